	.target	sm_100a

	.elftype	@"ET_EXEC"


//--------------------- .note.nv.tkinfo           --------------------------
	.section	.note.nv.tkinfo,"",@"SHT_NOTE"
	.sectionflags	@"SHF_NOTE_NV_TKINFO"
	.tkinfo
        /*0018*/ 	.word	0x00000002
        /*0030*/ 	.string	""
        /*0030*/ 	.string	"ptxas"
        /*0030*/ 	.string	"Cuda compilation tools, release 13.0, V13.0.88"
        /*0030*/ 	.string	"Build cuda_13.0.r13.0/compiler.36424714_0"
        /*0030*/ 	.string	"-arch sm_100a -m 64 "



//--------------------- .note.nv.cuinfo           --------------------------
	.section	.note.nv.cuinfo,"",@"SHT_NOTE"
	.sectionflags	@"SHF_NOTE_NV_CUINFO"
        /*0018*/ 	.short	0x0002
        /*001a*/ 	.short	0x0064
        /*001c*/ 	.short	0x0082
	.zero		2


//--------------------- .nv.info                  --------------------------
	.section	.nv.info,"",@"SHT_CUDA_INFO"
	.align	4


	//----- nvinfo : EIATTR_REGCOUNT
	.align		4
        /*0000*/ 	.byte	0x04, 0x2f
        /*0002*/ 	.short	(.L_57 - .L_56)
	.align		4
.L_56:
        /*0004*/ 	.word	index@(_ZN2at6native29vectorized_elementwise_kernelILi8EZNS0_23bitwise_not_kernel_cudaERNS_18TensorIteratorBaseEEUlbE_St5arrayIPcLm2EEEEviT0_T1_)
        /*0008*/ 	.word	0x0000001c


	//----- nvinfo : EIATTR_FRAME_SIZE
	.align		4
.L_57:
        /*000c*/ 	.byte	0x04, 0x11
        /*000e*/ 	.short	(.L_59 - .L_58)
	.align		4
.L_58:
        /*0010*/ 	.word	index@(_ZN2at6native29vectorized_elementwise_kernelILi8EZNS0_23bitwise_not_kernel_cudaERNS_18TensorIteratorBaseEEUlbE_St5arrayIPcLm2EEEEviT0_T1_)
        /*0014*/ 	.word	0x00000000


	//----- nvinfo : EIATTR_REGCOUNT
	.align		4
.L_59:
        /*0018*/ 	.byte	0x04, 0x2f
        /*001a*/ 	.short	(.L_61 - .L_60)
	.align		4
.L_60:
        /*001c*/ 	.word	index@(_ZN2at6native29vectorized_elementwise_kernelILi4EZNS0_23bitwise_not_kernel_cudaERNS_18TensorIteratorBaseEEUlbE_St5arrayIPcLm2EEEEviT0_T1_)
        /*0020*/ 	.word	0x0000001c


	//----- nvinfo : EIATTR_FRAME_SIZE
	.align		4
.L_61:
        /*0024*/ 	.byte	0x04, 0x11
        /*0026*/ 	.short	(.L_63 - .L_62)
	.align		4
.L_62:
        /*0028*/ 	.word	index@(_ZN2at6native29vectorized_elementwise_kernelILi4EZNS0_23bitwise_not_kernel_cudaERNS_18TensorIteratorBaseEEUlbE_St5arrayIPcLm2EEEEviT0_T1_)
        /*002c*/ 	.word	0x00000000


	//----- nvinfo : EIATTR_REGCOUNT
	.align		4
.L_63:
        /*0030*/ 	.byte	0x04, 0x2f
        /*0032*/ 	.short	(.L_65 - .L_64)
	.align		4
.L_64:
        /*0034*/ 	.word	index@(_ZN2at6native29vectorized_elementwise_kernelILi2EZNS0_23bitwise_not_kernel_cudaERNS_18TensorIteratorBaseEEUlbE_St5arrayIPcLm2EEEEviT0_T1_)
        /*0038*/ 	.word	0x0000001c


	//----- nvinfo : EIATTR_FRAME_SIZE
	.align		4
.L_65:
        /*003c*/ 	.byte	0x04, 0x11
        /*003e*/ 	.short	(.L_67 - .L_66)
	.align		4
.L_66:
        /*0040*/ 	.word	index@(_ZN2at6native29vectorized_elementwise_kernelILi2EZNS0_23bitwise_not_kernel_cudaERNS_18TensorIteratorBaseEEUlbE_St5arrayIPcLm2EEEEviT0_T1_)
        /*0044*/ 	.word	0x00000000


	//----- nvinfo : EIATTR_REGCOUNT
	.align		4
.L_67:
        /*0048*/ 	.byte	0x04, 0x2f
        /*004a*/ 	.short	(.L_69 - .L_68)
	.align		4
.L_68:
        /*004c*/ 	.word	index@(_ZN2at6native27unrolled_elementwise_kernelIZNS0_23bitwise_not_kernel_cudaERNS_18TensorIteratorBaseEEUlbE_St5arrayIPcLm2EELi4E23TrivialOffsetCalculatorILi1EjES9_NS0_6memory15LoadWithoutCastENSA_16StoreWithoutCastEEEviT_T0_T2_T3_T4_T5_)
        /*0050*/ 	.word	0x00000016


	//----- nvinfo : EIATTR_FRAME_SIZE
	.align		4
.L_69:
        /*0054*/ 	.byte	0x04, 0x11
        /*0056*/ 	.short	(.L_71 - .L_70)
	.align		4
.L_70:
        /*0058*/ 	.word	index@(_ZN2at6native27unrolled_elementwise_kernelIZNS0_23bitwise_not_kernel_cudaERNS_18TensorIteratorBaseEEUlbE_St5arrayIPcLm2EELi4E23TrivialOffsetCalculatorILi1EjES9_NS0_6memory15LoadWithoutCastENSA_16StoreWithoutCastEEEviT_T0_T2_T3_T4_T5_)
        /*005c*/ 	.word	0x00000000


	//----- nvinfo : EIATTR_REGCOUNT
	.align		4
.L_71:
        /*0060*/ 	.byte	0x04, 0x2f
        /*0062*/ 	.short	(.L_73 - .L_72)
	.align		4
.L_72:
        /*0064*/ 	.word	index@(_ZN2at6native18elementwise_kernelILi128ELi4EZNS0_22gpu_kernel_impl_nocastIZNS0_23bitwise_not_kernel_cudaERNS_18TensorIteratorBaseEEUlbE_EEvS4_RKT_EUliE_EEviT1_)
        /*0068*/ 	.word	0x00000014


	//----- nvinfo : EIATTR_FRAME_SIZE
	.align		4
.L_73:
        /*006c*/ 	.byte	0x04, 0x11
        /*006e*/ 	.short	(.L_75 - .L_74)
	.align		4
.L_74:
        /*0070*/ 	.word	index@(_ZN2at6native18elementwise_kernelILi128ELi4EZNS0_22gpu_kernel_impl_nocastIZNS0_23bitwise_not_kernel_cudaERNS_18TensorIteratorBaseEEUlbE_EEvS4_RKT_EUliE_EEviT1_)
        /*0074*/ 	.word	0x00000000


	//----- nvinfo : EIATTR_REGCOUNT
	.align		4
.L_75:
        /*0078*/ 	.byte	0x04, 0x2f
        /*007a*/ 	.short	(.L_77 - .L_76)
	.align		4
.L_76:
        /*007c*/ 	.word	index@(_ZN2at6native27unrolled_elementwise_kernelIZNS0_23bitwise_not_kernel_cudaERNS_18TensorIteratorBaseEEUlbE_St5arrayIPcLm2EELi4E23TrivialOffsetCalculatorILi1EjES9_NS0_6memory12LoadWithCastILi1EEENSA_13StoreWithCastILi1EEEEEviT_T0_T2_T3_T4_T5_)
        /*0080*/ 	.word	0x0000001a


	//----- nvinfo : EIATTR_FRAME_SIZE
	.align		4
.L_77:
        /*0084*/ 	.byte	0x04, 0x11
        /*0086*/ 	.short	(.L_79 - .L_78)
	.align		4
.L_78:
        /*0088*/ 	.word	index@(_ZN2at6native27unrolled_elementwise_kernelIZNS0_23bitwise_not_kernel_cudaERNS_18TensorIteratorBaseEEUlbE_St5arrayIPcLm2EELi4E23TrivialOffsetCalculatorILi1EjES9_NS0_6memory12LoadWithCastILi1EEENSA_13StoreWithCastILi1EEEEEviT_T0_T2_T3_T4_T5_)
        /*008c*/ 	.word	0x00000000


	//----- nvinfo : EIATTR_REGCOUNT
	.align		4
.L_79:
        /*0090*/ 	.byte	0x04, 0x2f
        /*0092*/ 	.short	(.L_81 - .L_80)
	.align		4
.L_80:
        /*0094*/ 	.word	index@(_ZN2at6native18elementwise_kernelILi128ELi4EZNS0_15gpu_kernel_implIZNS0_23bitwise_not_kernel_cudaERNS_18TensorIteratorBaseEEUlbE_EEvS4_RKT_EUliE_EEviT1_)
        /*0098*/ 	.word	0x00000018


	//----- nvinfo : EIATTR_FRAME_SIZE
	.align		4
.L_81:
        /*009c*/ 	.byte	0x04, 0x11
        /*009e*/ 	.short	(.L_83 - .L_82)
	.align		4
.L_82:
        /*00a0*/ 	.word	index@(_ZN2at6native18elementwise_kernelILi128ELi4EZNS0_15gpu_kernel_implIZNS0_23bitwise_not_kernel_cudaERNS_18TensorIteratorBaseEEUlbE_EEvS4_RKT_EUliE_EEviT1_)
        /*00a4*/ 	.word	0x00000000


	//----- nvinfo : EIATTR_REGCOUNT
	.align		4
.L_83:
        /*00a8*/ 	.byte	0x04, 0x2f
        /*00aa*/ 	.short	(.L_85 - .L_84)
	.align		4
.L_84:
        /*00ac*/ 	.word	index@(_ZN2at6native29vectorized_elementwise_kernelILi8EZZZNS0_23bitwise_not_kernel_cudaERNS_18TensorIteratorBaseEENKUlvE_clEvENKUlvE_clEvEUlhE_St5arrayIPcLm2EEEEviT0_T1_)
        /*00b0*/ 	.word	0x0000001a


	//----- nvinfo : EIATTR_FRAME_SIZE
	.align		4
.L_85:
        /*00b4*/ 	.byte	0x04, 0x11
        /*00b6*/ 	.short	(.L_87 - .L_86)
	.align		4
.L_86:
        /*00b8*/ 	.word	index@(_ZN2at6native29vectorized_elementwise_kernelILi8EZZZNS0_23bitwise_not_kernel_cudaERNS_18TensorIteratorBaseEENKUlvE_clEvENKUlvE_clEvEUlhE_St5arrayIPcLm2EEEEviT0_T1_)
        /*00bc*/ 	.word	0x00000000


	//----- nvinfo : EIATTR_REGCOUNT
	.align		4
.L_87:
        /*00c0*/ 	.byte	0x04, 0x2f
        /*00c2*/ 	.short	(.L_89 - .L_88)
	.align		4
.L_88:
        /*00c4*/ 	.word	index@(_ZN2at6native29vectorized_elementwise_kernelILi4EZZZNS0_23bitwise_not_kernel_cudaERNS_18TensorIteratorBaseEENKUlvE_clEvENKUlvE_clEvEUlhE_St5arrayIPcLm2EEEEviT0_T1_)
        /*00c8*/ 	.word	0x0000001a


	//----- nvinfo : EIATTR_FRAME_SIZE
	.align		4
.L_89:
        /*00cc*/ 	.byte	0x04, 0x11
        /*00ce*/ 	.short	(.L_91 - .L_90)
	.align		4
.L_90:
        /*00d0*/ 	.word	index@(_ZN2at6native29vectorized_elementwise_kernelILi4EZZZNS0_23bitwise_not_kernel_cudaERNS_18TensorIteratorBaseEENKUlvE_clEvENKUlvE_clEvEUlhE_St5arrayIPcLm2EEEEviT0_T1_)
        /*00d4*/ 	.word	0x00000000


	//----- nvinfo : EIATTR_REGCOUNT
	.align		4
.L_91:
        /*00d8*/ 	.byte	0x04, 0x2f
        /*00da*/ 	.short	(.L_93 - .L_92)
	.align		4
.L_92:
        /*00dc*/ 	.word	index@(_ZN2at6native29vectorized_elementwise_kernelILi2EZZZNS0_23bitwise_not_kernel_cudaERNS_18TensorIteratorBaseEENKUlvE_clEvENKUlvE_clEvEUlhE_St5arrayIPcLm2EEEEviT0_T1_)
        /*00e0*/ 	.word	0x0000001a


	//----- nvinfo : EIATTR_FRAME_SIZE
	.align		4
.L_93:
        /*00e4*/ 	.byte	0x04, 0x11
        /*00e6*/ 	.short	(.L_95 - .L_94)
	.align		4
.L_94:
        /*00e8*/ 	.word	index@(_ZN2at6native29vectorized_elementwise_kernelILi2EZZZNS0_23bitwise_not_kernel_cudaERNS_18TensorIteratorBaseEENKUlvE_clEvENKUlvE_clEvEUlhE_St5arrayIPcLm2EEEEviT0_T1_)
        /*00ec*/ 	.word	0x00000000


	//----- nvinfo : EIATTR_REGCOUNT
	.align		4
.L_95:
        /*00f0*/ 	.byte	0x04, 0x2f
        /*00f2*/ 	.short	(.L_97 - .L_96)
	.align		4
.L_96:
        /*00f4*/ 	.word	index@(_ZN2at6native27unrolled_elementwise_kernelIZZZNS0_23bitwise_not_kernel_cudaERNS_18TensorIteratorBaseEENKUlvE_clEvENKUlvE_clEvEUlhE_St5arrayIPcLm2EELi4E23TrivialOffsetCalculatorILi1EjESB_NS0_6memory15LoadWithoutCastENSC_16StoreWithoutCastEEEviT_T0_T2_T3_T4_T5_)
        /*00f8*/ 	.word	0x00000016


	//----- nvinfo : EIATTR_FRAME_SIZE
	.align		4
.L_97:
        /*00fc*/ 	.byte	0x04, 0x11
        /*00fe*/ 	.short	(.L_99 - .L_98)
	.align		4
.L_98:
        /*0100*/ 	.word	index@(_ZN2at6native27unrolled_elementwise_kernelIZZZNS0_23bitwise_not_kernel_cudaERNS_18TensorIteratorBaseEENKUlvE_clEvENKUlvE_clEvEUlhE_St5arrayIPcLm2EELi4E23TrivialOffsetCalculatorILi1EjESB_NS0_6memory15LoadWithoutCastENSC_16StoreWithoutCastEEEviT_T0_T2_T3_T4_T5_)
        /*0104*/ 	.word	0x00000000


	//----- nvinfo : EIATTR_REGCOUNT
	.align		4
.L_99:
        /*0108*/ 	.byte	0x04, 0x2f
        /*010a*/ 	.short	(.L_101 - .L_100)
	.align		4
.L_100:
        /*010c*/ 	.word	index@(_ZN2at6native18elementwise_kernelILi128ELi4EZNS0_22gpu_kernel_impl_nocastIZZZNS0_23bitwise_not_kernel_cudaERNS_18TensorIteratorBaseEENKUlvE_clEvENKUlvE_clEvEUlhE_EEvS4_RKT_EUliE_EEviT1_)
        /*0110*/ 	.word	0x00000014


	//----- nvinfo : EIATTR_FRAME_SIZE
	.align		4
.L_101:
        /*0114*/ 	.byte	0x04, 0x11
        /*0116*/ 	.short	(.L_103 - .L_102)
	.align		4
.L_102:
        /*0118*/ 	.word	index@(_ZN2at6native18elementwise_kernelILi128ELi4EZNS0_22gpu_kernel_impl_nocastIZZZNS0_23bitwise_not_kernel_cudaERNS_18TensorIteratorBaseEENKUlvE_clEvENKUlvE_clEvEUlhE_EEvS4_RKT_EUliE_EEviT1_)
        /*011c*/ 	.word	0x00000000


	//----- nvinfo : EIATTR_REGCOUNT
	.align		4
.L_103:
        /*0120*/ 	.byte	0x04, 0x2f
        /*0122*/ 	.short	(.L_105 - .L_104)
	.align		4
.L_104:
        /*0124*/ 	.word	index@(_ZN2at6native27unrolled_elementwise_kernelIZZZNS0_23bitwise_not_kernel_cudaERNS_18TensorIteratorBaseEENKUlvE_clEvENKUlvE_clEvEUlhE_St5arrayIPcLm2EELi4E23TrivialOffsetCalculatorILi1EjESB_NS0_6memory12LoadWithCastILi1EEENSC_13StoreWithCastILi1EEEEEviT_T0_T2_T3_T4_T5_)
        /*0128*/ 	.word	0x0000001c


	//----- nvinfo : EIATTR_FRAME_SIZE
	.align		4
.L_105:
        /*012c*/ 	.byte	0x04, 0x11
        /*012e*/ 	.short	(.L_107 - .L_106)
	.align		4
.L_106:
        /*0130*/ 	.word	index@(_ZN2at6native27unrolled_elementwise_kernelIZZZNS0_23bitwise_not_kernel_cudaERNS_18TensorIteratorBaseEENKUlvE_clEvENKUlvE_clEvEUlhE_St5arrayIPcLm2EELi4E23TrivialOffsetCalculatorILi1EjESB_NS0_6memory12LoadWithCastILi1EEENSC_13StoreWithCastILi1EEEEEviT_T0_T2_T3_T4_T5_)
        /*0134*/ 	.word	0x00000000


	//----- nvinfo : EIATTR_REGCOUNT
	.align		4
.L_107:
        /*0138*/ 	.byte	0x04, 0x2f
        /*013a*/ 	.short	(.L_109 - .L_108)
	.align		4
.L_108:
        /*013c*/ 	.word	index@(_ZN2at6native18elementwise_kernelILi128ELi4EZNS0_15gpu_kernel_implIZZZNS0_23bitwise_not_kernel_cudaERNS_18TensorIteratorBaseEENKUlvE_clEvENKUlvE_clEvEUlhE_EEvS4_RKT_EUliE_EEviT1_)
        /*0140*/ 	.word	0x00000018


	//----- nvinfo : EIATTR_FRAME_SIZE
	.align		4
.L_109:
        /*0144*/ 	.byte	0x04, 0x11
        /*0146*/ 	.short	(.L_111 - .L_110)
	.align		4
.L_110:
        /*0148*/ 	.word	index@(_ZN2at6native18elementwise_kernelILi128ELi4EZNS0_15gpu_kernel_implIZZZNS0_23bitwise_not_kernel_cudaERNS_18TensorIteratorBaseEENKUlvE_clEvENKUlvE_clEvEUlhE_EEvS4_RKT_EUliE_EEviT1_)
        /*014c*/ 	.word	0x00000000


	//----- nvinfo : EIATTR_REGCOUNT
	.align		4
.L_111:
        /*0150*/ 	.byte	0x04, 0x2f
        /*0152*/ 	.short	(.L_113 - .L_112)
	.align		4
.L_112:
        /*0154*/ 	.word	index@(_ZN2at6native29vectorized_elementwise_kernelILi8EZZZNS0_23bitwise_not_kernel_cudaERNS_18TensorIteratorBaseEENKUlvE_clEvENKUlvE0_clEvEUlaE_St5arrayIPcLm2EEEEviT0_T1_)
        /*0158*/ 	.word	0x0000001a


	//----- nvinfo : EIATTR_FRAME_SIZE
	.align		4
.L_113:
        /*015c*/ 	.byte	0x04, 0x11
        /*015e*/ 	.short	(.L_115 - .L_114)
	.align		4
.L_114:
        /*0160*/ 	.word	index@(_ZN2at6native29vectorized_elementwise_kernelILi8EZZZNS0_23bitwise_not_kernel_cudaERNS_18TensorIteratorBaseEENKUlvE_clEvENKUlvE0_clEvEUlaE_St5arrayIPcLm2EEEEviT0_T1_)
        /*0164*/ 	.word	0x00000000


	//----- nvinfo : EIATTR_REGCOUNT
	.align		4
.L_115:
        /*0168*/ 	.byte	0x04, 0x2f
        /*016a*/ 	.short	(.L_117 - .L_116)
	.align		4
.L_116:
        /*016c*/ 	.word	index@(_ZN2at6native29vectorized_elementwise_kernelILi4EZZZNS0_23bitwise_not_kernel_cudaERNS_18TensorIteratorBaseEENKUlvE_clEvENKUlvE0_clEvEUlaE_St5arrayIPcLm2EEEEviT0_T1_)
        /*0170*/ 	.word	0x0000001a


	//----- nvinfo : EIATTR_FRAME_SIZE
	.align		4
.L_117:
        /*0174*/ 	.byte	0x04, 0x11
        /*0176*/ 	.short	(.L_119 - .L_118)
	.align		4
.L_118:
        /*0178*/ 	.word	index@(_ZN2at6native29vectorized_elementwise_kernelILi4EZZZNS0_23bitwise_not_kernel_cudaERNS_18TensorIteratorBaseEENKUlvE_clEvENKUlvE0_clEvEUlaE_St5arrayIPcLm2EEEEviT0_T1_)
        /*017c*/ 	.word	0x00000000


	//----- nvinfo : EIATTR_REGCOUNT
	.align		4
.L_119:
        /*0180*/ 	.byte	0x04, 0x2f
        /*0182*/ 	.short	(.L_121 - .L_120)
	.align		4
.L_120:
        /*0184*/ 	.word	index@(_ZN2at6native29vectorized_elementwise_kernelILi2EZZZNS0_23bitwise_not_kernel_cudaERNS_18TensorIteratorBaseEENKUlvE_clEvENKUlvE0_clEvEUlaE_St5arrayIPcLm2EEEEviT0_T1_)
        /*0188*/ 	.word	0x0000001a


	//----- nvinfo : EIATTR_FRAME_SIZE
	.align		4
.L_121:
        /*018c*/ 	.byte	0x04, 0x11
        /*018e*/ 	.short	(.L_123 - .L_122)
	.align		4
.L_122:
        /*0190*/ 	.word	index@(_ZN2at6native29vectorized_elementwise_kernelILi2EZZZNS0_23bitwise_not_kernel_cudaERNS_18TensorIteratorBaseEENKUlvE_clEvENKUlvE0_clEvEUlaE_St5arrayIPcLm2EEEEviT0_T1_)
        /*0194*/ 	.word	0x00000000


	//----- nvinfo : EIATTR_REGCOUNT
	.align		4
.L_123:
        /*0198*/ 	.byte	0x04, 0x2f
        /*019a*/ 	.short	(.L_125 - .L_124)
	.align		4
.L_124:
        /*019c*/ 	.word	index@(_ZN2at6native27unrolled_elementwise_kernelIZZZNS0_23bitwise_not_kernel_cudaERNS_18TensorIteratorBaseEENKUlvE_clEvENKUlvE0_clEvEUlaE_St5arrayIPcLm2EELi4E23TrivialOffsetCalculatorILi1EjESB_NS0_6memory15LoadWithoutCastENSC_16StoreWithoutCastEEEviT_T0_T2_T3_T4_T5_)
        /*01a0*/ 	.word	0x00000016


	//----- nvinfo : EIATTR_FRAME_SIZE
	.align		4
.L_125:
        /*01a4*/ 	.byte	0x04, 0x11
        /*01a6*/ 	.short	(.L_127 - .L_126)
	.align		4
.L_126:
        /*01a8*/ 	.word	index@(_ZN2at6native27unrolled_elementwise_kernelIZZZNS0_23bitwise_not_kernel_cudaERNS_18TensorIteratorBaseEENKUlvE_clEvENKUlvE0_clEvEUlaE_St5arrayIPcLm2EELi4E23TrivialOffsetCalculatorILi1EjESB_NS0_6memory15LoadWithoutCastENSC_16StoreWithoutCastEEEviT_T0_T2_T3_T4_T5_)
        /*01ac*/ 	.word	0x00000000


	//----- nvinfo : EIATTR_REGCOUNT
	.align		4
.L_127:
        /*01b0*/ 	.byte	0x04, 0x2f
        /*01b2*/ 	.short	(.L_129 - .L_128)
	.align		4
.L_128:
        /*01b4*/ 	.word	index@(_ZN2at6native18elementwise_kernelILi128ELi4EZNS0_22gpu_kernel_impl_nocastIZZZNS0_23bitwise_not_kernel_cudaERNS_18TensorIteratorBaseEENKUlvE_clEvENKUlvE0_clEvEUlaE_EEvS4_RKT_EUliE_EEviT1_)
        /*01b8*/ 	.word	0x00000014


	//----- nvinfo : EIATTR_FRAME_SIZE
	.align		4
.L_129:
        /*01bc*/ 	.byte	0x04, 0x11
        /*01be*/ 	.short	(.L_131 - .L_130)
	.align		4
.L_130:
        /*01c0*/ 	.word	index@(_ZN2at6native18elementwise_kernelILi128ELi4EZNS0_22gpu_kernel_impl_nocastIZZZNS0_23bitwise_not_kernel_cudaERNS_18TensorIteratorBaseEENKUlvE_clEvENKUlvE0_clEvEUlaE_EEvS4_RKT_EUliE_EEviT1_)
        /*01c4*/ 	.word	0x00000000


	//----- nvinfo : EIATTR_REGCOUNT
	.align		4
.L_131:
        /*01c8*/ 	.byte	0x04, 0x2f
        /*01ca*/ 	.short	(.L_133 - .L_132)
	.align		4
.L_132:
        /*01cc*/ 	.word	index@(_ZN2at6native27unrolled_elementwise_kernelIZZZNS0_23bitwise_not_kernel_cudaERNS_18TensorIteratorBaseEENKUlvE_clEvENKUlvE0_clEvEUlaE_St5arrayIPcLm2EELi4E23TrivialOffsetCalculatorILi1EjESB_NS0_6memory12LoadWithCastILi1EEENSC_13StoreWithCastILi1EEEEEviT_T0_T2_T3_T4_T5_)
        /*01d0*/ 	.word	0x0000001c


	//----- nvinfo : EIATTR_FRAME_SIZE
	.align		4
.L_133:
        /*01d4*/ 	.byte	0x04, 0x11
        /*01d6*/ 	.short	(.L_135 - .L_134)
	.align		4
.L_134:
        /*01d8*/ 	.word	index@(_ZN2at6native27unrolled_elementwise_kernelIZZZNS0_23bitwise_not_kernel_cudaERNS_18TensorIteratorBaseEENKUlvE_clEvENKUlvE0_clEvEUlaE_St5arrayIPcLm2EELi4E23TrivialOffsetCalculatorILi1EjESB_NS0_6memory12LoadWithCastILi1EEENSC_13StoreWithCastILi1EEEEEviT_T0_T2_T3_T4_T5_)
        /*01dc*/ 	.word	0x00000000


	//----- nvinfo : EIATTR_REGCOUNT
	.align		4
.L_135:
        /*01e0*/ 	.byte	0x04, 0x2f
        /*01e2*/ 	.short	(.L_137 - .L_136)
	.align		4
.L_136:
        /*01e4*/ 	.word	index@(_ZN2at6native18elementwise_kernelILi128ELi4EZNS0_15gpu_kernel_implIZZZNS0_23bitwise_not_kernel_cudaERNS_18TensorIteratorBaseEENKUlvE_clEvENKUlvE0_clEvEUlaE_EEvS4_RKT_EUliE_EEviT1_)
        /*01e8*/ 	.word	0x00000018


	//----- nvinfo : EIATTR_FRAME_SIZE
	.align		4
.L_137:
        /*01ec*/ 	.byte	0x04, 0x11
        /*01ee*/ 	.short	(.L_139 - .L_138)
	.align		4
.L_138:
        /*01f0*/ 	.word	index@(_ZN2at6native18elementwise_kernelILi128ELi4EZNS0_15gpu_kernel_implIZZZNS0_23bitwise_not_kernel_cudaERNS_18TensorIteratorBaseEENKUlvE_clEvENKUlvE0_clEvEUlaE_EEvS4_RKT_EUliE_EEviT1_)
        /*01f4*/ 	.word	0x00000000


	//----- nvinfo : EIATTR_REGCOUNT
	.align		4
.L_139:
        /*01f8*/ 	.byte	0x04, 0x2f
        /*01fa*/ 	.short	(.L_141 - .L_140)
	.align		4
.L_140:
        /*01fc*/ 	.word	index@(_ZN2at6native29vectorized_elementwise_kernelILi8EZZZNS0_23bitwise_not_kernel_cudaERNS_18TensorIteratorBaseEENKUlvE_clEvENKUlvE1_clEvEUliE_St5arrayIPcLm2EEEEviT0_T1_)
        /*0200*/ 	.word	0x00000020


	//----- nvinfo : EIATTR_FRAME_SIZE
	.align		4
.L_141:
        /*0204*/ 	.byte	0x04, 0x11
        /*0206*/ 	.short	(.L_143 - .L_142)
	.align		4
.L_142:
        /*0208*/ 	.word	index@(_ZN2at6native29vectorized_elementwise_kernelILi8EZZZNS0_23bitwise_not_kernel_cudaERNS_18TensorIteratorBaseEENKUlvE_clEvENKUlvE1_clEvEUliE_St5arrayIPcLm2EEEEviT0_T1_)
        /*020c*/ 	.word	0x00000000


	//----- nvinfo : EIATTR_REGCOUNT
	.align		4
.L_143:
        /*0210*/ 	.byte	0x04, 0x2f
        /*0212*/ 	.short	(.L_145 - .L_144)
	.align		4
.L_144:
        /*0214*/ 	.word	index@(_ZN2at6native29vectorized_elementwise_kernelILi4EZZZNS0_23bitwise_not_kernel_cudaERNS_18TensorIteratorBaseEENKUlvE_clEvENKUlvE1_clEvEUliE_St5arrayIPcLm2EEEEviT0_T1_)
        /*0218*/ 	.word	0x00000020


	//----- nvinfo : EIATTR_FRAME_SIZE
	.align		4
.L_145:
        /*021c*/ 	.byte	0x04, 0x11
        /*021e*/ 	.short	(.L_147 - .L_146)
	.align		4
.L_146:
        /*0220*/ 	.word	index@(_ZN2at6native29vectorized_elementwise_kernelILi4EZZZNS0_23bitwise_not_kernel_cudaERNS_18TensorIteratorBaseEENKUlvE_clEvENKUlvE1_clEvEUliE_St5arrayIPcLm2EEEEviT0_T1_)
        /*0224*/ 	.word	0x00000000


	//----- nvinfo : EIATTR_REGCOUNT
	.align		4
.L_147:
        /*0228*/ 	.byte	0x04, 0x2f
        /*022a*/ 	.short	(.L_149 - .L_148)
	.align		4
.L_148:
        /*022c*/ 	.word	index@(_ZN2at6native29vectorized_elementwise_kernelILi2EZZZNS0_23bitwise_not_kernel_cudaERNS_18TensorIteratorBaseEENKUlvE_clEvENKUlvE1_clEvEUliE_St5arrayIPcLm2EEEEviT0_T1_)
        /*0230*/ 	.word	0x00000020


	//----- nvinfo : EIATTR_FRAME_SIZE
	.align		4
.L_149:
        /*0234*/ 	.byte	0x04, 0x11
        /*0236*/ 	.short	(.L_151 - .L_150)
	.align		4
.L_150:
        /*0238*/ 	.word	index@(_ZN2at6native29vectorized_elementwise_kernelILi2EZZZNS0_23bitwise_not_kernel_cudaERNS_18TensorIteratorBaseEENKUlvE_clEvENKUlvE1_clEvEUliE_St5arrayIPcLm2EEEEviT0_T1_)
        /*023c*/ 	.word	0x00000000


	//----- nvinfo : EIATTR_REGCOUNT
	.align		4
.L_151:
        /*0240*/ 	.byte	0x04, 0x2f
        /*0242*/ 	.short	(.L_153 - .L_152)
	.align		4
.L_152:
        /*0244*/ 	.word	index@(_ZN2at6native27unrolled_elementwise_kernelIZZZNS0_23bitwise_not_kernel_cudaERNS_18TensorIteratorBaseEENKUlvE_clEvENKUlvE1_clEvEUliE_St5arrayIPcLm2EELi4E23TrivialOffsetCalculatorILi1EjESB_NS0_6memory15LoadWithoutCastENSC_16StoreWithoutCastEEEviT_T0_T2_T3_T4_T5_)
        /*0248*/ 	.word	0x00000016


	//----- nvinfo : EIATTR_FRAME_SIZE
	.align		4
.L_153:
        /*024c*/ 	.byte	0x04, 0x11
        /*024e*/ 	.short	(.L_155 - .L_154)
	.align		4
.L_154:
        /*0250*/ 	.word	index@(_ZN2at6native27unrolled_elementwise_kernelIZZZNS0_23bitwise_not_kernel_cudaERNS_18TensorIteratorBaseEENKUlvE_clEvENKUlvE1_clEvEUliE_St5arrayIPcLm2EELi4E23TrivialOffsetCalculatorILi1EjESB_NS0_6memory15LoadWithoutCastENSC_16StoreWithoutCastEEEviT_T0_T2_T3_T4_T5_)
        /*0254*/ 	.word	0x00000000


	//----- nvinfo : EIATTR_REGCOUNT
	.align		4
.L_155:
        /*0258*/ 	.byte	0x04, 0x2f
        /*025a*/ 	.short	(.L_157 - .L_156)
	.align		4
.L_156:
        /*025c*/ 	.word	index@(_ZN2at6native18elementwise_kernelILi128ELi2EZNS0_22gpu_kernel_impl_nocastIZZZNS0_23bitwise_not_kernel_cudaERNS_18TensorIteratorBaseEENKUlvE_clEvENKUlvE1_clEvEUliE_EEvS4_RKT_EUliE_EEviT1_)
        /*0260*/ 	.word	0x00000014


	//----- nvinfo : EIATTR_FRAME_SIZE
	.align		4
.L_157:
        /*0264*/ 	.byte	0x04, 0x11
        /*0266*/ 	.short	(.L_159 - .L_158)
	.align		4
.L_158:
        /*0268*/ 	.word	index@(_ZN2at6native18elementwise_kernelILi128ELi2EZNS0_22gpu_kernel_impl_nocastIZZZNS0_23bitwise_not_kernel_cudaERNS_18TensorIteratorBaseEENKUlvE_clEvENKUlvE1_clEvEUliE_EEvS4_RKT_EUliE_EEviT1_)
        /*026c*/ 	.word	0x00000000


	//----- nvinfo : EIATTR_REGCOUNT
	.align		4
.L_159:
        /*0270*/ 	.byte	0x04, 0x2f
        /*0272*/ 	.short	(.L_161 - .L_160)
	.align		4
.L_160:
        /*0274*/ 	.word	index@(_ZN2at6native27unrolled_elementwise_kernelIZZZNS0_23bitwise_not_kernel_cudaERNS_18TensorIteratorBaseEENKUlvE_clEvENKUlvE1_clEvEUliE_St5arrayIPcLm2EELi4E23TrivialOffsetCalculatorILi1EjESB_NS0_6memory12LoadWithCastILi1EEENSC_13StoreWithCastILi1EEEEEviT_T0_T2_T3_T4_T5_)
        /*0278*/ 	.word	0x0000001e


	//----- nvinfo : EIATTR_FRAME_SIZE
	.align		4
.L_161:
        /*027c*/ 	.byte	0x04, 0x11
        /*027e*/ 	.short	(.L_163 - .L_162)
	.align		4
.L_162:
        /*0280*/ 	.word	index@(_ZN2at6native27unrolled_elementwise_kernelIZZZNS0_23bitwise_not_kernel_cudaERNS_18TensorIteratorBaseEENKUlvE_clEvENKUlvE1_clEvEUliE_St5arrayIPcLm2EELi4E23TrivialOffsetCalculatorILi1EjESB_NS0_6memory12LoadWithCastILi1EEENSC_13StoreWithCastILi1EEEEEviT_T0_T2_T3_T4_T5_)
        /*0284*/ 	.word	0x00000000


	//----- nvinfo : EIATTR_REGCOUNT
	.align		4
.L_163:
        /*0288*/ 	.byte	0x04, 0x2f
        /*028a*/ 	.short	(.L_165 - .L_164)
	.align		4
.L_164:
        /*028c*/ 	.word	index@(_ZN2at6native18elementwise_kernelILi128ELi4EZNS0_15gpu_kernel_implIZZZNS0_23bitwise_not_kernel_cudaERNS_18TensorIteratorBaseEENKUlvE_clEvENKUlvE1_clEvEUliE_EEvS4_RKT_EUliE_EEviT1_)
        /*0290*/ 	.word	0x00000018


	//----- nvinfo : EIATTR_FRAME_SIZE
	.align		4
.L_165:
        /*0294*/ 	.byte	0x04, 0x11
        /*0296*/ 	.short	(.L_167 - .L_166)
	.align		4
.L_166:
        /*0298*/ 	.word	index@(_ZN2at6native18elementwise_kernelILi128ELi4EZNS0_15gpu_kernel_implIZZZNS0_23bitwise_not_kernel_cudaERNS_18TensorIteratorBaseEENKUlvE_clEvENKUlvE1_clEvEUliE_EEvS4_RKT_EUliE_EEviT1_)
        /*029c*/ 	.word	0x00000000


	//----- nvinfo : EIATTR_REGCOUNT
	.align		4
.L_167:
        /*02a0*/ 	.byte	0x04, 0x2f
        /*02a2*/ 	.short	(.L_169 - .L_168)
	.align		4
.L_168:
        /*02a4*/ 	.word	index@(_ZN2at6native29vectorized_elementwise_kernelILi8EZZZNS0_23bitwise_not_kernel_cudaERNS_18TensorIteratorBaseEENKUlvE_clEvENKUlvE2_clEvEUllE_St5arrayIPcLm2EEEEviT0_T1_)
        /*02a8*/ 	.word	0x00000020


	//----- nvinfo : EIATTR_FRAME_SIZE
	.align		4
.L_169:
        /*02ac*/ 	.byte	0x04, 0x11
        /*02ae*/ 	.short	(.L_171 - .L_170)
	.align		4
.L_170:
        /*02b0*/ 	.word	index@(_ZN2at6native29vectorized_elementwise_kernelILi8EZZZNS0_23bitwise_not_kernel_cudaERNS_18TensorIteratorBaseEENKUlvE_clEvENKUlvE2_clEvEUllE_St5arrayIPcLm2EEEEviT0_T1_)
        /*02b4*/ 	.word	0x00000000


	//----- nvinfo : EIATTR_REGCOUNT
	.align		4
.L_171:
        /*02b8*/ 	.byte	0x04, 0x2f
        /*02ba*/ 	.short	(.L_173 - .L_172)
	.align		4
.L_172:
        /*02bc*/ 	.word	index@(_ZN2at6native29vectorized_elementwise_kernelILi4EZZZNS0_23bitwise_not_kernel_cudaERNS_18TensorIteratorBaseEENKUlvE_clEvENKUlvE2_clEvEUllE_St5arrayIPcLm2EEEEviT0_T1_)
        /*02c0*/ 	.word	0x00000020


	//----- nvinfo : EIATTR_FRAME_SIZE
	.align		4
.L_173:
        /*02c4*/ 	.byte	0x04, 0x11
        /*02c6*/ 	.short	(.L_175 - .L_174)
	.align		4
.L_174:
        /*02c8*/ 	.word	index@(_ZN2at6native29vectorized_elementwise_kernelILi4EZZZNS0_23bitwise_not_kernel_cudaERNS_18TensorIteratorBaseEENKUlvE_clEvENKUlvE2_clEvEUllE_St5arrayIPcLm2EEEEviT0_T1_)
        /*02cc*/ 	.word	0x00000000


	//----- nvinfo : EIATTR_REGCOUNT
	.align		4
.L_175:
        /*02d0*/ 	.byte	0x04, 0x2f
        /*02d2*/ 	.short	(.L_177 - .L_176)
	.align		4
.L_176:
        /*02d4*/ 	.word	index@(_ZN2at6native29vectorized_elementwise_kernelILi2EZZZNS0_23bitwise_not_kernel_cudaERNS_18TensorIteratorBaseEENKUlvE_clEvENKUlvE2_clEvEUllE_St5arrayIPcLm2EEEEviT0_T1_)
        /*02d8*/ 	.word	0x00000020


	//----- nvinfo : EIATTR_FRAME_SIZE
	.align		4
.L_177:
        /*02dc*/ 	.byte	0x04, 0x11
        /*02de*/ 	.short	(.L_179 - .L_178)
	.align		4
.L_178:
        /*02e0*/ 	.word	index@(_ZN2at6native29vectorized_elementwise_kernelILi2EZZZNS0_23bitwise_not_kernel_cudaERNS_18TensorIteratorBaseEENKUlvE_clEvENKUlvE2_clEvEUllE_St5arrayIPcLm2EEEEviT0_T1_)
        /*02e4*/ 	.word	0x00000000


	//----- nvinfo : EIATTR_REGCOUNT
	.align		4
.L_179:
        /*02e8*/ 	.byte	0x04, 0x2f
        /*02ea*/ 	.short	(.L_181 - .L_180)
	.align		4
.L_180:
        /*02ec*/ 	.word	index@(_ZN2at6native27unrolled_elementwise_kernelIZZZNS0_23bitwise_not_kernel_cudaERNS_18TensorIteratorBaseEENKUlvE_clEvENKUlvE2_clEvEUllE_St5arrayIPcLm2EELi4E23TrivialOffsetCalculatorILi1EjESB_NS0_6memory15LoadWithoutCastENSC_16StoreWithoutCastEEEviT_T0_T2_T3_T4_T5_)
        /*02f0*/ 	.word	0x00000018


	//----- nvinfo : EIATTR_FRAME_SIZE
	.align		4
.L_181:
        /*02f4*/ 	.byte	0x04, 0x11
        /*02f6*/ 	.short	(.L_183 - .L_182)
	.align		4
.L_182:
        /*02f8*/ 	.word	index@(_ZN2at6native27unrolled_elementwise_kernelIZZZNS0_23bitwise_not_kernel_cudaERNS_18TensorIteratorBaseEENKUlvE_clEvENKUlvE2_clEvEUllE_St5arrayIPcLm2EELi4E23TrivialOffsetCalculatorILi1EjESB_NS0_6memory15LoadWithoutCastENSC_16StoreWithoutCastEEEviT_T0_T2_T3_T4_T5_)
        /*02fc*/ 	.word	0x00000000


	//----- nvinfo : EIATTR_REGCOUNT
	.align		4
.L_183:
        /*0300*/ 	.byte	0x04, 0x2f
        /*0302*/ 	.short	(.L_185 - .L_184)
	.align		4
.L_184:
        /*0304*/ 	.word	index@(_ZN2at6native18elementwise_kernelILi128ELi2EZNS0_22gpu_kernel_impl_nocastIZZZNS0_23bitwise_not_kernel_cudaERNS_18TensorIteratorBaseEENKUlvE_clEvENKUlvE2_clEvEUllE_EEvS4_RKT_EUliE_EEviT1_)
        /*0308*/ 	.word	0x00000014


	//----- nvinfo : EIATTR_FRAME_SIZE
	.align		4
.L_185:
        /*030c*/ 	.byte	0x04, 0x11
        /*030e*/ 	.short	(.L_187 - .L_186)
	.align		4
.L_186:
        /*0310*/ 	.word	index@(_ZN2at6native18elementwise_kernelILi128ELi2EZNS0_22gpu_kernel_impl_nocastIZZZNS0_23bitwise_not_kernel_cudaERNS_18TensorIteratorBaseEENKUlvE_clEvENKUlvE2_clEvEUllE_EEvS4_RKT_EUliE_EEviT1_)
        /*0314*/ 	.word	0x00000000


	//----- nvinfo : EIATTR_REGCOUNT
	.align		4
.L_187:
        /*0318*/ 	.byte	0x04, 0x2f
        /*031a*/ 	.short	(.L_189 - .L_188)
	.align		4
.L_188:
        /*031c*/ 	.word	index@(_ZN2at6native27unrolled_elementwise_kernelIZZZNS0_23bitwise_not_kernel_cudaERNS_18TensorIteratorBaseEENKUlvE_clEvENKUlvE2_clEvEUllE_St5arrayIPcLm2EELi4E23TrivialOffsetCalculatorILi1EjESB_NS0_6memory12LoadWithCastILi1EEENSC_13StoreWithCastILi1EEEEEviT_T0_T2_T3_T4_T5_)
        /*0320*/ 	.word	0x00000020


	//----- nvinfo : EIATTR_FRAME_SIZE
	.align		4
.L_189:
        /*0324*/ 	.byte	0x04, 0x11
        /*0326*/ 	.short	(.L_191 - .L_190)
	.align		4
.L_190:
        /*0328*/ 	.word	index@(_ZN2at6native27unrolled_elementwise_kernelIZZZNS0_23bitwise_not_kernel_cudaERNS_18TensorIteratorBaseEENKUlvE_clEvENKUlvE2_clEvEUllE_St5arrayIPcLm2EELi4E23TrivialOffsetCalculatorILi1EjESB_NS0_6memory12LoadWithCastILi1EEENSC_13StoreWithCastILi1EEEEEviT_T0_T2_T3_T4_T5_)
        /*032c*/ 	.word	0x00000000


	//----- nvinfo : EIATTR_REGCOUNT
	.align		4
.L_191:
        /*0330*/ 	.byte	0x04, 0x2f
        /*0332*/ 	.short	(.L_193 - .L_192)
	.align		4
.L_192:
        /*0334*/ 	.word	index@(_ZN2at6native18elementwise_kernelILi128ELi4EZNS0_15gpu_kernel_implIZZZNS0_23bitwise_not_kernel_cudaERNS_18TensorIteratorBaseEENKUlvE_clEvENKUlvE2_clEvEUllE_EEvS4_RKT_EUliE_EEviT1_)
        /*0338*/ 	.word	0x00000018


	//----- nvinfo : EIATTR_FRAME_SIZE
	.align		4
.L_193:
        /*033c*/ 	.byte	0x04, 0x11
        /*033e*/ 	.short	(.L_195 - .L_194)
	.align		4
.L_194:
        /*0340*/ 	.word	index@(_ZN2at6native18elementwise_kernelILi128ELi4EZNS0_15gpu_kernel_implIZZZNS0_23bitwise_not_kernel_cudaERNS_18TensorIteratorBaseEENKUlvE_clEvENKUlvE2_clEvEUllE_EEvS4_RKT_EUliE_EEviT1_)
        /*0344*/ 	.word	0x00000000


	//----- nvinfo : EIATTR_REGCOUNT
	.align		4
.L_195:
        /*0348*/ 	.byte	0x04, 0x2f
        /*034a*/ 	.short	(.L_197 - .L_196)
	.align		4
.L_196:
        /*034c*/ 	.word	index@(_ZN2at6native29vectorized_elementwise_kernelILi8EZZZNS0_23bitwise_not_kernel_cudaERNS_18TensorIteratorBaseEENKUlvE_clEvENKUlvE3_clEvEUlsE_St5arrayIPcLm2EEEEviT0_T1_)
        /*0350*/ 	.word	0x00000020


	//----- nvinfo : EIATTR_FRAME_SIZE
	.align		4
.L_197:
        /*0354*/ 	.byte	0x04, 0x11
        /*0356*/ 	.short	(.L_199 - .L_198)
	.align		4
.L_198:
        /*0358*/ 	.word	index@(_ZN2at6native29vectorized_elementwise_kernelILi8EZZZNS0_23bitwise_not_kernel_cudaERNS_18TensorIteratorBaseEENKUlvE_clEvENKUlvE3_clEvEUlsE_St5arrayIPcLm2EEEEviT0_T1_)
        /*035c*/ 	.word	0x00000000


	//----- nvinfo : EIATTR_REGCOUNT
	.align		4
.L_199:
        /*0360*/ 	.byte	0x04, 0x2f
        /*0362*/ 	.short	(.L_201 - .L_200)
	.align		4
.L_200:
        /*0364*/ 	.word	index@(_ZN2at6native29vectorized_elementwise_kernelILi4EZZZNS0_23bitwise_not_kernel_cudaERNS_18TensorIteratorBaseEENKUlvE_clEvENKUlvE3_clEvEUlsE_St5arrayIPcLm2EEEEviT0_T1_)
        /*0368*/ 	.word	0x00000020


	//----- nvinfo : EIATTR_FRAME_SIZE
	.align		4
.L_201:
        /*036c*/ 	.byte	0x04, 0x11
        /*036e*/ 	.short	(.L_203 - .L_202)
	.align		4
.L_202:
        /*0370*/ 	.word	index@(_ZN2at6native29vectorized_elementwise_kernelILi4EZZZNS0_23bitwise_not_kernel_cudaERNS_18TensorIteratorBaseEENKUlvE_clEvENKUlvE3_clEvEUlsE_St5arrayIPcLm2EEEEviT0_T1_)
        /*0374*/ 	.word	0x00000000


	//----- nvinfo : EIATTR_REGCOUNT
	.align		4
.L_203:
        /*0378*/ 	.byte	0x04, 0x2f
        /*037a*/ 	.short	(.L_205 - .L_204)
	.align		4
.L_204:
        /*037c*/ 	.word	index@(_ZN2at6native29vectorized_elementwise_kernelILi2EZZZNS0_23bitwise_not_kernel_cudaERNS_18TensorIteratorBaseEENKUlvE_clEvENKUlvE3_clEvEUlsE_St5arrayIPcLm2EEEEviT0_T1_)
        /*0380*/ 	.word	0x00000020


	//----- nvinfo : EIATTR_FRAME_SIZE
	.align		4
.L_205:
        /*0384*/ 	.byte	0x04, 0x11
        /*0386*/ 	.short	(.L_207 - .L_206)
	.align		4
.L_206:
        /*0388*/ 	.word	index@(_ZN2at6native29vectorized_elementwise_kernelILi2EZZZNS0_23bitwise_not_kernel_cudaERNS_18TensorIteratorBaseEENKUlvE_clEvENKUlvE3_clEvEUlsE_St5arrayIPcLm2EEEEviT0_T1_)
        /*038c*/ 	.word	0x00000000


	//----- nvinfo : EIATTR_REGCOUNT
	.align		4
.L_207:
        /*0390*/ 	.byte	0x04, 0x2f
        /*0392*/ 	.short	(.L_209 - .L_208)
	.align		4
.L_208:
        /*0394*/ 	.word	index@(_ZN2at6native27unrolled_elementwise_kernelIZZZNS0_23bitwise_not_kernel_cudaERNS_18TensorIteratorBaseEENKUlvE_clEvENKUlvE3_clEvEUlsE_St5arrayIPcLm2EELi4E23TrivialOffsetCalculatorILi1EjESB_NS0_6memory15LoadWithoutCastENSC_16StoreWithoutCastEEEviT_T0_T2_T3_T4_T5_)
        /*0398*/ 	.word	0x00000016


	//----- nvinfo : EIATTR_FRAME_SIZE
	.align		4
.L_209:
        /*039c*/ 	.byte	0x04, 0x11
        /*039e*/ 	.short	(.L_211 - .L_210)
	.align		4
.L_210:
        /*03a0*/ 	.word	index@(_ZN2at6native27unrolled_elementwise_kernelIZZZNS0_23bitwise_not_kernel_cudaERNS_18TensorIteratorBaseEENKUlvE_clEvENKUlvE3_clEvEUlsE_St5arrayIPcLm2EELi4E23TrivialOffsetCalculatorILi1EjESB_NS0_6memory15LoadWithoutCastENSC_16StoreWithoutCastEEEviT_T0_T2_T3_T4_T5_)
        /*03a4*/ 	.word	0x00000000


	//----- nvinfo : EIATTR_REGCOUNT
	.align		4
.L_211:
        /*03a8*/ 	.byte	0x04, 0x2f
        /*03aa*/ 	.short	(.L_213 - .L_212)
	.align		4
.L_212:
        /*03ac*/ 	.word	index@(_ZN2at6native18elementwise_kernelILi128ELi4EZNS0_22gpu_kernel_impl_nocastIZZZNS0_23bitwise_not_kernel_cudaERNS_18TensorIteratorBaseEENKUlvE_clEvENKUlvE3_clEvEUlsE_EEvS4_RKT_EUliE_EEviT1_)
        /*03b0*/ 	.word	0x00000014


	//----- nvinfo : EIATTR_FRAME_SIZE
	.align		4
.L_213:
        /*03b4*/ 	.byte	0x04, 0x11
        /*03b6*/ 	.short	(.L_215 - .L_214)
	.align		4
.L_214:
        /*03b8*/ 	.word	index@(_ZN2at6native18elementwise_kernelILi128ELi4EZNS0_22gpu_kernel_impl_nocastIZZZNS0_23bitwise_not_kernel_cudaERNS_18TensorIteratorBaseEENKUlvE_clEvENKUlvE3_clEvEUlsE_EEvS4_RKT_EUliE_EEviT1_)
        /*03bc*/ 	.word	0x00000000


	//----- nvinfo : EIATTR_REGCOUNT
	.align		4
.L_215:
        /*03c0*/ 	.byte	0x04, 0x2f
        /*03c2*/ 	.short	(.L_217 - .L_216)
	.align		4
.L_216:
        /*03c4*/ 	.word	index@(_ZN2at6native27unrolled_elementwise_kernelIZZZNS0_23bitwise_not_kernel_cudaERNS_18TensorIteratorBaseEENKUlvE_clEvENKUlvE3_clEvEUlsE_St5arrayIPcLm2EELi4E23TrivialOffsetCalculatorILi1EjESB_NS0_6memory12LoadWithCastILi1EEENSC_13StoreWithCastILi1EEEEEviT_T0_T2_T3_T4_T5_)
        /*03c8*/ 	.word	0x0000001c


	//----- nvinfo : EIATTR_FRAME_SIZE
	.align		4
.L_217:
        /*03cc*/ 	.byte	0x04, 0x11
        /*03ce*/ 	.short	(.L_219 - .L_218)
	.align		4
.L_218:
        /*03d0*/ 	.word	index@(_ZN2at6native27unrolled_elementwise_kernelIZZZNS0_23bitwise_not_kernel_cudaERNS_18TensorIteratorBaseEENKUlvE_clEvENKUlvE3_clEvEUlsE_St5arrayIPcLm2EELi4E23TrivialOffsetCalculatorILi1EjESB_NS0_6memory12LoadWithCastILi1EEENSC_13StoreWithCastILi1EEEEEviT_T0_T2_T3_T4_T5_)
        /*03d4*/ 	.word	0x00000000


	//----- nvinfo : EIATTR_REGCOUNT
	.align		4
.L_219:
        /*03d8*/ 	.byte	0x04, 0x2f
        /*03da*/ 	.short	(.L_221 - .L_220)
	.align		4
.L_220:
        /*03dc*/ 	.word	index@(_ZN2at6native18elementwise_kernelILi128ELi4EZNS0_15gpu_kernel_implIZZZNS0_23bitwise_not_kernel_cudaERNS_18TensorIteratorBaseEENKUlvE_clEvENKUlvE3_clEvEUlsE_EEvS4_RKT_EUliE_EEviT1_)
        /*03e0*/ 	.word	0x00000018


	//----- nvinfo : EIATTR_FRAME_SIZE
	.align		4
.L_221:
        /*03e4*/ 	.byte	0x04, 0x11
        /*03e6*/ 	.short	(.L_223 - .L_222)
	.align		4
.L_222:
        /*03e8*/ 	.word	index@(_ZN2at6native18elementwise_kernelILi128ELi4EZNS0_15gpu_kernel_implIZZZNS0_23bitwise_not_kernel_cudaERNS_18TensorIteratorBaseEENKUlvE_clEvENKUlvE3_clEvEUlsE_EEvS4_RKT_EUliE_EEviT1_)
        /*03ec*/ 	.word	0x00000000


	//----- nvinfo : EIATTR_REGCOUNT
	.align		4
.L_223:
        /*03f0*/ 	.byte	0x04, 0x2f
        /*03f2*/ 	.short	(.L_225 - .L_224)
	.align		4
.L_224:
        /*03f4*/ 	.word	index@(_ZN2at6native29vectorized_elementwise_kernelILi8EZZZNS0_15exp_kernel_cudaERNS_18TensorIteratorBaseEENKUlvE0_clEvENKUlvE_clEvEUldE_St5arrayIPcLm2EEEEviT0_T1_)
        /*03f8*/ 	.word	0x00000020


	//----- nvinfo : EIATTR_FRAME_SIZE
	.align		4
.L_225:
        /*03fc*/ 	.byte	0x04, 0x11
        /*03fe*/ 	.short	(.L_227 - .L_226)
	.align		4
.L_226:
        /*0400*/ 	.word	index@(_ZN2at6native29vectorized_elementwise_kernelILi8EZZZNS0_15exp_kernel_cudaERNS_18TensorIteratorBaseEENKUlvE0_clEvENKUlvE_clEvEUldE_St5arrayIPcLm2EEEEviT0_T1_)
        /*0404*/ 	.word	0x00000000


	//----- nvinfo : EIATTR_REGCOUNT
	.align		4
.L_227:
        /*0408*/ 	.byte	0x04, 0x2f
        /*040a*/ 	.short	(.L_229 - .L_228)
	.align		4
.L_228:
        /*040c*/ 	.word	index@(_ZN2at6native29vectorized_elementwise_kernelILi4EZZZNS0_15exp_kernel_cudaERNS_18TensorIteratorBaseEENKUlvE0_clEvENKUlvE_clEvEUldE_St5arrayIPcLm2EEEEviT0_T1_)
        /*0410*/ 	.word	0x00000020


	//----- nvinfo : EIATTR_FRAME_SIZE
	.align		4
.L_229:
        /*0414*/ 	.byte	0x04, 0x11
        /*0416*/ 	.short	(.L_231 - .L_230)
	.align		4
.L_230:
        /*0418*/ 	.word	index@(_ZN2at6native29vectorized_elementwise_kernelILi4EZZZNS0_15exp_kernel_cudaERNS_18TensorIteratorBaseEENKUlvE0_clEvENKUlvE_clEvEUldE_St5arrayIPcLm2EEEEviT0_T1_)
        /*041c*/ 	.word	0x00000000


	//----- nvinfo : EIATTR_REGCOUNT
	.align		4
.L_231:
        /*0420*/ 	.byte	0x04, 0x2f
        /*0422*/ 	.short	(.L_233 - .L_232)
	.align		4
.L_232:
        /*0424*/ 	.word	index@(_ZN2at6native29vectorized_elementwise_kernelILi2EZZZNS0_15exp_kernel_cudaERNS_18TensorIteratorBaseEENKUlvE0_clEvENKUlvE_clEvEUldE_St5arrayIPcLm2EEEEviT0_T1_)
        /*0428*/ 	.word	0x0000001e


	//----- nvinfo : EIATTR_FRAME_SIZE
	.align		4
.L_233:
        /*042c*/ 	.byte	0x04, 0x11
        /*042e*/ 	.short	(.L_235 - .L_234)
	.align		4
.L_234:
        /*0430*/ 	.word	index@(_ZN2at6native29vectorized_elementwise_kernelILi2EZZZNS0_15exp_kernel_cudaERNS_18TensorIteratorBaseEENKUlvE0_clEvENKUlvE_clEvEUldE_St5arrayIPcLm2EEEEviT0_T1_)
        /*0434*/ 	.word	0x00000000


	//----- nvinfo : EIATTR_REGCOUNT
	.align		4
.L_235:
        /*0438*/ 	.byte	0x04, 0x2f
        /*043a*/ 	.short	(.L_237 - .L_236)
	.align		4
.L_236:
        /*043c*/ 	.word	index@(_ZN2at6native27unrolled_elementwise_kernelIZZZNS0_15exp_kernel_cudaERNS_18TensorIteratorBaseEENKUlvE0_clEvENKUlvE_clEvEUldE_St5arrayIPcLm2EELi4E23TrivialOffsetCalculatorILi1EjESB_NS0_6memory15LoadWithoutCastENSC_16StoreWithoutCastEEEviT_T0_T2_T3_T4_T5_)
        /*0440*/ 	.word	0x0000001a


	//----- nvinfo : EIATTR_FRAME_SIZE
	.align		4
.L_237:
        /*0444*/ 	.byte	0x04, 0x11
        /*0446*/ 	.short	(.L_239 - .L_238)
	.align		4
.L_238:
        /*0448*/ 	.word	index@(_ZN2at6native27unrolled_elementwise_kernelIZZZNS0_15exp_kernel_cudaERNS_18TensorIteratorBaseEENKUlvE0_clEvENKUlvE_clEvEUldE_St5arrayIPcLm2EELi4E23TrivialOffsetCalculatorILi1EjESB_NS0_6memory15LoadWithoutCastENSC_16StoreWithoutCastEEEviT_T0_T2_T3_T4_T5_)
        /*044c*/ 	.word	0x00000000


	//----- nvinfo : EIATTR_REGCOUNT
	.align		4
.L_239:
        /*0450*/ 	.byte	0x04, 0x2f
        /*0452*/ 	.short	(.L_241 - .L_240)
	.align		4
.L_240:
        /*0454*/ 	.word	index@(_ZN2at6native18elementwise_kernelILi128ELi2EZNS0_22gpu_kernel_impl_nocastIZZZNS0_15exp_kernel_cudaERNS_18TensorIteratorBaseEENKUlvE0_clEvENKUlvE_clEvEUldE_EEvS4_RKT_EUliE_EEviT1_)
        /*0458*/ 	.word	0x00000014


	//----- nvinfo : EIATTR_FRAME_SIZE
	.align		4
.L_241:
        /*045c*/ 	.byte	0x04, 0x11
        /*045e*/ 	.short	(.L_243 - .L_242)
	.align		4
.L_242:
        /*0460*/ 	.word	index@(_ZN2at6native18elementwise_kernelILi128ELi2EZNS0_22gpu_kernel_impl_nocastIZZZNS0_15exp_kernel_cudaERNS_18TensorIteratorBaseEENKUlvE0_clEvENKUlvE_clEvEUldE_EEvS4_RKT_EUliE_EEviT1_)
        /*0464*/ 	.word	0x00000000


	//----- nvinfo : EIATTR_REGCOUNT
	.align		4
.L_243:
        /*0468*/ 	.byte	0x04, 0x2f
        /*046a*/ 	.short	(.L_245 - .L_244)
	.align		4
.L_244:
        /*046c*/ 	.word	index@(_ZN2at6native27unrolled_elementwise_kernelIZZZNS0_15exp_kernel_cudaERNS_18TensorIteratorBaseEENKUlvE0_clEvENKUlvE_clEvEUldE_St5arrayIPcLm2EELi4E23TrivialOffsetCalculatorILi1EjESB_NS0_6memory12LoadWithCastILi1EEENSC_13StoreWithCastILi1EEEEEviT_T0_T2_T3_T4_T5_)
        /*0470*/ 	.word	0x00000022


	//----- nvinfo : EIATTR_FRAME_SIZE
	.align		4
.L_245:
        /*0474*/ 	.byte	0x04, 0x11
        /*0476*/ 	.short	(.L_247 - .L_246)
	.align		4
.L_246:
        /*0478*/ 	.word	index@(_ZN2at6native27unrolled_elementwise_kernelIZZZNS0_15exp_kernel_cudaERNS_18TensorIteratorBaseEENKUlvE0_clEvENKUlvE_clEvEUldE_St5arrayIPcLm2EELi4E23TrivialOffsetCalculatorILi1EjESB_NS0_6memory12LoadWithCastILi1EEENSC_13StoreWithCastILi1EEEEEviT_T0_T2_T3_T4_T5_)
        /*047c*/ 	.word	0x00000000


	//----- nvinfo : EIATTR_REGCOUNT
	.align		4
.L_247:
        /*0480*/ 	.byte	0x04, 0x2f
        /*0482*/ 	.short	(.L_249 - .L_248)
	.align		4
.L_248:
        /*0484*/ 	.word	index@(_ZN2at6native18elementwise_kernelILi128ELi4EZNS0_15gpu_kernel_implIZZZNS0_15exp_kernel_cudaERNS_18TensorIteratorBaseEENKUlvE0_clEvENKUlvE_clEvEUldE_EEvS4_RKT_EUliE_EEviT1_)
        /*0488*/ 	.word	0x00000018


	//----- nvinfo : EIATTR_FRAME_SIZE
	.align		4
.L_249:
        /*048c*/ 	.byte	0x04, 0x11
        /*048e*/ 	.short	(.L_251 - .L_250)
	.align		4
.L_250:
        /*0490*/ 	.word	index@(_ZN2at6native18elementwise_kernelILi128ELi4EZNS0_15gpu_kernel_implIZZZNS0_15exp_kernel_cudaERNS_18TensorIteratorBaseEENKUlvE0_clEvENKUlvE_clEvEUldE_EEvS4_RKT_EUliE_EEviT1_)
        /*0494*/ 	.word	0x00000000


	//----- nvinfo : EIATTR_REGCOUNT
	.align		4
.L_251:
        /*0498*/ 	.byte	0x04, 0x2f
        /*049a*/ 	.short	(.L_253 - .L_252)
	.align		4
.L_252:
        /*049c*/ 	.word	index@(_ZN2at6native29vectorized_elementwise_kernelILi8EZZZNS0_15exp_kernel_cudaERNS_18TensorIteratorBaseEENKUlvE0_clEvENKUlvE0_clEvEUlfE_St5arrayIPcLm2EEEEviT0_T1_)
        /*04a0*/ 	.word	0x00000020


	//----- nvinfo : EIATTR_FRAME_SIZE
	.align		4
.L_253:
        /*04a4*/ 	.byte	0x04, 0x11
        /*04a6*/ 	.short	(.L_255 - .L_254)
	.align		4
.L_254:
        /*04a8*/ 	.word	index@(_ZN2at6native29vectorized_elementwise_kernelILi8EZZZNS0_15exp_kernel_cudaERNS_18TensorIteratorBaseEENKUlvE0_clEvENKUlvE0_clEvEUlfE_St5arrayIPcLm2EEEEviT0_T1_)
        /*04ac*/ 	.word	0x00000000


	//----- nvinfo : EIATTR_REGCOUNT
	.align		4
.L_255:
        /*04b0*/ 	.byte	0x04, 0x2f
        /*04b2*/ 	.short	(.L_257 - .L_256)
	.align		4
.L_256:
        /*04b4*/ 	.word	index@(_ZN2at6native29vectorized_elementwise_kernelILi4EZZZNS0_15exp_kernel_cudaERNS_18TensorIteratorBaseEENKUlvE0_clEvENKUlvE0_clEvEUlfE_St5arrayIPcLm2EEEEviT0_T1_)
        /*04b8*/ 	.word	0x00000020


	//----- nvinfo : EIATTR_FRAME_SIZE
	.align		4
.L_257:
        /*04bc*/ 	.byte	0x04, 0x11
        /*04be*/ 	.short	(.L_259 - .L_258)
	.align		4
.L_258:
        /*04c0*/ 	.word	index@(_ZN2at6native29vectorized_elementwise_kernelILi4EZZZNS0_15exp_kernel_cudaERNS_18TensorIteratorBaseEENKUlvE0_clEvENKUlvE0_clEvEUlfE_St5arrayIPcLm2EEEEviT0_T1_)
        /*04c4*/ 	.word	0x00000000


	//----- nvinfo : EIATTR_REGCOUNT
	.align		4
.L_259:
        /*04c8*/ 	.byte	0x04, 0x2f
        /*04ca*/ 	.short	(.L_261 - .L_260)
	.align		4
.L_260:
        /*04cc*/ 	.word	index@(_ZN2at6native29vectorized_elementwise_kernelILi2EZZZNS0_15exp_kernel_cudaERNS_18TensorIteratorBaseEENKUlvE0_clEvENKUlvE0_clEvEUlfE_St5arrayIPcLm2EEEEviT0_T1_)
        /*04d0*/ 	.word	0x00000020


	//----- nvinfo : EIATTR_FRAME_SIZE
	.align		4
.L_261:
        /*04d4*/ 	.byte	0x04, 0x11
        /*04d6*/ 	.short	(.L_263 - .L_262)
	.align		4
.L_262:
        /*04d8*/ 	.word	index@(_ZN2at6native29vectorized_elementwise_kernelILi2EZZZNS0_15exp_kernel_cudaERNS_18TensorIteratorBaseEENKUlvE0_clEvENKUlvE0_clEvEUlfE_St5arrayIPcLm2EEEEviT0_T1_)
        /*04dc*/ 	.word	0x00000000


	//----- nvinfo : EIATTR_REGCOUNT
	.align		4
.L_263:
        /*04e0*/ 	.byte	0x04, 0x2f
        /*04e2*/ 	.short	(.L_265 - .L_264)
	.align		4
.L_264:
        /*04e4*/ 	.word	index@(_ZN2at6native27unrolled_elementwise_kernelIZZZNS0_15exp_kernel_cudaERNS_18TensorIteratorBaseEENKUlvE0_clEvENKUlvE0_clEvEUlfE_St5arrayIPcLm2EELi4E23TrivialOffsetCalculatorILi1EjESB_NS0_6memory15LoadWithoutCastENSC_16StoreWithoutCastEEEviT_T0_T2_T3_T4_T5_)
        /*04e8*/ 	.word	0x00000015


	//----- nvinfo : EIATTR_FRAME_SIZE
	.align		4
.L_265:
        /*04ec*/ 	.byte	0x04, 0x11
        /*04ee*/ 	.short	(.L_267 - .L_266)
	.align		4
.L_266:
        /*04f0*/ 	.word	index@(_ZN2at6native27unrolled_elementwise_kernelIZZZNS0_15exp_kernel_cudaERNS_18TensorIteratorBaseEENKUlvE0_clEvENKUlvE0_clEvEUlfE_St5arrayIPcLm2EELi4E23TrivialOffsetCalculatorILi1EjESB_NS0_6memory15LoadWithoutCastENSC_16StoreWithoutCastEEEviT_T0_T2_T3_T4_T5_)
        /*04f4*/ 	.word	0x00000000


	//----- nvinfo : EIATTR_REGCOUNT
	.align		4
.L_267:
        /*04f8*/ 	.byte	0x04, 0x2f
        /*04fa*/ 	.short	(.L_269 - .L_268)
	.align		4
.L_268:
        /*04fc*/ 	.word	index@(_ZN2at6native18elementwise_kernelILi128ELi2EZNS0_22gpu_kernel_impl_nocastIZZZNS0_15exp_kernel_cudaERNS_18TensorIteratorBaseEENKUlvE0_clEvENKUlvE0_clEvEUlfE_EEvS4_RKT_EUliE_EEviT1_)
        /*0500*/ 	.word	0x00000014


	//----- nvinfo : EIATTR_FRAME_SIZE
	.align		4
.L_269:
        /*0504*/ 	.byte	0x04, 0x11
        /*0506*/ 	.short	(.L_271 - .L_270)
	.align		4
.L_270:
        /*0508*/ 	.word	index@(_ZN2at6native18elementwise_kernelILi128ELi2EZNS0_22gpu_kernel_impl_nocastIZZZNS0_15exp_kernel_cudaERNS_18TensorIteratorBaseEENKUlvE0_clEvENKUlvE0_clEvEUlfE_EEvS4_RKT_EUliE_EEviT1_)
        /*050c*/ 	.word	0x00000000


	//----- nvinfo : EIATTR_REGCOUNT
	.align		4
.L_271:
        /*0510*/ 	.byte	0x04, 0x2f
        /*0512*/ 	.short	(.L_273 - .L_272)
	.align		4
.L_272:
        /*0514*/ 	.word	index@(_ZN2at6native27unrolled_elementwise_kernelIZZZNS0_15exp_kernel_cudaERNS_18TensorIteratorBaseEENKUlvE0_clEvENKUlvE0_clEvEUlfE_St5arrayIPcLm2EELi4E23TrivialOffsetCalculatorILi1EjESB_NS0_6memory12LoadWithCastILi1EEENSC_13StoreWithCastILi1EEEEEviT_T0_T2_T3_T4_T5_)
        /*0518*/ 	.word	0x0000001d


	//----- nvinfo : EIATTR_FRAME_SIZE
	.align		4
.L_273:
        /*051c*/ 	.byte	0x04, 0x11
        /*051e*/ 	.short	(.L_275 - .L_274)
	.align		4
.L_274:
        /*0520*/ 	.word	index@(_ZN2at6native27unrolled_elementwise_kernelIZZZNS0_15exp_kernel_cudaERNS_18TensorIteratorBaseEENKUlvE0_clEvENKUlvE0_clEvEUlfE_St5arrayIPcLm2EELi4E23TrivialOffsetCalculatorILi1EjESB_NS0_6memory12LoadWithCastILi1EEENSC_13StoreWithCastILi1EEEEEviT_T0_T2_T3_T4_T5_)
        /*0524*/ 	.word	0x00000000


	//----- nvinfo : EIATTR_REGCOUNT
	.align		4
.L_275:
        /*0528*/ 	.byte	0x04, 0x2f
        /*052a*/ 	.short	(.L_277 - .L_276)
	.align		4
.L_276:
        /*052c*/ 	.word	index@(_ZN2at6native18elementwise_kernelILi128ELi4EZNS0_15gpu_kernel_implIZZZNS0_15exp_kernel_cudaERNS_18TensorIteratorBaseEENKUlvE0_clEvENKUlvE0_clEvEUlfE_EEvS4_RKT_EUliE_EEviT1_)
        /*0530*/ 	.word	0x00000018


	//----- nvinfo : EIATTR_FRAME_SIZE
	.align		4
.L_277:
        /*0534*/ 	.byte	0x04, 0x11
        /*0536*/ 	.short	(.L_279 - .L_278)
	.align		4
.L_278:
        /*0538*/ 	.word	index@(_ZN2at6native18elementwise_kernelILi128ELi4EZNS0_15gpu_kernel_implIZZZNS0_15exp_kernel_cudaERNS_18TensorIteratorBaseEENKUlvE0_clEvENKUlvE0_clEvEUlfE_EEvS4_RKT_EUliE_EEviT1_)
        /*053c*/ 	.word	0x00000000


	//----- nvinfo : EIATTR_REGCOUNT
	.align		4
.L_279:
        /*0540*/ 	.byte	0x04, 0x2f
        /*0542*/ 	.short	(.L_281 - .L_280)
	.align		4
.L_280:
        /*0544*/ 	.word	index@(_ZN2at6native29vectorized_elementwise_kernelILi8EZZZNS0_15exp_kernel_cudaERNS_18TensorIteratorBaseEENKUlvE0_clEvENKUlvE1_clEvEUlN3c104HalfEE_St5arrayIPcLm2EEEEviT0_T1_)
        /*0548*/ 	.word	0x00000020


	//----- nvinfo : EIATTR_FRAME_SIZE
	.align		4
.L_281:
        /*054c*/ 	.byte	0x04, 0x11
        /*054e*/ 	.short	(.L_283 - .L_282)
	.align		4
.L_282:
        /*0550*/ 	.word	index@(_ZN2at6native29vectorized_elementwise_kernelILi8EZZZNS0_15exp_kernel_cudaERNS_18TensorIteratorBaseEENKUlvE0_clEvENKUlvE1_clEvEUlN3c104HalfEE_St5arrayIPcLm2EEEEviT0_T1_)
        /*0554*/ 	.word	0x00000000


	//----- nvinfo : EIATTR_REGCOUNT
	.align		4
.L_283:
        /*0558*/ 	.byte	0x04, 0x2f
        /*055a*/ 	.short	(.L_285 - .L_284)
	.align		4
.L_284:
        /*055c*/ 	.word	index@(_ZN2at6native29vectorized_elementwise_kernelILi4EZZZNS0_15exp_kernel_cudaERNS_18TensorIteratorBaseEENKUlvE0_clEvENKUlvE1_clEvEUlN3c104HalfEE_St5arrayIPcLm2EEEEviT0_T1_)
        /*0560*/ 	.word	0x00000020


	//----- nvinfo : EIATTR_FRAME_SIZE
	.align		4
.L_285:
        /*0564*/ 	.byte	0x04, 0x11
        /*0566*/ 	.short	(.L_287 - .L_286)
	.align		4
.L_286:
        /*0568*/ 	.word	index@(_ZN2at6native29vectorized_elementwise_kernelILi4EZZZNS0_15exp_kernel_cudaERNS_18TensorIteratorBaseEENKUlvE0_clEvENKUlvE1_clEvEUlN3c104HalfEE_St5arrayIPcLm2EEEEviT0_T1_)
        /*056c*/ 	.word	0x00000000


	//----- nvinfo : EIATTR_REGCOUNT
	.align		4
.L_287:
        /*0570*/ 	.byte	0x04, 0x2f
        /*0572*/ 	.short	(.L_289 - .L_288)
	.align		4
.L_288:
        /*0574*/ 	.word	index@(_ZN2at6native29vectorized_elementwise_kernelILi2EZZZNS0_15exp_kernel_cudaERNS_18TensorIteratorBaseEENKUlvE0_clEvENKUlvE1_clEvEUlN3c104HalfEE_St5arrayIPcLm2EEEEviT0_T1_)
        /*0578*/ 	.word	0x00000020


	//----- nvinfo : EIATTR_FRAME_SIZE
	.align		4
.L_289:
        /*057c*/ 	.byte	0x04, 0x11
        /*057e*/ 	.short	(.L_291 - .L_290)
	.align		4
.L_290:
        /*0580*/ 	.word	index@(_ZN2at6native29vectorized_elementwise_kernelILi2EZZZNS0_15exp_kernel_cudaERNS_18TensorIteratorBaseEENKUlvE0_clEvENKUlvE1_clEvEUlN3c104HalfEE_St5arrayIPcLm2EEEEviT0_T1_)
        /*0584*/ 	.word	0x00000000


	//----- nvinfo : EIATTR_REGCOUNT
	.align		4
.L_291:
        /*0588*/ 	.byte	0x04, 0x2f
        /*058a*/ 	.short	(.L_293 - .L_292)
	.align		4
.L_292:
        /*058c*/ 	.word	index@(_ZN2at6native27unrolled_elementwise_kernelIZZZNS0_15exp_kernel_cudaERNS_18TensorIteratorBaseEENKUlvE0_clEvENKUlvE1_clEvEUlN3c104HalfEE_St5arrayIPcLm2EELi4E23TrivialOffsetCalculatorILi1EjESD_NS0_6memory15LoadWithoutCastENSE_16StoreWithoutCastEEEviT_T0_T2_T3_T4_T5_)
        /*0590*/ 	.word	0x00000016


	//----- nvinfo : EIATTR_FRAME_SIZE
	.align		4
.L_293:
        /*0594*/ 	.byte	0x04, 0x11
        /*0596*/ 	.short	(.L_295 - .L_294)
	.align		4
.L_294:
        /*0598*/ 	.word	index@(_ZN2at6native27unrolled_elementwise_kernelIZZZNS0_15exp_kernel_cudaERNS_18TensorIteratorBaseEENKUlvE0_clEvENKUlvE1_clEvEUlN3c104HalfEE_St5arrayIPcLm2EELi4E23TrivialOffsetCalculatorILi1EjESD_NS0_6memory15LoadWithoutCastENSE_16StoreWithoutCastEEEviT_T0_T2_T3_T4_T5_)
        /*059c*/ 	.word	0x00000000


	//----- nvinfo : EIATTR_REGCOUNT
	.align		4
.L_295:
        /*05a0*/ 	.byte	0x04, 0x2f
        /*05a2*/ 	.short	(.L_297 - .L_296)
	.align		4
.L_296:
        /*05a4*/ 	.word	index@(_ZN2at6native18elementwise_kernelILi128ELi4EZNS0_22gpu_kernel_impl_nocastIZZZNS0_15exp_kernel_cudaERNS_18TensorIteratorBaseEENKUlvE0_clEvENKUlvE1_clEvEUlN3c104HalfEE_EEvS4_RKT_EUliE_EEviT1_)
        /*05a8*/ 	.word	0x00000014


	//----- nvinfo : EIATTR_FRAME_SIZE
	.align		4
.L_297:
        /*05ac*/ 	.byte	0x04, 0x11
        /*05ae*/ 	.short	(.L_299 - .L_298)
	.align		4
.L_298:
        /*05b0*/ 	.word	index@(_ZN2at6native18elementwise_kernelILi128ELi4EZNS0_22gpu_kernel_impl_nocastIZZZNS0_15exp_kernel_cudaERNS_18TensorIteratorBaseEENKUlvE0_clEvENKUlvE1_clEvEUlN3c104HalfEE_EEvS4_RKT_EUliE_EEviT1_)
        /*05b4*/ 	.word	0x00000000


	//----- nvinfo : EIATTR_REGCOUNT
	.align		4
.L_299:
        /*05b8*/ 	.byte	0x04, 0x2f
        /*05ba*/ 	.short	(.L_301 - .L_300)
	.align		4
.L_300:
        /*05bc*/ 	.word	index@(_ZN2at6native27unrolled_elementwise_kernelIZZZNS0_15exp_kernel_cudaERNS_18TensorIteratorBaseEENKUlvE0_clEvENKUlvE1_clEvEUlN3c104HalfEE_St5arrayIPcLm2EELi4E23TrivialOffsetCalculatorILi1EjESD_NS0_6memory12LoadWithCastILi1EEENSE_13StoreWithCastILi1EEEEEviT_T0_T2_T3_T4_T5_)
        /*05c0*/ 	.word	0x0000001c


	//----- nvinfo : EIATTR_FRAME_SIZE
	.align		4
.L_301:
        /*05c4*/ 	.byte	0x04, 0x11
        /*05c6*/ 	.short	(.L_303 - .L_302)
	.align		4
.L_302:
        /*05c8*/ 	.word	index@(_ZN2at6native27unrolled_elementwise_kernelIZZZNS0_15exp_kernel_cudaERNS_18TensorIteratorBaseEENKUlvE0_clEvENKUlvE1_clEvEUlN3c104HalfEE_St5arrayIPcLm2EELi4E23TrivialOffsetCalculatorILi1EjESD_NS0_6memory12LoadWithCastILi1EEENSE_13StoreWithCastILi1EEEEEviT_T0_T2_T3_T4_T5_)
        /*05cc*/ 	.word	0x00000000


	//----- nvinfo : EIATTR_REGCOUNT
	.align		4
.L_303:
        /*05d0*/ 	.byte	0x04, 0x2f
        /*05d2*/ 	.short	(.L_305 - .L_304)
	.align		4
.L_304:
        /*05d4*/ 	.word	index@(_ZN2at6native18elementwise_kernelILi128ELi4EZNS0_15gpu_kernel_implIZZZNS0_15exp_kernel_cudaERNS_18TensorIteratorBaseEENKUlvE0_clEvENKUlvE1_clEvEUlN3c104HalfEE_EEvS4_RKT_EUliE_EEviT1_)
        /*05d8*/ 	.word	0x00000018


	//----- nvinfo : EIATTR_FRAME_SIZE
	.align		4
.L_305:
        /*05dc*/ 	.byte	0x04, 0x11
        /*05de*/ 	.short	(.L_307 - .L_306)
	.align		4
.L_306:
        /*05e0*/ 	.word	index@(_ZN2at6native18elementwise_kernelILi128ELi4EZNS0_15gpu_kernel_implIZZZNS0_15exp_kernel_cudaERNS_18TensorIteratorBaseEENKUlvE0_clEvENKUlvE1_clEvEUlN3c104HalfEE_EEvS4_RKT_EUliE_EEviT1_)
        /*05e4*/ 	.word	0x00000000


	//----- nvinfo : EIATTR_REGCOUNT
	.align		4
.L_307:
        /*05e8*/ 	.byte	0x04, 0x2f
        /*05ea*/ 	.short	(.L_309 - .L_308)
	.align		4
.L_308:
        /*05ec*/ 	.word	index@(_ZN2at6native29vectorized_elementwise_kernelILi8EZZZNS0_15exp_kernel_cudaERNS_18TensorIteratorBaseEENKUlvE0_clEvENKUlvE2_clEvEUlN3c108BFloat16EE_St5arrayIPcLm2EEEEviT0_T1_)
        /*05f0*/ 	.word	0x00000020


	//----- nvinfo : EIATTR_FRAME_SIZE
	.align		4
.L_309:
        /*05f4*/ 	.byte	0x04, 0x11
        /*05f6*/ 	.short	(.L_311 - .L_310)
	.align		4
.L_310:
        /*05f8*/ 	.word	index@(_ZN2at6native29vectorized_elementwise_kernelILi8EZZZNS0_15exp_kernel_cudaERNS_18TensorIteratorBaseEENKUlvE0_clEvENKUlvE2_clEvEUlN3c108BFloat16EE_St5arrayIPcLm2EEEEviT0_T1_)
        /*05fc*/ 	.word	0x00000000


	//----- nvinfo : EIATTR_REGCOUNT
	.align		4
.L_311:
        /*0600*/ 	.byte	0x04, 0x2f
        /*0602*/ 	.short	(.L_313 - .L_312)
	.align		4
.L_312:
        /*0604*/ 	.word	index@(_ZN2at6native29vectorized_elementwise_kernelILi4EZZZNS0_15exp_kernel_cudaERNS_18TensorIteratorBaseEENKUlvE0_clEvENKUlvE2_clEvEUlN3c108BFloat16EE_St5arrayIPcLm2EEEEviT0_T1_)
        /*0608*/ 	.word	0x00000020


	//----- nvinfo : EIATTR_FRAME_SIZE
	.align		4
.L_313:
        /*060c*/ 	.byte	0x04, 0x11
        /*060e*/ 	.short	(.L_315 - .L_314)
	.align		4
.L_314:
        /*0610*/ 	.word	index@(_ZN2at6native29vectorized_elementwise_kernelILi4EZZZNS0_15exp_kernel_cudaERNS_18TensorIteratorBaseEENKUlvE0_clEvENKUlvE2_clEvEUlN3c108BFloat16EE_St5arrayIPcLm2EEEEviT0_T1_)
        /*0614*/ 	.word	0x00000000


	//----- nvinfo : EIATTR_REGCOUNT
	.align		4
.L_315:
        /*0618*/ 	.byte	0x04, 0x2f
        /*061a*/ 	.short	(.L_317 - .L_316)
	.align		4
.L_316:
        /*061c*/ 	.word	index@(_ZN2at6native29vectorized_elementwise_kernelILi2EZZZNS0_15exp_kernel_cudaERNS_18TensorIteratorBaseEENKUlvE0_clEvENKUlvE2_clEvEUlN3c108BFloat16EE_St5arrayIPcLm2EEEEviT0_T1_)
        /*0620*/ 	.word	0x00000020


	//----- nvinfo : EIATTR_FRAME_SIZE
	.align		4
.L_317:
        /*0624*/ 	.byte	0x04, 0x11
        /*0626*/ 	.short	(.L_319 - .L_318)
	.align		4
.L_318:
        /*0628*/ 	.word	index@(_ZN2at6native29vectorized_elementwise_kernelILi2EZZZNS0_15exp_kernel_cudaERNS_18TensorIteratorBaseEENKUlvE0_clEvENKUlvE2_clEvEUlN3c108BFloat16EE_St5arrayIPcLm2EEEEviT0_T1_)
        /*062c*/ 	.word	0x00000000


	//----- nvinfo : EIATTR_REGCOUNT
	.align		4
.L_319:
        /*0630*/ 	.byte	0x04, 0x2f
        /*0632*/ 	.short	(.L_321 - .L_320)
	.align		4
.L_320:
        /*0634*/ 	.word	index@(_ZN2at6native27unrolled_elementwise_kernelIZZZNS0_15exp_kernel_cudaERNS_18TensorIteratorBaseEENKUlvE0_clEvENKUlvE2_clEvEUlN3c108BFloat16EE_St5arrayIPcLm2EELi4E23TrivialOffsetCalculatorILi1EjESD_NS0_6memory15LoadWithoutCastENSE_16StoreWithoutCastEEEviT_T0_T2_T3_T4_T5_)
        /*0638*/ 	.word	0x00000016


	//----- nvinfo : EIATTR_FRAME_SIZE
	.align		4
.L_321:
        /*063c*/ 	.byte	0x04, 0x11
        /*063e*/ 	.short	(.L_323 - .L_322)
	.align		4
.L_322:
        /*0640*/ 	.word	index@(_ZN2at6native27unrolled_elementwise_kernelIZZZNS0_15exp_kernel_cudaERNS_18TensorIteratorBaseEENKUlvE0_clEvENKUlvE2_clEvEUlN3c108BFloat16EE_St5arrayIPcLm2EELi4E23TrivialOffsetCalculatorILi1EjESD_NS0_6memory15LoadWithoutCastENSE_16StoreWithoutCastEEEviT_T0_T2_T3_T4_T5_)
        /*0644*/ 	.word	0x00000000


	//----- nvinfo : EIATTR_REGCOUNT
	.align		4
.L_323:
        /*0648*/ 	.byte	0x04, 0x2f
        /*064a*/ 	.short	(.L_325 - .L_324)
	.align		4
.L_324:
        /*064c*/ 	.word	index@(_ZN2at6native18elementwise_kernelILi128ELi4EZNS0_22gpu_kernel_impl_nocastIZZZNS0_15exp_kernel_cudaERNS_18TensorIteratorBaseEENKUlvE0_clEvENKUlvE2_clEvEUlN3c108BFloat16EE_EEvS4_RKT_EUliE_EEviT1_)
        /*0650*/ 	.word	0x00000014


	//----- nvinfo : EIATTR_FRAME_SIZE
	.align		4
.L_325:
        /*0654*/ 	.byte	0x04, 0x11
        /*0656*/ 	.short	(.L_327 - .L_326)
	.align		4
.L_326:
        /*0658*/ 	.word	index@(_ZN2at6native18elementwise_kernelILi128ELi4EZNS0_22gpu_kernel_impl_nocastIZZZNS0_15exp_kernel_cudaERNS_18TensorIteratorBaseEENKUlvE0_clEvENKUlvE2_clEvEUlN3c108BFloat16EE_EEvS4_RKT_EUliE_EEviT1_)
        /*065c*/ 	.word	0x00000000


	//----- nvinfo : EIATTR_REGCOUNT
	.align		4
.L_327:
        /*0660*/ 	.byte	0x04, 0x2f
        /*0662*/ 	.short	(.L_329 - .L_328)
	.align		4
.L_328:
        /*0664*/ 	.word	index@(_ZN2at6native27unrolled_elementwise_kernelIZZZNS0_15exp_kernel_cudaERNS_18TensorIteratorBaseEENKUlvE0_clEvENKUlvE2_clEvEUlN3c108BFloat16EE_St5arrayIPcLm2EELi4E23TrivialOffsetCalculatorILi1EjESD_NS0_6memory12LoadWithCastILi1EEENSE_13StoreWithCastILi1EEEEEviT_T0_T2_T3_T4_T5_)
        /*0668*/ 	.word	0x0000001c


	//----- nvinfo : EIATTR_FRAME_SIZE
	.align		4
.L_329:
        /*066c*/ 	.byte	0x04, 0x11
        /*066e*/ 	.short	(.L_331 - .L_330)
	.align		4
.L_330:
        /*0670*/ 	.word	index@(_ZN2at6native27unrolled_elementwise_kernelIZZZNS0_15exp_kernel_cudaERNS_18TensorIteratorBaseEENKUlvE0_clEvENKUlvE2_clEvEUlN3c108BFloat16EE_St5arrayIPcLm2EELi4E23TrivialOffsetCalculatorILi1EjESD_NS0_6memory12LoadWithCastILi1EEENSE_13StoreWithCastILi1EEEEEviT_T0_T2_T3_T4_T5_)
        /*0674*/ 	.word	0x00000000


	//----- nvinfo : EIATTR_REGCOUNT
	.align		4
.L_331:
        /*0678*/ 	.byte	0x04, 0x2f
        /*067a*/ 	.short	(.L_333 - .L_332)
	.align		4
.L_332:
        /*067c*/ 	.word	index@(_ZN2at6native18elementwise_kernelILi128ELi4EZNS0_15gpu_kernel_implIZZZNS0_15exp_kernel_cudaERNS_18TensorIteratorBaseEENKUlvE0_clEvENKUlvE2_clEvEUlN3c108BFloat16EE_EEvS4_RKT_EUliE_EEviT1_)
        /*0680*/ 	.word	0x00000018


	//----- nvinfo : EIATTR_FRAME_SIZE
	.align		4
.L_333:
        /*0684*/ 	.byte	0x04, 0x11
        /*0686*/ 	.short	(.L_335 - .L_334)
	.align		4
.L_334:
        /*0688*/ 	.word	index@(_ZN2at6native18elementwise_kernelILi128ELi4EZNS0_15gpu_kernel_implIZZZNS0_15exp_kernel_cudaERNS_18TensorIteratorBaseEENKUlvE0_clEvENKUlvE2_clEvEUlN3c108BFloat16EE_EEvS4_RKT_EUliE_EEviT1_)
        /*068c*/ 	.word	0x00000000


	//----- nvinfo : EIATTR_REGCOUNT
	.align		4
.L_335:
        /*0690*/ 	.byte	0x04, 0x2f
        /*0692*/ 	.short	(.L_337 - .L_336)
	.align		4
.L_336:
        /*0694*/ 	.word	index@(_ZN2at6native29vectorized_elementwise_kernelILi8EZZZNS0_17expm1_kernel_cudaERNS_18TensorIteratorBaseEENKUlvE_clEvENKUlvE_clEvEUldE_St5arrayIPcLm2EEEEviT0_T1_)
        /*0698*/ 	.word	0x00000020


	//----- nvinfo : EIATTR_FRAME_SIZE
	.align		4
.L_337:
        /*069c*/ 	.byte	0x04, 0x11
        /*069e*/ 	.short	(.L_339 - .L_338)
	.align		4
.L_338:
        /*06a0*/ 	.word	index@(_ZN2at6native29vectorized_elementwise_kernelILi8EZZZNS0_17expm1_kernel_cudaERNS_18TensorIteratorBaseEENKUlvE_clEvENKUlvE_clEvEUldE_St5arrayIPcLm2EEEEviT0_T1_)
        /*06a4*/ 	.word	0x00000000


	//----- nvinfo : EIATTR_REGCOUNT
	.align		4
.L_339:
        /*06a8*/ 	.byte	0x04, 0x2f
        /*06aa*/ 	.short	(.L_341 - .L_340)
	.align		4
.L_340:
        /*06ac*/ 	.word	index@(_ZN2at6native29vectorized_elementwise_kernelILi4EZZZNS0_17expm1_kernel_cudaERNS_18TensorIteratorBaseEENKUlvE_clEvENKUlvE_clEvEUldE_St5arrayIPcLm2EEEEviT0_T1_)
        /*06b0*/ 	.word	0x00000020


	//----- nvinfo : EIATTR_FRAME_SIZE
	.align		4
.L_341:
        /*06b4*/ 	.byte	0x04, 0x11
        /*06b6*/ 	.short	(.L_343 - .L_342)
	.align		4
.L_342:
        /*06b8*/ 	.word	index@(_ZN2at6native29vectorized_elementwise_kernelILi4EZZZNS0_17expm1_kernel_cudaERNS_18TensorIteratorBaseEENKUlvE_clEvENKUlvE_clEvEUldE_St5arrayIPcLm2EEEEviT0_T1_)
        /*06bc*/ 	.word	0x00000000


	//----- nvinfo : EIATTR_REGCOUNT
	.align		4
.L_343:
        /*06c0*/ 	.byte	0x04, 0x2f
        /*06c2*/ 	.short	(.L_345 - .L_344)
	.align		4
.L_344:
        /*06c4*/ 	.word	index@(_ZN2at6native29vectorized_elementwise_kernelILi2EZZZNS0_17expm1_kernel_cudaERNS_18TensorIteratorBaseEENKUlvE_clEvENKUlvE_clEvEUldE_St5arrayIPcLm2EEEEviT0_T1_)
        /*06c8*/ 	.word	0x00000020


	//----- nvinfo : EIATTR_FRAME_SIZE
	.align		4
.L_345:
        /*06cc*/ 	.byte	0x04, 0x11
        /*06ce*/ 	.short	(.L_347 - .L_346)
	.align		4
.L_346:
        /*06d0*/ 	.word	index@(_ZN2at6native29vectorized_elementwise_kernelILi2EZZZNS0_17expm1_kernel_cudaERNS_18TensorIteratorBaseEENKUlvE_clEvENKUlvE_clEvEUldE_St5arrayIPcLm2EEEEviT0_T1_)
        /*06d4*/ 	.word	0x00000000


	//----- nvinfo : EIATTR_REGCOUNT
	.align		4
.L_347:
        /*06d8*/ 	.byte	0x04, 0x2f
        /*06da*/ 	.short	(.L_349 - .L_348)
	.align		4
.L_348:
        /*06dc*/ 	.word	index@(_ZN2at6native27unrolled_elementwise_kernelIZZZNS0_17expm1_kernel_cudaERNS_18TensorIteratorBaseEENKUlvE_clEvENKUlvE_clEvEUldE_St5arrayIPcLm2EELi4E23TrivialOffsetCalculatorILi1EjESB_NS0_6memory15LoadWithoutCastENSC_16StoreWithoutCastEEEviT_T0_T2_T3_T4_T5_)
        /*06e0*/ 	.word	0x00000018


	//----- nvinfo : EIATTR_FRAME_SIZE
	.align		4
.L_349:
        /*06e4*/ 	.byte	0x04, 0x11
        /*06e6*/ 	.short	(.L_351 - .L_350)
	.align		4
.L_350:
        /*06e8*/ 	.word	index@(_ZN2at6native27unrolled_elementwise_kernelIZZZNS0_17expm1_kernel_cudaERNS_18TensorIteratorBaseEENKUlvE_clEvENKUlvE_clEvEUldE_St5arrayIPcLm2EELi4E23TrivialOffsetCalculatorILi1EjESB_NS0_6memory15LoadWithoutCastENSC_16StoreWithoutCastEEEviT_T0_T2_T3_T4_T5_)
        /*06ec*/ 	.word	0x00000000


	//----- nvinfo : EIATTR_REGCOUNT
	.align		4
.L_351:
        /*06f0*/ 	.byte	0x04, 0x2f
        /*06f2*/ 	.short	(.L_353 - .L_352)
	.align		4
.L_352:
        /*06f4*/ 	.word	index@(_ZN2at6native18elementwise_kernelILi128ELi2EZNS0_22gpu_kernel_impl_nocastIZZZNS0_17expm1_kernel_cudaERNS_18TensorIteratorBaseEENKUlvE_clEvENKUlvE_clEvEUldE_EEvS4_RKT_EUliE_EEviT1_)
        /*06f8*/ 	.word	0x00000014


	//----- nvinfo : EIATTR_FRAME_SIZE
	.align		4
.L_353:
        /*06fc*/ 	.byte	0x04, 0x11
        /*06fe*/ 	.short	(.L_355 - .L_354)
	.align		4
.L_354:
        /*0700*/ 	.word	index@(_ZN2at6native18elementwise_kernelILi128ELi2EZNS0_22gpu_kernel_impl_nocastIZZZNS0_17expm1_kernel_cudaERNS_18TensorIteratorBaseEENKUlvE_clEvENKUlvE_clEvEUldE_EEvS4_RKT_EUliE_EEviT1_)
        /*0704*/ 	.word	0x00000000


	//----- nvinfo : EIATTR_REGCOUNT
	.align		4
.L_355:
        /*0708*/ 	.byte	0x04, 0x2f
        /*070a*/ 	.short	(.L_357 - .L_356)
	.align		4
.L_356:
        /*070c*/ 	.word	index@(_ZN2at6native27unrolled_elementwise_kernelIZZZNS0_17expm1_kernel_cudaERNS_18TensorIteratorBaseEENKUlvE_clEvENKUlvE_clEvEUldE_St5arrayIPcLm2EELi4E23TrivialOffsetCalculatorILi1EjESB_NS0_6memory12LoadWithCastILi1EEENSC_13StoreWithCastILi1EEEEEviT_T0_T2_T3_T4_T5_)
        /*0710*/ 	.word	0x00000022


	//----- nvinfo : EIATTR_FRAME_SIZE
	.align		4
.L_357:
        /*0714*/ 	.byte	0x04, 0x11
        /*0716*/ 	.short	(.L_359 - .L_358)
	.align		4
.L_358:
        /*0718*/ 	.word	index@(_ZN2at6native27unrolled_elementwise_kernelIZZZNS0_17expm1_kernel_cudaERNS_18TensorIteratorBaseEENKUlvE_clEvENKUlvE_clEvEUldE_St5arrayIPcLm2EELi4E23TrivialOffsetCalculatorILi1EjESB_NS0_6memory12LoadWithCastILi1EEENSC_13StoreWithCastILi1EEEEEviT_T0_T2_T3_T4_T5_)
        /*071c*/ 	.word	0x00000000


	//----- nvinfo : EIATTR_REGCOUNT
	.align		4
.L_359:
        /*0720*/ 	.byte	0x04, 0x2f
        /*0722*/ 	.short	(.L_361 - .L_360)
	.align		4
.L_360:
        /*0724*/ 	.word	index@(_ZN2at6native18elementwise_kernelILi128ELi4EZNS0_15gpu_kernel_implIZZZNS0_17expm1_kernel_cudaERNS_18TensorIteratorBaseEENKUlvE_clEvENKUlvE_clEvEUldE_EEvS4_RKT_EUliE_EEviT1_)
        /*0728*/ 	.word	0x00000018


	//----- nvinfo : EIATTR_FRAME_SIZE
	.align		4
.L_361:
        /*072c*/ 	.byte	0x04, 0x11
        /*072e*/ 	.short	(.L_363 - .L_362)
	.align		4
.L_362:
        /*0730*/ 	.word	index@(_ZN2at6native18elementwise_kernelILi128ELi4EZNS0_15gpu_kernel_implIZZZNS0_17expm1_kernel_cudaERNS_18TensorIteratorBaseEENKUlvE_clEvENKUlvE_clEvEUldE_EEvS4_RKT_EUliE_EEviT1_)
        /*0734*/ 	.word	0x00000000


	//----- nvinfo : EIATTR_REGCOUNT
	.align		4
.L_363:
        /*0738*/ 	.byte	0x04, 0x2f
        /*073a*/ 	.short	(.L_365 - .L_364)
	.align		4
.L_364:
        /*073c*/ 	.word	index@(_ZN2at6native29vectorized_elementwise_kernelILi8EZZZNS0_17expm1_kernel_cudaERNS_18TensorIteratorBaseEENKUlvE_clEvENKUlvE0_clEvEUlfE_St5arrayIPcLm2EEEEviT0_T1_)
        /*0740*/ 	.word	0x0000001e


	//----- nvinfo : EIATTR_FRAME_SIZE
	.align		4
.L_365:
        /*0744*/ 	.byte	0x04, 0x11
        /*0746*/ 	.short	(.L_367 - .L_366)
	.align		4
.L_366:
        /*0748*/ 	.word	index@(_ZN2at6native29vectorized_elementwise_kernelILi8EZZZNS0_17expm1_kernel_cudaERNS_18TensorIteratorBaseEENKUlvE_clEvENKUlvE0_clEvEUlfE_St5arrayIPcLm2EEEEviT0_T1_)
        /*074c*/ 	.word	0x00000000


	//----- nvinfo : EIATTR_REGCOUNT
	.align		4
.L_367:
        /*0750*/ 	.byte	0x04, 0x2f
        /*0752*/ 	.short	(.L_369 - .L_368)
	.align		4
.L_368:
        /*0754*/ 	.word	index@(_ZN2at6native29vectorized_elementwise_kernelILi4EZZZNS0_17expm1_kernel_cudaERNS_18TensorIteratorBaseEENKUlvE_clEvENKUlvE0_clEvEUlfE_St5arrayIPcLm2EEEEviT0_T1_)
        /*0758*/ 	.word	0x0000001e


	//----- nvinfo : EIATTR_FRAME_SIZE
	.align		4
.L_369:
        /*075c*/ 	.byte	0x04, 0x11
        /*075e*/ 	.short	(.L_371 - .L_370)
	.align		4
.L_370:
        /*0760*/ 	.word	index@(_ZN2at6native29vectorized_elementwise_kernelILi4EZZZNS0_17expm1_kernel_cudaERNS_18TensorIteratorBaseEENKUlvE_clEvENKUlvE0_clEvEUlfE_St5arrayIPcLm2EEEEviT0_T1_)
        /*0764*/ 	.word	0x00000000


	//----- nvinfo : EIATTR_REGCOUNT
	.align		4
.L_371:
        /*0768*/ 	.byte	0x04, 0x2f
        /*076a*/ 	.short	(.L_373 - .L_372)
	.align		4
.L_372:
        /*076c*/ 	.word	index@(_ZN2at6native29vectorized_elementwise_kernelILi2EZZZNS0_17expm1_kernel_cudaERNS_18TensorIteratorBaseEENKUlvE_clEvENKUlvE0_clEvEUlfE_St5arrayIPcLm2EEEEviT0_T1_)
        /*0770*/ 	.word	0x0000001e


	//----- nvinfo : EIATTR_FRAME_SIZE
	.align		4
.L_373:
        /*0774*/ 	.byte	0x04, 0x11
        /*0776*/ 	.short	(.L_375 - .L_374)
	.align		4
.L_374:
        /*0778*/ 	.word	index@(_ZN2at6native29vectorized_elementwise_kernelILi2EZZZNS0_17expm1_kernel_cudaERNS_18TensorIteratorBaseEENKUlvE_clEvENKUlvE0_clEvEUlfE_St5arrayIPcLm2EEEEviT0_T1_)
        /*077c*/ 	.word	0x00000000


	//----- nvinfo : EIATTR_REGCOUNT
	.align		4
.L_375:
        /*0780*/ 	.byte	0x04, 0x2f
        /*0782*/ 	.short	(.L_377 - .L_376)
	.align		4
.L_376:
        /*0784*/ 	.word	index@(_ZN2at6native27unrolled_elementwise_kernelIZZZNS0_17expm1_kernel_cudaERNS_18TensorIteratorBaseEENKUlvE_clEvENKUlvE0_clEvEUlfE_St5arrayIPcLm2EELi4E23TrivialOffsetCalculatorILi1EjESB_NS0_6memory15LoadWithoutCastENSC_16StoreWithoutCastEEEviT_T0_T2_T3_T4_T5_)
        /*0788*/ 	.word	0x00000016


	//----- nvinfo : EIATTR_FRAME_SIZE
	.align		4
.L_377:
        /*078c*/ 	.byte	0x04, 0x11
        /*078e*/ 	.short	(.L_379 - .L_378)
	.align		4
.L_378:
        /*0790*/ 	.word	index@(_ZN2at6native27unrolled_elementwise_kernelIZZZNS0_17expm1_kernel_cudaERNS_18TensorIteratorBaseEENKUlvE_clEvENKUlvE0_clEvEUlfE_St5arrayIPcLm2EELi4E23TrivialOffsetCalculatorILi1EjESB_NS0_6memory15LoadWithoutCastENSC_16StoreWithoutCastEEEviT_T0_T2_T3_T4_T5_)
        /*0794*/ 	.word	0x00000000


	//----- nvinfo : EIATTR_REGCOUNT
	.align		4
.L_379:
        /*0798*/ 	.byte	0x04, 0x2f
        /*079a*/ 	.short	(.L_381 - .L_380)
	.align		4
.L_380:
        /*079c*/ 	.word	index@(_ZN2at6native18elementwise_kernelILi128ELi2EZNS0_22gpu_kernel_impl_nocastIZZZNS0_17expm1_kernel_cudaERNS_18TensorIteratorBaseEENKUlvE_clEvENKUlvE0_clEvEUlfE_EEvS4_RKT_EUliE_EEviT1_)
        /*07a0*/ 	.word	0x00000014


	//----- nvinfo : EIATTR_FRAME_SIZE
	.align		4
.L_381:
        /*07a4*/ 	.byte	0x04, 0x11
        /*07a6*/ 	.short	(.L_383 - .L_382)
	.align		4
.L_382:
        /*07a8*/ 	.word	index@(_ZN2at6native18elementwise_kernelILi128ELi2EZNS0_22gpu_kernel_impl_nocastIZZZNS0_17expm1_kernel_cudaERNS_18TensorIteratorBaseEENKUlvE_clEvENKUlvE0_clEvEUlfE_EEvS4_RKT_EUliE_EEviT1_)
        /*07ac*/ 	.word	0x00000000


	//----- nvinfo : EIATTR_REGCOUNT
	.align		4
.L_383:
        /*07b0*/ 	.byte	0x04, 0x2f
        /*07b2*/ 	.short	(.L_385 - .L_384)
	.align		4
.L_384:
        /*07b4*/ 	.word	index@(_ZN2at6native27unrolled_elementwise_kernelIZZZNS0_17expm1_kernel_cudaERNS_18TensorIteratorBaseEENKUlvE_clEvENKUlvE0_clEvEUlfE_St5arrayIPcLm2EELi4E23TrivialOffsetCalculatorILi1EjESB_NS0_6memory12LoadWithCastILi1EEENSC_13StoreWithCastILi1EEEEEviT_T0_T2_T3_T4_T5_)
        /*07b8*/ 	.word	0x0000001d


	//----- nvinfo : EIATTR_FRAME_SIZE
	.align		4
.L_385:
        /*07bc*/ 	.byte	0x04, 0x11
        /*07be*/ 	.short	(.L_387 - .L_386)
	.align		4
.L_386:
        /*07c0*/ 	.word	index@(_ZN2at6native27unrolled_elementwise_kernelIZZZNS0_17expm1_kernel_cudaERNS_18TensorIteratorBaseEENKUlvE_clEvENKUlvE0_clEvEUlfE_St5arrayIPcLm2EELi4E23TrivialOffsetCalculatorILi1EjESB_NS0_6memory12LoadWithCastILi1EEENSC_13StoreWithCastILi1EEEEEviT_T0_T2_T3_T4_T5_)
        /*07c4*/ 	.word	0x00000000


	//----- nvinfo : EIATTR_REGCOUNT
	.align		4
.L_387:
        /*07c8*/ 	.byte	0x04, 0x2f
        /*07ca*/ 	.short	(.L_389 - .L_388)
	.align		4
.L_388:
        /*07cc*/ 	.word	index@(_ZN2at6native18elementwise_kernelILi128ELi4EZNS0_15gpu_kernel_implIZZZNS0_17expm1_kernel_cudaERNS_18TensorIteratorBaseEENKUlvE_clEvENKUlvE0_clEvEUlfE_EEvS4_RKT_EUliE_EEviT1_)
        /*07d0*/ 	.word	0x00000018


	//----- nvinfo : EIATTR_FRAME_SIZE
	.align		4
.L_389:
        /*07d4*/ 	.byte	0x04, 0x11
        /*07d6*/ 	.short	(.L_391 - .L_390)
	.align		4
.L_390:
        /*07d8*/ 	.word	index@(_ZN2at6native18elementwise_kernelILi128ELi4EZNS0_15gpu_kernel_implIZZZNS0_17expm1_kernel_cudaERNS_18TensorIteratorBaseEENKUlvE_clEvENKUlvE0_clEvEUlfE_EEvS4_RKT_EUliE_EEviT1_)
        /*07dc*/ 	.word	0x00000000


	//----- nvinfo : EIATTR_REGCOUNT
	.align		4
.L_391:
        /*07e0*/ 	.byte	0x04, 0x2f
        /*07e2*/ 	.short	(.L_393 - .L_392)
	.align		4
.L_392:
        /*07e4*/ 	.word	index@(_ZN2at6native29vectorized_elementwise_kernelILi8EZZZNS0_17expm1_kernel_cudaERNS_18TensorIteratorBaseEENKUlvE_clEvENKUlvE1_clEvEUlN3c107complexIdEEE_St5arrayIPcLm2EEEEviT0_T1_)
        /*07e8*/ 	.word	0x0000003e


	//----- nvinfo : EIATTR_FRAME_SIZE
	.align		4
.L_393:
        /*07ec*/ 	.byte	0x04, 0x11
        /*07ee*/ 	.short	(.L_395 - .L_394)
	.align		4
.L_394:
        /*07f0*/ 	.word	index@($_ZN2at6native29vectorized_elementwise_kernelILi8EZZZNS0_17expm1_kernel_cudaERNS_18TensorIteratorBaseEENKUlvE_clEvENKUlvE1_clEvEUlN3c107complexIdEEE_St5arrayIPcLm2EEEEviT0_T1_$__internal_trig_reduction_slowpathd)
        /*07f4*/ 	.word	0x00000028


	//----- nvinfo : EIATTR_FRAME_SIZE
	.align		4
.L_395:
        /*07f8*/ 	.byte	0x04, 0x11
        /*07fa*/ 	.short	(.L_397 - .L_396)
	.align		4
.L_396:
        /*07fc*/ 	.word	index@(_ZN2at6native29vectorized_elementwise_kernelILi8EZZZNS0_17expm1_kernel_cudaERNS_18TensorIteratorBaseEENKUlvE_clEvENKUlvE1_clEvEUlN3c107complexIdEEE_St5arrayIPcLm2EEEEviT0_T1_)
        /*0800*/ 	.word	0x00000028


	//----- nvinfo : EIATTR_REGCOUNT
	.align		4
.L_397:
        /*0804*/ 	.byte	0x04, 0x2f
        /*0806*/ 	.short	(.L_399 - .L_398)
	.align		4
.L_398:
        /*0808*/ 	.word	index@(_ZN2at6native29vectorized_elementwise_kernelILi4EZZZNS0_17expm1_kernel_cudaERNS_18TensorIteratorBaseEENKUlvE_clEvENKUlvE1_clEvEUlN3c107complexIdEEE_St5arrayIPcLm2EEEEviT0_T1_)
        /*080c*/ 	.word	0x0000003e


	//----- nvinfo : EIATTR_FRAME_SIZE
	.align		4
.L_399:
        /*0810*/ 	.byte	0x04, 0x11
        /*0812*/ 	.short	(.L_401 - .L_400)
	.align		4
.L_400:
        /*0814*/ 	.word	index@($_ZN2at6native29vectorized_elementwise_kernelILi4EZZZNS0_17expm1_kernel_cudaERNS_18TensorIteratorBaseEENKUlvE_clEvENKUlvE1_clEvEUlN3c107complexIdEEE_St5arrayIPcLm2EEEEviT0_T1_$__internal_trig_reduction_slowpathd)
        /*0818*/ 	.word	0x00000028


	//----- nvinfo : EIATTR_FRAME_SIZE
	.align		4
.L_401:
        /*081c*/ 	.byte	0x04, 0x11
        /*081e*/ 	.short	(.L_403 - .L_402)
	.align		4
.L_402:
        /*0820*/ 	.word	index@(_ZN2at6native29vectorized_elementwise_kernelILi4EZZZNS0_17expm1_kernel_cudaERNS_18TensorIteratorBaseEENKUlvE_clEvENKUlvE1_clEvEUlN3c107complexIdEEE_St5arrayIPcLm2EEEEviT0_T1_)
        /*0824*/ 	.word	0x00000028


	//----- nvinfo : EIATTR_REGCOUNT
	.align		4
.L_403:
        /*0828*/ 	.byte	0x04, 0x2f
        /*082a*/ 	.short	(.L_405 - .L_404)
	.align		4
.L_404:
        /*082c*/ 	.word	index@(_ZN2at6native29vectorized_elementwise_kernelILi2EZZZNS0_17expm1_kernel_cudaERNS_18TensorIteratorBaseEENKUlvE_clEvENKUlvE1_clEvEUlN3c107complexIdEEE_St5arrayIPcLm2EEEEviT0_T1_)
        /*0830*/ 	.word	0x0000003e


	//----- nvinfo : EIATTR_FRAME_SIZE
	.align		4
.L_405:
        /*0834*/ 	.byte	0x04, 0x11
        /*0836*/ 	.short	(.L_407 - .L_406)
	.align		4
.L_406:
        /*0838*/ 	.word	index@($_ZN2at6native29vectorized_elementwise_kernelILi2EZZZNS0_17expm1_kernel_cudaERNS_18TensorIteratorBaseEENKUlvE_clEvENKUlvE1_clEvEUlN3c107complexIdEEE_St5arrayIPcLm2EEEEviT0_T1_$__internal_trig_reduction_slowpathd)
        /*083c*/ 	.word	0x00000028


	//----- nvinfo : EIATTR_FRAME_SIZE
	.align		4
.L_407:
        /*0840*/ 	.byte	0x04, 0x11
        /*0842*/ 	.short	(.L_409 - .L_408)
	.align		4
.L_408:
        /*0844*/ 	.word	index@(_ZN2at6native29vectorized_elementwise_kernelILi2EZZZNS0_17expm1_kernel_cudaERNS_18TensorIteratorBaseEENKUlvE_clEvENKUlvE1_clEvEUlN3c107complexIdEEE_St5arrayIPcLm2EEEEviT0_T1_)
        /*0848*/ 	.word	0x00000028


	//----- nvinfo : EIATTR_REGCOUNT
	.align		4
.L_409:
        /*084c*/ 	.byte	0x04, 0x2f
        /*084e*/ 	.short	(.L_411 - .L_410)
	.align		4
.L_410:
        /*0850*/ 	.word	index@(_ZN2at6native27unrolled_elementwise_kernelIZZZNS0_17expm1_kernel_cudaERNS_18TensorIteratorBaseEENKUlvE_clEvENKUlvE1_clEvEUlN3c107complexIdEEE_St5arrayIPcLm2EELi4E23TrivialOffsetCalculatorILi1EjESE_NS0_6memory15LoadWithoutCastENSF_16StoreWithoutCastEEEviT_T0_T2_T3_T4_T5_)
        /*0854*/ 	.word	0x0000002e


	//----- nvinfo : EIATTR_FRAME_SIZE
	.align		4
.L_411:
        /*0858*/ 	.byte	0x04, 0x11
        /*085a*/ 	.short	(.L_413 - .L_412)
	.align		4
.L_412:
        /*085c*/ 	.word	index@($_ZN2at6native27unrolled_elementwise_kernelIZZZNS0_17expm1_kernel_cudaERNS_18TensorIteratorBaseEENKUlvE_clEvENKUlvE1_clEvEUlN3c107complexIdEEE_St5arrayIPcLm2EELi4E23TrivialOffsetCalculatorILi1EjESE_NS0_6memory15LoadWithoutCastENSF_16StoreWithoutCastEEEviT_T0_T2_T3_T4_T5_$__internal_trig_reduction_slowpathd)
        /*0860*/ 	.word	0x00000028


	//----- nvinfo : EIATTR_FRAME_SIZE
	.align		4
.L_413:
        /*0864*/ 	.byte	0x04, 0x11
        /*0866*/ 	.short	(.L_415 - .L_414)
	.align		4
.L_414:
        /*0868*/ 	.word	index@(_ZN2at6native27unrolled_elementwise_kernelIZZZNS0_17expm1_kernel_cudaERNS_18TensorIteratorBaseEENKUlvE_clEvENKUlvE1_clEvEUlN3c107complexIdEEE_St5arrayIPcLm2EELi4E23TrivialOffsetCalculatorILi1EjESE_NS0_6memory15LoadWithoutCastENSF_16StoreWithoutCastEEEviT_T0_T2_T3_T4_T5_)
        /*086c*/ 	.word	0x00000028


	//----- nvinfo : EIATTR_REGCOUNT
	.align		4
.L_415:
        /*0870*/ 	.byte	0x04, 0x2f
        /*0872*/ 	.short	(.L_417 - .L_416)
	.align		4
.L_416:
        /*0874*/ 	.word	index@(_ZN2at6native18elementwise_kernelILi128ELi2EZNS0_22gpu_kernel_impl_nocastIZZZNS0_17expm1_kernel_cudaERNS_18TensorIteratorBaseEENKUlvE_clEvENKUlvE1_clEvEUlN3c107complexIdEEE_EEvS4_RKT_EUliE_EEviT1_)
        /*0878*/ 	.word	0x0000002a


	//----- nvinfo : EIATTR_FRAME_SIZE
	.align		4
.L_417:
        /*087c*/ 	.byte	0x04, 0x11
        /*087e*/ 	.short	(.L_419 - .L_418)
	.align		4
.L_418:
        /*0880*/ 	.word	index@($_ZN2at6native18elementwise_kernelILi128ELi2EZNS0_22gpu_kernel_impl_nocastIZZZNS0_17expm1_kernel_cudaERNS_18TensorIteratorBaseEENKUlvE_clEvENKUlvE1_clEvEUlN3c107complexIdEEE_EEvS4_RKT_EUliE_EEviT1_$__internal_trig_reduction_slowpathd)
        /*0884*/ 	.word	0x00000028


	//----- nvinfo : EIATTR_FRAME_SIZE
	.align		4
.L_419:
        /*0888*/ 	.byte	0x04, 0x11
        /*088a*/ 	.short	(.L_421 - .L_420)
	.align		4
.L_420:
        /*088c*/ 	.word	index@(_ZN2at6native18elementwise_kernelILi128ELi2EZNS0_22gpu_kernel_impl_nocastIZZZNS0_17expm1_kernel_cudaERNS_18TensorIteratorBaseEENKUlvE_clEvENKUlvE1_clEvEUlN3c107complexIdEEE_EEvS4_RKT_EUliE_EEviT1_)
        /*0890*/ 	.word	0x00000028


	//----- nvinfo : EIATTR_REGCOUNT
	.align		4
.L_421:
        /*0894*/ 	.byte	0x04, 0x2f
        /*0896*/ 	.short	(.L_423 - .L_422)
	.align		4
.L_422:
        /*0898*/ 	.word	index@(_ZN2at6native27unrolled_elementwise_kernelIZZZNS0_17expm1_kernel_cudaERNS_18TensorIteratorBaseEENKUlvE_clEvENKUlvE1_clEvEUlN3c107complexIdEEE_St5arrayIPcLm2EELi4E23TrivialOffsetCalculatorILi1EjESE_NS0_6memory12LoadWithCastILi1EEENSF_13StoreWithCastILi1EEEEEviT_T0_T2_T3_T4_T5_)
        /*089c*/ 	.word	0x0000002e


	//----- nvinfo : EIATTR_FRAME_SIZE
	.align		4
.L_423:
        /*08a0*/ 	.byte	0x04, 0x11
        /*08a2*/ 	.short	(.L_425 - .L_424)
	.align		4
.L_424:
        /*08a4*/ 	.word	index@($_ZN2at6native27unrolled_elementwise_kernelIZZZNS0_17expm1_kernel_cudaERNS_18TensorIteratorBaseEENKUlvE_clEvENKUlvE1_clEvEUlN3c107complexIdEEE_St5arrayIPcLm2EELi4E23TrivialOffsetCalculatorILi1EjESE_NS0_6memory12LoadWithCastILi1EEENSF_13StoreWithCastILi1EEEEEviT_T0_T2_T3_T4_T5_$__internal_trig_reduction_slowpathd)
        /*08a8*/ 	.word	0x00000028


	//----- nvinfo : EIATTR_FRAME_SIZE
	.align		4
.L_425:
        /*08ac*/ 	.byte	0x04, 0x11
        /*08ae*/ 	.short	(.L_427 - .L_426)
	.align		4
.L_426:
        /*08b0*/ 	.word	index@(_ZN2at6native27unrolled_elementwise_kernelIZZZNS0_17expm1_kernel_cudaERNS_18TensorIteratorBaseEENKUlvE_clEvENKUlvE1_clEvEUlN3c107complexIdEEE_St5arrayIPcLm2EELi4E23TrivialOffsetCalculatorILi1EjESE_NS0_6memory12LoadWithCastILi1EEENSF_13StoreWithCastILi1EEEEEviT_T0_T2_T3_T4_T5_)
        /*08b4*/ 	.word	0x00000028


	//----- nvinfo : EIATTR_REGCOUNT
	.align		4
.L_427:
        /*08b8*/ 	.byte	0x04, 0x2f
        /*08ba*/ 	.short	(.L_429 - .L_428)
	.align		4
.L_428:
        /*08bc*/ 	.word	index@(_ZN2at6native18elementwise_kernelILi128ELi4EZNS0_15gpu_kernel_implIZZZNS0_17expm1_kernel_cudaERNS_18TensorIteratorBaseEENKUlvE_clEvENKUlvE1_clEvEUlN3c107complexIdEEE_EEvS4_RKT_EUliE_EEviT1_)
        /*08c0*/ 	.word	0x00000026


	//----- nvinfo : EIATTR_FRAME_SIZE
	.align		4
.L_429:
        /*08c4*/ 	.byte	0x04, 0x11
        /*08c6*/ 	.short	(.L_431 - .L_430)
	.align		4
.L_430:
        /*08c8*/ 	.word	index@($_ZN2at6native18elementwise_kernelILi128ELi4EZNS0_15gpu_kernel_implIZZZNS0_17expm1_kernel_cudaERNS_18TensorIteratorBaseEENKUlvE_clEvENKUlvE1_clEvEUlN3c107complexIdEEE_EEvS4_RKT_EUliE_EEviT1_$__internal_trig_reduction_slowpathd)
        /*08cc*/ 	.word	0x00000028


	//----- nvinfo : EIATTR_FRAME_SIZE
	.align		4
.L_431:
        /*08d0*/ 	.byte	0x04, 0x11
        /*08d2*/ 	.short	(.L_433 - .L_432)
	.align		4
.L_432:
        /*08d4*/ 	.word	index@(_ZN2at6native18elementwise_kernelILi128ELi4EZNS0_15gpu_kernel_implIZZZNS0_17expm1_kernel_cudaERNS_18TensorIteratorBaseEENKUlvE_clEvENKUlvE1_clEvEUlN3c107complexIdEEE_EEvS4_RKT_EUliE_EEviT1_)
        /*08d8*/ 	.word	0x00000028


	//----- nvinfo : EIATTR_REGCOUNT
	.align		4
.L_433:
        /*08dc*/ 	.byte	0x04, 0x2f
        /*08de*/ 	.short	(.L_435 - .L_434)
	.align		4
.L_434:
        /*08e0*/ 	.word	index@(_ZN2at6native29vectorized_elementwise_kernelILi8EZZZNS0_17expm1_kernel_cudaERNS_18TensorIteratorBaseEENKUlvE_clEvENKUlvE2_clEvEUlN3c107complexIfEEE_St5arrayIPcLm2EEEEviT0_T1_)
        /*08e4*/ 	.word	0x00000020


	//----- nvinfo : EIATTR_FRAME_SIZE
	.align		4
.L_435:
        /*08e8*/ 	.byte	0x04, 0x11
        /*08ea*/ 	.short	(.L_437 - .L_436)
	.align		4
.L_436:
        /*08ec*/ 	.word	index@(_ZN2at6native29vectorized_elementwise_kernelILi8EZZZNS0_17expm1_kernel_cudaERNS_18TensorIteratorBaseEENKUlvE_clEvENKUlvE2_clEvEUlN3c107complexIfEEE_St5arrayIPcLm2EEEEviT0_T1_)
        /*08f0*/ 	.word	0x00000000


	//----- nvinfo : EIATTR_REGCOUNT
	.align		4
.L_437:
        /*08f4*/ 	.byte	0x04, 0x2f
        /*08f6*/ 	.short	(.L_439 - .L_438)
	.align		4
.L_438:
        /*08f8*/ 	.word	index@(_ZN2at6native29vectorized_elementwise_kernelILi4EZZZNS0_17expm1_kernel_cudaERNS_18TensorIteratorBaseEENKUlvE_clEvENKUlvE2_clEvEUlN3c107complexIfEEE_St5arrayIPcLm2EEEEviT0_T1_)
        /*08fc*/ 	.word	0x00000020


	//----- nvinfo : EIATTR_FRAME_SIZE
	.align		4
.L_439:
        /*0900*/ 	.byte	0x04, 0x11
        /*0902*/ 	.short	(.L_441 - .L_440)
	.align		4
.L_440:
        /*0904*/ 	.word	index@(_ZN2at6native29vectorized_elementwise_kernelILi4EZZZNS0_17expm1_kernel_cudaERNS_18TensorIteratorBaseEENKUlvE_clEvENKUlvE2_clEvEUlN3c107complexIfEEE_St5arrayIPcLm2EEEEviT0_T1_)
        /*0908*/ 	.word	0x00000000


	//----- nvinfo : EIATTR_REGCOUNT
	.align		4
.L_441:
        /*090c*/ 	.byte	0x04, 0x2f
        /*090e*/ 	.short	(.L_443 - .L_442)
	.align		4
.L_442:
        /*0910*/ 	.word	index@(_ZN2at6native29vectorized_elementwise_kernelILi2EZZZNS0_17expm1_kernel_cudaERNS_18TensorIteratorBaseEENKUlvE_clEvENKUlvE2_clEvEUlN3c107complexIfEEE_St5arrayIPcLm2EEEEviT0_T1_)
        /*0914*/ 	.word	0x00000020


	//----- nvinfo : EIATTR_FRAME_SIZE
	.align		4
.L_443:
        /*0918*/ 	.byte	0x04, 0x11
        /*091a*/ 	.short	(.L_445 - .L_444)
	.align		4
.L_444:
        /*091c*/ 	.word	index@(_ZN2at6native29vectorized_elementwise_kernelILi2EZZZNS0_17expm1_kernel_cudaERNS_18TensorIteratorBaseEENKUlvE_clEvENKUlvE2_clEvEUlN3c107complexIfEEE_St5arrayIPcLm2EEEEviT0_T1_)
        /*0920*/ 	.word	0x00000000


	//----- nvinfo : EIATTR_REGCOUNT
	.align		4
.L_445:
        /*0924*/ 	.byte	0x04, 0x2f
        /*0926*/ 	.short	(.L_447 - .L_446)
	.align		4
.L_446:
        /*0928*/ 	.word	index@(_ZN2at6native27unrolled_elementwise_kernelIZZZNS0_17expm1_kernel_cudaERNS_18TensorIteratorBaseEENKUlvE_clEvENKUlvE2_clEvEUlN3c107complexIfEEE_St5arrayIPcLm2EELi4E23TrivialOffsetCalculatorILi1EjESE_NS0_6memory15LoadWithoutCastENSF_16StoreWithoutCastEEEviT_T0_T2_T3_T4_T5_)
        /*092c*/ 	.word	0x0000001b


	//----- nvinfo : EIATTR_FRAME_SIZE
	.align		4
.L_447:
        /*0930*/ 	.byte	0x04, 0x11
        /*0932*/ 	.short	(.L_449 - .L_448)
	.align		4
.L_448:
        /*0934*/ 	.word	index@(_ZN2at6native27unrolled_elementwise_kernelIZZZNS0_17expm1_kernel_cudaERNS_18TensorIteratorBaseEENKUlvE_clEvENKUlvE2_clEvEUlN3c107complexIfEEE_St5arrayIPcLm2EELi4E23TrivialOffsetCalculatorILi1EjESE_NS0_6memory15LoadWithoutCastENSF_16StoreWithoutCastEEEviT_T0_T2_T3_T4_T5_)
        /*0938*/ 	.word	0x00000000


	//----- nvinfo : EIATTR_REGCOUNT
	.align		4
.L_449:
        /*093c*/ 	.byte	0x04, 0x2f
        /*093e*/ 	.short	(.L_451 - .L_450)
	.align		4
.L_450:
        /*0940*/ 	.word	index@(_ZN2at6native18elementwise_kernelILi128ELi2EZNS0_22gpu_kernel_impl_nocastIZZZNS0_17expm1_kernel_cudaERNS_18TensorIteratorBaseEENKUlvE_clEvENKUlvE2_clEvEUlN3c107complexIfEEE_EEvS4_RKT_EUliE_EEviT1_)
        /*0944*/ 	.word	0x00000014


	//----- nvinfo : EIATTR_FRAME_SIZE
	.align		4
.L_451:
        /*0948*/ 	.byte	0x04, 0x11
        /*094a*/ 	.short	(.L_453 - .L_452)
	.align		4
.L_452:
        /*094c*/ 	.word	index@(_ZN2at6native18elementwise_kernelILi128ELi2EZNS0_22gpu_kernel_impl_nocastIZZZNS0_17expm1_kernel_cudaERNS_18TensorIteratorBaseEENKUlvE_clEvENKUlvE2_clEvEUlN3c107complexIfEEE_EEvS4_RKT_EUliE_EEviT1_)
        /*0950*/ 	.word	0x00000000


	//----- nvinfo : EIATTR_REGCOUNT
	.align		4
.L_453:
        /*0954*/ 	.byte	0x04, 0x2f
        /*0956*/ 	.short	(.L_455 - .L_454)
	.align		4
.L_454:
        /*0958*/ 	.word	index@(_ZN2at6native27unrolled_elementwise_kernelIZZZNS0_17expm1_kernel_cudaERNS_18TensorIteratorBaseEENKUlvE_clEvENKUlvE2_clEvEUlN3c107complexIfEEE_St5arrayIPcLm2EELi4E23TrivialOffsetCalculatorILi1EjESE_NS0_6memory12LoadWithCastILi1EEENSF_13StoreWithCastILi1EEEEEviT_T0_T2_T3_T4_T5_)
        /*095c*/ 	.word	0x00000020


	//----- nvinfo : EIATTR_FRAME_SIZE
	.align		4
.L_455:
        /*0960*/ 	.byte	0x04, 0x11
        /*0962*/ 	.short	(.L_457 - .L_456)
	.align		4
.L_456:
        /*0964*/ 	.word	index@(_ZN2at6native27unrolled_elementwise_kernelIZZZNS0_17expm1_kernel_cudaERNS_18TensorIteratorBaseEENKUlvE_clEvENKUlvE2_clEvEUlN3c107complexIfEEE_St5arrayIPcLm2EELi4E23TrivialOffsetCalculatorILi1EjESE_NS0_6memory12LoadWithCastILi1EEENSF_13StoreWithCastILi1EEEEEviT_T0_T2_T3_T4_T5_)
        /*0968*/ 	.word	0x00000000


	//----- nvinfo : EIATTR_REGCOUNT
	.align		4
.L_457:
        /*096c*/ 	.byte	0x04, 0x2f
        /*096e*/ 	.short	(.L_459 - .L_458)
	.align		4
.L_458:
        /*0970*/ 	.word	index@(_ZN2at6native18elementwise_kernelILi128ELi4EZNS0_15gpu_kernel_implIZZZNS0_17expm1_kernel_cudaERNS_18TensorIteratorBaseEENKUlvE_clEvENKUlvE2_clEvEUlN3c107complexIfEEE_EEvS4_RKT_EUliE_EEviT1_)
        /*0974*/ 	.word	0x00000018


	//----- nvinfo : EIATTR_FRAME_SIZE
	.align		4
.L_459:
        /*0978*/ 	.byte	0x04, 0x11
        /*097a*/ 	.short	(.L_461 - .L_460)
	.align		4
.L_460:
        /*097c*/ 	.word	index@(_ZN2at6native18elementwise_kernelILi128ELi4EZNS0_15gpu_kernel_implIZZZNS0_17expm1_kernel_cudaERNS_18TensorIteratorBaseEENKUlvE_clEvENKUlvE2_clEvEUlN3c107complexIfEEE_EEvS4_RKT_EUliE_EEviT1_)
        /*0980*/ 	.word	0x00000000


	//----- nvinfo : EIATTR_REGCOUNT
	.align		4
.L_461:
        /*0984*/ 	.byte	0x04, 0x2f
        /*0986*/ 	.short	(.L_463 - .L_462)
	.align		4
.L_462:
        /*0988*/ 	.word	index@(_ZN2at6native29vectorized_elementwise_kernelILi8EZZZNS0_17expm1_kernel_cudaERNS_18TensorIteratorBaseEENKUlvE_clEvENKUlvE3_clEvEUlN3c108BFloat16EE_St5arrayIPcLm2EEEEviT0_T1_)
        /*098c*/ 	.word	0x00000020


	//----- nvinfo : EIATTR_FRAME_SIZE
	.align		4
.L_463:
        /*0990*/ 	.byte	0x04, 0x11
        /*0992*/ 	.short	(.L_465 - .L_464)
	.align		4
.L_464:
        /*0994*/ 	.word	index@(_ZN2at6native29vectorized_elementwise_kernelILi8EZZZNS0_17expm1_kernel_cudaERNS_18TensorIteratorBaseEENKUlvE_clEvENKUlvE3_clEvEUlN3c108BFloat16EE_St5arrayIPcLm2EEEEviT0_T1_)
        /*0998*/ 	.word	0x00000000


	//----- nvinfo : EIATTR_REGCOUNT
	.align		4
.L_465:
        /*099c*/ 	.byte	0x04, 0x2f
        /*099e*/ 	.short	(.L_467 - .L_466)
	.align		4
.L_466:
        /*09a0*/ 	.word	index@(_ZN2at6native29vectorized_elementwise_kernelILi4EZZZNS0_17expm1_kernel_cudaERNS_18TensorIteratorBaseEENKUlvE_clEvENKUlvE3_clEvEUlN3c108BFloat16EE_St5arrayIPcLm2EEEEviT0_T1_)
        /*09a4*/ 	.word	0x00000020


	//----- nvinfo : EIATTR_FRAME_SIZE
	.align		4
.L_467:
        /*09a8*/ 	.byte	0x04, 0x11
        /*09aa*/ 	.short	(.L_469 - .L_468)
	.align		4
.L_468:
        /*09ac*/ 	.word	index@(_ZN2at6native29vectorized_elementwise_kernelILi4EZZZNS0_17expm1_kernel_cudaERNS_18TensorIteratorBaseEENKUlvE_clEvENKUlvE3_clEvEUlN3c108BFloat16EE_St5arrayIPcLm2EEEEviT0_T1_)
        /*09b0*/ 	.word	0x00000000


	//----- nvinfo : EIATTR_REGCOUNT
	.align		4
.L_469:
        /*09b4*/ 	.byte	0x04, 0x2f
        /*09b6*/ 	.short	(.L_471 - .L_470)
	.align		4
.L_470:
        /*09b8*/ 	.word	index@(_ZN2at6native29vectorized_elementwise_kernelILi2EZZZNS0_17expm1_kernel_cudaERNS_18TensorIteratorBaseEENKUlvE_clEvENKUlvE3_clEvEUlN3c108BFloat16EE_St5arrayIPcLm2EEEEviT0_T1_)
        /*09bc*/ 	.word	0x00000020


	//----- nvinfo : EIATTR_FRAME_SIZE
	.align		4
.L_471:
        /*09c0*/ 	.byte	0x04, 0x11
        /*09c2*/ 	.short	(.L_473 - .L_472)
	.align		4
.L_472:
        /*09c4*/ 	.word	index@(_ZN2at6native29vectorized_elementwise_kernelILi2EZZZNS0_17expm1_kernel_cudaERNS_18TensorIteratorBaseEENKUlvE_clEvENKUlvE3_clEvEUlN3c108BFloat16EE_St5arrayIPcLm2EEEEviT0_T1_)
        /*09c8*/ 	.word	0x00000000


	//----- nvinfo : EIATTR_REGCOUNT
	.align		4
.L_473:
        /*09cc*/ 	.byte	0x04, 0x2f
        /*09ce*/ 	.short	(.L_475 - .L_474)
	.align		4
.L_474:
        /*09d0*/ 	.word	index@(_ZN2at6native27unrolled_elementwise_kernelIZZZNS0_17expm1_kernel_cudaERNS_18TensorIteratorBaseEENKUlvE_clEvENKUlvE3_clEvEUlN3c108BFloat16EE_St5arrayIPcLm2EELi4E23TrivialOffsetCalculatorILi1EjESD_NS0_6memory15LoadWithoutCastENSE_16StoreWithoutCastEEEviT_T0_T2_T3_T4_T5_)
        /*09d4*/ 	.word	0x00000015


	//----- nvinfo : EIATTR_FRAME_SIZE
	.align		4
.L_475:
        /*09d8*/ 	.byte	0x04, 0x11
        /*09da*/ 	.short	(.L_477 - .L_476)
	.align		4
.L_476:
        /*09dc*/ 	.word	index@(_ZN2at6native27unrolled_elementwise_kernelIZZZNS0_17expm1_kernel_cudaERNS_18TensorIteratorBaseEENKUlvE_clEvENKUlvE3_clEvEUlN3c108BFloat16EE_St5arrayIPcLm2EELi4E23TrivialOffsetCalculatorILi1EjESD_NS0_6memory15LoadWithoutCastENSE_16StoreWithoutCastEEEviT_T0_T2_T3_T4_T5_)
        /*09e0*/ 	.word	0x00000000


	//----- nvinfo : EIATTR_REGCOUNT
	.align		4
.L_477:
        /*09e4*/ 	.byte	0x04, 0x2f
        /*09e6*/ 	.short	(.L_479 - .L_478)
	.align		4
.L_478:
        /*09e8*/ 	.word	index@(_ZN2at6native18elementwise_kernelILi128ELi4EZNS0_22gpu_kernel_impl_nocastIZZZNS0_17expm1_kernel_cudaERNS_18TensorIteratorBaseEENKUlvE_clEvENKUlvE3_clEvEUlN3c108BFloat16EE_EEvS4_RKT_EUliE_EEviT1_)
        /*09ec*/ 	.word	0x00000014


	//----- nvinfo : EIATTR_FRAME_SIZE
	.align		4
.L_479:
        /*09f0*/ 	.byte	0x04, 0x11
        /*09f2*/ 	.short	(.L_481 - .L_480)
	.align		4
.L_480:
        /*09f4*/ 	.word	index@(_ZN2at6native18elementwise_kernelILi128ELi4EZNS0_22gpu_kernel_impl_nocastIZZZNS0_17expm1_kernel_cudaERNS_18TensorIteratorBaseEENKUlvE_clEvENKUlvE3_clEvEUlN3c108BFloat16EE_EEvS4_RKT_EUliE_EEviT1_)
        /*09f8*/ 	.word	0x00000000


	//----- nvinfo : EIATTR_REGCOUNT
	.align		4
.L_481:
        /*09fc*/ 	.byte	0x04, 0x2f
        /*09fe*/ 	.short	(.L_483 - .L_482)
	.align		4
.L_482:
        /*0a00*/ 	.word	index@(_ZN2at6native27unrolled_elementwise_kernelIZZZNS0_17expm1_kernel_cudaERNS_18TensorIteratorBaseEENKUlvE_clEvENKUlvE3_clEvEUlN3c108BFloat16EE_St5arrayIPcLm2EELi4E23TrivialOffsetCalculatorILi1EjESD_NS0_6memory12LoadWithCastILi1EEENSE_13StoreWithCastILi1EEEEEviT_T0_T2_T3_T4_T5_)
        /*0a04*/ 	.word	0x0000001c


	//----- nvinfo : EIATTR_FRAME_SIZE
	.align		4
.L_483:
        /*0a08*/ 	.byte	0x04, 0x11
        /*0a0a*/ 	.short	(.L_485 - .L_484)
	.align		4
.L_484:
        /*0a0c*/ 	.word	index@(_ZN2at6native27unrolled_elementwise_kernelIZZZNS0_17expm1_kernel_cudaERNS_18TensorIteratorBaseEENKUlvE_clEvENKUlvE3_clEvEUlN3c108BFloat16EE_St5arrayIPcLm2EELi4E23TrivialOffsetCalculatorILi1EjESD_NS0_6memory12LoadWithCastILi1EEENSE_13StoreWithCastILi1EEEEEviT_T0_T2_T3_T4_T5_)
        /*0a10*/ 	.word	0x00000000


	//----- nvinfo : EIATTR_REGCOUNT
	.align		4
.L_485:
        /*0a14*/ 	.byte	0x04, 0x2f
        /*0a16*/ 	.short	(.L_487 - .L_486)
	.align		4
.L_486:
        /*0a18*/ 	.word	index@(_ZN2at6native18elementwise_kernelILi128ELi4EZNS0_15gpu_kernel_implIZZZNS0_17expm1_kernel_cudaERNS_18TensorIteratorBaseEENKUlvE_clEvENKUlvE3_clEvEUlN3c108BFloat16EE_EEvS4_RKT_EUliE_EEviT1_)
        /*0a1c*/ 	.word	0x00000018


	//----- nvinfo : EIATTR_FRAME_SIZE
	.align		4
.L_487:
        /*0a20*/ 	.byte	0x04, 0x11
        /*0a22*/ 	.short	(.L_489 - .L_488)
	.align		4
.L_488:
        /*0a24*/ 	.word	index@(_ZN2at6native18elementwise_kernelILi128ELi4EZNS0_15gpu_kernel_implIZZZNS0_17expm1_kernel_cudaERNS_18TensorIteratorBaseEENKUlvE_clEvENKUlvE3_clEvEUlN3c108BFloat16EE_EEvS4_RKT_EUliE_EEviT1_)
        /*0a28*/ 	.word	0x00000000


	//----- nvinfo : EIATTR_REGCOUNT
	.align		4
.L_489:
        /*0a2c*/ 	.byte	0x04, 0x2f
        /*0a2e*/ 	.short	(.L_491 - .L_490)
	.align		4
.L_490:
        /*0a30*/ 	.word	index@(_ZN2at6native29vectorized_elementwise_kernelILi8EZZZNS0_17expm1_kernel_cudaERNS_18TensorIteratorBaseEENKUlvE_clEvENKUlvE4_clEvEUlN3c104HalfEE_St5arrayIPcLm2EEEEviT0_T1_)
        /*0a34*/ 	.word	0x00000020


	//----- nvinfo : EIATTR_FRAME_SIZE
	.align		4
.L_491:
        /*0a38*/ 	.byte	0x04, 0x11
        /*0a3a*/ 	.short	(.L_493 - .L_492)
	.align		4
.L_492:
        /*0a3c*/ 	.word	index@(_ZN2at6native29vectorized_elementwise_kernelILi8EZZZNS0_17expm1_kernel_cudaERNS_18TensorIteratorBaseEENKUlvE_clEvENKUlvE4_clEvEUlN3c104HalfEE_St5arrayIPcLm2EEEEviT0_T1_)
        /*0a40*/ 	.word	0x00000000


	//----- nvinfo : EIATTR_REGCOUNT
	.align		4
.L_493:
        /*0a44*/ 	.byte	0x04, 0x2f
        /*0a46*/ 	.short	(.L_495 - .L_494)
	.align		4
.L_494:
        /*0a48*/ 	.word	index@(_ZN2at6native29vectorized_elementwise_kernelILi4EZZZNS0_17expm1_kernel_cudaERNS_18TensorIteratorBaseEENKUlvE_clEvENKUlvE4_clEvEUlN3c104HalfEE_St5arrayIPcLm2EEEEviT0_T1_)
        /*0a4c*/ 	.word	0x00000020


	//----- nvinfo : EIATTR_FRAME_SIZE
	.align		4
.L_495:
        /*0a50*/ 	.byte	0x04, 0x11
        /*0a52*/ 	.short	(.L_497 - .L_496)
	.align		4
.L_496:
        /*0a54*/ 	.word	index@(_ZN2at6native29vectorized_elementwise_kernelILi4EZZZNS0_17expm1_kernel_cudaERNS_18TensorIteratorBaseEENKUlvE_clEvENKUlvE4_clEvEUlN3c104HalfEE_St5arrayIPcLm2EEEEviT0_T1_)
        /*0a58*/ 	.word	0x00000000


	//----- nvinfo : EIATTR_REGCOUNT
	.align		4
.L_497:
        /*0a5c*/ 	.byte	0x04, 0x2f
        /*0a5e*/ 	.short	(.L_499 - .L_498)
	.align		4
.L_498:
        /*0a60*/ 	.word	index@(_ZN2at6native29vectorized_elementwise_kernelILi2EZZZNS0_17expm1_kernel_cudaERNS_18TensorIteratorBaseEENKUlvE_clEvENKUlvE4_clEvEUlN3c104HalfEE_St5arrayIPcLm2EEEEviT0_T1_)
        /*0a64*/ 	.word	0x00000020


	//----- nvinfo : EIATTR_FRAME_SIZE
	.align		4
.L_499:
        /*0a68*/ 	.byte	0x04, 0x11
        /*0a6a*/ 	.short	(.L_501 - .L_500)
	.align		4
.L_500:
        /*0a6c*/ 	.word	index@(_ZN2at6native29vectorized_elementwise_kernelILi2EZZZNS0_17expm1_kernel_cudaERNS_18TensorIteratorBaseEENKUlvE_clEvENKUlvE4_clEvEUlN3c104HalfEE_St5arrayIPcLm2EEEEviT0_T1_)
        /*0a70*/ 	.word	0x00000000


	//----- nvinfo : EIATTR_REGCOUNT
	.align		4
.L_501:
        /*0a74*/ 	.byte	0x04, 0x2f
        /*0a76*/ 	.short	(.L_503 - .L_502)
	.align		4
.L_502:
        /*0a78*/ 	.word	index@(_ZN2at6native27unrolled_elementwise_kernelIZZZNS0_17expm1_kernel_cudaERNS_18TensorIteratorBaseEENKUlvE_clEvENKUlvE4_clEvEUlN3c104HalfEE_St5arrayIPcLm2EELi4E23TrivialOffsetCalculatorILi1EjESD_NS0_6memory15LoadWithoutCastENSE_16StoreWithoutCastEEEviT_T0_T2_T3_T4_T5_)
        /*0a7c*/ 	.word	0x00000015


	//----- nvinfo : EIATTR_FRAME_SIZE
	.align		4
.L_503:
        /*0a80*/ 	.byte	0x04, 0x11
        /*0a82*/ 	.short	(.L_505 - .L_504)
	.align		4
.L_504:
        /*0a84*/ 	.word	index@(_ZN2at6native27unrolled_elementwise_kernelIZZZNS0_17expm1_kernel_cudaERNS_18TensorIteratorBaseEENKUlvE_clEvENKUlvE4_clEvEUlN3c104HalfEE_St5arrayIPcLm2EELi4E23TrivialOffsetCalculatorILi1EjESD_NS0_6memory15LoadWithoutCastENSE_16StoreWithoutCastEEEviT_T0_T2_T3_T4_T5_)
        /*0a88*/ 	.word	0x00000000


	//----- nvinfo : EIATTR_REGCOUNT
	.align		4
.L_505:
        /*0a8c*/ 	.byte	0x04, 0x2f
        /*0a8e*/ 	.short	(.L_507 - .L_506)
	.align		4
.L_506:
        /*0a90*/ 	.word	index@(_ZN2at6native18elementwise_kernelILi128ELi4EZNS0_22gpu_kernel_impl_nocastIZZZNS0_17expm1_kernel_cudaERNS_18TensorIteratorBaseEENKUlvE_clEvENKUlvE4_clEvEUlN3c104HalfEE_EEvS4_RKT_EUliE_EEviT1_)
        /*0a94*/ 	.word	0x00000014


	//----- nvinfo : EIATTR_FRAME_SIZE
	.align		4
.L_507:
        /*0a98*/ 	.byte	0x04, 0x11
        /*0a9a*/ 	.short	(.L_509 - .L_508)
	.align		4
.L_508:
        /*0a9c*/ 	.word	index@(_ZN2at6native18elementwise_kernelILi128ELi4EZNS0_22gpu_kernel_impl_nocastIZZZNS0_17expm1_kernel_cudaERNS_18TensorIteratorBaseEENKUlvE_clEvENKUlvE4_clEvEUlN3c104HalfEE_EEvS4_RKT_EUliE_EEviT1_)
        /*0aa0*/ 	.word	0x00000000


	//----- nvinfo : EIATTR_REGCOUNT
	.align		4
.L_509:
        /*0aa4*/ 	.byte	0x04, 0x2f
        /*0aa6*/ 	.short	(.L_511 - .L_510)
	.align		4
.L_510:
        /*0aa8*/ 	.word	index@(_ZN2at6native27unrolled_elementwise_kernelIZZZNS0_17expm1_kernel_cudaERNS_18TensorIteratorBaseEENKUlvE_clEvENKUlvE4_clEvEUlN3c104HalfEE_St5arrayIPcLm2EELi4E23TrivialOffsetCalculatorILi1EjESD_NS0_6memory12LoadWithCastILi1EEENSE_13StoreWithCastILi1EEEEEviT_T0_T2_T3_T4_T5_)
        /*0aac*/ 	.word	0x0000001e


	//----- nvinfo : EIATTR_FRAME_SIZE
	.align		4
.L_511:
        /*0ab0*/ 	.byte	0x04, 0x11
        /*0ab2*/ 	.short	(.L_513 - .L_512)
	.align		4
.L_512:
        /*0ab4*/ 	.word	index@(_ZN2at6native27unrolled_elementwise_kernelIZZZNS0_17expm1_kernel_cudaERNS_18TensorIteratorBaseEENKUlvE_clEvENKUlvE4_clEvEUlN3c104HalfEE_St5arrayIPcLm2EELi4E23TrivialOffsetCalculatorILi1EjESD_NS0_6memory12LoadWithCastILi1EEENSE_13StoreWithCastILi1EEEEEviT_T0_T2_T3_T4_T5_)
        /*0ab8*/ 	.word	0x00000000


	//----- nvinfo : EIATTR_REGCOUNT
	.align		4
.L_513:
        /*0abc*/ 	.byte	0x04, 0x2f
        /*0abe*/ 	.short	(.L_515 - .L_514)
	.align		4
.L_514:
        /*0ac0*/ 	.word	index@(_ZN2at6native18elementwise_kernelILi128ELi4EZNS0_15gpu_kernel_implIZZZNS0_17expm1_kernel_cudaERNS_18TensorIteratorBaseEENKUlvE_clEvENKUlvE4_clEvEUlN3c104HalfEE_EEvS4_RKT_EUliE_EEviT1_)
        /*0ac4*/ 	.word	0x00000018


	//----- nvinfo : EIATTR_FRAME_SIZE
	.align		4
.L_515:
        /*0ac8*/ 	.byte	0x04, 0x11
        /*0aca*/ 	.short	(.L_517 - .L_516)
	.align		4
.L_516:
        /*0acc*/ 	.word	index@(_ZN2at6native18elementwise_kernelILi128ELi4EZNS0_15gpu_kernel_implIZZZNS0_17expm1_kernel_cudaERNS_18TensorIteratorBaseEENKUlvE_clEvENKUlvE4_clEvEUlN3c104HalfEE_EEvS4_RKT_EUliE_EEviT1_)
        /*0ad0*/ 	.word	0x00000000


	//----- nvinfo : EIATTR_REGCOUNT
	.align		4
.L_517:
        /*0ad4*/ 	.byte	0x04, 0x2f
        /*0ad6*/ 	.short	(.L_519 - .L_518)
	.align		4
.L_518:
        /*0ad8*/ 	.word	index@(_ZN2at6native29vectorized_elementwise_kernelILi8EZZZNS0_17rsqrt_kernel_cudaERNS_18TensorIteratorBaseEENKUlvE0_clEvENKUlvE_clEvEUldE_St5arrayIPcLm2EEEEviT0_T1_)
        /*0adc*/ 	.word	0x00000026


	//----- nvinfo : EIATTR_FRAME_SIZE
	.align		4
.L_519:
        /*0ae0*/ 	.byte	0x04, 0x11
        /*0ae2*/ 	.short	(.L_521 - .L_520)
	.align		4
.L_520:
        /*0ae4*/ 	.word	index@($__internal_13_$__cuda_sm20_drsqrt_f64_slowpath_v2)
        /*0ae8*/ 	.word	0x00000000


	//----- nvinfo : EIATTR_FRAME_SIZE
	.align		4
.L_521:
        /*0aec*/ 	.byte	0x04, 0x11
        /*0aee*/ 	.short	(.L_523 - .L_522)
	.align		4
.L_522:
        /*0af0*/ 	.word	index@(_ZN2at6native29vectorized_elementwise_kernelILi8EZZZNS0_17rsqrt_kernel_cudaERNS_18TensorIteratorBaseEENKUlvE0_clEvENKUlvE_clEvEUldE_St5arrayIPcLm2EEEEviT0_T1_)
        /*0af4*/ 	.word	0x00000000


	//----- nvinfo : EIATTR_REGCOUNT
	.align		4
.L_523:
        /*0af8*/ 	.byte	0x04, 0x2f
        /*0afa*/ 	.short	(.L_525 - .L_524)
	.align		4
.L_524:
        /*0afc*/ 	.word	index@(_ZN2at6native29vectorized_elementwise_kernelILi4EZZZNS0_17rsqrt_kernel_cudaERNS_18TensorIteratorBaseEENKUlvE0_clEvENKUlvE_clEvEUldE_St5arrayIPcLm2EEEEviT0_T1_)
        /*0b00*/ 	.word	0x00000026


	//----- nvinfo : EIATTR_FRAME_SIZE
	.align		4
.L_525:
        /*0b04*/ 	.byte	0x04, 0x11
        /*0b06*/ 	.short	(.L_527 - .L_526)
	.align		4
.L_526:
        /*0b08*/ 	.word	index@($__internal_12_$__cuda_sm20_drsqrt_f64_slowpath_v2)
        /*0b0c*/ 	.word	0x00000000


	//----- nvinfo : EIATTR_FRAME_SIZE
	.align		4
.L_527:
        /*0b10*/ 	.byte	0x04, 0x11
        /*0b12*/ 	.short	(.L_529 - .L_528)
	.align		4
.L_528:
        /*0b14*/ 	.word	index@(_ZN2at6native29vectorized_elementwise_kernelILi4EZZZNS0_17rsqrt_kernel_cudaERNS_18TensorIteratorBaseEENKUlvE0_clEvENKUlvE_clEvEUldE_St5arrayIPcLm2EEEEviT0_T1_)
        /*0b18*/ 	.word	0x00000000


	//----- nvinfo : EIATTR_REGCOUNT
	.align		4
.L_529:
        /*0b1c*/ 	.byte	0x04, 0x2f
        /*0b1e*/ 	.short	(.L_531 - .L_530)
	.align		4
.L_530:
        /*0b20*/ 	.word	index@(_ZN2at6native29vectorized_elementwise_kernelILi2EZZZNS0_17rsqrt_kernel_cudaERNS_18TensorIteratorBaseEENKUlvE0_clEvENKUlvE_clEvEUldE_St5arrayIPcLm2EEEEviT0_T1_)
        /*0b24*/ 	.word	0x00000026


	//----- nvinfo : EIATTR_FRAME_SIZE
	.align		4
.L_531:
        /*0b28*/ 	.byte	0x04, 0x11
        /*0b2a*/ 	.short	(.L_533 - .L_532)
	.align		4
.L_532:
        /*0b2c*/ 	.word	index@($__internal_11_$__cuda_sm20_drsqrt_f64_slowpath_v2)
        /*0b30*/ 	.word	0x00000000


	//----- nvinfo : EIATTR_FRAME_SIZE
	.align		4
.L_533:
        /*0b34*/ 	.byte	0x04, 0x11
        /*0b36*/ 	.short	(.L_535 - .L_534)
	.align		4
.L_534:
        /*0b38*/ 	.word	index@(_ZN2at6native29vectorized_elementwise_kernelILi2EZZZNS0_17rsqrt_kernel_cudaERNS_18TensorIteratorBaseEENKUlvE0_clEvENKUlvE_clEvEUldE_St5arrayIPcLm2EEEEviT0_T1_)
        /*0b3c*/ 	.word	0x00000000


	//----- nvinfo : EIATTR_REGCOUNT
	.align		4
.L_535:
        /*0b40*/ 	.byte	0x04, 0x2f
        /*0b42*/ 	.short	(.L_537 - .L_536)
	.align		4
.L_536:
        /*0b44*/ 	.word	index@(_ZN2at6native27unrolled_elementwise_kernelIZZZNS0_17rsqrt_kernel_cudaERNS_18TensorIteratorBaseEENKUlvE0_clEvENKUlvE_clEvEUldE_St5arrayIPcLm2EELi4E23TrivialOffsetCalculatorILi1EjESB_NS0_6memory15LoadWithoutCastENSC_16StoreWithoutCastEEEviT_T0_T2_T3_T4_T5_)
        /*0b48*/ 	.word	0x0000001c


	//----- nvinfo : EIATTR_FRAME_SIZE
	.align		4
.L_537:
        /*0b4c*/ 	.byte	0x04, 0x11
        /*0b4e*/ 	.short	(.L_539 - .L_538)
	.align		4
.L_538:
        /*0b50*/ 	.word	index@($__internal_10_$__cuda_sm20_drsqrt_f64_slowpath_v2)
        /*0b54*/ 	.word	0x00000000


	//----- nvinfo : EIATTR_FRAME_SIZE
	.align		4
.L_539:
        /*0b58*/ 	.byte	0x04, 0x11
        /*0b5a*/ 	.short	(.L_541 - .L_540)
	.align		4
.L_540:
        /*0b5c*/ 	.word	index@(_ZN2at6native27unrolled_elementwise_kernelIZZZNS0_17rsqrt_kernel_cudaERNS_18TensorIteratorBaseEENKUlvE0_clEvENKUlvE_clEvEUldE_St5arrayIPcLm2EELi4E23TrivialOffsetCalculatorILi1EjESB_NS0_6memory15LoadWithoutCastENSC_16StoreWithoutCastEEEviT_T0_T2_T3_T4_T5_)
        /*0b60*/ 	.word	0x00000000


	//----- nvinfo : EIATTR_REGCOUNT
	.align		4
.L_541:
        /*0b64*/ 	.byte	0x04, 0x2f
        /*0b66*/ 	.short	(.L_543 - .L_542)
	.align		4
.L_542:
        /*0b68*/ 	.word	index@(_ZN2at6native18elementwise_kernelILi128ELi2EZNS0_22gpu_kernel_impl_nocastIZZZNS0_17rsqrt_kernel_cudaERNS_18TensorIteratorBaseEENKUlvE0_clEvENKUlvE_clEvEUldE_EEvS4_RKT_EUliE_EEviT1_)
        /*0b6c*/ 	.word	0x00000014


	//----- nvinfo : EIATTR_FRAME_SIZE
	.align		4
.L_543:
        /*0b70*/ 	.byte	0x04, 0x11
        /*0b72*/ 	.short	(.L_545 - .L_544)
	.align		4
.L_544:
        /*0b74*/ 	.word	index@($__internal_9_$__cuda_sm20_drsqrt_f64_slowpath_v2)
        /*0b78*/ 	.word	0x00000000


	//----- nvinfo : EIATTR_FRAME_SIZE
	.align		4
.L_545:
        /*0b7c*/ 	.byte	0x04, 0x11
        /*0b7e*/ 	.short	(.L_547 - .L_546)
	.align		4
.L_546:
        /*0b80*/ 	.word	index@(_ZN2at6native18elementwise_kernelILi128ELi2EZNS0_22gpu_kernel_impl_nocastIZZZNS0_17rsqrt_kernel_cudaERNS_18TensorIteratorBaseEENKUlvE0_clEvENKUlvE_clEvEUldE_EEvS4_RKT_EUliE_EEviT1_)
        /*0b84*/ 	.word	0x00000000


	//----- nvinfo : EIATTR_REGCOUNT
	.align		4
.L_547:
        /*0b88*/ 	.byte	0x04, 0x2f
        /*0b8a*/ 	.short	(.L_549 - .L_548)
	.align		4
.L_548:
        /*0b8c*/ 	.word	index@(_ZN2at6native27unrolled_elementwise_kernelIZZZNS0_17rsqrt_kernel_cudaERNS_18TensorIteratorBaseEENKUlvE0_clEvENKUlvE_clEvEUldE_St5arrayIPcLm2EELi4E23TrivialOffsetCalculatorILi1EjESB_NS0_6memory12LoadWithCastILi1EEENSC_13StoreWithCastILi1EEEEEviT_T0_T2_T3_T4_T5_)
        /*0b90*/ 	.word	0x00000022


	//----- nvinfo : EIATTR_FRAME_SIZE
	.align		4
.L_549:
        /*0b94*/ 	.byte	0x04, 0x11
        /*0b96*/ 	.short	(.L_551 - .L_550)
	.align		4
.L_550:
        /*0b98*/ 	.word	index@($__internal_8_$__cuda_sm20_drsqrt_f64_slowpath_v2)
        /*0b9c*/ 	.word	0x00000000


	//----- nvinfo : EIATTR_FRAME_SIZE
	.align		4
.L_551:
        /*0ba0*/ 	.byte	0x04, 0x11
        /*0ba2*/ 	.short	(.L_553 - .L_552)
	.align		4
.L_552:
        /*0ba4*/ 	.word	index@(_ZN2at6native27unrolled_elementwise_kernelIZZZNS0_17rsqrt_kernel_cudaERNS_18TensorIteratorBaseEENKUlvE0_clEvENKUlvE_clEvEUldE_St5arrayIPcLm2EELi4E23TrivialOffsetCalculatorILi1EjESB_NS0_6memory12LoadWithCastILi1EEENSC_13StoreWithCastILi1EEEEEviT_T0_T2_T3_T4_T5_)
        /*0ba8*/ 	.word	0x00000000


	//----- nvinfo : EIATTR_REGCOUNT
	.align		4
.L_553:
        /*0bac*/ 	.byte	0x04, 0x2f
        /*0bae*/ 	.short	(.L_555 - .L_554)
	.align		4
.L_554:
        /*0bb0*/ 	.word	index@(_ZN2at6native18elementwise_kernelILi128ELi4EZNS0_15gpu_kernel_implIZZZNS0_17rsqrt_kernel_cudaERNS_18TensorIteratorBaseEENKUlvE0_clEvENKUlvE_clEvEUldE_EEvS4_RKT_EUliE_EEviT1_)
        /*0bb4*/ 	.word	0x00000018


	//----- nvinfo : EIATTR_FRAME_SIZE
	.align		4
.L_555:
        /*0bb8*/ 	.byte	0x04, 0x11
        /*0bba*/ 	.short	(.L_557 - .L_556)
	.align		4
.L_556:
        /*0bbc*/ 	.word	index@($__internal_7_$__cuda_sm20_drsqrt_f64_slowpath_v2)
        /*0bc0*/ 	.word	0x00000000


	//----- nvinfo : EIATTR_FRAME_SIZE
	.align		4
.L_557:
        /*0bc4*/ 	.byte	0x04, 0x11
        /*0bc6*/ 	.short	(.L_559 - .L_558)
	.align		4
.L_558:
        /*0bc8*/ 	.word	index@(_ZN2at6native18elementwise_kernelILi128ELi4EZNS0_15gpu_kernel_implIZZZNS0_17rsqrt_kernel_cudaERNS_18TensorIteratorBaseEENKUlvE0_clEvENKUlvE_clEvEUldE_EEvS4_RKT_EUliE_EEviT1_)
        /*0bcc*/ 	.word	0x00000000


	//----- nvinfo : EIATTR_REGCOUNT
	.align		4
.L_559:
        /*0bd0*/ 	.byte	0x04, 0x2f
        /*0bd2*/ 	.short	(.L_561 - .L_560)
	.align		4
.L_560:
        /*0bd4*/ 	.word	index@(_ZN2at6native29vectorized_elementwise_kernelILi8EZZZNS0_17rsqrt_kernel_cudaERNS_18TensorIteratorBaseEENKUlvE0_clEvENKUlvE0_clEvEUlfE_St5arrayIPcLm2EEEEviT0_T1_)
        /*0bd8*/ 	.word	0x00000020


	//----- nvinfo : EIATTR_FRAME_SIZE
	.align		4
.L_561:
        /*0bdc*/ 	.byte	0x04, 0x11
        /*0bde*/ 	.short	(.L_563 - .L_562)
	.align		4
.L_562:
        /*0be0*/ 	.word	index@(_ZN2at6native29vectorized_elementwise_kernelILi8EZZZNS0_17rsqrt_kernel_cudaERNS_18TensorIteratorBaseEENKUlvE0_clEvENKUlvE0_clEvEUlfE_St5arrayIPcLm2EEEEviT0_T1_)
        /*0be4*/ 	.word	0x00000000


	//----- nvinfo : EIATTR_REGCOUNT
	.align		4
.L_563:
        /*0be8*/ 	.byte	0x04, 0x2f
        /*0bea*/ 	.short	(.L_565 - .L_564)
	.align		4
.L_564:
        /*0bec*/ 	.word	index@(_ZN2at6native29vectorized_elementwise_kernelILi4EZZZNS0_17rsqrt_kernel_cudaERNS_18TensorIteratorBaseEENKUlvE0_clEvENKUlvE0_clEvEUlfE_St5arrayIPcLm2EEEEviT0_T1_)
        /*0bf0*/ 	.word	0x00000020


	//----- nvinfo : EIATTR_FRAME_SIZE
	.align		4
.L_565:
        /*0bf4*/ 	.byte	0x04, 0x11
        /*0bf6*/ 	.short	(.L_567 - .L_566)
	.align		4
.L_566:
        /*0bf8*/ 	.word	index@(_ZN2at6native29vectorized_elementwise_kernelILi4EZZZNS0_17rsqrt_kernel_cudaERNS_18TensorIteratorBaseEENKUlvE0_clEvENKUlvE0_clEvEUlfE_St5arrayIPcLm2EEEEviT0_T1_)
        /*0bfc*/ 	.word	0x00000000


	//----- nvinfo : EIATTR_REGCOUNT
	.align		4
.L_567:
        /*0c00*/ 	.byte	0x04, 0x2f
        /*0c02*/ 	.short	(.L_569 - .L_568)
	.align		4
.L_568:
        /*0c04*/ 	.word	index@(_ZN2at6native29vectorized_elementwise_kernelILi2EZZZNS0_17rsqrt_kernel_cudaERNS_18TensorIteratorBaseEENKUlvE0_clEvENKUlvE0_clEvEUlfE_St5arrayIPcLm2EEEEviT0_T1_)
        /*0c08*/ 	.word	0x00000020


	//----- nvinfo : EIATTR_FRAME_SIZE
	.align		4
.L_569:
        /*0c0c*/ 	.byte	0x04, 0x11
        /*0c0e*/ 	.short	(.L_571 - .L_570)
	.align		4
.L_570:
        /*0c10*/ 	.word	index@(_ZN2at6native29vectorized_elementwise_kernelILi2EZZZNS0_17rsqrt_kernel_cudaERNS_18TensorIteratorBaseEENKUlvE0_clEvENKUlvE0_clEvEUlfE_St5arrayIPcLm2EEEEviT0_T1_)
        /*0c14*/ 	.word	0x00000000


	//----- nvinfo : EIATTR_REGCOUNT
	.align		4
.L_571:
        /*0c18*/ 	.byte	0x04, 0x2f
        /*0c1a*/ 	.short	(.L_573 - .L_572)
	.align		4
.L_572:
        /*0c1c*/ 	.word	index@(_ZN2at6native27unrolled_elementwise_kernelIZZZNS0_17rsqrt_kernel_cudaERNS_18TensorIteratorBaseEENKUlvE0_clEvENKUlvE0_clEvEUlfE_St5arrayIPcLm2EELi4E23TrivialOffsetCalculatorILi1EjESB_NS0_6memory15LoadWithoutCastENSC_16StoreWithoutCastEEEviT_T0_T2_T3_T4_T5_)
        /*0c20*/ 	.word	0x00000017


	//----- nvinfo : EIATTR_FRAME_SIZE
	.align		4
.L_573:
        /*0c24*/ 	.byte	0x04, 0x11
        /*0c26*/ 	.short	(.L_575 - .L_574)
	.align		4
.L_574:
        /*0c28*/ 	.word	index@(_ZN2at6native27unrolled_elementwise_kernelIZZZNS0_17rsqrt_kernel_cudaERNS_18TensorIteratorBaseEENKUlvE0_clEvENKUlvE0_clEvEUlfE_St5arrayIPcLm2EELi4E23TrivialOffsetCalculatorILi1EjESB_NS0_6memory15LoadWithoutCastENSC_16StoreWithoutCastEEEviT_T0_T2_T3_T4_T5_)
        /*0c2c*/ 	.word	0x00000000


	//----- nvinfo : EIATTR_REGCOUNT
	.align		4
.L_575:
        /*0c30*/ 	.byte	0x04, 0x2f
        /*0c32*/ 	.short	(.L_577 - .L_576)
	.align		4
.L_576:
        /*0c34*/ 	.word	index@(_ZN2at6native18elementwise_kernelILi128ELi2EZNS0_22gpu_kernel_impl_nocastIZZZNS0_17rsqrt_kernel_cudaERNS_18TensorIteratorBaseEENKUlvE0_clEvENKUlvE0_clEvEUlfE_EEvS4_RKT_EUliE_EEviT1_)
        /*0c38*/ 	.word	0x00000014


	//----- nvinfo : EIATTR_FRAME_SIZE
	.align		4
.L_577:
        /*0c3c*/ 	.byte	0x04, 0x11
        /*0c3e*/ 	.short	(.L_579 - .L_578)
	.align		4
.L_578:
        /*0c40*/ 	.word	index@(_ZN2at6native18elementwise_kernelILi128ELi2EZNS0_22gpu_kernel_impl_nocastIZZZNS0_17rsqrt_kernel_cudaERNS_18TensorIteratorBaseEENKUlvE0_clEvENKUlvE0_clEvEUlfE_EEvS4_RKT_EUliE_EEviT1_)
        /*0c44*/ 	.word	0x00000000


	//----- nvinfo : EIATTR_REGCOUNT
	.align		4
.L_579:
        /*0c48*/ 	.byte	0x04, 0x2f
        /*0c4a*/ 	.short	(.L_581 - .L_580)
	.align		4
.L_580:
        /*0c4c*/ 	.word	index@(_ZN2at6native27unrolled_elementwise_kernelIZZZNS0_17rsqrt_kernel_cudaERNS_18TensorIteratorBaseEENKUlvE0_clEvENKUlvE0_clEvEUlfE_St5arrayIPcLm2EELi4E23TrivialOffsetCalculatorILi1EjESB_NS0_6memory12LoadWithCastILi1EEENSC_13StoreWithCastILi1EEEEEviT_T0_T2_T3_T4_T5_)
        /*0c50*/ 	.word	0x0000001d


	//----- nvinfo : EIATTR_FRAME_SIZE
	.align		4
.L_581:
        /*0c54*/ 	.byte	0x04, 0x11
        /*0c56*/ 	.short	(.L_583 - .L_582)
	.align		4
.L_582:
        /*0c58*/ 	.word	index@(_ZN2at6native27unrolled_elementwise_kernelIZZZNS0_17rsqrt_kernel_cudaERNS_18TensorIteratorBaseEENKUlvE0_clEvENKUlvE0_clEvEUlfE_St5arrayIPcLm2EELi4E23TrivialOffsetCalculatorILi1EjESB_NS0_6memory12LoadWithCastILi1EEENSC_13StoreWithCastILi1EEEEEviT_T0_T2_T3_T4_T5_)
        /*0c5c*/ 	.word	0x00000000


	//----- nvinfo : EIATTR_REGCOUNT
	.align		4
.L_583:
        /*0c60*/ 	.byte	0x04, 0x2f
        /*0c62*/ 	.short	(.L_585 - .L_584)
	.align		4
.L_584:
        /*0c64*/ 	.word	index@(_ZN2at6native18elementwise_kernelILi128ELi4EZNS0_15gpu_kernel_implIZZZNS0_17rsqrt_kernel_cudaERNS_18TensorIteratorBaseEENKUlvE0_clEvENKUlvE0_clEvEUlfE_EEvS4_RKT_EUliE_EEviT1_)
        /*0c68*/ 	.word	0x00000018


	//----- nvinfo : EIATTR_FRAME_SIZE
	.align		4
.L_585:
        /*0c6c*/ 	.byte	0x04, 0x11
        /*0c6e*/ 	.short	(.L_587 - .L_586)
	.align		4
.L_586:
        /*0c70*/ 	.word	index@(_ZN2at6native18elementwise_kernelILi128ELi4EZNS0_15gpu_kernel_implIZZZNS0_17rsqrt_kernel_cudaERNS_18TensorIteratorBaseEENKUlvE0_clEvENKUlvE0_clEvEUlfE_EEvS4_RKT_EUliE_EEviT1_)
        /*0c74*/ 	.word	0x00000000


	//----- nvinfo : EIATTR_REGCOUNT
	.align		4
.L_587:
        /*0c78*/ 	.byte	0x04, 0x2f
        /*0c7a*/ 	.short	(.L_589 - .L_588)
	.align		4
.L_588:
        /*0c7c*/ 	.word	index@(_ZN2at6native29vectorized_elementwise_kernelILi8EZZZNS0_17rsqrt_kernel_cudaERNS_18TensorIteratorBaseEENKUlvE0_clEvENKUlvE1_clEvEUlN3c108BFloat16EE_St5arrayIPcLm2EEEEviT0_T1_)
        /*0c80*/ 	.word	0x00000020


	//----- nvinfo : EIATTR_FRAME_SIZE
	.align		4
.L_589:
        /*0c84*/ 	.byte	0x04, 0x11
        /*0c86*/ 	.short	(.L_591 - .L_590)
	.align		4
.L_590:
        /*0c88*/ 	.word	index@(_ZN2at6native29vectorized_elementwise_kernelILi8EZZZNS0_17rsqrt_kernel_cudaERNS_18TensorIteratorBaseEENKUlvE0_clEvENKUlvE1_clEvEUlN3c108BFloat16EE_St5arrayIPcLm2EEEEviT0_T1_)
        /*0c8c*/ 	.word	0x00000000


	//----- nvinfo : EIATTR_REGCOUNT
	.align		4
.L_591:
        /*0c90*/ 	.byte	0x04, 0x2f
        /*0c92*/ 	.short	(.L_593 - .L_592)
	.align		4
.L_592:
        /*0c94*/ 	.word	index@(_ZN2at6native29vectorized_elementwise_kernelILi4EZZZNS0_17rsqrt_kernel_cudaERNS_18TensorIteratorBaseEENKUlvE0_clEvENKUlvE1_clEvEUlN3c108BFloat16EE_St5arrayIPcLm2EEEEviT0_T1_)
        /*0c98*/ 	.word	0x00000020


	//----- nvinfo : EIATTR_FRAME_SIZE
	.align		4
.L_593:
        /*0c9c*/ 	.byte	0x04, 0x11
        /*0c9e*/ 	.short	(.L_595 - .L_594)
	.align		4
.L_594:
        /*0ca0*/ 	.word	index@(_ZN2at6native29vectorized_elementwise_kernelILi4EZZZNS0_17rsqrt_kernel_cudaERNS_18TensorIteratorBaseEENKUlvE0_clEvENKUlvE1_clEvEUlN3c108BFloat16EE_St5arrayIPcLm2EEEEviT0_T1_)
        /*0ca4*/ 	.word	0x00000000


	//----- nvinfo : EIATTR_REGCOUNT
	.align		4
.L_595:
        /*0ca8*/ 	.byte	0x04, 0x2f
        /*0caa*/ 	.short	(.L_597 - .L_596)
	.align		4
.L_596:
        /*0cac*/ 	.word	index@(_ZN2at6native29vectorized_elementwise_kernelILi2EZZZNS0_17rsqrt_kernel_cudaERNS_18TensorIteratorBaseEENKUlvE0_clEvENKUlvE1_clEvEUlN3c108BFloat16EE_St5arrayIPcLm2EEEEviT0_T1_)
        /*0cb0*/ 	.word	0x00000020


	//----- nvinfo : EIATTR_FRAME_SIZE
	.align		4
.L_597:
        /*0cb4*/ 	.byte	0x04, 0x11
        /*0cb6*/ 	.short	(.L_599 - .L_598)
	.align		4
.L_598:
        /*0cb8*/ 	.word	index@(_ZN2at6native29vectorized_elementwise_kernelILi2EZZZNS0_17rsqrt_kernel_cudaERNS_18TensorIteratorBaseEENKUlvE0_clEvENKUlvE1_clEvEUlN3c108BFloat16EE_St5arrayIPcLm2EEEEviT0_T1_)
        /*0cbc*/ 	.word	0x00000000


	//----- nvinfo : EIATTR_REGCOUNT
	.align		4
.L_599:
        /*0cc0*/ 	.byte	0x04, 0x2f
        /*0cc2*/ 	.short	(.L_601 - .L_600)
	.align		4
.L_600:
        /*0cc4*/ 	.word	index@(_ZN2at6native27unrolled_elementwise_kernelIZZZNS0_17rsqrt_kernel_cudaERNS_18TensorIteratorBaseEENKUlvE0_clEvENKUlvE1_clEvEUlN3c108BFloat16EE_St5arrayIPcLm2EELi4E23TrivialOffsetCalculatorILi1EjESD_NS0_6memory15LoadWithoutCastENSE_16StoreWithoutCastEEEviT_T0_T2_T3_T4_T5_)
        /*0cc8*/ 	.word	0x00000017


	//----- nvinfo : EIATTR_FRAME_SIZE
	.align		4
.L_601:
        /*0ccc*/ 	.byte	0x04, 0x11
        /*0cce*/ 	.short	(.L_603 - .L_602)
	.align		4
.L_602:
        /*0cd0*/ 	.word	index@(_ZN2at6native27unrolled_elementwise_kernelIZZZNS0_17rsqrt_kernel_cudaERNS_18TensorIteratorBaseEENKUlvE0_clEvENKUlvE1_clEvEUlN3c108BFloat16EE_St5arrayIPcLm2EELi4E23TrivialOffsetCalculatorILi1EjESD_NS0_6memory15LoadWithoutCastENSE_16StoreWithoutCastEEEviT_T0_T2_T3_T4_T5_)
        /*0cd4*/ 	.word	0x00000000


	//----- nvinfo : EIATTR_REGCOUNT
	.align		4
.L_603:
        /*0cd8*/ 	.byte	0x04, 0x2f
        /*0cda*/ 	.short	(.L_605 - .L_604)
	.align		4
.L_604:
        /*0cdc*/ 	.word	index@(_ZN2at6native18elementwise_kernelILi128ELi4EZNS0_22gpu_kernel_impl_nocastIZZZNS0_17rsqrt_kernel_cudaERNS_18TensorIteratorBaseEENKUlvE0_clEvENKUlvE1_clEvEUlN3c108BFloat16EE_EEvS4_RKT_EUliE_EEviT1_)
        /*0ce0*/ 	.word	0x00000014


	//----- nvinfo : EIATTR_FRAME_SIZE
	.align		4
.L_605:
        /*0ce4*/ 	.byte	0x04, 0x11
        /*0ce6*/ 	.short	(.L_607 - .L_606)
	.align		4
.L_606:
        /*0ce8*/ 	.word	index@(_ZN2at6native18elementwise_kernelILi128ELi4EZNS0_22gpu_kernel_impl_nocastIZZZNS0_17rsqrt_kernel_cudaERNS_18TensorIteratorBaseEENKUlvE0_clEvENKUlvE1_clEvEUlN3c108BFloat16EE_EEvS4_RKT_EUliE_EEviT1_)
        /*0cec*/ 	.word	0x00000000


	//----- nvinfo : EIATTR_REGCOUNT
	.align		4
.L_607:
        /*0cf0*/ 	.byte	0x04, 0x2f
        /*0cf2*/ 	.short	(.L_609 - .L_608)
	.align		4
.L_608:
        /*0cf4*/ 	.word	index@(_ZN2at6native27unrolled_elementwise_kernelIZZZNS0_17rsqrt_kernel_cudaERNS_18TensorIteratorBaseEENKUlvE0_clEvENKUlvE1_clEvEUlN3c108BFloat16EE_St5arrayIPcLm2EELi4E23TrivialOffsetCalculatorILi1EjESD_NS0_6memory12LoadWithCastILi1EEENSE_13StoreWithCastILi1EEEEEviT_T0_T2_T3_T4_T5_)
        /*0cf8*/ 	.word	0x0000001c


	//----- nvinfo : EIATTR_FRAME_SIZE
	.align		4
.L_609:
        /*0cfc*/ 	.byte	0x04, 0x11
        /*0cfe*/ 	.short	(.L_611 - .L_610)
	.align		4
.L_610:
        /*0d00*/ 	.word	index@(_ZN2at6native27unrolled_elementwise_kernelIZZZNS0_17rsqrt_kernel_cudaERNS_18TensorIteratorBaseEENKUlvE0_clEvENKUlvE1_clEvEUlN3c108BFloat16EE_St5arrayIPcLm2EELi4E23TrivialOffsetCalculatorILi1EjESD_NS0_6memory12LoadWithCastILi1EEENSE_13StoreWithCastILi1EEEEEviT_T0_T2_T3_T4_T5_)
        /*0d04*/ 	.word	0x00000000


	//----- nvinfo : EIATTR_REGCOUNT
	.align		4
.L_611:
        /*0d08*/ 	.byte	0x04, 0x2f
        /*0d0a*/ 	.short	(.L_613 - .L_612)
	.align		4
.L_612:
        /*0d0c*/ 	.word	index@(_ZN2at6native18elementwise_kernelILi128ELi4EZNS0_15gpu_kernel_implIZZZNS0_17rsqrt_kernel_cudaERNS_18TensorIteratorBaseEENKUlvE0_clEvENKUlvE1_clEvEUlN3c108BFloat16EE_EEvS4_RKT_EUliE_EEviT1_)
        /*0d10*/ 	.word	0x00000018


	//----- nvinfo : EIATTR_FRAME_SIZE
	.align		4
.L_613:
        /*0d14*/ 	.byte	0x04, 0x11
        /*0d16*/ 	.short	(.L_615 - .L_614)
	.align		4
.L_614:
        /*0d18*/ 	.word	index@(_ZN2at6native18elementwise_kernelILi128ELi4EZNS0_15gpu_kernel_implIZZZNS0_17rsqrt_kernel_cudaERNS_18TensorIteratorBaseEENKUlvE0_clEvENKUlvE1_clEvEUlN3c108BFloat16EE_EEvS4_RKT_EUliE_EEviT1_)
        /*0d1c*/ 	.word	0x00000000


	//----- nvinfo : EIATTR_REGCOUNT
	.align		4
.L_615:
        /*0d20*/ 	.byte	0x04, 0x2f
        /*0d22*/ 	.short	(.L_617 - .L_616)
	.align		4
.L_616:
        /*0d24*/ 	.word	index@(_ZN2at6native29vectorized_elementwise_kernelILi8EZZZNS0_17rsqrt_kernel_cudaERNS_18TensorIteratorBaseEENKUlvE0_clEvENKUlvE2_clEvEUlN3c104HalfEE_St5arrayIPcLm2EEEEviT0_T1_)
        /*0d28*/ 	.word	0x00000020


	//----- nvinfo : EIATTR_FRAME_SIZE
	.align		4
.L_617:
        /*0d2c*/ 	.byte	0x04, 0x11
        /*0d2e*/ 	.short	(.L_619 - .L_618)
	.align		4
.L_618:
        /*0d30*/ 	.word	index@(_ZN2at6native29vectorized_elementwise_kernelILi8EZZZNS0_17rsqrt_kernel_cudaERNS_18TensorIteratorBaseEENKUlvE0_clEvENKUlvE2_clEvEUlN3c104HalfEE_St5arrayIPcLm2EEEEviT0_T1_)
        /*0d34*/ 	.word	0x00000000


	//----- nvinfo : EIATTR_REGCOUNT
	.align		4
.L_619:
        /*0d38*/ 	.byte	0x04, 0x2f
        /*0d3a*/ 	.short	(.L_621 - .L_620)
	.align		4
.L_620:
        /*0d3c*/ 	.word	index@(_ZN2at6native29vectorized_elementwise_kernelILi4EZZZNS0_17rsqrt_kernel_cudaERNS_18TensorIteratorBaseEENKUlvE0_clEvENKUlvE2_clEvEUlN3c104HalfEE_St5arrayIPcLm2EEEEviT0_T1_)
        /*0d40*/ 	.word	0x00000020


	//----- nvinfo : EIATTR_FRAME_SIZE
	.align		4
.L_621:
        /*0d44*/ 	.byte	0x04, 0x11
        /*0d46*/ 	.short	(.L_623 - .L_622)
	.align		4
.L_622:
        /*0d48*/ 	.word	index@(_ZN2at6native29vectorized_elementwise_kernelILi4EZZZNS0_17rsqrt_kernel_cudaERNS_18TensorIteratorBaseEENKUlvE0_clEvENKUlvE2_clEvEUlN3c104HalfEE_St5arrayIPcLm2EEEEviT0_T1_)
        /*0d4c*/ 	.word	0x00000000


	//----- nvinfo : EIATTR_REGCOUNT
	.align		4
.L_623:
        /*0d50*/ 	.byte	0x04, 0x2f
        /*0d52*/ 	.short	(.L_625 - .L_624)
	.align		4
.L_624:
        /*0d54*/ 	.word	index@(_ZN2at6native29vectorized_elementwise_kernelILi2EZZZNS0_17rsqrt_kernel_cudaERNS_18TensorIteratorBaseEENKUlvE0_clEvENKUlvE2_clEvEUlN3c104HalfEE_St5arrayIPcLm2EEEEviT0_T1_)
        /*0d58*/ 	.word	0x00000020


	//----- nvinfo : EIATTR_FRAME_SIZE
	.align		4
.L_625:
        /*0d5c*/ 	.byte	0x04, 0x11
        /*0d5e*/ 	.short	(.L_627 - .L_626)
	.align		4
.L_626:
        /*0d60*/ 	.word	index@(_ZN2at6native29vectorized_elementwise_kernelILi2EZZZNS0_17rsqrt_kernel_cudaERNS_18TensorIteratorBaseEENKUlvE0_clEvENKUlvE2_clEvEUlN3c104HalfEE_St5arrayIPcLm2EEEEviT0_T1_)
        /*0d64*/ 	.word	0x00000000


	//----- nvinfo : EIATTR_REGCOUNT
	.align		4
.L_627:
        /*0d68*/ 	.byte	0x04, 0x2f
        /*0d6a*/ 	.short	(.L_629 - .L_628)
	.align		4
.L_628:
        /*0d6c*/ 	.word	index@(_ZN2at6native27unrolled_elementwise_kernelIZZZNS0_17rsqrt_kernel_cudaERNS_18TensorIteratorBaseEENKUlvE0_clEvENKUlvE2_clEvEUlN3c104HalfEE_St5arrayIPcLm2EELi4E23TrivialOffsetCalculatorILi1EjESD_NS0_6memory15LoadWithoutCastENSE_16StoreWithoutCastEEEviT_T0_T2_T3_T4_T5_)
        /*0d70*/ 	.word	0x00000017


	//----- nvinfo : EIATTR_FRAME_SIZE
	.align		4
.L_629:
        /*0d74*/ 	.byte	0x04, 0x11
        /*0d76*/ 	.short	(.L_631 - .L_630)
	.align		4
.L_630:
        /*0d78*/ 	.word	index@(_ZN2at6native27unrolled_elementwise_kernelIZZZNS0_17rsqrt_kernel_cudaERNS_18TensorIteratorBaseEENKUlvE0_clEvENKUlvE2_clEvEUlN3c104HalfEE_St5arrayIPcLm2EELi4E23TrivialOffsetCalculatorILi1EjESD_NS0_6memory15LoadWithoutCastENSE_16StoreWithoutCastEEEviT_T0_T2_T3_T4_T5_)
        /*0d7c*/ 	.word	0x00000000


	//----- nvinfo : EIATTR_REGCOUNT
	.align		4
.L_631:
        /*0d80*/ 	.byte	0x04, 0x2f
        /*0d82*/ 	.short	(.L_633 - .L_632)
	.align		4
.L_632:
        /*0d84*/ 	.word	index@(_ZN2at6native18elementwise_kernelILi128ELi4EZNS0_22gpu_kernel_impl_nocastIZZZNS0_17rsqrt_kernel_cudaERNS_18TensorIteratorBaseEENKUlvE0_clEvENKUlvE2_clEvEUlN3c104HalfEE_EEvS4_RKT_EUliE_EEviT1_)
        /*0d88*/ 	.word	0x00000014


	//----- nvinfo : EIATTR_FRAME_SIZE
	.align		4
.L_633:
        /*0d8c*/ 	.byte	0x04, 0x11
        /*0d8e*/ 	.short	(.L_635 - .L_634)
	.align		4
.L_634:
        /*0d90*/ 	.word	index@(_ZN2at6native18elementwise_kernelILi128ELi4EZNS0_22gpu_kernel_impl_nocastIZZZNS0_17rsqrt_kernel_cudaERNS_18TensorIteratorBaseEENKUlvE0_clEvENKUlvE2_clEvEUlN3c104HalfEE_EEvS4_RKT_EUliE_EEviT1_)
        /*0d94*/ 	.word	0x00000000


	//----- nvinfo : EIATTR_REGCOUNT
	.align		4
.L_635:
        /*0d98*/ 	.byte	0x04, 0x2f
        /*0d9a*/ 	.short	(.L_637 - .L_636)
	.align		4
.L_636:
        /*0d9c*/ 	.word	index@(_ZN2at6native27unrolled_elementwise_kernelIZZZNS0_17rsqrt_kernel_cudaERNS_18TensorIteratorBaseEENKUlvE0_clEvENKUlvE2_clEvEUlN3c104HalfEE_St5arrayIPcLm2EELi4E23TrivialOffsetCalculatorILi1EjESD_NS0_6memory12LoadWithCastILi1EEENSE_13StoreWithCastILi1EEEEEviT_T0_T2_T3_T4_T5_)
        /*0da0*/ 	.word	0x0000001c


	//----- nvinfo : EIATTR_FRAME_SIZE
	.align		4
.L_637:
        /*0da4*/ 	.byte	0x04, 0x11
        /*0da6*/ 	.short	(.L_639 - .L_638)
	.align		4
.L_638:
        /*0da8*/ 	.word	index@(_ZN2at6native27unrolled_elementwise_kernelIZZZNS0_17rsqrt_kernel_cudaERNS_18TensorIteratorBaseEENKUlvE0_clEvENKUlvE2_clEvEUlN3c104HalfEE_St5arrayIPcLm2EELi4E23TrivialOffsetCalculatorILi1EjESD_NS0_6memory12LoadWithCastILi1EEENSE_13StoreWithCastILi1EEEEEviT_T0_T2_T3_T4_T5_)
        /*0dac*/ 	.word	0x00000000


	//----- nvinfo : EIATTR_REGCOUNT
	.align		4
.L_639:
        /*0db0*/ 	.byte	0x04, 0x2f
        /*0db2*/ 	.short	(.L_641 - .L_640)
	.align		4
.L_640:
        /*0db4*/ 	.word	index@(_ZN2at6native18elementwise_kernelILi128ELi4EZNS0_15gpu_kernel_implIZZZNS0_17rsqrt_kernel_cudaERNS_18TensorIteratorBaseEENKUlvE0_clEvENKUlvE2_clEvEUlN3c104HalfEE_EEvS4_RKT_EUliE_EEviT1_)
        /*0db8*/ 	.word	0x00000018


	//----- nvinfo : EIATTR_FRAME_SIZE
	.align		4
.L_641:
        /*0dbc*/ 	.byte	0x04, 0x11
        /*0dbe*/ 	.short	(.L_643 - .L_642)
	.align		4
.L_642:
        /*0dc0*/ 	.word	index@(_ZN2at6native18elementwise_kernelILi128ELi4EZNS0_15gpu_kernel_implIZZZNS0_17rsqrt_kernel_cudaERNS_18TensorIteratorBaseEENKUlvE0_clEvENKUlvE2_clEvEUlN3c104HalfEE_EEvS4_RKT_EUliE_EEviT1_)
        /*0dc4*/ 	.word	0x00000000


	//----- nvinfo : EIATTR_REGCOUNT
	.align		4
.L_643:
        /*0dc8*/ 	.byte	0x04, 0x2f
        /*0dca*/ 	.short	(.L_645 - .L_644)
	.align		4
.L_644:
        /*0dcc*/ 	.word	index@(_ZN2at6native29vectorized_elementwise_kernelILi8EZZZNS0_16sqrt_kernel_cudaERNS_18TensorIteratorBaseEENKUlvE0_clEvENKUlvE_clEvEUldE_St5arrayIPcLm2EEEEviT0_T1_)
        /*0dd0*/ 	.word	0x00000028


	//----- nvinfo : EIATTR_FRAME_SIZE
	.align		4
.L_645:
        /*0dd4*/ 	.byte	0x04, 0x11
        /*0dd6*/ 	.short	(.L_647 - .L_646)
	.align		4
.L_646:
        /*0dd8*/ 	.word	index@($__internal_6_$__cuda_sm20_dsqrt_rn_f64_mediumpath_v1)
        /*0ddc*/ 	.word	0x00000000


	//----- nvinfo : EIATTR_FRAME_SIZE
	.align		4
.L_647:
        /*0de0*/ 	.byte	0x04, 0x11
        /*0de2*/ 	.short	(.L_649 - .L_648)
	.align		4
.L_648:
        /*0de4*/ 	.word	index@(_ZN2at6native29vectorized_elementwise_kernelILi8EZZZNS0_16sqrt_kernel_cudaERNS_18TensorIteratorBaseEENKUlvE0_clEvENKUlvE_clEvEUldE_St5arrayIPcLm2EEEEviT0_T1_)
        /*0de8*/ 	.word	0x00000000


	//----- nvinfo : EIATTR_REGCOUNT
	.align		4
.L_649:
        /*0dec*/ 	.byte	0x04, 0x2f
        /*0dee*/ 	.short	(.L_651 - .L_650)
	.align		4
.L_650:
        /*0df0*/ 	.word	index@(_ZN2at6native29vectorized_elementwise_kernelILi4EZZZNS0_16sqrt_kernel_cudaERNS_18TensorIteratorBaseEENKUlvE0_clEvENKUlvE_clEvEUldE_St5arrayIPcLm2EEEEviT0_T1_)
        /*0df4*/ 	.word	0x00000028


	//----- nvinfo : EIATTR_FRAME_SIZE
	.align		4
.L_651:
        /*0df8*/ 	.byte	0x04, 0x11
        /*0dfa*/ 	.short	(.L_653 - .L_652)
	.align		4
.L_652:
        /*0dfc*/ 	.word	index@($__internal_5_$__cuda_sm20_dsqrt_rn_f64_mediumpath_v1)
        /*0e00*/ 	.word	0x00000000


	//----- nvinfo : EIATTR_FRAME_SIZE
	.align		4
.L_653:
        /*0e04*/ 	.byte	0x04, 0x11
        /*0e06*/ 	.short	(.L_655 - .L_654)
	.align		4
.L_654:
        /*0e08*/ 	.word	index@(_ZN2at6native29vectorized_elementwise_kernelILi4EZZZNS0_16sqrt_kernel_cudaERNS_18TensorIteratorBaseEENKUlvE0_clEvENKUlvE_clEvEUldE_St5arrayIPcLm2EEEEviT0_T1_)
        /*0e0c*/ 	.word	0x00000000


	//----- nvinfo : EIATTR_REGCOUNT
	.align		4
.L_655:
        /*0e10*/ 	.byte	0x04, 0x2f
        /*0e12*/ 	.short	(.L_657 - .L_656)
	.align		4
.L_656:
        /*0e14*/ 	.word	index@(_ZN2at6native29vectorized_elementwise_kernelILi2EZZZNS0_16sqrt_kernel_cudaERNS_18TensorIteratorBaseEENKUlvE0_clEvENKUlvE_clEvEUldE_St5arrayIPcLm2EEEEviT0_T1_)
        /*0e18*/ 	.word	0x00000028


	//----- nvinfo : EIATTR_FRAME_SIZE
	.align		4
.L_657:
        /*0e1c*/ 	.byte	0x04, 0x11
        /*0e1e*/ 	.short	(.L_659 - .L_658)
	.align		4
.L_658:
        /*0e20*/ 	.word	index@($__internal_4_$__cuda_sm20_dsqrt_rn_f64_mediumpath_v1)
        /*0e24*/ 	.word	0x00000000


	//----- nvinfo : EIATTR_FRAME_SIZE
	.align		4
.L_659:
        /*0e28*/ 	.byte	0x04, 0x11
        /*0e2a*/ 	.short	(.L_661 - .L_660)
	.align		4
.L_660:
        /*0e2c*/ 	.word	index@(_ZN2at6native29vectorized_elementwise_kernelILi2EZZZNS0_16sqrt_kernel_cudaERNS_18TensorIteratorBaseEENKUlvE0_clEvENKUlvE_clEvEUldE_St5arrayIPcLm2EEEEviT0_T1_)
        /*0e30*/ 	.word	0x00000000


	//----- nvinfo : EIATTR_REGCOUNT
	.align		4
.L_661:
        /*0e34*/ 	.byte	0x04, 0x2f
        /*0e36*/ 	.short	(.L_663 - .L_662)
	.align		4
.L_662:
        /*0e38*/ 	.word	index@(_ZN2at6native27unrolled_elementwise_kernelIZZZNS0_16sqrt_kernel_cudaERNS_18TensorIteratorBaseEENKUlvE0_clEvENKUlvE_clEvEUldE_St5arrayIPcLm2EELi4E23TrivialOffsetCalculatorILi1EjESB_NS0_6memory15LoadWithoutCastENSC_16StoreWithoutCastEEEviT_T0_T2_T3_T4_T5_)
        /*0e3c*/ 	.word	0x00000020


	//----- nvinfo : EIATTR_FRAME_SIZE
	.align		4
.L_663:
        /*0e40*/ 	.byte	0x04, 0x11
        /*0e42*/ 	.short	(.L_665 - .L_664)
	.align		4
.L_664:
        /*0e44*/ 	.word	index@($__internal_3_$__cuda_sm20_dsqrt_rn_f64_mediumpath_v1)
        /*0e48*/ 	.word	0x00000000


	//----- nvinfo : EIATTR_FRAME_SIZE
	.align		4
.L_665:
        /*0e4c*/ 	.byte	0x04, 0x11
        /*0e4e*/ 	.short	(.L_667 - .L_666)
	.align		4
.L_666:
        /*0e50*/ 	.word	index@(_ZN2at6native27unrolled_elementwise_kernelIZZZNS0_16sqrt_kernel_cudaERNS_18TensorIteratorBaseEENKUlvE0_clEvENKUlvE_clEvEUldE_St5arrayIPcLm2EELi4E23TrivialOffsetCalculatorILi1EjESB_NS0_6memory15LoadWithoutCastENSC_16StoreWithoutCastEEEviT_T0_T2_T3_T4_T5_)
        /*0e54*/ 	.word	0x00000000


	//----- nvinfo : EIATTR_REGCOUNT
	.align		4
.L_667:
        /*0e58*/ 	.byte	0x04, 0x2f
        /*0e5a*/ 	.short	(.L_669 - .L_668)
	.align		4
.L_668:
        /*0e5c*/ 	.word	index@(_ZN2at6native18elementwise_kernelILi128ELi2EZNS0_22gpu_kernel_impl_nocastIZZZNS0_16sqrt_kernel_cudaERNS_18TensorIteratorBaseEENKUlvE0_clEvENKUlvE_clEvEUldE_EEvS4_RKT_EUliE_EEviT1_)
        /*0e60*/ 	.word	0x00000018


	//----- nvinfo : EIATTR_FRAME_SIZE
	.align		4
.L_669:
        /*0e64*/ 	.byte	0x04, 0x11
        /*0e66*/ 	.short	(.L_671 - .L_670)
	.align		4
.L_670:
        /*0e68*/ 	.word	index@($__internal_2_$__cuda_sm20_dsqrt_rn_f64_mediumpath_v1)
        /*0e6c*/ 	.word	0x00000000


	//----- nvinfo : EIATTR_FRAME_SIZE
	.align		4
.L_671:
        /*0e70*/ 	.byte	0x04, 0x11
        /*0e72*/ 	.short	(.L_673 - .L_672)
	.align		4
.L_672:
        /*0e74*/ 	.word	index@(_ZN2at6native18elementwise_kernelILi128ELi2EZNS0_22gpu_kernel_impl_nocastIZZZNS0_16sqrt_kernel_cudaERNS_18TensorIteratorBaseEENKUlvE0_clEvENKUlvE_clEvEUldE_EEvS4_RKT_EUliE_EEviT1_)
        /*0e78*/ 	.word	0x00000000


	//----- nvinfo : EIATTR_REGCOUNT
	.align		4
.L_673:
        /*0e7c*/ 	.byte	0x04, 0x2f
        /*0e7e*/ 	.short	(.L_675 - .L_674)
	.align		4
.L_674:
        /*0e80*/ 	.word	index@(_ZN2at6native27unrolled_elementwise_kernelIZZZNS0_16sqrt_kernel_cudaERNS_18TensorIteratorBaseEENKUlvE0_clEvENKUlvE_clEvEUldE_St5arrayIPcLm2EELi4E23TrivialOffsetCalculatorILi1EjESB_NS0_6memory12LoadWithCastILi1EEENSC_13StoreWithCastILi1EEEEEviT_T0_T2_T3_T4_T5_)
        /*0e84*/ 	.word	0x00000022


	//----- nvinfo : EIATTR_FRAME_SIZE
	.align		4
.L_675:
        /*0e88*/ 	.byte	0x04, 0x11
        /*0e8a*/ 	.short	(.L_677 - .L_676)
	.align		4
.L_676:
        /*0e8c*/ 	.word	index@($__internal_1_$__cuda_sm20_dsqrt_rn_f64_mediumpath_v1)
        /*0e90*/ 	.word	0x00000000


	//----- nvinfo : EIATTR_FRAME_SIZE
	.align		4
.L_677:
        /*0e94*/ 	.byte	0x04, 0x11
        /*0e96*/ 	.short	(.L_679 - .L_678)
	.align		4
.L_678:
        /*0e98*/ 	.word	index@(_ZN2at6native27unrolled_elementwise_kernelIZZZNS0_16sqrt_kernel_cudaERNS_18TensorIteratorBaseEENKUlvE0_clEvENKUlvE_clEvEUldE_St5arrayIPcLm2EELi4E23TrivialOffsetCalculatorILi1EjESB_NS0_6memory12LoadWithCastILi1EEENSC_13StoreWithCastILi1EEEEEviT_T0_T2_T3_T4_T5_)
        /*0e9c*/ 	.word	0x00000000


	//----- nvinfo : EIATTR_REGCOUNT
	.align		4
.L_679:
        /*0ea0*/ 	.byte	0x04, 0x2f
        /*0ea2*/ 	.short	(.L_681 - .L_680)
	.align		4
.L_680:
        /*0ea4*/ 	.word	index@(_ZN2at6native18elementwise_kernelILi128ELi4EZNS0_15gpu_kernel_implIZZZNS0_16sqrt_kernel_cudaERNS_18TensorIteratorBaseEENKUlvE0_clEvENKUlvE_clEvEUldE_EEvS4_RKT_EUliE_EEviT1_)
        /*0ea8*/ 	.word	0x00000018


	//----- nvinfo : EIATTR_FRAME_SIZE
	.align		4
.L_681:
        /*0eac*/ 	.byte	0x04, 0x11
        /*0eae*/ 	.short	(.L_683 - .L_682)
	.align		4
.L_682:
        /*0eb0*/ 	.word	index@($__internal_0_$__cuda_sm20_dsqrt_rn_f64_mediumpath_v1)
        /*0eb4*/ 	.word	0x00000000


	//----- nvinfo : EIATTR_FRAME_SIZE
	.align		4
.L_683:
        /*0eb8*/ 	.byte	0x04, 0x11
        /*0eba*/ 	.short	(.L_685 - .L_684)
	.align		4
.L_684:
        /*0ebc*/ 	.word	index@(_ZN2at6native18elementwise_kernelILi128ELi4EZNS0_15gpu_kernel_implIZZZNS0_16sqrt_kernel_cudaERNS_18TensorIteratorBaseEENKUlvE0_clEvENKUlvE_clEvEUldE_EEvS4_RKT_EUliE_EEviT1_)
        /*0ec0*/ 	.word	0x00000000


	//----- nvinfo : EIATTR_REGCOUNT
	.align		4
.L_685:
        /*0ec4*/ 	.byte	0x04, 0x2f
        /*0ec6*/ 	.short	(.L_687 - .L_686)
	.align		4
.L_686:
        /*0ec8*/ 	.word	index@(_ZN2at6native29vectorized_elementwise_kernelILi8EZZZNS0_16sqrt_kernel_cudaERNS_18TensorIteratorBaseEENKUlvE0_clEvENKUlvE0_clEvEUlfE_St5arrayIPcLm2EEEEviT0_T1_)
        /*0ecc*/ 	.word	0x00000020


	//----- nvinfo : EIATTR_FRAME_SIZE
	.align		4
.L_687:
        /*0ed0*/ 	.byte	0x04, 0x11
        /*0ed2*/ 	.short	(.L_689 - .L_688)
	.align		4
.L_688:
        /*0ed4*/ 	.word	index@(_ZN2at6native29vectorized_elementwise_kernelILi8EZZZNS0_16sqrt_kernel_cudaERNS_18TensorIteratorBaseEENKUlvE0_clEvENKUlvE0_clEvEUlfE_St5arrayIPcLm2EEEEviT0_T1_)
        /*0ed8*/ 	.word	0x00000000


	//----- nvinfo : EIATTR_REGCOUNT
	.align		4
.L_689:
        /*0edc*/ 	.byte	0x04, 0x2f
        /*0ede*/ 	.short	(.L_691 - .L_690)
	.align		4
.L_690:
        /*0ee0*/ 	.word	index@(_ZN2at6native29vectorized_elementwise_kernelILi4EZZZNS0_16sqrt_kernel_cudaERNS_18TensorIteratorBaseEENKUlvE0_clEvENKUlvE0_clEvEUlfE_St5arrayIPcLm2EEEEviT0_T1_)
        /*0ee4*/ 	.word	0x00000020


	//----- nvinfo : EIATTR_FRAME_SIZE
	.align		4
.L_691:
        /*0ee8*/ 	.byte	0x04, 0x11
        /*0eea*/ 	.short	(.L_693 - .L_692)
	.align		4
.L_692:
        /*0eec*/ 	.word	index@(_ZN2at6native29vectorized_elementwise_kernelILi4EZZZNS0_16sqrt_kernel_cudaERNS_18TensorIteratorBaseEENKUlvE0_clEvENKUlvE0_clEvEUlfE_St5arrayIPcLm2EEEEviT0_T1_)
        /*0ef0*/ 	.word	0x00000000


	//----- nvinfo : EIATTR_REGCOUNT
	.align		4
.L_693:
        /*0ef4*/ 	.byte	0x04, 0x2f
        /*0ef6*/ 	.short	(.L_695 - .L_694)
	.align		4
.L_694:
        /*0ef8*/ 	.word	index@(_ZN2at6native29vectorized_elementwise_kernelILi2EZZZNS0_16sqrt_kernel_cudaERNS_18TensorIteratorBaseEENKUlvE0_clEvENKUlvE0_clEvEUlfE_St5arrayIPcLm2EEEEviT0_T1_)
        /*0efc*/ 	.word	0x00000020


	//----- nvinfo : EIATTR_FRAME_SIZE
	.align		4
.L_695:
        /*0f00*/ 	.byte	0x04, 0x11
        /*0f02*/ 	.short	(.L_697 - .L_696)
	.align		4
.L_696:
        /*0f04*/ 	.word	index@(_ZN2at6native29vectorized_elementwise_kernelILi2EZZZNS0_16sqrt_kernel_cudaERNS_18TensorIteratorBaseEENKUlvE0_clEvENKUlvE0_clEvEUlfE_St5arrayIPcLm2EEEEviT0_T1_)
        /*0f08*/ 	.word	0x00000000


	//----- nvinfo : EIATTR_REGCOUNT
	.align		4
.L_697:
        /*0f0c*/ 	.byte	0x04, 0x2f
        /*0f0e*/ 	.short	(.L_699 - .L_698)
	.align		4
.L_698:
        /*0f10*/ 	.word	index@(_ZN2at6native27unrolled_elementwise_kernelIZZZNS0_16sqrt_kernel_cudaERNS_18TensorIteratorBaseEENKUlvE0_clEvENKUlvE0_clEvEUlfE_St5arrayIPcLm2EELi4E23TrivialOffsetCalculatorILi1EjESB_NS0_6memory15LoadWithoutCastENSC_16StoreWithoutCastEEEviT_T0_T2_T3_T4_T5_)
        /*0f14*/ 	.word	0x00000017


	//----- nvinfo : EIATTR_FRAME_SIZE
	.align		4
.L_699:
        /*0f18*/ 	.byte	0x04, 0x11
        /*0f1a*/ 	.short	(.L_701 - .L_700)
	.align		4
.L_700:
        /*0f1c*/ 	.word	index@(_ZN2at6native27unrolled_elementwise_kernelIZZZNS0_16sqrt_kernel_cudaERNS_18TensorIteratorBaseEENKUlvE0_clEvENKUlvE0_clEvEUlfE_St5arrayIPcLm2EELi4E23TrivialOffsetCalculatorILi1EjESB_NS0_6memory15LoadWithoutCastENSC_16StoreWithoutCastEEEviT_T0_T2_T3_T4_T5_)
        /*0f20*/ 	.word	0x00000000


	//----- nvinfo : EIATTR_REGCOUNT
	.align		4
.L_701:
        /*0f24*/ 	.byte	0x04, 0x2f
        /*0f26*/ 	.short	(.L_703 - .L_702)
	.align		4
.L_702:
        /*0f28*/ 	.word	index@(_ZN2at6native18elementwise_kernelILi128ELi2EZNS0_22gpu_kernel_impl_nocastIZZZNS0_16sqrt_kernel_cudaERNS_18TensorIteratorBaseEENKUlvE0_clEvENKUlvE0_clEvEUlfE_EEvS4_RKT_EUliE_EEviT1_)
        /*0f2c*/ 	.word	0x00000014


	//----- nvinfo : EIATTR_FRAME_SIZE
	.align		4
.L_703:
        /*0f30*/ 	.byte	0x04, 0x11
        /*0f32*/ 	.short	(.L_705 - .L_704)
	.align		4
.L_704:
        /*0f34*/ 	.word	index@(_ZN2at6native18elementwise_kernelILi128ELi2EZNS0_22gpu_kernel_impl_nocastIZZZNS0_16sqrt_kernel_cudaERNS_18TensorIteratorBaseEENKUlvE0_clEvENKUlvE0_clEvEUlfE_EEvS4_RKT_EUliE_EEviT1_)
        /*0f38*/ 	.word	0x00000000


	//----- nvinfo : EIATTR_REGCOUNT
	.align		4
.L_705:
        /*0f3c*/ 	.byte	0x04, 0x2f
        /*0f3e*/ 	.short	(.L_707 - .L_706)
	.align		4
.L_706:
        /*0f40*/ 	.word	index@(_ZN2at6native27unrolled_elementwise_kernelIZZZNS0_16sqrt_kernel_cudaERNS_18TensorIteratorBaseEENKUlvE0_clEvENKUlvE0_clEvEUlfE_St5arrayIPcLm2EELi4E23TrivialOffsetCalculatorILi1EjESB_NS0_6memory12LoadWithCastILi1EEENSC_13StoreWithCastILi1EEEEEviT_T0_T2_T3_T4_T5_)
        /*0f44*/ 	.word	0x0000001d


	//----- nvinfo : EIATTR_FRAME_SIZE
	.align		4
.L_707:
        /*0f48*/ 	.byte	0x04, 0x11
        /*0f4a*/ 	.short	(.L_709 - .L_708)
	.align		4
.L_708:
        /*0f4c*/ 	.word	index@(_ZN2at6native27unrolled_elementwise_kernelIZZZNS0_16sqrt_kernel_cudaERNS_18TensorIteratorBaseEENKUlvE0_clEvENKUlvE0_clEvEUlfE_St5arrayIPcLm2EELi4E23TrivialOffsetCalculatorILi1EjESB_NS0_6memory12LoadWithCastILi1EEENSC_13StoreWithCastILi1EEEEEviT_T0_T2_T3_T4_T5_)
        /*0f50*/ 	.word	0x00000000


	//----- nvinfo : EIATTR_REGCOUNT
	.align		4
.L_709:
        /*0f54*/ 	.byte	0x04, 0x2f
        /*0f56*/ 	.short	(.L_711 - .L_710)
	.align		4
.L_710:
        /*0f58*/ 	.word	index@(_ZN2at6native18elementwise_kernelILi128ELi4EZNS0_15gpu_kernel_implIZZZNS0_16sqrt_kernel_cudaERNS_18TensorIteratorBaseEENKUlvE0_clEvENKUlvE0_clEvEUlfE_EEvS4_RKT_EUliE_EEviT1_)
        /*0f5c*/ 	.word	0x00000018


	//----- nvinfo : EIATTR_FRAME_SIZE
	.align		4
.L_711:
        /*0f60*/ 	.byte	0x04, 0x11
        /*0f62*/ 	.short	(.L_713 - .L_712)
	.align		4
.L_712:
        /*0f64*/ 	.word	index@(_ZN2at6native18elementwise_kernelILi128ELi4EZNS0_15gpu_kernel_implIZZZNS0_16sqrt_kernel_cudaERNS_18TensorIteratorBaseEENKUlvE0_clEvENKUlvE0_clEvEUlfE_EEvS4_RKT_EUliE_EEviT1_)
        /*0f68*/ 	.word	0x00000000


	//----- nvinfo : EIATTR_REGCOUNT
	.align		4
.L_713:
        /*0f6c*/ 	.byte	0x04, 0x2f
        /*0f6e*/ 	.short	(.L_715 - .L_714)
	.align		4
.L_714:
        /*0f70*/ 	.word	index@(_ZN2at6native29vectorized_elementwise_kernelILi8EZZZNS0_16sqrt_kernel_cudaERNS_18TensorIteratorBaseEENKUlvE0_clEvENKUlvE1_clEvEUlN3c104HalfEE_St5arrayIPcLm2EEEEviT0_T1_)
        /*0f74*/ 	.word	0x00000020


	//----- nvinfo : EIATTR_FRAME_SIZE
	.align		4
.L_715:
        /*0f78*/ 	.byte	0x04, 0x11
        /*0f7a*/ 	.short	(.L_717 - .L_716)
	.align		4
.L_716:
        /*0f7c*/ 	.word	index@(_ZN2at6native29vectorized_elementwise_kernelILi8EZZZNS0_16sqrt_kernel_cudaERNS_18TensorIteratorBaseEENKUlvE0_clEvENKUlvE1_clEvEUlN3c104HalfEE_St5arrayIPcLm2EEEEviT0_T1_)
        /*0f80*/ 	.word	0x00000000


	//----- nvinfo : EIATTR_REGCOUNT
	.align		4
.L_717:
        /*0f84*/ 	.byte	0x04, 0x2f
        /*0f86*/ 	.short	(.L_719 - .L_718)
	.align		4
.L_718:
        /*0f88*/ 	.word	index@(_ZN2at6native29vectorized_elementwise_kernelILi4EZZZNS0_16sqrt_kernel_cudaERNS_18TensorIteratorBaseEENKUlvE0_clEvENKUlvE1_clEvEUlN3c104HalfEE_St5arrayIPcLm2EEEEviT0_T1_)
        /*0f8c*/ 	.word	0x00000020


	//----- nvinfo : EIATTR_FRAME_SIZE
	.align		4
.L_719:
        /*0f90*/ 	.byte	0x04, 0x11
        /*0f92*/ 	.short	(.L_721 - .L_720)
	.align		4
.L_720:
        /*0f94*/ 	.word	index@(_ZN2at6native29vectorized_elementwise_kernelILi4EZZZNS0_16sqrt_kernel_cudaERNS_18TensorIteratorBaseEENKUlvE0_clEvENKUlvE1_clEvEUlN3c104HalfEE_St5arrayIPcLm2EEEEviT0_T1_)
        /*0f98*/ 	.word	0x00000000


	//----- nvinfo : EIATTR_REGCOUNT
	.align		4
.L_721:
        /*0f9c*/ 	.byte	0x04, 0x2f
        /*0f9e*/ 	.short	(.L_723 - .L_722)
	.align		4
.L_722:
        /*0fa0*/ 	.word	index@(_ZN2at6native29vectorized_elementwise_kernelILi2EZZZNS0_16sqrt_kernel_cudaERNS_18TensorIteratorBaseEENKUlvE0_clEvENKUlvE1_clEvEUlN3c104HalfEE_St5arrayIPcLm2EEEEviT0_T1_)
        /*0fa4*/ 	.word	0x00000020


	//----- nvinfo : EIATTR_FRAME_SIZE
	.align		4
.L_723:
        /*0fa8*/ 	.byte	0x04, 0x11
        /*0faa*/ 	.short	(.L_725 - .L_724)
	.align		4
.L_724:
        /*0fac*/ 	.word	index@(_ZN2at6native29vectorized_elementwise_kernelILi2EZZZNS0_16sqrt_kernel_cudaERNS_18TensorIteratorBaseEENKUlvE0_clEvENKUlvE1_clEvEUlN3c104HalfEE_St5arrayIPcLm2EEEEviT0_T1_)
        /*0fb0*/ 	.word	0x00000000


	//----- nvinfo : EIATTR_REGCOUNT
	.align		4
.L_725:
        /*0fb4*/ 	.byte	0x04, 0x2f
        /*0fb6*/ 	.short	(.L_727 - .L_726)
	.align		4
.L_726:
        /*0fb8*/ 	.word	index@(_ZN2at6native27unrolled_elementwise_kernelIZZZNS0_16sqrt_kernel_cudaERNS_18TensorIteratorBaseEENKUlvE0_clEvENKUlvE1_clEvEUlN3c104HalfEE_St5arrayIPcLm2EELi4E23TrivialOffsetCalculatorILi1EjESD_NS0_6memory15LoadWithoutCastENSE_16StoreWithoutCastEEEviT_T0_T2_T3_T4_T5_)
        /*0fbc*/ 	.word	0x00000017


	//----- nvinfo : EIATTR_FRAME_SIZE
	.align		4
.L_727:
        /*0fc0*/ 	.byte	0x04, 0x11
        /*0fc2*/ 	.short	(.L_729 - .L_728)
	.align		4
.L_728:
        /*0fc4*/ 	.word	index@(_ZN2at6native27unrolled_elementwise_kernelIZZZNS0_16sqrt_kernel_cudaERNS_18TensorIteratorBaseEENKUlvE0_clEvENKUlvE1_clEvEUlN3c104HalfEE_St5arrayIPcLm2EELi4E23TrivialOffsetCalculatorILi1EjESD_NS0_6memory15LoadWithoutCastENSE_16StoreWithoutCastEEEviT_T0_T2_T3_T4_T5_)
        /*0fc8*/ 	.word	0x00000000


	//----- nvinfo : EIATTR_REGCOUNT
	.align		4
.L_729:
        /*0fcc*/ 	.byte	0x04, 0x2f
        /*0fce*/ 	.short	(.L_731 - .L_730)
	.align		4
.L_730:
        /*0fd0*/ 	.word	index@(_ZN2at6native18elementwise_kernelILi128ELi4EZNS0_22gpu_kernel_impl_nocastIZZZNS0_16sqrt_kernel_cudaERNS_18TensorIteratorBaseEENKUlvE0_clEvENKUlvE1_clEvEUlN3c104HalfEE_EEvS4_RKT_EUliE_EEviT1_)
        /*0fd4*/ 	.word	0x00000014


	//----- nvinfo : EIATTR_FRAME_SIZE
	.align		4
.L_731:
        /*0fd8*/ 	.byte	0x04, 0x11
        /*0fda*/ 	.short	(.L_733 - .L_732)
	.align		4
.L_732:
        /*0fdc*/ 	.word	index@(_ZN2at6native18elementwise_kernelILi128ELi4EZNS0_22gpu_kernel_impl_nocastIZZZNS0_16sqrt_kernel_cudaERNS_18TensorIteratorBaseEENKUlvE0_clEvENKUlvE1_clEvEUlN3c104HalfEE_EEvS4_RKT_EUliE_EEviT1_)
        /*0fe0*/ 	.word	0x00000000


	//----- nvinfo : EIATTR_REGCOUNT
	.align		4
.L_733:
        /*0fe4*/ 	.byte	0x04, 0x2f
        /*0fe6*/ 	.short	(.L_735 - .L_734)
	.align		4
.L_734:
        /*0fe8*/ 	.word	index@(_ZN2at6native27unrolled_elementwise_kernelIZZZNS0_16sqrt_kernel_cudaERNS_18TensorIteratorBaseEENKUlvE0_clEvENKUlvE1_clEvEUlN3c104HalfEE_St5arrayIPcLm2EELi4E23TrivialOffsetCalculatorILi1EjESD_NS0_6memory12LoadWithCastILi1EEENSE_13StoreWithCastILi1EEEEEviT_T0_T2_T3_T4_T5_)
        /*0fec*/ 	.word	0x0000001c


	//----- nvinfo : EIATTR_FRAME_SIZE
	.align		4
.L_735:
        /*0ff0*/ 	.byte	0x04, 0x11
        /*0ff2*/ 	.short	(.L_737 - .L_736)
	.align		4
.L_736:
        /*0ff4*/ 	.word	index@(_ZN2at6native27unrolled_elementwise_kernelIZZZNS0_16sqrt_kernel_cudaERNS_18TensorIteratorBaseEENKUlvE0_clEvENKUlvE1_clEvEUlN3c104HalfEE_St5arrayIPcLm2EELi4E23TrivialOffsetCalculatorILi1EjESD_NS0_6memory12LoadWithCastILi1EEENSE_13StoreWithCastILi1EEEEEviT_T0_T2_T3_T4_T5_)
        /*0ff8*/ 	.word	0x00000000


	//----- nvinfo : EIATTR_REGCOUNT
	.align		4
.L_737:
        /*0ffc*/ 	.byte	0x04, 0x2f
        /*0ffe*/ 	.short	(.L_739 - .L_738)
	.align		4
.L_738:
        /*1000*/ 	.word	index@(_ZN2at6native18elementwise_kernelILi128ELi4EZNS0_15gpu_kernel_implIZZZNS0_16sqrt_kernel_cudaERNS_18TensorIteratorBaseEENKUlvE0_clEvENKUlvE1_clEvEUlN3c104HalfEE_EEvS4_RKT_EUliE_EEviT1_)
        /*1004*/ 	.word	0x00000018


	//----- nvinfo : EIATTR_FRAME_SIZE
	.align		4
.L_739:
        /*1008*/ 	.byte	0x04, 0x11
        /*100a*/ 	.short	(.L_741 - .L_740)
	.align		4
.L_740:
        /*100c*/ 	.word	index@(_ZN2at6native18elementwise_kernelILi128ELi4EZNS0_15gpu_kernel_implIZZZNS0_16sqrt_kernel_cudaERNS_18TensorIteratorBaseEENKUlvE0_clEvENKUlvE1_clEvEUlN3c104HalfEE_EEvS4_RKT_EUliE_EEviT1_)
        /*1010*/ 	.word	0x00000000


	//----- nvinfo : EIATTR_REGCOUNT
	.align		4
.L_741:
        /*1014*/ 	.byte	0x04, 0x2f
        /*1016*/ 	.short	(.L_743 - .L_742)
	.align		4
.L_742:
        /*1018*/ 	.word	index@(_ZN2at6native29vectorized_elementwise_kernelILi8EZZZNS0_16sqrt_kernel_cudaERNS_18TensorIteratorBaseEENKUlvE0_clEvENKUlvE2_clEvEUlN3c108BFloat16EE_St5arrayIPcLm2EEEEviT0_T1_)
        /*101c*/ 	.word	0x00000020


	//----- nvinfo : EIATTR_FRAME_SIZE
	.align		4
.L_743:
        /*1020*/ 	.byte	0x04, 0x11
        /*1022*/ 	.short	(.L_745 - .L_744)
	.align		4
.L_744:
        /*1024*/ 	.word	index@(_ZN2at6native29vectorized_elementwise_kernelILi8EZZZNS0_16sqrt_kernel_cudaERNS_18TensorIteratorBaseEENKUlvE0_clEvENKUlvE2_clEvEUlN3c108BFloat16EE_St5arrayIPcLm2EEEEviT0_T1_)
        /*1028*/ 	.word	0x00000000


	//----- nvinfo : EIATTR_REGCOUNT
	.align		4
.L_745:
        /*102c*/ 	.byte	0x04, 0x2f
        /*102e*/ 	.short	(.L_747 - .L_746)
	.align		4
.L_746:
        /*1030*/ 	.word	index@(_ZN2at6native29vectorized_elementwise_kernelILi4EZZZNS0_16sqrt_kernel_cudaERNS_18TensorIteratorBaseEENKUlvE0_clEvENKUlvE2_clEvEUlN3c108BFloat16EE_St5arrayIPcLm2EEEEviT0_T1_)
        /*1034*/ 	.word	0x00000020


	//----- nvinfo : EIATTR_FRAME_SIZE
	.align		4
.L_747:
        /*1038*/ 	.byte	0x04, 0x11
        /*103a*/ 	.short	(.L_749 - .L_748)
	.align		4
.L_748:
        /*103c*/ 	.word	index@(_ZN2at6native29vectorized_elementwise_kernelILi4EZZZNS0_16sqrt_kernel_cudaERNS_18TensorIteratorBaseEENKUlvE0_clEvENKUlvE2_clEvEUlN3c108BFloat16EE_St5arrayIPcLm2EEEEviT0_T1_)
        /*1040*/ 	.word	0x00000000


	//----- nvinfo : EIATTR_REGCOUNT
	.align		4
.L_749:
        /*1044*/ 	.byte	0x04, 0x2f
        /*1046*/ 	.short	(.L_751 - .L_750)
	.align		4
.L_750:
        /*1048*/ 	.word	index@(_ZN2at6native29vectorized_elementwise_kernelILi2EZZZNS0_16sqrt_kernel_cudaERNS_18TensorIteratorBaseEENKUlvE0_clEvENKUlvE2_clEvEUlN3c108BFloat16EE_St5arrayIPcLm2EEEEviT0_T1_)
        /*104c*/ 	.word	0x00000020


	//----- nvinfo : EIATTR_FRAME_SIZE
	.align		4
.L_751:
        /*1050*/ 	.byte	0x04, 0x11
        /*1052*/ 	.short	(.L_753 - .L_752)
	.align		4
.L_752:
        /*1054*/ 	.word	index@(_ZN2at6native29vectorized_elementwise_kernelILi2EZZZNS0_16sqrt_kernel_cudaERNS_18TensorIteratorBaseEENKUlvE0_clEvENKUlvE2_clEvEUlN3c108BFloat16EE_St5arrayIPcLm2EEEEviT0_T1_)
        /*1058*/ 	.word	0x00000000


	//----- nvinfo : EIATTR_REGCOUNT
	.align		4
.L_753:
        /*105c*/ 	.byte	0x04, 0x2f
        /*105e*/ 	.short	(.L_755 - .L_754)
	.align		4
.L_754:
        /*1060*/ 	.word	index@(_ZN2at6native27unrolled_elementwise_kernelIZZZNS0_16sqrt_kernel_cudaERNS_18TensorIteratorBaseEENKUlvE0_clEvENKUlvE2_clEvEUlN3c108BFloat16EE_St5arrayIPcLm2EELi4E23TrivialOffsetCalculatorILi1EjESD_NS0_6memory15LoadWithoutCastENSE_16StoreWithoutCastEEEviT_T0_T2_T3_T4_T5_)
        /*1064*/ 	.word	0x00000017


	//----- nvinfo : EIATTR_FRAME_SIZE
	.align		4
.L_755:
        /*1068*/ 	.byte	0x04, 0x11
        /*106a*/ 	.short	(.L_757 - .L_756)
	.align		4
.L_756:
        /*106c*/ 	.word	index@(_ZN2at6native27unrolled_elementwise_kernelIZZZNS0_16sqrt_kernel_cudaERNS_18TensorIteratorBaseEENKUlvE0_clEvENKUlvE2_clEvEUlN3c108BFloat16EE_St5arrayIPcLm2EELi4E23TrivialOffsetCalculatorILi1EjESD_NS0_6memory15LoadWithoutCastENSE_16StoreWithoutCastEEEviT_T0_T2_T3_T4_T5_)
        /*1070*/ 	.word	0x00000000


	//----- nvinfo : EIATTR_REGCOUNT
	.align		4
.L_757:
        /*1074*/ 	.byte	0x04, 0x2f
        /*1076*/ 	.short	(.L_759 - .L_758)
	.align		4
.L_758:
        /*1078*/ 	.word	index@(_ZN2at6native18elementwise_kernelILi128ELi4EZNS0_22gpu_kernel_impl_nocastIZZZNS0_16sqrt_kernel_cudaERNS_18TensorIteratorBaseEENKUlvE0_clEvENKUlvE2_clEvEUlN3c108BFloat16EE_EEvS4_RKT_EUliE_EEviT1_)
        /*107c*/ 	.word	0x00000014


	//----- nvinfo : EIATTR_FRAME_SIZE
	.align		4
.L_759:
        /*1080*/ 	.byte	0x04, 0x11
        /*1082*/ 	.short	(.L_761 - .L_760)
	.align		4
.L_760:
        /*1084*/ 	.word	index@(_ZN2at6native18elementwise_kernelILi128ELi4EZNS0_22gpu_kernel_impl_nocastIZZZNS0_16sqrt_kernel_cudaERNS_18TensorIteratorBaseEENKUlvE0_clEvENKUlvE2_clEvEUlN3c108BFloat16EE_EEvS4_RKT_EUliE_EEviT1_)
        /*1088*/ 	.word	0x00000000


	//----- nvinfo : EIATTR_REGCOUNT
	.align		4
.L_761:
        /*108c*/ 	.byte	0x04, 0x2f
        /*108e*/ 	.short	(.L_763 - .L_762)
	.align		4
.L_762:
        /*1090*/ 	.word	index@(_ZN2at6native27unrolled_elementwise_kernelIZZZNS0_16sqrt_kernel_cudaERNS_18TensorIteratorBaseEENKUlvE0_clEvENKUlvE2_clEvEUlN3c108BFloat16EE_St5arrayIPcLm2EELi4E23TrivialOffsetCalculatorILi1EjESD_NS0_6memory12LoadWithCastILi1EEENSE_13StoreWithCastILi1EEEEEviT_T0_T2_T3_T4_T5_)
        /*1094*/ 	.word	0x0000001c


	//----- nvinfo : EIATTR_FRAME_SIZE
	.align		4
.L_763:
        /*1098*/ 	.byte	0x04, 0x11
        /*109a*/ 	.short	(.L_765 - .L_764)
	.align		4
.L_764:
        /*109c*/ 	.word	index@(_ZN2at6native27unrolled_elementwise_kernelIZZZNS0_16sqrt_kernel_cudaERNS_18TensorIteratorBaseEENKUlvE0_clEvENKUlvE2_clEvEUlN3c108BFloat16EE_St5arrayIPcLm2EELi4E23TrivialOffsetCalculatorILi1EjESD_NS0_6memory12LoadWithCastILi1EEENSE_13StoreWithCastILi1EEEEEviT_T0_T2_T3_T4_T5_)
        /*10a0*/ 	.word	0x00000000


	//----- nvinfo : EIATTR_REGCOUNT
	.align		4
.L_765:
        /*10a4*/ 	.byte	0x04, 0x2f
        /*10a6*/ 	.short	(.L_767 - .L_766)
	.align		4
.L_766:
        /*10a8*/ 	.word	index@(_ZN2at6native18elementwise_kernelILi128ELi4EZNS0_15gpu_kernel_implIZZZNS0_16sqrt_kernel_cudaERNS_18TensorIteratorBaseEENKUlvE0_clEvENKUlvE2_clEvEUlN3c108BFloat16EE_EEvS4_RKT_EUliE_EEviT1_)
        /*10ac*/ 	.word	0x00000018


	//----- nvinfo : EIATTR_FRAME_SIZE
	.align		4
.L_767:
        /*10b0*/ 	.byte	0x04, 0x11
        /*10b2*/ 	.short	(.L_769 - .L_768)
	.align		4
.L_768:
        /*10b4*/ 	.word	index@(_ZN2at6native18elementwise_kernelILi128ELi4EZNS0_15gpu_kernel_implIZZZNS0_16sqrt_kernel_cudaERNS_18TensorIteratorBaseEENKUlvE0_clEvENKUlvE2_clEvEUlN3c108BFloat16EE_EEvS4_RKT_EUliE_EEviT1_)
        /*10b8*/ 	.word	0x00000000


	//----- nvinfo : EIATTR_REGCOUNT
	.align		4
.L_769:
        /*10bc*/ 	.byte	0x04, 0x2f
        /*10be*/ 	.short	(.L_771 - .L_770)
	.align		4
.L_770:
        /*10c0*/ 	.word	index@(_ZN2at6native29vectorized_elementwise_kernelILi8EZZZNS0_17clamp_kernel_cudaERNS_18TensorIteratorBaseERKN3c106ScalarES7_ENKUlvE_clEvENKUlvE_clEvEUlhE_St5arrayIPcLm2EEEEviT0_T1_)
        /*10c4*/ 	.word	0x0000001e


	//----- nvinfo : EIATTR_FRAME_SIZE
	.align		4
.L_771:
        /*10c8*/ 	.byte	0x04, 0x11
        /*10ca*/ 	.short	(.L_773 - .L_772)
	.align		4
.L_772:
        /*10cc*/ 	.word	index@(_ZN2at6native29vectorized_elementwise_kernelILi8EZZZNS0_17clamp_kernel_cudaERNS_18TensorIteratorBaseERKN3c106ScalarES7_ENKUlvE_clEvENKUlvE_clEvEUlhE_St5arrayIPcLm2EEEEviT0_T1_)
        /*10d0*/ 	.word	0x00000000


	//----- nvinfo : EIATTR_REGCOUNT
	.align		4
.L_773:
        /*10d4*/ 	.byte	0x04, 0x2f
        /*10d6*/ 	.short	(.L_775 - .L_774)
	.align		4
.L_774:
        /*10d8*/ 	.word	index@(_ZN2at6native29vectorized_elementwise_kernelILi4EZZZNS0_17clamp_kernel_cudaERNS_18TensorIteratorBaseERKN3c106ScalarES7_ENKUlvE_clEvENKUlvE_clEvEUlhE_St5arrayIPcLm2EEEEviT0_T1_)
        /*10dc*/ 	.word	0x0000001e


	//----- nvinfo : EIATTR_FRAME_SIZE
	.align		4
.L_775:
        /*10e0*/ 	.byte	0x04, 0x11
        /*10e2*/ 	.short	(.L_777 - .L_776)
	.align		4
.L_776:
        /*10e4*/ 	.word	index@(_ZN2at6native29vectorized_elementwise_kernelILi4EZZZNS0_17clamp_kernel_cudaERNS_18TensorIteratorBaseERKN3c106ScalarES7_ENKUlvE_clEvENKUlvE_clEvEUlhE_St5arrayIPcLm2EEEEviT0_T1_)
        /*10e8*/ 	.word	0x00000000


	//----- nvinfo : EIATTR_REGCOUNT
	.align		4
.L_777:
        /*10ec*/ 	.byte	0x04, 0x2f
        /*10ee*/ 	.short	(.L_779 - .L_778)
	.align		4
.L_778:
        /*10f0*/ 	.word	index@(_ZN2at6native29vectorized_elementwise_kernelILi2EZZZNS0_17clamp_kernel_cudaERNS_18TensorIteratorBaseERKN3c106ScalarES7_ENKUlvE_clEvENKUlvE_clEvEUlhE_St5arrayIPcLm2EEEEviT0_T1_)
        /*10f4*/ 	.word	0x0000001e


	//----- nvinfo : EIATTR_FRAME_SIZE
	.align		4
.L_779:
        /*10f8*/ 	.byte	0x04, 0x11
        /*10fa*/ 	.short	(.L_781 - .L_780)
	.align		4
.L_780:
        /*10fc*/ 	.word	index@(_ZN2at6native29vectorized_elementwise_kernelILi2EZZZNS0_17clamp_kernel_cudaERNS_18TensorIteratorBaseERKN3c106ScalarES7_ENKUlvE_clEvENKUlvE_clEvEUlhE_St5arrayIPcLm2EEEEviT0_T1_)
        /*1100*/ 	.word	0x00000000


	//----- nvinfo : EIATTR_REGCOUNT
	.align		4
.L_781:
        /*1104*/ 	.byte	0x04, 0x2f
        /*1106*/ 	.short	(.L_783 - .L_782)
	.align		4
.L_782:
        /*1108*/ 	.word	index@(_ZN2at6native27unrolled_elementwise_kernelIZZZNS0_17clamp_kernel_cudaERNS_18TensorIteratorBaseERKN3c106ScalarES7_ENKUlvE_clEvENKUlvE_clEvEUlhE_St5arrayIPcLm2EELi4E23TrivialOffsetCalculatorILi1EjESF_NS0_6memory15LoadWithoutCastENSG_16StoreWithoutCastEEEviT_T0_T2_T3_T4_T5_)
        /*110c*/ 	.word	0x00000016


	//----- nvinfo : EIATTR_FRAME_SIZE
	.align		4
.L_783:
        /*1110*/ 	.byte	0x04, 0x11
        /*1112*/ 	.short	(.L_785 - .L_784)
	.align		4
.L_784:
        /*1114*/ 	.word	index@(_ZN2at6native27unrolled_elementwise_kernelIZZZNS0_17clamp_kernel_cudaERNS_18TensorIteratorBaseERKN3c106ScalarES7_ENKUlvE_clEvENKUlvE_clEvEUlhE_St5arrayIPcLm2EELi4E23TrivialOffsetCalculatorILi1EjESF_NS0_6memory15LoadWithoutCastENSG_16StoreWithoutCastEEEviT_T0_T2_T3_T4_T5_)
        /*1118*/ 	.word	0x00000000


	//----- nvinfo : EIATTR_REGCOUNT
	.align		4
.L_785:
        /*111c*/ 	.byte	0x04, 0x2f
        /*111e*/ 	.short	(.L_787 - .L_786)
	.align		4
.L_786:
        /*1120*/ 	.word	index@(_ZN2at6native18elementwise_kernelILi128ELi4EZNS0_22gpu_kernel_impl_nocastIZZZNS0_17clamp_kernel_cudaERNS_18TensorIteratorBaseERKN3c106ScalarES8_ENKUlvE_clEvENKUlvE_clEvEUlhE_EEvS4_RKT_EUliE_EEviT1_)
        /*1124*/ 	.word	0x00000014


	//----- nvinfo : EIATTR_FRAME_SIZE
	.align		4
.L_787:
        /*1128*/ 	.byte	0x04, 0x11
        /*112a*/ 	.short	(.L_789 - .L_788)
	.align		4
.L_788:
        /*112c*/ 	.word	index@(_ZN2at6native18elementwise_kernelILi128ELi4EZNS0_22gpu_kernel_impl_nocastIZZZNS0_17clamp_kernel_cudaERNS_18TensorIteratorBaseERKN3c106ScalarES8_ENKUlvE_clEvENKUlvE_clEvEUlhE_EEvS4_RKT_EUliE_EEviT1_)
        /*1130*/ 	.word	0x00000000


	//----- nvinfo : EIATTR_REGCOUNT
	.align		4
.L_789:
        /*1134*/ 	.byte	0x04, 0x2f
        /*1136*/ 	.short	(.L_791 - .L_790)
	.align		4
.L_790:
        /*1138*/ 	.word	index@(_ZN2at6native27unrolled_elementwise_kernelIZZZNS0_17clamp_kernel_cudaERNS_18TensorIteratorBaseERKN3c106ScalarES7_ENKUlvE_clEvENKUlvE_clEvEUlhE_St5arrayIPcLm2EELi4E23TrivialOffsetCalculatorILi1EjESF_NS0_6memory12LoadWithCastILi1EEENSG_13StoreWithCastILi1EEEEEviT_T0_T2_T3_T4_T5_)
        /*113c*/ 	.word	0x0000001c


	//----- nvinfo : EIATTR_FRAME_SIZE
	.align		4
.L_791:
        /*1140*/ 	.byte	0x04, 0x11
        /*1142*/ 	.short	(.L_793 - .L_792)
	.align		4
.L_792:
        /*1144*/ 	.word	index@(_ZN2at6native27unrolled_elementwise_kernelIZZZNS0_17clamp_kernel_cudaERNS_18TensorIteratorBaseERKN3c106ScalarES7_ENKUlvE_clEvENKUlvE_clEvEUlhE_St5arrayIPcLm2EELi4E23TrivialOffsetCalculatorILi1EjESF_NS0_6memory12LoadWithCastILi1EEENSG_13StoreWithCastILi1EEEEEviT_T0_T2_T3_T4_T5_)
        /*1148*/ 	.word	0x00000000


	//----- nvinfo : EIATTR_REGCOUNT
	.align		4
.L_793:
        /*114c*/ 	.byte	0x04, 0x2f
        /*114e*/ 	.short	(.L_795 - .L_794)
	.align		4
.L_794:
        /*1150*/ 	.word	index@(_ZN2at6native18elementwise_kernelILi128ELi4EZNS0_15gpu_kernel_implIZZZNS0_17clamp_kernel_cudaERNS_18TensorIteratorBaseERKN3c106ScalarES8_ENKUlvE_clEvENKUlvE_clEvEUlhE_EEvS4_RKT_EUliE_EEviT1_)
        /*1154*/ 	.word	0x00000018


	//----- nvinfo : EIATTR_FRAME_SIZE
	.align		4
.L_795:
        /*1158*/ 	.byte	0x04, 0x11
        /*115a*/ 	.short	(.L_797 - .L_796)
	.align		4
.L_796:
        /*115c*/ 	.word	index@(_ZN2at6native18elementwise_kernelILi128ELi4EZNS0_15gpu_kernel_implIZZZNS0_17clamp_kernel_cudaERNS_18TensorIteratorBaseERKN3c106ScalarES8_ENKUlvE_clEvENKUlvE_clEvEUlhE_EEvS4_RKT_EUliE_EEviT1_)
        /*1160*/ 	.word	0x00000000


	//----- nvinfo : EIATTR_REGCOUNT
	.align		4
.L_797:
        /*1164*/ 	.byte	0x04, 0x2f
        /*1166*/ 	.short	(.L_799 - .L_798)
	.align		4
.L_798:
        /*1168*/ 	.word	index@(_ZN2at6native29vectorized_elementwise_kernelILi8EZZZNS0_17clamp_kernel_cudaERNS_18TensorIteratorBaseERKN3c106ScalarES7_ENKUlvE_clEvENKUlvE0_clEvEUlaE_St5arrayIPcLm2EEEEviT0_T1_)
        /*116c*/ 	.word	0x0000001e


	//----- nvinfo : EIATTR_FRAME_SIZE
	.align		4
.L_799:
        /*1170*/ 	.byte	0x04, 0x11
        /*1172*/ 	.short	(.L_801 - .L_800)
	.align		4
.L_800:
        /*1174*/ 	.word	index@(_ZN2at6native29vectorized_elementwise_kernelILi8EZZZNS0_17clamp_kernel_cudaERNS_18TensorIteratorBaseERKN3c106ScalarES7_ENKUlvE_clEvENKUlvE0_clEvEUlaE_St5arrayIPcLm2EEEEviT0_T1_)
        /*1178*/ 	.word	0x00000000


	//----- nvinfo : EIATTR_REGCOUNT
	.align		4
.L_801:
        /*117c*/ 	.byte	0x04, 0x2f
        /*117e*/ 	.short	(.L_803 - .L_802)
	.align		4
.L_802:
        /*1180*/ 	.word	index@(_ZN2at6native29vectorized_elementwise_kernelILi4EZZZNS0_17clamp_kernel_cudaERNS_18TensorIteratorBaseERKN3c106ScalarES7_ENKUlvE_clEvENKUlvE0_clEvEUlaE_St5arrayIPcLm2EEEEviT0_T1_)
        /*1184*/ 	.word	0x0000001e


	//----- nvinfo : EIATTR_FRAME_SIZE
	.align		4
.L_803:
        /*1188*/ 	.byte	0x04, 0x11
        /*118a*/ 	.short	(.L_805 - .L_804)
	.align		4
.L_804:
        /*118c*/ 	.word	index@(_ZN2at6native29vectorized_elementwise_kernelILi4EZZZNS0_17clamp_kernel_cudaERNS_18TensorIteratorBaseERKN3c106ScalarES7_ENKUlvE_clEvENKUlvE0_clEvEUlaE_St5arrayIPcLm2EEEEviT0_T1_)
        /*1190*/ 	.word	0x00000000


	//----- nvinfo : EIATTR_REGCOUNT
	.align		4
.L_805:
        /*1194*/ 	.byte	0x04, 0x2f
        /*1196*/ 	.short	(.L_807 - .L_806)
	.align		4
.L_806:
        /*1198*/ 	.word	index@(_ZN2at6native29vectorized_elementwise_kernelILi2EZZZNS0_17clamp_kernel_cudaERNS_18TensorIteratorBaseERKN3c106ScalarES7_ENKUlvE_clEvENKUlvE0_clEvEUlaE_St5arrayIPcLm2EEEEviT0_T1_)
        /*119c*/ 	.word	0x0000001e


	//----- nvinfo : EIATTR_FRAME_SIZE
	.align		4
.L_807:
        /*11a0*/ 	.byte	0x04, 0x11
        /*11a2*/ 	.short	(.L_809 - .L_808)
	.align		4
.L_808:
        /*11a4*/ 	.word	index@(_ZN2at6native29vectorized_elementwise_kernelILi2EZZZNS0_17clamp_kernel_cudaERNS_18TensorIteratorBaseERKN3c106ScalarES7_ENKUlvE_clEvENKUlvE0_clEvEUlaE_St5arrayIPcLm2EEEEviT0_T1_)
        /*11a8*/ 	.word	0x00000000


	//----- nvinfo : EIATTR_REGCOUNT
	.align		4
.L_809:
        /*11ac*/ 	.byte	0x04, 0x2f
        /*11ae*/ 	.short	(.L_811 - .L_810)
	.align		4
.L_810:
        /*11b0*/ 	.word	index@(_ZN2at6native27unrolled_elementwise_kernelIZZZNS0_17clamp_kernel_cudaERNS_18TensorIteratorBaseERKN3c106ScalarES7_ENKUlvE_clEvENKUlvE0_clEvEUlaE_St5arrayIPcLm2EELi4E23TrivialOffsetCalculatorILi1EjESF_NS0_6memory15LoadWithoutCastENSG_16StoreWithoutCastEEEviT_T0_T2_T3_T4_T5_)
        /*11b4*/ 	.word	0x00000016


	//----- nvinfo : EIATTR_FRAME_SIZE
	.align		4
.L_811:
        /*11b8*/ 	.byte	0x04, 0x11
        /*11ba*/ 	.short	(.L_813 - .L_812)
	.align		4
.L_812:
        /*11bc*/ 	.word	index@(_ZN2at6native27unrolled_elementwise_kernelIZZZNS0_17clamp_kernel_cudaERNS_18TensorIteratorBaseERKN3c106ScalarES7_ENKUlvE_clEvENKUlvE0_clEvEUlaE_St5arrayIPcLm2EELi4E23TrivialOffsetCalculatorILi1EjESF_NS0_6memory15LoadWithoutCastENSG_16StoreWithoutCastEEEviT_T0_T2_T3_T4_T5_)
        /*11c0*/ 	.word	0x00000000


	//----- nvinfo : EIATTR_REGCOUNT
	.align		4
.L_813:
        /*11c4*/ 	.byte	0x04, 0x2f
        /*11c6*/ 	.short	(.L_815 - .L_814)
	.align		4
.L_814:
        /*11c8*/ 	.word	index@(_ZN2at6native18elementwise_kernelILi128ELi4EZNS0_22gpu_kernel_impl_nocastIZZZNS0_17clamp_kernel_cudaERNS_18TensorIteratorBaseERKN3c106ScalarES8_ENKUlvE_clEvENKUlvE0_clEvEUlaE_EEvS4_RKT_EUliE_EEviT1_)
        /*11cc*/ 	.word	0x00000014


	//----- nvinfo : EIATTR_FRAME_SIZE
	.align		4
.L_815:
        /*11d0*/ 	.byte	0x04, 0x11
        /*11d2*/ 	.short	(.L_817 - .L_816)
	.align		4
.L_816:
        /*11d4*/ 	.word	index@(_ZN2at6native18elementwise_kernelILi128ELi4EZNS0_22gpu_kernel_impl_nocastIZZZNS0_17clamp_kernel_cudaERNS_18TensorIteratorBaseERKN3c106ScalarES8_ENKUlvE_clEvENKUlvE0_clEvEUlaE_EEvS4_RKT_EUliE_EEviT1_)
        /*11d8*/ 	.word	0x00000000


	//----- nvinfo : EIATTR_REGCOUNT
	.align		4
.L_817:
        /*11dc*/ 	.byte	0x04, 0x2f
        /*11de*/ 	.short	(.L_819 - .L_818)
	.align		4
.L_818:
        /*11e0*/ 	.word	index@(_ZN2at6native27unrolled_elementwise_kernelIZZZNS0_17clamp_kernel_cudaERNS_18TensorIteratorBaseERKN3c106ScalarES7_ENKUlvE_clEvENKUlvE0_clEvEUlaE_St5arrayIPcLm2EELi4E23TrivialOffsetCalculatorILi1EjESF_NS0_6memory12LoadWithCastILi1EEENSG_13StoreWithCastILi1EEEEEviT_T0_T2_T3_T4_T5_)
        /*11e4*/ 	.word	0x0000001c


	//----- nvinfo : EIATTR_FRAME_SIZE
	.align		4
.L_819:
        /*11e8*/ 	.byte	0x04, 0x11
        /*11ea*/ 	.short	(.L_821 - .L_820)
	.align		4
.L_820:
        /*11ec*/ 	.word	index@(_ZN2at6native27unrolled_elementwise_kernelIZZZNS0_17clamp_kernel_cudaERNS_18TensorIteratorBaseERKN3c106ScalarES7_ENKUlvE_clEvENKUlvE0_clEvEUlaE_St5arrayIPcLm2EELi4E23TrivialOffsetCalculatorILi1EjESF_NS0_6memory12LoadWithCastILi1EEENSG_13StoreWithCastILi1EEEEEviT_T0_T2_T3_T4_T5_)
        /*11f0*/ 	.word	0x00000000


	//----- nvinfo : EIATTR_REGCOUNT
	.align		4
.L_821:
        /*11f4*/ 	.byte	0x04, 0x2f
        /*11f6*/ 	.short	(.L_823 - .L_822)
	.align		4
.L_822:
        /*11f8*/ 	.word	index@(_ZN2at6native18elementwise_kernelILi128ELi4EZNS0_15gpu_kernel_implIZZZNS0_17clamp_kernel_cudaERNS_18TensorIteratorBaseERKN3c106ScalarES8_ENKUlvE_clEvENKUlvE0_clEvEUlaE_EEvS4_RKT_EUliE_EEviT1_)
        /*11fc*/ 	.word	0x00000018


	//----- nvinfo : EIATTR_FRAME_SIZE
	.align		4
.L_823:
        /*1200*/ 	.byte	0x04, 0x11
        /*1202*/ 	.short	(.L_825 - .L_824)
	.align		4
.L_824:
        /*1204*/ 	.word	index@(_ZN2at6native18elementwise_kernelILi128ELi4EZNS0_15gpu_kernel_implIZZZNS0_17clamp_kernel_cudaERNS_18TensorIteratorBaseERKN3c106ScalarES8_ENKUlvE_clEvENKUlvE0_clEvEUlaE_EEvS4_RKT_EUliE_EEviT1_)
        /*1208*/ 	.word	0x00000000


	//----- nvinfo : EIATTR_REGCOUNT
	.align		4
.L_825:
        /*120c*/ 	.byte	0x04, 0x2f
        /*120e*/ 	.short	(.L_827 - .L_826)
	.align		4
.L_826:
        /*1210*/ 	.word	index@(_ZN2at6native29vectorized_elementwise_kernelILi8EZZZNS0_17clamp_kernel_cudaERNS_18TensorIteratorBaseERKN3c106ScalarES7_ENKUlvE_clEvENKUlvE1_clEvEUliE_St5arrayIPcLm2EEEEviT0_T1_)
        /*1214*/ 	.word	0x00000020


	//----- nvinfo : EIATTR_FRAME_SIZE
	.align		4
.L_827:
        /*1218*/ 	.byte	0x04, 0x11
        /*121a*/ 	.short	(.L_829 - .L_828)
	.align		4
.L_828:
        /*121c*/ 	.word	index@(_ZN2at6native29vectorized_elementwise_kernelILi8EZZZNS0_17clamp_kernel_cudaERNS_18TensorIteratorBaseERKN3c106ScalarES7_ENKUlvE_clEvENKUlvE1_clEvEUliE_St5arrayIPcLm2EEEEviT0_T1_)
        /*1220*/ 	.word	0x00000000


	//----- nvinfo : EIATTR_REGCOUNT
	.align		4
.L_829:
        /*1224*/ 	.byte	0x04, 0x2f
        /*1226*/ 	.short	(.L_831 - .L_830)
	.align		4
.L_830:
        /*1228*/ 	.word	index@(_ZN2at6native29vectorized_elementwise_kernelILi4EZZZNS0_17clamp_kernel_cudaERNS_18TensorIteratorBaseERKN3c106ScalarES7_ENKUlvE_clEvENKUlvE1_clEvEUliE_St5arrayIPcLm2EEEEviT0_T1_)
        /*122c*/ 	.word	0x00000020


	//----- nvinfo : EIATTR_FRAME_SIZE
	.align		4
.L_831:
        /*1230*/ 	.byte	0x04, 0x11
        /*1232*/ 	.short	(.L_833 - .L_832)
	.align		4
.L_832:
        /*1234*/ 	.word	index@(_ZN2at6native29vectorized_elementwise_kernelILi4EZZZNS0_17clamp_kernel_cudaERNS_18TensorIteratorBaseERKN3c106ScalarES7_ENKUlvE_clEvENKUlvE1_clEvEUliE_St5arrayIPcLm2EEEEviT0_T1_)
        /*1238*/ 	.word	0x00000000


	//----- nvinfo : EIATTR_REGCOUNT
	.align		4
.L_833:
        /*123c*/ 	.byte	0x04, 0x2f
        /*123e*/ 	.short	(.L_835 - .L_834)
	.align		4
.L_834:
        /*1240*/ 	.word	index@(_ZN2at6native29vectorized_elementwise_kernelILi2EZZZNS0_17clamp_kernel_cudaERNS_18TensorIteratorBaseERKN3c106ScalarES7_ENKUlvE_clEvENKUlvE1_clEvEUliE_St5arrayIPcLm2EEEEviT0_T1_)
        /*1244*/ 	.word	0x00000020


	//----- nvinfo : EIATTR_FRAME_SIZE
	.align		4
.L_835:
        /*1248*/ 	.byte	0x04, 0x11
        /*124a*/ 	.short	(.L_837 - .L_836)
	.align		4
.L_836:
        /*124c*/ 	.word	index@(_ZN2at6native29vectorized_elementwise_kernelILi2EZZZNS0_17clamp_kernel_cudaERNS_18TensorIteratorBaseERKN3c106ScalarES7_ENKUlvE_clEvENKUlvE1_clEvEUliE_St5arrayIPcLm2EEEEviT0_T1_)
        /*1250*/ 	.word	0x00000000


	//----- nvinfo : EIATTR_REGCOUNT
	.align		4
.L_837:
        /*1254*/ 	.byte	0x04, 0x2f
        /*1256*/ 	.short	(.L_839 - .L_838)
	.align		4
.L_838:
        /*1258*/ 	.word	index@(_ZN2at6native27unrolled_elementwise_kernelIZZZNS0_17clamp_kernel_cudaERNS_18TensorIteratorBaseERKN3c106ScalarES7_ENKUlvE_clEvENKUlvE1_clEvEUliE_St5arrayIPcLm2EELi4E23TrivialOffsetCalculatorILi1EjESF_NS0_6memory15LoadWithoutCastENSG_16StoreWithoutCastEEEviT_T0_T2_T3_T4_T5_)
        /*125c*/ 	.word	0x00000016


	//----- nvinfo : EIATTR_FRAME_SIZE
	.align		4
.L_839:
        /*1260*/ 	.byte	0x04, 0x11
        /*1262*/ 	.short	(.L_841 - .L_840)
	.align		4
.L_840:
        /*1264*/ 	.word	index@(_ZN2at6native27unrolled_elementwise_kernelIZZZNS0_17clamp_kernel_cudaERNS_18TensorIteratorBaseERKN3c106ScalarES7_ENKUlvE_clEvENKUlvE1_clEvEUliE_St5arrayIPcLm2EELi4E23TrivialOffsetCalculatorILi1EjESF_NS0_6memory15LoadWithoutCastENSG_16StoreWithoutCastEEEviT_T0_T2_T3_T4_T5_)
        /*1268*/ 	.word	0x00000000


	//----- nvinfo : EIATTR_REGCOUNT
	.align		4
.L_841:
        /*126c*/ 	.byte	0x04, 0x2f
        /*126e*/ 	.short	(.L_843 - .L_842)
	.align		4
.L_842:
        /*1270*/ 	.word	index@(_ZN2at6native18elementwise_kernelILi128ELi2EZNS0_22gpu_kernel_impl_nocastIZZZNS0_17clamp_kernel_cudaERNS_18TensorIteratorBaseERKN3c106ScalarES8_ENKUlvE_clEvENKUlvE1_clEvEUliE_EEvS4_RKT_EUliE_EEviT1_)
        /*1274*/ 	.word	0x00000014


	//----- nvinfo : EIATTR_FRAME_SIZE
	.align		4
.L_843:
        /*1278*/ 	.byte	0x04, 0x11
        /*127a*/ 	.short	(.L_845 - .L_844)
	.align		4
.L_844:
        /*127c*/ 	.word	index@(_ZN2at6native18elementwise_kernelILi128ELi2EZNS0_22gpu_kernel_impl_nocastIZZZNS0_17clamp_kernel_cudaERNS_18TensorIteratorBaseERKN3c106ScalarES8_ENKUlvE_clEvENKUlvE1_clEvEUliE_EEvS4_RKT_EUliE_EEviT1_)
        /*1280*/ 	.word	0x00000000


	//----- nvinfo : EIATTR_REGCOUNT
	.align		4
.L_845:
        /*1284*/ 	.byte	0x04, 0x2f
        /*1286*/ 	.short	(.L_847 - .L_846)
	.align		4
.L_846:
        /*1288*/ 	.word	index@(_ZN2at6native27unrolled_elementwise_kernelIZZZNS0_17clamp_kernel_cudaERNS_18TensorIteratorBaseERKN3c106ScalarES7_ENKUlvE_clEvENKUlvE1_clEvEUliE_St5arrayIPcLm2EELi4E23TrivialOffsetCalculatorILi1EjESF_NS0_6memory12LoadWithCastILi1EEENSG_13StoreWithCastILi1EEEEEviT_T0_T2_T3_T4_T5_)
        /*128c*/ 	.word	0x0000001d


	//----- nvinfo : EIATTR_FRAME_SIZE
	.align		4
.L_847:
        /*1290*/ 	.byte	0x04, 0x11
        /*1292*/ 	.short	(.L_849 - .L_848)
	.align		4
.L_848:
        /*1294*/ 	.word	index@(_ZN2at6native27unrolled_elementwise_kernelIZZZNS0_17clamp_kernel_cudaERNS_18TensorIteratorBaseERKN3c106ScalarES7_ENKUlvE_clEvENKUlvE1_clEvEUliE_St5arrayIPcLm2EELi4E23TrivialOffsetCalculatorILi1EjESF_NS0_6memory12LoadWithCastILi1EEENSG_13StoreWithCastILi1EEEEEviT_T0_T2_T3_T4_T5_)
        /*1298*/ 	.word	0x00000000


	//----- nvinfo : EIATTR_REGCOUNT
	.align		4
.L_849:
        /*129c*/ 	.byte	0x04, 0x2f
        /*129e*/ 	.short	(.L_851 - .L_850)
	.align		4
.L_850:
        /*12a0*/ 	.word	index@(_ZN2at6native18elementwise_kernelILi128ELi4EZNS0_15gpu_kernel_implIZZZNS0_17clamp_kernel_cudaERNS_18TensorIteratorBaseERKN3c106ScalarES8_ENKUlvE_clEvENKUlvE1_clEvEUliE_EEvS4_RKT_EUliE_EEviT1_)
        /*12a4*/ 	.word	0x00000018


	//----- nvinfo : EIATTR_FRAME_SIZE
	.align		4
.L_851:
        /*12a8*/ 	.byte	0x04, 0x11
        /*12aa*/ 	.short	(.L_853 - .L_852)
	.align		4
.L_852:
        /*12ac*/ 	.word	index@(_ZN2at6native18elementwise_kernelILi128ELi4EZNS0_15gpu_kernel_implIZZZNS0_17clamp_kernel_cudaERNS_18TensorIteratorBaseERKN3c106ScalarES8_ENKUlvE_clEvENKUlvE1_clEvEUliE_EEvS4_RKT_EUliE_EEviT1_)
        /*12b0*/ 	.word	0x00000000


	//----- nvinfo : EIATTR_REGCOUNT
	.align		4
.L_853:
        /*12b4*/ 	.byte	0x04, 0x2f
        /*12b6*/ 	.short	(.L_855 - .L_854)
	.align		4
.L_854:
        /*12b8*/ 	.word	index@(_ZN2at6native29vectorized_elementwise_kernelILi8EZZZNS0_17clamp_kernel_cudaERNS_18TensorIteratorBaseERKN3c106ScalarES7_ENKUlvE_clEvENKUlvE2_clEvEUllE_St5arrayIPcLm2EEEEviT0_T1_)
        /*12bc*/ 	.word	0x00000020


	//----- nvinfo : EIATTR_FRAME_SIZE
	.align		4
.L_855:
        /*12c0*/ 	.byte	0x04, 0x11
        /*12c2*/ 	.short	(.L_857 - .L_856)
	.align		4
.L_856:
        /*12c4*/ 	.word	index@(_ZN2at6native29vectorized_elementwise_kernelILi8EZZZNS0_17clamp_kernel_cudaERNS_18TensorIteratorBaseERKN3c106ScalarES7_ENKUlvE_clEvENKUlvE2_clEvEUllE_St5arrayIPcLm2EEEEviT0_T1_)
        /*12c8*/ 	.word	0x00000000


	//----- nvinfo : EIATTR_REGCOUNT
	.align		4
.L_857:
        /*12cc*/ 	.byte	0x04, 0x2f
        /*12ce*/ 	.short	(.L_859 - .L_858)
	.align		4
.L_858:
        /*12d0*/ 	.word	index@(_ZN2at6native29vectorized_elementwise_kernelILi4EZZZNS0_17clamp_kernel_cudaERNS_18TensorIteratorBaseERKN3c106ScalarES7_ENKUlvE_clEvENKUlvE2_clEvEUllE_St5arrayIPcLm2EEEEviT0_T1_)
        /*12d4*/ 	.word	0x00000020


	//----- nvinfo : EIATTR_FRAME_SIZE
	.align		4
.L_859:
        /*12d8*/ 	.byte	0x04, 0x11
        /*12da*/ 	.short	(.L_861 - .L_860)
	.align		4
.L_860:
        /*12dc*/ 	.word	index@(_ZN2at6native29vectorized_elementwise_kernelILi4EZZZNS0_17clamp_kernel_cudaERNS_18TensorIteratorBaseERKN3c106ScalarES7_ENKUlvE_clEvENKUlvE2_clEvEUllE_St5arrayIPcLm2EEEEviT0_T1_)
        /*12e0*/ 	.word	0x00000000


	//----- nvinfo : EIATTR_REGCOUNT
	.align		4
.L_861:
        /*12e4*/ 	.byte	0x04, 0x2f
        /*12e6*/ 	.short	(.L_863 - .L_862)
	.align		4
.L_862:
        /*12e8*/ 	.word	index@(_ZN2at6native29vectorized_elementwise_kernelILi2EZZZNS0_17clamp_kernel_cudaERNS_18TensorIteratorBaseERKN3c106ScalarES7_ENKUlvE_clEvENKUlvE2_clEvEUllE_St5arrayIPcLm2EEEEviT0_T1_)
        /*12ec*/ 	.word	0x00000020


	//----- nvinfo : EIATTR_FRAME_SIZE
	.align		4
.L_863:
        /*12f0*/ 	.byte	0x04, 0x11
        /*12f2*/ 	.short	(.L_865 - .L_864)
	.align		4
.L_864:
        /*12f4*/ 	.word	index@(_ZN2at6native29vectorized_elementwise_kernelILi2EZZZNS0_17clamp_kernel_cudaERNS_18TensorIteratorBaseERKN3c106ScalarES7_ENKUlvE_clEvENKUlvE2_clEvEUllE_St5arrayIPcLm2EEEEviT0_T1_)
        /*12f8*/ 	.word	0x00000000


	//----- nvinfo : EIATTR_REGCOUNT
	.align		4
.L_865:
        /*12fc*/ 	.byte	0x04, 0x2f
        /*12fe*/ 	.short	(.L_867 - .L_866)
	.align		4
.L_866:
        /*1300*/ 	.word	index@(_ZN2at6native27unrolled_elementwise_kernelIZZZNS0_17clamp_kernel_cudaERNS_18TensorIteratorBaseERKN3c106ScalarES7_ENKUlvE_clEvENKUlvE2_clEvEUllE_St5arrayIPcLm2EELi4E23TrivialOffsetCalculatorILi1EjESF_NS0_6memory15LoadWithoutCastENSG_16StoreWithoutCastEEEviT_T0_T2_T3_T4_T5_)
        /*1304*/ 	.word	0x00000016


	//----- nvinfo : EIATTR_FRAME_SIZE
	.align		4
.L_867:
        /*1308*/ 	.byte	0x04, 0x11
        /*130a*/ 	.short	(.L_869 - .L_868)
	.align		4
.L_868:
        /*130c*/ 	.word	index@(_ZN2at6native27unrolled_elementwise_kernelIZZZNS0_17clamp_kernel_cudaERNS_18TensorIteratorBaseERKN3c106ScalarES7_ENKUlvE_clEvENKUlvE2_clEvEUllE_St5arrayIPcLm2EELi4E23TrivialOffsetCalculatorILi1EjESF_NS0_6memory15LoadWithoutCastENSG_16StoreWithoutCastEEEviT_T0_T2_T3_T4_T5_)
        /*1310*/ 	.word	0x00000000


	//----- nvinfo : EIATTR_REGCOUNT
	.align		4
.L_869:
        /*1314*/ 	.byte	0x04, 0x2f
        /*1316*/ 	.short	(.L_871 - .L_870)
	.align		4
.L_870:
        /*1318*/ 	.word	index@(_ZN2at6native18elementwise_kernelILi128ELi2EZNS0_22gpu_kernel_impl_nocastIZZZNS0_17clamp_kernel_cudaERNS_18TensorIteratorBaseERKN3c106ScalarES8_ENKUlvE_clEvENKUlvE2_clEvEUllE_EEvS4_RKT_EUliE_EEviT1_)
        /*131c*/ 	.word	0x00000014


	//----- nvinfo : EIATTR_FRAME_SIZE
	.align		4
.L_871:
        /*1320*/ 	.byte	0x04, 0x11
        /*1322*/ 	.short	(.L_873 - .L_872)
	.align		4
.L_872:
        /*1324*/ 	.word	index@(_ZN2at6native18elementwise_kernelILi128ELi2EZNS0_22gpu_kernel_impl_nocastIZZZNS0_17clamp_kernel_cudaERNS_18TensorIteratorBaseERKN3c106ScalarES8_ENKUlvE_clEvENKUlvE2_clEvEUllE_EEvS4_RKT_EUliE_EEviT1_)
        /*1328*/ 	.word	0x00000000


	//----- nvinfo : EIATTR_REGCOUNT
	.align		4
.L_873:
        /*132c*/ 	.byte	0x04, 0x2f
        /*132e*/ 	.short	(.L_875 - .L_874)
	.align		4
.L_874:
        /*1330*/ 	.word	index@(_ZN2at6native27unrolled_elementwise_kernelIZZZNS0_17clamp_kernel_cudaERNS_18TensorIteratorBaseERKN3c106ScalarES7_ENKUlvE_clEvENKUlvE2_clEvEUllE_St5arrayIPcLm2EELi4E23TrivialOffsetCalculatorILi1EjESF_NS0_6memory12LoadWithCastILi1EEENSG_13StoreWithCastILi1EEEEEviT_T0_T2_T3_T4_T5_)
        /*1334*/ 	.word	0x00000020


	//----- nvinfo : EIATTR_FRAME_SIZE
	.align		4
.L_875:
        /*1338*/ 	.byte	0x04, 0x11
        /*133a*/ 	.short	(.L_877 - .L_876)
	.align		4
.L_876:
        /*133c*/ 	.word	index@(_ZN2at6native27unrolled_elementwise_kernelIZZZNS0_17clamp_kernel_cudaERNS_18TensorIteratorBaseERKN3c106ScalarES7_ENKUlvE_clEvENKUlvE2_clEvEUllE_St5arrayIPcLm2EELi4E23TrivialOffsetCalculatorILi1EjESF_NS0_6memory12LoadWithCastILi1EEENSG_13StoreWithCastILi1EEEEEviT_T0_T2_T3_T4_T5_)
        /*1340*/ 	.word	0x00000000


	//----- nvinfo : EIATTR_REGCOUNT
	.align		4
.L_877:
        /*1344*/ 	.byte	0x04, 0x2f
        /*1346*/ 	.short	(.L_879 - .L_878)
	.align		4
.L_878:
        /*1348*/ 	.word	index@(_ZN2at6native18elementwise_kernelILi128ELi4EZNS0_15gpu_kernel_implIZZZNS0_17clamp_kernel_cudaERNS_18TensorIteratorBaseERKN3c106ScalarES8_ENKUlvE_clEvENKUlvE2_clEvEUllE_EEvS4_RKT_EUliE_EEviT1_)
        /*134c*/ 	.word	0x00000018


	//----- nvinfo : EIATTR_FRAME_SIZE
	.align		4
.L_879:
        /*1350*/ 	.byte	0x04, 0x11
        /*1352*/ 	.short	(.L_881 - .L_880)
	.align		4
.L_880:
        /*1354*/ 	.word	index@(_ZN2at6native18elementwise_kernelILi128ELi4EZNS0_15gpu_kernel_implIZZZNS0_17clamp_kernel_cudaERNS_18TensorIteratorBaseERKN3c106ScalarES8_ENKUlvE_clEvENKUlvE2_clEvEUllE_EEvS4_RKT_EUliE_EEviT1_)
        /*1358*/ 	.word	0x00000000


	//----- nvinfo : EIATTR_REGCOUNT
	.align		4
.L_881:
        /*135c*/ 	.byte	0x04, 0x2f
        /*135e*/ 	.short	(.L_883 - .L_882)
	.align		4
.L_882:
        /*1360*/ 	.word	index@(_ZN2at6native29vectorized_elementwise_kernelILi8EZZZNS0_17clamp_kernel_cudaERNS_18TensorIteratorBaseERKN3c106ScalarES7_ENKUlvE_clEvENKUlvE3_clEvEUlsE_St5arrayIPcLm2EEEEviT0_T1_)
        /*1364*/ 	.word	0x00000020


	//----- nvinfo : EIATTR_FRAME_SIZE
	.align		4
.L_883:
        /*1368*/ 	.byte	0x04, 0x11
        /*136a*/ 	.short	(.L_885 - .L_884)
	.align		4
.L_884:
        /*136c*/ 	.word	index@(_ZN2at6native29vectorized_elementwise_kernelILi8EZZZNS0_17clamp_kernel_cudaERNS_18TensorIteratorBaseERKN3c106ScalarES7_ENKUlvE_clEvENKUlvE3_clEvEUlsE_St5arrayIPcLm2EEEEviT0_T1_)
        /*1370*/ 	.word	0x00000000


	//----- nvinfo : EIATTR_REGCOUNT
	.align		4
.L_885:
        /*1374*/ 	.byte	0x04, 0x2f
        /*1376*/ 	.short	(.L_887 - .L_886)
	.align		4
.L_886:
        /*1378*/ 	.word	index@(_ZN2at6native29vectorized_elementwise_kernelILi4EZZZNS0_17clamp_kernel_cudaERNS_18TensorIteratorBaseERKN3c106ScalarES7_ENKUlvE_clEvENKUlvE3_clEvEUlsE_St5arrayIPcLm2EEEEviT0_T1_)
        /*137c*/ 	.word	0x00000020


	//----- nvinfo : EIATTR_FRAME_SIZE
	.align		4
.L_887:
        /*1380*/ 	.byte	0x04, 0x11
        /*1382*/ 	.short	(.L_889 - .L_888)
	.align		4
.L_888:
        /*1384*/ 	.word	index@(_ZN2at6native29vectorized_elementwise_kernelILi4EZZZNS0_17clamp_kernel_cudaERNS_18TensorIteratorBaseERKN3c106ScalarES7_ENKUlvE_clEvENKUlvE3_clEvEUlsE_St5arrayIPcLm2EEEEviT0_T1_)
        /*1388*/ 	.word	0x00000000


	//----- nvinfo : EIATTR_REGCOUNT
	.align		4
.L_889:
        /*138c*/ 	.byte	0x04, 0x2f
        /*138e*/ 	.short	(.L_891 - .L_890)
	.align		4
.L_890:
        /*1390*/ 	.word	index@(_ZN2at6native29vectorized_elementwise_kernelILi2EZZZNS0_17clamp_kernel_cudaERNS_18TensorIteratorBaseERKN3c106ScalarES7_ENKUlvE_clEvENKUlvE3_clEvEUlsE_St5arrayIPcLm2EEEEviT0_T1_)
        /*1394*/ 	.word	0x00000020


	//----- nvinfo : EIATTR_FRAME_SIZE
	.align		4
.L_891:
        /*1398*/ 	.byte	0x04, 0x11
        /*139a*/ 	.short	(.L_893 - .L_892)
	.align		4
.L_892:
        /*139c*/ 	.word	index@(_ZN2at6native29vectorized_elementwise_kernelILi2EZZZNS0_17clamp_kernel_cudaERNS_18TensorIteratorBaseERKN3c106ScalarES7_ENKUlvE_clEvENKUlvE3_clEvEUlsE_St5arrayIPcLm2EEEEviT0_T1_)
        /*13a0*/ 	.word	0x00000000


	//----- nvinfo : EIATTR_REGCOUNT
	.align		4
.L_893:
        /*13a4*/ 	.byte	0x04, 0x2f
        /*13a6*/ 	.short	(.L_895 - .L_894)
	.align		4
.L_894:
        /*13a8*/ 	.word	index@(_ZN2at6native27unrolled_elementwise_kernelIZZZNS0_17clamp_kernel_cudaERNS_18TensorIteratorBaseERKN3c106ScalarES7_ENKUlvE_clEvENKUlvE3_clEvEUlsE_St5arrayIPcLm2EELi4E23TrivialOffsetCalculatorILi1EjESF_NS0_6memory15LoadWithoutCastENSG_16StoreWithoutCastEEEviT_T0_T2_T3_T4_T5_)
        /*13ac*/ 	.word	0x00000018


	//----- nvinfo : EIATTR_FRAME_SIZE
	.align		4
.L_895:
        /*13b0*/ 	.byte	0x04, 0x11
        /*13b2*/ 	.short	(.L_897 - .L_896)
	.align		4
.L_896:
        /*13b4*/ 	.word	index@(_ZN2at6native27unrolled_elementwise_kernelIZZZNS0_17clamp_kernel_cudaERNS_18TensorIteratorBaseERKN3c106ScalarES7_ENKUlvE_clEvENKUlvE3_clEvEUlsE_St5arrayIPcLm2EELi4E23TrivialOffsetCalculatorILi1EjESF_NS0_6memory15LoadWithoutCastENSG_16StoreWithoutCastEEEviT_T0_T2_T3_T4_T5_)
        /*13b8*/ 	.word	0x00000000


	//----- nvinfo : EIATTR_REGCOUNT
	.align		4
.L_897:
        /*13bc*/ 	.byte	0x04, 0x2f
        /*13be*/ 	.short	(.L_899 - .L_898)
	.align		4
.L_898:
        /*13c0*/ 	.word	index@(_ZN2at6native18elementwise_kernelILi128ELi4EZNS0_22gpu_kernel_impl_nocastIZZZNS0_17clamp_kernel_cudaERNS_18TensorIteratorBaseERKN3c106ScalarES8_ENKUlvE_clEvENKUlvE3_clEvEUlsE_EEvS4_RKT_EUliE_EEviT1_)
        /*13c4*/ 	.word	0x00000014


	//----- nvinfo : EIATTR_FRAME_SIZE
	.align		4
.L_899:
        /*13c8*/ 	.byte	0x04, 0x11
        /*13ca*/ 	.short	(.L_901 - .L_900)
	.align		4
.L_900:
        /*13cc*/ 	.word	index@(_ZN2at6native18elementwise_kernelILi128ELi4EZNS0_22gpu_kernel_impl_nocastIZZZNS0_17clamp_kernel_cudaERNS_18TensorIteratorBaseERKN3c106ScalarES8_ENKUlvE_clEvENKUlvE3_clEvEUlsE_EEvS4_RKT_EUliE_EEviT1_)
        /*13d0*/ 	.word	0x00000000


	//----- nvinfo : EIATTR_REGCOUNT
	.align		4
.L_901:
        /*13d4*/ 	.byte	0x04, 0x2f
        /*13d6*/ 	.short	(.L_903 - .L_902)
	.align		4
.L_902:
        /*13d8*/ 	.word	index@(_ZN2at6native27unrolled_elementwise_kernelIZZZNS0_17clamp_kernel_cudaERNS_18TensorIteratorBaseERKN3c106ScalarES7_ENKUlvE_clEvENKUlvE3_clEvEUlsE_St5arrayIPcLm2EELi4E23TrivialOffsetCalculatorILi1EjESF_NS0_6memory12LoadWithCastILi1EEENSG_13StoreWithCastILi1EEEEEviT_T0_T2_T3_T4_T5_)
        /*13dc*/ 	.word	0x0000001d


	//----- nvinfo : EIATTR_FRAME_SIZE
	.align		4
.L_903:
        /*13e0*/ 	.byte	0x04, 0x11
        /*13e2*/ 	.short	(.L_905 - .L_904)
	.align		4
.L_904:
        /*13e4*/ 	.word	index@(_ZN2at6native27unrolled_elementwise_kernelIZZZNS0_17clamp_kernel_cudaERNS_18TensorIteratorBaseERKN3c106ScalarES7_ENKUlvE_clEvENKUlvE3_clEvEUlsE_St5arrayIPcLm2EELi4E23TrivialOffsetCalculatorILi1EjESF_NS0_6memory12LoadWithCastILi1EEENSG_13StoreWithCastILi1EEEEEviT_T0_T2_T3_T4_T5_)
        /*13e8*/ 	.word	0x00000000


	//----- nvinfo : EIATTR_REGCOUNT
	.align		4
.L_905:
        /*13ec*/ 	.byte	0x04, 0x2f
        /*13ee*/ 	.short	(.L_907 - .L_906)
	.align		4
.L_906:
        /*13f0*/ 	.word	index@(_ZN2at6native18elementwise_kernelILi128ELi4EZNS0_15gpu_kernel_implIZZZNS0_17clamp_kernel_cudaERNS_18TensorIteratorBaseERKN3c106ScalarES8_ENKUlvE_clEvENKUlvE3_clEvEUlsE_EEvS4_RKT_EUliE_EEviT1_)
        /*13f4*/ 	.word	0x00000018


	//----- nvinfo : EIATTR_FRAME_SIZE
	.align		4
.L_907:
        /*13f8*/ 	.byte	0x04, 0x11
        /*13fa*/ 	.short	(.L_909 - .L_908)
	.align		4
.L_908:
        /*13fc*/ 	.word	index@(_ZN2at6native18elementwise_kernelILi128ELi4EZNS0_15gpu_kernel_implIZZZNS0_17clamp_kernel_cudaERNS_18TensorIteratorBaseERKN3c106ScalarES8_ENKUlvE_clEvENKUlvE3_clEvEUlsE_EEvS4_RKT_EUliE_EEviT1_)
        /*1400*/ 	.word	0x00000000


	//----- nvinfo : EIATTR_REGCOUNT
	.align		4
.L_909:
        /*1404*/ 	.byte	0x04, 0x2f
        /*1406*/ 	.short	(.L_911 - .L_910)
	.align		4
.L_910:
        /*1408*/ 	.word	index@(_ZN2at6native29vectorized_elementwise_kernelILi8EZZZNS0_17clamp_kernel_cudaERNS_18TensorIteratorBaseERKN3c106ScalarES7_ENKUlvE_clEvENKUlvE4_clEvEUldE_St5arrayIPcLm2EEEEviT0_T1_)
        /*140c*/ 	.word	0x0000001e


	//----- nvinfo : EIATTR_FRAME_SIZE
	.align		4
.L_911:
        /*1410*/ 	.byte	0x04, 0x11
        /*1412*/ 	.short	(.L_913 - .L_912)
	.align		4
.L_912:
        /*1414*/ 	.word	index@(_ZN2at6native29vectorized_elementwise_kernelILi8EZZZNS0_17clamp_kernel_cudaERNS_18TensorIteratorBaseERKN3c106ScalarES7_ENKUlvE_clEvENKUlvE4_clEvEUldE_St5arrayIPcLm2EEEEviT0_T1_)
        /*1418*/ 	.word	0x00000000


	//----- nvinfo : EIATTR_REGCOUNT
	.align		4
.L_913:
        /*141c*/ 	.byte	0x04, 0x2f
        /*141e*/ 	.short	(.L_915 - .L_914)
	.align		4
.L_914:
        /*1420*/ 	.word	index@(_ZN2at6native29vectorized_elementwise_kernelILi4EZZZNS0_17clamp_kernel_cudaERNS_18TensorIteratorBaseERKN3c106ScalarES7_ENKUlvE_clEvENKUlvE4_clEvEUldE_St5arrayIPcLm2EEEEviT0_T1_)
        /*1424*/ 	.word	0x0000001e


	//----- nvinfo : EIATTR_FRAME_SIZE
	.align		4
.L_915:
        /*1428*/ 	.byte	0x04, 0x11
        /*142a*/ 	.short	(.L_917 - .L_916)
	.align		4
.L_916:
        /*142c*/ 	.word	index@(_ZN2at6native29vectorized_elementwise_kernelILi4EZZZNS0_17clamp_kernel_cudaERNS_18TensorIteratorBaseERKN3c106ScalarES7_ENKUlvE_clEvENKUlvE4_clEvEUldE_St5arrayIPcLm2EEEEviT0_T1_)
        /*1430*/ 	.word	0x00000000


	//----- nvinfo : EIATTR_REGCOUNT
	.align		4
.L_917:
        /*1434*/ 	.byte	0x04, 0x2f
        /*1436*/ 	.short	(.L_919 - .L_918)
	.align		4
.L_918:
        /*1438*/ 	.word	index@(_ZN2at6native29vectorized_elementwise_kernelILi2EZZZNS0_17clamp_kernel_cudaERNS_18TensorIteratorBaseERKN3c106ScalarES7_ENKUlvE_clEvENKUlvE4_clEvEUldE_St5arrayIPcLm2EEEEviT0_T1_)
        /*143c*/ 	.word	0x0000001e


	//----- nvinfo : EIATTR_FRAME_SIZE
	.align		4
.L_919:
        /*1440*/ 	.byte	0x04, 0x11
        /*1442*/ 	.short	(.L_921 - .L_920)
	.align		4
.L_920:
        /*1444*/ 	.word	index@(_ZN2at6native29vectorized_elementwise_kernelILi2EZZZNS0_17clamp_kernel_cudaERNS_18TensorIteratorBaseERKN3c106ScalarES7_ENKUlvE_clEvENKUlvE4_clEvEUldE_St5arrayIPcLm2EEEEviT0_T1_)
        /*1448*/ 	.word	0x00000000


	//----- nvinfo : EIATTR_REGCOUNT
	.align		4
.L_921:
        /*144c*/ 	.byte	0x04, 0x2f
        /*144e*/ 	.short	(.L_923 - .L_922)
	.align		4
.L_922:
        /*1450*/ 	.word	index@(_ZN2at6native27unrolled_elementwise_kernelIZZZNS0_17clamp_kernel_cudaERNS_18TensorIteratorBaseERKN3c106ScalarES7_ENKUlvE_clEvENKUlvE4_clEvEUldE_St5arrayIPcLm2EELi4E23TrivialOffsetCalculatorILi1EjESF_NS0_6memory15LoadWithoutCastENSG_16StoreWithoutCastEEEviT_T0_T2_T3_T4_T5_)
        /*1454*/ 	.word	0x00000018


	//----- nvinfo : EIATTR_FRAME_SIZE
	.align		4
.L_923:
        /*1458*/ 	.byte	0x04, 0x11
        /*145a*/ 	.short	(.L_925 - .L_924)
	.align		4
.L_924:
        /*145c*/ 	.word	index@(_ZN2at6native27unrolled_elementwise_kernelIZZZNS0_17clamp_kernel_cudaERNS_18TensorIteratorBaseERKN3c106ScalarES7_ENKUlvE_clEvENKUlvE4_clEvEUldE_St5arrayIPcLm2EELi4E23TrivialOffsetCalculatorILi1EjESF_NS0_6memory15LoadWithoutCastENSG_16StoreWithoutCastEEEviT_T0_T2_T3_T4_T5_)
        /*1460*/ 	.word	0x00000000


	//----- nvinfo : EIATTR_REGCOUNT
	.align		4
.L_925:
        /*1464*/ 	.byte	0x04, 0x2f
        /*1466*/ 	.short	(.L_927 - .L_926)
	.align		4
.L_926:
        /*1468*/ 	.word	index@(_ZN2at6native18elementwise_kernelILi128ELi2EZNS0_22gpu_kernel_impl_nocastIZZZNS0_17clamp_kernel_cudaERNS_18TensorIteratorBaseERKN3c106ScalarES8_ENKUlvE_clEvENKUlvE4_clEvEUldE_EEvS4_RKT_EUliE_EEviT1_)
        /*146c*/ 	.word	0x00000014


	//----- nvinfo : EIATTR_FRAME_SIZE
	.align		4
.L_927:
        /*1470*/ 	.byte	0x04, 0x11
        /*1472*/ 	.short	(.L_929 - .L_928)
	.align		4
.L_928:
        /*1474*/ 	.word	index@(_ZN2at6native18elementwise_kernelILi128ELi2EZNS0_22gpu_kernel_impl_nocastIZZZNS0_17clamp_kernel_cudaERNS_18TensorIteratorBaseERKN3c106ScalarES8_ENKUlvE_clEvENKUlvE4_clEvEUldE_EEvS4_RKT_EUliE_EEviT1_)
        /*1478*/ 	.word	0x00000000


	//----- nvinfo : EIATTR_REGCOUNT
	.align		4
.L_929:
        /*147c*/ 	.byte	0x04, 0x2f
        /*147e*/ 	.short	(.L_931 - .L_930)
	.align		4
.L_930:
        /*1480*/ 	.word	index@(_ZN2at6native27unrolled_elementwise_kernelIZZZNS0_17clamp_kernel_cudaERNS_18TensorIteratorBaseERKN3c106ScalarES7_ENKUlvE_clEvENKUlvE4_clEvEUldE_St5arrayIPcLm2EELi4E23TrivialOffsetCalculatorILi1EjESF_NS0_6memory12LoadWithCastILi1EEENSG_13StoreWithCastILi1EEEEEviT_T0_T2_T3_T4_T5_)
        /*1484*/ 	.word	0x00000022


	//----- nvinfo : EIATTR_FRAME_SIZE
	.align		4
.L_931:
        /*1488*/ 	.byte	0x04, 0x11
        /*148a*/ 	.short	(.L_933 - .L_932)
	.align		4
.L_932:
        /*148c*/ 	.word	index@(_ZN2at6native27unrolled_elementwise_kernelIZZZNS0_17clamp_kernel_cudaERNS_18TensorIteratorBaseERKN3c106ScalarES7_ENKUlvE_clEvENKUlvE4_clEvEUldE_St5arrayIPcLm2EELi4E23TrivialOffsetCalculatorILi1EjESF_NS0_6memory12LoadWithCastILi1EEENSG_13StoreWithCastILi1EEEEEviT_T0_T2_T3_T4_T5_)
        /*1490*/ 	.word	0x00000000


	//----- nvinfo : EIATTR_REGCOUNT
	.align		4
.L_933:
        /*1494*/ 	.byte	0x04, 0x2f
        /*1496*/ 	.short	(.L_935 - .L_934)
	.align		4
.L_934:
        /*1498*/ 	.word	index@(_ZN2at6native18elementwise_kernelILi128ELi4EZNS0_15gpu_kernel_implIZZZNS0_17clamp_kernel_cudaERNS_18TensorIteratorBaseERKN3c106ScalarES8_ENKUlvE_clEvENKUlvE4_clEvEUldE_EEvS4_RKT_EUliE_EEviT1_)
        /*149c*/ 	.word	0x00000018


	//----- nvinfo : EIATTR_FRAME_SIZE
	.align		4
.L_935:
        /*14a0*/ 	.byte	0x04, 0x11
        /*14a2*/ 	.short	(.L_937 - .L_936)
	.align		4
.L_936:
        /*14a4*/ 	.word	index@(_ZN2at6native18elementwise_kernelILi128ELi4EZNS0_15gpu_kernel_implIZZZNS0_17clamp_kernel_cudaERNS_18TensorIteratorBaseERKN3c106ScalarES8_ENKUlvE_clEvENKUlvE4_clEvEUldE_EEvS4_RKT_EUliE_EEviT1_)
        /*14a8*/ 	.word	0x00000000


	//----- nvinfo : EIATTR_REGCOUNT
	.align		4
.L_937:
        /*14ac*/ 	.byte	0x04, 0x2f
        /*14ae*/ 	.short	(.L_939 - .L_938)
	.align		4
.L_938:
        /*14b0*/ 	.word	index@(_ZN2at6native29vectorized_elementwise_kernelILi8EZZZNS0_17clamp_kernel_cudaERNS_18TensorIteratorBaseERKN3c106ScalarES7_ENKUlvE_clEvENKUlvE5_clEvEUlfE_St5arrayIPcLm2EEEEviT0_T1_)
        /*14b4*/ 	.word	0x00000020


	//----- nvinfo : EIATTR_FRAME_SIZE
	.align		4
.L_939:
        /*14b8*/ 	.byte	0x04, 0x11
        /*14ba*/ 	.short	(.L_941 - .L_940)
	.align		4
.L_940:
        /*14bc*/ 	.word	index@(_ZN2at6native29vectorized_elementwise_kernelILi8EZZZNS0_17clamp_kernel_cudaERNS_18TensorIteratorBaseERKN3c106ScalarES7_ENKUlvE_clEvENKUlvE5_clEvEUlfE_St5arrayIPcLm2EEEEviT0_T1_)
        /*14c0*/ 	.word	0x00000000


	//----- nvinfo : EIATTR_REGCOUNT
	.align		4
.L_941:
        /*14c4*/ 	.byte	0x04, 0x2f
        /*14c6*/ 	.short	(.L_943 - .L_942)
	.align		4
.L_942:
        /*14c8*/ 	.word	index@(_ZN2at6native29vectorized_elementwise_kernelILi4EZZZNS0_17clamp_kernel_cudaERNS_18TensorIteratorBaseERKN3c106ScalarES7_ENKUlvE_clEvENKUlvE5_clEvEUlfE_St5arrayIPcLm2EEEEviT0_T1_)
        /*14cc*/ 	.word	0x00000020


	//----- nvinfo : EIATTR_FRAME_SIZE
	.align		4
.L_943:
        /*14d0*/ 	.byte	0x04, 0x11
        /*14d2*/ 	.short	(.L_945 - .L_944)
	.align		4
.L_944:
        /*14d4*/ 	.word	index@(_ZN2at6native29vectorized_elementwise_kernelILi4EZZZNS0_17clamp_kernel_cudaERNS_18TensorIteratorBaseERKN3c106ScalarES7_ENKUlvE_clEvENKUlvE5_clEvEUlfE_St5arrayIPcLm2EEEEviT0_T1_)
        /*14d8*/ 	.word	0x00000000


	//----- nvinfo : EIATTR_REGCOUNT
	.align		4
.L_945:
        /*14dc*/ 	.byte	0x04, 0x2f
        /*14de*/ 	.short	(.L_947 - .L_946)
	.align		4
.L_946:
        /*14e0*/ 	.word	index@(_ZN2at6native29vectorized_elementwise_kernelILi2EZZZNS0_17clamp_kernel_cudaERNS_18TensorIteratorBaseERKN3c106ScalarES7_ENKUlvE_clEvENKUlvE5_clEvEUlfE_St5arrayIPcLm2EEEEviT0_T1_)
        /*14e4*/ 	.word	0x00000020


	//----- nvinfo : EIATTR_FRAME_SIZE
	.align		4
.L_947:
        /*14e8*/ 	.byte	0x04, 0x11
        /*14ea*/ 	.short	(.L_949 - .L_948)
	.align		4
.L_948:
        /*14ec*/ 	.word	index@(_ZN2at6native29vectorized_elementwise_kernelILi2EZZZNS0_17clamp_kernel_cudaERNS_18TensorIteratorBaseERKN3c106ScalarES7_ENKUlvE_clEvENKUlvE5_clEvEUlfE_St5arrayIPcLm2EEEEviT0_T1_)
        /*14f0*/ 	.word	0x00000000


	//----- nvinfo : EIATTR_REGCOUNT
	.align		4
.L_949:
        /*14f4*/ 	.byte	0x04, 0x2f
        /*14f6*/ 	.short	(.L_951 - .L_950)
	.align		4
.L_950:
        /*14f8*/ 	.word	index@(_ZN2at6native27unrolled_elementwise_kernelIZZZNS0_17clamp_kernel_cudaERNS_18TensorIteratorBaseERKN3c106ScalarES7_ENKUlvE_clEvENKUlvE5_clEvEUlfE_St5arrayIPcLm2EELi4E23TrivialOffsetCalculatorILi1EjESF_NS0_6memory15LoadWithoutCastENSG_16StoreWithoutCastEEEviT_T0_T2_T3_T4_T5_)
        /*14fc*/ 	.word	0x0000001c


	//----- nvinfo : EIATTR_FRAME_SIZE
	.align		4
.L_951:
        /*1500*/ 	.byte	0x04, 0x11
        /*1502*/ 	.short	(.L_953 - .L_952)
	.align		4
.L_952:
        /*1504*/ 	.word	index@(_ZN2at6native27unrolled_elementwise_kernelIZZZNS0_17clamp_kernel_cudaERNS_18TensorIteratorBaseERKN3c106ScalarES7_ENKUlvE_clEvENKUlvE5_clEvEUlfE_St5arrayIPcLm2EELi4E23TrivialOffsetCalculatorILi1EjESF_NS0_6memory15LoadWithoutCastENSG_16StoreWithoutCastEEEviT_T0_T2_T3_T4_T5_)
        /*1508*/ 	.word	0x00000000


	//----- nvinfo : EIATTR_REGCOUNT
	.align		4
.L_953:
        /*150c*/ 	.byte	0x04, 0x2f
        /*150e*/ 	.short	(.L_955 - .L_954)
	.align		4
.L_954:
        /*1510*/ 	.word	index@(_ZN2at6native18elementwise_kernelILi128ELi2EZNS0_22gpu_kernel_impl_nocastIZZZNS0_17clamp_kernel_cudaERNS_18TensorIteratorBaseERKN3c106ScalarES8_ENKUlvE_clEvENKUlvE5_clEvEUlfE_EEvS4_RKT_EUliE_EEviT1_)
        /*1514*/ 	.word	0x00000014


	//----- nvinfo : EIATTR_FRAME_SIZE
	.align		4
.L_955:
        /*1518*/ 	.byte	0x04, 0x11
        /*151a*/ 	.short	(.L_957 - .L_956)
	.align		4
.L_956:
        /*151c*/ 	.word	index@(_ZN2at6native18elementwise_kernelILi128ELi2EZNS0_22gpu_kernel_impl_nocastIZZZNS0_17clamp_kernel_cudaERNS_18TensorIteratorBaseERKN3c106ScalarES8_ENKUlvE_clEvENKUlvE5_clEvEUlfE_EEvS4_RKT_EUliE_EEviT1_)
        /*1520*/ 	.word	0x00000000


	//----- nvinfo : EIATTR_REGCOUNT
	.align		4
.L_957:
        /*1524*/ 	.byte	0x04, 0x2f
        /*1526*/ 	.short	(.L_959 - .L_958)
	.align		4
.L_958:
        /*1528*/ 	.word	index@(_ZN2at6native27unrolled_elementwise_kernelIZZZNS0_17clamp_kernel_cudaERNS_18TensorIteratorBaseERKN3c106ScalarES7_ENKUlvE_clEvENKUlvE5_clEvEUlfE_St5arrayIPcLm2EELi4E23TrivialOffsetCalculatorILi1EjESF_NS0_6memory12LoadWithCastILi1EEENSG_13StoreWithCastILi1EEEEEviT_T0_T2_T3_T4_T5_)
        /*152c*/ 	.word	0x0000001e


	//----- nvinfo : EIATTR_FRAME_SIZE
	.align		4
.L_959:
        /*1530*/ 	.byte	0x04, 0x11
        /*1532*/ 	.short	(.L_961 - .L_960)
	.align		4
.L_960:
        /*1534*/ 	.word	index@(_ZN2at6native27unrolled_elementwise_kernelIZZZNS0_17clamp_kernel_cudaERNS_18TensorIteratorBaseERKN3c106ScalarES7_ENKUlvE_clEvENKUlvE5_clEvEUlfE_St5arrayIPcLm2EELi4E23TrivialOffsetCalculatorILi1EjESF_NS0_6memory12LoadWithCastILi1EEENSG_13StoreWithCastILi1EEEEEviT_T0_T2_T3_T4_T5_)
        /*1538*/ 	.word	0x00000000


	//----- nvinfo : EIATTR_REGCOUNT
	.align		4
.L_961:
        /*153c*/ 	.byte	0x04, 0x2f
        /*153e*/ 	.short	(.L_963 - .L_962)
	.align		4
.L_962:
        /*1540*/ 	.word	index@(_ZN2at6native18elementwise_kernelILi128ELi4EZNS0_15gpu_kernel_implIZZZNS0_17clamp_kernel_cudaERNS_18TensorIteratorBaseERKN3c106ScalarES8_ENKUlvE_clEvENKUlvE5_clEvEUlfE_EEvS4_RKT_EUliE_EEviT1_)
        /*1544*/ 	.word	0x00000018


	//----- nvinfo : EIATTR_FRAME_SIZE
	.align		4
.L_963:
        /*1548*/ 	.byte	0x04, 0x11
        /*154a*/ 	.short	(.L_965 - .L_964)
	.align		4
.L_964:
        /*154c*/ 	.word	index@(_ZN2at6native18elementwise_kernelILi128ELi4EZNS0_15gpu_kernel_implIZZZNS0_17clamp_kernel_cudaERNS_18TensorIteratorBaseERKN3c106ScalarES8_ENKUlvE_clEvENKUlvE5_clEvEUlfE_EEvS4_RKT_EUliE_EEviT1_)
        /*1550*/ 	.word	0x00000000


	//----- nvinfo : EIATTR_REGCOUNT
	.align		4
.L_965:
        /*1554*/ 	.byte	0x04, 0x2f
        /*1556*/ 	.short	(.L_967 - .L_966)
	.align		4
.L_966:
        /*1558*/ 	.word	index@(_ZN2at6native29vectorized_elementwise_kernelILi8EZZZNS0_17clamp_kernel_cudaERNS_18TensorIteratorBaseERKN3c106ScalarES7_ENKUlvE_clEvENKUlvE6_clEvEUlNS4_4HalfEE_St5arrayIPcLm2EEEEviT0_T1_)
        /*155c*/ 	.word	0x00000024


	//----- nvinfo : EIATTR_FRAME_SIZE
	.align		4
.L_967:
        /*1560*/ 	.byte	0x04, 0x11
        /*1562*/ 	.short	(.L_969 - .L_968)
	.align		4
.L_968:
        /*1564*/ 	.word	index@(_ZN2at6native29vectorized_elementwise_kernelILi8EZZZNS0_17clamp_kernel_cudaERNS_18TensorIteratorBaseERKN3c106ScalarES7_ENKUlvE_clEvENKUlvE6_clEvEUlNS4_4HalfEE_St5arrayIPcLm2EEEEviT0_T1_)
        /*1568*/ 	.word	0x00000000


	//----- nvinfo : EIATTR_REGCOUNT
	.align		4
.L_969:
        /*156c*/ 	.byte	0x04, 0x2f
        /*156e*/ 	.short	(.L_971 - .L_970)
	.align		4
.L_970:
        /*1570*/ 	.word	index@(_ZN2at6native29vectorized_elementwise_kernelILi4EZZZNS0_17clamp_kernel_cudaERNS_18TensorIteratorBaseERKN3c106ScalarES7_ENKUlvE_clEvENKUlvE6_clEvEUlNS4_4HalfEE_St5arrayIPcLm2EEEEviT0_T1_)
        /*1574*/ 	.word	0x00000024


	//----- nvinfo : EIATTR_FRAME_SIZE
	.align		4
.L_971:
        /*1578*/ 	.byte	0x04, 0x11
        /*157a*/ 	.short	(.L_973 - .L_972)
	.align		4
.L_972:
        /*157c*/ 	.word	index@(_ZN2at6native29vectorized_elementwise_kernelILi4EZZZNS0_17clamp_kernel_cudaERNS_18TensorIteratorBaseERKN3c106ScalarES7_ENKUlvE_clEvENKUlvE6_clEvEUlNS4_4HalfEE_St5arrayIPcLm2EEEEviT0_T1_)
        /*1580*/ 	.word	0x00000000


	//----- nvinfo : EIATTR_REGCOUNT
	.align		4
.L_973:
        /*1584*/ 	.byte	0x04, 0x2f
        /*1586*/ 	.short	(.L_975 - .L_974)
	.align		4
.L_974:
        /*1588*/ 	.word	index@(_ZN2at6native29vectorized_elementwise_kernelILi2EZZZNS0_17clamp_kernel_cudaERNS_18TensorIteratorBaseERKN3c106ScalarES7_ENKUlvE_clEvENKUlvE6_clEvEUlNS4_4HalfEE_St5arrayIPcLm2EEEEviT0_T1_)
        /*158c*/ 	.word	0x00000020


	//----- nvinfo : EIATTR_FRAME_SIZE
	.align		4
.L_975:
        /*1590*/ 	.byte	0x04, 0x11
        /*1592*/ 	.short	(.L_977 - .L_976)
	.align		4
.L_976:
        /*1594*/ 	.word	index@(_ZN2at6native29vectorized_elementwise_kernelILi2EZZZNS0_17clamp_kernel_cudaERNS_18TensorIteratorBaseERKN3c106ScalarES7_ENKUlvE_clEvENKUlvE6_clEvEUlNS4_4HalfEE_St5arrayIPcLm2EEEEviT0_T1_)
        /*1598*/ 	.word	0x00000000


	//----- nvinfo : EIATTR_REGCOUNT
	.align		4
.L_977:
        /*159c*/ 	.byte	0x04, 0x2f
        /*159e*/ 	.short	(.L_979 - .L_978)
	.align		4
.L_978:
        /*15a0*/ 	.word	index@(_ZN2at6native27unrolled_elementwise_kernelIZZZNS0_17clamp_kernel_cudaERNS_18TensorIteratorBaseERKN3c106ScalarES7_ENKUlvE_clEvENKUlvE6_clEvEUlNS4_4HalfEE_St5arrayIPcLm2EELi4E23TrivialOffsetCalculatorILi1EjESG_NS0_6memory15LoadWithoutCastENSH_16StoreWithoutCastEEEviT_T0_T2_T3_T4_T5_)
        /*15a4*/ 	.word	0x0000001c


	//----- nvinfo : EIATTR_FRAME_SIZE
	.align		4
.L_979:
        /*15a8*/ 	.byte	0x04, 0x11
        /*15aa*/ 	.short	(.L_981 - .L_980)
	.align		4
.L_980:
        /*15ac*/ 	.word	index@(_ZN2at6native27unrolled_elementwise_kernelIZZZNS0_17clamp_kernel_cudaERNS_18TensorIteratorBaseERKN3c106ScalarES7_ENKUlvE_clEvENKUlvE6_clEvEUlNS4_4HalfEE_St5arrayIPcLm2EELi4E23TrivialOffsetCalculatorILi1EjESG_NS0_6memory15LoadWithoutCastENSH_16StoreWithoutCastEEEviT_T0_T2_T3_T4_T5_)
        /*15b0*/ 	.word	0x00000000


	//----- nvinfo : EIATTR_REGCOUNT
	.align		4
.L_981:
        /*15b4*/ 	.byte	0x04, 0x2f
        /*15b6*/ 	.short	(.L_983 - .L_982)
	.align		4
.L_982:
        /*15b8*/ 	.word	index@(_ZN2at6native18elementwise_kernelILi128ELi4EZNS0_22gpu_kernel_impl_nocastIZZZNS0_17clamp_kernel_cudaERNS_18TensorIteratorBaseERKN3c106ScalarES8_ENKUlvE_clEvENKUlvE6_clEvEUlNS5_4HalfEE_EEvS4_RKT_EUliE_EEviT1_)
        /*15bc*/ 	.word	0x00000014


	//----- nvinfo : EIATTR_FRAME_SIZE
	.align		4
.L_983:
        /*15c0*/ 	.byte	0x04, 0x11
        /*15c2*/ 	.short	(.L_985 - .L_984)
	.align		4
.L_984:
        /*15c4*/ 	.word	index@(_ZN2at6native18elementwise_kernelILi128ELi4EZNS0_22gpu_kernel_impl_nocastIZZZNS0_17clamp_kernel_cudaERNS_18TensorIteratorBaseERKN3c106ScalarES8_ENKUlvE_clEvENKUlvE6_clEvEUlNS5_4HalfEE_EEvS4_RKT_EUliE_EEviT1_)
        /*15c8*/ 	.word	0x00000000


	//----- nvinfo : EIATTR_REGCOUNT
	.align		4
.L_985:
        /*15cc*/ 	.byte	0x04, 0x2f
        /*15ce*/ 	.short	(.L_987 - .L_986)
	.align		4
.L_986:
        /*15d0*/ 	.word	index@(_ZN2at6native27unrolled_elementwise_kernelIZZZNS0_17clamp_kernel_cudaERNS_18TensorIteratorBaseERKN3c106ScalarES7_ENKUlvE_clEvENKUlvE6_clEvEUlNS4_4HalfEE_St5arrayIPcLm2EELi4E23TrivialOffsetCalculatorILi1EjESG_NS0_6memory12LoadWithCastILi1EEENSH_13StoreWithCastILi1EEEEEviT_T0_T2_T3_T4_T5_)
        /*15d4*/ 	.word	0x0000001c


	//----- nvinfo : EIATTR_FRAME_SIZE
	.align		4
.L_987:
        /*15d8*/ 	.byte	0x04, 0x11
        /*15da*/ 	.short	(.L_989 - .L_988)
	.align		4
.L_988:
        /*15dc*/ 	.word	index@(_ZN2at6native27unrolled_elementwise_kernelIZZZNS0_17clamp_kernel_cudaERNS_18TensorIteratorBaseERKN3c106ScalarES7_ENKUlvE_clEvENKUlvE6_clEvEUlNS4_4HalfEE_St5arrayIPcLm2EELi4E23TrivialOffsetCalculatorILi1EjESG_NS0_6memory12LoadWithCastILi1EEENSH_13StoreWithCastILi1EEEEEviT_T0_T2_T3_T4_T5_)
        /*15e0*/ 	.word	0x00000000


	//----- nvinfo : EIATTR_REGCOUNT
	.align		4
.L_989:
        /*15e4*/ 	.byte	0x04, 0x2f
        /*15e6*/ 	.short	(.L_991 - .L_990)
	.align		4
.L_990:
        /*15e8*/ 	.word	index@(_ZN2at6native18elementwise_kernelILi128ELi4EZNS0_15gpu_kernel_implIZZZNS0_17clamp_kernel_cudaERNS_18TensorIteratorBaseERKN3c106ScalarES8_ENKUlvE_clEvENKUlvE6_clEvEUlNS5_4HalfEE_EEvS4_RKT_EUliE_EEviT1_)
        /*15ec*/ 	.word	0x00000018


	//----- nvinfo : EIATTR_FRAME_SIZE
	.align		4
.L_991:
        /*15f0*/ 	.byte	0x04, 0x11
        /*15f2*/ 	.short	(.L_993 - .L_992)
	.align		4
.L_992:
        /*15f4*/ 	.word	index@(_ZN2at6native18elementwise_kernelILi128ELi4EZNS0_15gpu_kernel_implIZZZNS0_17clamp_kernel_cudaERNS_18TensorIteratorBaseERKN3c106ScalarES8_ENKUlvE_clEvENKUlvE6_clEvEUlNS5_4HalfEE_EEvS4_RKT_EUliE_EEviT1_)
        /*15f8*/ 	.word	0x00000000


	//----- nvinfo : EIATTR_REGCOUNT
	.align		4
.L_993:
        /*15fc*/ 	.byte	0x04, 0x2f
        /*15fe*/ 	.short	(.L_995 - .L_994)
	.align		4
.L_994:
        /*1600*/ 	.word	index@(_ZN2at6native29vectorized_elementwise_kernelILi8EZZZNS0_17clamp_kernel_cudaERNS_18TensorIteratorBaseERKN3c106ScalarES7_ENKUlvE_clEvENKUlvE7_clEvEUlNS4_8BFloat16EE_St5arrayIPcLm2EEEEviT0_T1_)
        /*1604*/ 	.word	0x00000020


	//----- nvinfo : EIATTR_FRAME_SIZE
	.align		4
.L_995:
        /*1608*/ 	.byte	0x04, 0x11
        /*160a*/ 	.short	(.L_997 - .L_996)
	.align		4
.L_996:
        /*160c*/ 	.word	index@(_ZN2at6native29vectorized_elementwise_kernelILi8EZZZNS0_17clamp_kernel_cudaERNS_18TensorIteratorBaseERKN3c106ScalarES7_ENKUlvE_clEvENKUlvE7_clEvEUlNS4_8BFloat16EE_St5arrayIPcLm2EEEEviT0_T1_)
        /*1610*/ 	.word	0x00000000


	//----- nvinfo : EIATTR_REGCOUNT
	.align		4
.L_997:
        /*1614*/ 	.byte	0x04, 0x2f
        /*1616*/ 	.short	(.L_999 - .L_998)
	.align		4
.L_998:
        /*1618*/ 	.word	index@(_ZN2at6native29vectorized_elementwise_kernelILi4EZZZNS0_17clamp_kernel_cudaERNS_18TensorIteratorBaseERKN3c106ScalarES7_ENKUlvE_clEvENKUlvE7_clEvEUlNS4_8BFloat16EE_St5arrayIPcLm2EEEEviT0_T1_)
        /*161c*/ 	.word	0x00000020


	//----- nvinfo : EIATTR_FRAME_SIZE
	.align		4
.L_999:
        /*1620*/ 	.byte	0x04, 0x11
        /*1622*/ 	.short	(.L_1001 - .L_1000)
	.align		4
.L_1000:
        /*1624*/ 	.word	index@(_ZN2at6native29vectorized_elementwise_kernelILi4EZZZNS0_17clamp_kernel_cudaERNS_18TensorIteratorBaseERKN3c106ScalarES7_ENKUlvE_clEvENKUlvE7_clEvEUlNS4_8BFloat16EE_St5arrayIPcLm2EEEEviT0_T1_)
        /*1628*/ 	.word	0x00000000


	//----- nvinfo : EIATTR_REGCOUNT
	.align		4
.L_1001:
        /*162c*/ 	.byte	0x04, 0x2f
        /*162e*/ 	.short	(.L_1003 - .L_1002)
	.align		4
.L_1002:
        /*1630*/ 	.word	index@(_ZN2at6native29vectorized_elementwise_kernelILi2EZZZNS0_17clamp_kernel_cudaERNS_18TensorIteratorBaseERKN3c106ScalarES7_ENKUlvE_clEvENKUlvE7_clEvEUlNS4_8BFloat16EE_St5arrayIPcLm2EEEEviT0_T1_)
        /*1634*/ 	.word	0x00000020


	//----- nvinfo : EIATTR_FRAME_SIZE
	.align		4
.L_1003:
        /*1638*/ 	.byte	0x04, 0x11
        /*163a*/ 	.short	(.L_1005 - .L_1004)
	.align		4
.L_1004:
        /*163c*/ 	.word	index@(_ZN2at6native29vectorized_elementwise_kernelILi2EZZZNS0_17clamp_kernel_cudaERNS_18TensorIteratorBaseERKN3c106ScalarES7_ENKUlvE_clEvENKUlvE7_clEvEUlNS4_8BFloat16EE_St5arrayIPcLm2EEEEviT0_T1_)
        /*1640*/ 	.word	0x00000000


	//----- nvinfo : EIATTR_REGCOUNT
	.align		4
.L_1005:
        /*1644*/ 	.byte	0x04, 0x2f
        /*1646*/ 	.short	(.L_1007 - .L_1006)
	.align		4
.L_1006:
        /*1648*/ 	.word	index@(_ZN2at6native27unrolled_elementwise_kernelIZZZNS0_17clamp_kernel_cudaERNS_18TensorIteratorBaseERKN3c106ScalarES7_ENKUlvE_clEvENKUlvE7_clEvEUlNS4_8BFloat16EE_St5arrayIPcLm2EELi4E23TrivialOffsetCalculatorILi1EjESG_NS0_6memory15LoadWithoutCastENSH_16StoreWithoutCastEEEviT_T0_T2_T3_T4_T5_)
        /*164c*/ 	.word	0x00000019


	//----- nvinfo : EIATTR_FRAME_SIZE
	.align		4
.L_1007:
        /*1650*/ 	.byte	0x04, 0x11
        /*1652*/ 	.short	(.L_1009 - .L_1008)
	.align		4
.L_1008:
        /*1654*/ 	.word	index@(_ZN2at6native27unrolled_elementwise_kernelIZZZNS0_17clamp_kernel_cudaERNS_18TensorIteratorBaseERKN3c106ScalarES7_ENKUlvE_clEvENKUlvE7_clEvEUlNS4_8BFloat16EE_St5arrayIPcLm2EELi4E23TrivialOffsetCalculatorILi1EjESG_NS0_6memory15LoadWithoutCastENSH_16StoreWithoutCastEEEviT_T0_T2_T3_T4_T5_)
        /*1658*/ 	.word	0x00000000


	//----- nvinfo : EIATTR_REGCOUNT
	.align		4
.L_1009:
        /*165c*/ 	.byte	0x04, 0x2f
        /*165e*/ 	.short	(.L_1011 - .L_1010)
	.align		4
.L_1010:
        /*1660*/ 	.word	index@(_ZN2at6native18elementwise_kernelILi128ELi4EZNS0_22gpu_kernel_impl_nocastIZZZNS0_17clamp_kernel_cudaERNS_18TensorIteratorBaseERKN3c106ScalarES8_ENKUlvE_clEvENKUlvE7_clEvEUlNS5_8BFloat16EE_EEvS4_RKT_EUliE_EEviT1_)
        /*1664*/ 	.word	0x00000014


	//----- nvinfo : EIATTR_FRAME_SIZE
	.align		4
.L_1011:
        /*1668*/ 	.byte	0x04, 0x11
        /*166a*/ 	.short	(.L_1013 - .L_1012)
	.align		4
.L_1012:
        /*166c*/ 	.word	index@(_ZN2at6native18elementwise_kernelILi128ELi4EZNS0_22gpu_kernel_impl_nocastIZZZNS0_17clamp_kernel_cudaERNS_18TensorIteratorBaseERKN3c106ScalarES8_ENKUlvE_clEvENKUlvE7_clEvEUlNS5_8BFloat16EE_EEvS4_RKT_EUliE_EEviT1_)
        /*1670*/ 	.word	0x00000000


	//----- nvinfo : EIATTR_REGCOUNT
	.align		4
.L_1013:
        /*1674*/ 	.byte	0x04, 0x2f
        /*1676*/ 	.short	(.L_1015 - .L_1014)
	.align		4
.L_1014:
        /*1678*/ 	.word	index@(_ZN2at6native27unrolled_elementwise_kernelIZZZNS0_17clamp_kernel_cudaERNS_18TensorIteratorBaseERKN3c106ScalarES7_ENKUlvE_clEvENKUlvE7_clEvEUlNS4_8BFloat16EE_St5arrayIPcLm2EELi4E23TrivialOffsetCalculatorILi1EjESG_NS0_6memory12LoadWithCastILi1EEENSH_13StoreWithCastILi1EEEEEviT_T0_T2_T3_T4_T5_)
        /*167c*/ 	.word	0x0000001c


	//----- nvinfo : EIATTR_FRAME_SIZE
	.align		4
.L_1015:
        /*1680*/ 	.byte	0x04, 0x11
        /*1682*/ 	.short	(.L_1017 - .L_1016)
	.align		4
.L_1016:
        /*1684*/ 	.word	index@(_ZN2at6native27unrolled_elementwise_kernelIZZZNS0_17clamp_kernel_cudaERNS_18TensorIteratorBaseERKN3c106ScalarES7_ENKUlvE_clEvENKUlvE7_clEvEUlNS4_8BFloat16EE_St5arrayIPcLm2EELi4E23TrivialOffsetCalculatorILi1EjESG_NS0_6memory12LoadWithCastILi1EEENSH_13StoreWithCastILi1EEEEEviT_T0_T2_T3_T4_T5_)
        /*1688*/ 	.word	0x00000000


	//----- nvinfo : EIATTR_REGCOUNT
	.align		4
.L_1017:
        /*168c*/ 	.byte	0x04, 0x2f
        /*168e*/ 	.short	(.L_1019 - .L_1018)
	.align		4
.L_1018:
        /*1690*/ 	.word	index@(_ZN2at6native18elementwise_kernelILi128ELi4EZNS0_15gpu_kernel_implIZZZNS0_17clamp_kernel_cudaERNS_18TensorIteratorBaseERKN3c106ScalarES8_ENKUlvE_clEvENKUlvE7_clEvEUlNS5_8BFloat16EE_EEvS4_RKT_EUliE_EEviT1_)
        /*1694*/ 	.word	0x00000018


	//----- nvinfo : EIATTR_FRAME_SIZE
	.align		4
.L_1019:
        /*1698*/ 	.byte	0x04, 0x11
        /*169a*/ 	.short	(.L_1021 - .L_1020)
	.align		4
.L_1020:
        /*169c*/ 	.word	index@(_ZN2at6native18elementwise_kernelILi128ELi4EZNS0_15gpu_kernel_implIZZZNS0_17clamp_kernel_cudaERNS_18TensorIteratorBaseERKN3c106ScalarES8_ENKUlvE_clEvENKUlvE7_clEvEUlNS5_8BFloat16EE_EEvS4_RKT_EUliE_EEviT1_)
        /*16a0*/ 	.word	0x00000000


	//----- nvinfo : EIATTR_REGCOUNT
	.align		4
.L_1021:
        /*16a4*/ 	.byte	0x04, 0x2f
        /*16a6*/ 	.short	(.L_1023 - .L_1022)
	.align		4
.L_1022:
        /*16a8*/ 	.word	index@(_ZN2at6native29vectorized_elementwise_kernelILi8EZZZNS0_21clamp_min_kernel_cudaERNS_18TensorIteratorBaseERKN3c106ScalarEENKUlvE_clEvENKUlvE_clEvEUlhE_St5arrayIPcLm2EEEEviT0_T1_)
        /*16ac*/ 	.word	0x0000001e


	//----- nvinfo : EIATTR_FRAME_SIZE
	.align		4
.L_1023:
        /*16b0*/ 	.byte	0x04, 0x11
        /*16b2*/ 	.short	(.L_1025 - .L_1024)
	.align		4
.L_1024:
        /*16b4*/ 	.word	index@(_ZN2at6native29vectorized_elementwise_kernelILi8EZZZNS0_21clamp_min_kernel_cudaERNS_18TensorIteratorBaseERKN3c106ScalarEENKUlvE_clEvENKUlvE_clEvEUlhE_St5arrayIPcLm2EEEEviT0_T1_)
        /*16b8*/ 	.word	0x00000000


	//----- nvinfo : EIATTR_REGCOUNT
	.align		4
.L_1025:
        /*16bc*/ 	.byte	0x04, 0x2f
        /*16be*/ 	.short	(.L_1027 - .L_1026)
	.align		4
.L_1026:
        /*16c0*/ 	.word	index@(_ZN2at6native29vectorized_elementwise_kernelILi4EZZZNS0_21clamp_min_kernel_cudaERNS_18TensorIteratorBaseERKN3c106ScalarEENKUlvE_clEvENKUlvE_clEvEUlhE_St5arrayIPcLm2EEEEviT0_T1_)
        /*16c4*/ 	.word	0x0000001e


	//----- nvinfo : EIATTR_FRAME_SIZE
	.align		4
.L_1027:
        /*16c8*/ 	.byte	0x04, 0x11
        /*16ca*/ 	.short	(.L_1029 - .L_1028)
	.align		4
.L_1028:
        /*16cc*/ 	.word	index@(_ZN2at6native29vectorized_elementwise_kernelILi4EZZZNS0_21clamp_min_kernel_cudaERNS_18TensorIteratorBaseERKN3c106ScalarEENKUlvE_clEvENKUlvE_clEvEUlhE_St5arrayIPcLm2EEEEviT0_T1_)
        /*16d0*/ 	.word	0x00000000


	//----- nvinfo : EIATTR_REGCOUNT
	.align		4
.L_1029:
        /*16d4*/ 	.byte	0x04, 0x2f
        /*16d6*/ 	.short	(.L_1031 - .L_1030)
	.align		4
.L_1030:
        /*16d8*/ 	.word	index@(_ZN2at6native29vectorized_elementwise_kernelILi2EZZZNS0_21clamp_min_kernel_cudaERNS_18TensorIteratorBaseERKN3c106ScalarEENKUlvE_clEvENKUlvE_clEvEUlhE_St5arrayIPcLm2EEEEviT0_T1_)
        /*16dc*/ 	.word	0x0000001e


	//----- nvinfo : EIATTR_FRAME_SIZE
	.align		4
.L_1031:
        /*16e0*/ 	.byte	0x04, 0x11
        /*16e2*/ 	.short	(.L_1033 - .L_1032)
	.align		4
.L_1032:
        /*16e4*/ 	.word	index@(_ZN2at6native29vectorized_elementwise_kernelILi2EZZZNS0_21clamp_min_kernel_cudaERNS_18TensorIteratorBaseERKN3c106ScalarEENKUlvE_clEvENKUlvE_clEvEUlhE_St5arrayIPcLm2EEEEviT0_T1_)
        /*16e8*/ 	.word	0x00000000


	//----- nvinfo : EIATTR_REGCOUNT
	.align		4
.L_1033:
        /*16ec*/ 	.byte	0x04, 0x2f
        /*16ee*/ 	.short	(.L_1035 - .L_1034)
	.align		4
.L_1034:
        /*16f0*/ 	.word	index@(_ZN2at6native27unrolled_elementwise_kernelIZZZNS0_21clamp_min_kernel_cudaERNS_18TensorIteratorBaseERKN3c106ScalarEENKUlvE_clEvENKUlvE_clEvEUlhE_St5arrayIPcLm2EELi4E23TrivialOffsetCalculatorILi1EjESF_NS0_6memory15LoadWithoutCastENSG_16StoreWithoutCastEEEviT_T0_T2_T3_T4_T5_)
        /*16f4*/ 	.word	0x00000016


	//----- nvinfo : EIATTR_FRAME_SIZE
	.align		4
.L_1035:
        /*16f8*/ 	.byte	0x04, 0x11
        /*16fa*/ 	.short	(.L_1037 - .L_1036)
	.align		4
.L_1036:
        /*16fc*/ 	.word	index@(_ZN2at6native27unrolled_elementwise_kernelIZZZNS0_21clamp_min_kernel_cudaERNS_18TensorIteratorBaseERKN3c106ScalarEENKUlvE_clEvENKUlvE_clEvEUlhE_St5arrayIPcLm2EELi4E23TrivialOffsetCalculatorILi1EjESF_NS0_6memory15LoadWithoutCastENSG_16StoreWithoutCastEEEviT_T0_T2_T3_T4_T5_)
        /*1700*/ 	.word	0x00000000


	//----- nvinfo : EIATTR_REGCOUNT
	.align		4
.L_1037:
        /*1704*/ 	.byte	0x04, 0x2f
        /*1706*/ 	.short	(.L_1039 - .L_1038)
	.align		4
.L_1038:
        /*1708*/ 	.word	index@(_ZN2at6native18elementwise_kernelILi128ELi4EZNS0_22gpu_kernel_impl_nocastIZZZNS0_21clamp_min_kernel_cudaERNS_18TensorIteratorBaseERKN3c106ScalarEENKUlvE_clEvENKUlvE_clEvEUlhE_EEvS4_RKT_EUliE_EEviT1_)
        /*170c*/ 	.word	0x00000014


	//----- nvinfo : EIATTR_FRAME_SIZE
	.align		4
.L_1039:
        /*1710*/ 	.byte	0x04, 0x11
        /*1712*/ 	.short	(.L_1041 - .L_1040)
	.align		4
.L_1040:
        /*1714*/ 	.word	index@(_ZN2at6native18elementwise_kernelILi128ELi4EZNS0_22gpu_kernel_impl_nocastIZZZNS0_21clamp_min_kernel_cudaERNS_18TensorIteratorBaseERKN3c106ScalarEENKUlvE_clEvENKUlvE_clEvEUlhE_EEvS4_RKT_EUliE_EEviT1_)
        /*1718*/ 	.word	0x00000000


	//----- nvinfo : EIATTR_REGCOUNT
	.align		4
.L_1041:
        /*171c*/ 	.byte	0x04, 0x2f
        /*171e*/ 	.short	(.L_1043 - .L_1042)
	.align		4
.L_1042:
        /*1720*/ 	.word	index@(_ZN2at6native27unrolled_elementwise_kernelIZZZNS0_21clamp_min_kernel_cudaERNS_18TensorIteratorBaseERKN3c106ScalarEENKUlvE_clEvENKUlvE_clEvEUlhE_St5arrayIPcLm2EELi4E23TrivialOffsetCalculatorILi1EjESF_NS0_6memory12LoadWithCastILi1EEENSG_13StoreWithCastILi1EEEEEviT_T0_T2_T3_T4_T5_)
        /*1724*/ 	.word	0x0000001c


	//----- nvinfo : EIATTR_FRAME_SIZE
	.align		4
.L_1043:
        /*1728*/ 	.byte	0x04, 0x11
        /*172a*/ 	.short	(.L_1045 - .L_1044)
	.align		4
.L_1044:
        /*172c*/ 	.word	index@(_ZN2at6native27unrolled_elementwise_kernelIZZZNS0_21clamp_min_kernel_cudaERNS_18TensorIteratorBaseERKN3c106ScalarEENKUlvE_clEvENKUlvE_clEvEUlhE_St5arrayIPcLm2EELi4E23TrivialOffsetCalculatorILi1EjESF_NS0_6memory12LoadWithCastILi1EEENSG_13StoreWithCastILi1EEEEEviT_T0_T2_T3_T4_T5_)
        /*1730*/ 	.word	0x00000000


	//----- nvinfo : EIATTR_REGCOUNT
	.align		4
.L_1045:
        /*1734*/ 	.byte	0x04, 0x2f
        /*1736*/ 	.short	(.L_1047 - .L_1046)
	.align		4
.L_1046:
        /*1738*/ 	.word	index@(_ZN2at6native18elementwise_kernelILi128ELi4EZNS0_15gpu_kernel_implIZZZNS0_21clamp_min_kernel_cudaERNS_18TensorIteratorBaseERKN3c106ScalarEENKUlvE_clEvENKUlvE_clEvEUlhE_EEvS4_RKT_EUliE_EEviT1_)
        /*173c*/ 	.word	0x00000018


	//----- nvinfo : EIATTR_FRAME_SIZE
	.align		4
.L_1047:
        /*1740*/ 	.byte	0x04, 0x11
        /*1742*/ 	.short	(.L_1049 - .L_1048)
	.align		4
.L_1048:
        /*1744*/ 	.word	index@(_ZN2at6native18elementwise_kernelILi128ELi4EZNS0_15gpu_kernel_implIZZZNS0_21clamp_min_kernel_cudaERNS_18TensorIteratorBaseERKN3c106ScalarEENKUlvE_clEvENKUlvE_clEvEUlhE_EEvS4_RKT_EUliE_EEviT1_)
        /*1748*/ 	.word	0x00000000


	//----- nvinfo : EIATTR_REGCOUNT
	.align		4
.L_1049:
        /*174c*/ 	.byte	0x04, 0x2f
        /*174e*/ 	.short	(.L_1051 - .L_1050)
	.align		4
.L_1050:
        /*1750*/ 	.word	index@(_ZN2at6native29vectorized_elementwise_kernelILi8EZZZNS0_21clamp_min_kernel_cudaERNS_18TensorIteratorBaseERKN3c106ScalarEENKUlvE_clEvENKUlvE0_clEvEUlaE_St5arrayIPcLm2EEEEviT0_T1_)
        /*1754*/ 	.word	0x0000001e


	//----- nvinfo : EIATTR_FRAME_SIZE
	.align		4
.L_1051:
        /*1758*/ 	.byte	0x04, 0x11
        /*175a*/ 	.short	(.L_1053 - .L_1052)
	.align		4
.L_1052:
        /*175c*/ 	.word	index@(_ZN2at6native29vectorized_elementwise_kernelILi8EZZZNS0_21clamp_min_kernel_cudaERNS_18TensorIteratorBaseERKN3c106ScalarEENKUlvE_clEvENKUlvE0_clEvEUlaE_St5arrayIPcLm2EEEEviT0_T1_)
        /*1760*/ 	.word	0x00000000


	//----- nvinfo : EIATTR_REGCOUNT
	.align		4
.L_1053:
        /*1764*/ 	.byte	0x04, 0x2f
        /*1766*/ 	.short	(.L_1055 - .L_1054)
	.align		4
.L_1054:
        /*1768*/ 	.word	index@(_ZN2at6native29vectorized_elementwise_kernelILi4EZZZNS0_21clamp_min_kernel_cudaERNS_18TensorIteratorBaseERKN3c106ScalarEENKUlvE_clEvENKUlvE0_clEvEUlaE_St5arrayIPcLm2EEEEviT0_T1_)
        /*176c*/ 	.word	0x0000001e


	//----- nvinfo : EIATTR_FRAME_SIZE
	.align		4
.L_1055:
        /*1770*/ 	.byte	0x04, 0x11
        /*1772*/ 	.short	(.L_1057 - .L_1056)
	.align		4
.L_1056:
        /*1774*/ 	.word	index@(_ZN2at6native29vectorized_elementwise_kernelILi4EZZZNS0_21clamp_min_kernel_cudaERNS_18TensorIteratorBaseERKN3c106ScalarEENKUlvE_clEvENKUlvE0_clEvEUlaE_St5arrayIPcLm2EEEEviT0_T1_)
        /*1778*/ 	.word	0x00000000


	//----- nvinfo : EIATTR_REGCOUNT
	.align		4
.L_1057:
        /*177c*/ 	.byte	0x04, 0x2f
        /*177e*/ 	.short	(.L_1059 - .L_1058)
	.align		4
.L_1058:
        /*1780*/ 	.word	index@(_ZN2at6native29vectorized_elementwise_kernelILi2EZZZNS0_21clamp_min_kernel_cudaERNS_18TensorIteratorBaseERKN3c106ScalarEENKUlvE_clEvENKUlvE0_clEvEUlaE_St5arrayIPcLm2EEEEviT0_T1_)
        /*1784*/ 	.word	0x0000001e


	//----- nvinfo : EIATTR_FRAME_SIZE
	.align		4
.L_1059:
        /*1788*/ 	.byte	0x04, 0x11
        /*178a*/ 	.short	(.L_1061 - .L_1060)
	.align		4
.L_1060:
        /*178c*/ 	.word	index@(_ZN2at6native29vectorized_elementwise_kernelILi2EZZZNS0_21clamp_min_kernel_cudaERNS_18TensorIteratorBaseERKN3c106ScalarEENKUlvE_clEvENKUlvE0_clEvEUlaE_St5arrayIPcLm2EEEEviT0_T1_)
        /*1790*/ 	.word	0x00000000


	//----- nvinfo : EIATTR_REGCOUNT
	.align		4
.L_1061:
        /*1794*/ 	.byte	0x04, 0x2f
        /*1796*/ 	.short	(.L_1063 - .L_1062)
	.align		4
.L_1062:
        /*1798*/ 	.word	index@(_ZN2at6native27unrolled_elementwise_kernelIZZZNS0_21clamp_min_kernel_cudaERNS_18TensorIteratorBaseERKN3c106ScalarEENKUlvE_clEvENKUlvE0_clEvEUlaE_St5arrayIPcLm2EELi4E23TrivialOffsetCalculatorILi1EjESF_NS0_6memory15LoadWithoutCastENSG_16StoreWithoutCastEEEviT_T0_T2_T3_T4_T5_)
        /*179c*/ 	.word	0x00000016


	//----- nvinfo : EIATTR_FRAME_SIZE
	.align		4
.L_1063:
        /*17a0*/ 	.byte	0x04, 0x11
        /*17a2*/ 	.short	(.L_1065 - .L_1064)
	.align		4
.L_1064:
        /*17a4*/ 	.word	index@(_ZN2at6native27unrolled_elementwise_kernelIZZZNS0_21clamp_min_kernel_cudaERNS_18TensorIteratorBaseERKN3c106ScalarEENKUlvE_clEvENKUlvE0_clEvEUlaE_St5arrayIPcLm2EELi4E23TrivialOffsetCalculatorILi1EjESF_NS0_6memory15LoadWithoutCastENSG_16StoreWithoutCastEEEviT_T0_T2_T3_T4_T5_)
        /*17a8*/ 	.word	0x00000000


	//----- nvinfo : EIATTR_REGCOUNT
	.align		4
.L_1065:
        /*17ac*/ 	.byte	0x04, 0x2f
        /*17ae*/ 	.short	(.L_1067 - .L_1066)
	.align		4
.L_1066:
        /*17b0*/ 	.word	index@(_ZN2at6native18elementwise_kernelILi128ELi4EZNS0_22gpu_kernel_impl_nocastIZZZNS0_21clamp_min_kernel_cudaERNS_18TensorIteratorBaseERKN3c106ScalarEENKUlvE_clEvENKUlvE0_clEvEUlaE_EEvS4_RKT_EUliE_EEviT1_)
        /*17b4*/ 	.word	0x00000014


	//----- nvinfo : EIATTR_FRAME_SIZE
	.align		4
.L_1067:
        /*17b8*/ 	.byte	0x04, 0x11
        /*17ba*/ 	.short	(.L_1069 - .L_1068)
	.align		4
.L_1068:
        /*17bc*/ 	.word	index@(_ZN2at6native18elementwise_kernelILi128ELi4EZNS0_22gpu_kernel_impl_nocastIZZZNS0_21clamp_min_kernel_cudaERNS_18TensorIteratorBaseERKN3c106ScalarEENKUlvE_clEvENKUlvE0_clEvEUlaE_EEvS4_RKT_EUliE_EEviT1_)
        /*17c0*/ 	.word	0x00000000


	//----- nvinfo : EIATTR_REGCOUNT
	.align		4
.L_1069:
        /*17c4*/ 	.byte	0x04, 0x2f
        /*17c6*/ 	.short	(.L_1071 - .L_1070)
	.align		4
.L_1070:
        /*17c8*/ 	.word	index@(_ZN2at6native27unrolled_elementwise_kernelIZZZNS0_21clamp_min_kernel_cudaERNS_18TensorIteratorBaseERKN3c106ScalarEENKUlvE_clEvENKUlvE0_clEvEUlaE_St5arrayIPcLm2EELi4E23TrivialOffsetCalculatorILi1EjESF_NS0_6memory12LoadWithCastILi1EEENSG_13StoreWithCastILi1EEEEEviT_T0_T2_T3_T4_T5_)
        /*17cc*/ 	.word	0x0000001c


	//----- nvinfo : EIATTR_FRAME_SIZE
	.align		4
.L_1071:
        /*17d0*/ 	.byte	0x04, 0x11
        /*17d2*/ 	.short	(.L_1073 - .L_1072)
	.align		4
.L_1072:
        /*17d4*/ 	.word	index@(_ZN2at6native27unrolled_elementwise_kernelIZZZNS0_21clamp_min_kernel_cudaERNS_18TensorIteratorBaseERKN3c106ScalarEENKUlvE_clEvENKUlvE0_clEvEUlaE_St5arrayIPcLm2EELi4E23TrivialOffsetCalculatorILi1EjESF_NS0_6memory12LoadWithCastILi1EEENSG_13StoreWithCastILi1EEEEEviT_T0_T2_T3_T4_T5_)
        /*17d8*/ 	.word	0x00000000


	//----- nvinfo : EIATTR_REGCOUNT
	.align		4
.L_1073:
        /*17dc*/ 	.byte	0x04, 0x2f
        /*17de*/ 	.short	(.L_1075 - .L_1074)
	.align		4
.L_1074:
        /*17e0*/ 	.word	index@(_ZN2at6native18elementwise_kernelILi128ELi4EZNS0_15gpu_kernel_implIZZZNS0_21clamp_min_kernel_cudaERNS_18TensorIteratorBaseERKN3c106ScalarEENKUlvE_clEvENKUlvE0_clEvEUlaE_EEvS4_RKT_EUliE_EEviT1_)
        /*17e4*/ 	.word	0x00000018


	//----- nvinfo : EIATTR_FRAME_SIZE
	.align		4
.L_1075:
        /*17e8*/ 	.byte	0x04, 0x11
        /*17ea*/ 	.short	(.L_1077 - .L_1076)
	.align		4
.L_1076:
        /*17ec*/ 	.word	index@(_ZN2at6native18elementwise_kernelILi128ELi4EZNS0_15gpu_kernel_implIZZZNS0_21clamp_min_kernel_cudaERNS_18TensorIteratorBaseERKN3c106ScalarEENKUlvE_clEvENKUlvE0_clEvEUlaE_EEvS4_RKT_EUliE_EEviT1_)
        /*17f0*/ 	.word	0x00000000


	//----- nvinfo : EIATTR_REGCOUNT
	.align		4
.L_1077:
        /*17f4*/ 	.byte	0x04, 0x2f
        /*17f6*/ 	.short	(.L_1079 - .L_1078)
	.align		4
.L_1078:
        /*17f8*/ 	.word	index@(_ZN2at6native29vectorized_elementwise_kernelILi8EZZZNS0_21clamp_min_kernel_cudaERNS_18TensorIteratorBaseERKN3c106ScalarEENKUlvE_clEvENKUlvE1_clEvEUliE_St5arrayIPcLm2EEEEviT0_T1_)
        /*17fc*/ 	.word	0x00000020


	//----- nvinfo : EIATTR_FRAME_SIZE
	.align		4
.L_1079:
        /*1800*/ 	.byte	0x04, 0x11
        /*1802*/ 	.short	(.L_1081 - .L_1080)
	.align		4
.L_1080:
        /*1804*/ 	.word	index@(_ZN2at6native29vectorized_elementwise_kernelILi8EZZZNS0_21clamp_min_kernel_cudaERNS_18TensorIteratorBaseERKN3c106ScalarEENKUlvE_clEvENKUlvE1_clEvEUliE_St5arrayIPcLm2EEEEviT0_T1_)
        /*1808*/ 	.word	0x00000000


	//----- nvinfo : EIATTR_REGCOUNT
	.align		4
.L_1081:
        /*180c*/ 	.byte	0x04, 0x2f
        /*180e*/ 	.short	(.L_1083 - .L_1082)
	.align		4
.L_1082:
        /*1810*/ 	.word	index@(_ZN2at6native29vectorized_elementwise_kernelILi4EZZZNS0_21clamp_min_kernel_cudaERNS_18TensorIteratorBaseERKN3c106ScalarEENKUlvE_clEvENKUlvE1_clEvEUliE_St5arrayIPcLm2EEEEviT0_T1_)
        /*1814*/ 	.word	0x00000020


	//----- nvinfo : EIATTR_FRAME_SIZE
	.align		4
.L_1083:
        /*1818*/ 	.byte	0x04, 0x11
        /*181a*/ 	.short	(.L_1085 - .L_1084)
	.align		4
.L_1084:
        /*181c*/ 	.word	index@(_ZN2at6native29vectorized_elementwise_kernelILi4EZZZNS0_21clamp_min_kernel_cudaERNS_18TensorIteratorBaseERKN3c106ScalarEENKUlvE_clEvENKUlvE1_clEvEUliE_St5arrayIPcLm2EEEEviT0_T1_)
        /*1820*/ 	.word	0x00000000


	//----- nvinfo : EIATTR_REGCOUNT
	.align		4
.L_1085:
        /*1824*/ 	.byte	0x04, 0x2f
        /*1826*/ 	.short	(.L_1087 - .L_1086)
	.align		4
.L_1086:
        /*1828*/ 	.word	index@(_ZN2at6native29vectorized_elementwise_kernelILi2EZZZNS0_21clamp_min_kernel_cudaERNS_18TensorIteratorBaseERKN3c106ScalarEENKUlvE_clEvENKUlvE1_clEvEUliE_St5arrayIPcLm2EEEEviT0_T1_)
        /*182c*/ 	.word	0x00000020


	//----- nvinfo : EIATTR_FRAME_SIZE
	.align		4
.L_1087:
        /*1830*/ 	.byte	0x04, 0x11
        /*1832*/ 	.short	(.L_1089 - .L_1088)
	.align		4
.L_1088:
        /*1834*/ 	.word	index@(_ZN2at6native29vectorized_elementwise_kernelILi2EZZZNS0_21clamp_min_kernel_cudaERNS_18TensorIteratorBaseERKN3c106ScalarEENKUlvE_clEvENKUlvE1_clEvEUliE_St5arrayIPcLm2EEEEviT0_T1_)
        /*1838*/ 	.word	0x00000000


	//----- nvinfo : EIATTR_REGCOUNT
	.align		4
.L_1089:
        /*183c*/ 	.byte	0x04, 0x2f
        /*183e*/ 	.short	(.L_1091 - .L_1090)
	.align		4
.L_1090:
        /*1840*/ 	.word	index@(_ZN2at6native27unrolled_elementwise_kernelIZZZNS0_21clamp_min_kernel_cudaERNS_18TensorIteratorBaseERKN3c106ScalarEENKUlvE_clEvENKUlvE1_clEvEUliE_St5arrayIPcLm2EELi4E23TrivialOffsetCalculatorILi1EjESF_NS0_6memory15LoadWithoutCastENSG_16StoreWithoutCastEEEviT_T0_T2_T3_T4_T5_)
        /*1844*/ 	.word	0x00000016


	//----- nvinfo : EIATTR_FRAME_SIZE
	.align		4
.L_1091:
        /*1848*/ 	.byte	0x04, 0x11
        /*184a*/ 	.short	(.L_1093 - .L_1092)
	.align		4
.L_1092:
        /*184c*/ 	.word	index@(_ZN2at6native27unrolled_elementwise_kernelIZZZNS0_21clamp_min_kernel_cudaERNS_18TensorIteratorBaseERKN3c106ScalarEENKUlvE_clEvENKUlvE1_clEvEUliE_St5arrayIPcLm2EELi4E23TrivialOffsetCalculatorILi1EjESF_NS0_6memory15LoadWithoutCastENSG_16StoreWithoutCastEEEviT_T0_T2_T3_T4_T5_)
        /*1850*/ 	.word	0x00000000


	//----- nvinfo : EIATTR_REGCOUNT
	.align		4
.L_1093:
        /*1854*/ 	.byte	0x04, 0x2f
        /*1856*/ 	.short	(.L_1095 - .L_1094)
	.align		4
.L_1094:
        /*1858*/ 	.word	index@(_ZN2at6native18elementwise_kernelILi128ELi2EZNS0_22gpu_kernel_impl_nocastIZZZNS0_21clamp_min_kernel_cudaERNS_18TensorIteratorBaseERKN3c106ScalarEENKUlvE_clEvENKUlvE1_clEvEUliE_EEvS4_RKT_EUliE_EEviT1_)
        /*185c*/ 	.word	0x00000014


	//----- nvinfo : EIATTR_FRAME_SIZE
	.align		4
.L_1095:
        /*1860*/ 	.byte	0x04, 0x11
        /*1862*/ 	.short	(.L_1097 - .L_1096)
	.align		4
.L_1096:
        /*1864*/ 	.word	index@(_ZN2at6native18elementwise_kernelILi128ELi2EZNS0_22gpu_kernel_impl_nocastIZZZNS0_21clamp_min_kernel_cudaERNS_18TensorIteratorBaseERKN3c106ScalarEENKUlvE_clEvENKUlvE1_clEvEUliE_EEvS4_RKT_EUliE_EEviT1_)
        /*1868*/ 	.word	0x00000000


	//----- nvinfo : EIATTR_REGCOUNT
	.align		4
.L_1097:
        /*186c*/ 	.byte	0x04, 0x2f
        /*186e*/ 	.short	(.L_1099 - .L_1098)
	.align		4
.L_1098:
        /*1870*/ 	.word	index@(_ZN2at6native27unrolled_elementwise_kernelIZZZNS0_21clamp_min_kernel_cudaERNS_18TensorIteratorBaseERKN3c106ScalarEENKUlvE_clEvENKUlvE1_clEvEUliE_St5arrayIPcLm2EELi4E23TrivialOffsetCalculatorILi1EjESF_NS0_6memory12LoadWithCastILi1EEENSG_13StoreWithCastILi1EEEEEviT_T0_T2_T3_T4_T5_)
        /*1874*/ 	.word	0x0000001d


	//----- nvinfo : EIATTR_FRAME_SIZE
	.align		4
.L_1099:
        /*1878*/ 	.byte	0x04, 0x11
        /*187a*/ 	.short	(.L_1101 - .L_1100)
	.align		4
.L_1100:
        /*187c*/ 	.word	index@(_ZN2at6native27unrolled_elementwise_kernelIZZZNS0_21clamp_min_kernel_cudaERNS_18TensorIteratorBaseERKN3c106ScalarEENKUlvE_clEvENKUlvE1_clEvEUliE_St5arrayIPcLm2EELi4E23TrivialOffsetCalculatorILi1EjESF_NS0_6memory12LoadWithCastILi1EEENSG_13StoreWithCastILi1EEEEEviT_T0_T2_T3_T4_T5_)
        /*1880*/ 	.word	0x00000000


	//----- nvinfo : EIATTR_REGCOUNT
	.align		4
.L_1101:
        /*1884*/ 	.byte	0x04, 0x2f
        /*1886*/ 	.short	(.L_1103 - .L_1102)
	.align		4
.L_1102:
        /*1888*/ 	.word	index@(_ZN2at6native18elementwise_kernelILi128ELi4EZNS0_15gpu_kernel_implIZZZNS0_21clamp_min_kernel_cudaERNS_18TensorIteratorBaseERKN3c106ScalarEENKUlvE_clEvENKUlvE1_clEvEUliE_EEvS4_RKT_EUliE_EEviT1_)
        /*188c*/ 	.word	0x00000018


	//----- nvinfo : EIATTR_FRAME_SIZE
	.align		4
.L_1103:
        /*1890*/ 	.byte	0x04, 0x11
        /*1892*/ 	.short	(.L_1105 - .L_1104)
	.align		4
.L_1104:
        /*1894*/ 	.word	index@(_ZN2at6native18elementwise_kernelILi128ELi4EZNS0_15gpu_kernel_implIZZZNS0_21clamp_min_kernel_cudaERNS_18TensorIteratorBaseERKN3c106ScalarEENKUlvE_clEvENKUlvE1_clEvEUliE_EEvS4_RKT_EUliE_EEviT1_)
        /*1898*/ 	.word	0x00000000


	//----- nvinfo : EIATTR_REGCOUNT
	.align		4
.L_1105:
        /*189c*/ 	.byte	0x04, 0x2f
        /*189e*/ 	.short	(.L_1107 - .L_1106)
	.align		4
.L_1106:
        /*18a0*/ 	.word	index@(_ZN2at6native29vectorized_elementwise_kernelILi8EZZZNS0_21clamp_min_kernel_cudaERNS_18TensorIteratorBaseERKN3c106ScalarEENKUlvE_clEvENKUlvE2_clEvEUllE_St5arrayIPcLm2EEEEviT0_T1_)
        /*18a4*/ 	.word	0x00000020


	//----- nvinfo : EIATTR_FRAME_SIZE
	.align		4
.L_1107:
        /*18a8*/ 	.byte	0x04, 0x11
        /*18aa*/ 	.short	(.L_1109 - .L_1108)
	.align		4
.L_1108:
        /*18ac*/ 	.word	index@(_ZN2at6native29vectorized_elementwise_kernelILi8EZZZNS0_21clamp_min_kernel_cudaERNS_18TensorIteratorBaseERKN3c106ScalarEENKUlvE_clEvENKUlvE2_clEvEUllE_St5arrayIPcLm2EEEEviT0_T1_)
        /*18b0*/ 	.word	0x00000000


	//----- nvinfo : EIATTR_REGCOUNT
	.align		4
.L_1109:
        /*18b4*/ 	.byte	0x04, 0x2f
        /*18b6*/ 	.short	(.L_1111 - .L_1110)
	.align		4
.L_1110:
        /*18b8*/ 	.word	index@(_ZN2at6native29vectorized_elementwise_kernelILi4EZZZNS0_21clamp_min_kernel_cudaERNS_18TensorIteratorBaseERKN3c106ScalarEENKUlvE_clEvENKUlvE2_clEvEUllE_St5arrayIPcLm2EEEEviT0_T1_)
        /*18bc*/ 	.word	0x00000020


	//----- nvinfo : EIATTR_FRAME_SIZE
	.align		4
.L_1111:
        /*18c0*/ 	.byte	0x04, 0x11
        /*18c2*/ 	.short	(.L_1113 - .L_1112)
	.align		4
.L_1112:
        /*18c4*/ 	.word	index@(_ZN2at6native29vectorized_elementwise_kernelILi4EZZZNS0_21clamp_min_kernel_cudaERNS_18TensorIteratorBaseERKN3c106ScalarEENKUlvE_clEvENKUlvE2_clEvEUllE_St5arrayIPcLm2EEEEviT0_T1_)
        /*18c8*/ 	.word	0x00000000


	//----- nvinfo : EIATTR_REGCOUNT
	.align		4
.L_1113:
        /*18cc*/ 	.byte	0x04, 0x2f
        /*18ce*/ 	.short	(.L_1115 - .L_1114)
	.align		4
.L_1114:
        /*18d0*/ 	.word	index@(_ZN2at6native29vectorized_elementwise_kernelILi2EZZZNS0_21clamp_min_kernel_cudaERNS_18TensorIteratorBaseERKN3c106ScalarEENKUlvE_clEvENKUlvE2_clEvEUllE_St5arrayIPcLm2EEEEviT0_T1_)
        /*18d4*/ 	.word	0x00000020


	//----- nvinfo : EIATTR_FRAME_SIZE
	.align		4
.L_1115:
        /*18d8*/ 	.byte	0x04, 0x11
        /*18da*/ 	.short	(.L_1117 - .L_1116)
	.align		4
.L_1116:
        /*18dc*/ 	.word	index@(_ZN2at6native29vectorized_elementwise_kernelILi2EZZZNS0_21clamp_min_kernel_cudaERNS_18TensorIteratorBaseERKN3c106ScalarEENKUlvE_clEvENKUlvE2_clEvEUllE_St5arrayIPcLm2EEEEviT0_T1_)
        /*18e0*/ 	.word	0x00000000


	//----- nvinfo : EIATTR_REGCOUNT
	.align		4
.L_1117:
        /*18e4*/ 	.byte	0x04, 0x2f
        /*18e6*/ 	.short	(.L_1119 - .L_1118)
	.align		4
.L_1118:
        /*18e8*/ 	.word	index@(_ZN2at6native27unrolled_elementwise_kernelIZZZNS0_21clamp_min_kernel_cudaERNS_18TensorIteratorBaseERKN3c106ScalarEENKUlvE_clEvENKUlvE2_clEvEUllE_St5arrayIPcLm2EELi4E23TrivialOffsetCalculatorILi1EjESF_NS0_6memory15LoadWithoutCastENSG_16StoreWithoutCastEEEviT_T0_T2_T3_T4_T5_)
        /*18ec*/ 	.word	0x00000018


	//----- nvinfo : EIATTR_FRAME_SIZE
	.align		4
.L_1119:
        /*18f0*/ 	.byte	0x04, 0x11
        /*18f2*/ 	.short	(.L_1121 - .L_1120)
	.align		4
.L_1120:
        /*18f4*/ 	.word	index@(_ZN2at6native27unrolled_elementwise_kernelIZZZNS0_21clamp_min_kernel_cudaERNS_18TensorIteratorBaseERKN3c106ScalarEENKUlvE_clEvENKUlvE2_clEvEUllE_St5arrayIPcLm2EELi4E23TrivialOffsetCalculatorILi1EjESF_NS0_6memory15LoadWithoutCastENSG_16StoreWithoutCastEEEviT_T0_T2_T3_T4_T5_)
        /*18f8*/ 	.word	0x00000000


	//----- nvinfo : EIATTR_REGCOUNT
	.align		4
.L_1121:
        /*18fc*/ 	.byte	0x04, 0x2f
        /*18fe*/ 	.short	(.L_1123 - .L_1122)
	.align		4
.L_1122:
        /*1900*/ 	.word	index@(_ZN2at6native18elementwise_kernelILi128ELi2EZNS0_22gpu_kernel_impl_nocastIZZZNS0_21clamp_min_kernel_cudaERNS_18TensorIteratorBaseERKN3c106ScalarEENKUlvE_clEvENKUlvE2_clEvEUllE_EEvS4_RKT_EUliE_EEviT1_)
        /*1904*/ 	.word	0x00000014


	//----- nvinfo : EIATTR_FRAME_SIZE
	.align		4
.L_1123:
        /*1908*/ 	.byte	0x04, 0x11
        /*190a*/ 	.short	(.L_1125 - .L_1124)
	.align		4
.L_1124:
        /*190c*/ 	.word	index@(_ZN2at6native18elementwise_kernelILi128ELi2EZNS0_22gpu_kernel_impl_nocastIZZZNS0_21clamp_min_kernel_cudaERNS_18TensorIteratorBaseERKN3c106ScalarEENKUlvE_clEvENKUlvE2_clEvEUllE_EEvS4_RKT_EUliE_EEviT1_)
        /*1910*/ 	.word	0x00000000


	//----- nvinfo : EIATTR_REGCOUNT
	.align		4
.L_1125:
        /*1914*/ 	.byte	0x04, 0x2f
        /*1916*/ 	.short	(.L_1127 - .L_1126)
	.align		4
.L_1126:
        /*1918*/ 	.word	index@(_ZN2at6native27unrolled_elementwise_kernelIZZZNS0_21clamp_min_kernel_cudaERNS_18TensorIteratorBaseERKN3c106ScalarEENKUlvE_clEvENKUlvE2_clEvEUllE_St5arrayIPcLm2EELi4E23TrivialOffsetCalculatorILi1EjESF_NS0_6memory12LoadWithCastILi1EEENSG_13StoreWithCastILi1EEEEEviT_T0_T2_T3_T4_T5_)
        /*191c*/ 	.word	0x00000020


	//----- nvinfo : EIATTR_FRAME_SIZE
	.align		4
.L_1127:
        /*1920*/ 	.byte	0x04, 0x11
        /*1922*/ 	.short	(.L_1129 - .L_1128)
	.align		4
.L_1128:
        /*1924*/ 	.word	index@(_ZN2at6native27unrolled_elementwise_kernelIZZZNS0_21clamp_min_kernel_cudaERNS_18TensorIteratorBaseERKN3c106ScalarEENKUlvE_clEvENKUlvE2_clEvEUllE_St5arrayIPcLm2EELi4E23TrivialOffsetCalculatorILi1EjESF_NS0_6memory12LoadWithCastILi1EEENSG_13StoreWithCastILi1EEEEEviT_T0_T2_T3_T4_T5_)
        /*1928*/ 	.word	0x00000000


	//----- nvinfo : EIATTR_REGCOUNT
	.align		4
.L_1129:
        /*192c*/ 	.byte	0x04, 0x2f
        /*192e*/ 	.short	(.L_1131 - .L_1130)
	.align		4
.L_1130:
        /*1930*/ 	.word	index@(_ZN2at6native18elementwise_kernelILi128ELi4EZNS0_15gpu_kernel_implIZZZNS0_21clamp_min_kernel_cudaERNS_18TensorIteratorBaseERKN3c106ScalarEENKUlvE_clEvENKUlvE2_clEvEUllE_EEvS4_RKT_EUliE_EEviT1_)
        /*1934*/ 	.word	0x00000018


	//----- nvinfo : EIATTR_FRAME_SIZE
	.align		4
.L_1131:
        /*1938*/ 	.byte	0x04, 0x11
        /*193a*/ 	.short	(.L_1133 - .L_1132)
	.align		4
.L_1132:
        /*193c*/ 	.word	index@(_ZN2at6native18elementwise_kernelILi128ELi4EZNS0_15gpu_kernel_implIZZZNS0_21clamp_min_kernel_cudaERNS_18TensorIteratorBaseERKN3c106ScalarEENKUlvE_clEvENKUlvE2_clEvEUllE_EEvS4_RKT_EUliE_EEviT1_)
        /*1940*/ 	.word	0x00000000


	//----- nvinfo : EIATTR_REGCOUNT
	.align		4
.L_1133:
        /*1944*/ 	.byte	0x04, 0x2f
        /*1946*/ 	.short	(.L_1135 - .L_1134)
	.align		4
.L_1134:
        /*1948*/ 	.word	index@(_ZN2at6native29vectorized_elementwise_kernelILi8EZZZNS0_21clamp_min_kernel_cudaERNS_18TensorIteratorBaseERKN3c106ScalarEENKUlvE_clEvENKUlvE3_clEvEUlsE_St5arrayIPcLm2EEEEviT0_T1_)
        /*194c*/ 	.word	0x00000020


	//----- nvinfo : EIATTR_FRAME_SIZE
	.align		4
.L_1135:
        /*1950*/ 	.byte	0x04, 0x11
        /*1952*/ 	.short	(.L_1137 - .L_1136)
	.align		4
.L_1136:
        /*1954*/ 	.word	index@(_ZN2at6native29vectorized_elementwise_kernelILi8EZZZNS0_21clamp_min_kernel_cudaERNS_18TensorIteratorBaseERKN3c106ScalarEENKUlvE_clEvENKUlvE3_clEvEUlsE_St5arrayIPcLm2EEEEviT0_T1_)
        /*1958*/ 	.word	0x00000000


	//----- nvinfo : EIATTR_REGCOUNT
	.align		4
.L_1137:
        /*195c*/ 	.byte	0x04, 0x2f
        /*195e*/ 	.short	(.L_1139 - .L_1138)
	.align		4
.L_1138:
        /*1960*/ 	.word	index@(_ZN2at6native29vectorized_elementwise_kernelILi4EZZZNS0_21clamp_min_kernel_cudaERNS_18TensorIteratorBaseERKN3c106ScalarEENKUlvE_clEvENKUlvE3_clEvEUlsE_St5arrayIPcLm2EEEEviT0_T1_)
        /*1964*/ 	.word	0x00000020


	//----- nvinfo : EIATTR_FRAME_SIZE
	.align		4
.L_1139:
        /*1968*/ 	.byte	0x04, 0x11
        /*196a*/ 	.short	(.L_1141 - .L_1140)
	.align		4
.L_1140:
        /*196c*/ 	.word	index@(_ZN2at6native29vectorized_elementwise_kernelILi4EZZZNS0_21clamp_min_kernel_cudaERNS_18TensorIteratorBaseERKN3c106ScalarEENKUlvE_clEvENKUlvE3_clEvEUlsE_St5arrayIPcLm2EEEEviT0_T1_)
        /*1970*/ 	.word	0x00000000


	//----- nvinfo : EIATTR_REGCOUNT
	.align		4
.L_1141:
        /*1974*/ 	.byte	0x04, 0x2f
        /*1976*/ 	.short	(.L_1143 - .L_1142)
	.align		4
.L_1142:
        /*1978*/ 	.word	index@(_ZN2at6native29vectorized_elementwise_kernelILi2EZZZNS0_21clamp_min_kernel_cudaERNS_18TensorIteratorBaseERKN3c106ScalarEENKUlvE_clEvENKUlvE3_clEvEUlsE_St5arrayIPcLm2EEEEviT0_T1_)
        /*197c*/ 	.word	0x00000020


	//----- nvinfo : EIATTR_FRAME_SIZE
	.align		4
.L_1143:
        /*1980*/ 	.byte	0x04, 0x11
        /*1982*/ 	.short	(.L_1145 - .L_1144)
	.align		4
.L_1144:
        /*1984*/ 	.word	index@(_ZN2at6native29vectorized_elementwise_kernelILi2EZZZNS0_21clamp_min_kernel_cudaERNS_18TensorIteratorBaseERKN3c106ScalarEENKUlvE_clEvENKUlvE3_clEvEUlsE_St5arrayIPcLm2EEEEviT0_T1_)
        /*1988*/ 	.word	0x00000000


	//----- nvinfo : EIATTR_REGCOUNT
	.align		4
.L_1145:
        /*198c*/ 	.byte	0x04, 0x2f
        /*198e*/ 	.short	(.L_1147 - .L_1146)
	.align		4
.L_1146:
        /*1990*/ 	.word	index@(_ZN2at6native27unrolled_elementwise_kernelIZZZNS0_21clamp_min_kernel_cudaERNS_18TensorIteratorBaseERKN3c106ScalarEENKUlvE_clEvENKUlvE3_clEvEUlsE_St5arrayIPcLm2EELi4E23TrivialOffsetCalculatorILi1EjESF_NS0_6memory15LoadWithoutCastENSG_16StoreWithoutCastEEEviT_T0_T2_T3_T4_T5_)
        /*1994*/ 	.word	0x00000018


	//----- nvinfo : EIATTR_FRAME_SIZE
	.align		4
.L_1147:
        /*1998*/ 	.byte	0x04, 0x11
        /*199a*/ 	.short	(.L_1149 - .L_1148)
	.align		4
.L_1148:
        /*199c*/ 	.word	index@(_ZN2at6native27unrolled_elementwise_kernelIZZZNS0_21clamp_min_kernel_cudaERNS_18TensorIteratorBaseERKN3c106ScalarEENKUlvE_clEvENKUlvE3_clEvEUlsE_St5arrayIPcLm2EELi4E23TrivialOffsetCalculatorILi1EjESF_NS0_6memory15LoadWithoutCastENSG_16StoreWithoutCastEEEviT_T0_T2_T3_T4_T5_)
        /*19a0*/ 	.word	0x00000000


	//----- nvinfo : EIATTR_REGCOUNT
	.align		4
.L_1149:
        /*19a4*/ 	.byte	0x04, 0x2f
        /*19a6*/ 	.short	(.L_1151 - .L_1150)
	.align		4
.L_1150:
        /*19a8*/ 	.word	index@(_ZN2at6native18elementwise_kernelILi128ELi4EZNS0_22gpu_kernel_impl_nocastIZZZNS0_21clamp_min_kernel_cudaERNS_18TensorIteratorBaseERKN3c106ScalarEENKUlvE_clEvENKUlvE3_clEvEUlsE_EEvS4_RKT_EUliE_EEviT1_)
        /*19ac*/ 	.word	0x00000014


	//----- nvinfo : EIATTR_FRAME_SIZE
	.align		4
.L_1151:
        /*19b0*/ 	.byte	0x04, 0x11
        /*19b2*/ 	.short	(.L_1153 - .L_1152)
	.align		4
.L_1152:
        /*19b4*/ 	.word	index@(_ZN2at6native18elementwise_kernelILi128ELi4EZNS0_22gpu_kernel_impl_nocastIZZZNS0_21clamp_min_kernel_cudaERNS_18TensorIteratorBaseERKN3c106ScalarEENKUlvE_clEvENKUlvE3_clEvEUlsE_EEvS4_RKT_EUliE_EEviT1_)
        /*19b8*/ 	.word	0x00000000


	//----- nvinfo : EIATTR_REGCOUNT
	.align		4
.L_1153:
        /*19bc*/ 	.byte	0x04, 0x2f
        /*19be*/ 	.short	(.L_1155 - .L_1154)
	.align		4
.L_1154:
        /*19c0*/ 	.word	index@(_ZN2at6native27unrolled_elementwise_kernelIZZZNS0_21clamp_min_kernel_cudaERNS_18TensorIteratorBaseERKN3c106ScalarEENKUlvE_clEvENKUlvE3_clEvEUlsE_St5arrayIPcLm2EELi4E23TrivialOffsetCalculatorILi1EjESF_NS0_6memory12LoadWithCastILi1EEENSG_13StoreWithCastILi1EEEEEviT_T0_T2_T3_T4_T5_)
        /*19c4*/ 	.word	0x0000001d


	//----- nvinfo : EIATTR_FRAME_SIZE
	.align		4
.L_1155:
        /*19c8*/ 	.byte	0x04, 0x11
        /*19ca*/ 	.short	(.L_1157 - .L_1156)
	.align		4
.L_1156:
        /*19cc*/ 	.word	index@(_ZN2at6native27unrolled_elementwise_kernelIZZZNS0_21clamp_min_kernel_cudaERNS_18TensorIteratorBaseERKN3c106ScalarEENKUlvE_clEvENKUlvE3_clEvEUlsE_St5arrayIPcLm2EELi4E23TrivialOffsetCalculatorILi1EjESF_NS0_6memory12LoadWithCastILi1EEENSG_13StoreWithCastILi1EEEEEviT_T0_T2_T3_T4_T5_)
        /*19d0*/ 	.word	0x00000000


	//----- nvinfo : EIATTR_REGCOUNT
	.align		4
.L_1157:
        /*19d4*/ 	.byte	0x04, 0x2f
        /*19d6*/ 	.short	(.L_1159 - .L_1158)
	.align		4
.L_1158:
        /*19d8*/ 	.word	index@(_ZN2at6native18elementwise_kernelILi128ELi4EZNS0_15gpu_kernel_implIZZZNS0_21clamp_min_kernel_cudaERNS_18TensorIteratorBaseERKN3c106ScalarEENKUlvE_clEvENKUlvE3_clEvEUlsE_EEvS4_RKT_EUliE_EEviT1_)
        /*19dc*/ 	.word	0x00000018


	//----- nvinfo : EIATTR_FRAME_SIZE
	.align		4
.L_1159:
        /*19e0*/ 	.byte	0x04, 0x11
        /*19e2*/ 	.short	(.L_1161 - .L_1160)
	.align		4
.L_1160:
        /*19e4*/ 	.word	index@(_ZN2at6native18elementwise_kernelILi128ELi4EZNS0_15gpu_kernel_implIZZZNS0_21clamp_min_kernel_cudaERNS_18TensorIteratorBaseERKN3c106ScalarEENKUlvE_clEvENKUlvE3_clEvEUlsE_EEvS4_RKT_EUliE_EEviT1_)
        /*19e8*/ 	.word	0x00000000


	//----- nvinfo : EIATTR_REGCOUNT
	.align		4
.L_1161:
        /*19ec*/ 	.byte	0x04, 0x2f
        /*19ee*/ 	.short	(.L_1163 - .L_1162)
	.align		4
.L_1162:
        /*19f0*/ 	.word	index@(_ZN2at6native29vectorized_elementwise_kernelILi8EZZZNS0_21clamp_min_kernel_cudaERNS_18TensorIteratorBaseERKN3c106ScalarEENKUlvE_clEvENKUlvE4_clEvEUldE_St5arrayIPcLm2EEEEviT0_T1_)
        /*19f4*/ 	.word	0x00000020


	//----- nvinfo : EIATTR_FRAME_SIZE
	.align		4
.L_1163:
        /*19f8*/ 	.byte	0x04, 0x11
        /*19fa*/ 	.short	(.L_1165 - .L_1164)
	.align		4
.L_1164:
        /*19fc*/ 	.word	index@(_ZN2at6native29vectorized_elementwise_kernelILi8EZZZNS0_21clamp_min_kernel_cudaERNS_18TensorIteratorBaseERKN3c106ScalarEENKUlvE_clEvENKUlvE4_clEvEUldE_St5arrayIPcLm2EEEEviT0_T1_)
        /*1a00*/ 	.word	0x00000000


	//----- nvinfo : EIATTR_REGCOUNT
	.align		4
.L_1165:
        /*1a04*/ 	.byte	0x04, 0x2f
        /*1a06*/ 	.short	(.L_1167 - .L_1166)
	.align		4
.L_1166:
        /*1a08*/ 	.word	index@(_ZN2at6native29vectorized_elementwise_kernelILi4EZZZNS0_21clamp_min_kernel_cudaERNS_18TensorIteratorBaseERKN3c106ScalarEENKUlvE_clEvENKUlvE4_clEvEUldE_St5arrayIPcLm2EEEEviT0_T1_)
        /*1a0c*/ 	.word	0x00000020


	//----- nvinfo : EIATTR_FRAME_SIZE
	.align		4
.L_1167:
        /*1a10*/ 	.byte	0x04, 0x11
        /*1a12*/ 	.short	(.L_1169 - .L_1168)
	.align		4
.L_1168:
        /*1a14*/ 	.word	index@(_ZN2at6native29vectorized_elementwise_kernelILi4EZZZNS0_21clamp_min_kernel_cudaERNS_18TensorIteratorBaseERKN3c106ScalarEENKUlvE_clEvENKUlvE4_clEvEUldE_St5arrayIPcLm2EEEEviT0_T1_)
        /*1a18*/ 	.word	0x00000000


	//----- nvinfo : EIATTR_REGCOUNT
	.align		4
.L_1169:
        /*1a1c*/ 	.byte	0x04, 0x2f
        /*1a1e*/ 	.short	(.L_1171 - .L_1170)
	.align		4
.L_1170:
        /*1a20*/ 	.word	index@(_ZN2at6native29vectorized_elementwise_kernelILi2EZZZNS0_21clamp_min_kernel_cudaERNS_18TensorIteratorBaseERKN3c106ScalarEENKUlvE_clEvENKUlvE4_clEvEUldE_St5arrayIPcLm2EEEEviT0_T1_)
        /*1a24*/ 	.word	0x00000020


	//----- nvinfo : EIATTR_FRAME_SIZE
	.align		4
.L_1171:
        /*1a28*/ 	.byte	0x04, 0x11
        /*1a2a*/ 	.short	(.L_1173 - .L_1172)
	.align		4
.L_1172:
        /*1a2c*/ 	.word	index@(_ZN2at6native29vectorized_elementwise_kernelILi2EZZZNS0_21clamp_min_kernel_cudaERNS_18TensorIteratorBaseERKN3c106ScalarEENKUlvE_clEvENKUlvE4_clEvEUldE_St5arrayIPcLm2EEEEviT0_T1_)
        /*1a30*/ 	.word	0x00000000


	//----- nvinfo : EIATTR_REGCOUNT
	.align		4
.L_1173:
        /*1a34*/ 	.byte	0x04, 0x2f
        /*1a36*/ 	.short	(.L_1175 - .L_1174)
	.align		4
.L_1174:
        /*1a38*/ 	.word	index@(_ZN2at6native27unrolled_elementwise_kernelIZZZNS0_21clamp_min_kernel_cudaERNS_18TensorIteratorBaseERKN3c106ScalarEENKUlvE_clEvENKUlvE4_clEvEUldE_St5arrayIPcLm2EELi4E23TrivialOffsetCalculatorILi1EjESF_NS0_6memory15LoadWithoutCastENSG_16StoreWithoutCastEEEviT_T0_T2_T3_T4_T5_)
        /*1a3c*/ 	.word	0x00000016


	//----- nvinfo : EIATTR_FRAME_SIZE
	.align		4
.L_1175:
        /*1a40*/ 	.byte	0x04, 0x11
        /*1a42*/ 	.short	(.L_1177 - .L_1176)
	.align		4
.L_1176:
        /*1a44*/ 	.word	index@(_ZN2at6native27unrolled_elementwise_kernelIZZZNS0_21clamp_min_kernel_cudaERNS_18TensorIteratorBaseERKN3c106ScalarEENKUlvE_clEvENKUlvE4_clEvEUldE_St5arrayIPcLm2EELi4E23TrivialOffsetCalculatorILi1EjESF_NS0_6memory15LoadWithoutCastENSG_16StoreWithoutCastEEEviT_T0_T2_T3_T4_T5_)
        /*1a48*/ 	.word	0x00000000


	//----- nvinfo : EIATTR_REGCOUNT
	.align		4
.L_1177:
        /*1a4c*/ 	.byte	0x04, 0x2f
        /*1a4e*/ 	.short	(.L_1179 - .L_1178)
	.align		4
.L_1178:
        /*1a50*/ 	.word	index@(_ZN2at6native18elementwise_kernelILi128ELi2EZNS0_22gpu_kernel_impl_nocastIZZZNS0_21clamp_min_kernel_cudaERNS_18TensorIteratorBaseERKN3c106ScalarEENKUlvE_clEvENKUlvE4_clEvEUldE_EEvS4_RKT_EUliE_EEviT1_)
        /*1a54*/ 	.word	0x00000014


	//----- nvinfo : EIATTR_FRAME_SIZE
	.align		4
.L_1179:
        /*1a58*/ 	.byte	0x04, 0x11
        /*1a5a*/ 	.short	(.L_1181 - .L_1180)
	.align		4
.L_1180:
        /*1a5c*/ 	.word	index@(_ZN2at6native18elementwise_kernelILi128ELi2EZNS0_22gpu_kernel_impl_nocastIZZZNS0_21clamp_min_kernel_cudaERNS_18TensorIteratorBaseERKN3c106ScalarEENKUlvE_clEvENKUlvE4_clEvEUldE_EEvS4_RKT_EUliE_EEviT1_)
        /*1a60*/ 	.word	0x00000000


	//----- nvinfo : EIATTR_REGCOUNT
	.align		4
.L_1181:
        /*1a64*/ 	.byte	0x04, 0x2f
        /*1a66*/ 	.short	(.L_1183 - .L_1182)
	.align		4
.L_1182:
        /*1a68*/ 	.word	index@(_ZN2at6native27unrolled_elementwise_kernelIZZZNS0_21clamp_min_kernel_cudaERNS_18TensorIteratorBaseERKN3c106ScalarEENKUlvE_clEvENKUlvE4_clEvEUldE_St5arrayIPcLm2EELi4E23TrivialOffsetCalculatorILi1EjESF_NS0_6memory12LoadWithCastILi1EEENSG_13StoreWithCastILi1EEEEEviT_T0_T2_T3_T4_T5_)
        /*1a6c*/ 	.word	0x00000022


	//----- nvinfo : EIATTR_FRAME_SIZE
	.align		4
.L_1183:
        /*1a70*/ 	.byte	0x04, 0x11
        /*1a72*/ 	.short	(.L_1185 - .L_1184)
	.align		4
.L_1184:
        /*1a74*/ 	.word	index@(_ZN2at6native27unrolled_elementwise_kernelIZZZNS0_21clamp_min_kernel_cudaERNS_18TensorIteratorBaseERKN3c106ScalarEENKUlvE_clEvENKUlvE4_clEvEUldE_St5arrayIPcLm2EELi4E23TrivialOffsetCalculatorILi1EjESF_NS0_6memory12LoadWithCastILi1EEENSG_13StoreWithCastILi1EEEEEviT_T0_T2_T3_T4_T5_)
        /*1a78*/ 	.word	0x00000000


	//----- nvinfo : EIATTR_REGCOUNT
	.align		4
.L_1185:
        /*1a7c*/ 	.byte	0x04, 0x2f
        /*1a7e*/ 	.short	(.L_1187 - .L_1186)
	.align		4
.L_1186:
        /*1a80*/ 	.word	index@(_ZN2at6native18elementwise_kernelILi128ELi4EZNS0_15gpu_kernel_implIZZZNS0_21clamp_min_kernel_cudaERNS_18TensorIteratorBaseERKN3c106ScalarEENKUlvE_clEvENKUlvE4_clEvEUldE_EEvS4_RKT_EUliE_EEviT1_)
        /*1a84*/ 	.word	0x00000018


	//----- nvinfo : EIATTR_FRAME_SIZE
	.align		4
.L_1187:
        /*1a88*/ 	.byte	0x04, 0x11
        /*1a8a*/ 	.short	(.L_1189 - .L_1188)
	.align		4
.L_1188:
        /*1a8c*/ 	.word	index@(_ZN2at6native18elementwise_kernelILi128ELi4EZNS0_15gpu_kernel_implIZZZNS0_21clamp_min_kernel_cudaERNS_18TensorIteratorBaseERKN3c106ScalarEENKUlvE_clEvENKUlvE4_clEvEUldE_EEvS4_RKT_EUliE_EEviT1_)
        /*1a90*/ 	.word	0x00000000


	//----- nvinfo : EIATTR_REGCOUNT
	.align		4
.L_1189:
        /*1a94*/ 	.byte	0x04, 0x2f
        /*1a96*/ 	.short	(.L_1191 - .L_1190)
	.align		4
.L_1190:
        /*1a98*/ 	.word	index@(_ZN2at6native29vectorized_elementwise_kernelILi8EZZZNS0_21clamp_min_kernel_cudaERNS_18TensorIteratorBaseERKN3c106ScalarEENKUlvE_clEvENKUlvE5_clEvEUlfE_St5arrayIPcLm2EEEEviT0_T1_)
        /*1a9c*/ 	.word	0x00000020


	//----- nvinfo : EIATTR_FRAME_SIZE
	.align		4
.L_1191:
        /*1aa0*/ 	.byte	0x04, 0x11
        /*1aa2*/ 	.short	(.L_1193 - .L_1192)
	.align		4
.L_1192:
        /*1aa4*/ 	.word	index@(_ZN2at6native29vectorized_elementwise_kernelILi8EZZZNS0_21clamp_min_kernel_cudaERNS_18TensorIteratorBaseERKN3c106ScalarEENKUlvE_clEvENKUlvE5_clEvEUlfE_St5arrayIPcLm2EEEEviT0_T1_)
        /*1aa8*/ 	.word	0x00000000


	//----- nvinfo : EIATTR_REGCOUNT
	.align		4
.L_1193:
        /*1aac*/ 	.byte	0x04, 0x2f
        /*1aae*/ 	.short	(.L_1195 - .L_1194)
	.align		4
.L_1194:
        /*1ab0*/ 	.word	index@(_ZN2at6native29vectorized_elementwise_kernelILi4EZZZNS0_21clamp_min_kernel_cudaERNS_18TensorIteratorBaseERKN3c106ScalarEENKUlvE_clEvENKUlvE5_clEvEUlfE_St5arrayIPcLm2EEEEviT0_T1_)
        /*1ab4*/ 	.word	0x00000020


	//----- nvinfo : EIATTR_FRAME_SIZE
	.align		4
.L_1195:
        /*1ab8*/ 	.byte	0x04, 0x11
        /*1aba*/ 	.short	(.L_1197 - .L_1196)
	.align		4
.L_1196:
        /*1abc*/ 	.word	index@(_ZN2at6native29vectorized_elementwise_kernelILi4EZZZNS0_21clamp_min_kernel_cudaERNS_18TensorIteratorBaseERKN3c106ScalarEENKUlvE_clEvENKUlvE5_clEvEUlfE_St5arrayIPcLm2EEEEviT0_T1_)
        /*1ac0*/ 	.word	0x00000000


	//----- nvinfo : EIATTR_REGCOUNT
	.align		4
.L_1197:
        /*1ac4*/ 	.byte	0x04, 0x2f
        /*1ac6*/ 	.short	(.L_1199 - .L_1198)
	.align		4
.L_1198:
        /*1ac8*/ 	.word	index@(_ZN2at6native29vectorized_elementwise_kernelILi2EZZZNS0_21clamp_min_kernel_cudaERNS_18TensorIteratorBaseERKN3c106ScalarEENKUlvE_clEvENKUlvE5_clEvEUlfE_St5arrayIPcLm2EEEEviT0_T1_)
        /*1acc*/ 	.word	0x00000020


	//----- nvinfo : EIATTR_FRAME_SIZE
	.align		4
.L_1199:
        /*1ad0*/ 	.byte	0x04, 0x11
        /*1ad2*/ 	.short	(.L_1201 - .L_1200)
	.align		4
.L_1200:
        /*1ad4*/ 	.word	index@(_ZN2at6native29vectorized_elementwise_kernelILi2EZZZNS0_21clamp_min_kernel_cudaERNS_18TensorIteratorBaseERKN3c106ScalarEENKUlvE_clEvENKUlvE5_clEvEUlfE_St5arrayIPcLm2EEEEviT0_T1_)
        /*1ad8*/ 	.word	0x00000000


	//----- nvinfo : EIATTR_REGCOUNT
	.align		4
.L_1201:
        /*1adc*/ 	.byte	0x04, 0x2f
        /*1ade*/ 	.short	(.L_1203 - .L_1202)
	.align		4
.L_1202:
        /*1ae0*/ 	.word	index@(_ZN2at6native27unrolled_elementwise_kernelIZZZNS0_21clamp_min_kernel_cudaERNS_18TensorIteratorBaseERKN3c106ScalarEENKUlvE_clEvENKUlvE5_clEvEUlfE_St5arrayIPcLm2EELi4E23TrivialOffsetCalculatorILi1EjESF_NS0_6memory15LoadWithoutCastENSG_16StoreWithoutCastEEEviT_T0_T2_T3_T4_T5_)
        /*1ae4*/ 	.word	0x00000018


	//----- nvinfo : EIATTR_FRAME_SIZE
	.align		4
.L_1203:
        /*1ae8*/ 	.byte	0x04, 0x11
        /*1aea*/ 	.short	(.L_1205 - .L_1204)
	.align		4
.L_1204:
        /*1aec*/ 	.word	index@(_ZN2at6native27unrolled_elementwise_kernelIZZZNS0_21clamp_min_kernel_cudaERNS_18TensorIteratorBaseERKN3c106ScalarEENKUlvE_clEvENKUlvE5_clEvEUlfE_St5arrayIPcLm2EELi4E23TrivialOffsetCalculatorILi1EjESF_NS0_6memory15LoadWithoutCastENSG_16StoreWithoutCastEEEviT_T0_T2_T3_T4_T5_)
        /*1af0*/ 	.word	0x00000000


	//----- nvinfo : EIATTR_REGCOUNT
	.align		4
.L_1205:
        /*1af4*/ 	.byte	0x04, 0x2f
        /*1af6*/ 	.short	(.L_1207 - .L_1206)
	.align		4
.L_1206:
        /*1af8*/ 	.word	index@(_ZN2at6native18elementwise_kernelILi128ELi2EZNS0_22gpu_kernel_impl_nocastIZZZNS0_21clamp_min_kernel_cudaERNS_18TensorIteratorBaseERKN3c106ScalarEENKUlvE_clEvENKUlvE5_clEvEUlfE_EEvS4_RKT_EUliE_EEviT1_)
        /*1afc*/ 	.word	0x00000014


	//----- nvinfo : EIATTR_FRAME_SIZE
	.align		4
.L_1207:
        /*1b00*/ 	.byte	0x04, 0x11
        /*1b02*/ 	.short	(.L_1209 - .L_1208)
	.align		4
.L_1208:
        /*1b04*/ 	.word	index@(_ZN2at6native18elementwise_kernelILi128ELi2EZNS0_22gpu_kernel_impl_nocastIZZZNS0_21clamp_min_kernel_cudaERNS_18TensorIteratorBaseERKN3c106ScalarEENKUlvE_clEvENKUlvE5_clEvEUlfE_EEvS4_RKT_EUliE_EEviT1_)
        /*1b08*/ 	.word	0x00000000


	//----- nvinfo : EIATTR_REGCOUNT
	.align		4
.L_1209:
        /*1b0c*/ 	.byte	0x04, 0x2f
        /*1b0e*/ 	.short	(.L_1211 - .L_1210)
	.align		4
.L_1210:
        /*1b10*/ 	.word	index@(_ZN2at6native27unrolled_elementwise_kernelIZZZNS0_21clamp_min_kernel_cudaERNS_18TensorIteratorBaseERKN3c106ScalarEENKUlvE_clEvENKUlvE5_clEvEUlfE_St5arrayIPcLm2EELi4E23TrivialOffsetCalculatorILi1EjESF_NS0_6memory12LoadWithCastILi1EEENSG_13StoreWithCastILi1EEEEEviT_T0_T2_T3_T4_T5_)
        /*1b14*/ 	.word	0x0000001e


	//----- nvinfo : EIATTR_FRAME_SIZE
	.align		4
.L_1211:
        /*1b18*/ 	.byte	0x04, 0x11
        /*1b1a*/ 	.short	(.L_1213 - .L_1212)
	.align		4
.L_1212:
        /*1b1c*/ 	.word	index@(_ZN2at6native27unrolled_elementwise_kernelIZZZNS0_21clamp_min_kernel_cudaERNS_18TensorIteratorBaseERKN3c106ScalarEENKUlvE_clEvENKUlvE5_clEvEUlfE_St5arrayIPcLm2EELi4E23TrivialOffsetCalculatorILi1EjESF_NS0_6memory12LoadWithCastILi1EEENSG_13StoreWithCastILi1EEEEEviT_T0_T2_T3_T4_T5_)
        /*1b20*/ 	.word	0x00000000


	//----- nvinfo : EIATTR_REGCOUNT
	.align		4
.L_1213:
        /*1b24*/ 	.byte	0x04, 0x2f
        /*1b26*/ 	.short	(.L_1215 - .L_1214)
	.align		4
.L_1214:
        /*1b28*/ 	.word	index@(_ZN2at6native18elementwise_kernelILi128ELi4EZNS0_15gpu_kernel_implIZZZNS0_21clamp_min_kernel_cudaERNS_18TensorIteratorBaseERKN3c106ScalarEENKUlvE_clEvENKUlvE5_clEvEUlfE_EEvS4_RKT_EUliE_EEviT1_)
        /*1b2c*/ 	.word	0x00000018


	//----- nvinfo : EIATTR_FRAME_SIZE
	.align		4
.L_1215:
        /*1b30*/ 	.byte	0x04, 0x11
        /*1b32*/ 	.short	(.L_1217 - .L_1216)
	.align		4
.L_1216:
        /*1b34*/ 	.word	index@(_ZN2at6native18elementwise_kernelILi128ELi4EZNS0_15gpu_kernel_implIZZZNS0_21clamp_min_kernel_cudaERNS_18TensorIteratorBaseERKN3c106ScalarEENKUlvE_clEvENKUlvE5_clEvEUlfE_EEvS4_RKT_EUliE_EEviT1_)
        /*1b38*/ 	.word	0x00000000


	//----- nvinfo : EIATTR_REGCOUNT
	.align		4
.L_1217:
        /*1b3c*/ 	.byte	0x04, 0x2f
        /*1b3e*/ 	.short	(.L_1219 - .L_1218)
	.align		4
.L_1218:
        /*1b40*/ 	.word	index@(_ZN2at6native29vectorized_elementwise_kernelILi8EZZZNS0_21clamp_min_kernel_cudaERNS_18TensorIteratorBaseERKN3c106ScalarEENKUlvE_clEvENKUlvE6_clEvEUlNS4_4HalfEE_St5arrayIPcLm2EEEEviT0_T1_)
        /*1b44*/ 	.word	0x00000020


	//----- nvinfo : EIATTR_FRAME_SIZE
	.align		4
.L_1219:
        /*1b48*/ 	.byte	0x04, 0x11
        /*1b4a*/ 	.short	(.L_1221 - .L_1220)
	.align		4
.L_1220:
        /*1b4c*/ 	.word	index@(_ZN2at6native29vectorized_elementwise_kernelILi8EZZZNS0_21clamp_min_kernel_cudaERNS_18TensorIteratorBaseERKN3c106ScalarEENKUlvE_clEvENKUlvE6_clEvEUlNS4_4HalfEE_St5arrayIPcLm2EEEEviT0_T1_)
        /*1b50*/ 	.word	0x00000000


	//----- nvinfo : EIATTR_REGCOUNT
	.align		4
.L_1221:
        /*1b54*/ 	.byte	0x04, 0x2f
        /*1b56*/ 	.short	(.L_1223 - .L_1222)
	.align		4
.L_1222:
        /*1b58*/ 	.word	index@(_ZN2at6native29vectorized_elementwise_kernelILi4EZZZNS0_21clamp_min_kernel_cudaERNS_18TensorIteratorBaseERKN3c106ScalarEENKUlvE_clEvENKUlvE6_clEvEUlNS4_4HalfEE_St5arrayIPcLm2EEEEviT0_T1_)
        /*1b5c*/ 	.word	0x00000020


	//----- nvinfo : EIATTR_FRAME_SIZE
	.align		4
.L_1223:
        /*1b60*/ 	.byte	0x04, 0x11
        /*1b62*/ 	.short	(.L_1225 - .L_1224)
	.align		4
.L_1224:
        /*1b64*/ 	.word	index@(_ZN2at6native29vectorized_elementwise_kernelILi4EZZZNS0_21clamp_min_kernel_cudaERNS_18TensorIteratorBaseERKN3c106ScalarEENKUlvE_clEvENKUlvE6_clEvEUlNS4_4HalfEE_St5arrayIPcLm2EEEEviT0_T1_)
        /*1b68*/ 	.word	0x00000000


	//----- nvinfo : EIATTR_REGCOUNT
	.align		4
.L_1225:
        /*1b6c*/ 	.byte	0x04, 0x2f
        /*1b6e*/ 	.short	(.L_1227 - .L_1226)
	.align		4
.L_1226:
        /*1b70*/ 	.word	index@(_ZN2at6native29vectorized_elementwise_kernelILi2EZZZNS0_21clamp_min_kernel_cudaERNS_18TensorIteratorBaseERKN3c106ScalarEENKUlvE_clEvENKUlvE6_clEvEUlNS4_4HalfEE_St5arrayIPcLm2EEEEviT0_T1_)
        /*1b74*/ 	.word	0x00000020


	//----- nvinfo : EIATTR_FRAME_SIZE
	.align		4
.L_1227:
        /*1b78*/ 	.byte	0x04, 0x11
        /*1b7a*/ 	.short	(.L_1229 - .L_1228)
	.align		4
.L_1228:
        /*1b7c*/ 	.word	index@(_ZN2at6native29vectorized_elementwise_kernelILi2EZZZNS0_21clamp_min_kernel_cudaERNS_18TensorIteratorBaseERKN3c106ScalarEENKUlvE_clEvENKUlvE6_clEvEUlNS4_4HalfEE_St5arrayIPcLm2EEEEviT0_T1_)
        /*1b80*/ 	.word	0x00000000


	//----- nvinfo : EIATTR_REGCOUNT
	.align		4
.L_1229:
        /*1b84*/ 	.byte	0x04, 0x2f
        /*1b86*/ 	.short	(.L_1231 - .L_1230)
	.align		4
.L_1230:
        /*1b88*/ 	.word	index@(_ZN2at6native27unrolled_elementwise_kernelIZZZNS0_21clamp_min_kernel_cudaERNS_18TensorIteratorBaseERKN3c106ScalarEENKUlvE_clEvENKUlvE6_clEvEUlNS4_4HalfEE_St5arrayIPcLm2EELi4E23TrivialOffsetCalculatorILi1EjESG_NS0_6memory15LoadWithoutCastENSH_16StoreWithoutCastEEEviT_T0_T2_T3_T4_T5_)
        /*1b8c*/ 	.word	0x0000001c


	//----- nvinfo : EIATTR_FRAME_SIZE
	.align		4
.L_1231:
        /*1b90*/ 	.byte	0x04, 0x11
        /*1b92*/ 	.short	(.L_1233 - .L_1232)
	.align		4
.L_1232:
        /*1b94*/ 	.word	index@(_ZN2at6native27unrolled_elementwise_kernelIZZZNS0_21clamp_min_kernel_cudaERNS_18TensorIteratorBaseERKN3c106ScalarEENKUlvE_clEvENKUlvE6_clEvEUlNS4_4HalfEE_St5arrayIPcLm2EELi4E23TrivialOffsetCalculatorILi1EjESG_NS0_6memory15LoadWithoutCastENSH_16StoreWithoutCastEEEviT_T0_T2_T3_T4_T5_)
        /*1b98*/ 	.word	0x00000000


	//----- nvinfo : EIATTR_REGCOUNT
	.align		4
.L_1233:
        /*1b9c*/ 	.byte	0x04, 0x2f
        /*1b9e*/ 	.short	(.L_1235 - .L_1234)
	.align		4
.L_1234:
        /*1ba0*/ 	.word	index@(_ZN2at6native18elementwise_kernelILi128ELi4EZNS0_22gpu_kernel_impl_nocastIZZZNS0_21clamp_min_kernel_cudaERNS_18TensorIteratorBaseERKN3c106ScalarEENKUlvE_clEvENKUlvE6_clEvEUlNS5_4HalfEE_EEvS4_RKT_EUliE_EEviT1_)
        /*1ba4*/ 	.word	0x00000014


	//----- nvinfo : EIATTR_FRAME_SIZE
	.align		4
.L_1235:
        /*1ba8*/ 	.byte	0x04, 0x11
        /*1baa*/ 	.short	(.L_1237 - .L_1236)
	.align		4
.L_1236:
        /*1bac*/ 	.word	index@(_ZN2at6native18elementwise_kernelILi128ELi4EZNS0_22gpu_kernel_impl_nocastIZZZNS0_21clamp_min_kernel_cudaERNS_18TensorIteratorBaseERKN3c106ScalarEENKUlvE_clEvENKUlvE6_clEvEUlNS5_4HalfEE_EEvS4_RKT_EUliE_EEviT1_)
        /*1bb0*/ 	.word	0x00000000


	//----- nvinfo : EIATTR_REGCOUNT
	.align		4
.L_1237:
        /*1bb4*/ 	.byte	0x04, 0x2f
        /*1bb6*/ 	.short	(.L_1239 - .L_1238)
	.align		4
.L_1238:
        /*1bb8*/ 	.word	index@(_ZN2at6native27unrolled_elementwise_kernelIZZZNS0_21clamp_min_kernel_cudaERNS_18TensorIteratorBaseERKN3c106ScalarEENKUlvE_clEvENKUlvE6_clEvEUlNS4_4HalfEE_St5arrayIPcLm2EELi4E23TrivialOffsetCalculatorILi1EjESG_NS0_6memory12LoadWithCastILi1EEENSH_13StoreWithCastILi1EEEEEviT_T0_T2_T3_T4_T5_)
        /*1bbc*/ 	.word	0x0000001c


	//----- nvinfo : EIATTR_FRAME_SIZE
	.align		4
.L_1239:
        /*1bc0*/ 	.byte	0x04, 0x11
        /*1bc2*/ 	.short	(.L_1241 - .L_1240)
	.align		4
.L_1240:
        /*1bc4*/ 	.word	index@(_ZN2at6native27unrolled_elementwise_kernelIZZZNS0_21clamp_min_kernel_cudaERNS_18TensorIteratorBaseERKN3c106ScalarEENKUlvE_clEvENKUlvE6_clEvEUlNS4_4HalfEE_St5arrayIPcLm2EELi4E23TrivialOffsetCalculatorILi1EjESG_NS0_6memory12LoadWithCastILi1EEENSH_13StoreWithCastILi1EEEEEviT_T0_T2_T3_T4_T5_)
        /*1bc8*/ 	.word	0x00000000


	//----- nvinfo : EIATTR_REGCOUNT
	.align		4
.L_1241:
        /*1bcc*/ 	.byte	0x04, 0x2f
        /*1bce*/ 	.short	(.L_1243 - .L_1242)
	.align		4
.L_1242:
        /*1bd0*/ 	.word	index@(_ZN2at6native18elementwise_kernelILi128ELi4EZNS0_15gpu_kernel_implIZZZNS0_21clamp_min_kernel_cudaERNS_18TensorIteratorBaseERKN3c106ScalarEENKUlvE_clEvENKUlvE6_clEvEUlNS5_4HalfEE_EEvS4_RKT_EUliE_EEviT1_)
        /*1bd4*/ 	.word	0x00000018


	//----- nvinfo : EIATTR_FRAME_SIZE
	.align		4
.L_1243:
        /*1bd8*/ 	.byte	0x04, 0x11
        /*1bda*/ 	.short	(.L_1245 - .L_1244)
	.align		4
.L_1244:
        /*1bdc*/ 	.word	index@(_ZN2at6native18elementwise_kernelILi128ELi4EZNS0_15gpu_kernel_implIZZZNS0_21clamp_min_kernel_cudaERNS_18TensorIteratorBaseERKN3c106ScalarEENKUlvE_clEvENKUlvE6_clEvEUlNS5_4HalfEE_EEvS4_RKT_EUliE_EEviT1_)
        /*1be0*/ 	.word	0x00000000


	//----- nvinfo : EIATTR_REGCOUNT
	.align		4
.L_1245:
        /*1be4*/ 	.byte	0x04, 0x2f
        /*1be6*/ 	.short	(.L_1247 - .L_1246)
	.align		4
.L_1246:
        /*1be8*/ 	.word	index@(_ZN2at6native29vectorized_elementwise_kernelILi8EZZZNS0_21clamp_min_kernel_cudaERNS_18TensorIteratorBaseERKN3c106ScalarEENKUlvE_clEvENKUlvE7_clEvEUlNS4_8BFloat16EE_St5arrayIPcLm2EEEEviT0_T1_)
        /*1bec*/ 	.word	0x00000020


	//----- nvinfo : EIATTR_FRAME_SIZE
	.align		4
.L_1247:
        /*1bf0*/ 	.byte	0x04, 0x11
        /*1bf2*/ 	.short	(.L_1249 - .L_1248)
	.align		4
.L_1248:
        /*1bf4*/ 	.word	index@(_ZN2at6native29vectorized_elementwise_kernelILi8EZZZNS0_21clamp_min_kernel_cudaERNS_18TensorIteratorBaseERKN3c106ScalarEENKUlvE_clEvENKUlvE7_clEvEUlNS4_8BFloat16EE_St5arrayIPcLm2EEEEviT0_T1_)
        /*1bf8*/ 	.word	0x00000000


	//----- nvinfo : EIATTR_REGCOUNT
	.align		4
.L_1249:
        /*1bfc*/ 	.byte	0x04, 0x2f
        /*1bfe*/ 	.short	(.L_1251 - .L_1250)
	.align		4
.L_1250:
        /*1c00*/ 	.word	index@(_ZN2at6native29vectorized_elementwise_kernelILi4EZZZNS0_21clamp_min_kernel_cudaERNS_18TensorIteratorBaseERKN3c106ScalarEENKUlvE_clEvENKUlvE7_clEvEUlNS4_8BFloat16EE_St5arrayIPcLm2EEEEviT0_T1_)
        /*1c04*/ 	.word	0x00000020


	//----- nvinfo : EIATTR_FRAME_SIZE
	.align		4
.L_1251:
        /*1c08*/ 	.byte	0x04, 0x11
        /*1c0a*/ 	.short	(.L_1253 - .L_1252)
	.align		4
.L_1252:
        /*1c0c*/ 	.word	index@(_ZN2at6native29vectorized_elementwise_kernelILi4EZZZNS0_21clamp_min_kernel_cudaERNS_18TensorIteratorBaseERKN3c106ScalarEENKUlvE_clEvENKUlvE7_clEvEUlNS4_8BFloat16EE_St5arrayIPcLm2EEEEviT0_T1_)
        /*1c10*/ 	.word	0x00000000


	//----- nvinfo : EIATTR_REGCOUNT
	.align		4
.L_1253:
        /*1c14*/ 	.byte	0x04, 0x2f
        /*1c16*/ 	.short	(.L_1255 - .L_1254)
	.align		4
.L_1254:
        /*1c18*/ 	.word	index@(_ZN2at6native29vectorized_elementwise_kernelILi2EZZZNS0_21clamp_min_kernel_cudaERNS_18TensorIteratorBaseERKN3c106ScalarEENKUlvE_clEvENKUlvE7_clEvEUlNS4_8BFloat16EE_St5arrayIPcLm2EEEEviT0_T1_)
        /*1c1c*/ 	.word	0x00000020


	//----- nvinfo : EIATTR_FRAME_SIZE
	.align		4
.L_1255:
        /*1c20*/ 	.byte	0x04, 0x11
        /*1c22*/ 	.short	(.L_1257 - .L_1256)
	.align		4
.L_1256:
        /*1c24*/ 	.word	index@(_ZN2at6native29vectorized_elementwise_kernelILi2EZZZNS0_21clamp_min_kernel_cudaERNS_18TensorIteratorBaseERKN3c106ScalarEENKUlvE_clEvENKUlvE7_clEvEUlNS4_8BFloat16EE_St5arrayIPcLm2EEEEviT0_T1_)
        /*1c28*/ 	.word	0x00000000


	//----- nvinfo : EIATTR_REGCOUNT
	.align		4
.L_1257:
        /*1c2c*/ 	.byte	0x04, 0x2f
        /*1c2e*/ 	.short	(.L_1259 - .L_1258)
	.align		4
.L_1258:
        /*1c30*/ 	.word	index@(_ZN2at6native27unrolled_elementwise_kernelIZZZNS0_21clamp_min_kernel_cudaERNS_18TensorIteratorBaseERKN3c106ScalarEENKUlvE_clEvENKUlvE7_clEvEUlNS4_8BFloat16EE_St5arrayIPcLm2EELi4E23TrivialOffsetCalculatorILi1EjESG_NS0_6memory15LoadWithoutCastENSH_16StoreWithoutCastEEEviT_T0_T2_T3_T4_T5_)
        /*1c34*/ 	.word	0x0000001c


	//----- nvinfo : EIATTR_FRAME_SIZE
	.align		4
.L_1259:
        /*1c38*/ 	.byte	0x04, 0x11
        /*1c3a*/ 	.short	(.L_1261 - .L_1260)
	.align		4
.L_1260:
        /*1c3c*/ 	.word	index@(_ZN2at6native27unrolled_elementwise_kernelIZZZNS0_21clamp_min_kernel_cudaERNS_18TensorIteratorBaseERKN3c106ScalarEENKUlvE_clEvENKUlvE7_clEvEUlNS4_8BFloat16EE_St5arrayIPcLm2EELi4E23TrivialOffsetCalculatorILi1EjESG_NS0_6memory15LoadWithoutCastENSH_16StoreWithoutCastEEEviT_T0_T2_T3_T4_T5_)
        /*1c40*/ 	.word	0x00000000


	//----- nvinfo : EIATTR_REGCOUNT
	.align		4
.L_1261:
        /*1c44*/ 	.byte	0x04, 0x2f
        /*1c46*/ 	.short	(.L_1263 - .L_1262)
	.align		4
.L_1262:
        /*1c48*/ 	.word	index@(_ZN2at6native18elementwise_kernelILi128ELi4EZNS0_22gpu_kernel_impl_nocastIZZZNS0_21clamp_min_kernel_cudaERNS_18TensorIteratorBaseERKN3c106ScalarEENKUlvE_clEvENKUlvE7_clEvEUlNS5_8BFloat16EE_EEvS4_RKT_EUliE_EEviT1_)
        /*1c4c*/ 	.word	0x00000014


	//----- nvinfo : EIATTR_FRAME_SIZE
	.align		4
.L_1263:
        /*1c50*/ 	.byte	0x04, 0x11
        /*1c52*/ 	.short	(.L_1265 - .L_1264)
	.align		4
.L_1264:
        /*1c54*/ 	.word	index@(_ZN2at6native18elementwise_kernelILi128ELi4EZNS0_22gpu_kernel_impl_nocastIZZZNS0_21clamp_min_kernel_cudaERNS_18TensorIteratorBaseERKN3c106ScalarEENKUlvE_clEvENKUlvE7_clEvEUlNS5_8BFloat16EE_EEvS4_RKT_EUliE_EEviT1_)
        /*1c58*/ 	.word	0x00000000


	//----- nvinfo : EIATTR_REGCOUNT
	.align		4
.L_1265:
        /*1c5c*/ 	.byte	0x04, 0x2f
        /*1c5e*/ 	.short	(.L_1267 - .L_1266)
	.align		4
.L_1266:
        /*1c60*/ 	.word	index@(_ZN2at6native27unrolled_elementwise_kernelIZZZNS0_21clamp_min_kernel_cudaERNS_18TensorIteratorBaseERKN3c106ScalarEENKUlvE_clEvENKUlvE7_clEvEUlNS4_8BFloat16EE_St5arrayIPcLm2EELi4E23TrivialOffsetCalculatorILi1EjESG_NS0_6memory12LoadWithCastILi1EEENSH_13StoreWithCastILi1EEEEEviT_T0_T2_T3_T4_T5_)
        /*1c64*/ 	.word	0x0000001c


	//----- nvinfo : EIATTR_FRAME_SIZE
	.align		4
.L_1267:
        /*1c68*/ 	.byte	0x04, 0x11
        /*1c6a*/ 	.short	(.L_1269 - .L_1268)
	.align		4
.L_1268:
        /*1c6c*/ 	.word	index@(_ZN2at6native27unrolled_elementwise_kernelIZZZNS0_21clamp_min_kernel_cudaERNS_18TensorIteratorBaseERKN3c106ScalarEENKUlvE_clEvENKUlvE7_clEvEUlNS4_8BFloat16EE_St5arrayIPcLm2EELi4E23TrivialOffsetCalculatorILi1EjESG_NS0_6memory12LoadWithCastILi1EEENSH_13StoreWithCastILi1EEEEEviT_T0_T2_T3_T4_T5_)
        /*1c70*/ 	.word	0x00000000


	//----- nvinfo : EIATTR_REGCOUNT
	.align		4
.L_1269:
        /*1c74*/ 	.byte	0x04, 0x2f
        /*1c76*/ 	.short	(.L_1271 - .L_1270)
	.align		4
.L_1270:
        /*1c78*/ 	.word	index@(_ZN2at6native18elementwise_kernelILi128ELi4EZNS0_15gpu_kernel_implIZZZNS0_21clamp_min_kernel_cudaERNS_18TensorIteratorBaseERKN3c106ScalarEENKUlvE_clEvENKUlvE7_clEvEUlNS5_8BFloat16EE_EEvS4_RKT_EUliE_EEviT1_)
        /*1c7c*/ 	.word	0x00000018


	//----- nvinfo : EIATTR_FRAME_SIZE
	.align		4
.L_1271:
        /*1c80*/ 	.byte	0x04, 0x11
        /*1c82*/ 	.short	(.L_1273 - .L_1272)
	.align		4
.L_1272:
        /*1c84*/ 	.word	index@(_ZN2at6native18elementwise_kernelILi128ELi4EZNS0_15gpu_kernel_implIZZZNS0_21clamp_min_kernel_cudaERNS_18TensorIteratorBaseERKN3c106ScalarEENKUlvE_clEvENKUlvE7_clEvEUlNS5_8BFloat16EE_EEvS4_RKT_EUliE_EEviT1_)
        /*1c88*/ 	.word	0x00000000


	//----- nvinfo : EIATTR_REGCOUNT
	.align		4
.L_1273:
        /*1c8c*/ 	.byte	0x04, 0x2f
        /*1c8e*/ 	.short	(.L_1275 - .L_1274)
	.align		4
.L_1274:
        /*1c90*/ 	.word	index@(_ZN2at6native29vectorized_elementwise_kernelILi8EZZZNS0_21clamp_max_kernel_cudaERNS_18TensorIteratorBaseERKN3c106ScalarEENKUlvE_clEvENKUlvE_clEvEUlhE_St5arrayIPcLm2EEEEviT0_T1_)
        /*1c94*/ 	.word	0x0000001e


	//----- nvinfo : EIATTR_FRAME_SIZE
	.align		4
.L_1275:
        /*1c98*/ 	.byte	0x04, 0x11
        /*1c9a*/ 	.short	(.L_1277 - .L_1276)
	.align		4
.L_1276:
        /*1c9c*/ 	.word	index@(_ZN2at6native29vectorized_elementwise_kernelILi8EZZZNS0_21clamp_max_kernel_cudaERNS_18TensorIteratorBaseERKN3c106ScalarEENKUlvE_clEvENKUlvE_clEvEUlhE_St5arrayIPcLm2EEEEviT0_T1_)
        /*1ca0*/ 	.word	0x00000000


	//----- nvinfo : EIATTR_REGCOUNT
	.align		4
.L_1277:
        /*1ca4*/ 	.byte	0x04, 0x2f
        /*1ca6*/ 	.short	(.L_1279 - .L_1278)
	.align		4
.L_1278:
        /*1ca8*/ 	.word	index@(_ZN2at6native29vectorized_elementwise_kernelILi4EZZZNS0_21clamp_max_kernel_cudaERNS_18TensorIteratorBaseERKN3c106ScalarEENKUlvE_clEvENKUlvE_clEvEUlhE_St5arrayIPcLm2EEEEviT0_T1_)
        /*1cac*/ 	.word	0x0000001e


	//----- nvinfo : EIATTR_FRAME_SIZE
	.align		4
.L_1279:
        /*1cb0*/ 	.byte	0x04, 0x11
        /*1cb2*/ 	.short	(.L_1281 - .L_1280)
	.align		4
.L_1280:
        /*1cb4*/ 	.word	index@(_ZN2at6native29vectorized_elementwise_kernelILi4EZZZNS0_21clamp_max_kernel_cudaERNS_18TensorIteratorBaseERKN3c106ScalarEENKUlvE_clEvENKUlvE_clEvEUlhE_St5arrayIPcLm2EEEEviT0_T1_)
        /*1cb8*/ 	.word	0x00000000


	//----- nvinfo : EIATTR_REGCOUNT
	.align		4
.L_1281:
        /*1cbc*/ 	.byte	0x04, 0x2f
        /*1cbe*/ 	.short	(.L_1283 - .L_1282)
	.align		4
.L_1282:
        /*1cc0*/ 	.word	index@(_ZN2at6native29vectorized_elementwise_kernelILi2EZZZNS0_21clamp_max_kernel_cudaERNS_18TensorIteratorBaseERKN3c106ScalarEENKUlvE_clEvENKUlvE_clEvEUlhE_St5arrayIPcLm2EEEEviT0_T1_)
        /*1cc4*/ 	.word	0x0000001e


	//----- nvinfo : EIATTR_FRAME_SIZE
	.align		4
.L_1283:
        /*1cc8*/ 	.byte	0x04, 0x11
        /*1cca*/ 	.short	(.L_1285 - .L_1284)
	.align		4
.L_1284:
        /*1ccc*/ 	.word	index@(_ZN2at6native29vectorized_elementwise_kernelILi2EZZZNS0_21clamp_max_kernel_cudaERNS_18TensorIteratorBaseERKN3c106ScalarEENKUlvE_clEvENKUlvE_clEvEUlhE_St5arrayIPcLm2EEEEviT0_T1_)
        /*1cd0*/ 	.word	0x00000000


	//----- nvinfo : EIATTR_REGCOUNT
	.align		4
.L_1285:
        /*1cd4*/ 	.byte	0x04, 0x2f
        /*1cd6*/ 	.short	(.L_1287 - .L_1286)
	.align		4
.L_1286:
        /*1cd8*/ 	.word	index@(_ZN2at6native27unrolled_elementwise_kernelIZZZNS0_21clamp_max_kernel_cudaERNS_18TensorIteratorBaseERKN3c106ScalarEENKUlvE_clEvENKUlvE_clEvEUlhE_St5arrayIPcLm2EELi4E23TrivialOffsetCalculatorILi1EjESF_NS0_6memory15LoadWithoutCastENSG_16StoreWithoutCastEEEviT_T0_T2_T3_T4_T5_)
        /*1cdc*/ 	.word	0x00000016


	//----- nvinfo : EIATTR_FRAME_SIZE
	.align		4
.L_1287:
        /*1ce0*/ 	.byte	0x04, 0x11
        /*1ce2*/ 	.short	(.L_1289 - .L_1288)
	.align		4
.L_1288:
        /*1ce4*/ 	.word	index@(_ZN2at6native27unrolled_elementwise_kernelIZZZNS0_21clamp_max_kernel_cudaERNS_18TensorIteratorBaseERKN3c106ScalarEENKUlvE_clEvENKUlvE_clEvEUlhE_St5arrayIPcLm2EELi4E23TrivialOffsetCalculatorILi1EjESF_NS0_6memory15LoadWithoutCastENSG_16StoreWithoutCastEEEviT_T0_T2_T3_T4_T5_)
        /*1ce8*/ 	.word	0x00000000


	//----- nvinfo : EIATTR_REGCOUNT
	.align		4
.L_1289:
        /*1cec*/ 	.byte	0x04, 0x2f
        /*1cee*/ 	.short	(.L_1291 - .L_1290)
	.align		4
.L_1290:
        /*1cf0*/ 	.word	index@(_ZN2at6native18elementwise_kernelILi128ELi4EZNS0_22gpu_kernel_impl_nocastIZZZNS0_21clamp_max_kernel_cudaERNS_18TensorIteratorBaseERKN3c106ScalarEENKUlvE_clEvENKUlvE_clEvEUlhE_EEvS4_RKT_EUliE_EEviT1_)
        /*1cf4*/ 	.word	0x00000014


	//----- nvinfo : EIATTR_FRAME_SIZE
	.align		4
.L_1291:
        /*1cf8*/ 	.byte	0x04, 0x11
        /*1cfa*/ 	.short	(.L_1293 - .L_1292)
	.align		4
.L_1292:
        /*1cfc*/ 	.word	index@(_ZN2at6native18elementwise_kernelILi128ELi4EZNS0_22gpu_kernel_impl_nocastIZZZNS0_21clamp_max_kernel_cudaERNS_18TensorIteratorBaseERKN3c106ScalarEENKUlvE_clEvENKUlvE_clEvEUlhE_EEvS4_RKT_EUliE_EEviT1_)
        /*1d00*/ 	.word	0x00000000


	//----- nvinfo : EIATTR_REGCOUNT
	.align		4
.L_1293:
        /*1d04*/ 	.byte	0x04, 0x2f
        /*1d06*/ 	.short	(.L_1295 - .L_1294)
	.align		4
.L_1294:
        /*1d08*/ 	.word	index@(_ZN2at6native27unrolled_elementwise_kernelIZZZNS0_21clamp_max_kernel_cudaERNS_18TensorIteratorBaseERKN3c106ScalarEENKUlvE_clEvENKUlvE_clEvEUlhE_St5arrayIPcLm2EELi4E23TrivialOffsetCalculatorILi1EjESF_NS0_6memory12LoadWithCastILi1EEENSG_13StoreWithCastILi1EEEEEviT_T0_T2_T3_T4_T5_)
        /*1d0c*/ 	.word	0x0000001c


	//----- nvinfo : EIATTR_FRAME_SIZE
	.align		4
.L_1295:
        /*1d10*/ 	.byte	0x04, 0x11
        /*1d12*/ 	.short	(.L_1297 - .L_1296)
	.align		4
.L_1296:
        /*1d14*/ 	.word	index@(_ZN2at6native27unrolled_elementwise_kernelIZZZNS0_21clamp_max_kernel_cudaERNS_18TensorIteratorBaseERKN3c106ScalarEENKUlvE_clEvENKUlvE_clEvEUlhE_St5arrayIPcLm2EELi4E23TrivialOffsetCalculatorILi1EjESF_NS0_6memory12LoadWithCastILi1EEENSG_13StoreWithCastILi1EEEEEviT_T0_T2_T3_T4_T5_)
        /*1d18*/ 	.word	0x00000000


	//----- nvinfo : EIATTR_REGCOUNT
	.align		4
.L_1297:
        /*1d1c*/ 	.byte	0x04, 0x2f
        /*1d1e*/ 	.short	(.L_1299 - .L_1298)
	.align		4
.L_1298:
        /*1d20*/ 	.word	index@(_ZN2at6native18elementwise_kernelILi128ELi4EZNS0_15gpu_kernel_implIZZZNS0_21clamp_max_kernel_cudaERNS_18TensorIteratorBaseERKN3c106ScalarEENKUlvE_clEvENKUlvE_clEvEUlhE_EEvS4_RKT_EUliE_EEviT1_)
        /*1d24*/ 	.word	0x00000018


	//----- nvinfo : EIATTR_FRAME_SIZE
	.align		4
.L_1299:
        /*1d28*/ 	.byte	0x04, 0x11
        /*1d2a*/ 	.short	(.L_1301 - .L_1300)
	.align		4
.L_1300:
        /*1d2c*/ 	.word	index@(_ZN2at6native18elementwise_kernelILi128ELi4EZNS0_15gpu_kernel_implIZZZNS0_21clamp_max_kernel_cudaERNS_18TensorIteratorBaseERKN3c106ScalarEENKUlvE_clEvENKUlvE_clEvEUlhE_EEvS4_RKT_EUliE_EEviT1_)
        /*1d30*/ 	.word	0x00000000


	//----- nvinfo : EIATTR_REGCOUNT
	.align		4
.L_1301:
        /*1d34*/ 	.byte	0x04, 0x2f
        /*1d36*/ 	.short	(.L_1303 - .L_1302)
	.align		4
.L_1302:
        /*1d38*/ 	.word	index@(_ZN2at6native29vectorized_elementwise_kernelILi8EZZZNS0_21clamp_max_kernel_cudaERNS_18TensorIteratorBaseERKN3c106ScalarEENKUlvE_clEvENKUlvE0_clEvEUlaE_St5arrayIPcLm2EEEEviT0_T1_)
        /*1d3c*/ 	.word	0x0000001e


	//----- nvinfo : EIATTR_FRAME_SIZE
	.align		4
.L_1303:
        /*1d40*/ 	.byte	0x04, 0x11
        /*1d42*/ 	.short	(.L_1305 - .L_1304)
	.align		4
.L_1304:
        /*1d44*/ 	.word	index@(_ZN2at6native29vectorized_elementwise_kernelILi8EZZZNS0_21clamp_max_kernel_cudaERNS_18TensorIteratorBaseERKN3c106ScalarEENKUlvE_clEvENKUlvE0_clEvEUlaE_St5arrayIPcLm2EEEEviT0_T1_)
        /*1d48*/ 	.word	0x00000000


	//----- nvinfo : EIATTR_REGCOUNT
	.align		4
.L_1305:
        /*1d4c*/ 	.byte	0x04, 0x2f
        /*1d4e*/ 	.short	(.L_1307 - .L_1306)
	.align		4
.L_1306:
        /*1d50*/ 	.word	index@(_ZN2at6native29vectorized_elementwise_kernelILi4EZZZNS0_21clamp_max_kernel_cudaERNS_18TensorIteratorBaseERKN3c106ScalarEENKUlvE_clEvENKUlvE0_clEvEUlaE_St5arrayIPcLm2EEEEviT0_T1_)
        /*1d54*/ 	.word	0x0000001e


	//----- nvinfo : EIATTR_FRAME_SIZE
	.align		4
.L_1307:
        /*1d58*/ 	.byte	0x04, 0x11
        /*1d5a*/ 	.short	(.L_1309 - .L_1308)
	.align		4
.L_1308:
        /*1d5c*/ 	.word	index@(_ZN2at6native29vectorized_elementwise_kernelILi4EZZZNS0_21clamp_max_kernel_cudaERNS_18TensorIteratorBaseERKN3c106ScalarEENKUlvE_clEvENKUlvE0_clEvEUlaE_St5arrayIPcLm2EEEEviT0_T1_)
        /*1d60*/ 	.word	0x00000000


	//----- nvinfo : EIATTR_REGCOUNT
	.align		4
.L_1309:
        /*1d64*/ 	.byte	0x04, 0x2f
        /*1d66*/ 	.short	(.L_1311 - .L_1310)
	.align		4
.L_1310:
        /*1d68*/ 	.word	index@(_ZN2at6native29vectorized_elementwise_kernelILi2EZZZNS0_21clamp_max_kernel_cudaERNS_18TensorIteratorBaseERKN3c106ScalarEENKUlvE_clEvENKUlvE0_clEvEUlaE_St5arrayIPcLm2EEEEviT0_T1_)
        /*1d6c*/ 	.word	0x0000001e


	//----- nvinfo : EIATTR_FRAME_SIZE
	.align		4
.L_1311:
        /*1d70*/ 	.byte	0x04, 0x11
        /*1d72*/ 	.short	(.L_1313 - .L_1312)
	.align		4
.L_1312:
        /*1d74*/ 	.word	index@(_ZN2at6native29vectorized_elementwise_kernelILi2EZZZNS0_21clamp_max_kernel_cudaERNS_18TensorIteratorBaseERKN3c106ScalarEENKUlvE_clEvENKUlvE0_clEvEUlaE_St5arrayIPcLm2EEEEviT0_T1_)
        /*1d78*/ 	.word	0x00000000


	//----- nvinfo : EIATTR_REGCOUNT
	.align		4
.L_1313:
        /*1d7c*/ 	.byte	0x04, 0x2f
        /*1d7e*/ 	.short	(.L_1315 - .L_1314)
	.align		4
.L_1314:
        /*1d80*/ 	.word	index@(_ZN2at6native27unrolled_elementwise_kernelIZZZNS0_21clamp_max_kernel_cudaERNS_18TensorIteratorBaseERKN3c106ScalarEENKUlvE_clEvENKUlvE0_clEvEUlaE_St5arrayIPcLm2EELi4E23TrivialOffsetCalculatorILi1EjESF_NS0_6memory15LoadWithoutCastENSG_16StoreWithoutCastEEEviT_T0_T2_T3_T4_T5_)
        /*1d84*/ 	.word	0x00000016


	//----- nvinfo : EIATTR_FRAME_SIZE
	.align		4
.L_1315:
        /*1d88*/ 	.byte	0x04, 0x11
        /*1d8a*/ 	.short	(.L_1317 - .L_1316)
	.align		4
.L_1316:
        /*1d8c*/ 	.word	index@(_ZN2at6native27unrolled_elementwise_kernelIZZZNS0_21clamp_max_kernel_cudaERNS_18TensorIteratorBaseERKN3c106ScalarEENKUlvE_clEvENKUlvE0_clEvEUlaE_St5arrayIPcLm2EELi4E23TrivialOffsetCalculatorILi1EjESF_NS0_6memory15LoadWithoutCastENSG_16StoreWithoutCastEEEviT_T0_T2_T3_T4_T5_)
        /*1d90*/ 	.word	0x00000000


	//----- nvinfo : EIATTR_REGCOUNT
	.align		4
.L_1317:
        /*1d94*/ 	.byte	0x04, 0x2f
        /*1d96*/ 	.short	(.L_1319 - .L_1318)
	.align		4
.L_1318:
        /*1d98*/ 	.word	index@(_ZN2at6native18elementwise_kernelILi128ELi4EZNS0_22gpu_kernel_impl_nocastIZZZNS0_21clamp_max_kernel_cudaERNS_18TensorIteratorBaseERKN3c106ScalarEENKUlvE_clEvENKUlvE0_clEvEUlaE_EEvS4_RKT_EUliE_EEviT1_)
        /*1d9c*/ 	.word	0x00000014


	//----- nvinfo : EIATTR_FRAME_SIZE
	.align		4
.L_1319:
        /*1da0*/ 	.byte	0x04, 0x11
        /*1da2*/ 	.short	(.L_1321 - .L_1320)
	.align		4
.L_1320:
        /*1da4*/ 	.word	index@(_ZN2at6native18elementwise_kernelILi128ELi4EZNS0_22gpu_kernel_impl_nocastIZZZNS0_21clamp_max_kernel_cudaERNS_18TensorIteratorBaseERKN3c106ScalarEENKUlvE_clEvENKUlvE0_clEvEUlaE_EEvS4_RKT_EUliE_EEviT1_)
        /*1da8*/ 	.word	0x00000000


	//----- nvinfo : EIATTR_REGCOUNT
	.align		4
.L_1321:
        /*1dac*/ 	.byte	0x04, 0x2f
        /*1dae*/ 	.short	(.L_1323 - .L_1322)
	.align		4
.L_1322:
        /*1db0*/ 	.word	index@(_ZN2at6native27unrolled_elementwise_kernelIZZZNS0_21clamp_max_kernel_cudaERNS_18TensorIteratorBaseERKN3c106ScalarEENKUlvE_clEvENKUlvE0_clEvEUlaE_St5arrayIPcLm2EELi4E23TrivialOffsetCalculatorILi1EjESF_NS0_6memory12LoadWithCastILi1EEENSG_13StoreWithCastILi1EEEEEviT_T0_T2_T3_T4_T5_)
        /*1db4*/ 	.word	0x0000001c


	//----- nvinfo : EIATTR_FRAME_SIZE
	.align		4
.L_1323:
        /*1db8*/ 	.byte	0x04, 0x11
        /*1dba*/ 	.short	(.L_1325 - .L_1324)
	.align		4
.L_1324:
        /*1dbc*/ 	.word	index@(_ZN2at6native27unrolled_elementwise_kernelIZZZNS0_21clamp_max_kernel_cudaERNS_18TensorIteratorBaseERKN3c106ScalarEENKUlvE_clEvENKUlvE0_clEvEUlaE_St5arrayIPcLm2EELi4E23TrivialOffsetCalculatorILi1EjESF_NS0_6memory12LoadWithCastILi1EEENSG_13StoreWithCastILi1EEEEEviT_T0_T2_T3_T4_T5_)
        /*1dc0*/ 	.word	0x00000000


	//----- nvinfo : EIATTR_REGCOUNT
	.align		4
.L_1325:
        /*1dc4*/ 	.byte	0x04, 0x2f
        /*1dc6*/ 	.short	(.L_1327 - .L_1326)
	.align		4
.L_1326:
        /*1dc8*/ 	.word	index@(_ZN2at6native18elementwise_kernelILi128ELi4EZNS0_15gpu_kernel_implIZZZNS0_21clamp_max_kernel_cudaERNS_18TensorIteratorBaseERKN3c106ScalarEENKUlvE_clEvENKUlvE0_clEvEUlaE_EEvS4_RKT_EUliE_EEviT1_)
        /*1dcc*/ 	.word	0x00000018


	//----- nvinfo : EIATTR_FRAME_SIZE
	.align		4
.L_1327:
        /*1dd0*/ 	.byte	0x04, 0x11
        /*1dd2*/ 	.short	(.L_1329 - .L_1328)
	.align		4
.L_1328:
        /*1dd4*/ 	.word	index@(_ZN2at6native18elementwise_kernelILi128ELi4EZNS0_15gpu_kernel_implIZZZNS0_21clamp_max_kernel_cudaERNS_18TensorIteratorBaseERKN3c106ScalarEENKUlvE_clEvENKUlvE0_clEvEUlaE_EEvS4_RKT_EUliE_EEviT1_)
        /*1dd8*/ 	.word	0x00000000


	//----- nvinfo : EIATTR_REGCOUNT
	.align		4
.L_1329:
        /*1ddc*/ 	.byte	0x04, 0x2f
        /*1dde*/ 	.short	(.L_1331 - .L_1330)
	.align		4
.L_1330:
        /*1de0*/ 	.word	index@(_ZN2at6native29vectorized_elementwise_kernelILi8EZZZNS0_21clamp_max_kernel_cudaERNS_18TensorIteratorBaseERKN3c106ScalarEENKUlvE_clEvENKUlvE1_clEvEUliE_St5arrayIPcLm2EEEEviT0_T1_)
        /*1de4*/ 	.word	0x00000020


	//----- nvinfo : EIATTR_FRAME_SIZE
	.align		4
.L_1331:
        /*1de8*/ 	.byte	0x04, 0x11
        /*1dea*/ 	.short	(.L_1333 - .L_1332)
	.align		4
.L_1332:
        /*1dec*/ 	.word	index@(_ZN2at6native29vectorized_elementwise_kernelILi8EZZZNS0_21clamp_max_kernel_cudaERNS_18TensorIteratorBaseERKN3c106ScalarEENKUlvE_clEvENKUlvE1_clEvEUliE_St5arrayIPcLm2EEEEviT0_T1_)
        /*1df0*/ 	.word	0x00000000


	//----- nvinfo : EIATTR_REGCOUNT
	.align		4
.L_1333:
        /*1df4*/ 	.byte	0x04, 0x2f
        /*1df6*/ 	.short	(.L_1335 - .L_1334)
	.align		4
.L_1334:
        /*1df8*/ 	.word	index@(_ZN2at6native29vectorized_elementwise_kernelILi4EZZZNS0_21clamp_max_kernel_cudaERNS_18TensorIteratorBaseERKN3c106ScalarEENKUlvE_clEvENKUlvE1_clEvEUliE_St5arrayIPcLm2EEEEviT0_T1_)
        /*1dfc*/ 	.word	0x00000020


	//----- nvinfo : EIATTR_FRAME_SIZE
	.align		4
.L_1335:
        /*1e00*/ 	.byte	0x04, 0x11
        /*1e02*/ 	.short	(.L_1337 - .L_1336)
	.align		4
.L_1336:
        /*1e04*/ 	.word	index@(_ZN2at6native29vectorized_elementwise_kernelILi4EZZZNS0_21clamp_max_kernel_cudaERNS_18TensorIteratorBaseERKN3c106ScalarEENKUlvE_clEvENKUlvE1_clEvEUliE_St5arrayIPcLm2EEEEviT0_T1_)
        /*1e08*/ 	.word	0x00000000


	//----- nvinfo : EIATTR_REGCOUNT
	.align		4
.L_1337:
        /*1e0c*/ 	.byte	0x04, 0x2f
        /*1e0e*/ 	.short	(.L_1339 - .L_1338)
	.align		4
.L_1338:
        /*1e10*/ 	.word	index@(_ZN2at6native29vectorized_elementwise_kernelILi2EZZZNS0_21clamp_max_kernel_cudaERNS_18TensorIteratorBaseERKN3c106ScalarEENKUlvE_clEvENKUlvE1_clEvEUliE_St5arrayIPcLm2EEEEviT0_T1_)
        /*1e14*/ 	.word	0x00000020


	//----- nvinfo : EIATTR_FRAME_SIZE
	.align		4
.L_1339:
        /*1e18*/ 	.byte	0x04, 0x11
        /*1e1a*/ 	.short	(.L_1341 - .L_1340)
	.align		4
.L_1340:
        /*1e1c*/ 	.word	index@(_ZN2at6native29vectorized_elementwise_kernelILi2EZZZNS0_21clamp_max_kernel_cudaERNS_18TensorIteratorBaseERKN3c106ScalarEENKUlvE_clEvENKUlvE1_clEvEUliE_St5arrayIPcLm2EEEEviT0_T1_)
        /*1e20*/ 	.word	0x00000000


	//----- nvinfo : EIATTR_REGCOUNT
	.align		4
.L_1341:
        /*1e24*/ 	.byte	0x04, 0x2f
        /*1e26*/ 	.short	(.L_1343 - .L_1342)
	.align		4
.L_1342:
        /*1e28*/ 	.word	index@(_ZN2at6native27unrolled_elementwise_kernelIZZZNS0_21clamp_max_kernel_cudaERNS_18TensorIteratorBaseERKN3c106ScalarEENKUlvE_clEvENKUlvE1_clEvEUliE_St5arrayIPcLm2EELi4E23TrivialOffsetCalculatorILi1EjESF_NS0_6memory15LoadWithoutCastENSG_16StoreWithoutCastEEEviT_T0_T2_T3_T4_T5_)
        /*1e2c*/ 	.word	0x00000016


	//----- nvinfo : EIATTR_FRAME_SIZE
	.align		4
.L_1343:
        /*1e30*/ 	.byte	0x04, 0x11
        /*1e32*/ 	.short	(.L_1345 - .L_1344)
	.align		4
.L_1344:
        /*1e34*/ 	.word	index@(_ZN2at6native27unrolled_elementwise_kernelIZZZNS0_21clamp_max_kernel_cudaERNS_18TensorIteratorBaseERKN3c106ScalarEENKUlvE_clEvENKUlvE1_clEvEUliE_St5arrayIPcLm2EELi4E23TrivialOffsetCalculatorILi1EjESF_NS0_6memory15LoadWithoutCastENSG_16StoreWithoutCastEEEviT_T0_T2_T3_T4_T5_)
        /*1e38*/ 	.word	0x00000000


	//----- nvinfo : EIATTR_REGCOUNT
	.align		4
.L_1345:
        /*1e3c*/ 	.byte	0x04, 0x2f
        /*1e3e*/ 	.short	(.L_1347 - .L_1346)
	.align		4
.L_1346:
        /*1e40*/ 	.word	index@(_ZN2at6native18elementwise_kernelILi128ELi2EZNS0_22gpu_kernel_impl_nocastIZZZNS0_21clamp_max_kernel_cudaERNS_18TensorIteratorBaseERKN3c106ScalarEENKUlvE_clEvENKUlvE1_clEvEUliE_EEvS4_RKT_EUliE_EEviT1_)
        /*1e44*/ 	.word	0x00000014


	//----- nvinfo : EIATTR_FRAME_SIZE
	.align		4
.L_1347:
        /*1e48*/ 	.byte	0x04, 0x11
        /*1e4a*/ 	.short	(.L_1349 - .L_1348)
	.align		4
.L_1348:
        /*1e4c*/ 	.word	index@(_ZN2at6native18elementwise_kernelILi128ELi2EZNS0_22gpu_kernel_impl_nocastIZZZNS0_21clamp_max_kernel_cudaERNS_18TensorIteratorBaseERKN3c106ScalarEENKUlvE_clEvENKUlvE1_clEvEUliE_EEvS4_RKT_EUliE_EEviT1_)
        /*1e50*/ 	.word	0x00000000


	//----- nvinfo : EIATTR_REGCOUNT
	.align		4
.L_1349:
        /*1e54*/ 	.byte	0x04, 0x2f
        /*1e56*/ 	.short	(.L_1351 - .L_1350)
	.align		4
.L_1350:
        /*1e58*/ 	.word	index@(_ZN2at6native27unrolled_elementwise_kernelIZZZNS0_21clamp_max_kernel_cudaERNS_18TensorIteratorBaseERKN3c106ScalarEENKUlvE_clEvENKUlvE1_clEvEUliE_St5arrayIPcLm2EELi4E23TrivialOffsetCalculatorILi1EjESF_NS0_6memory12LoadWithCastILi1EEENSG_13StoreWithCastILi1EEEEEviT_T0_T2_T3_T4_T5_)
        /*1e5c*/ 	.word	0x0000001d


	//----- nvinfo : EIATTR_FRAME_SIZE
	.align		4
.L_1351:
        /*1e60*/ 	.byte	0x04, 0x11
        /*1e62*/ 	.short	(.L_1353 - .L_1352)
	.align		4
.L_1352:
        /*1e64*/ 	.word	index@(_ZN2at6native27unrolled_elementwise_kernelIZZZNS0_21clamp_max_kernel_cudaERNS_18TensorIteratorBaseERKN3c106ScalarEENKUlvE_clEvENKUlvE1_clEvEUliE_St5arrayIPcLm2EELi4E23TrivialOffsetCalculatorILi1EjESF_NS0_6memory12LoadWithCastILi1EEENSG_13StoreWithCastILi1EEEEEviT_T0_T2_T3_T4_T5_)
        /*1e68*/ 	.word	0x00000000


	//----- nvinfo : EIATTR_REGCOUNT
	.align		4
.L_1353:
        /*1e6c*/ 	.byte	0x04, 0x2f
        /*1e6e*/ 	.short	(.L_1355 - .L_1354)
	.align		4
.L_1354:
        /*1e70*/ 	.word	index@(_ZN2at6native18elementwise_kernelILi128ELi4EZNS0_15gpu_kernel_implIZZZNS0_21clamp_max_kernel_cudaERNS_18TensorIteratorBaseERKN3c106ScalarEENKUlvE_clEvENKUlvE1_clEvEUliE_EEvS4_RKT_EUliE_EEviT1_)
        /*1e74*/ 	.word	0x00000018


	//----- nvinfo : EIATTR_FRAME_SIZE
	.align		4
.L_1355:
        /*1e78*/ 	.byte	0x04, 0x11
        /*1e7a*/ 	.short	(.L_1357 - .L_1356)
	.align		4
.L_1356:
        /*1e7c*/ 	.word	index@(_ZN2at6native18elementwise_kernelILi128ELi4EZNS0_15gpu_kernel_implIZZZNS0_21clamp_max_kernel_cudaERNS_18TensorIteratorBaseERKN3c106ScalarEENKUlvE_clEvENKUlvE1_clEvEUliE_EEvS4_RKT_EUliE_EEviT1_)
        /*1e80*/ 	.word	0x00000000


	//----- nvinfo : EIATTR_REGCOUNT
	.align		4
.L_1357:
        /*1e84*/ 	.byte	0x04, 0x2f
        /*1e86*/ 	.short	(.L_1359 - .L_1358)
	.align		4
.L_1358:
        /*1e88*/ 	.word	index@(_ZN2at6native29vectorized_elementwise_kernelILi8EZZZNS0_21clamp_max_kernel_cudaERNS_18TensorIteratorBaseERKN3c106ScalarEENKUlvE_clEvENKUlvE2_clEvEUllE_St5arrayIPcLm2EEEEviT0_T1_)
        /*1e8c*/ 	.word	0x00000020


	//----- nvinfo : EIATTR_FRAME_SIZE
	.align		4
.L_1359:
        /*1e90*/ 	.byte	0x04, 0x11
        /*1e92*/ 	.short	(.L_1361 - .L_1360)
	.align		4
.L_1360:
        /*1e94*/ 	.word	index@(_ZN2at6native29vectorized_elementwise_kernelILi8EZZZNS0_21clamp_max_kernel_cudaERNS_18TensorIteratorBaseERKN3c106ScalarEENKUlvE_clEvENKUlvE2_clEvEUllE_St5arrayIPcLm2EEEEviT0_T1_)
        /*1e98*/ 	.word	0x00000000


	//----- nvinfo : EIATTR_REGCOUNT
	.align		4
.L_1361:
        /*1e9c*/ 	.byte	0x04, 0x2f
        /*1e9e*/ 	.short	(.L_1363 - .L_1362)
	.align		4
.L_1362:
        /*1ea0*/ 	.word	index@(_ZN2at6native29vectorized_elementwise_kernelILi4EZZZNS0_21clamp_max_kernel_cudaERNS_18TensorIteratorBaseERKN3c106ScalarEENKUlvE_clEvENKUlvE2_clEvEUllE_St5arrayIPcLm2EEEEviT0_T1_)
        /*1ea4*/ 	.word	0x00000020


	//----- nvinfo : EIATTR_FRAME_SIZE
	.align		4
.L_1363:
        /*1ea8*/ 	.byte	0x04, 0x11
        /*1eaa*/ 	.short	(.L_1365 - .L_1364)
	.align		4
.L_1364:
        /*1eac*/ 	.word	index@(_ZN2at6native29vectorized_elementwise_kernelILi4EZZZNS0_21clamp_max_kernel_cudaERNS_18TensorIteratorBaseERKN3c106ScalarEENKUlvE_clEvENKUlvE2_clEvEUllE_St5arrayIPcLm2EEEEviT0_T1_)
        /*1eb0*/ 	.word	0x00000000


	//----- nvinfo : EIATTR_REGCOUNT
	.align		4
.L_1365:
        /*1eb4*/ 	.byte	0x04, 0x2f
        /*1eb6*/ 	.short	(.L_1367 - .L_1366)
	.align		4
.L_1366:
        /*1eb8*/ 	.word	index@(_ZN2at6native29vectorized_elementwise_kernelILi2EZZZNS0_21clamp_max_kernel_cudaERNS_18TensorIteratorBaseERKN3c106ScalarEENKUlvE_clEvENKUlvE2_clEvEUllE_St5arrayIPcLm2EEEEviT0_T1_)
        /*1ebc*/ 	.word	0x00000020


	//----- nvinfo : EIATTR_FRAME_SIZE
	.align		4
.L_1367:
        /*1ec0*/ 	.byte	0x04, 0x11
        /*1ec2*/ 	.short	(.L_1369 - .L_1368)
	.align		4
.L_1368:
        /*1ec4*/ 	.word	index@(_ZN2at6native29vectorized_elementwise_kernelILi2EZZZNS0_21clamp_max_kernel_cudaERNS_18TensorIteratorBaseERKN3c106ScalarEENKUlvE_clEvENKUlvE2_clEvEUllE_St5arrayIPcLm2EEEEviT0_T1_)
        /*1ec8*/ 	.word	0x00000000


	//----- nvinfo : EIATTR_REGCOUNT
	.align		4
.L_1369:
        /*1ecc*/ 	.byte	0x04, 0x2f
        /*1ece*/ 	.short	(.L_1371 - .L_1370)
	.align		4
.L_1370:
        /*1ed0*/ 	.word	index@(_ZN2at6native27unrolled_elementwise_kernelIZZZNS0_21clamp_max_kernel_cudaERNS_18TensorIteratorBaseERKN3c106ScalarEENKUlvE_clEvENKUlvE2_clEvEUllE_St5arrayIPcLm2EELi4E23TrivialOffsetCalculatorILi1EjESF_NS0_6memory15LoadWithoutCastENSG_16StoreWithoutCastEEEviT_T0_T2_T3_T4_T5_)
        /*1ed4*/ 	.word	0x00000018


	//----- nvinfo : EIATTR_FRAME_SIZE
	.align		4
.L_1371:
        /*1ed8*/ 	.byte	0x04, 0x11
        /*1eda*/ 	.short	(.L_1373 - .L_1372)
	.align		4
.L_1372:
        /*1edc*/ 	.word	index@(_ZN2at6native27unrolled_elementwise_kernelIZZZNS0_21clamp_max_kernel_cudaERNS_18TensorIteratorBaseERKN3c106ScalarEENKUlvE_clEvENKUlvE2_clEvEUllE_St5arrayIPcLm2EELi4E23TrivialOffsetCalculatorILi1EjESF_NS0_6memory15LoadWithoutCastENSG_16StoreWithoutCastEEEviT_T0_T2_T3_T4_T5_)
        /*1ee0*/ 	.word	0x00000000


	//----- nvinfo : EIATTR_REGCOUNT
	.align		4
.L_1373:
        /*1ee4*/ 	.byte	0x04, 0x2f
        /*1ee6*/ 	.short	(.L_1375 - .L_1374)
	.align		4
.L_1374:
        /*1ee8*/ 	.word	index@(_ZN2at6native18elementwise_kernelILi128ELi2EZNS0_22gpu_kernel_impl_nocastIZZZNS0_21clamp_max_kernel_cudaERNS_18TensorIteratorBaseERKN3c106ScalarEENKUlvE_clEvENKUlvE2_clEvEUllE_EEvS4_RKT_EUliE_EEviT1_)
        /*1eec*/ 	.word	0x00000014


	//----- nvinfo : EIATTR_FRAME_SIZE
	.align		4
.L_1375:
        /*1ef0*/ 	.byte	0x04, 0x11
        /*1ef2*/ 	.short	(.L_1377 - .L_1376)
	.align		4
.L_1376:
        /*1ef4*/ 	.word	index@(_ZN2at6native18elementwise_kernelILi128ELi2EZNS0_22gpu_kernel_impl_nocastIZZZNS0_21clamp_max_kernel_cudaERNS_18TensorIteratorBaseERKN3c106ScalarEENKUlvE_clEvENKUlvE2_clEvEUllE_EEvS4_RKT_EUliE_EEviT1_)
        /*1ef8*/ 	.word	0x00000000


	//----- nvinfo : EIATTR_REGCOUNT
	.align		4
.L_1377:
        /*1efc*/ 	.byte	0x04, 0x2f
        /*1efe*/ 	.short	(.L_1379 - .L_1378)
	.align		4
.L_1378:
        /*1f00*/ 	.word	index@(_ZN2at6native27unrolled_elementwise_kernelIZZZNS0_21clamp_max_kernel_cudaERNS_18TensorIteratorBaseERKN3c106ScalarEENKUlvE_clEvENKUlvE2_clEvEUllE_St5arrayIPcLm2EELi4E23TrivialOffsetCalculatorILi1EjESF_NS0_6memory12LoadWithCastILi1EEENSG_13StoreWithCastILi1EEEEEviT_T0_T2_T3_T4_T5_)
        /*1f04*/ 	.word	0x00000020


	//----- nvinfo : EIATTR_FRAME_SIZE
	.align		4
.L_1379:
        /*1f08*/ 	.byte	0x04, 0x11
        /*1f0a*/ 	.short	(.L_1381 - .L_1380)
	.align		4
.L_1380:
        /*1f0c*/ 	.word	index@(_ZN2at6native27unrolled_elementwise_kernelIZZZNS0_21clamp_max_kernel_cudaERNS_18TensorIteratorBaseERKN3c106ScalarEENKUlvE_clEvENKUlvE2_clEvEUllE_St5arrayIPcLm2EELi4E23TrivialOffsetCalculatorILi1EjESF_NS0_6memory12LoadWithCastILi1EEENSG_13StoreWithCastILi1EEEEEviT_T0_T2_T3_T4_T5_)
        /*1f10*/ 	.word	0x00000000


	//----- nvinfo : EIATTR_REGCOUNT
	.align		4
.L_1381:
        /*1f14*/ 	.byte	0x04, 0x2f
        /*1f16*/ 	.short	(.L_1383 - .L_1382)
	.align		4
.L_1382:
        /*1f18*/ 	.word	index@(_ZN2at6native18elementwise_kernelILi128ELi4EZNS0_15gpu_kernel_implIZZZNS0_21clamp_max_kernel_cudaERNS_18TensorIteratorBaseERKN3c106ScalarEENKUlvE_clEvENKUlvE2_clEvEUllE_EEvS4_RKT_EUliE_EEviT1_)
        /*1f1c*/ 	.word	0x00000018


	//----- nvinfo : EIATTR_FRAME_SIZE
	.align		4
.L_1383:
        /*1f20*/ 	.byte	0x04, 0x11
        /*1f22*/ 	.short	(.L_1385 - .L_1384)
	.align		4
.L_1384:
        /*1f24*/ 	.word	index@(_ZN2at6native18elementwise_kernelILi128ELi4EZNS0_15gpu_kernel_implIZZZNS0_21clamp_max_kernel_cudaERNS_18TensorIteratorBaseERKN3c106ScalarEENKUlvE_clEvENKUlvE2_clEvEUllE_EEvS4_RKT_EUliE_EEviT1_)
        /*1f28*/ 	.word	0x00000000


	//----- nvinfo : EIATTR_REGCOUNT
	.align		4
.L_1385:
        /*1f2c*/ 	.byte	0x04, 0x2f
        /*1f2e*/ 	.short	(.L_1387 - .L_1386)
	.align		4
.L_1386:
        /*1f30*/ 	.word	index@(_ZN2at6native29vectorized_elementwise_kernelILi8EZZZNS0_21clamp_max_kernel_cudaERNS_18TensorIteratorBaseERKN3c106ScalarEENKUlvE_clEvENKUlvE3_clEvEUlsE_St5arrayIPcLm2EEEEviT0_T1_)
        /*1f34*/ 	.word	0x00000020


	//----- nvinfo : EIATTR_FRAME_SIZE
	.align		4
.L_1387:
        /*1f38*/ 	.byte	0x04, 0x11
        /*1f3a*/ 	.short	(.L_1389 - .L_1388)
	.align		4
.L_1388:
        /*1f3c*/ 	.word	index@(_ZN2at6native29vectorized_elementwise_kernelILi8EZZZNS0_21clamp_max_kernel_cudaERNS_18TensorIteratorBaseERKN3c106ScalarEENKUlvE_clEvENKUlvE3_clEvEUlsE_St5arrayIPcLm2EEEEviT0_T1_)
        /*1f40*/ 	.word	0x00000000


	//----- nvinfo : EIATTR_REGCOUNT
	.align		4
.L_1389:
        /*1f44*/ 	.byte	0x04, 0x2f
        /*1f46*/ 	.short	(.L_1391 - .L_1390)
	.align		4
.L_1390:
        /*1f48*/ 	.word	index@(_ZN2at6native29vectorized_elementwise_kernelILi4EZZZNS0_21clamp_max_kernel_cudaERNS_18TensorIteratorBaseERKN3c106ScalarEENKUlvE_clEvENKUlvE3_clEvEUlsE_St5arrayIPcLm2EEEEviT0_T1_)
        /*1f4c*/ 	.word	0x00000020


	//----- nvinfo : EIATTR_FRAME_SIZE
	.align		4
.L_1391:
        /*1f50*/ 	.byte	0x04, 0x11
        /*1f52*/ 	.short	(.L_1393 - .L_1392)
	.align		4
.L_1392:
        /*1f54*/ 	.word	index@(_ZN2at6native29vectorized_elementwise_kernelILi4EZZZNS0_21clamp_max_kernel_cudaERNS_18TensorIteratorBaseERKN3c106ScalarEENKUlvE_clEvENKUlvE3_clEvEUlsE_St5arrayIPcLm2EEEEviT0_T1_)
        /*1f58*/ 	.word	0x00000000


	//----- nvinfo : EIATTR_REGCOUNT
	.align		4
.L_1393:
        /*1f5c*/ 	.byte	0x04, 0x2f
        /*1f5e*/ 	.short	(.L_1395 - .L_1394)
	.align		4
.L_1394:
        /*1f60*/ 	.word	index@(_ZN2at6native29vectorized_elementwise_kernelILi2EZZZNS0_21clamp_max_kernel_cudaERNS_18TensorIteratorBaseERKN3c106ScalarEENKUlvE_clEvENKUlvE3_clEvEUlsE_St5arrayIPcLm2EEEEviT0_T1_)
        /*1f64*/ 	.word	0x00000020


	//----- nvinfo : EIATTR_FRAME_SIZE
	.align		4
.L_1395:
        /*1f68*/ 	.byte	0x04, 0x11
        /*1f6a*/ 	.short	(.L_1397 - .L_1396)
	.align		4
.L_1396:
        /*1f6c*/ 	.word	index@(_ZN2at6native29vectorized_elementwise_kernelILi2EZZZNS0_21clamp_max_kernel_cudaERNS_18TensorIteratorBaseERKN3c106ScalarEENKUlvE_clEvENKUlvE3_clEvEUlsE_St5arrayIPcLm2EEEEviT0_T1_)
        /*1f70*/ 	.word	0x00000000


	//----- nvinfo : EIATTR_REGCOUNT
	.align		4
.L_1397:
        /*1f74*/ 	.byte	0x04, 0x2f
        /*1f76*/ 	.short	(.L_1399 - .L_1398)
	.align		4
.L_1398:
        /*1f78*/ 	.word	index@(_ZN2at6native27unrolled_elementwise_kernelIZZZNS0_21clamp_max_kernel_cudaERNS_18TensorIteratorBaseERKN3c106ScalarEENKUlvE_clEvENKUlvE3_clEvEUlsE_St5arrayIPcLm2EELi4E23TrivialOffsetCalculatorILi1EjESF_NS0_6memory15LoadWithoutCastENSG_16StoreWithoutCastEEEviT_T0_T2_T3_T4_T5_)
        /*1f7c*/ 	.word	0x00000018


	//----- nvinfo : EIATTR_FRAME_SIZE
	.align		4
.L_1399:
        /*1f80*/ 	.byte	0x04, 0x11
        /*1f82*/ 	.short	(.L_1401 - .L_1400)
	.align		4
.L_1400:
        /*1f84*/ 	.word	index@(_ZN2at6native27unrolled_elementwise_kernelIZZZNS0_21clamp_max_kernel_cudaERNS_18TensorIteratorBaseERKN3c106ScalarEENKUlvE_clEvENKUlvE3_clEvEUlsE_St5arrayIPcLm2EELi4E23TrivialOffsetCalculatorILi1EjESF_NS0_6memory15LoadWithoutCastENSG_16StoreWithoutCastEEEviT_T0_T2_T3_T4_T5_)
        /*1f88*/ 	.word	0x00000000


	//----- nvinfo : EIATTR_REGCOUNT
	.align		4
.L_1401:
        /*1f8c*/ 	.byte	0x04, 0x2f
        /*1f8e*/ 	.short	(.L_1403 - .L_1402)
	.align		4
.L_1402:
        /*1f90*/ 	.word	index@(_ZN2at6native18elementwise_kernelILi128ELi4EZNS0_22gpu_kernel_impl_nocastIZZZNS0_21clamp_max_kernel_cudaERNS_18TensorIteratorBaseERKN3c106ScalarEENKUlvE_clEvENKUlvE3_clEvEUlsE_EEvS4_RKT_EUliE_EEviT1_)
        /*1f94*/ 	.word	0x00000014


	//----- nvinfo : EIATTR_FRAME_SIZE
	.align		4
.L_1403:
        /*1f98*/ 	.byte	0x04, 0x11
        /*1f9a*/ 	.short	(.L_1405 - .L_1404)
	.align		4
.L_1404:
        /*1f9c*/ 	.word	index@(_ZN2at6native18elementwise_kernelILi128ELi4EZNS0_22gpu_kernel_impl_nocastIZZZNS0_21clamp_max_kernel_cudaERNS_18TensorIteratorBaseERKN3c106ScalarEENKUlvE_clEvENKUlvE3_clEvEUlsE_EEvS4_RKT_EUliE_EEviT1_)
        /*1fa0*/ 	.word	0x00000000


	//----- nvinfo : EIATTR_REGCOUNT
	.align		4
.L_1405:
        /*1fa4*/ 	.byte	0x04, 0x2f
        /*1fa6*/ 	.short	(.L_1407 - .L_1406)
	.align		4
.L_1406:
        /*1fa8*/ 	.word	index@(_ZN2at6native27unrolled_elementwise_kernelIZZZNS0_21clamp_max_kernel_cudaERNS_18TensorIteratorBaseERKN3c106ScalarEENKUlvE_clEvENKUlvE3_clEvEUlsE_St5arrayIPcLm2EELi4E23TrivialOffsetCalculatorILi1EjESF_NS0_6memory12LoadWithCastILi1EEENSG_13StoreWithCastILi1EEEEEviT_T0_T2_T3_T4_T5_)
        /*1fac*/ 	.word	0x0000001d


	//----- nvinfo : EIATTR_FRAME_SIZE
	.align		4
.L_1407:
        /*1fb0*/ 	.byte	0x04, 0x11
        /*1fb2*/ 	.short	(.L_1409 - .L_1408)
	.align		4
.L_1408:
        /*1fb4*/ 	.word	index@(_ZN2at6native27unrolled_elementwise_kernelIZZZNS0_21clamp_max_kernel_cudaERNS_18TensorIteratorBaseERKN3c106ScalarEENKUlvE_clEvENKUlvE3_clEvEUlsE_St5arrayIPcLm2EELi4E23TrivialOffsetCalculatorILi1EjESF_NS0_6memory12LoadWithCastILi1EEENSG_13StoreWithCastILi1EEEEEviT_T0_T2_T3_T4_T5_)
        /*1fb8*/ 	.word	0x00000000


	//----- nvinfo : EIATTR_REGCOUNT
	.align		4
.L_1409:
        /*1fbc*/ 	.byte	0x04, 0x2f
        /*1fbe*/ 	.short	(.L_1411 - .L_1410)
	.align		4
.L_1410:
        /*1fc0*/ 	.word	index@(_ZN2at6native18elementwise_kernelILi128ELi4EZNS0_15gpu_kernel_implIZZZNS0_21clamp_max_kernel_cudaERNS_18TensorIteratorBaseERKN3c106ScalarEENKUlvE_clEvENKUlvE3_clEvEUlsE_EEvS4_RKT_EUliE_EEviT1_)
        /*1fc4*/ 	.word	0x00000018


	//----- nvinfo : EIATTR_FRAME_SIZE
	.align		4
.L_1411:
        /*1fc8*/ 	.byte	0x04, 0x11
        /*1fca*/ 	.short	(.L_1413 - .L_1412)
	.align		4
.L_1412:
        /*1fcc*/ 	.word	index@(_ZN2at6native18elementwise_kernelILi128ELi4EZNS0_15gpu_kernel_implIZZZNS0_21clamp_max_kernel_cudaERNS_18TensorIteratorBaseERKN3c106ScalarEENKUlvE_clEvENKUlvE3_clEvEUlsE_EEvS4_RKT_EUliE_EEviT1_)
        /*1fd0*/ 	.word	0x00000000


	//----- nvinfo : EIATTR_REGCOUNT
	.align		4
.L_1413:
        /*1fd4*/ 	.byte	0x04, 0x2f
        /*1fd6*/ 	.short	(.L_1415 - .L_1414)
	.align		4
.L_1414:
        /*1fd8*/ 	.word	index@(_ZN2at6native29vectorized_elementwise_kernelILi8EZZZNS0_21clamp_max_kernel_cudaERNS_18TensorIteratorBaseERKN3c106ScalarEENKUlvE_clEvENKUlvE4_clEvEUldE_St5arrayIPcLm2EEEEviT0_T1_)
        /*1fdc*/ 	.word	0x00000020


	//----- nvinfo : EIATTR_FRAME_SIZE
	.align		4
.L_1415:
        /*1fe0*/ 	.byte	0x04, 0x11
        /*1fe2*/ 	.short	(.L_1417 - .L_1416)
	.align		4
.L_1416:
        /*1fe4*/ 	.word	index@(_ZN2at6native29vectorized_elementwise_kernelILi8EZZZNS0_21clamp_max_kernel_cudaERNS_18TensorIteratorBaseERKN3c106ScalarEENKUlvE_clEvENKUlvE4_clEvEUldE_St5arrayIPcLm2EEEEviT0_T1_)
        /*1fe8*/ 	.word	0x00000000


	//----- nvinfo : EIATTR_REGCOUNT
	.align		4
.L_1417:
        /*1fec*/ 	.byte	0x04, 0x2f
        /*1fee*/ 	.short	(.L_1419 - .L_1418)
	.align		4
.L_1418:
        /*1ff0*/ 	.word	index@(_ZN2at6native29vectorized_elementwise_kernelILi4EZZZNS0_21clamp_max_kernel_cudaERNS_18TensorIteratorBaseERKN3c106ScalarEENKUlvE_clEvENKUlvE4_clEvEUldE_St5arrayIPcLm2EEEEviT0_T1_)
        /*1ff4*/ 	.word	0x00000020


	//----- nvinfo : EIATTR_FRAME_SIZE
	.align		4
.L_1419:
        /*1ff8*/ 	.byte	0x04, 0x11
        /*1ffa*/ 	.short	(.L_1421 - .L_1420)
	.align		4
.L_1420:
        /*1ffc*/ 	.word	index@(_ZN2at6native29vectorized_elementwise_kernelILi4EZZZNS0_21clamp_max_kernel_cudaERNS_18TensorIteratorBaseERKN3c106ScalarEENKUlvE_clEvENKUlvE4_clEvEUldE_St5arrayIPcLm2EEEEviT0_T1_)
        /*2000*/ 	.word	0x00000000


	//----- nvinfo : EIATTR_REGCOUNT
	.align		4
.L_1421:
        /*2004*/ 	.byte	0x04, 0x2f
        /*2006*/ 	.short	(.L_1423 - .L_1422)
	.align		4
.L_1422:
        /*2008*/ 	.word	index@(_ZN2at6native29vectorized_elementwise_kernelILi2EZZZNS0_21clamp_max_kernel_cudaERNS_18TensorIteratorBaseERKN3c106ScalarEENKUlvE_clEvENKUlvE4_clEvEUldE_St5arrayIPcLm2EEEEviT0_T1_)
        /*200c*/ 	.word	0x00000020


	//----- nvinfo : EIATTR_FRAME_SIZE
	.align		4
.L_1423:
        /*2010*/ 	.byte	0x04, 0x11
        /*2012*/ 	.short	(.L_1425 - .L_1424)
	.align		4
.L_1424:
        /*2014*/ 	.word	index@(_ZN2at6native29vectorized_elementwise_kernelILi2EZZZNS0_21clamp_max_kernel_cudaERNS_18TensorIteratorBaseERKN3c106ScalarEENKUlvE_clEvENKUlvE4_clEvEUldE_St5arrayIPcLm2EEEEviT0_T1_)
        /*2018*/ 	.word	0x00000000


	//----- nvinfo : EIATTR_REGCOUNT
	.align		4
.L_1425:
        /*201c*/ 	.byte	0x04, 0x2f
        /*201e*/ 	.short	(.L_1427 - .L_1426)
	.align		4
.L_1426:
        /*2020*/ 	.word	index@(_ZN2at6native27unrolled_elementwise_kernelIZZZNS0_21clamp_max_kernel_cudaERNS_18TensorIteratorBaseERKN3c106ScalarEENKUlvE_clEvENKUlvE4_clEvEUldE_St5arrayIPcLm2EELi4E23TrivialOffsetCalculatorILi1EjESF_NS0_6memory15LoadWithoutCastENSG_16StoreWithoutCastEEEviT_T0_T2_T3_T4_T5_)
        /*2024*/ 	.word	0x00000016


	//----- nvinfo : EIATTR_FRAME_SIZE
	.align		4
.L_1427:
        /*2028*/ 	.byte	0x04, 0x11
        /*202a*/ 	.short	(.L_1429 - .L_1428)
	.align		4
.L_1428:
        /*202c*/ 	.word	index@(_ZN2at6native27unrolled_elementwise_kernelIZZZNS0_21clamp_max_kernel_cudaERNS_18TensorIteratorBaseERKN3c106ScalarEENKUlvE_clEvENKUlvE4_clEvEUldE_St5arrayIPcLm2EELi4E23TrivialOffsetCalculatorILi1EjESF_NS0_6memory15LoadWithoutCastENSG_16StoreWithoutCastEEEviT_T0_T2_T3_T4_T5_)
        /*2030*/ 	.word	0x00000000


	//----- nvinfo : EIATTR_REGCOUNT
	.align		4
.L_1429:
        /*2034*/ 	.byte	0x04, 0x2f
        /*2036*/ 	.short	(.L_1431 - .L_1430)
	.align		4
.L_1430:
        /*2038*/ 	.word	index@(_ZN2at6native18elementwise_kernelILi128ELi2EZNS0_22gpu_kernel_impl_nocastIZZZNS0_21clamp_max_kernel_cudaERNS_18TensorIteratorBaseERKN3c106ScalarEENKUlvE_clEvENKUlvE4_clEvEUldE_EEvS4_RKT_EUliE_EEviT1_)
        /*203c*/ 	.word	0x00000014


	//----- nvinfo : EIATTR_FRAME_SIZE
	.align		4
.L_1431:
        /*2040*/ 	.byte	0x04, 0x11
        /*2042*/ 	.short	(.L_1433 - .L_1432)
	.align		4
.L_1432:
        /*2044*/ 	.word	index@(_ZN2at6native18elementwise_kernelILi128ELi2EZNS0_22gpu_kernel_impl_nocastIZZZNS0_21clamp_max_kernel_cudaERNS_18TensorIteratorBaseERKN3c106ScalarEENKUlvE_clEvENKUlvE4_clEvEUldE_EEvS4_RKT_EUliE_EEviT1_)
        /*2048*/ 	.word	0x00000000


	//----- nvinfo : EIATTR_REGCOUNT
	.align		4
.L_1433:
        /*204c*/ 	.byte	0x04, 0x2f
        /*204e*/ 	.short	(.L_1435 - .L_1434)
	.align		4
.L_1434:
        /*2050*/ 	.word	index@(_ZN2at6native27unrolled_elementwise_kernelIZZZNS0_21clamp_max_kernel_cudaERNS_18TensorIteratorBaseERKN3c106ScalarEENKUlvE_clEvENKUlvE4_clEvEUldE_St5arrayIPcLm2EELi4E23TrivialOffsetCalculatorILi1EjESF_NS0_6memory12LoadWithCastILi1EEENSG_13StoreWithCastILi1EEEEEviT_T0_T2_T3_T4_T5_)
        /*2054*/ 	.word	0x00000022


	//----- nvinfo : EIATTR_FRAME_SIZE
	.align		4
.L_1435:
        /*2058*/ 	.byte	0x04, 0x11
        /*205a*/ 	.short	(.L_1437 - .L_1436)
	.align		4
.L_1436:
        /*205c*/ 	.word	index@(_ZN2at6native27unrolled_elementwise_kernelIZZZNS0_21clamp_max_kernel_cudaERNS_18TensorIteratorBaseERKN3c106ScalarEENKUlvE_clEvENKUlvE4_clEvEUldE_St5arrayIPcLm2EELi4E23TrivialOffsetCalculatorILi1EjESF_NS0_6memory12LoadWithCastILi1EEENSG_13StoreWithCastILi1EEEEEviT_T0_T2_T3_T4_T5_)
        /*2060*/ 	.word	0x00000000


	//----- nvinfo : EIATTR_REGCOUNT
	.align		4
.L_1437:
        /*2064*/ 	.byte	0x04, 0x2f
        /*2066*/ 	.short	(.L_1439 - .L_1438)
	.align		4
.L_1438:
        /*2068*/ 	.word	index@(_ZN2at6native18elementwise_kernelILi128ELi4EZNS0_15gpu_kernel_implIZZZNS0_21clamp_max_kernel_cudaERNS_18TensorIteratorBaseERKN3c106ScalarEENKUlvE_clEvENKUlvE4_clEvEUldE_EEvS4_RKT_EUliE_EEviT1_)
        /*206c*/ 	.word	0x00000018


	//----- nvinfo : EIATTR_FRAME_SIZE
	.align		4
.L_1439:
        /*2070*/ 	.byte	0x04, 0x11
        /*2072*/ 	.short	(.L_1441 - .L_1440)
	.align		4
.L_1440:
        /*2074*/ 	.word	index@(_ZN2at6native18elementwise_kernelILi128ELi4EZNS0_15gpu_kernel_implIZZZNS0_21clamp_max_kernel_cudaERNS_18TensorIteratorBaseERKN3c106ScalarEENKUlvE_clEvENKUlvE4_clEvEUldE_EEvS4_RKT_EUliE_EEviT1_)
        /*2078*/ 	.word	0x00000000


	//----- nvinfo : EIATTR_REGCOUNT
	.align		4
.L_1441:
        /*207c*/ 	.byte	0x04, 0x2f
        /*207e*/ 	.short	(.L_1443 - .L_1442)
	.align		4
.L_1442:
        /*2080*/ 	.word	index@(_ZN2at6native29vectorized_elementwise_kernelILi8EZZZNS0_21clamp_max_kernel_cudaERNS_18TensorIteratorBaseERKN3c106ScalarEENKUlvE_clEvENKUlvE5_clEvEUlfE_St5arrayIPcLm2EEEEviT0_T1_)
        /*2084*/ 	.word	0x00000020


	//----- nvinfo : EIATTR_FRAME_SIZE
	.align		4
.L_1443:
        /*2088*/ 	.byte	0x04, 0x11
        /*208a*/ 	.short	(.L_1445 - .L_1444)
	.align		4
.L_1444:
        /*208c*/ 	.word	index@(_ZN2at6native29vectorized_elementwise_kernelILi8EZZZNS0_21clamp_max_kernel_cudaERNS_18TensorIteratorBaseERKN3c106ScalarEENKUlvE_clEvENKUlvE5_clEvEUlfE_St5arrayIPcLm2EEEEviT0_T1_)
        /*2090*/ 	.word	0x00000000


	//----- nvinfo : EIATTR_REGCOUNT
	.align		4
.L_1445:
        /*2094*/ 	.byte	0x04, 0x2f
        /*2096*/ 	.short	(.L_1447 - .L_1446)
	.align		4
.L_1446:
        /*2098*/ 	.word	index@(_ZN2at6native29vectorized_elementwise_kernelILi4EZZZNS0_21clamp_max_kernel_cudaERNS_18TensorIteratorBaseERKN3c106ScalarEENKUlvE_clEvENKUlvE5_clEvEUlfE_St5arrayIPcLm2EEEEviT0_T1_)
        /*209c*/ 	.word	0x00000020


	//----- nvinfo : EIATTR_FRAME_SIZE
	.align		4
.L_1447:
        /*20a0*/ 	.byte	0x04, 0x11
        /*20a2*/ 	.short	(.L_1449 - .L_1448)
	.align		4
.L_1448:
        /*20a4*/ 	.word	index@(_ZN2at6native29vectorized_elementwise_kernelILi4EZZZNS0_21clamp_max_kernel_cudaERNS_18TensorIteratorBaseERKN3c106ScalarEENKUlvE_clEvENKUlvE5_clEvEUlfE_St5arrayIPcLm2EEEEviT0_T1_)
        /*20a8*/ 	.word	0x00000000


	//----- nvinfo : EIATTR_REGCOUNT
	.align		4
.L_1449:
        /*20ac*/ 	.byte	0x04, 0x2f
        /*20ae*/ 	.short	(.L_1451 - .L_1450)
	.align		4
.L_1450:
        /*20b0*/ 	.word	index@(_ZN2at6native29vectorized_elementwise_kernelILi2EZZZNS0_21clamp_max_kernel_cudaERNS_18TensorIteratorBaseERKN3c106ScalarEENKUlvE_clEvENKUlvE5_clEvEUlfE_St5arrayIPcLm2EEEEviT0_T1_)
        /*20b4*/ 	.word	0x00000020


	//----- nvinfo : EIATTR_FRAME_SIZE
	.align		4
.L_1451:
        /*20b8*/ 	.byte	0x04, 0x11
        /*20ba*/ 	.short	(.L_1453 - .L_1452)
	.align		4
.L_1452:
        /*20bc*/ 	.word	index@(_ZN2at6native29vectorized_elementwise_kernelILi2EZZZNS0_21clamp_max_kernel_cudaERNS_18TensorIteratorBaseERKN3c106ScalarEENKUlvE_clEvENKUlvE5_clEvEUlfE_St5arrayIPcLm2EEEEviT0_T1_)
        /*20c0*/ 	.word	0x00000000


	//----- nvinfo : EIATTR_REGCOUNT
	.align		4
.L_1453:
        /*20c4*/ 	.byte	0x04, 0x2f
        /*20c6*/ 	.short	(.L_1455 - .L_1454)
	.align		4
.L_1454:
        /*20c8*/ 	.word	index@(_ZN2at6native27unrolled_elementwise_kernelIZZZNS0_21clamp_max_kernel_cudaERNS_18TensorIteratorBaseERKN3c106ScalarEENKUlvE_clEvENKUlvE5_clEvEUlfE_St5arrayIPcLm2EELi4E23TrivialOffsetCalculatorILi1EjESF_NS0_6memory15LoadWithoutCastENSG_16StoreWithoutCastEEEviT_T0_T2_T3_T4_T5_)
        /*20cc*/ 	.word	0x00000018


	//----- nvinfo : EIATTR_FRAME_SIZE
	.align		4
.L_1455:
        /*20d0*/ 	.byte	0x04, 0x11
        /*20d2*/ 	.short	(.L_1457 - .L_1456)
	.align		4
.L_1456:
        /*20d4*/ 	.word	index@(_ZN2at6native27unrolled_elementwise_kernelIZZZNS0_21clamp_max_kernel_cudaERNS_18TensorIteratorBaseERKN3c106ScalarEENKUlvE_clEvENKUlvE5_clEvEUlfE_St5arrayIPcLm2EELi4E23TrivialOffsetCalculatorILi1EjESF_NS0_6memory15LoadWithoutCastENSG_16StoreWithoutCastEEEviT_T0_T2_T3_T4_T5_)
        /*20d8*/ 	.word	0x00000000


	//----- nvinfo : EIATTR_REGCOUNT
	.align		4
.L_1457:
        /*20dc*/ 	.byte	0x04, 0x2f
        /*20de*/ 	.short	(.L_1459 - .L_1458)
	.align		4
.L_1458:
        /*20e0*/ 	.word	index@(_ZN2at6native18elementwise_kernelILi128ELi2EZNS0_22gpu_kernel_impl_nocastIZZZNS0_21clamp_max_kernel_cudaERNS_18TensorIteratorBaseERKN3c106ScalarEENKUlvE_clEvENKUlvE5_clEvEUlfE_EEvS4_RKT_EUliE_EEviT1_)
        /*20e4*/ 	.word	0x00000014


	//----- nvinfo : EIATTR_FRAME_SIZE
	.align		4
.L_1459:
        /*20e8*/ 	.byte	0x04, 0x11
        /*20ea*/ 	.short	(.L_1461 - .L_1460)
	.align		4
.L_1460:
        /*20ec*/ 	.word	index@(_ZN2at6native18elementwise_kernelILi128ELi2EZNS0_22gpu_kernel_impl_nocastIZZZNS0_21clamp_max_kernel_cudaERNS_18TensorIteratorBaseERKN3c106ScalarEENKUlvE_clEvENKUlvE5_clEvEUlfE_EEvS4_RKT_EUliE_EEviT1_)
        /*20f0*/ 	.word	0x00000000


	//----- nvinfo : EIATTR_REGCOUNT
	.align		4
.L_1461:
        /*20f4*/ 	.byte	0x04, 0x2f
        /*20f6*/ 	.short	(.L_1463 - .L_1462)
	.align		4
.L_1462:
        /*20f8*/ 	.word	index@(_ZN2at6native27unrolled_elementwise_kernelIZZZNS0_21clamp_max_kernel_cudaERNS_18TensorIteratorBaseERKN3c106ScalarEENKUlvE_clEvENKUlvE5_clEvEUlfE_St5arrayIPcLm2EELi4E23TrivialOffsetCalculatorILi1EjESF_NS0_6memory12LoadWithCastILi1EEENSG_13StoreWithCastILi1EEEEEviT_T0_T2_T3_T4_T5_)
        /*20fc*/ 	.word	0x0000001e


	//----- nvinfo : EIATTR_FRAME_SIZE
	.align		4
.L_1463:
        /*2100*/ 	.byte	0x04, 0x11
        /*2102*/ 	.short	(.L_1465 - .L_1464)
	.align		4
.L_1464:
        /*2104*/ 	.word	index@(_ZN2at6native27unrolled_elementwise_kernelIZZZNS0_21clamp_max_kernel_cudaERNS_18TensorIteratorBaseERKN3c106ScalarEENKUlvE_clEvENKUlvE5_clEvEUlfE_St5arrayIPcLm2EELi4E23TrivialOffsetCalculatorILi1EjESF_NS0_6memory12LoadWithCastILi1EEENSG_13StoreWithCastILi1EEEEEviT_T0_T2_T3_T4_T5_)
        /*2108*/ 	.word	0x00000000


	//----- nvinfo : EIATTR_REGCOUNT
	.align		4
.L_1465:
        /*210c*/ 	.byte	0x04, 0x2f
        /*210e*/ 	.short	(.L_1467 - .L_1466)
	.align		4
.L_1466:
        /*2110*/ 	.word	index@(_ZN2at6native18elementwise_kernelILi128ELi4EZNS0_15gpu_kernel_implIZZZNS0_21clamp_max_kernel_cudaERNS_18TensorIteratorBaseERKN3c106ScalarEENKUlvE_clEvENKUlvE5_clEvEUlfE_EEvS4_RKT_EUliE_EEviT1_)
        /*2114*/ 	.word	0x00000018


	//----- nvinfo : EIATTR_FRAME_SIZE
	.align		4
.L_1467:
        /*2118*/ 	.byte	0x04, 0x11
        /*211a*/ 	.short	(.L_1469 - .L_1468)
	.align		4
.L_1468:
        /*211c*/ 	.word	index@(_ZN2at6native18elementwise_kernelILi128ELi4EZNS0_15gpu_kernel_implIZZZNS0_21clamp_max_kernel_cudaERNS_18TensorIteratorBaseERKN3c106ScalarEENKUlvE_clEvENKUlvE5_clEvEUlfE_EEvS4_RKT_EUliE_EEviT1_)
        /*2120*/ 	.word	0x00000000


	//----- nvinfo : EIATTR_REGCOUNT
	.align		4
.L_1469:
        /*2124*/ 	.byte	0x04, 0x2f
        /*2126*/ 	.short	(.L_1471 - .L_1470)
	.align		4
.L_1470:
        /*2128*/ 	.word	index@(_ZN2at6native29vectorized_elementwise_kernelILi8EZZZNS0_21clamp_max_kernel_cudaERNS_18TensorIteratorBaseERKN3c106ScalarEENKUlvE_clEvENKUlvE6_clEvEUlNS4_4HalfEE_St5arrayIPcLm2EEEEviT0_T1_)
        /*212c*/ 	.word	0x00000020


	//----- nvinfo : EIATTR_FRAME_SIZE
	.align		4
.L_1471:
        /*2130*/ 	.byte	0x04, 0x11
        /*2132*/ 	.short	(.L_1473 - .L_1472)
	.align		4
.L_1472:
        /*2134*/ 	.word	index@(_ZN2at6native29vectorized_elementwise_kernelILi8EZZZNS0_21clamp_max_kernel_cudaERNS_18TensorIteratorBaseERKN3c106ScalarEENKUlvE_clEvENKUlvE6_clEvEUlNS4_4HalfEE_St5arrayIPcLm2EEEEviT0_T1_)
        /*2138*/ 	.word	0x00000000


	//----- nvinfo : EIATTR_REGCOUNT
	.align		4
.L_1473:
        /*213c*/ 	.byte	0x04, 0x2f
        /*213e*/ 	.short	(.L_1475 - .L_1474)
	.align		4
.L_1474:
        /*2140*/ 	.word	index@(_ZN2at6native29vectorized_elementwise_kernelILi4EZZZNS0_21clamp_max_kernel_cudaERNS_18TensorIteratorBaseERKN3c106ScalarEENKUlvE_clEvENKUlvE6_clEvEUlNS4_4HalfEE_St5arrayIPcLm2EEEEviT0_T1_)
        /*2144*/ 	.word	0x00000020


	//----- nvinfo : EIATTR_FRAME_SIZE
	.align		4
.L_1475:
        /*2148*/ 	.byte	0x04, 0x11
        /*214a*/ 	.short	(.L_1477 - .L_1476)
	.align		4
.L_1476:
        /*214c*/ 	.word	index@(_ZN2at6native29vectorized_elementwise_kernelILi4EZZZNS0_21clamp_max_kernel_cudaERNS_18TensorIteratorBaseERKN3c106ScalarEENKUlvE_clEvENKUlvE6_clEvEUlNS4_4HalfEE_St5arrayIPcLm2EEEEviT0_T1_)
        /*2150*/ 	.word	0x00000000


	//----- nvinfo : EIATTR_REGCOUNT
	.align		4
.L_1477:
        /*2154*/ 	.byte	0x04, 0x2f
        /*2156*/ 	.short	(.L_1479 - .L_1478)
	.align		4
.L_1478:
        /*2158*/ 	.word	index@(_ZN2at6native29vectorized_elementwise_kernelILi2EZZZNS0_21clamp_max_kernel_cudaERNS_18TensorIteratorBaseERKN3c106ScalarEENKUlvE_clEvENKUlvE6_clEvEUlNS4_4HalfEE_St5arrayIPcLm2EEEEviT0_T1_)
        /*215c*/ 	.word	0x00000020


	//----- nvinfo : EIATTR_FRAME_SIZE
	.align		4
.L_1479:
        /*2160*/ 	.byte	0x04, 0x11
        /*2162*/ 	.short	(.L_1481 - .L_1480)
	.align		4
.L_1480:
        /*2164*/ 	.word	index@(_ZN2at6native29vectorized_elementwise_kernelILi2EZZZNS0_21clamp_max_kernel_cudaERNS_18TensorIteratorBaseERKN3c106ScalarEENKUlvE_clEvENKUlvE6_clEvEUlNS4_4HalfEE_St5arrayIPcLm2EEEEviT0_T1_)
        /*2168*/ 	.word	0x00000000


	//----- nvinfo : EIATTR_REGCOUNT
	.align		4
.L_1481:
        /*216c*/ 	.byte	0x04, 0x2f
        /*216e*/ 	.short	(.L_1483 - .L_1482)
	.align		4
.L_1482:
        /*2170*/ 	.word	index@(_ZN2at6native27unrolled_elementwise_kernelIZZZNS0_21clamp_max_kernel_cudaERNS_18TensorIteratorBaseERKN3c106ScalarEENKUlvE_clEvENKUlvE6_clEvEUlNS4_4HalfEE_St5arrayIPcLm2EELi4E23TrivialOffsetCalculatorILi1EjESG_NS0_6memory15LoadWithoutCastENSH_16StoreWithoutCastEEEviT_T0_T2_T3_T4_T5_)
        /*2174*/ 	.word	0x0000001c


	//----- nvinfo : EIATTR_FRAME_SIZE
	.align		4
.L_1483:
        /*2178*/ 	.byte	0x04, 0x11
        /*217a*/ 	.short	(.L_1485 - .L_1484)
	.align		4
.L_1484:
        /*217c*/ 	.word	index@(_ZN2at6native27unrolled_elementwise_kernelIZZZNS0_21clamp_max_kernel_cudaERNS_18TensorIteratorBaseERKN3c106ScalarEENKUlvE_clEvENKUlvE6_clEvEUlNS4_4HalfEE_St5arrayIPcLm2EELi4E23TrivialOffsetCalculatorILi1EjESG_NS0_6memory15LoadWithoutCastENSH_16StoreWithoutCastEEEviT_T0_T2_T3_T4_T5_)
        /*2180*/ 	.word	0x00000000


	//----- nvinfo : EIATTR_REGCOUNT
	.align		4
.L_1485:
        /*2184*/ 	.byte	0x04, 0x2f
        /*2186*/ 	.short	(.L_1487 - .L_1486)
	.align		4
.L_1486:
        /*2188*/ 	.word	index@(_ZN2at6native18elementwise_kernelILi128ELi4EZNS0_22gpu_kernel_impl_nocastIZZZNS0_21clamp_max_kernel_cudaERNS_18TensorIteratorBaseERKN3c106ScalarEENKUlvE_clEvENKUlvE6_clEvEUlNS5_4HalfEE_EEvS4_RKT_EUliE_EEviT1_)
        /*218c*/ 	.word	0x00000014


	//----- nvinfo : EIATTR_FRAME_SIZE
	.align		4
.L_1487:
        /*2190*/ 	.byte	0x04, 0x11
        /*2192*/ 	.short	(.L_1489 - .L_1488)
	.align		4
.L_1488:
        /*2194*/ 	.word	index@(_ZN2at6native18elementwise_kernelILi128ELi4EZNS0_22gpu_kernel_impl_nocastIZZZNS0_21clamp_max_kernel_cudaERNS_18TensorIteratorBaseERKN3c106ScalarEENKUlvE_clEvENKUlvE6_clEvEUlNS5_4HalfEE_EEvS4_RKT_EUliE_EEviT1_)
        /*2198*/ 	.word	0x00000000


	//----- nvinfo : EIATTR_REGCOUNT
	.align		4
.L_1489:
        /*219c*/ 	.byte	0x04, 0x2f
        /*219e*/ 	.short	(.L_1491 - .L_1490)
	.align		4
.L_1490:
        /*21a0*/ 	.word	index@(_ZN2at6native27unrolled_elementwise_kernelIZZZNS0_21clamp_max_kernel_cudaERNS_18TensorIteratorBaseERKN3c106ScalarEENKUlvE_clEvENKUlvE6_clEvEUlNS4_4HalfEE_St5arrayIPcLm2EELi4E23TrivialOffsetCalculatorILi1EjESG_NS0_6memory12LoadWithCastILi1EEENSH_13StoreWithCastILi1EEEEEviT_T0_T2_T3_T4_T5_)
        /*21a4*/ 	.word	0x0000001c


	//----- nvinfo : EIATTR_FRAME_SIZE
	.align		4
.L_1491:
        /*21a8*/ 	.byte	0x04, 0x11
        /*21aa*/ 	.short	(.L_1493 - .L_1492)
	.align		4
.L_1492:
        /*21ac*/ 	.word	index@(_ZN2at6native27unrolled_elementwise_kernelIZZZNS0_21clamp_max_kernel_cudaERNS_18TensorIteratorBaseERKN3c106ScalarEENKUlvE_clEvENKUlvE6_clEvEUlNS4_4HalfEE_St5arrayIPcLm2EELi4E23TrivialOffsetCalculatorILi1EjESG_NS0_6memory12LoadWithCastILi1EEENSH_13StoreWithCastILi1EEEEEviT_T0_T2_T3_T4_T5_)
        /*21b0*/ 	.word	0x00000000


	//----- nvinfo : EIATTR_REGCOUNT
	.align		4
.L_1493:
        /*21b4*/ 	.byte	0x04, 0x2f
        /*21b6*/ 	.short	(.L_1495 - .L_1494)
	.align		4
.L_1494:
        /*21b8*/ 	.word	index@(_ZN2at6native18elementwise_kernelILi128ELi4EZNS0_15gpu_kernel_implIZZZNS0_21clamp_max_kernel_cudaERNS_18TensorIteratorBaseERKN3c106ScalarEENKUlvE_clEvENKUlvE6_clEvEUlNS5_4HalfEE_EEvS4_RKT_EUliE_EEviT1_)
        /*21bc*/ 	.word	0x00000018


	//----- nvinfo : EIATTR_FRAME_SIZE
	.align		4
.L_1495:
        /*21c0*/ 	.byte	0x04, 0x11
        /*21c2*/ 	.short	(.L_1497 - .L_1496)
	.align		4
.L_1496:
        /*21c4*/ 	.word	index@(_ZN2at6native18elementwise_kernelILi128ELi4EZNS0_15gpu_kernel_implIZZZNS0_21clamp_max_kernel_cudaERNS_18TensorIteratorBaseERKN3c106ScalarEENKUlvE_clEvENKUlvE6_clEvEUlNS5_4HalfEE_EEvS4_RKT_EUliE_EEviT1_)
        /*21c8*/ 	.word	0x00000000


	//----- nvinfo : EIATTR_REGCOUNT
	.align		4
.L_1497:
        /*21cc*/ 	.byte	0x04, 0x2f
        /*21ce*/ 	.short	(.L_1499 - .L_1498)
	.align		4
.L_1498:
        /*21d0*/ 	.word	index@(_ZN2at6native29vectorized_elementwise_kernelILi8EZZZNS0_21clamp_max_kernel_cudaERNS_18TensorIteratorBaseERKN3c106ScalarEENKUlvE_clEvENKUlvE7_clEvEUlNS4_8BFloat16EE_St5arrayIPcLm2EEEEviT0_T1_)
        /*21d4*/ 	.word	0x00000020


	//----- nvinfo : EIATTR_FRAME_SIZE
	.align		4
.L_1499:
        /*21d8*/ 	.byte	0x04, 0x11
        /*21da*/ 	.short	(.L_1501 - .L_1500)
	.align		4
.L_1500:
        /*21dc*/ 	.word	index@(_ZN2at6native29vectorized_elementwise_kernelILi8EZZZNS0_21clamp_max_kernel_cudaERNS_18TensorIteratorBaseERKN3c106ScalarEENKUlvE_clEvENKUlvE7_clEvEUlNS4_8BFloat16EE_St5arrayIPcLm2EEEEviT0_T1_)
        /*21e0*/ 	.word	0x00000000


	//----- nvinfo : EIATTR_REGCOUNT
	.align		4
.L_1501:
        /*21e4*/ 	.byte	0x04, 0x2f
        /*21e6*/ 	.short	(.L_1503 - .L_1502)
	.align		4
.L_1502:
        /*21e8*/ 	.word	index@(_ZN2at6native29vectorized_elementwise_kernelILi4EZZZNS0_21clamp_max_kernel_cudaERNS_18TensorIteratorBaseERKN3c106ScalarEENKUlvE_clEvENKUlvE7_clEvEUlNS4_8BFloat16EE_St5arrayIPcLm2EEEEviT0_T1_)
        /*21ec*/ 	.word	0x00000020


	//----- nvinfo : EIATTR_FRAME_SIZE
	.align		4
.L_1503:
        /*21f0*/ 	.byte	0x04, 0x11
        /*21f2*/ 	.short	(.L_1505 - .L_1504)
	.align		4
.L_1504:
        /*21f4*/ 	.word	index@(_ZN2at6native29vectorized_elementwise_kernelILi4EZZZNS0_21clamp_max_kernel_cudaERNS_18TensorIteratorBaseERKN3c106ScalarEENKUlvE_clEvENKUlvE7_clEvEUlNS4_8BFloat16EE_St5arrayIPcLm2EEEEviT0_T1_)
        /*21f8*/ 	.word	0x00000000


	//----- nvinfo : EIATTR_REGCOUNT
	.align		4
.L_1505:
        /*21fc*/ 	.byte	0x04, 0x2f
        /*21fe*/ 	.short	(.L_1507 - .L_1506)
	.align		4
.L_1506:
        /*2200*/ 	.word	index@(_ZN2at6native29vectorized_elementwise_kernelILi2EZZZNS0_21clamp_max_kernel_cudaERNS_18TensorIteratorBaseERKN3c106ScalarEENKUlvE_clEvENKUlvE7_clEvEUlNS4_8BFloat16EE_St5arrayIPcLm2EEEEviT0_T1_)
        /*2204*/ 	.word	0x00000020


	//----- nvinfo : EIATTR_FRAME_SIZE
	.align		4
.L_1507:
        /*2208*/ 	.byte	0x04, 0x11
        /*220a*/ 	.short	(.L_1509 - .L_1508)
	.align		4
.L_1508:
        /*220c*/ 	.word	index@(_ZN2at6native29vectorized_elementwise_kernelILi2EZZZNS0_21clamp_max_kernel_cudaERNS_18TensorIteratorBaseERKN3c106ScalarEENKUlvE_clEvENKUlvE7_clEvEUlNS4_8BFloat16EE_St5arrayIPcLm2EEEEviT0_T1_)
        /*2210*/ 	.word	0x00000000


	//----- nvinfo : EIATTR_REGCOUNT
	.align		4
.L_1509:
        /*2214*/ 	.byte	0x04, 0x2f
        /*2216*/ 	.short	(.L_1511 - .L_1510)
	.align		4
.L_1510:
        /*2218*/ 	.word	index@(_ZN2at6native27unrolled_elementwise_kernelIZZZNS0_21clamp_max_kernel_cudaERNS_18TensorIteratorBaseERKN3c106ScalarEENKUlvE_clEvENKUlvE7_clEvEUlNS4_8BFloat16EE_St5arrayIPcLm2EELi4E23TrivialOffsetCalculatorILi1EjESG_NS0_6memory15LoadWithoutCastENSH_16StoreWithoutCastEEEviT_T0_T2_T3_T4_T5_)
        /*221c*/ 	.word	0x0000001c


	//----- nvinfo : EIATTR_FRAME_SIZE
	.align		4
.L_1511:
        /*2220*/ 	.byte	0x04, 0x11
        /*2222*/ 	.short	(.L_1513 - .L_1512)
	.align		4
.L_1512:
        /*2224*/ 	.word	index@(_ZN2at6native27unrolled_elementwise_kernelIZZZNS0_21clamp_max_kernel_cudaERNS_18TensorIteratorBaseERKN3c106ScalarEENKUlvE_clEvENKUlvE7_clEvEUlNS4_8BFloat16EE_St5arrayIPcLm2EELi4E23TrivialOffsetCalculatorILi1EjESG_NS0_6memory15LoadWithoutCastENSH_16StoreWithoutCastEEEviT_T0_T2_T3_T4_T5_)
        /*2228*/ 	.word	0x00000000


	//----- nvinfo : EIATTR_REGCOUNT
	.align		4
.L_1513:
        /*222c*/ 	.byte	0x04, 0x2f
        /*222e*/ 	.short	(.L_1515 - .L_1514)
	.align		4
.L_1514:
        /*2230*/ 	.word	index@(_ZN2at6native18elementwise_kernelILi128ELi4EZNS0_22gpu_kernel_impl_nocastIZZZNS0_21clamp_max_kernel_cudaERNS_18TensorIteratorBaseERKN3c106ScalarEENKUlvE_clEvENKUlvE7_clEvEUlNS5_8BFloat16EE_EEvS4_RKT_EUliE_EEviT1_)
        /*2234*/ 	.word	0x00000014


	//----- nvinfo : EIATTR_FRAME_SIZE
	.align		4
.L_1515:
        /*2238*/ 	.byte	0x04, 0x11
        /*223a*/ 	.short	(.L_1517 - .L_1516)
	.align		4
.L_1516:
        /*223c*/ 	.word	index@(_ZN2at6native18elementwise_kernelILi128ELi4EZNS0_22gpu_kernel_impl_nocastIZZZNS0_21clamp_max_kernel_cudaERNS_18TensorIteratorBaseERKN3c106ScalarEENKUlvE_clEvENKUlvE7_clEvEUlNS5_8BFloat16EE_EEvS4_RKT_EUliE_EEviT1_)
        /*2240*/ 	.word	0x00000000


	//----- nvinfo : EIATTR_REGCOUNT
	.align		4
.L_1517:
        /*2244*/ 	.byte	0x04, 0x2f
        /*2246*/ 	.short	(.L_1519 - .L_1518)
	.align		4
.L_1518:
        /*2248*/ 	.word	index@(_ZN2at6native27unrolled_elementwise_kernelIZZZNS0_21clamp_max_kernel_cudaERNS_18TensorIteratorBaseERKN3c106ScalarEENKUlvE_clEvENKUlvE7_clEvEUlNS4_8BFloat16EE_St5arrayIPcLm2EELi4E23TrivialOffsetCalculatorILi1EjESG_NS0_6memory12LoadWithCastILi1EEENSH_13StoreWithCastILi1EEEEEviT_T0_T2_T3_T4_T5_)
        /*224c*/ 	.word	0x0000001c


	//----- nvinfo : EIATTR_FRAME_SIZE
	.align		4
.L_1519:
        /*2250*/ 	.byte	0x04, 0x11
        /*2252*/ 	.short	(.L_1521 - .L_1520)
	.align		4
.L_1520:
        /*2254*/ 	.word	index@(_ZN2at6native27unrolled_elementwise_kernelIZZZNS0_21clamp_max_kernel_cudaERNS_18TensorIteratorBaseERKN3c106ScalarEENKUlvE_clEvENKUlvE7_clEvEUlNS4_8BFloat16EE_St5arrayIPcLm2EELi4E23TrivialOffsetCalculatorILi1EjESG_NS0_6memory12LoadWithCastILi1EEENSH_13StoreWithCastILi1EEEEEviT_T0_T2_T3_T4_T5_)
        /*2258*/ 	.word	0x00000000


	//----- nvinfo : EIATTR_REGCOUNT
	.align		4
.L_1521:
        /*225c*/ 	.byte	0x04, 0x2f
        /*225e*/ 	.short	(.L_1523 - .L_1522)
	.align		4
.L_1522:
        /*2260*/ 	.word	index@(_ZN2at6native18elementwise_kernelILi128ELi4EZNS0_15gpu_kernel_implIZZZNS0_21clamp_max_kernel_cudaERNS_18TensorIteratorBaseERKN3c106ScalarEENKUlvE_clEvENKUlvE7_clEvEUlNS5_8BFloat16EE_EEvS4_RKT_EUliE_EEviT1_)
        /*2264*/ 	.word	0x00000018


	//----- nvinfo : EIATTR_FRAME_SIZE
	.align		4
.L_1523:
        /*2268*/ 	.byte	0x04, 0x11
        /*226a*/ 	.short	(.L_1525 - .L_1524)
	.align		4
.L_1524:
        /*226c*/ 	.word	index@(_ZN2at6native18elementwise_kernelILi128ELi4EZNS0_15gpu_kernel_implIZZZNS0_21clamp_max_kernel_cudaERNS_18TensorIteratorBaseERKN3c106ScalarEENKUlvE_clEvENKUlvE7_clEvEUlNS5_8BFloat16EE_EEvS4_RKT_EUliE_EEviT1_)
        /*2270*/ 	.word	0x00000000


	//----- nvinfo : EIATTR_REGCOUNT
	.align		4
.L_1525:
        /*2274*/ 	.byte	0x04, 0x2f
        /*2276*/ 	.short	(.L_1527 - .L_1526)
	.align		4
.L_1526:
        /*2278*/ 	.word	index@(_ZN2at6native29vectorized_elementwise_kernelILi8EZZZNS0_22nan_to_num_kernel_cudaERNS_18TensorIteratorBaseESt8optionalIdES5_S5_ENKUlvE_clEvENKUlvE_clEvEUlN3c107complexIdEEE_St5arrayIPcLm2EEEEviT0_T1_)
        /*227c*/ 	.word	0x00000038


	//----- nvinfo : EIATTR_FRAME_SIZE
	.align		4
.L_1527:
        /*2280*/ 	.byte	0x04, 0x11
        /*2282*/ 	.short	(.L_1529 - .L_1528)
	.align		4
.L_1528:
        /*2284*/ 	.word	index@(_ZN2at6native29vectorized_elementwise_kernelILi8EZZZNS0_22nan_to_num_kernel_cudaERNS_18TensorIteratorBaseESt8optionalIdES5_S5_ENKUlvE_clEvENKUlvE_clEvEUlN3c107complexIdEEE_St5arrayIPcLm2EEEEviT0_T1_)
        /*2288*/ 	.word	0x00000000


	//----- nvinfo : EIATTR_REGCOUNT
	.align		4
.L_1529:
        /*228c*/ 	.byte	0x04, 0x2f
        /*228e*/ 	.short	(.L_1531 - .L_1530)
	.align		4
.L_1530:
        /*2290*/ 	.word	index@(_ZN2at6native29vectorized_elementwise_kernelILi4EZZZNS0_22nan_to_num_kernel_cudaERNS_18TensorIteratorBaseESt8optionalIdES5_S5_ENKUlvE_clEvENKUlvE_clEvEUlN3c107complexIdEEE_St5arrayIPcLm2EEEEviT0_T1_)
        /*2294*/ 	.word	0x00000038


	//----- nvinfo : EIATTR_FRAME_SIZE
	.align		4
.L_1531:
        /*2298*/ 	.byte	0x04, 0x11
        /*229a*/ 	.short	(.L_1533 - .L_1532)
	.align		4
.L_1532:
        /*229c*/ 	.word	index@(_ZN2at6native29vectorized_elementwise_kernelILi4EZZZNS0_22nan_to_num_kernel_cudaERNS_18TensorIteratorBaseESt8optionalIdES5_S5_ENKUlvE_clEvENKUlvE_clEvEUlN3c107complexIdEEE_St5arrayIPcLm2EEEEviT0_T1_)
        /*22a0*/ 	.word	0x00000000


	//----- nvinfo : EIATTR_REGCOUNT
	.align		4
.L_1533:
        /*22a4*/ 	.byte	0x04, 0x2f
        /*22a6*/ 	.short	(.L_1535 - .L_1534)
	.align		4
.L_1534:
        /*22a8*/ 	.word	index@(_ZN2at6native29vectorized_elementwise_kernelILi2EZZZNS0_22nan_to_num_kernel_cudaERNS_18TensorIteratorBaseESt8optionalIdES5_S5_ENKUlvE_clEvENKUlvE_clEvEUlN3c107complexIdEEE_St5arrayIPcLm2EEEEviT0_T1_)
        /*22ac*/ 	.word	0x00000038


	//----- nvinfo : EIATTR_FRAME_SIZE
	.align		4
.L_1535:
        /*22b0*/ 	.byte	0x04, 0x11
        /*22b2*/ 	.short	(.L_1537 - .L_1536)
	.align		4
.L_1536:
        /*22b4*/ 	.word	index@(_ZN2at6native29vectorized_elementwise_kernelILi2EZZZNS0_22nan_to_num_kernel_cudaERNS_18TensorIteratorBaseESt8optionalIdES5_S5_ENKUlvE_clEvENKUlvE_clEvEUlN3c107complexIdEEE_St5arrayIPcLm2EEEEviT0_T1_)
        /*22b8*/ 	.word	0x00000000


	//----- nvinfo : EIATTR_REGCOUNT
	.align		4
.L_1537:
        /*22bc*/ 	.byte	0x04, 0x2f
        /*22be*/ 	.short	(.L_1539 - .L_1538)
	.align		4
.L_1538:
        /*22c0*/ 	.word	index@(_ZN2at6native27unrolled_elementwise_kernelIZZZNS0_22nan_to_num_kernel_cudaERNS_18TensorIteratorBaseESt8optionalIdES5_S5_ENKUlvE_clEvENKUlvE_clEvEUlN3c107complexIdEEE_St5arrayIPcLm2EELi4E23TrivialOffsetCalculatorILi1EjESG_NS0_6memory15LoadWithoutCastENSH_16StoreWithoutCastEEEviT_T0_T2_T3_T4_T5_)
        /*22c4*/ 	.word	0x00000020


	//----- nvinfo : EIATTR_FRAME_SIZE
	.align		4
.L_1539:
        /*22c8*/ 	.byte	0x04, 0x11
        /*22ca*/ 	.short	(.L_1541 - .L_1540)
	.align		4
.L_1540:
        /*22cc*/ 	.word	index@(_ZN2at6native27unrolled_elementwise_kernelIZZZNS0_22nan_to_num_kernel_cudaERNS_18TensorIteratorBaseESt8optionalIdES5_S5_ENKUlvE_clEvENKUlvE_clEvEUlN3c107complexIdEEE_St5arrayIPcLm2EELi4E23TrivialOffsetCalculatorILi1EjESG_NS0_6memory15LoadWithoutCastENSH_16StoreWithoutCastEEEviT_T0_T2_T3_T4_T5_)
        /*22d0*/ 	.word	0x00000000


	//----- nvinfo : EIATTR_REGCOUNT
	.align		4
.L_1541:
        /*22d4*/ 	.byte	0x04, 0x2f
        /*22d6*/ 	.short	(.L_1543 - .L_1542)
	.align		4
.L_1542:
        /*22d8*/ 	.word	index@(_ZN2at6native18elementwise_kernelILi128ELi2EZNS0_22gpu_kernel_impl_nocastIZZZNS0_22nan_to_num_kernel_cudaERNS_18TensorIteratorBaseESt8optionalIdES6_S6_ENKUlvE_clEvENKUlvE_clEvEUlN3c107complexIdEEE_EEvS4_RKT_EUliE_EEviT1_)
        /*22dc*/ 	.word	0x00000014


	//----- nvinfo : EIATTR_FRAME_SIZE
	.align		4
.L_1543:
        /*22e0*/ 	.byte	0x04, 0x11
        /*22e2*/ 	.short	(.L_1545 - .L_1544)
	.align		4
.L_1544:
        /*22e4*/ 	.word	index@(_ZN2at6native18elementwise_kernelILi128ELi2EZNS0_22gpu_kernel_impl_nocastIZZZNS0_22nan_to_num_kernel_cudaERNS_18TensorIteratorBaseESt8optionalIdES6_S6_ENKUlvE_clEvENKUlvE_clEvEUlN3c107complexIdEEE_EEvS4_RKT_EUliE_EEviT1_)
        /*22e8*/ 	.word	0x00000000


	//----- nvinfo : EIATTR_REGCOUNT
	.align		4
.L_1545:
        /*22ec*/ 	.byte	0x04, 0x2f
        /*22ee*/ 	.short	(.L_1547 - .L_1546)
	.align		4
.L_1546:
        /*22f0*/ 	.word	index@(_ZN2at6native27unrolled_elementwise_kernelIZZZNS0_22nan_to_num_kernel_cudaERNS_18TensorIteratorBaseESt8optionalIdES5_S5_ENKUlvE_clEvENKUlvE_clEvEUlN3c107complexIdEEE_St5arrayIPcLm2EELi4E23TrivialOffsetCalculatorILi1EjESG_NS0_6memory12LoadWithCastILi1EEENSH_13StoreWithCastILi1EEEEEviT_T0_T2_T3_T4_T5_)
        /*22f4*/ 	.word	0x00000026


	//----- nvinfo : EIATTR_FRAME_SIZE
	.align		4
.L_1547:
        /*22f8*/ 	.byte	0x04, 0x11
        /*22fa*/ 	.short	(.L_1549 - .L_1548)
	.align		4
.L_1548:
        /*22fc*/ 	.word	index@(_ZN2at6native27unrolled_elementwise_kernelIZZZNS0_22nan_to_num_kernel_cudaERNS_18TensorIteratorBaseESt8optionalIdES5_S5_ENKUlvE_clEvENKUlvE_clEvEUlN3c107complexIdEEE_St5arrayIPcLm2EELi4E23TrivialOffsetCalculatorILi1EjESG_NS0_6memory12LoadWithCastILi1EEENSH_13StoreWithCastILi1EEEEEviT_T0_T2_T3_T4_T5_)
        /*2300*/ 	.word	0x00000000


	//----- nvinfo : EIATTR_REGCOUNT
	.align		4
.L_1549:
        /*2304*/ 	.byte	0x04, 0x2f
        /*2306*/ 	.short	(.L_1551 - .L_1550)
	.align		4
.L_1550:
        /*2308*/ 	.word	index@(_ZN2at6native18elementwise_kernelILi128ELi4EZNS0_15gpu_kernel_implIZZZNS0_22nan_to_num_kernel_cudaERNS_18TensorIteratorBaseESt8optionalIdES6_S6_ENKUlvE_clEvENKUlvE_clEvEUlN3c107complexIdEEE_EEvS4_RKT_EUliE_EEviT1_)
        /*230c*/ 	.word	0x00000018


	//----- nvinfo : EIATTR_FRAME_SIZE
	.align		4
.L_1551:
        /*2310*/ 	.byte	0x04, 0x11
        /*2312*/ 	.short	(.L_1553 - .L_1552)
	.align		4
.L_1552:
        /*2314*/ 	.word	index@(_ZN2at6native18elementwise_kernelILi128ELi4EZNS0_15gpu_kernel_implIZZZNS0_22nan_to_num_kernel_cudaERNS_18TensorIteratorBaseESt8optionalIdES6_S6_ENKUlvE_clEvENKUlvE_clEvEUlN3c107complexIdEEE_EEvS4_RKT_EUliE_EEviT1_)
        /*2318*/ 	.word	0x00000000


	//----- nvinfo : EIATTR_REGCOUNT
	.align		4
.L_1553:
        /*231c*/ 	.byte	0x04, 0x2f
        /*231e*/ 	.short	(.L_1555 - .L_1554)
	.align		4
.L_1554:
        /*2320*/ 	.word	index@(_ZN2at6native29vectorized_elementwise_kernelILi8EZZZNS0_22nan_to_num_kernel_cudaERNS_18TensorIteratorBaseESt8optionalIdES5_S5_ENKUlvE_clEvENKUlvE0_clEvEUlN3c107complexIfEEE_St5arrayIPcLm2EEEEviT0_T1_)
        /*2324*/ 	.word	0x00000028


	//----- nvinfo : EIATTR_FRAME_SIZE
	.align		4
.L_1555:
        /*2328*/ 	.byte	0x04, 0x11
        /*232a*/ 	.short	(.L_1557 - .L_1556)
	.align		4
.L_1556:
        /*232c*/ 	.word	index@(_ZN2at6native29vectorized_elementwise_kernelILi8EZZZNS0_22nan_to_num_kernel_cudaERNS_18TensorIteratorBaseESt8optionalIdES5_S5_ENKUlvE_clEvENKUlvE0_clEvEUlN3c107complexIfEEE_St5arrayIPcLm2EEEEviT0_T1_)
        /*2330*/ 	.word	0x00000000


	//----- nvinfo : EIATTR_REGCOUNT
	.align		4
.L_1557:
        /*2334*/ 	.byte	0x04, 0x2f
        /*2336*/ 	.short	(.L_1559 - .L_1558)
	.align		4
.L_1558:
        /*2338*/ 	.word	index@(_ZN2at6native29vectorized_elementwise_kernelILi4EZZZNS0_22nan_to_num_kernel_cudaERNS_18TensorIteratorBaseESt8optionalIdES5_S5_ENKUlvE_clEvENKUlvE0_clEvEUlN3c107complexIfEEE_St5arrayIPcLm2EEEEviT0_T1_)
        /*233c*/ 	.word	0x00000028


	//----- nvinfo : EIATTR_FRAME_SIZE
	.align		4
.L_1559:
        /*2340*/ 	.byte	0x04, 0x11
        /*2342*/ 	.short	(.L_1561 - .L_1560)
	.align		4
.L_1560:
        /*2344*/ 	.word	index@(_ZN2at6native29vectorized_elementwise_kernelILi4EZZZNS0_22nan_to_num_kernel_cudaERNS_18TensorIteratorBaseESt8optionalIdES5_S5_ENKUlvE_clEvENKUlvE0_clEvEUlN3c107complexIfEEE_St5arrayIPcLm2EEEEviT0_T1_)
        /*2348*/ 	.word	0x00000000


	//----- nvinfo : EIATTR_REGCOUNT
	.align		4
.L_1561:
        /*234c*/ 	.byte	0x04, 0x2f
        /*234e*/ 	.short	(.L_1563 - .L_1562)
	.align		4
.L_1562:
        /*2350*/ 	.word	index@(_ZN2at6native29vectorized_elementwise_kernelILi2EZZZNS0_22nan_to_num_kernel_cudaERNS_18TensorIteratorBaseESt8optionalIdES5_S5_ENKUlvE_clEvENKUlvE0_clEvEUlN3c107complexIfEEE_St5arrayIPcLm2EEEEviT0_T1_)
        /*2354*/ 	.word	0x00000028


	//----- nvinfo : EIATTR_FRAME_SIZE
	.align		4
.L_1563:
        /*2358*/ 	.byte	0x04, 0x11
        /*235a*/ 	.short	(.L_1565 - .L_1564)
	.align		4
.L_1564:
        /*235c*/ 	.word	index@(_ZN2at6native29vectorized_elementwise_kernelILi2EZZZNS0_22nan_to_num_kernel_cudaERNS_18TensorIteratorBaseESt8optionalIdES5_S5_ENKUlvE_clEvENKUlvE0_clEvEUlN3c107complexIfEEE_St5arrayIPcLm2EEEEviT0_T1_)
        /*2360*/ 	.word	0x00000000


	//----- nvinfo : EIATTR_REGCOUNT
	.align		4
.L_1565:
        /*2364*/ 	.byte	0x04, 0x2f
        /*2366*/ 	.short	(.L_1567 - .L_1566)
	.align		4
.L_1566:
        /*2368*/ 	.word	index@(_ZN2at6native27unrolled_elementwise_kernelIZZZNS0_22nan_to_num_kernel_cudaERNS_18TensorIteratorBaseESt8optionalIdES5_S5_ENKUlvE_clEvENKUlvE0_clEvEUlN3c107complexIfEEE_St5arrayIPcLm2EELi4E23TrivialOffsetCalculatorILi1EjESG_NS0_6memory15LoadWithoutCastENSH_16StoreWithoutCastEEEviT_T0_T2_T3_T4_T5_)
        /*236c*/ 	.word	0x0000001a


	//----- nvinfo : EIATTR_FRAME_SIZE
	.align		4
.L_1567:
        /*2370*/ 	.byte	0x04, 0x11
        /*2372*/ 	.short	(.L_1569 - .L_1568)
	.align		4
.L_1568:
        /*2374*/ 	.word	index@(_ZN2at6native27unrolled_elementwise_kernelIZZZNS0_22nan_to_num_kernel_cudaERNS_18TensorIteratorBaseESt8optionalIdES5_S5_ENKUlvE_clEvENKUlvE0_clEvEUlN3c107complexIfEEE_St5arrayIPcLm2EELi4E23TrivialOffsetCalculatorILi1EjESG_NS0_6memory15LoadWithoutCastENSH_16StoreWithoutCastEEEviT_T0_T2_T3_T4_T5_)
        /*2378*/ 	.word	0x00000000


	//----- nvinfo : EIATTR_REGCOUNT
	.align		4
.L_1569:
        /*237c*/ 	.byte	0x04, 0x2f
        /*237e*/ 	.short	(.L_1571 - .L_1570)
	.align		4
.L_1570:
        /*2380*/ 	.word	index@(_ZN2at6native18elementwise_kernelILi128ELi2EZNS0_22gpu_kernel_impl_nocastIZZZNS0_22nan_to_num_kernel_cudaERNS_18TensorIteratorBaseESt8optionalIdES6_S6_ENKUlvE_clEvENKUlvE0_clEvEUlN3c107complexIfEEE_EEvS4_RKT_EUliE_EEviT1_)
        /*2384*/ 	.word	0x00000014


	//----- nvinfo : EIATTR_FRAME_SIZE
	.align		4
.L_1571:
        /*2388*/ 	.byte	0x04, 0x11
        /*238a*/ 	.short	(.L_1573 - .L_1572)
	.align		4
.L_1572:
        /*238c*/ 	.word	index@(_ZN2at6native18elementwise_kernelILi128ELi2EZNS0_22gpu_kernel_impl_nocastIZZZNS0_22nan_to_num_kernel_cudaERNS_18TensorIteratorBaseESt8optionalIdES6_S6_ENKUlvE_clEvENKUlvE0_clEvEUlN3c107complexIfEEE_EEvS4_RKT_EUliE_EEviT1_)
        /*2390*/ 	.word	0x00000000


	//----- nvinfo : EIATTR_REGCOUNT
	.align		4
.L_1573:
        /*2394*/ 	.byte	0x04, 0x2f
        /*2396*/ 	.short	(.L_1575 - .L_1574)
	.align		4
.L_1574:
        /*2398*/ 	.word	index@(_ZN2at6native27unrolled_elementwise_kernelIZZZNS0_22nan_to_num_kernel_cudaERNS_18TensorIteratorBaseESt8optionalIdES5_S5_ENKUlvE_clEvENKUlvE0_clEvEUlN3c107complexIfEEE_St5arrayIPcLm2EELi4E23TrivialOffsetCalculatorILi1EjESG_NS0_6memory12LoadWithCastILi1EEENSH_13StoreWithCastILi1EEEEEviT_T0_T2_T3_T4_T5_)
        /*239c*/ 	.word	0x00000020


	//----- nvinfo : EIATTR_FRAME_SIZE
	.align		4
.L_1575:
        /*23a0*/ 	.byte	0x04, 0x11
        /*23a2*/ 	.short	(.L_1577 - .L_1576)
	.align		4
.L_1576:
        /*23a4*/ 	.word	index@(_ZN2at6native27unrolled_elementwise_kernelIZZZNS0_22nan_to_num_kernel_cudaERNS_18TensorIteratorBaseESt8optionalIdES5_S5_ENKUlvE_clEvENKUlvE0_clEvEUlN3c107complexIfEEE_St5arrayIPcLm2EELi4E23TrivialOffsetCalculatorILi1EjESG_NS0_6memory12LoadWithCastILi1EEENSH_13StoreWithCastILi1EEEEEviT_T0_T2_T3_T4_T5_)
        /*23a8*/ 	.word	0x00000000


	//----- nvinfo : EIATTR_REGCOUNT
	.align		4
.L_1577:
        /*23ac*/ 	.byte	0x04, 0x2f
        /*23ae*/ 	.short	(.L_1579 - .L_1578)
	.align		4
.L_1578:
        /*23b0*/ 	.word	index@(_ZN2at6native18elementwise_kernelILi128ELi4EZNS0_15gpu_kernel_implIZZZNS0_22nan_to_num_kernel_cudaERNS_18TensorIteratorBaseESt8optionalIdES6_S6_ENKUlvE_clEvENKUlvE0_clEvEUlN3c107complexIfEEE_EEvS4_RKT_EUliE_EEviT1_)
        /*23b4*/ 	.word	0x00000018


	//----- nvinfo : EIATTR_FRAME_SIZE
	.align		4
.L_1579:
        /*23b8*/ 	.byte	0x04, 0x11
        /*23ba*/ 	.short	(.L_1581 - .L_1580)
	.align		4
.L_1580:
        /*23bc*/ 	.word	index@(_ZN2at6native18elementwise_kernelILi128ELi4EZNS0_15gpu_kernel_implIZZZNS0_22nan_to_num_kernel_cudaERNS_18TensorIteratorBaseESt8optionalIdES6_S6_ENKUlvE_clEvENKUlvE0_clEvEUlN3c107complexIfEEE_EEvS4_RKT_EUliE_EEviT1_)
        /*23c0*/ 	.word	0x00000000


	//----- nvinfo : EIATTR_REGCOUNT
	.align		4
.L_1581:
        /*23c4*/ 	.byte	0x04, 0x2f
        /*23c6*/ 	.short	(.L_1583 - .L_1582)
	.align		4
.L_1582:
        /*23c8*/ 	.word	index@(_ZN2at6native29vectorized_elementwise_kernelILi8EZZZNS0_22nan_to_num_kernel_cudaERNS_18TensorIteratorBaseESt8optionalIdES5_S5_ENKUlvE0_clEvENKUlvE_clEvEUldE_St5arrayIPcLm2EEEEviT0_T1_)
        /*23cc*/ 	.word	0x0000001f


	//----- nvinfo : EIATTR_FRAME_SIZE
	.align		4
.L_1583:
        /*23d0*/ 	.byte	0x04, 0x11
        /*23d2*/ 	.short	(.L_1585 - .L_1584)
	.align		4
.L_1584:
        /*23d4*/ 	.word	index@(_ZN2at6native29vectorized_elementwise_kernelILi8EZZZNS0_22nan_to_num_kernel_cudaERNS_18TensorIteratorBaseESt8optionalIdES5_S5_ENKUlvE0_clEvENKUlvE_clEvEUldE_St5arrayIPcLm2EEEEviT0_T1_)
        /*23d8*/ 	.word	0x00000000


	//----- nvinfo : EIATTR_REGCOUNT
	.align		4
.L_1585:
        /*23dc*/ 	.byte	0x04, 0x2f
        /*23de*/ 	.short	(.L_1587 - .L_1586)
	.align		4
.L_1586:
        /*23e0*/ 	.word	index@(_ZN2at6native29vectorized_elementwise_kernelILi4EZZZNS0_22nan_to_num_kernel_cudaERNS_18TensorIteratorBaseESt8optionalIdES5_S5_ENKUlvE0_clEvENKUlvE_clEvEUldE_St5arrayIPcLm2EEEEviT0_T1_)
        /*23e4*/ 	.word	0x0000001f


	//----- nvinfo : EIATTR_FRAME_SIZE
	.align		4
.L_1587:
        /*23e8*/ 	.byte	0x04, 0x11
        /*23ea*/ 	.short	(.L_1589 - .L_1588)
	.align		4
.L_1588:
        /*23ec*/ 	.word	index@(_ZN2at6native29vectorized_elementwise_kernelILi4EZZZNS0_22nan_to_num_kernel_cudaERNS_18TensorIteratorBaseESt8optionalIdES5_S5_ENKUlvE0_clEvENKUlvE_clEvEUldE_St5arrayIPcLm2EEEEviT0_T1_)
        /*23f0*/ 	.word	0x00000000


	//----- nvinfo : EIATTR_REGCOUNT
	.align		4
.L_1589:
        /*23f4*/ 	.byte	0x04, 0x2f
        /*23f6*/ 	.short	(.L_1591 - .L_1590)
	.align		4
.L_1590:
        /*23f8*/ 	.word	index@(_ZN2at6native29vectorized_elementwise_kernelILi2EZZZNS0_22nan_to_num_kernel_cudaERNS_18TensorIteratorBaseESt8optionalIdES5_S5_ENKUlvE0_clEvENKUlvE_clEvEUldE_St5arrayIPcLm2EEEEviT0_T1_)
        /*23fc*/ 	.word	0x00000020


	//----- nvinfo : EIATTR_FRAME_SIZE
	.align		4
.L_1591:
        /*2400*/ 	.byte	0x04, 0x11
        /*2402*/ 	.short	(.L_1593 - .L_1592)
	.align		4
.L_1592:
        /*2404*/ 	.word	index@(_ZN2at6native29vectorized_elementwise_kernelILi2EZZZNS0_22nan_to_num_kernel_cudaERNS_18TensorIteratorBaseESt8optionalIdES5_S5_ENKUlvE0_clEvENKUlvE_clEvEUldE_St5arrayIPcLm2EEEEviT0_T1_)
        /*2408*/ 	.word	0x00000000


	//----- nvinfo : EIATTR_REGCOUNT
	.align		4
.L_1593:
        /*240c*/ 	.byte	0x04, 0x2f
        /*240e*/ 	.short	(.L_1595 - .L_1594)
	.align		4
.L_1594:
        /*2410*/ 	.word	index@(_ZN2at6native27unrolled_elementwise_kernelIZZZNS0_22nan_to_num_kernel_cudaERNS_18TensorIteratorBaseESt8optionalIdES5_S5_ENKUlvE0_clEvENKUlvE_clEvEUldE_St5arrayIPcLm2EELi4E23TrivialOffsetCalculatorILi1EjESD_NS0_6memory15LoadWithoutCastENSE_16StoreWithoutCastEEEviT_T0_T2_T3_T4_T5_)
        /*2414*/ 	.word	0x0000001a


	//----- nvinfo : EIATTR_FRAME_SIZE
	.align		4
.L_1595:
        /*2418*/ 	.byte	0x04, 0x11
        /*241a*/ 	.short	(.L_1597 - .L_1596)
	.align		4
.L_1596:
        /*241c*/ 	.word	index@(_ZN2at6native27unrolled_elementwise_kernelIZZZNS0_22nan_to_num_kernel_cudaERNS_18TensorIteratorBaseESt8optionalIdES5_S5_ENKUlvE0_clEvENKUlvE_clEvEUldE_St5arrayIPcLm2EELi4E23TrivialOffsetCalculatorILi1EjESD_NS0_6memory15LoadWithoutCastENSE_16StoreWithoutCastEEEviT_T0_T2_T3_T4_T5_)
        /*2420*/ 	.word	0x00000000


	//----- nvinfo : EIATTR_REGCOUNT
	.align		4
.L_1597:
        /*2424*/ 	.byte	0x04, 0x2f
        /*2426*/ 	.short	(.L_1599 - .L_1598)
	.align		4
.L_1598:
        /*2428*/ 	.word	index@(_ZN2at6native18elementwise_kernelILi128ELi2EZNS0_22gpu_kernel_impl_nocastIZZZNS0_22nan_to_num_kernel_cudaERNS_18TensorIteratorBaseESt8optionalIdES6_S6_ENKUlvE0_clEvENKUlvE_clEvEUldE_EEvS4_RKT_EUliE_EEviT1_)
        /*242c*/ 	.word	0x00000014


	//----- nvinfo : EIATTR_FRAME_SIZE
	.align		4
.L_1599:
        /*2430*/ 	.byte	0x04, 0x11
        /*2432*/ 	.short	(.L_1601 - .L_1600)
	.align		4
.L_1600:
        /*2434*/ 	.word	index@(_ZN2at6native18elementwise_kernelILi128ELi2EZNS0_22gpu_kernel_impl_nocastIZZZNS0_22nan_to_num_kernel_cudaERNS_18TensorIteratorBaseESt8optionalIdES6_S6_ENKUlvE0_clEvENKUlvE_clEvEUldE_EEvS4_RKT_EUliE_EEviT1_)
        /*2438*/ 	.word	0x00000000


	//----- nvinfo : EIATTR_REGCOUNT
	.align		4
.L_1601:
        /*243c*/ 	.byte	0x04, 0x2f
        /*243e*/ 	.short	(.L_1603 - .L_1602)
	.align		4
.L_1602:
        /*2440*/ 	.word	index@(_ZN2at6native27unrolled_elementwise_kernelIZZZNS0_22nan_to_num_kernel_cudaERNS_18TensorIteratorBaseESt8optionalIdES5_S5_ENKUlvE0_clEvENKUlvE_clEvEUldE_St5arrayIPcLm2EELi4E23TrivialOffsetCalculatorILi1EjESD_NS0_6memory12LoadWithCastILi1EEENSE_13StoreWithCastILi1EEEEEviT_T0_T2_T3_T4_T5_)
        /*2444*/ 	.word	0x00000022


	//----- nvinfo : EIATTR_FRAME_SIZE
	.align		4
.L_1603:
        /*2448*/ 	.byte	0x04, 0x11
        /*244a*/ 	.short	(.L_1605 - .L_1604)
	.align		4
.L_1604:
        /*244c*/ 	.word	index@(_ZN2at6native27unrolled_elementwise_kernelIZZZNS0_22nan_to_num_kernel_cudaERNS_18TensorIteratorBaseESt8optionalIdES5_S5_ENKUlvE0_clEvENKUlvE_clEvEUldE_St5arrayIPcLm2EELi4E23TrivialOffsetCalculatorILi1EjESD_NS0_6memory12LoadWithCastILi1EEENSE_13StoreWithCastILi1EEEEEviT_T0_T2_T3_T4_T5_)
        /*2450*/ 	.word	0x00000000


	//----- nvinfo : EIATTR_REGCOUNT
	.align		4
.L_1605:
        /*2454*/ 	.byte	0x04, 0x2f
        /*2456*/ 	.short	(.L_1607 - .L_1606)
	.align		4
.L_1606:
        /*2458*/ 	.word	index@(_ZN2at6native18elementwise_kernelILi128ELi4EZNS0_15gpu_kernel_implIZZZNS0_22nan_to_num_kernel_cudaERNS_18TensorIteratorBaseESt8optionalIdES6_S6_ENKUlvE0_clEvENKUlvE_clEvEUldE_EEvS4_RKT_EUliE_EEviT1_)
        /*245c*/ 	.word	0x00000018


	//----- nvinfo : EIATTR_FRAME_SIZE
	.align		4
.L_1607:
        /*2460*/ 	.byte	0x04, 0x11
        /*2462*/ 	.short	(.L_1609 - .L_1608)
	.align		4
.L_1608:
        /*2464*/ 	.word	index@(_ZN2at6native18elementwise_kernelILi128ELi4EZNS0_15gpu_kernel_implIZZZNS0_22nan_to_num_kernel_cudaERNS_18TensorIteratorBaseESt8optionalIdES6_S6_ENKUlvE0_clEvENKUlvE_clEvEUldE_EEvS4_RKT_EUliE_EEviT1_)
        /*2468*/ 	.word	0x00000000


	//----- nvinfo : EIATTR_REGCOUNT
	.align		4
.L_1609:
        /*246c*/ 	.byte	0x04, 0x2f
        /*246e*/ 	.short	(.L_1611 - .L_1610)
	.align		4
.L_1610:
        /*2470*/ 	.word	index@(_ZN2at6native29vectorized_elementwise_kernelILi8EZZZNS0_22nan_to_num_kernel_cudaERNS_18TensorIteratorBaseESt8optionalIdES5_S5_ENKUlvE0_clEvENKUlvE0_clEvEUlfE_St5arrayIPcLm2EEEEviT0_T1_)
        /*2474*/ 	.word	0x00000028


	//----- nvinfo : EIATTR_FRAME_SIZE
	.align		4
.L_1611:
        /*2478*/ 	.byte	0x04, 0x11
        /*247a*/ 	.short	(.L_1613 - .L_1612)
	.align		4
.L_1612:
        /*247c*/ 	.word	index@(_ZN2at6native29vectorized_elementwise_kernelILi8EZZZNS0_22nan_to_num_kernel_cudaERNS_18TensorIteratorBaseESt8optionalIdES5_S5_ENKUlvE0_clEvENKUlvE0_clEvEUlfE_St5arrayIPcLm2EEEEviT0_T1_)
        /*2480*/ 	.word	0x00000000


	//----- nvinfo : EIATTR_REGCOUNT
	.align		4
.L_1613:
        /*2484*/ 	.byte	0x04, 0x2f
        /*2486*/ 	.short	(.L_1615 - .L_1614)
	.align		4
.L_1614:
        /*2488*/ 	.word	index@(_ZN2at6native29vectorized_elementwise_kernelILi4EZZZNS0_22nan_to_num_kernel_cudaERNS_18TensorIteratorBaseESt8optionalIdES5_S5_ENKUlvE0_clEvENKUlvE0_clEvEUlfE_St5arrayIPcLm2EEEEviT0_T1_)
        /*248c*/ 	.word	0x00000028


	//----- nvinfo : EIATTR_FRAME_SIZE
	.align		4
.L_1615:
        /*2490*/ 	.byte	0x04, 0x11
        /*2492*/ 	.short	(.L_1617 - .L_1616)
	.align		4
.L_1616:
        /*2494*/ 	.word	index@(_ZN2at6native29vectorized_elementwise_kernelILi4EZZZNS0_22nan_to_num_kernel_cudaERNS_18TensorIteratorBaseESt8optionalIdES5_S5_ENKUlvE0_clEvENKUlvE0_clEvEUlfE_St5arrayIPcLm2EEEEviT0_T1_)
        /*2498*/ 	.word	0x00000000


	//----- nvinfo : EIATTR_REGCOUNT
	.align		4
.L_1617:
        /*249c*/ 	.byte	0x04, 0x2f
        /*249e*/ 	.short	(.L_1619 - .L_1618)
	.align		4
.L_1618:
        /*24a0*/ 	.word	index@(_ZN2at6native29vectorized_elementwise_kernelILi2EZZZNS0_22nan_to_num_kernel_cudaERNS_18TensorIteratorBaseESt8optionalIdES5_S5_ENKUlvE0_clEvENKUlvE0_clEvEUlfE_St5arrayIPcLm2EEEEviT0_T1_)
        /*24a4*/ 	.word	0x00000028


	//----- nvinfo : EIATTR_FRAME_SIZE
	.align		4
.L_1619:
        /*24a8*/ 	.byte	0x04, 0x11
        /*24aa*/ 	.short	(.L_1621 - .L_1620)
	.align		4
.L_1620:
        /*24ac*/ 	.word	index@(_ZN2at6native29vectorized_elementwise_kernelILi2EZZZNS0_22nan_to_num_kernel_cudaERNS_18TensorIteratorBaseESt8optionalIdES5_S5_ENKUlvE0_clEvENKUlvE0_clEvEUlfE_St5arrayIPcLm2EEEEviT0_T1_)
        /*24b0*/ 	.word	0x00000000


	//----- nvinfo : EIATTR_REGCOUNT
	.align		4
.L_1621:
        /*24b4*/ 	.byte	0x04, 0x2f
        /*24b6*/ 	.short	(.L_1623 - .L_1622)
	.align		4
.L_1622:
        /*24b8*/ 	.word	index@(_ZN2at6native27unrolled_elementwise_kernelIZZZNS0_22nan_to_num_kernel_cudaERNS_18TensorIteratorBaseESt8optionalIdES5_S5_ENKUlvE0_clEvENKUlvE0_clEvEUlfE_St5arrayIPcLm2EELi4E23TrivialOffsetCalculatorILi1EjESD_NS0_6memory15LoadWithoutCastENSE_16StoreWithoutCastEEEviT_T0_T2_T3_T4_T5_)
        /*24bc*/ 	.word	0x00000016


	//----- nvinfo : EIATTR_FRAME_SIZE
	.align		4
.L_1623:
        /*24c0*/ 	.byte	0x04, 0x11
        /*24c2*/ 	.short	(.L_1625 - .L_1624)
	.align		4
.L_1624:
        /*24c4*/ 	.word	index@(_ZN2at6native27unrolled_elementwise_kernelIZZZNS0_22nan_to_num_kernel_cudaERNS_18TensorIteratorBaseESt8optionalIdES5_S5_ENKUlvE0_clEvENKUlvE0_clEvEUlfE_St5arrayIPcLm2EELi4E23TrivialOffsetCalculatorILi1EjESD_NS0_6memory15LoadWithoutCastENSE_16StoreWithoutCastEEEviT_T0_T2_T3_T4_T5_)
        /*24c8*/ 	.word	0x00000000


	//----- nvinfo : EIATTR_REGCOUNT
	.align		4
.L_1625:
        /*24cc*/ 	.byte	0x04, 0x2f
        /*24ce*/ 	.short	(.L_1627 - .L_1626)
	.align		4
.L_1626:
        /*24d0*/ 	.word	index@(_ZN2at6native18elementwise_kernelILi128ELi2EZNS0_22gpu_kernel_impl_nocastIZZZNS0_22nan_to_num_kernel_cudaERNS_18TensorIteratorBaseESt8optionalIdES6_S6_ENKUlvE0_clEvENKUlvE0_clEvEUlfE_EEvS4_RKT_EUliE_EEviT1_)
        /*24d4*/ 	.word	0x00000014


	//----- nvinfo : EIATTR_FRAME_SIZE
	.align		4
.L_1627:
        /*24d8*/ 	.byte	0x04, 0x11
        /*24da*/ 	.short	(.L_1629 - .L_1628)
	.align		4
.L_1628:
        /*24dc*/ 	.word	index@(_ZN2at6native18elementwise_kernelILi128ELi2EZNS0_22gpu_kernel_impl_nocastIZZZNS0_22nan_to_num_kernel_cudaERNS_18TensorIteratorBaseESt8optionalIdES6_S6_ENKUlvE0_clEvENKUlvE0_clEvEUlfE_EEvS4_RKT_EUliE_EEviT1_)
        /*24e0*/ 	.word	0x00000000


	//----- nvinfo : EIATTR_REGCOUNT
	.align		4
.L_1629:
        /*24e4*/ 	.byte	0x04, 0x2f
        /*24e6*/ 	.short	(.L_1631 - .L_1630)
	.align		4
.L_1630:
        /*24e8*/ 	.word	index@(_ZN2at6native27unrolled_elementwise_kernelIZZZNS0_22nan_to_num_kernel_cudaERNS_18TensorIteratorBaseESt8optionalIdES5_S5_ENKUlvE0_clEvENKUlvE0_clEvEUlfE_St5arrayIPcLm2EELi4E23TrivialOffsetCalculatorILi1EjESD_NS0_6memory12LoadWithCastILi1EEENSE_13StoreWithCastILi1EEEEEviT_T0_T2_T3_T4_T5_)
        /*24ec*/ 	.word	0x0000001e


	//----- nvinfo : EIATTR_FRAME_SIZE
	.align		4
.L_1631:
        /*24f0*/ 	.byte	0x04, 0x11
        /*24f2*/ 	.short	(.L_1633 - .L_1632)
	.align		4
.L_1632:
        /*24f4*/ 	.word	index@(_ZN2at6native27unrolled_elementwise_kernelIZZZNS0_22nan_to_num_kernel_cudaERNS_18TensorIteratorBaseESt8optionalIdES5_S5_ENKUlvE0_clEvENKUlvE0_clEvEUlfE_St5arrayIPcLm2EELi4E23TrivialOffsetCalculatorILi1EjESD_NS0_6memory12LoadWithCastILi1EEENSE_13StoreWithCastILi1EEEEEviT_T0_T2_T3_T4_T5_)
        /*24f8*/ 	.word	0x00000000


	//----- nvinfo : EIATTR_REGCOUNT
	.align		4
.L_1633:
        /*24fc*/ 	.byte	0x04, 0x2f
        /*24fe*/ 	.short	(.L_1635 - .L_1634)
	.align		4
.L_1634:
        /*2500*/ 	.word	index@(_ZN2at6native18elementwise_kernelILi128ELi4EZNS0_15gpu_kernel_implIZZZNS0_22nan_to_num_kernel_cudaERNS_18TensorIteratorBaseESt8optionalIdES6_S6_ENKUlvE0_clEvENKUlvE0_clEvEUlfE_EEvS4_RKT_EUliE_EEviT1_)
        /*2504*/ 	.word	0x00000018


	//----- nvinfo : EIATTR_FRAME_SIZE
	.align		4
.L_1635:
        /*2508*/ 	.byte	0x04, 0x11
        /*250a*/ 	.short	(.L_1637 - .L_1636)
	.align		4
.L_1636:
        /*250c*/ 	.word	index@(_ZN2at6native18elementwise_kernelILi128ELi4EZNS0_15gpu_kernel_implIZZZNS0_22nan_to_num_kernel_cudaERNS_18TensorIteratorBaseESt8optionalIdES6_S6_ENKUlvE0_clEvENKUlvE0_clEvEUlfE_EEvS4_RKT_EUliE_EEviT1_)
        /*2510*/ 	.word	0x00000000


	//----- nvinfo : EIATTR_REGCOUNT
	.align		4
.L_1637:
        /*2514*/ 	.byte	0x04, 0x2f
        /*2516*/ 	.short	(.L_1639 - .L_1638)
	.align		4
.L_1638:
        /*2518*/ 	.word	index@(_ZN2at6native29vectorized_elementwise_kernelILi8EZZZNS0_22nan_to_num_kernel_cudaERNS_18TensorIteratorBaseESt8optionalIdES5_S5_ENKUlvE0_clEvENKUlvE1_clEvEUlN3c104HalfEE_St5arrayIPcLm2EEEEviT0_T1_)
        /*251c*/ 	.word	0x0000001f


	//----- nvinfo : EIATTR_FRAME_SIZE
	.align		4
.L_1639:
        /*2520*/ 	.byte	0x04, 0x11
        /*2522*/ 	.short	(.L_1641 - .L_1640)
	.align		4
.L_1640:
        /*2524*/ 	.word	index@(_ZN2at6native29vectorized_elementwise_kernelILi8EZZZNS0_22nan_to_num_kernel_cudaERNS_18TensorIteratorBaseESt8optionalIdES5_S5_ENKUlvE0_clEvENKUlvE1_clEvEUlN3c104HalfEE_St5arrayIPcLm2EEEEviT0_T1_)
        /*2528*/ 	.word	0x00000000


	//----- nvinfo : EIATTR_REGCOUNT
	.align		4
.L_1641:
        /*252c*/ 	.byte	0x04, 0x2f
        /*252e*/ 	.short	(.L_1643 - .L_1642)
	.align		4
.L_1642:
        /*2530*/ 	.word	index@(_ZN2at6native29vectorized_elementwise_kernelILi4EZZZNS0_22nan_to_num_kernel_cudaERNS_18TensorIteratorBaseESt8optionalIdES5_S5_ENKUlvE0_clEvENKUlvE1_clEvEUlN3c104HalfEE_St5arrayIPcLm2EEEEviT0_T1_)
        /*2534*/ 	.word	0x0000001f


	//----- nvinfo : EIATTR_FRAME_SIZE
	.align		4
.L_1643:
        /*2538*/ 	.byte	0x04, 0x11
        /*253a*/ 	.short	(.L_1645 - .L_1644)
	.align		4
.L_1644:
        /*253c*/ 	.word	index@(_ZN2at6native29vectorized_elementwise_kernelILi4EZZZNS0_22nan_to_num_kernel_cudaERNS_18TensorIteratorBaseESt8optionalIdES5_S5_ENKUlvE0_clEvENKUlvE1_clEvEUlN3c104HalfEE_St5arrayIPcLm2EEEEviT0_T1_)
        /*2540*/ 	.word	0x00000000


	//----- nvinfo : EIATTR_REGCOUNT
	.align		4
.L_1645:
        /*2544*/ 	.byte	0x04, 0x2f
        /*2546*/ 	.short	(.L_1647 - .L_1646)
	.align		4
.L_1646:
        /*2548*/ 	.word	index@(_ZN2at6native29vectorized_elementwise_kernelILi2EZZZNS0_22nan_to_num_kernel_cudaERNS_18TensorIteratorBaseESt8optionalIdES5_S5_ENKUlvE0_clEvENKUlvE1_clEvEUlN3c104HalfEE_St5arrayIPcLm2EEEEviT0_T1_)
        /*254c*/ 	.word	0x0000001f


	//----- nvinfo : EIATTR_FRAME_SIZE
	.align		4
.L_1647:
        /*2550*/ 	.byte	0x04, 0x11
        /*2552*/ 	.short	(.L_1649 - .L_1648)
	.align		4
.L_1648:
        /*2554*/ 	.word	index@(_ZN2at6native29vectorized_elementwise_kernelILi2EZZZNS0_22nan_to_num_kernel_cudaERNS_18TensorIteratorBaseESt8optionalIdES5_S5_ENKUlvE0_clEvENKUlvE1_clEvEUlN3c104HalfEE_St5arrayIPcLm2EEEEviT0_T1_)
        /*2558*/ 	.word	0x00000000


	//----- nvinfo : EIATTR_REGCOUNT
	.align		4
.L_1649:
        /*255c*/ 	.byte	0x04, 0x2f
        /*255e*/ 	.short	(.L_1651 - .L_1650)
	.align		4
.L_1650:
        /*2560*/ 	.word	index@(_ZN2at6native27unrolled_elementwise_kernelIZZZNS0_22nan_to_num_kernel_cudaERNS_18TensorIteratorBaseESt8optionalIdES5_S5_ENKUlvE0_clEvENKUlvE1_clEvEUlN3c104HalfEE_St5arrayIPcLm2EELi4E23TrivialOffsetCalculatorILi1EjESF_NS0_6memory15LoadWithoutCastENSG_16StoreWithoutCastEEEviT_T0_T2_T3_T4_T5_)
        /*2564*/ 	.word	0x00000016


	//----- nvinfo : EIATTR_FRAME_SIZE
	.align		4
.L_1651:
        /*2568*/ 	.byte	0x04, 0x11
        /*256a*/ 	.short	(.L_1653 - .L_1652)
	.align		4
.L_1652:
        /*256c*/ 	.word	index@(_ZN2at6native27unrolled_elementwise_kernelIZZZNS0_22nan_to_num_kernel_cudaERNS_18TensorIteratorBaseESt8optionalIdES5_S5_ENKUlvE0_clEvENKUlvE1_clEvEUlN3c104HalfEE_St5arrayIPcLm2EELi4E23TrivialOffsetCalculatorILi1EjESF_NS0_6memory15LoadWithoutCastENSG_16StoreWithoutCastEEEviT_T0_T2_T3_T4_T5_)
        /*2570*/ 	.word	0x00000000


	//----- nvinfo : EIATTR_REGCOUNT
	.align		4
.L_1653:
        /*2574*/ 	.byte	0x04, 0x2f
        /*2576*/ 	.short	(.L_1655 - .L_1654)
	.align		4
.L_1654:
        /*2578*/ 	.word	index@(_ZN2at6native18elementwise_kernelILi128ELi4EZNS0_22gpu_kernel_impl_nocastIZZZNS0_22nan_to_num_kernel_cudaERNS_18TensorIteratorBaseESt8optionalIdES6_S6_ENKUlvE0_clEvENKUlvE1_clEvEUlN3c104HalfEE_EEvS4_RKT_EUliE_EEviT1_)
        /*257c*/ 	.word	0x00000014


	//----- nvinfo : EIATTR_FRAME_SIZE
	.align		4
.L_1655:
        /*2580*/ 	.byte	0x04, 0x11
        /*2582*/ 	.short	(.L_1657 - .L_1656)
	.align		4
.L_1656:
        /*2584*/ 	.word	index@(_ZN2at6native18elementwise_kernelILi128ELi4EZNS0_22gpu_kernel_impl_nocastIZZZNS0_22nan_to_num_kernel_cudaERNS_18TensorIteratorBaseESt8optionalIdES6_S6_ENKUlvE0_clEvENKUlvE1_clEvEUlN3c104HalfEE_EEvS4_RKT_EUliE_EEviT1_)
        /*2588*/ 	.word	0x00000000


	//----- nvinfo : EIATTR_REGCOUNT
	.align		4
.L_1657:
        /*258c*/ 	.byte	0x04, 0x2f
        /*258e*/ 	.short	(.L_1659 - .L_1658)
	.align		4
.L_1658:
        /*2590*/ 	.word	index@(_ZN2at6native27unrolled_elementwise_kernelIZZZNS0_22nan_to_num_kernel_cudaERNS_18TensorIteratorBaseESt8optionalIdES5_S5_ENKUlvE0_clEvENKUlvE1_clEvEUlN3c104HalfEE_St5arrayIPcLm2EELi4E23TrivialOffsetCalculatorILi1EjESF_NS0_6memory12LoadWithCastILi1EEENSG_13StoreWithCastILi1EEEEEviT_T0_T2_T3_T4_T5_)
        /*2594*/ 	.word	0x0000001c


	//----- nvinfo : EIATTR_FRAME_SIZE
	.align		4
.L_1659:
        /*2598*/ 	.byte	0x04, 0x11
        /*259a*/ 	.short	(.L_1661 - .L_1660)
	.align		4
.L_1660:
        /*259c*/ 	.word	index@(_ZN2at6native27unrolled_elementwise_kernelIZZZNS0_22nan_to_num_kernel_cudaERNS_18TensorIteratorBaseESt8optionalIdES5_S5_ENKUlvE0_clEvENKUlvE1_clEvEUlN3c104HalfEE_St5arrayIPcLm2EELi4E23TrivialOffsetCalculatorILi1EjESF_NS0_6memory12LoadWithCastILi1EEENSG_13StoreWithCastILi1EEEEEviT_T0_T2_T3_T4_T5_)
        /*25a0*/ 	.word	0x00000000


	//----- nvinfo : EIATTR_REGCOUNT
	.align		4
.L_1661:
        /*25a4*/ 	.byte	0x04, 0x2f
        /*25a6*/ 	.short	(.L_1663 - .L_1662)
	.align		4
.L_1662:
        /*25a8*/ 	.word	index@(_ZN2at6native18elementwise_kernelILi128ELi4EZNS0_15gpu_kernel_implIZZZNS0_22nan_to_num_kernel_cudaERNS_18TensorIteratorBaseESt8optionalIdES6_S6_ENKUlvE0_clEvENKUlvE1_clEvEUlN3c104HalfEE_EEvS4_RKT_EUliE_EEviT1_)
        /*25ac*/ 	.word	0x00000018


	//----- nvinfo : EIATTR_FRAME_SIZE
	.align		4
.L_1663:
        /*25b0*/ 	.byte	0x04, 0x11
        /*25b2*/ 	.short	(.L_1665 - .L_1664)
	.align		4
.L_1664:
        /*25b4*/ 	.word	index@(_ZN2at6native18elementwise_kernelILi128ELi4EZNS0_15gpu_kernel_implIZZZNS0_22nan_to_num_kernel_cudaERNS_18TensorIteratorBaseESt8optionalIdES6_S6_ENKUlvE0_clEvENKUlvE1_clEvEUlN3c104HalfEE_EEvS4_RKT_EUliE_EEviT1_)
        /*25b8*/ 	.word	0x00000000


	//----- nvinfo : EIATTR_REGCOUNT
	.align		4
.L_1665:
        /*25bc*/ 	.byte	0x04, 0x2f
        /*25be*/ 	.short	(.L_1667 - .L_1666)
	.align		4
.L_1666:
        /*25c0*/ 	.word	index@(_ZN2at6native29vectorized_elementwise_kernelILi8EZZZNS0_22nan_to_num_kernel_cudaERNS_18TensorIteratorBaseESt8optionalIdES5_S5_ENKUlvE0_clEvENKUlvE2_clEvEUlN3c108BFloat16EE_St5arrayIPcLm2EEEEviT0_T1_)
        /*25c4*/ 	.word	0x0000001f


	//----- nvinfo : EIATTR_FRAME_SIZE
	.align		4
.L_1667:
        /*25c8*/ 	.byte	0x04, 0x11
        /*25ca*/ 	.short	(.L_1669 - .L_1668)
	.align		4
.L_1668:
        /*25cc*/ 	.word	index@(_ZN2at6native29vectorized_elementwise_kernelILi8EZZZNS0_22nan_to_num_kernel_cudaERNS_18TensorIteratorBaseESt8optionalIdES5_S5_ENKUlvE0_clEvENKUlvE2_clEvEUlN3c108BFloat16EE_St5arrayIPcLm2EEEEviT0_T1_)
        /*25d0*/ 	.word	0x00000000


	//----- nvinfo : EIATTR_REGCOUNT
	.align		4
.L_1669:
        /*25d4*/ 	.byte	0x04, 0x2f
        /*25d6*/ 	.short	(.L_1671 - .L_1670)
	.align		4
.L_1670:
        /*25d8*/ 	.word	index@(_ZN2at6native29vectorized_elementwise_kernelILi4EZZZNS0_22nan_to_num_kernel_cudaERNS_18TensorIteratorBaseESt8optionalIdES5_S5_ENKUlvE0_clEvENKUlvE2_clEvEUlN3c108BFloat16EE_St5arrayIPcLm2EEEEviT0_T1_)
        /*25dc*/ 	.word	0x0000001f


	//----- nvinfo : EIATTR_FRAME_SIZE
	.align		4
.L_1671:
        /*25e0*/ 	.byte	0x04, 0x11
        /*25e2*/ 	.short	(.L_1673 - .L_1672)
	.align		4
.L_1672:
        /*25e4*/ 	.word	index@(_ZN2at6native29vectorized_elementwise_kernelILi4EZZZNS0_22nan_to_num_kernel_cudaERNS_18TensorIteratorBaseESt8optionalIdES5_S5_ENKUlvE0_clEvENKUlvE2_clEvEUlN3c108BFloat16EE_St5arrayIPcLm2EEEEviT0_T1_)
        /*25e8*/ 	.word	0x00000000


	//----- nvinfo : EIATTR_REGCOUNT
	.align		4
.L_1673:
        /*25ec*/ 	.byte	0x04, 0x2f
        /*25ee*/ 	.short	(.L_1675 - .L_1674)
	.align		4
.L_1674:
        /*25f0*/ 	.word	index@(_ZN2at6native29vectorized_elementwise_kernelILi2EZZZNS0_22nan_to_num_kernel_cudaERNS_18TensorIteratorBaseESt8optionalIdES5_S5_ENKUlvE0_clEvENKUlvE2_clEvEUlN3c108BFloat16EE_St5arrayIPcLm2EEEEviT0_T1_)
        /*25f4*/ 	.word	0x0000001f


	//----- nvinfo : EIATTR_FRAME_SIZE
	.align		4
.L_1675:
        /*25f8*/ 	.byte	0x04, 0x11
        /*25fa*/ 	.short	(.L_1677 - .L_1676)
	.align		4
.L_1676:
        /*25fc*/ 	.word	index@(_ZN2at6native29vectorized_elementwise_kernelILi2EZZZNS0_22nan_to_num_kernel_cudaERNS_18TensorIteratorBaseESt8optionalIdES5_S5_ENKUlvE0_clEvENKUlvE2_clEvEUlN3c108BFloat16EE_St5arrayIPcLm2EEEEviT0_T1_)
        /*2600*/ 	.word	0x00000000


	//----- nvinfo : EIATTR_REGCOUNT
	.align		4
.L_1677:
        /*2604*/ 	.byte	0x04, 0x2f
        /*2606*/ 	.short	(.L_1679 - .L_1678)
	.align		4
.L_1678:
        /*2608*/ 	.word	index@(_ZN2at6native27unrolled_elementwise_kernelIZZZNS0_22nan_to_num_kernel_cudaERNS_18TensorIteratorBaseESt8optionalIdES5_S5_ENKUlvE0_clEvENKUlvE2_clEvEUlN3c108BFloat16EE_St5arrayIPcLm2EELi4E23TrivialOffsetCalculatorILi1EjESF_NS0_6memory15LoadWithoutCastENSG_16StoreWithoutCastEEEviT_T0_T2_T3_T4_T5_)
        /*260c*/ 	.word	0x00000016


	//----- nvinfo : EIATTR_FRAME_SIZE
	.align		4
.L_1679:
        /*2610*/ 	.byte	0x04, 0x11
        /*2612*/ 	.short	(.L_1681 - .L_1680)
	.align		4
.L_1680:
        /*2614*/ 	.word	index@(_ZN2at6native27unrolled_elementwise_kernelIZZZNS0_22nan_to_num_kernel_cudaERNS_18TensorIteratorBaseESt8optionalIdES5_S5_ENKUlvE0_clEvENKUlvE2_clEvEUlN3c108BFloat16EE_St5arrayIPcLm2EELi4E23TrivialOffsetCalculatorILi1EjESF_NS0_6memory15LoadWithoutCastENSG_16StoreWithoutCastEEEviT_T0_T2_T3_T4_T5_)
        /*2618*/ 	.word	0x00000000


	//----- nvinfo : EIATTR_REGCOUNT
	.align		4
.L_1681:
        /*261c*/ 	.byte	0x04, 0x2f
        /*261e*/ 	.short	(.L_1683 - .L_1682)
	.align		4
.L_1682:
        /*2620*/ 	.word	index@(_ZN2at6native18elementwise_kernelILi128ELi4EZNS0_22gpu_kernel_impl_nocastIZZZNS0_22nan_to_num_kernel_cudaERNS_18TensorIteratorBaseESt8optionalIdES6_S6_ENKUlvE0_clEvENKUlvE2_clEvEUlN3c108BFloat16EE_EEvS4_RKT_EUliE_EEviT1_)
        /*2624*/ 	.word	0x00000014


	//----- nvinfo : EIATTR_FRAME_SIZE
	.align		4
.L_1683:
        /*2628*/ 	.byte	0x04, 0x11
        /*262a*/ 	.short	(.L_1685 - .L_1684)
	.align		4
.L_1684:
        /*262c*/ 	.word	index@(_ZN2at6native18elementwise_kernelILi128ELi4EZNS0_22gpu_kernel_impl_nocastIZZZNS0_22nan_to_num_kernel_cudaERNS_18TensorIteratorBaseESt8optionalIdES6_S6_ENKUlvE0_clEvENKUlvE2_clEvEUlN3c108BFloat16EE_EEvS4_RKT_EUliE_EEviT1_)
        /*2630*/ 	.word	0x00000000


	//----- nvinfo : EIATTR_REGCOUNT
	.align		4
.L_1685:
        /*2634*/ 	.byte	0x04, 0x2f
        /*2636*/ 	.short	(.L_1687 - .L_1686)
	.align		4
.L_1686:
        /*2638*/ 	.word	index@(_ZN2at6native27unrolled_elementwise_kernelIZZZNS0_22nan_to_num_kernel_cudaERNS_18TensorIteratorBaseESt8optionalIdES5_S5_ENKUlvE0_clEvENKUlvE2_clEvEUlN3c108BFloat16EE_St5arrayIPcLm2EELi4E23TrivialOffsetCalculatorILi1EjESF_NS0_6memory12LoadWithCastILi1EEENSG_13StoreWithCastILi1EEEEEviT_T0_T2_T3_T4_T5_)
        /*263c*/ 	.word	0x0000001c


	//----- nvinfo : EIATTR_FRAME_SIZE
	.align		4
.L_1687:
        /*2640*/ 	.byte	0x04, 0x11
        /*2642*/ 	.short	(.L_1689 - .L_1688)
	.align		4
.L_1688:
        /*2644*/ 	.word	index@(_ZN2at6native27unrolled_elementwise_kernelIZZZNS0_22nan_to_num_kernel_cudaERNS_18TensorIteratorBaseESt8optionalIdES5_S5_ENKUlvE0_clEvENKUlvE2_clEvEUlN3c108BFloat16EE_St5arrayIPcLm2EELi4E23TrivialOffsetCalculatorILi1EjESF_NS0_6memory12LoadWithCastILi1EEENSG_13StoreWithCastILi1EEEEEviT_T0_T2_T3_T4_T5_)
        /*2648*/ 	.word	0x00000000


	//----- nvinfo : EIATTR_REGCOUNT
	.align		4
.L_1689:
        /*264c*/ 	.byte	0x04, 0x2f
        /*264e*/ 	.short	(.L_1691 - .L_1690)
	.align		4
.L_1690:
        /*2650*/ 	.word	index@(_ZN2at6native18elementwise_kernelILi128ELi4EZNS0_15gpu_kernel_implIZZZNS0_22nan_to_num_kernel_cudaERNS_18TensorIteratorBaseESt8optionalIdES6_S6_ENKUlvE0_clEvENKUlvE2_clEvEUlN3c108BFloat16EE_EEvS4_RKT_EUliE_EEviT1_)
        /*2654*/ 	.word	0x00000018


	//----- nvinfo : EIATTR_FRAME_SIZE
	.align		4
.L_1691:
        /*2658*/ 	.byte	0x04, 0x11
        /*265a*/ 	.short	(.L_1693 - .L_1692)
	.align		4
.L_1692:
        /*265c*/ 	.word	index@(_ZN2at6native18elementwise_kernelILi128ELi4EZNS0_15gpu_kernel_implIZZZNS0_22nan_to_num_kernel_cudaERNS_18TensorIteratorBaseESt8optionalIdES6_S6_ENKUlvE0_clEvENKUlvE2_clEvEUlN3c108BFloat16EE_EEvS4_RKT_EUliE_EEviT1_)
        /*2660*/ 	.word	0x00000000


	//----- nvinfo : EIATTR_REGCOUNT
	.align		4
.L_1693:
        /*2664*/ 	.byte	0x04, 0x2f
        /*2666*/ 	.short	(.L_1695 - .L_1694)
	.align		4
.L_1694:
        /*2668*/ 	.word	index@(_ZN2at6native50_GLOBAL__N__650009b6_17_UnaryOpsKernel_cu_bd823bfe45unrolled_elementwise_kernel_for_multi_outputsILi2EZZZNS0_17frexp_kernel_cudaERNS_18TensorIteratorBaseEENKUlvE_clEvENKUlvE_clEvEUldE_St5arrayIPcLm3EE23TrivialOffsetCalculatorILi1EjESB_ILi2EjEEEviT0_T1_T2_T3_)
        /*266c*/ 	.word	0x00000024


	//----- nvinfo : EIATTR_FRAME_SIZE
	.align		4
.L_1695:
        /*2670*/ 	.byte	0x04, 0x11
        /*2672*/ 	.short	(.L_1697 - .L_1696)
	.align		4
.L_1696:
        /*2674*/ 	.word	index@(_ZN2at6native50_GLOBAL__N__650009b6_17_UnaryOpsKernel_cu_bd823bfe45unrolled_elementwise_kernel_for_multi_outputsILi2EZZZNS0_17frexp_kernel_cudaERNS_18TensorIteratorBaseEENKUlvE_clEvENKUlvE_clEvEUldE_St5arrayIPcLm3EE23TrivialOffsetCalculatorILi1EjESB_ILi2EjEEEviT0_T1_T2_T3_)
        /*2678*/ 	.word	0x00000000


	//----- nvinfo : EIATTR_REGCOUNT
	.align		4
.L_1697:
        /*267c*/ 	.byte	0x04, 0x2f
        /*267e*/ 	.short	(.L_1699 - .L_1698)
	.align		4
.L_1698:
        /*2680*/ 	.word	index@(_ZN2at6native50_GLOBAL__N__650009b6_17_UnaryOpsKernel_cu_bd823bfe45unrolled_elementwise_kernel_for_multi_outputsILi2EZZZNS0_17frexp_kernel_cudaERNS_18TensorIteratorBaseEENKUlvE_clEvENKUlvE_clEvEUldE_St5arrayIPcLm3EE16OffsetCalculatorILi1EjLb0EESB_ILi2EjLb0EEEEviT0_T1_T2_T3_)
        /*2684*/ 	.word	0x00000028


	//----- nvinfo : EIATTR_FRAME_SIZE
	.align		4
.L_1699:
        /*2688*/ 	.byte	0x04, 0x11
        /*268a*/ 	.short	(.L_1701 - .L_1700)
	.align		4
.L_1700:
        /*268c*/ 	.word	index@(_ZN2at6native50_GLOBAL__N__650009b6_17_UnaryOpsKernel_cu_bd823bfe45unrolled_elementwise_kernel_for_multi_outputsILi2EZZZNS0_17frexp_kernel_cudaERNS_18TensorIteratorBaseEENKUlvE_clEvENKUlvE_clEvEUldE_St5arrayIPcLm3EE16OffsetCalculatorILi1EjLb0EESB_ILi2EjLb0EEEEviT0_T1_T2_T3_)
        /*2690*/ 	.word	0x00000000


	//----- nvinfo : EIATTR_REGCOUNT
	.align		4
.L_1701:
        /*2694*/ 	.byte	0x04, 0x2f
        /*2696*/ 	.short	(.L_1703 - .L_1702)
	.align		4
.L_1702:
        /*2698*/ 	.word	index@(_ZN2at6native50_GLOBAL__N__650009b6_17_UnaryOpsKernel_cu_bd823bfe45unrolled_elementwise_kernel_for_multi_outputsILi2EZZZNS0_17frexp_kernel_cudaERNS_18TensorIteratorBaseEENKUlvE_clEvENKUlvE0_clEvEUlfE_St5arrayIPcLm3EE23TrivialOffsetCalculatorILi1EjESB_ILi2EjEEEviT0_T1_T2_T3_)
        /*269c*/ 	.word	0x00000020


	//----- nvinfo : EIATTR_FRAME_SIZE
	.align		4
.L_1703:
        /*26a0*/ 	.byte	0x04, 0x11
        /*26a2*/ 	.short	(.L_1705 - .L_1704)
	.align		4
.L_1704:
        /*26a4*/ 	.word	index@(_ZN2at6native50_GLOBAL__N__650009b6_17_UnaryOpsKernel_cu_bd823bfe45unrolled_elementwise_kernel_for_multi_outputsILi2EZZZNS0_17frexp_kernel_cudaERNS_18TensorIteratorBaseEENKUlvE_clEvENKUlvE0_clEvEUlfE_St5arrayIPcLm3EE23TrivialOffsetCalculatorILi1EjESB_ILi2EjEEEviT0_T1_T2_T3_)
        /*26a8*/ 	.word	0x00000000


	//----- nvinfo : EIATTR_REGCOUNT
	.align		4
.L_1705:
        /*26ac*/ 	.byte	0x04, 0x2f
        /*26ae*/ 	.short	(.L_1707 - .L_1706)
	.align		4
.L_1706:
        /*26b0*/ 	.word	index@(_ZN2at6native50_GLOBAL__N__650009b6_17_UnaryOpsKernel_cu_bd823bfe45unrolled_elementwise_kernel_for_multi_outputsILi2EZZZNS0_17frexp_kernel_cudaERNS_18TensorIteratorBaseEENKUlvE_clEvENKUlvE0_clEvEUlfE_St5arrayIPcLm3EE16OffsetCalculatorILi1EjLb0EESB_ILi2EjLb0EEEEviT0_T1_T2_T3_)
        /*26b4*/ 	.word	0x00000020


	//----- nvinfo : EIATTR_FRAME_SIZE
	.align		4
.L_1707:
        /*26b8*/ 	.byte	0x04, 0x11
        /*26ba*/ 	.short	(.L_1709 - .L_1708)
	.align		4
.L_1708:
        /*26bc*/ 	.word	index@(_ZN2at6native50_GLOBAL__N__650009b6_17_UnaryOpsKernel_cu_bd823bfe45unrolled_elementwise_kernel_for_multi_outputsILi2EZZZNS0_17frexp_kernel_cudaERNS_18TensorIteratorBaseEENKUlvE_clEvENKUlvE0_clEvEUlfE_St5arrayIPcLm3EE16OffsetCalculatorILi1EjLb0EESB_ILi2EjLb0EEEEviT0_T1_T2_T3_)
        /*26c0*/ 	.word	0x00000000


	//----- nvinfo : EIATTR_REGCOUNT
	.align		4
.L_1709:
        /*26c4*/ 	.byte	0x04, 0x2f
        /*26c6*/ 	.short	(.L_1711 - .L_1710)
	.align		4
.L_1710:
        /*26c8*/ 	.word	index@(_ZN2at6native50_GLOBAL__N__650009b6_17_UnaryOpsKernel_cu_bd823bfe45unrolled_elementwise_kernel_for_multi_outputsILi2EZZZNS0_17frexp_kernel_cudaERNS_18TensorIteratorBaseEENKUlvE_clEvENKUlvE1_clEvEUlN3c104HalfEE_St5arrayIPcLm3EE23TrivialOffsetCalculatorILi1EjESD_ILi2EjEEEviT0_T1_T2_T3_)
        /*26cc*/ 	.word	0x0000001c


	//----- nvinfo : EIATTR_FRAME_SIZE
	.align		4
.L_1711:
        /*26d0*/ 	.byte	0x04, 0x11
        /*26d2*/ 	.short	(.L_1713 - .L_1712)
	.align		4
.L_1712:
        /*26d4*/ 	.word	index@(_ZN2at6native50_GLOBAL__N__650009b6_17_UnaryOpsKernel_cu_bd823bfe45unrolled_elementwise_kernel_for_multi_outputsILi2EZZZNS0_17frexp_kernel_cudaERNS_18TensorIteratorBaseEENKUlvE_clEvENKUlvE1_clEvEUlN3c104HalfEE_St5arrayIPcLm3EE23TrivialOffsetCalculatorILi1EjESD_ILi2EjEEEviT0_T1_T2_T3_)
        /*26d8*/ 	.word	0x00000000


	//----- nvinfo : EIATTR_REGCOUNT
	.align		4
.L_1713:
        /*26dc*/ 	.byte	0x04, 0x2f
        /*26de*/ 	.short	(.L_1715 - .L_1714)
	.align		4
.L_1714:
        /*26e0*/ 	.word	index@(_ZN2at6native50_GLOBAL__N__650009b6_17_UnaryOpsKernel_cu_bd823bfe45unrolled_elementwise_kernel_for_multi_outputsILi2EZZZNS0_17frexp_kernel_cudaERNS_18TensorIteratorBaseEENKUlvE_clEvENKUlvE1_clEvEUlN3c104HalfEE_St5arrayIPcLm3EE16OffsetCalculatorILi1EjLb0EESD_ILi2EjLb0EEEEviT0_T1_T2_T3_)
        /*26e4*/ 	.word	0x00000020


	//----- nvinfo : EIATTR_FRAME_SIZE
	.align		4
.L_1715:
        /*26e8*/ 	.byte	0x04, 0x11
        /*26ea*/ 	.short	(.L_1717 - .L_1716)
	.align		4
.L_1716:
        /*26ec*/ 	.word	index@(_ZN2at6native50_GLOBAL__N__650009b6_17_UnaryOpsKernel_cu_bd823bfe45unrolled_elementwise_kernel_for_multi_outputsILi2EZZZNS0_17frexp_kernel_cudaERNS_18TensorIteratorBaseEENKUlvE_clEvENKUlvE1_clEvEUlN3c104HalfEE_St5arrayIPcLm3EE16OffsetCalculatorILi1EjLb0EESD_ILi2EjLb0EEEEviT0_T1_T2_T3_)
        /*26f0*/ 	.word	0x00000000


	//----- nvinfo : EIATTR_REGCOUNT
	.align		4
.L_1717:
        /*26f4*/ 	.byte	0x04, 0x2f
        /*26f6*/ 	.short	(.L_1719 - .L_1718)
	.align		4
.L_1718:
        /*26f8*/ 	.word	index@(_ZN2at6native50_GLOBAL__N__650009b6_17_UnaryOpsKernel_cu_bd823bfe45unrolled_elementwise_kernel_for_multi_outputsILi2EZZZNS0_17frexp_kernel_cudaERNS_18TensorIteratorBaseEENKUlvE_clEvENKUlvE2_clEvEUlN3c108BFloat16EE_St5arrayIPcLm3EE23TrivialOffsetCalculatorILi1EjESD_ILi2EjEEEviT0_T1_T2_T3_)
        /*26fc*/ 	.word	0x0000001c


	//----- nvinfo : EIATTR_FRAME_SIZE
	.align		4
.L_1719:
        /*2700*/ 	.byte	0x04, 0x11
        /*2702*/ 	.short	(.L_1721 - .L_1720)
	.align		4
.L_1720:
        /*2704*/ 	.word	index@(_ZN2at6native50_GLOBAL__N__650009b6_17_UnaryOpsKernel_cu_bd823bfe45unrolled_elementwise_kernel_for_multi_outputsILi2EZZZNS0_17frexp_kernel_cudaERNS_18TensorIteratorBaseEENKUlvE_clEvENKUlvE2_clEvEUlN3c108BFloat16EE_St5arrayIPcLm3EE23TrivialOffsetCalculatorILi1EjESD_ILi2EjEEEviT0_T1_T2_T3_)
        /*2708*/ 	.word	0x00000000


	//----- nvinfo : EIATTR_REGCOUNT
	.align		4
.L_1721:
        /*270c*/ 	.byte	0x04, 0x2f
        /*270e*/ 	.short	(.L_1723 - .L_1722)
	.align		4
.L_1722:
        /*2710*/ 	.word	index@(_ZN2at6native50_GLOBAL__N__650009b6_17_UnaryOpsKernel_cu_bd823bfe45unrolled_elementwise_kernel_for_multi_outputsILi2EZZZNS0_17frexp_kernel_cudaERNS_18TensorIteratorBaseEENKUlvE_clEvENKUlvE2_clEvEUlN3c108BFloat16EE_St5arrayIPcLm3EE16OffsetCalculatorILi1EjLb0EESD_ILi2EjLb0EEEEviT0_T1_T2_T3_)
        /*2714*/ 	.word	0x00000020


	//----- nvinfo : EIATTR_FRAME_SIZE
	.align		4
.L_1723:
        /*2718*/ 	.byte	0x04, 0x11
        /*271a*/ 	.short	(.L_1725 - .L_1724)
	.align		4
.L_1724:
        /*271c*/ 	.word	index@(_ZN2at6native50_GLOBAL__N__650009b6_17_UnaryOpsKernel_cu_bd823bfe45unrolled_elementwise_kernel_for_multi_outputsILi2EZZZNS0_17frexp_kernel_cudaERNS_18TensorIteratorBaseEENKUlvE_clEvENKUlvE2_clEvEUlN3c108BFloat16EE_St5arrayIPcLm3EE16OffsetCalculatorILi1EjLb0EESD_ILi2EjLb0EEEEviT0_T1_T2_T3_)
        /*2720*/ 	.word	0x00000000


	//----- nvinfo : EIATTR_MIN_STACK_SIZE
	.align		4
.L_1725:
        /*2724*/ 	.byte	0x04, 0x12
        /*2726*/ 	.short	(.L_1727 - .L_1726)
	.align		4
.L_1726:
        /*2728*/ 	.word	index@(_ZN2at6native50_GLOBAL__N__650009b6_17_UnaryOpsKernel_cu_bd823bfe45unrolled_elementwise_kernel_for_multi_outputsILi2EZZZNS0_17frexp_kernel_cudaERNS_18TensorIteratorBaseEENKUlvE_clEvENKUlvE2_clEvEUlN3c108BFloat16EE_St5arrayIPcLm3EE16OffsetCalculatorILi1EjLb0EESD_ILi2EjLb0EEEEviT0_T1_T2_T3_)
        /*272c*/ 	.word	0x00000000


	//----- nvinfo : EIATTR_MIN_STACK_SIZE
	.align		4
.L_1727:
        /*2730*/ 	.byte	0x04, 0x12
        /*2732*/ 	.short	(.L_1729 - .L_1728)
	.align		4
.L_1728:
        /*2734*/ 	.word	index@(_ZN2at6native50_GLOBAL__N__650009b6_17_UnaryOpsKernel_cu_bd823bfe45unrolled_elementwise_kernel_for_multi_outputsILi2EZZZNS0_17frexp_kernel_cudaERNS_18TensorIteratorBaseEENKUlvE_clEvENKUlvE2_clEvEUlN3c108BFloat16EE_St5arrayIPcLm3EE23TrivialOffsetCalculatorILi1EjESD_ILi2EjEEEviT0_T1_T2_T3_)
        /*2738*/ 	.word	0x00000000


	//----- nvinfo : EIATTR_MIN_STACK_SIZE
	.align		4
.L_1729:
        /*273c*/ 	.byte	0x04, 0x12
        /*273e*/ 	.short	(.L_1731 - .L_1730)
	.align		4
.L_1730:
        /*2740*/ 	.word	index@(_ZN2at6native50_GLOBAL__N__650009b6_17_UnaryOpsKernel_cu_bd823bfe45unrolled_elementwise_kernel_for_multi_outputsILi2EZZZNS0_17frexp_kernel_cudaERNS_18TensorIteratorBaseEENKUlvE_clEvENKUlvE1_clEvEUlN3c104HalfEE_St5arrayIPcLm3EE16OffsetCalculatorILi1EjLb0EESD_ILi2EjLb0EEEEviT0_T1_T2_T3_)
        /*2744*/ 	.word	0x00000000


	//----- nvinfo : EIATTR_MIN_STACK_SIZE
	.align		4
.L_1731:
        /*2748*/ 	.byte	0x04, 0x12
        /*274a*/ 	.short	(.L_1733 - .L_1732)
	.align		4
.L_1732:
        /*274c*/ 	.word	index@(_ZN2at6native50_GLOBAL__N__650009b6_17_UnaryOpsKernel_cu_bd823bfe45unrolled_elementwise_kernel_for_multi_outputsILi2EZZZNS0_17frexp_kernel_cudaERNS_18TensorIteratorBaseEENKUlvE_clEvENKUlvE1_clEvEUlN3c104HalfEE_St5arrayIPcLm3EE23TrivialOffsetCalculatorILi1EjESD_ILi2EjEEEviT0_T1_T2_T3_)
        /*2750*/ 	.word	0x00000000


	//----- nvinfo : EIATTR_MIN_STACK_SIZE
	.align		4
.L_1733:
        /*2754*/ 	.byte	0x04, 0x12
        /*2756*/ 	.short	(.L_1735 - .L_1734)
	.align		4
.L_1734:
        /*2758*/ 	.word	index@(_ZN2at6native50_GLOBAL__N__650009b6_17_UnaryOpsKernel_cu_bd823bfe45unrolled_elementwise_kernel_for_multi_outputsILi2EZZZNS0_17frexp_kernel_cudaERNS_18TensorIteratorBaseEENKUlvE_clEvENKUlvE0_clEvEUlfE_St5arrayIPcLm3EE16OffsetCalculatorILi1EjLb0EESB_ILi2EjLb0EEEEviT0_T1_T2_T3_)
        /*275c*/ 	.word	0x00000000


	//----- nvinfo : EIATTR_MIN_STACK_SIZE
	.align		4
.L_1735:
        /*2760*/ 	.byte	0x04, 0x12
        /*2762*/ 	.short	(.L_1737 - .L_1736)
	.align		4
.L_1736:
        /*2764*/ 	.word	index@(_ZN2at6native50_GLOBAL__N__650009b6_17_UnaryOpsKernel_cu_bd823bfe45unrolled_elementwise_kernel_for_multi_outputsILi2EZZZNS0_17frexp_kernel_cudaERNS_18TensorIteratorBaseEENKUlvE_clEvENKUlvE0_clEvEUlfE_St5arrayIPcLm3EE23TrivialOffsetCalculatorILi1EjESB_ILi2EjEEEviT0_T1_T2_T3_)
        /*2768*/ 	.word	0x00000000


	//----- nvinfo : EIATTR_MIN_STACK_SIZE
	.align		4
.L_1737:
        /*276c*/ 	.byte	0x04, 0x12
        /*276e*/ 	.short	(.L_1739 - .L_1738)
	.align		4
.L_1738:
        /*2770*/ 	.word	index@(_ZN2at6native50_GLOBAL__N__650009b6_17_UnaryOpsKernel_cu_bd823bfe45unrolled_elementwise_kernel_for_multi_outputsILi2EZZZNS0_17frexp_kernel_cudaERNS_18TensorIteratorBaseEENKUlvE_clEvENKUlvE_clEvEUldE_St5arrayIPcLm3EE16OffsetCalculatorILi1EjLb0EESB_ILi2EjLb0EEEEviT0_T1_T2_T3_)
        /*2774*/ 	.word	0x00000000


	//----- nvinfo : EIATTR_MIN_STACK_SIZE
	.align		4
.L_1739:
        /*2778*/ 	.byte	0x04, 0x12
        /*277a*/ 	.short	(.L_1741 - .L_1740)
	.align		4
.L_1740:
        /*277c*/ 	.word	index@(_ZN2at6native50_GLOBAL__N__650009b6_17_UnaryOpsKernel_cu_bd823bfe45unrolled_elementwise_kernel_for_multi_outputsILi2EZZZNS0_17frexp_kernel_cudaERNS_18TensorIteratorBaseEENKUlvE_clEvENKUlvE_clEvEUldE_St5arrayIPcLm3EE23TrivialOffsetCalculatorILi1EjESB_ILi2EjEEEviT0_T1_T2_T3_)
        /*2780*/ 	.word	0x00000000


	//----- nvinfo : EIATTR_MIN_STACK_SIZE
	.align		4
.L_1741:
        /*2784*/ 	.byte	0x04, 0x12
        /*2786*/ 	.short	(.L_1743 - .L_1742)
	.align		4
.L_1742:
        /*2788*/ 	.word	index@(_ZN2at6native18elementwise_kernelILi128ELi4EZNS0_15gpu_kernel_implIZZZNS0_22nan_to_num_kernel_cudaERNS_18TensorIteratorBaseESt8optionalIdES6_S6_ENKUlvE0_clEvENKUlvE2_clEvEUlN3c108BFloat16EE_EEvS4_RKT_EUliE_EEviT1_)
        /*278c*/ 	.word	0x00000000


	//----- nvinfo : EIATTR_MIN_STACK_SIZE
	.align		4
.L_1743:
        /*2790*/ 	.byte	0x04, 0x12
        /*2792*/ 	.short	(.L_1745 - .L_1744)
	.align		4
.L_1744:
        /*2794*/ 	.word	index@(_ZN2at6native27unrolled_elementwise_kernelIZZZNS0_22nan_to_num_kernel_cudaERNS_18TensorIteratorBaseESt8optionalIdES5_S5_ENKUlvE0_clEvENKUlvE2_clEvEUlN3c108BFloat16EE_St5arrayIPcLm2EELi4E23TrivialOffsetCalculatorILi1EjESF_NS0_6memory12LoadWithCastILi1EEENSG_13StoreWithCastILi1EEEEEviT_T0_T2_T3_T4_T5_)
        /*2798*/ 	.word	0x00000000


	//----- nvinfo : EIATTR_MIN_STACK_SIZE
	.align		4
.L_1745:
        /*279c*/ 	.byte	0x04, 0x12
        /*279e*/ 	.short	(.L_1747 - .L_1746)
	.align		4
.L_1746:
        /*27a0*/ 	.word	index@(_ZN2at6native18elementwise_kernelILi128ELi4EZNS0_22gpu_kernel_impl_nocastIZZZNS0_22nan_to_num_kernel_cudaERNS_18TensorIteratorBaseESt8optionalIdES6_S6_ENKUlvE0_clEvENKUlvE2_clEvEUlN3c108BFloat16EE_EEvS4_RKT_EUliE_EEviT1_)
        /*27a4*/ 	.word	0x00000000


	//----- nvinfo : EIATTR_MIN_STACK_SIZE
	.align		4
.L_1747:
        /*27a8*/ 	.byte	0x04, 0x12
        /*27aa*/ 	.short	(.L_1749 - .L_1748)
	.align		4
.L_1748:
        /*27ac*/ 	.word	index@(_ZN2at6native27unrolled_elementwise_kernelIZZZNS0_22nan_to_num_kernel_cudaERNS_18TensorIteratorBaseESt8optionalIdES5_S5_ENKUlvE0_clEvENKUlvE2_clEvEUlN3c108BFloat16EE_St5arrayIPcLm2EELi4E23TrivialOffsetCalculatorILi1EjESF_NS0_6memory15LoadWithoutCastENSG_16StoreWithoutCastEEEviT_T0_T2_T3_T4_T5_)
        /*27b0*/ 	.word	0x00000000


	//----- nvinfo : EIATTR_MIN_STACK_SIZE
	.align		4
.L_1749:
        /*27b4*/ 	.byte	0x04, 0x12
        /*27b6*/ 	.short	(.L_1751 - .L_1750)
	.align		4
.L_1750:
        /*27b8*/ 	.word	index@(_ZN2at6native29vectorized_elementwise_kernelILi2EZZZNS0_22nan_to_num_kernel_cudaERNS_18TensorIteratorBaseESt8optionalIdES5_S5_ENKUlvE0_clEvENKUlvE2_clEvEUlN3c108BFloat16EE_St5arrayIPcLm2EEEEviT0_T1_)
        /*27bc*/ 	.word	0x00000000


	//----- nvinfo : EIATTR_MIN_STACK_SIZE
	.align		4
.L_1751:
        /*27c0*/ 	.byte	0x04, 0x12
        /*27c2*/ 	.short	(.L_1753 - .L_1752)
	.align		4
.L_1752:
        /*27c4*/ 	.word	index@(_ZN2at6native29vectorized_elementwise_kernelILi4EZZZNS0_22nan_to_num_kernel_cudaERNS_18TensorIteratorBaseESt8optionalIdES5_S5_ENKUlvE0_clEvENKUlvE2_clEvEUlN3c108BFloat16EE_St5arrayIPcLm2EEEEviT0_T1_)
        /*27c8*/ 	.word	0x00000000


	//----- nvinfo : EIATTR_MIN_STACK_SIZE
	.align		4
.L_1753:
        /*27cc*/ 	.byte	0x04, 0x12
        /*27ce*/ 	.short	(.L_1755 - .L_1754)
	.align		4
.L_1754:
        /*27d0*/ 	.word	index@(_ZN2at6native29vectorized_elementwise_kernelILi8EZZZNS0_22nan_to_num_kernel_cudaERNS_18TensorIteratorBaseESt8optionalIdES5_S5_ENKUlvE0_clEvENKUlvE2_clEvEUlN3c108BFloat16EE_St5arrayIPcLm2EEEEviT0_T1_)
        /*27d4*/ 	.word	0x00000000


	//----- nvinfo : EIATTR_MIN_STACK_SIZE
	.align		4
.L_1755:
        /*27d8*/ 	.byte	0x04, 0x12
        /*27da*/ 	.short	(.L_1757 - .L_1756)
	.align		4
.L_1756:
        /*27dc*/ 	.word	index@(_ZN2at6native18elementwise_kernelILi128ELi4EZNS0_15gpu_kernel_implIZZZNS0_22nan_to_num_kernel_cudaERNS_18TensorIteratorBaseESt8optionalIdES6_S6_ENKUlvE0_clEvENKUlvE1_clEvEUlN3c104HalfEE_EEvS4_RKT_EUliE_EEviT1_)
        /*27e0*/ 	.word	0x00000000


	//----- nvinfo : EIATTR_MIN_STACK_SIZE
	.align		4
.L_1757:
        /*27e4*/ 	.byte	0x04, 0x12
        /*27e6*/ 	.short	(.L_1759 - .L_1758)
	.align		4
.L_1758:
        /*27e8*/ 	.word	index@(_ZN2at6native27unrolled_elementwise_kernelIZZZNS0_22nan_to_num_kernel_cudaERNS_18TensorIteratorBaseESt8optionalIdES5_S5_ENKUlvE0_clEvENKUlvE1_clEvEUlN3c104HalfEE_St5arrayIPcLm2EELi4E23TrivialOffsetCalculatorILi1EjESF_NS0_6memory12LoadWithCastILi1EEENSG_13StoreWithCastILi1EEEEEviT_T0_T2_T3_T4_T5_)
        /*27ec*/ 	.word	0x00000000


	//----- nvinfo : EIATTR_MIN_STACK_SIZE
	.align		4
.L_1759:
        /*27f0*/ 	.byte	0x04, 0x12
        /*27f2*/ 	.short	(.L_1761 - .L_1760)
	.align		4
.L_1760:
        /*27f4*/ 	.word	index@(_ZN2at6native18elementwise_kernelILi128ELi4EZNS0_22gpu_kernel_impl_nocastIZZZNS0_22nan_to_num_kernel_cudaERNS_18TensorIteratorBaseESt8optionalIdES6_S6_ENKUlvE0_clEvENKUlvE1_clEvEUlN3c104HalfEE_EEvS4_RKT_EUliE_EEviT1_)
        /*27f8*/ 	.word	0x00000000


	//----- nvinfo : EIATTR_MIN_STACK_SIZE
	.align		4
.L_1761:
        /*27fc*/ 	.byte	0x04, 0x12
        /*27fe*/ 	.short	(.L_1763 - .L_1762)
	.align		4
.L_1762:
        /*2800*/ 	.word	index@(_ZN2at6native27unrolled_elementwise_kernelIZZZNS0_22nan_to_num_kernel_cudaERNS_18TensorIteratorBaseESt8optionalIdES5_S5_ENKUlvE0_clEvENKUlvE1_clEvEUlN3c104HalfEE_St5arrayIPcLm2EELi4E23TrivialOffsetCalculatorILi1EjESF_NS0_6memory15LoadWithoutCastENSG_16StoreWithoutCastEEEviT_T0_T2_T3_T4_T5_)
        /*2804*/ 	.word	0x00000000


	//----- nvinfo : EIATTR_MIN_STACK_SIZE
	.align		4
.L_1763:
        /*2808*/ 	.byte	0x04, 0x12
        /*280a*/ 	.short	(.L_1765 - .L_1764)
	.align		4
.L_1764:
        /*280c*/ 	.word	index@(_ZN2at6native29vectorized_elementwise_kernelILi2EZZZNS0_22nan_to_num_kernel_cudaERNS_18TensorIteratorBaseESt8optionalIdES5_S5_ENKUlvE0_clEvENKUlvE1_clEvEUlN3c104HalfEE_St5arrayIPcLm2EEEEviT0_T1_)
        /*2810*/ 	.word	0x00000000


	//----- nvinfo : EIATTR_MIN_STACK_SIZE
	.align		4
.L_1765:
        /*2814*/ 	.byte	0x04, 0x12
        /*2816*/ 	.short	(.L_1767 - .L_1766)
	.align		4
.L_1766:
        /*2818*/ 	.word	index@(_ZN2at6native29vectorized_elementwise_kernelILi4EZZZNS0_22nan_to_num_kernel_cudaERNS_18TensorIteratorBaseESt8optionalIdES5_S5_ENKUlvE0_clEvENKUlvE1_clEvEUlN3c104HalfEE_St5arrayIPcLm2EEEEviT0_T1_)
        /*281c*/ 	.word	0x00000000


	//----- nvinfo : EIATTR_MIN_STACK_SIZE
	.align		4
.L_1767:
        /*2820*/ 	.byte	0x04, 0x12
        /*2822*/ 	.short	(.L_1769 - .L_1768)
	.align		4
.L_1768:
        /*2824*/ 	.word	index@(_ZN2at6native29vectorized_elementwise_kernelILi8EZZZNS0_22nan_to_num_kernel_cudaERNS_18TensorIteratorBaseESt8optionalIdES5_S5_ENKUlvE0_clEvENKUlvE1_clEvEUlN3c104HalfEE_St5arrayIPcLm2EEEEviT0_T1_)
        /*2828*/ 	.word	0x00000000


	//----- nvinfo : EIATTR_MIN_STACK_SIZE
	.align		4
.L_1769:
        /*282c*/ 	.byte	0x04, 0x12
        /*282e*/ 	.short	(.L_1771 - .L_1770)
	.align		4
.L_1770:
        /*2830*/ 	.word	index@(_ZN2at6native18elementwise_kernelILi128ELi4EZNS0_15gpu_kernel_implIZZZNS0_22nan_to_num_kernel_cudaERNS_18TensorIteratorBaseESt8optionalIdES6_S6_ENKUlvE0_clEvENKUlvE0_clEvEUlfE_EEvS4_RKT_EUliE_EEviT1_)
        /*2834*/ 	.word	0x00000000


	//----- nvinfo : EIATTR_MIN_STACK_SIZE
	.align		4
.L_1771:
        /*2838*/ 	.byte	0x04, 0x12
        /*283a*/ 	.short	(.L_1773 - .L_1772)
	.align		4
.L_1772:
        /*283c*/ 	.word	index@(_ZN2at6native27unrolled_elementwise_kernelIZZZNS0_22nan_to_num_kernel_cudaERNS_18TensorIteratorBaseESt8optionalIdES5_S5_ENKUlvE0_clEvENKUlvE0_clEvEUlfE_St5arrayIPcLm2EELi4E23TrivialOffsetCalculatorILi1EjESD_NS0_6memory12LoadWithCastILi1EEENSE_13StoreWithCastILi1EEEEEviT_T0_T2_T3_T4_T5_)
        /*2840*/ 	.word	0x00000000


	//----- nvinfo : EIATTR_MIN_STACK_SIZE
	.align		4
.L_1773:
        /*2844*/ 	.byte	0x04, 0x12
        /*2846*/ 	.short	(.L_1775 - .L_1774)
	.align		4
.L_1774:
        /*2848*/ 	.word	index@(_ZN2at6native18elementwise_kernelILi128ELi2EZNS0_22gpu_kernel_impl_nocastIZZZNS0_22nan_to_num_kernel_cudaERNS_18TensorIteratorBaseESt8optionalIdES6_S6_ENKUlvE0_clEvENKUlvE0_clEvEUlfE_EEvS4_RKT_EUliE_EEviT1_)
        /*284c*/ 	.word	0x00000000


	//----- nvinfo : EIATTR_MIN_STACK_SIZE
	.align		4
.L_1775:
        /*2850*/ 	.byte	0x04, 0x12
        /*2852*/ 	.short	(.L_1777 - .L_1776)
	.align		4
.L_1776:
        /*2854*/ 	.word	index@(_ZN2at6native27unrolled_elementwise_kernelIZZZNS0_22nan_to_num_kernel_cudaERNS_18TensorIteratorBaseESt8optionalIdES5_S5_ENKUlvE0_clEvENKUlvE0_clEvEUlfE_St5arrayIPcLm2EELi4E23TrivialOffsetCalculatorILi1EjESD_NS0_6memory15LoadWithoutCastENSE_16StoreWithoutCastEEEviT_T0_T2_T3_T4_T5_)
        /*2858*/ 	.word	0x00000000


	//----- nvinfo : EIATTR_MIN_STACK_SIZE
	.align		4
.L_1777:
        /*285c*/ 	.byte	0x04, 0x12
        /*285e*/ 	.short	(.L_1779 - .L_1778)
	.align		4
.L_1778:
        /*2860*/ 	.word	index@(_ZN2at6native29vectorized_elementwise_kernelILi2EZZZNS0_22nan_to_num_kernel_cudaERNS_18TensorIteratorBaseESt8optionalIdES5_S5_ENKUlvE0_clEvENKUlvE0_clEvEUlfE_St5arrayIPcLm2EEEEviT0_T1_)
        /*2864*/ 	.word	0x00000000


	//----- nvinfo : EIATTR_MIN_STACK_SIZE
	.align		4
.L_1779:
        /*2868*/ 	.byte	0x04, 0x12
        /*286a*/ 	.short	(.L_1781 - .L_1780)
	.align		4
.L_1780:
        /*286c*/ 	.word	index@(_ZN2at6native29vectorized_elementwise_kernelILi4EZZZNS0_22nan_to_num_kernel_cudaERNS_18TensorIteratorBaseESt8optionalIdES5_S5_ENKUlvE0_clEvENKUlvE0_clEvEUlfE_St5arrayIPcLm2EEEEviT0_T1_)
        /*2870*/ 	.word	0x00000000


	//----- nvinfo : EIATTR_MIN_STACK_SIZE
	.align		4
.L_1781:
        /*2874*/ 	.byte	0x04, 0x12
        /*2876*/ 	.short	(.L_1783 - .L_1782)
	.align		4
.L_1782:
        /*2878*/ 	.word	index@(_ZN2at6native29vectorized_elementwise_kernelILi8EZZZNS0_22nan_to_num_kernel_cudaERNS_18TensorIteratorBaseESt8optionalIdES5_S5_ENKUlvE0_clEvENKUlvE0_clEvEUlfE_St5arrayIPcLm2EEEEviT0_T1_)
        /*287c*/ 	.word	0x00000000


	//----- nvinfo : EIATTR_MIN_STACK_SIZE
	.align		4
.L_1783:
        /*2880*/ 	.byte	0x04, 0x12
        /*2882*/ 	.short	(.L_1785 - .L_1784)
	.align		4
.L_1784:
        /*2884*/ 	.word	index@(_ZN2at6native18elementwise_kernelILi128ELi4EZNS0_15gpu_kernel_implIZZZNS0_22nan_to_num_kernel_cudaERNS_18TensorIteratorBaseESt8optionalIdES6_S6_ENKUlvE0_clEvENKUlvE_clEvEUldE_EEvS4_RKT_EUliE_EEviT1_)
        /*2888*/ 	.word	0x00000000


	//----- nvinfo : EIATTR_MIN_STACK_SIZE
	.align		4
.L_1785:
        /*288c*/ 	.byte	0x04, 0x12
        /*288e*/ 	.short	(.L_1787 - .L_1786)
	.align		4
.L_1786:
        /*2890*/ 	.word	index@(_ZN2at6native27unrolled_elementwise_kernelIZZZNS0_22nan_to_num_kernel_cudaERNS_18TensorIteratorBaseESt8optionalIdES5_S5_ENKUlvE0_clEvENKUlvE_clEvEUldE_St5arrayIPcLm2EELi4E23TrivialOffsetCalculatorILi1EjESD_NS0_6memory12LoadWithCastILi1EEENSE_13StoreWithCastILi1EEEEEviT_T0_T2_T3_T4_T5_)
        /*2894*/ 	.word	0x00000000


	//----- nvinfo : EIATTR_MIN_STACK_SIZE
	.align		4
.L_1787:
        /*2898*/ 	.byte	0x04, 0x12
        /*289a*/ 	.short	(.L_1789 - .L_1788)
	.align		4
.L_1788:
        /*289c*/ 	.word	index@(_ZN2at6native18elementwise_kernelILi128ELi2EZNS0_22gpu_kernel_impl_nocastIZZZNS0_22nan_to_num_kernel_cudaERNS_18TensorIteratorBaseESt8optionalIdES6_S6_ENKUlvE0_clEvENKUlvE_clEvEUldE_EEvS4_RKT_EUliE_EEviT1_)
        /*28a0*/ 	.word	0x00000000


	//----- nvinfo : EIATTR_MIN_STACK_SIZE
	.align		4
.L_1789:
        /*28a4*/ 	.byte	0x04, 0x12
        /*28a6*/ 	.short	(.L_1791 - .L_1790)
	.align		4
.L_1790:
        /*28a8*/ 	.word	index@(_ZN2at6native27unrolled_elementwise_kernelIZZZNS0_22nan_to_num_kernel_cudaERNS_18TensorIteratorBaseESt8optionalIdES5_S5_ENKUlvE0_clEvENKUlvE_clEvEUldE_St5arrayIPcLm2EELi4E23TrivialOffsetCalculatorILi1EjESD_NS0_6memory15LoadWithoutCastENSE_16StoreWithoutCastEEEviT_T0_T2_T3_T4_T5_)
        /*28ac*/ 	.word	0x00000000


	//----- nvinfo : EIATTR_MIN_STACK_SIZE
	.align		4
.L_1791:
        /*28b0*/ 	.byte	0x04, 0x12
        /*28b2*/ 	.short	(.L_1793 - .L_1792)
	.align		4
.L_1792:
        /*28b4*/ 	.word	index@(_ZN2at6native29vectorized_elementwise_kernelILi2EZZZNS0_22nan_to_num_kernel_cudaERNS_18TensorIteratorBaseESt8optionalIdES5_S5_ENKUlvE0_clEvENKUlvE_clEvEUldE_St5arrayIPcLm2EEEEviT0_T1_)
        /*28b8*/ 	.word	0x00000000


	//----- nvinfo : EIATTR_MIN_STACK_SIZE
	.align		4
.L_1793:
        /*28bc*/ 	.byte	0x04, 0x12
        /*28be*/ 	.short	(.L_1795 - .L_1794)
	.align		4
.L_1794:
        /*28c0*/ 	.word	index@(_ZN2at6native29vectorized_elementwise_kernelILi4EZZZNS0_22nan_to_num_kernel_cudaERNS_18TensorIteratorBaseESt8optionalIdES5_S5_ENKUlvE0_clEvENKUlvE_clEvEUldE_St5arrayIPcLm2EEEEviT0_T1_)
        /*28c4*/ 	.word	0x00000000


	//----- nvinfo : EIATTR_MIN_STACK_SIZE
	.align		4
.L_1795:
        /*28c8*/ 	.byte	0x04, 0x12
        /*28ca*/ 	.short	(.L_1797 - .L_1796)
	.align		4
.L_1796:
        /*28cc*/ 	.word	index@(_ZN2at6native29vectorized_elementwise_kernelILi8EZZZNS0_22nan_to_num_kernel_cudaERNS_18TensorIteratorBaseESt8optionalIdES5_S5_ENKUlvE0_clEvENKUlvE_clEvEUldE_St5arrayIPcLm2EEEEviT0_T1_)
        /*28d0*/ 	.word	0x00000000


	//----- nvinfo : EIATTR_MIN_STACK_SIZE
	.align		4
.L_1797:
        /*28d4*/ 	.byte	0x04, 0x12
        /*28d6*/ 	.short	(.L_1799 - .L_1798)
	.align		4
.L_1798:
        /*28d8*/ 	.word	index@(_ZN2at6native18elementwise_kernelILi128ELi4EZNS0_15gpu_kernel_implIZZZNS0_22nan_to_num_kernel_cudaERNS_18TensorIteratorBaseESt8optionalIdES6_S6_ENKUlvE_clEvENKUlvE0_clEvEUlN3c107complexIfEEE_EEvS4_RKT_EUliE_EEviT1_)
        /*28dc*/ 	.word	0x00000000


	//----- nvinfo : EIATTR_MIN_STACK_SIZE
	.align		4
.L_1799:
        /*28e0*/ 	.byte	0x04, 0x12
        /*28e2*/ 	.short	(.L_1801 - .L_1800)
	.align		4
.L_1800:
        /*28e4*/ 	.word	index@(_ZN2at6native27unrolled_elementwise_kernelIZZZNS0_22nan_to_num_kernel_cudaERNS_18TensorIteratorBaseESt8optionalIdES5_S5_ENKUlvE_clEvENKUlvE0_clEvEUlN3c107complexIfEEE_St5arrayIPcLm2EELi4E23TrivialOffsetCalculatorILi1EjESG_NS0_6memory12LoadWithCastILi1EEENSH_13StoreWithCastILi1EEEEEviT_T0_T2_T3_T4_T5_)
        /*28e8*/ 	.word	0x00000000


	//----- nvinfo : EIATTR_MIN_STACK_SIZE
	.align		4
.L_1801:
        /*28ec*/ 	.byte	0x04, 0x12
        /*28ee*/ 	.short	(.L_1803 - .L_1802)
	.align		4
.L_1802:
        /*28f0*/ 	.word	index@(_ZN2at6native18elementwise_kernelILi128ELi2EZNS0_22gpu_kernel_impl_nocastIZZZNS0_22nan_to_num_kernel_cudaERNS_18TensorIteratorBaseESt8optionalIdES6_S6_ENKUlvE_clEvENKUlvE0_clEvEUlN3c107complexIfEEE_EEvS4_RKT_EUliE_EEviT1_)
        /*28f4*/ 	.word	0x00000000


	//----- nvinfo : EIATTR_MIN_STACK_SIZE
	.align		4
.L_1803:
        /*28f8*/ 	.byte	0x04, 0x12
        /*28fa*/ 	.short	(.L_1805 - .L_1804)
	.align		4
.L_1804:
        /*28fc*/ 	.word	index@(_ZN2at6native27unrolled_elementwise_kernelIZZZNS0_22nan_to_num_kernel_cudaERNS_18TensorIteratorBaseESt8optionalIdES5_S5_ENKUlvE_clEvENKUlvE0_clEvEUlN3c107complexIfEEE_St5arrayIPcLm2EELi4E23TrivialOffsetCalculatorILi1EjESG_NS0_6memory15LoadWithoutCastENSH_16StoreWithoutCastEEEviT_T0_T2_T3_T4_T5_)
        /*2900*/ 	.word	0x00000000


	//----- nvinfo : EIATTR_MIN_STACK_SIZE
	.align		4
.L_1805:
        /*2904*/ 	.byte	0x04, 0x12
        /*2906*/ 	.short	(.L_1807 - .L_1806)
	.align		4
.L_1806:
        /*2908*/ 	.word	index@(_ZN2at6native29vectorized_elementwise_kernelILi2EZZZNS0_22nan_to_num_kernel_cudaERNS_18TensorIteratorBaseESt8optionalIdES5_S5_ENKUlvE_clEvENKUlvE0_clEvEUlN3c107complexIfEEE_St5arrayIPcLm2EEEEviT0_T1_)
        /*290c*/ 	.word	0x00000000


	//----- nvinfo : EIATTR_MIN_STACK_SIZE
	.align		4
.L_1807:
        /*2910*/ 	.byte	0x04, 0x12
        /*2912*/ 	.short	(.L_1809 - .L_1808)
	.align		4
.L_1808:
        /*2914*/ 	.word	index@(_ZN2at6native29vectorized_elementwise_kernelILi4EZZZNS0_22nan_to_num_kernel_cudaERNS_18TensorIteratorBaseESt8optionalIdES5_S5_ENKUlvE_clEvENKUlvE0_clEvEUlN3c107complexIfEEE_St5arrayIPcLm2EEEEviT0_T1_)
        /*2918*/ 	.word	0x00000000


	//----- nvinfo : EIATTR_MIN_STACK_SIZE
	.align		4
.L_1809:
        /*291c*/ 	.byte	0x04, 0x12
        /*291e*/ 	.short	(.L_1811 - .L_1810)
	.align		4
.L_1810:
        /*2920*/ 	.word	index@(_ZN2at6native29vectorized_elementwise_kernelILi8EZZZNS0_22nan_to_num_kernel_cudaERNS_18TensorIteratorBaseESt8optionalIdES5_S5_ENKUlvE_clEvENKUlvE0_clEvEUlN3c107complexIfEEE_St5arrayIPcLm2EEEEviT0_T1_)
        /*2924*/ 	.word	0x00000000


	//----- nvinfo : EIATTR_MIN_STACK_SIZE
	.align		4
.L_1811:
        /*2928*/ 	.byte	0x04, 0x12
        /*292a*/ 	.short	(.L_1813 - .L_1812)
	.align		4
.L_1812:
        /*292c*/ 	.word	index@(_ZN2at6native18elementwise_kernelILi128ELi4EZNS0_15gpu_kernel_implIZZZNS0_22nan_to_num_kernel_cudaERNS_18TensorIteratorBaseESt8optionalIdES6_S6_ENKUlvE_clEvENKUlvE_clEvEUlN3c107complexIdEEE_EEvS4_RKT_EUliE_EEviT1_)
        /*2930*/ 	.word	0x00000000


	//----- nvinfo : EIATTR_MIN_STACK_SIZE
	.align		4
.L_1813:
        /*2934*/ 	.byte	0x04, 0x12
        /*2936*/ 	.short	(.L_1815 - .L_1814)
	.align		4
.L_1814:
        /*2938*/ 	.word	index@(_ZN2at6native27unrolled_elementwise_kernelIZZZNS0_22nan_to_num_kernel_cudaERNS_18TensorIteratorBaseESt8optionalIdES5_S5_ENKUlvE_clEvENKUlvE_clEvEUlN3c107complexIdEEE_St5arrayIPcLm2EELi4E23TrivialOffsetCalculatorILi1EjESG_NS0_6memory12LoadWithCastILi1EEENSH_13StoreWithCastILi1EEEEEviT_T0_T2_T3_T4_T5_)
        /*293c*/ 	.word	0x00000000


	//----- nvinfo : EIATTR_MIN_STACK_SIZE
	.align		4
.L_1815:
        /*2940*/ 	.byte	0x04, 0x12
        /*2942*/ 	.short	(.L_1817 - .L_1816)
	.align		4
.L_1816:
        /*2944*/ 	.word	index@(_ZN2at6native18elementwise_kernelILi128ELi2EZNS0_22gpu_kernel_impl_nocastIZZZNS0_22nan_to_num_kernel_cudaERNS_18TensorIteratorBaseESt8optionalIdES6_S6_ENKUlvE_clEvENKUlvE_clEvEUlN3c107complexIdEEE_EEvS4_RKT_EUliE_EEviT1_)
        /*2948*/ 	.word	0x00000000


	//----- nvinfo : EIATTR_MIN_STACK_SIZE
	.align		4
.L_1817:
        /*294c*/ 	.byte	0x04, 0x12
        /*294e*/ 	.short	(.L_1819 - .L_1818)
	.align		4
.L_1818:
        /*2950*/ 	.word	index@(_ZN2at6native27unrolled_elementwise_kernelIZZZNS0_22nan_to_num_kernel_cudaERNS_18TensorIteratorBaseESt8optionalIdES5_S5_ENKUlvE_clEvENKUlvE_clEvEUlN3c107complexIdEEE_St5arrayIPcLm2EELi4E23TrivialOffsetCalculatorILi1EjESG_NS0_6memory15LoadWithoutCastENSH_16StoreWithoutCastEEEviT_T0_T2_T3_T4_T5_)
        /*2954*/ 	.word	0x00000000


	//----- nvinfo : EIATTR_MIN_STACK_SIZE
	.align		4
.L_1819:
        /*2958*/ 	.byte	0x04, 0x12
        /*295a*/ 	.short	(.L_1821 - .L_1820)
	.align		4
.L_1820:
        /*295c*/ 	.word	index@(_ZN2at6native29vectorized_elementwise_kernelILi2EZZZNS0_22nan_to_num_kernel_cudaERNS_18TensorIteratorBaseESt8optionalIdES5_S5_ENKUlvE_clEvENKUlvE_clEvEUlN3c107complexIdEEE_St5arrayIPcLm2EEEEviT0_T1_)
        /*2960*/ 	.word	0x00000000


	//----- nvinfo : EIATTR_MIN_STACK_SIZE
	.align		4
.L_1821:
        /*2964*/ 	.byte	0x04, 0x12
        /*2966*/ 	.short	(.L_1823 - .L_1822)
	.align		4
.L_1822:
        /*2968*/ 	.word	index@(_ZN2at6native29vectorized_elementwise_kernelILi4EZZZNS0_22nan_to_num_kernel_cudaERNS_18TensorIteratorBaseESt8optionalIdES5_S5_ENKUlvE_clEvENKUlvE_clEvEUlN3c107complexIdEEE_St5arrayIPcLm2EEEEviT0_T1_)
        /*296c*/ 	.word	0x00000000


	//----- nvinfo : EIATTR_MIN_STACK_SIZE
	.align		4
.L_1823:
        /*2970*/ 	.byte	0x04, 0x12
        /*2972*/ 	.short	(.L_1825 - .L_1824)
	.align		4
.L_1824:
        /*2974*/ 	.word	index@(_ZN2at6native29vectorized_elementwise_kernelILi8EZZZNS0_22nan_to_num_kernel_cudaERNS_18TensorIteratorBaseESt8optionalIdES5_S5_ENKUlvE_clEvENKUlvE_clEvEUlN3c107complexIdEEE_St5arrayIPcLm2EEEEviT0_T1_)
        /*2978*/ 	.word	0x00000000


	//----- nvinfo : EIATTR_MIN_STACK_SIZE
	.align		4
.L_1825:
        /*297c*/ 	.byte	0x04, 0x12
        /*297e*/ 	.short	(.L_1827 - .L_1826)
	.align		4
.L_1826:
        /*2980*/ 	.word	index@(_ZN2at6native18elementwise_kernelILi128ELi4EZNS0_15gpu_kernel_implIZZZNS0_21clamp_max_kernel_cudaERNS_18TensorIteratorBaseERKN3c106ScalarEENKUlvE_clEvENKUlvE7_clEvEUlNS5_8BFloat16EE_EEvS4_RKT_EUliE_EEviT1_)
        /*2984*/ 	.word	0x00000000


	//----- nvinfo : EIATTR_MIN_STACK_SIZE
	.align		4
.L_1827:
        /*2988*/ 	.byte	0x04, 0x12
        /*298a*/ 	.short	(.L_1829 - .L_1828)
	.align		4
.L_1828:
        /*298c*/ 	.word	index@(_ZN2at6native27unrolled_elementwise_kernelIZZZNS0_21clamp_max_kernel_cudaERNS_18TensorIteratorBaseERKN3c106ScalarEENKUlvE_clEvENKUlvE7_clEvEUlNS4_8BFloat16EE_St5arrayIPcLm2EELi4E23TrivialOffsetCalculatorILi1EjESG_NS0_6memory12LoadWithCastILi1EEENSH_13StoreWithCastILi1EEEEEviT_T0_T2_T3_T4_T5_)
        /*2990*/ 	.word	0x00000000


	//----- nvinfo : EIATTR_MIN_STACK_SIZE
	.align		4
.L_1829:
        /*2994*/ 	.byte	0x04, 0x12
        /*2996*/ 	.short	(.L_1831 - .L_1830)
	.align		4
.L_1830:
        /*2998*/ 	.word	index@(_ZN2at6native18elementwise_kernelILi128ELi4EZNS0_22gpu_kernel_impl_nocastIZZZNS0_21clamp_max_kernel_cudaERNS_18TensorIteratorBaseERKN3c106ScalarEENKUlvE_clEvENKUlvE7_clEvEUlNS5_8BFloat16EE_EEvS4_RKT_EUliE_EEviT1_)
        /*299c*/ 	.word	0x00000000


	//----- nvinfo : EIATTR_MIN_STACK_SIZE
	.align		4
.L_1831:
        /*29a0*/ 	.byte	0x04, 0x12
        /*29a2*/ 	.short	(.L_1833 - .L_1832)
	.align		4
.L_1832:
        /*29a4*/ 	.word	index@(_ZN2at6native27unrolled_elementwise_kernelIZZZNS0_21clamp_max_kernel_cudaERNS_18TensorIteratorBaseERKN3c106ScalarEENKUlvE_clEvENKUlvE7_clEvEUlNS4_8BFloat16EE_St5arrayIPcLm2EELi4E23TrivialOffsetCalculatorILi1EjESG_NS0_6memory15LoadWithoutCastENSH_16StoreWithoutCastEEEviT_T0_T2_T3_T4_T5_)
        /*29a8*/ 	.word	0x00000000


	//----- nvinfo : EIATTR_MIN_STACK_SIZE
	.align		4
.L_1833:
        /*29ac*/ 	.byte	0x04, 0x12
        /*29ae*/ 	.short	(.L_1835 - .L_1834)
	.align		4
.L_1834:
        /*29b0*/ 	.word	index@(_ZN2at6native29vectorized_elementwise_kernelILi2EZZZNS0_21clamp_max_kernel_cudaERNS_18TensorIteratorBaseERKN3c106ScalarEENKUlvE_clEvENKUlvE7_clEvEUlNS4_8BFloat16EE_St5arrayIPcLm2EEEEviT0_T1_)
        /*29b4*/ 	.word	0x00000000


	//----- nvinfo : EIATTR_MIN_STACK_SIZE
	.align		4
.L_1835:
        /*29b8*/ 	.byte	0x04, 0x12
        /*29ba*/ 	.short	(.L_1837 - .L_1836)
	.align		4
.L_1836:
        /*29bc*/ 	.word	index@(_ZN2at6native29vectorized_elementwise_kernelILi4EZZZNS0_21clamp_max_kernel_cudaERNS_18TensorIteratorBaseERKN3c106ScalarEENKUlvE_clEvENKUlvE7_clEvEUlNS4_8BFloat16EE_St5arrayIPcLm2EEEEviT0_T1_)
        /*29c0*/ 	.word	0x00000000


	//----- nvinfo : EIATTR_MIN_STACK_SIZE
	.align		4
.L_1837:
        /*29c4*/ 	.byte	0x04, 0x12
        /*29c6*/ 	.short	(.L_1839 - .L_1838)
	.align		4
.L_1838:
        /*29c8*/ 	.word	index@(_ZN2at6native29vectorized_elementwise_kernelILi8EZZZNS0_21clamp_max_kernel_cudaERNS_18TensorIteratorBaseERKN3c106ScalarEENKUlvE_clEvENKUlvE7_clEvEUlNS4_8BFloat16EE_St5arrayIPcLm2EEEEviT0_T1_)
        /*29cc*/ 	.word	0x00000000


	//----- nvinfo : EIATTR_MIN_STACK_SIZE
	.align		4
.L_1839:
        /*29d0*/ 	.byte	0x04, 0x12
        /*29d2*/ 	.short	(.L_1841 - .L_1840)
	.align		4
.L_1840:
        /*29d4*/ 	.word	index@(_ZN2at6native18elementwise_kernelILi128ELi4EZNS0_15gpu_kernel_implIZZZNS0_21clamp_max_kernel_cudaERNS_18TensorIteratorBaseERKN3c106ScalarEENKUlvE_clEvENKUlvE6_clEvEUlNS5_4HalfEE_EEvS4_RKT_EUliE_EEviT1_)
        /*29d8*/ 	.word	0x00000000


	//----- nvinfo : EIATTR_MIN_STACK_SIZE
	.align		4
.L_1841:
        /*29dc*/ 	.byte	0x04, 0x12
        /*29de*/ 	.short	(.L_1843 - .L_1842)
	.align		4
.L_1842:
        /*29e0*/ 	.word	index@(_ZN2at6native27unrolled_elementwise_kernelIZZZNS0_21clamp_max_kernel_cudaERNS_18TensorIteratorBaseERKN3c106ScalarEENKUlvE_clEvENKUlvE6_clEvEUlNS4_4HalfEE_St5arrayIPcLm2EELi4E23TrivialOffsetCalculatorILi1EjESG_NS0_6memory12LoadWithCastILi1EEENSH_13StoreWithCastILi1EEEEEviT_T0_T2_T3_T4_T5_)
        /*29e4*/ 	.word	0x00000000


	//----- nvinfo : EIATTR_MIN_STACK_SIZE
	.align		4
.L_1843:
        /*29e8*/ 	.byte	0x04, 0x12
        /*29ea*/ 	.short	(.L_1845 - .L_1844)
	.align		4
.L_1844:
        /*29ec*/ 	.word	index@(_ZN2at6native18elementwise_kernelILi128ELi4EZNS0_22gpu_kernel_impl_nocastIZZZNS0_21clamp_max_kernel_cudaERNS_18TensorIteratorBaseERKN3c106ScalarEENKUlvE_clEvENKUlvE6_clEvEUlNS5_4HalfEE_EEvS4_RKT_EUliE_EEviT1_)
        /*29f0*/ 	.word	0x00000000


	//----- nvinfo : EIATTR_MIN_STACK_SIZE
	.align		4
.L_1845:
        /*29f4*/ 	.byte	0x04, 0x12
        /*29f6*/ 	.short	(.L_1847 - .L_1846)
	.align		4
.L_1846:
        /*29f8*/ 	.word	index@(_ZN2at6native27unrolled_elementwise_kernelIZZZNS0_21clamp_max_kernel_cudaERNS_18TensorIteratorBaseERKN3c106ScalarEENKUlvE_clEvENKUlvE6_clEvEUlNS4_4HalfEE_St5arrayIPcLm2EELi4E23TrivialOffsetCalculatorILi1EjESG_NS0_6memory15LoadWithoutCastENSH_16StoreWithoutCastEEEviT_T0_T2_T3_T4_T5_)
        /*29fc*/ 	.word	0x00000000


	//----- nvinfo : EIATTR_MIN_STACK_SIZE
	.align		4
.L_1847:
        /*2a00*/ 	.byte	0x04, 0x12
        /*2a02*/ 	.short	(.L_1849 - .L_1848)
	.align		4
.L_1848:
        /*2a04*/ 	.word	index@(_ZN2at6native29vectorized_elementwise_kernelILi2EZZZNS0_21clamp_max_kernel_cudaERNS_18TensorIteratorBaseERKN3c106ScalarEENKUlvE_clEvENKUlvE6_clEvEUlNS4_4HalfEE_St5arrayIPcLm2EEEEviT0_T1_)
        /*2a08*/ 	.word	0x00000000


	//----- nvinfo : EIATTR_MIN_STACK_SIZE
	.align		4
.L_1849:
        /*2a0c*/ 	.byte	0x04, 0x12
        /*2a0e*/ 	.short	(.L_1851 - .L_1850)
	.align		4
.L_1850:
        /*2a10*/ 	.word	index@(_ZN2at6native29vectorized_elementwise_kernelILi4EZZZNS0_21clamp_max_kernel_cudaERNS_18TensorIteratorBaseERKN3c106ScalarEENKUlvE_clEvENKUlvE6_clEvEUlNS4_4HalfEE_St5arrayIPcLm2EEEEviT0_T1_)
        /*2a14*/ 	.word	0x00000000


	//----- nvinfo : EIATTR_MIN_STACK_SIZE
	.align		4
.L_1851:
        /*2a18*/ 	.byte	0x04, 0x12
        /*2a1a*/ 	.short	(.L_1853 - .L_1852)
	.align		4
.L_1852:
        /*2a1c*/ 	.word	index@(_ZN2at6native29vectorized_elementwise_kernelILi8EZZZNS0_21clamp_max_kernel_cudaERNS_18TensorIteratorBaseERKN3c106ScalarEENKUlvE_clEvENKUlvE6_clEvEUlNS4_4HalfEE_St5arrayIPcLm2EEEEviT0_T1_)
        /*2a20*/ 	.word	0x00000000


	//----- nvinfo : EIATTR_MIN_STACK_SIZE
	.align		4
.L_1853:
        /*2a24*/ 	.byte	0x04, 0x12
        /*2a26*/ 	.short	(.L_1855 - .L_1854)
	.align		4
.L_1854:
        /*2a28*/ 	.word	index@(_ZN2at6native18elementwise_kernelILi128ELi4EZNS0_15gpu_kernel_implIZZZNS0_21clamp_max_kernel_cudaERNS_18TensorIteratorBaseERKN3c106ScalarEENKUlvE_clEvENKUlvE5_clEvEUlfE_EEvS4_RKT_EUliE_EEviT1_)
        /*2a2c*/ 	.word	0x00000000


	//----- nvinfo : EIATTR_MIN_STACK_SIZE
	.align		4
.L_1855:
        /*2a30*/ 	.byte	0x04, 0x12
        /*2a32*/ 	.short	(.L_1857 - .L_1856)
	.align		4
.L_1856:
        /*2a34*/ 	.word	index@(_ZN2at6native27unrolled_elementwise_kernelIZZZNS0_21clamp_max_kernel_cudaERNS_18TensorIteratorBaseERKN3c106ScalarEENKUlvE_clEvENKUlvE5_clEvEUlfE_St5arrayIPcLm2EELi4E23TrivialOffsetCalculatorILi1EjESF_NS0_6memory12LoadWithCastILi1EEENSG_13StoreWithCastILi1EEEEEviT_T0_T2_T3_T4_T5_)
        /*2a38*/ 	.word	0x00000000


	//----- nvinfo : EIATTR_MIN_STACK_SIZE
	.align		4
.L_1857:
        /*2a3c*/ 	.byte	0x04, 0x12
        /*2a3e*/ 	.short	(.L_1859 - .L_1858)
	.align		4
.L_1858:
        /*2a40*/ 	.word	index@(_ZN2at6native18elementwise_kernelILi128ELi2EZNS0_22gpu_kernel_impl_nocastIZZZNS0_21clamp_max_kernel_cudaERNS_18TensorIteratorBaseERKN3c106ScalarEENKUlvE_clEvENKUlvE5_clEvEUlfE_EEvS4_RKT_EUliE_EEviT1_)
        /*2a44*/ 	.word	0x00000000


	//----- nvinfo : EIATTR_MIN_STACK_SIZE
	.align		4
.L_1859:
        /*2a48*/ 	.byte	0x04, 0x12
        /*2a4a*/ 	.short	(.L_1861 - .L_1860)
	.align		4
.L_1860:
        /*2a4c*/ 	.word	index@(_ZN2at6native27unrolled_elementwise_kernelIZZZNS0_21clamp_max_kernel_cudaERNS_18TensorIteratorBaseERKN3c106ScalarEENKUlvE_clEvENKUlvE5_clEvEUlfE_St5arrayIPcLm2EELi4E23TrivialOffsetCalculatorILi1EjESF_NS0_6memory15LoadWithoutCastENSG_16StoreWithoutCastEEEviT_T0_T2_T3_T4_T5_)
        /*2a50*/ 	.word	0x00000000


	//----- nvinfo : EIATTR_MIN_STACK_SIZE
	.align		4
.L_1861:
        /*2a54*/ 	.byte	0x04, 0x12
        /*2a56*/ 	.short	(.L_1863 - .L_1862)
	.align		4
.L_1862:
        /*2a58*/ 	.word	index@(_ZN2at6native29vectorized_elementwise_kernelILi2EZZZNS0_21clamp_max_kernel_cudaERNS_18TensorIteratorBaseERKN3c106ScalarEENKUlvE_clEvENKUlvE5_clEvEUlfE_St5arrayIPcLm2EEEEviT0_T1_)
        /*2a5c*/ 	.word	0x00000000


	//----- nvinfo : EIATTR_MIN_STACK_SIZE
	.align		4
.L_1863:
        /*2a60*/ 	.byte	0x04, 0x12
        /*2a62*/ 	.short	(.L_1865 - .L_1864)
	.align		4
.L_1864:
        /*2a64*/ 	.word	index@(_ZN2at6native29vectorized_elementwise_kernelILi4EZZZNS0_21clamp_max_kernel_cudaERNS_18TensorIteratorBaseERKN3c106ScalarEENKUlvE_clEvENKUlvE5_clEvEUlfE_St5arrayIPcLm2EEEEviT0_T1_)
        /*2a68*/ 	.word	0x00000000


	//----- nvinfo : EIATTR_MIN_STACK_SIZE
	.align		4
.L_1865:
        /*2a6c*/ 	.byte	0x04, 0x12
        /*2a6e*/ 	.short	(.L_1867 - .L_1866)
	.align		4
.L_1866:
        /*2a70*/ 	.word	index@(_ZN2at6native29vectorized_elementwise_kernelILi8EZZZNS0_21clamp_max_kernel_cudaERNS_18TensorIteratorBaseERKN3c106ScalarEENKUlvE_clEvENKUlvE5_clEvEUlfE_St5arrayIPcLm2EEEEviT0_T1_)
        /*2a74*/ 	.word	0x00000000


	//----- nvinfo : EIATTR_MIN_STACK_SIZE
	.align		4
.L_1867:
        /*2a78*/ 	.byte	0x04, 0x12
        /*2a7a*/ 	.short	(.L_1869 - .L_1868)
	.align		4
.L_1868:
        /*2a7c*/ 	.word	index@(_ZN2at6native18elementwise_kernelILi128ELi4EZNS0_15gpu_kernel_implIZZZNS0_21clamp_max_kernel_cudaERNS_18TensorIteratorBaseERKN3c106ScalarEENKUlvE_clEvENKUlvE4_clEvEUldE_EEvS4_RKT_EUliE_EEviT1_)
        /*2a80*/ 	.word	0x00000000


	//----- nvinfo : EIATTR_MIN_STACK_SIZE
	.align		4
.L_1869:
        /*2a84*/ 	.byte	0x04, 0x12
        /*2a86*/ 	.short	(.L_1871 - .L_1870)
	.align		4
.L_1870:
        /*2a88*/ 	.word	index@(_ZN2at6native27unrolled_elementwise_kernelIZZZNS0_21clamp_max_kernel_cudaERNS_18TensorIteratorBaseERKN3c106ScalarEENKUlvE_clEvENKUlvE4_clEvEUldE_St5arrayIPcLm2EELi4E23TrivialOffsetCalculatorILi1EjESF_NS0_6memory12LoadWithCastILi1EEENSG_13StoreWithCastILi1EEEEEviT_T0_T2_T3_T4_T5_)
        /*2a8c*/ 	.word	0x00000000


	//----- nvinfo : EIATTR_MIN_STACK_SIZE
	.align		4
.L_1871:
        /*2a90*/ 	.byte	0x04, 0x12
        /*2a92*/ 	.short	(.L_1873 - .L_1872)
	.align		4
.L_1872:
        /*2a94*/ 	.word	index@(_ZN2at6native18elementwise_kernelILi128ELi2EZNS0_22gpu_kernel_impl_nocastIZZZNS0_21clamp_max_kernel_cudaERNS_18TensorIteratorBaseERKN3c106ScalarEENKUlvE_clEvENKUlvE4_clEvEUldE_EEvS4_RKT_EUliE_EEviT1_)
        /*2a98*/ 	.word	0x00000000


	//----- nvinfo : EIATTR_MIN_STACK_SIZE
	.align		4
.L_1873:
        /*2a9c*/ 	.byte	0x04, 0x12
        /*2a9e*/ 	.short	(.L_1875 - .L_1874)
	.align		4
.L_1874:
        /*2aa0*/ 	.word	index@(_ZN2at6native27unrolled_elementwise_kernelIZZZNS0_21clamp_max_kernel_cudaERNS_18TensorIteratorBaseERKN3c106ScalarEENKUlvE_clEvENKUlvE4_clEvEUldE_St5arrayIPcLm2EELi4E23TrivialOffsetCalculatorILi1EjESF_NS0_6memory15LoadWithoutCastENSG_16StoreWithoutCastEEEviT_T0_T2_T3_T4_T5_)
        /*2aa4*/ 	.word	0x00000000


	//----- nvinfo : EIATTR_MIN_STACK_SIZE
	.align		4
.L_1875:
        /*2aa8*/ 	.byte	0x04, 0x12
        /*2aaa*/ 	.short	(.L_1877 - .L_1876)
	.align		4
.L_1876:
        /*2aac*/ 	.word	index@(_ZN2at6native29vectorized_elementwise_kernelILi2EZZZNS0_21clamp_max_kernel_cudaERNS_18TensorIteratorBaseERKN3c106ScalarEENKUlvE_clEvENKUlvE4_clEvEUldE_St5arrayIPcLm2EEEEviT0_T1_)
        /*2ab0*/ 	.word	0x00000000


	//----- nvinfo : EIATTR_MIN_STACK_SIZE
	.align		4
.L_1877:
        /*2ab4*/ 	.byte	0x04, 0x12
        /*2ab6*/ 	.short	(.L_1879 - .L_1878)
	.align		4
.L_1878:
        /*2ab8*/ 	.word	index@(_ZN2at6native29vectorized_elementwise_kernelILi4EZZZNS0_21clamp_max_kernel_cudaERNS_18TensorIteratorBaseERKN3c106ScalarEENKUlvE_clEvENKUlvE4_clEvEUldE_St5arrayIPcLm2EEEEviT0_T1_)
        /*2abc*/ 	.word	0x00000000


	//----- nvinfo : EIATTR_MIN_STACK_SIZE
	.align		4
.L_1879:
        /*2ac0*/ 	.byte	0x04, 0x12
        /*2ac2*/ 	.short	(.L_1881 - .L_1880)
	.align		4
.L_1880:
        /*2ac4*/ 	.word	index@(_ZN2at6native29vectorized_elementwise_kernelILi8EZZZNS0_21clamp_max_kernel_cudaERNS_18TensorIteratorBaseERKN3c106ScalarEENKUlvE_clEvENKUlvE4_clEvEUldE_St5arrayIPcLm2EEEEviT0_T1_)
        /*2ac8*/ 	.word	0x00000000


	//----- nvinfo : EIATTR_MIN_STACK_SIZE
	.align		4
.L_1881:
        /*2acc*/ 	.byte	0x04, 0x12
        /*2ace*/ 	.short	(.L_1883 - .L_1882)
	.align		4
.L_1882:
        /*2ad0*/ 	.word	index@(_ZN2at6native18elementwise_kernelILi128ELi4EZNS0_15gpu_kernel_implIZZZNS0_21clamp_max_kernel_cudaERNS_18TensorIteratorBaseERKN3c106ScalarEENKUlvE_clEvENKUlvE3_clEvEUlsE_EEvS4_RKT_EUliE_EEviT1_)
        /*2ad4*/ 	.word	0x00000000


	//----- nvinfo : EIATTR_MIN_STACK_SIZE
	.align		4
.L_1883:
        /*2ad8*/ 	.byte	0x04, 0x12
        /*2ada*/ 	.short	(.L_1885 - .L_1884)
	.align		4
.L_1884:
        /*2adc*/ 	.word	index@(_ZN2at6native27unrolled_elementwise_kernelIZZZNS0_21clamp_max_kernel_cudaERNS_18TensorIteratorBaseERKN3c106ScalarEENKUlvE_clEvENKUlvE3_clEvEUlsE_St5arrayIPcLm2EELi4E23TrivialOffsetCalculatorILi1EjESF_NS0_6memory12LoadWithCastILi1EEENSG_13StoreWithCastILi1EEEEEviT_T0_T2_T3_T4_T5_)
        /*2ae0*/ 	.word	0x00000000


	//----- nvinfo : EIATTR_MIN_STACK_SIZE
	.align		4
.L_1885:
        /*2ae4*/ 	.byte	0x04, 0x12
        /*2ae6*/ 	.short	(.L_1887 - .L_1886)
	.align		4
.L_1886:
        /*2ae8*/ 	.word	index@(_ZN2at6native18elementwise_kernelILi128ELi4EZNS0_22gpu_kernel_impl_nocastIZZZNS0_21clamp_max_kernel_cudaERNS_18TensorIteratorBaseERKN3c106ScalarEENKUlvE_clEvENKUlvE3_clEvEUlsE_EEvS4_RKT_EUliE_EEviT1_)
        /*2aec*/ 	.word	0x00000000


	//----- nvinfo : EIATTR_MIN_STACK_SIZE
	.align		4
.L_1887:
        /*2af0*/ 	.byte	0x04, 0x12
        /*2af2*/ 	.short	(.L_1889 - .L_1888)
	.align		4
.L_1888:
        /*2af4*/ 	.word	index@(_ZN2at6native27unrolled_elementwise_kernelIZZZNS0_21clamp_max_kernel_cudaERNS_18TensorIteratorBaseERKN3c106ScalarEENKUlvE_clEvENKUlvE3_clEvEUlsE_St5arrayIPcLm2EELi4E23TrivialOffsetCalculatorILi1EjESF_NS0_6memory15LoadWithoutCastENSG_16StoreWithoutCastEEEviT_T0_T2_T3_T4_T5_)
        /*2af8*/ 	.word	0x00000000


	//----- nvinfo : EIATTR_MIN_STACK_SIZE
	.align		4
.L_1889:
        /*2afc*/ 	.byte	0x04, 0x12
        /*2afe*/ 	.short	(.L_1891 - .L_1890)
	.align		4
.L_1890:
        /*2b00*/ 	.word	index@(_ZN2at6native29vectorized_elementwise_kernelILi2EZZZNS0_21clamp_max_kernel_cudaERNS_18TensorIteratorBaseERKN3c106ScalarEENKUlvE_clEvENKUlvE3_clEvEUlsE_St5arrayIPcLm2EEEEviT0_T1_)
        /*2b04*/ 	.word	0x00000000


	//----- nvinfo : EIATTR_MIN_STACK_SIZE
	.align		4
.L_1891:
        /*2b08*/ 	.byte	0x04, 0x12
        /*2b0a*/ 	.short	(.L_1893 - .L_1892)
	.align		4
.L_1892:
        /*2b0c*/ 	.word	index@(_ZN2at6native29vectorized_elementwise_kernelILi4EZZZNS0_21clamp_max_kernel_cudaERNS_18TensorIteratorBaseERKN3c106ScalarEENKUlvE_clEvENKUlvE3_clEvEUlsE_St5arrayIPcLm2EEEEviT0_T1_)
        /*2b10*/ 	.word	0x00000000


	//----- nvinfo : EIATTR_MIN_STACK_SIZE
	.align		4
.L_1893:
        /*2b14*/ 	.byte	0x04, 0x12
        /*2b16*/ 	.short	(.L_1895 - .L_1894)
	.align		4
.L_1894:
        /*2b18*/ 	.word	index@(_ZN2at6native29vectorized_elementwise_kernelILi8EZZZNS0_21clamp_max_kernel_cudaERNS_18TensorIteratorBaseERKN3c106ScalarEENKUlvE_clEvENKUlvE3_clEvEUlsE_St5arrayIPcLm2EEEEviT0_T1_)
        /*2b1c*/ 	.word	0x00000000


	//----- nvinfo : EIATTR_MIN_STACK_SIZE
	.align		4
.L_1895:
        /*2b20*/ 	.byte	0x04, 0x12
        /*2b22*/ 	.short	(.L_1897 - .L_1896)
	.align		4
.L_1896:
        /*2b24*/ 	.word	index@(_ZN2at6native18elementwise_kernelILi128ELi4EZNS0_15gpu_kernel_implIZZZNS0_21clamp_max_kernel_cudaERNS_18TensorIteratorBaseERKN3c106ScalarEENKUlvE_clEvENKUlvE2_clEvEUllE_EEvS4_RKT_EUliE_EEviT1_)
        /*2b28*/ 	.word	0x00000000


	//----- nvinfo : EIATTR_MIN_STACK_SIZE
	.align		4
.L_1897:
        /*2b2c*/ 	.byte	0x04, 0x12
        /*2b2e*/ 	.short	(.L_1899 - .L_1898)
	.align		4
.L_1898:
        /*2b30*/ 	.word	index@(_ZN2at6native27unrolled_elementwise_kernelIZZZNS0_21clamp_max_kernel_cudaERNS_18TensorIteratorBaseERKN3c106ScalarEENKUlvE_clEvENKUlvE2_clEvEUllE_St5arrayIPcLm2EELi4E23TrivialOffsetCalculatorILi1EjESF_NS0_6memory12LoadWithCastILi1EEENSG_13StoreWithCastILi1EEEEEviT_T0_T2_T3_T4_T5_)
        /*2b34*/ 	.word	0x00000000


	//----- nvinfo : EIATTR_MIN_STACK_SIZE
	.align		4
.L_1899:
        /*2b38*/ 	.byte	0x04, 0x12
        /*2b3a*/ 	.short	(.L_1901 - .L_1900)
	.align		4
.L_1900:
        /*2b3c*/ 	.word	index@(_ZN2at6native18elementwise_kernelILi128ELi2EZNS0_22gpu_kernel_impl_nocastIZZZNS0_21clamp_max_kernel_cudaERNS_18TensorIteratorBaseERKN3c106ScalarEENKUlvE_clEvENKUlvE2_clEvEUllE_EEvS4_RKT_EUliE_EEviT1_)
        /*2b40*/ 	.word	0x00000000


	//----- nvinfo : EIATTR_MIN_STACK_SIZE
	.align		4
.L_1901:
        /*2b44*/ 	.byte	0x04, 0x12
        /*2b46*/ 	.short	(.L_1903 - .L_1902)
	.align		4
.L_1902:
        /*2b48*/ 	.word	index@(_ZN2at6native27unrolled_elementwise_kernelIZZZNS0_21clamp_max_kernel_cudaERNS_18TensorIteratorBaseERKN3c106ScalarEENKUlvE_clEvENKUlvE2_clEvEUllE_St5arrayIPcLm2EELi4E23TrivialOffsetCalculatorILi1EjESF_NS0_6memory15LoadWithoutCastENSG_16StoreWithoutCastEEEviT_T0_T2_T3_T4_T5_)
        /*2b4c*/ 	.word	0x00000000


	//----- nvinfo : EIATTR_MIN_STACK_SIZE
	.align		4
.L_1903:
        /*2b50*/ 	.byte	0x04, 0x12
        /*2b52*/ 	.short	(.L_1905 - .L_1904)
	.align		4
.L_1904:
        /*2b54*/ 	.word	index@(_ZN2at6native29vectorized_elementwise_kernelILi2EZZZNS0_21clamp_max_kernel_cudaERNS_18TensorIteratorBaseERKN3c106ScalarEENKUlvE_clEvENKUlvE2_clEvEUllE_St5arrayIPcLm2EEEEviT0_T1_)
        /*2b58*/ 	.word	0x00000000


	//----- nvinfo : EIATTR_MIN_STACK_SIZE
	.align		4
.L_1905:
        /*2b5c*/ 	.byte	0x04, 0x12
        /*2b5e*/ 	.short	(.L_1907 - .L_1906)
	.align		4
.L_1906:
        /*2b60*/ 	.word	index@(_ZN2at6native29vectorized_elementwise_kernelILi4EZZZNS0_21clamp_max_kernel_cudaERNS_18TensorIteratorBaseERKN3c106ScalarEENKUlvE_clEvENKUlvE2_clEvEUllE_St5arrayIPcLm2EEEEviT0_T1_)
        /*2b64*/ 	.word	0x00000000


	//----- nvinfo : EIATTR_MIN_STACK_SIZE
	.align		4
.L_1907:
        /*2b68*/ 	.byte	0x04, 0x12
        /*2b6a*/ 	.short	(.L_1909 - .L_1908)
	.align		4
.L_1908:
        /*2b6c*/ 	.word	index@(_ZN2at6native29vectorized_elementwise_kernelILi8EZZZNS0_21clamp_max_kernel_cudaERNS_18TensorIteratorBaseERKN3c106ScalarEENKUlvE_clEvENKUlvE2_clEvEUllE_St5arrayIPcLm2EEEEviT0_T1_)
        /*2b70*/ 	.word	0x00000000


	//----- nvinfo : EIATTR_MIN_STACK_SIZE
	.align		4
.L_1909:
        /*2b74*/ 	.byte	0x04, 0x12
        /*2b76*/ 	.short	(.L_1911 - .L_1910)
	.align		4
.L_1910:
        /*2b78*/ 	.word	index@(_ZN2at6native18elementwise_kernelILi128ELi4EZNS0_15gpu_kernel_implIZZZNS0_21clamp_max_kernel_cudaERNS_18TensorIteratorBaseERKN3c106ScalarEENKUlvE_clEvENKUlvE1_clEvEUliE_EEvS4_RKT_EUliE_EEviT1_)
        /*2b7c*/ 	.word	0x00000000


	//----- nvinfo : EIATTR_MIN_STACK_SIZE
	.align		4
.L_1911:
        /*2b80*/ 	.byte	0x04, 0x12
        /*2b82*/ 	.short	(.L_1913 - .L_1912)
	.align		4
.L_1912:
        /*2b84*/ 	.word	index@(_ZN2at6native27unrolled_elementwise_kernelIZZZNS0_21clamp_max_kernel_cudaERNS_18TensorIteratorBaseERKN3c106ScalarEENKUlvE_clEvENKUlvE1_clEvEUliE_St5arrayIPcLm2EELi4E23TrivialOffsetCalculatorILi1EjESF_NS0_6memory12LoadWithCastILi1EEENSG_13StoreWithCastILi1EEEEEviT_T0_T2_T3_T4_T5_)
        /*2b88*/ 	.word	0x00000000


	//----- nvinfo : EIATTR_MIN_STACK_SIZE
	.align		4
.L_1913:
        /*2b8c*/ 	.byte	0x04, 0x12
        /*2b8e*/ 	.short	(.L_1915 - .L_1914)
	.align		4
.L_1914:
        /*2b90*/ 	.word	index@(_ZN2at6native18elementwise_kernelILi128ELi2EZNS0_22gpu_kernel_impl_nocastIZZZNS0_21clamp_max_kernel_cudaERNS_18TensorIteratorBaseERKN3c106ScalarEENKUlvE_clEvENKUlvE1_clEvEUliE_EEvS4_RKT_EUliE_EEviT1_)
        /*2b94*/ 	.word	0x00000000


	//----- nvinfo : EIATTR_MIN_STACK_SIZE
	.align		4
.L_1915:
        /*2b98*/ 	.byte	0x04, 0x12
        /*2b9a*/ 	.short	(.L_1917 - .L_1916)
	.align		4
.L_1916:
        /*2b9c*/ 	.word	index@(_ZN2at6native27unrolled_elementwise_kernelIZZZNS0_21clamp_max_kernel_cudaERNS_18TensorIteratorBaseERKN3c106ScalarEENKUlvE_clEvENKUlvE1_clEvEUliE_St5arrayIPcLm2EELi4E23TrivialOffsetCalculatorILi1EjESF_NS0_6memory15LoadWithoutCastENSG_16StoreWithoutCastEEEviT_T0_T2_T3_T4_T5_)
        /*2ba0*/ 	.word	0x00000000


	//----- nvinfo : EIATTR_MIN_STACK_SIZE
	.align		4
.L_1917:
        /*2ba4*/ 	.byte	0x04, 0x12
        /*2ba6*/ 	.short	(.L_1919 - .L_1918)
	.align		4
.L_1918:
        /*2ba8*/ 	.word	index@(_ZN2at6native29vectorized_elementwise_kernelILi2EZZZNS0_21clamp_max_kernel_cudaERNS_18TensorIteratorBaseERKN3c106ScalarEENKUlvE_clEvENKUlvE1_clEvEUliE_St5arrayIPcLm2EEEEviT0_T1_)
        /*2bac*/ 	.word	0x00000000


	//----- nvinfo : EIATTR_MIN_STACK_SIZE
	.align		4
.L_1919:
        /*2bb0*/ 	.byte	0x04, 0x12
        /*2bb2*/ 	.short	(.L_1921 - .L_1920)
	.align		4
.L_1920:
        /*2bb4*/ 	.word	index@(_ZN2at6native29vectorized_elementwise_kernelILi4EZZZNS0_21clamp_max_kernel_cudaERNS_18TensorIteratorBaseERKN3c106ScalarEENKUlvE_clEvENKUlvE1_clEvEUliE_St5arrayIPcLm2EEEEviT0_T1_)
        /*2bb8*/ 	.word	0x00000000


	//----- nvinfo : EIATTR_MIN_STACK_SIZE
	.align		4
.L_1921:
        /*2bbc*/ 	.byte	0x04, 0x12
        /*2bbe*/ 	.short	(.L_1923 - .L_1922)
	.align		4
.L_1922:
        /*2bc0*/ 	.word	index@(_ZN2at6native29vectorized_elementwise_kernelILi8EZZZNS0_21clamp_max_kernel_cudaERNS_18TensorIteratorBaseERKN3c106ScalarEENKUlvE_clEvENKUlvE1_clEvEUliE_St5arrayIPcLm2EEEEviT0_T1_)
        /*2bc4*/ 	.word	0x00000000


	//----- nvinfo : EIATTR_MIN_STACK_SIZE
	.align		4
.L_1923:
        /*2bc8*/ 	.byte	0x04, 0x12
        /*2bca*/ 	.short	(.L_1925 - .L_1924)
	.align		4
.L_1924:
        /*2bcc*/ 	.word	index@(_ZN2at6native18elementwise_kernelILi128ELi4EZNS0_15gpu_kernel_implIZZZNS0_21clamp_max_kernel_cudaERNS_18TensorIteratorBaseERKN3c106ScalarEENKUlvE_clEvENKUlvE0_clEvEUlaE_EEvS4_RKT_EUliE_EEviT1_)
        /*2bd0*/ 	.word	0x00000000


	//----- nvinfo : EIATTR_MIN_STACK_SIZE
	.align		4
.L_1925:
        /*2bd4*/ 	.byte	0x04, 0x12
        /*2bd6*/ 	.short	(.L_1927 - .L_1926)
	.align		4
.L_1926:
        /*2bd8*/ 	.word	index@(_ZN2at6native27unrolled_elementwise_kernelIZZZNS0_21clamp_max_kernel_cudaERNS_18TensorIteratorBaseERKN3c106ScalarEENKUlvE_clEvENKUlvE0_clEvEUlaE_St5arrayIPcLm2EELi4E23TrivialOffsetCalculatorILi1EjESF_NS0_6memory12LoadWithCastILi1EEENSG_13StoreWithCastILi1EEEEEviT_T0_T2_T3_T4_T5_)
        /*2bdc*/ 	.word	0x00000000


	//----- nvinfo : EIATTR_MIN_STACK_SIZE
	.align		4
.L_1927:
        /*2be0*/ 	.byte	0x04, 0x12
        /*2be2*/ 	.short	(.L_1929 - .L_1928)
	.align		4
.L_1928:
        /*2be4*/ 	.word	index@(_ZN2at6native18elementwise_kernelILi128ELi4EZNS0_22gpu_kernel_impl_nocastIZZZNS0_21clamp_max_kernel_cudaERNS_18TensorIteratorBaseERKN3c106ScalarEENKUlvE_clEvENKUlvE0_clEvEUlaE_EEvS4_RKT_EUliE_EEviT1_)
        /*2be8*/ 	.word	0x00000000


	//----- nvinfo : EIATTR_MIN_STACK_SIZE
	.align		4
.L_1929:
        /*2bec*/ 	.byte	0x04, 0x12
        /*2bee*/ 	.short	(.L_1931 - .L_1930)
	.align		4
.L_1930:
        /*2bf0*/ 	.word	index@(_ZN2at6native27unrolled_elementwise_kernelIZZZNS0_21clamp_max_kernel_cudaERNS_18TensorIteratorBaseERKN3c106ScalarEENKUlvE_clEvENKUlvE0_clEvEUlaE_St5arrayIPcLm2EELi4E23TrivialOffsetCalculatorILi1EjESF_NS0_6memory15LoadWithoutCastENSG_16StoreWithoutCastEEEviT_T0_T2_T3_T4_T5_)
        /*2bf4*/ 	.word	0x00000000


	//----- nvinfo : EIATTR_MIN_STACK_SIZE
	.align		4
.L_1931:
        /*2bf8*/ 	.byte	0x04, 0x12
        /*2bfa*/ 	.short	(.L_1933 - .L_1932)
	.align		4
.L_1932:
        /*2bfc*/ 	.word	index@(_ZN2at6native29vectorized_elementwise_kernelILi2EZZZNS0_21clamp_max_kernel_cudaERNS_18TensorIteratorBaseERKN3c106ScalarEENKUlvE_clEvENKUlvE0_clEvEUlaE_St5arrayIPcLm2EEEEviT0_T1_)
        /*2c00*/ 	.word	0x00000000


	//----- nvinfo : EIATTR_MIN_STACK_SIZE
	.align		4
.L_1933:
        /*2c04*/ 	.byte	0x04, 0x12
        /*2c06*/ 	.short	(.L_1935 - .L_1934)
	.align		4
.L_1934:
        /*2c08*/ 	.word	index@(_ZN2at6native29vectorized_elementwise_kernelILi4EZZZNS0_21clamp_max_kernel_cudaERNS_18TensorIteratorBaseERKN3c106ScalarEENKUlvE_clEvENKUlvE0_clEvEUlaE_St5arrayIPcLm2EEEEviT0_T1_)
        /*2c0c*/ 	.word	0x00000000


	//----- nvinfo : EIATTR_MIN_STACK_SIZE
	.align		4
.L_1935:
        /*2c10*/ 	.byte	0x04, 0x12
        /*2c12*/ 	.short	(.L_1937 - .L_1936)
	.align		4
.L_1936:
        /*2c14*/ 	.word	index@(_ZN2at6native29vectorized_elementwise_kernelILi8EZZZNS0_21clamp_max_kernel_cudaERNS_18TensorIteratorBaseERKN3c106ScalarEENKUlvE_clEvENKUlvE0_clEvEUlaE_St5arrayIPcLm2EEEEviT0_T1_)
        /*2c18*/ 	.word	0x00000000


	//----- nvinfo : EIATTR_MIN_STACK_SIZE
	.align		4
.L_1937:
        /*2c1c*/ 	.byte	0x04, 0x12
        /*2c1e*/ 	.short	(.L_1939 - .L_1938)
	.align		4
.L_1938:
        /*2c20*/ 	.word	index@(_ZN2at6native18elementwise_kernelILi128ELi4EZNS0_15gpu_kernel_implIZZZNS0_21clamp_max_kernel_cudaERNS_18TensorIteratorBaseERKN3c106ScalarEENKUlvE_clEvENKUlvE_clEvEUlhE_EEvS4_RKT_EUliE_EEviT1_)
        /*2c24*/ 	.word	0x00000000


	//----- nvinfo : EIATTR_MIN_STACK_SIZE
	.align		4
.L_1939:
        /*2c28*/ 	.byte	0x04, 0x12
        /*2c2a*/ 	.short	(.L_1941 - .L_1940)
	.align		4
.L_1940:
        /*2c2c*/ 	.word	index@(_ZN2at6native27unrolled_elementwise_kernelIZZZNS0_21clamp_max_kernel_cudaERNS_18TensorIteratorBaseERKN3c106ScalarEENKUlvE_clEvENKUlvE_clEvEUlhE_St5arrayIPcLm2EELi4E23TrivialOffsetCalculatorILi1EjESF_NS0_6memory12LoadWithCastILi1EEENSG_13StoreWithCastILi1EEEEEviT_T0_T2_T3_T4_T5_)
        /*2c30*/ 	.word	0x00000000


	//----- nvinfo : EIATTR_MIN_STACK_SIZE
	.align		4
.L_1941:
        /*2c34*/ 	.byte	0x04, 0x12
        /*2c36*/ 	.short	(.L_1943 - .L_1942)
	.align		4
.L_1942:
        /*2c38*/ 	.word	index@(_ZN2at6native18elementwise_kernelILi128ELi4EZNS0_22gpu_kernel_impl_nocastIZZZNS0_21clamp_max_kernel_cudaERNS_18TensorIteratorBaseERKN3c106ScalarEENKUlvE_clEvENKUlvE_clEvEUlhE_EEvS4_RKT_EUliE_EEviT1_)
        /*2c3c*/ 	.word	0x00000000


	//----- nvinfo : EIATTR_MIN_STACK_SIZE
	.align		4
.L_1943:
        /*2c40*/ 	.byte	0x04, 0x12
        /*2c42*/ 	.short	(.L_1945 - .L_1944)
	.align		4
.L_1944:
        /*2c44*/ 	.word	index@(_ZN2at6native27unrolled_elementwise_kernelIZZZNS0_21clamp_max_kernel_cudaERNS_18TensorIteratorBaseERKN3c106ScalarEENKUlvE_clEvENKUlvE_clEvEUlhE_St5arrayIPcLm2EELi4E23TrivialOffsetCalculatorILi1EjESF_NS0_6memory15LoadWithoutCastENSG_16StoreWithoutCastEEEviT_T0_T2_T3_T4_T5_)
        /*2c48*/ 	.word	0x00000000


	//----- nvinfo : EIATTR_MIN_STACK_SIZE
	.align		4
.L_1945:
        /*2c4c*/ 	.byte	0x04, 0x12
        /*2c4e*/ 	.short	(.L_1947 - .L_1946)
	.align		4
.L_1946:
        /*2c50*/ 	.word	index@(_ZN2at6native29vectorized_elementwise_kernelILi2EZZZNS0_21clamp_max_kernel_cudaERNS_18TensorIteratorBaseERKN3c106ScalarEENKUlvE_clEvENKUlvE_clEvEUlhE_St5arrayIPcLm2EEEEviT0_T1_)
        /*2c54*/ 	.word	0x00000000


	//----- nvinfo : EIATTR_MIN_STACK_SIZE
	.align		4
.L_1947:
        /*2c58*/ 	.byte	0x04, 0x12
        /*2c5a*/ 	.short	(.L_1949 - .L_1948)
	.align		4
.L_1948:
        /*2c5c*/ 	.word	index@(_ZN2at6native29vectorized_elementwise_kernelILi4EZZZNS0_21clamp_max_kernel_cudaERNS_18TensorIteratorBaseERKN3c106ScalarEENKUlvE_clEvENKUlvE_clEvEUlhE_St5arrayIPcLm2EEEEviT0_T1_)
        /*2c60*/ 	.word	0x00000000


	//----- nvinfo : EIATTR_MIN_STACK_SIZE
	.align		4
.L_1949:
        /*2c64*/ 	.byte	0x04, 0x12
        /*2c66*/ 	.short	(.L_1951 - .L_1950)
	.align		4
.L_1950:
        /*2c68*/ 	.word	index@(_ZN2at6native29vectorized_elementwise_kernelILi8EZZZNS0_21clamp_max_kernel_cudaERNS_18TensorIteratorBaseERKN3c106ScalarEENKUlvE_clEvENKUlvE_clEvEUlhE_St5arrayIPcLm2EEEEviT0_T1_)
        /*2c6c*/ 	.word	0x00000000


	//----- nvinfo : EIATTR_MIN_STACK_SIZE
	.align		4
.L_1951:
        /*2c70*/ 	.byte	0x04, 0x12
        /*2c72*/ 	.short	(.L_1953 - .L_1952)
	.align		4
.L_1952:
        /*2c74*/ 	.word	index@(_ZN2at6native18elementwise_kernelILi128ELi4EZNS0_15gpu_kernel_implIZZZNS0_21clamp_min_kernel_cudaERNS_18TensorIteratorBaseERKN3c106ScalarEENKUlvE_clEvENKUlvE7_clEvEUlNS5_8BFloat16EE_EEvS4_RKT_EUliE_EEviT1_)
        /*2c78*/ 	.word	0x00000000


	//----- nvinfo : EIATTR_MIN_STACK_SIZE
	.align		4
.L_1953:
        /*2c7c*/ 	.byte	0x04, 0x12
        /*2c7e*/ 	.short	(.L_1955 - .L_1954)
	.align		4
.L_1954:
        /*2c80*/ 	.word	index@(_ZN2at6native27unrolled_elementwise_kernelIZZZNS0_21clamp_min_kernel_cudaERNS_18TensorIteratorBaseERKN3c106ScalarEENKUlvE_clEvENKUlvE7_clEvEUlNS4_8BFloat16EE_St5arrayIPcLm2EELi4E23TrivialOffsetCalculatorILi1EjESG_NS0_6memory12LoadWithCastILi1EEENSH_13StoreWithCastILi1EEEEEviT_T0_T2_T3_T4_T5_)
        /*2c84*/ 	.word	0x00000000


	//----- nvinfo : EIATTR_MIN_STACK_SIZE
	.align		4
.L_1955:
        /*2c88*/ 	.byte	0x04, 0x12
        /*2c8a*/ 	.short	(.L_1957 - .L_1956)
	.align		4
.L_1956:
        /*2c8c*/ 	.word	index@(_ZN2at6native18elementwise_kernelILi128ELi4EZNS0_22gpu_kernel_impl_nocastIZZZNS0_21clamp_min_kernel_cudaERNS_18TensorIteratorBaseERKN3c106ScalarEENKUlvE_clEvENKUlvE7_clEvEUlNS5_8BFloat16EE_EEvS4_RKT_EUliE_EEviT1_)
        /*2c90*/ 	.word	0x00000000


	//----- nvinfo : EIATTR_MIN_STACK_SIZE
	.align		4
.L_1957:
        /*2c94*/ 	.byte	0x04, 0x12
        /*2c96*/ 	.short	(.L_1959 - .L_1958)
	.align		4
.L_1958:
        /*2c98*/ 	.word	index@(_ZN2at6native27unrolled_elementwise_kernelIZZZNS0_21clamp_min_kernel_cudaERNS_18TensorIteratorBaseERKN3c106ScalarEENKUlvE_clEvENKUlvE7_clEvEUlNS4_8BFloat16EE_St5arrayIPcLm2EELi4E23TrivialOffsetCalculatorILi1EjESG_NS0_6memory15LoadWithoutCastENSH_16StoreWithoutCastEEEviT_T0_T2_T3_T4_T5_)
        /*2c9c*/ 	.word	0x00000000


	//----- nvinfo : EIATTR_MIN_STACK_SIZE
	.align		4
.L_1959:
        /*2ca0*/ 	.byte	0x04, 0x12
        /*2ca2*/ 	.short	(.L_1961 - .L_1960)
	.align		4
.L_1960:
        /*2ca4*/ 	.word	index@(_ZN2at6native29vectorized_elementwise_kernelILi2EZZZNS0_21clamp_min_kernel_cudaERNS_18TensorIteratorBaseERKN3c106ScalarEENKUlvE_clEvENKUlvE7_clEvEUlNS4_8BFloat16EE_St5arrayIPcLm2EEEEviT0_T1_)
        /*2ca8*/ 	.word	0x00000000


	//----- nvinfo : EIATTR_MIN_STACK_SIZE
	.align		4
.L_1961:
        /*2cac*/ 	.byte	0x04, 0x12
        /*2cae*/ 	.short	(.L_1963 - .L_1962)
	.align		4
.L_1962:
        /*2cb0*/ 	.word	index@(_ZN2at6native29vectorized_elementwise_kernelILi4EZZZNS0_21clamp_min_kernel_cudaERNS_18TensorIteratorBaseERKN3c106ScalarEENKUlvE_clEvENKUlvE7_clEvEUlNS4_8BFloat16EE_St5arrayIPcLm2EEEEviT0_T1_)
        /*2cb4*/ 	.word	0x00000000


	//----- nvinfo : EIATTR_MIN_STACK_SIZE
	.align		4
.L_1963:
        /*2cb8*/ 	.byte	0x04, 0x12
        /*2cba*/ 	.short	(.L_1965 - .L_1964)
	.align		4
.L_1964:
        /*2cbc*/ 	.word	index@(_ZN2at6native29vectorized_elementwise_kernelILi8EZZZNS0_21clamp_min_kernel_cudaERNS_18TensorIteratorBaseERKN3c106ScalarEENKUlvE_clEvENKUlvE7_clEvEUlNS4_8BFloat16EE_St5arrayIPcLm2EEEEviT0_T1_)
        /*2cc0*/ 	.word	0x00000000


	//----- nvinfo : EIATTR_MIN_STACK_SIZE
	.align		4
.L_1965:
        /*2cc4*/ 	.byte	0x04, 0x12
        /*2cc6*/ 	.short	(.L_1967 - .L_1966)
	.align		4
.L_1966:
        /*2cc8*/ 	.word	index@(_ZN2at6native18elementwise_kernelILi128ELi4EZNS0_15gpu_kernel_implIZZZNS0_21clamp_min_kernel_cudaERNS_18TensorIteratorBaseERKN3c106ScalarEENKUlvE_clEvENKUlvE6_clEvEUlNS5_4HalfEE_EEvS4_RKT_EUliE_EEviT1_)
        /*2ccc*/ 	.word	0x00000000


	//----- nvinfo : EIATTR_MIN_STACK_SIZE
	.align		4
.L_1967:
        /*2cd0*/ 	.byte	0x04, 0x12
        /*2cd2*/ 	.short	(.L_1969 - .L_1968)
	.align		4
.L_1968:
        /*2cd4*/ 	.word	index@(_ZN2at6native27unrolled_elementwise_kernelIZZZNS0_21clamp_min_kernel_cudaERNS_18TensorIteratorBaseERKN3c106ScalarEENKUlvE_clEvENKUlvE6_clEvEUlNS4_4HalfEE_St5arrayIPcLm2EELi4E23TrivialOffsetCalculatorILi1EjESG_NS0_6memory12LoadWithCastILi1EEENSH_13StoreWithCastILi1EEEEEviT_T0_T2_T3_T4_T5_)
        /*2cd8*/ 	.word	0x00000000


	//----- nvinfo : EIATTR_MIN_STACK_SIZE
	.align		4
.L_1969:
        /*2cdc*/ 	.byte	0x04, 0x12
        /*2cde*/ 	.short	(.L_1971 - .L_1970)
	.align		4
.L_1970:
        /*2ce0*/ 	.word	index@(_ZN2at6native18elementwise_kernelILi128ELi4EZNS0_22gpu_kernel_impl_nocastIZZZNS0_21clamp_min_kernel_cudaERNS_18TensorIteratorBaseERKN3c106ScalarEENKUlvE_clEvENKUlvE6_clEvEUlNS5_4HalfEE_EEvS4_RKT_EUliE_EEviT1_)
        /*2ce4*/ 	.word	0x00000000


	//----- nvinfo : EIATTR_MIN_STACK_SIZE
	.align		4
.L_1971:
        /*2ce8*/ 	.byte	0x04, 0x12
        /*2cea*/ 	.short	(.L_1973 - .L_1972)
	.align		4
.L_1972:
        /*2cec*/ 	.word	index@(_ZN2at6native27unrolled_elementwise_kernelIZZZNS0_21clamp_min_kernel_cudaERNS_18TensorIteratorBaseERKN3c106ScalarEENKUlvE_clEvENKUlvE6_clEvEUlNS4_4HalfEE_St5arrayIPcLm2EELi4E23TrivialOffsetCalculatorILi1EjESG_NS0_6memory15LoadWithoutCastENSH_16StoreWithoutCastEEEviT_T0_T2_T3_T4_T5_)
        /*2cf0*/ 	.word	0x00000000


	//----- nvinfo : EIATTR_MIN_STACK_SIZE
	.align		4
.L_1973:
        /*2cf4*/ 	.byte	0x04, 0x12
        /*2cf6*/ 	.short	(.L_1975 - .L_1974)
	.align		4
.L_1974:
        /*2cf8*/ 	.word	index@(_ZN2at6native29vectorized_elementwise_kernelILi2EZZZNS0_21clamp_min_kernel_cudaERNS_18TensorIteratorBaseERKN3c106ScalarEENKUlvE_clEvENKUlvE6_clEvEUlNS4_4HalfEE_St5arrayIPcLm2EEEEviT0_T1_)
        /*2cfc*/ 	.word	0x00000000


	//----- nvinfo : EIATTR_MIN_STACK_SIZE
	.align		4
.L_1975:
        /*2d00*/ 	.byte	0x04, 0x12
        /*2d02*/ 	.short	(.L_1977 - .L_1976)
	.align		4
.L_1976:
        /*2d04*/ 	.word	index@(_ZN2at6native29vectorized_elementwise_kernelILi4EZZZNS0_21clamp_min_kernel_cudaERNS_18TensorIteratorBaseERKN3c106ScalarEENKUlvE_clEvENKUlvE6_clEvEUlNS4_4HalfEE_St5arrayIPcLm2EEEEviT0_T1_)
        /*2d08*/ 	.word	0x00000000


	//----- nvinfo : EIATTR_MIN_STACK_SIZE
	.align		4
.L_1977:
        /*2d0c*/ 	.byte	0x04, 0x12
        /*2d0e*/ 	.short	(.L_1979 - .L_1978)
	.align		4
.L_1978:
        /*2d10*/ 	.word	index@(_ZN2at6native29vectorized_elementwise_kernelILi8EZZZNS0_21clamp_min_kernel_cudaERNS_18TensorIteratorBaseERKN3c106ScalarEENKUlvE_clEvENKUlvE6_clEvEUlNS4_4HalfEE_St5arrayIPcLm2EEEEviT0_T1_)
        /*2d14*/ 	.word	0x00000000


	//----- nvinfo : EIATTR_MIN_STACK_SIZE
	.align		4
.L_1979:
        /*2d18*/ 	.byte	0x04, 0x12
        /*2d1a*/ 	.short	(.L_1981 - .L_1980)
	.align		4
.L_1980:
        /*2d1c*/ 	.word	index@(_ZN2at6native18elementwise_kernelILi128ELi4EZNS0_15gpu_kernel_implIZZZNS0_21clamp_min_kernel_cudaERNS_18TensorIteratorBaseERKN3c106ScalarEENKUlvE_clEvENKUlvE5_clEvEUlfE_EEvS4_RKT_EUliE_EEviT1_)
        /*2d20*/ 	.word	0x00000000


	//----- nvinfo : EIATTR_MIN_STACK_SIZE
	.align		4
.L_1981:
        /*2d24*/ 	.byte	0x04, 0x12
        /*2d26*/ 	.short	(.L_1983 - .L_1982)
	.align		4
.L_1982:
        /*2d28*/ 	.word	index@(_ZN2at6native27unrolled_elementwise_kernelIZZZNS0_21clamp_min_kernel_cudaERNS_18TensorIteratorBaseERKN3c106ScalarEENKUlvE_clEvENKUlvE5_clEvEUlfE_St5arrayIPcLm2EELi4E23TrivialOffsetCalculatorILi1EjESF_NS0_6memory12LoadWithCastILi1EEENSG_13StoreWithCastILi1EEEEEviT_T0_T2_T3_T4_T5_)
        /*2d2c*/ 	.word	0x00000000


	//----- nvinfo : EIATTR_MIN_STACK_SIZE
	.align		4
.L_1983:
        /*2d30*/ 	.byte	0x04, 0x12
        /*2d32*/ 	.short	(.L_1985 - .L_1984)
	.align		4
.L_1984:
        /*2d34*/ 	.word	index@(_ZN2at6native18elementwise_kernelILi128ELi2EZNS0_22gpu_kernel_impl_nocastIZZZNS0_21clamp_min_kernel_cudaERNS_18TensorIteratorBaseERKN3c106ScalarEENKUlvE_clEvENKUlvE5_clEvEUlfE_EEvS4_RKT_EUliE_EEviT1_)
        /*2d38*/ 	.word	0x00000000


	//----- nvinfo : EIATTR_MIN_STACK_SIZE
	.align		4
.L_1985:
        /*2d3c*/ 	.byte	0x04, 0x12
        /*2d3e*/ 	.short	(.L_1987 - .L_1986)
	.align		4
.L_1986:
        /*2d40*/ 	.word	index@(_ZN2at6native27unrolled_elementwise_kernelIZZZNS0_21clamp_min_kernel_cudaERNS_18TensorIteratorBaseERKN3c106ScalarEENKUlvE_clEvENKUlvE5_clEvEUlfE_St5arrayIPcLm2EELi4E23TrivialOffsetCalculatorILi1EjESF_NS0_6memory15LoadWithoutCastENSG_16StoreWithoutCastEEEviT_T0_T2_T3_T4_T5_)
        /*2d44*/ 	.word	0x00000000


	//----- nvinfo : EIATTR_MIN_STACK_SIZE
	.align		4
.L_1987:
        /*2d48*/ 	.byte	0x04, 0x12
        /*2d4a*/ 	.short	(.L_1989 - .L_1988)
	.align		4
.L_1988:
        /*2d4c*/ 	.word	index@(_ZN2at6native29vectorized_elementwise_kernelILi2EZZZNS0_21clamp_min_kernel_cudaERNS_18TensorIteratorBaseERKN3c106ScalarEENKUlvE_clEvENKUlvE5_clEvEUlfE_St5arrayIPcLm2EEEEviT0_T1_)
        /*2d50*/ 	.word	0x00000000


	//----- nvinfo : EIATTR_MIN_STACK_SIZE
	.align		4
.L_1989:
        /*2d54*/ 	.byte	0x04, 0x12
        /*2d56*/ 	.short	(.L_1991 - .L_1990)
	.align		4
.L_1990:
        /*2d58*/ 	.word	index@(_ZN2at6native29vectorized_elementwise_kernelILi4EZZZNS0_21clamp_min_kernel_cudaERNS_18TensorIteratorBaseERKN3c106ScalarEENKUlvE_clEvENKUlvE5_clEvEUlfE_St5arrayIPcLm2EEEEviT0_T1_)
        /*2d5c*/ 	.word	0x00000000


	//----- nvinfo : EIATTR_MIN_STACK_SIZE
	.align		4
.L_1991:
        /*2d60*/ 	.byte	0x04, 0x12
        /*2d62*/ 	.short	(.L_1993 - .L_1992)
	.align		4
.L_1992:
        /*2d64*/ 	.word	index@(_ZN2at6native29vectorized_elementwise_kernelILi8EZZZNS0_21clamp_min_kernel_cudaERNS_18TensorIteratorBaseERKN3c106ScalarEENKUlvE_clEvENKUlvE5_clEvEUlfE_St5arrayIPcLm2EEEEviT0_T1_)
        /*2d68*/ 	.word	0x00000000


	//----- nvinfo : EIATTR_MIN_STACK_SIZE
	.align		4
.L_1993:
        /*2d6c*/ 	.byte	0x04, 0x12
        /*2d6e*/ 	.short	(.L_1995 - .L_1994)
	.align		4
.L_1994:
        /*2d70*/ 	.word	index@(_ZN2at6native18elementwise_kernelILi128ELi4EZNS0_15gpu_kernel_implIZZZNS0_21clamp_min_kernel_cudaERNS_18TensorIteratorBaseERKN3c106ScalarEENKUlvE_clEvENKUlvE4_clEvEUldE_EEvS4_RKT_EUliE_EEviT1_)
        /*2d74*/ 	.word	0x00000000


	//----- nvinfo : EIATTR_MIN_STACK_SIZE
	.align		4
.L_1995:
        /*2d78*/ 	.byte	0x04, 0x12
        /*2d7a*/ 	.short	(.L_1997 - .L_1996)
	.align		4
.L_1996:
        /*2d7c*/ 	.word	index@(_ZN2at6native27unrolled_elementwise_kernelIZZZNS0_21clamp_min_kernel_cudaERNS_18TensorIteratorBaseERKN3c106ScalarEENKUlvE_clEvENKUlvE4_clEvEUldE_St5arrayIPcLm2EELi4E23TrivialOffsetCalculatorILi1EjESF_NS0_6memory12LoadWithCastILi1EEENSG_13StoreWithCastILi1EEEEEviT_T0_T2_T3_T4_T5_)
        /*2d80*/ 	.word	0x00000000


	//----- nvinfo : EIATTR_MIN_STACK_SIZE
	.align		4
.L_1997:
        /*2d84*/ 	.byte	0x04, 0x12
        /*2d86*/ 	.short	(.L_1999 - .L_1998)
	.align		4
.L_1998:
        /*2d88*/ 	.word	index@(_ZN2at6native18elementwise_kernelILi128ELi2EZNS0_22gpu_kernel_impl_nocastIZZZNS0_21clamp_min_kernel_cudaERNS_18TensorIteratorBaseERKN3c106ScalarEENKUlvE_clEvENKUlvE4_clEvEUldE_EEvS4_RKT_EUliE_EEviT1_)
        /*2d8c*/ 	.word	0x00000000


	//----- nvinfo : EIATTR_MIN_STACK_SIZE
	.align		4
.L_1999:
        /*2d90*/ 	.byte	0x04, 0x12
        /*2d92*/ 	.short	(.L_2001 - .L_2000)
	.align		4
.L_2000:
        /*2d94*/ 	.word	index@(_ZN2at6native27unrolled_elementwise_kernelIZZZNS0_21clamp_min_kernel_cudaERNS_18TensorIteratorBaseERKN3c106ScalarEENKUlvE_clEvENKUlvE4_clEvEUldE_St5arrayIPcLm2EELi4E23TrivialOffsetCalculatorILi1EjESF_NS0_6memory15LoadWithoutCastENSG_16StoreWithoutCastEEEviT_T0_T2_T3_T4_T5_)
        /*2d98*/ 	.word	0x00000000


	//----- nvinfo : EIATTR_MIN_STACK_SIZE
	.align		4
.L_2001:
        /*2d9c*/ 	.byte	0x04, 0x12
        /*2d9e*/ 	.short	(.L_2003 - .L_2002)
	.align		4
.L_2002:
        /*2da0*/ 	.word	index@(_ZN2at6native29vectorized_elementwise_kernelILi2EZZZNS0_21clamp_min_kernel_cudaERNS_18TensorIteratorBaseERKN3c106ScalarEENKUlvE_clEvENKUlvE4_clEvEUldE_St5arrayIPcLm2EEEEviT0_T1_)
        /*2da4*/ 	.word	0x00000000


	//----- nvinfo : EIATTR_MIN_STACK_SIZE
	.align		4
.L_2003:
        /*2da8*/ 	.byte	0x04, 0x12
        /*2daa*/ 	.short	(.L_2005 - .L_2004)
	.align		4
.L_2004:
        /*2dac*/ 	.word	index@(_ZN2at6native29vectorized_elementwise_kernelILi4EZZZNS0_21clamp_min_kernel_cudaERNS_18TensorIteratorBaseERKN3c106ScalarEENKUlvE_clEvENKUlvE4_clEvEUldE_St5arrayIPcLm2EEEEviT0_T1_)
        /*2db0*/ 	.word	0x00000000


	//----- nvinfo : EIATTR_MIN_STACK_SIZE
	.align		4
.L_2005:
        /*2db4*/ 	.byte	0x04, 0x12
        /*2db6*/ 	.short	(.L_2007 - .L_2006)
	.align		4
.L_2006:
        /*2db8*/ 	.word	index@(_ZN2at6native29vectorized_elementwise_kernelILi8EZZZNS0_21clamp_min_kernel_cudaERNS_18TensorIteratorBaseERKN3c106ScalarEENKUlvE_clEvENKUlvE4_clEvEUldE_St5arrayIPcLm2EEEEviT0_T1_)
        /*2dbc*/ 	.word	0x00000000


	//----- nvinfo : EIATTR_MIN_STACK_SIZE
	.align		4
.L_2007:
        /*2dc0*/ 	.byte	0x04, 0x12
        /*2dc2*/ 	.short	(.L_2009 - .L_2008)
	.align		4
.L_2008:
        /*2dc4*/ 	.word	index@(_ZN2at6native18elementwise_kernelILi128ELi4EZNS0_15gpu_kernel_implIZZZNS0_21clamp_min_kernel_cudaERNS_18TensorIteratorBaseERKN3c106ScalarEENKUlvE_clEvENKUlvE3_clEvEUlsE_EEvS4_RKT_EUliE_EEviT1_)
        /*2dc8*/ 	.word	0x00000000


	//----- nvinfo : EIATTR_MIN_STACK_SIZE
	.align		4
.L_2009:
        /*2dcc*/ 	.byte	0x04, 0x12
        /*2dce*/ 	.short	(.L_2011 - .L_2010)
	.align		4
.L_2010:
        /*2dd0*/ 	.word	index@(_ZN2at6native27unrolled_elementwise_kernelIZZZNS0_21clamp_min_kernel_cudaERNS_18TensorIteratorBaseERKN3c106ScalarEENKUlvE_clEvENKUlvE3_clEvEUlsE_St5arrayIPcLm2EELi4E23TrivialOffsetCalculatorILi1EjESF_NS0_6memory12LoadWithCastILi1EEENSG_13StoreWithCastILi1EEEEEviT_T0_T2_T3_T4_T5_)
        /*2dd4*/ 	.word	0x00000000


	//----- nvinfo : EIATTR_MIN_STACK_SIZE
	.align		4
.L_2011:
        /*2dd8*/ 	.byte	0x04, 0x12
        /*2dda*/ 	.short	(.L_2013 - .L_2012)
	.align		4
.L_2012:
        /*2ddc*/ 	.word	index@(_ZN2at6native18elementwise_kernelILi128ELi4EZNS0_22gpu_kernel_impl_nocastIZZZNS0_21clamp_min_kernel_cudaERNS_18TensorIteratorBaseERKN3c106ScalarEENKUlvE_clEvENKUlvE3_clEvEUlsE_EEvS4_RKT_EUliE_EEviT1_)
        /*2de0*/ 	.word	0x00000000


	//----- nvinfo : EIATTR_MIN_STACK_SIZE
	.align		4
.L_2013:
        /*2de4*/ 	.byte	0x04, 0x12
        /*2de6*/ 	.short	(.L_2015 - .L_2014)
	.align		4
.L_2014:
        /*2de8*/ 	.word	index@(_ZN2at6native27unrolled_elementwise_kernelIZZZNS0_21clamp_min_kernel_cudaERNS_18TensorIteratorBaseERKN3c106ScalarEENKUlvE_clEvENKUlvE3_clEvEUlsE_St5arrayIPcLm2EELi4E23TrivialOffsetCalculatorILi1EjESF_NS0_6memory15LoadWithoutCastENSG_16StoreWithoutCastEEEviT_T0_T2_T3_T4_T5_)
        /*2dec*/ 	.word	0x00000000


	//----- nvinfo : EIATTR_MIN_STACK_SIZE
	.align		4
.L_2015:
        /*2df0*/ 	.byte	0x04, 0x12
        /*2df2*/ 	.short	(.L_2017 - .L_2016)
	.align		4
.L_2016:
        /*2df4*/ 	.word	index@(_ZN2at6native29vectorized_elementwise_kernelILi2EZZZNS0_21clamp_min_kernel_cudaERNS_18TensorIteratorBaseERKN3c106ScalarEENKUlvE_clEvENKUlvE3_clEvEUlsE_St5arrayIPcLm2EEEEviT0_T1_)
        /*2df8*/ 	.word	0x00000000


	//----- nvinfo : EIATTR_MIN_STACK_SIZE
	.align		4
.L_2017:
        /*2dfc*/ 	.byte	0x04, 0x12
        /*2dfe*/ 	.short	(.L_2019 - .L_2018)
	.align		4
.L_2018:
        /*2e00*/ 	.word	index@(_ZN2at6native29vectorized_elementwise_kernelILi4EZZZNS0_21clamp_min_kernel_cudaERNS_18TensorIteratorBaseERKN3c106ScalarEENKUlvE_clEvENKUlvE3_clEvEUlsE_St5arrayIPcLm2EEEEviT0_T1_)
        /*2e04*/ 	.word	0x00000000


	//----- nvinfo : EIATTR_MIN_STACK_SIZE
	.align		4
.L_2019:
        /*2e08*/ 	.byte	0x04, 0x12
        /*2e0a*/ 	.short	(.L_2021 - .L_2020)
	.align		4
.L_2020:
        /*2e0c*/ 	.word	index@(_ZN2at6native29vectorized_elementwise_kernelILi8EZZZNS0_21clamp_min_kernel_cudaERNS_18TensorIteratorBaseERKN3c106ScalarEENKUlvE_clEvENKUlvE3_clEvEUlsE_St5arrayIPcLm2EEEEviT0_T1_)
        /*2e10*/ 	.word	0x00000000


	//----- nvinfo : EIATTR_MIN_STACK_SIZE
	.align		4
.L_2021:
        /*2e14*/ 	.byte	0x04, 0x12
        /*2e16*/ 	.short	(.L_2023 - .L_2022)
	.align		4
.L_2022:
        /*2e18*/ 	.word	index@(_ZN2at6native18elementwise_kernelILi128ELi4EZNS0_15gpu_kernel_implIZZZNS0_21clamp_min_kernel_cudaERNS_18TensorIteratorBaseERKN3c106ScalarEENKUlvE_clEvENKUlvE2_clEvEUllE_EEvS4_RKT_EUliE_EEviT1_)
        /*2e1c*/ 	.word	0x00000000


	//----- nvinfo : EIATTR_MIN_STACK_SIZE
	.align		4
.L_2023:
        /*2e20*/ 	.byte	0x04, 0x12
        /*2e22*/ 	.short	(.L_2025 - .L_2024)
	.align		4
.L_2024:
        /*2e24*/ 	.word	index@(_ZN2at6native27unrolled_elementwise_kernelIZZZNS0_21clamp_min_kernel_cudaERNS_18TensorIteratorBaseERKN3c106ScalarEENKUlvE_clEvENKUlvE2_clEvEUllE_St5arrayIPcLm2EELi4E23TrivialOffsetCalculatorILi1EjESF_NS0_6memory12LoadWithCastILi1EEENSG_13StoreWithCastILi1EEEEEviT_T0_T2_T3_T4_T5_)
        /*2e28*/ 	.word	0x00000000


	//----- nvinfo : EIATTR_MIN_STACK_SIZE
	.align		4
.L_2025:
        /*2e2c*/ 	.byte	0x04, 0x12
        /*2e2e*/ 	.short	(.L_2027 - .L_2026)
	.align		4
.L_2026:
        /*2e30*/ 	.word	index@(_ZN2at6native18elementwise_kernelILi128ELi2EZNS0_22gpu_kernel_impl_nocastIZZZNS0_21clamp_min_kernel_cudaERNS_18TensorIteratorBaseERKN3c106ScalarEENKUlvE_clEvENKUlvE2_clEvEUllE_EEvS4_RKT_EUliE_EEviT1_)
        /*2e34*/ 	.word	0x00000000


	//----- nvinfo : EIATTR_MIN_STACK_SIZE
	.align		4
.L_2027:
        /*2e38*/ 	.byte	0x04, 0x12
        /*2e3a*/ 	.short	(.L_2029 - .L_2028)
	.align		4
.L_2028:
        /*2e3c*/ 	.word	index@(_ZN2at6native27unrolled_elementwise_kernelIZZZNS0_21clamp_min_kernel_cudaERNS_18TensorIteratorBaseERKN3c106ScalarEENKUlvE_clEvENKUlvE2_clEvEUllE_St5arrayIPcLm2EELi4E23TrivialOffsetCalculatorILi1EjESF_NS0_6memory15LoadWithoutCastENSG_16StoreWithoutCastEEEviT_T0_T2_T3_T4_T5_)
        /*2e40*/ 	.word	0x00000000


	//----- nvinfo : EIATTR_MIN_STACK_SIZE
	.align		4
.L_2029:
        /*2e44*/ 	.byte	0x04, 0x12
        /*2e46*/ 	.short	(.L_2031 - .L_2030)
	.align		4
.L_2030:
        /*2e48*/ 	.word	index@(_ZN2at6native29vectorized_elementwise_kernelILi2EZZZNS0_21clamp_min_kernel_cudaERNS_18TensorIteratorBaseERKN3c106ScalarEENKUlvE_clEvENKUlvE2_clEvEUllE_St5arrayIPcLm2EEEEviT0_T1_)
        /*2e4c*/ 	.word	0x00000000


	//----- nvinfo : EIATTR_MIN_STACK_SIZE
	.align		4
.L_2031:
        /*2e50*/ 	.byte	0x04, 0x12
        /*2e52*/ 	.short	(.L_2033 - .L_2032)
	.align		4
.L_2032:
        /*2e54*/ 	.word	index@(_ZN2at6native29vectorized_elementwise_kernelILi4EZZZNS0_21clamp_min_kernel_cudaERNS_18TensorIteratorBaseERKN3c106ScalarEENKUlvE_clEvENKUlvE2_clEvEUllE_St5arrayIPcLm2EEEEviT0_T1_)
        /*2e58*/ 	.word	0x00000000


	//----- nvinfo : EIATTR_MIN_STACK_SIZE
	.align		4
.L_2033:
        /*2e5c*/ 	.byte	0x04, 0x12
        /*2e5e*/ 	.short	(.L_2035 - .L_2034)
	.align		4
.L_2034:
        /*2e60*/ 	.word	index@(_ZN2at6native29vectorized_elementwise_kernelILi8EZZZNS0_21clamp_min_kernel_cudaERNS_18TensorIteratorBaseERKN3c106ScalarEENKUlvE_clEvENKUlvE2_clEvEUllE_St5arrayIPcLm2EEEEviT0_T1_)
        /*2e64*/ 	.word	0x00000000


	//----- nvinfo : EIATTR_MIN_STACK_SIZE
	.align		4
.L_2035:
        /*2e68*/ 	.byte	0x04, 0x12
        /*2e6a*/ 	.short	(.L_2037 - .L_2036)
	.align		4
.L_2036:
        /*2e6c*/ 	.word	index@(_ZN2at6native18elementwise_kernelILi128ELi4EZNS0_15gpu_kernel_implIZZZNS0_21clamp_min_kernel_cudaERNS_18TensorIteratorBaseERKN3c106ScalarEENKUlvE_clEvENKUlvE1_clEvEUliE_EEvS4_RKT_EUliE_EEviT1_)
        /*2e70*/ 	.word	0x00000000


	//----- nvinfo : EIATTR_MIN_STACK_SIZE
	.align		4
.L_2037:
        /*2e74*/ 	.byte	0x04, 0x12
        /*2e76*/ 	.short	(.L_2039 - .L_2038)
	.align		4
.L_2038:
        /*2e78*/ 	.word	index@(_ZN2at6native27unrolled_elementwise_kernelIZZZNS0_21clamp_min_kernel_cudaERNS_18TensorIteratorBaseERKN3c106ScalarEENKUlvE_clEvENKUlvE1_clEvEUliE_St5arrayIPcLm2EELi4E23TrivialOffsetCalculatorILi1EjESF_NS0_6memory12LoadWithCastILi1EEENSG_13StoreWithCastILi1EEEEEviT_T0_T2_T3_T4_T5_)
        /*2e7c*/ 	.word	0x00000000


	//----- nvinfo : EIATTR_MIN_STACK_SIZE
	.align		4
.L_2039:
        /*2e80*/ 	.byte	0x04, 0x12
        /*2e82*/ 	.short	(.L_2041 - .L_2040)
	.align		4
.L_2040:
        /*2e84*/ 	.word	index@(_ZN2at6native18elementwise_kernelILi128ELi2EZNS0_22gpu_kernel_impl_nocastIZZZNS0_21clamp_min_kernel_cudaERNS_18TensorIteratorBaseERKN3c106ScalarEENKUlvE_clEvENKUlvE1_clEvEUliE_EEvS4_RKT_EUliE_EEviT1_)
        /*2e88*/ 	.word	0x00000000


	//----- nvinfo : EIATTR_MIN_STACK_SIZE
	.align		4
.L_2041:
        /*2e8c*/ 	.byte	0x04, 0x12
        /*2e8e*/ 	.short	(.L_2043 - .L_2042)
	.align		4
.L_2042:
        /*2e90*/ 	.word	index@(_ZN2at6native27unrolled_elementwise_kernelIZZZNS0_21clamp_min_kernel_cudaERNS_18TensorIteratorBaseERKN3c106ScalarEENKUlvE_clEvENKUlvE1_clEvEUliE_St5arrayIPcLm2EELi4E23TrivialOffsetCalculatorILi1EjESF_NS0_6memory15LoadWithoutCastENSG_16StoreWithoutCastEEEviT_T0_T2_T3_T4_T5_)
        /*2e94*/ 	.word	0x00000000


	//----- nvinfo : EIATTR_MIN_STACK_SIZE
	.align		4
.L_2043:
        /*2e98*/ 	.byte	0x04, 0x12
        /*2e9a*/ 	.short	(.L_2045 - .L_2044)
	.align		4
.L_2044:
        /*2e9c*/ 	.word	index@(_ZN2at6native29vectorized_elementwise_kernelILi2EZZZNS0_21clamp_min_kernel_cudaERNS_18TensorIteratorBaseERKN3c106ScalarEENKUlvE_clEvENKUlvE1_clEvEUliE_St5arrayIPcLm2EEEEviT0_T1_)
        /*2ea0*/ 	.word	0x00000000


	//----- nvinfo : EIATTR_MIN_STACK_SIZE
	.align		4
.L_2045:
        /*2ea4*/ 	.byte	0x04, 0x12
        /*2ea6*/ 	.short	(.L_2047 - .L_2046)
	.align		4
.L_2046:
        /*2ea8*/ 	.word	index@(_ZN2at6native29vectorized_elementwise_kernelILi4EZZZNS0_21clamp_min_kernel_cudaERNS_18TensorIteratorBaseERKN3c106ScalarEENKUlvE_clEvENKUlvE1_clEvEUliE_St5arrayIPcLm2EEEEviT0_T1_)
        /*2eac*/ 	.word	0x00000000


	//----- nvinfo : EIATTR_MIN_STACK_SIZE
	.align		4
.L_2047:
        /*2eb0*/ 	.byte	0x04, 0x12
        /*2eb2*/ 	.short	(.L_2049 - .L_2048)
	.align		4
.L_2048:
        /*2eb4*/ 	.word	index@(_ZN2at6native29vectorized_elementwise_kernelILi8EZZZNS0_21clamp_min_kernel_cudaERNS_18TensorIteratorBaseERKN3c106ScalarEENKUlvE_clEvENKUlvE1_clEvEUliE_St5arrayIPcLm2EEEEviT0_T1_)
        /*2eb8*/ 	.word	0x00000000


	//----- nvinfo : EIATTR_MIN_STACK_SIZE
	.align		4
.L_2049:
        /*2ebc*/ 	.byte	0x04, 0x12
        /*2ebe*/ 	.short	(.L_2051 - .L_2050)
	.align		4
.L_2050:
        /*2ec0*/ 	.word	index@(_ZN2at6native18elementwise_kernelILi128ELi4EZNS0_15gpu_kernel_implIZZZNS0_21clamp_min_kernel_cudaERNS_18TensorIteratorBaseERKN3c106ScalarEENKUlvE_clEvENKUlvE0_clEvEUlaE_EEvS4_RKT_EUliE_EEviT1_)
        /*2ec4*/ 	.word	0x00000000


	//----- nvinfo : EIATTR_MIN_STACK_SIZE
	.align		4
.L_2051:
        /*2ec8*/ 	.byte	0x04, 0x12
        /*2eca*/ 	.short	(.L_2053 - .L_2052)
	.align		4
.L_2052:
        /*2ecc*/ 	.word	index@(_ZN2at6native27unrolled_elementwise_kernelIZZZNS0_21clamp_min_kernel_cudaERNS_18TensorIteratorBaseERKN3c106ScalarEENKUlvE_clEvENKUlvE0_clEvEUlaE_St5arrayIPcLm2EELi4E23TrivialOffsetCalculatorILi1EjESF_NS0_6memory12LoadWithCastILi1EEENSG_13StoreWithCastILi1EEEEEviT_T0_T2_T3_T4_T5_)
        /*2ed0*/ 	.word	0x00000000


	//----- nvinfo : EIATTR_MIN_STACK_SIZE
	.align		4
.L_2053:
        /*2ed4*/ 	.byte	0x04, 0x12
        /*2ed6*/ 	.short	(.L_2055 - .L_2054)
	.align		4
.L_2054:
        /*2ed8*/ 	.word	index@(_ZN2at6native18elementwise_kernelILi128ELi4EZNS0_22gpu_kernel_impl_nocastIZZZNS0_21clamp_min_kernel_cudaERNS_18TensorIteratorBaseERKN3c106ScalarEENKUlvE_clEvENKUlvE0_clEvEUlaE_EEvS4_RKT_EUliE_EEviT1_)
        /*2edc*/ 	.word	0x00000000


	//----- nvinfo : EIATTR_MIN_STACK_SIZE
	.align		4
.L_2055:
        /*2ee0*/ 	.byte	0x04, 0x12
        /*2ee2*/ 	.short	(.L_2057 - .L_2056)
	.align		4
.L_2056:
        /*2ee4*/ 	.word	index@(_ZN2at6native27unrolled_elementwise_kernelIZZZNS0_21clamp_min_kernel_cudaERNS_18TensorIteratorBaseERKN3c106ScalarEENKUlvE_clEvENKUlvE0_clEvEUlaE_St5arrayIPcLm2EELi4E23TrivialOffsetCalculatorILi1EjESF_NS0_6memory15LoadWithoutCastENSG_16StoreWithoutCastEEEviT_T0_T2_T3_T4_T5_)
        /*2ee8*/ 	.word	0x00000000


	//----- nvinfo : EIATTR_MIN_STACK_SIZE
	.align		4
.L_2057:
        /*2eec*/ 	.byte	0x04, 0x12
        /*2eee*/ 	.short	(.L_2059 - .L_2058)
	.align		4
.L_2058:
        /*2ef0*/ 	.word	index@(_ZN2at6native29vectorized_elementwise_kernelILi2EZZZNS0_21clamp_min_kernel_cudaERNS_18TensorIteratorBaseERKN3c106ScalarEENKUlvE_clEvENKUlvE0_clEvEUlaE_St5arrayIPcLm2EEEEviT0_T1_)
        /*2ef4*/ 	.word	0x00000000


	//----- nvinfo : EIATTR_MIN_STACK_SIZE
	.align		4
.L_2059:
        /*2ef8*/ 	.byte	0x04, 0x12
        /*2efa*/ 	.short	(.L_2061 - .L_2060)
	.align		4
.L_2060:
        /*2efc*/ 	.word	index@(_ZN2at6native29vectorized_elementwise_kernelILi4EZZZNS0_21clamp_min_kernel_cudaERNS_18TensorIteratorBaseERKN3c106ScalarEENKUlvE_clEvENKUlvE0_clEvEUlaE_St5arrayIPcLm2EEEEviT0_T1_)
        /*2f00*/ 	.word	0x00000000


	//----- nvinfo : EIATTR_MIN_STACK_SIZE
	.align		4
.L_2061:
        /*2f04*/ 	.byte	0x04, 0x12
        /*2f06*/ 	.short	(.L_2063 - .L_2062)
	.align		4
.L_2062:
        /*2f08*/ 	.word	index@(_ZN2at6native29vectorized_elementwise_kernelILi8EZZZNS0_21clamp_min_kernel_cudaERNS_18TensorIteratorBaseERKN3c106ScalarEENKUlvE_clEvENKUlvE0_clEvEUlaE_St5arrayIPcLm2EEEEviT0_T1_)
        /*2f0c*/ 	.word	0x00000000


	//----- nvinfo : EIATTR_MIN_STACK_SIZE
	.align		4
.L_2063:
        /*2f10*/ 	.byte	0x04, 0x12
        /*2f12*/ 	.short	(.L_2065 - .L_2064)
	.align		4
.L_2064:
        /*2f14*/ 	.word	index@(_ZN2at6native18elementwise_kernelILi128ELi4EZNS0_15gpu_kernel_implIZZZNS0_21clamp_min_kernel_cudaERNS_18TensorIteratorBaseERKN3c106ScalarEENKUlvE_clEvENKUlvE_clEvEUlhE_EEvS4_RKT_EUliE_EEviT1_)
        /*2f18*/ 	.word	0x00000000


	//----- nvinfo : EIATTR_MIN_STACK_SIZE
	.align		4
.L_2065:
        /*2f1c*/ 	.byte	0x04, 0x12
        /*2f1e*/ 	.short	(.L_2067 - .L_2066)
	.align		4
.L_2066:
        /*2f20*/ 	.word	index@(_ZN2at6native27unrolled_elementwise_kernelIZZZNS0_21clamp_min_kernel_cudaERNS_18TensorIteratorBaseERKN3c106ScalarEENKUlvE_clEvENKUlvE_clEvEUlhE_St5arrayIPcLm2EELi4E23TrivialOffsetCalculatorILi1EjESF_NS0_6memory12LoadWithCastILi1EEENSG_13StoreWithCastILi1EEEEEviT_T0_T2_T3_T4_T5_)
        /*2f24*/ 	.word	0x00000000


	//----- nvinfo : EIATTR_MIN_STACK_SIZE
	.align		4
.L_2067:
        /*2f28*/ 	.byte	0x04, 0x12
        /*2f2a*/ 	.short	(.L_2069 - .L_2068)
	.align		4
.L_2068:
        /*2f2c*/ 	.word	index@(_ZN2at6native18elementwise_kernelILi128ELi4EZNS0_22gpu_kernel_impl_nocastIZZZNS0_21clamp_min_kernel_cudaERNS_18TensorIteratorBaseERKN3c106ScalarEENKUlvE_clEvENKUlvE_clEvEUlhE_EEvS4_RKT_EUliE_EEviT1_)
        /*2f30*/ 	.word	0x00000000


	//----- nvinfo : EIATTR_MIN_STACK_SIZE
	.align		4
.L_2069:
        /*2f34*/ 	.byte	0x04, 0x12
        /*2f36*/ 	.short	(.L_2071 - .L_2070)
	.align		4
.L_2070:
        /*2f38*/ 	.word	index@(_ZN2at6native27unrolled_elementwise_kernelIZZZNS0_21clamp_min_kernel_cudaERNS_18TensorIteratorBaseERKN3c106ScalarEENKUlvE_clEvENKUlvE_clEvEUlhE_St5arrayIPcLm2EELi4E23TrivialOffsetCalculatorILi1EjESF_NS0_6memory15LoadWithoutCastENSG_16StoreWithoutCastEEEviT_T0_T2_T3_T4_T5_)
        /*2f3c*/ 	.word	0x00000000


	//----- nvinfo : EIATTR_MIN_STACK_SIZE
	.align		4
.L_2071:
        /*2f40*/ 	.byte	0x04, 0x12
        /*2f42*/ 	.short	(.L_2073 - .L_2072)
	.align		4
.L_2072:
        /*2f44*/ 	.word	index@(_ZN2at6native29vectorized_elementwise_kernelILi2EZZZNS0_21clamp_min_kernel_cudaERNS_18TensorIteratorBaseERKN3c106ScalarEENKUlvE_clEvENKUlvE_clEvEUlhE_St5arrayIPcLm2EEEEviT0_T1_)
        /*2f48*/ 	.word	0x00000000


	//----- nvinfo : EIATTR_MIN_STACK_SIZE
	.align		4
.L_2073:
        /*2f4c*/ 	.byte	0x04, 0x12
        /*2f4e*/ 	.short	(.L_2075 - .L_2074)
	.align		4
.L_2074:
        /*2f50*/ 	.word	index@(_ZN2at6native29vectorized_elementwise_kernelILi4EZZZNS0_21clamp_min_kernel_cudaERNS_18TensorIteratorBaseERKN3c106ScalarEENKUlvE_clEvENKUlvE_clEvEUlhE_St5arrayIPcLm2EEEEviT0_T1_)
        /*2f54*/ 	.word	0x00000000


	//----- nvinfo : EIATTR_MIN_STACK_SIZE
	.align		4
.L_2075:
        /*2f58*/ 	.byte	0x04, 0x12
        /*2f5a*/ 	.short	(.L_2077 - .L_2076)
	.align		4
.L_2076:
        /*2f5c*/ 	.word	index@(_ZN2at6native29vectorized_elementwise_kernelILi8EZZZNS0_21clamp_min_kernel_cudaERNS_18TensorIteratorBaseERKN3c106ScalarEENKUlvE_clEvENKUlvE_clEvEUlhE_St5arrayIPcLm2EEEEviT0_T1_)
        /*2f60*/ 	.word	0x00000000


	//----- nvinfo : EIATTR_MIN_STACK_SIZE
	.align		4
.L_2077:
        /*2f64*/ 	.byte	0x04, 0x12
        /*2f66*/ 	.short	(.L_2079 - .L_2078)
	.align		4
.L_2078:
        /*2f68*/ 	.word	index@(_ZN2at6native18elementwise_kernelILi128ELi4EZNS0_15gpu_kernel_implIZZZNS0_17clamp_kernel_cudaERNS_18TensorIteratorBaseERKN3c106ScalarES8_ENKUlvE_clEvENKUlvE7_clEvEUlNS5_8BFloat16EE_EEvS4_RKT_EUliE_EEviT1_)
        /*2f6c*/ 	.word	0x00000000


	//----- nvinfo : EIATTR_MIN_STACK_SIZE
	.align		4
.L_2079:
        /*2f70*/ 	.byte	0x04, 0x12
        /*2f72*/ 	.short	(.L_2081 - .L_2080)
	.align		4
.L_2080:
        /*2f74*/ 	.word	index@(_ZN2at6native27unrolled_elementwise_kernelIZZZNS0_17clamp_kernel_cudaERNS_18TensorIteratorBaseERKN3c106ScalarES7_ENKUlvE_clEvENKUlvE7_clEvEUlNS4_8BFloat16EE_St5arrayIPcLm2EELi4E23TrivialOffsetCalculatorILi1EjESG_NS0_6memory12LoadWithCastILi1EEENSH_13StoreWithCastILi1EEEEEviT_T0_T2_T3_T4_T5_)
        /*2f78*/ 	.word	0x00000000


	//----- nvinfo : EIATTR_MIN_STACK_SIZE
	.align		4
.L_2081:
        /*2f7c*/ 	.byte	0x04, 0x12
        /*2f7e*/ 	.short	(.L_2083 - .L_2082)
	.align		4
.L_2082:
        /*2f80*/ 	.word	index@(_ZN2at6native18elementwise_kernelILi128ELi4EZNS0_22gpu_kernel_impl_nocastIZZZNS0_17clamp_kernel_cudaERNS_18TensorIteratorBaseERKN3c106ScalarES8_ENKUlvE_clEvENKUlvE7_clEvEUlNS5_8BFloat16EE_EEvS4_RKT_EUliE_EEviT1_)
        /*2f84*/ 	.word	0x00000000


	//----- nvinfo : EIATTR_MIN_STACK_SIZE
	.align		4
.L_2083:
        /*2f88*/ 	.byte	0x04, 0x12
        /*2f8a*/ 	.short	(.L_2085 - .L_2084)
	.align		4
.L_2084:
        /*2f8c*/ 	.word	index@(_ZN2at6native27unrolled_elementwise_kernelIZZZNS0_17clamp_kernel_cudaERNS_18TensorIteratorBaseERKN3c106ScalarES7_ENKUlvE_clEvENKUlvE7_clEvEUlNS4_8BFloat16EE_St5arrayIPcLm2EELi4E23TrivialOffsetCalculatorILi1EjESG_NS0_6memory15LoadWithoutCastENSH_16StoreWithoutCastEEEviT_T0_T2_T3_T4_T5_)
        /*2f90*/ 	.word	0x00000000


	//----- nvinfo : EIATTR_MIN_STACK_SIZE
	.align		4
.L_2085:
        /*2f94*/ 	.byte	0x04, 0x12
        /*2f96*/ 	.short	(.L_2087 - .L_2086)
	.align		4
.L_2086:
        /*2f98*/ 	.word	index@(_ZN2at6native29vectorized_elementwise_kernelILi2EZZZNS0_17clamp_kernel_cudaERNS_18TensorIteratorBaseERKN3c106ScalarES7_ENKUlvE_clEvENKUlvE7_clEvEUlNS4_8BFloat16EE_St5arrayIPcLm2EEEEviT0_T1_)
        /*2f9c*/ 	.word	0x00000000


	//----- nvinfo : EIATTR_MIN_STACK_SIZE
	.align		4
.L_2087:
        /*2fa0*/ 	.byte	0x04, 0x12
        /*2fa2*/ 	.short	(.L_2089 - .L_2088)
	.align		4
.L_2088:
        /*2fa4*/ 	.word	index@(_ZN2at6native29vectorized_elementwise_kernelILi4EZZZNS0_17clamp_kernel_cudaERNS_18TensorIteratorBaseERKN3c106ScalarES7_ENKUlvE_clEvENKUlvE7_clEvEUlNS4_8BFloat16EE_St5arrayIPcLm2EEEEviT0_T1_)
        /*2fa8*/ 	.word	0x00000000


	//----- nvinfo : EIATTR_MIN_STACK_SIZE
	.align		4
.L_2089:
        /*2fac*/ 	.byte	0x04, 0x12
        /*2fae*/ 	.short	(.L_2091 - .L_2090)
	.align		4
.L_2090:
        /*2fb0*/ 	.word	index@(_ZN2at6native29vectorized_elementwise_kernelILi8EZZZNS0_17clamp_kernel_cudaERNS_18TensorIteratorBaseERKN3c106ScalarES7_ENKUlvE_clEvENKUlvE7_clEvEUlNS4_8BFloat16EE_St5arrayIPcLm2EEEEviT0_T1_)
        /*2fb4*/ 	.word	0x00000000


	//----- nvinfo : EIATTR_MIN_STACK_SIZE
	.align		4
.L_2091:
        /*2fb8*/ 	.byte	0x04, 0x12
        /*2fba*/ 	.short	(.L_2093 - .L_2092)
	.align		4
.L_2092:
        /*2fbc*/ 	.word	index@(_ZN2at6native18elementwise_kernelILi128ELi4EZNS0_15gpu_kernel_implIZZZNS0_17clamp_kernel_cudaERNS_18TensorIteratorBaseERKN3c106ScalarES8_ENKUlvE_clEvENKUlvE6_clEvEUlNS5_4HalfEE_EEvS4_RKT_EUliE_EEviT1_)
        /*2fc0*/ 	.word	0x00000000


	//----- nvinfo : EIATTR_MIN_STACK_SIZE
	.align		4
.L_2093:
        /*2fc4*/ 	.byte	0x04, 0x12
        /*2fc6*/ 	.short	(.L_2095 - .L_2094)
	.align		4
.L_2094:
        /*2fc8*/ 	.word	index@(_ZN2at6native27unrolled_elementwise_kernelIZZZNS0_17clamp_kernel_cudaERNS_18TensorIteratorBaseERKN3c106ScalarES7_ENKUlvE_clEvENKUlvE6_clEvEUlNS4_4HalfEE_St5arrayIPcLm2EELi4E23TrivialOffsetCalculatorILi1EjESG_NS0_6memory12LoadWithCastILi1EEENSH_13StoreWithCastILi1EEEEEviT_T0_T2_T3_T4_T5_)
        /*2fcc*/ 	.word	0x00000000


	//----- nvinfo : EIATTR_MIN_STACK_SIZE
	.align		4
.L_2095:
        /*2fd0*/ 	.byte	0x04, 0x12
        /*2fd2*/ 	.short	(.L_2097 - .L_2096)
	.align		4
.L_2096:
        /*2fd4*/ 	.word	index@(_ZN2at6native18elementwise_kernelILi128ELi4EZNS0_22gpu_kernel_impl_nocastIZZZNS0_17clamp_kernel_cudaERNS_18TensorIteratorBaseERKN3c106ScalarES8_ENKUlvE_clEvENKUlvE6_clEvEUlNS5_4HalfEE_EEvS4_RKT_EUliE_EEviT1_)
        /*2fd8*/ 	.word	0x00000000


	//----- nvinfo : EIATTR_MIN_STACK_SIZE
	.align		4
.L_2097:
        /*2fdc*/ 	.byte	0x04, 0x12
        /*2fde*/ 	.short	(.L_2099 - .L_2098)
	.align		4
.L_2098:
        /*2fe0*/ 	.word	index@(_ZN2at6native27unrolled_elementwise_kernelIZZZNS0_17clamp_kernel_cudaERNS_18TensorIteratorBaseERKN3c106ScalarES7_ENKUlvE_clEvENKUlvE6_clEvEUlNS4_4HalfEE_St5arrayIPcLm2EELi4E23TrivialOffsetCalculatorILi1EjESG_NS0_6memory15LoadWithoutCastENSH_16StoreWithoutCastEEEviT_T0_T2_T3_T4_T5_)
        /*2fe4*/ 	.word	0x00000000


	//----- nvinfo : EIATTR_MIN_STACK_SIZE
	.align		4
.L_2099:
        /*2fe8*/ 	.byte	0x04, 0x12
        /*2fea*/ 	.short	(.L_2101 - .L_2100)
	.align		4
.L_2100:
        /*2fec*/ 	.word	index@(_ZN2at6native29vectorized_elementwise_kernelILi2EZZZNS0_17clamp_kernel_cudaERNS_18TensorIteratorBaseERKN3c106ScalarES7_ENKUlvE_clEvENKUlvE6_clEvEUlNS4_4HalfEE_St5arrayIPcLm2EEEEviT0_T1_)
        /*2ff0*/ 	.word	0x00000000


	//----- nvinfo : EIATTR_MIN_STACK_SIZE
	.align		4
.L_2101:
        /*2ff4*/ 	.byte	0x04, 0x12
        /*2ff6*/ 	.short	(.L_2103 - .L_2102)
	.align		4
.L_2102:
        /*2ff8*/ 	.word	index@(_ZN2at6native29vectorized_elementwise_kernelILi4EZZZNS0_17clamp_kernel_cudaERNS_18TensorIteratorBaseERKN3c106ScalarES7_ENKUlvE_clEvENKUlvE6_clEvEUlNS4_4HalfEE_St5arrayIPcLm2EEEEviT0_T1_)
        /*2ffc*/ 	.word	0x00000000


	//----- nvinfo : EIATTR_MIN_STACK_SIZE
	.align		4
.L_2103:
        /*3000*/ 	.byte	0x04, 0x12
        /*3002*/ 	.short	(.L_2105 - .L_2104)
	.align		4
.L_2104:
        /*3004*/ 	.word	index@(_ZN2at6native29vectorized_elementwise_kernelILi8EZZZNS0_17clamp_kernel_cudaERNS_18TensorIteratorBaseERKN3c106ScalarES7_ENKUlvE_clEvENKUlvE6_clEvEUlNS4_4HalfEE_St5arrayIPcLm2EEEEviT0_T1_)
        /*3008*/ 	.word	0x00000000


	//----- nvinfo : EIATTR_MIN_STACK_SIZE
	.align		4
.L_2105:
        /*300c*/ 	.byte	0x04, 0x12
        /*300e*/ 	.short	(.L_2107 - .L_2106)
	.align		4
.L_2106:
        /*3010*/ 	.word	index@(_ZN2at6native18elementwise_kernelILi128ELi4EZNS0_15gpu_kernel_implIZZZNS0_17clamp_kernel_cudaERNS_18TensorIteratorBaseERKN3c106ScalarES8_ENKUlvE_clEvENKUlvE5_clEvEUlfE_EEvS4_RKT_EUliE_EEviT1_)
        /*3014*/ 	.word	0x00000000


	//----- nvinfo : EIATTR_MIN_STACK_SIZE
	.align		4
.L_2107:
        /*3018*/ 	.byte	0x04, 0x12
        /*301a*/ 	.short	(.L_2109 - .L_2108)
	.align		4
.L_2108:
        /*301c*/ 	.word	index@(_ZN2at6native27unrolled_elementwise_kernelIZZZNS0_17clamp_kernel_cudaERNS_18TensorIteratorBaseERKN3c106ScalarES7_ENKUlvE_clEvENKUlvE5_clEvEUlfE_St5arrayIPcLm2EELi4E23TrivialOffsetCalculatorILi1EjESF_NS0_6memory12LoadWithCastILi1EEENSG_13StoreWithCastILi1EEEEEviT_T0_T2_T3_T4_T5_)
        /*3020*/ 	.word	0x00000000


	//----- nvinfo : EIATTR_MIN_STACK_SIZE
	.align		4
.L_2109:
        /*3024*/ 	.byte	0x04, 0x12
        /*3026*/ 	.short	(.L_2111 - .L_2110)
	.align		4
.L_2110:
        /*3028*/ 	.word	index@(_ZN2at6native18elementwise_kernelILi128ELi2EZNS0_22gpu_kernel_impl_nocastIZZZNS0_17clamp_kernel_cudaERNS_18TensorIteratorBaseERKN3c106ScalarES8_ENKUlvE_clEvENKUlvE5_clEvEUlfE_EEvS4_RKT_EUliE_EEviT1_)
        /*302c*/ 	.word	0x00000000


	//----- nvinfo : EIATTR_MIN_STACK_SIZE
	.align		4
.L_2111:
        /*3030*/ 	.byte	0x04, 0x12
        /*3032*/ 	.short	(.L_2113 - .L_2112)
	.align		4
.L_2112:
        /*3034*/ 	.word	index@(_ZN2at6native27unrolled_elementwise_kernelIZZZNS0_17clamp_kernel_cudaERNS_18TensorIteratorBaseERKN3c106ScalarES7_ENKUlvE_clEvENKUlvE5_clEvEUlfE_St5arrayIPcLm2EELi4E23TrivialOffsetCalculatorILi1EjESF_NS0_6memory15LoadWithoutCastENSG_16StoreWithoutCastEEEviT_T0_T2_T3_T4_T5_)
        /*3038*/ 	.word	0x00000000


	//----- nvinfo : EIATTR_MIN_STACK_SIZE
	.align		4
.L_2113:
        /*303c*/ 	.byte	0x04, 0x12
        /*303e*/ 	.short	(.L_2115 - .L_2114)
	.align		4
.L_2114:
        /*3040*/ 	.word	index@(_ZN2at6native29vectorized_elementwise_kernelILi2EZZZNS0_17clamp_kernel_cudaERNS_18TensorIteratorBaseERKN3c106ScalarES7_ENKUlvE_clEvENKUlvE5_clEvEUlfE_St5arrayIPcLm2EEEEviT0_T1_)
        /*3044*/ 	.word	0x00000000


	//----- nvinfo : EIATTR_MIN_STACK_SIZE
	.align		4
.L_2115:
        /*3048*/ 	.byte	0x04, 0x12
        /*304a*/ 	.short	(.L_2117 - .L_2116)
	.align		4
.L_2116:
        /*304c*/ 	.word	index@(_ZN2at6native29vectorized_elementwise_kernelILi4EZZZNS0_17clamp_kernel_cudaERNS_18TensorIteratorBaseERKN3c106ScalarES7_ENKUlvE_clEvENKUlvE5_clEvEUlfE_St5arrayIPcLm2EEEEviT0_T1_)
        /*3050*/ 	.word	0x00000000


	//----- nvinfo : EIATTR_MIN_STACK_SIZE
	.align		4
.L_2117:
        /*3054*/ 	.byte	0x04, 0x12
        /*3056*/ 	.short	(.L_2119 - .L_2118)
	.align		4
.L_2118:
        /*3058*/ 	.word	index@(_ZN2at6native29vectorized_elementwise_kernelILi8EZZZNS0_17clamp_kernel_cudaERNS_18TensorIteratorBaseERKN3c106ScalarES7_ENKUlvE_clEvENKUlvE5_clEvEUlfE_St5arrayIPcLm2EEEEviT0_T1_)
        /*305c*/ 	.word	0x00000000


	//----- nvinfo : EIATTR_MIN_STACK_SIZE
	.align		4
.L_2119:
        /*3060*/ 	.byte	0x04, 0x12
        /*3062*/ 	.short	(.L_2121 - .L_2120)
	.align		4
.L_2120:
        /*3064*/ 	.word	index@(_ZN2at6native18elementwise_kernelILi128ELi4EZNS0_15gpu_kernel_implIZZZNS0_17clamp_kernel_cudaERNS_18TensorIteratorBaseERKN3c106ScalarES8_ENKUlvE_clEvENKUlvE4_clEvEUldE_EEvS4_RKT_EUliE_EEviT1_)
        /*3068*/ 	.word	0x00000000


	//----- nvinfo : EIATTR_MIN_STACK_SIZE
	.align		4
.L_2121:
        /*306c*/ 	.byte	0x04, 0x12
        /*306e*/ 	.short	(.L_2123 - .L_2122)
	.align		4
.L_2122:
        /*3070*/ 	.word	index@(_ZN2at6native27unrolled_elementwise_kernelIZZZNS0_17clamp_kernel_cudaERNS_18TensorIteratorBaseERKN3c106ScalarES7_ENKUlvE_clEvENKUlvE4_clEvEUldE_St5arrayIPcLm2EELi4E23TrivialOffsetCalculatorILi1EjESF_NS0_6memory12LoadWithCastILi1EEENSG_13StoreWithCastILi1EEEEEviT_T0_T2_T3_T4_T5_)
        /*3074*/ 	.word	0x00000000


	//----- nvinfo : EIATTR_MIN_STACK_SIZE
	.align		4
.L_2123:
        /*3078*/ 	.byte	0x04, 0x12
        /*307a*/ 	.short	(.L_2125 - .L_2124)
	.align		4
.L_2124:
        /*307c*/ 	.word	index@(_ZN2at6native18elementwise_kernelILi128ELi2EZNS0_22gpu_kernel_impl_nocastIZZZNS0_17clamp_kernel_cudaERNS_18TensorIteratorBaseERKN3c106ScalarES8_ENKUlvE_clEvENKUlvE4_clEvEUldE_EEvS4_RKT_EUliE_EEviT1_)
        /*3080*/ 	.word	0x00000000


	//----- nvinfo : EIATTR_MIN_STACK_SIZE
	.align		4
.L_2125:
        /*3084*/ 	.byte	0x04, 0x12
        /*3086*/ 	.short	(.L_2127 - .L_2126)
	.align		4
.L_2126:
        /*3088*/ 	.word	index@(_ZN2at6native27unrolled_elementwise_kernelIZZZNS0_17clamp_kernel_cudaERNS_18TensorIteratorBaseERKN3c106ScalarES7_ENKUlvE_clEvENKUlvE4_clEvEUldE_St5arrayIPcLm2EELi4E23TrivialOffsetCalculatorILi1EjESF_NS0_6memory15LoadWithoutCastENSG_16StoreWithoutCastEEEviT_T0_T2_T3_T4_T5_)
        /*308c*/ 	.word	0x00000000


	//----- nvinfo : EIATTR_MIN_STACK_SIZE
	.align		4
.L_2127:
        /*3090*/ 	.byte	0x04, 0x12
        /*3092*/ 	.short	(.L_2129 - .L_2128)
	.align		4
.L_2128:
        /*3094*/ 	.word	index@(_ZN2at6native29vectorized_elementwise_kernelILi2EZZZNS0_17clamp_kernel_cudaERNS_18TensorIteratorBaseERKN3c106ScalarES7_ENKUlvE_clEvENKUlvE4_clEvEUldE_St5arrayIPcLm2EEEEviT0_T1_)
        /*3098*/ 	.word	0x00000000


	//----- nvinfo : EIATTR_MIN_STACK_SIZE
	.align		4
.L_2129:
        /*309c*/ 	.byte	0x04, 0x12
        /*309e*/ 	.short	(.L_2131 - .L_2130)
	.align		4
.L_2130:
        /*30a0*/ 	.word	index@(_ZN2at6native29vectorized_elementwise_kernelILi4EZZZNS0_17clamp_kernel_cudaERNS_18TensorIteratorBaseERKN3c106ScalarES7_ENKUlvE_clEvENKUlvE4_clEvEUldE_St5arrayIPcLm2EEEEviT0_T1_)
        /*30a4*/ 	.word	0x00000000


	//----- nvinfo : EIATTR_MIN_STACK_SIZE
	.align		4
.L_2131:
        /*30a8*/ 	.byte	0x04, 0x12
        /*30aa*/ 	.short	(.L_2133 - .L_2132)
	.align		4
.L_2132:
        /*30ac*/ 	.word	index@(_ZN2at6native29vectorized_elementwise_kernelILi8EZZZNS0_17clamp_kernel_cudaERNS_18TensorIteratorBaseERKN3c106ScalarES7_ENKUlvE_clEvENKUlvE4_clEvEUldE_St5arrayIPcLm2EEEEviT0_T1_)
        /*30b0*/ 	.word	0x00000000


	//----- nvinfo : EIATTR_MIN_STACK_SIZE
	.align		4
.L_2133:
        /*30b4*/ 	.byte	0x04, 0x12
        /*30b6*/ 	.short	(.L_2135 - .L_2134)
	.align		4
.L_2134:
        /*30b8*/ 	.word	index@(_ZN2at6native18elementwise_kernelILi128ELi4EZNS0_15gpu_kernel_implIZZZNS0_17clamp_kernel_cudaERNS_18TensorIteratorBaseERKN3c106ScalarES8_ENKUlvE_clEvENKUlvE3_clEvEUlsE_EEvS4_RKT_EUliE_EEviT1_)
        /*30bc*/ 	.word	0x00000000


	//----- nvinfo : EIATTR_MIN_STACK_SIZE
	.align		4
.L_2135:
        /*30c0*/ 	.byte	0x04, 0x12
        /*30c2*/ 	.short	(.L_2137 - .L_2136)
	.align		4
.L_2136:
        /*30c4*/ 	.word	index@(_ZN2at6native27unrolled_elementwise_kernelIZZZNS0_17clamp_kernel_cudaERNS_18TensorIteratorBaseERKN3c106ScalarES7_ENKUlvE_clEvENKUlvE3_clEvEUlsE_St5arrayIPcLm2EELi4E23TrivialOffsetCalculatorILi1EjESF_NS0_6memory12LoadWithCastILi1EEENSG_13StoreWithCastILi1EEEEEviT_T0_T2_T3_T4_T5_)
        /*30c8*/ 	.word	0x00000000


	//----- nvinfo : EIATTR_MIN_STACK_SIZE
	.align		4
.L_2137:
        /*30cc*/ 	.byte	0x04, 0x12
        /*30ce*/ 	.short	(.L_2139 - .L_2138)
	.align		4
.L_2138:
        /*30d0*/ 	.word	index@(_ZN2at6native18elementwise_kernelILi128ELi4EZNS0_22gpu_kernel_impl_nocastIZZZNS0_17clamp_kernel_cudaERNS_18TensorIteratorBaseERKN3c106ScalarES8_ENKUlvE_clEvENKUlvE3_clEvEUlsE_EEvS4_RKT_EUliE_EEviT1_)
        /*30d4*/ 	.word	0x00000000


	//----- nvinfo : EIATTR_MIN_STACK_SIZE
	.align		4
.L_2139:
        /*30d8*/ 	.byte	0x04, 0x12
        /*30da*/ 	.short	(.L_2141 - .L_2140)
	.align		4
.L_2140:
        /*30dc*/ 	.word	index@(_ZN2at6native27unrolled_elementwise_kernelIZZZNS0_17clamp_kernel_cudaERNS_18TensorIteratorBaseERKN3c106ScalarES7_ENKUlvE_clEvENKUlvE3_clEvEUlsE_St5arrayIPcLm2EELi4E23TrivialOffsetCalculatorILi1EjESF_NS0_6memory15LoadWithoutCastENSG_16StoreWithoutCastEEEviT_T0_T2_T3_T4_T5_)
        /*30e0*/ 	.word	0x00000000


	//----- nvinfo : EIATTR_MIN_STACK_SIZE
	.align		4
.L_2141:
        /*30e4*/ 	.byte	0x04, 0x12
        /*30e6*/ 	.short	(.L_2143 - .L_2142)
	.align		4
.L_2142:
        /*30e8*/ 	.word	index@(_ZN2at6native29vectorized_elementwise_kernelILi2EZZZNS0_17clamp_kernel_cudaERNS_18TensorIteratorBaseERKN3c106ScalarES7_ENKUlvE_clEvENKUlvE3_clEvEUlsE_St5arrayIPcLm2EEEEviT0_T1_)
        /*30ec*/ 	.word	0x00000000


	//----- nvinfo : EIATTR_MIN_STACK_SIZE
	.align		4
.L_2143:
        /*30f0*/ 	.byte	0x04, 0x12
        /*30f2*/ 	.short	(.L_2145 - .L_2144)
	.align		4
.L_2144:
        /*30f4*/ 	.word	index@(_ZN2at6native29vectorized_elementwise_kernelILi4EZZZNS0_17clamp_kernel_cudaERNS_18TensorIteratorBaseERKN3c106ScalarES7_ENKUlvE_clEvENKUlvE3_clEvEUlsE_St5arrayIPcLm2EEEEviT0_T1_)
        /*30f8*/ 	.word	0x00000000


	//----- nvinfo : EIATTR_MIN_STACK_SIZE
	.align		4
.L_2145:
        /*30fc*/ 	.byte	0x04, 0x12
        /*30fe*/ 	.short	(.L_2147 - .L_2146)
	.align		4
.L_2146:
        /*3100*/ 	.word	index@(_ZN2at6native29vectorized_elementwise_kernelILi8EZZZNS0_17clamp_kernel_cudaERNS_18TensorIteratorBaseERKN3c106ScalarES7_ENKUlvE_clEvENKUlvE3_clEvEUlsE_St5arrayIPcLm2EEEEviT0_T1_)
        /*3104*/ 	.word	0x00000000


	//----- nvinfo : EIATTR_MIN_STACK_SIZE
	.align		4
.L_2147:
        /*3108*/ 	.byte	0x04, 0x12
        /*310a*/ 	.short	(.L_2149 - .L_2148)
	.align		4
.L_2148:
        /*310c*/ 	.word	index@(_ZN2at6native18elementwise_kernelILi128ELi4EZNS0_15gpu_kernel_implIZZZNS0_17clamp_kernel_cudaERNS_18TensorIteratorBaseERKN3c106ScalarES8_ENKUlvE_clEvENKUlvE2_clEvEUllE_EEvS4_RKT_EUliE_EEviT1_)
        /*3110*/ 	.word	0x00000000


	//----- nvinfo : EIATTR_MIN_STACK_SIZE
	.align		4
.L_2149:
        /*3114*/ 	.byte	0x04, 0x12
        /*3116*/ 	.short	(.L_2151 - .L_2150)
	.align		4
.L_2150:
        /*3118*/ 	.word	index@(_ZN2at6native27unrolled_elementwise_kernelIZZZNS0_17clamp_kernel_cudaERNS_18TensorIteratorBaseERKN3c106ScalarES7_ENKUlvE_clEvENKUlvE2_clEvEUllE_St5arrayIPcLm2EELi4E23TrivialOffsetCalculatorILi1EjESF_NS0_6memory12LoadWithCastILi1EEENSG_13StoreWithCastILi1EEEEEviT_T0_T2_T3_T4_T5_)
        /*311c*/ 	.word	0x00000000


	//----- nvinfo : EIATTR_MIN_STACK_SIZE
	.align		4
.L_2151:
        /*3120*/ 	.byte	0x04, 0x12
        /*3122*/ 	.short	(.L_2153 - .L_2152)
	.align		4
.L_2152:
        /*3124*/ 	.word	index@(_ZN2at6native18elementwise_kernelILi128ELi2EZNS0_22gpu_kernel_impl_nocastIZZZNS0_17clamp_kernel_cudaERNS_18TensorIteratorBaseERKN3c106ScalarES8_ENKUlvE_clEvENKUlvE2_clEvEUllE_EEvS4_RKT_EUliE_EEviT1_)
        /*3128*/ 	.word	0x00000000


	//----- nvinfo : EIATTR_MIN_STACK_SIZE
	.align		4
.L_2153:
        /*312c*/ 	.byte	0x04, 0x12
        /*312e*/ 	.short	(.L_2155 - .L_2154)
	.align		4
.L_2154:
        /*3130*/ 	.word	index@(_ZN2at6native27unrolled_elementwise_kernelIZZZNS0_17clamp_kernel_cudaERNS_18TensorIteratorBaseERKN3c106ScalarES7_ENKUlvE_clEvENKUlvE2_clEvEUllE_St5arrayIPcLm2EELi4E23TrivialOffsetCalculatorILi1EjESF_NS0_6memory15LoadWithoutCastENSG_16StoreWithoutCastEEEviT_T0_T2_T3_T4_T5_)
        /*3134*/ 	.word	0x00000000


	//----- nvinfo : EIATTR_MIN_STACK_SIZE
	.align		4
.L_2155:
        /*3138*/ 	.byte	0x04, 0x12
        /*313a*/ 	.short	(.L_2157 - .L_2156)
	.align		4
.L_2156:
        /*313c*/ 	.word	index@(_ZN2at6native29vectorized_elementwise_kernelILi2EZZZNS0_17clamp_kernel_cudaERNS_18TensorIteratorBaseERKN3c106ScalarES7_ENKUlvE_clEvENKUlvE2_clEvEUllE_St5arrayIPcLm2EEEEviT0_T1_)
        /*3140*/ 	.word	0x00000000


	//----- nvinfo : EIATTR_MIN_STACK_SIZE
	.align		4
.L_2157:
        /*3144*/ 	.byte	0x04, 0x12
        /*3146*/ 	.short	(.L_2159 - .L_2158)
	.align		4
.L_2158:
        /*3148*/ 	.word	index@(_ZN2at6native29vectorized_elementwise_kernelILi4EZZZNS0_17clamp_kernel_cudaERNS_18TensorIteratorBaseERKN3c106ScalarES7_ENKUlvE_clEvENKUlvE2_clEvEUllE_St5arrayIPcLm2EEEEviT0_T1_)
        /*314c*/ 	.word	0x00000000


	//----- nvinfo : EIATTR_MIN_STACK_SIZE
	.align		4
.L_2159:
        /*3150*/ 	.byte	0x04, 0x12
        /*3152*/ 	.short	(.L_2161 - .L_2160)
	.align		4
.L_2160:
        /*3154*/ 	.word	index@(_ZN2at6native29vectorized_elementwise_kernelILi8EZZZNS0_17clamp_kernel_cudaERNS_18TensorIteratorBaseERKN3c106ScalarES7_ENKUlvE_clEvENKUlvE2_clEvEUllE_St5arrayIPcLm2EEEEviT0_T1_)
        /*3158*/ 	.word	0x00000000


	//----- nvinfo : EIATTR_MIN_STACK_SIZE
	.align		4
.L_2161:
        /*315c*/ 	.byte	0x04, 0x12
        /*315e*/ 	.short	(.L_2163 - .L_2162)
	.align		4
.L_2162:
        /*3160*/ 	.word	index@(_ZN2at6native18elementwise_kernelILi128ELi4EZNS0_15gpu_kernel_implIZZZNS0_17clamp_kernel_cudaERNS_18TensorIteratorBaseERKN3c106ScalarES8_ENKUlvE_clEvENKUlvE1_clEvEUliE_EEvS4_RKT_EUliE_EEviT1_)
        /*3164*/ 	.word	0x00000000


	//----- nvinfo : EIATTR_MIN_STACK_SIZE
	.align		4
.L_2163:
        /*3168*/ 	.byte	0x04, 0x12
        /*316a*/ 	.short	(.L_2165 - .L_2164)
	.align		4
.L_2164:
        /*316c*/ 	.word	index@(_ZN2at6native27unrolled_elementwise_kernelIZZZNS0_17clamp_kernel_cudaERNS_18TensorIteratorBaseERKN3c106ScalarES7_ENKUlvE_clEvENKUlvE1_clEvEUliE_St5arrayIPcLm2EELi4E23TrivialOffsetCalculatorILi1EjESF_NS0_6memory12LoadWithCastILi1EEENSG_13StoreWithCastILi1EEEEEviT_T0_T2_T3_T4_T5_)
        /*3170*/ 	.word	0x00000000


	//----- nvinfo : EIATTR_MIN_STACK_SIZE
	.align		4
.L_2165:
        /*3174*/ 	.byte	0x04, 0x12
        /*3176*/ 	.short	(.L_2167 - .L_2166)
	.align		4
.L_2166:
        /*3178*/ 	.word	index@(_ZN2at6native18elementwise_kernelILi128ELi2EZNS0_22gpu_kernel_impl_nocastIZZZNS0_17clamp_kernel_cudaERNS_18TensorIteratorBaseERKN3c106ScalarES8_ENKUlvE_clEvENKUlvE1_clEvEUliE_EEvS4_RKT_EUliE_EEviT1_)
        /*317c*/ 	.word	0x00000000


	//----- nvinfo : EIATTR_MIN_STACK_SIZE
	.align		4
.L_2167:
        /*3180*/ 	.byte	0x04, 0x12
        /*3182*/ 	.short	(.L_2169 - .L_2168)
	.align		4
.L_2168:
        /*3184*/ 	.word	index@(_ZN2at6native27unrolled_elementwise_kernelIZZZNS0_17clamp_kernel_cudaERNS_18TensorIteratorBaseERKN3c106ScalarES7_ENKUlvE_clEvENKUlvE1_clEvEUliE_St5arrayIPcLm2EELi4E23TrivialOffsetCalculatorILi1EjESF_NS0_6memory15LoadWithoutCastENSG_16StoreWithoutCastEEEviT_T0_T2_T3_T4_T5_)
        /*3188*/ 	.word	0x00000000


	//----- nvinfo : EIATTR_MIN_STACK_SIZE
	.align		4
.L_2169:
        /*318c*/ 	.byte	0x04, 0x12
        /*318e*/ 	.short	(.L_2171 - .L_2170)
	.align		4
.L_2170:
        /*3190*/ 	.word	index@(_ZN2at6native29vectorized_elementwise_kernelILi2EZZZNS0_17clamp_kernel_cudaERNS_18TensorIteratorBaseERKN3c106ScalarES7_ENKUlvE_clEvENKUlvE1_clEvEUliE_St5arrayIPcLm2EEEEviT0_T1_)
        /*3194*/ 	.word	0x00000000


	//----- nvinfo : EIATTR_MIN_STACK_SIZE
	.align		4
.L_2171:
        /*3198*/ 	.byte	0x04, 0x12
        /*319a*/ 	.short	(.L_2173 - .L_2172)
	.align		4
.L_2172:
        /*319c*/ 	.word	index@(_ZN2at6native29vectorized_elementwise_kernelILi4EZZZNS0_17clamp_kernel_cudaERNS_18TensorIteratorBaseERKN3c106ScalarES7_ENKUlvE_clEvENKUlvE1_clEvEUliE_St5arrayIPcLm2EEEEviT0_T1_)
        /*31a0*/ 	.word	0x00000000


	//----- nvinfo : EIATTR_MIN_STACK_SIZE
	.align		4
.L_2173:
        /*31a4*/ 	.byte	0x04, 0x12
        /*31a6*/ 	.short	(.L_2175 - .L_2174)
	.align		4
.L_2174:
        /*31a8*/ 	.word	index@(_ZN2at6native29vectorized_elementwise_kernelILi8EZZZNS0_17clamp_kernel_cudaERNS_18TensorIteratorBaseERKN3c106ScalarES7_ENKUlvE_clEvENKUlvE1_clEvEUliE_St5arrayIPcLm2EEEEviT0_T1_)
        /*31ac*/ 	.word	0x00000000


	//----- nvinfo : EIATTR_MIN_STACK_SIZE
	.align		4
.L_2175:
        /*31b0*/ 	.byte	0x04, 0x12
        /*31b2*/ 	.short	(.L_2177 - .L_2176)
	.align		4
.L_2176:
        /*31b4*/ 	.word	index@(_ZN2at6native18elementwise_kernelILi128ELi4EZNS0_15gpu_kernel_implIZZZNS0_17clamp_kernel_cudaERNS_18TensorIteratorBaseERKN3c106ScalarES8_ENKUlvE_clEvENKUlvE0_clEvEUlaE_EEvS4_RKT_EUliE_EEviT1_)
        /*31b8*/ 	.word	0x00000000


	//----- nvinfo : EIATTR_MIN_STACK_SIZE
	.align		4
.L_2177:
        /*31bc*/ 	.byte	0x04, 0x12
        /*31be*/ 	.short	(.L_2179 - .L_2178)
	.align		4
.L_2178:
        /*31c0*/ 	.word	index@(_ZN2at6native27unrolled_elementwise_kernelIZZZNS0_17clamp_kernel_cudaERNS_18TensorIteratorBaseERKN3c106ScalarES7_ENKUlvE_clEvENKUlvE0_clEvEUlaE_St5arrayIPcLm2EELi4E23TrivialOffsetCalculatorILi1EjESF_NS0_6memory12LoadWithCastILi1EEENSG_13StoreWithCastILi1EEEEEviT_T0_T2_T3_T4_T5_)
        /*31c4*/ 	.word	0x00000000


	//----- nvinfo : EIATTR_MIN_STACK_SIZE
	.align		4
.L_2179:
        /*31c8*/ 	.byte	0x04, 0x12
        /*31ca*/ 	.short	(.L_2181 - .L_2180)
	.align		4
.L_2180:
        /*31cc*/ 	.word	index@(_ZN2at6native18elementwise_kernelILi128ELi4EZNS0_22gpu_kernel_impl_nocastIZZZNS0_17clamp_kernel_cudaERNS_18TensorIteratorBaseERKN3c106ScalarES8_ENKUlvE_clEvENKUlvE0_clEvEUlaE_EEvS4_RKT_EUliE_EEviT1_)
        /*31d0*/ 	.word	0x00000000


	//----- nvinfo : EIATTR_MIN_STACK_SIZE
	.align		4
.L_2181:
        /*31d4*/ 	.byte	0x04, 0x12
        /*31d6*/ 	.short	(.L_2183 - .L_2182)
	.align		4
.L_2182:
        /*31d8*/ 	.word	index@(_ZN2at6native27unrolled_elementwise_kernelIZZZNS0_17clamp_kernel_cudaERNS_18TensorIteratorBaseERKN3c106ScalarES7_ENKUlvE_clEvENKUlvE0_clEvEUlaE_St5arrayIPcLm2EELi4E23TrivialOffsetCalculatorILi1EjESF_NS0_6memory15LoadWithoutCastENSG_16StoreWithoutCastEEEviT_T0_T2_T3_T4_T5_)
        /*31dc*/ 	.word	0x00000000


	//----- nvinfo : EIATTR_MIN_STACK_SIZE
	.align		4
.L_2183:
        /*31e0*/ 	.byte	0x04, 0x12
        /*31e2*/ 	.short	(.L_2185 - .L_2184)
	.align		4
.L_2184:
        /*31e4*/ 	.word	index@(_ZN2at6native29vectorized_elementwise_kernelILi2EZZZNS0_17clamp_kernel_cudaERNS_18TensorIteratorBaseERKN3c106ScalarES7_ENKUlvE_clEvENKUlvE0_clEvEUlaE_St5arrayIPcLm2EEEEviT0_T1_)
        /*31e8*/ 	.word	0x00000000


	//----- nvinfo : EIATTR_MIN_STACK_SIZE
	.align		4
.L_2185:
        /*31ec*/ 	.byte	0x04, 0x12
        /*31ee*/ 	.short	(.L_2187 - .L_2186)
	.align		4
.L_2186:
        /*31f0*/ 	.word	index@(_ZN2at6native29vectorized_elementwise_kernelILi4EZZZNS0_17clamp_kernel_cudaERNS_18TensorIteratorBaseERKN3c106ScalarES7_ENKUlvE_clEvENKUlvE0_clEvEUlaE_St5arrayIPcLm2EEEEviT0_T1_)
        /*31f4*/ 	.word	0x00000000


	//----- nvinfo : EIATTR_MIN_STACK_SIZE
	.align		4
.L_2187:
        /*31f8*/ 	.byte	0x04, 0x12
        /*31fa*/ 	.short	(.L_2189 - .L_2188)
	.align		4
.L_2188:
        /*31fc*/ 	.word	index@(_ZN2at6native29vectorized_elementwise_kernelILi8EZZZNS0_17clamp_kernel_cudaERNS_18TensorIteratorBaseERKN3c106ScalarES7_ENKUlvE_clEvENKUlvE0_clEvEUlaE_St5arrayIPcLm2EEEEviT0_T1_)
        /*3200*/ 	.word	0x00000000


	//----- nvinfo : EIATTR_MIN_STACK_SIZE
	.align		4
.L_2189:
        /*3204*/ 	.byte	0x04, 0x12
        /*3206*/ 	.short	(.L_2191 - .L_2190)
	.align		4
.L_2190:
        /*3208*/ 	.word	index@(_ZN2at6native18elementwise_kernelILi128ELi4EZNS0_15gpu_kernel_implIZZZNS0_17clamp_kernel_cudaERNS_18TensorIteratorBaseERKN3c106ScalarES8_ENKUlvE_clEvENKUlvE_clEvEUlhE_EEvS4_RKT_EUliE_EEviT1_)
        /*320c*/ 	.word	0x00000000


	//----- nvinfo : EIATTR_MIN_STACK_SIZE
	.align		4
.L_2191:
        /*3210*/ 	.byte	0x04, 0x12
        /*3212*/ 	.short	(.L_2193 - .L_2192)
	.align		4
.L_2192:
        /*3214*/ 	.word	index@(_ZN2at6native27unrolled_elementwise_kernelIZZZNS0_17clamp_kernel_cudaERNS_18TensorIteratorBaseERKN3c106ScalarES7_ENKUlvE_clEvENKUlvE_clEvEUlhE_St5arrayIPcLm2EELi4E23TrivialOffsetCalculatorILi1EjESF_NS0_6memory12LoadWithCastILi1EEENSG_13StoreWithCastILi1EEEEEviT_T0_T2_T3_T4_T5_)
        /*3218*/ 	.word	0x00000000


	//----- nvinfo : EIATTR_MIN_STACK_SIZE
	.align		4
.L_2193:
        /*321c*/ 	.byte	0x04, 0x12
        /*321e*/ 	.short	(.L_2195 - .L_2194)
	.align		4
.L_2194:
        /*3220*/ 	.word	index@(_ZN2at6native18elementwise_kernelILi128ELi4EZNS0_22gpu_kernel_impl_nocastIZZZNS0_17clamp_kernel_cudaERNS_18TensorIteratorBaseERKN3c106ScalarES8_ENKUlvE_clEvENKUlvE_clEvEUlhE_EEvS4_RKT_EUliE_EEviT1_)
        /*3224*/ 	.word	0x00000000


	//----- nvinfo : EIATTR_MIN_STACK_SIZE
	.align		4
.L_2195:
        /*3228*/ 	.byte	0x04, 0x12
        /*322a*/ 	.short	(.L_2197 - .L_2196)
	.align		4
.L_2196:
        /*322c*/ 	.word	index@(_ZN2at6native27unrolled_elementwise_kernelIZZZNS0_17clamp_kernel_cudaERNS_18TensorIteratorBaseERKN3c106ScalarES7_ENKUlvE_clEvENKUlvE_clEvEUlhE_St5arrayIPcLm2EELi4E23TrivialOffsetCalculatorILi1EjESF_NS0_6memory15LoadWithoutCastENSG_16StoreWithoutCastEEEviT_T0_T2_T3_T4_T5_)
        /*3230*/ 	.word	0x00000000


	//----- nvinfo : EIATTR_MIN_STACK_SIZE
	.align		4
.L_2197:
        /*3234*/ 	.byte	0x04, 0x12
        /*3236*/ 	.short	(.L_2199 - .L_2198)
	.align		4
.L_2198:
        /*3238*/ 	.word	index@(_ZN2at6native29vectorized_elementwise_kernelILi2EZZZNS0_17clamp_kernel_cudaERNS_18TensorIteratorBaseERKN3c106ScalarES7_ENKUlvE_clEvENKUlvE_clEvEUlhE_St5arrayIPcLm2EEEEviT0_T1_)
        /*323c*/ 	.word	0x00000000


	//----- nvinfo : EIATTR_MIN_STACK_SIZE
	.align		4
.L_2199:
        /*3240*/ 	.byte	0x04, 0x12
        /*3242*/ 	.short	(.L_2201 - .L_2200)
	.align		4
.L_2200:
        /*3244*/ 	.word	index@(_ZN2at6native29vectorized_elementwise_kernelILi4EZZZNS0_17clamp_kernel_cudaERNS_18TensorIteratorBaseERKN3c106ScalarES7_ENKUlvE_clEvENKUlvE_clEvEUlhE_St5arrayIPcLm2EEEEviT0_T1_)
        /*3248*/ 	.word	0x00000000


	//----- nvinfo : EIATTR_MIN_STACK_SIZE
	.align		4
.L_2201:
        /*324c*/ 	.byte	0x04, 0x12
        /*324e*/ 	.short	(.L_2203 - .L_2202)
	.align		4
.L_2202:
        /*3250*/ 	.word	index@(_ZN2at6native29vectorized_elementwise_kernelILi8EZZZNS0_17clamp_kernel_cudaERNS_18TensorIteratorBaseERKN3c106ScalarES7_ENKUlvE_clEvENKUlvE_clEvEUlhE_St5arrayIPcLm2EEEEviT0_T1_)
        /*3254*/ 	.word	0x00000000


	//----- nvinfo : EIATTR_MIN_STACK_SIZE
	.align		4
.L_2203:
        /*3258*/ 	.byte	0x04, 0x12
        /*325a*/ 	.short	(.L_2205 - .L_2204)
	.align		4
.L_2204:
        /*325c*/ 	.word	index@(_ZN2at6native18elementwise_kernelILi128ELi4EZNS0_15gpu_kernel_implIZZZNS0_16sqrt_kernel_cudaERNS_18TensorIteratorBaseEENKUlvE0_clEvENKUlvE2_clEvEUlN3c108BFloat16EE_EEvS4_RKT_EUliE_EEviT1_)
        /*3260*/ 	.word	0x00000000


	//----- nvinfo : EIATTR_MIN_STACK_SIZE
	.align		4
.L_2205:
        /*3264*/ 	.byte	0x04, 0x12
        /*3266*/ 	.short	(.L_2207 - .L_2206)
	.align		4
.L_2206:
        /*3268*/ 	.word	index@(_ZN2at6native27unrolled_elementwise_kernelIZZZNS0_16sqrt_kernel_cudaERNS_18TensorIteratorBaseEENKUlvE0_clEvENKUlvE2_clEvEUlN3c108BFloat16EE_St5arrayIPcLm2EELi4E23TrivialOffsetCalculatorILi1EjESD_NS0_6memory12LoadWithCastILi1EEENSE_13StoreWithCastILi1EEEEEviT_T0_T2_T3_T4_T5_)
        /*326c*/ 	.word	0x00000000


	//----- nvinfo : EIATTR_MIN_STACK_SIZE
	.align		4
.L_2207:
        /*3270*/ 	.byte	0x04, 0x12
        /*3272*/ 	.short	(.L_2209 - .L_2208)
	.align		4
.L_2208:
        /*3274*/ 	.word	index@(_ZN2at6native18elementwise_kernelILi128ELi4EZNS0_22gpu_kernel_impl_nocastIZZZNS0_16sqrt_kernel_cudaERNS_18TensorIteratorBaseEENKUlvE0_clEvENKUlvE2_clEvEUlN3c108BFloat16EE_EEvS4_RKT_EUliE_EEviT1_)
        /*3278*/ 	.word	0x00000000


	//----- nvinfo : EIATTR_MIN_STACK_SIZE
	.align		4
.L_2209:
        /*327c*/ 	.byte	0x04, 0x12
        /*327e*/ 	.short	(.L_2211 - .L_2210)
	.align		4
.L_2210:
        /*3280*/ 	.word	index@(_ZN2at6native27unrolled_elementwise_kernelIZZZNS0_16sqrt_kernel_cudaERNS_18TensorIteratorBaseEENKUlvE0_clEvENKUlvE2_clEvEUlN3c108BFloat16EE_St5arrayIPcLm2EELi4E23TrivialOffsetCalculatorILi1EjESD_NS0_6memory15LoadWithoutCastENSE_16StoreWithoutCastEEEviT_T0_T2_T3_T4_T5_)
        /*3284*/ 	.word	0x00000000


	//----- nvinfo : EIATTR_MIN_STACK_SIZE
	.align		4
.L_2211:
        /*3288*/ 	.byte	0x04, 0x12
        /*328a*/ 	.short	(.L_2213 - .L_2212)
	.align		4
.L_2212:
        /*328c*/ 	.word	index@(_ZN2at6native29vectorized_elementwise_kernelILi2EZZZNS0_16sqrt_kernel_cudaERNS_18TensorIteratorBaseEENKUlvE0_clEvENKUlvE2_clEvEUlN3c108BFloat16EE_St5arrayIPcLm2EEEEviT0_T1_)
        /*3290*/ 	.word	0x00000000


	//----- nvinfo : EIATTR_MIN_STACK_SIZE
	.align		4
.L_2213:
        /*3294*/ 	.byte	0x04, 0x12
        /*3296*/ 	.short	(.L_2215 - .L_2214)
	.align		4
.L_2214:
        /*3298*/ 	.word	index@(_ZN2at6native29vectorized_elementwise_kernelILi4EZZZNS0_16sqrt_kernel_cudaERNS_18TensorIteratorBaseEENKUlvE0_clEvENKUlvE2_clEvEUlN3c108BFloat16EE_St5arrayIPcLm2EEEEviT0_T1_)
        /*329c*/ 	.word	0x00000000


	//----- nvinfo : EIATTR_MIN_STACK_SIZE
	.align		4
.L_2215:
        /*32a0*/ 	.byte	0x04, 0x12
        /*32a2*/ 	.short	(.L_2217 - .L_2216)
	.align		4
.L_2216:
        /*32a4*/ 	.word	index@(_ZN2at6native29vectorized_elementwise_kernelILi8EZZZNS0_16sqrt_kernel_cudaERNS_18TensorIteratorBaseEENKUlvE0_clEvENKUlvE2_clEvEUlN3c108BFloat16EE_St5arrayIPcLm2EEEEviT0_T1_)
        /*32a8*/ 	.word	0x00000000


	//----- nvinfo : EIATTR_MIN_STACK_SIZE
	.align		4
.L_2217:
        /*32ac*/ 	.byte	0x04, 0x12
        /*32ae*/ 	.short	(.L_2219 - .L_2218)
	.align		4
.L_2218:
        /*32b0*/ 	.word	index@(_ZN2at6native18elementwise_kernelILi128ELi4EZNS0_15gpu_kernel_implIZZZNS0_16sqrt_kernel_cudaERNS_18TensorIteratorBaseEENKUlvE0_clEvENKUlvE1_clEvEUlN3c104HalfEE_EEvS4_RKT_EUliE_EEviT1_)
        /*32b4*/ 	.word	0x00000000


	//----- nvinfo : EIATTR_MIN_STACK_SIZE
	.align		4
.L_2219:
        /*32b8*/ 	.byte	0x04, 0x12
        /*32ba*/ 	.short	(.L_2221 - .L_2220)
	.align		4
.L_2220:
        /*32bc*/ 	.word	index@(_ZN2at6native27unrolled_elementwise_kernelIZZZNS0_16sqrt_kernel_cudaERNS_18TensorIteratorBaseEENKUlvE0_clEvENKUlvE1_clEvEUlN3c104HalfEE_St5arrayIPcLm2EELi4E23TrivialOffsetCalculatorILi1EjESD_NS0_6memory12LoadWithCastILi1EEENSE_13StoreWithCastILi1EEEEEviT_T0_T2_T3_T4_T5_)
        /*32c0*/ 	.word	0x00000000


	//----- nvinfo : EIATTR_MIN_STACK_SIZE
	.align		4
.L_2221:
        /*32c4*/ 	.byte	0x04, 0x12
        /*32c6*/ 	.short	(.L_2223 - .L_2222)
	.align		4
.L_2222:
        /*32c8*/ 	.word	index@(_ZN2at6native18elementwise_kernelILi128ELi4EZNS0_22gpu_kernel_impl_nocastIZZZNS0_16sqrt_kernel_cudaERNS_18TensorIteratorBaseEENKUlvE0_clEvENKUlvE1_clEvEUlN3c104HalfEE_EEvS4_RKT_EUliE_EEviT1_)
        /*32cc*/ 	.word	0x00000000


	//----- nvinfo : EIATTR_MIN_STACK_SIZE
	.align		4
.L_2223:
        /*32d0*/ 	.byte	0x04, 0x12
        /*32d2*/ 	.short	(.L_2225 - .L_2224)
	.align		4
.L_2224:
        /*32d4*/ 	.word	index@(_ZN2at6native27unrolled_elementwise_kernelIZZZNS0_16sqrt_kernel_cudaERNS_18TensorIteratorBaseEENKUlvE0_clEvENKUlvE1_clEvEUlN3c104HalfEE_St5arrayIPcLm2EELi4E23TrivialOffsetCalculatorILi1EjESD_NS0_6memory15LoadWithoutCastENSE_16StoreWithoutCastEEEviT_T0_T2_T3_T4_T5_)
        /*32d8*/ 	.word	0x00000000


	//----- nvinfo : EIATTR_MIN_STACK_SIZE
	.align		4
.L_2225:
        /*32dc*/ 	.byte	0x04, 0x12
        /*32de*/ 	.short	(.L_2227 - .L_2226)
	.align		4
.L_2226:
        /*32e0*/ 	.word	index@(_ZN2at6native29vectorized_elementwise_kernelILi2EZZZNS0_16sqrt_kernel_cudaERNS_18TensorIteratorBaseEENKUlvE0_clEvENKUlvE1_clEvEUlN3c104HalfEE_St5arrayIPcLm2EEEEviT0_T1_)
        /*32e4*/ 	.word	0x00000000


	//----- nvinfo : EIATTR_MIN_STACK_SIZE
	.align		4
.L_2227:
        /*32e8*/ 	.byte	0x04, 0x12
        /*32ea*/ 	.short	(.L_2229 - .L_2228)
	.align		4
.L_2228:
        /*32ec*/ 	.word	index@(_ZN2at6native29vectorized_elementwise_kernelILi4EZZZNS0_16sqrt_kernel_cudaERNS_18TensorIteratorBaseEENKUlvE0_clEvENKUlvE1_clEvEUlN3c104HalfEE_St5arrayIPcLm2EEEEviT0_T1_)
        /*32f0*/ 	.word	0x00000000


	//----- nvinfo : EIATTR_MIN_STACK_SIZE
	.align		4
.L_2229:
        /*32f4*/ 	.byte	0x04, 0x12
        /*32f6*/ 	.short	(.L_2231 - .L_2230)
	.align		4
.L_2230:
        /*32f8*/ 	.word	index@(_ZN2at6native29vectorized_elementwise_kernelILi8EZZZNS0_16sqrt_kernel_cudaERNS_18TensorIteratorBaseEENKUlvE0_clEvENKUlvE1_clEvEUlN3c104HalfEE_St5arrayIPcLm2EEEEviT0_T1_)
        /*32fc*/ 	.word	0x00000000


	//----- nvinfo : EIATTR_MIN_STACK_SIZE
	.align		4
.L_2231:
        /*3300*/ 	.byte	0x04, 0x12
        /*3302*/ 	.short	(.L_2233 - .L_2232)
	.align		4
.L_2232:
        /*3304*/ 	.word	index@(_ZN2at6native18elementwise_kernelILi128ELi4EZNS0_15gpu_kernel_implIZZZNS0_16sqrt_kernel_cudaERNS_18TensorIteratorBaseEENKUlvE0_clEvENKUlvE0_clEvEUlfE_EEvS4_RKT_EUliE_EEviT1_)
        /*3308*/ 	.word	0x00000000


	//----- nvinfo : EIATTR_MIN_STACK_SIZE
	.align		4
.L_2233:
        /*330c*/ 	.byte	0x04, 0x12
        /*330e*/ 	.short	(.L_2235 - .L_2234)
	.align		4
.L_2234:
        /*3310*/ 	.word	index@(_ZN2at6native27unrolled_elementwise_kernelIZZZNS0_16sqrt_kernel_cudaERNS_18TensorIteratorBaseEENKUlvE0_clEvENKUlvE0_clEvEUlfE_St5arrayIPcLm2EELi4E23TrivialOffsetCalculatorILi1EjESB_NS0_6memory12LoadWithCastILi1EEENSC_13StoreWithCastILi1EEEEEviT_T0_T2_T3_T4_T5_)
        /*3314*/ 	.word	0x00000000


	//----- nvinfo : EIATTR_MIN_STACK_SIZE
	.align		4
.L_2235:
        /*3318*/ 	.byte	0x04, 0x12
        /*331a*/ 	.short	(.L_2237 - .L_2236)
	.align		4
.L_2236:
        /*331c*/ 	.word	index@(_ZN2at6native18elementwise_kernelILi128ELi2EZNS0_22gpu_kernel_impl_nocastIZZZNS0_16sqrt_kernel_cudaERNS_18TensorIteratorBaseEENKUlvE0_clEvENKUlvE0_clEvEUlfE_EEvS4_RKT_EUliE_EEviT1_)
        /*3320*/ 	.word	0x00000000


	//----- nvinfo : EIATTR_MIN_STACK_SIZE
	.align		4
.L_2237:
        /*3324*/ 	.byte	0x04, 0x12
        /*3326*/ 	.short	(.L_2239 - .L_2238)
	.align		4
.L_2238:
        /*3328*/ 	.word	index@(_ZN2at6native27unrolled_elementwise_kernelIZZZNS0_16sqrt_kernel_cudaERNS_18TensorIteratorBaseEENKUlvE0_clEvENKUlvE0_clEvEUlfE_St5arrayIPcLm2EELi4E23TrivialOffsetCalculatorILi1EjESB_NS0_6memory15LoadWithoutCastENSC_16StoreWithoutCastEEEviT_T0_T2_T3_T4_T5_)
        /*332c*/ 	.word	0x00000000


	//----- nvinfo : EIATTR_MIN_STACK_SIZE
	.align		4
.L_2239:
        /*3330*/ 	.byte	0x04, 0x12
        /*3332*/ 	.short	(.L_2241 - .L_2240)
	.align		4
.L_2240:
        /*3334*/ 	.word	index@(_ZN2at6native29vectorized_elementwise_kernelILi2EZZZNS0_16sqrt_kernel_cudaERNS_18TensorIteratorBaseEENKUlvE0_clEvENKUlvE0_clEvEUlfE_St5arrayIPcLm2EEEEviT0_T1_)
        /*3338*/ 	.word	0x00000000


	//----- nvinfo : EIATTR_MIN_STACK_SIZE
	.align		4
.L_2241:
        /*333c*/ 	.byte	0x04, 0x12
        /*333e*/ 	.short	(.L_2243 - .L_2242)
	.align		4
.L_2242:
        /*3340*/ 	.word	index@(_ZN2at6native29vectorized_elementwise_kernelILi4EZZZNS0_16sqrt_kernel_cudaERNS_18TensorIteratorBaseEENKUlvE0_clEvENKUlvE0_clEvEUlfE_St5arrayIPcLm2EEEEviT0_T1_)
        /*3344*/ 	.word	0x00000000


	//----- nvinfo : EIATTR_MIN_STACK_SIZE
	.align		4
.L_2243:
        /*3348*/ 	.byte	0x04, 0x12
        /*334a*/ 	.short	(.L_2245 - .L_2244)
	.align		4
.L_2244:
        /*334c*/ 	.word	index@(_ZN2at6native29vectorized_elementwise_kernelILi8EZZZNS0_16sqrt_kernel_cudaERNS_18TensorIteratorBaseEENKUlvE0_clEvENKUlvE0_clEvEUlfE_St5arrayIPcLm2EEEEviT0_T1_)
        /*3350*/ 	.word	0x00000000


	//----- nvinfo : EIATTR_MIN_STACK_SIZE
	.align		4
.L_2245:
        /*3354*/ 	.byte	0x04, 0x12
        /*3356*/ 	.short	(.L_2247 - .L_2246)
	.align		4
.L_2246:
        /*3358*/ 	.word	index@(_ZN2at6native18elementwise_kernelILi128ELi4EZNS0_15gpu_kernel_implIZZZNS0_16sqrt_kernel_cudaERNS_18TensorIteratorBaseEENKUlvE0_clEvENKUlvE_clEvEUldE_EEvS4_RKT_EUliE_EEviT1_)
        /*335c*/ 	.word	0x00000000


	//----- nvinfo : EIATTR_MIN_STACK_SIZE
	.align		4
.L_2247:
        /*3360*/ 	.byte	0x04, 0x12
        /*3362*/ 	.short	(.L_2249 - .L_2248)
	.align		4
.L_2248:
        /*3364*/ 	.word	index@(_ZN2at6native27unrolled_elementwise_kernelIZZZNS0_16sqrt_kernel_cudaERNS_18TensorIteratorBaseEENKUlvE0_clEvENKUlvE_clEvEUldE_St5arrayIPcLm2EELi4E23TrivialOffsetCalculatorILi1EjESB_NS0_6memory12LoadWithCastILi1EEENSC_13StoreWithCastILi1EEEEEviT_T0_T2_T3_T4_T5_)
        /*3368*/ 	.word	0x00000000


	//----- nvinfo : EIATTR_MIN_STACK_SIZE
	.align		4
.L_2249:
        /*336c*/ 	.byte	0x04, 0x12
        /*336e*/ 	.short	(.L_2251 - .L_2250)
	.align		4
.L_2250:
        /*3370*/ 	.word	index@(_ZN2at6native18elementwise_kernelILi128ELi2EZNS0_22gpu_kernel_impl_nocastIZZZNS0_16sqrt_kernel_cudaERNS_18TensorIteratorBaseEENKUlvE0_clEvENKUlvE_clEvEUldE_EEvS4_RKT_EUliE_EEviT1_)
        /*3374*/ 	.word	0x00000000


	//----- nvinfo : EIATTR_MIN_STACK_SIZE
	.align		4
.L_2251:
        /*3378*/ 	.byte	0x04, 0x12
        /*337a*/ 	.short	(.L_2253 - .L_2252)
	.align		4
.L_2252:
        /*337c*/ 	.word	index@(_ZN2at6native27unrolled_elementwise_kernelIZZZNS0_16sqrt_kernel_cudaERNS_18TensorIteratorBaseEENKUlvE0_clEvENKUlvE_clEvEUldE_St5arrayIPcLm2EELi4E23TrivialOffsetCalculatorILi1EjESB_NS0_6memory15LoadWithoutCastENSC_16StoreWithoutCastEEEviT_T0_T2_T3_T4_T5_)
        /*3380*/ 	.word	0x00000000


	//----- nvinfo : EIATTR_MIN_STACK_SIZE
	.align		4
.L_2253:
        /*3384*/ 	.byte	0x04, 0x12
        /*3386*/ 	.short	(.L_2255 - .L_2254)
	.align		4
.L_2254:
        /*3388*/ 	.word	index@(_ZN2at6native29vectorized_elementwise_kernelILi2EZZZNS0_16sqrt_kernel_cudaERNS_18TensorIteratorBaseEENKUlvE0_clEvENKUlvE_clEvEUldE_St5arrayIPcLm2EEEEviT0_T1_)
        /*338c*/ 	.word	0x00000000


	//----- nvinfo : EIATTR_MIN_STACK_SIZE
	.align		4
.L_2255:
        /*3390*/ 	.byte	0x04, 0x12
        /*3392*/ 	.short	(.L_2257 - .L_2256)
	.align		4
.L_2256:
        /*3394*/ 	.word	index@(_ZN2at6native29vectorized_elementwise_kernelILi4EZZZNS0_16sqrt_kernel_cudaERNS_18TensorIteratorBaseEENKUlvE0_clEvENKUlvE_clEvEUldE_St5arrayIPcLm2EEEEviT0_T1_)
        /*3398*/ 	.word	0x00000000


	//----- nvinfo : EIATTR_MIN_STACK_SIZE
	.align		4
.L_2257:
        /*339c*/ 	.byte	0x04, 0x12
        /*339e*/ 	.short	(.L_2259 - .L_2258)
	.align		4
.L_2258:
        /*33a0*/ 	.word	index@(_ZN2at6native29vectorized_elementwise_kernelILi8EZZZNS0_16sqrt_kernel_cudaERNS_18TensorIteratorBaseEENKUlvE0_clEvENKUlvE_clEvEUldE_St5arrayIPcLm2EEEEviT0_T1_)
        /*33a4*/ 	.word	0x00000000


	//----- nvinfo : EIATTR_MIN_STACK_SIZE
	.align		4
.L_2259:
        /*33a8*/ 	.byte	0x04, 0x12
        /*33aa*/ 	.short	(.L_2261 - .L_2260)
	.align		4
.L_2260:
        /*33ac*/ 	.word	index@(_ZN2at6native18elementwise_kernelILi128ELi4EZNS0_15gpu_kernel_implIZZZNS0_17rsqrt_kernel_cudaERNS_18TensorIteratorBaseEENKUlvE0_clEvENKUlvE2_clEvEUlN3c104HalfEE_EEvS4_RKT_EUliE_EEviT1_)
        /*33b0*/ 	.word	0x00000000


	//----- nvinfo : EIATTR_MIN_STACK_SIZE
	.align		4
.L_2261:
        /*33b4*/ 	.byte	0x04, 0x12
        /*33b6*/ 	.short	(.L_2263 - .L_2262)
	.align		4
.L_2262:
        /*33b8*/ 	.word	index@(_ZN2at6native27unrolled_elementwise_kernelIZZZNS0_17rsqrt_kernel_cudaERNS_18TensorIteratorBaseEENKUlvE0_clEvENKUlvE2_clEvEUlN3c104HalfEE_St5arrayIPcLm2EELi4E23TrivialOffsetCalculatorILi1EjESD_NS0_6memory12LoadWithCastILi1EEENSE_13StoreWithCastILi1EEEEEviT_T0_T2_T3_T4_T5_)
        /*33bc*/ 	.word	0x00000000


	//----- nvinfo : EIATTR_MIN_STACK_SIZE
	.align		4
.L_2263:
        /*33c0*/ 	.byte	0x04, 0x12
        /*33c2*/ 	.short	(.L_2265 - .L_2264)
	.align		4
.L_2264:
        /*33c4*/ 	.word	index@(_ZN2at6native18elementwise_kernelILi128ELi4EZNS0_22gpu_kernel_impl_nocastIZZZNS0_17rsqrt_kernel_cudaERNS_18TensorIteratorBaseEENKUlvE0_clEvENKUlvE2_clEvEUlN3c104HalfEE_EEvS4_RKT_EUliE_EEviT1_)
        /*33c8*/ 	.word	0x00000000


	//----- nvinfo : EIATTR_MIN_STACK_SIZE
	.align		4
.L_2265:
        /*33cc*/ 	.byte	0x04, 0x12
        /*33ce*/ 	.short	(.L_2267 - .L_2266)
	.align		4
.L_2266:
        /*33d0*/ 	.word	index@(_ZN2at6native27unrolled_elementwise_kernelIZZZNS0_17rsqrt_kernel_cudaERNS_18TensorIteratorBaseEENKUlvE0_clEvENKUlvE2_clEvEUlN3c104HalfEE_St5arrayIPcLm2EELi4E23TrivialOffsetCalculatorILi1EjESD_NS0_6memory15LoadWithoutCastENSE_16StoreWithoutCastEEEviT_T0_T2_T3_T4_T5_)
        /*33d4*/ 	.word	0x00000000


	//----- nvinfo : EIATTR_MIN_STACK_SIZE
	.align		4
.L_2267:
        /*33d8*/ 	.byte	0x04, 0x12
        /*33da*/ 	.short	(.L_2269 - .L_2268)
	.align		4
.L_2268:
        /*33dc*/ 	.word	index@(_ZN2at6native29vectorized_elementwise_kernelILi2EZZZNS0_17rsqrt_kernel_cudaERNS_18TensorIteratorBaseEENKUlvE0_clEvENKUlvE2_clEvEUlN3c104HalfEE_St5arrayIPcLm2EEEEviT0_T1_)
        /*33e0*/ 	.word	0x00000000


	//----- nvinfo : EIATTR_MIN_STACK_SIZE
	.align		4
.L_2269:
        /*33e4*/ 	.byte	0x04, 0x12
        /*33e6*/ 	.short	(.L_2271 - .L_2270)
	.align		4
.L_2270:
        /*33e8*/ 	.word	index@(_ZN2at6native29vectorized_elementwise_kernelILi4EZZZNS0_17rsqrt_kernel_cudaERNS_18TensorIteratorBaseEENKUlvE0_clEvENKUlvE2_clEvEUlN3c104HalfEE_St5arrayIPcLm2EEEEviT0_T1_)
        /*33ec*/ 	.word	0x00000000


	//----- nvinfo : EIATTR_MIN_STACK_SIZE
	.align		4
.L_2271:
        /*33f0*/ 	.byte	0x04, 0x12
        /*33f2*/ 	.short	(.L_2273 - .L_2272)
	.align		4
.L_2272:
        /*33f4*/ 	.word	index@(_ZN2at6native29vectorized_elementwise_kernelILi8EZZZNS0_17rsqrt_kernel_cudaERNS_18TensorIteratorBaseEENKUlvE0_clEvENKUlvE2_clEvEUlN3c104HalfEE_St5arrayIPcLm2EEEEviT0_T1_)
        /*33f8*/ 	.word	0x00000000


	//----- nvinfo : EIATTR_MIN_STACK_SIZE
	.align		4
.L_2273:
        /*33fc*/ 	.byte	0x04, 0x12
        /*33fe*/ 	.short	(.L_2275 - .L_2274)
	.align		4
.L_2274:
        /*3400*/ 	.word	index@(_ZN2at6native18elementwise_kernelILi128ELi4EZNS0_15gpu_kernel_implIZZZNS0_17rsqrt_kernel_cudaERNS_18TensorIteratorBaseEENKUlvE0_clEvENKUlvE1_clEvEUlN3c108BFloat16EE_EEvS4_RKT_EUliE_EEviT1_)
        /*3404*/ 	.word	0x00000000


	//----- nvinfo : EIATTR_MIN_STACK_SIZE
	.align		4
.L_2275:
        /*3408*/ 	.byte	0x04, 0x12
        /*340a*/ 	.short	(.L_2277 - .L_2276)
	.align		4
.L_2276:
        /*340c*/ 	.word	index@(_ZN2at6native27unrolled_elementwise_kernelIZZZNS0_17rsqrt_kernel_cudaERNS_18TensorIteratorBaseEENKUlvE0_clEvENKUlvE1_clEvEUlN3c108BFloat16EE_St5arrayIPcLm2EELi4E23TrivialOffsetCalculatorILi1EjESD_NS0_6memory12LoadWithCastILi1EEENSE_13StoreWithCastILi1EEEEEviT_T0_T2_T3_T4_T5_)
        /*3410*/ 	.word	0x00000000


	//----- nvinfo : EIATTR_MIN_STACK_SIZE
	.align		4
.L_2277:
        /*3414*/ 	.byte	0x04, 0x12
        /*3416*/ 	.short	(.L_2279 - .L_2278)
	.align		4
.L_2278:
        /*3418*/ 	.word	index@(_ZN2at6native18elementwise_kernelILi128ELi4EZNS0_22gpu_kernel_impl_nocastIZZZNS0_17rsqrt_kernel_cudaERNS_18TensorIteratorBaseEENKUlvE0_clEvENKUlvE1_clEvEUlN3c108BFloat16EE_EEvS4_RKT_EUliE_EEviT1_)
        /*341c*/ 	.word	0x00000000


	//----- nvinfo : EIATTR_MIN_STACK_SIZE
	.align		4
.L_2279:
        /*3420*/ 	.byte	0x04, 0x12
        /*3422*/ 	.short	(.L_2281 - .L_2280)
	.align		4
.L_2280:
        /*3424*/ 	.word	index@(_ZN2at6native27unrolled_elementwise_kernelIZZZNS0_17rsqrt_kernel_cudaERNS_18TensorIteratorBaseEENKUlvE0_clEvENKUlvE1_clEvEUlN3c108BFloat16EE_St5arrayIPcLm2EELi4E23TrivialOffsetCalculatorILi1EjESD_NS0_6memory15LoadWithoutCastENSE_16StoreWithoutCastEEEviT_T0_T2_T3_T4_T5_)
        /*3428*/ 	.word	0x00000000


	//----- nvinfo : EIATTR_MIN_STACK_SIZE
	.align		4
.L_2281:
        /*342c*/ 	.byte	0x04, 0x12
        /*342e*/ 	.short	(.L_2283 - .L_2282)
	.align		4
.L_2282:
        /*3430*/ 	.word	index@(_ZN2at6native29vectorized_elementwise_kernelILi2EZZZNS0_17rsqrt_kernel_cudaERNS_18TensorIteratorBaseEENKUlvE0_clEvENKUlvE1_clEvEUlN3c108BFloat16EE_St5arrayIPcLm2EEEEviT0_T1_)
        /*3434*/ 	.word	0x00000000


	//----- nvinfo : EIATTR_MIN_STACK_SIZE
	.align		4
.L_2283:
        /*3438*/ 	.byte	0x04, 0x12
        /*343a*/ 	.short	(.L_2285 - .L_2284)
	.align		4
.L_2284:
        /*343c*/ 	.word	index@(_ZN2at6native29vectorized_elementwise_kernelILi4EZZZNS0_17rsqrt_kernel_cudaERNS_18TensorIteratorBaseEENKUlvE0_clEvENKUlvE1_clEvEUlN3c108BFloat16EE_St5arrayIPcLm2EEEEviT0_T1_)
        /*3440*/ 	.word	0x00000000


	//----- nvinfo : EIATTR_MIN_STACK_SIZE
	.align		4
.L_2285:
        /*3444*/ 	.byte	0x04, 0x12
        /*3446*/ 	.short	(.L_2287 - .L_2286)
	.align		4
.L_2286:
        /*3448*/ 	.word	index@(_ZN2at6native29vectorized_elementwise_kernelILi8EZZZNS0_17rsqrt_kernel_cudaERNS_18TensorIteratorBaseEENKUlvE0_clEvENKUlvE1_clEvEUlN3c108BFloat16EE_St5arrayIPcLm2EEEEviT0_T1_)
        /*344c*/ 	.word	0x00000000


	//----- nvinfo : EIATTR_MIN_STACK_SIZE
	.align		4
.L_2287:
        /*3450*/ 	.byte	0x04, 0x12
        /*3452*/ 	.short	(.L_2289 - .L_2288)
	.align		4
.L_2288:
        /*3454*/ 	.word	index@(_ZN2at6native18elementwise_kernelILi128ELi4EZNS0_15gpu_kernel_implIZZZNS0_17rsqrt_kernel_cudaERNS_18TensorIteratorBaseEENKUlvE0_clEvENKUlvE0_clEvEUlfE_EEvS4_RKT_EUliE_EEviT1_)
        /*3458*/ 	.word	0x00000000


	//----- nvinfo : EIATTR_MIN_STACK_SIZE
	.align		4
.L_2289:
        /*345c*/ 	.byte	0x04, 0x12
        /*345e*/ 	.short	(.L_2291 - .L_2290)
	.align		4
.L_2290:
        /*3460*/ 	.word	index@(_ZN2at6native27unrolled_elementwise_kernelIZZZNS0_17rsqrt_kernel_cudaERNS_18TensorIteratorBaseEENKUlvE0_clEvENKUlvE0_clEvEUlfE_St5arrayIPcLm2EELi4E23TrivialOffsetCalculatorILi1EjESB_NS0_6memory12LoadWithCastILi1EEENSC_13StoreWithCastILi1EEEEEviT_T0_T2_T3_T4_T5_)
        /*3464*/ 	.word	0x00000000


	//----- nvinfo : EIATTR_MIN_STACK_SIZE
	.align		4
.L_2291:
        /*3468*/ 	.byte	0x04, 0x12
        /*346a*/ 	.short	(.L_2293 - .L_2292)
	.align		4
.L_2292:
        /*346c*/ 	.word	index@(_ZN2at6native18elementwise_kernelILi128ELi2EZNS0_22gpu_kernel_impl_nocastIZZZNS0_17rsqrt_kernel_cudaERNS_18TensorIteratorBaseEENKUlvE0_clEvENKUlvE0_clEvEUlfE_EEvS4_RKT_EUliE_EEviT1_)
        /*3470*/ 	.word	0x00000000


	//----- nvinfo : EIATTR_MIN_STACK_SIZE
	.align		4
.L_2293:
        /*3474*/ 	.byte	0x04, 0x12
        /*3476*/ 	.short	(.L_2295 - .L_2294)
	.align		4
.L_2294:
        /*3478*/ 	.word	index@(_ZN2at6native27unrolled_elementwise_kernelIZZZNS0_17rsqrt_kernel_cudaERNS_18TensorIteratorBaseEENKUlvE0_clEvENKUlvE0_clEvEUlfE_St5arrayIPcLm2EELi4E23TrivialOffsetCalculatorILi1EjESB_NS0_6memory15LoadWithoutCastENSC_16StoreWithoutCastEEEviT_T0_T2_T3_T4_T5_)
        /*347c*/ 	.word	0x00000000


	//----- nvinfo : EIATTR_MIN_STACK_SIZE
	.align		4
.L_2295:
        /*3480*/ 	.byte	0x04, 0x12
        /*3482*/ 	.short	(.L_2297 - .L_2296)
	.align		4
.L_2296:
        /*3484*/ 	.word	index@(_ZN2at6native29vectorized_elementwise_kernelILi2EZZZNS0_17rsqrt_kernel_cudaERNS_18TensorIteratorBaseEENKUlvE0_clEvENKUlvE0_clEvEUlfE_St5arrayIPcLm2EEEEviT0_T1_)
        /*3488*/ 	.word	0x00000000


	//----- nvinfo : EIATTR_MIN_STACK_SIZE
	.align		4
.L_2297:
        /*348c*/ 	.byte	0x04, 0x12
        /*348e*/ 	.short	(.L_2299 - .L_2298)
	.align		4
.L_2298:
        /*3490*/ 	.word	index@(_ZN2at6native29vectorized_elementwise_kernelILi4EZZZNS0_17rsqrt_kernel_cudaERNS_18TensorIteratorBaseEENKUlvE0_clEvENKUlvE0_clEvEUlfE_St5arrayIPcLm2EEEEviT0_T1_)
        /*3494*/ 	.word	0x00000000


	//----- nvinfo : EIATTR_MIN_STACK_SIZE
	.align		4
.L_2299:
        /*3498*/ 	.byte	0x04, 0x12
        /*349a*/ 	.short	(.L_2301 - .L_2300)
	.align		4
.L_2300:
        /*349c*/ 	.word	index@(_ZN2at6native29vectorized_elementwise_kernelILi8EZZZNS0_17rsqrt_kernel_cudaERNS_18TensorIteratorBaseEENKUlvE0_clEvENKUlvE0_clEvEUlfE_St5arrayIPcLm2EEEEviT0_T1_)
        /*34a0*/ 	.word	0x00000000


	//----- nvinfo : EIATTR_MIN_STACK_SIZE
	.align		4
.L_2301:
        /*34a4*/ 	.byte	0x04, 0x12
        /*34a6*/ 	.short	(.L_2303 - .L_2302)
	.align		4
.L_2302:
        /*34a8*/ 	.word	index@(_ZN2at6native18elementwise_kernelILi128ELi4EZNS0_15gpu_kernel_implIZZZNS0_17rsqrt_kernel_cudaERNS_18TensorIteratorBaseEENKUlvE0_clEvENKUlvE_clEvEUldE_EEvS4_RKT_EUliE_EEviT1_)
        /*34ac*/ 	.word	0x00000000


	//----- nvinfo : EIATTR_MIN_STACK_SIZE
	.align		4
.L_2303:
        /*34b0*/ 	.byte	0x04, 0x12
        /*34b2*/ 	.short	(.L_2305 - .L_2304)
	.align		4
.L_2304:
        /*34b4*/ 	.word	index@(_ZN2at6native27unrolled_elementwise_kernelIZZZNS0_17rsqrt_kernel_cudaERNS_18TensorIteratorBaseEENKUlvE0_clEvENKUlvE_clEvEUldE_St5arrayIPcLm2EELi4E23TrivialOffsetCalculatorILi1EjESB_NS0_6memory12LoadWithCastILi1EEENSC_13StoreWithCastILi1EEEEEviT_T0_T2_T3_T4_T5_)
        /*34b8*/ 	.word	0x00000000


	//----- nvinfo : EIATTR_MIN_STACK_SIZE
	.align		4
.L_2305:
        /*34bc*/ 	.byte	0x04, 0x12
        /*34be*/ 	.short	(.L_2307 - .L_2306)
	.align		4
.L_2306:
        /*34c0*/ 	.word	index@(_ZN2at6native18elementwise_kernelILi128ELi2EZNS0_22gpu_kernel_impl_nocastIZZZNS0_17rsqrt_kernel_cudaERNS_18TensorIteratorBaseEENKUlvE0_clEvENKUlvE_clEvEUldE_EEvS4_RKT_EUliE_EEviT1_)
        /*34c4*/ 	.word	0x00000000


	//----- nvinfo : EIATTR_MIN_STACK_SIZE
	.align		4
.L_2307:
        /*34c8*/ 	.byte	0x04, 0x12
        /*34ca*/ 	.short	(.L_2309 - .L_2308)
	.align		4
.L_2308:
        /*34cc*/ 	.word	index@(_ZN2at6native27unrolled_elementwise_kernelIZZZNS0_17rsqrt_kernel_cudaERNS_18TensorIteratorBaseEENKUlvE0_clEvENKUlvE_clEvEUldE_St5arrayIPcLm2EELi4E23TrivialOffsetCalculatorILi1EjESB_NS0_6memory15LoadWithoutCastENSC_16StoreWithoutCastEEEviT_T0_T2_T3_T4_T5_)
        /*34d0*/ 	.word	0x00000000


	//----- nvinfo : EIATTR_MIN_STACK_SIZE
	.align		4
.L_2309:
        /*34d4*/ 	.byte	0x04, 0x12
        /*34d6*/ 	.short	(.L_2311 - .L_2310)
	.align		4
.L_2310:
        /*34d8*/ 	.word	index@(_ZN2at6native29vectorized_elementwise_kernelILi2EZZZNS0_17rsqrt_kernel_cudaERNS_18TensorIteratorBaseEENKUlvE0_clEvENKUlvE_clEvEUldE_St5arrayIPcLm2EEEEviT0_T1_)
        /*34dc*/ 	.word	0x00000000


	//----- nvinfo : EIATTR_MIN_STACK_SIZE
	.align		4
.L_2311:
        /*34e0*/ 	.byte	0x04, 0x12
        /*34e2*/ 	.short	(.L_2313 - .L_2312)
	.align		4
.L_2312:
        /*34e4*/ 	.word	index@(_ZN2at6native29vectorized_elementwise_kernelILi4EZZZNS0_17rsqrt_kernel_cudaERNS_18TensorIteratorBaseEENKUlvE0_clEvENKUlvE_clEvEUldE_St5arrayIPcLm2EEEEviT0_T1_)
        /*34e8*/ 	.word	0x00000000


	//----- nvinfo : EIATTR_MIN_STACK_SIZE
	.align		4
.L_2313:
        /*34ec*/ 	.byte	0x04, 0x12
        /*34ee*/ 	.short	(.L_2315 - .L_2314)
	.align		4
.L_2314:
        /*34f0*/ 	.word	index@(_ZN2at6native29vectorized_elementwise_kernelILi8EZZZNS0_17rsqrt_kernel_cudaERNS_18TensorIteratorBaseEENKUlvE0_clEvENKUlvE_clEvEUldE_St5arrayIPcLm2EEEEviT0_T1_)
        /*34f4*/ 	.word	0x00000000


	//----- nvinfo : EIATTR_MIN_STACK_SIZE
	.align		4
.L_2315:
        /*34f8*/ 	.byte	0x04, 0x12
        /*34fa*/ 	.short	(.L_2317 - .L_2316)
	.align		4
.L_2316:
        /*34fc*/ 	.word	index@(_ZN2at6native18elementwise_kernelILi128ELi4EZNS0_15gpu_kernel_implIZZZNS0_17expm1_kernel_cudaERNS_18TensorIteratorBaseEENKUlvE_clEvENKUlvE4_clEvEUlN3c104HalfEE_EEvS4_RKT_EUliE_EEviT1_)
        /*3500*/ 	.word	0x00000000


	//----- nvinfo : EIATTR_MIN_STACK_SIZE
	.align		4
.L_2317:
        /*3504*/ 	.byte	0x04, 0x12
        /*3506*/ 	.short	(.L_2319 - .L_2318)
	.align		4
.L_2318:
        /*3508*/ 	.word	index@(_ZN2at6native27unrolled_elementwise_kernelIZZZNS0_17expm1_kernel_cudaERNS_18TensorIteratorBaseEENKUlvE_clEvENKUlvE4_clEvEUlN3c104HalfEE_St5arrayIPcLm2EELi4E23TrivialOffsetCalculatorILi1EjESD_NS0_6memory12LoadWithCastILi1EEENSE_13StoreWithCastILi1EEEEEviT_T0_T2_T3_T4_T5_)
        /*350c*/ 	.word	0x00000000


	//----- nvinfo : EIATTR_MIN_STACK_SIZE
	.align		4
.L_2319:
        /*3510*/ 	.byte	0x04, 0x12
        /*3512*/ 	.short	(.L_2321 - .L_2320)
	.align		4
.L_2320:
        /*3514*/ 	.word	index@(_ZN2at6native18elementwise_kernelILi128ELi4EZNS0_22gpu_kernel_impl_nocastIZZZNS0_17expm1_kernel_cudaERNS_18TensorIteratorBaseEENKUlvE_clEvENKUlvE4_clEvEUlN3c104HalfEE_EEvS4_RKT_EUliE_EEviT1_)
        /*3518*/ 	.word	0x00000000


	//----- nvinfo : EIATTR_MIN_STACK_SIZE
	.align		4
.L_2321:
        /*351c*/ 	.byte	0x04, 0x12
        /*351e*/ 	.short	(.L_2323 - .L_2322)
	.align		4
.L_2322:
        /*3520*/ 	.word	index@(_ZN2at6native27unrolled_elementwise_kernelIZZZNS0_17expm1_kernel_cudaERNS_18TensorIteratorBaseEENKUlvE_clEvENKUlvE4_clEvEUlN3c104HalfEE_St5arrayIPcLm2EELi4E23TrivialOffsetCalculatorILi1EjESD_NS0_6memory15LoadWithoutCastENSE_16StoreWithoutCastEEEviT_T0_T2_T3_T4_T5_)
        /*3524*/ 	.word	0x00000000


	//----- nvinfo : EIATTR_MIN_STACK_SIZE
	.align		4
.L_2323:
        /*3528*/ 	.byte	0x04, 0x12
        /*352a*/ 	.short	(.L_2325 - .L_2324)
	.align		4
.L_2324:
        /*352c*/ 	.word	index@(_ZN2at6native29vectorized_elementwise_kernelILi2EZZZNS0_17expm1_kernel_cudaERNS_18TensorIteratorBaseEENKUlvE_clEvENKUlvE4_clEvEUlN3c104HalfEE_St5arrayIPcLm2EEEEviT0_T1_)
        /*3530*/ 	.word	0x00000000


	//----- nvinfo : EIATTR_MIN_STACK_SIZE
	.align		4
.L_2325:
        /*3534*/ 	.byte	0x04, 0x12
        /*3536*/ 	.short	(.L_2327 - .L_2326)
	.align		4
.L_2326:
        /*3538*/ 	.word	index@(_ZN2at6native29vectorized_elementwise_kernelILi4EZZZNS0_17expm1_kernel_cudaERNS_18TensorIteratorBaseEENKUlvE_clEvENKUlvE4_clEvEUlN3c104HalfEE_St5arrayIPcLm2EEEEviT0_T1_)
        /*353c*/ 	.word	0x00000000


	//----- nvinfo : EIATTR_MIN_STACK_SIZE
	.align		4
.L_2327:
        /*3540*/ 	.byte	0x04, 0x12
        /*3542*/ 	.short	(.L_2329 - .L_2328)
	.align		4
.L_2328:
        /*3544*/ 	.word	index@(_ZN2at6native29vectorized_elementwise_kernelILi8EZZZNS0_17expm1_kernel_cudaERNS_18TensorIteratorBaseEENKUlvE_clEvENKUlvE4_clEvEUlN3c104HalfEE_St5arrayIPcLm2EEEEviT0_T1_)
        /*3548*/ 	.word	0x00000000


	//----- nvinfo : EIATTR_MIN_STACK_SIZE
	.align		4
.L_2329:
        /*354c*/ 	.byte	0x04, 0x12
        /*354e*/ 	.short	(.L_2331 - .L_2330)
	.align		4
.L_2330:
        /*3550*/ 	.word	index@(_ZN2at6native18elementwise_kernelILi128ELi4EZNS0_15gpu_kernel_implIZZZNS0_17expm1_kernel_cudaERNS_18TensorIteratorBaseEENKUlvE_clEvENKUlvE3_clEvEUlN3c108BFloat16EE_EEvS4_RKT_EUliE_EEviT1_)
        /*3554*/ 	.word	0x00000000


	//----- nvinfo : EIATTR_MIN_STACK_SIZE
	.align		4
.L_2331:
        /*3558*/ 	.byte	0x04, 0x12
        /*355a*/ 	.short	(.L_2333 - .L_2332)
	.align		4
.L_2332:
        /*355c*/ 	.word	index@(_ZN2at6native27unrolled_elementwise_kernelIZZZNS0_17expm1_kernel_cudaERNS_18TensorIteratorBaseEENKUlvE_clEvENKUlvE3_clEvEUlN3c108BFloat16EE_St5arrayIPcLm2EELi4E23TrivialOffsetCalculatorILi1EjESD_NS0_6memory12LoadWithCastILi1EEENSE_13StoreWithCastILi1EEEEEviT_T0_T2_T3_T4_T5_)
        /*3560*/ 	.word	0x00000000


	//----- nvinfo : EIATTR_MIN_STACK_SIZE
	.align		4
.L_2333:
        /*3564*/ 	.byte	0x04, 0x12
        /*3566*/ 	.short	(.L_2335 - .L_2334)
	.align		4
.L_2334:
        /*3568*/ 	.word	index@(_ZN2at6native18elementwise_kernelILi128ELi4EZNS0_22gpu_kernel_impl_nocastIZZZNS0_17expm1_kernel_cudaERNS_18TensorIteratorBaseEENKUlvE_clEvENKUlvE3_clEvEUlN3c108BFloat16EE_EEvS4_RKT_EUliE_EEviT1_)
        /*356c*/ 	.word	0x00000000


	//----- nvinfo : EIATTR_MIN_STACK_SIZE
	.align		4
.L_2335:
        /*3570*/ 	.byte	0x04, 0x12
        /*3572*/ 	.short	(.L_2337 - .L_2336)
	.align		4
.L_2336:
        /*3574*/ 	.word	index@(_ZN2at6native27unrolled_elementwise_kernelIZZZNS0_17expm1_kernel_cudaERNS_18TensorIteratorBaseEENKUlvE_clEvENKUlvE3_clEvEUlN3c108BFloat16EE_St5arrayIPcLm2EELi4E23TrivialOffsetCalculatorILi1EjESD_NS0_6memory15LoadWithoutCastENSE_16StoreWithoutCastEEEviT_T0_T2_T3_T4_T5_)
        /*3578*/ 	.word	0x00000000


	//----- nvinfo : EIATTR_MIN_STACK_SIZE
	.align		4
.L_2337:
        /*357c*/ 	.byte	0x04, 0x12
        /*357e*/ 	.short	(.L_2339 - .L_2338)
	.align		4
.L_2338:
        /*3580*/ 	.word	index@(_ZN2at6native29vectorized_elementwise_kernelILi2EZZZNS0_17expm1_kernel_cudaERNS_18TensorIteratorBaseEENKUlvE_clEvENKUlvE3_clEvEUlN3c108BFloat16EE_St5arrayIPcLm2EEEEviT0_T1_)
        /*3584*/ 	.word	0x00000000


	//----- nvinfo : EIATTR_MIN_STACK_SIZE
	.align		4
.L_2339:
        /*3588*/ 	.byte	0x04, 0x12
        /*358a*/ 	.short	(.L_2341 - .L_2340)
	.align		4
.L_2340:
        /*358c*/ 	.word	index@(_ZN2at6native29vectorized_elementwise_kernelILi4EZZZNS0_17expm1_kernel_cudaERNS_18TensorIteratorBaseEENKUlvE_clEvENKUlvE3_clEvEUlN3c108BFloat16EE_St5arrayIPcLm2EEEEviT0_T1_)
        /*3590*/ 	.word	0x00000000


	//----- nvinfo : EIATTR_MIN_STACK_SIZE
	.align		4
.L_2341:
        /*3594*/ 	.byte	0x04, 0x12
        /*3596*/ 	.short	(.L_2343 - .L_2342)
	.align		4
.L_2342:
        /*3598*/ 	.word	index@(_ZN2at6native29vectorized_elementwise_kernelILi8EZZZNS0_17expm1_kernel_cudaERNS_18TensorIteratorBaseEENKUlvE_clEvENKUlvE3_clEvEUlN3c108BFloat16EE_St5arrayIPcLm2EEEEviT0_T1_)
        /*359c*/ 	.word	0x00000000


	//----- nvinfo : EIATTR_MIN_STACK_SIZE
	.align		4
.L_2343:
        /*35a0*/ 	.byte	0x04, 0x12
        /*35a2*/ 	.short	(.L_2345 - .L_2344)
	.align		4
.L_2344:
        /*35a4*/ 	.word	index@(_ZN2at6native18elementwise_kernelILi128ELi4EZNS0_15gpu_kernel_implIZZZNS0_17expm1_kernel_cudaERNS_18TensorIteratorBaseEENKUlvE_clEvENKUlvE2_clEvEUlN3c107complexIfEEE_EEvS4_RKT_EUliE_EEviT1_)
        /*35a8*/ 	.word	0x00000000


	//----- nvinfo : EIATTR_MIN_STACK_SIZE
	.align		4
.L_2345:
        /*35ac*/ 	.byte	0x04, 0x12
        /*35ae*/ 	.short	(.L_2347 - .L_2346)
	.align		4
.L_2346:
        /*35b0*/ 	.word	index@(_ZN2at6native27unrolled_elementwise_kernelIZZZNS0_17expm1_kernel_cudaERNS_18TensorIteratorBaseEENKUlvE_clEvENKUlvE2_clEvEUlN3c107complexIfEEE_St5arrayIPcLm2EELi4E23TrivialOffsetCalculatorILi1EjESE_NS0_6memory12LoadWithCastILi1EEENSF_13StoreWithCastILi1EEEEEviT_T0_T2_T3_T4_T5_)
        /*35b4*/ 	.word	0x00000000


	//----- nvinfo : EIATTR_MIN_STACK_SIZE
	.align		4
.L_2347:
        /*35b8*/ 	.byte	0x04, 0x12
        /*35ba*/ 	.short	(.L_2349 - .L_2348)
	.align		4
.L_2348:
        /*35bc*/ 	.word	index@(_ZN2at6native18elementwise_kernelILi128ELi2EZNS0_22gpu_kernel_impl_nocastIZZZNS0_17expm1_kernel_cudaERNS_18TensorIteratorBaseEENKUlvE_clEvENKUlvE2_clEvEUlN3c107complexIfEEE_EEvS4_RKT_EUliE_EEviT1_)
        /*35c0*/ 	.word	0x00000000


	//----- nvinfo : EIATTR_MIN_STACK_SIZE
	.align		4
.L_2349:
        /*35c4*/ 	.byte	0x04, 0x12
        /*35c6*/ 	.short	(.L_2351 - .L_2350)
	.align		4
.L_2350:
        /*35c8*/ 	.word	index@(_ZN2at6native27unrolled_elementwise_kernelIZZZNS0_17expm1_kernel_cudaERNS_18TensorIteratorBaseEENKUlvE_clEvENKUlvE2_clEvEUlN3c107complexIfEEE_St5arrayIPcLm2EELi4E23TrivialOffsetCalculatorILi1EjESE_NS0_6memory15LoadWithoutCastENSF_16StoreWithoutCastEEEviT_T0_T2_T3_T4_T5_)
        /*35cc*/ 	.word	0x00000000


	//----- nvinfo : EIATTR_MIN_STACK_SIZE
	.align		4
.L_2351:
        /*35d0*/ 	.byte	0x04, 0x12
        /*35d2*/ 	.short	(.L_2353 - .L_2352)
	.align		4
.L_2352:
        /*35d4*/ 	.word	index@(_ZN2at6native29vectorized_elementwise_kernelILi2EZZZNS0_17expm1_kernel_cudaERNS_18TensorIteratorBaseEENKUlvE_clEvENKUlvE2_clEvEUlN3c107complexIfEEE_St5arrayIPcLm2EEEEviT0_T1_)
        /*35d8*/ 	.word	0x00000000


	//----- nvinfo : EIATTR_MIN_STACK_SIZE
	.align		4
.L_2353:
        /*35dc*/ 	.byte	0x04, 0x12
        /*35de*/ 	.short	(.L_2355 - .L_2354)
	.align		4
.L_2354:
        /*35e0*/ 	.word	index@(_ZN2at6native29vectorized_elementwise_kernelILi4EZZZNS0_17expm1_kernel_cudaERNS_18TensorIteratorBaseEENKUlvE_clEvENKUlvE2_clEvEUlN3c107complexIfEEE_St5arrayIPcLm2EEEEviT0_T1_)
        /*35e4*/ 	.word	0x00000000


	//----- nvinfo : EIATTR_MIN_STACK_SIZE
	.align		4
.L_2355:
        /*35e8*/ 	.byte	0x04, 0x12
        /*35ea*/ 	.short	(.L_2357 - .L_2356)
	.align		4
.L_2356:
        /*35ec*/ 	.word	index@(_ZN2at6native29vectorized_elementwise_kernelILi8EZZZNS0_17expm1_kernel_cudaERNS_18TensorIteratorBaseEENKUlvE_clEvENKUlvE2_clEvEUlN3c107complexIfEEE_St5arrayIPcLm2EEEEviT0_T1_)
        /*35f0*/ 	.word	0x00000000


	//----- nvinfo : EIATTR_MIN_STACK_SIZE
	.align		4
.L_2357:
        /*35f4*/ 	.byte	0x04, 0x12
        /*35f6*/ 	.short	(.L_2359 - .L_2358)
	.align		4
.L_2358:
        /*35f8*/ 	.word	index@(_ZN2at6native18elementwise_kernelILi128ELi4EZNS0_15gpu_kernel_implIZZZNS0_17expm1_kernel_cudaERNS_18TensorIteratorBaseEENKUlvE_clEvENKUlvE1_clEvEUlN3c107complexIdEEE_EEvS4_RKT_EUliE_EEviT1_)
        /*35fc*/ 	.word	0x00000028


	//----- nvinfo : EIATTR_MIN_STACK_SIZE
	.align		4
.L_2359:
        /*3600*/ 	.byte	0x04, 0x12
        /*3602*/ 	.short	(.L_2361 - .L_2360)
	.align		4
.L_2360:
        /*3604*/ 	.word	index@(_ZN2at6native27unrolled_elementwise_kernelIZZZNS0_17expm1_kernel_cudaERNS_18TensorIteratorBaseEENKUlvE_clEvENKUlvE1_clEvEUlN3c107complexIdEEE_St5arrayIPcLm2EELi4E23TrivialOffsetCalculatorILi1EjESE_NS0_6memory12LoadWithCastILi1EEENSF_13StoreWithCastILi1EEEEEviT_T0_T2_T3_T4_T5_)
        /*3608*/ 	.word	0x00000028


	//----- nvinfo : EIATTR_MIN_STACK_SIZE
	.align		4
.L_2361:
        /*360c*/ 	.byte	0x04, 0x12
        /*360e*/ 	.short	(.L_2363 - .L_2362)
	.align		4
.L_2362:
        /*3610*/ 	.word	index@(_ZN2at6native18elementwise_kernelILi128ELi2EZNS0_22gpu_kernel_impl_nocastIZZZNS0_17expm1_kernel_cudaERNS_18TensorIteratorBaseEENKUlvE_clEvENKUlvE1_clEvEUlN3c107complexIdEEE_EEvS4_RKT_EUliE_EEviT1_)
        /*3614*/ 	.word	0x00000028


	//----- nvinfo : EIATTR_MIN_STACK_SIZE
	.align		4
.L_2363:
        /*3618*/ 	.byte	0x04, 0x12
        /*361a*/ 	.short	(.L_2365 - .L_2364)
	.align		4
.L_2364:
        /*361c*/ 	.word	index@(_ZN2at6native27unrolled_elementwise_kernelIZZZNS0_17expm1_kernel_cudaERNS_18TensorIteratorBaseEENKUlvE_clEvENKUlvE1_clEvEUlN3c107complexIdEEE_St5arrayIPcLm2EELi4E23TrivialOffsetCalculatorILi1EjESE_NS0_6memory15LoadWithoutCastENSF_16StoreWithoutCastEEEviT_T0_T2_T3_T4_T5_)
        /*3620*/ 	.word	0x00000028


	//----- nvinfo : EIATTR_MIN_STACK_SIZE
	.align		4
.L_2365:
        /*3624*/ 	.byte	0x04, 0x12
        /*3626*/ 	.short	(.L_2367 - .L_2366)
	.align		4
.L_2366:
        /*3628*/ 	.word	index@(_ZN2at6native29vectorized_elementwise_kernelILi2EZZZNS0_17expm1_kernel_cudaERNS_18TensorIteratorBaseEENKUlvE_clEvENKUlvE1_clEvEUlN3c107complexIdEEE_St5arrayIPcLm2EEEEviT0_T1_)
        /*362c*/ 	.word	0x00000028


	//----- nvinfo : EIATTR_MIN_STACK_SIZE
	.align		4
.L_2367:
        /*3630*/ 	.byte	0x04, 0x12
        /*3632*/ 	.short	(.L_2369 - .L_2368)
	.align		4
.L_2368:
        /*3634*/ 	.word	index@(_ZN2at6native29vectorized_elementwise_kernelILi4EZZZNS0_17expm1_kernel_cudaERNS_18TensorIteratorBaseEENKUlvE_clEvENKUlvE1_clEvEUlN3c107complexIdEEE_St5arrayIPcLm2EEEEviT0_T1_)
        /*3638*/ 	.word	0x00000028


	//----- nvinfo : EIATTR_MIN_STACK_SIZE
	.align		4
.L_2369:
        /*363c*/ 	.byte	0x04, 0x12
        /*363e*/ 	.short	(.L_2371 - .L_2370)
	.align		4
.L_2370:
        /*3640*/ 	.word	index@(_ZN2at6native29vectorized_elementwise_kernelILi8EZZZNS0_17expm1_kernel_cudaERNS_18TensorIteratorBaseEENKUlvE_clEvENKUlvE1_clEvEUlN3c107complexIdEEE_St5arrayIPcLm2EEEEviT0_T1_)
        /*3644*/ 	.word	0x00000028


	//----- nvinfo : EIATTR_MIN_STACK_SIZE
	.align		4
.L_2371:
        /*3648*/ 	.byte	0x04, 0x12
        /*364a*/ 	.short	(.L_2373 - .L_2372)
	.align		4
.L_2372:
        /*364c*/ 	.word	index@(_ZN2at6native18elementwise_kernelILi128ELi4EZNS0_15gpu_kernel_implIZZZNS0_17expm1_kernel_cudaERNS_18TensorIteratorBaseEENKUlvE_clEvENKUlvE0_clEvEUlfE_EEvS4_RKT_EUliE_EEviT1_)
        /*3650*/ 	.word	0x00000000


	//----- nvinfo : EIATTR_MIN_STACK_SIZE
	.align		4
.L_2373:
        /*3654*/ 	.byte	0x04, 0x12
        /*3656*/ 	.short	(.L_2375 - .L_2374)
	.align		4
.L_2374:
        /*3658*/ 	.word	index@(_ZN2at6native27unrolled_elementwise_kernelIZZZNS0_17expm1_kernel_cudaERNS_18TensorIteratorBaseEENKUlvE_clEvENKUlvE0_clEvEUlfE_St5arrayIPcLm2EELi4E23TrivialOffsetCalculatorILi1EjESB_NS0_6memory12LoadWithCastILi1EEENSC_13StoreWithCastILi1EEEEEviT_T0_T2_T3_T4_T5_)
        /*365c*/ 	.word	0x00000000


	//----- nvinfo : EIATTR_MIN_STACK_SIZE
	.align		4
.L_2375:
        /*3660*/ 	.byte	0x04, 0x12
        /*3662*/ 	.short	(.L_2377 - .L_2376)
	.align		4
.L_2376:
        /*3664*/ 	.word	index@(_ZN2at6native18elementwise_kernelILi128ELi2EZNS0_22gpu_kernel_impl_nocastIZZZNS0_17expm1_kernel_cudaERNS_18TensorIteratorBaseEENKUlvE_clEvENKUlvE0_clEvEUlfE_EEvS4_RKT_EUliE_EEviT1_)
        /*3668*/ 	.word	0x00000000


	//----- nvinfo : EIATTR_MIN_STACK_SIZE
	.align		4
.L_2377:
        /*366c*/ 	.byte	0x04, 0x12
        /*366e*/ 	.short	(.L_2379 - .L_2378)
	.align		4
.L_2378:
        /*3670*/ 	.word	index@(_ZN2at6native27unrolled_elementwise_kernelIZZZNS0_17expm1_kernel_cudaERNS_18TensorIteratorBaseEENKUlvE_clEvENKUlvE0_clEvEUlfE_St5arrayIPcLm2EELi4E23TrivialOffsetCalculatorILi1EjESB_NS0_6memory15LoadWithoutCastENSC_16StoreWithoutCastEEEviT_T0_T2_T3_T4_T5_)
        /*3674*/ 	.word	0x00000000


	//----- nvinfo : EIATTR_MIN_STACK_SIZE
	.align		4
.L_2379:
        /*3678*/ 	.byte	0x04, 0x12
        /*367a*/ 	.short	(.L_2381 - .L_2380)
	.align		4
.L_2380:
        /*367c*/ 	.word	index@(_ZN2at6native29vectorized_elementwise_kernelILi2EZZZNS0_17expm1_kernel_cudaERNS_18TensorIteratorBaseEENKUlvE_clEvENKUlvE0_clEvEUlfE_St5arrayIPcLm2EEEEviT0_T1_)
        /*3680*/ 	.word	0x00000000


	//----- nvinfo : EIATTR_MIN_STACK_SIZE
	.align		4
.L_2381:
        /*3684*/ 	.byte	0x04, 0x12
        /*3686*/ 	.short	(.L_2383 - .L_2382)
	.align		4
.L_2382:
        /*3688*/ 	.word	index@(_ZN2at6native29vectorized_elementwise_kernelILi4EZZZNS0_17expm1_kernel_cudaERNS_18TensorIteratorBaseEENKUlvE_clEvENKUlvE0_clEvEUlfE_St5arrayIPcLm2EEEEviT0_T1_)
        /*368c*/ 	.word	0x00000000


	//----- nvinfo : EIATTR_MIN_STACK_SIZE
	.align		4
.L_2383:
        /*3690*/ 	.byte	0x04, 0x12
        /*3692*/ 	.short	(.L_2385 - .L_2384)
	.align		4
.L_2384:
        /*3694*/ 	.word	index@(_ZN2at6native29vectorized_elementwise_kernelILi8EZZZNS0_17expm1_kernel_cudaERNS_18TensorIteratorBaseEENKUlvE_clEvENKUlvE0_clEvEUlfE_St5arrayIPcLm2EEEEviT0_T1_)
        /*3698*/ 	.word	0x00000000


	//----- nvinfo : EIATTR_MIN_STACK_SIZE
	.align		4
.L_2385:
        /*369c*/ 	.byte	0x04, 0x12
        /*369e*/ 	.short	(.L_2387 - .L_2386)
	.align		4
.L_2386:
        /*36a0*/ 	.word	index@(_ZN2at6native18elementwise_kernelILi128ELi4EZNS0_15gpu_kernel_implIZZZNS0_17expm1_kernel_cudaERNS_18TensorIteratorBaseEENKUlvE_clEvENKUlvE_clEvEUldE_EEvS4_RKT_EUliE_EEviT1_)
        /*36a4*/ 	.word	0x00000000


	//----- nvinfo : EIATTR_MIN_STACK_SIZE
	.align		4
.L_2387:
        /*36a8*/ 	.byte	0x04, 0x12
        /*36aa*/ 	.short	(.L_2389 - .L_2388)
	.align		4
.L_2388:
        /*36ac*/ 	.word	index@(_ZN2at6native27unrolled_elementwise_kernelIZZZNS0_17expm1_kernel_cudaERNS_18TensorIteratorBaseEENKUlvE_clEvENKUlvE_clEvEUldE_St5arrayIPcLm2EELi4E23TrivialOffsetCalculatorILi1EjESB_NS0_6memory12LoadWithCastILi1EEENSC_13StoreWithCastILi1EEEEEviT_T0_T2_T3_T4_T5_)
        /*36b0*/ 	.word	0x00000000


	//----- nvinfo : EIATTR_MIN_STACK_SIZE
	.align		4
.L_2389:
        /*36b4*/ 	.byte	0x04, 0x12
        /*36b6*/ 	.short	(.L_2391 - .L_2390)
	.align		4
.L_2390:
        /*36b8*/ 	.word	index@(_ZN2at6native18elementwise_kernelILi128ELi2EZNS0_22gpu_kernel_impl_nocastIZZZNS0_17expm1_kernel_cudaERNS_18TensorIteratorBaseEENKUlvE_clEvENKUlvE_clEvEUldE_EEvS4_RKT_EUliE_EEviT1_)
        /*36bc*/ 	.word	0x00000000


	//----- nvinfo : EIATTR_MIN_STACK_SIZE
	.align		4
.L_2391:
        /*36c0*/ 	.byte	0x04, 0x12
        /*36c2*/ 	.short	(.L_2393 - .L_2392)
	.align		4
.L_2392:
        /*36c4*/ 	.word	index@(_ZN2at6native27unrolled_elementwise_kernelIZZZNS0_17expm1_kernel_cudaERNS_18TensorIteratorBaseEENKUlvE_clEvENKUlvE_clEvEUldE_St5arrayIPcLm2EELi4E23TrivialOffsetCalculatorILi1EjESB_NS0_6memory15LoadWithoutCastENSC_16StoreWithoutCastEEEviT_T0_T2_T3_T4_T5_)
        /*36c8*/ 	.word	0x00000000


	//----- nvinfo : EIATTR_MIN_STACK_SIZE
	.align		4
.L_2393:
        /*36cc*/ 	.byte	0x04, 0x12
        /*36ce*/ 	.short	(.L_2395 - .L_2394)
	.align		4
.L_2394:
        /*36d0*/ 	.word	index@(_ZN2at6native29vectorized_elementwise_kernelILi2EZZZNS0_17expm1_kernel_cudaERNS_18TensorIteratorBaseEENKUlvE_clEvENKUlvE_clEvEUldE_St5arrayIPcLm2EEEEviT0_T1_)
        /*36d4*/ 	.word	0x00000000


	//----- nvinfo : EIATTR_MIN_STACK_SIZE
	.align		4
.L_2395:
        /*36d8*/ 	.byte	0x04, 0x12
        /*36da*/ 	.short	(.L_2397 - .L_2396)
	.align		4
.L_2396:
        /*36dc*/ 	.word	index@(_ZN2at6native29vectorized_elementwise_kernelILi4EZZZNS0_17expm1_kernel_cudaERNS_18TensorIteratorBaseEENKUlvE_clEvENKUlvE_clEvEUldE_St5arrayIPcLm2EEEEviT0_T1_)
        /*36e0*/ 	.word	0x00000000


	//----- nvinfo : EIATTR_MIN_STACK_SIZE
	.align		4
.L_2397:
        /*36e4*/ 	.byte	0x04, 0x12
        /*36e6*/ 	.short	(.L_2399 - .L_2398)
	.align		4
.L_2398:
        /*36e8*/ 	.word	index@(_ZN2at6native29vectorized_elementwise_kernelILi8EZZZNS0_17expm1_kernel_cudaERNS_18TensorIteratorBaseEENKUlvE_clEvENKUlvE_clEvEUldE_St5arrayIPcLm2EEEEviT0_T1_)
        /*36ec*/ 	.word	0x00000000


	//----- nvinfo : EIATTR_MIN_STACK_SIZE
	.align		4
.L_2399:
        /*36f0*/ 	.byte	0x04, 0x12
        /*36f2*/ 	.short	(.L_2401 - .L_2400)
	.align		4
.L_2400:
        /*36f4*/ 	.word	index@(_ZN2at6native18elementwise_kernelILi128ELi4EZNS0_15gpu_kernel_implIZZZNS0_15exp_kernel_cudaERNS_18TensorIteratorBaseEENKUlvE0_clEvENKUlvE2_clEvEUlN3c108BFloat16EE_EEvS4_RKT_EUliE_EEviT1_)
        /*36f8*/ 	.word	0x00000000


	//----- nvinfo : EIATTR_MIN_STACK_SIZE
	.align		4
.L_2401:
        /*36fc*/ 	.byte	0x04, 0x12
        /*36fe*/ 	.short	(.L_2403 - .L_2402)
	.align		4
.L_2402:
        /*3700*/ 	.word	index@(_ZN2at6native27unrolled_elementwise_kernelIZZZNS0_15exp_kernel_cudaERNS_18TensorIteratorBaseEENKUlvE0_clEvENKUlvE2_clEvEUlN3c108BFloat16EE_St5arrayIPcLm2EELi4E23TrivialOffsetCalculatorILi1EjESD_NS0_6memory12LoadWithCastILi1EEENSE_13StoreWithCastILi1EEEEEviT_T0_T2_T3_T4_T5_)
        /*3704*/ 	.word	0x00000000


	//----- nvinfo : EIATTR_MIN_STACK_SIZE
	.align		4
.L_2403:
        /*3708*/ 	.byte	0x04, 0x12
        /*370a*/ 	.short	(.L_2405 - .L_2404)
	.align		4
.L_2404:
        /*370c*/ 	.word	index@(_ZN2at6native18elementwise_kernelILi128ELi4EZNS0_22gpu_kernel_impl_nocastIZZZNS0_15exp_kernel_cudaERNS_18TensorIteratorBaseEENKUlvE0_clEvENKUlvE2_clEvEUlN3c108BFloat16EE_EEvS4_RKT_EUliE_EEviT1_)
        /*3710*/ 	.word	0x00000000


	//----- nvinfo : EIATTR_MIN_STACK_SIZE
	.align		4
.L_2405:
        /*3714*/ 	.byte	0x04, 0x12
        /*3716*/ 	.short	(.L_2407 - .L_2406)
	.align		4
.L_2406:
        /*3718*/ 	.word	index@(_ZN2at6native27unrolled_elementwise_kernelIZZZNS0_15exp_kernel_cudaERNS_18TensorIteratorBaseEENKUlvE0_clEvENKUlvE2_clEvEUlN3c108BFloat16EE_St5arrayIPcLm2EELi4E23TrivialOffsetCalculatorILi1EjESD_NS0_6memory15LoadWithoutCastENSE_16StoreWithoutCastEEEviT_T0_T2_T3_T4_T5_)
        /*371c*/ 	.word	0x00000000


	//----- nvinfo : EIATTR_MIN_STACK_SIZE
	.align		4
.L_2407:
        /*3720*/ 	.byte	0x04, 0x12
        /*3722*/ 	.short	(.L_2409 - .L_2408)
	.align		4
.L_2408:
        /*3724*/ 	.word	index@(_ZN2at6native29vectorized_elementwise_kernelILi2EZZZNS0_15exp_kernel_cudaERNS_18TensorIteratorBaseEENKUlvE0_clEvENKUlvE2_clEvEUlN3c108BFloat16EE_St5arrayIPcLm2EEEEviT0_T1_)
        /*3728*/ 	.word	0x00000000


	//----- nvinfo : EIATTR_MIN_STACK_SIZE
	.align		4
.L_2409:
        /*372c*/ 	.byte	0x04, 0x12
        /*372e*/ 	.short	(.L_2411 - .L_2410)
	.align		4
.L_2410:
        /*3730*/ 	.word	index@(_ZN2at6native29vectorized_elementwise_kernelILi4EZZZNS0_15exp_kernel_cudaERNS_18TensorIteratorBaseEENKUlvE0_clEvENKUlvE2_clEvEUlN3c108BFloat16EE_St5arrayIPcLm2EEEEviT0_T1_)
        /*3734*/ 	.word	0x00000000


	//----- nvinfo : EIATTR_MIN_STACK_SIZE
	.align		4
.L_2411:
        /*3738*/ 	.byte	0x04, 0x12
        /*373a*/ 	.short	(.L_2413 - .L_2412)
	.align		4
.L_2412:
        /*373c*/ 	.word	index@(_ZN2at6native29vectorized_elementwise_kernelILi8EZZZNS0_15exp_kernel_cudaERNS_18TensorIteratorBaseEENKUlvE0_clEvENKUlvE2_clEvEUlN3c108BFloat16EE_St5arrayIPcLm2EEEEviT0_T1_)
        /*3740*/ 	.word	0x00000000


	//----- nvinfo : EIATTR_MIN_STACK_SIZE
	.align		4
.L_2413:
        /*3744*/ 	.byte	0x04, 0x12
        /*3746*/ 	.short	(.L_2415 - .L_2414)
	.align		4
.L_2414:
        /*3748*/ 	.word	index@(_ZN2at6native18elementwise_kernelILi128ELi4EZNS0_15gpu_kernel_implIZZZNS0_15exp_kernel_cudaERNS_18TensorIteratorBaseEENKUlvE0_clEvENKUlvE1_clEvEUlN3c104HalfEE_EEvS4_RKT_EUliE_EEviT1_)
        /*374c*/ 	.word	0x00000000


	//----- nvinfo : EIATTR_MIN_STACK_SIZE
	.align		4
.L_2415:
        /*3750*/ 	.byte	0x04, 0x12
        /*3752*/ 	.short	(.L_2417 - .L_2416)
	.align		4
.L_2416:
        /*3754*/ 	.word	index@(_ZN2at6native27unrolled_elementwise_kernelIZZZNS0_15exp_kernel_cudaERNS_18TensorIteratorBaseEENKUlvE0_clEvENKUlvE1_clEvEUlN3c104HalfEE_St5arrayIPcLm2EELi4E23TrivialOffsetCalculatorILi1EjESD_NS0_6memory12LoadWithCastILi1EEENSE_13StoreWithCastILi1EEEEEviT_T0_T2_T3_T4_T5_)
        /*3758*/ 	.word	0x00000000


	//----- nvinfo : EIATTR_MIN_STACK_SIZE
	.align		4
.L_2417:
        /*375c*/ 	.byte	0x04, 0x12
        /*375e*/ 	.short	(.L_2419 - .L_2418)
	.align		4
.L_2418:
        /*3760*/ 	.word	index@(_ZN2at6native18elementwise_kernelILi128ELi4EZNS0_22gpu_kernel_impl_nocastIZZZNS0_15exp_kernel_cudaERNS_18TensorIteratorBaseEENKUlvE0_clEvENKUlvE1_clEvEUlN3c104HalfEE_EEvS4_RKT_EUliE_EEviT1_)
        /*3764*/ 	.word	0x00000000


	//----- nvinfo : EIATTR_MIN_STACK_SIZE
	.align		4
.L_2419:
        /*3768*/ 	.byte	0x04, 0x12
        /*376a*/ 	.short	(.L_2421 - .L_2420)
	.align		4
.L_2420:
        /*376c*/ 	.word	index@(_ZN2at6native27unrolled_elementwise_kernelIZZZNS0_15exp_kernel_cudaERNS_18TensorIteratorBaseEENKUlvE0_clEvENKUlvE1_clEvEUlN3c104HalfEE_St5arrayIPcLm2EELi4E23TrivialOffsetCalculatorILi1EjESD_NS0_6memory15LoadWithoutCastENSE_16StoreWithoutCastEEEviT_T0_T2_T3_T4_T5_)
        /*3770*/ 	.word	0x00000000


	//----- nvinfo : EIATTR_MIN_STACK_SIZE
	.align		4
.L_2421:
        /*3774*/ 	.byte	0x04, 0x12
        /*3776*/ 	.short	(.L_2423 - .L_2422)
	.align		4
.L_2422:
        /*3778*/ 	.word	index@(_ZN2at6native29vectorized_elementwise_kernelILi2EZZZNS0_15exp_kernel_cudaERNS_18TensorIteratorBaseEENKUlvE0_clEvENKUlvE1_clEvEUlN3c104HalfEE_St5arrayIPcLm2EEEEviT0_T1_)
        /*377c*/ 	.word	0x00000000


	//----- nvinfo : EIATTR_MIN_STACK_SIZE
	.align		4
.L_2423:
        /*3780*/ 	.byte	0x04, 0x12
        /*3782*/ 	.short	(.L_2425 - .L_2424)
	.align		4
.L_2424:
        /*3784*/ 	.word	index@(_ZN2at6native29vectorized_elementwise_kernelILi4EZZZNS0_15exp_kernel_cudaERNS_18TensorIteratorBaseEENKUlvE0_clEvENKUlvE1_clEvEUlN3c104HalfEE_St5arrayIPcLm2EEEEviT0_T1_)
        /*3788*/ 	.word	0x00000000


	//----- nvinfo : EIATTR_MIN_STACK_SIZE
	.align		4
.L_2425:
        /*378c*/ 	.byte	0x04, 0x12
        /*378e*/ 	.short	(.L_2427 - .L_2426)
	.align		4
.L_2426:
        /*3790*/ 	.word	index@(_ZN2at6native29vectorized_elementwise_kernelILi8EZZZNS0_15exp_kernel_cudaERNS_18TensorIteratorBaseEENKUlvE0_clEvENKUlvE1_clEvEUlN3c104HalfEE_St5arrayIPcLm2EEEEviT0_T1_)
        /*3794*/ 	.word	0x00000000


	//----- nvinfo : EIATTR_MIN_STACK_SIZE
	.align		4
.L_2427:
        /*3798*/ 	.byte	0x04, 0x12
        /*379a*/ 	.short	(.L_2429 - .L_2428)
	.align		4
.L_2428:
        /*379c*/ 	.word	index@(_ZN2at6native18elementwise_kernelILi128ELi4EZNS0_15gpu_kernel_implIZZZNS0_15exp_kernel_cudaERNS_18TensorIteratorBaseEENKUlvE0_clEvENKUlvE0_clEvEUlfE_EEvS4_RKT_EUliE_EEviT1_)
        /*37a0*/ 	.word	0x00000000


	//----- nvinfo : EIATTR_MIN_STACK_SIZE
	.align		4
.L_2429:
        /*37a4*/ 	.byte	0x04, 0x12
        /*37a6*/ 	.short	(.L_2431 - .L_2430)
	.align		4
.L_2430:
        /*37a8*/ 	.word	index@(_ZN2at6native27unrolled_elementwise_kernelIZZZNS0_15exp_kernel_cudaERNS_18TensorIteratorBaseEENKUlvE0_clEvENKUlvE0_clEvEUlfE_St5arrayIPcLm2EELi4E23TrivialOffsetCalculatorILi1EjESB_NS0_6memory12LoadWithCastILi1EEENSC_13StoreWithCastILi1EEEEEviT_T0_T2_T3_T4_T5_)
        /*37ac*/ 	.word	0x00000000


	//----- nvinfo : EIATTR_MIN_STACK_SIZE
	.align		4
.L_2431:
        /*37b0*/ 	.byte	0x04, 0x12
        /*37b2*/ 	.short	(.L_2433 - .L_2432)
	.align		4
.L_2432:
        /*37b4*/ 	.word	index@(_ZN2at6native18elementwise_kernelILi128ELi2EZNS0_22gpu_kernel_impl_nocastIZZZNS0_15exp_kernel_cudaERNS_18TensorIteratorBaseEENKUlvE0_clEvENKUlvE0_clEvEUlfE_EEvS4_RKT_EUliE_EEviT1_)
        /*37b8*/ 	.word	0x00000000


	//----- nvinfo : EIATTR_MIN_STACK_SIZE
	.align		4
.L_2433:
        /*37bc*/ 	.byte	0x04, 0x12
        /*37be*/ 	.short	(.L_2435 - .L_2434)
	.align		4
.L_2434:
        /*37c0*/ 	.word	index@(_ZN2at6native27unrolled_elementwise_kernelIZZZNS0_15exp_kernel_cudaERNS_18TensorIteratorBaseEENKUlvE0_clEvENKUlvE0_clEvEUlfE_St5arrayIPcLm2EELi4E23TrivialOffsetCalculatorILi1EjESB_NS0_6memory15LoadWithoutCastENSC_16StoreWithoutCastEEEviT_T0_T2_T3_T4_T5_)
        /*37c4*/ 	.word	0x00000000


	//----- nvinfo : EIATTR_MIN_STACK_SIZE
	.align		4
.L_2435:
        /*37c8*/ 	.byte	0x04, 0x12
        /*37ca*/ 	.short	(.L_2437 - .L_2436)
	.align		4
.L_2436:
        /*37cc*/ 	.word	index@(_ZN2at6native29vectorized_elementwise_kernelILi2EZZZNS0_15exp_kernel_cudaERNS_18TensorIteratorBaseEENKUlvE0_clEvENKUlvE0_clEvEUlfE_St5arrayIPcLm2EEEEviT0_T1_)
        /*37d0*/ 	.word	0x00000000


	//----- nvinfo : EIATTR_MIN_STACK_SIZE
	.align		4
.L_2437:
        /*37d4*/ 	.byte	0x04, 0x12
        /*37d6*/ 	.short	(.L_2439 - .L_2438)
	.align		4
.L_2438:
        /*37d8*/ 	.word	index@(_ZN2at6native29vectorized_elementwise_kernelILi4EZZZNS0_15exp_kernel_cudaERNS_18TensorIteratorBaseEENKUlvE0_clEvENKUlvE0_clEvEUlfE_St5arrayIPcLm2EEEEviT0_T1_)
        /*37dc*/ 	.word	0x00000000


	//----- nvinfo : EIATTR_MIN_STACK_SIZE
	.align		4
.L_2439:
        /*37e0*/ 	.byte	0x04, 0x12
        /*37e2*/ 	.short	(.L_2441 - .L_2440)
	.align		4
.L_2440:
        /*37e4*/ 	.word	index@(_ZN2at6native29vectorized_elementwise_kernelILi8EZZZNS0_15exp_kernel_cudaERNS_18TensorIteratorBaseEENKUlvE0_clEvENKUlvE0_clEvEUlfE_St5arrayIPcLm2EEEEviT0_T1_)
        /*37e8*/ 	.word	0x00000000


	//----- nvinfo : EIATTR_MIN_STACK_SIZE
	.align		4
.L_2441:
        /*37ec*/ 	.byte	0x04, 0x12
        /*37ee*/ 	.short	(.L_2443 - .L_2442)
	.align		4
.L_2442:
        /*37f0*/ 	.word	index@(_ZN2at6native18elementwise_kernelILi128ELi4EZNS0_15gpu_kernel_implIZZZNS0_15exp_kernel_cudaERNS_18TensorIteratorBaseEENKUlvE0_clEvENKUlvE_clEvEUldE_EEvS4_RKT_EUliE_EEviT1_)
        /*37f4*/ 	.word	0x00000000


	//----- nvinfo : EIATTR_MIN_STACK_SIZE
	.align		4
.L_2443:
        /*37f8*/ 	.byte	0x04, 0x12
        /*37fa*/ 	.short	(.L_2445 - .L_2444)
	.align		4
.L_2444:
        /*37fc*/ 	.word	index@(_ZN2at6native27unrolled_elementwise_kernelIZZZNS0_15exp_kernel_cudaERNS_18TensorIteratorBaseEENKUlvE0_clEvENKUlvE_clEvEUldE_St5arrayIPcLm2EELi4E23TrivialOffsetCalculatorILi1EjESB_NS0_6memory12LoadWithCastILi1EEENSC_13StoreWithCastILi1EEEEEviT_T0_T2_T3_T4_T5_)
        /*3800*/ 	.word	0x00000000


	//----- nvinfo : EIATTR_MIN_STACK_SIZE
	.align		4
.L_2445:
        /*3804*/ 	.byte	0x04, 0x12
        /*3806*/ 	.short	(.L_2447 - .L_2446)
	.align		4
.L_2446:
        /*3808*/ 	.word	index@(_ZN2at6native18elementwise_kernelILi128ELi2EZNS0_22gpu_kernel_impl_nocastIZZZNS0_15exp_kernel_cudaERNS_18TensorIteratorBaseEENKUlvE0_clEvENKUlvE_clEvEUldE_EEvS4_RKT_EUliE_EEviT1_)
        /*380c*/ 	.word	0x00000000


	//----- nvinfo : EIATTR_MIN_STACK_SIZE
	.align		4
.L_2447:
        /*3810*/ 	.byte	0x04, 0x12
        /*3812*/ 	.short	(.L_2449 - .L_2448)
	.align		4
.L_2448:
        /*3814*/ 	.word	index@(_ZN2at6native27unrolled_elementwise_kernelIZZZNS0_15exp_kernel_cudaERNS_18TensorIteratorBaseEENKUlvE0_clEvENKUlvE_clEvEUldE_St5arrayIPcLm2EELi4E23TrivialOffsetCalculatorILi1EjESB_NS0_6memory15LoadWithoutCastENSC_16StoreWithoutCastEEEviT_T0_T2_T3_T4_T5_)
        /*3818*/ 	.word	0x00000000


	//----- nvinfo : EIATTR_MIN_STACK_SIZE
	.align		4
.L_2449:
        /*381c*/ 	.byte	0x04, 0x12
        /*381e*/ 	.short	(.L_2451 - .L_2450)
	.align		4
.L_2450:
        /*3820*/ 	.word	index@(_ZN2at6native29vectorized_elementwise_kernelILi2EZZZNS0_15exp_kernel_cudaERNS_18TensorIteratorBaseEENKUlvE0_clEvENKUlvE_clEvEUldE_St5arrayIPcLm2EEEEviT0_T1_)
        /*3824*/ 	.word	0x00000000


	//----- nvinfo : EIATTR_MIN_STACK_SIZE
	.align		4
.L_2451:
        /*3828*/ 	.byte	0x04, 0x12
        /*382a*/ 	.short	(.L_2453 - .L_2452)
	.align		4
.L_2452:
        /*382c*/ 	.word	index@(_ZN2at6native29vectorized_elementwise_kernelILi4EZZZNS0_15exp_kernel_cudaERNS_18TensorIteratorBaseEENKUlvE0_clEvENKUlvE_clEvEUldE_St5arrayIPcLm2EEEEviT0_T1_)
        /*3830*/ 	.word	0x00000000


	//----- nvinfo : EIATTR_MIN_STACK_SIZE
	.align		4
.L_2453:
        /*3834*/ 	.byte	0x04, 0x12
        /*3836*/ 	.short	(.L_2455 - .L_2454)
	.align		4
.L_2454:
        /*3838*/ 	.word	index@(_ZN2at6native29vectorized_elementwise_kernelILi8EZZZNS0_15exp_kernel_cudaERNS_18TensorIteratorBaseEENKUlvE0_clEvENKUlvE_clEvEUldE_St5arrayIPcLm2EEEEviT0_T1_)
        /*383c*/ 	.word	0x00000000


	//----- nvinfo : EIATTR_MIN_STACK_SIZE
	.align		4
.L_2455:
        /*3840*/ 	.byte	0x04, 0x12
        /*3842*/ 	.short	(.L_2457 - .L_2456)
	.align		4
.L_2456:
        /*3844*/ 	.word	index@(_ZN2at6native18elementwise_kernelILi128ELi4EZNS0_15gpu_kernel_implIZZZNS0_23bitwise_not_kernel_cudaERNS_18TensorIteratorBaseEENKUlvE_clEvENKUlvE3_clEvEUlsE_EEvS4_RKT_EUliE_EEviT1_)
        /*3848*/ 	.word	0x00000000


	//----- nvinfo : EIATTR_MIN_STACK_SIZE
	.align		4
.L_2457:
        /*384c*/ 	.byte	0x04, 0x12
        /*384e*/ 	.short	(.L_2459 - .L_2458)
	.align		4
.L_2458:
        /*3850*/ 	.word	index@(_ZN2at6native27unrolled_elementwise_kernelIZZZNS0_23bitwise_not_kernel_cudaERNS_18TensorIteratorBaseEENKUlvE_clEvENKUlvE3_clEvEUlsE_St5arrayIPcLm2EELi4E23TrivialOffsetCalculatorILi1EjESB_NS0_6memory12LoadWithCastILi1EEENSC_13StoreWithCastILi1EEEEEviT_T0_T2_T3_T4_T5_)
        /*3854*/ 	.word	0x00000000


	//----- nvinfo : EIATTR_MIN_STACK_SIZE
	.align		4
.L_2459:
        /*3858*/ 	.byte	0x04, 0x12
        /*385a*/ 	.short	(.L_2461 - .L_2460)
	.align		4
.L_2460:
        /*385c*/ 	.word	index@(_ZN2at6native18elementwise_kernelILi128ELi4EZNS0_22gpu_kernel_impl_nocastIZZZNS0_23bitwise_not_kernel_cudaERNS_18TensorIteratorBaseEENKUlvE_clEvENKUlvE3_clEvEUlsE_EEvS4_RKT_EUliE_EEviT1_)
        /*3860*/ 	.word	0x00000000


	//----- nvinfo : EIATTR_MIN_STACK_SIZE
	.align		4
.L_2461:
        /*3864*/ 	.byte	0x04, 0x12
        /*3866*/ 	.short	(.L_2463 - .L_2462)
	.align		4
.L_2462:
        /*3868*/ 	.word	index@(_ZN2at6native27unrolled_elementwise_kernelIZZZNS0_23bitwise_not_kernel_cudaERNS_18TensorIteratorBaseEENKUlvE_clEvENKUlvE3_clEvEUlsE_St5arrayIPcLm2EELi4E23TrivialOffsetCalculatorILi1EjESB_NS0_6memory15LoadWithoutCastENSC_16StoreWithoutCastEEEviT_T0_T2_T3_T4_T5_)
        /*386c*/ 	.word	0x00000000


	//----- nvinfo : EIATTR_MIN_STACK_SIZE
	.align		4
.L_2463:
        /*3870*/ 	.byte	0x04, 0x12
        /*3872*/ 	.short	(.L_2465 - .L_2464)
	.align		4
.L_2464:
        /*3874*/ 	.word	index@(_ZN2at6native29vectorized_elementwise_kernelILi2EZZZNS0_23bitwise_not_kernel_cudaERNS_18TensorIteratorBaseEENKUlvE_clEvENKUlvE3_clEvEUlsE_St5arrayIPcLm2EEEEviT0_T1_)
        /*3878*/ 	.word	0x00000000


	//----- nvinfo : EIATTR_MIN_STACK_SIZE
	.align		4
.L_2465:
        /*387c*/ 	.byte	0x04, 0x12
        /*387e*/ 	.short	(.L_2467 - .L_2466)
	.align		4
.L_2466:
        /*3880*/ 	.word	index@(_ZN2at6native29vectorized_elementwise_kernelILi4EZZZNS0_23bitwise_not_kernel_cudaERNS_18TensorIteratorBaseEENKUlvE_clEvENKUlvE3_clEvEUlsE_St5arrayIPcLm2EEEEviT0_T1_)
        /*3884*/ 	.word	0x00000000


	//----- nvinfo : EIATTR_MIN_STACK_SIZE
	.align		4
.L_2467:
        /*3888*/ 	.byte	0x04, 0x12
        /*388a*/ 	.short	(.L_2469 - .L_2468)
	.align		4
.L_2468:
        /*388c*/ 	.word	index@(_ZN2at6native29vectorized_elementwise_kernelILi8EZZZNS0_23bitwise_not_kernel_cudaERNS_18TensorIteratorBaseEENKUlvE_clEvENKUlvE3_clEvEUlsE_St5arrayIPcLm2EEEEviT0_T1_)
        /*3890*/ 	.word	0x00000000


	//----- nvinfo : EIATTR_MIN_STACK_SIZE
	.align		4
.L_2469:
        /*3894*/ 	.byte	0x04, 0x12
        /*3896*/ 	.short	(.L_2471 - .L_2470)
	.align		4
.L_2470:
        /*3898*/ 	.word	index@(_ZN2at6native18elementwise_kernelILi128ELi4EZNS0_15gpu_kernel_implIZZZNS0_23bitwise_not_kernel_cudaERNS_18TensorIteratorBaseEENKUlvE_clEvENKUlvE2_clEvEUllE_EEvS4_RKT_EUliE_EEviT1_)
        /*389c*/ 	.word	0x00000000


	//----- nvinfo : EIATTR_MIN_STACK_SIZE
	.align		4
.L_2471:
        /*38a0*/ 	.byte	0x04, 0x12
        /*38a2*/ 	.short	(.L_2473 - .L_2472)
	.align		4
.L_2472:
        /*38a4*/ 	.word	index@(_ZN2at6native27unrolled_elementwise_kernelIZZZNS0_23bitwise_not_kernel_cudaERNS_18TensorIteratorBaseEENKUlvE_clEvENKUlvE2_clEvEUllE_St5arrayIPcLm2EELi4E23TrivialOffsetCalculatorILi1EjESB_NS0_6memory12LoadWithCastILi1EEENSC_13StoreWithCastILi1EEEEEviT_T0_T2_T3_T4_T5_)
        /*38a8*/ 	.word	0x00000000


	//----- nvinfo : EIATTR_MIN_STACK_SIZE
	.align		4
.L_2473:
        /*38ac*/ 	.byte	0x04, 0x12
        /*38ae*/ 	.short	(.L_2475 - .L_2474)
	.align		4
.L_2474:
        /*38b0*/ 	.word	index@(_ZN2at6native18elementwise_kernelILi128ELi2EZNS0_22gpu_kernel_impl_nocastIZZZNS0_23bitwise_not_kernel_cudaERNS_18TensorIteratorBaseEENKUlvE_clEvENKUlvE2_clEvEUllE_EEvS4_RKT_EUliE_EEviT1_)
        /*38b4*/ 	.word	0x00000000


	//----- nvinfo : EIATTR_MIN_STACK_SIZE
	.align		4
.L_2475:
        /*38b8*/ 	.byte	0x04, 0x12
        /*38ba*/ 	.short	(.L_2477 - .L_2476)
	.align		4
.L_2476:
        /*38bc*/ 	.word	index@(_ZN2at6native27unrolled_elementwise_kernelIZZZNS0_23bitwise_not_kernel_cudaERNS_18TensorIteratorBaseEENKUlvE_clEvENKUlvE2_clEvEUllE_St5arrayIPcLm2EELi4E23TrivialOffsetCalculatorILi1EjESB_NS0_6memory15LoadWithoutCastENSC_16StoreWithoutCastEEEviT_T0_T2_T3_T4_T5_)
        /*38c0*/ 	.word	0x00000000


	//----- nvinfo : EIATTR_MIN_STACK_SIZE
	.align		4
.L_2477:
        /*38c4*/ 	.byte	0x04, 0x12
        /*38c6*/ 	.short	(.L_2479 - .L_2478)
	.align		4
.L_2478:
        /*38c8*/ 	.word	index@(_ZN2at6native29vectorized_elementwise_kernelILi2EZZZNS0_23bitwise_not_kernel_cudaERNS_18TensorIteratorBaseEENKUlvE_clEvENKUlvE2_clEvEUllE_St5arrayIPcLm2EEEEviT0_T1_)
        /*38cc*/ 	.word	0x00000000


	//----- nvinfo : EIATTR_MIN_STACK_SIZE
	.align		4
.L_2479:
        /*38d0*/ 	.byte	0x04, 0x12
        /*38d2*/ 	.short	(.L_2481 - .L_2480)
	.align		4
.L_2480:
        /*38d4*/ 	.word	index@(_ZN2at6native29vectorized_elementwise_kernelILi4EZZZNS0_23bitwise_not_kernel_cudaERNS_18TensorIteratorBaseEENKUlvE_clEvENKUlvE2_clEvEUllE_St5arrayIPcLm2EEEEviT0_T1_)
        /*38d8*/ 	.word	0x00000000


	//----- nvinfo : EIATTR_MIN_STACK_SIZE
	.align		4
.L_2481:
        /*38dc*/ 	.byte	0x04, 0x12
        /*38de*/ 	.short	(.L_2483 - .L_2482)
	.align		4
.L_2482:
        /*38e0*/ 	.word	index@(_ZN2at6native29vectorized_elementwise_kernelILi8EZZZNS0_23bitwise_not_kernel_cudaERNS_18TensorIteratorBaseEENKUlvE_clEvENKUlvE2_clEvEUllE_St5arrayIPcLm2EEEEviT0_T1_)
        /*38e4*/ 	.word	0x00000000


	//----- nvinfo : EIATTR_MIN_STACK_SIZE
	.align		4
.L_2483:
        /*38e8*/ 	.byte	0x04, 0x12
        /*38ea*/ 	.short	(.L_2485 - .L_2484)
	.align		4
.L_2484:
        /*38ec*/ 	.word	index@(_ZN2at6native18elementwise_kernelILi128ELi4EZNS0_15gpu_kernel_implIZZZNS0_23bitwise_not_kernel_cudaERNS_18TensorIteratorBaseEENKUlvE_clEvENKUlvE1_clEvEUliE_EEvS4_RKT_EUliE_EEviT1_)
        /*38f0*/ 	.word	0x00000000


	//----- nvinfo : EIATTR_MIN_STACK_SIZE
	.align		4
.L_2485:
        /*38f4*/ 	.byte	0x04, 0x12
        /*38f6*/ 	.short	(.L_2487 - .L_2486)
	.align		4
.L_2486:
        /*38f8*/ 	.word	index@(_ZN2at6native27unrolled_elementwise_kernelIZZZNS0_23bitwise_not_kernel_cudaERNS_18TensorIteratorBaseEENKUlvE_clEvENKUlvE1_clEvEUliE_St5arrayIPcLm2EELi4E23TrivialOffsetCalculatorILi1EjESB_NS0_6memory12LoadWithCastILi1EEENSC_13StoreWithCastILi1EEEEEviT_T0_T2_T3_T4_T5_)
        /*38fc*/ 	.word	0x00000000


	//----- nvinfo : EIATTR_MIN_STACK_SIZE
	.align		4
.L_2487:
        /*3900*/ 	.byte	0x04, 0x12
        /*3902*/ 	.short	(.L_2489 - .L_2488)
	.align		4
.L_2488:
        /*3904*/ 	.word	index@(_ZN2at6native18elementwise_kernelILi128ELi2EZNS0_22gpu_kernel_impl_nocastIZZZNS0_23bitwise_not_kernel_cudaERNS_18TensorIteratorBaseEENKUlvE_clEvENKUlvE1_clEvEUliE_EEvS4_RKT_EUliE_EEviT1_)
        /*3908*/ 	.word	0x00000000


	//----- nvinfo : EIATTR_MIN_STACK_SIZE
	.align		4
.L_2489:
        /*390c*/ 	.byte	0x04, 0x12
        /*390e*/ 	.short	(.L_2491 - .L_2490)
	.align		4
.L_2490:
        /*3910*/ 	.word	index@(_ZN2at6native27unrolled_elementwise_kernelIZZZNS0_23bitwise_not_kernel_cudaERNS_18TensorIteratorBaseEENKUlvE_clEvENKUlvE1_clEvEUliE_St5arrayIPcLm2EELi4E23TrivialOffsetCalculatorILi1EjESB_NS0_6memory15LoadWithoutCastENSC_16StoreWithoutCastEEEviT_T0_T2_T3_T4_T5_)
        /*3914*/ 	.word	0x00000000


	//----- nvinfo : EIATTR_MIN_STACK_SIZE
	.align		4
.L_2491:
        /*3918*/ 	.byte	0x04, 0x12
        /*391a*/ 	.short	(.L_2493 - .L_2492)
	.align		4
.L_2492:
        /*391c*/ 	.word	index@(_ZN2at6native29vectorized_elementwise_kernelILi2EZZZNS0_23bitwise_not_kernel_cudaERNS_18TensorIteratorBaseEENKUlvE_clEvENKUlvE1_clEvEUliE_St5arrayIPcLm2EEEEviT0_T1_)
        /*3920*/ 	.word	0x00000000


	//----- nvinfo : EIATTR_MIN_STACK_SIZE
	.align		4
.L_2493:
        /*3924*/ 	.byte	0x04, 0x12
        /*3926*/ 	.short	(.L_2495 - .L_2494)
	.align		4
.L_2494:
        /*3928*/ 	.word	index@(_ZN2at6native29vectorized_elementwise_kernelILi4EZZZNS0_23bitwise_not_kernel_cudaERNS_18TensorIteratorBaseEENKUlvE_clEvENKUlvE1_clEvEUliE_St5arrayIPcLm2EEEEviT0_T1_)
        /*392c*/ 	.word	0x00000000


	//----- nvinfo : EIATTR_MIN_STACK_SIZE
	.align		4
.L_2495:
        /*3930*/ 	.byte	0x04, 0x12
        /*3932*/ 	.short	(.L_2497 - .L_2496)
	.align		4
.L_2496:
        /*3934*/ 	.word	index@(_ZN2at6native29vectorized_elementwise_kernelILi8EZZZNS0_23bitwise_not_kernel_cudaERNS_18TensorIteratorBaseEENKUlvE_clEvENKUlvE1_clEvEUliE_St5arrayIPcLm2EEEEviT0_T1_)
        /*3938*/ 	.word	0x00000000


	//----- nvinfo : EIATTR_MIN_STACK_SIZE
	.align		4
.L_2497:
        /*393c*/ 	.byte	0x04, 0x12
        /*393e*/ 	.short	(.L_2499 - .L_2498)
	.align		4
.L_2498:
        /*3940*/ 	.word	index@(_ZN2at6native18elementwise_kernelILi128ELi4EZNS0_15gpu_kernel_implIZZZNS0_23bitwise_not_kernel_cudaERNS_18TensorIteratorBaseEENKUlvE_clEvENKUlvE0_clEvEUlaE_EEvS4_RKT_EUliE_EEviT1_)
        /*3944*/ 	.word	0x00000000


	//----- nvinfo : EIATTR_MIN_STACK_SIZE
	.align		4
.L_2499:
        /*3948*/ 	.byte	0x04, 0x12
        /*394a*/ 	.short	(.L_2501 - .L_2500)
	.align		4
.L_2500:
        /*394c*/ 	.word	index@(_ZN2at6native27unrolled_elementwise_kernelIZZZNS0_23bitwise_not_kernel_cudaERNS_18TensorIteratorBaseEENKUlvE_clEvENKUlvE0_clEvEUlaE_St5arrayIPcLm2EELi4E23TrivialOffsetCalculatorILi1EjESB_NS0_6memory12LoadWithCastILi1EEENSC_13StoreWithCastILi1EEEEEviT_T0_T2_T3_T4_T5_)
        /*3950*/ 	.word	0x00000000


	//----- nvinfo : EIATTR_MIN_STACK_SIZE
	.align		4
.L_2501:
        /*3954*/ 	.byte	0x04, 0x12
        /*3956*/ 	.short	(.L_2503 - .L_2502)
	.align		4
.L_2502:
        /*3958*/ 	.word	index@(_ZN2at6native18elementwise_kernelILi128ELi4EZNS0_22gpu_kernel_impl_nocastIZZZNS0_23bitwise_not_kernel_cudaERNS_18TensorIteratorBaseEENKUlvE_clEvENKUlvE0_clEvEUlaE_EEvS4_RKT_EUliE_EEviT1_)
        /*395c*/ 	.word	0x00000000


	//----- nvinfo : EIATTR_MIN_STACK_SIZE
	.align		4
.L_2503:
        /*3960*/ 	.byte	0x04, 0x12
        /*3962*/ 	.short	(.L_2505 - .L_2504)
	.align		4
.L_2504:
        /*3964*/ 	.word	index@(_ZN2at6native27unrolled_elementwise_kernelIZZZNS0_23bitwise_not_kernel_cudaERNS_18TensorIteratorBaseEENKUlvE_clEvENKUlvE0_clEvEUlaE_St5arrayIPcLm2EELi4E23TrivialOffsetCalculatorILi1EjESB_NS0_6memory15LoadWithoutCastENSC_16StoreWithoutCastEEEviT_T0_T2_T3_T4_T5_)
        /*3968*/ 	.word	0x00000000


	//----- nvinfo : EIATTR_MIN_STACK_SIZE
	.align		4
.L_2505:
        /*396c*/ 	.byte	0x04, 0x12
        /*396e*/ 	.short	(.L_2507 - .L_2506)
	.align		4
.L_2506:
        /*3970*/ 	.word	index@(_ZN2at6native29vectorized_elementwise_kernelILi2EZZZNS0_23bitwise_not_kernel_cudaERNS_18TensorIteratorBaseEENKUlvE_clEvENKUlvE0_clEvEUlaE_St5arrayIPcLm2EEEEviT0_T1_)
        /*3974*/ 	.word	0x00000000


	//----- nvinfo : EIATTR_MIN_STACK_SIZE
	.align		4
.L_2507:
        /*3978*/ 	.byte	0x04, 0x12
        /*397a*/ 	.short	(.L_2509 - .L_2508)
	.align		4
.L_2508:
        /*397c*/ 	.word	index@(_ZN2at6native29vectorized_elementwise_kernelILi4EZZZNS0_23bitwise_not_kernel_cudaERNS_18TensorIteratorBaseEENKUlvE_clEvENKUlvE0_clEvEUlaE_St5arrayIPcLm2EEEEviT0_T1_)
        /*3980*/ 	.word	0x00000000


	//----- nvinfo : EIATTR_MIN_STACK_SIZE
	.align		4
.L_2509:
        /*3984*/ 	.byte	0x04, 0x12
        /*3986*/ 	.short	(.L_2511 - .L_2510)
	.align		4
.L_2510:
        /*3988*/ 	.word	index@(_ZN2at6native29vectorized_elementwise_kernelILi8EZZZNS0_23bitwise_not_kernel_cudaERNS_18TensorIteratorBaseEENKUlvE_clEvENKUlvE0_clEvEUlaE_St5arrayIPcLm2EEEEviT0_T1_)
        /*398c*/ 	.word	0x00000000


	//----- nvinfo : EIATTR_MIN_STACK_SIZE
	.align		4
.L_2511:
        /*3990*/ 	.byte	0x04, 0x12
        /*3992*/ 	.short	(.L_2513 - .L_2512)
	.align		4
.L_2512:
        /*3994*/ 	.word	index@(_ZN2at6native18elementwise_kernelILi128ELi4EZNS0_15gpu_kernel_implIZZZNS0_23bitwise_not_kernel_cudaERNS_18TensorIteratorBaseEENKUlvE_clEvENKUlvE_clEvEUlhE_EEvS4_RKT_EUliE_EEviT1_)
        /*3998*/ 	.word	0x00000000


	//----- nvinfo : EIATTR_MIN_STACK_SIZE
	.align		4
.L_2513:
        /*399c*/ 	.byte	0x04, 0x12
        /*399e*/ 	.short	(.L_2515 - .L_2514)
	.align		4
.L_2514:
        /*39a0*/ 	.word	index@(_ZN2at6native27unrolled_elementwise_kernelIZZZNS0_23bitwise_not_kernel_cudaERNS_18TensorIteratorBaseEENKUlvE_clEvENKUlvE_clEvEUlhE_St5arrayIPcLm2EELi4E23TrivialOffsetCalculatorILi1EjESB_NS0_6memory12LoadWithCastILi1EEENSC_13StoreWithCastILi1EEEEEviT_T0_T2_T3_T4_T5_)
        /*39a4*/ 	.word	0x00000000


	//----- nvinfo : EIATTR_MIN_STACK_SIZE
	.align		4
.L_2515:
        /*39a8*/ 	.byte	0x04, 0x12
        /*39aa*/ 	.short	(.L_2517 - .L_2516)
	.align		4
.L_2516:
        /*39ac*/ 	.word	index@(_ZN2at6native18elementwise_kernelILi128ELi4EZNS0_22gpu_kernel_impl_nocastIZZZNS0_23bitwise_not_kernel_cudaERNS_18TensorIteratorBaseEENKUlvE_clEvENKUlvE_clEvEUlhE_EEvS4_RKT_EUliE_EEviT1_)
        /*39b0*/ 	.word	0x00000000


	//----- nvinfo : EIATTR_MIN_STACK_SIZE
	.align		4
.L_2517:
        /*39b4*/ 	.byte	0x04, 0x12
        /*39b6*/ 	.short	(.L_2519 - .L_2518)
	.align		4
.L_2518:
        /*39b8*/ 	.word	index@(_ZN2at6native27unrolled_elementwise_kernelIZZZNS0_23bitwise_not_kernel_cudaERNS_18TensorIteratorBaseEENKUlvE_clEvENKUlvE_clEvEUlhE_St5arrayIPcLm2EELi4E23TrivialOffsetCalculatorILi1EjESB_NS0_6memory15LoadWithoutCastENSC_16StoreWithoutCastEEEviT_T0_T2_T3_T4_T5_)
        /*39bc*/ 	.word	0x00000000


	//----- nvinfo : EIATTR_MIN_STACK_SIZE
	.align		4
.L_2519:
        /*39c0*/ 	.byte	0x04, 0x12
        /*39c2*/ 	.short	(.L_2521 - .L_2520)
	.align		4
.L_2520:
        /*39c4*/ 	.word	index@(_ZN2at6native29vectorized_elementwise_kernelILi2EZZZNS0_23bitwise_not_kernel_cudaERNS_18TensorIteratorBaseEENKUlvE_clEvENKUlvE_clEvEUlhE_St5arrayIPcLm2EEEEviT0_T1_)
        /*39c8*/ 	.word	0x00000000


	//----- nvinfo : EIATTR_MIN_STACK_SIZE
	.align		4
.L_2521:
        /*39cc*/ 	.byte	0x04, 0x12
        /*39ce*/ 	.short	(.L_2523 - .L_2522)
	.align		4
.L_2522:
        /*39d0*/ 	.word	index@(_ZN2at6native29vectorized_elementwise_kernelILi4EZZZNS0_23bitwise_not_kernel_cudaERNS_18TensorIteratorBaseEENKUlvE_clEvENKUlvE_clEvEUlhE_St5arrayIPcLm2EEEEviT0_T1_)
        /*39d4*/ 	.word	0x00000000


	//----- nvinfo : EIATTR_MIN_STACK_SIZE
	.align		4
.L_2523:
        /*39d8*/ 	.byte	0x04, 0x12
        /*39da*/ 	.short	(.L_2525 - .L_2524)
	.align		4
.L_2524:
        /*39dc*/ 	.word	index@(_ZN2at6native29vectorized_elementwise_kernelILi8EZZZNS0_23bitwise_not_kernel_cudaERNS_18TensorIteratorBaseEENKUlvE_clEvENKUlvE_clEvEUlhE_St5arrayIPcLm2EEEEviT0_T1_)
        /*39e0*/ 	.word	0x00000000


	//----- nvinfo : EIATTR_MIN_STACK_SIZE
	.align		4
.L_2525:
        /*39e4*/ 	.byte	0x04, 0x12
        /*39e6*/ 	.short	(.L_2527 - .L_2526)
	.align		4
.L_2526:
        /*39e8*/ 	.word	index@(_ZN2at6native18elementwise_kernelILi128ELi4EZNS0_15gpu_kernel_implIZNS0_23bitwise_not_kernel_cudaERNS_18TensorIteratorBaseEEUlbE_EEvS4_RKT_EUliE_EEviT1_)
        /*39ec*/ 	.word	0x00000000


	//----- nvinfo : EIATTR_MIN_STACK_SIZE
	.align		4
.L_2527:
        /*39f0*/ 	.byte	0x04, 0x12
        /*39f2*/ 	.short	(.L_2529 - .L_2528)
	.align		4
.L_2528:
        /*39f4*/ 	.word	index@(_ZN2at6native27unrolled_elementwise_kernelIZNS0_23bitwise_not_kernel_cudaERNS_18TensorIteratorBaseEEUlbE_St5arrayIPcLm2EELi4E23TrivialOffsetCalculatorILi1EjES9_NS0_6memory12LoadWithCastILi1EEENSA_13StoreWithCastILi1EEEEEviT_T0_T2_T3_T4_T5_)
        /*39f8*/ 	.word	0x00000000


	//----- nvinfo : EIATTR_MIN_STACK_SIZE
	.align		4
.L_2529:
        /*39fc*/ 	.byte	0x04, 0x12
        /*39fe*/ 	.short	(.L_2531 - .L_2530)
	.align		4
.L_2530:
        /*3a00*/ 	.word	index@(_ZN2at6native18elementwise_kernelILi128ELi4EZNS0_22gpu_kernel_impl_nocastIZNS0_23bitwise_not_kernel_cudaERNS_18TensorIteratorBaseEEUlbE_EEvS4_RKT_EUliE_EEviT1_)
        /*3a04*/ 	.word	0x00000000


	//----- nvinfo : EIATTR_MIN_STACK_SIZE
	.align		4
.L_2531:
        /*3a08*/ 	.byte	0x04, 0x12
        /*3a0a*/ 	.short	(.L_2533 - .L_2532)
	.align		4
.L_2532:
        /*3a0c*/ 	.word	index@(_ZN2at6native27unrolled_elementwise_kernelIZNS0_23bitwise_not_kernel_cudaERNS_18TensorIteratorBaseEEUlbE_St5arrayIPcLm2EELi4E23TrivialOffsetCalculatorILi1EjES9_NS0_6memory15LoadWithoutCastENSA_16StoreWithoutCastEEEviT_T0_T2_T3_T4_T5_)
        /*3a10*/ 	.word	0x00000000


	//----- nvinfo : EIATTR_MIN_STACK_SIZE
	.align		4
.L_2533:
        /*3a14*/ 	.byte	0x04, 0x12
        /*3a16*/ 	.short	(.L_2535 - .L_2534)
	.align		4
.L_2534:
        /*3a18*/ 	.word	index@(_ZN2at6native29vectorized_elementwise_kernelILi2EZNS0_23bitwise_not_kernel_cudaERNS_18TensorIteratorBaseEEUlbE_St5arrayIPcLm2EEEEviT0_T1_)
        /*3a1c*/ 	.word	0x00000000


	//----- nvinfo : EIATTR_MIN_STACK_SIZE
	.align		4
.L_2535:
        /*3a20*/ 	.byte	0x04, 0x12
        /*3a22*/ 	.short	(.L_2537 - .L_2536)
	.align		4
.L_2536:
        /*3a24*/ 	.word	index@(_ZN2at6native29vectorized_elementwise_kernelILi4EZNS0_23bitwise_not_kernel_cudaERNS_18TensorIteratorBaseEEUlbE_St5arrayIPcLm2EEEEviT0_T1_)
        /*3a28*/ 	.word	0x00000000


	//----- nvinfo : EIATTR_MIN_STACK_SIZE
	.align		4
.L_2537:
        /*3a2c*/ 	.byte	0x04, 0x12
        /*3a2e*/ 	.short	(.L_2539 - .L_2538)
	.align		4
.L_2538:
        /*3a30*/ 	.word	index@(_ZN2at6native29vectorized_elementwise_kernelILi8EZNS0_23bitwise_not_kernel_cudaERNS_18TensorIteratorBaseEEUlbE_St5arrayIPcLm2EEEEviT0_T1_)
        /*3a34*/ 	.word	0x00000000
.L_2539:


//--------------------- .nv.compat                --------------------------
	.section	.nv.compat,"",@"SHT_CUDA_COMPAT_INFO"
	.align	4
        /*0000*/ 	.byte	0x02, 0x09, 0x01, 0x00, 0x02, 0x02, 0x01, 0x00, 0x02, 0x05, 0x05, 0x00, 0x03, 0x07, 0x01, 0x01
        /*0010*/ 	.byte	0x02, 0x03, 0x00, 0x00, 0x02, 0x06, 0x01, 0x00, 0x04, 0x0b, 0x08, 0x00, 0x01, 0x00, 0x00, 0x00
        /*0020*/ 	.byte	0x00, 0x00, 0x00, 0x00


//--------------------- .nv.info._ZN2at6native50_GLOBAL__N__650009b6_17_UnaryOpsKernel_cu_bd823bfe45unrolled_elementwise_kernel_for_multi_outputsILi2EZZZNS0_17frexp_kernel_cudaERNS_18TensorIteratorBaseEENKUlvE_clEvENKUlvE2_clEvEUlN3c108BFloat16EE_St5arrayIPcLm3EE16OffsetCalculatorILi1EjLb0EESD_ILi2EjLb0EEEEviT0_T1_T2_T3_ --------------------------
	.section	.nv.info._ZN2at6native50_GLOBAL__N__650009b6_17_UnaryOpsKernel_cu_bd823bfe45unrolled_elementwise_kernel_for_multi_outputsILi2EZZZNS0_17frexp_kernel_cudaERNS_18TensorIteratorBaseEENKUlvE_clEvENKUlvE2_clEvEUlN3c108BFloat16EE_St5arrayIPcLm3EE16OffsetCalculatorILi1EjLb0EESD_ILi2EjLb0EEEEviT0_T1_T2_T3_,"",@"SHT_CUDA_INFO"
	.sectionflags	@""
	.align	4


	//----- nvinfo : EIATTR_CUDA_API_VERSION
	.align		4
        /*0000*/ 	.byte	0x04, 0x37
        /*0002*/ 	.short	(.L_2541 - .L_2540)
.L_2540:
        /*0004*/ 	.word	0x00000082


	//----- nvinfo : EIATTR_KPARAM_INFO
	.align		4
.L_2541:
        /*0008*/ 	.byte	0x04, 0x17
        /*000a*/ 	.short	(.L_2543 - .L_2542)
.L_2542:
        /*000c*/ 	.word	0x00000000
        /*0010*/ 	.short	0x0004
        /*0012*/ 	.short	0x01bc
        /*0014*/ 	.byte	0x00, 0xf0, 0xe1, 0x07


	//----- nvinfo : EIATTR_KPARAM_INFO
	.align		4
.L_2543:
        /*0018*/ 	.byte	0x04, 0x17
        /*001a*/ 	.short	(.L_2545 - .L_2544)
.L_2544:
        /*001c*/ 	.word	0x00000000
        /*0020*/ 	.short	0x0003
        /*0022*/ 	.short	0x0028
        /*0024*/ 	.byte	0x00, 0xf0, 0x51, 0x06


	//----- nvinfo : EIATTR_KPARAM_INFO
	.align		4
.L_2545:
        /*0028*/ 	.byte	0x04, 0x17
        /*002a*/ 	.short	(.L_2547 - .L_2546)
.L_2546:
        /*002c*/ 	.word	0x00000000
        /*0030*/ 	.short	0x0002
        /*0032*/ 	.short	0x0010
        /*0034*/ 	.byte	0x00, 0xf0, 0x61, 0x00


	//----- nvinfo : EIATTR_KPARAM_INFO
	.align		4
.L_2547:
        /*0038*/ 	.byte	0x04, 0x17
        /*003a*/ 	.short	(.L_2549 - .L_2548)
.L_2548:
        /*003c*/ 	.word	0x00000000
        /*0040*/ 	.short	0x0001
        /*0042*/ 	.short	0x0008
        /*0044*/ 	.byte	0x00, 0xf0, 0x21, 0x00


	//----- nvinfo : EIATTR_KPARAM_INFO
	.align		4
.L_2549:
        /*0048*/ 	.byte	0x04, 0x17
        /*004a*/ 	.short	(.L_2551 - .L_2550)
.L_2550:
        /*004c*/ 	.word	0x00000000
        /*0050*/ 	.short	0x0000
        /*0052*/ 	.short	0x0000
        /*0054*/ 	.byte	0x00, 0xf0, 0x11, 0x00


	//----- nvinfo : EIATTR_SPARSE_MMA_MASK
	.align		4
.L_2551:
        /*0058*/ 	.byte	0x03, 0x50
        /*005a*/ 	.short	0x0000


	//----- nvinfo : EIATTR_MAXREG_COUNT
	.align		4
        /*005c*/ 	.byte	0x03, 0x1b
        /*005e*/ 	.short	0x00ff


	//----- nvinfo : EIATTR_MERCURY_ISA_VERSION
	.align		4
        /*0060*/ 	.byte	0x03, 0x5f
        /*0062*/ 	.short	0x0101


	//----- nvinfo : EIATTR_VRC_CTA_INIT_COUNT
	.align		4
        /*0064*/ 	.byte	0x02, 0x4a
	.zero		1
	.zero		1


	//----- nvinfo : EIATTR_EXIT_INSTR_OFFSETS
	.align		4
        /*0068*/ 	.byte	0x04, 0x1c
        /*006a*/ 	.short	(.L_2553 - .L_2552)


	//   ....[0]....
.L_2552:
        /*006c*/ 	.word	0x00009bd0


	//   ....[1]....
        /*0070*/ 	.word	0x0000b130


	//   ....[2]....
        /*0074*/ 	.word	0x0000c5f0


	//   ....[3]....
        /*0078*/ 	.word	0x0000dab0


	//   ....[4]....
        /*007c*/ 	.word	0x0000ef70


	//   ....[5]....
        /*0080*/ 	.word	0x00010430


	//   ....[6]....
        /*0084*/ 	.word	0x000118f0


	//   ....[7]....
        /*0088*/ 	.word	0x00012db0


	//   ....[8]....
        /*008c*/ 	.word	0x00014270


	//----- nvinfo : EIATTR_MAX_THREADS
	.align		4
.L_2553:
        /*0090*/ 	.byte	0x04, 0x05
        /*0092*/ 	.short	(.L_2555 - .L_2554)
.L_2554:
        /*0094*/ 	.word	0x00000080
        /*0098*/ 	.word	0x00000001
        /*009c*/ 	.word	0x00000001


	//----- nvinfo : EIATTR_CRS_STACK_SIZE
	.align		4
.L_2555:
        /*00a0*/ 	.byte	0x04, 0x1e
        /*00a2*/ 	.short	(.L_2557 - .L_2556)
.L_2556:
        /*00a4*/ 	.word	0x00000000


	//----- nvinfo : EIATTR_CBANK_PARAM_SIZE
	.align		4
.L_2557:
        /*00a8*/ 	.byte	0x03, 0x19
        /*00aa*/ 	.short	0x03b4


	//----- nvinfo : EIATTR_PARAM_CBANK
	.align		4
        /*00ac*/ 	.byte	0x04, 0x0a
        /*00ae*/ 	.short	(.L_2559 - .L_2558)
	.align		4
.L_2558:
        /*00b0*/ 	.word	index@(.nv.constant0._ZN2at6native50_GLOBAL__N__650009b6_17_UnaryOpsKernel_cu_bd823bfe45unrolled_elementwise_kernel_for_multi_outputsILi2EZZZNS0_17frexp_kernel_cudaERNS_18TensorIteratorBaseEENKUlvE_clEvENKUlvE2_clEvEUlN3c108BFloat16EE_St5arrayIPcLm3EE16OffsetCalculatorILi1EjLb0EESD_ILi2EjLb0EEEEviT0_T1_T2_T3_)
        /*00b4*/ 	.short	0x0380
        /*00b6*/ 	.short	0x03b4


	//----- nvinfo : EIATTR_SW_WAR
	.align		4
.L_2559:
        /*00b8*/ 	.byte	0x04, 0x36
        /*00ba*/ 	.short	(.L_2561 - .L_2560)
.L_2560:
        /*00bc*/ 	.word	0x00000008
.L_2561:


//--------------------- .nv.info._ZN2at6native50_GLOBAL__N__650009b6_17_UnaryOpsKernel_cu_bd823bfe45unrolled_elementwise_kernel_for_multi_outputsILi2EZZZNS0_17frexp_kernel_cudaERNS_18TensorIteratorBaseEENKUlvE_clEvENKUlvE2_clEvEUlN3c108BFloat16EE_St5arrayIPcLm3EE23TrivialOffsetCalculatorILi1EjESD_ILi2EjEEEviT0_T1_T2_T3_ --------------------------
	.section	.nv.info._ZN2at6native50_GLOBAL__N__650009b6_17_UnaryOpsKernel_cu_bd823bfe45unrolled_elementwise_kernel_for_multi_outputsILi2EZZZNS0_17frexp_kernel_cudaERNS_18TensorIteratorBaseEENKUlvE_clEvENKUlvE2_clEvEUlN3c108BFloat16EE_St5arrayIPcLm3EE23TrivialOffsetCalculatorILi1EjESD_ILi2EjEEEviT0_T1_T2_T3_,"",@"SHT_CUDA_INFO"
	.sectionflags	@""
	.align	4


	//----- nvinfo : EIATTR_CUDA_API_VERSION
	.align		4
        /*0000*/ 	.byte	0x04, 0x37
        /*0002*/ 	.short	(.L_2563 - .L_2562)
.L_2562:
        /*0004*/ 	.word	0x00000082


	//----- nvinfo : EIATTR_KPARAM_INFO
	.align		4
.L_2563:
        /*0008*/ 	.byte	0x04, 0x17
        /*000a*/ 	.short	(.L_2565 - .L_2564)
.L_2564:
        /*000c*/ 	.word	0x00000000
        /*0010*/ 	.short	0x0004
        /*0012*/ 	.short	0x0029
        /*0014*/ 	.byte	0x00, 0xf0, 0x05, 0x00


	//----- nvinfo : EIATTR_KPARAM_INFO
	.align		4
.L_2565:
        /*0018*/ 	.byte	0x04, 0x17
        /*001a*/ 	.short	(.L_2567 - .L_2566)
.L_2566:
        /*001c*/ 	.word	0x00000000
        /*0020*/ 	.short	0x0003
        /*0022*/ 	.short	0x0028
        /*0024*/ 	.byte	0x00, 0xf0, 0x05, 0x00


	//----- nvinfo : EIATTR_KPARAM_INFO
	.align		4
.L_2567:
        /*0028*/ 	.byte	0x04, 0x17
        /*002a*/ 	.short	(.L_2569 - .L_2568)
.L_2568:
        /*002c*/ 	.word	0x00000000
        /*0030*/ 	.short	0x0002
        /*0032*/ 	.short	0x0010
        /*0034*/ 	.byte	0x00, 0xf0, 0x61, 0x00


	//----- nvinfo : EIATTR_KPARAM_INFO
	.align		4
.L_2569:
        /*0038*/ 	.byte	0x04, 0x17
        /*003a*/ 	.short	(.L_2571 - .L_2570)
.L_2570:
        /*003c*/ 	.word	0x00000000
        /*0040*/ 	.short	0x0001
        /*0042*/ 	.short	0x0008
        /*0044*/ 	.byte	0x00, 0xf0, 0x21, 0x00


	//----- nvinfo : EIATTR_KPARAM_INFO
	.align		4
.L_2571:
        /*0048*/ 	.byte	0x04, 0x17
        /*004a*/ 	.short	(.L_2573 - .L_2572)
.L_2572:
        /*004c*/ 	.word	0x00000000
        /*0050*/ 	.short	0x0000
        /*0052*/ 	.short	0x0000
        /*0054*/ 	.byte	0x00, 0xf0, 0x11, 0x00


	//----- nvinfo : EIATTR_SPARSE_MMA_MASK
	.align		4
.L_2573:
        /*0058*/ 	.byte	0x03, 0x50
        /*005a*/ 	.short	0x0000


	//----- nvinfo : EIATTR_MAXREG_COUNT
	.align		4
        /*005c*/ 	.byte	0x03, 0x1b
        /*005e*/ 	.short	0x00ff


	//----- nvinfo : EIATTR_MERCURY_ISA_VERSION
	.align		4
        /*0060*/ 	.byte	0x03, 0x5f
        /*0062*/ 	.short	0x0101


	//----- nvinfo : EIATTR_VRC_CTA_INIT_COUNT
	.align		4
        /*0064*/ 	.byte	0x02, 0x4a
	.zero		1
	.zero		1


	//----- nvinfo : EIATTR_EXIT_INSTR_OFFSETS
	.align		4
        /*0068*/ 	.byte	0x04, 0x1c
        /*006a*/ 	.short	(.L_2575 - .L_2574)


	//   ....[0]....
.L_2574:
        /*006c*/ 	.word	0x00000f70


	//   ....[1]....
        /*0070*/ 	.word	0x00001010


	//   ....[2]....
        /*0074*/ 	.word	0x00001070


	//   ....[3]....
        /*0078*/ 	.word	0x000010d0


	//   ....[4]....
        /*007c*/ 	.word	0x00001130


	//   ....[5]....
        /*0080*/ 	.word	0x00001190


	//   ....[6]....
        /*0084*/ 	.word	0x000011f0


	//   ....[7]....
        /*0088*/ 	.word	0x00001250


	//   ....[8]....
        /*008c*/ 	.word	0x000012b0


	//----- nvinfo : EIATTR_MAX_THREADS
	.align		4
.L_2575:
        /*0090*/ 	.byte	0x04, 0x05
        /*0092*/ 	.short	(.L_2577 - .L_2576)
.L_2576:
        /*0094*/ 	.word	0x00000080
        /*0098*/ 	.word	0x00000001
        /*009c*/ 	.word	0x00000001


	//----- nvinfo : EIATTR_CRS_STACK_SIZE
	.align		4
.L_2577:
        /*00a0*/ 	.byte	0x04, 0x1e
        /*00a2*/ 	.short	(.L_2579 - .L_2578)
.L_2578:
        /*00a4*/ 	.word	0x00000000


	//----- nvinfo : EIATTR_CBANK_PARAM_SIZE
	.align		4
.L_2579:
        /*00a8*/ 	.byte	0x03, 0x19
        /*00aa*/ 	.short	0x002a


	//----- nvinfo : EIATTR_PARAM_CBANK
	.align		4
        /*00ac*/ 	.byte	0x04, 0x0a
        /*00ae*/ 	.short	(.L_2581 - .L_2580)
	.align		4
.L_2580:
        /*00b0*/ 	.word	index@(.nv.constant0._ZN2at6native50_GLOBAL__N__650009b6_17_UnaryOpsKernel_cu_bd823bfe45unrolled_elementwise_kernel_for_multi_outputsILi2EZZZNS0_17frexp_kernel_cudaERNS_18TensorIteratorBaseEENKUlvE_clEvENKUlvE2_clEvEUlN3c108BFloat16EE_St5arrayIPcLm3EE23TrivialOffsetCalculatorILi1EjESD_ILi2EjEEEviT0_T1_T2_T3_)
        /*00b4*/ 	.short	0x0380
        /*00b6*/ 	.short	0x002a


	//----- nvinfo : EIATTR_SW_WAR
	.align		4
.L_2581:
        /*00b8*/ 	.byte	0x04, 0x36
        /*00ba*/ 	.short	(.L_2583 - .L_2582)
.L_2582:
        /*00bc*/ 	.word	0x00000008
.L_2583:


//--------------------- .nv.info._ZN2at6native50_GLOBAL__N__650009b6_17_UnaryOpsKernel_cu_bd823bfe45unrolled_elementwise_kernel_for_multi_outputsILi2EZZZNS0_17frexp_kernel_cudaERNS_18TensorIteratorBaseEENKUlvE_clEvENKUlvE1_clEvEUlN3c104HalfEE_St5arrayIPcLm3EE16OffsetCalculatorILi1EjLb0EESD_ILi2EjLb0EEEEviT0_T1_T2_T3_ --------------------------
	.section	.nv.info._ZN2at6native50_GLOBAL__N__650009b6_17_UnaryOpsKernel_cu_bd823bfe45unrolled_elementwise_kernel_for_multi_outputsILi2EZZZNS0_17frexp_kernel_cudaERNS_18TensorIteratorBaseEENKUlvE_clEvENKUlvE1_clEvEUlN3c104HalfEE_St5arrayIPcLm3EE16OffsetCalculatorILi1EjLb0EESD_ILi2EjLb0EEEEviT0_T1_T2_T3_,"",@"SHT_CUDA_INFO"
	.sectionflags	@""
	.align	4


	//----- nvinfo : EIATTR_CUDA_API_VERSION
	.align		4
        /*0000*/ 	.byte	0x04, 0x37
        /*0002*/ 	.short	(.L_2585 - .L_2584)
.L_2584:
        /*0004*/ 	.word	0x00000082


	//----- nvinfo : EIATTR_KPARAM_INFO
	.align		4
.L_2585:
        /*0008*/ 	.byte	0x04, 0x17
        /*000a*/ 	.short	(.L_2587 - .L_2586)
.L_2586:
        /*000c*/ 	.word	0x00000000
        /*0010*/ 	.short	0x0004
        /*0012*/ 	.short	0x01bc
        /*0014*/ 	.byte	0x00, 0xf0, 0xe1, 0x07


	//----- nvinfo : EIATTR_KPARAM_INFO
	.align		4
.L_2587:
        /*0018*/ 	.byte	0x04, 0x17
        /*001a*/ 	.short	(.L_2589 - .L_2588)
.L_2588:
        /*001c*/ 	.word	0x00000000
        /*0020*/ 	.short	0x0003
        /*0022*/ 	.short	0x0028
        /*0024*/ 	.byte	0x00, 0xf0, 0x51, 0x06


	//----- nvinfo : EIATTR_KPARAM_INFO
	.align		4
.L_2589:
        /*0028*/ 	.byte	0x04, 0x17
        /*002a*/ 	.short	(.L_2591 - .L_2590)
.L_2590:
        /*002c*/ 	.word	0x00000000
        /*0030*/ 	.short	0x0002
        /*0032*/ 	.short	0x0010
        /*0034*/ 	.byte	0x00, 0xf0, 0x61, 0x00


	//----- nvinfo : EIATTR_KPARAM_INFO
	.align		4
.L_2591:
        /*0038*/ 	.byte	0x04, 0x17
        /*003a*/ 	.short	(.L_2593 - .L_2592)
.L_2592:
        /*003c*/ 	.word	0x00000000
        /*0040*/ 	.short	0x0001
        /*0042*/ 	.short	0x0008
        /*0044*/ 	.byte	0x00, 0xf0, 0x21, 0x00


	//----- nvinfo : EIATTR_KPARAM_INFO
	.align		4
.L_2593:
        /*0048*/ 	.byte	0x04, 0x17
        /*004a*/ 	.short	(.L_2595 - .L_2594)
.L_2594:
        /*004c*/ 	.word	0x00000000
        /*0050*/ 	.short	0x0000
        /*0052*/ 	.short	0x0000
        /*0054*/ 	.byte	0x00, 0xf0, 0x11, 0x00


	//----- nvinfo : EIATTR_SPARSE_MMA_MASK
	.align		4
.L_2595:
        /*0058*/ 	.byte	0x03, 0x50
        /*005a*/ 	.short	0x0000


	//----- nvinfo : EIATTR_MAXREG_COUNT
	.align		4
        /*005c*/ 	.byte	0x03, 0x1b
        /*005e*/ 	.short	0x00ff


	//----- nvinfo : EIATTR_MERCURY_ISA_VERSION
	.align		4
        /*0060*/ 	.byte	0x03, 0x5f
        /*0062*/ 	.short	0x0101


	//----- nvinfo : EIATTR_VRC_CTA_INIT_COUNT
	.align		4
        /*0064*/ 	.byte	0x02, 0x4a
	.zero		1
	.zero		1


	//----- nvinfo : EIATTR_EXIT_INSTR_OFFSETS
	.align		4
        /*0068*/ 	.byte	0x04, 0x1c
        /*006a*/ 	.short	(.L_2597 - .L_2596)


	//   ....[0]....
.L_2596:
        /*006c*/ 	.word	0x00009bd0


	//   ....[1]....
        /*0070*/ 	.word	0x0000b130


	//   ....[2]....
        /*0074*/ 	.word	0x0000c5f0


	//   ....[3]....
        /*0078*/ 	.word	0x0000dab0


	//   ....[4]....
        /*007c*/ 	.word	0x0000ef70


	//   ....[5]....
        /*0080*/ 	.word	0x00010430


	//   ....[6]....
        /*0084*/ 	.word	0x000118f0


	//   ....[7]....
        /*0088*/ 	.word	0x00012db0


	//   ....[8]....
        /*008c*/ 	.word	0x00014270


	//----- nvinfo : EIATTR_MAX_THREADS
	.align		4
.L_2597:
        /*0090*/ 	.byte	0x04, 0x05
        /*0092*/ 	.short	(.L_2599 - .L_2598)
.L_2598:
        /*0094*/ 	.word	0x00000080
        /*0098*/ 	.word	0x00000001
        /*009c*/ 	.word	0x00000001


	//----- nvinfo : EIATTR_CRS_STACK_SIZE
	.align		4
.L_2599:
        /*00a0*/ 	.byte	0x04, 0x1e
        /*00a2*/ 	.short	(.L_2601 - .L_2600)
.L_2600:
        /*00a4*/ 	.word	0x00000000


	//----- nvinfo : EIATTR_CBANK_PARAM_SIZE
	.align		4
.L_2601:
        /*00a8*/ 	.byte	0x03, 0x19
        /*00aa*/ 	.short	0x03b4


	//----- nvinfo : EIATTR_PARAM_CBANK
	.align		4
        /*00ac*/ 	.byte	0x04, 0x0a
        /*00ae*/ 	.short	(.L_2603 - .L_2602)
	.align		4
.L_2602:
        /*00b0*/ 	.word	index@(.nv.constant0._ZN2at6native50_GLOBAL__N__650009b6_17_UnaryOpsKernel_cu_bd823bfe45unrolled_elementwise_kernel_for_multi_outputsILi2EZZZNS0_17frexp_kernel_cudaERNS_18TensorIteratorBaseEENKUlvE_clEvENKUlvE1_clEvEUlN3c104HalfEE_St5arrayIPcLm3EE16OffsetCalculatorILi1EjLb0EESD_ILi2EjLb0EEEEviT0_T1_T2_T3_)
        /*00b4*/ 	.short	0x0380
        /*00b6*/ 	.short	0x03b4


	//----- nvinfo : EIATTR_SW_WAR
	.align		4
.L_2603:
        /*00b8*/ 	.byte	0x04, 0x36
        /*00ba*/ 	.short	(.L_2605 - .L_2604)
.L_2604:
        /*00bc*/ 	.word	0x00000008
.L_2605:


//--------------------- .nv.info._ZN2at6native50_GLOBAL__N__650009b6_17_UnaryOpsKernel_cu_bd823bfe45unrolled_elementwise_kernel_for_multi_outputsILi2EZZZNS0_17frexp_kernel_cudaERNS_18TensorIteratorBaseEENKUlvE_clEvENKUlvE1_clEvEUlN3c104HalfEE_St5arrayIPcLm3EE23TrivialOffsetCalculatorILi1EjESD_ILi2EjEEEviT0_T1_T2_T3_ --------------------------
	.section	.nv.info._ZN2at6native50_GLOBAL__N__650009b6_17_UnaryOpsKernel_cu_bd823bfe45unrolled_elementwise_kernel_for_multi_outputsILi2EZZZNS0_17frexp_kernel_cudaERNS_18TensorIteratorBaseEENKUlvE_clEvENKUlvE1_clEvEUlN3c104HalfEE_St5arrayIPcLm3EE23TrivialOffsetCalculatorILi1EjESD_ILi2EjEEEviT0_T1_T2_T3_,"",@"SHT_CUDA_INFO"
	.sectionflags	@""
	.align	4


	//----- nvinfo : EIATTR_CUDA_API_VERSION
	.align		4
        /*0000*/ 	.byte	0x04, 0x37
        /*0002*/ 	.short	(.L_2607 - .L_2606)
.L_2606:
        /*0004*/ 	.word	0x00000082


	//----- nvinfo : EIATTR_KPARAM_INFO
	.align		4
.L_2607:
        /*0008*/ 	.byte	0x04, 0x17
        /*000a*/ 	.short	(.L_2609 - .L_2608)
.L_2608:
        /*000c*/ 	.word	0x00000000
        /*0010*/ 	.short	0x0004
        /*0012*/ 	.short	0x0029
        /*0014*/ 	.byte	0x00, 0xf0, 0x05, 0x00


	//----- nvinfo : EIATTR_KPARAM_INFO
	.align		4
.L_2609:
        /*0018*/ 	.byte	0x04, 0x17
        /*001a*/ 	.short	(.L_2611 - .L_2610)
.L_2610:
        /*001c*/ 	.word	0x00000000
        /*0020*/ 	.short	0x0003
        /*0022*/ 	.short	0x0028
        /*0024*/ 	.byte	0x00, 0xf0, 0x05, 0x00


	//----- nvinfo : EIATTR_KPARAM_INFO
	.align		4
.L_2611:
        /*0028*/ 	.byte	0x04, 0x17
        /*002a*/ 	.short	(.L_2613 - .L_2612)
.L_2612:
        /*002c*/ 	.word	0x00000000
        /*0030*/ 	.short	0x0002
        /*0032*/ 	.short	0x0010
        /*0034*/ 	.byte	0x00, 0xf0, 0x61, 0x00


	//----- nvinfo : EIATTR_KPARAM_INFO
	.align		4
.L_2613:
        /*0038*/ 	.byte	0x04, 0x17
        /*003a*/ 	.short	(.L_2615 - .L_2614)
.L_2614:
        /*003c*/ 	.word	0x00000000
        /*0040*/ 	.short	0x0001
        /*0042*/ 	.short	0x0008
        /*0044*/ 	.byte	0x00, 0xf0, 0x21, 0x00


	//----- nvinfo : EIATTR_KPARAM_INFO
	.align		4
.L_2615:
        /*0048*/ 	.byte	0x04, 0x17
        /*004a*/ 	.short	(.L_2617 - .L_2616)
.L_2616:
        /*004c*/ 	.word	0x00000000
        /*0050*/ 	.short	0x0000
        /*0052*/ 	.short	0x0000
        /*0054*/ 	.byte	0x00, 0xf0, 0x11, 0x00


	//----- nvinfo : EIATTR_SPARSE_MMA_MASK
	.align		4
.L_2617:
        /*0058*/ 	.byte	0x03, 0x50
        /*005a*/ 	.short	0x0000


	//----- nvinfo : EIATTR_MAXREG_COUNT
	.align		4
        /*005c*/ 	.byte	0x03, 0x1b
        /*005e*/ 	.short	0x00ff


	//----- nvinfo : EIATTR_MERCURY_ISA_VERSION
	.align		4
        /*0060*/ 	.byte	0x03, 0x5f
        /*0062*/ 	.short	0x0101


	//----- nvinfo : EIATTR_VRC_CTA_INIT_COUNT
	.align		4
        /*0064*/ 	.byte	0x02, 0x4a
	.zero		1
	.zero		1


	//----- nvinfo : EIATTR_EXIT_INSTR_OFFSETS
	.align		4
        /*0068*/ 	.byte	0x04, 0x1c
        /*006a*/ 	.short	(.L_2619 - .L_2618)


	//   ....[0]....
.L_2618:
        /*006c*/ 	.word	0x00000f70


	//   ....[1]....
        /*0070*/ 	.word	0x00001010


	//   ....[2]....
        /*0074*/ 	.word	0x00001070


	//   ....[3]....
        /*0078*/ 	.word	0x000010d0


	//   ....[4]....
        /*007c*/ 	.word	0x00001130


	//   ....[5]....
        /*0080*/ 	.word	0x00001190


	//   ....[6]....
        /*0084*/ 	.word	0x000011f0


	//   ....[7]....
        /*0088*/ 	.word	0x00001250


	//   ....[8]....
        /*008c*/ 	.word	0x000012b0


	//----- nvinfo : EIATTR_MAX_THREADS
	.align		4
.L_2619:
        /*0090*/ 	.byte	0x04, 0x05
        /*0092*/ 	.short	(.L_2621 - .L_2620)
.L_2620:
        /*0094*/ 	.word	0x00000080
        /*0098*/ 	.word	0x00000001
        /*009c*/ 	.word	0x00000001


	//----- nvinfo : EIATTR_CRS_STACK_SIZE
	.align		4
.L_2621:
        /*00a0*/ 	.byte	0x04, 0x1e
        /*00a2*/ 	.short	(.L_2623 - .L_2622)
.L_2622:
        /*00a4*/ 	.word	0x00000000


	//----- nvinfo : EIATTR_CBANK_PARAM_SIZE
	.align		4
.L_2623:
        /*00a8*/ 	.byte	0x03, 0x19
        /*00aa*/ 	.short	0x002a


	//----- nvinfo : EIATTR_PARAM_CBANK
	.align		4
        /*00ac*/ 	.byte	0x04, 0x0a
        /*00ae*/ 	.short	(.L_2625 - .L_2624)
	.align		4
.L_2624:
        /*00b0*/ 	.word	index@(.nv.constant0._ZN2at6native50_GLOBAL__N__650009b6_17_UnaryOpsKernel_cu_bd823bfe45unrolled_elementwise_kernel_for_multi_outputsILi2EZZZNS0_17frexp_kernel_cudaERNS_18TensorIteratorBaseEENKUlvE_clEvENKUlvE1_clEvEUlN3c104HalfEE_St5arrayIPcLm3EE23TrivialOffsetCalculatorILi1EjESD_ILi2EjEEEviT0_T1_T2_T3_)
        /*00b4*/ 	.short	0x0380
        /*00b6*/ 	.short	0x002a


	//----- nvinfo : EIATTR_SW_WAR
	.align		4
.L_2625:
        /*00b8*/ 	.byte	0x04, 0x36
        /*00ba*/ 	.short	(.L_2627 - .L_2626)
.L_2626:
        /*00bc*/ 	.word	0x00000008
.L_2627:


//--------------------- .nv.info._ZN2at6native50_GLOBAL__N__650009b6_17_UnaryOpsKernel_cu_bd823bfe45unrolled_elementwise_kernel_for_multi_outputsILi2EZZZNS0_17frexp_kernel_cudaERNS_18TensorIteratorBaseEENKUlvE_clEvENKUlvE0_clEvEUlfE_St5arrayIPcLm3EE16OffsetCalculatorILi1EjLb0EESB_ILi2EjLb0EEEEviT0_T1_T2_T3_ --------------------------
	.section	.nv.info._ZN2at6native50_GLOBAL__N__650009b6_17_UnaryOpsKernel_cu_bd823bfe45unrolled_elementwise_kernel_for_multi_outputsILi2EZZZNS0_17frexp_kernel_cudaERNS_18TensorIteratorBaseEENKUlvE_clEvENKUlvE0_clEvEUlfE_St5arrayIPcLm3EE16OffsetCalculatorILi1EjLb0EESB_ILi2EjLb0EEEEviT0_T1_T2_T3_,"",@"SHT_CUDA_INFO"
	.sectionflags	@""
	.align	4


	//----- nvinfo : EIATTR_CUDA_API_VERSION
	.align		4
        /*0000*/ 	.byte	0x04, 0x37
        /*0002*/ 	.short	(.L_2629 - .L_2628)
.L_2628:
        /*0004*/ 	.word	0x00000082


	//----- nvinfo : EIATTR_KPARAM_INFO
	.align		4
.L_2629:
        /*0008*/ 	.byte	0x04, 0x17
        /*000a*/ 	.short	(.L_2631 - .L_2630)
.L_2630:
        /*000c*/ 	.word	0x00000000
        /*0010*/ 	.short	0x0004
        /*0012*/ 	.short	0x01bc
        /*0014*/ 	.byte	0x00, 0xf0, 0xe1, 0x07


	//----- nvinfo : EIATTR_KPARAM_INFO
	.align		4
.L_2631:
        /*0018*/ 	.byte	0x04, 0x17
        /*001a*/ 	.short	(.L_2633 - .L_2632)
.L_2632:
        /*001c*/ 	.word	0x00000000
        /*0020*/ 	.short	0x0003
        /*0022*/ 	.short	0x0028
        /*0024*/ 	.byte	0x00, 0xf0, 0x51, 0x06


	//----- nvinfo : EIATTR_KPARAM_INFO
	.align		4
.L_2633:
        /*0028*/ 	.byte	0x04, 0x17
        /*002a*/ 	.short	(.L_2635 - .L_2634)
.L_2634:
        /*002c*/ 	.word	0x00000000
        /*0030*/ 	.short	0x0002
        /*0032*/ 	.short	0x0010
        /*0034*/ 	.byte	0x00, 0xf0, 0x61, 0x00


	//----- nvinfo : EIATTR_KPARAM_INFO
	.align		4
.L_2635:
        /*0038*/ 	.byte	0x04, 0x17
        /*003a*/ 	.short	(.L_2637 - .L_2636)
.L_2636:
        /*003c*/ 	.word	0x00000000
        /*0040*/ 	.short	0x0001
        /*0042*/ 	.short	0x0008
        /*0044*/ 	.byte	0x00, 0xf0, 0x21, 0x00


	//----- nvinfo : EIATTR_KPARAM_INFO
	.align		4
.L_2637:
        /*0048*/ 	.byte	0x04, 0x17
        /*004a*/ 	.short	(.L_2639 - .L_2638)
.L_2638:
        /*004c*/ 	.word	0x00000000
        /*0050*/ 	.short	0x0000
        /*0052*/ 	.short	0x0000
        /*0054*/ 	.byte	0x00, 0xf0, 0x11, 0x00


	//----- nvinfo : EIATTR_SPARSE_MMA_MASK
	.align		4
.L_2639:
        /*0058*/ 	.byte	0x03, 0x50
        /*005a*/ 	.short	0x0000


	//----- nvinfo : EIATTR_MAXREG_COUNT
	.align		4
        /*005c*/ 	.byte	0x03, 0x1b
        /*005e*/ 	.short	0x00ff


	//----- nvinfo : EIATTR_MERCURY_ISA_VERSION
	.align		4
        /*0060*/ 	.byte	0x03, 0x5f
        /*0062*/ 	.short	0x0101


	//----- nvinfo : EIATTR_VRC_CTA_INIT_COUNT
	.align		4
        /*0064*/ 	.byte	0x02, 0x4a
	.zero		1
	.zero		1


	//----- nvinfo : EIATTR_EXIT_INSTR_OFFSETS
	.align		4
        /*0068*/ 	.byte	0x04, 0x1c
        /*006a*/ 	.short	(.L_2641 - .L_2640)


	//   ....[0]....
.L_2640:
        /*006c*/ 	.word	0x00009a80


	//   ....[1]....
        /*0070*/ 	.word	0x0000afe0


	//   ....[2]....
        /*0074*/ 	.word	0x0000c4a0


	//   ....[3]....
        /*0078*/ 	.word	0x0000d960


	//   ....[4]....
        /*007c*/ 	.word	0x0000ee20


	//   ....[5]....
        /*0080*/ 	.word	0x000102e0


	//   ....[6]....
        /*0084*/ 	.word	0x000117a0


	//   ....[7]....
        /*0088*/ 	.word	0x00012c60


	//   ....[8]....
        /*008c*/ 	.word	0x00014120


	//----- nvinfo : EIATTR_MAX_THREADS
	.align		4
.L_2641:
        /*0090*/ 	.byte	0x04, 0x05
        /*0092*/ 	.short	(.L_2643 - .L_2642)
.L_2642:
        /*0094*/ 	.word	0x00000080
        /*0098*/ 	.word	0x00000001
        /*009c*/ 	.word	0x00000001


	//----- nvinfo : EIATTR_CRS_STACK_SIZE
	.align		4
.L_2643:
        /*00a0*/ 	.byte	0x04, 0x1e
        /*00a2*/ 	.short	(.L_2645 - .L_2644)
.L_2644:
        /*00a4*/ 	.word	0x00000000


	//----- nvinfo : EIATTR_CBANK_PARAM_SIZE
	.align		4
.L_2645:
        /*00a8*/ 	.byte	0x03, 0x19
        /*00aa*/ 	.short	0x03b4


	//----- nvinfo : EIATTR_PARAM_CBANK
	.align		4
        /*00ac*/ 	.byte	0x04, 0x0a
        /*00ae*/ 	.short	(.L_2647 - .L_2646)
	.align		4
.L_2646:
        /*00b0*/ 	.word	index@(.nv.constant0._ZN2at6native50_GLOBAL__N__650009b6_17_UnaryOpsKernel_cu_bd823bfe45unrolled_elementwise_kernel_for_multi_outputsILi2EZZZNS0_17frexp_kernel_cudaERNS_18TensorIteratorBaseEENKUlvE_clEvENKUlvE0_clEvEUlfE_St5arrayIPcLm3EE16OffsetCalculatorILi1EjLb0EESB_ILi2EjLb0EEEEviT0_T1_T2_T3_)
        /*00b4*/ 	.short	0x0380
        /*00b6*/ 	.short	0x03b4


	//----- nvinfo : EIATTR_SW_WAR
	.align		4
.L_2647:
        /*00b8*/ 	.byte	0x04, 0x36
        /*00ba*/ 	.short	(.L_2649 - .L_2648)
.L_2648:
        /*00bc*/ 	.word	0x00000008
.L_2649:


//--------------------- .nv.info._ZN2at6native50_GLOBAL__N__650009b6_17_UnaryOpsKernel_cu_bd823bfe45unrolled_elementwise_kernel_for_multi_outputsILi2EZZZNS0_17frexp_kernel_cudaERNS_18TensorIteratorBaseEENKUlvE_clEvENKUlvE0_clEvEUlfE_St5arrayIPcLm3EE23TrivialOffsetCalculatorILi1EjESB_ILi2EjEEEviT0_T1_T2_T3_ --------------------------
	.section	.nv.info._ZN2at6native50_GLOBAL__N__650009b6_17_UnaryOpsKernel_cu_bd823bfe45unrolled_elementwise_kernel_for_multi_outputsILi2EZZZNS0_17frexp_kernel_cudaERNS_18TensorIteratorBaseEENKUlvE_clEvENKUlvE0_clEvEUlfE_St5arrayIPcLm3EE23TrivialOffsetCalculatorILi1EjESB_ILi2EjEEEviT0_T1_T2_T3_,"",@"SHT_CUDA_INFO"
	.sectionflags	@""
	.align	4


	//----- nvinfo : EIATTR_CUDA_API_VERSION
	.align		4
        /*0000*/ 	.byte	0x04, 0x37
        /*0002*/ 	.short	(.L_2651 - .L_2650)
.L_2650:
        /*0004*/ 	.word	0x00000082


	//----- nvinfo : EIATTR_KPARAM_INFO
	.align		4
.L_2651:
        /*0008*/ 	.byte	0x04, 0x17
        /*000a*/ 	.short	(.L_2653 - .L_2652)
.L_2652:
        /*000c*/ 	.word	0x00000000
        /*0010*/ 	.short	0x0004
        /*0012*/ 	.short	0x0029
        /*0014*/ 	.byte	0x00, 0xf0, 0x05, 0x00


	//----- nvinfo : EIATTR_KPARAM_INFO
	.align		4
.L_2653:
        /*0018*/ 	.byte	0x04, 0x17
        /*001a*/ 	.short	(.L_2655 - .L_2654)
.L_2654:
        /*001c*/ 	.word	0x00000000
        /*0020*/ 	.short	0x0003
        /*0022*/ 	.short	0x0028
        /*0024*/ 	.byte	0x00, 0xf0, 0x05, 0x00


	//----- nvinfo : EIATTR_KPARAM_INFO
	.align		4
.L_2655:
        /*0028*/ 	.byte	0x04, 0x17
        /*002a*/ 	.short	(.L_2657 - .L_2656)
.L_2656:
        /*002c*/ 	.word	0x00000000
        /*0030*/ 	.short	0x0002
        /*0032*/ 	.short	0x0010
        /*0034*/ 	.byte	0x00, 0xf0, 0x61, 0x00


	//----- nvinfo : EIATTR_KPARAM_INFO
	.align		4
.L_2657:
        /*0038*/ 	.byte	0x04, 0x17
        /*003a*/ 	.short	(.L_2659 - .L_2658)
.L_2658:
        /*003c*/ 	.word	0x00000000
        /*0040*/ 	.short	0x0001
        /*0042*/ 	.short	0x0008
        /*0044*/ 	.byte	0x00, 0xf0, 0x21, 0x00


	//----- nvinfo : EIATTR_KPARAM_INFO
	.align		4
.L_2659:
        /*0048*/ 	.byte	0x04, 0x17
        /*004a*/ 	.short	(.L_2661 - .L_2660)
.L_2660:
        /*004c*/ 	.word	0x00000000
        /*0050*/ 	.short	0x0000
        /*0052*/ 	.short	0x0000
        /*0054*/ 	.byte	0x00, 0xf0, 0x11, 0x00


	//----- nvinfo : EIATTR_SPARSE_MMA_MASK
	.align		4
.L_2661:
        /*0058*/ 	.byte	0x03, 0x50
        /*005a*/ 	.short	0x0000


	//----- nvinfo : EIATTR_MAXREG_COUNT
	.align		4
        /*005c*/ 	.byte	0x03, 0x1b
        /*005e*/ 	.short	0x00ff


	//----- nvinfo : EIATTR_MERCURY_ISA_VERSION
	.align		4
        /*0060*/ 	.byte	0x03, 0x5f
        /*0062*/ 	.short	0x0101


	//----- nvinfo : EIATTR_VRC_CTA_INIT_COUNT
	.align		4
        /*0064*/ 	.byte	0x02, 0x4a
	.zero		1
	.zero		1


	//----- nvinfo : EIATTR_EXIT_INSTR_OFFSETS
	.align		4
        /*0068*/ 	.byte	0x04, 0x1c
        /*006a*/ 	.short	(.L_2663 - .L_2662)


	//   ....[0]....
.L_2662:
        /*006c*/ 	.word	0x00000e40


	//   ....[1]....
        /*0070*/ 	.word	0x00000ee0


	//   ....[2]....
        /*0074*/ 	.word	0x00000f40


	//   ....[3]....
        /*0078*/ 	.word	0x00000fa0


	//   ....[4]....
        /*007c*/ 	.word	0x00001000


	//   ....[5]....
        /*0080*/ 	.word	0x00001060


	//   ....[6]....
        /*0084*/ 	.word	0x000010c0


	//   ....[7]....
        /*0088*/ 	.word	0x00001120


	//   ....[8]....
        /*008c*/ 	.word	0x00001180


	//----- nvinfo : EIATTR_MAX_THREADS
	.align		4
.L_2663:
        /*0090*/ 	.byte	0x04, 0x05
        /*0092*/ 	.short	(.L_2665 - .L_2664)
.L_2664:
        /*0094*/ 	.word	0x00000080
        /*0098*/ 	.word	0x00000001
        /*009c*/ 	.word	0x00000001


	//----- nvinfo : EIATTR_CRS_STACK_SIZE
	.align		4
.L_2665:
        /*00a0*/ 	.byte	0x04, 0x1e
        /*00a2*/ 	.short	(.L_2667 - .L_2666)
.L_2666:
        /*00a4*/ 	.word	0x00000000


	//----- nvinfo : EIATTR_CBANK_PARAM_SIZE
	.align		4
.L_2667:
        /*00a8*/ 	.byte	0x03, 0x19
        /*00aa*/ 	.short	0x002a


	//----- nvinfo : EIATTR_PARAM_CBANK
	.align		4
        /*00ac*/ 	.byte	0x04, 0x0a
        /*00ae*/ 	.short	(.L_2669 - .L_2668)
	.align		4
.L_2668:
        /*00b0*/ 	.word	index@(.nv.constant0._ZN2at6native50_GLOBAL__N__650009b6_17_UnaryOpsKernel_cu_bd823bfe45unrolled_elementwise_kernel_for_multi_outputsILi2EZZZNS0_17frexp_kernel_cudaERNS_18TensorIteratorBaseEENKUlvE_clEvENKUlvE0_clEvEUlfE_St5arrayIPcLm3EE23TrivialOffsetCalculatorILi1EjESB_ILi2EjEEEviT0_T1_T2_T3_)
        /*00b4*/ 	.short	0x0380
        /*00b6*/ 	.short	0x002a


	//----- nvinfo : EIATTR_SW_WAR
	.align		4
.L_2669:
        /*00b8*/ 	.byte	0x04, 0x36
        /*00ba*/ 	.short	(.L_2671 - .L_2670)
.L_2670:
        /*00bc*/ 	.word	0x00000008
.L_2671:


//--------------------- .nv.info._ZN2at6native50_GLOBAL__N__650009b6_17_UnaryOpsKernel_cu_bd823bfe45unrolled_elementwise_kernel_for_multi_outputsILi2EZZZNS0_17frexp_kernel_cudaERNS_18TensorIteratorBaseEENKUlvE_clEvENKUlvE_clEvEUldE_St5arrayIPcLm3EE16OffsetCalculatorILi1EjLb0EESB_ILi2EjLb0EEEEviT0_T1_T2_T3_ --------------------------
	.section	.nv.info._ZN2at6native50_GLOBAL__N__650009b6_17_UnaryOpsKernel_cu_bd823bfe45unrolled_elementwise_kernel_for_multi_outputsILi2EZZZNS0_17frexp_kernel_cudaERNS_18TensorIteratorBaseEENKUlvE_clEvENKUlvE_clEvEUldE_St5arrayIPcLm3EE16OffsetCalculatorILi1EjLb0EESB_ILi2EjLb0EEEEviT0_T1_T2_T3_,"",@"SHT_CUDA_INFO"
	.sectionflags	@""
	.align	4


	//----- nvinfo : EIATTR_CUDA_API_VERSION
	.align		4
        /*0000*/ 	.byte	0x04, 0x37
        /*0002*/ 	.short	(.L_2673 - .L_2672)
.L_2672:
        /*0004*/ 	.word	0x00000082


	//----- nvinfo : EIATTR_KPARAM_INFO
	.align		4
.L_2673:
        /*0008*/ 	.byte	0x04, 0x17
        /*000a*/ 	.short	(.L_2675 - .L_2674)
.L_2674:
        /*000c*/ 	.word	0x00000000
        /*0010*/ 	.short	0x0004
        /*0012*/ 	.short	0x01bc
        /*0014*/ 	.byte	0x00, 0xf0, 0xe1, 0x07


	//----- nvinfo : EIATTR_KPARAM_INFO
	.align		4
.L_2675:
        /*0018*/ 	.byte	0x04, 0x17
        /*001a*/ 	.short	(.L_2677 - .L_2676)
.L_2676:
        /*001c*/ 	.word	0x00000000
        /*0020*/ 	.short	0x0003
        /*0022*/ 	.short	0x0028
        /*0024*/ 	.byte	0x00, 0xf0, 0x51, 0x06


	//----- nvinfo : EIATTR_KPARAM_INFO
	.align		4
.L_2677:
        /*0028*/ 	.byte	0x04, 0x17
        /*002a*/ 	.short	(.L_2679 - .L_2678)
.L_2678:
        /*002c*/ 	.word	0x00000000
        /*0030*/ 	.short	0x0002
        /*0032*/ 	.short	0x0010
        /*0034*/ 	.byte	0x00, 0xf0, 0x61, 0x00


	//----- nvinfo : EIATTR_KPARAM_INFO
	.align		4
.L_2679:
        /*0038*/ 	.byte	0x04, 0x17
        /*003a*/ 	.short	(.L_2681 - .L_2680)
.L_2680:
        /*003c*/ 	.word	0x00000000
        /*0040*/ 	.short	0x0001
        /*0042*/ 	.short	0x0008
        /*0044*/ 	.byte	0x00, 0xf0, 0x21, 0x00


	//----- nvinfo : EIATTR_KPARAM_INFO
	.align		4
.L_2681:
        /*0048*/ 	.byte	0x04, 0x17
        /*004a*/ 	.short	(.L_2683 - .L_2682)
.L_2682:
        /*004c*/ 	.word	0x00000000
        /*0050*/ 	.short	0x0000
        /*0052*/ 	.short	0x0000
        /*0054*/ 	.byte	0x00, 0xf0, 0x11, 0x00


	//----- nvinfo : EIATTR_SPARSE_MMA_MASK
	.align		4
.L_2683:
        /*0058*/ 	.byte	0x03, 0x50
        /*005a*/ 	.short	0x0000


	//----- nvinfo : EIATTR_MAXREG_COUNT
	.align		4
        /*005c*/ 	.byte	0x03, 0x1b
        /*005e*/ 	.short	0x00ff


	//----- nvinfo : EIATTR_MERCURY_ISA_VERSION
	.align		4
        /*0060*/ 	.byte	0x03, 0x5f
        /*0062*/ 	.short	0x0101


	//----- nvinfo : EIATTR_VRC_CTA_INIT_COUNT
	.align		4
        /*0064*/ 	.byte	0x02, 0x4a
	.zero		1
	.zero		1


	//----- nvinfo : EIATTR_EXIT_INSTR_OFFSETS
	.align		4
        /*0068*/ 	.byte	0x04, 0x1c
        /*006a*/ 	.short	(.L_2685 - .L_2684)


	//   ....[0]....
.L_2684:
        /*006c*/ 	.word	0x00009a60


	//   ....[1]....
        /*0070*/ 	.word	0x0000afc0


	//   ....[2]....
        /*0074*/ 	.word	0x0000c480


	//   ....[3]....
        /*0078*/ 	.word	0x0000d940


	//   ....[4]....
        /*007c*/ 	.word	0x0000ee00


	//   ....[5]....
        /*0080*/ 	.word	0x000102c0


	//   ....[6]....
        /*0084*/ 	.word	0x00011780


	//   ....[7]....
        /*0088*/ 	.word	0x00012c40


	//   ....[8]....
        /*008c*/ 	.word	0x00014100


	//----- nvinfo : EIATTR_MAX_THREADS
	.align		4
.L_2685:
        /*0090*/ 	.byte	0x04, 0x05
        /*0092*/ 	.short	(.L_2687 - .L_2686)
.L_2686:
        /*0094*/ 	.word	0x00000080
        /*0098*/ 	.word	0x00000001
        /*009c*/ 	.word	0x00000001


	//----- nvinfo : EIATTR_CRS_STACK_SIZE
	.align		4
.L_2687:
        /*00a0*/ 	.byte	0x04, 0x1e
        /*00a2*/ 	.short	(.L_2689 - .L_2688)
.L_2688:
        /*00a4*/ 	.word	0x00000000


	//----- nvinfo : EIATTR_CBANK_PARAM_SIZE
	.align		4
.L_2689:
        /*00a8*/ 	.byte	0x03, 0x19
        /*00aa*/ 	.short	0x03b4


	//----- nvinfo : EIATTR_PARAM_CBANK
	.align		4
        /*00ac*/ 	.byte	0x04, 0x0a
        /*00ae*/ 	.short	(.L_2691 - .L_2690)
	.align		4
.L_2690:
        /*00b0*/ 	.word	index@(.nv.constant0._ZN2at6native50_GLOBAL__N__650009b6_17_UnaryOpsKernel_cu_bd823bfe45unrolled_elementwise_kernel_for_multi_outputsILi2EZZZNS0_17frexp_kernel_cudaERNS_18TensorIteratorBaseEENKUlvE_clEvENKUlvE_clEvEUldE_St5arrayIPcLm3EE16OffsetCalculatorILi1EjLb0EESB_ILi2EjLb0EEEEviT0_T1_T2_T3_)
        /*00b4*/ 	.short	0x0380
        /*00b6*/ 	.short	0x03b4


	//----- nvinfo : EIATTR_SW_WAR
	.align		4
.L_2691:
        /*00b8*/ 	.byte	0x04, 0x36
        /*00ba*/ 	.short	(.L_2693 - .L_2692)
.L_2692:
        /*00bc*/ 	.word	0x00000008
.L_2693:


//--------------------- .nv.info._ZN2at6native50_GLOBAL__N__650009b6_17_UnaryOpsKernel_cu_bd823bfe45unrolled_elementwise_kernel_for_multi_outputsILi2EZZZNS0_17frexp_kernel_cudaERNS_18TensorIteratorBaseEENKUlvE_clEvENKUlvE_clEvEUldE_St5arrayIPcLm3EE23TrivialOffsetCalculatorILi1EjESB_ILi2EjEEEviT0_T1_T2_T3_ --------------------------
	.section	.nv.info._ZN2at6native50_GLOBAL__N__650009b6_17_UnaryOpsKernel_cu_bd823bfe45unrolled_elementwise_kernel_for_multi_outputsILi2EZZZNS0_17frexp_kernel_cudaERNS_18TensorIteratorBaseEENKUlvE_clEvENKUlvE_clEvEUldE_St5arrayIPcLm3EE23TrivialOffsetCalculatorILi1EjESB_ILi2EjEEEviT0_T1_T2_T3_,"",@"SHT_CUDA_INFO"
	.sectionflags	@""
	.align	4


	//----- nvinfo : EIATTR_CUDA_API_VERSION
	.align		4
        /*0000*/ 	.byte	0x04, 0x37
        /*0002*/ 	.short	(.L_2695 - .L_2694)
.L_2694:
        /*0004*/ 	.word	0x00000082


	//----- nvinfo : EIATTR_KPARAM_INFO
	.align		4
.L_2695:
        /*0008*/ 	.byte	0x04, 0x17
        /*000a*/ 	.short	(.L_2697 - .L_2696)
.L_2696:
        /*000c*/ 	.word	0x00000000
        /*0010*/ 	.short	0x0004
        /*0012*/ 	.short	0x0029
        /*0014*/ 	.byte	0x00, 0xf0, 0x05, 0x00


	//----- nvinfo : EIATTR_KPARAM_INFO
	.align		4
.L_2697:
        /*0018*/ 	.byte	0x04, 0x17
        /*001a*/ 	.short	(.L_2699 - .L_2698)
.L_2698:
        /*001c*/ 	.word	0x00000000
        /*0020*/ 	.short	0x0003
        /*0022*/ 	.short	0x0028
        /*0024*/ 	.byte	0x00, 0xf0, 0x05, 0x00


	//----- nvinfo : EIATTR_KPARAM_INFO
	.align		4
.L_2699:
        /*0028*/ 	.byte	0x04, 0x17
        /*002a*/ 	.short	(.L_2701 - .L_2700)
.L_2700:
        /*002c*/ 	.word	0x00000000
        /*0030*/ 	.short	0x0002
        /*0032*/ 	.short	0x0010
        /*0034*/ 	.byte	0x00, 0xf0, 0x61, 0x00


	//----- nvinfo : EIATTR_KPARAM_INFO
	.align		4
.L_2701:
        /*0038*/ 	.byte	0x04, 0x17
        /*003a*/ 	.short	(.L_2703 - .L_2702)
.L_2702:
        /*003c*/ 	.word	0x00000000
        /*0040*/ 	.short	0x0001
        /*0042*/ 	.short	0x0008
        /*0044*/ 	.byte	0x00, 0xf0, 0x21, 0x00


	//----- nvinfo : EIATTR_KPARAM_INFO
	.align		4
.L_2703:
        /*0048*/ 	.byte	0x04, 0x17
        /*004a*/ 	.short	(.L_2705 - .L_2704)
.L_2704:
        /*004c*/ 	.word	0x00000000
        /*0050*/ 	.short	0x0000
        /*0052*/ 	.short	0x0000
        /*0054*/ 	.byte	0x00, 0xf0, 0x11, 0x00


	//----- nvinfo : EIATTR_SPARSE_MMA_MASK
	.align		4
.L_2705:
        /*0058*/ 	.byte	0x03, 0x50
        /*005a*/ 	.short	0x0000


	//----- nvinfo : EIATTR_MAXREG_COUNT
	.align		4
        /*005c*/ 	.byte	0x03, 0x1b
        /*005e*/ 	.short	0x00ff


	//----- nvinfo : EIATTR_MERCURY_ISA_VERSION
	.align		4
        /*0060*/ 	.byte	0x03, 0x5f
        /*0062*/ 	.short	0x0101


	//----- nvinfo : EIATTR_VRC_CTA_INIT_COUNT
	.align		4
        /*0064*/ 	.byte	0x02, 0x4a
	.zero		1
	.zero		1


	//----- nvinfo : EIATTR_EXIT_INSTR_OFFSETS
	.align		4
        /*0068*/ 	.byte	0x04, 0x1c
        /*006a*/ 	.short	(.L_2707 - .L_2706)


	//   ....[0]....
.L_2706:
        /*006c*/ 	.word	0x00000e60


	//   ....[1]....
        /*0070*/ 	.word	0x00000f00


	//   ....[2]....
        /*0074*/ 	.word	0x00000f60


	//   ....[3]....
        /*0078*/ 	.word	0x00000fc0


	//   ....[4]....
        /*007c*/ 	.word	0x00001020


	//   ....[5]....
        /*0080*/ 	.word	0x00001080


	//   ....[6]....
        /*0084*/ 	.word	0x000010e0


	//   ....[7]....
        /*0088*/ 	.word	0x00001140


	//   ....[8]....
        /*008c*/ 	.word	0x000011a0


	//----- nvinfo : EIATTR_MAX_THREADS
	.align		4
.L_2707:
        /*0090*/ 	.byte	0x04, 0x05
        /*0092*/ 	.short	(.L_2709 - .L_2708)
.L_2708:
        /*0094*/ 	.word	0x00000080
        /*0098*/ 	.word	0x00000001
        /*009c*/ 	.word	0x00000001


	//----- nvinfo : EIATTR_CRS_STACK_SIZE
	.align		4
.L_2709:
        /*00a0*/ 	.byte	0x04, 0x1e
        /*00a2*/ 	.short	(.L_2711 - .L_2710)
.L_2710:
        /*00a4*/ 	.word	0x00000000


	//----- nvinfo : EIATTR_CBANK_PARAM_SIZE
	.align		4
.L_2711:
        /*00a8*/ 	.byte	0x03, 0x19
        /*00aa*/ 	.short	0x002a


	//----- nvinfo : EIATTR_PARAM_CBANK
	.align		4
        /*00ac*/ 	.byte	0x04, 0x0a
        /*00ae*/ 	.short	(.L_2713 - .L_2712)
	.align		4
.L_2712:
        /*00b0*/ 	.word	index@(.nv.constant0._ZN2at6native50_GLOBAL__N__650009b6_17_UnaryOpsKernel_cu_bd823bfe45unrolled_elementwise_kernel_for_multi_outputsILi2EZZZNS0_17frexp_kernel_cudaERNS_18TensorIteratorBaseEENKUlvE_clEvENKUlvE_clEvEUldE_St5arrayIPcLm3EE23TrivialOffsetCalculatorILi1EjESB_ILi2EjEEEviT0_T1_T2_T3_)
        /*00b4*/ 	.short	0x0380
        /*00b6*/ 	.short	0x002a


	//----- nvinfo : EIATTR_SW_WAR
	.align		4
.L_2713:
        /*00b8*/ 	.byte	0x04, 0x36
        /*00ba*/ 	.short	(.L_2715 - .L_2714)
.L_2714:
        /*00bc*/ 	.word	0x00000008
.L_2715:


//--------------------- .nv.info._ZN2at6native18elementwise_kernelILi128ELi4EZNS0_15gpu_kernel_implIZZZNS0_22nan_to_num_kernel_cudaERNS_18TensorIteratorBaseESt8optionalIdES6_S6_ENKUlvE0_clEvENKUlvE2_clEvEUlN3c108BFloat16EE_EEvS4_RKT_EUliE_EEviT1_ --------------------------
	.section	.nv.info._ZN2at6native18elementwise_kernelILi128ELi4EZNS0_15gpu_kernel_implIZZZNS0_22nan_to_num_kernel_cudaERNS_18TensorIteratorBaseESt8optionalIdES6_S6_ENKUlvE0_clEvENKUlvE2_clEvEUlN3c108BFloat16EE_EEvS4_RKT_EUliE_EEviT1_,"",@"SHT_CUDA_INFO"
	.sectionflags	@""
	.align	4


	//----- nvinfo : EIATTR_CUDA_API_VERSION
	.align		4
        /*0000*/ 	.byte	0x04, 0x37
        /*0002*/ 	.short	(.L_2717 - .L_2716)
.L_2716:
        /*0004*/ 	.word	0x00000082


	//----- nvinfo : EIATTR_KPARAM_INFO
	.align		4
.L_2717:
        /*0008*/ 	.byte	0x04, 0x17
        /*000a*/ 	.short	(.L_2719 - .L_2718)
.L_2718:
        /*000c*/ 	.word	0x00000000
        /*0010*/ 	.short	0x0001
        /*0012*/ 	.short	0x0008
        /*0014*/ 	.byte	0x00, 0xf0, 0xa1, 0x08


	//----- nvinfo : EIATTR_KPARAM_INFO
	.align		4
.L_2719:
        /*0018*/ 	.byte	0x04, 0x17
        /*001a*/ 	.short	(.L_2721 - .L_2720)
.L_2720:
        /*001c*/ 	.word	0x00000000
        /*0020*/ 	.short	0x0000
        /*0022*/ 	.short	0x0000
        /*0024*/ 	.byte	0x00, 0xf0, 0x11, 0x00


	//----- nvinfo : EIATTR_SPARSE_MMA_MASK
	.align		4
.L_2721:
        /*0028*/ 	.byte	0x03, 0x50
        /*002a*/ 	.short	0x0000


	//----- nvinfo : EIATTR_MAXREG_COUNT
	.align		4
        /*002c*/ 	.byte	0x03, 0x1b
        /*002e*/ 	.short	0x0080


	//----- nvinfo : EIATTR_EXTERNS
	.align		4
        /*0030*/ 	.byte	0x04, 0x0f
        /*0032*/ 	.short	(.L_2723 - .L_2722)


	//   ....[0]....
	.align		4
.L_2722:
        /*0034*/ 	.word	index@(__assertfail)


	//----- nvinfo : EIATTR_MERCURY_ISA_VERSION
	.align		4
.L_2723:
        /*0038*/ 	.byte	0x03, 0x5f
        /*003a*/ 	.short	0x0101


	//----- nvinfo : EIATTR_VRC_CTA_INIT_COUNT
	.align		4
        /*003c*/ 	.byte	0x02, 0x4a
	.zero		1
	.zero		1


	//----- nvinfo : EIATTR_SYSCALL_OFFSETS
	.align		4
        /*0040*/ 	.byte	0x04, 0x46
        /*0042*/ 	.short	(.L_2725 - .L_2724)


	//   ....[0]....
.L_2724:
        /*0044*/ 	.word	0x00002310


	//   ....[1]....
        /*0048*/ 	.word	0x00003320


	//   ....[2]....
        /*004c*/ 	.word	0x000057b0


	//   ....[3]....
        /*0050*/ 	.word	0x00006600


	//   ....[4]....
        /*0054*/ 	.word	0x00008b80


	//   ....[5]....
        /*0058*/ 	.word	0x000099d0


	//   ....[6]....
        /*005c*/ 	.word	0x0000bf60


	//   ....[7]....
        /*0060*/ 	.word	0x0000cd60


	//----- nvinfo : EIATTR_EXIT_INSTR_OFFSETS
	.align		4
.L_2725:
        /*0064*/ 	.byte	0x04, 0x1c
        /*0066*/ 	.short	(.L_2727 - .L_2726)


	//   ....[0]....
.L_2726:
        /*0068*/ 	.word	0x00009c90


	//   ....[1]....
        /*006c*/ 	.word	0x0000c1e0


	//   ....[2]....
        /*0070*/ 	.word	0x0000c220


	//   ....[3]....
        /*0074*/ 	.word	0x0000c2c0


	//   ....[4]....
        /*0078*/ 	.word	0x0000c300


	//   ....[5]....
        /*007c*/ 	.word	0x0000c340


	//   ....[6]....
        /*0080*/ 	.word	0x0000c3d0


	//   ....[7]....
        /*0084*/ 	.word	0x0000c410


	//   ....[8]....
        /*0088*/ 	.word	0x0000c4b0


	//   ....[9]....
        /*008c*/ 	.word	0x0000c500


	//   ....[10]....
        /*0090*/ 	.word	0x0000c550


	//   ....[11]....
        /*0094*/ 	.word	0x0000c630


	//   ....[12]....
        /*0098*/ 	.word	0x0000c7a0


	//   ....[13]....
        /*009c*/ 	.word	0x0000c910


	//   ....[14]....
        /*00a0*/ 	.word	0x0000ca70


	//   ....[15]....
        /*00a4*/ 	.word	0x0000cab0


	//   ....[16]....
        /*00a8*/ 	.word	0x0000caf0


	//   ....[17]....
        /*00ac*/ 	.word	0x0000cba0


	//   ....[18]....
        /*00b0*/ 	.word	0x0000cc00


	//   ....[19]....
        /*00b4*/ 	.word	0x0000cd70


	//   ....[20]....
        /*00b8*/ 	.word	0x0000ce80


	//   ....[21]....
        /*00bc*/ 	.word	0x0000cfc0


	//   ....[22]....
        /*00c0*/ 	.word	0x0000cfe0


	//----- nvinfo : EIATTR_MAX_THREADS
	.align		4
.L_2727:
        /*00c4*/ 	.byte	0x04, 0x05
        /*00c6*/ 	.short	(.L_2729 - .L_2728)
.L_2728:
        /*00c8*/ 	.word	0x00000080
        /*00cc*/ 	.word	0x00000001
        /*00d0*/ 	.word	0x00000001


	//----- nvinfo : EIATTR_CRS_STACK_SIZE
	.align		4
.L_2729:
        /*00d4*/ 	.byte	0x04, 0x1e
        /*00d6*/ 	.short	(.L_2731 - .L_2730)
.L_2730:
        /*00d8*/ 	.word	0x00000000


	//----- nvinfo : EIATTR_CBANK_PARAM_SIZE
	.align		4
.L_2731:
        /*00dc*/ 	.byte	0x03, 0x19
        /*00de*/ 	.short	0x0230


	//----- nvinfo : EIATTR_PARAM_CBANK
	.align		4
        /*00e0*/ 	.byte	0x04, 0x0a
        /*00e2*/ 	.short	(.L_2733 - .L_2732)
	.align		4
.L_2732:
        /*00e4*/ 	.word	index@(.nv.constant0._ZN2at6native18elementwise_kernelILi128ELi4EZNS0_15gpu_kernel_implIZZZNS0_22nan_to_num_kernel_cudaERNS_18TensorIteratorBaseESt8optionalIdES6_S6_ENKUlvE0_clEvENKUlvE2_clEvEUlN3c108BFloat16EE_EEvS4_RKT_EUliE_EEviT1_)
        /*00e8*/ 	.short	0x0380
        /*00ea*/ 	.short	0x0230


	//----- nvinfo : EIATTR_SW_WAR
	.align		4
.L_2733:
        /*00ec*/ 	.byte	0x04, 0x36
        /*00ee*/ 	.short	(.L_2735 - .L_2734)
.L_2734:
        /*00f0*/ 	.word	0x00000008
.L_2735:


//--------------------- .nv.info._ZN2at6native27unrolled_elementwise_kernelIZZZNS0_22nan_to_num_kernel_cudaERNS_18TensorIteratorBaseESt8optionalIdES5_S5_ENKUlvE0_clEvENKUlvE2_clEvEUlN3c108BFloat16EE_St5arrayIPcLm2EELi4E23TrivialOffsetCalculatorILi1EjESF_NS0_6memory12LoadWithCastILi1EEENSG_13StoreWithCastILi1EEEEEviT_T0_T2_T3_T4_T5_ --------------------------
	.section	.nv.info._ZN2at6native27unrolled_elementwise_kernelIZZZNS0_22nan_to_num_kernel_cudaERNS_18TensorIteratorBaseESt8optionalIdES5_S5_ENKUlvE0_clEvENKUlvE2_clEvEUlN3c108BFloat16EE_St5arrayIPcLm2EELi4E23TrivialOffsetCalculatorILi1EjESF_NS0_6memory12LoadWithCastILi1EEENSG_13StoreWithCastILi1EEEEEviT_T0_T2_T3_T4_T5_,"",@"SHT_CUDA_INFO"
	.sectionflags	@""
	.align	4


	//----- nvinfo : EIATTR_CUDA_API_VERSION
	.align		4
        /*0000*/ 	.byte	0x04, 0x37
        /*0002*/ 	.short	(.L_2737 - .L_2736)
.L_2736:
        /*0004*/ 	.word	0x00000082


	//----- nvinfo : EIATTR_KPARAM_INFO
	.align		4
.L_2737:
        /*0008*/ 	.byte	0x04, 0x17
        /*000a*/ 	.short	(.L_2739 - .L_2738)
.L_2738:
        /*000c*/ 	.word	0x00000000
        /*0010*/ 	.short	0x0006
        /*0012*/ 	.short	0x0034
        /*0014*/ 	.byte	0x00, 0xf0, 0x21, 0x00


	//----- nvinfo : EIATTR_KPARAM_INFO
	.align		4
.L_2739:
        /*0018*/ 	.byte	0x04, 0x17
        /*001a*/ 	.short	(.L_2741 - .L_2740)
.L_2740:
        /*001c*/ 	.word	0x00000000
        /*0020*/ 	.short	0x0005
        /*0022*/ 	.short	0x002c
        /*0024*/ 	.byte	0x00, 0xf0, 0x21, 0x00


	//----- nvinfo : EIATTR_KPARAM_INFO
	.align		4
.L_2741:
        /*0028*/ 	.byte	0x04, 0x17
        /*002a*/ 	.short	(.L_2743 - .L_2742)
.L_2742:
        /*002c*/ 	.word	0x00000000
        /*0030*/ 	.short	0x0004
        /*0032*/ 	.short	0x0029
        /*0034*/ 	.byte	0x00, 0xf0, 0x05, 0x00


	//----- nvinfo : EIATTR_KPARAM_INFO
	.align		4
.L_2743:
        /*0038*/ 	.byte	0x04, 0x17
        /*003a*/ 	.short	(.L_2745 - .L_2744)
.L_2744:
        /*003c*/ 	.word	0x00000000
        /*0040*/ 	.short	0x0003
        /*0042*/ 	.short	0x0028
        /*0044*/ 	.byte	0x00, 0xf0, 0x05, 0x00


	//----- nvinfo : EIATTR_KPARAM_INFO
	.align		4
.L_2745:
        /*0048*/ 	.byte	0x04, 0x17
        /*004a*/ 	.short	(.L_2747 - .L_2746)
.L_2746:
        /*004c*/ 	.word	0x00000000
        /*0050*/ 	.short	0x0002
        /*0052*/ 	.short	0x0018
        /*0054*/ 	.byte	0x00, 0xf0, 0x41, 0x00


	//----- nvinfo : EIATTR_KPARAM_INFO
	.align		4
.L_2747:
        /*0058*/ 	.byte	0x04, 0x17
        /*005a*/ 	.short	(.L_2749 - .L_2748)
.L_2748:
        /*005c*/ 	.word	0x00000000
        /*0060*/ 	.short	0x0001
        /*0062*/ 	.short	0x0008
        /*0064*/ 	.byte	0x00, 0xf0, 0x41, 0x00


	//----- nvinfo : EIATTR_KPARAM_INFO
	.align		4
.L_2749:
        /*0068*/ 	.byte	0x04, 0x17
        /*006a*/ 	.short	(.L_2751 - .L_2750)
.L_2750:
        /*006c*/ 	.word	0x00000000
        /*0070*/ 	.short	0x0000
        /*0072*/ 	.short	0x0000
        /*0074*/ 	.byte	0x00, 0xf0, 0x11, 0x00


	//----- nvinfo : EIATTR_SPARSE_MMA_MASK
	.align		4
.L_2751:
        /*0078*/ 	.byte	0x03, 0x50
        /*007a*/ 	.short	0x0000


	//----- nvinfo : EIATTR_MAXREG_COUNT
	.align		4
        /*007c*/ 	.byte	0x03, 0x1b
        /*007e*/ 	.short	0x00ff


	//----- nvinfo : EIATTR_EXTERNS
	.align		4
        /*0080*/ 	.byte	0x04, 0x0f
        /*0082*/ 	.short	(.L_2753 - .L_2752)


	//   ....[0]....
	.align		4
.L_2752:
        /*0084*/ 	.word	index@(__assertfail)


	//----- nvinfo : EIATTR_MERCURY_ISA_VERSION
	.align		4
.L_2753:
        /*0088*/ 	.byte	0x03, 0x5f
        /*008a*/ 	.short	0x0101


	//----- nvinfo : EIATTR_VRC_CTA_INIT_COUNT
	.align		4
        /*008c*/ 	.byte	0x02, 0x4a
	.zero		1
	.zero		1


	//----- nvinfo : EIATTR_SYSCALL_OFFSETS
	.align		4
        /*0090*/ 	.byte	0x04, 0x46
        /*0092*/ 	.short	(.L_2755 - .L_2754)


	//   ....[0]....
.L_2754:
        /*0094*/ 	.word	0x00001020


	//   ....[1]....
        /*0098*/ 	.word	0x00002200


	//   ....[2]....
        /*009c*/ 	.word	0x00003320


	//   ....[3]....
        /*00a0*/ 	.word	0x00004350


	//   ....[4]....
        /*00a4*/ 	.word	0x000057c0


	//   ....[5]....
        /*00a8*/ 	.word	0x000066a0


	//   ....[6]....
        /*00ac*/ 	.word	0x00007620


	//   ....[7]....
        /*00b0*/ 	.word	0x000085a0


	//----- nvinfo : EIATTR_EXIT_INSTR_OFFSETS
	.align		4
.L_2755:
        /*00b4*/ 	.byte	0x04, 0x1c
        /*00b6*/ 	.short	(.L_2757 - .L_2756)


	//   ....[0]....
.L_2756:
        /*00b8*/ 	.word	0x000078d0


	//   ....[1]....
        /*00bc*/ 	.word	0x00007a20


	//   ....[2]....
        /*00c0*/ 	.word	0x00007a60


	//   ....[3]....
        /*00c4*/ 	.word	0x00007b00


	//   ....[4]....
        /*00c8*/ 	.word	0x00007b40


	//   ....[5]....
        /*00cc*/ 	.word	0x00007b80


	//   ....[6]....
        /*00d0*/ 	.word	0x00007c10


	//   ....[7]....
        /*00d4*/ 	.word	0x00007c50


	//   ....[8]....
        /*00d8*/ 	.word	0x00007cf0


	//   ....[9]....
        /*00dc*/ 	.word	0x00007d40


	//   ....[10]....
        /*00e0*/ 	.word	0x00007d90


	//   ....[11]....
        /*00e4*/ 	.word	0x00007e70


	//   ....[12]....
        /*00e8*/ 	.word	0x00007fe0


	//   ....[13]....
        /*00ec*/ 	.word	0x00008150


	//   ....[14]....
        /*00f0*/ 	.word	0x000082b0


	//   ....[15]....
        /*00f4*/ 	.word	0x000082f0


	//   ....[16]....
        /*00f8*/ 	.word	0x00008330


	//   ....[17]....
        /*00fc*/ 	.word	0x000083e0


	//   ....[18]....
        /*0100*/ 	.word	0x00008440


	//   ....[19]....
        /*0104*/ 	.word	0x000085b0


	//   ....[20]....
        /*0108*/ 	.word	0x000086c0


	//   ....[21]....
        /*010c*/ 	.word	0x00008800


	//   ....[22]....
        /*0110*/ 	.word	0x00008820


	//----- nvinfo : EIATTR_MAX_THREADS
	.align		4
.L_2757:
        /*0114*/ 	.byte	0x04, 0x05
        /*0116*/ 	.short	(.L_2759 - .L_2758)
.L_2758:
        /*0118*/ 	.word	0x00000080
        /*011c*/ 	.word	0x00000001
        /*0120*/ 	.word	0x00000001


	//----- nvinfo : EIATTR_CRS_STACK_SIZE
	.align		4
.L_2759:
        /*0124*/ 	.byte	0x04, 0x1e
        /*0126*/ 	.short	(.L_2761 - .L_2760)
.L_2760:
        /*0128*/ 	.word	0x00000000


	//----- nvinfo : EIATTR_CBANK_PARAM_SIZE
	.align		4
.L_2761:
        /*012c*/ 	.byte	0x03, 0x19
        /*012e*/ 	.short	0x003c


	//----- nvinfo : EIATTR_PARAM_CBANK
	.align		4
        /*0130*/ 	.byte	0x04, 0x0a
        /*0132*/ 	.short	(.L_2763 - .L_2762)
	.align		4
.L_2762:
        /*0134*/ 	.word	index@(.nv.constant0._ZN2at6native27unrolled_elementwise_kernelIZZZNS0_22nan_to_num_kernel_cudaERNS_18TensorIteratorBaseESt8optionalIdES5_S5_ENKUlvE0_clEvENKUlvE2_clEvEUlN3c108BFloat16EE_St5arrayIPcLm2EELi4E23TrivialOffsetCalculatorILi1EjESF_NS0_6memory12LoadWithCastILi1EEENSG_13StoreWithCastILi1EEEEEviT_T0_T2_T3_T4_T5_)
        /*0138*/ 	.short	0x0380
        /*013a*/ 	.short	0x003c


	//----- nvinfo : EIATTR_SW_WAR
	.align		4
.L_2763:
        /*013c*/ 	.byte	0x04, 0x36
        /*013e*/ 	.short	(.L_2765 - .L_2764)
.L_2764:
        /*0140*/ 	.word	0x00000008
.L_2765:


//--------------------- .nv.info._ZN2at6native18elementwise_kernelILi128ELi4EZNS0_22gpu_kernel_impl_nocastIZZZNS0_22nan_to_num_kernel_cudaERNS_18TensorIteratorBaseESt8optionalIdES6_S6_ENKUlvE0_clEvENKUlvE2_clEvEUlN3c108BFloat16EE_EEvS4_RKT_EUliE_EEviT1_ --------------------------
	.section	.nv.info._ZN2at6native18elementwise_kernelILi128ELi4EZNS0_22gpu_kernel_impl_nocastIZZZNS0_22nan_to_num_kernel_cudaERNS_18TensorIteratorBaseESt8optionalIdES6_S6_ENKUlvE0_clEvENKUlvE2_clEvEUlN3c108BFloat16EE_EEvS4_RKT_EUliE_EEviT1_,"",@"SHT_CUDA_INFO"
	.sectionflags	@""
	.align	4


	//----- nvinfo : EIATTR_CUDA_API_VERSION
	.align		4
        /*0000*/ 	.byte	0x04, 0x37
        /*0002*/ 	.short	(.L_2767 - .L_2766)
.L_2766:
        /*0004*/ 	.word	0x00000082


	//----- nvinfo : EIATTR_KPARAM_INFO
	.align		4
.L_2767:
        /*0008*/ 	.byte	0x04, 0x17
        /*000a*/ 	.short	(.L_2769 - .L_2768)
.L_2768:
        /*000c*/ 	.word	0x00000000
        /*0010*/ 	.short	0x0001
        /*0012*/ 	.short	0x0008
        /*0014*/ 	.byte	0x00, 0xf0, 0x81, 0x08


	//----- nvinfo : EIATTR_KPARAM_INFO
	.align		4
.L_2769:
        /*0018*/ 	.byte	0x04, 0x17
        /*001a*/ 	.short	(.L_2771 - .L_2770)
.L_2770:
        /*001c*/ 	.word	0x00000000
        /*0020*/ 	.short	0x0000
        /*0022*/ 	.short	0x0000
        /*0024*/ 	.byte	0x00, 0xf0, 0x11, 0x00


	//----- nvinfo : EIATTR_SPARSE_MMA_MASK
	.align		4
.L_2771:
        /*0028*/ 	.byte	0x03, 0x50
        /*002a*/ 	.short	0x0000


	//----- nvinfo : EIATTR_MAXREG_COUNT
	.align		4
        /*002c*/ 	.byte	0x03, 0x1b
        /*002e*/ 	.short	0x0080


	//----- nvinfo : EIATTR_MERCURY_ISA_VERSION
	.align		4
        /*0030*/ 	.byte	0x03, 0x5f
        /*0032*/ 	.short	0x0101


	//----- nvinfo : EIATTR_VRC_CTA_INIT_COUNT
	.align		4
        /*0034*/ 	.byte	0x02, 0x4a
	.zero		1
	.zero		1


	//----- nvinfo : EIATTR_EXIT_INSTR_OFFSETS
	.align		4
        /*0038*/ 	.byte	0x04, 0x1c
        /*003a*/ 	.short	(.L_2773 - .L_2772)


	//   ....[0]....
.L_2772:
        /*003c*/ 	.word	0x00000510


	//   ....[1]....
        /*0040*/ 	.word	0x00000620


	//   ....[2]....
        /*0044*/ 	.word	0x000043b0


	//   ....[3]....
        /*0048*/ 	.word	0x000057b0


	//----- nvinfo : EIATTR_MAX_THREADS
	.align		4
.L_2773:
        /*004c*/ 	.byte	0x04, 0x05
        /*004e*/ 	.short	(.L_2775 - .L_2774)
.L_2774:
        /*0050*/ 	.word	0x00000080
        /*0054*/ 	.word	0x00000001
        /*0058*/ 	.word	0x00000001


	//----- nvinfo : EIATTR_CRS_STACK_SIZE
	.align		4
.L_2775:
        /*005c*/ 	.byte	0x04, 0x1e
        /*005e*/ 	.short	(.L_2777 - .L_2776)
.L_2776:
        /*0060*/ 	.word	0x00000000


	//----- nvinfo : EIATTR_CBANK_PARAM_SIZE
	.align		4
.L_2777:
        /*0064*/ 	.byte	0x03, 0x19
        /*0066*/ 	.short	0x0228


	//----- nvinfo : EIATTR_PARAM_CBANK
	.align		4
        /*0068*/ 	.byte	0x04, 0x0a
        /*006a*/ 	.short	(.L_2779 - .L_2778)
	.align		4
.L_2778:
        /*006c*/ 	.word	index@(.nv.constant0._ZN2at6native18elementwise_kernelILi128ELi4EZNS0_22gpu_kernel_impl_nocastIZZZNS0_22nan_to_num_kernel_cudaERNS_18TensorIteratorBaseESt8optionalIdES6_S6_ENKUlvE0_clEvENKUlvE2_clEvEUlN3c108BFloat16EE_EEvS4_RKT_EUliE_EEviT1_)
        /*0070*/ 	.short	0x0380
        /*0072*/ 	.short	0x0228


	//----- nvinfo : EIATTR_SW_WAR
	.align		4
.L_2779:
        /*0074*/ 	.byte	0x04, 0x36
        /*0076*/ 	.short	(.L_2781 - .L_2780)
.L_2780:
        /*0078*/ 	.word	0x00000008
.L_2781:


//--------------------- .nv.info._ZN2at6native27unrolled_elementwise_kernelIZZZNS0_22nan_to_num_kernel_cudaERNS_18TensorIteratorBaseESt8optionalIdES5_S5_ENKUlvE0_clEvENKUlvE2_clEvEUlN3c108BFloat16EE_St5arrayIPcLm2EELi4E23TrivialOffsetCalculatorILi1EjESF_NS0_6memory15LoadWithoutCastENSG_16StoreWithoutCastEEEviT_T0_T2_T3_T4_T5_ --------------------------
	.section	.nv.info._ZN2at6native27unrolled_elementwise_kernelIZZZNS0_22nan_to_num_kernel_cudaERNS_18TensorIteratorBaseESt8optionalIdES5_S5_ENKUlvE0_clEvENKUlvE2_clEvEUlN3c108BFloat16EE_St5arrayIPcLm2EELi4E23TrivialOffsetCalculatorILi1EjESF_NS0_6memory15LoadWithoutCastENSG_16StoreWithoutCastEEEviT_T0_T2_T3_T4_T5_,"",@"SHT_CUDA_INFO"
	.sectionflags	@""
	.align	4


	//----- nvinfo : EIATTR_CUDA_API_VERSION
	.align		4
        /*0000*/ 	.byte	0x04, 0x37
        /*0002*/ 	.short	(.L_2783 - .L_2782)
.L_2782:
        /*0004*/ 	.word	0x00000082


	//----- nvinfo : EIATTR_KPARAM_INFO
	.align		4
.L_2783:
        /*0008*/ 	.byte	0x04, 0x17
        /*000a*/ 	.short	(.L_2785 - .L_2784)
.L_2784:
        /*000c*/ 	.word	0x00000000
        /*0010*/ 	.short	0x0006
        /*0012*/ 	.short	0x002b
        /*0014*/ 	.byte	0x00, 0xf0, 0x05, 0x00


	//----- nvinfo : EIATTR_KPARAM_INFO
	.align		4
.L_2785:
        /*0018*/ 	.byte	0x04, 0x17
        /*001a*/ 	.short	(.L_2787 - .L_2786)
.L_2786:
        /*001c*/ 	.word	0x00000000
        /*0020*/ 	.short	0x0005
        /*0022*/ 	.short	0x002a
        /*0024*/ 	.byte	0x00, 0xf0, 0x05, 0x00


	//----- nvinfo : EIATTR_KPARAM_INFO
	.align		4
.L_2787:
        /*0028*/ 	.byte	0x04, 0x17
        /*002a*/ 	.short	(.L_2789 - .L_2788)
.L_2788:
        /*002c*/ 	.word	0x00000000
        /*0030*/ 	.short	0x0004
        /*0032*/ 	.short	0x0029
        /*0034*/ 	.byte	0x00, 0xf0, 0x05, 0x00


	//----- nvinfo : EIATTR_KPARAM_INFO
	.align		4
.L_2789:
        /*0038*/ 	.byte	0x04, 0x17
        /*003a*/ 	.short	(.L_2791 - .L_2790)
.L_2790:
        /*003c*/ 	.word	0x00000000
        /*0040*/ 	.short	0x0003
        /*0042*/ 	.short	0x0028
        /*0044*/ 	.byte	0x00, 0xf0, 0x05, 0x00


	//----- nvinfo : EIATTR_KPARAM_INFO
	.align		4
.L_2791:
        /*0048*/ 	.byte	0x04, 0x17
        /*004a*/ 	.short	(.L_2793 - .L_2792)
.L_2792:
        /*004c*/ 	.word	0x00000000
        /*0050*/ 	.short	0x0002
        /*0052*/ 	.short	0x0018
        /*0054*/ 	.byte	0x00, 0xf0, 0x41, 0x00


	//----- nvinfo : EIATTR_KPARAM_INFO
	.align		4
.L_2793:
        /*0058*/ 	.byte	0x04, 0x17
        /*005a*/ 	.short	(.L_2795 - .L_2794)
.L_2794:
        /*005c*/ 	.word	0x00000000
        /*0060*/ 	.short	0x0001
        /*0062*/ 	.short	0x0008
        /*0064*/ 	.byte	0x00, 0xf0, 0x41, 0x00


	//----- nvinfo : EIATTR_KPARAM_INFO
	.align		4
.L_2795:
        /*0068*/ 	.byte	0x04, 0x17
        /*006a*/ 	.short	(.L_2797 - .L_2796)
.L_2796:
        /*006c*/ 	.word	0x00000000
        /*0070*/ 	.short	0x0000
        /*0072*/ 	.short	0x0000
        /*0074*/ 	.byte	0x00, 0xf0, 0x11, 0x00


	//----- nvinfo : EIATTR_SPARSE_MMA_MASK
	.align		4
.L_2797:
        /*0078*/ 	.byte	0x03, 0x50
        /*007a*/ 	.short	0x0000


	//----- nvinfo : EIATTR_MAXREG_COUNT
	.align		4
        /*007c*/ 	.byte	0x03, 0x1b
        /*007e*/ 	.short	0x00ff


	//----- nvinfo : EIATTR_MERCURY_ISA_VERSION
	.align		4
        /*0080*/ 	.byte	0x03, 0x5f
        /*0082*/ 	.short	0x0101


	//----- nvinfo : EIATTR_VRC_CTA_INIT_COUNT
	.align		4
        /*0084*/ 	.byte	0x02, 0x4a
	.zero		1
	.zero		1


	//----- nvinfo : EIATTR_EXIT_INSTR_OFFSETS
	.align		4
        /*0088*/ 	.byte	0x04, 0x1c
        /*008a*/ 	.short	(.L_2799 - .L_2798)


	//   ....[0]....
.L_2798:
        /*008c*/ 	.word	0x000007f0


	//   ....[1]....
        /*0090*/ 	.word	0x00000840


	//----- nvinfo : EIATTR_MAX_THREADS
	.align		4
.L_2799:
        /*0094*/ 	.byte	0x04, 0x05
        /*0096*/ 	.short	(.L_2801 - .L_2800)
.L_2800:
        /*0098*/ 	.word	0x00000080
        /*009c*/ 	.word	0x00000001
        /*00a0*/ 	.word	0x00000001


	//----- nvinfo : EIATTR_CRS_STACK_SIZE
	.align		4
.L_2801:
        /*00a4*/ 	.byte	0x04, 0x1e
        /*00a6*/ 	.short	(.L_2803 - .L_2802)
.L_2802:
        /*00a8*/ 	.word	0x00000000


	//----- nvinfo : EIATTR_CBANK_PARAM_SIZE
	.align		4
.L_2803:
        /*00ac*/ 	.byte	0x03, 0x19
        /*00ae*/ 	.short	0x002c


	//----- nvinfo : EIATTR_PARAM_CBANK
	.align		4
        /*00b0*/ 	.byte	0x04, 0x0a
        /*00b2*/ 	.short	(.L_2805 - .L_2804)
	.align		4
.L_2804:
        /*00b4*/ 	.word	index@(.nv.constant0._ZN2at6native27unrolled_elementwise_kernelIZZZNS0_22nan_to_num_kernel_cudaERNS_18TensorIteratorBaseESt8optionalIdES5_S5_ENKUlvE0_clEvENKUlvE2_clEvEUlN3c108BFloat16EE_St5arrayIPcLm2EELi4E23TrivialOffsetCalculatorILi1EjESF_NS0_6memory15LoadWithoutCastENSG_16StoreWithoutCastEEEviT_T0_T2_T3_T4_T5_)
        /*00b8*/ 	.short	0x0380
        /*00ba*/ 	.short	0x002c


	//----- nvinfo : EIATTR_SW_WAR
	.align		4
.L_2805:
        /*00bc*/ 	.byte	0x04, 0x36
        /*00be*/ 	.short	(.L_2807 - .L_2806)
.L_2806:
        /*00c0*/ 	.word	0x00000008
.L_2807:


//--------------------- .nv.info._ZN2at6native29vectorized_elementwise_kernelILi2EZZZNS0_22nan_to_num_kernel_cudaERNS_18TensorIteratorBaseESt8optionalIdES5_S5_ENKUlvE0_clEvENKUlvE2_clEvEUlN3c108BFloat16EE_St5arrayIPcLm2EEEEviT0_T1_ --------------------------
	.section	.nv.info._ZN2at6native29vectorized_elementwise_kernelILi2EZZZNS0_22nan_to_num_kernel_cudaERNS_18TensorIteratorBaseESt8optionalIdES5_S5_ENKUlvE0_clEvENKUlvE2_clEvEUlN3c108BFloat16EE_St5arrayIPcLm2EEEEviT0_T1_,"",@"SHT_CUDA_INFO"
	.sectionflags	@""
	.align	4


	//----- nvinfo : EIATTR_CUDA_API_VERSION
	.align		4
        /*0000*/ 	.byte	0x04, 0x37
        /*0002*/ 	.short	(.L_2809 - .L_2808)
.L_2808:
        /*0004*/ 	.word	0x00000082


	//----- nvinfo : EIATTR_KPARAM_INFO
	.align		4
.L_2809:
        /*0008*/ 	.byte	0x04, 0x17
        /*000a*/ 	.short	(.L_2811 - .L_2810)
.L_2810:
        /*000c*/ 	.word	0x00000000
        /*0010*/ 	.short	0x0002
        /*0012*/ 	.short	0x0018
        /*0014*/ 	.byte	0x00, 0xf0, 0x41, 0x00


	//----- nvinfo : EIATTR_KPARAM_INFO
	.align		4
.L_2811:
        /*0018*/ 	.byte	0x04, 0x17
        /*001a*/ 	.short	(.L_2813 - .L_2812)
.L_2812:
        /*001c*/ 	.word	0x00000000
        /*0020*/ 	.short	0x0001
        /*0022*/ 	.short	0x0008
        /*0024*/ 	.byte	0x00, 0xf0, 0x41, 0x00


	//----- nvinfo : EIATTR_KPARAM_INFO
	.align		4
.L_2813:
        /*0028*/ 	.byte	0x04, 0x17
        /*002a*/ 	.short	(.L_2815 - .L_2814)
.L_2814:
        /*002c*/ 	.word	0x00000000
        /*0030*/ 	.short	0x0000
        /*0032*/ 	.short	0x0000
        /*0034*/ 	.byte	0x00, 0xf0, 0x11, 0x00


	//----- nvinfo : EIATTR_SPARSE_MMA_MASK
	.align		4
.L_2815:
        /*0038*/ 	.byte	0x03, 0x50
        /*003a*/ 	.short	0x0000


	//----- nvinfo : EIATTR_MAXREG_COUNT
	.align		4
        /*003c*/ 	.byte	0x03, 0x1b
        /*003e*/ 	.short	0x00ff


	//----- nvinfo : EIATTR_MERCURY_ISA_VERSION
	.align		4
        /*0040*/ 	.byte	0x03, 0x5f
        /*0042*/ 	.short	0x0101


	//----- nvinfo : EIATTR_VRC_CTA_INIT_COUNT
	.align		4
        /*0044*/ 	.byte	0x02, 0x4a
	.zero		1
	.zero		1


	//----- nvinfo : EIATTR_EXIT_INSTR_OFFSETS
	.align		4
        /*0048*/ 	.byte	0x04, 0x1c
        /*004a*/ 	.short	(.L_2817 - .L_2816)


	//   ....[0]....
.L_2816:
        /*004c*/ 	.word	0x00001070


	//   ....[1]....
        /*0050*/ 	.word	0x000010c0


	//   ....[2]....
        /*0054*/ 	.word	0x000019b0


	//----- nvinfo : EIATTR_MAX_THREADS
	.align		4
.L_2817:
        /*0058*/ 	.byte	0x04, 0x05
        /*005a*/ 	.short	(.L_2819 - .L_2818)
.L_2818:
        /*005c*/ 	.word	0x00000080
        /*0060*/ 	.word	0x00000001
        /*0064*/ 	.word	0x00000001


	//----- nvinfo : EIATTR_CRS_STACK_SIZE
	.align		4
.L_2819:
        /*0068*/ 	.byte	0x04, 0x1e
        /*006a*/ 	.short	(.L_2821 - .L_2820)
.L_2820:
        /*006c*/ 	.word	0x00000000


	//----- nvinfo : EIATTR_CBANK_PARAM_SIZE
	.align		4
.L_2821:
        /*0070*/ 	.byte	0x03, 0x19
        /*0072*/ 	.short	0x0028


	//----- nvinfo : EIATTR_PARAM_CBANK
	.align		4
        /*0074*/ 	.byte	0x04, 0x0a
        /*0076*/ 	.short	(.L_2823 - .L_2822)
	.align		4
.L_2822:
        /*0078*/ 	.word	index@(.nv.constant0._ZN2at6native29vectorized_elementwise_kernelILi2EZZZNS0_22nan_to_num_kernel_cudaERNS_18TensorIteratorBaseESt8optionalIdES5_S5_ENKUlvE0_clEvENKUlvE2_clEvEUlN3c108BFloat16EE_St5arrayIPcLm2EEEEviT0_T1_)
        /*007c*/ 	.short	0x0380
        /*007e*/ 	.short	0x0028


	//----- nvinfo : EIATTR_SW_WAR
	.align		4
.L_2823:
        /*0080*/ 	.byte	0x04, 0x36
        /*0082*/ 	.short	(.L_2825 - .L_2824)
.L_2824:
        /*0084*/ 	.word	0x00000008
.L_2825:


//--------------------- .nv.info._ZN2at6native29vectorized_elementwise_kernelILi4EZZZNS0_22nan_to_num_kernel_cudaERNS_18TensorIteratorBaseESt8optionalIdES5_S5_ENKUlvE0_clEvENKUlvE2_clEvEUlN3c108BFloat16EE_St5arrayIPcLm2EEEEviT0_T1_ --------------------------
	.section	.nv.info._ZN2at6native29vectorized_elementwise_kernelILi4EZZZNS0_22nan_to_num_kernel_cudaERNS_18TensorIteratorBaseESt8optionalIdES5_S5_ENKUlvE0_clEvENKUlvE2_clEvEUlN3c108BFloat16EE_St5arrayIPcLm2EEEEviT0_T1_,"",@"SHT_CUDA_INFO"
	.sectionflags	@""
	.align	4


	//----- nvinfo : EIATTR_CUDA_API_VERSION
	.align		4
        /*0000*/ 	.byte	0x04, 0x37
        /*0002*/ 	.short	(.L_2827 - .L_2826)
.L_2826:
        /*0004*/ 	.word	0x00000082


	//----- nvinfo : EIATTR_KPARAM_INFO
	.align		4
.L_2827:
        /*0008*/ 	.byte	0x04, 0x17
        /*000a*/ 	.short	(.L_2829 - .L_2828)
.L_2828:
        /*000c*/ 	.word	0x00000000
        /*0010*/ 	.short	0x0002
        /*0012*/ 	.short	0x0018
        /*0014*/ 	.byte	0x00, 0xf0, 0x41, 0x00


	//----- nvinfo : EIATTR_KPARAM_INFO
	.align		4
.L_2829:
        /*0018*/ 	.byte	0x04, 0x17
        /*001a*/ 	.short	(.L_2831 - .L_2830)
.L_2830:
        /*001c*/ 	.word	0x00000000
        /*0020*/ 	.short	0x0001
        /*0022*/ 	.short	0x0008
        /*0024*/ 	.byte	0x00, 0xf0, 0x41, 0x00


	//----- nvinfo : EIATTR_KPARAM_INFO
	.align		4
.L_2831:
        /*0028*/ 	.byte	0x04, 0x17
        /*002a*/ 	.short	(.L_2833 - .L_2832)
.L_2832:
        /*002c*/ 	.word	0x00000000
        /*0030*/ 	.short	0x0000
        /*0032*/ 	.short	0x0000
        /*0034*/ 	.byte	0x00, 0xf0, 0x11, 0x00


	//----- nvinfo : EIATTR_SPARSE_MMA_MASK
	.align		4
.L_2833:
        /*0038*/ 	.byte	0x03, 0x50
        /*003a*/ 	.short	0x0000


	//----- nvinfo : EIATTR_MAXREG_COUNT
	.align		4
        /*003c*/ 	.byte	0x03, 0x1b
        /*003e*/ 	.short	0x00ff


	//----- nvinfo : EIATTR_MERCURY_ISA_VERSION
	.align		4
        /*0040*/ 	.byte	0x03, 0x5f
        /*0042*/ 	.short	0x0101


	//----- nvinfo : EIATTR_VRC_CTA_INIT_COUNT
	.align		4
        /*0044*/ 	.byte	0x02, 0x4a
	.zero		1
	.zero		1


	//----- nvinfo : EIATTR_EXIT_INSTR_OFFSETS
	.align		4
        /*0048*/ 	.byte	0x04, 0x1c
        /*004a*/ 	.short	(.L_2835 - .L_2834)


	//   ....[0]....
.L_2834:
        /*004c*/ 	.word	0x00001070


	//   ....[1]....
        /*0050*/ 	.word	0x000010c0


	//   ....[2]....
        /*0054*/ 	.word	0x00001970


	//----- nvinfo : EIATTR_MAX_THREADS
	.align		4
.L_2835:
        /*0058*/ 	.byte	0x04, 0x05
        /*005a*/ 	.short	(.L_2837 - .L_2836)
.L_2836:
        /*005c*/ 	.word	0x00000080
        /*0060*/ 	.word	0x00000001
        /*0064*/ 	.word	0x00000001


	//----- nvinfo : EIATTR_CRS_STACK_SIZE
	.align		4
.L_2837:
        /*0068*/ 	.byte	0x04, 0x1e
        /*006a*/ 	.short	(.L_2839 - .L_2838)
.L_2838:
        /*006c*/ 	.word	0x00000000


	//----- nvinfo : EIATTR_CBANK_PARAM_SIZE
	.align		4
.L_2839:
        /*0070*/ 	.byte	0x03, 0x19
        /*0072*/ 	.short	0x0028


	//----- nvinfo : EIATTR_PARAM_CBANK
	.align		4
        /*0074*/ 	.byte	0x04, 0x0a
        /*0076*/ 	.short	(.L_2841 - .L_2840)
	.align		4
.L_2840:
        /*0078*/ 	.word	index@(.nv.constant0._ZN2at6native29vectorized_elementwise_kernelILi4EZZZNS0_22nan_to_num_kernel_cudaERNS_18TensorIteratorBaseESt8optionalIdES5_S5_ENKUlvE0_clEvENKUlvE2_clEvEUlN3c108BFloat16EE_St5arrayIPcLm2EEEEviT0_T1_)
        /*007c*/ 	.short	0x0380
        /*007e*/ 	.short	0x0028


	//----- nvinfo : EIATTR_SW_WAR
	.align		4
.L_2841:
        /*0080*/ 	.byte	0x04, 0x36
        /*0082*/ 	.short	(.L_2843 - .L_2842)
.L_2842:
        /*0084*/ 	.word	0x00000008
.L_2843:


//--------------------- .nv.info._ZN2at6native29vectorized_elementwise_kernelILi8EZZZNS0_22nan_to_num_kernel_cudaERNS_18TensorIteratorBaseESt8optionalIdES5_S5_ENKUlvE0_clEvENKUlvE2_clEvEUlN3c108BFloat16EE_St5arrayIPcLm2EEEEviT0_T1_ --------------------------
	.section	.nv.info._ZN2at6native29vectorized_elementwise_kernelILi8EZZZNS0_22nan_to_num_kernel_cudaERNS_18TensorIteratorBaseESt8optionalIdES5_S5_ENKUlvE0_clEvENKUlvE2_clEvEUlN3c108BFloat16EE_St5arrayIPcLm2EEEEviT0_T1_,"",@"SHT_CUDA_INFO"
	.sectionflags	@""
	.align	4


	//----- nvinfo : EIATTR_CUDA_API_VERSION
	.align		4
        /*0000*/ 	.byte	0x04, 0x37
        /*0002*/ 	.short	(.L_2845 - .L_2844)
.L_2844:
        /*0004*/ 	.word	0x00000082


	//----- nvinfo : EIATTR_KPARAM_INFO
	.align		4
.L_2845:
        /*0008*/ 	.byte	0x04, 0x17
        /*000a*/ 	.short	(.L_2847 - .L_2846)
.L_2846:
        /*000c*/ 	.word	0x00000000
        /*0010*/ 	.short	0x0002
        /*0012*/ 	.short	0x0018
        /*0014*/ 	.byte	0x00, 0xf0, 0x41, 0x00


	//----- nvinfo : EIATTR_KPARAM_INFO
	.align		4
.L_2847:
        /*0018*/ 	.byte	0x04, 0x17
        /*001a*/ 	.short	(.L_2849 - .L_2848)
.L_2848:
        /*001c*/ 	.word	0x00000000
        /*0020*/ 	.short	0x0001
        /*0022*/ 	.short	0x0008
        /*0024*/ 	.byte	0x00, 0xf0, 0x41, 0x00


	//----- nvinfo : EIATTR_KPARAM_INFO
	.align		4
.L_2849:
        /*0028*/ 	.byte	0x04, 0x17
        /*002a*/ 	.short	(.L_2851 - .L_2850)
.L_2850:
        /*002c*/ 	.word	0x00000000
        /*0030*/ 	.short	0x0000
        /*0032*/ 	.short	0x0000
        /*0034*/ 	.byte	0x00, 0xf0, 0x11, 0x00


	//----- nvinfo : EIATTR_SPARSE_MMA_MASK
	.align		4
.L_2851:
        /*0038*/ 	.byte	0x03, 0x50
        /*003a*/ 	.short	0x0000


	//----- nvinfo : EIATTR_MAXREG_COUNT
	.align		4
        /*003c*/ 	.byte	0x03, 0x1b
        /*003e*/ 	.short	0x00ff


	//----- nvinfo : EIATTR_MERCURY_ISA_VERSION
	.align		4
        /*0040*/ 	.byte	0x03, 0x5f
        /*0042*/ 	.short	0x0101


	//----- nvinfo : EIATTR_VRC_CTA_INIT_COUNT
	.align		4
        /*0044*/ 	.byte	0x02, 0x4a
	.zero		1
	.zero		1


	//----- nvinfo : EIATTR_EXIT_INSTR_OFFSETS
	.align		4
        /*0048*/ 	.byte	0x04, 0x1c
        /*004a*/ 	.short	(.L_2853 - .L_2852)


	//   ....[0]....
.L_2852:
        /*004c*/ 	.word	0x00001070


	//   ....[1]....
        /*0050*/ 	.word	0x000010c0


	//   ....[2]....
        /*0054*/ 	.word	0x00001950


	//----- nvinfo : EIATTR_MAX_THREADS
	.align		4
.L_2853:
        /*0058*/ 	.byte	0x04, 0x05
        /*005a*/ 	.short	(.L_2855 - .L_2854)
.L_2854:
        /*005c*/ 	.word	0x00000080
        /*0060*/ 	.word	0x00000001
        /*0064*/ 	.word	0x00000001


	//----- nvinfo : EIATTR_CRS_STACK_SIZE
	.align		4
.L_2855:
        /*0068*/ 	.byte	0x04, 0x1e
        /*006a*/ 	.short	(.L_2857 - .L_2856)
.L_2856:
        /*006c*/ 	.word	0x00000000


	//----- nvinfo : EIATTR_CBANK_PARAM_SIZE
	.align		4
.L_2857:
        /*0070*/ 	.byte	0x03, 0x19
        /*0072*/ 	.short	0x0028


	//----- nvinfo : EIATTR_PARAM_CBANK
	.align		4
        /*0074*/ 	.byte	0x04, 0x0a
        /*0076*/ 	.short	(.L_2859 - .L_2858)
	.align		4
.L_2858:
        /*0078*/ 	.word	index@(.nv.constant0._ZN2at6native29vectorized_elementwise_kernelILi8EZZZNS0_22nan_to_num_kernel_cudaERNS_18TensorIteratorBaseESt8optionalIdES5_S5_ENKUlvE0_clEvENKUlvE2_clEvEUlN3c108BFloat16EE_St5arrayIPcLm2EEEEviT0_T1_)
        /*007c*/ 	.short	0x0380
        /*007e*/ 	.short	0x0028


	//----- nvinfo : EIATTR_SW_WAR
	.align		4
.L_2859:
        /*0080*/ 	.byte	0x04, 0x36
        /*0082*/ 	.short	(.L_2861 - .L_2860)
.L_2860:
        /*0084*/ 	.word	0x00000008
.L_2861:


//--------------------- .nv.info._ZN2at6native18elementwise_kernelILi128ELi4EZNS0_15gpu_kernel_implIZZZNS0_22nan_to_num_kernel_cudaERNS_18TensorIteratorBaseESt8optionalIdES6_S6_ENKUlvE0_clEvENKUlvE1_clEvEUlN3c104HalfEE_EEvS4_RKT_EUliE_EEviT1_ --------------------------
	.section	.nv.info._ZN2at6native18elementwise_kernelILi128ELi4EZNS0_15gpu_kernel_implIZZZNS0_22nan_to_num_kernel_cudaERNS_18TensorIteratorBaseESt8optionalIdES6_S6_ENKUlvE0_clEvENKUlvE1_clEvEUlN3c104HalfEE_EEvS4_RKT_EUliE_EEviT1_,"",@"SHT_CUDA_INFO"
	.sectionflags	@""
	.align	4


	//----- nvinfo : EIATTR_CUDA_API_VERSION
	.align		4
        /*0000*/ 	.byte	0x04, 0x37
        /*0002*/ 	.short	(.L_2863 - .L_2862)
.L_2862:
        /*0004*/ 	.word	0x00000082


	//----- nvinfo : EIATTR_KPARAM_INFO
	.align		4
.L_2863:
        /*0008*/ 	.byte	0x04, 0x17
        /*000a*/ 	.short	(.L_2865 - .L_2864)
.L_2864:
        /*000c*/ 	.word	0x00000000
        /*0010*/ 	.short	0x0001
        /*0012*/ 	.short	0x0008
        /*0014*/ 	.byte	0x00, 0xf0, 0xa1, 0x08


	//----- nvinfo : EIATTR_KPARAM_INFO
	.align		4
.L_2865:
        /*0018*/ 	.byte	0x04, 0x17
        /*001a*/ 	.short	(.L_2867 - .L_2866)
.L_2866:
        /*001c*/ 	.word	0x00000000
        /*0020*/ 	.short	0x0000
        /*0022*/ 	.short	0x0000
        /*0024*/ 	.byte	0x00, 0xf0, 0x11, 0x00


	//----- nvinfo : EIATTR_SPARSE_MMA_MASK
	.align		4
.L_2867:
        /*0028*/ 	.byte	0x03, 0x50
        /*002a*/ 	.short	0x0000


	//----- nvinfo : EIATTR_MAXREG_COUNT
	.align		4
        /*002c*/ 	.byte	0x03, 0x1b
        /*002e*/ 	.short	0x0080


	//----- nvinfo : EIATTR_EXTERNS
	.align		4
        /*0030*/ 	.byte	0x04, 0x0f
        /*0032*/ 	.short	(.L_2869 - .L_2868)


	//   ....[0]....
	.align		4
.L_2868:
        /*0034*/ 	.word	index@(__assertfail)


	//----- nvinfo : EIATTR_MERCURY_ISA_VERSION
	.align		4
.L_2869:
        /*0038*/ 	.byte	0x03, 0x5f
        /*003a*/ 	.short	0x0101


	//----- nvinfo : EIATTR_VRC_CTA_INIT_COUNT
	.align		4
        /*003c*/ 	.byte	0x02, 0x4a
	.zero		1
	.zero		1


	//----- nvinfo : EIATTR_SYSCALL_OFFSETS
	.align		4
        /*0040*/ 	.byte	0x04, 0x46
        /*0042*/ 	.short	(.L_2871 - .L_2870)


	//   ....[0]....
.L_2870:
        /*0044*/ 	.word	0x000022e0


	//   ....[1]....
        /*0048*/ 	.word	0x000032c0


	//   ....[2]....
        /*004c*/ 	.word	0x00005720


	//   ....[3]....
        /*0050*/ 	.word	0x00006520


	//   ....[4]....
        /*0054*/ 	.word	0x00008a90


	//   ....[5]....
        /*0058*/ 	.word	0x00009890


	//   ....[6]....
        /*005c*/ 	.word	0x0000be10


	//   ....[7]....
        /*0060*/ 	.word	0x0000cbc0


	//----- nvinfo : EIATTR_EXIT_INSTR_OFFSETS
	.align		4
.L_2871:
        /*0064*/ 	.byte	0x04, 0x1c
        /*0066*/ 	.short	(.L_2873 - .L_2872)


	//   ....[0]....
.L_2872:
        /*0068*/ 	.word	0x00009b70


	//   ....[1]....
        /*006c*/ 	.word	0x0000c060


	//   ....[2]....
        /*0070*/ 	.word	0x0000c0a0


	//   ....[3]....
        /*0074*/ 	.word	0x0000c140


	//   ....[4]....
        /*0078*/ 	.word	0x0000c180


	//   ....[5]....
        /*007c*/ 	.word	0x0000c1c0


	//   ....[6]....
        /*0080*/ 	.word	0x0000c250


	//   ....[7]....
        /*0084*/ 	.word	0x0000c270


	//   ....[8]....
        /*0088*/ 	.word	0x0000c310


	//   ....[9]....
        /*008c*/ 	.word	0x0000c360


	//   ....[10]....
        /*0090*/ 	.word	0x0000c3b0


	//   ....[11]....
        /*0094*/ 	.word	0x0000c490


	//   ....[12]....
        /*0098*/ 	.word	0x0000c600


	//   ....[13]....
        /*009c*/ 	.word	0x0000c770


	//   ....[14]....
        /*00a0*/ 	.word	0x0000c8d0


	//   ....[15]....
        /*00a4*/ 	.word	0x0000c910


	//   ....[16]....
        /*00a8*/ 	.word	0x0000c950


	//   ....[17]....
        /*00ac*/ 	.word	0x0000ca00


	//   ....[18]....
        /*00b0*/ 	.word	0x0000ca60


	//   ....[19]....
        /*00b4*/ 	.word	0x0000cbd0


	//   ....[20]....
        /*00b8*/ 	.word	0x0000cce0


	//   ....[21]....
        /*00bc*/ 	.word	0x0000ce20


	//   ....[22]....
        /*00c0*/ 	.word	0x0000ce60


	//----- nvinfo : EIATTR_MAX_THREADS
	.align		4
.L_2873:
        /*00c4*/ 	.byte	0x04, 0x05
        /*00c6*/ 	.short	(.L_2875 - .L_2874)
.L_2874:
        /*00c8*/ 	.word	0x00000080
        /*00cc*/ 	.word	0x00000001
        /*00d0*/ 	.word	0x00000001


	//----- nvinfo : EIATTR_CRS_STACK_SIZE
	.align		4
.L_2875:
        /*00d4*/ 	.byte	0x04, 0x1e
        /*00d6*/ 	.short	(.L_2877 - .L_2876)
.L_2876:
        /*00d8*/ 	.word	0x00000000


	//----- nvinfo : EIATTR_CBANK_PARAM_SIZE
	.align		4
.L_2877:
        /*00dc*/ 	.byte	0x03, 0x19
        /*00de*/ 	.short	0x0230


	//----- nvinfo : EIATTR_PARAM_CBANK
	.align		4
        /*00e0*/ 	.byte	0x04, 0x0a
        /*00e2*/ 	.short	(.L_2879 - .L_2878)
	.align		4
.L_2878:
        /*00e4*/ 	.word	index@(.nv.constant0._ZN2at6native18elementwise_kernelILi128ELi4EZNS0_15gpu_kernel_implIZZZNS0_22nan_to_num_kernel_cudaERNS_18TensorIteratorBaseESt8optionalIdES6_S6_ENKUlvE0_clEvENKUlvE1_clEvEUlN3c104HalfEE_EEvS4_RKT_EUliE_EEviT1_)
        /*00e8*/ 	.short	0x0380
        /*00ea*/ 	.short	0x0230


	//----- nvinfo : EIATTR_SW_WAR
	.align		4
.L_2879:
        /*00ec*/ 	.byte	0x04, 0x36
        /*00ee*/ 	.short	(.L_2881 - .L_2880)
.L_2880:
        /*00f0*/ 	.word	0x00000008
.L_2881:


//--------------------- .nv.info._ZN2at6native27unrolled_elementwise_kernelIZZZNS0_22nan_to_num_kernel_cudaERNS_18TensorIteratorBaseESt8optionalIdES5_S5_ENKUlvE0_clEvENKUlvE1_clEvEUlN3c104HalfEE_St5arrayIPcLm2EELi4E23TrivialOffsetCalculatorILi1EjESF_NS0_6memory12LoadWithCastILi1EEENSG_13StoreWithCastILi1EEEEEviT_T0_T2_T3_T4_T5_ --------------------------
	.section	.nv.info._ZN2at6native27unrolled_elementwise_kernelIZZZNS0_22nan_to_num_kernel_cudaERNS_18TensorIteratorBaseESt8optionalIdES5_S5_ENKUlvE0_clEvENKUlvE1_clEvEUlN3c104HalfEE_St5arrayIPcLm2EELi4E23TrivialOffsetCalculatorILi1EjESF_NS0_6memory12LoadWithCastILi1EEENSG_13StoreWithCastILi1EEEEEviT_T0_T2_T3_T4_T5_,"",@"SHT_CUDA_INFO"
	.sectionflags	@""
	.align	4


	//----- nvinfo : EIATTR_CUDA_API_VERSION
	.align		4
        /*0000*/ 	.byte	0x04, 0x37
        /*0002*/ 	.short	(.L_2883 - .L_2882)
.L_2882:
        /*0004*/ 	.word	0x00000082


	//----- nvinfo : EIATTR_KPARAM_INFO
	.align		4
.L_2883:
        /*0008*/ 	.byte	0x04, 0x17
        /*000a*/ 	.short	(.L_2885 - .L_2884)
.L_2884:
        /*000c*/ 	.word	0x00000000
        /*0010*/ 	.short	0x0006
        /*0012*/ 	.short	0x0034
        /*0014*/ 	.byte	0x00, 0xf0, 0x21, 0x00


	//----- nvinfo : EIATTR_KPARAM_INFO
	.align		4
.L_2885:
        /*0018*/ 	.byte	0x04, 0x17
        /*001a*/ 	.short	(.L_2887 - .L_2886)
.L_2886:
        /*001c*/ 	.word	0x00000000
        /*0020*/ 	.short	0x0005
        /*0022*/ 	.short	0x002c
        /*0024*/ 	.byte	0x00, 0xf0, 0x21, 0x00


	//----- nvinfo : EIATTR_KPARAM_INFO
	.align		4
.L_2887:
        /*0028*/ 	.byte	0x04, 0x17
        /*002a*/ 	.short	(.L_2889 - .L_2888)
.L_2888:
        /*002c*/ 	.word	0x00000000
        /*0030*/ 	.short	0x0004
        /*0032*/ 	.short	0x0029
        /*0034*/ 	.byte	0x00, 0xf0, 0x05, 0x00


	//----- nvinfo : EIATTR_KPARAM_INFO
	.align		4
.L_2889:
        /*0038*/ 	.byte	0x04, 0x17
        /*003a*/ 	.short	(.L_2891 - .L_2890)
.L_2890:
        /*003c*/ 	.word	0x00000000
        /*0040*/ 	.short	0x0003
        /*0042*/ 	.short	0x0028
        /*0044*/ 	.byte	0x00, 0xf0, 0x05, 0x00


	//----- nvinfo : EIATTR_KPARAM_INFO
	.align		4
.L_2891:
        /*0048*/ 	.byte	0x04, 0x17
        /*004a*/ 	.short	(.L_2893 - .L_2892)
.L_2892:
        /*004c*/ 	.word	0x00000000
        /*0050*/ 	.short	0x0002
        /*0052*/ 	.short	0x0018
        /*0054*/ 	.byte	0x00, 0xf0, 0x41, 0x00


	//----- nvinfo : EIATTR_KPARAM_INFO
	.align		4
.L_2893:
        /*0058*/ 	.byte	0x04, 0x17
        /*005a*/ 	.short	(.L_2895 - .L_2894)
.L_2894:
        /*005c*/ 	.word	0x00000000
        /*0060*/ 	.short	0x0001
        /*0062*/ 	.short	0x0008
        /*0064*/ 	.byte	0x00, 0xf0, 0x41, 0x00


	//----- nvinfo : EIATTR_KPARAM_INFO
	.align		4
.L_2895:
        /*0068*/ 	.byte	0x04, 0x17
        /*006a*/ 	.short	(.L_2897 - .L_2896)
.L_2896:
        /*006c*/ 	.word	0x00000000
        /*0070*/ 	.short	0x0000
        /*0072*/ 	.short	0x0000
        /*0074*/ 	.byte	0x00, 0xf0, 0x11, 0x00


	//----- nvinfo : EIATTR_SPARSE_MMA_MASK
	.align		4
.L_2897:
        /*0078*/ 	.byte	0x03, 0x50
        /*007a*/ 	.short	0x0000


	//----- nvinfo : EIATTR_MAXREG_COUNT
	.align		4
        /*007c*/ 	.byte	0x03, 0x1b
        /*007e*/ 	.short	0x00ff


	//----- nvinfo : EIATTR_EXTERNS
	.align		4
        /*0080*/ 	.byte	0x04, 0x0f
        /*0082*/ 	.short	(.L_2899 - .L_2898)


	//   ....[0]....
	.align		4
.L_2898:
        /*0084*/ 	.word	index@(__assertfail)


	//----- nvinfo : EIATTR_MERCURY_ISA_VERSION
	.align		4
.L_2899:
        /*0088*/ 	.byte	0x03, 0x5f
        /*008a*/ 	.short	0x0101


	//----- nvinfo : EIATTR_VRC_CTA_INIT_COUNT
	.align		4
        /*008c*/ 	.byte	0x02, 0x4a
	.zero		1
	.zero		1


	//----- nvinfo : EIATTR_SYSCALL_OFFSETS
	.align		4
        /*0090*/ 	.byte	0x04, 0x46
        /*0092*/ 	.short	(.L_2901 - .L_2900)


	//   ....[0]....
.L_2900:
        /*0094*/ 	.word	0x00000ff0


	//   ....[1]....
        /*0098*/ 	.word	0x000021a0


	//   ....[2]....
        /*009c*/ 	.word	0x00003290


	//   ....[3]....
        /*00a0*/ 	.word	0x000042a0


	//   ....[4]....
        /*00a4*/ 	.word	0x00005650


	//   ....[5]....
        /*00a8*/ 	.word	0x00006510


	//   ....[6]....
        /*00ac*/ 	.word	0x00007490


	//   ....[7]....
        /*00b0*/ 	.word	0x00008410


	//----- nvinfo : EIATTR_EXIT_INSTR_OFFSETS
	.align		4
.L_2901:
        /*00b4*/ 	.byte	0x04, 0x1c
        /*00b6*/ 	.short	(.L_2903 - .L_2902)


	//   ....[0]....
.L_2902:
        /*00b8*/ 	.word	0x00007760


	//   ....[1]....
        /*00bc*/ 	.word	0x000078b0


	//   ....[2]....
        /*00c0*/ 	.word	0x000078f0


	//   ....[3]....
        /*00c4*/ 	.word	0x00007990


	//   ....[4]....
        /*00c8*/ 	.word	0x000079d0


	//   ....[5]....
        /*00cc*/ 	.word	0x00007a10


	//   ....[6]....
        /*00d0*/ 	.word	0x00007aa0


	//   ....[7]....
        /*00d4*/ 	.word	0x00007ac0


	//   ....[8]....
        /*00d8*/ 	.word	0x00007b60


	//   ....[9]....
        /*00dc*/ 	.word	0x00007bb0


	//   ....[10]....
        /*00e0*/ 	.word	0x00007c00


	//   ....[11]....
        /*00e4*/ 	.word	0x00007ce0


	//   ....[12]....
        /*00e8*/ 	.word	0x00007e50


	//   ....[13]....
        /*00ec*/ 	.word	0x00007fc0


	//   ....[14]....
        /*00f0*/ 	.word	0x00008120


	//   ....[15]....
        /*00f4*/ 	.word	0x00008160


	//   ....[16]....
        /*00f8*/ 	.word	0x000081a0


	//   ....[17]....
        /*00fc*/ 	.word	0x00008250


	//   ....[18]....
        /*0100*/ 	.word	0x000082b0


	//   ....[19]....
        /*0104*/ 	.word	0x00008420


	//   ....[20]....
        /*0108*/ 	.word	0x00008530


	//   ....[21]....
        /*010c*/ 	.word	0x00008670


	//   ....[22]....
        /*0110*/ 	.word	0x000086b0


	//----- nvinfo : EIATTR_MAX_THREADS
	.align		4
.L_2903:
        /*0114*/ 	.byte	0x04, 0x05
        /*0116*/ 	.short	(.L_2905 - .L_2904)
.L_2904:
        /*0118*/ 	.word	0x00000080
        /*011c*/ 	.word	0x00000001
        /*0120*/ 	.word	0x00000001


	//----- nvinfo : EIATTR_CRS_STACK_SIZE
	.align		4
.L_2905:
        /*0124*/ 	.byte	0x04, 0x1e
        /*0126*/ 	.short	(.L_2907 - .L_2906)
.L_2906:
        /*0128*/ 	.word	0x00000000


	//----- nvinfo : EIATTR_CBANK_PARAM_SIZE
	.align		4
.L_2907:
        /*012c*/ 	.byte	0x03, 0x19
        /*012e*/ 	.short	0x003c


	//----- nvinfo : EIATTR_PARAM_CBANK
	.align		4
        /*0130*/ 	.byte	0x04, 0x0a
        /*0132*/ 	.short	(.L_2909 - .L_2908)
	.align		4
.L_2908:
        /*0134*/ 	.word	index@(.nv.constant0._ZN2at6native27unrolled_elementwise_kernelIZZZNS0_22nan_to_num_kernel_cudaERNS_18TensorIteratorBaseESt8optionalIdES5_S5_ENKUlvE0_clEvENKUlvE1_clEvEUlN3c104HalfEE_St5arrayIPcLm2EELi4E23TrivialOffsetCalculatorILi1EjESF_NS0_6memory12LoadWithCastILi1EEENSG_13StoreWithCastILi1EEEEEviT_T0_T2_T3_T4_T5_)
        /*0138*/ 	.short	0x0380
        /*013a*/ 	.short	0x003c


	//----- nvinfo : EIATTR_SW_WAR
	.align		4
.L_2909:
        /*013c*/ 	.byte	0x04, 0x36
        /*013e*/ 	.short	(.L_2911 - .L_2910)
.L_2910:
        /*0140*/ 	.word	0x00000008
.L_2911:


//--------------------- .nv.info._ZN2at6native18elementwise_kernelILi128ELi4EZNS0_22gpu_kernel_impl_nocastIZZZNS0_22nan_to_num_kernel_cudaERNS_18TensorIteratorBaseESt8optionalIdES6_S6_ENKUlvE0_clEvENKUlvE1_clEvEUlN3c104HalfEE_EEvS4_RKT_EUliE_EEviT1_ --------------------------
	.section	.nv.info._ZN2at6native18elementwise_kernelILi128ELi4EZNS0_22gpu_kernel_impl_nocastIZZZNS0_22nan_to_num_kernel_cudaERNS_18TensorIteratorBaseESt8optionalIdES6_S6_ENKUlvE0_clEvENKUlvE1_clEvEUlN3c104HalfEE_EEvS4_RKT_EUliE_EEviT1_,"",@"SHT_CUDA_INFO"
	.sectionflags	@""
	.align	4


	//----- nvinfo : EIATTR_CUDA_API_VERSION
	.align		4
        /*0000*/ 	.byte	0x04, 0x37
        /*0002*/ 	.short	(.L_2913 - .L_2912)
.L_2912:
        /*0004*/ 	.word	0x00000082


	//----- nvinfo : EIATTR_KPARAM_INFO
	.align		4
.L_2913:
        /*0008*/ 	.byte	0x04, 0x17
        /*000a*/ 	.short	(.L_2915 - .L_2914)
.L_2914:
        /*000c*/ 	.word	0x00000000
        /*0010*/ 	.short	0x0001
        /*0012*/ 	.short	0x0008
        /*0014*/ 	.byte	0x00, 0xf0, 0x81, 0x08


	//----- nvinfo : EIATTR_KPARAM_INFO
	.align		4
.L_2915:
        /*0018*/ 	.byte	0x04, 0x17
        /*001a*/ 	.short	(.L_2917 - .L_2916)
.L_2916:
        /*001c*/ 	.word	0x00000000
        /*0020*/ 	.short	0x0000
        /*0022*/ 	.short	0x0000
        /*0024*/ 	.byte	0x00, 0xf0, 0x11, 0x00


	//----- nvinfo : EIATTR_SPARSE_MMA_MASK
	.align		4
.L_2917:
        /*0028*/ 	.byte	0x03, 0x50
        /*002a*/ 	.short	0x0000


	//----- nvinfo : EIATTR_MAXREG_COUNT
	.align		4
        /*002c*/ 	.byte	0x03, 0x1b
        /*002e*/ 	.short	0x0080


	//----- nvinfo : EIATTR_MERCURY_ISA_VERSION
	.align		4
        /*0030*/ 	.byte	0x03, 0x5f
        /*0032*/ 	.short	0x0101


	//----- nvinfo : EIATTR_VRC_CTA_INIT_COUNT
	.align		4
        /*0034*/ 	.byte	0x02, 0x4a
	.zero		1
	.zero		1


	//----- nvinfo : EIATTR_EXIT_INSTR_OFFSETS
	.align		4
        /*0038*/ 	.byte	0x04, 0x1c
        /*003a*/ 	.short	(.L_2919 - .L_2918)


	//   ....[0]....
.L_2918:
        /*003c*/ 	.word	0x00000480


	//   ....[1]....
        /*0040*/ 	.word	0x00000560


	//   ....[2]....
        /*0044*/ 	.word	0x00004260


	//   ....[3]....
        /*0048*/ 	.word	0x00005630


	//----- nvinfo : EIATTR_MAX_THREADS
	.align		4
.L_2919:
        /*004c*/ 	.byte	0x04, 0x05
        /*004e*/ 	.short	(.L_2921 - .L_2920)
.L_2920:
        /*0050*/ 	.word	0x00000080
        /*0054*/ 	.word	0x00000001
        /*0058*/ 	.word	0x00000001


	//----- nvinfo : EIATTR_CRS_STACK_SIZE
	.align		4
.L_2921:
        /*005c*/ 	.byte	0x04, 0x1e
        /*005e*/ 	.short	(.L_2923 - .L_2922)
.L_2922:
        /*0060*/ 	.word	0x00000000


	//----- nvinfo : EIATTR_CBANK_PARAM_SIZE
	.align		4
.L_2923:
        /*0064*/ 	.byte	0x03, 0x19
        /*0066*/ 	.short	0x0228


	//----- nvinfo : EIATTR_PARAM_CBANK
	.align		4
        /*0068*/ 	.byte	0x04, 0x0a
        /*006a*/ 	.short	(.L_2925 - .L_2924)
	.align		4
.L_2924:
        /*006c*/ 	.word	index@(.nv.constant0._ZN2at6native18elementwise_kernelILi128ELi4EZNS0_22gpu_kernel_impl_nocastIZZZNS0_22nan_to_num_kernel_cudaERNS_18TensorIteratorBaseESt8optionalIdES6_S6_ENKUlvE0_clEvENKUlvE1_clEvEUlN3c104HalfEE_EEvS4_RKT_EUliE_EEviT1_)
        /*0070*/ 	.short	0x0380
        /*0072*/ 	.short	0x0228


	//----- nvinfo : EIATTR_SW_WAR
	.align		4
.L_2925:
        /*0074*/ 	.byte	0x04, 0x36
        /*0076*/ 	.short	(.L_2927 - .L_2926)
.L_2926:
        /*0078*/ 	.word	0x00000008
.L_2927:


//--------------------- .nv.info._ZN2at6native27unrolled_elementwise_kernelIZZZNS0_22nan_to_num_kernel_cudaERNS_18TensorIteratorBaseESt8optionalIdES5_S5_ENKUlvE0_clEvENKUlvE1_clEvEUlN3c104HalfEE_St5arrayIPcLm2EELi4E23TrivialOffsetCalculatorILi1EjESF_NS0_6memory15LoadWithoutCastENSG_16StoreWithoutCastEEEviT_T0_T2_T3_T4_T5_ --------------------------
	.section	.nv.info._ZN2at6native27unrolled_elementwise_kernelIZZZNS0_22nan_to_num_kernel_cudaERNS_18TensorIteratorBaseESt8optionalIdES5_S5_ENKUlvE0_clEvENKUlvE1_clEvEUlN3c104HalfEE_St5arrayIPcLm2EELi4E23TrivialOffsetCalculatorILi1EjESF_NS0_6memory15LoadWithoutCastENSG_16StoreWithoutCastEEEviT_T0_T2_T3_T4_T5_,"",@"SHT_CUDA_INFO"
	.sectionflags	@""
	.align	4


	//----- nvinfo : EIATTR_CUDA_API_VERSION
	.align		4
        /*0000*/ 	.byte	0x04, 0x37
        /*0002*/ 	.short	(.L_2929 - .L_2928)
.L_2928:
        /*0004*/ 	.word	0x00000082


	//----- nvinfo : EIATTR_KPARAM_INFO
	.align		4
.L_2929:
        /*0008*/ 	.byte	0x04, 0x17
        /*000a*/ 	.short	(.L_2931 - .L_2930)
.L_2930:
        /*000c*/ 	.word	0x00000000
        /*0010*/ 	.short	0x0006
        /*0012*/ 	.short	0x002b
        /*0014*/ 	.byte	0x00, 0xf0, 0x05, 0x00


	//----- nvinfo : EIATTR_KPARAM_INFO
	.align		4
.L_2931:
        /*0018*/ 	.byte	0x04, 0x17
        /*001a*/ 	.short	(.L_2933 - .L_2932)
.L_2932:
        /*001c*/ 	.word	0x00000000
        /*0020*/ 	.short	0x0005
        /*0022*/ 	.short	0x002a
        /*0024*/ 	.byte	0x00, 0xf0, 0x05, 0x00


	//----- nvinfo : EIATTR_KPARAM_INFO
	.align		4
.L_2933:
        /*0028*/ 	.byte	0x04, 0x17
        /*002a*/ 	.short	(.L_2935 - .L_2934)
.L_2934:
        /*002c*/ 	.word	0x00000000
        /*0030*/ 	.short	0x0004
        /*0032*/ 	.short	0x0029
        /*0034*/ 	.byte	0x00, 0xf0, 0x05, 0x00


	//----- nvinfo : EIATTR_KPARAM_INFO
	.align		4
.L_2935:
        /*0038*/ 	.byte	0x04, 0x17
        /*003a*/ 	.short	(.L_2937 - .L_2936)
.L_2936:
        /*003c*/ 	.word	0x00000000
        /*0040*/ 	.short	0x0003
        /*0042*/ 	.short	0x0028
        /*0044*/ 	.byte	0x00, 0xf0, 0x05, 0x00


	//----- nvinfo : EIATTR_KPARAM_INFO
	.align		4
.L_2937:
        /*0048*/ 	.byte	0x04, 0x17
        /*004a*/ 	.short	(.L_2939 - .L_2938)
.L_2938:
        /*004c*/ 	.word	0x00000000
        /*0050*/ 	.short	0x0002
        /*0052*/ 	.short	0x0018
        /*0054*/ 	.byte	0x00, 0xf0, 0x41, 0x00


	//----- nvinfo : EIATTR_KPARAM_INFO
	.align		4
.L_2939:
        /*0058*/ 	.byte	0x04, 0x17
        /*005a*/ 	.short	(.L_2941 - .L_2940)
.L_2940:
        /*005c*/ 	.word	0x00000000
        /*0060*/ 	.short	0x0001
        /*0062*/ 	.short	0x0008
        /*0064*/ 	.byte	0x00, 0xf0, 0x41, 0x00


	//----- nvinfo : EIATTR_KPARAM_INFO
	.align		4
.L_2941:
        /*0068*/ 	.byte	0x04, 0x17
        /*006a*/ 	.short	(.L_2943 - .L_2942)
.L_2942:
        /*006c*/ 	.word	0x00000000
        /*0070*/ 	.short	0x0000
        /*0072*/ 	.short	0x0000
        /*0074*/ 	.byte	0x00, 0xf0, 0x11, 0x00


	//----- nvinfo : EIATTR_SPARSE_MMA_MASK
	.align		4
.L_2943:
        /*0078*/ 	.byte	0x03, 0x50
        /*007a*/ 	.short	0x0000


	//----- nvinfo : EIATTR_MAXREG_COUNT
	.align		4
        /*007c*/ 	.byte	0x03, 0x1b
        /*007e*/ 	.short	0x00ff


	//----- nvinfo : EIATTR_MERCURY_ISA_VERSION
	.align		4
        /*0080*/ 	.byte	0x03, 0x5f
        /*0082*/ 	.short	0x0101


	//----- nvinfo : EIATTR_VRC_CTA_INIT_COUNT
	.align		4
        /*0084*/ 	.byte	0x02, 0x4a
	.zero		1
	.zero		1


	//----- nvinfo : EIATTR_EXIT_INSTR_OFFSETS
	.align		4
        /*0088*/ 	.byte	0x04, 0x1c
        /*008a*/ 	.short	(.L_2945 - .L_2944)


	//   ....[0]....
.L_2944:
        /*008c*/ 	.word	0x00000730


	//   ....[1]....
        /*0090*/ 	.word	0x00000780


	//----- nvinfo : EIATTR_MAX_THREADS
	.align		4
.L_2945:
        /*0094*/ 	.byte	0x04, 0x05
        /*0096*/ 	.short	(.L_2947 - .L_2946)
.L_2946:
        /*0098*/ 	.word	0x00000080
        /*009c*/ 	.word	0x00000001
        /*00a0*/ 	.word	0x00000001


	//----- nvinfo : EIATTR_CRS_STACK_SIZE
	.align		4
.L_2947:
        /*00a4*/ 	.byte	0x04, 0x1e
        /*00a6*/ 	.short	(.L_2949 - .L_2948)
.L_2948:
        /*00a8*/ 	.word	0x00000000


	//----- nvinfo : EIATTR_CBANK_PARAM_SIZE
	.align		4
.L_2949:
        /*00ac*/ 	.byte	0x03, 0x19
        /*00ae*/ 	.short	0x002c


	//----- nvinfo : EIATTR_PARAM_CBANK
	.align		4
        /*00b0*/ 	.byte	0x04, 0x0a
        /*00b2*/ 	.short	(.L_2951 - .L_2950)
	.align		4
.L_2950:
        /*00b4*/ 	.word	index@(.nv.constant0._ZN2at6native27unrolled_elementwise_kernelIZZZNS0_22nan_to_num_kernel_cudaERNS_18TensorIteratorBaseESt8optionalIdES5_S5_ENKUlvE0_clEvENKUlvE1_clEvEUlN3c104HalfEE_St5arrayIPcLm2EELi4E23TrivialOffsetCalculatorILi1EjESF_NS0_6memory15LoadWithoutCastENSG_16StoreWithoutCastEEEviT_T0_T2_T3_T4_T5_)
        /*00b8*/ 	.short	0x0380
        /*00ba*/ 	.short	0x002c


	//----- nvinfo : EIATTR_SW_WAR
	.align		4
.L_2951:
        /*00bc*/ 	.byte	0x04, 0x36
        /*00be*/ 	.short	(.L_2953 - .L_2952)
.L_2952:
        /*00c0*/ 	.word	0x00000008
.L_2953:


//--------------------- .nv.info._ZN2at6native29vectorized_elementwise_kernelILi2EZZZNS0_22nan_to_num_kernel_cudaERNS_18TensorIteratorBaseESt8optionalIdES5_S5_ENKUlvE0_clEvENKUlvE1_clEvEUlN3c104HalfEE_St5arrayIPcLm2EEEEviT0_T1_ --------------------------
	.section	.nv.info._ZN2at6native29vectorized_elementwise_kernelILi2EZZZNS0_22nan_to_num_kernel_cudaERNS_18TensorIteratorBaseESt8optionalIdES5_S5_ENKUlvE0_clEvENKUlvE1_clEvEUlN3c104HalfEE_St5arrayIPcLm2EEEEviT0_T1_,"",@"SHT_CUDA_INFO"
	.sectionflags	@""
	.align	4


	//----- nvinfo : EIATTR_CUDA_API_VERSION
	.align		4
        /*0000*/ 	.byte	0x04, 0x37
        /*0002*/ 	.short	(.L_2955 - .L_2954)
.L_2954:
        /*0004*/ 	.word	0x00000082


	//----- nvinfo : EIATTR_KPARAM_INFO
	.align		4
.L_2955:
        /*0008*/ 	.byte	0x04, 0x17
        /*000a*/ 	.short	(.L_2957 - .L_2956)
.L_2956:
        /*000c*/ 	.word	0x00000000
        /*0010*/ 	.short	0x0002
        /*0012*/ 	.short	0x0018
        /*0014*/ 	.byte	0x00, 0xf0, 0x41, 0x00


	//----- nvinfo : EIATTR_KPARAM_INFO
	.align		4
.L_2957:
        /*0018*/ 	.byte	0x04, 0x17
        /*001a*/ 	.short	(.L_2959 - .L_2958)
.L_2958:
        /*001c*/ 	.word	0x00000000
        /*0020*/ 	.short	0x0001
        /*0022*/ 	.short	0x0008
        /*0024*/ 	.byte	0x00, 0xf0, 0x41, 0x00


	//----- nvinfo : EIATTR_KPARAM_INFO
	.align		4
.L_2959:
        /*0028*/ 	.byte	0x04, 0x17
        /*002a*/ 	.short	(.L_2961 - .L_2960)
.L_2960:
        /*002c*/ 	.word	0x00000000
        /*0030*/ 	.short	0x0000
        /*0032*/ 	.short	0x0000
        /*0034*/ 	.byte	0x00, 0xf0, 0x11, 0x00


	//----- nvinfo : EIATTR_SPARSE_MMA_MASK
	.align		4
.L_2961:
        /*0038*/ 	.byte	0x03, 0x50
        /*003a*/ 	.short	0x0000


	//----- nvinfo : EIATTR_MAXREG_COUNT
	.align		4
        /*003c*/ 	.byte	0x03, 0x1b
        /*003e*/ 	.short	0x00ff


	//----- nvinfo : EIATTR_MERCURY_ISA_VERSION
	.align		4
        /*0040*/ 	.byte	0x03, 0x5f
        /*0042*/ 	.short	0x0101


	//----- nvinfo : EIATTR_VRC_CTA_INIT_COUNT
	.align		4
        /*0044*/ 	.byte	0x02, 0x4a
	.zero		1
	.zero		1


	//----- nvinfo : EIATTR_EXIT_INSTR_OFFSETS
	.align		4
        /*0048*/ 	.byte	0x04, 0x1c
        /*004a*/ 	.short	(.L_2963 - .L_2962)


	//   ....[0]....
.L_2962:
        /*004c*/ 	.word	0x00000ef0


	//   ....[1]....
        /*0050*/ 	.word	0x00000f40


	//   ....[2]....
        /*0054*/ 	.word	0x000016b0


	//----- nvinfo : EIATTR_MAX_THREADS
	.align		4
.L_2963:
        /*0058*/ 	.byte	0x04, 0x05
        /*005a*/ 	.short	(.L_2965 - .L_2964)
.L_2964:
        /*005c*/ 	.word	0x00000080
        /*0060*/ 	.word	0x00000001
        /*0064*/ 	.word	0x00000001


	//----- nvinfo : EIATTR_CRS_STACK_SIZE
	.align		4
.L_2965:
        /*0068*/ 	.byte	0x04, 0x1e
        /*006a*/ 	.short	(.L_2967 - .L_2966)
.L_2966:
        /*006c*/ 	.word	0x00000000


	//----- nvinfo : EIATTR_CBANK_PARAM_SIZE
	.align		4
.L_2967:
        /*0070*/ 	.byte	0x03, 0x19
        /*0072*/ 	.short	0x0028


	//----- nvinfo : EIATTR_PARAM_CBANK
	.align		4
        /*0074*/ 	.byte	0x04, 0x0a
        /*0076*/ 	.short	(.L_2969 - .L_2968)
	.align		4
.L_2968:
        /*0078*/ 	.word	index@(.nv.constant0._ZN2at6native29vectorized_elementwise_kernelILi2EZZZNS0_22nan_to_num_kernel_cudaERNS_18TensorIteratorBaseESt8optionalIdES5_S5_ENKUlvE0_clEvENKUlvE1_clEvEUlN3c104HalfEE_St5arrayIPcLm2EEEEviT0_T1_)
        /*007c*/ 	.short	0x0380
        /*007e*/ 	.short	0x0028


	//----- nvinfo : EIATTR_SW_WAR
	.align		4
.L_2969:
        /*0080*/ 	.byte	0x04, 0x36
        /*0082*/ 	.short	(.L_2971 - .L_2970)
.L_2970:
        /*0084*/ 	.word	0x00000008
.L_2971:


//--------------------- .nv.info._ZN2at6native29vectorized_elementwise_kernelILi4EZZZNS0_22nan_to_num_kernel_cudaERNS_18TensorIteratorBaseESt8optionalIdES5_S5_ENKUlvE0_clEvENKUlvE1_clEvEUlN3c104HalfEE_St5arrayIPcLm2EEEEviT0_T1_ --------------------------
	.section	.nv.info._ZN2at6native29vectorized_elementwise_kernelILi4EZZZNS0_22nan_to_num_kernel_cudaERNS_18TensorIteratorBaseESt8optionalIdES5_S5_ENKUlvE0_clEvENKUlvE1_clEvEUlN3c104HalfEE_St5arrayIPcLm2EEEEviT0_T1_,"",@"SHT_CUDA_INFO"
	.sectionflags	@""
	.align	4


	//----- nvinfo : EIATTR_CUDA_API_VERSION
	.align		4
        /*0000*/ 	.byte	0x04, 0x37
        /*0002*/ 	.short	(.L_2973 - .L_2972)
.L_2972:
        /*0004*/ 	.word	0x00000082


	//----- nvinfo : EIATTR_KPARAM_INFO
	.align		4
.L_2973:
        /*0008*/ 	.byte	0x04, 0x17
        /*000a*/ 	.short	(.L_2975 - .L_2974)
.L_2974:
        /*000c*/ 	.word	0x00000000
        /*0010*/ 	.short	0x0002
        /*0012*/ 	.short	0x0018
        /*0014*/ 	.byte	0x00, 0xf0, 0x41, 0x00


	//----- nvinfo : EIATTR_KPARAM_INFO
	.align		4
.L_2975:
        /*0018*/ 	.byte	0x04, 0x17
        /*001a*/ 	.short	(.L_2977 - .L_2976)
.L_2976:
        /*001c*/ 	.word	0x00000000
        /*0020*/ 	.short	0x0001
        /*0022*/ 	.short	0x0008
        /*0024*/ 	.byte	0x00, 0xf0, 0x41, 0x00


	//----- nvinfo : EIATTR_KPARAM_INFO
	.align		4
.L_2977:
        /*0028*/ 	.byte	0x04, 0x17
        /*002a*/ 	.short	(.L_2979 - .L_2978)
.L_2978:
        /*002c*/ 	.word	0x00000000
        /*0030*/ 	.short	0x0000
        /*0032*/ 	.short	0x0000
        /*0034*/ 	.byte	0x00, 0xf0, 0x11, 0x00


	//----- nvinfo : EIATTR_SPARSE_MMA_MASK
	.align		4
.L_2979:
        /*0038*/ 	.byte	0x03, 0x50
        /*003a*/ 	.short	0x0000


	//----- nvinfo : EIATTR_MAXREG_COUNT
	.align		4
        /*003c*/ 	.byte	0x03, 0x1b
        /*003e*/ 	.short	0x00ff


	//----- nvinfo : EIATTR_MERCURY_ISA_VERSION
	.align		4
        /*0040*/ 	.byte	0x03, 0x5f
        /*0042*/ 	.short	0x0101


	//----- nvinfo : EIATTR_VRC_CTA_INIT_COUNT
	.align		4
        /*0044*/ 	.byte	0x02, 0x4a
	.zero		1
	.zero		1


	//----- nvinfo : EIATTR_EXIT_INSTR_OFFSETS
	.align		4
        /*0048*/ 	.byte	0x04, 0x1c
        /*004a*/ 	.short	(.L_2981 - .L_2980)


	//   ....[0]....
.L_2980:
        /*004c*/ 	.word	0x00000ef0


	//   ....[1]....
        /*0050*/ 	.word	0x00000f40


	//   ....[2]....
        /*0054*/ 	.word	0x00001670


	//----- nvinfo : EIATTR_MAX_THREADS
	.align		4
.L_2981:
        /*0058*/ 	.byte	0x04, 0x05
        /*005a*/ 	.short	(.L_2983 - .L_2982)
.L_2982:
        /*005c*/ 	.word	0x00000080
        /*0060*/ 	.word	0x00000001
        /*0064*/ 	.word	0x00000001


	//----- nvinfo : EIATTR_CRS_STACK_SIZE
	.align		4
.L_2983:
        /*0068*/ 	.byte	0x04, 0x1e
        /*006a*/ 	.short	(.L_2985 - .L_2984)
.L_2984:
        /*006c*/ 	.word	0x00000000


	//----- nvinfo : EIATTR_CBANK_PARAM_SIZE
	.align		4
.L_2985:
        /*0070*/ 	.byte	0x03, 0x19
        /*0072*/ 	.short	0x0028


	//----- nvinfo : EIATTR_PARAM_CBANK
	.align		4
        /*0074*/ 	.byte	0x04, 0x0a
        /*0076*/ 	.short	(.L_2987 - .L_2986)
	.align		4
.L_2986:
        /*0078*/ 	.word	index@(.nv.constant0._ZN2at6native29vectorized_elementwise_kernelILi4EZZZNS0_22nan_to_num_kernel_cudaERNS_18TensorIteratorBaseESt8optionalIdES5_S5_ENKUlvE0_clEvENKUlvE1_clEvEUlN3c104HalfEE_St5arrayIPcLm2EEEEviT0_T1_)
        /*007c*/ 	.short	0x0380
        /*007e*/ 	.short	0x0028


	//----- nvinfo : EIATTR_SW_WAR
	.align		4
.L_2987:
        /*0080*/ 	.byte	0x04, 0x36
        /*0082*/ 	.short	(.L_2989 - .L_2988)
.L_2988:
        /*0084*/ 	.word	0x00000008
.L_2989:


//--------------------- .nv.info._ZN2at6native29vectorized_elementwise_kernelILi8EZZZNS0_22nan_to_num_kernel_cudaERNS_18TensorIteratorBaseESt8optionalIdES5_S5_ENKUlvE0_clEvENKUlvE1_clEvEUlN3c104HalfEE_St5arrayIPcLm2EEEEviT0_T1_ --------------------------
	.section	.nv.info._ZN2at6native29vectorized_elementwise_kernelILi8EZZZNS0_22nan_to_num_kernel_cudaERNS_18TensorIteratorBaseESt8optionalIdES5_S5_ENKUlvE0_clEvENKUlvE1_clEvEUlN3c104HalfEE_St5arrayIPcLm2EEEEviT0_T1_,"",@"SHT_CUDA_INFO"
	.sectionflags	@""
	.align	4


	//----- nvinfo : EIATTR_CUDA_API_VERSION
	.align		4
        /*0000*/ 	.byte	0x04, 0x37
        /*0002*/ 	.short	(.L_2991 - .L_2990)
.L_2990:
        /*0004*/ 	.word	0x00000082


	//----- nvinfo : EIATTR_KPARAM_INFO
	.align		4
.L_2991:
        /*0008*/ 	.byte	0x04, 0x17
        /*000a*/ 	.short	(.L_2993 - .L_2992)
.L_2992:
        /*000c*/ 	.word	0x00000000
        /*0010*/ 	.short	0x0002
        /*0012*/ 	.short	0x0018
        /*0014*/ 	.byte	0x00, 0xf0, 0x41, 0x00


	//----- nvinfo : EIATTR_KPARAM_INFO
	.align		4
.L_2993:
        /*0018*/ 	.byte	0x04, 0x17
        /*001a*/ 	.short	(.L_2995 - .L_2994)
.L_2994:
        /*001c*/ 	.word	0x00000000
        /*0020*/ 	.short	0x0001
        /*0022*/ 	.short	0x0008
        /*0024*/ 	.byte	0x00, 0xf0, 0x41, 0x00


	//----- nvinfo : EIATTR_KPARAM_INFO
	.align		4
.L_2995:
        /*0028*/ 	.byte	0x04, 0x17
        /*002a*/ 	.short	(.L_2997 - .L_2996)
.L_2996:
        /*002c*/ 	.word	0x00000000
        /*0030*/ 	.short	0x0000
        /*0032*/ 	.short	0x0000
        /*0034*/ 	.byte	0x00, 0xf0, 0x11, 0x00


	//----- nvinfo : EIATTR_SPARSE_MMA_MASK
	.align		4
.L_2997:
        /*0038*/ 	.byte	0x03, 0x50
        /*003a*/ 	.short	0x0000


	//----- nvinfo : EIATTR_MAXREG_COUNT
	.align		4
        /*003c*/ 	.byte	0x03, 0x1b
        /*003e*/ 	.short	0x00ff


	//----- nvinfo : EIATTR_MERCURY_ISA_VERSION
	.align		4
        /*0040*/ 	.byte	0x03, 0x5f
        /*0042*/ 	.short	0x0101


	//----- nvinfo : EIATTR_VRC_CTA_INIT_COUNT
	.align		4
        /*0044*/ 	.byte	0x02, 0x4a
	.zero		1
	.zero		1


	//----- nvinfo : EIATTR_EXIT_INSTR_OFFSETS
	.align		4
        /*0048*/ 	.byte	0x04, 0x1c
        /*004a*/ 	.short	(.L_2999 - .L_2998)


	//   ....[0]....
.L_2998:
        /*004c*/ 	.word	0x00000ef0


	//   ....[1]....
        /*0050*/ 	.word	0x00000f40


	//   ....[2]....
        /*0054*/ 	.word	0x00001650


	//----- nvinfo : EIATTR_MAX_THREADS
	.align		4
.L_2999:
        /*0058*/ 	.byte	0x04, 0x05
        /*005a*/ 	.short	(.L_3001 - .L_3000)
.L_3000:
        /*005c*/ 	.word	0x00000080
        /*0060*/ 	.word	0x00000001
        /*0064*/ 	.word	0x00000001


	//----- nvinfo : EIATTR_CRS_STACK_SIZE
	.align		4
.L_3001:
        /*0068*/ 	.byte	0x04, 0x1e
        /*006a*/ 	.short	(.L_3003 - .L_3002)
.L_3002:
        /*006c*/ 	.word	0x00000000


	//----- nvinfo : EIATTR_CBANK_PARAM_SIZE
	.align		4
.L_3003:
        /*0070*/ 	.byte	0x03, 0x19
        /*0072*/ 	.short	0x0028


	//----- nvinfo : EIATTR_PARAM_CBANK
	.align		4
        /*0074*/ 	.byte	0x04, 0x0a
        /*0076*/ 	.short	(.L_3005 - .L_3004)
	.align		4
.L_3004:
        /*0078*/ 	.word	index@(.nv.constant0._ZN2at6native29vectorized_elementwise_kernelILi8EZZZNS0_22nan_to_num_kernel_cudaERNS_18TensorIteratorBaseESt8optionalIdES5_S5_ENKUlvE0_clEvENKUlvE1_clEvEUlN3c104HalfEE_St5arrayIPcLm2EEEEviT0_T1_)
        /*007c*/ 	.short	0x0380
        /*007e*/ 	.short	0x0028


	//----- nvinfo : EIATTR_SW_WAR
	.align		4
.L_3005:
        /*0080*/ 	.byte	0x04, 0x36
        /*0082*/ 	.short	(.L_3007 - .L_3006)
.L_3006:
        /*0084*/ 	.word	0x00000008
.L_3007:


//--------------------- .nv.info._ZN2at6native18elementwise_kernelILi128ELi4EZNS0_15gpu_kernel_implIZZZNS0_22nan_to_num_kernel_cudaERNS_18TensorIteratorBaseESt8optionalIdES6_S6_ENKUlvE0_clEvENKUlvE0_clEvEUlfE_EEvS4_RKT_EUliE_EEviT1_ --------------------------
	.section	.nv.info._ZN2at6native18elementwise_kernelILi128ELi4EZNS0_15gpu_kernel_implIZZZNS0_22nan_to_num_kernel_cudaERNS_18TensorIteratorBaseESt8optionalIdES6_S6_ENKUlvE0_clEvENKUlvE0_clEvEUlfE_EEvS4_RKT_EUliE_EEviT1_,"",@"SHT_CUDA_INFO"
	.sectionflags	@""
	.align	4


	//----- nvinfo : EIATTR_CUDA_API_VERSION
	.align		4
        /*0000*/ 	.byte	0x04, 0x37
        /*0002*/ 	.short	(.L_3009 - .L_3008)
.L_3008:
        /*0004*/ 	.word	0x00000082


	//----- nvinfo : EIATTR_KPARAM_INFO
	.align		4
.L_3009:
        /*0008*/ 	.byte	0x04, 0x17
        /*000a*/ 	.short	(.L_3011 - .L_3010)
.L_3010:
        /*000c*/ 	.word	0x00000000
        /*0010*/ 	.short	0x0001
        /*0012*/ 	.short	0x0008
        /*0014*/ 	.byte	0x00, 0xf0, 0xc1, 0x08


	//----- nvinfo : EIATTR_KPARAM_INFO
	.align		4
.L_3011:
        /*0018*/ 	.byte	0x04, 0x17
        /*001a*/ 	.short	(.L_3013 - .L_3012)
.L_3012:
        /*001c*/ 	.word	0x00000000
        /*0020*/ 	.short	0x0000
        /*0022*/ 	.short	0x0000
        /*0024*/ 	.byte	0x00, 0xf0, 0x11, 0x00


	//----- nvinfo : EIATTR_SPARSE_MMA_MASK
	.align		4
.L_3013:
        /*0028*/ 	.byte	0x03, 0x50
        /*002a*/ 	.short	0x0000


	//----- nvinfo : EIATTR_MAXREG_COUNT
	.align		4
        /*002c*/ 	.byte	0x03, 0x1b
        /*002e*/ 	.short	0x0080


	//----- nvinfo : EIATTR_EXTERNS
	.align		4
        /*0030*/ 	.byte	0x04, 0x0f
        /*0032*/ 	.short	(.L_3015 - .L_3014)


	//   ....[0]....
	.align		4
.L_3014:
        /*0034*/ 	.word	index@(__assertfail)


	//----- nvinfo : EIATTR_MERCURY_ISA_VERSION
	.align		4
.L_3015:
        /*0038*/ 	.byte	0x03, 0x5f
        /*003a*/ 	.short	0x0101


	//----- nvinfo : EIATTR_VRC_CTA_INIT_COUNT
	.align		4
        /*003c*/ 	.byte	0x02, 0x4a
	.zero		1
	.zero		1


	//----- nvinfo : EIATTR_SYSCALL_OFFSETS
	.align		4
        /*0040*/ 	.byte	0x04, 0x46
        /*0042*/ 	.short	(.L_3017 - .L_3016)


	//   ....[0]....
.L_3016:
        /*0044*/ 	.word	0x000020d0


	//   ....[1]....
        /*0048*/ 	.word	0x00002ee0


	//   ....[2]....
        /*004c*/ 	.word	0x000050f0


	//   ....[3]....
        /*0050*/ 	.word	0x00005d60


	//   ....[4]....
        /*0054*/ 	.word	0x00008080


	//   ....[5]....
        /*0058*/ 	.word	0x00008cf0


	//   ....[6]....
        /*005c*/ 	.word	0x0000b020


	//   ....[7]....
        /*0060*/ 	.word	0x0000bc70


	//----- nvinfo : EIATTR_EXIT_INSTR_OFFSETS
	.align		4
.L_3017:
        /*0064*/ 	.byte	0x04, 0x1c
        /*0066*/ 	.short	(.L_3019 - .L_3018)


	//   ....[0]....
.L_3018:
        /*0068*/ 	.word	0x00008fa0


	//   ....[1]....
        /*006c*/ 	.word	0x0000b1f0


	//   ....[2]....
        /*0070*/ 	.word	0x0000b230


	//   ....[3]....
        /*0074*/ 	.word	0x0000b2c0


	//   ....[4]....
        /*0078*/ 	.word	0x0000b2f0


	//   ....[5]....
        /*007c*/ 	.word	0x0000b320


	//   ....[6]....
        /*0080*/ 	.word	0x0000b3a0


	//   ....[7]....
        /*0084*/ 	.word	0x0000b3d0


	//   ....[8]....
        /*0088*/ 	.word	0x0000b460


	//   ....[9]....
        /*008c*/ 	.word	0x0000b4a0


	//   ....[10]....
        /*0090*/ 	.word	0x0000b4e0


	//   ....[11]....
        /*0094*/ 	.word	0x0000b5b0


	//   ....[12]....
        /*0098*/ 	.word	0x0000b710


	//   ....[13]....
        /*009c*/ 	.word	0x0000b870


	//   ....[14]....
        /*00a0*/ 	.word	0x0000b9c0


	//   ....[15]....
        /*00a4*/ 	.word	0x0000b9f0


	//   ....[16]....
        /*00a8*/ 	.word	0x0000ba20


	//   ....[17]....
        /*00ac*/ 	.word	0x0000bac0


	//   ....[18]....
        /*00b0*/ 	.word	0x0000bb10


	//   ....[19]....
        /*00b4*/ 	.word	0x0000bc80


	//   ....[20]....
        /*00b8*/ 	.word	0x0000bd80


	//   ....[21]....
        /*00bc*/ 	.word	0x0000beb0


	//   ....[22]....
        /*00c0*/ 	.word	0x0000bee0


	//----- nvinfo : EIATTR_MAX_THREADS
	.align		4
.L_3019:
        /*00c4*/ 	.byte	0x04, 0x05
        /*00c6*/ 	.short	(.L_3021 - .L_3020)
.L_3020:
        /*00c8*/ 	.word	0x00000080
        /*00cc*/ 	.word	0x00000001
        /*00d0*/ 	.word	0x00000001


	//----- nvinfo : EIATTR_CRS_STACK_SIZE
	.align		4
.L_3021:
        /*00d4*/ 	.byte	0x04, 0x1e
        /*00d6*/ 	.short	(.L_3023 - .L_3022)
.L_3022:
        /*00d8*/ 	.word	0x00000000


	//----- nvinfo : EIATTR_CBANK_PARAM_SIZE
	.align		4
.L_3023:
        /*00dc*/ 	.byte	0x03, 0x19
        /*00de*/ 	.short	0x0238


	//----- nvinfo : EIATTR_PARAM_CBANK
	.align		4
        /*00e0*/ 	.byte	0x04, 0x0a
        /*00e2*/ 	.short	(.L_3025 - .L_3024)
	.align		4
.L_3024:
        /*00e4*/ 	.word	index@(.nv.constant0._ZN2at6native18elementwise_kernelILi128ELi4EZNS0_15gpu_kernel_implIZZZNS0_22nan_to_num_kernel_cudaERNS_18TensorIteratorBaseESt8optionalIdES6_S6_ENKUlvE0_clEvENKUlvE0_clEvEUlfE_EEvS4_RKT_EUliE_EEviT1_)
        /*00e8*/ 	.short	0x0380
        /*00ea*/ 	.short	0x0238


	//----- nvinfo : EIATTR_SW_WAR
	.align		4
.L_3025:
        /*00ec*/ 	.byte	0x04, 0x36
        /*00ee*/ 	.short	(.L_3027 - .L_3026)
.L_3026:
        /*00f0*/ 	.word	0x00000008
.L_3027:


//--------------------- .nv.info._ZN2at6native27unrolled_elementwise_kernelIZZZNS0_22nan_to_num_kernel_cudaERNS_18TensorIteratorBaseESt8optionalIdES5_S5_ENKUlvE0_clEvENKUlvE0_clEvEUlfE_St5arrayIPcLm2EELi4E23TrivialOffsetCalculatorILi1EjESD_NS0_6memory12LoadWithCastILi1EEENSE_13StoreWithCastILi1EEEEEviT_T0_T2_T3_T4_T5_ --------------------------
	.section	.nv.info._ZN2at6native27unrolled_elementwise_kernelIZZZNS0_22nan_to_num_kernel_cudaERNS_18TensorIteratorBaseESt8optionalIdES5_S5_ENKUlvE0_clEvENKUlvE0_clEvEUlfE_St5arrayIPcLm2EELi4E23TrivialOffsetCalculatorILi1EjESD_NS0_6memory12LoadWithCastILi1EEENSE_13StoreWithCastILi1EEEEEviT_T0_T2_T3_T4_T5_,"",@"SHT_CUDA_INFO"
	.sectionflags	@""
	.align	4


	//----- nvinfo : EIATTR_CUDA_API_VERSION
	.align		4
        /*0000*/ 	.byte	0x04, 0x37
        /*0002*/ 	.short	(.L_3029 - .L_3028)
.L_3028:
        /*0004*/ 	.word	0x00000082


	//----- nvinfo : EIATTR_KPARAM_INFO
	.align		4
.L_3029:
        /*0008*/ 	.byte	0x04, 0x17
        /*000a*/ 	.short	(.L_3031 - .L_3030)
.L_3030:
        /*000c*/ 	.word	0x00000000
        /*0010*/ 	.short	0x0006
        /*0012*/ 	.short	0x003c
        /*0014*/ 	.byte	0x00, 0xf0, 0x21, 0x00


	//----- nvinfo : EIATTR_KPARAM_INFO
	.align		4
.L_3031:
        /*0018*/ 	.byte	0x04, 0x17
        /*001a*/ 	.short	(.L_3033 - .L_3032)
.L_3032:
        /*001c*/ 	.word	0x00000000
        /*0020*/ 	.short	0x0005
        /*0022*/ 	.short	0x0034
        /*0024*/ 	.byte	0x00, 0xf0, 0x21, 0x00


	//----- nvinfo : EIATTR_KPARAM_INFO
	.align		4
.L_3033:
        /*0028*/ 	.byte	0x04, 0x17
        /*002a*/ 	.short	(.L_3035 - .L_3034)
.L_3034:
        /*002c*/ 	.word	0x00000000
        /*0030*/ 	.short	0x0004
        /*0032*/ 	.short	0x0031
        /*0034*/ 	.byte	0x00, 0xf0, 0x05, 0x00


	//----- nvinfo : EIATTR_KPARAM_INFO
	.align		4
.L_3035:
        /*0038*/ 	.byte	0x04, 0x17
        /*003a*/ 	.short	(.L_3037 - .L_3036)
.L_3036:
        /*003c*/ 	.word	0x00000000
        /*0040*/ 	.short	0x0003
        /*0042*/ 	.short	0x0030
        /*0044*/ 	.byte	0x00, 0xf0, 0x05, 0x00


	//----- nvinfo : EIATTR_KPARAM_INFO
	.align		4
.L_3037:
        /*0048*/ 	.byte	0x04, 0x17
        /*004a*/ 	.short	(.L_3039 - .L_3038)
.L_3038:
        /*004c*/ 	.word	0x00000000
        /*0050*/ 	.short	0x0002
        /*0052*/ 	.short	0x0020
        /*0054*/ 	.byte	0x00, 0xf0, 0x41, 0x00


	//----- nvinfo : EIATTR_KPARAM_INFO
	.align		4
.L_3039:
        /*0058*/ 	.byte	0x04, 0x17
        /*005a*/ 	.short	(.L_3041 - .L_3040)
.L_3040:
        /*005c*/ 	.word	0x00000000
        /*0060*/ 	.short	0x0001
        /*0062*/ 	.short	0x0008
        /*0064*/ 	.byte	0x00, 0xf0, 0x61, 0x00


	//----- nvinfo : EIATTR_KPARAM_INFO
	.align		4
.L_3041:
        /*0068*/ 	.byte	0x04, 0x17
        /*006a*/ 	.short	(.L_3043 - .L_3042)
.L_3042:
        /*006c*/ 	.word	0x00000000
        /*0070*/ 	.short	0x0000
        /*0072*/ 	.short	0x0000
        /*0074*/ 	.byte	0x00, 0xf0, 0x11, 0x00


	//----- nvinfo : EIATTR_SPARSE_MMA_MASK
	.align		4
.L_3043:
        /*0078*/ 	.byte	0x03, 0x50
        /*007a*/ 	.short	0x0000


	//----- nvinfo : EIATTR_MAXREG_COUNT
	.align		4
        /*007c*/ 	.byte	0x03, 0x1b
        /*007e*/ 	.short	0x00ff


	//----- nvinfo : EIATTR_EXTERNS
	.align		4
        /*0080*/ 	.byte	0x04, 0x0f
        /*0082*/ 	.short	(.L_3045 - .L_3044)


	//   ....[0]....
	.align		4
.L_3044:
        /*0084*/ 	.word	index@(__assertfail)


	//----- nvinfo : EIATTR_MERCURY_ISA_VERSION
	.align		4
.L_3045:
        /*0088*/ 	.byte	0x03, 0x5f
        /*008a*/ 	.short	0x0101


	//----- nvinfo : EIATTR_VRC_CTA_INIT_COUNT
	.align		4
        /*008c*/ 	.byte	0x02, 0x4a
	.zero		1
	.zero		1


	//----- nvinfo : EIATTR_SYSCALL_OFFSETS
	.align		4
        /*0090*/ 	.byte	0x04, 0x46
        /*0092*/ 	.short	(.L_3047 - .L_3046)


	//   ....[0]....
.L_3046:
        /*0094*/ 	.word	0x00000dd0


	//   ....[1]....
        /*0098*/ 	.word	0x00001cd0


	//   ....[2]....
        /*009c*/ 	.word	0x00002b50


	//   ....[3]....
        /*00a0*/ 	.word	0x000039b0


	//   ....[4]....
        /*00a4*/ 	.word	0x00004d60


	//   ....[5]....
        /*00a8*/ 	.word	0x00005b00


	//   ....[6]....
        /*00ac*/ 	.word	0x00006960


	//   ....[7]....
        /*00b0*/ 	.word	0x000077c0


	//----- nvinfo : EIATTR_EXIT_INSTR_OFFSETS
	.align		4
.L_3047:
        /*00b4*/ 	.byte	0x04, 0x1c
        /*00b6*/ 	.short	(.L_3049 - .L_3048)


	//   ....[0]....
.L_3048:
        /*00b8*/ 	.word	0x00006c00


	//   ....[1]....
        /*00bc*/ 	.word	0x00006d40


	//   ....[2]....
        /*00c0*/ 	.word	0x00006d80


	//   ....[3]....
        /*00c4*/ 	.word	0x00006e10


	//   ....[4]....
        /*00c8*/ 	.word	0x00006e40


	//   ....[5]....
        /*00cc*/ 	.word	0x00006e70


	//   ....[6]....
        /*00d0*/ 	.word	0x00006ef0


	//   ....[7]....
        /*00d4*/ 	.word	0x00006f20


	//   ....[8]....
        /*00d8*/ 	.word	0x00006fb0


	//   ....[9]....
        /*00dc*/ 	.word	0x00006ff0


	//   ....[10]....
        /*00e0*/ 	.word	0x00007030


	//   ....[11]....
        /*00e4*/ 	.word	0x00007100


	//   ....[12]....
        /*00e8*/ 	.word	0x00007260


	//   ....[13]....
        /*00ec*/ 	.word	0x000073c0


	//   ....[14]....
        /*00f0*/ 	.word	0x00007510


	//   ....[15]....
        /*00f4*/ 	.word	0x00007540


	//   ....[16]....
        /*00f8*/ 	.word	0x00007570


	//   ....[17]....
        /*00fc*/ 	.word	0x00007610


	//   ....[18]....
        /*0100*/ 	.word	0x00007660


	//   ....[19]....
        /*0104*/ 	.word	0x000077d0


	//   ....[20]....
        /*0108*/ 	.word	0x000078d0


	//   ....[21]....
        /*010c*/ 	.word	0x00007a00


	//   ....[22]....
        /*0110*/ 	.word	0x00007a30


	//----- nvinfo : EIATTR_MAX_THREADS
	.align		4
.L_3049:
        /*0114*/ 	.byte	0x04, 0x05
        /*0116*/ 	.short	(.L_3051 - .L_3050)
.L_3050:
        /*0118*/ 	.word	0x00000080
        /*011c*/ 	.word	0x00000001
        /*0120*/ 	.word	0x00000001


	//----- nvinfo : EIATTR_CRS_STACK_SIZE
	.align		4
.L_3051:
        /*0124*/ 	.byte	0x04, 0x1e
        /*0126*/ 	.short	(.L_3053 - .L_3052)
.L_3052:
        /*0128*/ 	.word	0x00000000


	//----- nvinfo : EIATTR_CBANK_PARAM_SIZE
	.align		4
.L_3053:
        /*012c*/ 	.byte	0x03, 0x19
        /*012e*/ 	.short	0x0044


	//----- nvinfo : EIATTR_PARAM_CBANK
	.align		4
        /*0130*/ 	.byte	0x04, 0x0a
        /*0132*/ 	.short	(.L_3055 - .L_3054)
	.align		4
.L_3054:
        /*0134*/ 	.word	index@(.nv.constant0._ZN2at6native27unrolled_elementwise_kernelIZZZNS0_22nan_to_num_kernel_cudaERNS_18TensorIteratorBaseESt8optionalIdES5_S5_ENKUlvE0_clEvENKUlvE0_clEvEUlfE_St5arrayIPcLm2EELi4E23TrivialOffsetCalculatorILi1EjESD_NS0_6memory12LoadWithCastILi1EEENSE_13StoreWithCastILi1EEEEEviT_T0_T2_T3_T4_T5_)
        /*0138*/ 	.short	0x0380
        /*013a*/ 	.short	0x0044


	//----- nvinfo : EIATTR_SW_WAR
	.align		4
.L_3055:
        /*013c*/ 	.byte	0x04, 0x36
        /*013e*/ 	.short	(.L_3057 - .L_3056)
.L_3056:
        /*0140*/ 	.word	0x00000008
.L_3057:


//--------------------- .nv.info._ZN2at6native18elementwise_kernelILi128ELi2EZNS0_22gpu_kernel_impl_nocastIZZZNS0_22nan_to_num_kernel_cudaERNS_18TensorIteratorBaseESt8optionalIdES6_S6_ENKUlvE0_clEvENKUlvE0_clEvEUlfE_EEvS4_RKT_EUliE_EEviT1_ --------------------------
	.section	.nv.info._ZN2at6native18elementwise_kernelILi128ELi2EZNS0_22gpu_kernel_impl_nocastIZZZNS0_22nan_to_num_kernel_cudaERNS_18TensorIteratorBaseESt8optionalIdES6_S6_ENKUlvE0_clEvENKUlvE0_clEvEUlfE_EEvS4_RKT_EUliE_EEviT1_,"",@"SHT_CUDA_INFO"
	.sectionflags	@""
	.align	4


	//----- nvinfo : EIATTR_CUDA_API_VERSION
	.align		4
        /*0000*/ 	.byte	0x04, 0x37
        /*0002*/ 	.short	(.L_3059 - .L_3058)
.L_3058:
        /*0004*/ 	.word	0x00000082


	//----- nvinfo : EIATTR_KPARAM_INFO
	.align		4
.L_3059:
        /*0008*/ 	.byte	0x04, 0x17
        /*000a*/ 	.short	(.L_3061 - .L_3060)
.L_3060:
        /*000c*/ 	.word	0x00000000
        /*0010*/ 	.short	0x0001
        /*0012*/ 	.short	0x0008
        /*0014*/ 	.byte	0x00, 0xf0, 0xa1, 0x08


	//----- nvinfo : EIATTR_KPARAM_INFO
	.align		4
.L_3061:
        /*0018*/ 	.byte	0x04, 0x17
        /*001a*/ 	.short	(.L_3063 - .L_3062)
.L_3062:
        /*001c*/ 	.word	0x00000000
        /*0020*/ 	.short	0x0000
        /*0022*/ 	.short	0x0000
        /*0024*/ 	.byte	0x00, 0xf0, 0x11, 0x00


	//----- nvinfo : EIATTR_SPARSE_MMA_MASK
	.align		4
.L_3063:
        /*0028*/ 	.byte	0x03, 0x50
        /*002a*/ 	.short	0x0000


	//----- nvinfo : EIATTR_MAXREG_COUNT
	.align		4
        /*002c*/ 	.byte	0x03, 0x1b
        /*002e*/ 	.short	0x0080


	//----- nvinfo : EIATTR_MERCURY_ISA_VERSION
	.align		4
        /*0030*/ 	.byte	0x03, 0x5f
        /*0032*/ 	.short	0x0101


	//----- nvinfo : EIATTR_VRC_CTA_INIT_COUNT
	.align		4
        /*0034*/ 	.byte	0x02, 0x4a
	.zero		1
	.zero		1


	//----- nvinfo : EIATTR_EXIT_INSTR_OFFSETS
	.align		4
        /*0038*/ 	.byte	0x04, 0x1c
        /*003a*/ 	.short	(.L_3065 - .L_3064)


	//   ....[0]....
.L_3064:
        /*003c*/ 	.word	0x000001a0


	//   ....[1]....
        /*0040*/ 	.word	0x00000250


	//   ....[2]....
        /*0044*/ 	.word	0x00001670


	//   ....[3]....
        /*0048*/ 	.word	0x000029f0


	//----- nvinfo : EIATTR_MAX_THREADS
	.align		4
.L_3065:
        /*004c*/ 	.byte	0x04, 0x05
        /*004e*/ 	.short	(.L_3067 - .L_3066)
.L_3066:
        /*0050*/ 	.word	0x00000080
        /*0054*/ 	.word	0x00000001
        /*0058*/ 	.word	0x00000001


	//----- nvinfo : EIATTR_CRS_STACK_SIZE
	.align		4
.L_3067:
        /*005c*/ 	.byte	0x04, 0x1e
        /*005e*/ 	.short	(.L_3069 - .L_3068)
.L_3068:
        /*0060*/ 	.word	0x00000000


	//----- nvinfo : EIATTR_CBANK_PARAM_SIZE
	.align		4
.L_3069:
        /*0064*/ 	.byte	0x03, 0x19
        /*0066*/ 	.short	0x0230


	//----- nvinfo : EIATTR_PARAM_CBANK
	.align		4
        /*0068*/ 	.byte	0x04, 0x0a
        /*006a*/ 	.short	(.L_3071 - .L_3070)
	.align		4
.L_3070:
        /*006c*/ 	.word	index@(.nv.constant0._ZN2at6native18elementwise_kernelILi128ELi2EZNS0_22gpu_kernel_impl_nocastIZZZNS0_22nan_to_num_kernel_cudaERNS_18TensorIteratorBaseESt8optionalIdES6_S6_ENKUlvE0_clEvENKUlvE0_clEvEUlfE_EEvS4_RKT_EUliE_EEviT1_)
        /*0070*/ 	.short	0x0380
        /*0072*/ 	.short	0x0230


	//----- nvinfo : EIATTR_SW_WAR
	.align		4
.L_3071:
        /*0074*/ 	.byte	0x04, 0x36
        /*0076*/ 	.short	(.L_3073 - .L_3072)
.L_3072:
        /*0078*/ 	.word	0x00000008
.L_3073:


//--------------------- .nv.info._ZN2at6native27unrolled_elementwise_kernelIZZZNS0_22nan_to_num_kernel_cudaERNS_18TensorIteratorBaseESt8optionalIdES5_S5_ENKUlvE0_clEvENKUlvE0_clEvEUlfE_St5arrayIPcLm2EELi4E23TrivialOffsetCalculatorILi1EjESD_NS0_6memory15LoadWithoutCastENSE_16StoreWithoutCastEEEviT_T0_T2_T3_T4_T5_ --------------------------
	.section	.nv.info._ZN2at6native27unrolled_elementwise_kernelIZZZNS0_22nan_to_num_kernel_cudaERNS_18TensorIteratorBaseESt8optionalIdES5_S5_ENKUlvE0_clEvENKUlvE0_clEvEUlfE_St5arrayIPcLm2EELi4E23TrivialOffsetCalculatorILi1EjESD_NS0_6memory15LoadWithoutCastENSE_16StoreWithoutCastEEEviT_T0_T2_T3_T4_T5_,"",@"SHT_CUDA_INFO"
	.sectionflags	@""
	.align	4


	//----- nvinfo : EIATTR_CUDA_API_VERSION
	.align		4
        /*0000*/ 	.byte	0x04, 0x37
        /*0002*/ 	.short	(.L_3075 - .L_3074)
.L_3074:
        /*0004*/ 	.word	0x00000082


	//----- nvinfo : EIATTR_KPARAM_INFO
	.align		4
.L_3075:
        /*0008*/ 	.byte	0x04, 0x17
        /*000a*/ 	.short	(.L_3077 - .L_3076)
.L_3076:
        /*000c*/ 	.word	0x00000000
        /*0010*/ 	.short	0x0006
        /*0012*/ 	.short	0x0033
        /*0014*/ 	.byte	0x00, 0xf0, 0x05, 0x00


	//----- nvinfo : EIATTR_KPARAM_INFO
	.align		4
.L_3077:
        /*0018*/ 	.byte	0x04, 0x17
        /*001a*/ 	.short	(.L_3079 - .L_3078)
.L_3078:
        /*001c*/ 	.word	0x00000000
        /*0020*/ 	.short	0x0005
        /*0022*/ 	.short	0x0032
        /*0024*/ 	.byte	0x00, 0xf0, 0x05, 0x00


	//----- nvinfo : EIATTR_KPARAM_INFO
	.align		4
.L_3079:
        /*0028*/ 	.byte	0x04, 0x17
        /*002a*/ 	.short	(.L_3081 - .L_3080)
.L_3080:
        /*002c*/ 	.word	0x00000000
        /*0030*/ 	.short	0x0004
        /*0032*/ 	.short	0x0031
        /*0034*/ 	.byte	0x00, 0xf0, 0x05, 0x00


	//----- nvinfo : EIATTR_KPARAM_INFO
	.align		4
.L_3081:
        /*0038*/ 	.byte	0x04, 0x17
        /*003a*/ 	.short	(.L_3083 - .L_3082)
.L_3082:
        /*003c*/ 	.word	0x00000000
        /*0040*/ 	.short	0x0003
        /*0042*/ 	.short	0x0030
        /*0044*/ 	.byte	0x00, 0xf0, 0x05, 0x00


	//----- nvinfo : EIATTR_KPARAM_INFO
	.align		4
.L_3083:
        /*0048*/ 	.byte	0x04, 0x17
        /*004a*/ 	.short	(.L_3085 - .L_3084)
.L_3084:
        /*004c*/ 	.word	0x00000000
        /*0050*/ 	.short	0x0002
        /*0052*/ 	.short	0x0020
        /*0054*/ 	.byte	0x00, 0xf0, 0x41, 0x00


	//----- nvinfo : EIATTR_KPARAM_INFO
	.align		4
.L_3085:
        /*0058*/ 	.byte	0x04, 0x17
        /*005a*/ 	.short	(.L_3087 - .L_3086)
.L_3086:
        /*005c*/ 	.word	0x00000000
        /*0060*/ 	.short	0x0001
        /*0062*/ 	.short	0x0008
        /*0064*/ 	.byte	0x00, 0xf0, 0x61, 0x00


	//----- nvinfo : EIATTR_KPARAM_INFO
	.align		4
.L_3087:
        /*0068*/ 	.byte	0x04, 0x17
        /*006a*/ 	.short	(.L_3089 - .L_3088)
.L_3088:
        /*006c*/ 	.word	0x00000000
        /*0070*/ 	.short	0x0000
        /*0072*/ 	.short	0x0000
        /*0074*/ 	.byte	0x00, 0xf0, 0x11, 0x00


	//----- nvinfo : EIATTR_SPARSE_MMA_MASK
	.align		4
.L_3089:
        /*0078*/ 	.byte	0x03, 0x50
        /*007a*/ 	.short	0x0000


	//----- nvinfo : EIATTR_MAXREG_COUNT
	.align		4
        /*007c*/ 	.byte	0x03, 0x1b
        /*007e*/ 	.short	0x00ff


	//----- nvinfo : EIATTR_MERCURY_ISA_VERSION
	.align		4
        /*0080*/ 	.byte	0x03, 0x5f
        /*0082*/ 	.short	0x0101


	//----- nvinfo : EIATTR_VRC_CTA_INIT_COUNT
	.align		4
        /*0084*/ 	.byte	0x02, 0x4a
	.zero		1
	.zero		1


	//----- nvinfo : EIATTR_EXIT_INSTR_OFFSETS
	.align		4
        /*0088*/ 	.byte	0x04, 0x1c
        /*008a*/ 	.short	(.L_3091 - .L_3090)


	//   ....[0]....
.L_3090:
        /*008c*/ 	.word	0x000007e0


	//   ....[1]....
        /*0090*/ 	.word	0x00000840


	//----- nvinfo : EIATTR_MAX_THREADS
	.align		4
.L_3091:
        /*0094*/ 	.byte	0x04, 0x05
        /*0096*/ 	.short	(.L_3093 - .L_3092)
.L_3092:
        /*0098*/ 	.word	0x00000080
        /*009c*/ 	.word	0x00000001
        /*00a0*/ 	.word	0x00000001


	//----- nvinfo : EIATTR_CRS_STACK_SIZE
	.align		4
.L_3093:
        /*00a4*/ 	.byte	0x04, 0x1e
        /*00a6*/ 	.short	(.L_3095 - .L_3094)
.L_3094:
        /*00a8*/ 	.word	0x00000000


	//----- nvinfo : EIATTR_CBANK_PARAM_SIZE
	.align		4
.L_3095:
        /*00ac*/ 	.byte	0x03, 0x19
        /*00ae*/ 	.short	0x0034


	//----- nvinfo : EIATTR_PARAM_CBANK
	.align		4
        /*00b0*/ 	.byte	0x04, 0x0a
        /*00b2*/ 	.short	(.L_3097 - .L_3096)
	.align		4
.L_3096:
        /*00b4*/ 	.word	index@(.nv.constant0._ZN2at6native27unrolled_elementwise_kernelIZZZNS0_22nan_to_num_kernel_cudaERNS_18TensorIteratorBaseESt8optionalIdES5_S5_ENKUlvE0_clEvENKUlvE0_clEvEUlfE_St5arrayIPcLm2EELi4E23TrivialOffsetCalculatorILi1EjESD_NS0_6memory15LoadWithoutCastENSE_16StoreWithoutCastEEEviT_T0_T2_T3_T4_T5_)
        /*00b8*/ 	.short	0x0380
        /*00ba*/ 	.short	0x0034


	//----- nvinfo : EIATTR_SW_WAR
	.align		4
.L_3097:
        /*00bc*/ 	.byte	0x04, 0x36
        /*00be*/ 	.short	(.L_3099 - .L_3098)
.L_3098:
        /*00c0*/ 	.word	0x00000008
.L_3099:


//--------------------- .nv.info._ZN2at6native29vectorized_elementwise_kernelILi2EZZZNS0_22nan_to_num_kernel_cudaERNS_18TensorIteratorBaseESt8optionalIdES5_S5_ENKUlvE0_clEvENKUlvE0_clEvEUlfE_St5arrayIPcLm2EEEEviT0_T1_ --------------------------
	.section	.nv.info._ZN2at6native29vectorized_elementwise_kernelILi2EZZZNS0_22nan_to_num_kernel_cudaERNS_18TensorIteratorBaseESt8optionalIdES5_S5_ENKUlvE0_clEvENKUlvE0_clEvEUlfE_St5arrayIPcLm2EEEEviT0_T1_,"",@"SHT_CUDA_INFO"
	.sectionflags	@""
	.align	4


	//----- nvinfo : EIATTR_CUDA_API_VERSION
	.align		4
        /*0000*/ 	.byte	0x04, 0x37
        /*0002*/ 	.short	(.L_3101 - .L_3100)
.L_3100:
        /*0004*/ 	.word	0x00000082


	//----- nvinfo : EIATTR_KPARAM_INFO
	.align		4
.L_3101:
        /*0008*/ 	.byte	0x04, 0x17
        /*000a*/ 	.short	(.L_3103 - .L_3102)
.L_3102:
        /*000c*/ 	.word	0x00000000
        /*0010*/ 	.short	0x0002
        /*0012*/ 	.short	0x0020
        /*0014*/ 	.byte	0x00, 0xf0, 0x41, 0x00


	//----- nvinfo : EIATTR_KPARAM_INFO
	.align		4
.L_3103:
        /*0018*/ 	.byte	0x04, 0x17
        /*001a*/ 	.short	(.L_3105 - .L_3104)
.L_3104:
        /*001c*/ 	.word	0x00000000
        /*0020*/ 	.short	0x0001
        /*0022*/ 	.short	0x0008
        /*0024*/ 	.byte	0x00, 0xf0, 0x61, 0x00


	//----- nvinfo : EIATTR_KPARAM_INFO
	.align		4
.L_3105:
        /*0028*/ 	.byte	0x04, 0x17
        /*002a*/ 	.short	(.L_3107 - .L_3106)
.L_3106:
        /*002c*/ 	.word	0x00000000
        /*0030*/ 	.short	0x0000
        /*0032*/ 	.short	0x0000
        /*0034*/ 	.byte	0x00, 0xf0, 0x11, 0x00


	//----- nvinfo : EIATTR_SPARSE_MMA_MASK
	.align		4
.L_3107:
        /*0038*/ 	.byte	0x03, 0x50
        /*003a*/ 	.short	0x0000


	//----- nvinfo : EIATTR_MAXREG_COUNT
	.align		4
        /*003c*/ 	.byte	0x03, 0x1b
        /*003e*/ 	.short	0x00ff


	//----- nvinfo : EIATTR_MERCURY_ISA_VERSION
	.align		4
        /*0040*/ 	.byte	0x03, 0x5f
        /*0042*/ 	.short	0x0101


	//----- nvinfo : EIATTR_VRC_CTA_INIT_COUNT
	.align		4
        /*0044*/ 	.byte	0x02, 0x4a
	.zero		1
	.zero		1


	//----- nvinfo : EIATTR_EXIT_INSTR_OFFSETS
	.align		4
        /*0048*/ 	.byte	0x04, 0x1c
        /*004a*/ 	.short	(.L_3109 - .L_3108)


	//   ....[0]....
.L_3108:
        /*004c*/ 	.word	0x000015b0


	//   ....[1]....
        /*0050*/ 	.word	0x00001600


	//   ....[2]....
        /*0054*/ 	.word	0x00001a10


	//----- nvinfo : EIATTR_MAX_THREADS
	.align		4
.L_3109:
        /*0058*/ 	.byte	0x04, 0x05
        /*005a*/ 	.short	(.L_3111 - .L_3110)
.L_3110:
        /*005c*/ 	.word	0x00000080
        /*0060*/ 	.word	0x00000001
        /*0064*/ 	.word	0x00000001


	//----- nvinfo : EIATTR_CRS_STACK_SIZE
	.align		4
.L_3111:
        /*0068*/ 	.byte	0x04, 0x1e
        /*006a*/ 	.short	(.L_3113 - .L_3112)
.L_3112:
        /*006c*/ 	.word	0x00000000


	//----- nvinfo : EIATTR_CBANK_PARAM_SIZE
	.align		4
.L_3113:
        /*0070*/ 	.byte	0x03, 0x19
        /*0072*/ 	.short	0x0030


	//----- nvinfo : EIATTR_PARAM_CBANK
	.align		4
        /*0074*/ 	.byte	0x04, 0x0a
        /*0076*/ 	.short	(.L_3115 - .L_3114)
	.align		4
.L_3114:
        /*0078*/ 	.word	index@(.nv.constant0._ZN2at6native29vectorized_elementwise_kernelILi2EZZZNS0_22nan_to_num_kernel_cudaERNS_18TensorIteratorBaseESt8optionalIdES5_S5_ENKUlvE0_clEvENKUlvE0_clEvEUlfE_St5arrayIPcLm2EEEEviT0_T1_)
        /*007c*/ 	.short	0x0380
        /*007e*/ 	.short	0x0030


	//----- nvinfo : EIATTR_SW_WAR
	.align		4
.L_3115:
        /*0080*/ 	.byte	0x04, 0x36
        /*0082*/ 	.short	(.L_3117 - .L_3116)
.L_3116:
        /*0084*/ 	.word	0x00000008
.L_3117:


//--------------------- .nv.info._ZN2at6native29vectorized_elementwise_kernelILi4EZZZNS0_22nan_to_num_kernel_cudaERNS_18TensorIteratorBaseESt8optionalIdES5_S5_ENKUlvE0_clEvENKUlvE0_clEvEUlfE_St5arrayIPcLm2EEEEviT0_T1_ --------------------------
	.section	.nv.info._ZN2at6native29vectorized_elementwise_kernelILi4EZZZNS0_22nan_to_num_kernel_cudaERNS_18TensorIteratorBaseESt8optionalIdES5_S5_ENKUlvE0_clEvENKUlvE0_clEvEUlfE_St5arrayIPcLm2EEEEviT0_T1_,"",@"SHT_CUDA_INFO"
	.sectionflags	@""
	.align	4


	//----- nvinfo : EIATTR_CUDA_API_VERSION
	.align		4
        /*0000*/ 	.byte	0x04, 0x37
        /*0002*/ 	.short	(.L_3119 - .L_3118)
.L_3118:
        /*0004*/ 	.word	0x00000082


	//----- nvinfo : EIATTR_KPARAM_INFO
	.align		4
.L_3119:
        /*0008*/ 	.byte	0x04, 0x17
        /*000a*/ 	.short	(.L_3121 - .L_3120)
.L_3120:
        /*000c*/ 	.word	0x00000000
        /*0010*/ 	.short	0x0002
        /*0012*/ 	.short	0x0020
        /*0014*/ 	.byte	0x00, 0xf0, 0x41, 0x00


	//----- nvinfo : EIATTR_KPARAM_INFO
	.align		4
.L_3121:
        /*0018*/ 	.byte	0x04, 0x17
        /*001a*/ 	.short	(.L_3123 - .L_3122)
.L_3122:
        /*001c*/ 	.word	0x00000000
        /*0020*/ 	.short	0x0001
        /*0022*/ 	.short	0x0008
        /*0024*/ 	.byte	0x00, 0xf0, 0x61, 0x00


	//----- nvinfo : EIATTR_KPARAM_INFO
	.align		4
.L_3123:
        /*0028*/ 	.byte	0x04, 0x17
        /*002a*/ 	.short	(.L_3125 - .L_3124)
.L_3124:
        /*002c*/ 	.word	0x00000000
        /*0030*/ 	.short	0x0000
        /*0032*/ 	.short	0x0000
        /*0034*/ 	.byte	0x00, 0xf0, 0x11, 0x00


	//----- nvinfo : EIATTR_SPARSE_MMA_MASK
	.align		4
.L_3125:
        /*0038*/ 	.byte	0x03, 0x50
        /*003a*/ 	.short	0x0000


	//----- nvinfo : EIATTR_MAXREG_COUNT
	.align		4
        /*003c*/ 	.byte	0x03, 0x1b
        /*003e*/ 	.short	0x00ff


	//----- nvinfo : EIATTR_MERCURY_ISA_VERSION
	.align		4
        /*0040*/ 	.byte	0x03, 0x5f
        /*0042*/ 	.short	0x0101


	//----- nvinfo : EIATTR_VRC_CTA_INIT_COUNT
	.align		4
        /*0044*/ 	.byte	0x02, 0x4a
	.zero		1
	.zero		1


	//----- nvinfo : EIATTR_EXIT_INSTR_OFFSETS
	.align		4
        /*0048*/ 	.byte	0x04, 0x1c
        /*004a*/ 	.short	(.L_3127 - .L_3126)


	//   ....[0]....
.L_3126:
        /*004c*/ 	.word	0x000015b0


	//   ....[1]....
        /*0050*/ 	.word	0x00001600


	//   ....[2]....
        /*0054*/ 	.word	0x000019d0


	//----- nvinfo : EIATTR_MAX_THREADS
	.align		4
.L_3127:
        /*0058*/ 	.byte	0x04, 0x05
        /*005a*/ 	.short	(.L_3129 - .L_3128)
.L_3128:
        /*005c*/ 	.word	0x00000080
        /*0060*/ 	.word	0x00000001
        /*0064*/ 	.word	0x00000001


	//----- nvinfo : EIATTR_CRS_STACK_SIZE
	.align		4
.L_3129:
        /*0068*/ 	.byte	0x04, 0x1e
        /*006a*/ 	.short	(.L_3131 - .L_3130)
.L_3130:
        /*006c*/ 	.word	0x00000000


	//----- nvinfo : EIATTR_CBANK_PARAM_SIZE
	.align		4
.L_3131:
        /*0070*/ 	.byte	0x03, 0x19
        /*0072*/ 	.short	0x0030


	//----- nvinfo : EIATTR_PARAM_CBANK
	.align		4
        /*0074*/ 	.byte	0x04, 0x0a
        /*0076*/ 	.short	(.L_3133 - .L_3132)
	.align		4
.L_3132:
        /*0078*/ 	.word	index@(.nv.constant0._ZN2at6native29vectorized_elementwise_kernelILi4EZZZNS0_22nan_to_num_kernel_cudaERNS_18TensorIteratorBaseESt8optionalIdES5_S5_ENKUlvE0_clEvENKUlvE0_clEvEUlfE_St5arrayIPcLm2EEEEviT0_T1_)
        /*007c*/ 	.short	0x0380
        /*007e*/ 	.short	0x0030


	//----- nvinfo : EIATTR_SW_WAR
	.align		4
.L_3133:
        /*0080*/ 	.byte	0x04, 0x36
        /*0082*/ 	.short	(.L_3135 - .L_3134)
.L_3134:
        /*0084*/ 	.word	0x00000008
.L_3135:


//--------------------- .nv.info._ZN2at6native29vectorized_elementwise_kernelILi8EZZZNS0_22nan_to_num_kernel_cudaERNS_18TensorIteratorBaseESt8optionalIdES5_S5_ENKUlvE0_clEvENKUlvE0_clEvEUlfE_St5arrayIPcLm2EEEEviT0_T1_ --------------------------
	.section	.nv.info._ZN2at6native29vectorized_elementwise_kernelILi8EZZZNS0_22nan_to_num_kernel_cudaERNS_18TensorIteratorBaseESt8optionalIdES5_S5_ENKUlvE0_clEvENKUlvE0_clEvEUlfE_St5arrayIPcLm2EEEEviT0_T1_,"",@"SHT_CUDA_INFO"
	.sectionflags	@""
	.align	4


	//----- nvinfo : EIATTR_CUDA_API_VERSION
	.align		4
        /*0000*/ 	.byte	0x04, 0x37
        /*0002*/ 	.short	(.L_3137 - .L_3136)
.L_3136:
        /*0004*/ 	.word	0x00000082


	//----- nvinfo : EIATTR_KPARAM_INFO
	.align		4
.L_3137:
        /*0008*/ 	.byte	0x04, 0x17
        /*000a*/ 	.short	(.L_3139 - .L_3138)
.L_3138:
        /*000c*/ 	.word	0x00000000
        /*0010*/ 	.short	0x0002
        /*0012*/ 	.short	0x0020
        /*0014*/ 	.byte	0x00, 0xf0, 0x41, 0x00


	//----- nvinfo : EIATTR_KPARAM_INFO
	.align		4
.L_3139:
        /*0018*/ 	.byte	0x04, 0x17
        /*001a*/ 	.short	(.L_3141 - .L_3140)
.L_3140:
        /*001c*/ 	.word	0x00000000
        /*0020*/ 	.short	0x0001
        /*0022*/ 	.short	0x0008
        /*0024*/ 	.byte	0x00, 0xf0, 0x61, 0x00


	//----- nvinfo : EIATTR_KPARAM_INFO
	.align		4
.L_3141:
        /*0028*/ 	.byte	0x04, 0x17
        /*002a*/ 	.short	(.L_3143 - .L_3142)
.L_3142:
        /*002c*/ 	.word	0x00000000
        /*0030*/ 	.short	0x0000
        /*0032*/ 	.short	0x0000
        /*0034*/ 	.byte	0x00, 0xf0, 0x11, 0x00


	//----- nvinfo : EIATTR_SPARSE_MMA_MASK
	.align		4
.L_3143:
        /*0038*/ 	.byte	0x03, 0x50
        /*003a*/ 	.short	0x0000


	//----- nvinfo : EIATTR_MAXREG_COUNT
	.align		4
        /*003c*/ 	.byte	0x03, 0x1b
        /*003e*/ 	.short	0x00ff


	//----- nvinfo : EIATTR_MERCURY_ISA_VERSION
	.align		4
        /*0040*/ 	.byte	0x03, 0x5f
        /*0042*/ 	.short	0x0101


	//----- nvinfo : EIATTR_VRC_CTA_INIT_COUNT
	.align		4
        /*0044*/ 	.byte	0x02, 0x4a
	.zero		1
	.zero		1


	//----- nvinfo : EIATTR_EXIT_INSTR_OFFSETS
	.align		4
        /*0048*/ 	.byte	0x04, 0x1c
        /*004a*/ 	.short	(.L_3145 - .L_3144)


	//   ....[0]....
.L_3144:
        /*004c*/ 	.word	0x000015b0


	//   ....[1]....
        /*0050*/ 	.word	0x00001600


	//   ....[2]....
        /*0054*/ 	.word	0x000019b0


	//----- nvinfo : EIATTR_MAX_THREADS
	.align		4
.L_3145:
        /*0058*/ 	.byte	0x04, 0x05
        /*005a*/ 	.short	(.L_3147 - .L_3146)
.L_3146:
        /*005c*/ 	.word	0x00000080
        /*0060*/ 	.word	0x00000001
        /*0064*/ 	.word	0x00000001


	//----- nvinfo : EIATTR_CRS_STACK_SIZE
	.align		4
.L_3147:
        /*0068*/ 	.byte	0x04, 0x1e
        /*006a*/ 	.short	(.L_3149 - .L_3148)
.L_3148:
        /*006c*/ 	.word	0x00000000


	//----- nvinfo : EIATTR_CBANK_PARAM_SIZE
	.align		4
.L_3149:
        /*0070*/ 	.byte	0x03, 0x19
        /*0072*/ 	.short	0x0030


	//----- nvinfo : EIATTR_PARAM_CBANK
	.align		4
        /*0074*/ 	.byte	0x04, 0x0a
        /*0076*/ 	.short	(.L_3151 - .L_3150)
	.align		4
.L_3150:
        /*0078*/ 	.word	index@(.nv.constant0._ZN2at6native29vectorized_elementwise_kernelILi8EZZZNS0_22nan_to_num_kernel_cudaERNS_18TensorIteratorBaseESt8optionalIdES5_S5_ENKUlvE0_clEvENKUlvE0_clEvEUlfE_St5arrayIPcLm2EEEEviT0_T1_)
        /*007c*/ 	.short	0x0380
        /*007e*/ 	.short	0x0030


	//----- nvinfo : EIATTR_SW_WAR
	.align		4
.L_3151:
        /*0080*/ 	.byte	0x04, 0x36
        /*0082*/ 	.short	(.L_3153 - .L_3152)
.L_3152:
        /*0084*/ 	.word	0x00000008
.L_3153:


//--------------------- .nv.info._ZN2at6native18elementwise_kernelILi128ELi4EZNS0_15gpu_kernel_implIZZZNS0_22nan_to_num_kernel_cudaERNS_18TensorIteratorBaseESt8optionalIdES6_S6_ENKUlvE0_clEvENKUlvE_clEvEUldE_EEvS4_RKT_EUliE_EEviT1_ --------------------------
	.section	.nv.info._ZN2at6native18elementwise_kernelILi128ELi4EZNS0_15gpu_kernel_implIZZZNS0_22nan_to_num_kernel_cudaERNS_18TensorIteratorBaseESt8optionalIdES6_S6_ENKUlvE0_clEvENKUlvE_clEvEUldE_EEvS4_RKT_EUliE_EEviT1_,"",@"SHT_CUDA_INFO"
	.sectionflags	@""
	.align	4


	//----- nvinfo : EIATTR_CUDA_API_VERSION
	.align		4
        /*0000*/ 	.byte	0x04, 0x37
        /*0002*/ 	.short	(.L_3155 - .L_3154)
.L_3154:
        /*0004*/ 	.word	0x00000082


	//----- nvinfo : EIATTR_KPARAM_INFO
	.align		4
.L_3155:
        /*0008*/ 	.byte	0x04, 0x17
        /*000a*/ 	.short	(.L_3157 - .L_3156)
.L_3156:
        /*000c*/ 	.word	0x00000000
        /*0010*/ 	.short	0x0001
        /*0012*/ 	.short	0x0008
        /*0014*/ 	.byte	0x00, 0xf0, 0xe1, 0x08


	//----- nvinfo : EIATTR_KPARAM_INFO
	.align		4
.L_3157:
        /*0018*/ 	.byte	0x04, 0x17
        /*001a*/ 	.short	(.L_3159 - .L_3158)
.L_3158:
        /*001c*/ 	.word	0x00000000
        /*0020*/ 	.short	0x0000
        /*0022*/ 	.short	0x0000
        /*0024*/ 	.byte	0x00, 0xf0, 0x11, 0x00


	//----- nvinfo : EIATTR_SPARSE_MMA_MASK
	.align		4
.L_3159:
        /*0028*/ 	.byte	0x03, 0x50
        /*002a*/ 	.short	0x0000


	//----- nvinfo : EIATTR_MAXREG_COUNT
	.align		4
        /*002c*/ 	.byte	0x03, 0x1b
        /*002e*/ 	.short	0x0080


	//----- nvinfo : EIATTR_EXTERNS
	.align		4
        /*0030*/ 	.byte	0x04, 0x0f
        /*0032*/ 	.short	(.L_3161 - .L_3160)


	//   ....[0]....
	.align		4
.L_3160:
        /*0034*/ 	.word	index@(__assertfail)


	//----- nvinfo : EIATTR_MERCURY_ISA_VERSION
	.align		4
.L_3161:
        /*0038*/ 	.byte	0x03, 0x5f
        /*003a*/ 	.short	0x0101


	//----- nvinfo : EIATTR_VRC_CTA_INIT_COUNT
	.align		4
        /*003c*/ 	.byte	0x02, 0x4a
	.zero		1
	.zero		1


	//----- nvinfo : EIATTR_SYSCALL_OFFSETS
	.align		4
        /*0040*/ 	.byte	0x04, 0x46
        /*0042*/ 	.short	(.L_3163 - .L_3162)


	//   ....[0]....
.L_3162:
        /*0044*/ 	.word	0x00002180


	//   ....[1]....
        /*0048*/ 	.word	0x000032a0


	//   ....[2]....
        /*004c*/ 	.word	0x000055f0


	//   ....[3]....
        /*0050*/ 	.word	0x00006490


	//   ....[4]....
        /*0054*/ 	.word	0x00008990


	//   ....[5]....
        /*0058*/ 	.word	0x00009830


	//   ....[6]....
        /*005c*/ 	.word	0x0000bd40


	//   ....[7]....
        /*0060*/ 	.word	0x0000cbb0


	//----- nvinfo : EIATTR_EXIT_INSTR_OFFSETS
	.align		4
.L_3163:
        /*0064*/ 	.byte	0x04, 0x1c
        /*0066*/ 	.short	(.L_3165 - .L_3164)


	//   ....[0]....
.L_3164:
        /*0068*/ 	.word	0x00009bd0


	//   ....[1]....
        /*006c*/ 	.word	0x0000bf40


	//   ....[2]....
        /*0070*/ 	.word	0x0000bf80


	//   ....[3]....
        /*0074*/ 	.word	0x0000c010


	//   ....[4]....
        /*0078*/ 	.word	0x0000c040


	//   ....[5]....
        /*007c*/ 	.word	0x0000c070


	//   ....[6]....
        /*0080*/ 	.word	0x0000c140


	//   ....[7]....
        /*0084*/ 	.word	0x0000c1c0


	//   ....[8]....
        /*0088*/ 	.word	0x0000c2a0


	//   ....[9]....
        /*008c*/ 	.word	0x0000c330


	//   ....[10]....
        /*0090*/ 	.word	0x0000c350


	//   ....[11]....
        /*0094*/ 	.word	0x0000c420


	//   ....[12]....
        /*0098*/ 	.word	0x0000c5d0


	//   ....[13]....
        /*009c*/ 	.word	0x0000c780


	//   ....[14]....
        /*00a0*/ 	.word	0x0000c920


	//   ....[15]....
        /*00a4*/ 	.word	0x0000c950


	//   ....[16]....
        /*00a8*/ 	.word	0x0000c980


	//   ....[17]....
        /*00ac*/ 	.word	0x0000ca20


	//   ....[18]....
        /*00b0*/ 	.word	0x0000ca50


	//   ....[19]....
        /*00b4*/ 	.word	0x0000cbc0


	//   ....[20]....
        /*00b8*/ 	.word	0x0000cd10


	//   ....[21]....
        /*00bc*/ 	.word	0x0000ce90


	//   ....[22]....
        /*00c0*/ 	.word	0x0000cf10


	//----- nvinfo : EIATTR_MAX_THREADS
	.align		4
.L_3165:
        /*00c4*/ 	.byte	0x04, 0x05
        /*00c6*/ 	.short	(.L_3167 - .L_3166)
.L_3166:
        /*00c8*/ 	.word	0x00000080
        /*00cc*/ 	.word	0x00000001
        /*00d0*/ 	.word	0x00000001


	//----- nvinfo : EIATTR_CRS_STACK_SIZE
	.align		4
.L_3167:
        /*00d4*/ 	.byte	0x04, 0x1e
        /*00d6*/ 	.short	(.L_3169 - .L_3168)
.L_3168:
        /*00d8*/ 	.word	0x00000000


	//----- nvinfo : EIATTR_CBANK_PARAM_SIZE
	.align		4
.L_3169:
        /*00dc*/ 	.byte	0x03, 0x19
        /*00de*/ 	.short	0x0240


	//----- nvinfo : EIATTR_PARAM_CBANK
	.align		4
        /*00e0*/ 	.byte	0x04, 0x0a
        /*00e2*/ 	.short	(.L_3171 - .L_3170)
	.align		4
.L_3170:
        /*00e4*/ 	.word	index@(.nv.constant0._ZN2at6native18elementwise_kernelILi128ELi4EZNS0_15gpu_kernel_implIZZZNS0_22nan_to_num_kernel_cudaERNS_18TensorIteratorBaseESt8optionalIdES6_S6_ENKUlvE0_clEvENKUlvE_clEvEUldE_EEvS4_RKT_EUliE_EEviT1_)
        /*00e8*/ 	.short	0x0380
        /*00ea*/ 	.short	0x0240


	//----- nvinfo : EIATTR_SW_WAR
	.align		4
.L_3171:
        /*00ec*/ 	.byte	0x04, 0x36
        /*00ee*/ 	.short	(.L_3173 - .L_3172)
.L_3172:
        /*00f0*/ 	.word	0x00000008
.L_3173:


//--------------------- .nv.info._ZN2at6native27unrolled_elementwise_kernelIZZZNS0_22nan_to_num_kernel_cudaERNS_18TensorIteratorBaseESt8optionalIdES5_S5_ENKUlvE0_clEvENKUlvE_clEvEUldE_St5arrayIPcLm2EELi4E23TrivialOffsetCalculatorILi1EjESD_NS0_6memory12LoadWithCastILi1EEENSE_13StoreWithCastILi1EEEEEviT_T0_T2_T3_T4_T5_ --------------------------
	.section	.nv.info._ZN2at6native27unrolled_elementwise_kernelIZZZNS0_22nan_to_num_kernel_cudaERNS_18TensorIteratorBaseESt8optionalIdES5_S5_ENKUlvE0_clEvENKUlvE_clEvEUldE_St5arrayIPcLm2EELi4E23TrivialOffsetCalculatorILi1EjESD_NS0_6memory12LoadWithCastILi1EEENSE_13StoreWithCastILi1EEEEEviT_T0_T2_T3_T4_T5_,"",@"SHT_CUDA_INFO"
	.sectionflags	@""
	.align	4


	//----- nvinfo : EIATTR_CUDA_API_VERSION
	.align		4
        /*0000*/ 	.byte	0x04, 0x37
        /*0002*/ 	.short	(.L_3175 - .L_3174)
.L_3174:
        /*0004*/ 	.word	0x00000082


	//----- nvinfo : EIATTR_KPARAM_INFO
	.align		4
.L_3175:
        /*0008*/ 	.byte	0x04, 0x17
        /*000a*/ 	.short	(.L_3177 - .L_3176)
.L_3176:
        /*000c*/ 	.word	0x00000000
        /*0010*/ 	.short	0x0006
        /*0012*/ 	.short	0x0044
        /*0014*/ 	.byte	0x00, 0xf0, 0x21, 0x00


	//----- nvinfo : EIATTR_KPARAM_INFO
	.align		4
.L_3177:
        /*0018*/ 	.byte	0x04, 0x17
        /*001a*/ 	.short	(.L_3179 - .L_3178)
.L_3178:
        /*001c*/ 	.word	0x00000000
        /*0020*/ 	.short	0x0005
        /*0022*/ 	.short	0x003c
        /*0024*/ 	.byte	0x00, 0xf0, 0x21, 0x00


	//----- nvinfo : EIATTR_KPARAM_INFO
	.align		4
.L_3179:
        /*0028*/ 	.byte	0x04, 0x17
        /*002a*/ 	.short	(.L_3181 - .L_3180)
.L_3180:
        /*002c*/ 	.word	0x00000000
        /*0030*/ 	.short	0x0004
        /*0032*/ 	.short	0x0039
        /*0034*/ 	.byte	0x00, 0xf0, 0x05, 0x00


	//----- nvinfo : EIATTR_KPARAM_INFO
	.align		4
.L_3181:
        /*0038*/ 	.byte	0x04, 0x17
        /*003a*/ 	.short	(.L_3183 - .L_3182)
.L_3182:
        /*003c*/ 	.word	0x00000000
        /*0040*/ 	.short	0x0003
        /*0042*/ 	.short	0x0038
        /*0044*/ 	.byte	0x00, 0xf0, 0x05, 0x00


	//----- nvinfo : EIATTR_KPARAM_INFO
	.align		4
.L_3183:
        /*0048*/ 	.byte	0x04, 0x17
        /*004a*/ 	.short	(.L_3185 - .L_3184)
.L_3184:
        /*004c*/ 	.word	0x00000000
        /*0050*/ 	.short	0x0002
        /*0052*/ 	.short	0x0028
        /*0054*/ 	.byte	0x00, 0xf0, 0x41, 0x00


	//----- nvinfo : EIATTR_KPARAM_INFO
	.align		4
.L_3185:
        /*0058*/ 	.byte	0x04, 0x17
        /*005a*/ 	.short	(.L_3187 - .L_3186)
.L_3186:
        /*005c*/ 	.word	0x00000000
        /*0060*/ 	.short	0x0001
        /*0062*/ 	.short	0x0008
        /*0064*/ 	.byte	0x00, 0xf0, 0x81, 0x00


	//----- nvinfo : EIATTR_KPARAM_INFO
	.align		4
.L_3187:
        /*0068*/ 	.byte	0x04, 0x17
        /*006a*/ 	.short	(.L_3189 - .L_3188)
.L_3188:
        /*006c*/ 	.word	0x00000000
        /*0070*/ 	.short	0x0000
        /*0072*/ 	.short	0x0000
        /*0074*/ 	.byte	0x00, 0xf0, 0x11, 0x00


	//----- nvinfo : EIATTR_SPARSE_MMA_MASK
	.align		4
.L_3189:
        /*0078*/ 	.byte	0x03, 0x50
        /*007a*/ 	.short	0x0000


	//----- nvinfo : EIATTR_MAXREG_COUNT
	.align		4
        /*007c*/ 	.byte	0x03, 0x1b
        /*007e*/ 	.short	0x00ff


	//----- nvinfo : EIATTR_EXTERNS
	.align		4
        /*0080*/ 	.byte	0x04, 0x0f
        /*0082*/ 	.short	(.L_3191 - .L_3190)


	//   ....[0]....
	.align		4
.L_3190:
        /*0084*/ 	.word	index@(__assertfail)


	//----- nvinfo : EIATTR_MERCURY_ISA_VERSION
	.align		4
.L_3191:
        /*0088*/ 	.byte	0x03, 0x5f
        /*008a*/ 	.short	0x0101


	//----- nvinfo : EIATTR_VRC_CTA_INIT_COUNT
	.align		4
        /*008c*/ 	.byte	0x02, 0x4a
	.zero		1
	.zero		1


	//----- nvinfo : EIATTR_SYSCALL_OFFSETS
	.align		4
        /*0090*/ 	.byte	0x04, 0x46
        /*0092*/ 	.short	(.L_3193 - .L_3192)


	//   ....[0]....
.L_3192:
        /*0094*/ 	.word	0x00000e80


	//   ....[1]....
        /*0098*/ 	.word	0x00001ec0


	//   ....[2]....
        /*009c*/ 	.word	0x00002e40


	//   ....[3]....
        /*00a0*/ 	.word	0x00003d80


	//   ....[4]....
        /*00a4*/ 	.word	0x00005290


	//   ....[5]....
        /*00a8*/ 	.word	0x00006270


	//   ....[6]....
        /*00ac*/ 	.word	0x000073b0


	//   ....[7]....
        /*00b0*/ 	.word	0x000084f0


	//----- nvinfo : EIATTR_EXIT_INSTR_OFFSETS
	.align		4
.L_3193:
        /*00b4*/ 	.byte	0x04, 0x1c
        /*00b6*/ 	.short	(.L_3195 - .L_3194)


	//   ....[0]....
.L_3194:
        /*00b8*/ 	.word	0x00007740


	//   ....[1]....
        /*00bc*/ 	.word	0x00007880


	//   ....[2]....
        /*00c0*/ 	.word	0x000078c0


	//   ....[3]....
        /*00c4*/ 	.word	0x00007950


	//   ....[4]....
        /*00c8*/ 	.word	0x00007980


	//   ....[5]....
        /*00cc*/ 	.word	0x000079b0


	//   ....[6]....
        /*00d0*/ 	.word	0x00007a80


	//   ....[7]....
        /*00d4*/ 	.word	0x00007b00


	//   ....[8]....
        /*00d8*/ 	.word	0x00007be0


	//   ....[9]....
        /*00dc*/ 	.word	0x00007c70


	//   ....[10]....
        /*00e0*/ 	.word	0x00007c90


	//   ....[11]....
        /*00e4*/ 	.word	0x00007d60


	//   ....[12]....
        /*00e8*/ 	.word	0x00007f10


	//   ....[13]....
        /*00ec*/ 	.word	0x000080c0


	//   ....[14]....
        /*00f0*/ 	.word	0x00008260


	//   ....[15]....
        /*00f4*/ 	.word	0x00008290


	//   ....[16]....
        /*00f8*/ 	.word	0x000082c0


	//   ....[17]....
        /*00fc*/ 	.word	0x00008360


	//   ....[18]....
        /*0100*/ 	.word	0x00008390


	//   ....[19]....
        /*0104*/ 	.word	0x00008500


	//   ....[20]....
        /*0108*/ 	.word	0x00008650


	//   ....[21]....
        /*010c*/ 	.word	0x000087d0


	//   ....[22]....
        /*0110*/ 	.word	0x00008850


	//----- nvinfo : EIATTR_MAX_THREADS
	.align		4
.L_3195:
        /*0114*/ 	.byte	0x04, 0x05
        /*0116*/ 	.short	(.L_3197 - .L_3196)
.L_3196:
        /*0118*/ 	.word	0x00000080
        /*011c*/ 	.word	0x00000001
        /*0120*/ 	.word	0x00000001


	//----- nvinfo : EIATTR_CRS_STACK_SIZE
	.align		4
.L_3197:
        /*0124*/ 	.byte	0x04, 0x1e
        /*0126*/ 	.short	(.L_3199 - .L_3198)
.L_3198:
        /*0128*/ 	.word	0x00000000


	//----- nvinfo : EIATTR_CBANK_PARAM_SIZE
	.align		4
.L_3199:
        /*012c*/ 	.byte	0x03, 0x19
        /*012e*/ 	.short	0x004c


	//----- nvinfo : EIATTR_PARAM_CBANK
	.align		4
        /*0130*/ 	.byte	0x04, 0x0a
        /*0132*/ 	.short	(.L_3201 - .L_3200)
	.align		4
.L_3200:
        /*0134*/ 	.word	index@(.nv.constant0._ZN2at6native27unrolled_elementwise_kernelIZZZNS0_22nan_to_num_kernel_cudaERNS_18TensorIteratorBaseESt8optionalIdES5_S5_ENKUlvE0_clEvENKUlvE_clEvEUldE_St5arrayIPcLm2EELi4E23TrivialOffsetCalculatorILi1EjESD_NS0_6memory12LoadWithCastILi1EEENSE_13StoreWithCastILi1EEEEEviT_T0_T2_T3_T4_T5_)
        /*0138*/ 	.short	0x0380
        /*013a*/ 	.short	0x004c


	//----- nvinfo : EIATTR_SW_WAR
	.align		4
.L_3201:
        /*013c*/ 	.byte	0x04, 0x36
        /*013e*/ 	.short	(.L_3203 - .L_3202)
.L_3202:
        /*0140*/ 	.word	0x00000008
.L_3203:


//--------------------- .nv.info._ZN2at6native18elementwise_kernelILi128ELi2EZNS0_22gpu_kernel_impl_nocastIZZZNS0_22nan_to_num_kernel_cudaERNS_18TensorIteratorBaseESt8optionalIdES6_S6_ENKUlvE0_clEvENKUlvE_clEvEUldE_EEvS4_RKT_EUliE_EEviT1_ --------------------------
	.section	.nv.info._ZN2at6native18elementwise_kernelILi128ELi2EZNS0_22gpu_kernel_impl_nocastIZZZNS0_22nan_to_num_kernel_cudaERNS_18TensorIteratorBaseESt8optionalIdES6_S6_ENKUlvE0_clEvENKUlvE_clEvEUldE_EEvS4_RKT_EUliE_EEviT1_,"",@"SHT_CUDA_INFO"
	.sectionflags	@""
	.align	4


	//----- nvinfo : EIATTR_CUDA_API_VERSION
	.align		4
        /*0000*/ 	.byte	0x04, 0x37
        /*0002*/ 	.short	(.L_3205 - .L_3204)
.L_3204:
        /*0004*/ 	.word	0x00000082


	//----- nvinfo : EIATTR_KPARAM_INFO
	.align		4
.L_3205:
        /*0008*/ 	.byte	0x04, 0x17
        /*000a*/ 	.short	(.L_3207 - .L_3206)
.L_3206:
        /*000c*/ 	.word	0x00000000
        /*0010*/ 	.short	0x0001
        /*0012*/ 	.short	0x0008
        /*0014*/ 	.byte	0x00, 0xf0, 0xc1, 0x08


	//----- nvinfo : EIATTR_KPARAM_INFO
	.align		4
.L_3207:
        /*0018*/ 	.byte	0x04, 0x17
        /*001a*/ 	.short	(.L_3209 - .L_3208)
.L_3208:
        /*001c*/ 	.word	0x00000000
        /*0020*/ 	.short	0x0000
        /*0022*/ 	.short	0x0000
        /*0024*/ 	.byte	0x00, 0xf0, 0x11, 0x00


	//----- nvinfo : EIATTR_SPARSE_MMA_MASK
	.align		4
.L_3209:
        /*0028*/ 	.byte	0x03, 0x50
        /*002a*/ 	.short	0x0000


	//----- nvinfo : EIATTR_MAXREG_COUNT
	.align		4
        /*002c*/ 	.byte	0x03, 0x1b
        /*002e*/ 	.short	0x0080


	//----- nvinfo : EIATTR_MERCURY_ISA_VERSION
	.align		4
        /*0030*/ 	.byte	0x03, 0x5f
        /*0032*/ 	.short	0x0101


	//----- nvinfo : EIATTR_VRC_CTA_INIT_COUNT
	.align		4
        /*0034*/ 	.byte	0x02, 0x4a
	.zero		1
	.zero		1


	//----- nvinfo : EIATTR_EXIT_INSTR_OFFSETS
	.align		4
        /*0038*/ 	.byte	0x04, 0x1c
        /*003a*/ 	.short	(.L_3211 - .L_3210)


	//   ....[0]....
.L_3210:
        /*003c*/ 	.word	0x000001e0


	//   ....[1]....
        /*0040*/ 	.word	0x000002f0


	//   ....[2]....
        /*0044*/ 	.word	0x00001760


	//   ....[3]....
        /*0048*/ 	.word	0x00002b30


	//----- nvinfo : EIATTR_MAX_THREADS
	.align		4
.L_3211:
        /*004c*/ 	.byte	0x04, 0x05
        /*004e*/ 	.short	(.L_3213 - .L_3212)
.L_3212:
        /*0050*/ 	.word	0x00000080
        /*0054*/ 	.word	0x00000001
        /*0058*/ 	.word	0x00000001


	//----- nvinfo : EIATTR_CRS_STACK_SIZE
	.align		4
.L_3213:
        /*005c*/ 	.byte	0x04, 0x1e
        /*005e*/ 	.short	(.L_3215 - .L_3214)
.L_3214:
        /*0060*/ 	.word	0x00000000


	//----- nvinfo : EIATTR_CBANK_PARAM_SIZE
	.align		4
.L_3215:
        /*0064*/ 	.byte	0x03, 0x19
        /*0066*/ 	.short	0x0238


	//----- nvinfo : EIATTR_PARAM_CBANK
	.align		4
        /*0068*/ 	.byte	0x04, 0x0a
        /*006a*/ 	.short	(.L_3217 - .L_3216)
	.align		4
.L_3216:
        /*006c*/ 	.word	index@(.nv.constant0._ZN2at6native18elementwise_kernelILi128ELi2EZNS0_22gpu_kernel_impl_nocastIZZZNS0_22nan_to_num_kernel_cudaERNS_18TensorIteratorBaseESt8optionalIdES6_S6_ENKUlvE0_clEvENKUlvE_clEvEUldE_EEvS4_RKT_EUliE_EEviT1_)
        /*0070*/ 	.short	0x0380
        /*0072*/ 	.short	0x0238


	//----- nvinfo : EIATTR_SW_WAR
	.align		4
.L_3217:
        /*0074*/ 	.byte	0x04, 0x36
        /*0076*/ 	.short	(.L_3219 - .L_3218)
.L_3218:
        /*0078*/ 	.word	0x00000008
.L_3219:


//--------------------- .nv.info._ZN2at6native27unrolled_elementwise_kernelIZZZNS0_22nan_to_num_kernel_cudaERNS_18TensorIteratorBaseESt8optionalIdES5_S5_ENKUlvE0_clEvENKUlvE_clEvEUldE_St5arrayIPcLm2EELi4E23TrivialOffsetCalculatorILi1EjESD_NS0_6memory15LoadWithoutCastENSE_16StoreWithoutCastEEEviT_T0_T2_T3_T4_T5_ --------------------------
	.section	.nv.info._ZN2at6native27unrolled_elementwise_kernelIZZZNS0_22nan_to_num_kernel_cudaERNS_18TensorIteratorBaseESt8optionalIdES5_S5_ENKUlvE0_clEvENKUlvE_clEvEUldE_St5arrayIPcLm2EELi4E23TrivialOffsetCalculatorILi1EjESD_NS0_6memory15LoadWithoutCastENSE_16StoreWithoutCastEEEviT_T0_T2_T3_T4_T5_,"",@"SHT_CUDA_INFO"
	.sectionflags	@""
	.align	4


	//----- nvinfo : EIATTR_CUDA_API_VERSION
	.align		4
        /*0000*/ 	.byte	0x04, 0x37
        /*0002*/ 	.short	(.L_3221 - .L_3220)
.L_3220:
        /*0004*/ 	.word	0x00000082


	//----- nvinfo : EIATTR_KPARAM_INFO
	.align		4
.L_3221:
        /*0008*/ 	.byte	0x04, 0x17
        /*000a*/ 	.short	(.L_3223 - .L_3222)
.L_3222:
        /*000c*/ 	.word	0x00000000
        /*0010*/ 	.short	0x0006
        /*0012*/ 	.short	0x003b
        /*0014*/ 	.byte	0x00, 0xf0, 0x05, 0x00


	//----- nvinfo : EIATTR_KPARAM_INFO
	.align		4
.L_3223:
        /*0018*/ 	.byte	0x04, 0x17
        /*001a*/ 	.short	(.L_3225 - .L_3224)
.L_3224:
        /*001c*/ 	.word	0x00000000
        /*0020*/ 	.short	0x0005
        /*0022*/ 	.short	0x003a
        /*0024*/ 	.byte	0x00, 0xf0, 0x05, 0x00


	//----- nvinfo : EIATTR_KPARAM_INFO
	.align		4
.L_3225:
        /*0028*/ 	.byte	0x04, 0x17
        /*002a*/ 	.short	(.L_3227 - .L_3226)
.L_3226:
        /*002c*/ 	.word	0x00000000
        /*0030*/ 	.short	0x0004
        /*0032*/ 	.short	0x0039
        /*0034*/ 	.byte	0x00, 0xf0, 0x05, 0x00


	//----- nvinfo : EIATTR_KPARAM_INFO
	.align		4
.L_3227:
        /*0038*/ 	.byte	0x04, 0x17
        /*003a*/ 	.short	(.L_3229 - .L_3228)
.L_3228:
        /*003c*/ 	.word	0x00000000
        /*0040*/ 	.short	0x0003
        /*0042*/ 	.short	0x0038
        /*0044*/ 	.byte	0x00, 0xf0, 0x05, 0x00


	//----- nvinfo : EIATTR_KPARAM_INFO
	.align		4
.L_3229:
        /*0048*/ 	.byte	0x04, 0x17
        /*004a*/ 	.short	(.L_3231 - .L_3230)
.L_3230:
        /*004c*/ 	.word	0x00000000
        /*0050*/ 	.short	0x0002
        /*0052*/ 	.short	0x0028
        /*0054*/ 	.byte	0x00, 0xf0, 0x41, 0x00


	//----- nvinfo : EIATTR_KPARAM_INFO
	.align		4
.L_3231:
        /*0058*/ 	.byte	0x04, 0x17
        /*005a*/ 	.short	(.L_3233 - .L_3232)
.L_3232:
        /*005c*/ 	.word	0x00000000
        /*0060*/ 	.short	0x0001
        /*0062*/ 	.short	0x0008
        /*0064*/ 	.byte	0x00, 0xf0, 0x81, 0x00


	//----- nvinfo : EIATTR_KPARAM_INFO
	.align		4
.L_3233:
        /*0068*/ 	.byte	0x04, 0x17
        /*006a*/ 	.short	(.L_3235 - .L_3234)
.L_3234:
        /*006c*/ 	.word	0x00000000
        /*0070*/ 	.short	0x0000
        /*0072*/ 	.short	0x0000
        /*0074*/ 	.byte	0x00, 0xf0, 0x11, 0x00


	//----- nvinfo : EIATTR_SPARSE_MMA_MASK
	.align		4
.L_3235:
        /*0078*/ 	.byte	0x03, 0x50
        /*007a*/ 	.short	0x0000


	//----- nvinfo : EIATTR_MAXREG_COUNT
	.align		4
        /*007c*/ 	.byte	0x03, 0x1b
        /*007e*/ 	.short	0x00ff


	//----- nvinfo : EIATTR_MERCURY_ISA_VERSION
	.align		4
        /*0080*/ 	.byte	0x03, 0x5f
        /*0082*/ 	.short	0x0101


	//----- nvinfo : EIATTR_VRC_CTA_INIT_COUNT
	.align		4
        /*0084*/ 	.byte	0x02, 0x4a
	.zero		1
	.zero		1


	//----- nvinfo : EIATTR_EXIT_INSTR_OFFSETS
	.align		4
        /*0088*/ 	.byte	0x04, 0x1c
        /*008a*/ 	.short	(.L_3237 - .L_3236)


	//   ....[0]....
.L_3236:
        /*008c*/ 	.word	0x00000770


	//   ....[1]....
        /*0090*/ 	.word	0x000007c0


	//----- nvinfo : EIATTR_MAX_THREADS
	.align		4
.L_3237:
        /*0094*/ 	.byte	0x04, 0x05
        /*0096*/ 	.short	(.L_3239 - .L_3238)
.L_3238:
        /*0098*/ 	.word	0x00000080
        /*009c*/ 	.word	0x00000001
        /*00a0*/ 	.word	0x00000001


	//----- nvinfo : EIATTR_CRS_STACK_SIZE
	.align		4
.L_3239:
        /*00a4*/ 	.byte	0x04, 0x1e
        /*00a6*/ 	.short	(.L_3241 - .L_3240)
.L_3240:
        /*00a8*/ 	.word	0x00000000


	//----- nvinfo : EIATTR_CBANK_PARAM_SIZE
	.align		4
.L_3241:
        /*00ac*/ 	.byte	0x03, 0x19
        /*00ae*/ 	.short	0x003c


	//----- nvinfo : EIATTR_PARAM_CBANK
	.align		4
        /*00b0*/ 	.byte	0x04, 0x0a
        /*00b2*/ 	.short	(.L_3243 - .L_3242)
	.align		4
.L_3242:
        /*00b4*/ 	.word	index@(.nv.constant0._ZN2at6native27unrolled_elementwise_kernelIZZZNS0_22nan_to_num_kernel_cudaERNS_18TensorIteratorBaseESt8optionalIdES5_S5_ENKUlvE0_clEvENKUlvE_clEvEUldE_St5arrayIPcLm2EELi4E23TrivialOffsetCalculatorILi1EjESD_NS0_6memory15LoadWithoutCastENSE_16StoreWithoutCastEEEviT_T0_T2_T3_T4_T5_)
        /*00b8*/ 	.short	0x0380
        /*00ba*/ 	.short	0x003c


	//----- nvinfo : EIATTR_SW_WAR
	.align		4
.L_3243:
        /*00bc*/ 	.byte	0x04, 0x36
        /*00be*/ 	.short	(.L_3245 - .L_3244)
.L_3244:
        /*00c0*/ 	.word	0x00000008
.L_3245:


//--------------------- .nv.info._ZN2at6native29vectorized_elementwise_kernelILi2EZZZNS0_22nan_to_num_kernel_cudaERNS_18TensorIteratorBaseESt8optionalIdES5_S5_ENKUlvE0_clEvENKUlvE_clEvEUldE_St5arrayIPcLm2EEEEviT0_T1_ --------------------------
	.section	.nv.info._ZN2at6native29vectorized_elementwise_kernelILi2EZZZNS0_22nan_to_num_kernel_cudaERNS_18TensorIteratorBaseESt8optionalIdES5_S5_ENKUlvE0_clEvENKUlvE_clEvEUldE_St5arrayIPcLm2EEEEviT0_T1_,"",@"SHT_CUDA_INFO"
	.sectionflags	@""
	.align	4


	//----- nvinfo : EIATTR_CUDA_API_VERSION
	.align		4
        /*0000*/ 	.byte	0x04, 0x37
        /*0002*/ 	.short	(.L_3247 - .L_3246)
.L_3246:
        /*0004*/ 	.word	0x00000082


	//----- nvinfo : EIATTR_KPARAM_INFO
	.align		4
.L_3247:
        /*0008*/ 	.byte	0x04, 0x17
        /*000a*/ 	.short	(.L_3249 - .L_3248)
.L_3248:
        /*000c*/ 	.word	0x00000000
        /*0010*/ 	.short	0x0002
        /*0012*/ 	.short	0x0028
        /*0014*/ 	.byte	0x00, 0xf0, 0x41, 0x00


	//----- nvinfo : EIATTR_KPARAM_INFO
	.align		4
.L_3249:
        /*0018*/ 	.byte	0x04, 0x17
        /*001a*/ 	.short	(.L_3251 - .L_3250)
.L_3250:
        /*001c*/ 	.word	0x00000000
        /*0020*/ 	.short	0x0001
        /*0022*/ 	.short	0x0008
        /*0024*/ 	.byte	0x00, 0xf0, 0x81, 0x00


	//----- nvinfo : EIATTR_KPARAM_INFO
	.align		4
.L_3251:
        /*0028*/ 	.byte	0x04, 0x17
        /*002a*/ 	.short	(.L_3253 - .L_3252)
.L_3252:
        /*002c*/ 	.word	0x00000000
        /*0030*/ 	.short	0x0000
        /*0032*/ 	.short	0x0000
        /*0034*/ 	.byte	0x00, 0xf0, 0x11, 0x00


	//----- nvinfo : EIATTR_SPARSE_MMA_MASK
	.align		4
.L_3253:
        /*0038*/ 	.byte	0x03, 0x50
        /*003a*/ 	.short	0x0000


	//----- nvinfo : EIATTR_MAXREG_COUNT
	.align		4
        /*003c*/ 	.byte	0x03, 0x1b
        /*003e*/ 	.short	0x00ff


	//----- nvinfo : EIATTR_MERCURY_ISA_VERSION
	.align		4
        /*0040*/ 	.byte	0x03, 0x5f
        /*0042*/ 	.short	0x0101


	//----- nvinfo : EIATTR_VRC_CTA_INIT_COUNT
	.align		4
        /*0044*/ 	.byte	0x02, 0x4a
	.zero		1
	.zero		1


	//----- nvinfo : EIATTR_EXIT_INSTR_OFFSETS
	.align		4
        /*0048*/ 	.byte	0x04, 0x1c
        /*004a*/ 	.short	(.L_3255 - .L_3254)


	//   ....[0]....
.L_3254:
        /*004c*/ 	.word	0x00000f50


	//   ....[1]....
        /*0050*/ 	.word	0x00000fa0


	//   ....[2]....
        /*0054*/ 	.word	0x000015b0


	//----- nvinfo : EIATTR_MAX_THREADS
	.align		4
.L_3255:
        /*0058*/ 	.byte	0x04, 0x05
        /*005a*/ 	.short	(.L_3257 - .L_3256)
.L_3256:
        /*005c*/ 	.word	0x00000080
        /*0060*/ 	.word	0x00000001
        /*0064*/ 	.word	0x00000001


	//----- nvinfo : EIATTR_CRS_STACK_SIZE
	.align		4
.L_3257:
        /*0068*/ 	.byte	0x04, 0x1e
        /*006a*/ 	.short	(.L_3259 - .L_3258)
.L_3258:
        /*006c*/ 	.word	0x00000000


	//----- nvinfo : EIATTR_CBANK_PARAM_SIZE
	.align		4
.L_3259:
        /*0070*/ 	.byte	0x03, 0x19
        /*0072*/ 	.short	0x0038


	//----- nvinfo : EIATTR_PARAM_CBANK
	.align		4
        /*0074*/ 	.byte	0x04, 0x0a
        /*0076*/ 	.short	(.L_3261 - .L_3260)
	.align		4
.L_3260:
        /*0078*/ 	.word	index@(.nv.constant0._ZN2at6native29vectorized_elementwise_kernelILi2EZZZNS0_22nan_to_num_kernel_cudaERNS_18TensorIteratorBaseESt8optionalIdES5_S5_ENKUlvE0_clEvENKUlvE_clEvEUldE_St5arrayIPcLm2EEEEviT0_T1_)
        /*007c*/ 	.short	0x0380
        /*007e*/ 	.short	0x0038


	//----- nvinfo : EIATTR_SW_WAR
	.align		4
.L_3261:
        /*0080*/ 	.byte	0x04, 0x36
        /*0082*/ 	.short	(.L_3263 - .L_3262)
.L_3262:
        /*0084*/ 	.word	0x00000008
.L_3263:


//--------------------- .nv.info._ZN2at6native29vectorized_elementwise_kernelILi4EZZZNS0_22nan_to_num_kernel_cudaERNS_18TensorIteratorBaseESt8optionalIdES5_S5_ENKUlvE0_clEvENKUlvE_clEvEUldE_St5arrayIPcLm2EEEEviT0_T1_ --------------------------
	.section	.nv.info._ZN2at6native29vectorized_elementwise_kernelILi4EZZZNS0_22nan_to_num_kernel_cudaERNS_18TensorIteratorBaseESt8optionalIdES5_S5_ENKUlvE0_clEvENKUlvE_clEvEUldE_St5arrayIPcLm2EEEEviT0_T1_,"",@"SHT_CUDA_INFO"
	.sectionflags	@""
	.align	4


	//----- nvinfo : EIATTR_CUDA_API_VERSION
	.align		4
        /*0000*/ 	.byte	0x04, 0x37
        /*0002*/ 	.short	(.L_3265 - .L_3264)
.L_3264:
        /*0004*/ 	.word	0x00000082


	//----- nvinfo : EIATTR_KPARAM_INFO
	.align		4
.L_3265:
        /*0008*/ 	.byte	0x04, 0x17
        /*000a*/ 	.short	(.L_3267 - .L_3266)
.L_3266:
        /*000c*/ 	.word	0x00000000
        /*0010*/ 	.short	0x0002
        /*0012*/ 	.short	0x0028
        /*0014*/ 	.byte	0x00, 0xf0, 0x41, 0x00


	//----- nvinfo : EIATTR_KPARAM_INFO
	.align		4
.L_3267:
        /*0018*/ 	.byte	0x04, 0x17
        /*001a*/ 	.short	(.L_3269 - .L_3268)
.L_3268:
        /*001c*/ 	.word	0x00000000
        /*0020*/ 	.short	0x0001
        /*0022*/ 	.short	0x0008
        /*0024*/ 	.byte	0x00, 0xf0, 0x81, 0x00


	//----- nvinfo : EIATTR_KPARAM_INFO
	.align		4
.L_3269:
        /*0028*/ 	.byte	0x04, 0x17
        /*002a*/ 	.short	(.L_3271 - .L_3270)
.L_3270:
        /*002c*/ 	.word	0x00000000
        /*0030*/ 	.short	0x0000
        /*0032*/ 	.short	0x0000
        /*0034*/ 	.byte	0x00, 0xf0, 0x11, 0x00


	//----- nvinfo : EIATTR_SPARSE_MMA_MASK
	.align		4
.L_3271:
        /*0038*/ 	.byte	0x03, 0x50
        /*003a*/ 	.short	0x0000


	//----- nvinfo : EIATTR_MAXREG_COUNT
	.align		4
        /*003c*/ 	.byte	0x03, 0x1b
        /*003e*/ 	.short	0x00ff


	//----- nvinfo : EIATTR_MERCURY_ISA_VERSION
	.align		4
        /*0040*/ 	.byte	0x03, 0x5f
        /*0042*/ 	.short	0x0101


	//----- nvinfo : EIATTR_VRC_CTA_INIT_COUNT
	.align		4
        /*0044*/ 	.byte	0x02, 0x4a
	.zero		1
	.zero		1


	//----- nvinfo : EIATTR_EXIT_INSTR_OFFSETS
	.align		4
        /*0048*/ 	.byte	0x04, 0x1c
        /*004a*/ 	.short	(.L_3273 - .L_3272)


	//   ....[0]....
.L_3272:
        /*004c*/ 	.word	0x00000f40


	//   ....[1]....
        /*0050*/ 	.word	0x00000f90


	//   ....[2]....
        /*0054*/ 	.word	0x000015b0


	//----- nvinfo : EIATTR_MAX_THREADS
	.align		4
.L_3273:
        /*0058*/ 	.byte	0x04, 0x05
        /*005a*/ 	.short	(.L_3275 - .L_3274)
.L_3274:
        /*005c*/ 	.word	0x00000080
        /*0060*/ 	.word	0x00000001
        /*0064*/ 	.word	0x00000001


	//----- nvinfo : EIATTR_CRS_STACK_SIZE
	.align		4
.L_3275:
        /*0068*/ 	.byte	0x04, 0x1e
        /*006a*/ 	.short	(.L_3277 - .L_3276)
.L_3276:
        /*006c*/ 	.word	0x00000000


	//----- nvinfo : EIATTR_CBANK_PARAM_SIZE
	.align		4
.L_3277:
        /*0070*/ 	.byte	0x03, 0x19
        /*0072*/ 	.short	0x0038


	//----- nvinfo : EIATTR_PARAM_CBANK
	.align		4
        /*0074*/ 	.byte	0x04, 0x0a
        /*0076*/ 	.short	(.L_3279 - .L_3278)
	.align		4
.L_3278:
        /*0078*/ 	.word	index@(.nv.constant0._ZN2at6native29vectorized_elementwise_kernelILi4EZZZNS0_22nan_to_num_kernel_cudaERNS_18TensorIteratorBaseESt8optionalIdES5_S5_ENKUlvE0_clEvENKUlvE_clEvEUldE_St5arrayIPcLm2EEEEviT0_T1_)
        /*007c*/ 	.short	0x0380
        /*007e*/ 	.short	0x0038


	//----- nvinfo : EIATTR_SW_WAR
	.align		4
.L_3279:
        /*0080*/ 	.byte	0x04, 0x36
        /*0082*/ 	.short	(.L_3281 - .L_3280)
.L_3280:
        /*0084*/ 	.word	0x00000008
.L_3281:


//--------------------- .nv.info._ZN2at6native29vectorized_elementwise_kernelILi8EZZZNS0_22nan_to_num_kernel_cudaERNS_18TensorIteratorBaseESt8optionalIdES5_S5_ENKUlvE0_clEvENKUlvE_clEvEUldE_St5arrayIPcLm2EEEEviT0_T1_ --------------------------
	.section	.nv.info._ZN2at6native29vectorized_elementwise_kernelILi8EZZZNS0_22nan_to_num_kernel_cudaERNS_18TensorIteratorBaseESt8optionalIdES5_S5_ENKUlvE0_clEvENKUlvE_clEvEUldE_St5arrayIPcLm2EEEEviT0_T1_,"",@"SHT_CUDA_INFO"
	.sectionflags	@""
	.align	4


	//----- nvinfo : EIATTR_CUDA_API_VERSION
	.align		4
        /*0000*/ 	.byte	0x04, 0x37
        /*0002*/ 	.short	(.L_3283 - .L_3282)
.L_3282:
        /*0004*/ 	.word	0x00000082


	//----- nvinfo : EIATTR_KPARAM_INFO
	.align		4
.L_3283:
        /*0008*/ 	.byte	0x04, 0x17
        /*000a*/ 	.short	(.L_3285 - .L_3284)
.L_3284:
        /*000c*/ 	.word	0x00000000
        /*0010*/ 	.short	0x0002
        /*0012*/ 	.short	0x0028
        /*0014*/ 	.byte	0x00, 0xf0, 0x41, 0x00


	//----- nvinfo : EIATTR_KPARAM_INFO
	.align		4
.L_3285:
        /*0018*/ 	.byte	0x04, 0x17
        /*001a*/ 	.short	(.L_3287 - .L_3286)
.L_3286:
        /*001c*/ 	.word	0x00000000
        /*0020*/ 	.short	0x0001
        /*0022*/ 	.short	0x0008
        /*0024*/ 	.byte	0x00, 0xf0, 0x81, 0x00


	//----- nvinfo : EIATTR_KPARAM_INFO
	.align		4
.L_3287:
        /*0028*/ 	.byte	0x04, 0x17
        /*002a*/ 	.short	(.L_3289 - .L_3288)
.L_3288:
        /*002c*/ 	.word	0x00000000
        /*0030*/ 	.short	0x0000
        /*0032*/ 	.short	0x0000
        /*0034*/ 	.byte	0x00, 0xf0, 0x11, 0x00


	//----- nvinfo : EIATTR_SPARSE_MMA_MASK
	.align		4
.L_3289:
        /*0038*/ 	.byte	0x03, 0x50
        /*003a*/ 	.short	0x0000


	//----- nvinfo : EIATTR_MAXREG_COUNT
	.align		4
        /*003c*/ 	.byte	0x03, 0x1b
        /*003e*/ 	.short	0x00ff


	//----- nvinfo : EIATTR_MERCURY_ISA_VERSION
	.align		4
        /*0040*/ 	.byte	0x03, 0x5f
        /*0042*/ 	.short	0x0101


	//----- nvinfo : EIATTR_VRC_CTA_INIT_COUNT
	.align		4
        /*0044*/ 	.byte	0x02, 0x4a
	.zero		1
	.zero		1


	//----- nvinfo : EIATTR_EXIT_INSTR_OFFSETS
	.align		4
        /*0048*/ 	.byte	0x04, 0x1c
        /*004a*/ 	.short	(.L_3291 - .L_3290)


	//   ....[0]....
.L_3290:
        /*004c*/ 	.word	0x00000f40


	//   ....[1]....
        /*0050*/ 	.word	0x00000f90


	//   ....[2]....
        /*0054*/ 	.word	0x000015b0


	//----- nvinfo : EIATTR_MAX_THREADS
	.align		4
.L_3291:
        /*0058*/ 	.byte	0x04, 0x05
        /*005a*/ 	.short	(.L_3293 - .L_3292)
.L_3292:
        /*005c*/ 	.word	0x00000080
        /*0060*/ 	.word	0x00000001
        /*0064*/ 	.word	0x00000001


	//----- nvinfo : EIATTR_CRS_STACK_SIZE
	.align		4
.L_3293:
        /*0068*/ 	.byte	0x04, 0x1e
        /*006a*/ 	.short	(.L_3295 - .L_3294)
.L_3294:
        /*006c*/ 	.word	0x00000000


	//----- nvinfo : EIATTR_CBANK_PARAM_SIZE
	.align		4
.L_3295:
        /*0070*/ 	.byte	0x03, 0x19
        /*0072*/ 	.short	0x0038


	//----- nvinfo : EIATTR_PARAM_CBANK
	.align		4
        /*0074*/ 	.byte	0x04, 0x0a
        /*0076*/ 	.short	(.L_3297 - .L_3296)
	.align		4
.L_3296:
        /*0078*/ 	.word	index@(.nv.constant0._ZN2at6native29vectorized_elementwise_kernelILi8EZZZNS0_22nan_to_num_kernel_cudaERNS_18TensorIteratorBaseESt8optionalIdES5_S5_ENKUlvE0_clEvENKUlvE_clEvEUldE_St5arrayIPcLm2EEEEviT0_T1_)
        /*007c*/ 	.short	0x0380
        /*007e*/ 	.short	0x0038


	//----- nvinfo : EIATTR_SW_WAR
	.align		4
.L_3297:
        /*0080*/ 	.byte	0x04, 0x36
        /*0082*/ 	.short	(.L_3299 - .L_3298)
.L_3298:
        /*0084*/ 	.word	0x00000008
.L_3299:


//--------------------- .nv.info._ZN2at6native18elementwise_kernelILi128ELi4EZNS0_15gpu_kernel_implIZZZNS0_22nan_to_num_kernel_cudaERNS_18TensorIteratorBaseESt8optionalIdES6_S6_ENKUlvE_clEvENKUlvE0_clEvEUlN3c107complexIfEEE_EEvS4_RKT_EUliE_EEviT1_ --------------------------
	.section	.nv.info._ZN2at6native18elementwise_kernelILi128ELi4EZNS0_15gpu_kernel_implIZZZNS0_22nan_to_num_kernel_cudaERNS_18TensorIteratorBaseESt8optionalIdES6_S6_ENKUlvE_clEvENKUlvE0_clEvEUlN3c107complexIfEEE_EEvS4_RKT_EUliE_EEviT1_,"",@"SHT_CUDA_INFO"
	.sectionflags	@""
	.align	4


	//----- nvinfo : EIATTR_CUDA_API_VERSION
	.align		4
        /*0000*/ 	.byte	0x04, 0x37
        /*0002*/ 	.short	(.L_3301 - .L_3300)
.L_3300:
        /*0004*/ 	.word	0x00000082


	//----- nvinfo : EIATTR_KPARAM_INFO
	.align		4
.L_3301:
        /*0008*/ 	.byte	0x04, 0x17
        /*000a*/ 	.short	(.L_3303 - .L_3302)
.L_3302:
        /*000c*/ 	.word	0x00000000
        /*0010*/ 	.short	0x0001
        /*0012*/ 	.short	0x0008
        /*0014*/ 	.byte	0x00, 0xf0, 0xc1, 0x08


	//----- nvinfo : EIATTR_KPARAM_INFO
	.align		4
.L_3303:
        /*0018*/ 	.byte	0x04, 0x17
        /*001a*/ 	.short	(.L_3305 - .L_3304)
.L_3304:
        /*001c*/ 	.word	0x00000000
        /*0020*/ 	.short	0x0000
        /*0022*/ 	.short	0x0000
        /*0024*/ 	.byte	0x00, 0xf0, 0x11, 0x00


	//----- nvinfo : EIATTR_SPARSE_MMA_MASK
	.align		4
.L_3305:
        /*0028*/ 	.byte	0x03, 0x50
        /*002a*/ 	.short	0x0000


	//----- nvinfo : EIATTR_MAXREG_COUNT
	.align		4
        /*002c*/ 	.byte	0x03, 0x1b
        /*002e*/ 	.short	0x0080


	//----- nvinfo : EIATTR_EXTERNS
	.align		4
        /*0030*/ 	.byte	0x04, 0x0f
        /*0032*/ 	.short	(.L_3307 - .L_3306)


	//   ....[0]....
	.align		4
.L_3306:
        /*0034*/ 	.word	index@(__assertfail)


	//----- nvinfo : EIATTR_MERCURY_ISA_VERSION
	.align		4
.L_3307:
        /*0038*/ 	.byte	0x03, 0x5f
        /*003a*/ 	.short	0x0101


	//----- nvinfo : EIATTR_VRC_CTA_INIT_COUNT
	.align		4
        /*003c*/ 	.byte	0x02, 0x4a
	.zero		1
	.zero		1


	//----- nvinfo : EIATTR_SYSCALL_OFFSETS
	.align		4
        /*0040*/ 	.byte	0x04, 0x46
        /*0042*/ 	.short	(.L_3309 - .L_3308)


	//   ....[0]....
.L_3308:
        /*0044*/ 	.word	0x000021e0


	//   ....[1]....
        /*0048*/ 	.word	0x000030a0


	//   ....[2]....
        /*004c*/ 	.word	0x000053d0


	//   ....[3]....
        /*0050*/ 	.word	0x000060e0


	//   ....[4]....
        /*0054*/ 	.word	0x00008520


	//   ....[5]....
        /*0058*/ 	.word	0x00009230


	//   ....[6]....
        /*005c*/ 	.word	0x0000b680


	//   ....[7]....
        /*0060*/ 	.word	0x0000c360


	//----- nvinfo : EIATTR_EXIT_INSTR_OFFSETS
	.align		4
.L_3309:
        /*0064*/ 	.byte	0x04, 0x1c
        /*0066*/ 	.short	(.L_3311 - .L_3310)


	//   ....[0]....
.L_3310:
        /*0068*/ 	.word	0x000094e0


	//   ....[1]....
        /*006c*/ 	.word	0x0000b8d0


	//   ....[2]....
        /*0070*/ 	.word	0x0000b910


	//   ....[3]....
        /*0074*/ 	.word	0x0000b9a0


	//   ....[4]....
        /*0078*/ 	.word	0x0000b9d0


	//   ....[5]....
        /*007c*/ 	.word	0x0000ba00


	//   ....[6]....
        /*0080*/ 	.word	0x0000ba80


	//   ....[7]....
        /*0084*/ 	.word	0x0000bab0


	//   ....[8]....
        /*0088*/ 	.word	0x0000bb30


	//   ....[9]....
        /*008c*/ 	.word	0x0000bb60


	//   ....[10]....
        /*0090*/ 	.word	0x0000bba0


	//   ....[11]....
        /*0094*/ 	.word	0x0000bc70


	//   ....[12]....
        /*0098*/ 	.word	0x0000bdd0


	//   ....[13]....
        /*009c*/ 	.word	0x0000bf30


	//   ....[14]....
        /*00a0*/ 	.word	0x0000c080


	//   ....[15]....
        /*00a4*/ 	.word	0x0000c0b0


	//   ....[16]....
        /*00a8*/ 	.word	0x0000c0e0


	//   ....[17]....
        /*00ac*/ 	.word	0x0000c1a0


	//   ....[18]....
        /*00b0*/ 	.word	0x0000c200


	//   ....[19]....
        /*00b4*/ 	.word	0x0000c370


	//   ....[20]....
        /*00b8*/ 	.word	0x0000c470


	//   ....[21]....
        /*00bc*/ 	.word	0x0000c5a0


	//   ....[22]....
        /*00c0*/ 	.word	0x0000c5d0


	//----- nvinfo : EIATTR_MAX_THREADS
	.align		4
.L_3311:
        /*00c4*/ 	.byte	0x04, 0x05
        /*00c6*/ 	.short	(.L_3313 - .L_3312)
.L_3312:
        /*00c8*/ 	.word	0x00000080
        /*00cc*/ 	.word	0x00000001
        /*00d0*/ 	.word	0x00000001


	//----- nvinfo : EIATTR_CRS_STACK_SIZE
	.align		4
.L_3313:
        /*00d4*/ 	.byte	0x04, 0x1e
        /*00d6*/ 	.short	(.L_3315 - .L_3314)
.L_3314:
        /*00d8*/ 	.word	0x00000000


	//----- nvinfo : EIATTR_CBANK_PARAM_SIZE
	.align		4
.L_3315:
        /*00dc*/ 	.byte	0x03, 0x19
        /*00de*/ 	.short	0x0238


	//----- nvinfo : EIATTR_PARAM_CBANK
	.align		4
        /*00e0*/ 	.byte	0x04, 0x0a
        /*00e2*/ 	.short	(.L_3317 - .L_3316)
	.align		4
.L_3316:
        /*00e4*/ 	.word	index@(.nv.constant0._ZN2at6native18elementwise_kernelILi128ELi4EZNS0_15gpu_kernel_implIZZZNS0_22nan_to_num_kernel_cudaERNS_18TensorIteratorBaseESt8optionalIdES6_S6_ENKUlvE_clEvENKUlvE0_clEvEUlN3c107complexIfEEE_EEvS4_RKT_EUliE_EEviT1_)
        /*00e8*/ 	.short	0x0380
        /*00ea*/ 	.short	0x0238


	//----- nvinfo : EIATTR_SW_WAR
	.align		4
.L_3317:
        /*00ec*/ 	.byte	0x04, 0x36
        /*00ee*/ 	.short	(.L_3319 - .L_3318)
.L_3318:
        /*00f0*/ 	.word	0x00000008
.L_3319:


//--------------------- .nv.info._ZN2at6native27unrolled_elementwise_kernelIZZZNS0_22nan_to_num_kernel_cudaERNS_18TensorIteratorBaseESt8optionalIdES5_S5_ENKUlvE_clEvENKUlvE0_clEvEUlN3c107complexIfEEE_St5arrayIPcLm2EELi4E23TrivialOffsetCalculatorILi1EjESG_NS0_6memory12LoadWithCastILi1EEENSH_13StoreWithCastILi1EEEEEviT_T0_T2_T3_T4_T5_ --------------------------
	.section	.nv.info._ZN2at6native27unrolled_elementwise_kernelIZZZNS0_22nan_to_num_kernel_cudaERNS_18TensorIteratorBaseESt8optionalIdES5_S5_ENKUlvE_clEvENKUlvE0_clEvEUlN3c107complexIfEEE_St5arrayIPcLm2EELi4E23TrivialOffsetCalculatorILi1EjESG_NS0_6memory12LoadWithCastILi1EEENSH_13StoreWithCastILi1EEEEEviT_T0_T2_T3_T4_T5_,"",@"SHT_CUDA_INFO"
	.sectionflags	@""
	.align	4


	//----- nvinfo : EIATTR_CUDA_API_VERSION
	.align		4
        /*0000*/ 	.byte	0x04, 0x37
        /*0002*/ 	.short	(.L_3321 - .L_3320)
.L_3320:
        /*0004*/ 	.word	0x00000082


	//----- nvinfo : EIATTR_KPARAM_INFO
	.align		4
.L_3321:
        /*0008*/ 	.byte	0x04, 0x17
        /*000a*/ 	.short	(.L_3323 - .L_3322)
.L_3322:
        /*000c*/ 	.word	0x00000000
        /*0010*/ 	.short	0x0006
        /*0012*/ 	.short	0x003c
        /*0014*/ 	.byte	0x00, 0xf0, 0x21, 0x00


	//----- nvinfo : EIATTR_KPARAM_INFO
	.align		4
.L_3323:
        /*0018*/ 	.byte	0x04, 0x17
        /*001a*/ 	.short	(.L_3325 - .L_3324)
.L_3324:
        /*001c*/ 	.word	0x00000000
        /*0020*/ 	.short	0x0005
        /*0022*/ 	.short	0x0034
        /*0024*/ 	.byte	0x00, 0xf0, 0x21, 0x00


	//----- nvinfo : EIATTR_KPARAM_INFO
	.align		4
.L_3325:
        /*0028*/ 	.byte	0x04, 0x17
        /*002a*/ 	.short	(.L_3327 - .L_3326)
.L_3326:
        /*002c*/ 	.word	0x00000000
        /*0030*/ 	.short	0x0004
        /*0032*/ 	.short	0x0031
        /*0034*/ 	.byte	0x00, 0xf0, 0x05, 0x00


	//----- nvinfo : EIATTR_KPARAM_INFO
	.align		4
.L_3327:
        /*0038*/ 	.byte	0x04, 0x17
        /*003a*/ 	.short	(.L_3329 - .L_3328)
.L_3328:
        /*003c*/ 	.word	0x00000000
        /*0040*/ 	.short	0x0003
        /*0042*/ 	.short	0x0030
        /*0044*/ 	.byte	0x00, 0xf0, 0x05, 0x00


	//----- nvinfo : EIATTR_KPARAM_INFO
	.align		4
.L_3329:
        /*0048*/ 	.byte	0x04, 0x17
        /*004a*/ 	.short	(.L_3331 - .L_3330)
.L_3330:
        /*004c*/ 	.word	0x00000000
        /*0050*/ 	.short	0x0002
        /*0052*/ 	.short	0x0020
        /*0054*/ 	.byte	0x00, 0xf0, 0x41, 0x00


	//----- nvinfo : EIATTR_KPARAM_INFO
	.align		4
.L_3331:
        /*0058*/ 	.byte	0x04, 0x17
        /*005a*/ 	.short	(.L_3333 - .L_3332)
.L_3332:
        /*005c*/ 	.word	0x00000000
        /*0060*/ 	.short	0x0001
        /*0062*/ 	.short	0x0008
        /*0064*/ 	.byte	0x00, 0xf0, 0x61, 0x00


	//----- nvinfo : EIATTR_KPARAM_INFO
	.align		4
.L_3333:
        /*0068*/ 	.byte	0x04, 0x17
        /*006a*/ 	.short	(.L_3335 - .L_3334)
.L_3334:
        /*006c*/ 	.word	0x00000000
        /*0070*/ 	.short	0x0000
        /*0072*/ 	.short	0x0000
        /*0074*/ 	.byte	0x00, 0xf0, 0x11, 0x00


	//----- nvinfo : EIATTR_SPARSE_MMA_MASK
	.align		4
.L_3335:
        /*0078*/ 	.byte	0x03, 0x50
        /*007a*/ 	.short	0x0000


	//----- nvinfo : EIATTR_MAXREG_COUNT
	.align		4
        /*007c*/ 	.byte	0x03, 0x1b
        /*007e*/ 	.short	0x00ff


	//----- nvinfo : EIATTR_EXTERNS
	.align		4
        /*0080*/ 	.byte	0x04, 0x0f
        /*0082*/ 	.short	(.L_3337 - .L_3336)


	//   ....[0]....
	.align		4
.L_3336:
        /*0084*/ 	.word	index@(__assertfail)


	//----- nvinfo : EIATTR_MERCURY_ISA_VERSION
	.align		4
.L_3337:
        /*0088*/ 	.byte	0x03, 0x5f
        /*008a*/ 	.short	0x0101


	//----- nvinfo : EIATTR_VRC_CTA_INIT_COUNT
	.align		4
        /*008c*/ 	.byte	0x02, 0x4a
	.zero		1
	.zero		1


	//----- nvinfo : EIATTR_SYSCALL_OFFSETS
	.align		4
        /*0090*/ 	.byte	0x04, 0x46
        /*0092*/ 	.short	(.L_3339 - .L_3338)


	//   ....[0]....
.L_3338:
        /*0094*/ 	.word	0x00000ef0


	//   ....[1]....
        /*0098*/ 	.word	0x00001f50


	//   ....[2]....
        /*009c*/ 	.word	0x00002f20


	//   ....[3]....
        /*00a0*/ 	.word	0x00003e00


	//   ....[4]....
        /*00a4*/ 	.word	0x00005180


	//   ....[5]....
        /*00a8*/ 	.word	0x00005f30


	//   ....[6]....
        /*00ac*/ 	.word	0x00006da0


	//   ....[7]....
        /*00b0*/ 	.word	0x00007c10


	//----- nvinfo : EIATTR_EXIT_INSTR_OFFSETS
	.align		4
.L_3339:
        /*00b4*/ 	.byte	0x04, 0x1c
        /*00b6*/ 	.short	(.L_3341 - .L_3340)


	//   ....[0]....
.L_3340:
        /*00b8*/ 	.word	0x00007040


	//   ....[1]....
        /*00bc*/ 	.word	0x00007180


	//   ....[2]....
        /*00c0*/ 	.word	0x000071c0


	//   ....[3]....
        /*00c4*/ 	.word	0x00007250


	//   ....[4]....
        /*00c8*/ 	.word	0x00007280


	//   ....[5]....
        /*00cc*/ 	.word	0x000072b0


	//   ....[6]....
        /*00d0*/ 	.word	0x00007330


	//   ....[7]....
        /*00d4*/ 	.word	0x00007360


	//   ....[8]....
        /*00d8*/ 	.word	0x000073e0


	//   ....[9]....
        /*00dc*/ 	.word	0x00007410


	//   ....[10]....
        /*00e0*/ 	.word	0x00007450


	//   ....[11]....
        /*00e4*/ 	.word	0x00007520


	//   ....[12]....
        /*00e8*/ 	.word	0x00007680


	//   ....[13]....
        /*00ec*/ 	.word	0x000077e0


	//   ....[14]....
        /*00f0*/ 	.word	0x00007930


	//   ....[15]....
        /*00f4*/ 	.word	0x00007960


	//   ....[16]....
        /*00f8*/ 	.word	0x00007990


	//   ....[17]....
        /*00fc*/ 	.word	0x00007a50


	//   ....[18]....
        /*0100*/ 	.word	0x00007ab0


	//   ....[19]....
        /*0104*/ 	.word	0x00007c20


	//   ....[20]....
        /*0108*/ 	.word	0x00007d20


	//   ....[21]....
        /*010c*/ 	.word	0x00007e50


	//   ....[22]....
        /*0110*/ 	.word	0x00007e80


	//----- nvinfo : EIATTR_MAX_THREADS
	.align		4
.L_3341:
        /*0114*/ 	.byte	0x04, 0x05
        /*0116*/ 	.short	(.L_3343 - .L_3342)
.L_3342:
        /*0118*/ 	.word	0x00000080
        /*011c*/ 	.word	0x00000001
        /*0120*/ 	.word	0x00000001


	//----- nvinfo : EIATTR_CRS_STACK_SIZE
	.align		4
.L_3343:
        /*0124*/ 	.byte	0x04, 0x1e
        /*0126*/ 	.short	(.L_3345 - .L_3344)
.L_3344:
        /*0128*/ 	.word	0x00000000


	//----- nvinfo : EIATTR_CBANK_PARAM_SIZE
	.align		4
.L_3345:
        /*012c*/ 	.byte	0x03, 0x19
        /*012e*/ 	.short	0x0044


	//----- nvinfo : EIATTR_PARAM_CBANK
	.align		4
        /*0130*/ 	.byte	0x04, 0x0a
        /*0132*/ 	.short	(.L_3347 - .L_3346)
	.align		4
.L_3346:
        /*0134*/ 	.word	index@(.nv.constant0._ZN2at6native27unrolled_elementwise_kernelIZZZNS0_22nan_to_num_kernel_cudaERNS_18TensorIteratorBaseESt8optionalIdES5_S5_ENKUlvE_clEvENKUlvE0_clEvEUlN3c107complexIfEEE_St5arrayIPcLm2EELi4E23TrivialOffsetCalculatorILi1EjESG_NS0_6memory12LoadWithCastILi1EEENSH_13StoreWithCastILi1EEEEEviT_T0_T2_T3_T4_T5_)
        /*0138*/ 	.short	0x0380
        /*013a*/ 	.short	0x0044


	//----- nvinfo : EIATTR_SW_WAR
	.align		4
.L_3347:
        /*013c*/ 	.byte	0x04, 0x36
        /*013e*/ 	.short	(.L_3349 - .L_3348)
.L_3348:
        /*0140*/ 	.word	0x00000008
.L_3349:


//--------------------- .nv.info._ZN2at6native18elementwise_kernelILi128ELi2EZNS0_22gpu_kernel_impl_nocastIZZZNS0_22nan_to_num_kernel_cudaERNS_18TensorIteratorBaseESt8optionalIdES6_S6_ENKUlvE_clEvENKUlvE0_clEvEUlN3c107complexIfEEE_EEvS4_RKT_EUliE_EEviT1_ --------------------------
	.section	.nv.info._ZN2at6native18elementwise_kernelILi128ELi2EZNS0_22gpu_kernel_impl_nocastIZZZNS0_22nan_to_num_kernel_cudaERNS_18TensorIteratorBaseESt8optionalIdES6_S6_ENKUlvE_clEvENKUlvE0_clEvEUlN3c107complexIfEEE_EEvS4_RKT_EUliE_EEviT1_,"",@"SHT_CUDA_INFO"
	.sectionflags	@""
	.align	4


	//----- nvinfo : EIATTR_CUDA_API_VERSION
	.align		4
        /*0000*/ 	.byte	0x04, 0x37
        /*0002*/ 	.short	(.L_3351 - .L_3350)
.L_3350:
        /*0004*/ 	.word	0x00000082


	//----- nvinfo : EIATTR_KPARAM_INFO
	.align		4
.L_3351:
        /*0008*/ 	.byte	0x04, 0x17
        /*000a*/ 	.short	(.L_3353 - .L_3352)
.L_3352:
        /*000c*/ 	.word	0x00000000
        /*0010*/ 	.short	0x0001
        /*0012*/ 	.short	0x0008
        /*0014*/ 	.byte	0x00, 0xf0, 0xa1, 0x08


	//----- nvinfo : EIATTR_KPARAM_INFO
	.align		4
.L_3353:
        /*0018*/ 	.byte	0x04, 0x17
        /*001a*/ 	.short	(.L_3355 - .L_3354)
.L_3354:
        /*001c*/ 	.word	0x00000000
        /*0020*/ 	.short	0x0000
        /*0022*/ 	.short	0x0000
        /*0024*/ 	.byte	0x00, 0xf0, 0x11, 0x00


	//----- nvinfo : EIATTR_SPARSE_MMA_MASK
	.align		4
.L_3355:
        /*0028*/ 	.byte	0x03, 0x50
        /*002a*/ 	.short	0x0000


	//----- nvinfo : EIATTR_MAXREG_COUNT
	.align		4
        /*002c*/ 	.byte	0x03, 0x1b
        /*002e*/ 	.short	0x0080


	//----- nvinfo : EIATTR_MERCURY_ISA_VERSION
	.align		4
        /*0030*/ 	.byte	0x03, 0x5f
        /*0032*/ 	.short	0x0101


	//----- nvinfo : EIATTR_VRC_CTA_INIT_COUNT
	.align		4
        /*0034*/ 	.byte	0x02, 0x4a
	.zero		1
	.zero		1


	//----- nvinfo : EIATTR_EXIT_INSTR_OFFSETS
	.align		4
        /*0038*/ 	.byte	0x04, 0x1c
        /*003a*/ 	.short	(.L_3357 - .L_3356)


	//   ....[0]....
.L_3356:
        /*003c*/ 	.word	0x00000210


	//   ....[1]....
        /*0040*/ 	.word	0x00000330


	//   ....[2]....
        /*0044*/ 	.word	0x000017c0


	//   ....[3]....
        /*0048*/ 	.word	0x00002bb0


	//----- nvinfo : EIATTR_MAX_THREADS
	.align		4
.L_3357:
        /*004c*/ 	.byte	0x04, 0x05
        /*004e*/ 	.short	(.L_3359 - .L_3358)
.L_3358:
        /*0050*/ 	.word	0x00000080
        /*0054*/ 	.word	0x00000001
        /*0058*/ 	.word	0x00000001


	//----- nvinfo : EIATTR_CRS_STACK_SIZE
	.align		4
.L_3359:
        /*005c*/ 	.byte	0x04, 0x1e
        /*005e*/ 	.short	(.L_3361 - .L_3360)
.L_3360:
        /*0060*/ 	.word	0x00000000


	//----- nvinfo : EIATTR_CBANK_PARAM_SIZE
	.align		4
.L_3361:
        /*0064*/ 	.byte	0x03, 0x19
        /*0066*/ 	.short	0x0230


	//----- nvinfo : EIATTR_PARAM_CBANK
	.align		4
        /*0068*/ 	.byte	0x04, 0x0a
        /*006a*/ 	.short	(.L_3363 - .L_3362)
	.align		4
.L_3362:
        /*006c*/ 	.word	index@(.nv.constant0._ZN2at6native18elementwise_kernelILi128ELi2EZNS0_22gpu_kernel_impl_nocastIZZZNS0_22nan_to_num_kernel_cudaERNS_18TensorIteratorBaseESt8optionalIdES6_S6_ENKUlvE_clEvENKUlvE0_clEvEUlN3c107complexIfEEE_EEvS4_RKT_EUliE_EEviT1_)
        /*0070*/ 	.short	0x0380
        /*0072*/ 	.short	0x0230


	//----- nvinfo : EIATTR_SW_WAR
	.align		4
.L_3363:
        /*0074*/ 	.byte	0x04, 0x36
        /*0076*/ 	.short	(.L_3365 - .L_3364)
.L_3364:
        /*0078*/ 	.word	0x00000008
.L_3365:


//--------------------- .nv.info._ZN2at6native27unrolled_elementwise_kernelIZZZNS0_22nan_to_num_kernel_cudaERNS_18TensorIteratorBaseESt8optionalIdES5_S5_ENKUlvE_clEvENKUlvE0_clEvEUlN3c107complexIfEEE_St5arrayIPcLm2EELi4E23TrivialOffsetCalculatorILi1EjESG_NS0_6memory15LoadWithoutCastENSH_16StoreWithoutCastEEEviT_T0_T2_T3_T4_T5_ --------------------------
	.section	.nv.info._ZN2at6native27unrolled_elementwise_kernelIZZZNS0_22nan_to_num_kernel_cudaERNS_18TensorIteratorBaseESt8optionalIdES5_S5_ENKUlvE_clEvENKUlvE0_clEvEUlN3c107complexIfEEE_St5arrayIPcLm2EELi4E23TrivialOffsetCalculatorILi1EjESG_NS0_6memory15LoadWithoutCastENSH_16StoreWithoutCastEEEviT_T0_T2_T3_T4_T5_,"",@"SHT_CUDA_INFO"
	.sectionflags	@""
	.align	4


	//----- nvinfo : EIATTR_CUDA_API_VERSION
	.align		4
        /*0000*/ 	.byte	0x04, 0x37
        /*0002*/ 	.short	(.L_3367 - .L_3366)
.L_3366:
        /*0004*/ 	.word	0x00000082


	//----- nvinfo : EIATTR_KPARAM_INFO
	.align		4
.L_3367:
        /*0008*/ 	.byte	0x04, 0x17
        /*000a*/ 	.short	(.L_3369 - .L_3368)
.L_3368:
        /*000c*/ 	.word	0x00000000
        /*0010*/ 	.short	0x0006
        /*0012*/ 	.short	0x0033
        /*0014*/ 	.byte	0x00, 0xf0, 0x05, 0x00


	//----- nvinfo : EIATTR_KPARAM_INFO
	.align		4
.L_3369:
        /*0018*/ 	.byte	0x04, 0x17
        /*001a*/ 	.short	(.L_3371 - .L_3370)
.L_3370:
        /*001c*/ 	.word	0x00000000
        /*0020*/ 	.short	0x0005
        /*0022*/ 	.short	0x0032
        /*0024*/ 	.byte	0x00, 0xf0, 0x05, 0x00


	//----- nvinfo : EIATTR_KPARAM_INFO
	.align		4
.L_3371:
        /*0028*/ 	.byte	0x04, 0x17
        /*002a*/ 	.short	(.L_3373 - .L_3372)
.L_3372:
        /*002c*/ 	.word	0x00000000
        /*0030*/ 	.short	0x0004
        /*0032*/ 	.short	0x0031
        /*0034*/ 	.byte	0x00, 0xf0, 0x05, 0x00


	//----- nvinfo : EIATTR_KPARAM_INFO
	.align		4
.L_3373:
        /*0038*/ 	.byte	0x04, 0x17
        /*003a*/ 	.short	(.L_3375 - .L_3374)
.L_3374:
        /*003c*/ 	.word	0x00000000
        /*0040*/ 	.short	0x0003
        /*0042*/ 	.short	0x0030
        /*0044*/ 	.byte	0x00, 0xf0, 0x05, 0x00


	//----- nvinfo : EIATTR_KPARAM_INFO
	.align		4
.L_3375:
        /*0048*/ 	.byte	0x04, 0x17
        /*004a*/ 	.short	(.L_3377 - .L_3376)
.L_3376:
        /*004c*/ 	.word	0x00000000
        /*0050*/ 	.short	0x0002
        /*0052*/ 	.short	0x0020
        /*0054*/ 	.byte	0x00, 0xf0, 0x41, 0x00


	//----- nvinfo : EIATTR_KPARAM_INFO
	.align		4
.L_3377:
        /*0058*/ 	.byte	0x04, 0x17
        /*005a*/ 	.short	(.L_3379 - .L_3378)
.L_3378:
        /*005c*/ 	.word	0x00000000
        /*0060*/ 	.short	0x0001
        /*0062*/ 	.short	0x0008
        /*0064*/ 	.byte	0x00, 0xf0, 0x61, 0x00


	//----- nvinfo : EIATTR_KPARAM_INFO
	.align		4
.L_3379:
        /*0068*/ 	.byte	0x04, 0x17
        /*006a*/ 	.short	(.L_3381 - .L_3380)
.L_3380:
        /*006c*/ 	.word	0x00000000
        /*0070*/ 	.short	0x0000
        /*0072*/ 	.short	0x0000
        /*0074*/ 	.byte	0x00, 0xf0, 0x11, 0x00


	//----- nvinfo : EIATTR_SPARSE_MMA_MASK
	.align		4
.L_3381:
        /*0078*/ 	.byte	0x03, 0x50
        /*007a*/ 	.short	0x0000


	//----- nvinfo : EIATTR_MAXREG_COUNT
	.align		4
        /*007c*/ 	.byte	0x03, 0x1b
        /*007e*/ 	.short	0x00ff


	//----- nvinfo : EIATTR_MERCURY_ISA_VERSION
	.align		4
        /*0080*/ 	.byte	0x03, 0x5f
        /*0082*/ 	.short	0x0101


	//----- nvinfo : EIATTR_VRC_CTA_INIT_COUNT
	.align		4
        /*0084*/ 	.byte	0x02, 0x4a
	.zero		1
	.zero		1


	//----- nvinfo : EIATTR_EXIT_INSTR_OFFSETS
	.align		4
        /*0088*/ 	.byte	0x04, 0x1c
        /*008a*/ 	.short	(.L_3383 - .L_3382)


	//   ....[0]....
.L_3382:
        /*008c*/ 	.word	0x000007e0


	//   ....[1]....
        /*0090*/ 	.word	0x00000830


	//----- nvinfo : EIATTR_MAX_THREADS
	.align		4
.L_3383:
        /*0094*/ 	.byte	0x04, 0x05
        /*0096*/ 	.short	(.L_3385 - .L_3384)
.L_3384:
        /*0098*/ 	.word	0x00000080
        /*009c*/ 	.word	0x00000001
        /*00a0*/ 	.word	0x00000001


	//----- nvinfo : EIATTR_CRS_STACK_SIZE
	.align		4
.L_3385:
        /*00a4*/ 	.byte	0x04, 0x1e
        /*00a6*/ 	.short	(.L_3387 - .L_3386)
.L_3386:
        /*00a8*/ 	.word	0x00000000


	//----- nvinfo : EIATTR_CBANK_PARAM_SIZE
	.align		4
.L_3387:
        /*00ac*/ 	.byte	0x03, 0x19
        /*00ae*/ 	.short	0x0034


	//----- nvinfo : EIATTR_PARAM_CBANK
	.align		4
        /*00b0*/ 	.byte	0x04, 0x0a
        /*00b2*/ 	.short	(.L_3389 - .L_3388)
	.align		4
.L_3388:
        /*00b4*/ 	.word	index@(.nv.constant0._ZN2at6native27unrolled_elementwise_kernelIZZZNS0_22nan_to_num_kernel_cudaERNS_18TensorIteratorBaseESt8optionalIdES5_S5_ENKUlvE_clEvENKUlvE0_clEvEUlN3c107complexIfEEE_St5arrayIPcLm2EELi4E23TrivialOffsetCalculatorILi1EjESG_NS0_6memory15LoadWithoutCastENSH_16StoreWithoutCastEEEviT_T0_T2_T3_T4_T5_)
        /*00b8*/ 	.short	0x0380
        /*00ba*/ 	.short	0x0034


	//----- nvinfo : EIATTR_SW_WAR
	.align		4
.L_3389:
        /*00bc*/ 	.byte	0x04, 0x36
        /*00be*/ 	.short	(.L_3391 - .L_3390)
.L_3390:
        /*00c0*/ 	.word	0x00000008
.L_3391:


//--------------------- .nv.info._ZN2at6native29vectorized_elementwise_kernelILi2EZZZNS0_22nan_to_num_kernel_cudaERNS_18TensorIteratorBaseESt8optionalIdES5_S5_ENKUlvE_clEvENKUlvE0_clEvEUlN3c107complexIfEEE_St5arrayIPcLm2EEEEviT0_T1_ --------------------------
	.section	.nv.info._ZN2at6native29vectorized_elementwise_kernelILi2EZZZNS0_22nan_to_num_kernel_cudaERNS_18TensorIteratorBaseESt8optionalIdES5_S5_ENKUlvE_clEvENKUlvE0_clEvEUlN3c107complexIfEEE_St5arrayIPcLm2EEEEviT0_T1_,"",@"SHT_CUDA_INFO"
	.sectionflags	@""
	.align	4


	//----- nvinfo : EIATTR_CUDA_API_VERSION
	.align		4
        /*0000*/ 	.byte	0x04, 0x37
        /*0002*/ 	.short	(.L_3393 - .L_3392)
.L_3392:
        /*0004*/ 	.word	0x00000082


	//----- nvinfo : EIATTR_KPARAM_INFO
	.align		4
.L_3393:
        /*0008*/ 	.byte	0x04, 0x17
        /*000a*/ 	.short	(.L_3395 - .L_3394)
.L_3394:
        /*000c*/ 	.word	0x00000000
        /*0010*/ 	.short	0x0002
        /*0012*/ 	.short	0x0020
        /*0014*/ 	.byte	0x00, 0xf0, 0x41, 0x00


	//----- nvinfo : EIATTR_KPARAM_INFO
	.align		4
.L_3395:
        /*0018*/ 	.byte	0x04, 0x17
        /*001a*/ 	.short	(.L_3397 - .L_3396)
.L_3396:
        /*001c*/ 	.word	0x00000000
        /*0020*/ 	.short	0x0001
        /*0022*/ 	.short	0x0008
        /*0024*/ 	.byte	0x00, 0xf0, 0x61, 0x00


	//----- nvinfo : EIATTR_KPARAM_INFO
	.align		4
.L_3397:
        /*0028*/ 	.byte	0x04, 0x17
        /*002a*/ 	.short	(.L_3399 - .L_3398)
.L_3398:
        /*002c*/ 	.word	0x00000000
        /*0030*/ 	.short	0x0000
        /*0032*/ 	.short	0x0000
        /*0034*/ 	.byte	0x00, 0xf0, 0x11, 0x00


	//----- nvinfo : EIATTR_SPARSE_MMA_MASK
	.align		4
.L_3399:
        /*0038*/ 	.byte	0x03, 0x50
        /*003a*/ 	.short	0x0000


	//----- nvinfo : EIATTR_MAXREG_COUNT
	.align		4
        /*003c*/ 	.byte	0x03, 0x1b
        /*003e*/ 	.short	0x00ff


	//----- nvinfo : EIATTR_MERCURY_ISA_VERSION
	.align		4
        /*0040*/ 	.byte	0x03, 0x5f
        /*0042*/ 	.short	0x0101


	//----- nvinfo : EIATTR_VRC_CTA_INIT_COUNT
	.align		4
        /*0044*/ 	.byte	0x02, 0x4a
	.zero		1
	.zero		1


	//----- nvinfo : EIATTR_EXIT_INSTR_OFFSETS
	.align		4
        /*0048*/ 	.byte	0x04, 0x1c
        /*004a*/ 	.short	(.L_3401 - .L_3400)


	//   ....[0]....
.L_3400:
        /*004c*/ 	.word	0x000010a0


	//   ....[1]....
        /*0050*/ 	.word	0x000010f0


	//   ....[2]....
        /*0054*/ 	.word	0x000018c0


	//----- nvinfo : EIATTR_MAX_THREADS
	.align		4
.L_3401:
        /*0058*/ 	.byte	0x04, 0x05
        /*005a*/ 	.short	(.L_3403 - .L_3402)
.L_3402:
        /*005c*/ 	.word	0x00000080
        /*0060*/ 	.word	0x00000001
        /*0064*/ 	.word	0x00000001


	//----- nvinfo : EIATTR_CRS_STACK_SIZE
	.align		4
.L_3403:
        /*0068*/ 	.byte	0x04, 0x1e
        /*006a*/ 	.short	(.L_3405 - .L_3404)
.L_3404:
        /*006c*/ 	.word	0x00000000


	//----- nvinfo : EIATTR_CBANK_PARAM_SIZE
	.align		4
.L_3405:
        /*0070*/ 	.byte	0x03, 0x19
        /*0072*/ 	.short	0x0030


	//----- nvinfo : EIATTR_PARAM_CBANK
	.align		4
        /*0074*/ 	.byte	0x04, 0x0a
        /*0076*/ 	.short	(.L_3407 - .L_3406)
	.align		4
.L_3406:
        /*0078*/ 	.word	index@(.nv.constant0._ZN2at6native29vectorized_elementwise_kernelILi2EZZZNS0_22nan_to_num_kernel_cudaERNS_18TensorIteratorBaseESt8optionalIdES5_S5_ENKUlvE_clEvENKUlvE0_clEvEUlN3c107complexIfEEE_St5arrayIPcLm2EEEEviT0_T1_)
        /*007c*/ 	.short	0x0380
        /*007e*/ 	.short	0x0030


	//----- nvinfo : EIATTR_SW_WAR
	.align		4
.L_3407:
        /*0080*/ 	.byte	0x04, 0x36
        /*0082*/ 	.short	(.L_3409 - .L_3408)
.L_3408:
        /*0084*/ 	.word	0x00000008
.L_3409:


//--------------------- .nv.info._ZN2at6native29vectorized_elementwise_kernelILi4EZZZNS0_22nan_to_num_kernel_cudaERNS_18TensorIteratorBaseESt8optionalIdES5_S5_ENKUlvE_clEvENKUlvE0_clEvEUlN3c107complexIfEEE_St5arrayIPcLm2EEEEviT0_T1_ --------------------------
	.section	.nv.info._ZN2at6native29vectorized_elementwise_kernelILi4EZZZNS0_22nan_to_num_kernel_cudaERNS_18TensorIteratorBaseESt8optionalIdES5_S5_ENKUlvE_clEvENKUlvE0_clEvEUlN3c107complexIfEEE_St5arrayIPcLm2EEEEviT0_T1_,"",@"SHT_CUDA_INFO"
	.sectionflags	@""
	.align	4


	//----- nvinfo : EIATTR_CUDA_API_VERSION
	.align		4
        /*0000*/ 	.byte	0x04, 0x37
        /*0002*/ 	.short	(.L_3411 - .L_3410)
.L_3410:
        /*0004*/ 	.word	0x00000082


	//----- nvinfo : EIATTR_KPARAM_INFO
	.align		4
.L_3411:
        /*0008*/ 	.byte	0x04, 0x17
        /*000a*/ 	.short	(.L_3413 - .L_3412)
.L_3412:
        /*000c*/ 	.word	0x00000000
        /*0010*/ 	.short	0x0002
        /*0012*/ 	.short	0x0020
        /*0014*/ 	.byte	0x00, 0xf0, 0x41, 0x00


	//----- nvinfo : EIATTR_KPARAM_INFO
	.align		4
.L_3413:
        /*0018*/ 	.byte	0x04, 0x17
        /*001a*/ 	.short	(.L_3415 - .L_3414)
.L_3414:
        /*001c*/ 	.word	0x00000000
        /*0020*/ 	.short	0x0001
        /*0022*/ 	.short	0x0008
        /*0024*/ 	.byte	0x00, 0xf0, 0x61, 0x00


	//----- nvinfo : EIATTR_KPARAM_INFO
	.align		4
.L_3415:
        /*0028*/ 	.byte	0x04, 0x17
        /*002a*/ 	.short	(.L_3417 - .L_3416)
.L_3416:
        /*002c*/ 	.word	0x00000000
        /*0030*/ 	.short	0x0000
        /*0032*/ 	.short	0x0000
        /*0034*/ 	.byte	0x00, 0xf0, 0x11, 0x00


	//----- nvinfo : EIATTR_SPARSE_MMA_MASK
	.align		4
.L_3417:
        /*0038*/ 	.byte	0x03, 0x50
        /*003a*/ 	.short	0x0000


	//----- nvinfo : EIATTR_MAXREG_COUNT
	.align		4
        /*003c*/ 	.byte	0x03, 0x1b
        /*003e*/ 	.short	0x00ff


	//----- nvinfo : EIATTR_MERCURY_ISA_VERSION
	.align		4
        /*0040*/ 	.byte	0x03, 0x5f
        /*0042*/ 	.short	0x0101


	//----- nvinfo : EIATTR_VRC_CTA_INIT_COUNT
	.align		4
        /*0044*/ 	.byte	0x02, 0x4a
	.zero		1
	.zero		1


	//----- nvinfo : EIATTR_EXIT_INSTR_OFFSETS
	.align		4
        /*0048*/ 	.byte	0x04, 0x1c
        /*004a*/ 	.short	(.L_3419 - .L_3418)


	//   ....[0]....
.L_3418:
        /*004c*/ 	.word	0x000010a0


	//   ....[1]....
        /*0050*/ 	.word	0x000010f0


	//   ....[2]....
        /*0054*/ 	.word	0x00001880


	//----- nvinfo : EIATTR_MAX_THREADS
	.align		4
.L_3419:
        /*0058*/ 	.byte	0x04, 0x05
        /*005a*/ 	.short	(.L_3421 - .L_3420)
.L_3420:
        /*005c*/ 	.word	0x00000080
        /*0060*/ 	.word	0x00000001
        /*0064*/ 	.word	0x00000001


	//----- nvinfo : EIATTR_CRS_STACK_SIZE
	.align		4
.L_3421:
        /*0068*/ 	.byte	0x04, 0x1e
        /*006a*/ 	.short	(.L_3423 - .L_3422)
.L_3422:
        /*006c*/ 	.word	0x00000000


	//----- nvinfo : EIATTR_CBANK_PARAM_SIZE
	.align		4
.L_3423:
        /*0070*/ 	.byte	0x03, 0x19
        /*0072*/ 	.short	0x0030


	//----- nvinfo : EIATTR_PARAM_CBANK
	.align		4
        /*0074*/ 	.byte	0x04, 0x0a
        /*0076*/ 	.short	(.L_3425 - .L_3424)
	.align		4
.L_3424:
        /*0078*/ 	.word	index@(.nv.constant0._ZN2at6native29vectorized_elementwise_kernelILi4EZZZNS0_22nan_to_num_kernel_cudaERNS_18TensorIteratorBaseESt8optionalIdES5_S5_ENKUlvE_clEvENKUlvE0_clEvEUlN3c107complexIfEEE_St5arrayIPcLm2EEEEviT0_T1_)
        /*007c*/ 	.short	0x0380
        /*007e*/ 	.short	0x0030


	//----- nvinfo : EIATTR_SW_WAR
	.align		4
.L_3425:
        /*0080*/ 	.byte	0x04, 0x36
        /*0082*/ 	.short	(.L_3427 - .L_3426)
.L_3426:
        /*0084*/ 	.word	0x00000008
.L_3427:


//--------------------- .nv.info._ZN2at6native29vectorized_elementwise_kernelILi8EZZZNS0_22nan_to_num_kernel_cudaERNS_18TensorIteratorBaseESt8optionalIdES5_S5_ENKUlvE_clEvENKUlvE0_clEvEUlN3c107complexIfEEE_St5arrayIPcLm2EEEEviT0_T1_ --------------------------
	.section	.nv.info._ZN2at6native29vectorized_elementwise_kernelILi8EZZZNS0_22nan_to_num_kernel_cudaERNS_18TensorIteratorBaseESt8optionalIdES5_S5_ENKUlvE_clEvENKUlvE0_clEvEUlN3c107complexIfEEE_St5arrayIPcLm2EEEEviT0_T1_,"",@"SHT_CUDA_INFO"
	.sectionflags	@""
	.align	4


	//----- nvinfo : EIATTR_CUDA_API_VERSION
	.align		4
        /*0000*/ 	.byte	0x04, 0x37
        /*0002*/ 	.short	(.L_3429 - .L_3428)
.L_3428:
        /*0004*/ 	.word	0x00000082


	//----- nvinfo : EIATTR_KPARAM_INFO
	.align		4
.L_3429:
        /*0008*/ 	.byte	0x04, 0x17
        /*000a*/ 	.short	(.L_3431 - .L_3430)
.L_3430:
        /*000c*/ 	.word	0x00000000
        /*0010*/ 	.short	0x0002
        /*0012*/ 	.short	0x0020
        /*0014*/ 	.byte	0x00, 0xf0, 0x41, 0x00


	//----- nvinfo : EIATTR_KPARAM_INFO
	.align		4
.L_3431:
        /*0018*/ 	.byte	0x04, 0x17
        /*001a*/ 	.short	(.L_3433 - .L_3432)
.L_3432:
        /*001c*/ 	.word	0x00000000
        /*0020*/ 	.short	0x0001
        /*0022*/ 	.short	0x0008
        /*0024*/ 	.byte	0x00, 0xf0, 0x61, 0x00


	//----- nvinfo : EIATTR_KPARAM_INFO
	.align		4
.L_3433:
        /*0028*/ 	.byte	0x04, 0x17
        /*002a*/ 	.short	(.L_3435 - .L_3434)
.L_3434:
        /*002c*/ 	.word	0x00000000
        /*0030*/ 	.short	0x0000
        /*0032*/ 	.short	0x0000
        /*0034*/ 	.byte	0x00, 0xf0, 0x11, 0x00


	//----- nvinfo : EIATTR_SPARSE_MMA_MASK
	.align		4
.L_3435:
        /*0038*/ 	.byte	0x03, 0x50
        /*003a*/ 	.short	0x0000


	//----- nvinfo : EIATTR_MAXREG_COUNT
	.align		4
        /*003c*/ 	.byte	0x03, 0x1b
        /*003e*/ 	.short	0x00ff


	//----- nvinfo : EIATTR_MERCURY_ISA_VERSION
	.align		4
        /*0040*/ 	.byte	0x03, 0x5f
        /*0042*/ 	.short	0x0101


	//----- nvinfo : EIATTR_VRC_CTA_INIT_COUNT
	.align		4
        /*0044*/ 	.byte	0x02, 0x4a
	.zero		1
	.zero		1


	//----- nvinfo : EIATTR_EXIT_INSTR_OFFSETS
	.align		4
        /*0048*/ 	.byte	0x04, 0x1c
        /*004a*/ 	.short	(.L_3437 - .L_3436)


	//   ....[0]....
.L_3436:
        /*004c*/ 	.word	0x000010a0


	//   ....[1]....
        /*0050*/ 	.word	0x000010f0


	//   ....[2]....
        /*0054*/ 	.word	0x00001880


	//----- nvinfo : EIATTR_MAX_THREADS
	.align		4
.L_3437:
        /*0058*/ 	.byte	0x04, 0x05
        /*005a*/ 	.short	(.L_3439 - .L_3438)
.L_3438:
        /*005c*/ 	.word	0x00000080
        /*0060*/ 	.word	0x00000001
        /*0064*/ 	.word	0x00000001


	//----- nvinfo : EIATTR_CRS_STACK_SIZE
	.align		4
.L_3439:
        /*0068*/ 	.byte	0x04, 0x1e
        /*006a*/ 	.short	(.L_3441 - .L_3440)
.L_3440:
        /*006c*/ 	.word	0x00000000


	//----- nvinfo : EIATTR_CBANK_PARAM_SIZE
	.align		4
.L_3441:
        /*0070*/ 	.byte	0x03, 0x19
        /*0072*/ 	.short	0x0030


	//----- nvinfo : EIATTR_PARAM_CBANK
	.align		4
        /*0074*/ 	.byte	0x04, 0x0a
        /*0076*/ 	.short	(.L_3443 - .L_3442)
	.align		4
.L_3442:
        /*0078*/ 	.word	index@(.nv.constant0._ZN2at6native29vectorized_elementwise_kernelILi8EZZZNS0_22nan_to_num_kernel_cudaERNS_18TensorIteratorBaseESt8optionalIdES5_S5_ENKUlvE_clEvENKUlvE0_clEvEUlN3c107complexIfEEE_St5arrayIPcLm2EEEEviT0_T1_)
        /*007c*/ 	.short	0x0380
        /*007e*/ 	.short	0x0030


	//----- nvinfo : EIATTR_SW_WAR
	.align		4
.L_3443:
        /*0080*/ 	.byte	0x04, 0x36
        /*0082*/ 	.short	(.L_3445 - .L_3444)
.L_3444:
        /*0084*/ 	.word	0x00000008
.L_3445:


//--------------------- .nv.info._ZN2at6native18elementwise_kernelILi128ELi4EZNS0_15gpu_kernel_implIZZZNS0_22nan_to_num_kernel_cudaERNS_18TensorIteratorBaseESt8optionalIdES6_S6_ENKUlvE_clEvENKUlvE_clEvEUlN3c107complexIdEEE_EEvS4_RKT_EUliE_EEviT1_ --------------------------
	.section	.nv.info._ZN2at6native18elementwise_kernelILi128ELi4EZNS0_15gpu_kernel_implIZZZNS0_22nan_to_num_kernel_cudaERNS_18TensorIteratorBaseESt8optionalIdES6_S6_ENKUlvE_clEvENKUlvE_clEvEUlN3c107complexIdEEE_EEvS4_RKT_EUliE_EEviT1_,"",@"SHT_CUDA_INFO"
	.sectionflags	@""
	.align	4


	//----- nvinfo : EIATTR_CUDA_API_VERSION
	.align		4
        /*0000*/ 	.byte	0x04, 0x37
        /*0002*/ 	.short	(.L_3447 - .L_3446)
.L_3446:
        /*0004*/ 	.word	0x00000082


	//----- nvinfo : EIATTR_KPARAM_INFO
	.align		4
.L_3447:
        /*0008*/ 	.byte	0x04, 0x17
        /*000a*/ 	.short	(.L_3449 - .L_3448)
.L_3448:
        /*000c*/ 	.word	0x00000000
        /*0010*/ 	.short	0x0001
        /*0012*/ 	.short	0x0008
        /*0014*/ 	.byte	0x00, 0xf0, 0xe1, 0x08


	//----- nvinfo : EIATTR_KPARAM_INFO
	.align		4
.L_3449:
        /*0018*/ 	.byte	0x04, 0x17
        /*001a*/ 	.short	(.L_3451 - .L_3450)
.L_3450:
        /*001c*/ 	.word	0x00000000
        /*0020*/ 	.short	0x0000
        /*0022*/ 	.short	0x0000
        /*0024*/ 	.byte	0x00, 0xf0, 0x11, 0x00


	//----- nvinfo : EIATTR_SPARSE_MMA_MASK
	.align		4
.L_3451:
        /*0028*/ 	.byte	0x03, 0x50
        /*002a*/ 	.short	0x0000


	//----- nvinfo : EIATTR_MAXREG_COUNT
	.align		4
        /*002c*/ 	.byte	0x03, 0x1b
        /*002e*/ 	.short	0x0080


	//----- nvinfo : EIATTR_EXTERNS
	.align		4
        /*0030*/ 	.byte	0x04, 0x0f
        /*0032*/ 	.short	(.L_3453 - .L_3452)


	//   ....[0]....
	.align		4
.L_3452:
        /*0034*/ 	.word	index@(__assertfail)


	//----- nvinfo : EIATTR_MERCURY_ISA_VERSION
	.align		4
.L_3453:
        /*0038*/ 	.byte	0x03, 0x5f
        /*003a*/ 	.short	0x0101


	//----- nvinfo : EIATTR_VRC_CTA_INIT_COUNT
	.align		4
        /*003c*/ 	.byte	0x02, 0x4a
	.zero		1
	.zero		1


	//----- nvinfo : EIATTR_SYSCALL_OFFSETS
	.align		4
        /*0040*/ 	.byte	0x04, 0x46
        /*0042*/ 	.short	(.L_3455 - .L_3454)


	//   ....[0]....
.L_3454:
        /*0044*/ 	.word	0x000022c0


	//   ....[1]....
        /*0048*/ 	.word	0x000034f0


	//   ....[2]....
        /*004c*/ 	.word	0x00005990


	//   ....[3]....
        /*0050*/ 	.word	0x00006930


	//   ....[4]....
        /*0054*/ 	.word	0x00008f80


	//   ....[5]....
        /*0058*/ 	.word	0x00009f20


	//   ....[6]....
        /*005c*/ 	.word	0x0000c580


	//   ....[7]....
        /*0060*/ 	.word	0x0000d4f0


	//----- nvinfo : EIATTR_EXIT_INSTR_OFFSETS
	.align		4
.L_3455:
        /*0064*/ 	.byte	0x04, 0x1c
        /*0066*/ 	.short	(.L_3457 - .L_3456)


	//   ....[0]....
.L_3456:
        /*0068*/ 	.word	0x0000a2c0


	//   ....[1]....
        /*006c*/ 	.word	0x0000c840


	//   ....[2]....
        /*0070*/ 	.word	0x0000c880


	//   ....[3]....
        /*0074*/ 	.word	0x0000c910


	//   ....[4]....
        /*0078*/ 	.word	0x0000c940


	//   ....[5]....
        /*007c*/ 	.word	0x0000c970


	//   ....[6]....
        /*0080*/ 	.word	0x0000ca40


	//   ....[7]....
        /*0084*/ 	.word	0x0000cac0


	//   ....[8]....
        /*0088*/ 	.word	0x0000cbc0


	//   ....[9]....
        /*008c*/ 	.word	0x0000cc70


	//   ....[10]....
        /*0090*/ 	.word	0x0000cc90


	//   ....[11]....
        /*0094*/ 	.word	0x0000cd60


	//   ....[12]....
        /*0098*/ 	.word	0x0000cf10


	//   ....[13]....
        /*009c*/ 	.word	0x0000d0c0


	//   ....[14]....
        /*00a0*/ 	.word	0x0000d260


	//   ....[15]....
        /*00a4*/ 	.word	0x0000d290


	//   ....[16]....
        /*00a8*/ 	.word	0x0000d2c0


	//   ....[17]....
        /*00ac*/ 	.word	0x0000d370


	//   ....[18]....
        /*00b0*/ 	.word	0x0000d390


	//   ....[19]....
        /*00b4*/ 	.word	0x0000d500


	//   ....[20]....
        /*00b8*/ 	.word	0x0000d650


	//   ....[21]....
        /*00bc*/ 	.word	0x0000d7d0


	//   ....[22]....
        /*00c0*/ 	.word	0x0000d850


	//----- nvinfo : EIATTR_MAX_THREADS
	.align		4
.L_3457:
        /*00c4*/ 	.byte	0x04, 0x05
        /*00c6*/ 	.short	(.L_3459 - .L_3458)
.L_3458:
        /*00c8*/ 	.word	0x00000080
        /*00cc*/ 	.word	0x00000001
        /*00d0*/ 	.word	0x00000001


	//----- nvinfo : EIATTR_CRS_STACK_SIZE
	.align		4
.L_3459:
        /*00d4*/ 	.byte	0x04, 0x1e
        /*00d6*/ 	.short	(.L_3461 - .L_3460)
.L_3460:
        /*00d8*/ 	.word	0x00000000


	//----- nvinfo : EIATTR_CBANK_PARAM_SIZE
	.align		4
.L_3461:
        /*00dc*/ 	.byte	0x03, 0x19
        /*00de*/ 	.short	0x0240


	//----- nvinfo : EIATTR_PARAM_CBANK
	.align		4
        /*00e0*/ 	.byte	0x04, 0x0a
        /*00e2*/ 	.short	(.L_3463 - .L_3462)
	.align		4
.L_3462:
        /*00e4*/ 	.word	index@(.nv.constant0._ZN2at6native18elementwise_kernelILi128ELi4EZNS0_15gpu_kernel_implIZZZNS0_22nan_to_num_kernel_cudaERNS_18TensorIteratorBaseESt8optionalIdES6_S6_ENKUlvE_clEvENKUlvE_clEvEUlN3c107complexIdEEE_EEvS4_RKT_EUliE_EEviT1_)
        /*00e8*/ 	.short	0x0380
        /*00ea*/ 	.short	0x0240


	//----- nvinfo : EIATTR_SW_WAR
	.align		4
.L_3463:
        /*00ec*/ 	.byte	0x04, 0x36
        /*00ee*/ 	.short	(.L_3465 - .L_3464)
.L_3464:
        /*00f0*/ 	.word	0x00000008
.L_3465:


//--------------------- .nv.info._ZN2at6native27unrolled_elementwise_kernelIZZZNS0_22nan_to_num_kernel_cudaERNS_18TensorIteratorBaseESt8optionalIdES5_S5_ENKUlvE_clEvENKUlvE_clEvEUlN3c107complexIdEEE_St5arrayIPcLm2EELi4E23TrivialOffsetCalculatorILi1EjESG_NS0_6memory12LoadWithCastILi1EEENSH_13StoreWithCastILi1EEEEEviT_T0_T2_T3_T4_T5_ --------------------------
	.section	.nv.info._ZN2at6native27unrolled_elementwise_kernelIZZZNS0_22nan_to_num_kernel_cudaERNS_18TensorIteratorBaseESt8optionalIdES5_S5_ENKUlvE_clEvENKUlvE_clEvEUlN3c107complexIdEEE_St5arrayIPcLm2EELi4E23TrivialOffsetCalculatorILi1EjESG_NS0_6memory12LoadWithCastILi1EEENSH_13StoreWithCastILi1EEEEEviT_T0_T2_T3_T4_T5_,"",@"SHT_CUDA_INFO"
	.sectionflags	@""
	.align	4


	//----- nvinfo : EIATTR_CUDA_API_VERSION
	.align		4
        /*0000*/ 	.byte	0x04, 0x37
        /*0002*/ 	.short	(.L_3467 - .L_3466)
.L_3466:
        /*0004*/ 	.word	0x00000082


	//----- nvinfo : EIATTR_KPARAM_INFO
	.align		4
.L_3467:
        /*0008*/ 	.byte	0x04, 0x17
        /*000a*/ 	.short	(.L_3469 - .L_3468)
.L_3468:
        /*000c*/ 	.word	0x00000000
        /*0010*/ 	.short	0x0006
        /*0012*/ 	.short	0x0044
        /*0014*/ 	.byte	0x00, 0xf0, 0x21, 0x00


	//----- nvinfo : EIATTR_KPARAM_INFO
	.align		4
.L_3469:
        /*0018*/ 	.byte	0x04, 0x17
        /*001a*/ 	.short	(.L_3471 - .L_3470)
.L_3470:
        /*001c*/ 	.word	0x00000000
        /*0020*/ 	.short	0x0005
        /*0022*/ 	.short	0x003c
        /*0024*/ 	.byte	0x00, 0xf0, 0x21, 0x00


	//----- nvinfo : EIATTR_KPARAM_INFO
	.align		4
.L_3471:
        /*0028*/ 	.byte	0x04, 0x17
        /*002a*/ 	.short	(.L_3473 - .L_3472)
.L_3472:
        /*002c*/ 	.word	0x00000000
        /*0030*/ 	.short	0x0004
        /*0032*/ 	.short	0x0039
        /*0034*/ 	.byte	0x00, 0xf0, 0x05, 0x00


	//----- nvinfo : EIATTR_KPARAM_INFO
	.align		4
.L_3473:
        /*0038*/ 	.byte	0x04, 0x17
        /*003a*/ 	.short	(.L_3475 - .L_3474)
.L_3474:
        /*003c*/ 	.word	0x00000000
        /*0040*/ 	.short	0x0003
        /*0042*/ 	.short	0x0038
        /*0044*/ 	.byte	0x00, 0xf0, 0x05, 0x00


	//----- nvinfo : EIATTR_KPARAM_INFO
	.align		4
.L_3475:
        /*0048*/ 	.byte	0x04, 0x17
        /*004a*/ 	.short	(.L_3477 - .L_3476)
.L_3476:
        /*004c*/ 	.word	0x00000000
        /*0050*/ 	.short	0x0002
        /*0052*/ 	.short	0x0028
        /*0054*/ 	.byte	0x00, 0xf0, 0x41, 0x00


	//----- nvinfo : EIATTR_KPARAM_INFO
	.align		4
.L_3477:
        /*0058*/ 	.byte	0x04, 0x17
        /*005a*/ 	.short	(.L_3479 - .L_3478)
.L_3478:
        /*005c*/ 	.word	0x00000000
        /*0060*/ 	.short	0x0001
        /*0062*/ 	.short	0x0008
        /*0064*/ 	.byte	0x00, 0xf0, 0x81, 0x00


	//----- nvinfo : EIATTR_KPARAM_INFO
	.align		4
.L_3479:
        /*0068*/ 	.byte	0x04, 0x17
        /*006a*/ 	.short	(.L_3481 - .L_3480)
.L_3480:
        /*006c*/ 	.word	0x00000000
        /*0070*/ 	.short	0x0000
        /*0072*/ 	.short	0x0000
        /*0074*/ 	.byte	0x00, 0xf0, 0x11, 0x00


	//----- nvinfo : EIATTR_SPARSE_MMA_MASK
	.align		4
.L_3481:
        /*0078*/ 	.byte	0x03, 0x50
        /*007a*/ 	.short	0x0000


	//----- nvinfo : EIATTR_MAXREG_COUNT
	.align		4
        /*007c*/ 	.byte	0x03, 0x1b
        /*007e*/ 	.short	0x00ff


	//----- nvinfo : EIATTR_EXTERNS
	.align		4
        /*0080*/ 	.byte	0x04, 0x0f
        /*0082*/ 	.short	(.L_3483 - .L_3482)


	//   ....[0]....
	.align		4
.L_3482:
        /*0084*/ 	.word	index@(__assertfail)


	//----- nvinfo : EIATTR_MERCURY_ISA_VERSION
	.align		4
.L_3483:
        /*0088*/ 	.byte	0x03, 0x5f
        /*008a*/ 	.short	0x0101


	//----- nvinfo : EIATTR_VRC_CTA_INIT_COUNT
	.align		4
        /*008c*/ 	.byte	0x02, 0x4a
	.zero		1
	.zero		1


	//----- nvinfo : EIATTR_SYSCALL_OFFSETS
	.align		4
        /*0090*/ 	.byte	0x04, 0x46
        /*0092*/ 	.short	(.L_3485 - .L_3484)


	//   ....[0]....
.L_3484:
        /*0094*/ 	.word	0x00000fe0


	//   ....[1]....
        /*0098*/ 	.word	0x000021c0


	//   ....[2]....
        /*009c*/ 	.word	0x000032d0


	//   ....[3]....
        /*00a0*/ 	.word	0x000042d0


	//   ....[4]....
        /*00a4*/ 	.word	0x00005ad0


	//   ....[5]....
        /*00a8*/ 	.word	0x00006af0


	//   ....[6]....
        /*00ac*/ 	.word	0x00007c70


	//   ....[7]....
        /*00b0*/ 	.word	0x00008df0


	//----- nvinfo : EIATTR_EXIT_INSTR_OFFSETS
	.align		4
.L_3485:
        /*00b4*/ 	.byte	0x04, 0x1c
        /*00b6*/ 	.short	(.L_3487 - .L_3486)


	//   ....[0]....
.L_3486:
        /*00b8*/ 	.word	0x00008000


	//   ....[1]....
        /*00bc*/ 	.word	0x00008140


	//   ....[2]....
        /*00c0*/ 	.word	0x00008180


	//   ....[3]....
        /*00c4*/ 	.word	0x00008210


	//   ....[4]....
        /*00c8*/ 	.word	0x00008240


	//   ....[5]....
        /*00cc*/ 	.word	0x00008270


	//   ....[6]....
        /*00d0*/ 	.word	0x00008340


	//   ....[7]....
        /*00d4*/ 	.word	0x000083c0


	//   ....[8]....
        /*00d8*/ 	.word	0x000084c0


	//   ....[9]....
        /*00dc*/ 	.word	0x00008570


	//   ....[10]....
        /*00e0*/ 	.word	0x00008590


	//   ....[11]....
        /*00e4*/ 	.word	0x00008660


	//   ....[12]....
        /*00e8*/ 	.word	0x00008810


	//   ....[13]....
        /*00ec*/ 	.word	0x000089c0


	//   ....[14]....
        /*00f0*/ 	.word	0x00008b60


	//   ....[15]....
        /*00f4*/ 	.word	0x00008b90


	//   ....[16]....
        /*00f8*/ 	.word	0x00008bc0


	//   ....[17]....
        /*00fc*/ 	.word	0x00008c70


	//   ....[18]....
        /*0100*/ 	.word	0x00008c90


	//   ....[19]....
        /*0104*/ 	.word	0x00008e00


	//   ....[20]....
        /*0108*/ 	.word	0x00008f50


	//   ....[21]....
        /*010c*/ 	.word	0x000090d0


	//   ....[22]....
        /*0110*/ 	.word	0x00009150


	//----- nvinfo : EIATTR_MAX_THREADS
	.align		4
.L_3487:
        /*0114*/ 	.byte	0x04, 0x05
        /*0116*/ 	.short	(.L_3489 - .L_3488)
.L_3488:
        /*0118*/ 	.word	0x00000080
        /*011c*/ 	.word	0x00000001
        /*0120*/ 	.word	0x00000001


	//----- nvinfo : EIATTR_CRS_STACK_SIZE
	.align		4
.L_3489:
        /*0124*/ 	.byte	0x04, 0x1e
        /*0126*/ 	.short	(.L_3491 - .L_3490)
.L_3490:
        /*0128*/ 	.word	0x00000000


	//----- nvinfo : EIATTR_CBANK_PARAM_SIZE
	.align		4
.L_3491:
        /*012c*/ 	.byte	0x03, 0x19
        /*012e*/ 	.short	0x004c


	//----- nvinfo : EIATTR_PARAM_CBANK
	.align		4
        /*0130*/ 	.byte	0x04, 0x0a
        /*0132*/ 	.short	(.L_3493 - .L_3492)
	.align		4
.L_3492:
        /*0134*/ 	.word	index@(.nv.constant0._ZN2at6native27unrolled_elementwise_kernelIZZZNS0_22nan_to_num_kernel_cudaERNS_18TensorIteratorBaseESt8optionalIdES5_S5_ENKUlvE_clEvENKUlvE_clEvEUlN3c107complexIdEEE_St5arrayIPcLm2EELi4E23TrivialOffsetCalculatorILi1EjESG_NS0_6memory12LoadWithCastILi1EEENSH_13StoreWithCastILi1EEEEEviT_T0_T2_T3_T4_T5_)
        /*0138*/ 	.short	0x0380
        /*013a*/ 	.short	0x004c


	//----- nvinfo : EIATTR_SW_WAR
	.align		4
.L_3493:
        /*013c*/ 	.byte	0x04, 0x36
        /*013e*/ 	.short	(.L_3495 - .L_3494)
.L_3494:
        /*0140*/ 	.word	0x00000008
.L_3495:


//--------------------- .nv.info._ZN2at6native18elementwise_kernelILi128ELi2EZNS0_22gpu_kernel_impl_nocastIZZZNS0_22nan_to_num_kernel_cudaERNS_18TensorIteratorBaseESt8optionalIdES6_S6_ENKUlvE_clEvENKUlvE_clEvEUlN3c107complexIdEEE_EEvS4_RKT_EUliE_EEviT1_ --------------------------
	.section	.nv.info._ZN2at6native18elementwise_kernelILi128ELi2EZNS0_22gpu_kernel_impl_nocastIZZZNS0_22nan_to_num_kernel_cudaERNS_18TensorIteratorBaseESt8optionalIdES6_S6_ENKUlvE_clEvENKUlvE_clEvEUlN3c107complexIdEEE_EEvS4_RKT_EUliE_EEviT1_,"",@"SHT_CUDA_INFO"
	.sectionflags	@""
	.align	4


	//----- nvinfo : EIATTR_CUDA_API_VERSION
	.align		4
        /*0000*/ 	.byte	0x04, 0x37
        /*0002*/ 	.short	(.L_3497 - .L_3496)
.L_3496:
        /*0004*/ 	.word	0x00000082


	//----- nvinfo : EIATTR_KPARAM_INFO
	.align		4
.L_3497:
        /*0008*/ 	.byte	0x04, 0x17
        /*000a*/ 	.short	(.L_3499 - .L_3498)
.L_3498:
        /*000c*/ 	.word	0x00000000
        /*0010*/ 	.short	0x0001
        /*0012*/ 	.short	0x0008
        /*0014*/ 	.byte	0x00, 0xf0, 0xc1, 0x08


	//----- nvinfo : EIATTR_KPARAM_INFO
	.align		4
.L_3499:
        /*0018*/ 	.byte	0x04, 0x17
        /*001a*/ 	.short	(.L_3501 - .L_3500)
.L_3500:
        /*001c*/ 	.word	0x00000000
        /*0020*/ 	.short	0x0000
        /*0022*/ 	.short	0x0000
        /*0024*/ 	.byte	0x00, 0xf0, 0x11, 0x00


	//----- nvinfo : EIATTR_SPARSE_MMA_MASK
	.align		4
.L_3501:
        /*0028*/ 	.byte	0x03, 0x50
        /*002a*/ 	.short	0x0000


	//----- nvinfo : EIATTR_MAXREG_COUNT
	.align		4
        /*002c*/ 	.byte	0x03, 0x1b
        /*002e*/ 	.short	0x0080


	//----- nvinfo : EIATTR_MERCURY_ISA_VERSION
	.align		4
        /*0030*/ 	.byte	0x03, 0x5f
        /*0032*/ 	.short	0x0101


	//----- nvinfo : EIATTR_VRC_CTA_INIT_COUNT
	.align		4
        /*0034*/ 	.byte	0x02, 0x4a
	.zero		1
	.zero		1


	//----- nvinfo : EIATTR_EXIT_INSTR_OFFSETS
	.align		4
        /*0038*/ 	.byte	0x04, 0x1c
        /*003a*/ 	.short	(.L_3503 - .L_3502)


	//   ....[0]....
.L_3502:
        /*003c*/ 	.word	0x00000270


	//   ....[1]....
        /*0040*/ 	.word	0x000003f0


	//   ....[2]....
        /*0044*/ 	.word	0x000018e0


	//   ....[3]....
        /*0048*/ 	.word	0x00002d30


	//----- nvinfo : EIATTR_MAX_THREADS
	.align		4
.L_3503:
        /*004c*/ 	.byte	0x04, 0x05
        /*004e*/ 	.short	(.L_3505 - .L_3504)
.L_3504:
        /*0050*/ 	.word	0x00000080
        /*0054*/ 	.word	0x00000001
        /*0058*/ 	.word	0x00000001


	//----- nvinfo : EIATTR_CRS_STACK_SIZE
	.align		4
.L_3505:
        /*005c*/ 	.byte	0x04, 0x1e
        /*005e*/ 	.short	(.L_3507 - .L_3506)
.L_3506:
        /*0060*/ 	.word	0x00000000


	//----- nvinfo : EIATTR_CBANK_PARAM_SIZE
	.align		4
.L_3507:
        /*0064*/ 	.byte	0x03, 0x19
        /*0066*/ 	.short	0x0238


	//----- nvinfo : EIATTR_PARAM_CBANK
	.align		4
        /*0068*/ 	.byte	0x04, 0x0a
        /*006a*/ 	.short	(.L_3509 - .L_3508)
	.align		4
.L_3508:
        /*006c*/ 	.word	index@(.nv.constant0._ZN2at6native18elementwise_kernelILi128ELi2EZNS0_22gpu_kernel_impl_nocastIZZZNS0_22nan_to_num_kernel_cudaERNS_18TensorIteratorBaseESt8optionalIdES6_S6_ENKUlvE_clEvENKUlvE_clEvEUlN3c107complexIdEEE_EEvS4_RKT_EUliE_EEviT1_)
        /*0070*/ 	.short	0x0380
        /*0072*/ 	.short	0x0238


	//----- nvinfo : EIATTR_SW_WAR
	.align		4
.L_3509:
        /*0074*/ 	.byte	0x04, 0x36
        /*0076*/ 	.short	(.L_3511 - .L_3510)
.L_3510:
        /*0078*/ 	.word	0x00000008
.L_3511:


//--------------------- .nv.info._ZN2at6native27unrolled_elementwise_kernelIZZZNS0_22nan_to_num_kernel_cudaERNS_18TensorIteratorBaseESt8optionalIdES5_S5_ENKUlvE_clEvENKUlvE_clEvEUlN3c107complexIdEEE_St5arrayIPcLm2EELi4E23TrivialOffsetCalculatorILi1EjESG_NS0_6memory15LoadWithoutCastENSH_16StoreWithoutCastEEEviT_T0_T2_T3_T4_T5_ --------------------------
	.section	.nv.info._ZN2at6native27unrolled_elementwise_kernelIZZZNS0_22nan_to_num_kernel_cudaERNS_18TensorIteratorBaseESt8optionalIdES5_S5_ENKUlvE_clEvENKUlvE_clEvEUlN3c107complexIdEEE_St5arrayIPcLm2EELi4E23TrivialOffsetCalculatorILi1EjESG_NS0_6memory15LoadWithoutCastENSH_16StoreWithoutCastEEEviT_T0_T2_T3_T4_T5_,"",@"SHT_CUDA_INFO"
	.sectionflags	@""
	.align	4


	//----- nvinfo : EIATTR_CUDA_API_VERSION
	.align		4
        /*0000*/ 	.byte	0x04, 0x37
        /*0002*/ 	.short	(.L_3513 - .L_3512)
.L_3512:
        /*0004*/ 	.word	0x00000082


	//----- nvinfo : EIATTR_KPARAM_INFO
	.align		4
.L_3513:
        /*0008*/ 	.byte	0x04, 0x17
        /*000a*/ 	.short	(.L_3515 - .L_3514)
.L_3514:
        /*000c*/ 	.word	0x00000000
        /*0010*/ 	.short	0x0006
        /*0012*/ 	.short	0x003b
        /*0014*/ 	.byte	0x00, 0xf0, 0x05, 0x00


	//----- nvinfo : EIATTR_KPARAM_INFO
	.align		4
.L_3515:
        /*0018*/ 	.byte	0x04, 0x17
        /*001a*/ 	.short	(.L_3517 - .L_3516)
.L_3516:
        /*001c*/ 	.word	0x00000000
        /*0020*/ 	.short	0x0005
        /*0022*/ 	.short	0x003a
        /*0024*/ 	.byte	0x00, 0xf0, 0x05, 0x00


	//----- nvinfo : EIATTR_KPARAM_INFO
	.align		4
.L_3517:
        /*0028*/ 	.byte	0x04, 0x17
        /*002a*/ 	.short	(.L_3519 - .L_3518)
.L_3518:
        /*002c*/ 	.word	0x00000000
        /*0030*/ 	.short	0x0004
        /*0032*/ 	.short	0x0039
        /*0034*/ 	.byte	0x00, 0xf0, 0x05, 0x00


	//----- nvinfo : EIATTR_KPARAM_INFO
	.align		4
.L_3519:
        /*0038*/ 	.byte	0x04, 0x17
        /*003a*/ 	.short	(.L_3521 - .L_3520)
.L_3520:
        /*003c*/ 	.word	0x00000000
        /*0040*/ 	.short	0x0003
        /*0042*/ 	.short	0x0038
        /*0044*/ 	.byte	0x00, 0xf0, 0x05, 0x00


	//----- nvinfo : EIATTR_KPARAM_INFO
	.align		4
.L_3521:
        /*0048*/ 	.byte	0x04, 0x17
        /*004a*/ 	.short	(.L_3523 - .L_3522)
.L_3522:
        /*004c*/ 	.word	0x00000000
        /*0050*/ 	.short	0x0002
        /*0052*/ 	.short	0x0028
        /*0054*/ 	.byte	0x00, 0xf0, 0x41, 0x00


	//----- nvinfo : EIATTR_KPARAM_INFO
	.align		4
.L_3523:
        /*0058*/ 	.byte	0x04, 0x17
        /*005a*/ 	.short	(.L_3525 - .L_3524)
.L_3524:
        /*005c*/ 	.word	0x00000000
        /*0060*/ 	.short	0x0001
        /*0062*/ 	.short	0x0008
        /*0064*/ 	.byte	0x00, 0xf0, 0x81, 0x00


	//----- nvinfo : EIATTR_KPARAM_INFO
	.align		4
.L_3525:
        /*0068*/ 	.byte	0x04, 0x17
        /*006a*/ 	.short	(.L_3527 - .L_3526)
.L_3526:
        /*006c*/ 	.word	0x00000000
        /*0070*/ 	.short	0x0000
        /*0072*/ 	.short	0x0000
        /*0074*/ 	.byte	0x00, 0xf0, 0x11, 0x00


	//----- nvinfo : EIATTR_SPARSE_MMA_MASK
	.align		4
.L_3527:
        /*0078*/ 	.byte	0x03, 0x50
        /*007a*/ 	.short	0x0000


	//----- nvinfo : EIATTR_MAXREG_COUNT
	.align		4
        /*007c*/ 	.byte	0x03, 0x1b
        /*007e*/ 	.short	0x00ff


	//----- nvinfo : EIATTR_MERCURY_ISA_VERSION
	.align		4
        /*0080*/ 	.byte	0x03, 0x5f
        /*0082*/ 	.short	0x0101


	//----- nvinfo : EIATTR_VRC_CTA_INIT_COUNT
	.align		4
        /*0084*/ 	.byte	0x02, 0x4a
	.zero		1
	.zero		1


	//----- nvinfo : EIATTR_EXIT_INSTR_OFFSETS
	.align		4
        /*0088*/ 	.byte	0x04, 0x1c
        /*008a*/ 	.short	(.L_3529 - .L_3528)


	//   ....[0]....
.L_3528:
        /*008c*/ 	.word	0x00000aa0


	//   ....[1]....
        /*0090*/ 	.word	0x00000af0


	//----- nvinfo : EIATTR_MAX_THREADS
	.align		4
.L_3529:
        /*0094*/ 	.byte	0x04, 0x05
        /*0096*/ 	.short	(.L_3531 - .L_3530)
.L_3530:
        /*0098*/ 	.word	0x00000080
        /*009c*/ 	.word	0x00000001
        /*00a0*/ 	.word	0x00000001


	//----- nvinfo : EIATTR_CRS_STACK_SIZE
	.align		4
.L_3531:
        /*00a4*/ 	.byte	0x04, 0x1e
        /*00a6*/ 	.short	(.L_3533 - .L_3532)
.L_3532:
        /*00a8*/ 	.word	0x00000000


	//----- nvinfo : EIATTR_CBANK_PARAM_SIZE
	.align		4
.L_3533:
        /*00ac*/ 	.byte	0x03, 0x19
        /*00ae*/ 	.short	0x003c


	//----- nvinfo : EIATTR_PARAM_CBANK
	.align		4
        /*00b0*/ 	.byte	0x04, 0x0a
        /*00b2*/ 	.short	(.L_3535 - .L_3534)
	.align		4
.L_3534:
        /*00b4*/ 	.word	index@(.nv.constant0._ZN2at6native27unrolled_elementwise_kernelIZZZNS0_22nan_to_num_kernel_cudaERNS_18TensorIteratorBaseESt8optionalIdES5_S5_ENKUlvE_clEvENKUlvE_clEvEUlN3c107complexIdEEE_St5arrayIPcLm2EELi4E23TrivialOffsetCalculatorILi1EjESG_NS0_6memory15LoadWithoutCastENSH_16StoreWithoutCastEEEviT_T0_T2_T3_T4_T5_)
        /*00b8*/ 	.short	0x0380
        /*00ba*/ 	.short	0x003c


	//----- nvinfo : EIATTR_SW_WAR
	.align		4
.L_3535:
        /*00bc*/ 	.byte	0x04, 0x36
        /*00be*/ 	.short	(.L_3537 - .L_3536)
.L_3536:
        /*00c0*/ 	.word	0x00000008
.L_3537:


//--------------------- .nv.info._ZN2at6native29vectorized_elementwise_kernelILi2EZZZNS0_22nan_to_num_kernel_cudaERNS_18TensorIteratorBaseESt8optionalIdES5_S5_ENKUlvE_clEvENKUlvE_clEvEUlN3c107complexIdEEE_St5arrayIPcLm2EEEEviT0_T1_ --------------------------
	.section	.nv.info._ZN2at6native29vectorized_elementwise_kernelILi2EZZZNS0_22nan_to_num_kernel_cudaERNS_18TensorIteratorBaseESt8optionalIdES5_S5_ENKUlvE_clEvENKUlvE_clEvEUlN3c107complexIdEEE_St5arrayIPcLm2EEEEviT0_T1_,"",@"SHT_CUDA_INFO"
	.sectionflags	@""
	.align	4


	//----- nvinfo : EIATTR_CUDA_API_VERSION
	.align		4
        /*0000*/ 	.byte	0x04, 0x37
        /*0002*/ 	.short	(.L_3539 - .L_3538)
.L_3538:
        /*0004*/ 	.word	0x00000082


	//----- nvinfo : EIATTR_KPARAM_INFO
	.align		4
.L_3539:
        /*0008*/ 	.byte	0x04, 0x17
        /*000a*/ 	.short	(.L_3541 - .L_3540)
.L_3540:
        /*000c*/ 	.word	0x00000000
        /*0010*/ 	.short	0x0002
        /*0012*/ 	.short	0x0028
        /*0014*/ 	.byte	0x00, 0xf0, 0x41, 0x00


	//----- nvinfo : EIATTR_KPARAM_INFO
	.align		4
.L_3541:
        /*0018*/ 	.byte	0x04, 0x17
        /*001a*/ 	.short	(.L_3543 - .L_3542)
.L_3542:
        /*001c*/ 	.word	0x00000000
        /*0020*/ 	.short	0x0001
        /*0022*/ 	.short	0x0008
        /*0024*/ 	.byte	0x00, 0xf0, 0x81, 0x00


	//----- nvinfo : EIATTR_KPARAM_INFO
	.align		4
.L_3543:
        /*0028*/ 	.byte	0x04, 0x17
        /*002a*/ 	.short	(.L_3545 - .L_3544)
.L_3544:
        /*002c*/ 	.word	0x00000000
        /*0030*/ 	.short	0x0000
        /*0032*/ 	.short	0x0000
        /*0034*/ 	.byte	0x00, 0xf0, 0x11, 0x00


	//----- nvinfo : EIATTR_SPARSE_MMA_MASK
	.align		4
.L_3545:
        /*0038*/ 	.byte	0x03, 0x50
        /*003a*/ 	.short	0x0000


	//----- nvinfo : EIATTR_MAXREG_COUNT
	.align		4
        /*003c*/ 	.byte	0x03, 0x1b
        /*003e*/ 	.short	0x00ff


	//----- nvinfo : EIATTR_MERCURY_ISA_VERSION
	.align		4
        /*0040*/ 	.byte	0x03, 0x5f
        /*0042*/ 	.short	0x0101


	//----- nvinfo : EIATTR_VRC_CTA_INIT_COUNT
	.align		4
        /*0044*/ 	.byte	0x02, 0x4a
	.zero		1
	.zero		1


	//----- nvinfo : EIATTR_EXIT_INSTR_OFFSETS
	.align		4
        /*0048*/ 	.byte	0x04, 0x1c
        /*004a*/ 	.short	(.L_3547 - .L_3546)


	//   ....[0]....
.L_3546:
        /*004c*/ 	.word	0x000015d0


	//   ....[1]....
        /*0050*/ 	.word	0x00001620


	//   ....[2]....
        /*0054*/ 	.word	0x00002380


	//----- nvinfo : EIATTR_MAX_THREADS
	.align		4
.L_3547:
        /*0058*/ 	.byte	0x04, 0x05
        /*005a*/ 	.short	(.L_3549 - .L_3548)
.L_3548:
        /*005c*/ 	.word	0x00000080
        /*0060*/ 	.word	0x00000001
        /*0064*/ 	.word	0x00000001


	//----- nvinfo : EIATTR_CRS_STACK_SIZE
	.align		4
.L_3549:
        /*0068*/ 	.byte	0x04, 0x1e
        /*006a*/ 	.short	(.L_3551 - .L_3550)
.L_3550:
        /*006c*/ 	.word	0x00000000


	//----- nvinfo : EIATTR_CBANK_PARAM_SIZE
	.align		4
.L_3551:
        /*0070*/ 	.byte	0x03, 0x19
        /*0072*/ 	.short	0x0038


	//----- nvinfo : EIATTR_PARAM_CBANK
	.align		4
        /*0074*/ 	.byte	0x04, 0x0a
        /*0076*/ 	.short	(.L_3553 - .L_3552)
	.align		4
.L_3552:
        /*0078*/ 	.word	index@(.nv.constant0._ZN2at6native29vectorized_elementwise_kernelILi2EZZZNS0_22nan_to_num_kernel_cudaERNS_18TensorIteratorBaseESt8optionalIdES5_S5_ENKUlvE_clEvENKUlvE_clEvEUlN3c107complexIdEEE_St5arrayIPcLm2EEEEviT0_T1_)
        /*007c*/ 	.short	0x0380
        /*007e*/ 	.short	0x0038


	//----- nvinfo : EIATTR_SW_WAR
	.align		4
.L_3553:
        /*0080*/ 	.byte	0x04, 0x36
        /*0082*/ 	.short	(.L_3555 - .L_3554)
.L_3554:
        /*0084*/ 	.word	0x00000008
.L_3555:


//--------------------- .nv.info._ZN2at6native29vectorized_elementwise_kernelILi4EZZZNS0_22nan_to_num_kernel_cudaERNS_18TensorIteratorBaseESt8optionalIdES5_S5_ENKUlvE_clEvENKUlvE_clEvEUlN3c107complexIdEEE_St5arrayIPcLm2EEEEviT0_T1_ --------------------------
	.section	.nv.info._ZN2at6native29vectorized_elementwise_kernelILi4EZZZNS0_22nan_to_num_kernel_cudaERNS_18TensorIteratorBaseESt8optionalIdES5_S5_ENKUlvE_clEvENKUlvE_clEvEUlN3c107complexIdEEE_St5arrayIPcLm2EEEEviT0_T1_,"",@"SHT_CUDA_INFO"
	.sectionflags	@""
	.align	4


	//----- nvinfo : EIATTR_CUDA_API_VERSION
	.align		4
        /*0000*/ 	.byte	0x04, 0x37
        /*0002*/ 	.short	(.L_3557 - .L_3556)
.L_3556:
        /*0004*/ 	.word	0x00000082


	//----- nvinfo : EIATTR_KPARAM_INFO
	.align		4
.L_3557:
        /*0008*/ 	.byte	0x04, 0x17
        /*000a*/ 	.short	(.L_3559 - .L_3558)
.L_3558:
        /*000c*/ 	.word	0x00000000
        /*0010*/ 	.short	0x0002
        /*0012*/ 	.short	0x0028
        /*0014*/ 	.byte	0x00, 0xf0, 0x41, 0x00


	//----- nvinfo : EIATTR_KPARAM_INFO
	.align		4
.L_3559:
        /*0018*/ 	.byte	0x04, 0x17
        /*001a*/ 	.short	(.L_3561 - .L_3560)
.L_3560:
        /*001c*/ 	.word	0x00000000
        /*0020*/ 	.short	0x0001
        /*0022*/ 	.short	0x0008
        /*0024*/ 	.byte	0x00, 0xf0, 0x81, 0x00


	//----- nvinfo : EIATTR_KPARAM_INFO
	.align		4
.L_3561:
        /*0028*/ 	.byte	0x04, 0x17
        /*002a*/ 	.short	(.L_3563 - .L_3562)
.L_3562:
        /*002c*/ 	.word	0x00000000
        /*0030*/ 	.short	0x0000
        /*0032*/ 	.short	0x0000
        /*0034*/ 	.byte	0x00, 0xf0, 0x11, 0x00


	//----- nvinfo : EIATTR_SPARSE_MMA_MASK
	.align		4
.L_3563:
        /*0038*/ 	.byte	0x03, 0x50
        /*003a*/ 	.short	0x0000


	//----- nvinfo : EIATTR_MAXREG_COUNT
	.align		4
        /*003c*/ 	.byte	0x03, 0x1b
        /*003e*/ 	.short	0x00ff


	//----- nvinfo : EIATTR_MERCURY_ISA_VERSION
	.align		4
        /*0040*/ 	.byte	0x03, 0x5f
        /*0042*/ 	.short	0x0101


	//----- nvinfo : EIATTR_VRC_CTA_INIT_COUNT
	.align		4
        /*0044*/ 	.byte	0x02, 0x4a
	.zero		1
	.zero		1


	//----- nvinfo : EIATTR_EXIT_INSTR_OFFSETS
	.align		4
        /*0048*/ 	.byte	0x04, 0x1c
        /*004a*/ 	.short	(.L_3565 - .L_3564)


	//   ....[0]....
.L_3564:
        /*004c*/ 	.word	0x000015d0


	//   ....[1]....
        /*0050*/ 	.word	0x00001620


	//   ....[2]....
        /*0054*/ 	.word	0x00002380


	//----- nvinfo : EIATTR_MAX_THREADS
	.align		4
.L_3565:
        /*0058*/ 	.byte	0x04, 0x05
        /*005a*/ 	.short	(.L_3567 - .L_3566)
.L_3566:
        /*005c*/ 	.word	0x00000080
        /*0060*/ 	.word	0x00000001
        /*0064*/ 	.word	0x00000001


	//----- nvinfo : EIATTR_CRS_STACK_SIZE
	.align		4
.L_3567:
        /*0068*/ 	.byte	0x04, 0x1e
        /*006a*/ 	.short	(.L_3569 - .L_3568)
.L_3568:
        /*006c*/ 	.word	0x00000000


	//----- nvinfo : EIATTR_CBANK_PARAM_SIZE
	.align		4
.L_3569:
        /*0070*/ 	.byte	0x03, 0x19
        /*0072*/ 	.short	0x0038


	//----- nvinfo : EIATTR_PARAM_CBANK
	.align		4
        /*0074*/ 	.byte	0x04, 0x0a
        /*0076*/ 	.short	(.L_3571 - .L_3570)
	.align		4
.L_3570:
        /*0078*/ 	.word	index@(.nv.constant0._ZN2at6native29vectorized_elementwise_kernelILi4EZZZNS0_22nan_to_num_kernel_cudaERNS_18TensorIteratorBaseESt8optionalIdES5_S5_ENKUlvE_clEvENKUlvE_clEvEUlN3c107complexIdEEE_St5arrayIPcLm2EEEEviT0_T1_)
        /*007c*/ 	.short	0x0380
        /*007e*/ 	.short	0x0038


	//----- nvinfo : EIATTR_SW_WAR
	.align		4
.L_3571:
        /*0080*/ 	.byte	0x04, 0x36
        /*0082*/ 	.short	(.L_3573 - .L_3572)
.L_3572:
        /*0084*/ 	.word	0x00000008
.L_3573:


//--------------------- .nv.info._ZN2at6native29vectorized_elementwise_kernelILi8EZZZNS0_22nan_to_num_kernel_cudaERNS_18TensorIteratorBaseESt8optionalIdES5_S5_ENKUlvE_clEvENKUlvE_clEvEUlN3c107complexIdEEE_St5arrayIPcLm2EEEEviT0_T1_ --------------------------
	.section	.nv.info._ZN2at6native29vectorized_elementwise_kernelILi8EZZZNS0_22nan_to_num_kernel_cudaERNS_18TensorIteratorBaseESt8optionalIdES5_S5_ENKUlvE_clEvENKUlvE_clEvEUlN3c107complexIdEEE_St5arrayIPcLm2EEEEviT0_T1_,"",@"SHT_CUDA_INFO"
	.sectionflags	@""
	.align	4


	//----- nvinfo : EIATTR_CUDA_API_VERSION
	.align		4
        /*0000*/ 	.byte	0x04, 0x37
        /*0002*/ 	.short	(.L_3575 - .L_3574)
.L_3574:
        /*0004*/ 	.word	0x00000082


	//----- nvinfo : EIATTR_KPARAM_INFO
	.align		4
.L_3575:
        /*0008*/ 	.byte	0x04, 0x17
        /*000a*/ 	.short	(.L_3577 - .L_3576)
.L_3576:
        /*000c*/ 	.word	0x00000000
        /*0010*/ 	.short	0x0002
        /*0012*/ 	.short	0x0028
        /*0014*/ 	.byte	0x00, 0xf0, 0x41, 0x00


	//----- nvinfo : EIATTR_KPARAM_INFO
	.align		4
.L_3577:
        /*0018*/ 	.byte	0x04, 0x17
        /*001a*/ 	.short	(.L_3579 - .L_3578)
.L_3578:
        /*001c*/ 	.word	0x00000000
        /*0020*/ 	.short	0x0001
        /*0022*/ 	.short	0x0008
        /*0024*/ 	.byte	0x00, 0xf0, 0x81, 0x00


	//----- nvinfo : EIATTR_KPARAM_INFO
	.align		4
.L_3579:
        /*0028*/ 	.byte	0x04, 0x17
        /*002a*/ 	.short	(.L_3581 - .L_3580)
.L_3580:
        /*002c*/ 	.word	0x00000000
        /*0030*/ 	.short	0x0000
        /*0032*/ 	.short	0x0000
        /*0034*/ 	.byte	0x00, 0xf0, 0x11, 0x00


	//----- nvinfo : EIATTR_SPARSE_MMA_MASK
	.align		4
.L_3581:
        /*0038*/ 	.byte	0x03, 0x50
        /*003a*/ 	.short	0x0000


	//----- nvinfo : EIATTR_MAXREG_COUNT
	.align		4
        /*003c*/ 	.byte	0x03, 0x1b
        /*003e*/ 	.short	0x00ff


	//----- nvinfo : EIATTR_MERCURY_ISA_VERSION
	.align		4
        /*0040*/ 	.byte	0x03, 0x5f
        /*0042*/ 	.short	0x0101


	//----- nvinfo : EIATTR_VRC_CTA_INIT_COUNT
	.align		4
        /*0044*/ 	.byte	0x02, 0x4a
	.zero		1
	.zero		1


	//----- nvinfo : EIATTR_EXIT_INSTR_OFFSETS
	.align		4
        /*0048*/ 	.byte	0x04, 0x1c
        /*004a*/ 	.short	(.L_3583 - .L_3582)


	//   ....[0]....
.L_3582:
        /*004c*/ 	.word	0x000015d0


	//   ....[1]....
        /*0050*/ 	.word	0x00001620


	//   ....[2]....
        /*0054*/ 	.word	0x00002310


	//----- nvinfo : EIATTR_MAX_THREADS
	.align		4
.L_3583:
        /*0058*/ 	.byte	0x04, 0x05
        /*005a*/ 	.short	(.L_3585 - .L_3584)
.L_3584:
        /*005c*/ 	.word	0x00000080
        /*0060*/ 	.word	0x00000001
        /*0064*/ 	.word	0x00000001


	//----- nvinfo : EIATTR_CRS_STACK_SIZE
	.align		4
.L_3585:
        /*0068*/ 	.byte	0x04, 0x1e
        /*006a*/ 	.short	(.L_3587 - .L_3586)
.L_3586:
        /*006c*/ 	.word	0x00000000


	//----- nvinfo : EIATTR_CBANK_PARAM_SIZE
	.align		4
.L_3587:
        /*0070*/ 	.byte	0x03, 0x19
        /*0072*/ 	.short	0x0038


	//----- nvinfo : EIATTR_PARAM_CBANK
	.align		4
        /*0074*/ 	.byte	0x04, 0x0a
        /*0076*/ 	.short	(.L_3589 - .L_3588)
	.align		4
.L_3588:
        /*0078*/ 	.word	index@(.nv.constant0._ZN2at6native29vectorized_elementwise_kernelILi8EZZZNS0_22nan_to_num_kernel_cudaERNS_18TensorIteratorBaseESt8optionalIdES5_S5_ENKUlvE_clEvENKUlvE_clEvEUlN3c107complexIdEEE_St5arrayIPcLm2EEEEviT0_T1_)
        /*007c*/ 	.short	0x0380
        /*007e*/ 	.short	0x0038


	//----- nvinfo : EIATTR_SW_WAR
	.align		4
.L_3589:
        /*0080*/ 	.byte	0x04, 0x36
        /*0082*/ 	.short	(.L_3591 - .L_3590)
.L_3590:
        /*0084*/ 	.word	0x00000008
.L_3591:


//--------------------- .nv.info._ZN2at6native18elementwise_kernelILi128ELi4EZNS0_15gpu_kernel_implIZZZNS0_21clamp_max_kernel_cudaERNS_18TensorIteratorBaseERKN3c106ScalarEENKUlvE_clEvENKUlvE7_clEvEUlNS5_8BFloat16EE_EEvS4_RKT_EUliE_EEviT1_ --------------------------
	.section	.nv.info._ZN2at6native18elementwise_kernelILi128ELi4EZNS0_15gpu_kernel_implIZZZNS0_21clamp_max_kernel_cudaERNS_18TensorIteratorBaseERKN3c106ScalarEENKUlvE_clEvENKUlvE7_clEvEUlNS5_8BFloat16EE_EEvS4_RKT_EUliE_EEviT1_,"",@"SHT_CUDA_INFO"
	.sectionflags	@""
	.align	4


	//----- nvinfo : EIATTR_CUDA_API_VERSION
	.align		4
        /*0000*/ 	.byte	0x04, 0x37
        /*0002*/ 	.short	(.L_3593 - .L_3592)
.L_3592:
        /*0004*/ 	.word	0x00000082


	//----- nvinfo : EIATTR_KPARAM_INFO
	.align		4
.L_3593:
        /*0008*/ 	.byte	0x04, 0x17
        /*000a*/ 	.short	(.L_3595 - .L_3594)
.L_3594:
        /*000c*/ 	.word	0x00000000
        /*0010*/ 	.short	0x0001
        /*0012*/ 	.short	0x0008
        /*0014*/ 	.byte	0x00, 0xf0, 0xa1, 0x08


	//----- nvinfo : EIATTR_KPARAM_INFO
	.align		4
.L_3595:
        /*0018*/ 	.byte	0x04, 0x17
        /*001a*/ 	.short	(.L_3597 - .L_3596)
.L_3596:
        /*001c*/ 	.word	0x00000000
        /*0020*/ 	.short	0x0000
        /*0022*/ 	.short	0x0000
        /*0024*/ 	.byte	0x00, 0xf0, 0x11, 0x00


	//----- nvinfo : EIATTR_SPARSE_MMA_MASK
	.align		4
.L_3597:
        /*0028*/ 	.byte	0x03, 0x50
        /*002a*/ 	.short	0x0000


	//----- nvinfo : EIATTR_MAXREG_COUNT
	.align		4
        /*002c*/ 	.byte	0x03, 0x1b
        /*002e*/ 	.short	0x0080


	//----- nvinfo : EIATTR_EXTERNS
	.align		4
        /*0030*/ 	.byte	0x04, 0x0f
        /*0032*/ 	.short	(.L_3599 - .L_3598)


	//   ....[0]....
	.align		4
.L_3598:
        /*0034*/ 	.word	index@(__assertfail)


	//----- nvinfo : EIATTR_MERCURY_ISA_VERSION
	.align		4
.L_3599:
        /*0038*/ 	.byte	0x03, 0x5f
        /*003a*/ 	.short	0x0101


	//----- nvinfo : EIATTR_VRC_CTA_INIT_COUNT
	.align		4
        /*003c*/ 	.byte	0x02, 0x4a
	.zero		1
	.zero		1


	//----- nvinfo : EIATTR_SYSCALL_OFFSETS
	.align		4
        /*0040*/ 	.byte	0x04, 0x46
        /*0042*/ 	.short	(.L_3601 - .L_3600)


	//   ....[0]....
.L_3600:
        /*0044*/ 	.word	0x000022f0


	//   ....[1]....
        /*0048*/ 	.word	0x00003260


	//   ....[2]....
        /*004c*/ 	.word	0x000056f0


	//   ....[3]....
        /*0050*/ 	.word	0x000064a0


	//   ....[4]....
        /*0054*/ 	.word	0x00008a20


	//   ....[5]....
        /*0058*/ 	.word	0x000097d0


	//   ....[6]....
        /*005c*/ 	.word	0x0000bd60


	//   ....[7]....
        /*0060*/ 	.word	0x0000cae0


	//----- nvinfo : EIATTR_EXIT_INSTR_OFFSETS
	.align		4
.L_3601:
        /*0064*/ 	.byte	0x04, 0x1c
        /*0066*/ 	.short	(.L_3603 - .L_3602)


	//   ....[0]....
.L_3602:
        /*0068*/ 	.word	0x00009a90


	//   ....[1]....
        /*006c*/ 	.word	0x0000bf60


	//   ....[2]....
        /*0070*/ 	.word	0x0000bfa0


	//   ....[3]....
        /*0074*/ 	.word	0x0000c040


	//   ....[4]....
        /*0078*/ 	.word	0x0000c080


	//   ....[5]....
        /*007c*/ 	.word	0x0000c0c0


	//   ....[6]....
        /*0080*/ 	.word	0x0000c150


	//   ....[7]....
        /*0084*/ 	.word	0x0000c190


	//   ....[8]....
        /*0088*/ 	.word	0x0000c230


	//   ....[9]....
        /*008c*/ 	.word	0x0000c280


	//   ....[10]....
        /*0090*/ 	.word	0x0000c2d0


	//   ....[11]....
        /*0094*/ 	.word	0x0000c3b0


	//   ....[12]....
        /*0098*/ 	.word	0x0000c520


	//   ....[13]....
        /*009c*/ 	.word	0x0000c690


	//   ....[14]....
        /*00a0*/ 	.word	0x0000c7f0


	//   ....[15]....
        /*00a4*/ 	.word	0x0000c830


	//   ....[16]....
        /*00a8*/ 	.word	0x0000c870


	//   ....[17]....
        /*00ac*/ 	.word	0x0000c920


	//   ....[18]....
        /*00b0*/ 	.word	0x0000c980


	//   ....[19]....
        /*00b4*/ 	.word	0x0000caf0


	//   ....[20]....
        /*00b8*/ 	.word	0x0000cc00


	//   ....[21]....
        /*00bc*/ 	.word	0x0000cd40


	//   ....[22]....
        /*00c0*/ 	.word	0x0000cd60


	//----- nvinfo : EIATTR_MAX_THREADS
	.align		4
.L_3603:
        /*00c4*/ 	.byte	0x04, 0x05
        /*00c6*/ 	.short	(.L_3605 - .L_3604)
.L_3604:
        /*00c8*/ 	.word	0x00000080
        /*00cc*/ 	.word	0x00000001
        /*00d0*/ 	.word	0x00000001


	//----- nvinfo : EIATTR_CRS_STACK_SIZE
	.align		4
.L_3605:
        /*00d4*/ 	.byte	0x04, 0x1e
        /*00d6*/ 	.short	(.L_3607 - .L_3606)
.L_3606:
        /*00d8*/ 	.word	0x00000000


	//----- nvinfo : EIATTR_CBANK_PARAM_SIZE
	.align		4
.L_3607:
        /*00dc*/ 	.byte	0x03, 0x19
        /*00de*/ 	.short	0x0230


	//----- nvinfo : EIATTR_PARAM_CBANK
	.align		4
        /*00e0*/ 	.byte	0x04, 0x0a
        /*00e2*/ 	.short	(.L_3609 - .L_3608)
	.align		4
.L_3608:
        /*00e4*/ 	.word	index@(.nv.constant0._ZN2at6native18elementwise_kernelILi128ELi4EZNS0_15gpu_kernel_implIZZZNS0_21clamp_max_kernel_cudaERNS_18TensorIteratorBaseERKN3c106ScalarEENKUlvE_clEvENKUlvE7_clEvEUlNS5_8BFloat16EE_EEvS4_RKT_EUliE_EEviT1_)
        /*00e8*/ 	.short	0x0380
        /*00ea*/ 	.short	0x0230


	//----- nvinfo : EIATTR_SW_WAR
	.align		4
.L_3609:
        /*00ec*/ 	.byte	0x04, 0x36
        /*00ee*/ 	.short	(.L_3611 - .L_3610)
.L_3610:
        /*00f0*/ 	.word	0x00000008
.L_3611:


//--------------------- .nv.info._ZN2at6native27unrolled_elementwise_kernelIZZZNS0_21clamp_max_kernel_cudaERNS_18TensorIteratorBaseERKN3c106ScalarEENKUlvE_clEvENKUlvE7_clEvEUlNS4_8BFloat16EE_St5arrayIPcLm2EELi4E23TrivialOffsetCalculatorILi1EjESG_NS0_6memory12LoadWithCastILi1EEENSH_13StoreWithCastILi1EEEEEviT_T0_T2_T3_T4_T5_ --------------------------
	.section	.nv.info._ZN2at6native27unrolled_elementwise_kernelIZZZNS0_21clamp_max_kernel_cudaERNS_18TensorIteratorBaseERKN3c106ScalarEENKUlvE_clEvENKUlvE7_clEvEUlNS4_8BFloat16EE_St5arrayIPcLm2EELi4E23TrivialOffsetCalculatorILi1EjESG_NS0_6memory12LoadWithCastILi1EEENSH_13StoreWithCastILi1EEEEEviT_T0_T2_T3_T4_T5_,"",@"SHT_CUDA_INFO"
	.sectionflags	@""
	.align	4


	//----- nvinfo : EIATTR_CUDA_API_VERSION
	.align		4
        /*0000*/ 	.byte	0x04, 0x37
        /*0002*/ 	.short	(.L_3613 - .L_3612)
.L_3612:
        /*0004*/ 	.word	0x00000082


	//----- nvinfo : EIATTR_KPARAM_INFO
	.align		4
.L_3613:
        /*0008*/ 	.byte	0x04, 0x17
        /*000a*/ 	.short	(.L_3615 - .L_3614)
.L_3614:
        /*000c*/ 	.word	0x00000000
        /*0010*/ 	.short	0x0006
        /*0012*/ 	.short	0x0034
        /*0014*/ 	.byte	0x00, 0xf0, 0x21, 0x00


	//----- nvinfo : EIATTR_KPARAM_INFO
	.align		4
.L_3615:
        /*0018*/ 	.byte	0x04, 0x17
        /*001a*/ 	.short	(.L_3617 - .L_3616)
.L_3616:
        /*001c*/ 	.word	0x00000000
        /*0020*/ 	.short	0x0005
        /*0022*/ 	.short	0x002c
        /*0024*/ 	.byte	0x00, 0xf0, 0x21, 0x00


	//----- nvinfo : EIATTR_KPARAM_INFO
	.align		4
.L_3617:
        /*0028*/ 	.byte	0x04, 0x17
        /*002a*/ 	.short	(.L_3619 - .L_3618)
.L_3618:
        /*002c*/ 	.word	0x00000000
        /*0030*/ 	.short	0x0004
        /*0032*/ 	.short	0x0029
        /*0034*/ 	.byte	0x00, 0xf0, 0x05, 0x00


	//----- nvinfo : EIATTR_KPARAM_INFO
	.align		4
.L_3619:
        /*0038*/ 	.byte	0x04, 0x17
        /*003a*/ 	.short	(.L_3621 - .L_3620)
.L_3620:
        /*003c*/ 	.word	0x00000000
        /*0040*/ 	.short	0x0003
        /*0042*/ 	.short	0x0028
        /*0044*/ 	.byte	0x00, 0xf0, 0x05, 0x00


	//----- nvinfo : EIATTR_KPARAM_INFO
	.align		4
.L_3621:
        /*0048*/ 	.byte	0x04, 0x17
        /*004a*/ 	.short	(.L_3623 - .L_3622)
.L_3622:
        /*004c*/ 	.word	0x00000000
        /*0050*/ 	.short	0x0002
        /*0052*/ 	.short	0x0018
        /*0054*/ 	.byte	0x00, 0xf0, 0x41, 0x00


	//----- nvinfo : EIATTR_KPARAM_INFO
	.align		4
.L_3623:
        /*0058*/ 	.byte	0x04, 0x17
        /*005a*/ 	.short	(.L_3625 - .L_3624)
.L_3624:
        /*005c*/ 	.word	0x00000000
        /*0060*/ 	.short	0x0001
        /*0062*/ 	.short	0x0008
        /*0064*/ 	.byte	0x00, 0xf0, 0x41, 0x00


	//----- nvinfo : EIATTR_KPARAM_INFO
	.align		4
.L_3625:
        /*0068*/ 	.byte	0x04, 0x17
        /*006a*/ 	.short	(.L_3627 - .L_3626)
.L_3626:
        /*006c*/ 	.word	0x00000000
        /*0070*/ 	.short	0x0000
        /*0072*/ 	.short	0x0000
        /*0074*/ 	.byte	0x00, 0xf0, 0x11, 0x00


	//----- nvinfo : EIATTR_SPARSE_MMA_MASK
	.align		4
.L_3627:
        /*0078*/ 	.byte	0x03, 0x50
        /*007a*/ 	.short	0x0000


	//----- nvinfo : EIATTR_MAXREG_COUNT
	.align		4
        /*007c*/ 	.byte	0x03, 0x1b
        /*007e*/ 	.short	0x00ff


	//----- nvinfo : EIATTR_EXTERNS
	.align		4
        /*0080*/ 	.byte	0x04, 0x0f
        /*0082*/ 	.short	(.L_3629 - .L_3628)


	//   ....[0]....
	.align		4
.L_3628:
        /*0084*/ 	.word	index@(__assertfail)


	//----- nvinfo : EIATTR_MERCURY_ISA_VERSION
	.align		4
.L_3629:
        /*0088*/ 	.byte	0x03, 0x5f
        /*008a*/ 	.short	0x0101


	//----- nvinfo : EIATTR_VRC_CTA_INIT_COUNT
	.align		4
        /*008c*/ 	.byte	0x02, 0x4a
	.zero		1
	.zero		1


	//----- nvinfo : EIATTR_SYSCALL_OFFSETS
	.align		4
        /*0090*/ 	.byte	0x04, 0x46
        /*0092*/ 	.short	(.L_3631 - .L_3630)


	//   ....[0]....
.L_3630:
        /*0094*/ 	.word	0x00001000


	//   ....[1]....
        /*0098*/ 	.word	0x000021e0


	//   ....[2]....
        /*009c*/ 	.word	0x00003300


	//   ....[3]....
        /*00a0*/ 	.word	0x00004420


	//   ....[4]....
        /*00a4*/ 	.word	0x000056d0


	//   ....[5]....
        /*00a8*/ 	.word	0x000065b0


	//   ....[6]....
        /*00ac*/ 	.word	0x00007530


	//   ....[7]....
        /*00b0*/ 	.word	0x000084b0


	//----- nvinfo : EIATTR_EXIT_INSTR_OFFSETS
	.align		4
.L_3631:
        /*00b4*/ 	.byte	0x04, 0x1c
        /*00b6*/ 	.short	(.L_3633 - .L_3632)


	//   ....[0]....
.L_3632:
        /*00b8*/ 	.word	0x000077e0


	//   ....[1]....
        /*00bc*/ 	.word	0x00007930


	//   ....[2]....
        /*00c0*/ 	.word	0x00007970


	//   ....[3]....
        /*00c4*/ 	.word	0x00007a10


	//   ....[4]....
        /*00c8*/ 	.word	0x00007a50


	//   ....[5]....
        /*00cc*/ 	.word	0x00007a90


	//   ....[6]....
        /*00d0*/ 	.word	0x00007b20


	//   ....[7]....
        /*00d4*/ 	.word	0x00007b60


	//   ....[8]....
        /*00d8*/ 	.word	0x00007c00


	//   ....[9]....
        /*00dc*/ 	.word	0x00007c50


	//   ....[10]....
        /*00e0*/ 	.word	0x00007ca0


	//   ....[11]....
        /*00e4*/ 	.word	0x00007d80


	//   ....[12]....
        /*00e8*/ 	.word	0x00007ef0


	//   ....[13]....
        /*00ec*/ 	.word	0x00008060


	//   ....[14]....
        /*00f0*/ 	.word	0x000081c0


	//   ....[15]....
        /*00f4*/ 	.word	0x00008200


	//   ....[16]....
        /*00f8*/ 	.word	0x00008240


	//   ....[17]....
        /*00fc*/ 	.word	0x000082f0


	//   ....[18]....
        /*0100*/ 	.word	0x00008350


	//   ....[19]....
        /*0104*/ 	.word	0x000084c0


	//   ....[20]....
        /*0108*/ 	.word	0x000085d0


	//   ....[21]....
        /*010c*/ 	.word	0x00008710


	//   ....[22]....
        /*0110*/ 	.word	0x00008730


	//----- nvinfo : EIATTR_MAX_THREADS
	.align		4
.L_3633:
        /*0114*/ 	.byte	0x04, 0x05
        /*0116*/ 	.short	(.L_3635 - .L_3634)
.L_3634:
        /*0118*/ 	.word	0x00000080
        /*011c*/ 	.word	0x00000001
        /*0120*/ 	.word	0x00000001


	//----- nvinfo : EIATTR_CRS_STACK_SIZE
	.align		4
.L_3635:
        /*0124*/ 	.byte	0x04, 0x1e
        /*0126*/ 	.short	(.L_3637 - .L_3636)
.L_3636:
        /*0128*/ 	.word	0x00000000


	//----- nvinfo : EIATTR_CBANK_PARAM_SIZE
	.align		4
.L_3637:
        /*012c*/ 	.byte	0x03, 0x19
        /*012e*/ 	.short	0x003c


	//----- nvinfo : EIATTR_PARAM_CBANK
	.align		4
        /*0130*/ 	.byte	0x04, 0x0a
        /*0132*/ 	.short	(.L_3639 - .L_3638)
	.align		4
.L_3638:
        /*0134*/ 	.word	index@(.nv.constant0._ZN2at6native27unrolled_elementwise_kernelIZZZNS0_21clamp_max_kernel_cudaERNS_18TensorIteratorBaseERKN3c106ScalarEENKUlvE_clEvENKUlvE7_clEvEUlNS4_8BFloat16EE_St5arrayIPcLm2EELi4E23TrivialOffsetCalculatorILi1EjESG_NS0_6memory12LoadWithCastILi1EEENSH_13StoreWithCastILi1EEEEEviT_T0_T2_T3_T4_T5_)
        /*0138*/ 	.short	0x0380
        /*013a*/ 	.short	0x003c


	//----- nvinfo : EIATTR_SW_WAR
	.align		4
.L_3639:
        /*013c*/ 	.byte	0x04, 0x36
        /*013e*/ 	.short	(.L_3641 - .L_3640)
.L_3640:
        /*0140*/ 	.word	0x00000008
.L_3641:


//--------------------- .nv.info._ZN2at6native18elementwise_kernelILi128ELi4EZNS0_22gpu_kernel_impl_nocastIZZZNS0_21clamp_max_kernel_cudaERNS_18TensorIteratorBaseERKN3c106ScalarEENKUlvE_clEvENKUlvE7_clEvEUlNS5_8BFloat16EE_EEvS4_RKT_EUliE_EEviT1_ --------------------------
	.section	.nv.info._ZN2at6native18elementwise_kernelILi128ELi4EZNS0_22gpu_kernel_impl_nocastIZZZNS0_21clamp_max_kernel_cudaERNS_18TensorIteratorBaseERKN3c106ScalarEENKUlvE_clEvENKUlvE7_clEvEUlNS5_8BFloat16EE_EEvS4_RKT_EUliE_EEviT1_,"",@"SHT_CUDA_INFO"
	.sectionflags	@""
	.align	4


	//----- nvinfo : EIATTR_CUDA_API_VERSION
	.align		4
        /*0000*/ 	.byte	0x04, 0x37
        /*0002*/ 	.short	(.L_3643 - .L_3642)
.L_3642:
        /*0004*/ 	.word	0x00000082


	//----- nvinfo : EIATTR_KPARAM_INFO
	.align		4
.L_3643:
        /*0008*/ 	.byte	0x04, 0x17
        /*000a*/ 	.short	(.L_3645 - .L_3644)
.L_3644:
        /*000c*/ 	.word	0x00000000
        /*0010*/ 	.short	0x0001
        /*0012*/ 	.short	0x0008
        /*0014*/ 	.byte	0x00, 0xf0, 0x81, 0x08


	//----- nvinfo : EIATTR_KPARAM_INFO
	.align		4
.L_3645:
        /*0018*/ 	.byte	0x04, 0x17
        /*001a*/ 	.short	(.L_3647 - .L_3646)
.L_3646:
        /*001c*/ 	.word	0x00000000
        /*0020*/ 	.short	0x0000
        /*0022*/ 	.short	0x0000
        /*0024*/ 	.byte	0x00, 0xf0, 0x11, 0x00


	//----- nvinfo : EIATTR_SPARSE_MMA_MASK
	.align		4
.L_3647:
        /*0028*/ 	.byte	0x03, 0x50
        /*002a*/ 	.short	0x0000


	//----- nvinfo : EIATTR_MAXREG_COUNT
	.align		4
        /*002c*/ 	.byte	0x03, 0x1b
        /*002e*/ 	.short	0x0080


	//----- nvinfo : EIATTR_MERCURY_ISA_VERSION
	.align		4
        /*0030*/ 	.byte	0x03, 0x5f
        /*0032*/ 	.short	0x0101


	//----- nvinfo : EIATTR_VRC_CTA_INIT_COUNT
	.align		4
        /*0034*/ 	.byte	0x02, 0x4a
	.zero		1
	.zero		1


	//----- nvinfo : EIATTR_EXIT_INSTR_OFFSETS
	.align		4
        /*0038*/ 	.byte	0x04, 0x1c
        /*003a*/ 	.short	(.L_3649 - .L_3648)


	//   ....[0]....
.L_3648:
        /*003c*/ 	.word	0x000003a0


	//   ....[1]....
        /*0040*/ 	.word	0x00000450


	//   ....[2]....
        /*0044*/ 	.word	0x00004030


	//   ....[3]....
        /*0048*/ 	.word	0x000053b0


	//----- nvinfo : EIATTR_MAX_THREADS
	.align		4
.L_3649:
        /*004c*/ 	.byte	0x04, 0x05
        /*004e*/ 	.short	(.L_3651 - .L_3650)
.L_3650:
        /*0050*/ 	.word	0x00000080
        /*0054*/ 	.word	0x00000001
        /*0058*/ 	.word	0x00000001


	//----- nvinfo : EIATTR_CRS_STACK_SIZE
	.align		4
.L_3651:
        /*005c*/ 	.byte	0x04, 0x1e
        /*005e*/ 	.short	(.L_3653 - .L_3652)
.L_3652:
        /*0060*/ 	.word	0x00000000


	//----- nvinfo : EIATTR_CBANK_PARAM_SIZE
	.align		4
.L_3653:
        /*0064*/ 	.byte	0x03, 0x19
        /*0066*/ 	.short	0x0228


	//----- nvinfo : EIATTR_PARAM_CBANK
	.align		4
        /*0068*/ 	.byte	0x04, 0x0a
        /*006a*/ 	.short	(.L_3655 - .L_3654)
	.align		4
.L_3654:
        /*006c*/ 	.word	index@(.nv.constant0._ZN2at6native18elementwise_kernelILi128ELi4EZNS0_22gpu_kernel_impl_nocastIZZZNS0_21clamp_max_kernel_cudaERNS_18TensorIteratorBaseERKN3c106ScalarEENKUlvE_clEvENKUlvE7_clEvEUlNS5_8BFloat16EE_EEvS4_RKT_EUliE_EEviT1_)
        /*0070*/ 	.short	0x0380
        /*0072*/ 	.short	0x0228


	//----- nvinfo : EIATTR_SW_WAR
	.align		4
.L_3655:
        /*0074*/ 	.byte	0x04, 0x36
        /*0076*/ 	.short	(.L_3657 - .L_3656)
.L_3656:
        /*0078*/ 	.word	0x00000008
.L_3657:


//--------------------- .nv.info._ZN2at6native27unrolled_elementwise_kernelIZZZNS0_21clamp_max_kernel_cudaERNS_18TensorIteratorBaseERKN3c106ScalarEENKUlvE_clEvENKUlvE7_clEvEUlNS4_8BFloat16EE_St5arrayIPcLm2EELi4E23TrivialOffsetCalculatorILi1EjESG_NS0_6memory15LoadWithoutCastENSH_16StoreWithoutCastEEEviT_T0_T2_T3_T4_T5_ --------------------------
	.section	.nv.info._ZN2at6native27unrolled_elementwise_kernelIZZZNS0_21clamp_max_kernel_cudaERNS_18TensorIteratorBaseERKN3c106ScalarEENKUlvE_clEvENKUlvE7_clEvEUlNS4_8BFloat16EE_St5arrayIPcLm2EELi4E23TrivialOffsetCalculatorILi1EjESG_NS0_6memory15LoadWithoutCastENSH_16StoreWithoutCastEEEviT_T0_T2_T3_T4_T5_,"",@"SHT_CUDA_INFO"
	.sectionflags	@""
	.align	4


	//----- nvinfo : EIATTR_CUDA_API_VERSION
	.align		4
        /*0000*/ 	.byte	0x04, 0x37
        /*0002*/ 	.short	(.L_3659 - .L_3658)
.L_3658:
        /*0004*/ 	.word	0x00000082


	//----- nvinfo : EIATTR_KPARAM_INFO
	.align		4
.L_3659:
        /*0008*/ 	.byte	0x04, 0x17
        /*000a*/ 	.short	(.L_3661 - .L_3660)
.L_3660:
        /*000c*/ 	.word	0x00000000
        /*0010*/ 	.short	0x0006
        /*0012*/ 	.short	0x002b
        /*0014*/ 	.byte	0x00, 0xf0, 0x05, 0x00


	//----- nvinfo : EIATTR_KPARAM_INFO
	.align		4
.L_3661:
        /*0018*/ 	.byte	0x04, 0x17
        /*001a*/ 	.short	(.L_3663 - .L_3662)
.L_3662:
        /*001c*/ 	.word	0x00000000
        /*0020*/ 	.short	0x0005
        /*0022*/ 	.short	0x002a
        /*0024*/ 	.byte	0x00, 0xf0, 0x05, 0x00


	//----- nvinfo : EIATTR_KPARAM_INFO
	.align		4
.L_3663:
        /*0028*/ 	.byte	0x04, 0x17
        /*002a*/ 	.short	(.L_3665 - .L_3664)
.L_3664:
        /*002c*/ 	.word	0x00000000
        /*0030*/ 	.short	0x0004
        /*0032*/ 	.short	0x0029
        /*0034*/ 	.byte	0x00, 0xf0, 0x05, 0x00


	//----- nvinfo : EIATTR_KPARAM_INFO
	.align		4
.L_3665:
        /*0038*/ 	.byte	0x04, 0x17
        /*003a*/ 	.short	(.L_3667 - .L_3666)
.L_3666:
        /*003c*/ 	.word	0x00000000
        /*0040*/ 	.short	0x0003
        /*0042*/ 	.short	0x0028
        /*0044*/ 	.byte	0x00, 0xf0, 0x05, 0x00


	//----- nvinfo : EIATTR_KPARAM_INFO
	.align		4
.L_3667:
        /*0048*/ 	.byte	0x04, 0x17
        /*004a*/ 	.short	(.L_3669 - .L_3668)
.L_3668:
        /*004c*/ 	.word	0x00000000
        /*0050*/ 	.short	0x0002
        /*0052*/ 	.short	0x0018
        /*0054*/ 	.byte	0x00, 0xf0, 0x41, 0x00


	//----- nvinfo : EIATTR_KPARAM_INFO
	.align		4
.L_3669:
        /*0058*/ 	.byte	0x04, 0x17
        /*005a*/ 	.short	(.L_3671 - .L_3670)
.L_3670:
        /*005c*/ 	.word	0x00000000
        /*0060*/ 	.short	0x0001
        /*0062*/ 	.short	0x0008
        /*0064*/ 	.byte	0x00, 0xf0, 0x41, 0x00


	//----- nvinfo : EIATTR_KPARAM_INFO
	.align		4
.L_3671:
        /*0068*/ 	.byte	0x04, 0x17
        /*006a*/ 	.short	(.L_3673 - .L_3672)
.L_3672:
        /*006c*/ 	.word	0x00000000
        /*0070*/ 	.short	0x0000
        /*0072*/ 	.short	0x0000
        /*0074*/ 	.byte	0x00, 0xf0, 0x11, 0x00


	//----- nvinfo : EIATTR_SPARSE_MMA_MASK
	.align		4
.L_3673:
        /*0078*/ 	.byte	0x03, 0x50
        /*007a*/ 	.short	0x0000


	//----- nvinfo : EIATTR_MAXREG_COUNT
	.align		4
        /*007c*/ 	.byte	0x03, 0x1b
        /*007e*/ 	.short	0x00ff


	//----- nvinfo : EIATTR_MERCURY_ISA_VERSION
	.align		4
        /*0080*/ 	.byte	0x03, 0x5f
        /*0082*/ 	.short	0x0101


	//----- nvinfo : EIATTR_VRC_CTA_INIT_COUNT
	.align		4
        /*0084*/ 	.byte	0x02, 0x4a
	.zero		1
	.zero		1


	//----- nvinfo : EIATTR_EXIT_INSTR_OFFSETS
	.align		4
        /*0088*/ 	.byte	0x04, 0x1c
        /*008a*/ 	.short	(.L_3675 - .L_3674)


	//   ....[0]....
.L_3674:
        /*008c*/ 	.word	0x00000620


	//   ....[1]....
        /*0090*/ 	.word	0x00000670


	//----- nvinfo : EIATTR_MAX_THREADS
	.align		4
.L_3675:
        /*0094*/ 	.byte	0x04, 0x05
        /*0096*/ 	.short	(.L_3677 - .L_3676)
.L_3676:
        /*0098*/ 	.word	0x00000080
        /*009c*/ 	.word	0x00000001
        /*00a0*/ 	.word	0x00000001


	//----- nvinfo : EIATTR_CRS_STACK_SIZE
	.align		4
.L_3677:
        /*00a4*/ 	.byte	0x04, 0x1e
        /*00a6*/ 	.short	(.L_3679 - .L_3678)
.L_3678:
        /*00a8*/ 	.word	0x00000000


	//----- nvinfo : EIATTR_CBANK_PARAM_SIZE
	.align		4
.L_3679:
        /*00ac*/ 	.byte	0x03, 0x19
        /*00ae*/ 	.short	0x002c


	//----- nvinfo : EIATTR_PARAM_CBANK
	.align		4
        /*00b0*/ 	.byte	0x04, 0x0a
        /*00b2*/ 	.short	(.L_3681 - .L_3680)
	.align		4
.L_3680:
        /*00b4*/ 	.word	index@(.nv.constant0._ZN2at6native27unrolled_elementwise_kernelIZZZNS0_21clamp_max_kernel_cudaERNS_18TensorIteratorBaseERKN3c106ScalarEENKUlvE_clEvENKUlvE7_clEvEUlNS4_8BFloat16EE_St5arrayIPcLm2EELi4E23TrivialOffsetCalculatorILi1EjESG_NS0_6memory15LoadWithoutCastENSH_16StoreWithoutCastEEEviT_T0_T2_T3_T4_T5_)
        /*00b8*/ 	.short	0x0380
        /*00ba*/ 	.short	0x002c


	//----- nvinfo : EIATTR_SW_WAR
	.align		4
.L_3681:
        /*00bc*/ 	.byte	0x04, 0x36
        /*00be*/ 	.short	(.L_3683 - .L_3682)
.L_3682:
        /*00c0*/ 	.word	0x00000008
.L_3683:


//--------------------- .nv.info._ZN2at6native29vectorized_elementwise_kernelILi2EZZZNS0_21clamp_max_kernel_cudaERNS_18TensorIteratorBaseERKN3c106ScalarEENKUlvE_clEvENKUlvE7_clEvEUlNS4_8BFloat16EE_St5arrayIPcLm2EEEEviT0_T1_ --------------------------
	.section	.nv.info._ZN2at6native29vectorized_elementwise_kernelILi2EZZZNS0_21clamp_max_kernel_cudaERNS_18TensorIteratorBaseERKN3c106ScalarEENKUlvE_clEvENKUlvE7_clEvEUlNS4_8BFloat16EE_St5arrayIPcLm2EEEEviT0_T1_,"",@"SHT_CUDA_INFO"
	.sectionflags	@""
	.align	4


	//----- nvinfo : EIATTR_CUDA_API_VERSION
	.align		4
        /*0000*/ 	.byte	0x04, 0x37
        /*0002*/ 	.short	(.L_3685 - .L_3684)
.L_3684:
        /*0004*/ 	.word	0x00000082


	//----- nvinfo : EIATTR_KPARAM_INFO
	.align		4
.L_3685:
        /*0008*/ 	.byte	0x04, 0x17
        /*000a*/ 	.short	(.L_3687 - .L_3686)
.L_3686:
        /*000c*/ 	.word	0x00000000
        /*0010*/ 	.short	0x0002
        /*0012*/ 	.short	0x0018
        /*0014*/ 	.byte	0x00, 0xf0, 0x41, 0x00


	//----- nvinfo : EIATTR_KPARAM_INFO
	.align		4
.L_3687:
        /*0018*/ 	.byte	0x04, 0x17
        /*001a*/ 	.short	(.L_3689 - .L_3688)
.L_3688:
        /*001c*/ 	.word	0x00000000
        /*0020*/ 	.short	0x0001
        /*0022*/ 	.short	0x0008
        /*0024*/ 	.byte	0x00, 0xf0, 0x41, 0x00


	//----- nvinfo : EIATTR_KPARAM_INFO
	.align		4
.L_3689:
        /*0028*/ 	.byte	0x04, 0x17
        /*002a*/ 	.short	(.L_3691 - .L_3690)
.L_3690:
        /*002c*/ 	.word	0x00000000
        /*0030*/ 	.short	0x0000
        /*0032*/ 	.short	0x0000
        /*0034*/ 	.byte	0x00, 0xf0, 0x11, 0x00


	//----- nvinfo : EIATTR_SPARSE_MMA_MASK
	.align		4
.L_3691:
        /*0038*/ 	.byte	0x03, 0x50
        /*003a*/ 	.short	0x0000


	//----- nvinfo : EIATTR_MAXREG_COUNT
	.align		4
        /*003c*/ 	.byte	0x03, 0x1b
        /*003e*/ 	.short	0x00ff


	//----- nvinfo : EIATTR_MERCURY_ISA_VERSION
	.align		4
        /*0040*/ 	.byte	0x03, 0x5f
        /*0042*/ 	.short	0x0101


	//----- nvinfo : EIATTR_VRC_CTA_INIT_COUNT
	.align		4
        /*0044*/ 	.byte	0x02, 0x4a
	.zero		1
	.zero		1


	//----- nvinfo : EIATTR_EXIT_INSTR_OFFSETS
	.align		4
        /*0048*/ 	.byte	0x04, 0x1c
        /*004a*/ 	.short	(.L_3693 - .L_3692)


	//   ....[0]....
.L_3692:
        /*004c*/ 	.word	0x00000ce0


	//   ....[1]....
        /*0050*/ 	.word	0x00000d30


	//   ....[2]....
        /*0054*/ 	.word	0x000011d0


	//----- nvinfo : EIATTR_MAX_THREADS
	.align		4
.L_3693:
        /*0058*/ 	.byte	0x04, 0x05
        /*005a*/ 	.short	(.L_3695 - .L_3694)
.L_3694:
        /*005c*/ 	.word	0x00000080
        /*0060*/ 	.word	0x00000001
        /*0064*/ 	.word	0x00000001


	//----- nvinfo : EIATTR_CRS_STACK_SIZE
	.align		4
.L_3695:
        /*0068*/ 	.byte	0x04, 0x1e
        /*006a*/ 	.short	(.L_3697 - .L_3696)
.L_3696:
        /*006c*/ 	.word	0x00000000


	//----- nvinfo : EIATTR_CBANK_PARAM_SIZE
	.align		4
.L_3697:
        /*0070*/ 	.byte	0x03, 0x19
        /*0072*/ 	.short	0x0028


	//----- nvinfo : EIATTR_PARAM_CBANK
	.align		4
        /*0074*/ 	.byte	0x04, 0x0a
        /*0076*/ 	.short	(.L_3699 - .L_3698)
	.align		4
.L_3698:
        /*0078*/ 	.word	index@(.nv.constant0._ZN2at6native29vectorized_elementwise_kernelILi2EZZZNS0_21clamp_max_kernel_cudaERNS_18TensorIteratorBaseERKN3c106ScalarEENKUlvE_clEvENKUlvE7_clEvEUlNS4_8BFloat16EE_St5arrayIPcLm2EEEEviT0_T1_)
        /*007c*/ 	.short	0x0380
        /*007e*/ 	.short	0x0028


	//----- nvinfo : EIATTR_SW_WAR
	.align		4
.L_3699:
        /*0080*/ 	.byte	0x04, 0x36
        /*0082*/ 	.short	(.L_3701 - .L_3700)
.L_3700:
        /*0084*/ 	.word	0x00000008
.L_3701:


//--------------------- .nv.info._ZN2at6native29vectorized_elementwise_kernelILi4EZZZNS0_21clamp_max_kernel_cudaERNS_18TensorIteratorBaseERKN3c106ScalarEENKUlvE_clEvENKUlvE7_clEvEUlNS4_8BFloat16EE_St5arrayIPcLm2EEEEviT0_T1_ --------------------------
	.section	.nv.info._ZN2at6native29vectorized_elementwise_kernelILi4EZZZNS0_21clamp_max_kernel_cudaERNS_18TensorIteratorBaseERKN3c106ScalarEENKUlvE_clEvENKUlvE7_clEvEUlNS4_8BFloat16EE_St5arrayIPcLm2EEEEviT0_T1_,"",@"SHT_CUDA_INFO"
	.sectionflags	@""
	.align	4


	//----- nvinfo : EIATTR_CUDA_API_VERSION
	.align		4
        /*0000*/ 	.byte	0x04, 0x37
        /*0002*/ 	.short	(.L_3703 - .L_3702)
.L_3702:
        /*0004*/ 	.word	0x00000082


	//----- nvinfo : EIATTR_KPARAM_INFO
	.align		4
.L_3703:
        /*0008*/ 	.byte	0x04, 0x17
        /*000a*/ 	.short	(.L_3705 - .L_3704)
.L_3704:
        /*000c*/ 	.word	0x00000000
        /*0010*/ 	.short	0x0002
        /*0012*/ 	.short	0x0018
        /*0014*/ 	.byte	0x00, 0xf0, 0x41, 0x00


	//----- nvinfo : EIATTR_KPARAM_INFO
	.align		4
.L_3705:
        /*0018*/ 	.byte	0x04, 0x17
        /*001a*/ 	.short	(.L_3707 - .L_3706)
.L_3706:
        /*001c*/ 	.word	0x00000000
        /*0020*/ 	.short	0x0001
        /*0022*/ 	.short	0x0008
        /*0024*/ 	.byte	0x00, 0xf0, 0x41, 0x00


	//----- nvinfo : EIATTR_KPARAM_INFO
	.align		4
.L_3707:
        /*0028*/ 	.byte	0x04, 0x17
        /*002a*/ 	.short	(.L_3709 - .L_3708)
.L_3708:
        /*002c*/ 	.word	0x00000000
        /*0030*/ 	.short	0x0000
        /*0032*/ 	.short	0x0000
        /*0034*/ 	.byte	0x00, 0xf0, 0x11, 0x00


	//----- nvinfo : EIATTR_SPARSE_MMA_MASK
	.align		4
.L_3709:
        /*0038*/ 	.byte	0x03, 0x50
        /*003a*/ 	.short	0x0000


	//----- nvinfo : EIATTR_MAXREG_COUNT
	.align		4
        /*003c*/ 	.byte	0x03, 0x1b
        /*003e*/ 	.short	0x00ff


	//----- nvinfo : EIATTR_MERCURY_ISA_VERSION
	.align		4
        /*0040*/ 	.byte	0x03, 0x5f
        /*0042*/ 	.short	0x0101


	//----- nvinfo : EIATTR_VRC_CTA_INIT_COUNT
	.align		4
        /*0044*/ 	.byte	0x02, 0x4a
	.zero		1
	.zero		1


	//----- nvinfo : EIATTR_EXIT_INSTR_OFFSETS
	.align		4
        /*0048*/ 	.byte	0x04, 0x1c
        /*004a*/ 	.short	(.L_3711 - .L_3710)


	//   ....[0]....
.L_3710:
        /*004c*/ 	.word	0x00000ce0


	//   ....[1]....
        /*0050*/ 	.word	0x00000d30


	//   ....[2]....
        /*0054*/ 	.word	0x00001190


	//----- nvinfo : EIATTR_MAX_THREADS
	.align		4
.L_3711:
        /*0058*/ 	.byte	0x04, 0x05
        /*005a*/ 	.short	(.L_3713 - .L_3712)
.L_3712:
        /*005c*/ 	.word	0x00000080
        /*0060*/ 	.word	0x00000001
        /*0064*/ 	.word	0x00000001


	//----- nvinfo : EIATTR_CRS_STACK_SIZE
	.align		4
.L_3713:
        /*0068*/ 	.byte	0x04, 0x1e
        /*006a*/ 	.short	(.L_3715 - .L_3714)
.L_3714:
        /*006c*/ 	.word	0x00000000


	//----- nvinfo : EIATTR_CBANK_PARAM_SIZE
	.align		4
.L_3715:
        /*0070*/ 	.byte	0x03, 0x19
        /*0072*/ 	.short	0x0028


	//----- nvinfo : EIATTR_PARAM_CBANK
	.align		4
        /*0074*/ 	.byte	0x04, 0x0a
        /*0076*/ 	.short	(.L_3717 - .L_3716)
	.align		4
.L_3716:
        /*0078*/ 	.word	index@(.nv.constant0._ZN2at6native29vectorized_elementwise_kernelILi4EZZZNS0_21clamp_max_kernel_cudaERNS_18TensorIteratorBaseERKN3c106ScalarEENKUlvE_clEvENKUlvE7_clEvEUlNS4_8BFloat16EE_St5arrayIPcLm2EEEEviT0_T1_)
        /*007c*/ 	.short	0x0380
        /*007e*/ 	.short	0x0028


	//----- nvinfo : EIATTR_SW_WAR
	.align		4
.L_3717:
        /*0080*/ 	.byte	0x04, 0x36
        /*0082*/ 	.short	(.L_3719 - .L_3718)
.L_3718:
        /*0084*/ 	.word	0x00000008
.L_3719:


//--------------------- .nv.info._ZN2at6native29vectorized_elementwise_kernelILi8EZZZNS0_21clamp_max_kernel_cudaERNS_18TensorIteratorBaseERKN3c106ScalarEENKUlvE_clEvENKUlvE7_clEvEUlNS4_8BFloat16EE_St5arrayIPcLm2EEEEviT0_T1_ --------------------------
	.section	.nv.info._ZN2at6native29vectorized_elementwise_kernelILi8EZZZNS0_21clamp_max_kernel_cudaERNS_18TensorIteratorBaseERKN3c106ScalarEENKUlvE_clEvENKUlvE7_clEvEUlNS4_8BFloat16EE_St5arrayIPcLm2EEEEviT0_T1_,"",@"SHT_CUDA_INFO"
	.sectionflags	@""
	.align	4


	//----- nvinfo : EIATTR_CUDA_API_VERSION
	.align		4
        /*0000*/ 	.byte	0x04, 0x37
        /*0002*/ 	.short	(.L_3721 - .L_3720)
.L_3720:
        /*0004*/ 	.word	0x00000082


	//----- nvinfo : EIATTR_KPARAM_INFO
	.align		4
.L_3721:
        /*0008*/ 	.byte	0x04, 0x17
        /*000a*/ 	.short	(.L_3723 - .L_3722)
.L_3722:
        /*000c*/ 	.word	0x00000000
        /*0010*/ 	.short	0x0002
        /*0012*/ 	.short	0x0018
        /*0014*/ 	.byte	0x00, 0xf0, 0x41, 0x00


	//----- nvinfo : EIATTR_KPARAM_INFO
	.align		4
.L_3723:
        /*0018*/ 	.byte	0x04, 0x17
        /*001a*/ 	.short	(.L_3725 - .L_3724)
.L_3724:
        /*001c*/ 	.word	0x00000000
        /*0020*/ 	.short	0x0001
        /*0022*/ 	.short	0x0008
        /*0024*/ 	.byte	0x00, 0xf0, 0x41, 0x00


	//----- nvinfo : EIATTR_KPARAM_INFO
	.align		4
.L_3725:
        /*0028*/ 	.byte	0x04, 0x17
        /*002a*/ 	.short	(.L_3727 - .L_3726)
.L_3726:
        /*002c*/ 	.word	0x00000000
        /*0030*/ 	.short	0x0000
        /*0032*/ 	.short	0x0000
        /*0034*/ 	.byte	0x00, 0xf0, 0x11, 0x00


	//----- nvinfo : EIATTR_SPARSE_MMA_MASK
	.align		4
.L_3727:
        /*0038*/ 	.byte	0x03, 0x50
        /*003a*/ 	.short	0x0000


	//----- nvinfo : EIATTR_MAXREG_COUNT
	.align		4
        /*003c*/ 	.byte	0x03, 0x1b
        /*003e*/ 	.short	0x00ff


	//----- nvinfo : EIATTR_MERCURY_ISA_VERSION
	.align		4
        /*0040*/ 	.byte	0x03, 0x5f
        /*0042*/ 	.short	0x0101


	//----- nvinfo : EIATTR_VRC_CTA_INIT_COUNT
	.align		4
        /*0044*/ 	.byte	0x02, 0x4a
	.zero		1
	.zero		1


	//----- nvinfo : EIATTR_EXIT_INSTR_OFFSETS
	.align		4
        /*0048*/ 	.byte	0x04, 0x1c
        /*004a*/ 	.short	(.L_3729 - .L_3728)


	//   ....[0]....
.L_3728:
        /*004c*/ 	.word	0x00000ce0


	//   ....[1]....
        /*0050*/ 	.word	0x00000d30


	//   ....[2]....
        /*0054*/ 	.word	0x00001170


	//----- nvinfo : EIATTR_MAX_THREADS
	.align		4
.L_3729:
        /*0058*/ 	.byte	0x04, 0x05
        /*005a*/ 	.short	(.L_3731 - .L_3730)
.L_3730:
        /*005c*/ 	.word	0x00000080
        /*0060*/ 	.word	0x00000001
        /*0064*/ 	.word	0x00000001


	//----- nvinfo : EIATTR_CRS_STACK_SIZE
	.align		4
.L_3731:
        /*0068*/ 	.byte	0x04, 0x1e
        /*006a*/ 	.short	(.L_3733 - .L_3732)
.L_3732:
        /*006c*/ 	.word	0x00000000


	//----- nvinfo : EIATTR_CBANK_PARAM_SIZE
	.align		4
.L_3733:
        /*0070*/ 	.byte	0x03, 0x19
        /*0072*/ 	.short	0x0028


	//----- nvinfo : EIATTR_PARAM_CBANK
	.align		4
        /*0074*/ 	.byte	0x04, 0x0a
        /*0076*/ 	.short	(.L_3735 - .L_3734)
	.align		4
.L_3734:
        /*0078*/ 	.word	index@(.nv.constant0._ZN2at6native29vectorized_elementwise_kernelILi8EZZZNS0_21clamp_max_kernel_cudaERNS_18TensorIteratorBaseERKN3c106ScalarEENKUlvE_clEvENKUlvE7_clEvEUlNS4_8BFloat16EE_St5arrayIPcLm2EEEEviT0_T1_)
        /*007c*/ 	.short	0x0380
        /*007e*/ 	.short	0x0028


	//----- nvinfo : EIATTR_SW_WAR
	.align		4
.L_3735:
        /*0080*/ 	.byte	0x04, 0x36
        /*0082*/ 	.short	(.L_3737 - .L_3736)
.L_3736:
        /*0084*/ 	.word	0x00000008
.L_3737:


//--------------------- .nv.info._ZN2at6native18elementwise_kernelILi128ELi4EZNS0_15gpu_kernel_implIZZZNS0_21clamp_max_kernel_cudaERNS_18TensorIteratorBaseERKN3c106ScalarEENKUlvE_clEvENKUlvE6_clEvEUlNS5_4HalfEE_EEvS4_RKT_EUliE_EEviT1_ --------------------------
	.section	.nv.info._ZN2at6native18elementwise_kernelILi128ELi4EZNS0_15gpu_kernel_implIZZZNS0_21clamp_max_kernel_cudaERNS_18TensorIteratorBaseERKN3c106ScalarEENKUlvE_clEvENKUlvE6_clEvEUlNS5_4HalfEE_EEvS4_RKT_EUliE_EEviT1_,"",@"SHT_CUDA_INFO"
	.sectionflags	@""
	.align	4


	//----- nvinfo : EIATTR_CUDA_API_VERSION
	.align		4
        /*0000*/ 	.byte	0x04, 0x37
        /*0002*/ 	.short	(.L_3739 - .L_3738)
.L_3738:
        /*0004*/ 	.word	0x00000082


	//----- nvinfo : EIATTR_KPARAM_INFO
	.align		4
.L_3739:
        /*0008*/ 	.byte	0x04, 0x17
        /*000a*/ 	.short	(.L_3741 - .L_3740)
.L_3740:
        /*000c*/ 	.word	0x00000000
        /*0010*/ 	.short	0x0001
        /*0012*/ 	.short	0x0008
        /*0014*/ 	.byte	0x00, 0xf0, 0xa1, 0x08


	//----- nvinfo : EIATTR_KPARAM_INFO
	.align		4
.L_3741:
        /*0018*/ 	.byte	0x04, 0x17
        /*001a*/ 	.short	(.L_3743 - .L_3742)
.L_3742:
        /*001c*/ 	.word	0x00000000
        /*0020*/ 	.short	0x0000
        /*0022*/ 	.short	0x0000
        /*0024*/ 	.byte	0x00, 0xf0, 0x11, 0x00


	//----- nvinfo : EIATTR_SPARSE_MMA_MASK
	.align		4
.L_3743:
        /*0028*/ 	.byte	0x03, 0x50
        /*002a*/ 	.short	0x0000


	//----- nvinfo : EIATTR_MAXREG_COUNT
	.align		4
        /*002c*/ 	.byte	0x03, 0x1b
        /*002e*/ 	.short	0x0080


	//----- nvinfo : EIATTR_EXTERNS
	.align		4
        /*0030*/ 	.byte	0x04, 0x0f
        /*0032*/ 	.short	(.L_3745 - .L_3744)


	//   ....[0]....
	.align		4
.L_3744:
        /*0034*/ 	.word	index@(__assertfail)


	//----- nvinfo : EIATTR_MERCURY_ISA_VERSION
	.align		4
.L_3745:
        /*0038*/ 	.byte	0x03, 0x5f
        /*003a*/ 	.short	0x0101


	//----- nvinfo : EIATTR_VRC_CTA_INIT_COUNT
	.align		4
        /*003c*/ 	.byte	0x02, 0x4a
	.zero		1
	.zero		1


	//----- nvinfo : EIATTR_SYSCALL_OFFSETS
	.align		4
        /*0040*/ 	.byte	0x04, 0x46
        /*0042*/ 	.short	(.L_3747 - .L_3746)


	//   ....[0]....
.L_3746:
        /*0044*/ 	.word	0x000022b0


	//   ....[1]....
        /*0048*/ 	.word	0x00003230


	//   ....[2]....
        /*004c*/ 	.word	0x00005690


	//   ....[3]....
        /*0050*/ 	.word	0x00006430


	//   ....[4]....
        /*0054*/ 	.word	0x000089a0


	//   ....[5]....
        /*0058*/ 	.word	0x00009740


	//   ....[6]....
        /*005c*/ 	.word	0x0000bcc0


	//   ....[7]....
        /*0060*/ 	.word	0x0000ca30


	//----- nvinfo : EIATTR_EXIT_INSTR_OFFSETS
	.align		4
.L_3747:
        /*0064*/ 	.byte	0x04, 0x1c
        /*0066*/ 	.short	(.L_3749 - .L_3748)


	//   ....[0]....
.L_3748:
        /*0068*/ 	.word	0x00009a20


	//   ....[1]....
        /*006c*/ 	.word	0x0000bed0


	//   ....[2]....
        /*0070*/ 	.word	0x0000bf10


	//   ....[3]....
        /*0074*/ 	.word	0x0000bfb0


	//   ....[4]....
        /*0078*/ 	.word	0x0000bff0


	//   ....[5]....
        /*007c*/ 	.word	0x0000c030


	//   ....[6]....
        /*0080*/ 	.word	0x0000c0c0


	//   ....[7]....
        /*0084*/ 	.word	0x0000c0e0


	//   ....[8]....
        /*0088*/ 	.word	0x0000c180


	//   ....[9]....
        /*008c*/ 	.word	0x0000c1d0


	//   ....[10]....
        /*0090*/ 	.word	0x0000c220


	//   ....[11]....
        /*0094*/ 	.word	0x0000c300


	//   ....[12]....
        /*0098*/ 	.word	0x0000c470


	//   ....[13]....
        /*009c*/ 	.word	0x0000c5e0


	//   ....[14]....
        /*00a0*/ 	.word	0x0000c740


	//   ....[15]....
        /*00a4*/ 	.word	0x0000c780


	//   ....[16]....
        /*00a8*/ 	.word	0x0000c7c0


	//   ....[17]....
        /*00ac*/ 	.word	0x0000c870


	//   ....[18]....
        /*00b0*/ 	.word	0x0000c8d0


	//   ....[19]....
        /*00b4*/ 	.word	0x0000ca40


	//   ....[20]....
        /*00b8*/ 	.word	0x0000cb50


	//   ....[21]....
        /*00bc*/ 	.word	0x0000cc90


	//   ....[22]....
        /*00c0*/ 	.word	0x0000ccd0


	//----- nvinfo : EIATTR_MAX_THREADS
	.align		4
.L_3749:
        /*00c4*/ 	.byte	0x04, 0x05
        /*00c6*/ 	.short	(.L_3751 - .L_3750)
.L_3750:
        /*00c8*/ 	.word	0x00000080
        /*00cc*/ 	.word	0x00000001
        /*00d0*/ 	.word	0x00000001


	//----- nvinfo : EIATTR_CRS_STACK_SIZE
	.align		4
.L_3751:
        /*00d4*/ 	.byte	0x04, 0x1e
        /*00d6*/ 	.short	(.L_3753 - .L_3752)
.L_3752:
        /*00d8*/ 	.word	0x00000000


	//----- nvinfo : EIATTR_CBANK_PARAM_SIZE
	.align		4
.L_3753:
        /*00dc*/ 	.byte	0x03, 0x19
        /*00de*/ 	.short	0x0230


	//----- nvinfo : EIATTR_PARAM_CBANK
	.align		4
        /*00e0*/ 	.byte	0x04, 0x0a
        /*00e2*/ 	.short	(.L_3755 - .L_3754)
	.align		4
.L_3754:
        /*00e4*/ 	.word	index@(.nv.constant0._ZN2at6native18elementwise_kernelILi128ELi4EZNS0_15gpu_kernel_implIZZZNS0_21clamp_max_kernel_cudaERNS_18TensorIteratorBaseERKN3c106ScalarEENKUlvE_clEvENKUlvE6_clEvEUlNS5_4HalfEE_EEvS4_RKT_EUliE_EEviT1_)
        /*00e8*/ 	.short	0x0380
        /*00ea*/ 	.short	0x0230


	//----- nvinfo : EIATTR_SW_WAR
	.align		4
.L_3755:
        /*00ec*/ 	.byte	0x04, 0x36
        /*00ee*/ 	.short	(.L_3757 - .L_3756)
.L_3756:
        /*00f0*/ 	.word	0x00000008
.L_3757:


//--------------------- .nv.info._ZN2at6native27unrolled_elementwise_kernelIZZZNS0_21clamp_max_kernel_cudaERNS_18TensorIteratorBaseERKN3c106ScalarEENKUlvE_clEvENKUlvE6_clEvEUlNS4_4HalfEE_St5arrayIPcLm2EELi4E23TrivialOffsetCalculatorILi1EjESG_NS0_6memory12LoadWithCastILi1EEENSH_13StoreWithCastILi1EEEEEviT_T0_T2_T3_T4_T5_ --------------------------
	.section	.nv.info._ZN2at6native27unrolled_elementwise_kernelIZZZNS0_21clamp_max_kernel_cudaERNS_18TensorIteratorBaseERKN3c106ScalarEENKUlvE_clEvENKUlvE6_clEvEUlNS4_4HalfEE_St5arrayIPcLm2EELi4E23TrivialOffsetCalculatorILi1EjESG_NS0_6memory12LoadWithCastILi1EEENSH_13StoreWithCastILi1EEEEEviT_T0_T2_T3_T4_T5_,"",@"SHT_CUDA_INFO"
	.sectionflags	@""
	.align	4


	//----- nvinfo : EIATTR_CUDA_API_VERSION
	.align		4
        /*0000*/ 	.byte	0x04, 0x37
        /*0002*/ 	.short	(.L_3759 - .L_3758)
.L_3758:
        /*0004*/ 	.word	0x00000082


	//----- nvinfo : EIATTR_KPARAM_INFO
	.align		4
.L_3759:
        /*0008*/ 	.byte	0x04, 0x17
        /*000a*/ 	.short	(.L_3761 - .L_3760)
.L_3760:
        /*000c*/ 	.word	0x00000000
        /*0010*/ 	.short	0x0006
        /*0012*/ 	.short	0x0034
        /*0014*/ 	.byte	0x00, 0xf0, 0x21, 0x00


	//----- nvinfo : EIATTR_KPARAM_INFO
	.align		4
.L_3761:
        /*0018*/ 	.byte	0x04, 0x17
        /*001a*/ 	.short	(.L_3763 - .L_3762)
.L_3762:
        /*001c*/ 	.word	0x00000000
        /*0020*/ 	.short	0x0005
        /*0022*/ 	.short	0x002c
        /*0024*/ 	.byte	0x00, 0xf0, 0x21, 0x00


	//----- nvinfo : EIATTR_KPARAM_INFO
	.align		4
.L_3763:
        /*0028*/ 	.byte	0x04, 0x17
        /*002a*/ 	.short	(.L_3765 - .L_3764)
.L_3764:
        /*002c*/ 	.word	0x00000000
        /*0030*/ 	.short	0x0004
        /*0032*/ 	.short	0x0029
        /*0034*/ 	.byte	0x00, 0xf0, 0x05, 0x00


	//----- nvinfo : EIATTR_KPARAM_INFO
	.align		4
.L_3765:
        /*0038*/ 	.byte	0x04, 0x17
        /*003a*/ 	.short	(.L_3767 - .L_3766)
.L_3766:
        /*003c*/ 	.word	0x00000000
        /*0040*/ 	.short	0x0003
        /*0042*/ 	.short	0x0028
        /*0044*/ 	.byte	0x00, 0xf0, 0x05, 0x00


	//----- nvinfo : EIATTR_KPARAM_INFO
	.align		4
.L_3767:
        /*0048*/ 	.byte	0x04, 0x17
        /*004a*/ 	.short	(.L_3769 - .L_3768)
.L_3768:
        /*004c*/ 	.word	0x00000000
        /*0050*/ 	.short	0x0002
        /*0052*/ 	.short	0x0018
        /*0054*/ 	.byte	0x00, 0xf0, 0x41, 0x00


	//----- nvinfo : EIATTR_KPARAM_INFO
	.align		4
.L_3769:
        /*0058*/ 	.byte	0x04, 0x17
        /*005a*/ 	.short	(.L_3771 - .L_3770)
.L_3770:
        /*005c*/ 	.word	0x00000000
        /*0060*/ 	.short	0x0001
        /*0062*/ 	.short	0x0008
        /*0064*/ 	.byte	0x00, 0xf0, 0x41, 0x00


	//----- nvinfo : EIATTR_KPARAM_INFO
	.align		4
.L_3771:
        /*0068*/ 	.byte	0x04, 0x17
        /*006a*/ 	.short	(.L_3773 - .L_3772)
.L_3772:
        /*006c*/ 	.word	0x00000000
        /*0070*/ 	.short	0x0000
        /*0072*/ 	.short	0x0000
        /*0074*/ 	.byte	0x00, 0xf0, 0x11, 0x00


	//----- nvinfo : EIATTR_SPARSE_MMA_MASK
	.align		4
.L_3773:
        /*0078*/ 	.byte	0x03, 0x50
        /*007a*/ 	.short	0x0000


	//----- nvinfo : EIATTR_MAXREG_COUNT
	.align		4
        /*007c*/ 	.byte	0x03, 0x1b
        /*007e*/ 	.short	0x00ff


	//----- nvinfo : EIATTR_EXTERNS
	.align		4
        /*0080*/ 	.byte	0x04, 0x0f
        /*0082*/ 	.short	(.L_3775 - .L_3774)


	//   ....[0]....
	.align		4
.L_3774:
        /*0084*/ 	.word	index@(__assertfail)


	//----- nvinfo : EIATTR_MERCURY_ISA_VERSION
	.align		4
.L_3775:
        /*0088*/ 	.byte	0x03, 0x5f
        /*008a*/ 	.short	0x0101


	//----- nvinfo : EIATTR_VRC_CTA_INIT_COUNT
	.align		4
        /*008c*/ 	.byte	0x02, 0x4a
	.zero		1
	.zero		1


	//----- nvinfo : EIATTR_SYSCALL_OFFSETS
	.align		4
        /*0090*/ 	.byte	0x04, 0x46
        /*0092*/ 	.short	(.L_3777 - .L_3776)


	//   ....[0]....
.L_3776:
        /*0094*/ 	.word	0x00000fd0


	//   ....[1]....
        /*0098*/ 	.word	0x00002180


	//   ....[2]....
        /*009c*/ 	.word	0x00003270


	//   ....[3]....
        /*00a0*/ 	.word	0x00004360


	//   ....[4]....
        /*00a4*/ 	.word	0x00005640


	//   ....[5]....
        /*00a8*/ 	.word	0x00006500


	//   ....[6]....
        /*00ac*/ 	.word	0x00007480


	//   ....[7]....
        /*00b0*/ 	.word	0x00008400


	//----- nvinfo : EIATTR_EXIT_INSTR_OFFSETS
	.align		4
.L_3777:
        /*00b4*/ 	.byte	0x04, 0x1c
        /*00b6*/ 	.short	(.L_3779 - .L_3778)


	//   ....[0]....
.L_3778:
        /*00b8*/ 	.word	0x00007750


	//   ....[1]....
        /*00bc*/ 	.word	0x000078a0


	//   ....[2]....
        /*00c0*/ 	.word	0x000078e0


	//   ....[3]....
        /*00c4*/ 	.word	0x00007980


	//   ....[4]....
        /*00c8*/ 	.word	0x000079c0


	//   ....[5]....
        /*00cc*/ 	.word	0x00007a00


	//   ....[6]....
        /*00d0*/ 	.word	0x00007a90


	//   ....[7]....
        /*00d4*/ 	.word	0x00007ab0


	//   ....[8]....
        /*00d8*/ 	.word	0x00007b50


	//   ....[9]....
        /*00dc*/ 	.word	0x00007ba0


	//   ....[10]....
        /*00e0*/ 	.word	0x00007bf0


	//   ....[11]....
        /*00e4*/ 	.word	0x00007cd0


	//   ....[12]....
        /*00e8*/ 	.word	0x00007e40


	//   ....[13]....
        /*00ec*/ 	.word	0x00007fb0


	//   ....[14]....
        /*00f0*/ 	.word	0x00008110


	//   ....[15]....
        /*00f4*/ 	.word	0x00008150


	//   ....[16]....
        /*00f8*/ 	.word	0x00008190


	//   ....[17]....
        /*00fc*/ 	.word	0x00008240


	//   ....[18]....
        /*0100*/ 	.word	0x000082a0


	//   ....[19]....
        /*0104*/ 	.word	0x00008410


	//   ....[20]....
        /*0108*/ 	.word	0x00008520


	//   ....[21]....
        /*010c*/ 	.word	0x00008660


	//   ....[22]....
        /*0110*/ 	.word	0x000086a0


	//----- nvinfo : EIATTR_MAX_THREADS
	.align		4
.L_3779:
        /*0114*/ 	.byte	0x04, 0x05
        /*0116*/ 	.short	(.L_3781 - .L_3780)
.L_3780:
        /*0118*/ 	.word	0x00000080
        /*011c*/ 	.word	0x00000001
        /*0120*/ 	.word	0x00000001


	//----- nvinfo : EIATTR_CRS_STACK_SIZE
	.align		4
.L_3781:
        /*0124*/ 	.byte	0x04, 0x1e
        /*0126*/ 	.short	(.L_3783 - .L_3782)
.L_3782:
        /*0128*/ 	.word	0x00000000


	//----- nvinfo : EIATTR_CBANK_PARAM_SIZE
	.align		4
.L_3783:
        /*012c*/ 	.byte	0x03, 0x19
        /*012e*/ 	.short	0x003c


	//----- nvinfo : EIATTR_PARAM_CBANK
	.align		4
        /*0130*/ 	.byte	0x04, 0x0a
        /*0132*/ 	.short	(.L_3785 - .L_3784)
	.align		4
.L_3784:
        /*0134*/ 	.word	index@(.nv.constant0._ZN2at6native27unrolled_elementwise_kernelIZZZNS0_21clamp_max_kernel_cudaERNS_18TensorIteratorBaseERKN3c106ScalarEENKUlvE_clEvENKUlvE6_clEvEUlNS4_4HalfEE_St5arrayIPcLm2EELi4E23TrivialOffsetCalculatorILi1EjESG_NS0_6memory12LoadWithCastILi1EEENSH_13StoreWithCastILi1EEEEEviT_T0_T2_T3_T4_T5_)
        /*0138*/ 	.short	0x0380
        /*013a*/ 	.short	0x003c


	//----- nvinfo : EIATTR_SW_WAR
	.align		4
.L_3785:
        /*013c*/ 	.byte	0x04, 0x36
        /*013e*/ 	.short	(.L_3787 - .L_3786)
.L_3786:
        /*0140*/ 	.word	0x00000008
.L_3787:


//--------------------- .nv.info._ZN2at6native18elementwise_kernelILi128ELi4EZNS0_22gpu_kernel_impl_nocastIZZZNS0_21clamp_max_kernel_cudaERNS_18TensorIteratorBaseERKN3c106ScalarEENKUlvE_clEvENKUlvE6_clEvEUlNS5_4HalfEE_EEvS4_RKT_EUliE_EEviT1_ --------------------------
	.section	.nv.info._ZN2at6native18elementwise_kernelILi128ELi4EZNS0_22gpu_kernel_impl_nocastIZZZNS0_21clamp_max_kernel_cudaERNS_18TensorIteratorBaseERKN3c106ScalarEENKUlvE_clEvENKUlvE6_clEvEUlNS5_4HalfEE_EEvS4_RKT_EUliE_EEviT1_,"",@"SHT_CUDA_INFO"
	.sectionflags	@""
	.align	4


	//----- nvinfo : EIATTR_CUDA_API_VERSION
	.align		4
        /*0000*/ 	.byte	0x04, 0x37
        /*0002*/ 	.short	(.L_3789 - .L_3788)
.L_3788:
        /*0004*/ 	.word	0x00000082


	//----- nvinfo : EIATTR_KPARAM_INFO
	.align		4
.L_3789:
        /*0008*/ 	.byte	0x04, 0x17
        /*000a*/ 	.short	(.L_3791 - .L_3790)
.L_3790:
        /*000c*/ 	.word	0x00000000
        /*0010*/ 	.short	0x0001
        /*0012*/ 	.short	0x0008
        /*0014*/ 	.byte	0x00, 0xf0, 0x81, 0x08


	//----- nvinfo : EIATTR_KPARAM_INFO
	.align		4
.L_3791:
        /*0018*/ 	.byte	0x04, 0x17
        /*001a*/ 	.short	(.L_3793 - .L_3792)
.L_3792:
        /*001c*/ 	.word	0x00000000
        /*0020*/ 	.short	0x0000
        /*0022*/ 	.short	0x0000
        /*0024*/ 	.byte	0x00, 0xf0, 0x11, 0x00


	//----- nvinfo : EIATTR_SPARSE_MMA_MASK
	.align		4
.L_3793:
        /*0028*/ 	.byte	0x03, 0x50
        /*002a*/ 	.short	0x0000


	//----- nvinfo : EIATTR_MAXREG_COUNT
	.align		4
        /*002c*/ 	.byte	0x03, 0x1b
        /*002e*/ 	.short	0x0080


	//----- nvinfo : EIATTR_MERCURY_ISA_VERSION
	.align		4
        /*0030*/ 	.byte	0x03, 0x5f
        /*0032*/ 	.short	0x0101


	//----- nvinfo : EIATTR_VRC_CTA_INIT_COUNT
	.align		4
        /*0034*/ 	.byte	0x02, 0x4a
	.zero		1
	.zero		1


	//----- nvinfo : EIATTR_EXIT_INSTR_OFFSETS
	.align		4
        /*0038*/ 	.byte	0x04, 0x1c
        /*003a*/ 	.short	(.L_3795 - .L_3794)


	//   ....[0]....
.L_3794:
        /*003c*/ 	.word	0x000003c0


	//   ....[1]....
        /*0040*/ 	.word	0x00000480


	//   ....[2]....
        /*0044*/ 	.word	0x00004090


	//   ....[3]....
        /*0048*/ 	.word	0x00005420


	//----- nvinfo : EIATTR_MAX_THREADS
	.align		4
.L_3795:
        /*004c*/ 	.byte	0x04, 0x05
        /*004e*/ 	.short	(.L_3797 - .L_3796)
.L_3796:
        /*0050*/ 	.word	0x00000080
        /*0054*/ 	.word	0x00000001
        /*0058*/ 	.word	0x00000001


	//----- nvinfo : EIATTR_CRS_STACK_SIZE
	.align		4
.L_3797:
        /*005c*/ 	.byte	0x04, 0x1e
        /*005e*/ 	.short	(.L_3799 - .L_3798)
.L_3798:
        /*0060*/ 	.word	0x00000000


	//----- nvinfo : EIATTR_CBANK_PARAM_SIZE
	.align		4
.L_3799:
        /*0064*/ 	.byte	0x03, 0x19
        /*0066*/ 	.short	0x0228


	//----- nvinfo : EIATTR_PARAM_CBANK
	.align		4
        /*0068*/ 	.byte	0x04, 0x0a
        /*006a*/ 	.short	(.L_3801 - .L_3800)
	.align		4
.L_3800:
        /*006c*/ 	.word	index@(.nv.constant0._ZN2at6native18elementwise_kernelILi128ELi4EZNS0_22gpu_kernel_impl_nocastIZZZNS0_21clamp_max_kernel_cudaERNS_18TensorIteratorBaseERKN3c106ScalarEENKUlvE_clEvENKUlvE6_clEvEUlNS5_4HalfEE_EEvS4_RKT_EUliE_EEviT1_)
        /*0070*/ 	.short	0x0380
        /*0072*/ 	.short	0x0228


	//----- nvinfo : EIATTR_SW_WAR
	.align		4
.L_3801:
        /*0074*/ 	.byte	0x04, 0x36
        /*0076*/ 	.short	(.L_3803 - .L_3802)
.L_3802:
        /*0078*/ 	.word	0x00000008
.L_3803:


//--------------------- .nv.info._ZN2at6native27unrolled_elementwise_kernelIZZZNS0_21clamp_max_kernel_cudaERNS_18TensorIteratorBaseERKN3c106ScalarEENKUlvE_clEvENKUlvE6_clEvEUlNS4_4HalfEE_St5arrayIPcLm2EELi4E23TrivialOffsetCalculatorILi1EjESG_NS0_6memory15LoadWithoutCastENSH_16StoreWithoutCastEEEviT_T0_T2_T3_T4_T5_ --------------------------
	.section	.nv.info._ZN2at6native27unrolled_elementwise_kernelIZZZNS0_21clamp_max_kernel_cudaERNS_18TensorIteratorBaseERKN3c106ScalarEENKUlvE_clEvENKUlvE6_clEvEUlNS4_4HalfEE_St5arrayIPcLm2EELi4E23TrivialOffsetCalculatorILi1EjESG_NS0_6memory15LoadWithoutCastENSH_16StoreWithoutCastEEEviT_T0_T2_T3_T4_T5_,"",@"SHT_CUDA_INFO"
	.sectionflags	@""
	.align	4


	//----- nvinfo : EIATTR_CUDA_API_VERSION
	.align		4
        /*0000*/ 	.byte	0x04, 0x37
        /*0002*/ 	.short	(.L_3805 - .L_3804)
.L_3804:
        /*0004*/ 	.word	0x00000082


	//----- nvinfo : EIATTR_KPARAM_INFO
	.align		4
.L_3805:
        /*0008*/ 	.byte	0x04, 0x17
        /*000a*/ 	.short	(.L_3807 - .L_3806)
.L_3806:
        /*000c*/ 	.word	0x00000000
        /*0010*/ 	.short	0x0006
        /*0012*/ 	.short	0x002b
        /*0014*/ 	.byte	0x00, 0xf0, 0x05, 0x00


	//----- nvinfo : EIATTR_KPARAM_INFO
	.align		4
.L_3807:
        /*0018*/ 	.byte	0x04, 0x17
        /*001a*/ 	.short	(.L_3809 - .L_3808)
.L_3808:
        /*001c*/ 	.word	0x00000000
        /*0020*/ 	.short	0x0005
        /*0022*/ 	.short	0x002a
        /*0024*/ 	.byte	0x00, 0xf0, 0x05, 0x00


	//----- nvinfo : EIATTR_KPARAM_INFO
	.align		4
.L_3809:
        /*0028*/ 	.byte	0x04, 0x17
        /*002a*/ 	.short	(.L_3811 - .L_3810)
.L_3810:
        /*002c*/ 	.word	0x00000000
        /*0030*/ 	.short	0x0004
        /*0032*/ 	.short	0x0029
        /*0034*/ 	.byte	0x00, 0xf0, 0x05, 0x00


	//----- nvinfo : EIATTR_KPARAM_INFO
	.align		4
.L_3811:
        /*0038*/ 	.byte	0x04, 0x17
        /*003a*/ 	.short	(.L_3813 - .L_3812)
.L_3812:
        /*003c*/ 	.word	0x00000000
        /*0040*/ 	.short	0x0003
        /*0042*/ 	.short	0x0028
        /*0044*/ 	.byte	0x00, 0xf0, 0x05, 0x00


	//----- nvinfo : EIATTR_KPARAM_INFO
	.align		4
.L_3813:
        /*0048*/ 	.byte	0x04, 0x17
        /*004a*/ 	.short	(.L_3815 - .L_3814)
.L_3814:
        /*004c*/ 	.word	0x00000000
        /*0050*/ 	.short	0x0002
        /*0052*/ 	.short	0x0018
        /*0054*/ 	.byte	0x00, 0xf0, 0x41, 0x00


	//----- nvinfo : EIATTR_KPARAM_INFO
	.align		4
.L_3815:
        /*0058*/ 	.byte	0x04, 0x17
        /*005a*/ 	.short	(.L_3817 - .L_3816)
.L_3816:
        /*005c*/ 	.word	0x00000000
        /*0060*/ 	.short	0x0001
        /*0062*/ 	.short	0x0008
        /*0064*/ 	.byte	0x00, 0xf0, 0x41, 0x00


	//----- nvinfo : EIATTR_KPARAM_INFO
	.align		4
.L_3817:
        /*0068*/ 	.byte	0x04, 0x17
        /*006a*/ 	.short	(.L_3819 - .L_3818)
.L_3818:
        /*006c*/ 	.word	0x00000000
        /*0070*/ 	.short	0x0000
        /*0072*/ 	.short	0x0000
        /*0074*/ 	.byte	0x00, 0xf0, 0x11, 0x00


	//----- nvinfo : EIATTR_SPARSE_MMA_MASK
	.align		4
.L_3819:
        /*0078*/ 	.byte	0x03, 0x50
        /*007a*/ 	.short	0x0000


	//----- nvinfo : EIATTR_MAXREG_COUNT
	.align		4
        /*007c*/ 	.byte	0x03, 0x1b
        /*007e*/ 	.short	0x00ff


	//----- nvinfo : EIATTR_MERCURY_ISA_VERSION
	.align		4
        /*0080*/ 	.byte	0x03, 0x5f
        /*0082*/ 	.short	0x0101


	//----- nvinfo : EIATTR_VRC_CTA_INIT_COUNT
	.align		4
        /*0084*/ 	.byte	0x02, 0x4a
	.zero		1
	.zero		1


	//----- nvinfo : EIATTR_EXIT_INSTR_OFFSETS
	.align		4
        /*0088*/ 	.byte	0x04, 0x1c
        /*008a*/ 	.short	(.L_3821 - .L_3820)


	//   ....[0]....
.L_3820:
        /*008c*/ 	.word	0x00000650


	//   ....[1]....
        /*0090*/ 	.word	0x000006a0


	//----- nvinfo : EIATTR_MAX_THREADS
	.align		4
.L_3821:
        /*0094*/ 	.byte	0x04, 0x05
        /*0096*/ 	.short	(.L_3823 - .L_3822)
.L_3822:
        /*0098*/ 	.word	0x00000080
        /*009c*/ 	.word	0x00000001
        /*00a0*/ 	.word	0x00000001


	//----- nvinfo : EIATTR_CRS_STACK_SIZE
	.align		4
.L_3823:
        /*00a4*/ 	.byte	0x04, 0x1e
        /*00a6*/ 	.short	(.L_3825 - .L_3824)
.L_3824:
        /*00a8*/ 	.word	0x00000000


	//----- nvinfo : EIATTR_CBANK_PARAM_SIZE
	.align		4
.L_3825:
        /*00ac*/ 	.byte	0x03, 0x19
        /*00ae*/ 	.short	0x002c


	//----- nvinfo : EIATTR_PARAM_CBANK
	.align		4
        /*00b0*/ 	.byte	0x04, 0x0a
        /*00b2*/ 	.short	(.L_3827 - .L_3826)
	.align		4
.L_3826:
        /*00b4*/ 	.word	index@(.nv.constant0._ZN2at6native27unrolled_elementwise_kernelIZZZNS0_21clamp_max_kernel_cudaERNS_18TensorIteratorBaseERKN3c106ScalarEENKUlvE_clEvENKUlvE6_clEvEUlNS4_4HalfEE_St5arrayIPcLm2EELi4E23TrivialOffsetCalculatorILi1EjESG_NS0_6memory15LoadWithoutCastENSH_16StoreWithoutCastEEEviT_T0_T2_T3_T4_T5_)
        /*00b8*/ 	.short	0x0380
        /*00ba*/ 	.short	0x002c


	//----- nvinfo : EIATTR_SW_WAR
	.align		4
.L_3827:
        /*00bc*/ 	.byte	0x04, 0x36
        /*00be*/ 	.short	(.L_3829 - .L_3828)
.L_3828:
        /*00c0*/ 	.word	0x00000008
.L_3829:


//--------------------- .nv.info._ZN2at6native29vectorized_elementwise_kernelILi2EZZZNS0_21clamp_max_kernel_cudaERNS_18TensorIteratorBaseERKN3c106ScalarEENKUlvE_clEvENKUlvE6_clEvEUlNS4_4HalfEE_St5arrayIPcLm2EEEEviT0_T1_ --------------------------
	.section	.nv.info._ZN2at6native29vectorized_elementwise_kernelILi2EZZZNS0_21clamp_max_kernel_cudaERNS_18TensorIteratorBaseERKN3c106ScalarEENKUlvE_clEvENKUlvE6_clEvEUlNS4_4HalfEE_St5arrayIPcLm2EEEEviT0_T1_,"",@"SHT_CUDA_INFO"
	.sectionflags	@""
	.align	4


	//----- nvinfo : EIATTR_CUDA_API_VERSION
	.align		4
        /*0000*/ 	.byte	0x04, 0x37
        /*0002*/ 	.short	(.L_3831 - .L_3830)
.L_3830:
        /*0004*/ 	.word	0x00000082


	//----- nvinfo : EIATTR_KPARAM_INFO
	.align		4
.L_3831:
        /*0008*/ 	.byte	0x04, 0x17
        /*000a*/ 	.short	(.L_3833 - .L_3832)
.L_3832:
        /*000c*/ 	.word	0x00000000
        /*0010*/ 	.short	0x0002
        /*0012*/ 	.short	0x0018
        /*0014*/ 	.byte	0x00, 0xf0, 0x41, 0x00


	//----- nvinfo : EIATTR_KPARAM_INFO
	.align		4
.L_3833:
        /*0018*/ 	.byte	0x04, 0x17
        /*001a*/ 	.short	(.L_3835 - .L_3834)
.L_3834:
        /*001c*/ 	.word	0x00000000
        /*0020*/ 	.short	0x0001
        /*0022*/ 	.short	0x0008
        /*0024*/ 	.byte	0x00, 0xf0, 0x41, 0x00


	//----- nvinfo : EIATTR_KPARAM_INFO
	.align		4
.L_3835:
        /*0028*/ 	.byte	0x04, 0x17
        /*002a*/ 	.short	(.L_3837 - .L_3836)
.L_3836:
        /*002c*/ 	.word	0x00000000
        /*0030*/ 	.short	0x0000
        /*0032*/ 	.short	0x0000
        /*0034*/ 	.byte	0x00, 0xf0, 0x11, 0x00


	//----- nvinfo : EIATTR_SPARSE_MMA_MASK
	.align		4
.L_3837:
        /*0038*/ 	.byte	0x03, 0x50
        /*003a*/ 	.short	0x0000


	//----- nvinfo : EIATTR_MAXREG_COUNT
	.align		4
        /*003c*/ 	.byte	0x03, 0x1b
        /*003e*/ 	.short	0x00ff


	//----- nvinfo : EIATTR_MERCURY_ISA_VERSION
	.align		4
        /*0040*/ 	.byte	0x03, 0x5f
        /*0042*/ 	.short	0x0101


	//----- nvinfo : EIATTR_VRC_CTA_INIT_COUNT
	.align		4
        /*0044*/ 	.byte	0x02, 0x4a
	.zero		1
	.zero		1


	//----- nvinfo : EIATTR_EXIT_INSTR_OFFSETS
	.align		4
        /*0048*/ 	.byte	0x04, 0x1c
        /*004a*/ 	.short	(.L_3839 - .L_3838)


	//   ....[0]....
.L_3838:
        /*004c*/ 	.word	0x00000d50


	//   ....[1]....
        /*0050*/ 	.word	0x00000da0


	//   ....[2]....
        /*0054*/ 	.word	0x00001250


	//----- nvinfo : EIATTR_MAX_THREADS
	.align		4
.L_3839:
        /*0058*/ 	.byte	0x04, 0x05
        /*005a*/ 	.short	(.L_3841 - .L_3840)
.L_3840:
        /*005c*/ 	.word	0x00000080
        /*0060*/ 	.word	0x00000001
        /*0064*/ 	.word	0x00000001


	//----- nvinfo : EIATTR_CRS_STACK_SIZE
	.align		4
.L_3841:
        /*0068*/ 	.byte	0x04, 0x1e
        /*006a*/ 	.short	(.L_3843 - .L_3842)
.L_3842:
        /*006c*/ 	.word	0x00000000


	//----- nvinfo : EIATTR_CBANK_PARAM_SIZE
	.align		4
.L_3843:
        /*0070*/ 	.byte	0x03, 0x19
        /*0072*/ 	.short	0x0028


	//----- nvinfo : EIATTR_PARAM_CBANK
	.align		4
        /*0074*/ 	.byte	0x04, 0x0a
        /*0076*/ 	.short	(.L_3845 - .L_3844)
	.align		4
.L_3844:
        /*0078*/ 	.word	index@(.nv.constant0._ZN2at6native29vectorized_elementwise_kernelILi2EZZZNS0_21clamp_max_kernel_cudaERNS_18TensorIteratorBaseERKN3c106ScalarEENKUlvE_clEvENKUlvE6_clEvEUlNS4_4HalfEE_St5arrayIPcLm2EEEEviT0_T1_)
        /*007c*/ 	.short	0x0380
        /*007e*/ 	.short	0x0028


	//----- nvinfo : EIATTR_SW_WAR
	.align		4
.L_3845:
        /*0080*/ 	.byte	0x04, 0x36
        /*0082*/ 	.short	(.L_3847 - .L_3846)
.L_3846:
        /*0084*/ 	.word	0x00000008
.L_3847:


//--------------------- .nv.info._ZN2at6native29vectorized_elementwise_kernelILi4EZZZNS0_21clamp_max_kernel_cudaERNS_18TensorIteratorBaseERKN3c106ScalarEENKUlvE_clEvENKUlvE6_clEvEUlNS4_4HalfEE_St5arrayIPcLm2EEEEviT0_T1_ --------------------------
	.section	.nv.info._ZN2at6native29vectorized_elementwise_kernelILi4EZZZNS0_21clamp_max_kernel_cudaERNS_18TensorIteratorBaseERKN3c106ScalarEENKUlvE_clEvENKUlvE6_clEvEUlNS4_4HalfEE_St5arrayIPcLm2EEEEviT0_T1_,"",@"SHT_CUDA_INFO"
	.sectionflags	@""
	.align	4


	//----- nvinfo : EIATTR_CUDA_API_VERSION
	.align		4
        /*0000*/ 	.byte	0x04, 0x37
        /*0002*/ 	.short	(.L_3849 - .L_3848)
.L_3848:
        /*0004*/ 	.word	0x00000082


	//----- nvinfo : EIATTR_KPARAM_INFO
	.align		4
.L_3849:
        /*0008*/ 	.byte	0x04, 0x17
        /*000a*/ 	.short	(.L_3851 - .L_3850)
.L_3850:
        /*000c*/ 	.word	0x00000000
        /*0010*/ 	.short	0x0002
        /*0012*/ 	.short	0x0018
        /*0014*/ 	.byte	0x00, 0xf0, 0x41, 0x00


	//----- nvinfo : EIATTR_KPARAM_INFO
	.align		4
.L_3851:
        /*0018*/ 	.byte	0x04, 0x17
        /*001a*/ 	.short	(.L_3853 - .L_3852)
.L_3852:
        /*001c*/ 	.word	0x00000000
        /*0020*/ 	.short	0x0001
        /*0022*/ 	.short	0x0008
        /*0024*/ 	.byte	0x00, 0xf0, 0x41, 0x00


	//----- nvinfo : EIATTR_KPARAM_INFO
	.align		4
.L_3853:
        /*0028*/ 	.byte	0x04, 0x17
        /*002a*/ 	.short	(.L_3855 - .L_3854)
.L_3854:
        /*002c*/ 	.word	0x00000000
        /*0030*/ 	.short	0x0000
        /*0032*/ 	.short	0x0000
        /*0034*/ 	.byte	0x00, 0xf0, 0x11, 0x00


	//----- nvinfo : EIATTR_SPARSE_MMA_MASK
	.align		4
.L_3855:
        /*0038*/ 	.byte	0x03, 0x50
        /*003a*/ 	.short	0x0000


	//----- nvinfo : EIATTR_MAXREG_COUNT
	.align		4
        /*003c*/ 	.byte	0x03, 0x1b
        /*003e*/ 	.short	0x00ff


	//----- nvinfo : EIATTR_MERCURY_ISA_VERSION
	.align		4
        /*0040*/ 	.byte	0x03, 0x5f
        /*0042*/ 	.short	0x0101


	//----- nvinfo : EIATTR_VRC_CTA_INIT_COUNT
	.align		4
        /*0044*/ 	.byte	0x02, 0x4a
	.zero		1
	.zero		1


	//----- nvinfo : EIATTR_EXIT_INSTR_OFFSETS
	.align		4
        /*0048*/ 	.byte	0x04, 0x1c
        /*004a*/ 	.short	(.L_3857 - .L_3856)


	//   ....[0]....
.L_3856:
        /*004c*/ 	.word	0x00000d50


	//   ....[1]....
        /*0050*/ 	.word	0x00000da0


	//   ....[2]....
        /*0054*/ 	.word	0x00001220


	//----- nvinfo : EIATTR_MAX_THREADS
	.align		4
.L_3857:
        /*0058*/ 	.byte	0x04, 0x05
        /*005a*/ 	.short	(.L_3859 - .L_3858)
.L_3858:
        /*005c*/ 	.word	0x00000080
        /*0060*/ 	.word	0x00000001
        /*0064*/ 	.word	0x00000001


	//----- nvinfo : EIATTR_CRS_STACK_SIZE
	.align		4
.L_3859:
        /*0068*/ 	.byte	0x04, 0x1e
        /*006a*/ 	.short	(.L_3861 - .L_3860)
.L_3860:
        /*006c*/ 	.word	0x00000000


	//----- nvinfo : EIATTR_CBANK_PARAM_SIZE
	.align		4
.L_3861:
        /*0070*/ 	.byte	0x03, 0x19
        /*0072*/ 	.short	0x0028


	//----- nvinfo : EIATTR_PARAM_CBANK
	.align		4
        /*0074*/ 	.byte	0x04, 0x0a
        /*0076*/ 	.short	(.L_3863 - .L_3862)
	.align		4
.L_3862:
        /*0078*/ 	.word	index@(.nv.constant0._ZN2at6native29vectorized_elementwise_kernelILi4EZZZNS0_21clamp_max_kernel_cudaERNS_18TensorIteratorBaseERKN3c106ScalarEENKUlvE_clEvENKUlvE6_clEvEUlNS4_4HalfEE_St5arrayIPcLm2EEEEviT0_T1_)
        /*007c*/ 	.short	0x0380
        /*007e*/ 	.short	0x0028


	//----- nvinfo : EIATTR_SW_WAR
	.align		4
.L_3863:
        /*0080*/ 	.byte	0x04, 0x36
        /*0082*/ 	.short	(.L_3865 - .L_3864)
.L_3864:
        /*0084*/ 	.word	0x00000008
.L_3865:


//--------------------- .nv.info._ZN2at6native29vectorized_elementwise_kernelILi8EZZZNS0_21clamp_max_kernel_cudaERNS_18TensorIteratorBaseERKN3c106ScalarEENKUlvE_clEvENKUlvE6_clEvEUlNS4_4HalfEE_St5arrayIPcLm2EEEEviT0_T1_ --------------------------
	.section	.nv.info._ZN2at6native29vectorized_elementwise_kernelILi8EZZZNS0_21clamp_max_kernel_cudaERNS_18TensorIteratorBaseERKN3c106ScalarEENKUlvE_clEvENKUlvE6_clEvEUlNS4_4HalfEE_St5arrayIPcLm2EEEEviT0_T1_,"",@"SHT_CUDA_INFO"
	.sectionflags	@""
	.align	4


	//----- nvinfo : EIATTR_CUDA_API_VERSION
	.align		4
        /*0000*/ 	.byte	0x04, 0x37
        /*0002*/ 	.short	(.L_3867 - .L_3866)
.L_3866:
        /*0004*/ 	.word	0x00000082


	//----- nvinfo : EIATTR_KPARAM_INFO
	.align		4
.L_3867:
        /*0008*/ 	.byte	0x04, 0x17
        /*000a*/ 	.short	(.L_3869 - .L_3868)
.L_3868:
        /*000c*/ 	.word	0x00000000
        /*0010*/ 	.short	0x0002
        /*0012*/ 	.short	0x0018
        /*0014*/ 	.byte	0x00, 0xf0, 0x41, 0x00


	//----- nvinfo : EIATTR_KPARAM_INFO
	.align		4
.L_3869:
        /*0018*/ 	.byte	0x04, 0x17
        /*001a*/ 	.short	(.L_3871 - .L_3870)
.L_3870:
        /*001c*/ 	.word	0x00000000
        /*0020*/ 	.short	0x0001
        /*0022*/ 	.short	0x0008
        /*0024*/ 	.byte	0x00, 0xf0, 0x41, 0x00


	//----- nvinfo : EIATTR_KPARAM_INFO
	.align		4
.L_3871:
        /*0028*/ 	.byte	0x04, 0x17
        /*002a*/ 	.short	(.L_3873 - .L_3872)
.L_3872:
        /*002c*/ 	.word	0x00000000
        /*0030*/ 	.short	0x0000
        /*0032*/ 	.short	0x0000
        /*0034*/ 	.byte	0x00, 0xf0, 0x11, 0x00


	//----- nvinfo : EIATTR_SPARSE_MMA_MASK
	.align		4
.L_3873:
        /*0038*/ 	.byte	0x03, 0x50
        /*003a*/ 	.short	0x0000


	//----- nvinfo : EIATTR_MAXREG_COUNT
	.align		4
        /*003c*/ 	.byte	0x03, 0x1b
        /*003e*/ 	.short	0x00ff


	//----- nvinfo : EIATTR_MERCURY_ISA_VERSION
	.align		4
        /*0040*/ 	.byte	0x03, 0x5f
        /*0042*/ 	.short	0x0101


	//----- nvinfo : EIATTR_VRC_CTA_INIT_COUNT
	.align		4
        /*0044*/ 	.byte	0x02, 0x4a
	.zero		1
	.zero		1


	//----- nvinfo : EIATTR_EXIT_INSTR_OFFSETS
	.align		4
        /*0048*/ 	.byte	0x04, 0x1c
        /*004a*/ 	.short	(.L_3875 - .L_3874)


	//   ....[0]....
.L_3874:
        /*004c*/ 	.word	0x00000d50


	//   ....[1]....
        /*0050*/ 	.word	0x00000da0


	//   ....[2]....
        /*0054*/ 	.word	0x00001200


	//----- nvinfo : EIATTR_MAX_THREADS
	.align		4
.L_3875:
        /*0058*/ 	.byte	0x04, 0x05
        /*005a*/ 	.short	(.L_3877 - .L_3876)
.L_3876:
        /*005c*/ 	.word	0x00000080
        /*0060*/ 	.word	0x00000001
        /*0064*/ 	.word	0x00000001


	//----- nvinfo : EIATTR_CRS_STACK_SIZE
	.align		4
.L_3877:
        /*0068*/ 	.byte	0x04, 0x1e
        /*006a*/ 	.short	(.L_3879 - .L_3878)
.L_3878:
        /*006c*/ 	.word	0x00000000


	//----- nvinfo : EIATTR_CBANK_PARAM_SIZE
	.align		4
.L_3879:
        /*0070*/ 	.byte	0x03, 0x19
        /*0072*/ 	.short	0x0028


	//----- nvinfo : EIATTR_PARAM_CBANK
	.align		4
        /*0074*/ 	.byte	0x04, 0x0a
        /*0076*/ 	.short	(.L_3881 - .L_3880)
	.align		4
.L_3880:
        /*0078*/ 	.word	index@(.nv.constant0._ZN2at6native29vectorized_elementwise_kernelILi8EZZZNS0_21clamp_max_kernel_cudaERNS_18TensorIteratorBaseERKN3c106ScalarEENKUlvE_clEvENKUlvE6_clEvEUlNS4_4HalfEE_St5arrayIPcLm2EEEEviT0_T1_)
        /*007c*/ 	.short	0x0380
        /*007e*/ 	.short	0x0028


	//----- nvinfo : EIATTR_SW_WAR
	.align		4
.L_3881:
        /*0080*/ 	.byte	0x04, 0x36
        /*0082*/ 	.short	(.L_3883 - .L_3882)
.L_3882:
        /*0084*/ 	.word	0x00000008
.L_3883:


//--------------------- .nv.info._ZN2at6native18elementwise_kernelILi128ELi4EZNS0_15gpu_kernel_implIZZZNS0_21clamp_max_kernel_cudaERNS_18TensorIteratorBaseERKN3c106ScalarEENKUlvE_clEvENKUlvE5_clEvEUlfE_EEvS4_RKT_EUliE_EEviT1_ --------------------------
	.section	.nv.info._ZN2at6native18elementwise_kernelILi128ELi4EZNS0_15gpu_kernel_implIZZZNS0_21clamp_max_kernel_cudaERNS_18TensorIteratorBaseERKN3c106ScalarEENKUlvE_clEvENKUlvE5_clEvEUlfE_EEvS4_RKT_EUliE_EEviT1_,"",@"SHT_CUDA_INFO"
	.sectionflags	@""
	.align	4


	//----- nvinfo : EIATTR_CUDA_API_VERSION
	.align		4
        /*0000*/ 	.byte	0x04, 0x37
        /*0002*/ 	.short	(.L_3885 - .L_3884)
.L_3884:
        /*0004*/ 	.word	0x00000082


	//----- nvinfo : EIATTR_KPARAM_INFO
	.align		4
.L_3885:
        /*0008*/ 	.byte	0x04, 0x17
        /*000a*/ 	.short	(.L_3887 - .L_3886)
.L_3886:
        /*000c*/ 	.word	0x00000000
        /*0010*/ 	.short	0x0001
        /*0012*/ 	.short	0x0008
        /*0014*/ 	.byte	0x00, 0xf0, 0xa1, 0x08


	//----- nvinfo : EIATTR_KPARAM_INFO
	.align		4
.L_3887:
        /*0018*/ 	.byte	0x04, 0x17
        /*001a*/ 	.short	(.L_3889 - .L_3888)
.L_3888:
        /*001c*/ 	.word	0x00000000
        /*0020*/ 	.short	0x0000
        /*0022*/ 	.short	0x0000
        /*0024*/ 	.byte	0x00, 0xf0, 0x11, 0x00


	//----- nvinfo : EIATTR_SPARSE_MMA_MASK
	.align		4
.L_3889:
        /*0028*/ 	.byte	0x03, 0x50
        /*002a*/ 	.short	0x0000


	//----- nvinfo : EIATTR_MAXREG_COUNT
	.align		4
        /*002c*/ 	.byte	0x03, 0x1b
        /*002e*/ 	.short	0x0080


	//----- nvinfo : EIATTR_EXTERNS
	.align		4
        /*0030*/ 	.byte	0x04, 0x0f
        /*0032*/ 	.short	(.L_3891 - .L_3890)


	//   ....[0]....
	.align		4
.L_3890:
        /*0034*/ 	.word	index@(__assertfail)


	//----- nvinfo : EIATTR_MERCURY_ISA_VERSION
	.align		4
.L_3891:
        /*0038*/ 	.byte	0x03, 0x5f
        /*003a*/ 	.short	0x0101


	//----- nvinfo : EIATTR_VRC_CTA_INIT_COUNT
	.align		4
        /*003c*/ 	.byte	0x02, 0x4a
	.zero		1
	.zero		1


	//----- nvinfo : EIATTR_SYSCALL_OFFSETS
	.align		4
        /*0040*/ 	.byte	0x04, 0x46
        /*0042*/ 	.short	(.L_3893 - .L_3892)


	//   ....[0]....
.L_3892:
        /*0044*/ 	.word	0x000020d0


	//   ....[1]....
        /*0048*/ 	.word	0x00002eb0


	//   ....[2]....
        /*004c*/ 	.word	0x000050c0


	//   ....[3]....
        /*0050*/ 	.word	0x00005d00


	//   ....[4]....
        /*0054*/ 	.word	0x00008020


	//   ....[5]....
        /*0058*/ 	.word	0x00008c60


	//   ....[6]....
        /*005c*/ 	.word	0x0000af90


	//   ....[7]....
        /*0060*/ 	.word	0x0000bbb0


	//----- nvinfo : EIATTR_EXIT_INSTR_OFFSETS
	.align		4
.L_3893:
        /*0064*/ 	.byte	0x04, 0x1c
        /*0066*/ 	.short	(.L_3895 - .L_3894)


	//   ....[0]....
.L_3894:
        /*0068*/ 	.word	0x00008f10


	//   ....[1]....
        /*006c*/ 	.word	0x0000b130


	//   ....[2]....
        /*0070*/ 	.word	0x0000b170


	//   ....[3]....
        /*0074*/ 	.word	0x0000b200


	//   ....[4]....
        /*0078*/ 	.word	0x0000b230


	//   ....[5]....
        /*007c*/ 	.word	0x0000b260


	//   ....[6]....
        /*0080*/ 	.word	0x0000b2e0


	//   ....[7]....
        /*0084*/ 	.word	0x0000b310


	//   ....[8]....
        /*0088*/ 	.word	0x0000b3a0


	//   ....[9]....
        /*008c*/ 	.word	0x0000b3e0


	//   ....[10]....
        /*0090*/ 	.word	0x0000b420


	//   ....[11]....
        /*0094*/ 	.word	0x0000b4f0


	//   ....[12]....
        /*0098*/ 	.word	0x0000b650


	//   ....[13]....
        /*009c*/ 	.word	0x0000b7b0


	//   ....[14]....
        /*00a0*/ 	.word	0x0000b900


	//   ....[15]....
        /*00a4*/ 	.word	0x0000b930


	//   ....[16]....
        /*00a8*/ 	.word	0x0000b960


	//   ....[17]....
        /*00ac*/ 	.word	0x0000ba00


	//   ....[18]....
        /*00b0*/ 	.word	0x0000ba50


	//   ....[19]....
        /*00b4*/ 	.word	0x0000bbc0


	//   ....[20]....
        /*00b8*/ 	.word	0x0000bcc0


	//   ....[21]....
        /*00bc*/ 	.word	0x0000bdf0


	//   ....[22]....
        /*00c0*/ 	.word	0x0000be20


	//----- nvinfo : EIATTR_MAX_THREADS
	.align		4
.L_3895:
        /*00c4*/ 	.byte	0x04, 0x05
        /*00c6*/ 	.short	(.L_3897 - .L_3896)
.L_3896:
        /*00c8*/ 	.word	0x00000080
        /*00cc*/ 	.word	0x00000001
        /*00d0*/ 	.word	0x00000001


	//----- nvinfo : EIATTR_CRS_STACK_SIZE
	.align		4
.L_3897:
        /*00d4*/ 	.byte	0x04, 0x1e
        /*00d6*/ 	.short	(.L_3899 - .L_3898)
.L_3898:
        /*00d8*/ 	.word	0x00000000


	//----- nvinfo : EIATTR_CBANK_PARAM_SIZE
	.align		4
.L_3899:
        /*00dc*/ 	.byte	0x03, 0x19
        /*00de*/ 	.short	0x0230


	//----- nvinfo : EIATTR_PARAM_CBANK
	.align		4
        /*00e0*/ 	.byte	0x04, 0x0a
        /*00e2*/ 	.short	(.L_3901 - .L_3900)
	.align		4
.L_3900:
        /*00e4*/ 	.word	index@(.nv.constant0._ZN2at6native18elementwise_kernelILi128ELi4EZNS0_15gpu_kernel_implIZZZNS0_21clamp_max_kernel_cudaERNS_18TensorIteratorBaseERKN3c106ScalarEENKUlvE_clEvENKUlvE5_clEvEUlfE_EEvS4_RKT_EUliE_EEviT1_)
        /*00e8*/ 	.short	0x0380
        /*00ea*/ 	.short	0x0230


	//----- nvinfo : EIATTR_SW_WAR
	.align		4
.L_3901:
        /*00ec*/ 	.byte	0x04, 0x36
        /*00ee*/ 	.short	(.L_3903 - .L_3902)
.L_3902:
        /*00f0*/ 	.word	0x00000008
.L_3903:


//--------------------- .nv.info._ZN2at6native27unrolled_elementwise_kernelIZZZNS0_21clamp_max_kernel_cudaERNS_18TensorIteratorBaseERKN3c106ScalarEENKUlvE_clEvENKUlvE5_clEvEUlfE_St5arrayIPcLm2EELi4E23TrivialOffsetCalculatorILi1EjESF_NS0_6memory12LoadWithCastILi1EEENSG_13StoreWithCastILi1EEEEEviT_T0_T2_T3_T4_T5_ --------------------------
	.section	.nv.info._ZN2at6native27unrolled_elementwise_kernelIZZZNS0_21clamp_max_kernel_cudaERNS_18TensorIteratorBaseERKN3c106ScalarEENKUlvE_clEvENKUlvE5_clEvEUlfE_St5arrayIPcLm2EELi4E23TrivialOffsetCalculatorILi1EjESF_NS0_6memory12LoadWithCastILi1EEENSG_13StoreWithCastILi1EEEEEviT_T0_T2_T3_T4_T5_,"",@"SHT_CUDA_INFO"
	.sectionflags	@""
	.align	4


	//----- nvinfo : EIATTR_CUDA_API_VERSION
	.align		4
        /*0000*/ 	.byte	0x04, 0x37
        /*0002*/ 	.short	(.L_3905 - .L_3904)
.L_3904:
        /*0004*/ 	.word	0x00000082


	//----- nvinfo : EIATTR_KPARAM_INFO
	.align		4
.L_3905:
        /*0008*/ 	.byte	0x04, 0x17
        /*000a*/ 	.short	(.L_3907 - .L_3906)
.L_3906:
        /*000c*/ 	.word	0x00000000
        /*0010*/ 	.short	0x0006
        /*0012*/ 	.short	0x0034
        /*0014*/ 	.byte	0x00, 0xf0, 0x21, 0x00


	//----- nvinfo : EIATTR_KPARAM_INFO
	.align		4
.L_3907:
        /*0018*/ 	.byte	0x04, 0x17
        /*001a*/ 	.short	(.L_3909 - .L_3908)
.L_3908:
        /*001c*/ 	.word	0x00000000
        /*0020*/ 	.short	0x0005
        /*0022*/ 	.short	0x002c
        /*0024*/ 	.byte	0x00, 0xf0, 0x21, 0x00


	//----- nvinfo : EIATTR_KPARAM_INFO
	.align		4
.L_3909:
        /*0028*/ 	.byte	0x04, 0x17
        /*002a*/ 	.short	(.L_3911 - .L_3910)
.L_3910:
        /*002c*/ 	.word	0x00000000
        /*0030*/ 	.short	0x0004
        /*0032*/ 	.short	0x0029
        /*0034*/ 	.byte	0x00, 0xf0, 0x05, 0x00


	//----- nvinfo : EIATTR_KPARAM_INFO
	.align		4
.L_3911:
        /*0038*/ 	.byte	0x04, 0x17
        /*003a*/ 	.short	(.L_3913 - .L_3912)
.L_3912:
        /*003c*/ 	.word	0x00000000
        /*0040*/ 	.short	0x0003
        /*0042*/ 	.short	0x0028
        /*0044*/ 	.byte	0x00, 0xf0, 0x05, 0x00


	//----- nvinfo : EIATTR_KPARAM_INFO
	.align		4
.L_3913:
        /*0048*/ 	.byte	0x04, 0x17
        /*004a*/ 	.short	(.L_3915 - .L_3914)
.L_3914:
        /*004c*/ 	.word	0x00000000
        /*0050*/ 	.short	0x0002
        /*0052*/ 	.short	0x0018
        /*0054*/ 	.byte	0x00, 0xf0, 0x41, 0x00


	//----- nvinfo : EIATTR_KPARAM_INFO
	.align		4
.L_3915:
        /*0058*/ 	.byte	0x04, 0x17
        /*005a*/ 	.short	(.L_3917 - .L_3916)
.L_3916:
        /*005c*/ 	.word	0x00000000
        /*0060*/ 	.short	0x0001
        /*0062*/ 	.short	0x0008
        /*0064*/ 	.byte	0x00, 0xf0, 0x41, 0x00


	//----- nvinfo : EIATTR_KPARAM_INFO
	.align		4
.L_3917:
        /*0068*/ 	.byte	0x04, 0x17
        /*006a*/ 	.short	(.L_3919 - .L_3918)
.L_3918:
        /*006c*/ 	.word	0x00000000
        /*0070*/ 	.short	0x0000
        /*0072*/ 	.short	0x0000
        /*0074*/ 	.byte	0x00, 0xf0, 0x11, 0x00


	//----- nvinfo : EIATTR_SPARSE_MMA_MASK
	.align		4
.L_3919:
        /*0078*/ 	.byte	0x03, 0x50
        /*007a*/ 	.short	0x0000


	//----- nvinfo : EIATTR_MAXREG_COUNT
	.align		4
        /*007c*/ 	.byte	0x03, 0x1b
        /*007e*/ 	.short	0x00ff


	//----- nvinfo : EIATTR_EXTERNS
	.align		4
        /*0080*/ 	.byte	0x04, 0x0f
        /*0082*/ 	.short	(.L_3921 - .L_3920)


	//   ....[0]....
	.align		4
.L_3920:
        /*0084*/ 	.word	index@(__assertfail)


	//----- nvinfo : EIATTR_MERCURY_ISA_VERSION
	.align		4
.L_3921:
        /*0088*/ 	.byte	0x03, 0x5f
        /*008a*/ 	.short	0x0101


	//----- nvinfo : EIATTR_VRC_CTA_INIT_COUNT
	.align		4
        /*008c*/ 	.byte	0x02, 0x4a
	.zero		1
	.zero		1


	//----- nvinfo : EIATTR_SYSCALL_OFFSETS
	.align		4
        /*0090*/ 	.byte	0x04, 0x46
        /*0092*/ 	.short	(.L_3923 - .L_3922)


	//   ....[0]....
.L_3922:
        /*0094*/ 	.word	0x00000de0


	//   ....[1]....
        /*0098*/ 	.word	0x00001cf0


	//   ....[2]....
        /*009c*/ 	.word	0x00002b80


	//   ....[3]....
        /*00a0*/ 	.word	0x000039e0


	//   ....[4]....
        /*00a4*/ 	.word	0x00004830


	//   ....[5]....
        /*00a8*/ 	.word	0x00005580


	//   ....[6]....
        /*00ac*/ 	.word	0x00006400


	//   ....[7]....
        /*00b0*/ 	.word	0x00007260


	//----- nvinfo : EIATTR_EXIT_INSTR_OFFSETS
	.align		4
.L_3923:
        /*00b4*/ 	.byte	0x04, 0x1c
        /*00b6*/ 	.short	(.L_3925 - .L_3924)


	//   ....[0]....
.L_3924:
        /*00b8*/ 	.word	0x000066a0


	//   ....[1]....
        /*00bc*/ 	.word	0x000067e0


	//   ....[2]....
        /*00c0*/ 	.word	0x00006820


	//   ....[3]....
        /*00c4*/ 	.word	0x000068b0


	//   ....[4]....
        /*00c8*/ 	.word	0x000068e0


	//   ....[5]....
        /*00cc*/ 	.word	0x00006910


	//   ....[6]....
        /*00d0*/ 	.word	0x00006990


	//   ....[7]....
        /*00d4*/ 	.word	0x000069c0


	//   ....[8]....
        /*00d8*/ 	.word	0x00006a50


	//   ....[9]....
        /*00dc*/ 	.word	0x00006a90


	//   ....[10]....
        /*00e0*/ 	.word	0x00006ad0


	//   ....[11]....
        /*00e4*/ 	.word	0x00006ba0


	//   ....[12]....
        /*00e8*/ 	.word	0x00006d00


	//   ....[13]....
        /*00ec*/ 	.word	0x00006e60


	//   ....[14]....
        /*00f0*/ 	.word	0x00006fb0


	//   ....[15]....
        /*00f4*/ 	.word	0x00006fe0


	//   ....[16]....
        /*00f8*/ 	.word	0x00007010


	//   ....[17]....
        /*00fc*/ 	.word	0x000070b0


	//   ....[18]....
        /*0100*/ 	.word	0x00007100


	//   ....[19]....
        /*0104*/ 	.word	0x00007270


	//   ....[20]....
        /*0108*/ 	.word	0x00007370


	//   ....[21]....
        /*010c*/ 	.word	0x000074a0


	//   ....[22]....
        /*0110*/ 	.word	0x000074d0


	//----- nvinfo : EIATTR_MAX_THREADS
	.align		4
.L_3925:
        /*0114*/ 	.byte	0x04, 0x05
        /*0116*/ 	.short	(.L_3927 - .L_3926)
.L_3926:
        /*0118*/ 	.word	0x00000080
        /*011c*/ 	.word	0x00000001
        /*0120*/ 	.word	0x00000001


	//----- nvinfo : EIATTR_CRS_STACK_SIZE
	.align		4
.L_3927:
        /*0124*/ 	.byte	0x04, 0x1e
        /*0126*/ 	.short	(.L_3929 - .L_3928)
.L_3928:
        /*0128*/ 	.word	0x00000000


	//----- nvinfo : EIATTR_CBANK_PARAM_SIZE
	.align		4
.L_3929:
        /*012c*/ 	.byte	0x03, 0x19
        /*012e*/ 	.short	0x003c


	//----- nvinfo : EIATTR_PARAM_CBANK
	.align		4
        /*0130*/ 	.byte	0x04, 0x0a
        /*0132*/ 	.short	(.L_3931 - .L_3930)
	.align		4
.L_3930:
        /*0134*/ 	.word	index@(.nv.constant0._ZN2at6native27unrolled_elementwise_kernelIZZZNS0_21clamp_max_kernel_cudaERNS_18TensorIteratorBaseERKN3c106ScalarEENKUlvE_clEvENKUlvE5_clEvEUlfE_St5arrayIPcLm2EELi4E23TrivialOffsetCalculatorILi1EjESF_NS0_6memory12LoadWithCastILi1EEENSG_13StoreWithCastILi1EEEEEviT_T0_T2_T3_T4_T5_)
        /*0138*/ 	.short	0x0380
        /*013a*/ 	.short	0x003c


	//----- nvinfo : EIATTR_SW_WAR
	.align		4
.L_3931:
        /*013c*/ 	.byte	0x04, 0x36
        /*013e*/ 	.short	(.L_3933 - .L_3932)
.L_3932:
        /*0140*/ 	.word	0x00000008
.L_3933:


//--------------------- .nv.info._ZN2at6native18elementwise_kernelILi128ELi2EZNS0_22gpu_kernel_impl_nocastIZZZNS0_21clamp_max_kernel_cudaERNS_18TensorIteratorBaseERKN3c106ScalarEENKUlvE_clEvENKUlvE5_clEvEUlfE_EEvS4_RKT_EUliE_EEviT1_ --------------------------
	.section	.nv.info._ZN2at6native18elementwise_kernelILi128ELi2EZNS0_22gpu_kernel_impl_nocastIZZZNS0_21clamp_max_kernel_cudaERNS_18TensorIteratorBaseERKN3c106ScalarEENKUlvE_clEvENKUlvE5_clEvEUlfE_EEvS4_RKT_EUliE_EEviT1_,"",@"SHT_CUDA_INFO"
	.sectionflags	@""
	.align	4


	//----- nvinfo : EIATTR_CUDA_API_VERSION
	.align		4
        /*0000*/ 	.byte	0x04, 0x37
        /*0002*/ 	.short	(.L_3935 - .L_3934)
.L_3934:
        /*0004*/ 	.word	0x00000082


	//----- nvinfo : EIATTR_KPARAM_INFO
	.align		4
.L_3935:
        /*0008*/ 	.byte	0x04, 0x17
        /*000a*/ 	.short	(.L_3937 - .L_3936)
.L_3936:
        /*000c*/ 	.word	0x00000000
        /*0010*/ 	.short	0x0001
        /*0012*/ 	.short	0x0008
        /*0014*/ 	.byte	0x00, 0xf0, 0x81, 0x08


	//----- nvinfo : EIATTR_KPARAM_INFO
	.align		4
.L_3937:
        /*0018*/ 	.byte	0x04, 0x17
        /*001a*/ 	.short	(.L_3939 - .L_3938)
.L_3938:
        /*001c*/ 	.word	0x00000000
        /*0020*/ 	.short	0x0000
        /*0022*/ 	.short	0x0000
        /*0024*/ 	.byte	0x00, 0xf0, 0x11, 0x00


	//----- nvinfo : EIATTR_SPARSE_MMA_MASK
	.align		4
.L_3939:
        /*0028*/ 	.byte	0x03, 0x50
        /*002a*/ 	.short	0x0000


	//----- nvinfo : EIATTR_MAXREG_COUNT
	.align		4
        /*002c*/ 	.byte	0x03, 0x1b
        /*002e*/ 	.short	0x0080


	//----- nvinfo : EIATTR_MERCURY_ISA_VERSION
	.align		4
        /*0030*/ 	.byte	0x03, 0x5f
        /*0032*/ 	.short	0x0101


	//----- nvinfo : EIATTR_VRC_CTA_INIT_COUNT
	.align		4
        /*0034*/ 	.byte	0x02, 0x4a
	.zero		1
	.zero		1


	//----- nvinfo : EIATTR_EXIT_INSTR_OFFSETS
	.align		4
        /*0038*/ 	.byte	0x04, 0x1c
        /*003a*/ 	.short	(.L_3941 - .L_3940)


	//   ....[0]....
.L_3940:
        /*003c*/ 	.word	0x00000170


	//   ....[1]....
        /*0040*/ 	.word	0x000001f0


	//   ....[2]....
        /*0044*/ 	.word	0x000015e0


	//   ....[3]....
        /*0048*/ 	.word	0x00002930


	//----- nvinfo : EIATTR_MAX_THREADS
	.align		4
.L_3941:
        /*004c*/ 	.byte	0x04, 0x05
        /*004e*/ 	.short	(.L_3943 - .L_3942)
.L_3942:
        /*0050*/ 	.word	0x00000080
        /*0054*/ 	.word	0x00000001
        /*0058*/ 	.word	0x00000001


	//----- nvinfo : EIATTR_CRS_STACK_SIZE
	.align		4
.L_3943:
        /*005c*/ 	.byte	0x04, 0x1e
        /*005e*/ 	.short	(.L_3945 - .L_3944)
.L_3944:
        /*0060*/ 	.word	0x00000000


	//----- nvinfo : EIATTR_CBANK_PARAM_SIZE
	.align		4
.L_3945:
        /*0064*/ 	.byte	0x03, 0x19
        /*0066*/ 	.short	0x0228


	//----- nvinfo : EIATTR_PARAM_CBANK
	.align		4
        /*0068*/ 	.byte	0x04, 0x0a
        /*006a*/ 	.short	(.L_3947 - .L_3946)
	.align		4
.L_3946:
        /*006c*/ 	.word	index@(.nv.constant0._ZN2at6native18elementwise_kernelILi128ELi2EZNS0_22gpu_kernel_impl_nocastIZZZNS0_21clamp_max_kernel_cudaERNS_18TensorIteratorBaseERKN3c106ScalarEENKUlvE_clEvENKUlvE5_clEvEUlfE_EEvS4_RKT_EUliE_EEviT1_)
        /*0070*/ 	.short	0x0380
        /*0072*/ 	.short	0x0228


	//----- nvinfo : EIATTR_SW_WAR
	.align		4
.L_3947:
        /*0074*/ 	.byte	0x04, 0x36
        /*0076*/ 	.short	(.L_3949 - .L_3948)
.L_3948:
        /*0078*/ 	.word	0x00000008
.L_3949:


//--------------------- .nv.info._ZN2at6native27unrolled_elementwise_kernelIZZZNS0_21clamp_max_kernel_cudaERNS_18TensorIteratorBaseERKN3c106ScalarEENKUlvE_clEvENKUlvE5_clEvEUlfE_St5arrayIPcLm2EELi4E23TrivialOffsetCalculatorILi1EjESF_NS0_6memory15LoadWithoutCastENSG_16StoreWithoutCastEEEviT_T0_T2_T3_T4_T5_ --------------------------
	.section	.nv.info._ZN2at6native27unrolled_elementwise_kernelIZZZNS0_21clamp_max_kernel_cudaERNS_18TensorIteratorBaseERKN3c106ScalarEENKUlvE_clEvENKUlvE5_clEvEUlfE_St5arrayIPcLm2EELi4E23TrivialOffsetCalculatorILi1EjESF_NS0_6memory15LoadWithoutCastENSG_16StoreWithoutCastEEEviT_T0_T2_T3_T4_T5_,"",@"SHT_CUDA_INFO"
	.sectionflags	@""
	.align	4


	//----- nvinfo : EIATTR_CUDA_API_VERSION
	.align		4
        /*0000*/ 	.byte	0x04, 0x37
        /*0002*/ 	.short	(.L_3951 - .L_3950)
.L_3950:
        /*0004*/ 	.word	0x00000082


	//----- nvinfo : EIATTR_KPARAM_INFO
	.align		4
.L_3951:
        /*0008*/ 	.byte	0x04, 0x17
        /*000a*/ 	.short	(.L_3953 - .L_3952)
.L_3952:
        /*000c*/ 	.word	0x00000000
        /*0010*/ 	.short	0x0006
        /*0012*/ 	.short	0x002b
        /*0014*/ 	.byte	0x00, 0xf0, 0x05, 0x00


	//----- nvinfo : EIATTR_KPARAM_INFO
	.align		4
.L_3953:
        /*0018*/ 	.byte	0x04, 0x17
        /*001a*/ 	.short	(.L_3955 - .L_3954)
.L_3954:
        /*001c*/ 	.word	0x00000000
        /*0020*/ 	.short	0x0005
        /*0022*/ 	.short	0x002a
        /*0024*/ 	.byte	0x00, 0xf0, 0x05, 0x00


	//----- nvinfo : EIATTR_KPARAM_INFO
	.align		4
.L_3955:
        /*0028*/ 	.byte	0x04, 0x17
        /*002a*/ 	.short	(.L_3957 - .L_3956)
.L_3956:
        /*002c*/ 	.word	0x00000000
        /*0030*/ 	.short	0x0004
        /*0032*/ 	.short	0x0029
        /*0034*/ 	.byte	0x00, 0xf0, 0x05, 0x00


	//----- nvinfo : EIATTR_KPARAM_INFO
	.align		4
.L_3957:
        /*0038*/ 	.byte	0x04, 0x17
        /*003a*/ 	.short	(.L_3959 - .L_3958)
.L_3958:
        /*003c*/ 	.word	0x00000000
        /*0040*/ 	.short	0x0003
        /*0042*/ 	.short	0x0028
        /*0044*/ 	.byte	0x00, 0xf0, 0x05, 0x00


	//----- nvinfo : EIATTR_KPARAM_INFO
	.align		4
.L_3959:
        /*0048*/ 	.byte	0x04, 0x17
        /*004a*/ 	.short	(.L_3961 - .L_3960)
.L_3960:
        /*004c*/ 	.word	0x00000000
        /*0050*/ 	.short	0x0002
        /*0052*/ 	.short	0x0018
        /*0054*/ 	.byte	0x00, 0xf0, 0x41, 0x00


	//----- nvinfo : EIATTR_KPARAM_INFO
	.align		4
.L_3961:
        /*0058*/ 	.byte	0x04, 0x17
        /*005a*/ 	.short	(.L_3963 - .L_3962)
.L_3962:
        /*005c*/ 	.word	0x00000000
        /*0060*/ 	.short	0x0001
        /*0062*/ 	.short	0x0008
        /*0064*/ 	.byte	0x00, 0xf0, 0x41, 0x00


	//----- nvinfo : EIATTR_KPARAM_INFO
	.align		4
.L_3963:
        /*0068*/ 	.byte	0x04, 0x17
        /*006a*/ 	.short	(.L_3965 - .L_3964)
.L_3964:
        /*006c*/ 	.word	0x00000000
        /*0070*/ 	.short	0x0000
        /*0072*/ 	.short	0x0000
        /*0074*/ 	.byte	0x00, 0xf0, 0x11, 0x00


	//----- nvinfo : EIATTR_SPARSE_MMA_MASK
	.align		4
.L_3965:
        /*0078*/ 	.byte	0x03, 0x50
        /*007a*/ 	.short	0x0000


	//----- nvinfo : EIATTR_MAXREG_COUNT
	.align		4
        /*007c*/ 	.byte	0x03, 0x1b
        /*007e*/ 	.short	0x00ff


	//----- nvinfo : EIATTR_MERCURY_ISA_VERSION
	.align		4
        /*0080*/ 	.byte	0x03, 0x5f
        /*0082*/ 	.short	0x0101


	//----- nvinfo : EIATTR_VRC_CTA_INIT_COUNT
	.align		4
        /*0084*/ 	.byte	0x02, 0x4a
	.zero		1
	.zero		1


	//----- nvinfo : EIATTR_EXIT_INSTR_OFFSETS
	.align		4
        /*0088*/ 	.byte	0x04, 0x1c
        /*008a*/ 	.short	(.L_3967 - .L_3966)


	//   ....[0]....
.L_3966:
        /*008c*/ 	.word	0x00000450


	//   ....[1]....
        /*0090*/ 	.word	0x000004a0


	//----- nvinfo : EIATTR_MAX_THREADS
	.align		4
.L_3967:
        /*0094*/ 	.byte	0x04, 0x05
        /*0096*/ 	.short	(.L_3969 - .L_3968)
.L_3968:
        /*0098*/ 	.word	0x00000080
        /*009c*/ 	.word	0x00000001
        /*00a0*/ 	.word	0x00000001


	//----- nvinfo : EIATTR_CRS_STACK_SIZE
	.align		4
.L_3969:
        /*00a4*/ 	.byte	0x04, 0x1e
        /*00a6*/ 	.short	(.L_3971 - .L_3970)
.L_3970:
        /*00a8*/ 	.word	0x00000000


	//----- nvinfo : EIATTR_CBANK_PARAM_SIZE
	.align		4
.L_3971:
        /*00ac*/ 	.byte	0x03, 0x19
        /*00ae*/ 	.short	0x002c


	//----- nvinfo : EIATTR_PARAM_CBANK
	.align		4
        /*00b0*/ 	.byte	0x04, 0x0a
        /*00b2*/ 	.short	(.L_3973 - .L_3972)
	.align		4
.L_3972:
        /*00b4*/ 	.word	index@(.nv.constant0._ZN2at6native27unrolled_elementwise_kernelIZZZNS0_21clamp_max_kernel_cudaERNS_18TensorIteratorBaseERKN3c106ScalarEENKUlvE_clEvENKUlvE5_clEvEUlfE_St5arrayIPcLm2EELi4E23TrivialOffsetCalculatorILi1EjESF_NS0_6memory15LoadWithoutCastENSG_16StoreWithoutCastEEEviT_T0_T2_T3_T4_T5_)
        /*00b8*/ 	.short	0x0380
        /*00ba*/ 	.short	0x002c


	//----- nvinfo : EIATTR_SW_WAR
	.align		4
.L_3973:
        /*00bc*/ 	.byte	0x04, 0x36
        /*00be*/ 	.short	(.L_3975 - .L_3974)
.L_3974:
        /*00c0*/ 	.word	0x00000008
.L_3975:


//--------------------- .nv.info._ZN2at6native29vectorized_elementwise_kernelILi2EZZZNS0_21clamp_max_kernel_cudaERNS_18TensorIteratorBaseERKN3c106ScalarEENKUlvE_clEvENKUlvE5_clEvEUlfE_St5arrayIPcLm2EEEEviT0_T1_ --------------------------
	.section	.nv.info._ZN2at6native29vectorized_elementwise_kernelILi2EZZZNS0_21clamp_max_kernel_cudaERNS_18TensorIteratorBaseERKN3c106ScalarEENKUlvE_clEvENKUlvE5_clEvEUlfE_St5arrayIPcLm2EEEEviT0_T1_,"",@"SHT_CUDA_INFO"
	.sectionflags	@""
	.align	4


	//----- nvinfo : EIATTR_CUDA_API_VERSION
	.align		4
        /*0000*/ 	.byte	0x04, 0x37
        /*0002*/ 	.short	(.L_3977 - .L_3976)
.L_3976:
        /*0004*/ 	.word	0x00000082


	//----- nvinfo : EIATTR_KPARAM_INFO
	.align		4
.L_3977:
        /*0008*/ 	.byte	0x04, 0x17
        /*000a*/ 	.short	(.L_3979 - .L_3978)
.L_3978:
        /*000c*/ 	.word	0x00000000
        /*0010*/ 	.short	0x0002
        /*0012*/ 	.short	0x0018
        /*0014*/ 	.byte	0x00, 0xf0, 0x41, 0x00


	//----- nvinfo : EIATTR_KPARAM_INFO
	.align		4
.L_3979:
        /*0018*/ 	.byte	0x04, 0x17
        /*001a*/ 	.short	(.L_3981 - .L_3980)
.L_3980:
        /*001c*/ 	.word	0x00000000
        /*0020*/ 	.short	0x0001
        /*0022*/ 	.short	0x0008
        /*0024*/ 	.byte	0x00, 0xf0, 0x41, 0x00


	//----- nvinfo : EIATTR_KPARAM_INFO
	.align		4
.L_3981:
        /*0028*/ 	.byte	0x04, 0x17
        /*002a*/ 	.short	(.L_3983 - .L_3982)
.L_3982:
        /*002c*/ 	.word	0x00000000
        /*0030*/ 	.short	0x0000
        /*0032*/ 	.short	0x0000
        /*0034*/ 	.byte	0x00, 0xf0, 0x11, 0x00


	//----- nvinfo : EIATTR_SPARSE_MMA_MASK
	.align		4
.L_3983:
        /*0038*/ 	.byte	0x03, 0x50
        /*003a*/ 	.short	0x0000


	//----- nvinfo : EIATTR_MAXREG_COUNT
	.align		4
        /*003c*/ 	.byte	0x03, 0x1b
        /*003e*/ 	.short	0x00ff


	//----- nvinfo : EIATTR_MERCURY_ISA_VERSION
	.align		4
        /*0040*/ 	.byte	0x03, 0x5f
        /*0042*/ 	.short	0x0101


	//----- nvinfo : EIATTR_VRC_CTA_INIT_COUNT
	.align		4
        /*0044*/ 	.byte	0x02, 0x4a
	.zero		1
	.zero		1


	//----- nvinfo : EIATTR_EXIT_INSTR_OFFSETS
	.align		4
        /*0048*/ 	.byte	0x04, 0x1c
        /*004a*/ 	.short	(.L_3985 - .L_3984)


	//   ....[0]....
.L_3984:
        /*004c*/ 	.word	0x00000880


	//   ....[1]....
        /*0050*/ 	.word	0x000008d0


	//   ....[2]....
        /*0054*/ 	.word	0x00000ae0


	//----- nvinfo : EIATTR_MAX_THREADS
	.align		4
.L_3985:
        /*0058*/ 	.byte	0x04, 0x05
        /*005a*/ 	.short	(.L_3987 - .L_3986)
.L_3986:
        /*005c*/ 	.word	0x00000080
        /*0060*/ 	.word	0x00000001
        /*0064*/ 	.word	0x00000001


	//----- nvinfo : EIATTR_CRS_STACK_SIZE
	.align		4
.L_3987:
        /*0068*/ 	.byte	0x04, 0x1e
        /*006a*/ 	.short	(.L_3989 - .L_3988)
.L_3988:
        /*006c*/ 	.word	0x00000000


	//----- nvinfo : EIATTR_CBANK_PARAM_SIZE
	.align		4
.L_3989:
        /*0070*/ 	.byte	0x03, 0x19
        /*0072*/ 	.short	0x0028


	//----- nvinfo : EIATTR_PARAM_CBANK
	.align		4
        /*0074*/ 	.byte	0x04, 0x0a
        /*0076*/ 	.short	(.L_3991 - .L_3990)
	.align		4
.L_3990:
        /*0078*/ 	.word	index@(.nv.constant0._ZN2at6native29vectorized_elementwise_kernelILi2EZZZNS0_21clamp_max_kernel_cudaERNS_18TensorIteratorBaseERKN3c106ScalarEENKUlvE_clEvENKUlvE5_clEvEUlfE_St5arrayIPcLm2EEEEviT0_T1_)
        /*007c*/ 	.short	0x0380
        /*007e*/ 	.short	0x0028


	//----- nvinfo : EIATTR_SW_WAR
	.align		4
.L_3991:
        /*0080*/ 	.byte	0x04, 0x36
        /*0082*/ 	.short	(.L_3993 - .L_3992)
.L_3992:
        /*0084*/ 	.word	0x00000008
.L_3993:


//--------------------- .nv.info._ZN2at6native29vectorized_elementwise_kernelILi4EZZZNS0_21clamp_max_kernel_cudaERNS_18TensorIteratorBaseERKN3c106ScalarEENKUlvE_clEvENKUlvE5_clEvEUlfE_St5arrayIPcLm2EEEEviT0_T1_ --------------------------
	.section	.nv.info._ZN2at6native29vectorized_elementwise_kernelILi4EZZZNS0_21clamp_max_kernel_cudaERNS_18TensorIteratorBaseERKN3c106ScalarEENKUlvE_clEvENKUlvE5_clEvEUlfE_St5arrayIPcLm2EEEEviT0_T1_,"",@"SHT_CUDA_INFO"
	.sectionflags	@""
	.align	4


	//----- nvinfo : EIATTR_CUDA_API_VERSION
	.align		4
        /*0000*/ 	.byte	0x04, 0x37
        /*0002*/ 	.short	(.L_3995 - .L_3994)
.L_3994:
        /*0004*/ 	.word	0x00000082


	//----- nvinfo : EIATTR_KPARAM_INFO
	.align		4
.L_3995:
        /*0008*/ 	.byte	0x04, 0x17
        /*000a*/ 	.short	(.L_3997 - .L_3996)
.L_3996:
        /*000c*/ 	.word	0x00000000
        /*0010*/ 	.short	0x0002
        /*0012*/ 	.short	0x0018
        /*0014*/ 	.byte	0x00, 0xf0, 0x41, 0x00


	//----- nvinfo : EIATTR_KPARAM_INFO
	.align		4
.L_3997:
        /*0018*/ 	.byte	0x04, 0x17
        /*001a*/ 	.short	(.L_3999 - .L_3998)
.L_3998:
        /*001c*/ 	.word	0x00000000
        /*0020*/ 	.short	0x0001
        /*0022*/ 	.short	0x0008
        /*0024*/ 	.byte	0x00, 0xf0, 0x41, 0x00


	//----- nvinfo : EIATTR_KPARAM_INFO
	.align		4
.L_3999:
        /*0028*/ 	.byte	0x04, 0x17
        /*002a*/ 	.short	(.L_4001 - .L_4000)
.L_4000:
        /*002c*/ 	.word	0x00000000
        /*0030*/ 	.short	0x0000
        /*0032*/ 	.short	0x0000
        /*0034*/ 	.byte	0x00, 0xf0, 0x11, 0x00


	//----- nvinfo : EIATTR_SPARSE_MMA_MASK
	.align		4
.L_4001:
        /*0038*/ 	.byte	0x03, 0x50
        /*003a*/ 	.short	0x0000


	//----- nvinfo : EIATTR_MAXREG_COUNT
	.align		4
        /*003c*/ 	.byte	0x03, 0x1b
        /*003e*/ 	.short	0x00ff


	//----- nvinfo : EIATTR_MERCURY_ISA_VERSION
	.align		4
        /*0040*/ 	.byte	0x03, 0x5f
        /*0042*/ 	.short	0x0101


	//----- nvinfo : EIATTR_VRC_CTA_INIT_COUNT
	.align		4
        /*0044*/ 	.byte	0x02, 0x4a
	.zero		1
	.zero		1


	//----- nvinfo : EIATTR_EXIT_INSTR_OFFSETS
	.align		4
        /*0048*/ 	.byte	0x04, 0x1c
        /*004a*/ 	.short	(.L_4003 - .L_4002)


	//   ....[0]....
.L_4002:
        /*004c*/ 	.word	0x00000880


	//   ....[1]....
        /*0050*/ 	.word	0x000008d0


	//   ....[2]....
        /*0054*/ 	.word	0x00000aa0


	//----- nvinfo : EIATTR_MAX_THREADS
	.align		4
.L_4003:
        /*0058*/ 	.byte	0x04, 0x05
        /*005a*/ 	.short	(.L_4005 - .L_4004)
.L_4004:
        /*005c*/ 	.word	0x00000080
        /*0060*/ 	.word	0x00000001
        /*0064*/ 	.word	0x00000001


	//----- nvinfo : EIATTR_CRS_STACK_SIZE
	.align		4
.L_4005:
        /*0068*/ 	.byte	0x04, 0x1e
        /*006a*/ 	.short	(.L_4007 - .L_4006)
.L_4006:
        /*006c*/ 	.word	0x00000000


	//----- nvinfo : EIATTR_CBANK_PARAM_SIZE
	.align		4
.L_4007:
        /*0070*/ 	.byte	0x03, 0x19
        /*0072*/ 	.short	0x0028


	//----- nvinfo : EIATTR_PARAM_CBANK
	.align		4
        /*0074*/ 	.byte	0x04, 0x0a
        /*0076*/ 	.short	(.L_4009 - .L_4008)
	.align		4
.L_4008:
        /*0078*/ 	.word	index@(.nv.constant0._ZN2at6native29vectorized_elementwise_kernelILi4EZZZNS0_21clamp_max_kernel_cudaERNS_18TensorIteratorBaseERKN3c106ScalarEENKUlvE_clEvENKUlvE5_clEvEUlfE_St5arrayIPcLm2EEEEviT0_T1_)
        /*007c*/ 	.short	0x0380
        /*007e*/ 	.short	0x0028


	//----- nvinfo : EIATTR_SW_WAR
	.align		4
.L_4009:
        /*0080*/ 	.byte	0x04, 0x36
        /*0082*/ 	.short	(.L_4011 - .L_4010)
.L_4010:
        /*0084*/ 	.word	0x00000008
.L_4011:


//--------------------- .nv.info._ZN2at6native29vectorized_elementwise_kernelILi8EZZZNS0_21clamp_max_kernel_cudaERNS_18TensorIteratorBaseERKN3c106ScalarEENKUlvE_clEvENKUlvE5_clEvEUlfE_St5arrayIPcLm2EEEEviT0_T1_ --------------------------
	.section	.nv.info._ZN2at6native29vectorized_elementwise_kernelILi8EZZZNS0_21clamp_max_kernel_cudaERNS_18TensorIteratorBaseERKN3c106ScalarEENKUlvE_clEvENKUlvE5_clEvEUlfE_St5arrayIPcLm2EEEEviT0_T1_,"",@"SHT_CUDA_INFO"
	.sectionflags	@""
	.align	4


	//----- nvinfo : EIATTR_CUDA_API_VERSION
	.align		4
        /*0000*/ 	.byte	0x04, 0x37
        /*0002*/ 	.short	(.L_4013 - .L_4012)
.L_4012:
        /*0004*/ 	.word	0x00000082


	//----- nvinfo : EIATTR_KPARAM_INFO
	.align		4
.L_4013:
        /*0008*/ 	.byte	0x04, 0x17
        /*000a*/ 	.short	(.L_4015 - .L_4014)
.L_4014:
        /*000c*/ 	.word	0x00000000
        /*0010*/ 	.short	0x0002
        /*0012*/ 	.short	0x0018
        /*0014*/ 	.byte	0x00, 0xf0, 0x41, 0x00


	//----- nvinfo : EIATTR_KPARAM_INFO
	.align		4
.L_4015:
        /*0018*/ 	.byte	0x04, 0x17
        /*001a*/ 	.short	(.L_4017 - .L_4016)
.L_4016:
        /*001c*/ 	.word	0x00000000
        /*0020*/ 	.short	0x0001
        /*0022*/ 	.short	0x0008
        /*0024*/ 	.byte	0x00, 0xf0, 0x41, 0x00


	//----- nvinfo : EIATTR_KPARAM_INFO
	.align		4
.L_4017:
        /*0028*/ 	.byte	0x04, 0x17
        /*002a*/ 	.short	(.L_4019 - .L_4018)
.L_4018:
        /*002c*/ 	.word	0x00000000
        /*0030*/ 	.short	0x0000
        /*0032*/ 	.short	0x0000
        /*0034*/ 	.byte	0x00, 0xf0, 0x11, 0x00


	//----- nvinfo : EIATTR_SPARSE_MMA_MASK
	.align		4
.L_4019:
        /*0038*/ 	.byte	0x03, 0x50
        /*003a*/ 	.short	0x0000


	//----- nvinfo : EIATTR_MAXREG_COUNT
	.align		4
        /*003c*/ 	.byte	0x03, 0x1b
        /*003e*/ 	.short	0x00ff


	//----- nvinfo : EIATTR_MERCURY_ISA_VERSION
	.align		4
        /*0040*/ 	.byte	0x03, 0x5f
        /*0042*/ 	.short	0x0101


	//----- nvinfo : EIATTR_VRC_CTA_INIT_COUNT
	.align		4
        /*0044*/ 	.byte	0x02, 0x4a
	.zero		1
	.zero		1


	//----- nvinfo : EIATTR_EXIT_INSTR_OFFSETS
	.align		4
        /*0048*/ 	.byte	0x04, 0x1c
        /*004a*/ 	.short	(.L_4021 - .L_4020)


	//   ....[0]....
.L_4020:
        /*004c*/ 	.word	0x00000880


	//   ....[1]....
        /*0050*/ 	.word	0x000008d0


	//   ....[2]....
        /*0054*/ 	.word	0x00000a80


	//----- nvinfo : EIATTR_MAX_THREADS
	.align		4
.L_4021:
        /*0058*/ 	.byte	0x04, 0x05
        /*005a*/ 	.short	(.L_4023 - .L_4022)
.L_4022:
        /*005c*/ 	.word	0x00000080
        /*0060*/ 	.word	0x00000001
        /*0064*/ 	.word	0x00000001


	//----- nvinfo : EIATTR_CRS_STACK_SIZE
	.align		4
.L_4023:
        /*0068*/ 	.byte	0x04, 0x1e
        /*006a*/ 	.short	(.L_4025 - .L_4024)
.L_4024:
        /*006c*/ 	.word	0x00000000


	//----- nvinfo : EIATTR_CBANK_PARAM_SIZE
	.align		4
.L_4025:
        /*0070*/ 	.byte	0x03, 0x19
        /*0072*/ 	.short	0x0028


	//----- nvinfo : EIATTR_PARAM_CBANK
	.align		4
        /*0074*/ 	.byte	0x04, 0x0a
        /*0076*/ 	.short	(.L_4027 - .L_4026)
	.align		4
.L_4026:
        /*0078*/ 	.word	index@(.nv.constant0._ZN2at6native29vectorized_elementwise_kernelILi8EZZZNS0_21clamp_max_kernel_cudaERNS_18TensorIteratorBaseERKN3c106ScalarEENKUlvE_clEvENKUlvE5_clEvEUlfE_St5arrayIPcLm2EEEEviT0_T1_)
        /*007c*/ 	.short	0x0380
        /*007e*/ 	.short	0x0028


	//----- nvinfo : EIATTR_SW_WAR
	.align		4
.L_4027:
        /*0080*/ 	.byte	0x04, 0x36
        /*0082*/ 	.short	(.L_4029 - .L_4028)
.L_4028:
        /*0084*/ 	.word	0x00000008
.L_4029:


//--------------------- .nv.info._ZN2at6native18elementwise_kernelILi128ELi4EZNS0_15gpu_kernel_implIZZZNS0_21clamp_max_kernel_cudaERNS_18TensorIteratorBaseERKN3c106ScalarEENKUlvE_clEvENKUlvE4_clEvEUldE_EEvS4_RKT_EUliE_EEviT1_ --------------------------
	.section	.nv.info._ZN2at6native18elementwise_kernelILi128ELi4EZNS0_15gpu_kernel_implIZZZNS0_21clamp_max_kernel_cudaERNS_18TensorIteratorBaseERKN3c106ScalarEENKUlvE_clEvENKUlvE4_clEvEUldE_EEvS4_RKT_EUliE_EEviT1_,"",@"SHT_CUDA_INFO"
	.sectionflags	@""
	.align	4


	//----- nvinfo : EIATTR_CUDA_API_VERSION
	.align		4
        /*0000*/ 	.byte	0x04, 0x37
        /*0002*/ 	.short	(.L_4031 - .L_4030)
.L_4030:
        /*0004*/ 	.word	0x00000082


	//----- nvinfo : EIATTR_KPARAM_INFO
	.align		4
.L_4031:
        /*0008*/ 	.byte	0x04, 0x17
        /*000a*/ 	.short	(.L_4033 - .L_4032)
.L_4032:
        /*000c*/ 	.word	0x00000000
        /*0010*/ 	.short	0x0001
        /*0012*/ 	.short	0x0008
        /*0014*/ 	.byte	0x00, 0xf0, 0xa1, 0x08


	//----- nvinfo : EIATTR_KPARAM_INFO
	.align		4
.L_4033:
        /*0018*/ 	.byte	0x04, 0x17
        /*001a*/ 	.short	(.L_4035 - .L_4034)
.L_4034:
        /*001c*/ 	.word	0x00000000
        /*0020*/ 	.short	0x0000
        /*0022*/ 	.short	0x0000
        /*0024*/ 	.byte	0x00, 0xf0, 0x11, 0x00


	//----- nvinfo : EIATTR_SPARSE_MMA_MASK
	.align		4
.L_4035:
        /*0028*/ 	.byte	0x03, 0x50
        /*002a*/ 	.short	0x0000


	//----- nvinfo : EIATTR_MAXREG_COUNT
	.align		4
        /*002c*/ 	.byte	0x03, 0x1b
        /*002e*/ 	.short	0x0080


	//----- nvinfo : EIATTR_EXTERNS
	.align		4
        /*0030*/ 	.byte	0x04, 0x0f
        /*0032*/ 	.short	(.L_4037 - .L_4036)


	//   ....[0]....
	.align		4
.L_4036:
        /*0034*/ 	.word	index@(__assertfail)


	//----- nvinfo : EIATTR_MERCURY_ISA_VERSION
	.align		4
.L_4037:
        /*0038*/ 	.byte	0x03, 0x5f
        /*003a*/ 	.short	0x0101


	//----- nvinfo : EIATTR_VRC_CTA_INIT_COUNT
	.align		4
        /*003c*/ 	.byte	0x02, 0x4a
	.zero		1
	.zero		1


	//----- nvinfo : EIATTR_SYSCALL_OFFSETS
	.align		4
        /*0040*/ 	.byte	0x04, 0x46
        /*0042*/ 	.short	(.L_4039 - .L_4038)


	//   ....[0]....
.L_4038:
        /*0044*/ 	.word	0x00002180


	//   ....[1]....
        /*0048*/ 	.word	0x000032d0


	//   ....[2]....
        /*004c*/ 	.word	0x00005620


	//   ....[3]....
        /*0050*/ 	.word	0x000064f0


	//   ....[4]....
        /*0054*/ 	.word	0x000089f0


	//   ....[5]....
        /*0058*/ 	.word	0x000098c0


	//   ....[6]....
        /*005c*/ 	.word	0x0000bdd0


	//   ....[7]....
        /*0060*/ 	.word	0x0000cc70


	//----- nvinfo : EIATTR_EXIT_INSTR_OFFSETS
	.align		4
.L_4039:
        /*0064*/ 	.byte	0x04, 0x1c
        /*0066*/ 	.short	(.L_4041 - .L_4040)


	//   ....[0]....
.L_4040:
        /*0068*/ 	.word	0x00009c60


	//   ....[1]....
        /*006c*/ 	.word	0x0000c000


	//   ....[2]....
        /*0070*/ 	.word	0x0000c040


	//   ....[3]....
        /*0074*/ 	.word	0x0000c0d0


	//   ....[4]....
        /*0078*/ 	.word	0x0000c100


	//   ....[5]....
        /*007c*/ 	.word	0x0000c130


	//   ....[6]....
        /*0080*/ 	.word	0x0000c200


	//   ....[7]....
        /*0084*/ 	.word	0x0000c280


	//   ....[8]....
        /*0088*/ 	.word	0x0000c360


	//   ....[9]....
        /*008c*/ 	.word	0x0000c3f0


	//   ....[10]....
        /*0090*/ 	.word	0x0000c410


	//   ....[11]....
        /*0094*/ 	.word	0x0000c4e0


	//   ....[12]....
        /*0098*/ 	.word	0x0000c690


	//   ....[13]....
        /*009c*/ 	.word	0x0000c840


	//   ....[14]....
        /*00a0*/ 	.word	0x0000c9e0


	//   ....[15]....
        /*00a4*/ 	.word	0x0000ca10


	//   ....[16]....
        /*00a8*/ 	.word	0x0000ca40


	//   ....[17]....
        /*00ac*/ 	.word	0x0000cae0


	//   ....[18]....
        /*00b0*/ 	.word	0x0000cb10


	//   ....[19]....
        /*00b4*/ 	.word	0x0000cc80


	//   ....[20]....
        /*00b8*/ 	.word	0x0000cdd0


	//   ....[21]....
        /*00bc*/ 	.word	0x0000cf50


	//   ....[22]....
        /*00c0*/ 	.word	0x0000cfd0


	//----- nvinfo : EIATTR_MAX_THREADS
	.align		4
.L_4041:
        /*00c4*/ 	.byte	0x04, 0x05
        /*00c6*/ 	.short	(.L_4043 - .L_4042)
.L_4042:
        /*00c8*/ 	.word	0x00000080
        /*00cc*/ 	.word	0x00000001
        /*00d0*/ 	.word	0x00000001


	//----- nvinfo : EIATTR_CRS_STACK_SIZE
	.align		4
.L_4043:
        /*00d4*/ 	.byte	0x04, 0x1e
        /*00d6*/ 	.short	(.L_4045 - .L_4044)
.L_4044:
        /*00d8*/ 	.word	0x00000000


	//----- nvinfo : EIATTR_CBANK_PARAM_SIZE
	.align		4
.L_4045:
        /*00dc*/ 	.byte	0x03, 0x19
        /*00de*/ 	.short	0x0230


	//----- nvinfo : EIATTR_PARAM_CBANK
	.align		4
        /*00e0*/ 	.byte	0x04, 0x0a
        /*00e2*/ 	.short	(.L_4047 - .L_4046)
	.align		4
.L_4046:
        /*00e4*/ 	.word	index@(.nv.constant0._ZN2at6native18elementwise_kernelILi128ELi4EZNS0_15gpu_kernel_implIZZZNS0_21clamp_max_kernel_cudaERNS_18TensorIteratorBaseERKN3c106ScalarEENKUlvE_clEvENKUlvE4_clEvEUldE_EEvS4_RKT_EUliE_EEviT1_)
        /*00e8*/ 	.short	0x0380
        /*00ea*/ 	.short	0x0230


	//----- nvinfo : EIATTR_SW_WAR
	.align		4
.L_4047:
        /*00ec*/ 	.byte	0x04, 0x36
        /*00ee*/ 	.short	(.L_4049 - .L_4048)
.L_4048:
        /*00f0*/ 	.word	0x00000008
.L_4049:


//--------------------- .nv.info._ZN2at6native27unrolled_elementwise_kernelIZZZNS0_21clamp_max_kernel_cudaERNS_18TensorIteratorBaseERKN3c106ScalarEENKUlvE_clEvENKUlvE4_clEvEUldE_St5arrayIPcLm2EELi4E23TrivialOffsetCalculatorILi1EjESF_NS0_6memory12LoadWithCastILi1EEENSG_13StoreWithCastILi1EEEEEviT_T0_T2_T3_T4_T5_ --------------------------
	.section	.nv.info._ZN2at6native27unrolled_elementwise_kernelIZZZNS0_21clamp_max_kernel_cudaERNS_18TensorIteratorBaseERKN3c106ScalarEENKUlvE_clEvENKUlvE4_clEvEUldE_St5arrayIPcLm2EELi4E23TrivialOffsetCalculatorILi1EjESF_NS0_6memory12LoadWithCastILi1EEENSG_13StoreWithCastILi1EEEEEviT_T0_T2_T3_T4_T5_,"",@"SHT_CUDA_INFO"
	.sectionflags	@""
	.align	4


	//----- nvinfo : EIATTR_CUDA_API_VERSION
	.align		4
        /*0000*/ 	.byte	0x04, 0x37
        /*0002*/ 	.short	(.L_4051 - .L_4050)
.L_4050:
        /*0004*/ 	.word	0x00000082


	//----- nvinfo : EIATTR_KPARAM_INFO
	.align		4
.L_4051:
        /*0008*/ 	.byte	0x04, 0x17
        /*000a*/ 	.short	(.L_4053 - .L_4052)
.L_4052:
        /*000c*/ 	.word	0x00000000
        /*0010*/ 	.short	0x0006
        /*0012*/ 	.short	0x0034
        /*0014*/ 	.byte	0x00, 0xf0, 0x21, 0x00


	//----- nvinfo : EIATTR_KPARAM_INFO
	.align		4
.L_4053:
        /*0018*/ 	.byte	0x04, 0x17
        /*001a*/ 	.short	(.L_4055 - .L_4054)
.L_4054:
        /*001c*/ 	.word	0x00000000
        /*0020*/ 	.short	0x0005
        /*0022*/ 	.short	0x002c
        /*0024*/ 	.byte	0x00, 0xf0, 0x21, 0x00


	//----- nvinfo : EIATTR_KPARAM_INFO
	.align		4
.L_4055:
        /*0028*/ 	.byte	0x04, 0x17
        /*002a*/ 	.short	(.L_4057 - .L_4056)
.L_4056:
        /*002c*/ 	.word	0x00000000
        /*0030*/ 	.short	0x0004
        /*0032*/ 	.short	0x0029
        /*0034*/ 	.byte	0x00, 0xf0, 0x05, 0x00


	//----- nvinfo : EIATTR_KPARAM_INFO
	.align		4
.L_4057:
        /*0038*/ 	.byte	0x04, 0x17
        /*003a*/ 	.short	(.L_4059 - .L_4058)
.L_4058:
        /*003c*/ 	.word	0x00000000
        /*0040*/ 	.short	0x0003
        /*0042*/ 	.short	0x0028
        /*0044*/ 	.byte	0x00, 0xf0, 0x05, 0x00


	//----- nvinfo : EIATTR_KPARAM_INFO
	.align		4
.L_4059:
        /*0048*/ 	.byte	0x04, 0x17
        /*004a*/ 	.short	(.L_4061 - .L_4060)
.L_4060:
        /*004c*/ 	.word	0x00000000
        /*0050*/ 	.short	0x0002
        /*0052*/ 	.short	0x0018
        /*0054*/ 	.byte	0x00, 0xf0, 0x41, 0x00


	//----- nvinfo : EIATTR_KPARAM_INFO
	.align		4
.L_4061:
        /*0058*/ 	.byte	0x04, 0x17
        /*005a*/ 	.short	(.L_4063 - .L_4062)
.L_4062:
        /*005c*/ 	.word	0x00000000
        /*0060*/ 	.short	0x0001
        /*0062*/ 	.short	0x0008
        /*0064*/ 	.byte	0x00, 0xf0, 0x41, 0x00


	//----- nvinfo : EIATTR_KPARAM_INFO
	.align		4
.L_4063:
        /*0068*/ 	.byte	0x04, 0x17
        /*006a*/ 	.short	(.L_4065 - .L_4064)
.L_4064:
        /*006c*/ 	.word	0x00000000
        /*0070*/ 	.short	0x0000
        /*0072*/ 	.short	0x0000
        /*0074*/ 	.byte	0x00, 0xf0, 0x11, 0x00


	//----- nvinfo : EIATTR_SPARSE_MMA_MASK
	.align		4
.L_4065:
        /*0078*/ 	.byte	0x03, 0x50
        /*007a*/ 	.short	0x0000


	//----- nvinfo : EIATTR_MAXREG_COUNT
	.align		4
        /*007c*/ 	.byte	0x03, 0x1b
        /*007e*/ 	.short	0x00ff


	//----- nvinfo : EIATTR_EXTERNS
	.align		4
        /*0080*/ 	.byte	0x04, 0x0f
        /*0082*/ 	.short	(.L_4067 - .L_4066)


	//   ....[0]....
	.align		4
.L_4066:
        /*0084*/ 	.word	index@(__assertfail)


	//----- nvinfo : EIATTR_MERCURY_ISA_VERSION
	.align		4
.L_4067:
        /*0088*/ 	.byte	0x03, 0x5f
        /*008a*/ 	.short	0x0101


	//----- nvinfo : EIATTR_VRC_CTA_INIT_COUNT
	.align		4
        /*008c*/ 	.byte	0x02, 0x4a
	.zero		1
	.zero		1


	//----- nvinfo : EIATTR_SYSCALL_OFFSETS
	.align		4
        /*0090*/ 	.byte	0x04, 0x46
        /*0092*/ 	.short	(.L_4069 - .L_4068)


	//   ....[0]....
.L_4068:
        /*0094*/ 	.word	0x00000e80


	//   ....[1]....
        /*0098*/ 	.word	0x00001ec0


	//   ....[2]....
        /*009c*/ 	.word	0x00002e40


	//   ....[3]....
        /*00a0*/ 	.word	0x00003d80


	//   ....[4]....
        /*00a4*/ 	.word	0x000050c0


	//   ....[5]....
        /*00a8*/ 	.word	0x00006050


	//   ....[6]....
        /*00ac*/ 	.word	0x000071b0


	//   ....[7]....
        /*00b0*/ 	.word	0x000082f0


	//----- nvinfo : EIATTR_EXIT_INSTR_OFFSETS
	.align		4
.L_4069:
        /*00b4*/ 	.byte	0x04, 0x1c
        /*00b6*/ 	.short	(.L_4071 - .L_4070)


	//   ....[0]....
.L_4070:
        /*00b8*/ 	.word	0x00007540


	//   ....[1]....
        /*00bc*/ 	.word	0x00007680


	//   ....[2]....
        /*00c0*/ 	.word	0x000076c0


	//   ....[3]....
        /*00c4*/ 	.word	0x00007750


	//   ....[4]....
        /*00c8*/ 	.word	0x00007780


	//   ....[5]....
        /*00cc*/ 	.word	0x000077b0


	//   ....[6]....
        /*00d0*/ 	.word	0x00007880


	//   ....[7]....
        /*00d4*/ 	.word	0x00007900


	//   ....[8]....
        /*00d8*/ 	.word	0x000079e0


	//   ....[9]....
        /*00dc*/ 	.word	0x00007a70


	//   ....[10]....
        /*00e0*/ 	.word	0x00007a90


	//   ....[11]....
        /*00e4*/ 	.word	0x00007b60


	//   ....[12]....
        /*00e8*/ 	.word	0x00007d10


	//   ....[13]....
        /*00ec*/ 	.word	0x00007ec0


	//   ....[14]....
        /*00f0*/ 	.word	0x00008060


	//   ....[15]....
        /*00f4*/ 	.word	0x00008090


	//   ....[16]....
        /*00f8*/ 	.word	0x000080c0


	//   ....[17]....
        /*00fc*/ 	.word	0x00008160


	//   ....[18]....
        /*0100*/ 	.word	0x00008190


	//   ....[19]....
        /*0104*/ 	.word	0x00008300


	//   ....[20]....
        /*0108*/ 	.word	0x00008450


	//   ....[21]....
        /*010c*/ 	.word	0x000085d0


	//   ....[22]....
        /*0110*/ 	.word	0x00008650


	//----- nvinfo : EIATTR_MAX_THREADS
	.align		4
.L_4071:
        /*0114*/ 	.byte	0x04, 0x05
        /*0116*/ 	.short	(.L_4073 - .L_4072)
.L_4072:
        /*0118*/ 	.word	0x00000080
        /*011c*/ 	.word	0x00000001
        /*0120*/ 	.word	0x00000001


	//----- nvinfo : EIATTR_CRS_STACK_SIZE
	.align		4
.L_4073:
        /*0124*/ 	.byte	0x04, 0x1e
        /*0126*/ 	.short	(.L_4075 - .L_4074)
.L_4074:
        /*0128*/ 	.word	0x00000000


	//----- nvinfo : EIATTR_CBANK_PARAM_SIZE
	.align		4
.L_4075:
        /*012c*/ 	.byte	0x03, 0x19
        /*012e*/ 	.short	0x003c


	//----- nvinfo : EIATTR_PARAM_CBANK
	.align		4
        /*0130*/ 	.byte	0x04, 0x0a
        /*0132*/ 	.short	(.L_4077 - .L_4076)
	.align		4
.L_4076:
        /*0134*/ 	.word	index@(.nv.constant0._ZN2at6native27unrolled_elementwise_kernelIZZZNS0_21clamp_max_kernel_cudaERNS_18TensorIteratorBaseERKN3c106ScalarEENKUlvE_clEvENKUlvE4_clEvEUldE_St5arrayIPcLm2EELi4E23TrivialOffsetCalculatorILi1EjESF_NS0_6memory12LoadWithCastILi1EEENSG_13StoreWithCastILi1EEEEEviT_T0_T2_T3_T4_T5_)
        /*0138*/ 	.short	0x0380
        /*013a*/ 	.short	0x003c


	//----- nvinfo : EIATTR_SW_WAR
	.align		4
.L_4077:
        /*013c*/ 	.byte	0x04, 0x36
        /*013e*/ 	.short	(.L_4079 - .L_4078)
.L_4078:
        /*0140*/ 	.word	0x00000008
.L_4079:


//--------------------- .nv.info._ZN2at6native18elementwise_kernelILi128ELi2EZNS0_22gpu_kernel_impl_nocastIZZZNS0_21clamp_max_kernel_cudaERNS_18TensorIteratorBaseERKN3c106ScalarEENKUlvE_clEvENKUlvE4_clEvEUldE_EEvS4_RKT_EUliE_EEviT1_ --------------------------
	.section	.nv.info._ZN2at6native18elementwise_kernelILi128ELi2EZNS0_22gpu_kernel_impl_nocastIZZZNS0_21clamp_max_kernel_cudaERNS_18TensorIteratorBaseERKN3c106ScalarEENKUlvE_clEvENKUlvE4_clEvEUldE_EEvS4_RKT_EUliE_EEviT1_,"",@"SHT_CUDA_INFO"
	.sectionflags	@""
	.align	4


	//----- nvinfo : EIATTR_CUDA_API_VERSION
	.align		4
        /*0000*/ 	.byte	0x04, 0x37
        /*0002*/ 	.short	(.L_4081 - .L_4080)
.L_4080:
        /*0004*/ 	.word	0x00000082


	//----- nvinfo : EIATTR_KPARAM_INFO
	.align		4
.L_4081:
        /*0008*/ 	.byte	0x04, 0x17
        /*000a*/ 	.short	(.L_4083 - .L_4082)
.L_4082:
        /*000c*/ 	.word	0x00000000
        /*0010*/ 	.short	0x0001
        /*0012*/ 	.short	0x0008
        /*0014*/ 	.byte	0x00, 0xf0, 0x81, 0x08


	//----- nvinfo : EIATTR_KPARAM_INFO
	.align		4
.L_4083:
        /*0018*/ 	.byte	0x04, 0x17
        /*001a*/ 	.short	(.L_4085 - .L_4084)
.L_4084:
        /*001c*/ 	.word	0x00000000
        /*0020*/ 	.short	0x0000
        /*0022*/ 	.short	0x0000
        /*0024*/ 	.byte	0x00, 0xf0, 0x11, 0x00


	//----- nvinfo : EIATTR_SPARSE_MMA_MASK
	.align		4
.L_4085:
        /*0028*/ 	.byte	0x03, 0x50
        /*002a*/ 	.short	0x0000


	//----- nvinfo : EIATTR_MAXREG_COUNT
	.align		4
        /*002c*/ 	.byte	0x03, 0x1b
        /*002e*/ 	.short	0x0080


	//----- nvinfo : EIATTR_MERCURY_ISA_VERSION
	.align		4
        /*0030*/ 	.byte	0x03, 0x5f
        /*0032*/ 	.short	0x0101


	//----- nvinfo : EIATTR_VRC_CTA_INIT_COUNT
	.align		4
        /*0034*/ 	.byte	0x02, 0x4a
	.zero		1
	.zero		1


	//----- nvinfo : EIATTR_EXIT_INSTR_OFFSETS
	.align		4
        /*0038*/ 	.byte	0x04, 0x1c
        /*003a*/ 	.short	(.L_4087 - .L_4086)


	//   ....[0]....
.L_4086:
        /*003c*/ 	.word	0x00000200


	//   ....[1]....
        /*0040*/ 	.word	0x00000310


	//   ....[2]....
        /*0044*/ 	.word	0x000017a0


	//   ....[3]....
        /*0048*/ 	.word	0x00002b90


	//----- nvinfo : EIATTR_MAX_THREADS
	.align		4
.L_4087:
        /*004c*/ 	.byte	0x04, 0x05
        /*004e*/ 	.short	(.L_4089 - .L_4088)
.L_4088:
        /*0050*/ 	.word	0x00000080
        /*0054*/ 	.word	0x00000001
        /*0058*/ 	.word	0x00000001


	//----- nvinfo : EIATTR_CRS_STACK_SIZE
	.align		4
.L_4089:
        /*005c*/ 	.byte	0x04, 0x1e
        /*005e*/ 	.short	(.L_4091 - .L_4090)
.L_4090:
        /*0060*/ 	.word	0x00000000


	//----- nvinfo : EIATTR_CBANK_PARAM_SIZE
	.align		4
.L_4091:
        /*0064*/ 	.byte	0x03, 0x19
        /*0066*/ 	.short	0x0228


	//----- nvinfo : EIATTR_PARAM_CBANK
	.align		4
        /*0068*/ 	.byte	0x04, 0x0a
        /*006a*/ 	.short	(.L_4093 - .L_4092)
	.align		4
.L_4092:
        /*006c*/ 	.word	index@(.nv.constant0._ZN2at6native18elementwise_kernelILi128ELi2EZNS0_22gpu_kernel_impl_nocastIZZZNS0_21clamp_max_kernel_cudaERNS_18TensorIteratorBaseERKN3c106ScalarEENKUlvE_clEvENKUlvE4_clEvEUldE_EEvS4_RKT_EUliE_EEviT1_)
        /*0070*/ 	.short	0x0380
        /*0072*/ 	.short	0x0228


	//----- nvinfo : EIATTR_SW_WAR
	.align		4
.L_4093:
        /*0074*/ 	.byte	0x04, 0x36
        /*0076*/ 	.short	(.L_4095 - .L_4094)
.L_4094:
        /*0078*/ 	.word	0x00000008
.L_4095:


//--------------------- .nv.info._ZN2at6native27unrolled_elementwise_kernelIZZZNS0_21clamp_max_kernel_cudaERNS_18TensorIteratorBaseERKN3c106ScalarEENKUlvE_clEvENKUlvE4_clEvEUldE_St5arrayIPcLm2EELi4E23TrivialOffsetCalculatorILi1EjESF_NS0_6memory15LoadWithoutCastENSG_16StoreWithoutCastEEEviT_T0_T2_T3_T4_T5_ --------------------------
	.section	.nv.info._ZN2at6native27unrolled_elementwise_kernelIZZZNS0_21clamp_max_kernel_cudaERNS_18TensorIteratorBaseERKN3c106ScalarEENKUlvE_clEvENKUlvE4_clEvEUldE_St5arrayIPcLm2EELi4E23TrivialOffsetCalculatorILi1EjESF_NS0_6memory15LoadWithoutCastENSG_16StoreWithoutCastEEEviT_T0_T2_T3_T4_T5_,"",@"SHT_CUDA_INFO"
	.sectionflags	@""
	.align	4


	//----- nvinfo : EIATTR_CUDA_API_VERSION
	.align		4
        /*0000*/ 	.byte	0x04, 0x37
        /*0002*/ 	.short	(.L_4097 - .L_4096)
.L_4096:
        /*0004*/ 	.word	0x00000082


	//----- nvinfo : EIATTR_KPARAM_INFO
	.align		4
.L_4097:
        /*0008*/ 	.byte	0x04, 0x17
        /*000a*/ 	.short	(.L_4099 - .L_4098)
.L_4098:
        /*000c*/ 	.word	0x00000000
        /*0010*/ 	.short	0x0006
        /*0012*/ 	.short	0x002b
        /*0014*/ 	.byte	0x00, 0xf0, 0x05, 0x00


	//----- nvinfo : EIATTR_KPARAM_INFO
	.align		4
.L_4099:
        /*0018*/ 	.byte	0x04, 0x17
        /*001a*/ 	.short	(.L_4101 - .L_4100)
.L_4100:
        /*001c*/ 	.word	0x00000000
        /*0020*/ 	.short	0x0005
        /*0022*/ 	.short	0x002a
        /*0024*/ 	.byte	0x00, 0xf0, 0x05, 0x00


	//----- nvinfo : EIATTR_KPARAM_INFO
	.align		4
.L_4101:
        /*0028*/ 	.byte	0x04, 0x17
        /*002a*/ 	.short	(.L_4103 - .L_4102)
.L_4102:
        /*002c*/ 	.word	0x00000000
        /*0030*/ 	.short	0x0004
        /*0032*/ 	.short	0x0029
        /*0034*/ 	.byte	0x00, 0xf0, 0x05, 0x00


	//----- nvinfo : EIATTR_KPARAM_INFO
	.align		4
.L_4103:
        /*0038*/ 	.byte	0x04, 0x17
        /*003a*/ 	.short	(.L_4105 - .L_4104)
.L_4104:
        /*003c*/ 	.word	0x00000000
        /*0040*/ 	.short	0x0003
        /*0042*/ 	.short	0x0028
        /*0044*/ 	.byte	0x00, 0xf0, 0x05, 0x00


	//----- nvinfo : EIATTR_KPARAM_INFO
	.align		4
.L_4105:
        /*0048*/ 	.byte	0x04, 0x17
        /*004a*/ 	.short	(.L_4107 - .L_4106)
.L_4106:
        /*004c*/ 	.word	0x00000000
        /*0050*/ 	.short	0x0002
        /*0052*/ 	.short	0x0018
        /*0054*/ 	.byte	0x00, 0xf0, 0x41, 0x00


	//----- nvinfo : EIATTR_KPARAM_INFO
	.align		4
.L_4107:
        /*0058*/ 	.byte	0x04, 0x17
        /*005a*/ 	.short	(.L_4109 - .L_4108)
.L_4108:
        /*005c*/ 	.word	0x00000000
        /*0060*/ 	.short	0x0001
        /*0062*/ 	.short	0x0008
        /*0064*/ 	.byte	0x00, 0xf0, 0x41, 0x00


	//----- nvinfo : EIATTR_KPARAM_INFO
	.align		4
.L_4109:
        /*0068*/ 	.byte	0x04, 0x17
        /*006a*/ 	.short	(.L_4111 - .L_4110)
.L_4110:
        /*006c*/ 	.word	0x00000000
        /*0070*/ 	.short	0x0000
        /*0072*/ 	.short	0x0000
        /*0074*/ 	.byte	0x00, 0xf0, 0x11, 0x00


	//----- nvinfo : EIATTR_SPARSE_MMA_MASK
	.align		4
.L_4111:
        /*0078*/ 	.byte	0x03, 0x50
        /*007a*/ 	.short	0x0000


	//----- nvinfo : EIATTR_MAXREG_COUNT
	.align		4
        /*007c*/ 	.byte	0x03, 0x1b
        /*007e*/ 	.short	0x00ff


	//----- nvinfo : EIATTR_MERCURY_ISA_VERSION
	.align		4
        /*0080*/ 	.byte	0x03, 0x5f
        /*0082*/ 	.short	0x0101


	//----- nvinfo : EIATTR_VRC_CTA_INIT_COUNT
	.align		4
        /*0084*/ 	.byte	0x02, 0x4a
	.zero		1
	.zero		1


	//----- nvinfo : EIATTR_EXIT_INSTR_OFFSETS
	.align		4
        /*0088*/ 	.byte	0x04, 0x1c
        /*008a*/ 	.short	(.L_4113 - .L_4112)


	//   ....[0]....
.L_4112:
        /*008c*/ 	.word	0x00000700


	//   ....[1]....
        /*0090*/ 	.word	0x00000750


	//----- nvinfo : EIATTR_MAX_THREADS
	.align		4
.L_4113:
        /*0094*/ 	.byte	0x04, 0x05
        /*0096*/ 	.short	(.L_4115 - .L_4114)
.L_4114:
        /*0098*/ 	.word	0x00000080
        /*009c*/ 	.word	0x00000001
        /*00a0*/ 	.word	0x00000001


	//----- nvinfo : EIATTR_CRS_STACK_SIZE
	.align		4
.L_4115:
        /*00a4*/ 	.byte	0x04, 0x1e
        /*00a6*/ 	.short	(.L_4117 - .L_4116)
.L_4116:
        /*00a8*/ 	.word	0x00000000


	//----- nvinfo : EIATTR_CBANK_PARAM_SIZE
	.align		4
.L_4117:
        /*00ac*/ 	.byte	0x03, 0x19
        /*00ae*/ 	.short	0x002c


	//----- nvinfo : EIATTR_PARAM_CBANK
	.align		4
        /*00b0*/ 	.byte	0x04, 0x0a
        /*00b2*/ 	.short	(.L_4119 - .L_4118)
	.align		4
.L_4118:
        /*00b4*/ 	.word	index@(.nv.constant0._ZN2at6native27unrolled_elementwise_kernelIZZZNS0_21clamp_max_kernel_cudaERNS_18TensorIteratorBaseERKN3c106ScalarEENKUlvE_clEvENKUlvE4_clEvEUldE_St5arrayIPcLm2EELi4E23TrivialOffsetCalculatorILi1EjESF_NS0_6memory15LoadWithoutCastENSG_16StoreWithoutCastEEEviT_T0_T2_T3_T4_T5_)
        /*00b8*/ 	.short	0x0380
        /*00ba*/ 	.short	0x002c


	//----- nvinfo : EIATTR_SW_WAR
	.align		4
.L_4119:
        /*00bc*/ 	.byte	0x04, 0x36
        /*00be*/ 	.short	(.L_4121 - .L_4120)
.L_4120:
        /*00c0*/ 	.word	0x00000008
.L_4121:


//--------------------- .nv.info._ZN2at6native29vectorized_elementwise_kernelILi2EZZZNS0_21clamp_max_kernel_cudaERNS_18TensorIteratorBaseERKN3c106ScalarEENKUlvE_clEvENKUlvE4_clEvEUldE_St5arrayIPcLm2EEEEviT0_T1_ --------------------------
	.section	.nv.info._ZN2at6native29vectorized_elementwise_kernelILi2EZZZNS0_21clamp_max_kernel_cudaERNS_18TensorIteratorBaseERKN3c106ScalarEENKUlvE_clEvENKUlvE4_clEvEUldE_St5arrayIPcLm2EEEEviT0_T1_,"",@"SHT_CUDA_INFO"
	.sectionflags	@""
	.align	4


	//----- nvinfo : EIATTR_CUDA_API_VERSION
	.align		4
        /*0000*/ 	.byte	0x04, 0x37
        /*0002*/ 	.short	(.L_4123 - .L_4122)
.L_4122:
        /*0004*/ 	.word	0x00000082


	//----- nvinfo : EIATTR_KPARAM_INFO
	.align		4
.L_4123:
        /*0008*/ 	.byte	0x04, 0x17
        /*000a*/ 	.short	(.L_4125 - .L_4124)
.L_4124:
        /*000c*/ 	.word	0x00000000
        /*0010*/ 	.short	0x0002
        /*0012*/ 	.short	0x0018
        /*0014*/ 	.byte	0x00, 0xf0, 0x41, 0x00


	//----- nvinfo : EIATTR_KPARAM_INFO
	.align		4
.L_4125:
        /*0018*/ 	.byte	0x04, 0x17
        /*001a*/ 	.short	(.L_4127 - .L_4126)
.L_4126:
        /*001c*/ 	.word	0x00000000
        /*0020*/ 	.short	0x0001
        /*0022*/ 	.short	0x0008
        /*0024*/ 	.byte	0x00, 0xf0, 0x41, 0x00


	//----- nvinfo : EIATTR_KPARAM_INFO
	.align		4
.L_4127:
        /*0028*/ 	.byte	0x04, 0x17
        /*002a*/ 	.short	(.L_4129 - .L_4128)
.L_4128:
        /*002c*/ 	.word	0x00000000
        /*0030*/ 	.short	0x0000
        /*0032*/ 	.short	0x0000
        /*0034*/ 	.byte	0x00, 0xf0, 0x11, 0x00


	//----- nvinfo : EIATTR_SPARSE_MMA_MASK
	.align		4
.L_4129:
        /*0038*/ 	.byte	0x03, 0x50
        /*003a*/ 	.short	0x0000


	//----- nvinfo : EIATTR_MAXREG_COUNT
	.align		4
        /*003c*/ 	.byte	0x03, 0x1b
        /*003e*/ 	.short	0x00ff


	//----- nvinfo : EIATTR_MERCURY_ISA_VERSION
	.align		4
        /*0040*/ 	.byte	0x03, 0x5f
        /*0042*/ 	.short	0x0101


	//----- nvinfo : EIATTR_VRC_CTA_INIT_COUNT
	.align		4
        /*0044*/ 	.byte	0x02, 0x4a
	.zero		1
	.zero		1


	//----- nvinfo : EIATTR_EXIT_INSTR_OFFSETS
	.align		4
        /*0048*/ 	.byte	0x04, 0x1c
        /*004a*/ 	.short	(.L_4131 - .L_4130)


	//   ....[0]....
.L_4130:
        /*004c*/ 	.word	0x00000d50


	//   ....[1]....
        /*0050*/ 	.word	0x00000da0


	//   ....[2]....
        /*0054*/ 	.word	0x00001550


	//----- nvinfo : EIATTR_MAX_THREADS
	.align		4
.L_4131:
        /*0058*/ 	.byte	0x04, 0x05
        /*005a*/ 	.short	(.L_4133 - .L_4132)
.L_4132:
        /*005c*/ 	.word	0x00000080
        /*0060*/ 	.word	0x00000001
        /*0064*/ 	.word	0x00000001


	//----- nvinfo : EIATTR_CRS_STACK_SIZE
	.align		4
.L_4133:
        /*0068*/ 	.byte	0x04, 0x1e
        /*006a*/ 	.short	(.L_4135 - .L_4134)
.L_4134:
        /*006c*/ 	.word	0x00000000


	//----- nvinfo : EIATTR_CBANK_PARAM_SIZE
	.align		4
.L_4135:
        /*0070*/ 	.byte	0x03, 0x19
        /*0072*/ 	.short	0x0028


	//----- nvinfo : EIATTR_PARAM_CBANK
	.align		4
        /*0074*/ 	.byte	0x04, 0x0a
        /*0076*/ 	.short	(.L_4137 - .L_4136)
	.align		4
.L_4136:
        /*0078*/ 	.word	index@(.nv.constant0._ZN2at6native29vectorized_elementwise_kernelILi2EZZZNS0_21clamp_max_kernel_cudaERNS_18TensorIteratorBaseERKN3c106ScalarEENKUlvE_clEvENKUlvE4_clEvEUldE_St5arrayIPcLm2EEEEviT0_T1_)
        /*007c*/ 	.short	0x0380
        /*007e*/ 	.short	0x0028


	//----- nvinfo : EIATTR_SW_WAR
	.align		4
.L_4137:
        /*0080*/ 	.byte	0x04, 0x36
        /*0082*/ 	.short	(.L_4139 - .L_4138)
.L_4138:
        /*0084*/ 	.word	0x00000008
.L_4139:


//--------------------- .nv.info._ZN2at6native29vectorized_elementwise_kernelILi4EZZZNS0_21clamp_max_kernel_cudaERNS_18TensorIteratorBaseERKN3c106ScalarEENKUlvE_clEvENKUlvE4_clEvEUldE_St5arrayIPcLm2EEEEviT0_T1_ --------------------------
	.section	.nv.info._ZN2at6native29vectorized_elementwise_kernelILi4EZZZNS0_21clamp_max_kernel_cudaERNS_18TensorIteratorBaseERKN3c106ScalarEENKUlvE_clEvENKUlvE4_clEvEUldE_St5arrayIPcLm2EEEEviT0_T1_,"",@"SHT_CUDA_INFO"
	.sectionflags	@""
	.align	4


	//----- nvinfo : EIATTR_CUDA_API_VERSION
	.align		4
        /*0000*/ 	.byte	0x04, 0x37
        /*0002*/ 	.short	(.L_4141 - .L_4140)
.L_4140:
        /*0004*/ 	.word	0x00000082


	//----- nvinfo : EIATTR_KPARAM_INFO
	.align		4
.L_4141:
        /*0008*/ 	.byte	0x04, 0x17
        /*000a*/ 	.short	(.L_4143 - .L_4142)
.L_4142:
        /*000c*/ 	.word	0x00000000
        /*0010*/ 	.short	0x0002
        /*0012*/ 	.short	0x0018
        /*0014*/ 	.byte	0x00, 0xf0, 0x41, 0x00


	//----- nvinfo : EIATTR_KPARAM_INFO
	.align		4
.L_4143:
        /*0018*/ 	.byte	0x04, 0x17
        /*001a*/ 	.short	(.L_4145 - .L_4144)
.L_4144:
        /*001c*/ 	.word	0x00000000
        /*0020*/ 	.short	0x0001
        /*0022*/ 	.short	0x0008
        /*0024*/ 	.byte	0x00, 0xf0, 0x41, 0x00


	//----- nvinfo : EIATTR_KPARAM_INFO
	.align		4
.L_4145:
        /*0028*/ 	.byte	0x04, 0x17
        /*002a*/ 	.short	(.L_4147 - .L_4146)
.L_4146:
        /*002c*/ 	.word	0x00000000
        /*0030*/ 	.short	0x0000
        /*0032*/ 	.short	0x0000
        /*0034*/ 	.byte	0x00, 0xf0, 0x11, 0x00


	//----- nvinfo : EIATTR_SPARSE_MMA_MASK
	.align		4
.L_4147:
        /*0038*/ 	.byte	0x03, 0x50
        /*003a*/ 	.short	0x0000


	//----- nvinfo : EIATTR_MAXREG_COUNT
	.align		4
        /*003c*/ 	.byte	0x03, 0x1b
        /*003e*/ 	.short	0x00ff


	//----- nvinfo : EIATTR_MERCURY_ISA_VERSION
	.align		4
        /*0040*/ 	.byte	0x03, 0x5f
        /*0042*/ 	.short	0x0101


	//----- nvinfo : EIATTR_VRC_CTA_INIT_COUNT
	.align		4
        /*0044*/ 	.byte	0x02, 0x4a
	.zero		1
	.zero		1


	//----- nvinfo : EIATTR_EXIT_INSTR_OFFSETS
	.align		4
        /*0048*/ 	.byte	0x04, 0x1c
        /*004a*/ 	.short	(.L_4149 - .L_4148)


	//   ....[0]....
.L_4148:
        /*004c*/ 	.word	0x00000d30


	//   ....[1]....
        /*0050*/ 	.word	0x00000d80


	//   ....[2]....
        /*0054*/ 	.word	0x000014b0


	//----- nvinfo : EIATTR_MAX_THREADS
	.align		4
.L_4149:
        /*0058*/ 	.byte	0x04, 0x05
        /*005a*/ 	.short	(.L_4151 - .L_4150)
.L_4150:
        /*005c*/ 	.word	0x00000080
        /*0060*/ 	.word	0x00000001
        /*0064*/ 	.word	0x00000001


	//----- nvinfo : EIATTR_CRS_STACK_SIZE
	.align		4
.L_4151:
        /*0068*/ 	.byte	0x04, 0x1e
        /*006a*/ 	.short	(.L_4153 - .L_4152)
.L_4152:
        /*006c*/ 	.word	0x00000000


	//----- nvinfo : EIATTR_CBANK_PARAM_SIZE
	.align		4
.L_4153:
        /*0070*/ 	.byte	0x03, 0x19
        /*0072*/ 	.short	0x0028


	//----- nvinfo : EIATTR_PARAM_CBANK
	.align		4
        /*0074*/ 	.byte	0x04, 0x0a
        /*0076*/ 	.short	(.L_4155 - .L_4154)
	.align		4
.L_4154:
        /*0078*/ 	.word	index@(.nv.constant0._ZN2at6native29vectorized_elementwise_kernelILi4EZZZNS0_21clamp_max_kernel_cudaERNS_18TensorIteratorBaseERKN3c106ScalarEENKUlvE_clEvENKUlvE4_clEvEUldE_St5arrayIPcLm2EEEEviT0_T1_)
        /*007c*/ 	.short	0x0380
        /*007e*/ 	.short	0x0028


	//----- nvinfo : EIATTR_SW_WAR
	.align		4
.L_4155:
        /*0080*/ 	.byte	0x04, 0x36
        /*0082*/ 	.short	(.L_4157 - .L_4156)
.L_4156:
        /*0084*/ 	.word	0x00000008
.L_4157:


//--------------------- .nv.info._ZN2at6native29vectorized_elementwise_kernelILi8EZZZNS0_21clamp_max_kernel_cudaERNS_18TensorIteratorBaseERKN3c106ScalarEENKUlvE_clEvENKUlvE4_clEvEUldE_St5arrayIPcLm2EEEEviT0_T1_ --------------------------
	.section	.nv.info._ZN2at6native29vectorized_elementwise_kernelILi8EZZZNS0_21clamp_max_kernel_cudaERNS_18TensorIteratorBaseERKN3c106ScalarEENKUlvE_clEvENKUlvE4_clEvEUldE_St5arrayIPcLm2EEEEviT0_T1_,"",@"SHT_CUDA_INFO"
	.sectionflags	@""
	.align	4


	//----- nvinfo : EIATTR_CUDA_API_VERSION
	.align		4
        /*0000*/ 	.byte	0x04, 0x37
        /*0002*/ 	.short	(.L_4159 - .L_4158)
.L_4158:
        /*0004*/ 	.word	0x00000082


	//----- nvinfo : EIATTR_KPARAM_INFO
	.align		4
.L_4159:
        /*0008*/ 	.byte	0x04, 0x17
        /*000a*/ 	.short	(.L_4161 - .L_4160)
.L_4160:
        /*000c*/ 	.word	0x00000000
        /*0010*/ 	.short	0x0002
        /*0012*/ 	.short	0x0018
        /*0014*/ 	.byte	0x00, 0xf0, 0x41, 0x00


	//----- nvinfo : EIATTR_KPARAM_INFO
	.align		4
.L_4161:
        /*0018*/ 	.byte	0x04, 0x17
        /*001a*/ 	.short	(.L_4163 - .L_4162)
.L_4162:
        /*001c*/ 	.word	0x00000000
        /*0020*/ 	.short	0x0001
        /*0022*/ 	.short	0x0008
        /*0024*/ 	.byte	0x00, 0xf0, 0x41, 0x00


	//----- nvinfo : EIATTR_KPARAM_INFO
	.align		4
.L_4163:
        /*0028*/ 	.byte	0x04, 0x17
        /*002a*/ 	.short	(.L_4165 - .L_4164)
.L_4164:
        /*002c*/ 	.word	0x00000000
        /*0030*/ 	.short	0x0000
        /*0032*/ 	.short	0x0000
        /*0034*/ 	.byte	0x00, 0xf0, 0x11, 0x00


	//----- nvinfo : EIATTR_SPARSE_MMA_MASK
	.align		4
.L_4165:
        /*0038*/ 	.byte	0x03, 0x50
        /*003a*/ 	.short	0x0000


	//----- nvinfo : EIATTR_MAXREG_COUNT
	.align		4
        /*003c*/ 	.byte	0x03, 0x1b
        /*003e*/ 	.short	0x00ff


	//----- nvinfo : EIATTR_MERCURY_ISA_VERSION
	.align		4
        /*0040*/ 	.byte	0x03, 0x5f
        /*0042*/ 	.short	0x0101


	//----- nvinfo : EIATTR_VRC_CTA_INIT_COUNT
	.align		4
        /*0044*/ 	.byte	0x02, 0x4a
	.zero		1
	.zero		1


	//----- nvinfo : EIATTR_EXIT_INSTR_OFFSETS
	.align		4
        /*0048*/ 	.byte	0x04, 0x1c
        /*004a*/ 	.short	(.L_4167 - .L_4166)


	//   ....[0]....
.L_4166:
        /*004c*/ 	.word	0x00000d30


	//   ....[1]....
        /*0050*/ 	.word	0x00000d80


	//   ....[2]....
        /*0054*/ 	.word	0x000014b0


	//----- nvinfo : EIATTR_MAX_THREADS
	.align		4
.L_4167:
        /*0058*/ 	.byte	0x04, 0x05
        /*005a*/ 	.short	(.L_4169 - .L_4168)
.L_4168:
        /*005c*/ 	.word	0x00000080
        /*0060*/ 	.word	0x00000001
        /*0064*/ 	.word	0x00000001


	//----- nvinfo : EIATTR_CRS_STACK_SIZE
	.align		4
.L_4169:
        /*0068*/ 	.byte	0x04, 0x1e
        /*006a*/ 	.short	(.L_4171 - .L_4170)
.L_4170:
        /*006c*/ 	.word	0x00000000


	//----- nvinfo : EIATTR_CBANK_PARAM_SIZE
	.align		4
.L_4171:
        /*0070*/ 	.byte	0x03, 0x19
        /*0072*/ 	.short	0x0028


	//----- nvinfo : EIATTR_PARAM_CBANK
	.align		4
        /*0074*/ 	.byte	0x04, 0x0a
        /*0076*/ 	.short	(.L_4173 - .L_4172)
	.align		4
.L_4172:
        /*0078*/ 	.word	index@(.nv.constant0._ZN2at6native29vectorized_elementwise_kernelILi8EZZZNS0_21clamp_max_kernel_cudaERNS_18TensorIteratorBaseERKN3c106ScalarEENKUlvE_clEvENKUlvE4_clEvEUldE_St5arrayIPcLm2EEEEviT0_T1_)
        /*007c*/ 	.short	0x0380
        /*007e*/ 	.short	0x0028


	//----- nvinfo : EIATTR_SW_WAR
	.align		4
.L_4173:
        /*0080*/ 	.byte	0x04, 0x36
        /*0082*/ 	.short	(.L_4175 - .L_4174)
.L_4174:
        /*0084*/ 	.word	0x00000008
.L_4175:


//--------------------- .nv.info._ZN2at6native18elementwise_kernelILi128ELi4EZNS0_15gpu_kernel_implIZZZNS0_21clamp_max_kernel_cudaERNS_18TensorIteratorBaseERKN3c106ScalarEENKUlvE_clEvENKUlvE3_clEvEUlsE_EEvS4_RKT_EUliE_EEviT1_ --------------------------
	.section	.nv.info._ZN2at6native18elementwise_kernelILi128ELi4EZNS0_15gpu_kernel_implIZZZNS0_21clamp_max_kernel_cudaERNS_18TensorIteratorBaseERKN3c106ScalarEENKUlvE_clEvENKUlvE3_clEvEUlsE_EEvS4_RKT_EUliE_EEviT1_,"",@"SHT_CUDA_INFO"
	.sectionflags	@""
	.align	4


	//----- nvinfo : EIATTR_CUDA_API_VERSION
	.align		4
        /*0000*/ 	.byte	0x04, 0x37
        /*0002*/ 	.short	(.L_4177 - .L_4176)
.L_4176:
        /*0004*/ 	.word	0x00000082


	//----- nvinfo : EIATTR_KPARAM_INFO
	.align		4
.L_4177:
        /*0008*/ 	.byte	0x04, 0x17
        /*000a*/ 	.short	(.L_4179 - .L_4178)
.L_4178:
        /*000c*/ 	.word	0x00000000
        /*0010*/ 	.short	0x0001
        /*0012*/ 	.short	0x0008
        /*0014*/ 	.byte	0x00, 0xf0, 0xa1, 0x08


	//----- nvinfo : EIATTR_KPARAM_INFO
	.align		4
.L_4179:
        /*0018*/ 	.byte	0x04, 0x17
        /*001a*/ 	.short	(.L_4181 - .L_4180)
.L_4180:
        /*001c*/ 	.word	0x00000000
        /*0020*/ 	.short	0x0000
        /*0022*/ 	.short	0x0000
        /*0024*/ 	.byte	0x00, 0xf0, 0x11, 0x00


	//----- nvinfo : EIATTR_SPARSE_MMA_MASK
	.align		4
.L_4181:
        /*0028*/ 	.byte	0x03, 0x50
        /*002a*/ 	.short	0x0000


	//----- nvinfo : EIATTR_MAXREG_COUNT
	.align		4
        /*002c*/ 	.byte	0x03, 0x1b
        /*002e*/ 	.short	0x0080


	//----- nvinfo : EIATTR_EXTERNS
	.align		4
        /*0030*/ 	.byte	0x04, 0x0f
        /*0032*/ 	.short	(.L_4183 - .L_4182)


	//   ....[0]....
	.align		4
.L_4182:
        /*0034*/ 	.word	index@(__assertfail)


	//----- nvinfo : EIATTR_MERCURY_ISA_VERSION
	.align		4
.L_4183:
        /*0038*/ 	.byte	0x03, 0x5f
        /*003a*/ 	.short	0x0101


	//----- nvinfo : EIATTR_VRC_CTA_INIT_COUNT
	.align		4
        /*003c*/ 	.byte	0x02, 0x4a
	.zero		1
	.zero		1


	//----- nvinfo : EIATTR_SYSCALL_OFFSETS
	.align		4
        /*0040*/ 	.byte	0x04, 0x46
        /*0042*/ 	.short	(.L_4185 - .L_4184)


	//   ....[0]....
.L_4184:
        /*0044*/ 	.word	0x00002120


	//   ....[1]....
        /*0048*/ 	.word	0x00002f50


	//   ....[2]....
        /*004c*/ 	.word	0x00005210


	//   ....[3]....
        /*0050*/ 	.word	0x00005e50


	//   ....[4]....
        /*0054*/ 	.word	0x00008230


	//   ....[5]....
        /*0058*/ 	.word	0x00008e70


	//   ....[6]....
        /*005c*/ 	.word	0x0000b260


	//   ....[7]....
        /*0060*/ 	.word	0x0000be70


	//----- nvinfo : EIATTR_EXIT_INSTR_OFFSETS
	.align		4
.L_4185:
        /*0064*/ 	.byte	0x04, 0x1c
        /*0066*/ 	.short	(.L_4187 - .L_4186)


	//   ....[0]....
.L_4186:
        /*0068*/ 	.word	0x00009150


	//   ....[1]....
        /*006c*/ 	.word	0x0000b3b0


	//   ....[2]....
        /*0070*/ 	.word	0x0000b3d0


	//   ....[3]....
        /*0074*/ 	.word	0x0000b470


	//   ....[4]....
        /*0078*/ 	.word	0x0000b4a0


	//   ....[5]....
        /*007c*/ 	.word	0x0000b4c0


	//   ....[6]....
        /*0080*/ 	.word	0x0000b550


	//   ....[7]....
        /*0084*/ 	.word	0x0000b590


	//   ....[8]....
        /*0088*/ 	.word	0x0000b630


	//   ....[9]....
        /*008c*/ 	.word	0x0000b680


	//   ....[10]....
        /*0090*/ 	.word	0x0000b6b0


	//   ....[11]....
        /*0094*/ 	.word	0x0000b770


	//   ....[12]....
        /*0098*/ 	.word	0x0000b8e0


	//   ....[13]....
        /*009c*/ 	.word	0x0000ba50


	//   ....[14]....
        /*00a0*/ 	.word	0x0000bbb0


	//   ....[15]....
        /*00a4*/ 	.word	0x0000bbf0


	//   ....[16]....
        /*00a8*/ 	.word	0x0000bc20


	//   ....[17]....
        /*00ac*/ 	.word	0x0000bcd0


	//   ....[18]....
        /*00b0*/ 	.word	0x0000bd10


	//   ....[19]....
        /*00b4*/ 	.word	0x0000be80


	//   ....[20]....
        /*00b8*/ 	.word	0x0000bf90


	//   ....[21]....
        /*00bc*/ 	.word	0x0000c0d0


	//   ....[22]....
        /*00c0*/ 	.word	0x0000c110


	//----- nvinfo : EIATTR_MAX_THREADS
	.align		4
.L_4187:
        /*00c4*/ 	.byte	0x04, 0x05
        /*00c6*/ 	.short	(.L_4189 - .L_4188)
.L_4188:
        /*00c8*/ 	.word	0x00000080
        /*00cc*/ 	.word	0x00000001
        /*00d0*/ 	.word	0x00000001


	//----- nvinfo : EIATTR_CRS_STACK_SIZE
	.align		4
.L_4189:
        /*00d4*/ 	.byte	0x04, 0x1e
        /*00d6*/ 	.short	(.L_4191 - .L_4190)
.L_4190:
        /*00d8*/ 	.word	0x00000000


	//----- nvinfo : EIATTR_CBANK_PARAM_SIZE
	.align		4
.L_4191:
        /*00dc*/ 	.byte	0x03, 0x19
        /*00de*/ 	.short	0x0230


	//----- nvinfo : EIATTR_PARAM_CBANK
	.align		4
        /*00e0*/ 	.byte	0x04, 0x0a
        /*00e2*/ 	.short	(.L_4193 - .L_4192)
	.align		4
.L_4192:
        /*00e4*/ 	.word	index@(.nv.constant0._ZN2at6native18elementwise_kernelILi128ELi4EZNS0_15gpu_kernel_implIZZZNS0_21clamp_max_kernel_cudaERNS_18TensorIteratorBaseERKN3c106ScalarEENKUlvE_clEvENKUlvE3_clEvEUlsE_EEvS4_RKT_EUliE_EEviT1_)
        /*00e8*/ 	.short	0x0380
        /*00ea*/ 	.short	0x0230


	//----- nvinfo : EIATTR_SW_WAR
	.align		4
.L_4193:
        /*00ec*/ 	.byte	0x04, 0x36
        /*00ee*/ 	.short	(.L_4195 - .L_4194)
.L_4194:
        /*00f0*/ 	.word	0x00000008
.L_4195:


//--------------------- .nv.info._ZN2at6native27unrolled_elementwise_kernelIZZZNS0_21clamp_max_kernel_cudaERNS_18TensorIteratorBaseERKN3c106ScalarEENKUlvE_clEvENKUlvE3_clEvEUlsE_St5arrayIPcLm2EELi4E23TrivialOffsetCalculatorILi1EjESF_NS0_6memory12LoadWithCastILi1EEENSG_13StoreWithCastILi1EEEEEviT_T0_T2_T3_T4_T5_ --------------------------
	.section	.nv.info._ZN2at6native27unrolled_elementwise_kernelIZZZNS0_21clamp_max_kernel_cudaERNS_18TensorIteratorBaseERKN3c106ScalarEENKUlvE_clEvENKUlvE3_clEvEUlsE_St5arrayIPcLm2EELi4E23TrivialOffsetCalculatorILi1EjESF_NS0_6memory12LoadWithCastILi1EEENSG_13StoreWithCastILi1EEEEEviT_T0_T2_T3_T4_T5_,"",@"SHT_CUDA_INFO"
	.sectionflags	@""
	.align	4


	//----- nvinfo : EIATTR_CUDA_API_VERSION
	.align		4
        /*0000*/ 	.byte	0x04, 0x37
        /*0002*/ 	.short	(.L_4197 - .L_4196)
.L_4196:
        /*0004*/ 	.word	0x00000082


	//----- nvinfo : EIATTR_KPARAM_INFO
	.align		4
.L_4197:
        /*0008*/ 	.byte	0x04, 0x17
        /*000a*/ 	.short	(.L_4199 - .L_4198)
.L_4198:
        /*000c*/ 	.word	0x00000000
        /*0010*/ 	.short	0x0006
        /*0012*/ 	.short	0x0034
        /*0014*/ 	.byte	0x00, 0xf0, 0x21, 0x00


	//----- nvinfo : EIATTR_KPARAM_INFO
	.align		4
.L_4199:
        /*0018*/ 	.byte	0x04, 0x17
        /*001a*/ 	.short	(.L_4201 - .L_4200)
.L_4200:
        /*001c*/ 	.word	0x00000000
        /*0020*/ 	.short	0x0005
        /*0022*/ 	.short	0x002c
        /*0024*/ 	.byte	0x00, 0xf0, 0x21, 0x00


	//----- nvinfo : EIATTR_KPARAM_INFO
	.align		4
.L_4201:
        /*0028*/ 	.byte	0x04, 0x17
        /*002a*/ 	.short	(.L_4203 - .L_4202)
.L_4202:
        /*002c*/ 	.word	0x00000000
        /*0030*/ 	.short	0x0004
        /*0032*/ 	.short	0x0029
        /*0034*/ 	.byte	0x00, 0xf0, 0x05, 0x00


	//----- nvinfo : EIATTR_KPARAM_INFO
	.align		4
.L_4203:
        /*0038*/ 	.byte	0x04, 0x17
        /*003a*/ 	.short	(.L_4205 - .L_4204)
.L_4204:
        /*003c*/ 	.word	0x00000000
        /*0040*/ 	.short	0x0003
        /*0042*/ 	.short	0x0028
        /*0044*/ 	.byte	0x00, 0xf0, 0x05, 0x00


	//----- nvinfo : EIATTR_KPARAM_INFO
	.align		4
.L_4205:
        /*0048*/ 	.byte	0x04, 0x17
        /*004a*/ 	.short	(.L_4207 - .L_4206)
.L_4206:
        /*004c*/ 	.word	0x00000000
        /*0050*/ 	.short	0x0002
        /*0052*/ 	.short	0x0018
        /*0054*/ 	.byte	0x00, 0xf0, 0x41, 0x00


	//----- nvinfo : EIATTR_KPARAM_INFO
	.align		4
.L_4207:
        /*0058*/ 	.byte	0x04, 0x17
        /*005a*/ 	.short	(.L_4209 - .L_4208)
.L_4208:
        /*005c*/ 	.word	0x00000000
        /*0060*/ 	.short	0x0001
        /*0062*/ 	.short	0x0008
        /*0064*/ 	.byte	0x00, 0xf0, 0x41, 0x00


	//----- nvinfo : EIATTR_KPARAM_INFO
	.align		4
.L_4209:
        /*0068*/ 	.byte	0x04, 0x17
        /*006a*/ 	.short	(.L_4211 - .L_4210)
.L_4210:
        /*006c*/ 	.word	0x00000000
        /*0070*/ 	.short	0x0000
        /*0072*/ 	.short	0x0000
        /*0074*/ 	.byte	0x00, 0xf0, 0x11, 0x00


	//----- nvinfo : EIATTR_SPARSE_MMA_MASK
	.align		4
.L_4211:
        /*0078*/ 	.byte	0x03, 0x50
        /*007a*/ 	.short	0x0000


	//----- nvinfo : EIATTR_MAXREG_COUNT
	.align		4
        /*007c*/ 	.byte	0x03, 0x1b
        /*007e*/ 	.short	0x00ff


	//----- nvinfo : EIATTR_EXTERNS
	.align		4
        /*0080*/ 	.byte	0x04, 0x0f
        /*0082*/ 	.short	(.L_4213 - .L_4212)


	//   ....[0]....
	.align		4
.L_4212:
        /*0084*/ 	.word	index@(__assertfail)


	//----- nvinfo : EIATTR_MERCURY_ISA_VERSION
	.align		4
.L_4213:
        /*0088*/ 	.byte	0x03, 0x5f
        /*008a*/ 	.short	0x0101


	//----- nvinfo : EIATTR_VRC_CTA_INIT_COUNT
	.align		4
        /*008c*/ 	.byte	0x02, 0x4a
	.zero		1
	.zero		1


	//----- nvinfo : EIATTR_SYSCALL_OFFSETS
	.align		4
        /*0090*/ 	.byte	0x04, 0x46
        /*0092*/ 	.short	(.L_4215 - .L_4214)


	//   ....[0]....
.L_4214:
        /*0094*/ 	.word	0x00000e20


	//   ....[1]....
        /*0098*/ 	.word	0x00001dc0


	//   ....[2]....
        /*009c*/ 	.word	0x00002ca0


	//   ....[3]....
        /*00a0*/ 	.word	0x00003b80


	//   ....[4]....
        /*00a4*/ 	.word	0x000049c0


	//   ....[5]....
        /*00a8*/ 	.word	0x00005780


	//   ....[6]....
        /*00ac*/ 	.word	0x00006660


	//   ....[7]....
        /*00b0*/ 	.word	0x00007520


	//----- nvinfo : EIATTR_EXIT_INSTR_OFFSETS
	.align		4
.L_4215:
        /*00b4*/ 	.byte	0x04, 0x1c
        /*00b6*/ 	.short	(.L_4217 - .L_4216)


	//   ....[0]....
.L_4216:
        /*00b8*/ 	.word	0x00006930


	//   ....[1]....
        /*00bc*/ 	.word	0x00006a60


	//   ....[2]....
        /*00c0*/ 	.word	0x00006a80


	//   ....[3]....
        /*00c4*/ 	.word	0x00006b20


	//   ....[4]....
        /*00c8*/ 	.word	0x00006b50


	//   ....[5]....
        /*00cc*/ 	.word	0x00006b70


	//   ....[6]....
        /*00d0*/ 	.word	0x00006c00


	//   ....[7]....
        /*00d4*/ 	.word	0x00006c40


	//   ....[8]....
        /*00d8*/ 	.word	0x00006ce0


	//   ....[9]....
        /*00dc*/ 	.word	0x00006d30


	//   ....[10]....
        /*00e0*/ 	.word	0x00006d60


	//   ....[11]....
        /*00e4*/ 	.word	0x00006e20


	//   ....[12]....
        /*00e8*/ 	.word	0x00006f90


	//   ....[13]....
        /*00ec*/ 	.word	0x00007100


	//   ....[14]....
        /*00f0*/ 	.word	0x00007260


	//   ....[15]....
        /*00f4*/ 	.word	0x000072a0


	//   ....[16]....
        /*00f8*/ 	.word	0x000072d0


	//   ....[17]....
        /*00fc*/ 	.word	0x00007380


	//   ....[18]....
        /*0100*/ 	.word	0x000073c0


	//   ....[19]....
        /*0104*/ 	.word	0x00007530


	//   ....[20]....
        /*0108*/ 	.word	0x00007640


	//   ....[21]....
        /*010c*/ 	.word	0x00007780


	//   ....[22]....
        /*0110*/ 	.word	0x000077c0


	//----- nvinfo : EIATTR_MAX_THREADS
	.align		4
.L_4217:
        /*0114*/ 	.byte	0x04, 0x05
        /*0116*/ 	.short	(.L_4219 - .L_4218)
.L_4218:
        /*0118*/ 	.word	0x00000080
        /*011c*/ 	.word	0x00000001
        /*0120*/ 	.word	0x00000001


	//----- nvinfo : EIATTR_CRS_STACK_SIZE
	.align		4
.L_4219:
        /*0124*/ 	.byte	0x04, 0x1e
        /*0126*/ 	.short	(.L_4221 - .L_4220)
.L_4220:
        /*0128*/ 	.word	0x00000000


	//----- nvinfo : EIATTR_CBANK_PARAM_SIZE
	.align		4
.L_4221:
        /*012c*/ 	.byte	0x03, 0x19
        /*012e*/ 	.short	0x003c


	//----- nvinfo : EIATTR_PARAM_CBANK
	.align		4
        /*0130*/ 	.byte	0x04, 0x0a
        /*0132*/ 	.short	(.L_4223 - .L_4222)
	.align		4
.L_4222:
        /*0134*/ 	.word	index@(.nv.constant0._ZN2at6native27unrolled_elementwise_kernelIZZZNS0_21clamp_max_kernel_cudaERNS_18TensorIteratorBaseERKN3c106ScalarEENKUlvE_clEvENKUlvE3_clEvEUlsE_St5arrayIPcLm2EELi4E23TrivialOffsetCalculatorILi1EjESF_NS0_6memory12LoadWithCastILi1EEENSG_13StoreWithCastILi1EEEEEviT_T0_T2_T3_T4_T5_)
        /*0138*/ 	.short	0x0380
        /*013a*/ 	.short	0x003c


	//----- nvinfo : EIATTR_SW_WAR
	.align		4
.L_4223:
        /*013c*/ 	.byte	0x04, 0x36
        /*013e*/ 	.short	(.L_4225 - .L_4224)
.L_4224:
        /*0140*/ 	.word	0x00000008
.L_4225:


//--------------------- .nv.info._ZN2at6native18elementwise_kernelILi128ELi4EZNS0_22gpu_kernel_impl_nocastIZZZNS0_21clamp_max_kernel_cudaERNS_18TensorIteratorBaseERKN3c106ScalarEENKUlvE_clEvENKUlvE3_clEvEUlsE_EEvS4_RKT_EUliE_EEviT1_ --------------------------
	.section	.nv.info._ZN2at6native18elementwise_kernelILi128ELi4EZNS0_22gpu_kernel_impl_nocastIZZZNS0_21clamp_max_kernel_cudaERNS_18TensorIteratorBaseERKN3c106ScalarEENKUlvE_clEvENKUlvE3_clEvEUlsE_EEvS4_RKT_EUliE_EEviT1_,"",@"SHT_CUDA_INFO"
	.sectionflags	@""
	.align	4


	//----- nvinfo : EIATTR_CUDA_API_VERSION
	.align		4
        /*0000*/ 	.byte	0x04, 0x37
        /*0002*/ 	.short	(.L_4227 - .L_4226)
.L_4226:
        /*0004*/ 	.word	0x00000082


	//----- nvinfo : EIATTR_KPARAM_INFO
	.align		4
.L_4227:
        /*0008*/ 	.byte	0x04, 0x17
        /*000a*/ 	.short	(.L_4229 - .L_4228)
.L_4228:
        /*000c*/ 	.word	0x00000000
        /*0010*/ 	.short	0x0001
        /*0012*/ 	.short	0x0008
        /*0014*/ 	.byte	0x00, 0xf0, 0x81, 0x08


	//----- nvinfo : EIATTR_KPARAM_INFO
	.align		4
.L_4229:
        /*0018*/ 	.byte	0x04, 0x17
        /*001a*/ 	.short	(.L_4231 - .L_4230)
.L_4230:
        /*001c*/ 	.word	0x00000000
        /*0020*/ 	.short	0x0000
        /*0022*/ 	.short	0x0000
        /*0024*/ 	.byte	0x00, 0xf0, 0x11, 0x00


	//----- nvinfo : EIATTR_SPARSE_MMA_MASK
	.align		4
.L_4231:
        /*0028*/ 	.byte	0x03, 0x50
        /*002a*/ 	.short	0x0000


	//----- nvinfo : EIATTR_MAXREG_COUNT
	.align		4
        /*002c*/ 	.byte	0x03, 0x1b
        /*002e*/ 	.short	0x0080


	//----- nvinfo : EIATTR_MERCURY_ISA_VERSION
	.align		4
        /*0030*/ 	.byte	0x03, 0x5f
        /*0032*/ 	.short	0x0101


	//----- nvinfo : EIATTR_VRC_CTA_INIT_COUNT
	.align		4
        /*0034*/ 	.byte	0x02, 0x4a
	.zero		1
	.zero		1


	//----- nvinfo : EIATTR_EXIT_INSTR_OFFSETS
	.align		4
        /*0038*/ 	.byte	0x04, 0x1c
        /*003a*/ 	.short	(.L_4233 - .L_4232)


	//   ....[0]....
.L_4232:
        /*003c*/ 	.word	0x000002d0


	//   ....[1]....
        /*0040*/ 	.word	0x00000340


	//   ....[2]....
        /*0044*/ 	.word	0x00003e30


	//   ....[3]....
        /*0048*/ 	.word	0x00005170


	//----- nvinfo : EIATTR_MAX_THREADS
	.align		4
.L_4233:
        /*004c*/ 	.byte	0x04, 0x05
        /*004e*/ 	.short	(.L_4235 - .L_4234)
.L_4234:
        /*0050*/ 	.word	0x00000080
        /*0054*/ 	.word	0x00000001
        /*0058*/ 	.word	0x00000001


	//----- nvinfo : EIATTR_CRS_STACK_SIZE
	.align		4
.L_4235:
        /*005c*/ 	.byte	0x04, 0x1e
        /*005e*/ 	.short	(.L_4237 - .L_4236)
.L_4236:
        /*0060*/ 	.word	0x00000000


	//----- nvinfo : EIATTR_CBANK_PARAM_SIZE
	.align		4
.L_4237:
        /*0064*/ 	.byte	0x03, 0x19
        /*0066*/ 	.short	0x0228


	//----- nvinfo : EIATTR_PARAM_CBANK
	.align		4
        /*0068*/ 	.byte	0x04, 0x0a
        /*006a*/ 	.short	(.L_4239 - .L_4238)
	.align		4
.L_4238:
        /*006c*/ 	.word	index@(.nv.constant0._ZN2at6native18elementwise_kernelILi128ELi4EZNS0_22gpu_kernel_impl_nocastIZZZNS0_21clamp_max_kernel_cudaERNS_18TensorIteratorBaseERKN3c106ScalarEENKUlvE_clEvENKUlvE3_clEvEUlsE_EEvS4_RKT_EUliE_EEviT1_)
        /*0070*/ 	.short	0x0380
        /*0072*/ 	.short	0x0228


	//----- nvinfo : EIATTR_SW_WAR
	.align		4
.L_4239:
        /*0074*/ 	.byte	0x04, 0x36
        /*0076*/ 	.short	(.L_4241 - .L_4240)
.L_4240:
        /*0078*/ 	.word	0x00000008
.L_4241:


//--------------------- .nv.info._ZN2at6native27unrolled_elementwise_kernelIZZZNS0_21clamp_max_kernel_cudaERNS_18TensorIteratorBaseERKN3c106ScalarEENKUlvE_clEvENKUlvE3_clEvEUlsE_St5arrayIPcLm2EELi4E23TrivialOffsetCalculatorILi1EjESF_NS0_6memory15LoadWithoutCastENSG_16StoreWithoutCastEEEviT_T0_T2_T3_T4_T5_ --------------------------
	.section	.nv.info._ZN2at6native27unrolled_elementwise_kernelIZZZNS0_21clamp_max_kernel_cudaERNS_18TensorIteratorBaseERKN3c106ScalarEENKUlvE_clEvENKUlvE3_clEvEUlsE_St5arrayIPcLm2EELi4E23TrivialOffsetCalculatorILi1EjESF_NS0_6memory15LoadWithoutCastENSG_16StoreWithoutCastEEEviT_T0_T2_T3_T4_T5_,"",@"SHT_CUDA_INFO"
	.sectionflags	@""
	.align	4


	//----- nvinfo : EIATTR_CUDA_API_VERSION
	.align		4
        /*0000*/ 	.byte	0x04, 0x37
        /*0002*/ 	.short	(.L_4243 - .L_4242)
.L_4242:
        /*0004*/ 	.word	0x00000082


	//----- nvinfo : EIATTR_KPARAM_INFO
	.align		4
.L_4243:
        /*0008*/ 	.byte	0x04, 0x17
        /*000a*/ 	.short	(.L_4245 - .L_4244)
.L_4244:
        /*000c*/ 	.word	0x00000000
        /*0010*/ 	.short	0x0006
        /*0012*/ 	.short	0x002b
        /*0014*/ 	.byte	0x00, 0xf0, 0x05, 0x00


	//----- nvinfo : EIATTR_KPARAM_INFO
	.align		4
.L_4245:
        /*0018*/ 	.byte	0x04, 0x17
        /*001a*/ 	.short	(.L_4247 - .L_4246)
.L_4246:
        /*001c*/ 	.word	0x00000000
        /*0020*/ 	.short	0x0005
        /*0022*/ 	.short	0x002a
        /*0024*/ 	.byte	0x00, 0xf0, 0x05, 0x00


	//----- nvinfo : EIATTR_KPARAM_INFO
	.align		4
.L_4247:
        /*0028*/ 	.byte	0x04, 0x17
        /*002a*/ 	.short	(.L_4249 - .L_4248)
.L_4248:
        /*002c*/ 	.word	0x00000000
        /*0030*/ 	.short	0x0004
        /*0032*/ 	.short	0x0029
        /*0034*/ 	.byte	0x00, 0xf0, 0x05, 0x00


	//----- nvinfo : EIATTR_KPARAM_INFO
	.align		4
.L_4249:
        /*0038*/ 	.byte	0x04, 0x17
        /*003a*/ 	.short	(.L_4251 - .L_4250)
.L_4250:
        /*003c*/ 	.word	0x00000000
        /*0040*/ 	.short	0x0003
        /*0042*/ 	.short	0x0028
        /*0044*/ 	.byte	0x00, 0xf0, 0x05, 0x00


	//----- nvinfo : EIATTR_KPARAM_INFO
	.align		4
.L_4251:
        /*0048*/ 	.byte	0x04, 0x17
        /*004a*/ 	.short	(.L_4253 - .L_4252)
.L_4252:
        /*004c*/ 	.word	0x00000000
        /*0050*/ 	.short	0x0002
        /*0052*/ 	.short	0x0018
        /*0054*/ 	.byte	0x00, 0xf0, 0x41, 0x00


	//----- nvinfo : EIATTR_KPARAM_INFO
	.align		4
.L_4253:
        /*0058*/ 	.byte	0x04, 0x17
        /*005a*/ 	.short	(.L_4255 - .L_4254)
.L_4254:
        /*005c*/ 	.word	0x00000000
        /*0060*/ 	.short	0x0001
        /*0062*/ 	.short	0x0008
        /*0064*/ 	.byte	0x00, 0xf0, 0x41, 0x00


	//----- nvinfo : EIATTR_KPARAM_INFO
	.align		4
.L_4255:
        /*0068*/ 	.byte	0x04, 0x17
        /*006a*/ 	.short	(.L_4257 - .L_4256)
.L_4256:
        /*006c*/ 	.word	0x00000000
        /*0070*/ 	.short	0x0000
        /*0072*/ 	.short	0x0000
        /*0074*/ 	.byte	0x00, 0xf0, 0x11, 0x00


	//----- nvinfo : EIATTR_SPARSE_MMA_MASK
	.align		4
.L_4257:
        /*0078*/ 	.byte	0x03, 0x50
        /*007a*/ 	.short	0x0000


	//----- nvinfo : EIATTR_MAXREG_COUNT
	.align		4
        /*007c*/ 	.byte	0x03, 0x1b
        /*007e*/ 	.short	0x00ff


	//----- nvinfo : EIATTR_MERCURY_ISA_VERSION
	.align		4
        /*0080*/ 	.byte	0x03, 0x5f
        /*0082*/ 	.short	0x0101


	//----- nvinfo : EIATTR_VRC_CTA_INIT_COUNT
	.align		4
        /*0084*/ 	.byte	0x02, 0x4a
	.zero		1
	.zero		1


	//----- nvinfo : EIATTR_EXIT_INSTR_OFFSETS
	.align		4
        /*0088*/ 	.byte	0x04, 0x1c
        /*008a*/ 	.short	(.L_4259 - .L_4258)


	//   ....[0]....
.L_4258:
        /*008c*/ 	.word	0x00000420


	//   ....[1]....
        /*0090*/ 	.word	0x00000470


	//----- nvinfo : EIATTR_MAX_THREADS
	.align		4
.L_4259:
        /*0094*/ 	.byte	0x04, 0x05
        /*0096*/ 	.short	(.L_4261 - .L_4260)
.L_4260:
        /*0098*/ 	.word	0x00000080
        /*009c*/ 	.word	0x00000001
        /*00a0*/ 	.word	0x00000001


	//----- nvinfo : EIATTR_CRS_STACK_SIZE
	.align		4
.L_4261:
        /*00a4*/ 	.byte	0x04, 0x1e
        /*00a6*/ 	.short	(.L_4263 - .L_4262)
.L_4262:
        /*00a8*/ 	.word	0x00000000


	//----- nvinfo : EIATTR_CBANK_PARAM_SIZE
	.align		4
.L_4263:
        /*00ac*/ 	.byte	0x03, 0x19
        /*00ae*/ 	.short	0x002c


	//----- nvinfo : EIATTR_PARAM_CBANK
	.align		4
        /*00b0*/ 	.byte	0x04, 0x0a
        /*00b2*/ 	.short	(.L_4265 - .L_4264)
	.align		4
.L_4264:
        /*00b4*/ 	.word	index@(.nv.constant0._ZN2at6native27unrolled_elementwise_kernelIZZZNS0_21clamp_max_kernel_cudaERNS_18TensorIteratorBaseERKN3c106ScalarEENKUlvE_clEvENKUlvE3_clEvEUlsE_St5arrayIPcLm2EELi4E23TrivialOffsetCalculatorILi1EjESF_NS0_6memory15LoadWithoutCastENSG_16StoreWithoutCastEEEviT_T0_T2_T3_T4_T5_)
        /*00b8*/ 	.short	0x0380
        /*00ba*/ 	.short	0x002c


	//----- nvinfo : EIATTR_SW_WAR
	.align		4
.L_4265:
        /*00bc*/ 	.byte	0x04, 0x36
        /*00be*/ 	.short	(.L_4267 - .L_4266)
.L_4266:
        /*00c0*/ 	.word	0x00000008
.L_4267:


//--------------------- .nv.info._ZN2at6native29vectorized_elementwise_kernelILi2EZZZNS0_21clamp_max_kernel_cudaERNS_18TensorIteratorBaseERKN3c106ScalarEENKUlvE_clEvENKUlvE3_clEvEUlsE_St5arrayIPcLm2EEEEviT0_T1_ --------------------------
	.section	.nv.info._ZN2at6native29vectorized_elementwise_kernelILi2EZZZNS0_21clamp_max_kernel_cudaERNS_18TensorIteratorBaseERKN3c106ScalarEENKUlvE_clEvENKUlvE3_clEvEUlsE_St5arrayIPcLm2EEEEviT0_T1_,"",@"SHT_CUDA_INFO"
	.sectionflags	@""
	.align	4


	//----- nvinfo : EIATTR_CUDA_API_VERSION
	.align		4
        /*0000*/ 	.byte	0x04, 0x37
        /*0002*/ 	.short	(.L_4269 - .L_4268)
.L_4268:
        /*0004*/ 	.word	0x00000082


	//----- nvinfo : EIATTR_KPARAM_INFO
	.align		4
.L_4269:
        /*0008*/ 	.byte	0x04, 0x17
        /*000a*/ 	.short	(.L_4271 - .L_4270)
.L_4270:
        /*000c*/ 	.word	0x00000000
        /*0010*/ 	.short	0x0002
        /*0012*/ 	.short	0x0018
        /*0014*/ 	.byte	0x00, 0xf0, 0x41, 0x00


	//----- nvinfo : EIATTR_KPARAM_INFO
	.align		4
.L_4271:
        /*0018*/ 	.byte	0x04, 0x17
        /*001a*/ 	.short	(.L_4273 - .L_4272)
.L_4272:
        /*001c*/ 	.word	0x00000000
        /*0020*/ 	.short	0x0001
        /*0022*/ 	.short	0x0008
        /*0024*/ 	.byte	0x00, 0xf0, 0x41, 0x00


	//----- nvinfo : EIATTR_KPARAM_INFO
	.align		4
.L_4273:
        /*0028*/ 	.byte	0x04, 0x17
        /*002a*/ 	.short	(.L_4275 - .L_4274)
.L_4274:
        /*002c*/ 	.word	0x00000000
        /*0030*/ 	.short	0x0000
        /*0032*/ 	.short	0x0000
        /*0034*/ 	.byte	0x00, 0xf0, 0x11, 0x00


	//----- nvinfo : EIATTR_SPARSE_MMA_MASK
	.align		4
.L_4275:
        /*0038*/ 	.byte	0x03, 0x50
        /*003a*/ 	.short	0x0000


	//----- nvinfo : EIATTR_MAXREG_COUNT
	.align		4
        /*003c*/ 	.byte	0x03, 0x1b
        /*003e*/ 	.short	0x00ff


	//----- nvinfo : EIATTR_MERCURY_ISA_VERSION
	.align		4
        /*0040*/ 	.byte	0x03, 0x5f
        /*0042*/ 	.short	0x0101


	//----- nvinfo : EIATTR_VRC_CTA_INIT_COUNT
	.align		4
        /*0044*/ 	.byte	0x02, 0x4a
	.zero		1
	.zero		1


	//----- nvinfo : EIATTR_EXIT_INSTR_OFFSETS
	.align		4
        /*0048*/ 	.byte	0x04, 0x1c
        /*004a*/ 	.short	(.L_4277 - .L_4276)


	//   ....[0]....
.L_4276:
        /*004c*/ 	.word	0x00000810


	//   ....[1]....
        /*0050*/ 	.word	0x00000860


	//   ....[2]....
        /*0054*/ 	.word	0x00000a70


	//----- nvinfo : EIATTR_MAX_THREADS
	.align		4
.L_4277:
        /*0058*/ 	.byte	0x04, 0x05
        /*005a*/ 	.short	(.L_4279 - .L_4278)
.L_4278:
        /*005c*/ 	.word	0x00000080
        /*0060*/ 	.word	0x00000001
        /*0064*/ 	.word	0x00000001


	//----- nvinfo : EIATTR_CRS_STACK_SIZE
	.align		4
.L_4279:
        /*0068*/ 	.byte	0x04, 0x1e
        /*006a*/ 	.short	(.L_4281 - .L_4280)
.L_4280:
        /*006c*/ 	.word	0x00000000


	//----- nvinfo : EIATTR_CBANK_PARAM_SIZE
	.align		4
.L_4281:
        /*0070*/ 	.byte	0x03, 0x19
        /*0072*/ 	.short	0x0028


	//----- nvinfo : EIATTR_PARAM_CBANK
	.align		4
        /*0074*/ 	.byte	0x04, 0x0a
        /*0076*/ 	.short	(.L_4283 - .L_4282)
	.align		4
.L_4282:
        /*0078*/ 	.word	index@(.nv.constant0._ZN2at6native29vectorized_elementwise_kernelILi2EZZZNS0_21clamp_max_kernel_cudaERNS_18TensorIteratorBaseERKN3c106ScalarEENKUlvE_clEvENKUlvE3_clEvEUlsE_St5arrayIPcLm2EEEEviT0_T1_)
        /*007c*/ 	.short	0x0380
        /*007e*/ 	.short	0x0028


	//----- nvinfo : EIATTR_SW_WAR
	.align		4
.L_4283:
        /*0080*/ 	.byte	0x04, 0x36
        /*0082*/ 	.short	(.L_4285 - .L_4284)
.L_4284:
        /*0084*/ 	.word	0x00000008
.L_4285:


//--------------------- .nv.info._ZN2at6native29vectorized_elementwise_kernelILi4EZZZNS0_21clamp_max_kernel_cudaERNS_18TensorIteratorBaseERKN3c106ScalarEENKUlvE_clEvENKUlvE3_clEvEUlsE_St5arrayIPcLm2EEEEviT0_T1_ --------------------------
	.section	.nv.info._ZN2at6native29vectorized_elementwise_kernelILi4EZZZNS0_21clamp_max_kernel_cudaERNS_18TensorIteratorBaseERKN3c106ScalarEENKUlvE_clEvENKUlvE3_clEvEUlsE_St5arrayIPcLm2EEEEviT0_T1_,"",@"SHT_CUDA_INFO"
	.sectionflags	@""
	.align	4


	//----- nvinfo : EIATTR_CUDA_API_VERSION
	.align		4
        /*0000*/ 	.byte	0x04, 0x37
        /*0002*/ 	.short	(.L_4287 - .L_4286)
.L_4286:
        /*0004*/ 	.word	0x00000082


	//----- nvinfo : EIATTR_KPARAM_INFO
	.align		4
.L_4287:
        /*0008*/ 	.byte	0x04, 0x17
        /*000a*/ 	.short	(.L_4289 - .L_4288)
.L_4288:
        /*000c*/ 	.word	0x00000000
        /*0010*/ 	.short	0x0002
        /*0012*/ 	.short	0x0018
        /*0014*/ 	.byte	0x00, 0xf0, 0x41, 0x00


	//----- nvinfo : EIATTR_KPARAM_INFO
	.align		4
.L_4289:
        /*0018*/ 	.byte	0x04, 0x17
        /*001a*/ 	.short	(.L_4291 - .L_4290)
.L_4290:
        /*001c*/ 	.word	0x00000000
        /*0020*/ 	.short	0x0001
        /*0022*/ 	.short	0x0008
        /*0024*/ 	.byte	0x00, 0xf0, 0x41, 0x00


	//----- nvinfo : EIATTR_KPARAM_INFO
	.align		4
.L_4291:
        /*0028*/ 	.byte	0x04, 0x17
        /*002a*/ 	.short	(.L_4293 - .L_4292)
.L_4292:
        /*002c*/ 	.word	0x00000000
        /*0030*/ 	.short	0x0000
        /*0032*/ 	.short	0x0000
        /*0034*/ 	.byte	0x00, 0xf0, 0x11, 0x00


	//----- nvinfo : EIATTR_SPARSE_MMA_MASK
	.align		4
.L_4293:
        /*0038*/ 	.byte	0x03, 0x50
        /*003a*/ 	.short	0x0000


	//----- nvinfo : EIATTR_MAXREG_COUNT
	.align		4
        /*003c*/ 	.byte	0x03, 0x1b
        /*003e*/ 	.short	0x00ff


	//----- nvinfo : EIATTR_MERCURY_ISA_VERSION
	.align		4
        /*0040*/ 	.byte	0x03, 0x5f
        /*0042*/ 	.short	0x0101


	//----- nvinfo : EIATTR_VRC_CTA_INIT_COUNT
	.align		4
        /*0044*/ 	.byte	0x02, 0x4a
	.zero		1
	.zero		1


	//----- nvinfo : EIATTR_EXIT_INSTR_OFFSETS
	.align		4
        /*0048*/ 	.byte	0x04, 0x1c
        /*004a*/ 	.short	(.L_4295 - .L_4294)


	//   ....[0]....
.L_4294:
        /*004c*/ 	.word	0x00000810


	//   ....[1]....
        /*0050*/ 	.word	0x00000860


	//   ....[2]....
        /*0054*/ 	.word	0x00000a50


	//----- nvinfo : EIATTR_MAX_THREADS
	.align		4
.L_4295:
        /*0058*/ 	.byte	0x04, 0x05
        /*005a*/ 	.short	(.L_4297 - .L_4296)
.L_4296:
        /*005c*/ 	.word	0x00000080
        /*0060*/ 	.word	0x00000001
        /*0064*/ 	.word	0x00000001


	//----- nvinfo : EIATTR_CRS_STACK_SIZE
	.align		4
.L_4297:
        /*0068*/ 	.byte	0x04, 0x1e
        /*006a*/ 	.short	(.L_4299 - .L_4298)
.L_4298:
        /*006c*/ 	.word	0x00000000


	//----- nvinfo : EIATTR_CBANK_PARAM_SIZE
	.align		4
.L_4299:
        /*0070*/ 	.byte	0x03, 0x19
        /*0072*/ 	.short	0x0028


	//----- nvinfo : EIATTR_PARAM_CBANK
	.align		4
        /*0074*/ 	.byte	0x04, 0x0a
        /*0076*/ 	.short	(.L_4301 - .L_4300)
	.align		4
.L_4300:
        /*0078*/ 	.word	index@(.nv.constant0._ZN2at6native29vectorized_elementwise_kernelILi4EZZZNS0_21clamp_max_kernel_cudaERNS_18TensorIteratorBaseERKN3c106ScalarEENKUlvE_clEvENKUlvE3_clEvEUlsE_St5arrayIPcLm2EEEEviT0_T1_)
        /*007c*/ 	.short	0x0380
        /*007e*/ 	.short	0x0028


	//----- nvinfo : EIATTR_SW_WAR
	.align		4
.L_4301:
        /*0080*/ 	.byte	0x04, 0x36
        /*0082*/ 	.short	(.L_4303 - .L_4302)
.L_4302:
        /*0084*/ 	.word	0x00000008
.L_4303:


//--------------------- .nv.info._ZN2at6native29vectorized_elementwise_kernelILi8EZZZNS0_21clamp_max_kernel_cudaERNS_18TensorIteratorBaseERKN3c106ScalarEENKUlvE_clEvENKUlvE3_clEvEUlsE_St5arrayIPcLm2EEEEviT0_T1_ --------------------------
	.section	.nv.info._ZN2at6native29vectorized_elementwise_kernelILi8EZZZNS0_21clamp_max_kernel_cudaERNS_18TensorIteratorBaseERKN3c106ScalarEENKUlvE_clEvENKUlvE3_clEvEUlsE_St5arrayIPcLm2EEEEviT0_T1_,"",@"SHT_CUDA_INFO"
	.sectionflags	@""
	.align	4


	//----- nvinfo : EIATTR_CUDA_API_VERSION
	.align		4
        /*0000*/ 	.byte	0x04, 0x37
        /*0002*/ 	.short	(.L_4305 - .L_4304)
.L_4304:
        /*0004*/ 	.word	0x00000082


	//----- nvinfo : EIATTR_KPARAM_INFO
	.align		4
.L_4305:
        /*0008*/ 	.byte	0x04, 0x17
        /*000a*/ 	.short	(.L_4307 - .L_4306)
.L_4306:
        /*000c*/ 	.word	0x00000000
        /*0010*/ 	.short	0x0002
        /*0012*/ 	.short	0x0018
        /*0014*/ 	.byte	0x00, 0xf0, 0x41, 0x00


	//----- nvinfo : EIATTR_KPARAM_INFO
	.align		4
.L_4307:
        /*0018*/ 	.byte	0x04, 0x17
        /*001a*/ 	.short	(.L_4309 - .L_4308)
.L_4308:
        /*001c*/ 	.word	0x00000000
        /*0020*/ 	.short	0x0001
        /*0022*/ 	.short	0x0008
        /*0024*/ 	.byte	0x00, 0xf0, 0x41, 0x00


	//----- nvinfo : EIATTR_KPARAM_INFO
	.align		4
.L_4309:
        /*0028*/ 	.byte	0x04, 0x17
        /*002a*/ 	.short	(.L_4311 - .L_4310)
.L_4310:
        /*002c*/ 	.word	0x00000000
        /*0030*/ 	.short	0x0000
        /*0032*/ 	.short	0x0000
        /*0034*/ 	.byte	0x00, 0xf0, 0x11, 0x00


	//----- nvinfo : EIATTR_SPARSE_MMA_MASK
	.align		4
.L_4311:
        /*0038*/ 	.byte	0x03, 0x50
        /*003a*/ 	.short	0x0000


	//----- nvinfo : EIATTR_MAXREG_COUNT
	.align		4
        /*003c*/ 	.byte	0x03, 0x1b
        /*003e*/ 	.short	0x00ff


	//----- nvinfo : EIATTR_MERCURY_ISA_VERSION
	.align		4
        /*0040*/ 	.byte	0x03, 0x5f
        /*0042*/ 	.short	0x0101


	//----- nvinfo : EIATTR_VRC_CTA_INIT_COUNT
	.align		4
        /*0044*/ 	.byte	0x02, 0x4a
	.zero		1
	.zero		1


	//----- nvinfo : EIATTR_EXIT_INSTR_OFFSETS
	.align		4
        /*0048*/ 	.byte	0x04, 0x1c
        /*004a*/ 	.short	(.L_4313 - .L_4312)


	//   ....[0]....
.L_4312:
        /*004c*/ 	.word	0x00000810


	//   ....[1]....
        /*0050*/ 	.word	0x00000860


	//   ....[2]....
        /*0054*/ 	.word	0x00000a30


	//----- nvinfo : EIATTR_MAX_THREADS
	.align		4
.L_4313:
        /*0058*/ 	.byte	0x04, 0x05
        /*005a*/ 	.short	(.L_4315 - .L_4314)
.L_4314:
        /*005c*/ 	.word	0x00000080
        /*0060*/ 	.word	0x00000001
        /*0064*/ 	.word	0x00000001


	//----- nvinfo : EIATTR_CRS_STACK_SIZE
	.align		4
.L_4315:
        /*0068*/ 	.byte	0x04, 0x1e
        /*006a*/ 	.short	(.L_4317 - .L_4316)
.L_4316:
        /*006c*/ 	.word	0x00000000


	//----- nvinfo : EIATTR_CBANK_PARAM_SIZE
	.align		4
.L_4317:
        /*0070*/ 	.byte	0x03, 0x19
        /*0072*/ 	.short	0x0028


	//----- nvinfo : EIATTR_PARAM_CBANK
	.align		4
        /*0074*/ 	.byte	0x04, 0x0a
        /*0076*/ 	.short	(.L_4319 - .L_4318)
	.align		4
.L_4318:
        /*0078*/ 	.word	index@(.nv.constant0._ZN2at6native29vectorized_elementwise_kernelILi8EZZZNS0_21clamp_max_kernel_cudaERNS_18TensorIteratorBaseERKN3c106ScalarEENKUlvE_clEvENKUlvE3_clEvEUlsE_St5arrayIPcLm2EEEEviT0_T1_)
        /*007c*/ 	.short	0x0380
        /*007e*/ 	.short	0x0028


	//----- nvinfo : EIATTR_SW_WAR
	.align		4
.L_4319:
        /*0080*/ 	.byte	0x04, 0x36
        /*0082*/ 	.short	(.L_4321 - .L_4320)
.L_4320:
        /*0084*/ 	.word	0x00000008
.L_4321:


//--------------------- .nv.info._ZN2at6native18elementwise_kernelILi128ELi4EZNS0_15gpu_kernel_implIZZZNS0_21clamp_max_kernel_cudaERNS_18TensorIteratorBaseERKN3c106ScalarEENKUlvE_clEvENKUlvE2_clEvEUllE_EEvS4_RKT_EUliE_EEviT1_ --------------------------
	.section	.nv.info._ZN2at6native18elementwise_kernelILi128ELi4EZNS0_15gpu_kernel_implIZZZNS0_21clamp_max_kernel_cudaERNS_18TensorIteratorBaseERKN3c106ScalarEENKUlvE_clEvENKUlvE2_clEvEUllE_EEvS4_RKT_EUliE_EEviT1_,"",@"SHT_CUDA_INFO"
	.sectionflags	@""
	.align	4


	//----- nvinfo : EIATTR_CUDA_API_VERSION
	.align		4
        /*0000*/ 	.byte	0x04, 0x37
        /*0002*/ 	.short	(.L_4323 - .L_4322)
.L_4322:
        /*0004*/ 	.word	0x00000082


	//----- nvinfo : EIATTR_KPARAM_INFO
	.align		4
.L_4323:
        /*0008*/ 	.byte	0x04, 0x17
        /*000a*/ 	.short	(.L_4325 - .L_4324)
.L_4324:
        /*000c*/ 	.word	0x00000000
        /*0010*/ 	.short	0x0001
        /*0012*/ 	.short	0x0008
        /*0014*/ 	.byte	0x00, 0xf0, 0xa1, 0x08


	//----- nvinfo : EIATTR_KPARAM_INFO
	.align		4
.L_4325:
        /*0018*/ 	.byte	0x04, 0x17
        /*001a*/ 	.short	(.L_4327 - .L_4326)
.L_4326:
        /*001c*/ 	.word	0x00000000
        /*0020*/ 	.short	0x0000
        /*0022*/ 	.short	0x0000
        /*0024*/ 	.byte	0x00, 0xf0, 0x11, 0x00


	//----- nvinfo : EIATTR_SPARSE_MMA_MASK
	.align		4
.L_4327:
        /*0028*/ 	.byte	0x03, 0x50
        /*002a*/ 	.short	0x0000


	//----- nvinfo : EIATTR_MAXREG_COUNT
	.align		4
        /*002c*/ 	.byte	0x03, 0x1b
        /*002e*/ 	.short	0x0080


	//----- nvinfo : EIATTR_EXTERNS
	.align		4
        /*0030*/ 	.byte	0x04, 0x0f
        /*0032*/ 	.short	(.L_4329 - .L_4328)


	//   ....[0]....
	.align		4
.L_4328:
        /*0034*/ 	.word	index@(__assertfail)


	//----- nvinfo : EIATTR_MERCURY_ISA_VERSION
	.align		4
.L_4329:
        /*0038*/ 	.byte	0x03, 0x5f
        /*003a*/ 	.short	0x0101


	//----- nvinfo : EIATTR_VRC_CTA_INIT_COUNT
	.align		4
        /*003c*/ 	.byte	0x02, 0x4a
	.zero		1
	.zero		1


	//----- nvinfo : EIATTR_SYSCALL_OFFSETS
	.align		4
        /*0040*/ 	.byte	0x04, 0x46
        /*0042*/ 	.short	(.L_4331 - .L_4330)


	//   ....[0]....
.L_4330:
        /*0044*/ 	.word	0x00002110


	//   ....[1]....
        /*0048*/ 	.word	0x00002f40


	//   ....[2]....
        /*004c*/ 	.word	0x000051c0


	//   ....[3]....
        /*0050*/ 	.word	0x00005df0


	//   ....[4]....
        /*0054*/ 	.word	0x000081b0


	//   ....[5]....
        /*0058*/ 	.word	0x00008de0


	//   ....[6]....
        /*005c*/ 	.word	0x0000b1b0


	//   ....[7]....
        /*0060*/ 	.word	0x0000bdb0


	//----- nvinfo : EIATTR_EXIT_INSTR_OFFSETS
	.align		4
.L_4331:
        /*0064*/ 	.byte	0x04, 0x1c
        /*0066*/ 	.short	(.L_4333 - .L_4332)


	//   ....[0]....
.L_4332:
        /*0068*/ 	.word	0x000090c0


	//   ....[1]....
        /*006c*/ 	.word	0x0000b340


	//   ....[2]....
        /*0070*/ 	.word	0x0000b360


	//   ....[3]....
        /*0074*/ 	.word	0x0000b3e0


	//   ....[4]....
        /*0078*/ 	.word	0x0000b400


	//   ....[5]....
        /*007c*/ 	.word	0x0000b420


	//   ....[6]....
        /*0080*/ 	.word	0x0000b4b0


	//   ....[7]....
        /*0084*/ 	.word	0x0000b4f0


	//   ....[8]....
        /*0088*/ 	.word	0x0000b590


	//   ....[9]....
        /*008c*/ 	.word	0x0000b5e0


	//   ....[10]....
        /*0090*/ 	.word	0x0000b610


	//   ....[11]....
        /*0094*/ 	.word	0x0000b6d0


	//   ....[12]....
        /*0098*/ 	.word	0x0000b840


	//   ....[13]....
        /*009c*/ 	.word	0x0000b9b0


	//   ....[14]....
        /*00a0*/ 	.word	0x0000bb20


	//   ....[15]....
        /*00a4*/ 	.word	0x0000bb40


	//   ....[16]....
        /*00a8*/ 	.word	0x0000bb60


	//   ....[17]....
        /*00ac*/ 	.word	0x0000bc10


	//   ....[18]....
        /*00b0*/ 	.word	0x0000bc50


	//   ....[19]....
        /*00b4*/ 	.word	0x0000bdc0


	//   ....[20]....
        /*00b8*/ 	.word	0x0000bed0


	//   ....[21]....
        /*00bc*/ 	.word	0x0000c010


	//   ....[22]....
        /*00c0*/ 	.word	0x0000c050


	//----- nvinfo : EIATTR_MAX_THREADS
	.align		4
.L_4333:
        /*00c4*/ 	.byte	0x04, 0x05
        /*00c6*/ 	.short	(.L_4335 - .L_4334)
.L_4334:
        /*00c8*/ 	.word	0x00000080
        /*00cc*/ 	.word	0x00000001
        /*00d0*/ 	.word	0x00000001


	//----- nvinfo : EIATTR_CRS_STACK_SIZE
	.align		4
.L_4335:
        /*00d4*/ 	.byte	0x04, 0x1e
        /*00d6*/ 	.short	(.L_4337 - .L_4336)
.L_4336:
        /*00d8*/ 	.word	0x00000000


	//----- nvinfo : EIATTR_CBANK_PARAM_SIZE
	.align		4
.L_4337:
        /*00dc*/ 	.byte	0x03, 0x19
        /*00de*/ 	.short	0x0230


	//----- nvinfo : EIATTR_PARAM_CBANK
	.align		4
        /*00e0*/ 	.byte	0x04, 0x0a
        /*00e2*/ 	.short	(.L_4339 - .L_4338)
	.align		4
.L_4338:
        /*00e4*/ 	.word	index@(.nv.constant0._ZN2at6native18elementwise_kernelILi128ELi4EZNS0_15gpu_kernel_implIZZZNS0_21clamp_max_kernel_cudaERNS_18TensorIteratorBaseERKN3c106ScalarEENKUlvE_clEvENKUlvE2_clEvEUllE_EEvS4_RKT_EUliE_EEviT1_)
        /*00e8*/ 	.short	0x0380
        /*00ea*/ 	.short	0x0230


	//----- nvinfo : EIATTR_SW_WAR
	.align		4
.L_4339:
        /*00ec*/ 	.byte	0x04, 0x36
        /*00ee*/ 	.short	(.L_4341 - .L_4340)
.L_4340:
        /*00f0*/ 	.word	0x00000008
.L_4341:


//--------------------- .nv.info._ZN2at6native27unrolled_elementwise_kernelIZZZNS0_21clamp_max_kernel_cudaERNS_18TensorIteratorBaseERKN3c106ScalarEENKUlvE_clEvENKUlvE2_clEvEUllE_St5arrayIPcLm2EELi4E23TrivialOffsetCalculatorILi1EjESF_NS0_6memory12LoadWithCastILi1EEENSG_13StoreWithCastILi1EEEEEviT_T0_T2_T3_T4_T5_ --------------------------
	.section	.nv.info._ZN2at6native27unrolled_elementwise_kernelIZZZNS0_21clamp_max_kernel_cudaERNS_18TensorIteratorBaseERKN3c106ScalarEENKUlvE_clEvENKUlvE2_clEvEUllE_St5arrayIPcLm2EELi4E23TrivialOffsetCalculatorILi1EjESF_NS0_6memory12LoadWithCastILi1EEENSG_13StoreWithCastILi1EEEEEviT_T0_T2_T3_T4_T5_,"",@"SHT_CUDA_INFO"
	.sectionflags	@""
	.align	4


	//----- nvinfo : EIATTR_CUDA_API_VERSION
	.align		4
        /*0000*/ 	.byte	0x04, 0x37
        /*0002*/ 	.short	(.L_4343 - .L_4342)
.L_4342:
        /*0004*/ 	.word	0x00000082


	//----- nvinfo : EIATTR_KPARAM_INFO
	.align		4
.L_4343:
        /*0008*/ 	.byte	0x04, 0x17
        /*000a*/ 	.short	(.L_4345 - .L_4344)
.L_4344:
        /*000c*/ 	.word	0x00000000
        /*0010*/ 	.short	0x0006
        /*0012*/ 	.short	0x0034
        /*0014*/ 	.byte	0x00, 0xf0, 0x21, 0x00


	//----- nvinfo : EIATTR_KPARAM_INFO
	.align		4
.L_4345:
        /*0018*/ 	.byte	0x04, 0x17
        /*001a*/ 	.short	(.L_4347 - .L_4346)
.L_4346:
        /*001c*/ 	.word	0x00000000
        /*0020*/ 	.short	0x0005
        /*0022*/ 	.short	0x002c
        /*0024*/ 	.byte	0x00, 0xf0, 0x21, 0x00


	//----- nvinfo : EIATTR_KPARAM_INFO
	.align		4
.L_4347:
        /*0028*/ 	.byte	0x04, 0x17
        /*002a*/ 	.short	(.L_4349 - .L_4348)
.L_4348:
        /*002c*/ 	.word	0x00000000
        /*0030*/ 	.short	0x0004
        /*0032*/ 	.short	0x0029
        /*0034*/ 	.byte	0x00, 0xf0, 0x05, 0x00


	//----- nvinfo : EIATTR_KPARAM_INFO
	.align		4
.L_4349:
        /*0038*/ 	.byte	0x04, 0x17
        /*003a*/ 	.short	(.L_4351 - .L_4350)
.L_4350:
        /*003c*/ 	.word	0x00000000
        /*0040*/ 	.short	0x0003
        /*0042*/ 	.short	0x0028
        /*0044*/ 	.byte	0x00, 0xf0, 0x05, 0x00


	//----- nvinfo : EIATTR_KPARAM_INFO
	.align		4
.L_4351:
        /*0048*/ 	.byte	0x04, 0x17
        /*004a*/ 	.short	(.L_4353 - .L_4352)
.L_4352:
        /*004c*/ 	.word	0x00000000
        /*0050*/ 	.short	0x0002
        /*0052*/ 	.short	0x0018
        /*0054*/ 	.byte	0x00, 0xf0, 0x41, 0x00


	//----- nvinfo : EIATTR_KPARAM_INFO
	.align		4
.L_4353:
        /*0058*/ 	.byte	0x04, 0x17
        /*005a*/ 	.short	(.L_4355 - .L_4354)
.L_4354:
        /*005c*/ 	.word	0x00000000
        /*0060*/ 	.short	0x0001
        /*0062*/ 	.short	0x0008
        /*0064*/ 	.byte	0x00, 0xf0, 0x41, 0x00


	//----- nvinfo : EIATTR_KPARAM_INFO
	.align		4
.L_4355:
        /*0068*/ 	.byte	0x04, 0x17
        /*006a*/ 	.short	(.L_4357 - .L_4356)
.L_4356:
        /*006c*/ 	.word	0x00000000
        /*0070*/ 	.short	0x0000
        /*0072*/ 	.short	0x0000
        /*0074*/ 	.byte	0x00, 0xf0, 0x11, 0x00


	//----- nvinfo : EIATTR_SPARSE_MMA_MASK
	.align		4
.L_4357:
        /*0078*/ 	.byte	0x03, 0x50
        /*007a*/ 	.short	0x0000


	//----- nvinfo : EIATTR_MAXREG_COUNT
	.align		4
        /*007c*/ 	.byte	0x03, 0x1b
        /*007e*/ 	.short	0x00ff


	//----- nvinfo : EIATTR_EXTERNS
	.align		4
        /*0080*/ 	.byte	0x04, 0x0f
        /*0082*/ 	.short	(.L_4359 - .L_4358)


	//   ....[0]....
	.align		4
.L_4358:
        /*0084*/ 	.word	index@(__assertfail)


	//----- nvinfo : EIATTR_MERCURY_ISA_VERSION
	.align		4
.L_4359:
        /*0088*/ 	.byte	0x03, 0x5f
        /*008a*/ 	.short	0x0101


	//----- nvinfo : EIATTR_VRC_CTA_INIT_COUNT
	.align		4
        /*008c*/ 	.byte	0x02, 0x4a
	.zero		1
	.zero		1


	//----- nvinfo : EIATTR_SYSCALL_OFFSETS
	.align		4
        /*0090*/ 	.byte	0x04, 0x46
        /*0092*/ 	.short	(.L_4361 - .L_4360)


	//   ....[0]....
.L_4360:
        /*0094*/ 	.word	0x00000e20


	//   ....[1]....
        /*0098*/ 	.word	0x00001db0


	//   ....[2]....
        /*009c*/ 	.word	0x00002c90


	//   ....[3]....
        /*00a0*/ 	.word	0x00003b70


	//   ....[4]....
        /*00a4*/ 	.word	0x00004a50


	//   ....[5]....
        /*00a8*/ 	.word	0x00005760


	//   ....[6]....
        /*00ac*/ 	.word	0x000065e0


	//   ....[7]....
        /*00b0*/ 	.word	0x00007440


	//----- nvinfo : EIATTR_EXIT_INSTR_OFFSETS
	.align		4
.L_4361:
        /*00b4*/ 	.byte	0x04, 0x1c
        /*00b6*/ 	.short	(.L_4363 - .L_4362)


	//   ....[0]....
.L_4362:
        /*00b8*/ 	.word	0x000068b0


	//   ....[1]....
        /*00bc*/ 	.word	0x000069e0


	//   ....[2]....
        /*00c0*/ 	.word	0x00006a00


	//   ....[3]....
        /*00c4*/ 	.word	0x00006a80


	//   ....[4]....
        /*00c8*/ 	.word	0x00006aa0


	//   ....[5]....
        /*00cc*/ 	.word	0x00006ac0


	//   ....[6]....
        /*00d0*/ 	.word	0x00006b50


	//   ....[7]....
        /*00d4*/ 	.word	0x00006b90


	//   ....[8]....
        /*00d8*/ 	.word	0x00006c30


	//   ....[9]....
        /*00dc*/ 	.word	0x00006c80


	//   ....[10]....
        /*00e0*/ 	.word	0x00006cb0


	//   ....[11]....
        /*00e4*/ 	.word	0x00006d70


	//   ....[12]....
        /*00e8*/ 	.word	0x00006ee0


	//   ....[13]....
        /*00ec*/ 	.word	0x00007050


	//   ....[14]....
        /*00f0*/ 	.word	0x000071b0


	//   ....[15]....
        /*00f4*/ 	.word	0x000071d0


	//   ....[16]....
        /*00f8*/ 	.word	0x000071f0


	//   ....[17]....
        /*00fc*/ 	.word	0x000072a0


	//   ....[18]....
        /*0100*/ 	.word	0x000072e0


	//   ....[19]....
        /*0104*/ 	.word	0x00007450


	//   ....[20]....
        /*0108*/ 	.word	0x00007560


	//   ....[21]....
        /*010c*/ 	.word	0x000076a0


	//   ....[22]....
        /*0110*/ 	.word	0x000076e0


	//----- nvinfo : EIATTR_MAX_THREADS
	.align		4
.L_4363:
        /*0114*/ 	.byte	0x04, 0x05
        /*0116*/ 	.short	(.L_4365 - .L_4364)
.L_4364:
        /*0118*/ 	.word	0x00000080
        /*011c*/ 	.word	0x00000001
        /*0120*/ 	.word	0x00000001


	//----- nvinfo : EIATTR_CRS_STACK_SIZE
	.align		4
.L_4365:
        /*0124*/ 	.byte	0x04, 0x1e
        /*0126*/ 	.short	(.L_4367 - .L_4366)
.L_4366:
        /*0128*/ 	.word	0x00000000


	//----- nvinfo : EIATTR_CBANK_PARAM_SIZE
	.align		4
.L_4367:
        /*012c*/ 	.byte	0x03, 0x19
        /*012e*/ 	.short	0x003c


	//----- nvinfo : EIATTR_PARAM_CBANK
	.align		4
        /*0130*/ 	.byte	0x04, 0x0a
        /*0132*/ 	.short	(.L_4369 - .L_4368)
	.align		4
.L_4368:
        /*0134*/ 	.word	index@(.nv.constant0._ZN2at6native27unrolled_elementwise_kernelIZZZNS0_21clamp_max_kernel_cudaERNS_18TensorIteratorBaseERKN3c106ScalarEENKUlvE_clEvENKUlvE2_clEvEUllE_St5arrayIPcLm2EELi4E23TrivialOffsetCalculatorILi1EjESF_NS0_6memory12LoadWithCastILi1EEENSG_13StoreWithCastILi1EEEEEviT_T0_T2_T3_T4_T5_)
        /*0138*/ 	.short	0x0380
        /*013a*/ 	.short	0x003c


	//----- nvinfo : EIATTR_SW_WAR
	.align		4
.L_4369:
        /*013c*/ 	.byte	0x04, 0x36
        /*013e*/ 	.short	(.L_4371 - .L_4370)
.L_4370:
        /*0140*/ 	.word	0x00000008
.L_4371:


//--------------------- .nv.info._ZN2at6native18elementwise_kernelILi128ELi2EZNS0_22gpu_kernel_impl_nocastIZZZNS0_21clamp_max_kernel_cudaERNS_18TensorIteratorBaseERKN3c106ScalarEENKUlvE_clEvENKUlvE2_clEvEUllE_EEvS4_RKT_EUliE_EEviT1_ --------------------------
	.section	.nv.info._ZN2at6native18elementwise_kernelILi128ELi2EZNS0_22gpu_kernel_impl_nocastIZZZNS0_21clamp_max_kernel_cudaERNS_18TensorIteratorBaseERKN3c106ScalarEENKUlvE_clEvENKUlvE2_clEvEUllE_EEvS4_RKT_EUliE_EEviT1_,"",@"SHT_CUDA_INFO"
	.sectionflags	@""
	.align	4


	//----- nvinfo : EIATTR_CUDA_API_VERSION
	.align		4
        /*0000*/ 	.byte	0x04, 0x37
        /*0002*/ 	.short	(.L_4373 - .L_4372)
.L_4372:
        /*0004*/ 	.word	0x00000082


	//----- nvinfo : EIATTR_KPARAM_INFO
	.align		4
.L_4373:
        /*0008*/ 	.byte	0x04, 0x17
        /*000a*/ 	.short	(.L_4375 - .L_4374)
.L_4374:
        /*000c*/ 	.word	0x00000000
        /*0010*/ 	.short	0x0001
        /*0012*/ 	.short	0x0008
        /*0014*/ 	.byte	0x00, 0xf0, 0x81, 0x08


	//----- nvinfo : EIATTR_KPARAM_INFO
	.align		4
.L_4375:
        /*0018*/ 	.byte	0x04, 0x17
        /*001a*/ 	.short	(.L_4377 - .L_4376)
.L_4376:
        /*001c*/ 	.word	0x00000000
        /*0020*/ 	.short	0x0000
        /*0022*/ 	.short	0x0000
        /*0024*/ 	.byte	0x00, 0xf0, 0x11, 0x00


	//----- nvinfo : EIATTR_SPARSE_MMA_MASK
	.align		4
.L_4377:
        /*0028*/ 	.byte	0x03, 0x50
        /*002a*/ 	.short	0x0000


	//----- nvinfo : EIATTR_MAXREG_COUNT
	.align		4
        /*002c*/ 	.byte	0x03, 0x1b
        /*002e*/ 	.short	0x0080


	//----- nvinfo : EIATTR_MERCURY_ISA_VERSION
	.align		4
        /*0030*/ 	.byte	0x03, 0x5f
        /*0032*/ 	.short	0x0101


	//----- nvinfo : EIATTR_VRC_CTA_INIT_COUNT
	.align		4
        /*0034*/ 	.byte	0x02, 0x4a
	.zero		1
	.zero		1


	//----- nvinfo : EIATTR_EXIT_INSTR_OFFSETS
	.align		4
        /*0038*/ 	.byte	0x04, 0x1c
        /*003a*/ 	.short	(.L_4379 - .L_4378)


	//   ....[0]....
.L_4378:
        /*003c*/ 	.word	0x00000190


	//   ....[1]....
        /*0040*/ 	.word	0x00000230


	//   ....[2]....
        /*0044*/ 	.word	0x00001640


	//   ....[3]....
        /*0048*/ 	.word	0x000029b0


	//----- nvinfo : EIATTR_MAX_THREADS
	.align		4
.L_4379:
        /*004c*/ 	.byte	0x04, 0x05
        /*004e*/ 	.short	(.L_4381 - .L_4380)
.L_4380:
        /*0050*/ 	.word	0x00000080
        /*0054*/ 	.word	0x00000001
        /*0058*/ 	.word	0x00000001


	//----- nvinfo : EIATTR_CRS_STACK_SIZE
	.align		4
.L_4381:
        /*005c*/ 	.byte	0x04, 0x1e
        /*005e*/ 	.short	(.L_4383 - .L_4382)
.L_4382:
        /*0060*/ 	.word	0x00000000


	//----- nvinfo : EIATTR_CBANK_PARAM_SIZE
	.align		4
.L_4383:
        /*0064*/ 	.byte	0x03, 0x19
        /*0066*/ 	.short	0x0228


	//----- nvinfo : EIATTR_PARAM_CBANK
	.align		4
        /*0068*/ 	.byte	0x04, 0x0a
        /*006a*/ 	.short	(.L_4385 - .L_4384)
	.align		4
.L_4384:
        /*006c*/ 	.word	index@(.nv.constant0._ZN2at6native18elementwise_kernelILi128ELi2EZNS0_22gpu_kernel_impl_nocastIZZZNS0_21clamp_max_kernel_cudaERNS_18TensorIteratorBaseERKN3c106ScalarEENKUlvE_clEvENKUlvE2_clEvEUllE_EEvS4_RKT_EUliE_EEviT1_)
        /*0070*/ 	.short	0x0380
        /*0072*/ 	.short	0x0228


	//----- nvinfo : EIATTR_SW_WAR
	.align		4
.L_4385:
        /*0074*/ 	.byte	0x04, 0x36
        /*0076*/ 	.short	(.L_4387 - .L_4386)
.L_4386:
        /*0078*/ 	.word	0x00000008
.L_4387:


//--------------------- .nv.info._ZN2at6native27unrolled_elementwise_kernelIZZZNS0_21clamp_max_kernel_cudaERNS_18TensorIteratorBaseERKN3c106ScalarEENKUlvE_clEvENKUlvE2_clEvEUllE_St5arrayIPcLm2EELi4E23TrivialOffsetCalculatorILi1EjESF_NS0_6memory15LoadWithoutCastENSG_16StoreWithoutCastEEEviT_T0_T2_T3_T4_T5_ --------------------------
	.section	.nv.info._ZN2at6native27unrolled_elementwise_kernelIZZZNS0_21clamp_max_kernel_cudaERNS_18TensorIteratorBaseERKN3c106ScalarEENKUlvE_clEvENKUlvE2_clEvEUllE_St5arrayIPcLm2EELi4E23TrivialOffsetCalculatorILi1EjESF_NS0_6memory15LoadWithoutCastENSG_16StoreWithoutCastEEEviT_T0_T2_T3_T4_T5_,"",@"SHT_CUDA_INFO"
	.sectionflags	@""
	.align	4


	//----- nvinfo : EIATTR_CUDA_API_VERSION
	.align		4
        /*0000*/ 	.byte	0x04, 0x37
        /*0002*/ 	.short	(.L_4389 - .L_4388)
.L_4388:
        /*0004*/ 	.word	0x00000082


	//----- nvinfo : EIATTR_KPARAM_INFO
	.align		4
.L_4389:
        /*0008*/ 	.byte	0x04, 0x17
        /*000a*/ 	.short	(.L_4391 - .L_4390)
.L_4390:
        /*000c*/ 	.word	0x00000000
        /*0010*/ 	.short	0x0006
        /*0012*/ 	.short	0x002b
        /*0014*/ 	.byte	0x00, 0xf0, 0x05, 0x00


	//----- nvinfo : EIATTR_KPARAM_INFO
	.align		4
.L_4391:
        /*0018*/ 	.byte	0x04, 0x17
        /*001a*/ 	.short	(.L_4393 - .L_4392)
.L_4392:
        /*001c*/ 	.word	0x00000000
        /*0020*/ 	.short	0x0005
        /*0022*/ 	.short	0x002a
        /*0024*/ 	.byte	0x00, 0xf0, 0x05, 0x00


	//----- nvinfo : EIATTR_KPARAM_INFO
	.align		4
.L_4393:
        /*0028*/ 	.byte	0x04, 0x17
        /*002a*/ 	.short	(.L_4395 - .L_4394)
.L_4394:
        /*002c*/ 	.word	0x00000000
        /*0030*/ 	.short	0x0004
        /*0032*/ 	.short	0x0029
        /*0034*/ 	.byte	0x00, 0xf0, 0x05, 0x00


	//----- nvinfo : EIATTR_KPARAM_INFO
	.align		4
.L_4395:
        /*0038*/ 	.byte	0x04, 0x17
        /*003a*/ 	.short	(.L_4397 - .L_4396)
.L_4396:
        /*003c*/ 	.word	0x00000000
        /*0040*/ 	.short	0x0003
        /*0042*/ 	.short	0x0028
        /*0044*/ 	.byte	0x00, 0xf0, 0x05, 0x00


	//----- nvinfo : EIATTR_KPARAM_INFO
	.align		4
.L_4397:
        /*0048*/ 	.byte	0x04, 0x17
        /*004a*/ 	.short	(.L_4399 - .L_4398)
.L_4398:
        /*004c*/ 	.word	0x00000000
        /*0050*/ 	.short	0x0002
        /*0052*/ 	.short	0x0018
        /*0054*/ 	.byte	0x00, 0xf0, 0x41, 0x00


	//----- nvinfo : EIATTR_KPARAM_INFO
	.align		4
.L_4399:
        /*0058*/ 	.byte	0x04, 0x17
        /*005a*/ 	.short	(.L_4401 - .L_4400)
.L_4400:
        /*005c*/ 	.word	0x00000000
        /*0060*/ 	.short	0x0001
        /*0062*/ 	.short	0x0008
        /*0064*/ 	.byte	0x00, 0xf0, 0x41, 0x00


	//----- nvinfo : EIATTR_KPARAM_INFO
	.align		4
.L_4401:
        /*0068*/ 	.byte	0x04, 0x17
        /*006a*/ 	.short	(.L_4403 - .L_4402)
.L_4402:
        /*006c*/ 	.word	0x00000000
        /*0070*/ 	.short	0x0000
        /*0072*/ 	.short	0x0000
        /*0074*/ 	.byte	0x00, 0xf0, 0x11, 0x00


	//----- nvinfo : EIATTR_SPARSE_MMA_MASK
	.align		4
.L_4403:
        /*0078*/ 	.byte	0x03, 0x50
        /*007a*/ 	.short	0x0000


	//----- nvinfo : EIATTR_MAXREG_COUNT
	.align		4
        /*007c*/ 	.byte	0x03, 0x1b
        /*007e*/ 	.short	0x00ff


	//----- nvinfo : EIATTR_MERCURY_ISA_VERSION
	.align		4
        /*0080*/ 	.byte	0x03, 0x5f
        /*0082*/ 	.short	0x0101


	//----- nvinfo : EIATTR_VRC_CTA_INIT_COUNT
	.align		4
        /*0084*/ 	.byte	0x02, 0x4a
	.zero		1
	.zero		1


	//----- nvinfo : EIATTR_EXIT_INSTR_OFFSETS
	.align		4
        /*0088*/ 	.byte	0x04, 0x1c
        /*008a*/ 	.short	(.L_4405 - .L_4404)


	//   ....[0]....
.L_4404:
        /*008c*/ 	.word	0x000004e0


	//   ....[1]....
        /*0090*/ 	.word	0x00000530


	//----- nvinfo : EIATTR_MAX_THREADS
	.align		4
.L_4405:
        /*0094*/ 	.byte	0x04, 0x05
        /*0096*/ 	.short	(.L_4407 - .L_4406)
.L_4406:
        /*0098*/ 	.word	0x00000080
        /*009c*/ 	.word	0x00000001
        /*00a0*/ 	.word	0x00000001


	//----- nvinfo : EIATTR_CRS_STACK_SIZE
	.align		4
.L_4407:
        /*00a4*/ 	.byte	0x04, 0x1e
        /*00a6*/ 	.short	(.L_4409 - .L_4408)
.L_4408:
        /*00a8*/ 	.word	0x00000000


	//----- nvinfo : EIATTR_CBANK_PARAM_SIZE
	.align		4
.L_4409:
        /*00ac*/ 	.byte	0x03, 0x19
        /*00ae*/ 	.short	0x002c


	//----- nvinfo : EIATTR_PARAM_CBANK
	.align		4
        /*00b0*/ 	.byte	0x04, 0x0a
        /*00b2*/ 	.short	(.L_4411 - .L_4410)
	.align		4
.L_4410:
        /*00b4*/ 	.word	index@(.nv.constant0._ZN2at6native27unrolled_elementwise_kernelIZZZNS0_21clamp_max_kernel_cudaERNS_18TensorIteratorBaseERKN3c106ScalarEENKUlvE_clEvENKUlvE2_clEvEUllE_St5arrayIPcLm2EELi4E23TrivialOffsetCalculatorILi1EjESF_NS0_6memory15LoadWithoutCastENSG_16StoreWithoutCastEEEviT_T0_T2_T3_T4_T5_)
        /*00b8*/ 	.short	0x0380
        /*00ba*/ 	.short	0x002c


	//----- nvinfo : EIATTR_SW_WAR
	.align		4
.L_4411:
        /*00bc*/ 	.byte	0x04, 0x36
        /*00be*/ 	.short	(.L_4413 - .L_4412)
.L_4412:
        /*00c0*/ 	.word	0x00000008
.L_4413:


//--------------------- .nv.info._ZN2at6native29vectorized_elementwise_kernelILi2EZZZNS0_21clamp_max_kernel_cudaERNS_18TensorIteratorBaseERKN3c106ScalarEENKUlvE_clEvENKUlvE2_clEvEUllE_St5arrayIPcLm2EEEEviT0_T1_ --------------------------
	.section	.nv.info._ZN2at6native29vectorized_elementwise_kernelILi2EZZZNS0_21clamp_max_kernel_cudaERNS_18TensorIteratorBaseERKN3c106ScalarEENKUlvE_clEvENKUlvE2_clEvEUllE_St5arrayIPcLm2EEEEviT0_T1_,"",@"SHT_CUDA_INFO"
	.sectionflags	@""
	.align	4


	//----- nvinfo : EIATTR_CUDA_API_VERSION
	.align		4
        /*0000*/ 	.byte	0x04, 0x37
        /*0002*/ 	.short	(.L_4415 - .L_4414)
.L_4414:
        /*0004*/ 	.word	0x00000082


	//----- nvinfo : EIATTR_KPARAM_INFO
	.align		4
.L_4415:
        /*0008*/ 	.byte	0x04, 0x17
        /*000a*/ 	.short	(.L_4417 - .L_4416)
.L_4416:
        /*000c*/ 	.word	0x00000000
        /*0010*/ 	.short	0x0002
        /*0012*/ 	.short	0x0018
        /*0014*/ 	.byte	0x00, 0xf0, 0x41, 0x00


	//----- nvinfo : EIATTR_KPARAM_INFO
	.align		4
.L_4417:
        /*0018*/ 	.byte	0x04, 0x17
        /*001a*/ 	.short	(.L_4419 - .L_4418)
.L_4418:
        /*001c*/ 	.word	0x00000000
        /*0020*/ 	.short	0x0001
        /*0022*/ 	.short	0x0008
        /*0024*/ 	.byte	0x00, 0xf0, 0x41, 0x00


	//----- nvinfo : EIATTR_KPARAM_INFO
	.align		4
.L_4419:
        /*0028*/ 	.byte	0x04, 0x17
        /*002a*/ 	.short	(.L_4421 - .L_4420)
.L_4420:
        /*002c*/ 	.word	0x00000000
        /*0030*/ 	.short	0x0000
        /*0032*/ 	.short	0x0000
        /*0034*/ 	.byte	0x00, 0xf0, 0x11, 0x00


	//----- nvinfo : EIATTR_SPARSE_MMA_MASK
	.align		4
.L_4421:
        /*0038*/ 	.byte	0x03, 0x50
        /*003a*/ 	.short	0x0000


	//----- nvinfo : EIATTR_MAXREG_COUNT
	.align		4
        /*003c*/ 	.byte	0x03, 0x1b
        /*003e*/ 	.short	0x00ff


	//----- nvinfo : EIATTR_MERCURY_ISA_VERSION
	.align		4
        /*0040*/ 	.byte	0x03, 0x5f
        /*0042*/ 	.short	0x0101


	//----- nvinfo : EIATTR_VRC_CTA_INIT_COUNT
	.align		4
        /*0044*/ 	.byte	0x02, 0x4a
	.zero		1
	.zero		1


	//----- nvinfo : EIATTR_EXIT_INSTR_OFFSETS
	.align		4
        /*0048*/ 	.byte	0x04, 0x1c
        /*004a*/ 	.short	(.L_4423 - .L_4422)


	//   ....[0]....
.L_4422:
        /*004c*/ 	.word	0x00000990


	//   ....[1]....
        /*0050*/ 	.word	0x000009e0


	//   ....[2]....
        /*0054*/ 	.word	0x00000d50


	//----- nvinfo : EIATTR_MAX_THREADS
	.align		4
.L_4423:
        /*0058*/ 	.byte	0x04, 0x05
        /*005a*/ 	.short	(.L_4425 - .L_4424)
.L_4424:
        /*005c*/ 	.word	0x00000080
        /*0060*/ 	.word	0x00000001
        /*0064*/ 	.word	0x00000001


	//----- nvinfo : EIATTR_CRS_STACK_SIZE
	.align		4
.L_4425:
        /*0068*/ 	.byte	0x04, 0x1e
        /*006a*/ 	.short	(.L_4427 - .L_4426)
.L_4426:
        /*006c*/ 	.word	0x00000000


	//----- nvinfo : EIATTR_CBANK_PARAM_SIZE
	.align		4
.L_4427:
        /*0070*/ 	.byte	0x03, 0x19
        /*0072*/ 	.short	0x0028


	//----- nvinfo : EIATTR_PARAM_CBANK
	.align		4
        /*0074*/ 	.byte	0x04, 0x0a
        /*0076*/ 	.short	(.L_4429 - .L_4428)
	.align		4
.L_4428:
        /*0078*/ 	.word	index@(.nv.constant0._ZN2at6native29vectorized_elementwise_kernelILi2EZZZNS0_21clamp_max_kernel_cudaERNS_18TensorIteratorBaseERKN3c106ScalarEENKUlvE_clEvENKUlvE2_clEvEUllE_St5arrayIPcLm2EEEEviT0_T1_)
        /*007c*/ 	.short	0x0380
        /*007e*/ 	.short	0x0028


	//----- nvinfo : EIATTR_SW_WAR
	.align		4
.L_4429:
        /*0080*/ 	.byte	0x04, 0x36
        /*0082*/ 	.short	(.L_4431 - .L_4430)
.L_4430:
        /*0084*/ 	.word	0x00000008
.L_4431:


//--------------------- .nv.info._ZN2at6native29vectorized_elementwise_kernelILi4EZZZNS0_21clamp_max_kernel_cudaERNS_18TensorIteratorBaseERKN3c106ScalarEENKUlvE_clEvENKUlvE2_clEvEUllE_St5arrayIPcLm2EEEEviT0_T1_ --------------------------
	.section	.nv.info._ZN2at6native29vectorized_elementwise_kernelILi4EZZZNS0_21clamp_max_kernel_cudaERNS_18TensorIteratorBaseERKN3c106ScalarEENKUlvE_clEvENKUlvE2_clEvEUllE_St5arrayIPcLm2EEEEviT0_T1_,"",@"SHT_CUDA_INFO"
	.sectionflags	@""
	.align	4


	//----- nvinfo : EIATTR_CUDA_API_VERSION
	.align		4
        /*0000*/ 	.byte	0x04, 0x37
        /*0002*/ 	.short	(.L_4433 - .L_4432)
.L_4432:
        /*0004*/ 	.word	0x00000082


	//----- nvinfo : EIATTR_KPARAM_INFO
	.align		4
.L_4433:
        /*0008*/ 	.byte	0x04, 0x17
        /*000a*/ 	.short	(.L_4435 - .L_4434)
.L_4434:
        /*000c*/ 	.word	0x00000000
        /*0010*/ 	.short	0x0002
        /*0012*/ 	.short	0x0018
        /*0014*/ 	.byte	0x00, 0xf0, 0x41, 0x00


	//----- nvinfo : EIATTR_KPARAM_INFO
	.align		4
.L_4435:
        /*0018*/ 	.byte	0x04, 0x17
        /*001a*/ 	.short	(.L_4437 - .L_4436)
.L_4436:
        /*001c*/ 	.word	0x00000000
        /*0020*/ 	.short	0x0001
        /*0022*/ 	.short	0x0008
        /*0024*/ 	.byte	0x00, 0xf0, 0x41, 0x00


	//----- nvinfo : EIATTR_KPARAM_INFO
	.align		4
.L_4437:
        /*0028*/ 	.byte	0x04, 0x17
        /*002a*/ 	.short	(.L_4439 - .L_4438)
.L_4438:
        /*002c*/ 	.word	0x00000000
        /*0030*/ 	.short	0x0000
        /*0032*/ 	.short	0x0000
        /*0034*/ 	.byte	0x00, 0xf0, 0x11, 0x00


	//----- nvinfo : EIATTR_SPARSE_MMA_MASK
	.align		4
.L_4439:
        /*0038*/ 	.byte	0x03, 0x50
        /*003a*/ 	.short	0x0000


	//----- nvinfo : EIATTR_MAXREG_COUNT
	.align		4
        /*003c*/ 	.byte	0x03, 0x1b
        /*003e*/ 	.short	0x00ff


	//----- nvinfo : EIATTR_MERCURY_ISA_VERSION
	.align		4
        /*0040*/ 	.byte	0x03, 0x5f
        /*0042*/ 	.short	0x0101


	//----- nvinfo : EIATTR_VRC_CTA_INIT_COUNT
	.align		4
        /*0044*/ 	.byte	0x02, 0x4a
	.zero		1
	.zero		1


	//----- nvinfo : EIATTR_EXIT_INSTR_OFFSETS
	.align		4
        /*0048*/ 	.byte	0x04, 0x1c
        /*004a*/ 	.short	(.L_4441 - .L_4440)


	//   ....[0]....
.L_4440:
        /*004c*/ 	.word	0x00000990


	//   ....[1]....
        /*0050*/ 	.word	0x000009e0


	//   ....[2]....
        /*0054*/ 	.word	0x00000d60


	//----- nvinfo : EIATTR_MAX_THREADS
	.align		4
.L_4441:
        /*0058*/ 	.byte	0x04, 0x05
        /*005a*/ 	.short	(.L_4443 - .L_4442)
.L_4442:
        /*005c*/ 	.word	0x00000080
        /*0060*/ 	.word	0x00000001
        /*0064*/ 	.word	0x00000001


	//----- nvinfo : EIATTR_CRS_STACK_SIZE
	.align		4
.L_4443:
        /*0068*/ 	.byte	0x04, 0x1e
        /*006a*/ 	.short	(.L_4445 - .L_4444)
.L_4444:
        /*006c*/ 	.word	0x00000000


	//----- nvinfo : EIATTR_CBANK_PARAM_SIZE
	.align		4
.L_4445:
        /*0070*/ 	.byte	0x03, 0x19
        /*0072*/ 	.short	0x0028


	//----- nvinfo : EIATTR_PARAM_CBANK
	.align		4
        /*0074*/ 	.byte	0x04, 0x0a
        /*0076*/ 	.short	(.L_4447 - .L_4446)
	.align		4
.L_4446:
        /*0078*/ 	.word	index@(.nv.constant0._ZN2at6native29vectorized_elementwise_kernelILi4EZZZNS0_21clamp_max_kernel_cudaERNS_18TensorIteratorBaseERKN3c106ScalarEENKUlvE_clEvENKUlvE2_clEvEUllE_St5arrayIPcLm2EEEEviT0_T1_)
        /*007c*/ 	.short	0x0380
        /*007e*/ 	.short	0x0028


	//----- nvinfo : EIATTR_SW_WAR
	.align		4
.L_4447:
        /*0080*/ 	.byte	0x04, 0x36
        /*0082*/ 	.short	(.L_4449 - .L_4448)
.L_4448:
        /*0084*/ 	.word	0x00000008
.L_4449:


//--------------------- .nv.info._ZN2at6native29vectorized_elementwise_kernelILi8EZZZNS0_21clamp_max_kernel_cudaERNS_18TensorIteratorBaseERKN3c106ScalarEENKUlvE_clEvENKUlvE2_clEvEUllE_St5arrayIPcLm2EEEEviT0_T1_ --------------------------
	.section	.nv.info._ZN2at6native29vectorized_elementwise_kernelILi8EZZZNS0_21clamp_max_kernel_cudaERNS_18TensorIteratorBaseERKN3c106ScalarEENKUlvE_clEvENKUlvE2_clEvEUllE_St5arrayIPcLm2EEEEviT0_T1_,"",@"SHT_CUDA_INFO"
	.sectionflags	@""
	.align	4


	//----- nvinfo : EIATTR_CUDA_API_VERSION
	.align		4
        /*0000*/ 	.byte	0x04, 0x37
        /*0002*/ 	.short	(.L_4451 - .L_4450)
.L_4450:
        /*0004*/ 	.word	0x00000082


	//----- nvinfo : EIATTR_KPARAM_INFO
	.align		4
.L_4451:
        /*0008*/ 	.byte	0x04, 0x17
        /*000a*/ 	.short	(.L_4453 - .L_4452)
.L_4452:
        /*000c*/ 	.word	0x00000000
        /*0010*/ 	.short	0x0002
        /*0012*/ 	.short	0x0018
        /*0014*/ 	.byte	0x00, 0xf0, 0x41, 0x00


	//----- nvinfo : EIATTR_KPARAM_INFO
	.align		4
.L_4453:
        /*0018*/ 	.byte	0x04, 0x17
        /*001a*/ 	.short	(.L_4455 - .L_4454)
.L_4454:
        /*001c*/ 	.word	0x00000000
        /*0020*/ 	.short	0x0001
        /*0022*/ 	.short	0x0008
        /*0024*/ 	.byte	0x00, 0xf0, 0x41, 0x00


	//----- nvinfo : EIATTR_KPARAM_INFO
	.align		4
.L_4455:
        /*0028*/ 	.byte	0x04, 0x17
        /*002a*/ 	.short	(.L_4457 - .L_4456)
.L_4456:
        /*002c*/ 	.word	0x00000000
        /*0030*/ 	.short	0x0000
        /*0032*/ 	.short	0x0000
        /*0034*/ 	.byte	0x00, 0xf0, 0x11, 0x00


	//----- nvinfo : EIATTR_SPARSE_MMA_MASK
	.align		4
.L_4457:
        /*0038*/ 	.byte	0x03, 0x50
        /*003a*/ 	.short	0x0000


	//----- nvinfo : EIATTR_MAXREG_COUNT
	.align		4
        /*003c*/ 	.byte	0x03, 0x1b
        /*003e*/ 	.short	0x00ff


	//----- nvinfo : EIATTR_MERCURY_ISA_VERSION
	.align		4
        /*0040*/ 	.byte	0x03, 0x5f
        /*0042*/ 	.short	0x0101


	//----- nvinfo : EIATTR_VRC_CTA_INIT_COUNT
	.align		4
        /*0044*/ 	.byte	0x02, 0x4a
	.zero		1
	.zero		1


	//----- nvinfo : EIATTR_EXIT_INSTR_OFFSETS
	.align		4
        /*0048*/ 	.byte	0x04, 0x1c
        /*004a*/ 	.short	(.L_4459 - .L_4458)


	//   ....[0]....
.L_4458:
        /*004c*/ 	.word	0x00000990


	//   ....[1]....
        /*0050*/ 	.word	0x000009e0


	//   ....[2]....
        /*0054*/ 	.word	0x00000d60


	//----- nvinfo : EIATTR_MAX_THREADS
	.align		4
.L_4459:
        /*0058*/ 	.byte	0x04, 0x05
        /*005a*/ 	.short	(.L_4461 - .L_4460)
.L_4460:
        /*005c*/ 	.word	0x00000080
        /*0060*/ 	.word	0x00000001
        /*0064*/ 	.word	0x00000001


	//----- nvinfo : EIATTR_CRS_STACK_SIZE
	.align		4
.L_4461:
        /*0068*/ 	.byte	0x04, 0x1e
        /*006a*/ 	.short	(.L_4463 - .L_4462)
.L_4462:
        /*006c*/ 	.word	0x00000000


	//----- nvinfo : EIATTR_CBANK_PARAM_SIZE
	.align		4
.L_4463:
        /*0070*/ 	.byte	0x03, 0x19
        /*0072*/ 	.short	0x0028


	//----- nvinfo : EIATTR_PARAM_CBANK
	.align		4
        /*0074*/ 	.byte	0x04, 0x0a
        /*0076*/ 	.short	(.L_4465 - .L_4464)
	.align		4
.L_4464:
        /*0078*/ 	.word	index@(.nv.constant0._ZN2at6native29vectorized_elementwise_kernelILi8EZZZNS0_21clamp_max_kernel_cudaERNS_18TensorIteratorBaseERKN3c106ScalarEENKUlvE_clEvENKUlvE2_clEvEUllE_St5arrayIPcLm2EEEEviT0_T1_)
        /*007c*/ 	.short	0x0380
        /*007e*/ 	.short	0x0028


	//----- nvinfo : EIATTR_SW_WAR
	.align		4
.L_4465:
        /*0080*/ 	.byte	0x04, 0x36
        /*0082*/ 	.short	(.L_4467 - .L_4466)
.L_4466:
        /*0084*/ 	.word	0x00000008
.L_4467:


//--------------------- .nv.info._ZN2at6native18elementwise_kernelILi128ELi4EZNS0_15gpu_kernel_implIZZZNS0_21clamp_max_kernel_cudaERNS_18TensorIteratorBaseERKN3c106ScalarEENKUlvE_clEvENKUlvE1_clEvEUliE_EEvS4_RKT_EUliE_EEviT1_ --------------------------
	.section	.nv.info._ZN2at6native18elementwise_kernelILi128ELi4EZNS0_15gpu_kernel_implIZZZNS0_21clamp_max_kernel_cudaERNS_18TensorIteratorBaseERKN3c106ScalarEENKUlvE_clEvENKUlvE1_clEvEUliE_EEvS4_RKT_EUliE_EEviT1_,"",@"SHT_CUDA_INFO"
	.sectionflags	@""
	.align	4


	//----- nvinfo : EIATTR_CUDA_API_VERSION
	.align		4
        /*0000*/ 	.byte	0x04, 0x37
        /*0002*/ 	.short	(.L_4469 - .L_4468)
.L_4468:
        /*0004*/ 	.word	0x00000082


	//----- nvinfo : EIATTR_KPARAM_INFO
	.align		4
.L_4469:
        /*0008*/ 	.byte	0x04, 0x17
        /*000a*/ 	.short	(.L_4471 - .L_4470)
.L_4470:
        /*000c*/ 	.word	0x00000000
        /*0010*/ 	.short	0x0001
        /*0012*/ 	.short	0x0008
        /*0014*/ 	.byte	0x00, 0xf0, 0xa1, 0x08


	//----- nvinfo : EIATTR_KPARAM_INFO
	.align		4
.L_4471:
        /*0018*/ 	.byte	0x04, 0x17
        /*001a*/ 	.short	(.L_4473 - .L_4472)
.L_4472:
        /*001c*/ 	.word	0x00000000
        /*0020*/ 	.short	0x0000
        /*0022*/ 	.short	0x0000
        /*0024*/ 	.byte	0x00, 0xf0, 0x11, 0x00


	//----- nvinfo : EIATTR_SPARSE_MMA_MASK
	.align		4
.L_4473:
        /*0028*/ 	.byte	0x03, 0x50
        /*002a*/ 	.short	0x0000


	//----- nvinfo : EIATTR_MAXREG_COUNT
	.align		4
        /*002c*/ 	.byte	0x03, 0x1b
        /*002e*/ 	.short	0x0080


	//----- nvinfo : EIATTR_EXTERNS
	.align		4
        /*0030*/ 	.byte	0x04, 0x0f
        /*0032*/ 	.short	(.L_4475 - .L_4474)


	//   ....[0]....
	.align		4
.L_4474:
        /*0034*/ 	.word	index@(__assertfail)


	//----- nvinfo : EIATTR_MERCURY_ISA_VERSION
	.align		4
.L_4475:
        /*0038*/ 	.byte	0x03, 0x5f
        /*003a*/ 	.short	0x0101


	//----- nvinfo : EIATTR_VRC_CTA_INIT_COUNT
	.align		4
        /*003c*/ 	.byte	0x02, 0x4a
	.zero		1
	.zero		1


	//----- nvinfo : EIATTR_SYSCALL_OFFSETS
	.align		4
        /*0040*/ 	.byte	0x04, 0x46
        /*0042*/ 	.short	(.L_4477 - .L_4476)


	//   ....[0]....
.L_4476:
        /*0044*/ 	.word	0x000020b0


	//   ....[1]....
        /*0048*/ 	.word	0x00002e90


	//   ....[2]....
        /*004c*/ 	.word	0x000050b0


	//   ....[3]....
        /*0050*/ 	.word	0x00005c90


	//   ....[4]....
        /*0054*/ 	.word	0x00007ff0


	//   ....[5]....
        /*0058*/ 	.word	0x00008bd0


	//   ....[6]....
        /*005c*/ 	.word	0x0000af40


	//   ....[7]....
        /*0060*/ 	.word	0x0000baf0


	//----- nvinfo : EIATTR_EXIT_INSTR_OFFSETS
	.align		4
.L_4477:
        /*0064*/ 	.byte	0x04, 0x1c
        /*0066*/ 	.short	(.L_4479 - .L_4478)


	//   ....[0]....
.L_4478:
        /*0068*/ 	.word	0x00008eb0


	//   ....[1]....
        /*006c*/ 	.word	0x0000b080


	//   ....[2]....
        /*0070*/ 	.word	0x0000b0a0


	//   ....[3]....
        /*0074*/ 	.word	0x0000b130


	//   ....[4]....
        /*0078*/ 	.word	0x0000b150


	//   ....[5]....
        /*007c*/ 	.word	0x0000b170


	//   ....[6]....
        /*0080*/ 	.word	0x0000b200


	//   ....[7]....
        /*0084*/ 	.word	0x0000b240


	//   ....[8]....
        /*0088*/ 	.word	0x0000b2e0


	//   ....[9]....
        /*008c*/ 	.word	0x0000b330


	//   ....[10]....
        /*0090*/ 	.word	0x0000b360


	//   ....[11]....
        /*0094*/ 	.word	0x0000b420


	//   ....[12]....
        /*0098*/ 	.word	0x0000b590


	//   ....[13]....
        /*009c*/ 	.word	0x0000b700


	//   ....[14]....
        /*00a0*/ 	.word	0x0000b860


	//   ....[15]....
        /*00a4*/ 	.word	0x0000b890


	//   ....[16]....
        /*00a8*/ 	.word	0x0000b8b0


	//   ....[17]....
        /*00ac*/ 	.word	0x0000b950


	//   ....[18]....
        /*00b0*/ 	.word	0x0000b990


	//   ....[19]....
        /*00b4*/ 	.word	0x0000bb00


	//   ....[20]....
        /*00b8*/ 	.word	0x0000bc10


	//   ....[21]....
        /*00bc*/ 	.word	0x0000bd50


	//   ....[22]....
        /*00c0*/ 	.word	0x0000bd90


	//----- nvinfo : EIATTR_MAX_THREADS
	.align		4
.L_4479:
        /*00c4*/ 	.byte	0x04, 0x05
        /*00c6*/ 	.short	(.L_4481 - .L_4480)
.L_4480:
        /*00c8*/ 	.word	0x00000080
        /*00cc*/ 	.word	0x00000001
        /*00d0*/ 	.word	0x00000001


	//----- nvinfo : EIATTR_CRS_STACK_SIZE
	.align		4
.L_4481:
        /*00d4*/ 	.byte	0x04, 0x1e
        /*00d6*/ 	.short	(.L_4483 - .L_4482)
.L_4482:
        /*00d8*/ 	.word	0x00000000


	//----- nvinfo : EIATTR_CBANK_PARAM_SIZE
	.align		4
.L_4483:
        /*00dc*/ 	.byte	0x03, 0x19
        /*00de*/ 	.short	0x0230


	//----- nvinfo : EIATTR_PARAM_CBANK
	.align		4
        /*00e0*/ 	.byte	0x04, 0x0a
        /*00e2*/ 	.short	(.L_4485 - .L_4484)
	.align		4
.L_4484:
        /*00e4*/ 	.word	index@(.nv.constant0._ZN2at6native18elementwise_kernelILi128ELi4EZNS0_15gpu_kernel_implIZZZNS0_21clamp_max_kernel_cudaERNS_18TensorIteratorBaseERKN3c106ScalarEENKUlvE_clEvENKUlvE1_clEvEUliE_EEvS4_RKT_EUliE_EEviT1_)
        /*00e8*/ 	.short	0x0380
        /*00ea*/ 	.short	0x0230


	//----- nvinfo : EIATTR_SW_WAR
	.align		4
.L_4485:
        /*00ec*/ 	.byte	0x04, 0x36
        /*00ee*/ 	.short	(.L_4487 - .L_4486)
.L_4486:
        /*00f0*/ 	.word	0x00000008
.L_4487:


//--------------------- .nv.info._ZN2at6native27unrolled_elementwise_kernelIZZZNS0_21clamp_max_kernel_cudaERNS_18TensorIteratorBaseERKN3c106ScalarEENKUlvE_clEvENKUlvE1_clEvEUliE_St5arrayIPcLm2EELi4E23TrivialOffsetCalculatorILi1EjESF_NS0_6memory12LoadWithCastILi1EEENSG_13StoreWithCastILi1EEEEEviT_T0_T2_T3_T4_T5_ --------------------------
	.section	.nv.info._ZN2at6native27unrolled_elementwise_kernelIZZZNS0_21clamp_max_kernel_cudaERNS_18TensorIteratorBaseERKN3c106ScalarEENKUlvE_clEvENKUlvE1_clEvEUliE_St5arrayIPcLm2EELi4E23TrivialOffsetCalculatorILi1EjESF_NS0_6memory12LoadWithCastILi1EEENSG_13StoreWithCastILi1EEEEEviT_T0_T2_T3_T4_T5_,"",@"SHT_CUDA_INFO"
	.sectionflags	@""
	.align	4


	//----- nvinfo : EIATTR_CUDA_API_VERSION
	.align		4
        /*0000*/ 	.byte	0x04, 0x37
        /*0002*/ 	.short	(.L_4489 - .L_4488)
.L_4488:
        /*0004*/ 	.word	0x00000082


	//----- nvinfo : EIATTR_KPARAM_INFO
	.align		4
.L_4489:
        /*0008*/ 	.byte	0x04, 0x17
        /*000a*/ 	.short	(.L_4491 - .L_4490)
.L_4490:
        /*000c*/ 	.word	0x00000000
        /*0010*/ 	.short	0x0006
        /*0012*/ 	.short	0x0034
        /*0014*/ 	.byte	0x00, 0xf0, 0x21, 0x00


	//----- nvinfo : EIATTR_KPARAM_INFO
	.align		4
.L_4491:
        /*0018*/ 	.byte	0x04, 0x17
        /*001a*/ 	.short	(.L_4493 - .L_4492)
.L_4492:
        /*001c*/ 	.word	0x00000000
        /*0020*/ 	.short	0x0005
        /*0022*/ 	.short	0x002c
        /*0024*/ 	.byte	0x00, 0xf0, 0x21, 0x00


	//----- nvinfo : EIATTR_KPARAM_INFO
	.align		4
.L_4493:
        /*0028*/ 	.byte	0x04, 0x17
        /*002a*/ 	.short	(.L_4495 - .L_4494)
.L_4494:
        /*002c*/ 	.word	0x00000000
        /*0030*/ 	.short	0x0004
        /*0032*/ 	.short	0x0029
        /*0034*/ 	.byte	0x00, 0xf0, 0x05, 0x00


	//----- nvinfo : EIATTR_KPARAM_INFO
	.align		4
.L_4495:
        /*0038*/ 	.byte	0x04, 0x17
        /*003a*/ 	.short	(.L_4497 - .L_4496)
.L_4496:
        /*003c*/ 	.word	0x00000000
        /*0040*/ 	.short	0x0003
        /*0042*/ 	.short	0x0028
        /*0044*/ 	.byte	0x00, 0xf0, 0x05, 0x00


	//----- nvinfo : EIATTR_KPARAM_INFO
	.align		4
.L_4497:
        /*0048*/ 	.byte	0x04, 0x17
        /*004a*/ 	.short	(.L_4499 - .L_4498)
.L_4498:
        /*004c*/ 	.word	0x00000000
        /*0050*/ 	.short	0x0002
        /*0052*/ 	.short	0x0018
        /*0054*/ 	.byte	0x00, 0xf0, 0x41, 0x00


	//----- nvinfo : EIATTR_KPARAM_INFO
	.align		4
.L_4499:
        /*0058*/ 	.byte	0x04, 0x17
        /*005a*/ 	.short	(.L_4501 - .L_4500)
.L_4500:
        /*005c*/ 	.word	0x00000000
        /*0060*/ 	.short	0x0001
        /*0062*/ 	.short	0x0008
        /*0064*/ 	.byte	0x00, 0xf0, 0x41, 0x00


	//----- nvinfo : EIATTR_KPARAM_INFO
	.align		4
.L_4501:
        /*0068*/ 	.byte	0x04, 0x17
        /*006a*/ 	.short	(.L_4503 - .L_4502)
.L_4502:
        /*006c*/ 	.word	0x00000000
        /*0070*/ 	.short	0x0000
        /*0072*/ 	.short	0x0000
        /*0074*/ 	.byte	0x00, 0xf0, 0x11, 0x00


	//----- nvinfo : EIATTR_SPARSE_MMA_MASK
	.align		4
.L_4503:
        /*0078*/ 	.byte	0x03, 0x50
        /*007a*/ 	.short	0x0000


	//----- nvinfo : EIATTR_MAXREG_COUNT
	.align		4
        /*007c*/ 	.byte	0x03, 0x1b
        /*007e*/ 	.short	0x00ff


	//----- nvinfo : EIATTR_EXTERNS
	.align		4
        /*0080*/ 	.byte	0x04, 0x0f
        /*0082*/ 	.short	(.L_4505 - .L_4504)


	//   ....[0]....
	.align		4
.L_4504:
        /*0084*/ 	.word	index@(__assertfail)


	//----- nvinfo : EIATTR_MERCURY_ISA_VERSION
	.align		4
.L_4505:
        /*0088*/ 	.byte	0x03, 0x5f
        /*008a*/ 	.short	0x0101


	//----- nvinfo : EIATTR_VRC_CTA_INIT_COUNT
	.align		4
        /*008c*/ 	.byte	0x02, 0x4a
	.zero		1
	.zero		1


	//----- nvinfo : EIATTR_SYSCALL_OFFSETS
	.align		4
        /*0090*/ 	.byte	0x04, 0x46
        /*0092*/ 	.short	(.L_4507 - .L_4506)


	//   ....[0]....
.L_4506:
        /*0094*/ 	.word	0x00000dc0


	//   ....[1]....
        /*0098*/ 	.word	0x00001ce0


	//   ....[2]....
        /*009c*/ 	.word	0x00002b50


	//   ....[3]....
        /*00a0*/ 	.word	0x000039c0


	//   ....[4]....
        /*00a4*/ 	.word	0x000047c0


	//   ....[5]....
        /*00a8*/ 	.word	0x00005510


	//   ....[6]....
        /*00ac*/ 	.word	0x000063c0


	//   ....[7]....
        /*00b0*/ 	.word	0x00007230


	//----- nvinfo : EIATTR_EXIT_INSTR_OFFSETS
	.align		4
.L_4507:
        /*00b4*/ 	.byte	0x04, 0x1c
        /*00b6*/ 	.short	(.L_4509 - .L_4508)


	//   ....[0]....
.L_4508:
        /*00b8*/ 	.word	0x00006690


	//   ....[1]....
        /*00bc*/ 	.word	0x000067c0


	//   ....[2]....
        /*00c0*/ 	.word	0x000067e0


	//   ....[3]....
        /*00c4*/ 	.word	0x00006870


	//   ....[4]....
        /*00c8*/ 	.word	0x00006890


	//   ....[5]....
        /*00cc*/ 	.word	0x000068b0


	//   ....[6]....
        /*00d0*/ 	.word	0x00006940


	//   ....[7]....
        /*00d4*/ 	.word	0x00006980


	//   ....[8]....
        /*00d8*/ 	.word	0x00006a20


	//   ....[9]....
        /*00dc*/ 	.word	0x00006a70


	//   ....[10]....
        /*00e0*/ 	.word	0x00006aa0


	//   ....[11]....
        /*00e4*/ 	.word	0x00006b60


	//   ....[12]....
        /*00e8*/ 	.word	0x00006cd0


	//   ....[13]....
        /*00ec*/ 	.word	0x00006e40


	//   ....[14]....
        /*00f0*/ 	.word	0x00006fa0


	//   ....[15]....
        /*00f4*/ 	.word	0x00006fd0


	//   ....[16]....
        /*00f8*/ 	.word	0x00006ff0


	//   ....[17]....
        /*00fc*/ 	.word	0x00007090


	//   ....[18]....
        /*0100*/ 	.word	0x000070d0


	//   ....[19]....
        /*0104*/ 	.word	0x00007240


	//   ....[20]....
        /*0108*/ 	.word	0x00007350


	//   ....[21]....
        /*010c*/ 	.word	0x00007490


	//   ....[22]....
        /*0110*/ 	.word	0x000074d0


	//----- nvinfo : EIATTR_MAX_THREADS
	.align		4
.L_4509:
        /*0114*/ 	.byte	0x04, 0x05
        /*0116*/ 	.short	(.L_4511 - .L_4510)
.L_4510:
        /*0118*/ 	.word	0x00000080
        /*011c*/ 	.word	0x00000001
        /*0120*/ 	.word	0x00000001


	//----- nvinfo : EIATTR_CRS_STACK_SIZE
	.align		4
.L_4511:
        /*0124*/ 	.byte	0x04, 0x1e
        /*0126*/ 	.short	(.L_4513 - .L_4512)
.L_4512:
        /*0128*/ 	.word	0x00000000


	//----- nvinfo : EIATTR_CBANK_PARAM_SIZE
	.align		4
.L_4513:
        /*012c*/ 	.byte	0x03, 0x19
        /*012e*/ 	.short	0x003c


	//----- nvinfo : EIATTR_PARAM_CBANK
	.align		4
        /*0130*/ 	.byte	0x04, 0x0a
        /*0132*/ 	.short	(.L_4515 - .L_4514)
	.align		4
.L_4514:
        /*0134*/ 	.word	index@(.nv.constant0._ZN2at6native27unrolled_elementwise_kernelIZZZNS0_21clamp_max_kernel_cudaERNS_18TensorIteratorBaseERKN3c106ScalarEENKUlvE_clEvENKUlvE1_clEvEUliE_St5arrayIPcLm2EELi4E23TrivialOffsetCalculatorILi1EjESF_NS0_6memory12LoadWithCastILi1EEENSG_13StoreWithCastILi1EEEEEviT_T0_T2_T3_T4_T5_)
        /*0138*/ 	.short	0x0380
        /*013a*/ 	.short	0x003c


	//----- nvinfo : EIATTR_SW_WAR
	.align		4
.L_4515:
        /*013c*/ 	.byte	0x04, 0x36
        /*013e*/ 	.short	(.L_4517 - .L_4516)
.L_4516:
        /*0140*/ 	.word	0x00000008
.L_4517:


//--------------------- .nv.info._ZN2at6native18elementwise_kernelILi128ELi2EZNS0_22gpu_kernel_impl_nocastIZZZNS0_21clamp_max_kernel_cudaERNS_18TensorIteratorBaseERKN3c106ScalarEENKUlvE_clEvENKUlvE1_clEvEUliE_EEvS4_RKT_EUliE_EEviT1_ --------------------------
	.section	.nv.info._ZN2at6native18elementwise_kernelILi128ELi2EZNS0_22gpu_kernel_impl_nocastIZZZNS0_21clamp_max_kernel_cudaERNS_18TensorIteratorBaseERKN3c106ScalarEENKUlvE_clEvENKUlvE1_clEvEUliE_EEvS4_RKT_EUliE_EEviT1_,"",@"SHT_CUDA_INFO"
	.sectionflags	@""
	.align	4


	//----- nvinfo : EIATTR_CUDA_API_VERSION
	.align		4
        /*0000*/ 	.byte	0x04, 0x37
        /*0002*/ 	.short	(.L_4519 - .L_4518)
.L_4518:
        /*0004*/ 	.word	0x00000082


	//----- nvinfo : EIATTR_KPARAM_INFO
	.align		4
.L_4519:
        /*0008*/ 	.byte	0x04, 0x17
        /*000a*/ 	.short	(.L_4521 - .L_4520)
.L_4520:
        /*000c*/ 	.word	0x00000000
        /*0010*/ 	.short	0x0001
        /*0012*/ 	.short	0x0008
        /*0014*/ 	.byte	0x00, 0xf0, 0x81, 0x08


	//----- nvinfo : EIATTR_KPARAM_INFO
	.align		4
.L_4521:
        /*0018*/ 	.byte	0x04, 0x17
        /*001a*/ 	.short	(.L_4523 - .L_4522)
.L_4522:
        /*001c*/ 	.word	0x00000000
        /*0020*/ 	.short	0x0000
        /*0022*/ 	.short	0x0000
        /*0024*/ 	.byte	0x00, 0xf0, 0x11, 0x00


	//----- nvinfo : EIATTR_SPARSE_MMA_MASK
	.align		4
.L_4523:
        /*0028*/ 	.byte	0x03, 0x50
        /*002a*/ 	.short	0x0000


	//----- nvinfo : EIATTR_MAXREG_COUNT
	.align		4
        /*002c*/ 	.byte	0x03, 0x1b
        /*002e*/ 	.short	0x0080


	//----- nvinfo : EIATTR_MERCURY_ISA_VERSION
	.align		4
        /*0030*/ 	.byte	0x03, 0x5f
        /*0032*/ 	.short	0x0101


	//----- nvinfo : EIATTR_VRC_CTA_INIT_COUNT
	.align		4
        /*0034*/ 	.byte	0x02, 0x4a
	.zero		1
	.zero		1


	//----- nvinfo : EIATTR_EXIT_INSTR_OFFSETS
	.align		4
        /*0038*/ 	.byte	0x04, 0x1c
        /*003a*/ 	.short	(.L_4525 - .L_4524)


	//   ....[0]....
.L_4524:
        /*003c*/ 	.word	0x00000160


	//   ....[1]....
        /*0040*/ 	.word	0x000001d0


	//   ....[2]....
        /*0044*/ 	.word	0x000015b0


	//   ....[3]....
        /*0048*/ 	.word	0x000028f0


	//----- nvinfo : EIATTR_MAX_THREADS
	.align		4
.L_4525:
        /*004c*/ 	.byte	0x04, 0x05
        /*004e*/ 	.short	(.L_4527 - .L_4526)
.L_4526:
        /*0050*/ 	.word	0x00000080
        /*0054*/ 	.word	0x00000001
        /*0058*/ 	.word	0x00000001


	//----- nvinfo : EIATTR_CRS_STACK_SIZE
	.align		4
.L_4527:
        /*005c*/ 	.byte	0x04, 0x1e
        /*005e*/ 	.short	(.L_4529 - .L_4528)
.L_4528:
        /*0060*/ 	.word	0x00000000


	//----- nvinfo : EIATTR_CBANK_PARAM_SIZE
	.align		4
.L_4529:
        /*0064*/ 	.byte	0x03, 0x19
        /*0066*/ 	.short	0x0228


	//----- nvinfo : EIATTR_PARAM_CBANK
	.align		4
        /*0068*/ 	.byte	0x04, 0x0a
        /*006a*/ 	.short	(.L_4531 - .L_4530)
	.align		4
.L_4530:
        /*006c*/ 	.word	index@(.nv.constant0._ZN2at6native18elementwise_kernelILi128ELi2EZNS0_22gpu_kernel_impl_nocastIZZZNS0_21clamp_max_kernel_cudaERNS_18TensorIteratorBaseERKN3c106ScalarEENKUlvE_clEvENKUlvE1_clEvEUliE_EEvS4_RKT_EUliE_EEviT1_)
        /*0070*/ 	.short	0x0380
        /*0072*/ 	.short	0x0228


	//----- nvinfo : EIATTR_SW_WAR
	.align		4
.L_4531:
        /*0074*/ 	.byte	0x04, 0x36
        /*0076*/ 	.short	(.L_4533 - .L_4532)
.L_4532:
        /*0078*/ 	.word	0x00000008
.L_4533:


//--------------------- .nv.info._ZN2at6native27unrolled_elementwise_kernelIZZZNS0_21clamp_max_kernel_cudaERNS_18TensorIteratorBaseERKN3c106ScalarEENKUlvE_clEvENKUlvE1_clEvEUliE_St5arrayIPcLm2EELi4E23TrivialOffsetCalculatorILi1EjESF_NS0_6memory15LoadWithoutCastENSG_16StoreWithoutCastEEEviT_T0_T2_T3_T4_T5_ --------------------------
	.section	.nv.info._ZN2at6native27unrolled_elementwise_kernelIZZZNS0_21clamp_max_kernel_cudaERNS_18TensorIteratorBaseERKN3c106ScalarEENKUlvE_clEvENKUlvE1_clEvEUliE_St5arrayIPcLm2EELi4E23TrivialOffsetCalculatorILi1EjESF_NS0_6memory15LoadWithoutCastENSG_16StoreWithoutCastEEEviT_T0_T2_T3_T4_T5_,"",@"SHT_CUDA_INFO"
	.sectionflags	@""
	.align	4


	//----- nvinfo : EIATTR_CUDA_API_VERSION
	.align		4
        /*0000*/ 	.byte	0x04, 0x37
        /*0002*/ 	.short	(.L_4535 - .L_4534)
.L_4534:
        /*0004*/ 	.word	0x00000082


	//----- nvinfo : EIATTR_KPARAM_INFO
	.align		4
.L_4535:
        /*0008*/ 	.byte	0x04, 0x17
        /*000a*/ 	.short	(.L_4537 - .L_4536)
.L_4536:
        /*000c*/ 	.word	0x00000000
        /*0010*/ 	.short	0x0006
        /*0012*/ 	.short	0x002b
        /*0014*/ 	.byte	0x00, 0xf0, 0x05, 0x00


	//----- nvinfo : EIATTR_KPARAM_INFO
	.align		4
.L_4537:
        /*0018*/ 	.byte	0x04, 0x17
        /*001a*/ 	.short	(.L_4539 - .L_4538)
.L_4538:
        /*001c*/ 	.word	0x00000000
        /*0020*/ 	.short	0x0005
        /*0022*/ 	.short	0x002a
        /*0024*/ 	.byte	0x00, 0xf0, 0x05, 0x00


	//----- nvinfo : EIATTR_KPARAM_INFO
	.align		4
.L_4539:
        /*0028*/ 	.byte	0x04, 0x17
        /*002a*/ 	.short	(.L_4541 - .L_4540)
.L_4540:
        /*002c*/ 	.word	0x00000000
        /*0030*/ 	.short	0x0004
        /*0032*/ 	.short	0x0029
        /*0034*/ 	.byte	0x00, 0xf0, 0x05, 0x00


	//----- nvinfo : EIATTR_KPARAM_INFO
	.align		4
.L_4541:
        /*0038*/ 	.byte	0x04, 0x17
        /*003a*/ 	.short	(.L_4543 - .L_4542)
.L_4542:
        /*003c*/ 	.word	0x00000000
        /*0040*/ 	.short	0x0003
        /*0042*/ 	.short	0x0028
        /*0044*/ 	.byte	0x00, 0xf0, 0x05, 0x00


	//----- nvinfo : EIATTR_KPARAM_INFO
	.align		4
.L_4543:
        /*0048*/ 	.byte	0x04, 0x17
        /*004a*/ 	.short	(.L_4545 - .L_4544)
.L_4544:
        /*004c*/ 	.word	0x00000000
        /*0050*/ 	.short	0x0002
        /*0052*/ 	.short	0x0018
        /*0054*/ 	.byte	0x00, 0xf0, 0x41, 0x00


	//----- nvinfo : EIATTR_KPARAM_INFO
	.align		4
.L_4545:
        /*0058*/ 	.byte	0x04, 0x17
        /*005a*/ 	.short	(.L_4547 - .L_4546)
.L_4546:
        /*005c*/ 	.word	0x00000000
        /*0060*/ 	.short	0x0001
        /*0062*/ 	.short	0x0008
        /*0064*/ 	.byte	0x00, 0xf0, 0x41, 0x00


	//----- nvinfo : EIATTR_KPARAM_INFO
	.align		4
.L_4547:
        /*0068*/ 	.byte	0x04, 0x17
        /*006a*/ 	.short	(.L_4549 - .L_4548)
.L_4548:
        /*006c*/ 	.word	0x00000000
        /*0070*/ 	.short	0x0000
        /*0072*/ 	.short	0x0000
        /*0074*/ 	.byte	0x00, 0xf0, 0x11, 0x00


	//----- nvinfo : EIATTR_SPARSE_MMA_MASK
	.align		4
.L_4549:
        /*0078*/ 	.byte	0x03, 0x50
        /*007a*/ 	.short	0x0000


	//----- nvinfo : EIATTR_MAXREG_COUNT
	.align		4
        /*007c*/ 	.byte	0x03, 0x1b
        /*007e*/ 	.short	0x00ff


	//----- nvinfo : EIATTR_MERCURY_ISA_VERSION
	.align		4
        /*0080*/ 	.byte	0x03, 0x5f
        /*0082*/ 	.short	0x0101


	//----- nvinfo : EIATTR_VRC_CTA_INIT_COUNT
	.align		4
        /*0084*/ 	.byte	0x02, 0x4a
	.zero		1
	.zero		1


	//----- nvinfo : EIATTR_EXIT_INSTR_OFFSETS
	.align		4
        /*0088*/ 	.byte	0x04, 0x1c
        /*008a*/ 	.short	(.L_4551 - .L_4550)


	//   ....[0]....
.L_4550:
        /*008c*/ 	.word	0x00000400


	//   ....[1]....
        /*0090*/ 	.word	0x00000450


	//----- nvinfo : EIATTR_MAX_THREADS
	.align		4
.L_4551:
        /*0094*/ 	.byte	0x04, 0x05
        /*0096*/ 	.short	(.L_4553 - .L_4552)
.L_4552:
        /*0098*/ 	.word	0x00000080
        /*009c*/ 	.word	0x00000001
        /*00a0*/ 	.word	0x00000001


	//----- nvinfo : EIATTR_CRS_STACK_SIZE
	.align		4
.L_4553:
        /*00a4*/ 	.byte	0x04, 0x1e
        /*00a6*/ 	.short	(.L_4555 - .L_4554)
.L_4554:
        /*00a8*/ 	.word	0x00000000


	//----- nvinfo : EIATTR_CBANK_PARAM_SIZE
	.align		4
.L_4555:
        /*00ac*/ 	.byte	0x03, 0x19
        /*00ae*/ 	.short	0x002c


	//----- nvinfo : EIATTR_PARAM_CBANK
	.align		4
        /*00b0*/ 	.byte	0x04, 0x0a
        /*00b2*/ 	.short	(.L_4557 - .L_4556)
	.align		4
.L_4556:
        /*00b4*/ 	.word	index@(.nv.constant0._ZN2at6native27unrolled_elementwise_kernelIZZZNS0_21clamp_max_kernel_cudaERNS_18TensorIteratorBaseERKN3c106ScalarEENKUlvE_clEvENKUlvE1_clEvEUliE_St5arrayIPcLm2EELi4E23TrivialOffsetCalculatorILi1EjESF_NS0_6memory15LoadWithoutCastENSG_16StoreWithoutCastEEEviT_T0_T2_T3_T4_T5_)
        /*00b8*/ 	.short	0x0380
        /*00ba*/ 	.short	0x002c


	//----- nvinfo : EIATTR_SW_WAR
	.align		4
.L_4557:
        /*00bc*/ 	.byte	0x04, 0x36
        /*00be*/ 	.short	(.L_4559 - .L_4558)
.L_4558:
        /*00c0*/ 	.word	0x00000008
.L_4559:


//--------------------- .nv.info._ZN2at6native29vectorized_elementwise_kernelILi2EZZZNS0_21clamp_max_kernel_cudaERNS_18TensorIteratorBaseERKN3c106ScalarEENKUlvE_clEvENKUlvE1_clEvEUliE_St5arrayIPcLm2EEEEviT0_T1_ --------------------------
	.section	.nv.info._ZN2at6native29vectorized_elementwise_kernelILi2EZZZNS0_21clamp_max_kernel_cudaERNS_18TensorIteratorBaseERKN3c106ScalarEENKUlvE_clEvENKUlvE1_clEvEUliE_St5arrayIPcLm2EEEEviT0_T1_,"",@"SHT_CUDA_INFO"
	.sectionflags	@""
	.align	4


	//----- nvinfo : EIATTR_CUDA_API_VERSION
	.align		4
        /*0000*/ 	.byte	0x04, 0x37
        /*0002*/ 	.short	(.L_4561 - .L_4560)
.L_4560:
        /*0004*/ 	.word	0x00000082


	//----- nvinfo : EIATTR_KPARAM_INFO
	.align		4
.L_4561:
        /*0008*/ 	.byte	0x04, 0x17
        /*000a*/ 	.short	(.L_4563 - .L_4562)
.L_4562:
        /*000c*/ 	.word	0x00000000
        /*0010*/ 	.short	0x0002
        /*0012*/ 	.short	0x0018
        /*0014*/ 	.byte	0x00, 0xf0, 0x41, 0x00


	//----- nvinfo : EIATTR_KPARAM_INFO
	.align		4
.L_4563:
        /*0018*/ 	.byte	0x04, 0x17
        /*001a*/ 	.short	(.L_4565 - .L_4564)
.L_4564:
        /*001c*/ 	.word	0x00000000
        /*0020*/ 	.short	0x0001
        /*0022*/ 	.short	0x0008
        /*0024*/ 	.byte	0x00, 0xf0, 0x41, 0x00


	//----- nvinfo : EIATTR_KPARAM_INFO
	.align		4
.L_4565:
        /*0028*/ 	.byte	0x04, 0x17
        /*002a*/ 	.short	(.L_4567 - .L_4566)
.L_4566:
        /*002c*/ 	.word	0x00000000
        /*0030*/ 	.short	0x0000
        /*0032*/ 	.short	0x0000
        /*0034*/ 	.byte	0x00, 0xf0, 0x11, 0x00


	//----- nvinfo : EIATTR_SPARSE_MMA_MASK
	.align		4
.L_4567:
        /*0038*/ 	.byte	0x03, 0x50
        /*003a*/ 	.short	0x0000


	//----- nvinfo : EIATTR_MAXREG_COUNT
	.align		4
        /*003c*/ 	.byte	0x03, 0x1b
        /*003e*/ 	.short	0x00ff


	//----- nvinfo : EIATTR_MERCURY_ISA_VERSION
	.align		4
        /*0040*/ 	.byte	0x03, 0x5f
        /*0042*/ 	.short	0x0101


	//----- nvinfo : EIATTR_VRC_CTA_INIT_COUNT
	.align		4
        /*0044*/ 	.byte	0x02, 0x4a
	.zero		1
	.zero		1


	//----- nvinfo : EIATTR_EXIT_INSTR_OFFSETS
	.align		4
        /*0048*/ 	.byte	0x04, 0x1c
        /*004a*/ 	.short	(.L_4569 - .L_4568)


	//   ....[0]....
.L_4568:
        /*004c*/ 	.word	0x00000800


	//   ....[1]....
        /*0050*/ 	.word	0x00000850


	//   ....[2]....
        /*0054*/ 	.word	0x000009e0


	//----- nvinfo : EIATTR_MAX_THREADS
	.align		4
.L_4569:
        /*0058*/ 	.byte	0x04, 0x05
        /*005a*/ 	.short	(.L_4571 - .L_4570)
.L_4570:
        /*005c*/ 	.word	0x00000080
        /*0060*/ 	.word	0x00000001
        /*0064*/ 	.word	0x00000001


	//----- nvinfo : EIATTR_CRS_STACK_SIZE
	.align		4
.L_4571:
        /*0068*/ 	.byte	0x04, 0x1e
        /*006a*/ 	.short	(.L_4573 - .L_4572)
.L_4572:
        /*006c*/ 	.word	0x00000000


	//----- nvinfo : EIATTR_CBANK_PARAM_SIZE
	.align		4
.L_4573:
        /*0070*/ 	.byte	0x03, 0x19
        /*0072*/ 	.short	0x0028


	//----- nvinfo : EIATTR_PARAM_CBANK
	.align		4
        /*0074*/ 	.byte	0x04, 0x0a
        /*0076*/ 	.short	(.L_4575 - .L_4574)
	.align		4
.L_4574:
        /*0078*/ 	.word	index@(.nv.constant0._ZN2at6native29vectorized_elementwise_kernelILi2EZZZNS0_21clamp_max_kernel_cudaERNS_18TensorIteratorBaseERKN3c106ScalarEENKUlvE_clEvENKUlvE1_clEvEUliE_St5arrayIPcLm2EEEEviT0_T1_)
        /*007c*/ 	.short	0x0380
        /*007e*/ 	.short	0x0028


	//----- nvinfo : EIATTR_SW_WAR
	.align		4
.L_4575:
        /*0080*/ 	.byte	0x04, 0x36
        /*0082*/ 	.short	(.L_4577 - .L_4576)
.L_4576:
        /*0084*/ 	.word	0x00000008
.L_4577:


//--------------------- .nv.info._ZN2at6native29vectorized_elementwise_kernelILi4EZZZNS0_21clamp_max_kernel_cudaERNS_18TensorIteratorBaseERKN3c106ScalarEENKUlvE_clEvENKUlvE1_clEvEUliE_St5arrayIPcLm2EEEEviT0_T1_ --------------------------
	.section	.nv.info._ZN2at6native29vectorized_elementwise_kernelILi4EZZZNS0_21clamp_max_kernel_cudaERNS_18TensorIteratorBaseERKN3c106ScalarEENKUlvE_clEvENKUlvE1_clEvEUliE_St5arrayIPcLm2EEEEviT0_T1_,"",@"SHT_CUDA_INFO"
	.sectionflags	@""
	.align	4


	//----- nvinfo : EIATTR_CUDA_API_VERSION
	.align		4
        /*0000*/ 	.byte	0x04, 0x37
        /*0002*/ 	.short	(.L_4579 - .L_4578)
.L_4578:
        /*0004*/ 	.word	0x00000082


	//----- nvinfo : EIATTR_KPARAM_INFO
	.align		4
.L_4579:
        /*0008*/ 	.byte	0x04, 0x17
        /*000a*/ 	.short	(.L_4581 - .L_4580)
.L_4580:
        /*000c*/ 	.word	0x00000000
        /*0010*/ 	.short	0x0002
        /*0012*/ 	.short	0x0018
        /*0014*/ 	.byte	0x00, 0xf0, 0x41, 0x00


	//----- nvinfo : EIATTR_KPARAM_INFO
	.align		4
.L_4581:
        /*0018*/ 	.byte	0x04, 0x17
        /*001a*/ 	.short	(.L_4583 - .L_4582)
.L_4582:
        /*001c*/ 	.word	0x00000000
        /*0020*/ 	.short	0x0001
        /*0022*/ 	.short	0x0008
        /*0024*/ 	.byte	0x00, 0xf0, 0x41, 0x00


	//----- nvinfo : EIATTR_KPARAM_INFO
	.align		4
.L_4583:
        /*0028*/ 	.byte	0x04, 0x17
        /*002a*/ 	.short	(.L_4585 - .L_4584)
.L_4584:
        /*002c*/ 	.word	0x00000000
        /*0030*/ 	.short	0x0000
        /*0032*/ 	.short	0x0000
        /*0034*/ 	.byte	0x00, 0xf0, 0x11, 0x00


	//----- nvinfo : EIATTR_SPARSE_MMA_MASK
	.align		4
.L_4585:
        /*0038*/ 	.byte	0x03, 0x50
        /*003a*/ 	.short	0x0000


	//----- nvinfo : EIATTR_MAXREG_COUNT
	.align		4
        /*003c*/ 	.byte	0x03, 0x1b
        /*003e*/ 	.short	0x00ff


	//----- nvinfo : EIATTR_MERCURY_ISA_VERSION
	.align		4
        /*0040*/ 	.byte	0x03, 0x5f
        /*0042*/ 	.short	0x0101


	//----- nvinfo : EIATTR_VRC_CTA_INIT_COUNT
	.align		4
        /*0044*/ 	.byte	0x02, 0x4a
	.zero		1
	.zero		1


	//----- nvinfo : EIATTR_EXIT_INSTR_OFFSETS
	.align		4
        /*0048*/ 	.byte	0x04, 0x1c
        /*004a*/ 	.short	(.L_4587 - .L_4586)


	//   ....[0]....
.L_4586:
        /*004c*/ 	.word	0x00000800


	//   ....[1]....
        /*0050*/ 	.word	0x00000850


	//   ....[2]....
        /*0054*/ 	.word	0x000009a0


	//----- nvinfo : EIATTR_MAX_THREADS
	.align		4
.L_4587:
        /*0058*/ 	.byte	0x04, 0x05
        /*005a*/ 	.short	(.L_4589 - .L_4588)
.L_4588:
        /*005c*/ 	.word	0x00000080
        /*0060*/ 	.word	0x00000001
        /*0064*/ 	.word	0x00000001


	//----- nvinfo : EIATTR_CRS_STACK_SIZE
	.align		4
.L_4589:
        /*0068*/ 	.byte	0x04, 0x1e
        /*006a*/ 	.short	(.L_4591 - .L_4590)
.L_4590:
        /*006c*/ 	.word	0x00000000


	//----- nvinfo : EIATTR_CBANK_PARAM_SIZE
	.align		4
.L_4591:
        /*0070*/ 	.byte	0x03, 0x19
        /*0072*/ 	.short	0x0028


	//----- nvinfo : EIATTR_PARAM_CBANK
	.align		4
        /*0074*/ 	.byte	0x04, 0x0a
        /*0076*/ 	.short	(.L_4593 - .L_4592)
	.align		4
.L_4592:
        /*0078*/ 	.word	index@(.nv.constant0._ZN2at6native29vectorized_elementwise_kernelILi4EZZZNS0_21clamp_max_kernel_cudaERNS_18TensorIteratorBaseERKN3c106ScalarEENKUlvE_clEvENKUlvE1_clEvEUliE_St5arrayIPcLm2EEEEviT0_T1_)
        /*007c*/ 	.short	0x0380
        /*007e*/ 	.short	0x0028


	//----- nvinfo : EIATTR_SW_WAR
	.align		4
.L_4593:
        /*0080*/ 	.byte	0x04, 0x36
        /*0082*/ 	.short	(.L_4595 - .L_4594)
.L_4594:
        /*0084*/ 	.word	0x00000008
.L_4595:


//--------------------- .nv.info._ZN2at6native29vectorized_elementwise_kernelILi8EZZZNS0_21clamp_max_kernel_cudaERNS_18TensorIteratorBaseERKN3c106ScalarEENKUlvE_clEvENKUlvE1_clEvEUliE_St5arrayIPcLm2EEEEviT0_T1_ --------------------------
	.section	.nv.info._ZN2at6native29vectorized_elementwise_kernelILi8EZZZNS0_21clamp_max_kernel_cudaERNS_18TensorIteratorBaseERKN3c106ScalarEENKUlvE_clEvENKUlvE1_clEvEUliE_St5arrayIPcLm2EEEEviT0_T1_,"",@"SHT_CUDA_INFO"
	.sectionflags	@""
	.align	4


	//----- nvinfo : EIATTR_CUDA_API_VERSION
	.align		4
        /*0000*/ 	.byte	0x04, 0x37
        /*0002*/ 	.short	(.L_4597 - .L_4596)
.L_4596:
        /*0004*/ 	.word	0x00000082


	//----- nvinfo : EIATTR_KPARAM_INFO
	.align		4
.L_4597:
        /*0008*/ 	.byte	0x04, 0x17
        /*000a*/ 	.short	(.L_4599 - .L_4598)
.L_4598:
        /*000c*/ 	.word	0x00000000
        /*0010*/ 	.short	0x0002
        /*0012*/ 	.short	0x0018
        /*0014*/ 	.byte	0x00, 0xf0, 0x41, 0x00


	//----- nvinfo : EIATTR_KPARAM_INFO
	.align		4
.L_4599:
        /*0018*/ 	.byte	0x04, 0x17
        /*001a*/ 	.short	(.L_4601 - .L_4600)
.L_4600:
        /*001c*/ 	.word	0x00000000
        /*0020*/ 	.short	0x0001
        /*0022*/ 	.short	0x0008
        /*0024*/ 	.byte	0x00, 0xf0, 0x41, 0x00


	//----- nvinfo : EIATTR_KPARAM_INFO
	.align		4
.L_4601:
        /*0028*/ 	.byte	0x04, 0x17
        /*002a*/ 	.short	(.L_4603 - .L_4602)
.L_4602:
        /*002c*/ 	.word	0x00000000
        /*0030*/ 	.short	0x0000
        /*0032*/ 	.short	0x0000
        /*0034*/ 	.byte	0x00, 0xf0, 0x11, 0x00


	//----- nvinfo : EIATTR_SPARSE_MMA_MASK
	.align		4
.L_4603:
        /*0038*/ 	.byte	0x03, 0x50
        /*003a*/ 	.short	0x0000


	//----- nvinfo : EIATTR_MAXREG_COUNT
	.align		4
        /*003c*/ 	.byte	0x03, 0x1b
        /*003e*/ 	.short	0x00ff


	//----- nvinfo : EIATTR_MERCURY_ISA_VERSION
	.align		4
        /*0040*/ 	.byte	0x03, 0x5f
        /*0042*/ 	.short	0x0101


	//----- nvinfo : EIATTR_VRC_CTA_INIT_COUNT
	.align		4
        /*0044*/ 	.byte	0x02, 0x4a
	.zero		1
	.zero		1


	//----- nvinfo : EIATTR_EXIT_INSTR_OFFSETS
	.align		4
        /*0048*/ 	.byte	0x04, 0x1c
        /*004a*/ 	.short	(.L_4605 - .L_4604)


	//   ....[0]....
.L_4604:
        /*004c*/ 	.word	0x00000800


	//   ....[1]....
        /*0050*/ 	.word	0x00000850


	//   ....[2]....
        /*0054*/ 	.word	0x00000980


	//----- nvinfo : EIATTR_MAX_THREADS
	.align		4
.L_4605:
        /*0058*/ 	.byte	0x04, 0x05
        /*005a*/ 	.short	(.L_4607 - .L_4606)
.L_4606:
        /*005c*/ 	.word	0x00000080
        /*0060*/ 	.word	0x00000001
        /*0064*/ 	.word	0x00000001


	//----- nvinfo : EIATTR_CRS_STACK_SIZE
	.align		4
.L_4607:
        /*0068*/ 	.byte	0x04, 0x1e
        /*006a*/ 	.short	(.L_4609 - .L_4608)
.L_4608:
        /*006c*/ 	.word	0x00000000


	//----- nvinfo : EIATTR_CBANK_PARAM_SIZE
	.align		4
.L_4609:
        /*0070*/ 	.byte	0x03, 0x19
        /*0072*/ 	.short	0x0028


	//----- nvinfo : EIATTR_PARAM_CBANK
	.align		4
        /*0074*/ 	.byte	0x04, 0x0a
        /*0076*/ 	.short	(.L_4611 - .L_4610)
	.align		4
.L_4610:
        /*0078*/ 	.word	index@(.nv.constant0._ZN2at6native29vectorized_elementwise_kernelILi8EZZZNS0_21clamp_max_kernel_cudaERNS_18TensorIteratorBaseERKN3c106ScalarEENKUlvE_clEvENKUlvE1_clEvEUliE_St5arrayIPcLm2EEEEviT0_T1_)
        /*007c*/ 	.short	0x0380
        /*007e*/ 	.short	0x0028


	//----- nvinfo : EIATTR_SW_WAR
	.align		4
.L_4611:
        /*0080*/ 	.byte	0x04, 0x36
        /*0082*/ 	.short	(.L_4613 - .L_4612)
.L_4612:
        /*0084*/ 	.word	0x00000008
.L_4613:


//--------------------- .nv.info._ZN2at6native18elementwise_kernelILi128ELi4EZNS0_15gpu_kernel_implIZZZNS0_21clamp_max_kernel_cudaERNS_18TensorIteratorBaseERKN3c106ScalarEENKUlvE_clEvENKUlvE0_clEvEUlaE_EEvS4_RKT_EUliE_EEviT1_ --------------------------
	.section	.nv.info._ZN2at6native18elementwise_kernelILi128ELi4EZNS0_15gpu_kernel_implIZZZNS0_21clamp_max_kernel_cudaERNS_18TensorIteratorBaseERKN3c106ScalarEENKUlvE_clEvENKUlvE0_clEvEUlaE_EEvS4_RKT_EUliE_EEviT1_,"",@"SHT_CUDA_INFO"
	.sectionflags	@""
	.align	4


	//----- nvinfo : EIATTR_CUDA_API_VERSION
	.align		4
        /*0000*/ 	.byte	0x04, 0x37
        /*0002*/ 	.short	(.L_4615 - .L_4614)
.L_4614:
        /*0004*/ 	.word	0x00000082


	//----- nvinfo : EIATTR_KPARAM_INFO
	.align		4
.L_4615:
        /*0008*/ 	.byte	0x04, 0x17
        /*000a*/ 	.short	(.L_4617 - .L_4616)
.L_4616:
        /*000c*/ 	.word	0x00000000
        /*0010*/ 	.short	0x0001
        /*0012*/ 	.short	0x0008
        /*0014*/ 	.byte	0x00, 0xf0, 0xa1, 0x08


	//----- nvinfo : EIATTR_KPARAM_INFO
	.align		4
.L_4617:
        /*0018*/ 	.byte	0x04, 0x17
        /*001a*/ 	.short	(.L_4619 - .L_4618)
.L_4618:
        /*001c*/ 	.word	0x00000000
        /*0020*/ 	.short	0x0000
        /*0022*/ 	.short	0x0000
        /*0024*/ 	.byte	0x00, 0xf0, 0x11, 0x00


	//----- nvinfo : EIATTR_SPARSE_MMA_MASK
	.align		4
.L_4619:
        /*0028*/ 	.byte	0x03, 0x50
        /*002a*/ 	.short	0x0000


	//----- nvinfo : EIATTR_MAXREG_COUNT
	.align		4
        /*002c*/ 	.byte	0x03, 0x1b
        /*002e*/ 	.short	0x0080


	//----- nvinfo : EIATTR_EXTERNS
	.align		4
        /*0030*/ 	.byte	0x04, 0x0f
        /*0032*/ 	.short	(.L_4621 - .L_4620)


	//   ....[0]....
	.align		4
.L_4620:
        /*0034*/ 	.word	index@(__assertfail)


	//----- nvinfo : EIATTR_MERCURY_ISA_VERSION
	.align		4
.L_4621:
        /*0038*/ 	.byte	0x03, 0x5f
        /*003a*/ 	.short	0x0101


	//----- nvinfo : EIATTR_VRC_CTA_INIT_COUNT
	.align		4
        /*003c*/ 	.byte	0x02, 0x4a
	.zero		1
	.zero		1


	//----- nvinfo : EIATTR_SYSCALL_OFFSETS
	.align		4
        /*0040*/ 	.byte	0x04, 0x46
        /*0042*/ 	.short	(.L_4623 - .L_4622)


	//   ....[0]....
.L_4622:
        /*0044*/ 	.word	0x00002130


	//   ....[1]....
        /*0048*/ 	.word	0x00002f90


	//   ....[2]....
        /*004c*/ 	.word	0x00005250


	//   ....[3]....
        /*0050*/ 	.word	0x00005ec0


	//   ....[4]....
        /*0054*/ 	.word	0x000082a0


	//   ....[5]....
        /*0058*/ 	.word	0x00008f10


	//   ....[6]....
        /*005c*/ 	.word	0x0000b300


	//   ....[7]....
        /*0060*/ 	.word	0x0000bf40


	//----- nvinfo : EIATTR_EXIT_INSTR_OFFSETS
	.align		4
.L_4623:
        /*0064*/ 	.byte	0x04, 0x1c
        /*0066*/ 	.short	(.L_4625 - .L_4624)


	//   ....[0]....
.L_4624:
        /*0068*/ 	.word	0x000091f0


	//   ....[1]....
        /*006c*/ 	.word	0x0000b480


	//   ....[2]....
        /*0070*/ 	.word	0x0000b4a0


	//   ....[3]....
        /*0074*/ 	.word	0x0000b540


	//   ....[4]....
        /*0078*/ 	.word	0x0000b570


	//   ....[5]....
        /*007c*/ 	.word	0x0000b590


	//   ....[6]....
        /*0080*/ 	.word	0x0000b620


	//   ....[7]....
        /*0084*/ 	.word	0x0000b660


	//   ....[8]....
        /*0088*/ 	.word	0x0000b700


	//   ....[9]....
        /*008c*/ 	.word	0x0000b750


	//   ....[10]....
        /*0090*/ 	.word	0x0000b780


	//   ....[11]....
        /*0094*/ 	.word	0x0000b840


	//   ....[12]....
        /*0098*/ 	.word	0x0000b9b0


	//   ....[13]....
        /*009c*/ 	.word	0x0000bb20


	//   ....[14]....
        /*00a0*/ 	.word	0x0000bc80


	//   ....[15]....
        /*00a4*/ 	.word	0x0000bcc0


	//   ....[16]....
        /*00a8*/ 	.word	0x0000bcf0


	//   ....[17]....
        /*00ac*/ 	.word	0x0000bda0


	//   ....[18]....
        /*00b0*/ 	.word	0x0000bde0


	//   ....[19]....
        /*00b4*/ 	.word	0x0000bf50


	//   ....[20]....
        /*00b8*/ 	.word	0x0000c060


	//   ....[21]....
        /*00bc*/ 	.word	0x0000c1a0


	//   ....[22]....
        /*00c0*/ 	.word	0x0000c1e0


	//----- nvinfo : EIATTR_MAX_THREADS
	.align		4
.L_4625:
        /*00c4*/ 	.byte	0x04, 0x05
        /*00c6*/ 	.short	(.L_4627 - .L_4626)
.L_4626:
        /*00c8*/ 	.word	0x00000080
        /*00cc*/ 	.word	0x00000001
        /*00d0*/ 	.word	0x00000001


	//----- nvinfo : EIATTR_CRS_STACK_SIZE
	.align		4
.L_4627:
        /*00d4*/ 	.byte	0x04, 0x1e
        /*00d6*/ 	.short	(.L_4629 - .L_4628)
.L_4628:
        /*00d8*/ 	.word	0x00000000


	//----- nvinfo : EIATTR_CBANK_PARAM_SIZE
	.align		4
.L_4629:
        /*00dc*/ 	.byte	0x03, 0x19
        /*00de*/ 	.short	0x0230


	//----- nvinfo : EIATTR_PARAM_CBANK
	.align		4
        /*00e0*/ 	.byte	0x04, 0x0a
        /*00e2*/ 	.short	(.L_4631 - .L_4630)
	.align		4
.L_4630:
        /*00e4*/ 	.word	index@(.nv.constant0._ZN2at6native18elementwise_kernelILi128ELi4EZNS0_15gpu_kernel_implIZZZNS0_21clamp_max_kernel_cudaERNS_18TensorIteratorBaseERKN3c106ScalarEENKUlvE_clEvENKUlvE0_clEvEUlaE_EEvS4_RKT_EUliE_EEviT1_)
        /*00e8*/ 	.short	0x0380
        /*00ea*/ 	.short	0x0230


	//----- nvinfo : EIATTR_SW_WAR
	.align		4
.L_4631:
        /*00ec*/ 	.byte	0x04, 0x36
        /*00ee*/ 	.short	(.L_4633 - .L_4632)
.L_4632:
        /*00f0*/ 	.word	0x00000008
.L_4633:


//--------------------- .nv.info._ZN2at6native27unrolled_elementwise_kernelIZZZNS0_21clamp_max_kernel_cudaERNS_18TensorIteratorBaseERKN3c106ScalarEENKUlvE_clEvENKUlvE0_clEvEUlaE_St5arrayIPcLm2EELi4E23TrivialOffsetCalculatorILi1EjESF_NS0_6memory12LoadWithCastILi1EEENSG_13StoreWithCastILi1EEEEEviT_T0_T2_T3_T4_T5_ --------------------------
	.section	.nv.info._ZN2at6native27unrolled_elementwise_kernelIZZZNS0_21clamp_max_kernel_cudaERNS_18TensorIteratorBaseERKN3c106ScalarEENKUlvE_clEvENKUlvE0_clEvEUlaE_St5arrayIPcLm2EELi4E23TrivialOffsetCalculatorILi1EjESF_NS0_6memory12LoadWithCastILi1EEENSG_13StoreWithCastILi1EEEEEviT_T0_T2_T3_T4_T5_,"",@"SHT_CUDA_INFO"
	.sectionflags	@""
	.align	4


	//----- nvinfo : EIATTR_CUDA_API_VERSION
	.align		4
        /*0000*/ 	.byte	0x04, 0x37
        /*0002*/ 	.short	(.L_4635 - .L_4634)
.L_4634:
        /*0004*/ 	.word	0x00000082


	//----- nvinfo : EIATTR_KPARAM_INFO
	.align		4
.L_4635:
        /*0008*/ 	.byte	0x04, 0x17
        /*000a*/ 	.short	(.L_4637 - .L_4636)
.L_4636:
        /*000c*/ 	.word	0x00000000
        /*0010*/ 	.short	0x0006
        /*0012*/ 	.short	0x0034
        /*0014*/ 	.byte	0x00, 0xf0, 0x21, 0x00


	//----- nvinfo : EIATTR_KPARAM_INFO
	.align		4
.L_4637:
        /*0018*/ 	.byte	0x04, 0x17
        /*001a*/ 	.short	(.L_4639 - .L_4638)
.L_4638:
        /*001c*/ 	.word	0x00000000
        /*0020*/ 	.short	0x0005
        /*0022*/ 	.short	0x002c
        /*0024*/ 	.byte	0x00, 0xf0, 0x21, 0x00


	//----- nvinfo : EIATTR_KPARAM_INFO
	.align		4
.L_4639:
        /*0028*/ 	.byte	0x04, 0x17
        /*002a*/ 	.short	(.L_4641 - .L_4640)
.L_4640:
        /*002c*/ 	.word	0x00000000
        /*0030*/ 	.short	0x0004
        /*0032*/ 	.short	0x0029
        /*0034*/ 	.byte	0x00, 0xf0, 0x05, 0x00


	//----- nvinfo : EIATTR_KPARAM_INFO
	.align		4
.L_4641:
        /*0038*/ 	.byte	0x04, 0x17
        /*003a*/ 	.short	(.L_4643 - .L_4642)
.L_4642:
        /*003c*/ 	.word	0x00000000
        /*0040*/ 	.short	0x0003
        /*0042*/ 	.short	0x0028
        /*0044*/ 	.byte	0x00, 0xf0, 0x05, 0x00


	//----- nvinfo : EIATTR_KPARAM_INFO
	.align		4
.L_4643:
        /*0048*/ 	.byte	0x04, 0x17
        /*004a*/ 	.short	(.L_4645 - .L_4644)
.L_4644:
        /*004c*/ 	.word	0x00000000
        /*0050*/ 	.short	0x0002
        /*0052*/ 	.short	0x0018
        /*0054*/ 	.byte	0x00, 0xf0, 0x41, 0x00


	//----- nvinfo : EIATTR_KPARAM_INFO
	.align		4
.L_4645:
        /*0058*/ 	.byte	0x04, 0x17
        /*005a*/ 	.short	(.L_4647 - .L_4646)
.L_4646:
        /*005c*/ 	.word	0x00000000
        /*0060*/ 	.short	0x0001
        /*0062*/ 	.short	0x0008
        /*0064*/ 	.byte	0x00, 0xf0, 0x41, 0x00


	//----- nvinfo : EIATTR_KPARAM_INFO
	.align		4
.L_4647:
        /*0068*/ 	.byte	0x04, 0x17
        /*006a*/ 	.short	(.L_4649 - .L_4648)
.L_4648:
        /*006c*/ 	.word	0x00000000
        /*0070*/ 	.short	0x0000
        /*0072*/ 	.short	0x0000
        /*0074*/ 	.byte	0x00, 0xf0, 0x11, 0x00


	//----- nvinfo : EIATTR_SPARSE_MMA_MASK
	.align		4
.L_4649:
        /*0078*/ 	.byte	0x03, 0x50
        /*007a*/ 	.short	0x0000


	//----- nvinfo : EIATTR_MAXREG_COUNT
	.align		4
        /*007c*/ 	.byte	0x03, 0x1b
        /*007e*/ 	.short	0x00ff


	//----- nvinfo : EIATTR_EXTERNS
	.align		4
        /*0080*/ 	.byte	0x04, 0x0f
        /*0082*/ 	.short	(.L_4651 - .L_4650)


	//   ....[0]....
	.align		4
.L_4650:
        /*0084*/ 	.word	index@(__assertfail)


	//----- nvinfo : EIATTR_MERCURY_ISA_VERSION
	.align		4
.L_4651:
        /*0088*/ 	.byte	0x03, 0x5f
        /*008a*/ 	.short	0x0101


	//----- nvinfo : EIATTR_VRC_CTA_INIT_COUNT
	.align		4
        /*008c*/ 	.byte	0x02, 0x4a
	.zero		1
	.zero		1


	//----- nvinfo : EIATTR_SYSCALL_OFFSETS
	.align		4
        /*0090*/ 	.byte	0x04, 0x46
        /*0092*/ 	.short	(.L_4653 - .L_4652)


	//   ....[0]....
.L_4652:
        /*0094*/ 	.word	0x00000e30


	//   ....[1]....
        /*0098*/ 	.word	0x00001de0


	//   ....[2]....
        /*009c*/ 	.word	0x00002cd0


	//   ....[3]....
        /*00a0*/ 	.word	0x00003bd0


	//   ....[4]....
        /*00a4*/ 	.word	0x00004ad0


	//   ....[5]....
        /*00a8*/ 	.word	0x00005890


	//   ....[6]....
        /*00ac*/ 	.word	0x00006770


	//   ....[7]....
        /*00b0*/ 	.word	0x00007630


	//----- nvinfo : EIATTR_EXIT_INSTR_OFFSETS
	.align		4
.L_4653:
        /*00b4*/ 	.byte	0x04, 0x1c
        /*00b6*/ 	.short	(.L_4655 - .L_4654)


	//   ....[0]....
.L_4654:
        /*00b8*/ 	.word	0x00006a40


	//   ....[1]....
        /*00bc*/ 	.word	0x00006b70


	//   ....[2]....
        /*00c0*/ 	.word	0x00006b90


	//   ....[3]....
        /*00c4*/ 	.word	0x00006c30


	//   ....[4]....
        /*00c8*/ 	.word	0x00006c60


	//   ....[5]....
        /*00cc*/ 	.word	0x00006c80


	//   ....[6]....
        /*00d0*/ 	.word	0x00006d10


	//   ....[7]....
        /*00d4*/ 	.word	0x00006d50


	//   ....[8]....
        /*00d8*/ 	.word	0x00006df0


	//   ....[9]....
        /*00dc*/ 	.word	0x00006e40


	//   ....[10]....
        /*00e0*/ 	.word	0x00006e70


	//   ....[11]....
        /*00e4*/ 	.word	0x00006f30


	//   ....[12]....
        /*00e8*/ 	.word	0x000070a0


	//   ....[13]....
        /*00ec*/ 	.word	0x00007210


	//   ....[14]....
        /*00f0*/ 	.word	0x00007370


	//   ....[15]....
        /*00f4*/ 	.word	0x000073b0


	//   ....[16]....
        /*00f8*/ 	.word	0x000073e0


	//   ....[17]....
        /*00fc*/ 	.word	0x00007490


	//   ....[18]....
        /*0100*/ 	.word	0x000074d0


	//   ....[19]....
        /*0104*/ 	.word	0x00007640


	//   ....[20]....
        /*0108*/ 	.word	0x00007750


	//   ....[21]....
        /*010c*/ 	.word	0x00007890


	//   ....[22]....
        /*0110*/ 	.word	0x000078d0


	//----- nvinfo : EIATTR_MAX_THREADS
	.align		4
.L_4655:
        /*0114*/ 	.byte	0x04, 0x05
        /*0116*/ 	.short	(.L_4657 - .L_4656)
.L_4656:
        /*0118*/ 	.word	0x00000080
        /*011c*/ 	.word	0x00000001
        /*0120*/ 	.word	0x00000001


	//----- nvinfo : EIATTR_CRS_STACK_SIZE
	.align		4
.L_4657:
        /*0124*/ 	.byte	0x04, 0x1e
        /*0126*/ 	.short	(.L_4659 - .L_4658)
.L_4658:
        /*0128*/ 	.word	0x00000000


	//----- nvinfo : EIATTR_CBANK_PARAM_SIZE
	.align		4
.L_4659:
        /*012c*/ 	.byte	0x03, 0x19
        /*012e*/ 	.short	0x003c


	//----- nvinfo : EIATTR_PARAM_CBANK
	.align		4
        /*0130*/ 	.byte	0x04, 0x0a
        /*0132*/ 	.short	(.L_4661 - .L_4660)
	.align		4
.L_4660:
        /*0134*/ 	.word	index@(.nv.constant0._ZN2at6native27unrolled_elementwise_kernelIZZZNS0_21clamp_max_kernel_cudaERNS_18TensorIteratorBaseERKN3c106ScalarEENKUlvE_clEvENKUlvE0_clEvEUlaE_St5arrayIPcLm2EELi4E23TrivialOffsetCalculatorILi1EjESF_NS0_6memory12LoadWithCastILi1EEENSG_13StoreWithCastILi1EEEEEviT_T0_T2_T3_T4_T5_)
        /*0138*/ 	.short	0x0380
        /*013a*/ 	.short	0x003c


	//----- nvinfo : EIATTR_SW_WAR
	.align		4
.L_4661:
        /*013c*/ 	.byte	0x04, 0x36
        /*013e*/ 	.short	(.L_4663 - .L_4662)
.L_4662:
        /*0140*/ 	.word	0x00000008
.L_4663:


//--------------------- .nv.info._ZN2at6native18elementwise_kernelILi128ELi4EZNS0_22gpu_kernel_impl_nocastIZZZNS0_21clamp_max_kernel_cudaERNS_18TensorIteratorBaseERKN3c106ScalarEENKUlvE_clEvENKUlvE0_clEvEUlaE_EEvS4_RKT_EUliE_EEviT1_ --------------------------
	.section	.nv.info._ZN2at6native18elementwise_kernelILi128ELi4EZNS0_22gpu_kernel_impl_nocastIZZZNS0_21clamp_max_kernel_cudaERNS_18TensorIteratorBaseERKN3c106ScalarEENKUlvE_clEvENKUlvE0_clEvEUlaE_EEvS4_RKT_EUliE_EEviT1_,"",@"SHT_CUDA_INFO"
	.sectionflags	@""
	.align	4


	//----- nvinfo : EIATTR_CUDA_API_VERSION
	.align		4
        /*0000*/ 	.byte	0x04, 0x37
        /*0002*/ 	.short	(.L_4665 - .L_4664)
.L_4664:
        /*0004*/ 	.word	0x00000082


	//----- nvinfo : EIATTR_KPARAM_INFO
	.align		4
.L_4665:
        /*0008*/ 	.byte	0x04, 0x17
        /*000a*/ 	.short	(.L_4667 - .L_4666)
.L_4666:
        /*000c*/ 	.word	0x00000000
        /*0010*/ 	.short	0x0001
        /*0012*/ 	.short	0x0008
        /*0014*/ 	.byte	0x00, 0xf0, 0x81, 0x08


	//----- nvinfo : EIATTR_KPARAM_INFO
	.align		4
.L_4667:
        /*0018*/ 	.byte	0x04, 0x17
        /*001a*/ 	.short	(.L_4669 - .L_4668)
.L_4668:
        /*001c*/ 	.word	0x00000000
        /*0020*/ 	.short	0x0000
        /*0022*/ 	.short	0x0000
        /*0024*/ 	.byte	0x00, 0xf0, 0x11, 0x00


	//----- nvinfo : EIATTR_SPARSE_MMA_MASK
	.align		4
.L_4669:
        /*0028*/ 	.byte	0x03, 0x50
        /*002a*/ 	.short	0x0000


	//----- nvinfo : EIATTR_MAXREG_COUNT
	.align		4
        /*002c*/ 	.byte	0x03, 0x1b
        /*002e*/ 	.short	0x0080


	//----- nvinfo : EIATTR_MERCURY_ISA_VERSION
	.align		4
        /*0030*/ 	.byte	0x03, 0x5f
        /*0032*/ 	.short	0x0101


	//----- nvinfo : EIATTR_VRC_CTA_INIT_COUNT
	.align		4
        /*0034*/ 	.byte	0x02, 0x4a
	.zero		1
	.zero		1


	//----- nvinfo : EIATTR_EXIT_INSTR_OFFSETS
	.align		4
        /*0038*/ 	.byte	0x04, 0x1c
        /*003a*/ 	.short	(.L_4671 - .L_4670)


	//   ....[0]....
.L_4670:
        /*003c*/ 	.word	0x00000310


	//   ....[1]....
        /*0040*/ 	.word	0x00000390


	//   ....[2]....
        /*0044*/ 	.word	0x00003eb0


	//   ....[3]....
        /*0048*/ 	.word	0x00005200


	//----- nvinfo : EIATTR_MAX_THREADS
	.align		4
.L_4671:
        /*004c*/ 	.byte	0x04, 0x05
        /*004e*/ 	.short	(.L_4673 - .L_4672)
.L_4672:
        /*0050*/ 	.word	0x00000080
        /*0054*/ 	.word	0x00000001
        /*0058*/ 	.word	0x00000001


	//----- nvinfo : EIATTR_CRS_STACK_SIZE
	.align		4
.L_4673:
        /*005c*/ 	.byte	0x04, 0x1e
        /*005e*/ 	.short	(.L_4675 - .L_4674)
.L_4674:
        /*0060*/ 	.word	0x00000000


	//----- nvinfo : EIATTR_CBANK_PARAM_SIZE
	.align		4
.L_4675:
        /*0064*/ 	.byte	0x03, 0x19
        /*0066*/ 	.short	0x0228


	//----- nvinfo : EIATTR_PARAM_CBANK
	.align		4
        /*0068*/ 	.byte	0x04, 0x0a
        /*006a*/ 	.short	(.L_4677 - .L_4676)
	.align		4
.L_4676:
        /*006c*/ 	.word	index@(.nv.constant0._ZN2at6native18elementwise_kernelILi128ELi4EZNS0_22gpu_kernel_impl_nocastIZZZNS0_21clamp_max_kernel_cudaERNS_18TensorIteratorBaseERKN3c106ScalarEENKUlvE_clEvENKUlvE0_clEvEUlaE_EEvS4_RKT_EUliE_EEviT1_)
        /*0070*/ 	.short	0x0380
        /*0072*/ 	.short	0x0228


	//----- nvinfo : EIATTR_SW_WAR
	.align		4
.L_4677:
        /*0074*/ 	.byte	0x04, 0x36
        /*0076*/ 	.short	(.L_4679 - .L_4678)
.L_4678:
        /*0078*/ 	.word	0x00000008
.L_4679:


//--------------------- .nv.info._ZN2at6native27unrolled_elementwise_kernelIZZZNS0_21clamp_max_kernel_cudaERNS_18TensorIteratorBaseERKN3c106ScalarEENKUlvE_clEvENKUlvE0_clEvEUlaE_St5arrayIPcLm2EELi4E23TrivialOffsetCalculatorILi1EjESF_NS0_6memory15LoadWithoutCastENSG_16StoreWithoutCastEEEviT_T0_T2_T3_T4_T5_ --------------------------
	.section	.nv.info._ZN2at6native27unrolled_elementwise_kernelIZZZNS0_21clamp_max_kernel_cudaERNS_18TensorIteratorBaseERKN3c106ScalarEENKUlvE_clEvENKUlvE0_clEvEUlaE_St5arrayIPcLm2EELi4E23TrivialOffsetCalculatorILi1EjESF_NS0_6memory15LoadWithoutCastENSG_16StoreWithoutCastEEEviT_T0_T2_T3_T4_T5_,"",@"SHT_CUDA_INFO"
	.sectionflags	@""
	.align	4


	//----- nvinfo : EIATTR_CUDA_API_VERSION
	.align		4
        /*0000*/ 	.byte	0x04, 0x37
        /*0002*/ 	.short	(.L_4681 - .L_4680)
.L_4680:
        /*0004*/ 	.word	0x00000082


	//----- nvinfo : EIATTR_KPARAM_INFO
	.align		4
.L_4681:
        /*0008*/ 	.byte	0x04, 0x17
        /*000a*/ 	.short	(.L_4683 - .L_4682)
.L_4682:
        /*000c*/ 	.word	0x00000000
        /*0010*/ 	.short	0x0006
        /*0012*/ 	.short	0x002b
        /*0014*/ 	.byte	0x00, 0xf0, 0x05, 0x00


	//----- nvinfo : EIATTR_KPARAM_INFO
	.align		4
.L_4683:
        /*0018*/ 	.byte	0x04, 0x17
        /*001a*/ 	.short	(.L_4685 - .L_4684)
.L_4684:
        /*001c*/ 	.word	0x00000000
        /*0020*/ 	.short	0x0005
        /*0022*/ 	.short	0x002a
        /*0024*/ 	.byte	0x00, 0xf0, 0x05, 0x00


	//----- nvinfo : EIATTR_KPARAM_INFO
	.align		4
.L_4685:
        /*0028*/ 	.byte	0x04, 0x17
        /*002a*/ 	.short	(.L_4687 - .L_4686)
.L_4686:
        /*002c*/ 	.word	0x00000000
        /*0030*/ 	.short	0x0004
        /*0032*/ 	.short	0x0029
        /*0034*/ 	.byte	0x00, 0xf0, 0x05, 0x00


	//----- nvinfo : EIATTR_KPARAM_INFO
	.align		4
.L_4687:
        /*0038*/ 	.byte	0x04, 0x17
        /*003a*/ 	.short	(.L_4689 - .L_4688)
.L_4688:
        /*003c*/ 	.word	0x00000000
        /*0040*/ 	.short	0x0003
        /*0042*/ 	.short	0x0028
        /*0044*/ 	.byte	0x00, 0xf0, 0x05, 0x00


	//----- nvinfo : EIATTR_KPARAM_INFO
	.align		4
.L_4689:
        /*0048*/ 	.byte	0x04, 0x17
        /*004a*/ 	.short	(.L_4691 - .L_4690)
.L_4690:
        /*004c*/ 	.word	0x00000000
        /*0050*/ 	.short	0x0002
        /*0052*/ 	.short	0x0018
        /*0054*/ 	.byte	0x00, 0xf0, 0x41, 0x00


	//----- nvinfo : EIATTR_KPARAM_INFO
	.align		4
.L_4691:
        /*0058*/ 	.byte	0x04, 0x17
        /*005a*/ 	.short	(.L_4693 - .L_4692)
.L_4692:
        /*005c*/ 	.word	0x00000000
        /*0060*/ 	.short	0x0001
        /*0062*/ 	.short	0x0008
        /*0064*/ 	.byte	0x00, 0xf0, 0x41, 0x00


	//----- nvinfo : EIATTR_KPARAM_INFO
	.align		4
.L_4693:
        /*0068*/ 	.byte	0x04, 0x17
        /*006a*/ 	.short	(.L_4695 - .L_4694)
.L_4694:
        /*006c*/ 	.word	0x00000000
        /*0070*/ 	.short	0x0000
        /*0072*/ 	.short	0x0000
        /*0074*/ 	.byte	0x00, 0xf0, 0x11, 0x00


	//----- nvinfo : EIATTR_SPARSE_MMA_MASK
	.align		4
.L_4695:
        /*0078*/ 	.byte	0x03, 0x50
        /*007a*/ 	.short	0x0000


	//----- nvinfo : EIATTR_MAXREG_COUNT
	.align		4
        /*007c*/ 	.byte	0x03, 0x1b
        /*007e*/ 	.short	0x00ff


	//----- nvinfo : EIATTR_MERCURY_ISA_VERSION
	.align		4
        /*0080*/ 	.byte	0x03, 0x5f
        /*0082*/ 	.short	0x0101


	//----- nvinfo : EIATTR_VRC_CTA_INIT_COUNT
	.align		4
        /*0084*/ 	.byte	0x02, 0x4a
	.zero		1
	.zero		1


	//----- nvinfo : EIATTR_EXIT_INSTR_OFFSETS
	.align		4
        /*0088*/ 	.byte	0x04, 0x1c
        /*008a*/ 	.short	(.L_4697 - .L_4696)


	//   ....[0]....
.L_4696:
        /*008c*/ 	.word	0x00000530


	//   ....[1]....
        /*0090*/ 	.word	0x00000590


	//----- nvinfo : EIATTR_MAX_THREADS
	.align		4
.L_4697:
        /*0094*/ 	.byte	0x04, 0x05
        /*0096*/ 	.short	(.L_4699 - .L_4698)
.L_4698:
        /*0098*/ 	.word	0x00000080
        /*009c*/ 	.word	0x00000001
        /*00a0*/ 	.word	0x00000001


	//----- nvinfo : EIATTR_CRS_STACK_SIZE
	.align		4
.L_4699:
        /*00a4*/ 	.byte	0x04, 0x1e
        /*00a6*/ 	.short	(.L_4701 - .L_4700)
.L_4700:
        /*00a8*/ 	.word	0x00000000


	//----- nvinfo : EIATTR_CBANK_PARAM_SIZE
	.align		4
.L_4701:
        /*00ac*/ 	.byte	0x03, 0x19
        /*00ae*/ 	.short	0x002c


	//----- nvinfo : EIATTR_PARAM_CBANK
	.align		4
        /*00b0*/ 	.byte	0x04, 0x0a
        /*00b2*/ 	.short	(.L_4703 - .L_4702)
	.align		4
.L_4702:
        /*00b4*/ 	.word	index@(.nv.constant0._ZN2at6native27unrolled_elementwise_kernelIZZZNS0_21clamp_max_kernel_cudaERNS_18TensorIteratorBaseERKN3c106ScalarEENKUlvE_clEvENKUlvE0_clEvEUlaE_St5arrayIPcLm2EELi4E23TrivialOffsetCalculatorILi1EjESF_NS0_6memory15LoadWithoutCastENSG_16StoreWithoutCastEEEviT_T0_T2_T3_T4_T5_)
        /*00b8*/ 	.short	0x0380
        /*00ba*/ 	.short	0x002c


	//----- nvinfo : EIATTR_SW_WAR
	.align		4
.L_4703:
        /*00bc*/ 	.byte	0x04, 0x36
        /*00be*/ 	.short	(.L_4705 - .L_4704)
.L_4704:
        /*00c0*/ 	.word	0x00000008
.L_4705:


//--------------------- .nv.info._ZN2at6native29vectorized_elementwise_kernelILi2EZZZNS0_21clamp_max_kernel_cudaERNS_18TensorIteratorBaseERKN3c106ScalarEENKUlvE_clEvENKUlvE0_clEvEUlaE_St5arrayIPcLm2EEEEviT0_T1_ --------------------------
	.section	.nv.info._ZN2at6native29vectorized_elementwise_kernelILi2EZZZNS0_21clamp_max_kernel_cudaERNS_18TensorIteratorBaseERKN3c106ScalarEENKUlvE_clEvENKUlvE0_clEvEUlaE_St5arrayIPcLm2EEEEviT0_T1_,"",@"SHT_CUDA_INFO"
	.sectionflags	@""
	.align	4


	//----- nvinfo : EIATTR_CUDA_API_VERSION
	.align		4
        /*0000*/ 	.byte	0x04, 0x37
        /*0002*/ 	.short	(.L_4707 - .L_4706)
.L_4706:
        /*0004*/ 	.word	0x00000082


	//----- nvinfo : EIATTR_KPARAM_INFO
	.align		4
.L_4707:
        /*0008*/ 	.byte	0x04, 0x17
        /*000a*/ 	.short	(.L_4709 - .L_4708)
.L_4708:
        /*000c*/ 	.word	0x00000000
        /*0010*/ 	.short	0x0002
        /*0012*/ 	.short	0x0018
        /*0014*/ 	.byte	0x00, 0xf0, 0x41, 0x00


	//----- nvinfo : EIATTR_KPARAM_INFO
	.align		4
.L_4709:
        /*0018*/ 	.byte	0x04, 0x17
        /*001a*/ 	.short	(.L_4711 - .L_4710)
.L_4710:
        /*001c*/ 	.word	0x00000000
        /*0020*/ 	.short	0x0001
        /*0022*/ 	.short	0x0008
        /*0024*/ 	.byte	0x00, 0xf0, 0x41, 0x00


	//----- nvinfo : EIATTR_KPARAM_INFO
	.align		4
.L_4711:
        /*0028*/ 	.byte	0x04, 0x17
        /*002a*/ 	.short	(.L_4713 - .L_4712)
.L_4712:
        /*002c*/ 	.word	0x00000000
        /*0030*/ 	.short	0x0000
        /*0032*/ 	.short	0x0000
        /*0034*/ 	.byte	0x00, 0xf0, 0x11, 0x00


	//----- nvinfo : EIATTR_SPARSE_MMA_MASK
	.align		4
.L_4713:
        /*0038*/ 	.byte	0x03, 0x50
        /*003a*/ 	.short	0x0000


	//----- nvinfo : EIATTR_MAXREG_COUNT
	.align		4
        /*003c*/ 	.byte	0x03, 0x1b
        /*003e*/ 	.short	0x00ff


	//----- nvinfo : EIATTR_MERCURY_ISA_VERSION
	.align		4
        /*0040*/ 	.byte	0x03, 0x5f
        /*0042*/ 	.short	0x0101


	//----- nvinfo : EIATTR_VRC_CTA_INIT_COUNT
	.align		4
        /*0044*/ 	.byte	0x02, 0x4a
	.zero		1
	.zero		1


	//----- nvinfo : EIATTR_EXIT_INSTR_OFFSETS
	.align		4
        /*0048*/ 	.byte	0x04, 0x1c
        /*004a*/ 	.short	(.L_4715 - .L_4714)


	//   ....[0]....
.L_4714:
        /*004c*/ 	.word	0x00000a20


	//   ....[1]....
        /*0050*/ 	.word	0x00000a80


	//   ....[2]....
        /*0054*/ 	.word	0x00000e10


	//----- nvinfo : EIATTR_MAX_THREADS
	.align		4
.L_4715:
        /*0058*/ 	.byte	0x04, 0x05
        /*005a*/ 	.short	(.L_4717 - .L_4716)
.L_4716:
        /*005c*/ 	.word	0x00000080
        /*0060*/ 	.word	0x00000001
        /*0064*/ 	.word	0x00000001


	//----- nvinfo : EIATTR_CRS_STACK_SIZE
	.align		4
.L_4717:
        /*0068*/ 	.byte	0x04, 0x1e
        /*006a*/ 	.short	(.L_4719 - .L_4718)
.L_4718:
        /*006c*/ 	.word	0x00000000


	//----- nvinfo : EIATTR_CBANK_PARAM_SIZE
	.align		4
.L_4719:
        /*0070*/ 	.byte	0x03, 0x19
        /*0072*/ 	.short	0x0028


	//----- nvinfo : EIATTR_PARAM_CBANK
	.align		4
        /*0074*/ 	.byte	0x04, 0x0a
        /*0076*/ 	.short	(.L_4721 - .L_4720)
	.align		4
.L_4720:
        /*0078*/ 	.word	index@(.nv.constant0._ZN2at6native29vectorized_elementwise_kernelILi2EZZZNS0_21clamp_max_kernel_cudaERNS_18TensorIteratorBaseERKN3c106ScalarEENKUlvE_clEvENKUlvE0_clEvEUlaE_St5arrayIPcLm2EEEEviT0_T1_)
        /*007c*/ 	.short	0x0380
        /*007e*/ 	.short	0x0028


	//----- nvinfo : EIATTR_SW_WAR
	.align		4
.L_4721:
        /*0080*/ 	.byte	0x04, 0x36
        /*0082*/ 	.short	(.L_4723 - .L_4722)
.L_4722:
        /*0084*/ 	.word	0x00000008
.L_4723:


//--------------------- .nv.info._ZN2at6native29vectorized_elementwise_kernelILi4EZZZNS0_21clamp_max_kernel_cudaERNS_18TensorIteratorBaseERKN3c106ScalarEENKUlvE_clEvENKUlvE0_clEvEUlaE_St5arrayIPcLm2EEEEviT0_T1_ --------------------------
	.section	.nv.info._ZN2at6native29vectorized_elementwise_kernelILi4EZZZNS0_21clamp_max_kernel_cudaERNS_18TensorIteratorBaseERKN3c106ScalarEENKUlvE_clEvENKUlvE0_clEvEUlaE_St5arrayIPcLm2EEEEviT0_T1_,"",@"SHT_CUDA_INFO"
	.sectionflags	@""
	.align	4


	//----- nvinfo : EIATTR_CUDA_API_VERSION
	.align		4
        /*0000*/ 	.byte	0x04, 0x37
        /*0002*/ 	.short	(.L_4725 - .L_4724)
.L_4724:
        /*0004*/ 	.word	0x00000082


	//----- nvinfo : EIATTR_KPARAM_INFO
	.align		4
.L_4725:
        /*0008*/ 	.byte	0x04, 0x17
        /*000a*/ 	.short	(.L_4727 - .L_4726)
.L_4726:
        /*000c*/ 	.word	0x00000000
        /*0010*/ 	.short	0x0002
        /*0012*/ 	.short	0x0018
        /*0014*/ 	.byte	0x00, 0xf0, 0x41, 0x00


	//----- nvinfo : EIATTR_KPARAM_INFO
	.align		4
.L_4727:
        /*0018*/ 	.byte	0x04, 0x17
        /*001a*/ 	.short	(.L_4729 - .L_4728)
.L_4728:
        /*001c*/ 	.word	0x00000000
        /*0020*/ 	.short	0x0001
        /*0022*/ 	.short	0x0008
        /*0024*/ 	.byte	0x00, 0xf0, 0x41, 0x00


	//----- nvinfo : EIATTR_KPARAM_INFO
	.align		4
.L_4729:
        /*0028*/ 	.byte	0x04, 0x17
        /*002a*/ 	.short	(.L_4731 - .L_4730)
.L_4730:
        /*002c*/ 	.word	0x00000000
        /*0030*/ 	.short	0x0000
        /*0032*/ 	.short	0x0000
        /*0034*/ 	.byte	0x00, 0xf0, 0x11, 0x00


	//----- nvinfo : EIATTR_SPARSE_MMA_MASK
	.align		4
.L_4731:
        /*0038*/ 	.byte	0x03, 0x50
        /*003a*/ 	.short	0x0000


	//----- nvinfo : EIATTR_MAXREG_COUNT
	.align		4
        /*003c*/ 	.byte	0x03, 0x1b
        /*003e*/ 	.short	0x00ff


	//----- nvinfo : EIATTR_MERCURY_ISA_VERSION
	.align		4
        /*0040*/ 	.byte	0x03, 0x5f
        /*0042*/ 	.short	0x0101


	//----- nvinfo : EIATTR_VRC_CTA_INIT_COUNT
	.align		4
        /*0044*/ 	.byte	0x02, 0x4a
	.zero		1
	.zero		1


	//----- nvinfo : EIATTR_EXIT_INSTR_OFFSETS
	.align		4
        /*0048*/ 	.byte	0x04, 0x1c
        /*004a*/ 	.short	(.L_4733 - .L_4732)


	//   ....[0]....
.L_4732:
        /*004c*/ 	.word	0x00000a20


	//   ....[1]....
        /*0050*/ 	.word	0x00000a80


	//   ....[2]....
        /*0054*/ 	.word	0x00000e70


	//----- nvinfo : EIATTR_MAX_THREADS
	.align		4
.L_4733:
        /*0058*/ 	.byte	0x04, 0x05
        /*005a*/ 	.short	(.L_4735 - .L_4734)
.L_4734:
        /*005c*/ 	.word	0x00000080
        /*0060*/ 	.word	0x00000001
        /*0064*/ 	.word	0x00000001


	//----- nvinfo : EIATTR_CRS_STACK_SIZE
	.align		4
.L_4735:
        /*0068*/ 	.byte	0x04, 0x1e
        /*006a*/ 	.short	(.L_4737 - .L_4736)
.L_4736:
        /*006c*/ 	.word	0x00000000


	//----- nvinfo : EIATTR_CBANK_PARAM_SIZE
	.align		4
.L_4737:
        /*0070*/ 	.byte	0x03, 0x19
        /*0072*/ 	.short	0x0028


	//----- nvinfo : EIATTR_PARAM_CBANK
	.align		4
        /*0074*/ 	.byte	0x04, 0x0a
        /*0076*/ 	.short	(.L_4739 - .L_4738)
	.align		4
.L_4738:
        /*0078*/ 	.word	index@(.nv.constant0._ZN2at6native29vectorized_elementwise_kernelILi4EZZZNS0_21clamp_max_kernel_cudaERNS_18TensorIteratorBaseERKN3c106ScalarEENKUlvE_clEvENKUlvE0_clEvEUlaE_St5arrayIPcLm2EEEEviT0_T1_)
        /*007c*/ 	.short	0x0380
        /*007e*/ 	.short	0x0028


	//----- nvinfo : EIATTR_SW_WAR
	.align		4
.L_4739:
        /*0080*/ 	.byte	0x04, 0x36
        /*0082*/ 	.short	(.L_4741 - .L_4740)
.L_4740:
        /*0084*/ 	.word	0x00000008
.L_4741:


//--------------------- .nv.info._ZN2at6native29vectorized_elementwise_kernelILi8EZZZNS0_21clamp_max_kernel_cudaERNS_18TensorIteratorBaseERKN3c106ScalarEENKUlvE_clEvENKUlvE0_clEvEUlaE_St5arrayIPcLm2EEEEviT0_T1_ --------------------------
	.section	.nv.info._ZN2at6native29vectorized_elementwise_kernelILi8EZZZNS0_21clamp_max_kernel_cudaERNS_18TensorIteratorBaseERKN3c106ScalarEENKUlvE_clEvENKUlvE0_clEvEUlaE_St5arrayIPcLm2EEEEviT0_T1_,"",@"SHT_CUDA_INFO"
	.sectionflags	@""
	.align	4


	//----- nvinfo : EIATTR_CUDA_API_VERSION
	.align		4
        /*0000*/ 	.byte	0x04, 0x37
        /*0002*/ 	.short	(.L_4743 - .L_4742)
.L_4742:
        /*0004*/ 	.word	0x00000082


	//----- nvinfo : EIATTR_KPARAM_INFO
	.align		4
.L_4743:
        /*0008*/ 	.byte	0x04, 0x17
        /*000a*/ 	.short	(.L_4745 - .L_4744)
.L_4744:
        /*000c*/ 	.word	0x00000000
        /*0010*/ 	.short	0x0002
        /*0012*/ 	.short	0x0018
        /*0014*/ 	.byte	0x00, 0xf0, 0x41, 0x00


	//----- nvinfo : EIATTR_KPARAM_INFO
	.align		4
.L_4745:
        /*0018*/ 	.byte	0x04, 0x17
        /*001a*/ 	.short	(.L_4747 - .L_4746)
.L_4746:
        /*001c*/ 	.word	0x00000000
        /*0020*/ 	.short	0x0001
        /*0022*/ 	.short	0x0008
        /*0024*/ 	.byte	0x00, 0xf0, 0x41, 0x00


	//----- nvinfo : EIATTR_KPARAM_INFO
	.align		4
.L_4747:
        /*0028*/ 	.byte	0x04, 0x17
        /*002a*/ 	.short	(.L_4749 - .L_4748)
.L_4748:
        /*002c*/ 	.word	0x00000000
        /*0030*/ 	.short	0x0000
        /*0032*/ 	.short	0x0000
        /*0034*/ 	.byte	0x00, 0xf0, 0x11, 0x00


	//----- nvinfo : EIATTR_SPARSE_MMA_MASK
	.align		4
.L_4749:
        /*0038*/ 	.byte	0x03, 0x50
        /*003a*/ 	.short	0x0000


	//----- nvinfo : EIATTR_MAXREG_COUNT
	.align		4
        /*003c*/ 	.byte	0x03, 0x1b
        /*003e*/ 	.short	0x00ff


	//----- nvinfo : EIATTR_MERCURY_ISA_VERSION
	.align		4
        /*0040*/ 	.byte	0x03, 0x5f
        /*0042*/ 	.short	0x0101


	//----- nvinfo : EIATTR_VRC_CTA_INIT_COUNT
	.align		4
        /*0044*/ 	.byte	0x02, 0x4a
	.zero		1
	.zero		1


	//----- nvinfo : EIATTR_EXIT_INSTR_OFFSETS
	.align		4
        /*0048*/ 	.byte	0x04, 0x1c
        /*004a*/ 	.short	(.L_4751 - .L_4750)


	//   ....[0]....
.L_4750:
        /*004c*/ 	.word	0x00000a20


	//   ....[1]....
        /*0050*/ 	.word	0x00000a80


	//   ....[2]....
        /*0054*/ 	.word	0x00000e40


	//----- nvinfo : EIATTR_MAX_THREADS
	.align		4
.L_4751:
        /*0058*/ 	.byte	0x04, 0x05
        /*005a*/ 	.short	(.L_4753 - .L_4752)
.L_4752:
        /*005c*/ 	.word	0x00000080
        /*0060*/ 	.word	0x00000001
        /*0064*/ 	.word	0x00000001


	//----- nvinfo : EIATTR_CRS_STACK_SIZE
	.align		4
.L_4753:
        /*0068*/ 	.byte	0x04, 0x1e
        /*006a*/ 	.short	(.L_4755 - .L_4754)
.L_4754:
        /*006c*/ 	.word	0x00000000


	//----- nvinfo : EIATTR_CBANK_PARAM_SIZE
	.align		4
.L_4755:
        /*0070*/ 	.byte	0x03, 0x19
        /*0072*/ 	.short	0x0028


	//----- nvinfo : EIATTR_PARAM_CBANK
	.align		4
        /*0074*/ 	.byte	0x04, 0x0a
        /*0076*/ 	.short	(.L_4757 - .L_4756)
	.align		4
.L_4756:
        /*0078*/ 	.word	index@(.nv.constant0._ZN2at6native29vectorized_elementwise_kernelILi8EZZZNS0_21clamp_max_kernel_cudaERNS_18TensorIteratorBaseERKN3c106ScalarEENKUlvE_clEvENKUlvE0_clEvEUlaE_St5arrayIPcLm2EEEEviT0_T1_)
        /*007c*/ 	.short	0x0380
        /*007e*/ 	.short	0x0028


	//----- nvinfo : EIATTR_SW_WAR
	.align		4
.L_4757:
        /*0080*/ 	.byte	0x04, 0x36
        /*0082*/ 	.short	(.L_4759 - .L_4758)
.L_4758:
        /*0084*/ 	.word	0x00000008
.L_4759:


//--------------------- .nv.info._ZN2at6native18elementwise_kernelILi128ELi4EZNS0_15gpu_kernel_implIZZZNS0_21clamp_max_kernel_cudaERNS_18TensorIteratorBaseERKN3c106ScalarEENKUlvE_clEvENKUlvE_clEvEUlhE_EEvS4_RKT_EUliE_EEviT1_ --------------------------
	.section	.nv.info._ZN2at6native18elementwise_kernelILi128ELi4EZNS0_15gpu_kernel_implIZZZNS0_21clamp_max_kernel_cudaERNS_18TensorIteratorBaseERKN3c106ScalarEENKUlvE_clEvENKUlvE_clEvEUlhE_EEvS4_RKT_EUliE_EEviT1_,"",@"SHT_CUDA_INFO"
	.sectionflags	@""
	.align	4


	//----- nvinfo : EIATTR_CUDA_API_VERSION
	.align		4
        /*0000*/ 	.byte	0x04, 0x37
        /*0002*/ 	.short	(.L_4761 - .L_4760)
.L_4760:
        /*0004*/ 	.word	0x00000082


	//----- nvinfo : EIATTR_KPARAM_INFO
	.align		4
.L_4761:
        /*0008*/ 	.byte	0x04, 0x17
        /*000a*/ 	.short	(.L_4763 - .L_4762)
.L_4762:
        /*000c*/ 	.word	0x00000000
        /*0010*/ 	.short	0x0001
        /*0012*/ 	.short	0x0008
        /*0014*/ 	.byte	0x00, 0xf0, 0xa1, 0x08


	//----- nvinfo : EIATTR_KPARAM_INFO
	.align		4
.L_4763:
        /*0018*/ 	.byte	0x04, 0x17
        /*001a*/ 	.short	(.L_4765 - .L_4764)
.L_4764:
        /*001c*/ 	.word	0x00000000
        /*0020*/ 	.short	0x0000
        /*0022*/ 	.short	0x0000
        /*0024*/ 	.byte	0x00, 0xf0, 0x11, 0x00


	//----- nvinfo : EIATTR_SPARSE_MMA_MASK
	.align		4
.L_4765:
        /*0028*/ 	.byte	0x03, 0x50
        /*002a*/ 	.short	0x0000


	//----- nvinfo : EIATTR_MAXREG_COUNT
	.align		4
        /*002c*/ 	.byte	0x03, 0x1b
        /*002e*/ 	.short	0x0080


	//----- nvinfo : EIATTR_EXTERNS
	.align		4
        /*0030*/ 	.byte	0x04, 0x0f
        /*0032*/ 	.short	(.L_4767 - .L_4766)


	//   ....[0]....
	.align		4
.L_4766:
        /*0034*/ 	.word	index@(__assertfail)


	//----- nvinfo : EIATTR_MERCURY_ISA_VERSION
	.align		4
.L_4767:
        /*0038*/ 	.byte	0x03, 0x5f
        /*003a*/ 	.short	0x0101


	//----- nvinfo : EIATTR_VRC_CTA_INIT_COUNT
	.align		4
        /*003c*/ 	.byte	0x02, 0x4a
	.zero		1
	.zero		1


	//----- nvinfo : EIATTR_SYSCALL_OFFSETS
	.align		4
        /*0040*/ 	.byte	0x04, 0x46
        /*0042*/ 	.short	(.L_4769 - .L_4768)


	//   ....[0]....
.L_4768:
        /*0044*/ 	.word	0x00002170


	//   ....[1]....
        /*0048*/ 	.word	0x00002ef0


	//   ....[2]....
        /*004c*/ 	.word	0x000051f0


	//   ....[3]....
        /*0050*/ 	.word	0x00005dd0


	//   ....[4]....
        /*0054*/ 	.word	0x000081a0


	//   ....[5]....
        /*0058*/ 	.word	0x00008d80


	//   ....[6]....
        /*005c*/ 	.word	0x0000b160


	//   ....[7]....
        /*0060*/ 	.word	0x0000bd00


	//----- nvinfo : EIATTR_EXIT_INSTR_OFFSETS
	.align		4
.L_4769:
        /*0064*/ 	.byte	0x04, 0x1c
        /*0066*/ 	.short	(.L_4771 - .L_4770)


	//   ....[0]....
.L_4770:
        /*0068*/ 	.word	0x00009010


	//   ....[1]....
        /*006c*/ 	.word	0x0000b2b0


	//   ....[2]....
        /*0070*/ 	.word	0x0000b2d0


	//   ....[3]....
        /*0074*/ 	.word	0x0000b370


	//   ....[4]....
        /*0078*/ 	.word	0x0000b3a0


	//   ....[5]....
        /*007c*/ 	.word	0x0000b3c0


	//   ....[6]....
        /*0080*/ 	.word	0x0000b450


	//   ....[7]....
        /*0084*/ 	.word	0x0000b490


	//   ....[8]....
        /*0088*/ 	.word	0x0000b530


	//   ....[9]....
        /*008c*/ 	.word	0x0000b580


	//   ....[10]....
        /*0090*/ 	.word	0x0000b5b0


	//   ....[11]....
        /*0094*/ 	.word	0x0000b670


	//   ....[12]....
        /*0098*/ 	.word	0x0000b7b0


	//   ....[13]....
        /*009c*/ 	.word	0x0000b8f0


	//   ....[14]....
        /*00a0*/ 	.word	0x0000ba40


	//   ....[15]....
        /*00a4*/ 	.word	0x0000ba80


	//   ....[16]....
        /*00a8*/ 	.word	0x0000bab0


	//   ....[17]....
        /*00ac*/ 	.word	0x0000bb60


	//   ....[18]....
        /*00b0*/ 	.word	0x0000bba0


	//   ....[19]....
        /*00b4*/ 	.word	0x0000bd10


	//   ....[20]....
        /*00b8*/ 	.word	0x0000bdf0


	//   ....[21]....
        /*00bc*/ 	.word	0x0000be90


	//   ....[22]....
        /*00c0*/ 	.word	0x0000bec0


	//   ....[23]....
        /*00c4*/ 	.word	0x0000bf10


	//   ....[24]....
        /*00c8*/ 	.word	0x0000bf50


	//----- nvinfo : EIATTR_MAX_THREADS
	.align		4
.L_4771:
        /*00cc*/ 	.byte	0x04, 0x05
        /*00ce*/ 	.short	(.L_4773 - .L_4772)
.L_4772:
        /*00d0*/ 	.word	0x00000080
        /*00d4*/ 	.word	0x00000001
        /*00d8*/ 	.word	0x00000001


	//----- nvinfo : EIATTR_CRS_STACK_SIZE
	.align		4
.L_4773:
        /*00dc*/ 	.byte	0x04, 0x1e
        /*00de*/ 	.short	(.L_4775 - .L_4774)
.L_4774:
        /*00e0*/ 	.word	0x00000000


	//----- nvinfo : EIATTR_CBANK_PARAM_SIZE
	.align		4
.L_4775:
        /*00e4*/ 	.byte	0x03, 0x19
        /*00e6*/ 	.short	0x0230


	//----- nvinfo : EIATTR_PARAM_CBANK
	.align		4
        /*00e8*/ 	.byte	0x04, 0x0a
        /*00ea*/ 	.short	(.L_4777 - .L_4776)
	.align		4
.L_4776:
        /*00ec*/ 	.word	index@(.nv.constant0._ZN2at6native18elementwise_kernelILi128ELi4EZNS0_15gpu_kernel_implIZZZNS0_21clamp_max_kernel_cudaERNS_18TensorIteratorBaseERKN3c106ScalarEENKUlvE_clEvENKUlvE_clEvEUlhE_EEvS4_RKT_EUliE_EEviT1_)
        /*00f0*/ 	.short	0x0380
        /*00f2*/ 	.short	0x0230


	//----- nvinfo : EIATTR_SW_WAR
	.align		4
.L_4777:
        /*00f4*/ 	.byte	0x04, 0x36
        /*00f6*/ 	.short	(.L_4779 - .L_4778)
.L_4778:
        /*00f8*/ 	.word	0x00000008
.L_4779:


//--------------------- .nv.info._ZN2at6native27unrolled_elementwise_kernelIZZZNS0_21clamp_max_kernel_cudaERNS_18TensorIteratorBaseERKN3c106ScalarEENKUlvE_clEvENKUlvE_clEvEUlhE_St5arrayIPcLm2EELi4E23TrivialOffsetCalculatorILi1EjESF_NS0_6memory12LoadWithCastILi1EEENSG_13StoreWithCastILi1EEEEEviT_T0_T2_T3_T4_T5_ --------------------------
	.section	.nv.info._ZN2at6native27unrolled_elementwise_kernelIZZZNS0_21clamp_max_kernel_cudaERNS_18TensorIteratorBaseERKN3c106ScalarEENKUlvE_clEvENKUlvE_clEvEUlhE_St5arrayIPcLm2EELi4E23TrivialOffsetCalculatorILi1EjESF_NS0_6memory12LoadWithCastILi1EEENSG_13StoreWithCastILi1EEEEEviT_T0_T2_T3_T4_T5_,"",@"SHT_CUDA_INFO"
	.sectionflags	@""
	.align	4


	//----- nvinfo : EIATTR_CUDA_API_VERSION
	.align		4
        /*0000*/ 	.byte	0x04, 0x37
        /*0002*/ 	.short	(.L_4781 - .L_4780)
.L_4780:
        /*0004*/ 	.word	0x00000082


	//----- nvinfo : EIATTR_KPARAM_INFO
	.align		4
.L_4781:
        /*0008*/ 	.byte	0x04, 0x17
        /*000a*/ 	.short	(.L_4783 - .L_4782)
.L_4782:
        /*000c*/ 	.word	0x00000000
        /*0010*/ 	.short	0x0006
        /*0012*/ 	.short	0x0034
        /*0014*/ 	.byte	0x00, 0xf0, 0x21, 0x00


	//----- nvinfo : EIATTR_KPARAM_INFO
	.align		4
.L_4783:
        /*0018*/ 	.byte	0x04, 0x17
        /*001a*/ 	.short	(.L_4785 - .L_4784)
.L_4784:
        /*001c*/ 	.word	0x00000000
        /*0020*/ 	.short	0x0005
        /*0022*/ 	.short	0x002c
        /*0024*/ 	.byte	0x00, 0xf0, 0x21, 0x00


	//----- nvinfo : EIATTR_KPARAM_INFO
	.align		4
.L_4785:
        /*0028*/ 	.byte	0x04, 0x17
        /*002a*/ 	.short	(.L_4787 - .L_4786)
.L_4786:
        /*002c*/ 	.word	0x00000000
        /*0030*/ 	.short	0x0004
        /*0032*/ 	.short	0x0029
        /*0034*/ 	.byte	0x00, 0xf0, 0x05, 0x00


	//----- nvinfo : EIATTR_KPARAM_INFO
	.align		4
.L_4787:
        /*0038*/ 	.byte	0x04, 0x17
        /*003a*/ 	.short	(.L_4789 - .L_4788)
.L_4788:
        /*003c*/ 	.word	0x00000000
        /*0040*/ 	.short	0x0003
        /*0042*/ 	.short	0x0028
        /*0044*/ 	.byte	0x00, 0xf0, 0x05, 0x00


	//----- nvinfo : EIATTR_KPARAM_INFO
	.align		4
.L_4789:
        /*0048*/ 	.byte	0x04, 0x17
        /*004a*/ 	.short	(.L_4791 - .L_4790)
.L_4790:
        /*004c*/ 	.word	0x00000000
        /*0050*/ 	.short	0x0002
        /*0052*/ 	.short	0x0018
        /*0054*/ 	.byte	0x00, 0xf0, 0x41, 0x00


	//----- nvinfo : EIATTR_KPARAM_INFO
	.align		4
.L_4791:
        /*0058*/ 	.byte	0x04, 0x17
        /*005a*/ 	.short	(.L_4793 - .L_4792)
.L_4792:
        /*005c*/ 	.word	0x00000000
        /*0060*/ 	.short	0x0001
        /*0062*/ 	.short	0x0008
        /*0064*/ 	.byte	0x00, 0xf0, 0x41, 0x00


	//----- nvinfo : EIATTR_KPARAM_INFO
	.align		4
.L_4793:
        /*0068*/ 	.byte	0x04, 0x17
        /*006a*/ 	.short	(.L_4795 - .L_4794)
.L_4794:
        /*006c*/ 	.word	0x00000000
        /*0070*/ 	.short	0x0000
        /*0072*/ 	.short	0x0000
        /*0074*/ 	.byte	0x00, 0xf0, 0x11, 0x00


	//----- nvinfo : EIATTR_SPARSE_MMA_MASK
	.align		4
.L_4795:
        /*0078*/ 	.byte	0x03, 0x50
        /*007a*/ 	.short	0x0000


	//----- nvinfo : EIATTR_MAXREG_COUNT
	.align		4
        /*007c*/ 	.byte	0x03, 0x1b
        /*007e*/ 	.short	0x00ff


	//----- nvinfo : EIATTR_EXTERNS
	.align		4
        /*0080*/ 	.byte	0x04, 0x0f
        /*0082*/ 	.short	(.L_4797 - .L_4796)


	//   ....[0]....
	.align		4
.L_4796:
        /*0084*/ 	.word	index@(__assertfail)


	//----- nvinfo : EIATTR_MERCURY_ISA_VERSION
	.align		4
.L_4797:
        /*0088*/ 	.byte	0x03, 0x5f
        /*008a*/ 	.short	0x0101


	//----- nvinfo : EIATTR_VRC_CTA_INIT_COUNT
	.align		4
        /*008c*/ 	.byte	0x02, 0x4a
	.zero		1
	.zero		1


	//----- nvinfo : EIATTR_SYSCALL_OFFSETS
	.align		4
        /*0090*/ 	.byte	0x04, 0x46
        /*0092*/ 	.short	(.L_4799 - .L_4798)


	//   ....[0]....
.L_4798:
        /*0094*/ 	.word	0x00000e60


	//   ....[1]....
        /*0098*/ 	.word	0x00001e40


	//   ....[2]....
        /*009c*/ 	.word	0x00002d60


	//   ....[3]....
        /*00a0*/ 	.word	0x00003ca0


	//   ....[4]....
        /*00a4*/ 	.word	0x00004a60


	//   ....[5]....
        /*00a8*/ 	.word	0x000057a0


	//   ....[6]....
        /*00ac*/ 	.word	0x000065d0


	//   ....[7]....
        /*00b0*/ 	.word	0x000073d0


	//----- nvinfo : EIATTR_EXIT_INSTR_OFFSETS
	.align		4
.L_4799:
        /*00b4*/ 	.byte	0x04, 0x1c
        /*00b6*/ 	.short	(.L_4801 - .L_4800)


	//   ....[0]....
.L_4800:
        /*00b8*/ 	.word	0x00006850


	//   ....[1]....
        /*00bc*/ 	.word	0x00006980


	//   ....[2]....
        /*00c0*/ 	.word	0x000069a0


	//   ....[3]....
        /*00c4*/ 	.word	0x00006a40


	//   ....[4]....
        /*00c8*/ 	.word	0x00006a70


	//   ....[5]....
        /*00cc*/ 	.word	0x00006a90


	//   ....[6]....
        /*00d0*/ 	.word	0x00006b20


	//   ....[7]....
        /*00d4*/ 	.word	0x00006b60


	//   ....[8]....
        /*00d8*/ 	.word	0x00006c00


	//   ....[9]....
        /*00dc*/ 	.word	0x00006c50


	//   ....[10]....
        /*00e0*/ 	.word	0x00006c80


	//   ....[11]....
        /*00e4*/ 	.word	0x00006d40


	//   ....[12]....
        /*00e8*/ 	.word	0x00006e80


	//   ....[13]....
        /*00ec*/ 	.word	0x00006fc0


	//   ....[14]....
        /*00f0*/ 	.word	0x00007110


	//   ....[15]....
        /*00f4*/ 	.word	0x00007150


	//   ....[16]....
        /*00f8*/ 	.word	0x00007180


	//   ....[17]....
        /*00fc*/ 	.word	0x00007230


	//   ....[18]....
        /*0100*/ 	.word	0x00007270


	//   ....[19]....
        /*0104*/ 	.word	0x000073e0


	//   ....[20]....
        /*0108*/ 	.word	0x000074c0


	//   ....[21]....
        /*010c*/ 	.word	0x00007560


	//   ....[22]....
        /*0110*/ 	.word	0x00007590


	//   ....[23]....
        /*0114*/ 	.word	0x000075e0


	//   ....[24]....
        /*0118*/ 	.word	0x00007620


	//----- nvinfo : EIATTR_MAX_THREADS
	.align		4
.L_4801:
        /*011c*/ 	.byte	0x04, 0x05
        /*011e*/ 	.short	(.L_4803 - .L_4802)
.L_4802:
        /*0120*/ 	.word	0x00000080
        /*0124*/ 	.word	0x00000001
        /*0128*/ 	.word	0x00000001


	//----- nvinfo : EIATTR_CRS_STACK_SIZE
	.align		4
.L_4803:
        /*012c*/ 	.byte	0x04, 0x1e
        /*012e*/ 	.short	(.L_4805 - .L_4804)
.L_4804:
        /*0130*/ 	.word	0x00000000


	//----- nvinfo : EIATTR_CBANK_PARAM_SIZE
	.align		4
.L_4805:
        /*0134*/ 	.byte	0x03, 0x19
        /*0136*/ 	.short	0x003c


	//----- nvinfo : EIATTR_PARAM_CBANK
	.align		4
        /*0138*/ 	.byte	0x04, 0x0a
        /*013a*/ 	.short	(.L_4807 - .L_4806)
	.align		4
.L_4806:
        /*013c*/ 	.word	index@(.nv.constant0._ZN2at6native27unrolled_elementwise_kernelIZZZNS0_21clamp_max_kernel_cudaERNS_18TensorIteratorBaseERKN3c106ScalarEENKUlvE_clEvENKUlvE_clEvEUlhE_St5arrayIPcLm2EELi4E23TrivialOffsetCalculatorILi1EjESF_NS0_6memory12LoadWithCastILi1EEENSG_13StoreWithCastILi1EEEEEviT_T0_T2_T3_T4_T5_)
        /*0140*/ 	.short	0x0380
        /*0142*/ 	.short	0x003c


	//----- nvinfo : EIATTR_SW_WAR
	.align		4
.L_4807:
        /*0144*/ 	.byte	0x04, 0x36
        /*0146*/ 	.short	(.L_4809 - .L_4808)
.L_4808:
        /*0148*/ 	.word	0x00000008
.L_4809:


//--------------------- .nv.info._ZN2at6native18elementwise_kernelILi128ELi4EZNS0_22gpu_kernel_impl_nocastIZZZNS0_21clamp_max_kernel_cudaERNS_18TensorIteratorBaseERKN3c106ScalarEENKUlvE_clEvENKUlvE_clEvEUlhE_EEvS4_RKT_EUliE_EEviT1_ --------------------------
	.section	.nv.info._ZN2at6native18elementwise_kernelILi128ELi4EZNS0_22gpu_kernel_impl_nocastIZZZNS0_21clamp_max_kernel_cudaERNS_18TensorIteratorBaseERKN3c106ScalarEENKUlvE_clEvENKUlvE_clEvEUlhE_EEvS4_RKT_EUliE_EEviT1_,"",@"SHT_CUDA_INFO"
	.sectionflags	@""
	.align	4


	//----- nvinfo : EIATTR_CUDA_API_VERSION
	.align		4
        /*0000*/ 	.byte	0x04, 0x37
        /*0002*/ 	.short	(.L_4811 - .L_4810)
.L_4810:
        /*0004*/ 	.word	0x00000082


	//----- nvinfo : EIATTR_KPARAM_INFO
	.align		4
.L_4811:
        /*0008*/ 	.byte	0x04, 0x17
        /*000a*/ 	.short	(.L_4813 - .L_4812)
.L_4812:
        /*000c*/ 	.word	0x00000000
        /*0010*/ 	.short	0x0001
        /*0012*/ 	.short	0x0008
        /*0014*/ 	.byte	0x00, 0xf0, 0x81, 0x08


	//----- nvinfo : EIATTR_KPARAM_INFO
	.align		4
.L_4813:
        /*0018*/ 	.byte	0x04, 0x17
        /*001a*/ 	.short	(.L_4815 - .L_4814)
.L_4814:
        /*001c*/ 	.word	0x00000000
        /*0020*/ 	.short	0x0000
        /*0022*/ 	.short	0x0000
        /*0024*/ 	.byte	0x00, 0xf0, 0x11, 0x00


	//----- nvinfo : EIATTR_SPARSE_MMA_MASK
	.align		4
.L_4815:
        /*0028*/ 	.byte	0x03, 0x50
        /*002a*/ 	.short	0x0000


	//----- nvinfo : EIATTR_MAXREG_COUNT
	.align		4
        /*002c*/ 	.byte	0x03, 0x1b
        /*002e*/ 	.short	0x0080


	//----- nvinfo : EIATTR_MERCURY_ISA_VERSION
	.align		4
        /*0030*/ 	.byte	0x03, 0x5f
        /*0032*/ 	.short	0x0101


	//----- nvinfo : EIATTR_VRC_CTA_INIT_COUNT
	.align		4
        /*0034*/ 	.byte	0x02, 0x4a
	.zero		1
	.zero		1


	//----- nvinfo : EIATTR_EXIT_INSTR_OFFSETS
	.align		4
        /*0038*/ 	.byte	0x04, 0x1c
        /*003a*/ 	.short	(.L_4817 - .L_4816)


	//   ....[0]....
.L_4816:
        /*003c*/ 	.word	0x000002b0


	//   ....[1]....
        /*0040*/ 	.word	0x00000310


	//   ....[2]....
        /*0044*/ 	.word	0x00003dd0


	//   ....[3]....
        /*0048*/ 	.word	0x00005100


	//----- nvinfo : EIATTR_MAX_THREADS
	.align		4
.L_4817:
        /*004c*/ 	.byte	0x04, 0x05
        /*004e*/ 	.short	(.L_4819 - .L_4818)
.L_4818:
        /*0050*/ 	.word	0x00000080
        /*0054*/ 	.word	0x00000001
        /*0058*/ 	.word	0x00000001


	//----- nvinfo : EIATTR_CRS_STACK_SIZE
	.align		4
.L_4819:
        /*005c*/ 	.byte	0x04, 0x1e
        /*005e*/ 	.short	(.L_4821 - .L_4820)
.L_4820:
        /*0060*/ 	.word	0x00000000


	//----- nvinfo : EIATTR_CBANK_PARAM_SIZE
	.align		4
.L_4821:
        /*0064*/ 	.byte	0x03, 0x19
        /*0066*/ 	.short	0x0228


	//----- nvinfo : EIATTR_PARAM_CBANK
	.align		4
        /*0068*/ 	.byte	0x04, 0x0a
        /*006a*/ 	.short	(.L_4823 - .L_4822)
	.align		4
.L_4822:
        /*006c*/ 	.word	index@(.nv.constant0._ZN2at6native18elementwise_kernelILi128ELi4EZNS0_22gpu_kernel_impl_nocastIZZZNS0_21clamp_max_kernel_cudaERNS_18TensorIteratorBaseERKN3c106ScalarEENKUlvE_clEvENKUlvE_clEvEUlhE_EEvS4_RKT_EUliE_EEviT1_)
        /*0070*/ 	.short	0x0380
        /*0072*/ 	.short	0x0228


	//----- nvinfo : EIATTR_SW_WAR
	.align		4
.L_4823:
        /*0074*/ 	.byte	0x04, 0x36
        /*0076*/ 	.short	(.L_4825 - .L_4824)
.L_4824:
        /*0078*/ 	.word	0x00000008
.L_4825:


//--------------------- .nv.info._ZN2at6native27unrolled_elementwise_kernelIZZZNS0_21clamp_max_kernel_cudaERNS_18TensorIteratorBaseERKN3c106ScalarEENKUlvE_clEvENKUlvE_clEvEUlhE_St5arrayIPcLm2EELi4E23TrivialOffsetCalculatorILi1EjESF_NS0_6memory15LoadWithoutCastENSG_16StoreWithoutCastEEEviT_T0_T2_T3_T4_T5_ --------------------------
	.section	.nv.info._ZN2at6native27unrolled_elementwise_kernelIZZZNS0_21clamp_max_kernel_cudaERNS_18TensorIteratorBaseERKN3c106ScalarEENKUlvE_clEvENKUlvE_clEvEUlhE_St5arrayIPcLm2EELi4E23TrivialOffsetCalculatorILi1EjESF_NS0_6memory15LoadWithoutCastENSG_16StoreWithoutCastEEEviT_T0_T2_T3_T4_T5_,"",@"SHT_CUDA_INFO"
	.sectionflags	@""
	.align	4


	//----- nvinfo : EIATTR_CUDA_API_VERSION
	.align		4
        /*0000*/ 	.byte	0x04, 0x37
        /*0002*/ 	.short	(.L_4827 - .L_4826)
.L_4826:
        /*0004*/ 	.word	0x00000082


	//----- nvinfo : EIATTR_KPARAM_INFO
	.align		4
.L_4827:
        /*0008*/ 	.byte	0x04, 0x17
        /*000a*/ 	.short	(.L_4829 - .L_4828)
.L_4828:
        /*000c*/ 	.word	0x00000000
        /*0010*/ 	.short	0x0006
        /*0012*/ 	.short	0x002b
        /*0014*/ 	.byte	0x00, 0xf0, 0x05, 0x00


	//----- nvinfo : EIATTR_KPARAM_INFO
	.align		4
.L_4829:
        /*0018*/ 	.byte	0x04, 0x17
        /*001a*/ 	.short	(.L_4831 - .L_4830)
.L_4830:
        /*001c*/ 	.word	0x00000000
        /*0020*/ 	.short	0x0005
        /*0022*/ 	.short	0x002a
        /*0024*/ 	.byte	0x00, 0xf0, 0x05, 0x00


	//----- nvinfo : EIATTR_KPARAM_INFO
	.align		4
.L_4831:
        /*0028*/ 	.byte	0x04, 0x17
        /*002a*/ 	.short	(.L_4833 - .L_4832)
.L_4832:
        /*002c*/ 	.word	0x00000000
        /*0030*/ 	.short	0x0004
        /*0032*/ 	.short	0x0029
        /*0034*/ 	.byte	0x00, 0xf0, 0x05, 0x00


	//----- nvinfo : EIATTR_KPARAM_INFO
	.align		4
.L_4833:
        /*0038*/ 	.byte	0x04, 0x17
        /*003a*/ 	.short	(.L_4835 - .L_4834)
.L_4834:
        /*003c*/ 	.word	0x00000000
        /*0040*/ 	.short	0x0003
        /*0042*/ 	.short	0x0028
        /*0044*/ 	.byte	0x00, 0xf0, 0x05, 0x00


	//----- nvinfo : EIATTR_KPARAM_INFO
	.align		4
.L_4835:
        /*0048*/ 	.byte	0x04, 0x17
        /*004a*/ 	.short	(.L_4837 - .L_4836)
.L_4836:
        /*004c*/ 	.word	0x00000000
        /*0050*/ 	.short	0x0002
        /*0052*/ 	.short	0x0018
        /*0054*/ 	.byte	0x00, 0xf0, 0x41, 0x00


	//----- nvinfo : EIATTR_KPARAM_INFO
	.align		4
.L_4837:
        /*0058*/ 	.byte	0x04, 0x17
        /*005a*/ 	.short	(.L_4839 - .L_4838)
.L_4838:
        /*005c*/ 	.word	0x00000000
        /*0060*/ 	.short	0x0001
        /*0062*/ 	.short	0x0008
        /*0064*/ 	.byte	0x00, 0xf0, 0x41, 0x00


	//----- nvinfo : EIATTR_KPARAM_INFO
	.align		4
.L_4839:
        /*0068*/ 	.byte	0x04, 0x17
        /*006a*/ 	.short	(.L_4841 - .L_4840)
.L_4840:
        /*006c*/ 	.word	0x00000000
        /*0070*/ 	.short	0x0000
        /*0072*/ 	.short	0x0000
        /*0074*/ 	.byte	0x00, 0xf0, 0x11, 0x00


	//----- nvinfo : EIATTR_SPARSE_MMA_MASK
	.align		4
.L_4841:
        /*0078*/ 	.byte	0x03, 0x50
        /*007a*/ 	.short	0x0000


	//----- nvinfo : EIATTR_MAXREG_COUNT
	.align		4
        /*007c*/ 	.byte	0x03, 0x1b
        /*007e*/ 	.short	0x00ff


	//----- nvinfo : EIATTR_MERCURY_ISA_VERSION
	.align		4
        /*0080*/ 	.byte	0x03, 0x5f
        /*0082*/ 	.short	0x0101


	//----- nvinfo : EIATTR_VRC_CTA_INIT_COUNT
	.align		4
        /*0084*/ 	.byte	0x02, 0x4a
	.zero		1
	.zero		1


	//----- nvinfo : EIATTR_EXIT_INSTR_OFFSETS
	.align		4
        /*0088*/ 	.byte	0x04, 0x1c
        /*008a*/ 	.short	(.L_4843 - .L_4842)


	//   ....[0]....
.L_4842:
        /*008c*/ 	.word	0x000004d0


	//   ....[1]....
        /*0090*/ 	.word	0x00000530


	//----- nvinfo : EIATTR_MAX_THREADS
	.align		4
.L_4843:
        /*0094*/ 	.byte	0x04, 0x05
        /*0096*/ 	.short	(.L_4845 - .L_4844)
.L_4844:
        /*0098*/ 	.word	0x00000080
        /*009c*/ 	.word	0x00000001
        /*00a0*/ 	.word	0x00000001


	//----- nvinfo : EIATTR_CRS_STACK_SIZE
	.align		4
.L_4845:
        /*00a4*/ 	.byte	0x04, 0x1e
        /*00a6*/ 	.short	(.L_4847 - .L_4846)
.L_4846:
        /*00a8*/ 	.word	0x00000000


	//----- nvinfo : EIATTR_CBANK_PARAM_SIZE
	.align		4
.L_4847:
        /*00ac*/ 	.byte	0x03, 0x19
        /*00ae*/ 	.short	0x002c


	//----- nvinfo : EIATTR_PARAM_CBANK
	.align		4
        /*00b0*/ 	.byte	0x04, 0x0a
        /*00b2*/ 	.short	(.L_4849 - .L_4848)
	.align		4
.L_4848:
        /*00b4*/ 	.word	index@(.nv.constant0._ZN2at6native27unrolled_elementwise_kernelIZZZNS0_21clamp_max_kernel_cudaERNS_18TensorIteratorBaseERKN3c106ScalarEENKUlvE_clEvENKUlvE_clEvEUlhE_St5arrayIPcLm2EELi4E23TrivialOffsetCalculatorILi1EjESF_NS0_6memory15LoadWithoutCastENSG_16StoreWithoutCastEEEviT_T0_T2_T3_T4_T5_)
        /*00b8*/ 	.short	0x0380
        /*00ba*/ 	.short	0x002c


	//----- nvinfo : EIATTR_SW_WAR
	.align		4
.L_4849:
        /*00bc*/ 	.byte	0x04, 0x36
        /*00be*/ 	.short	(.L_4851 - .L_4850)
.L_4850:
        /*00c0*/ 	.word	0x00000008
.L_4851:


//--------------------- .nv.info._ZN2at6native29vectorized_elementwise_kernelILi2EZZZNS0_21clamp_max_kernel_cudaERNS_18TensorIteratorBaseERKN3c106ScalarEENKUlvE_clEvENKUlvE_clEvEUlhE_St5arrayIPcLm2EEEEviT0_T1_ --------------------------
	.section	.nv.info._ZN2at6native29vectorized_elementwise_kernelILi2EZZZNS0_21clamp_max_kernel_cudaERNS_18TensorIteratorBaseERKN3c106ScalarEENKUlvE_clEvENKUlvE_clEvEUlhE_St5arrayIPcLm2EEEEviT0_T1_,"",@"SHT_CUDA_INFO"
	.sectionflags	@""
	.align	4


	//----- nvinfo : EIATTR_CUDA_API_VERSION
	.align		4
        /*0000*/ 	.byte	0x04, 0x37
        /*0002*/ 	.short	(.L_4853 - .L_4852)
.L_4852:
        /*0004*/ 	.word	0x00000082


	//----- nvinfo : EIATTR_KPARAM_INFO
	.align		4
.L_4853:
        /*0008*/ 	.byte	0x04, 0x17
        /*000a*/ 	.short	(.L_4855 - .L_4854)
.L_4854:
        /*000c*/ 	.word	0x00000000
        /*0010*/ 	.short	0x0002
        /*0012*/ 	.short	0x0018
        /*0014*/ 	.byte	0x00, 0xf0, 0x41, 0x00


	//----- nvinfo : EIATTR_KPARAM_INFO
	.align		4
.L_4855:
        /*0018*/ 	.byte	0x04, 0x17
        /*001a*/ 	.short	(.L_4857 - .L_4856)
.L_4856:
        /*001c*/ 	.word	0x00000000
        /*0020*/ 	.short	0x0001
        /*0022*/ 	.short	0x0008
        /*0024*/ 	.byte	0x00, 0xf0, 0x41, 0x00


	//----- nvinfo : EIATTR_KPARAM_INFO
	.align		4
.L_4857:
        /*0028*/ 	.byte	0x04, 0x17
        /*002a*/ 	.short	(.L_4859 - .L_4858)
.L_4858:
        /*002c*/ 	.word	0x00000000
        /*0030*/ 	.short	0x0000
        /*0032*/ 	.short	0x0000
        /*0034*/ 	.byte	0x00, 0xf0, 0x11, 0x00


	//----- nvinfo : EIATTR_SPARSE_MMA_MASK
	.align		4
.L_4859:
        /*0038*/ 	.byte	0x03, 0x50
        /*003a*/ 	.short	0x0000


	//----- nvinfo : EIATTR_MAXREG_COUNT
	.align		4
        /*003c*/ 	.byte	0x03, 0x1b
        /*003e*/ 	.short	0x00ff


	//----- nvinfo : EIATTR_MERCURY_ISA_VERSION
	.align		4
        /*0040*/ 	.byte	0x03, 0x5f
        /*0042*/ 	.short	0x0101


	//----- nvinfo : EIATTR_VRC_CTA_INIT_COUNT
	.align		4
        /*0044*/ 	.byte	0x02, 0x4a
	.zero		1
	.zero		1


	//----- nvinfo : EIATTR_EXIT_INSTR_OFFSETS
	.align		4
        /*0048*/ 	.byte	0x04, 0x1c
        /*004a*/ 	.short	(.L_4861 - .L_4860)


	//   ....[0]....
.L_4860:
        /*004c*/ 	.word	0x00000980


	//   ....[1]....
        /*0050*/ 	.word	0x000009e0


	//   ....[2]....
        /*0054*/ 	.word	0x00000d00


	//----- nvinfo : EIATTR_MAX_THREADS
	.align		4
.L_4861:
        /*0058*/ 	.byte	0x04, 0x05
        /*005a*/ 	.short	(.L_4863 - .L_4862)
.L_4862:
        /*005c*/ 	.word	0x00000080
        /*0060*/ 	.word	0x00000001
        /*0064*/ 	.word	0x00000001


	//----- nvinfo : EIATTR_CRS_STACK_SIZE
	.align		4
.L_4863:
        /*0068*/ 	.byte	0x04, 0x1e
        /*006a*/ 	.short	(.L_4865 - .L_4864)
.L_4864:
        /*006c*/ 	.word	0x00000000


	//----- nvinfo : EIATTR_CBANK_PARAM_SIZE
	.align		4
.L_4865:
        /*0070*/ 	.byte	0x03, 0x19
        /*0072*/ 	.short	0x0028


	//----- nvinfo : EIATTR_PARAM_CBANK
	.align		4
        /*0074*/ 	.byte	0x04, 0x0a
        /*0076*/ 	.short	(.L_4867 - .L_4866)
	.align		4
.L_4866:
        /*0078*/ 	.word	index@(.nv.constant0._ZN2at6native29vectorized_elementwise_kernelILi2EZZZNS0_21clamp_max_kernel_cudaERNS_18TensorIteratorBaseERKN3c106ScalarEENKUlvE_clEvENKUlvE_clEvEUlhE_St5arrayIPcLm2EEEEviT0_T1_)
        /*007c*/ 	.short	0x0380
        /*007e*/ 	.short	0x0028


	//----- nvinfo : EIATTR_SW_WAR
	.align		4
.L_4867:
        /*0080*/ 	.byte	0x04, 0x36
        /*0082*/ 	.short	(.L_4869 - .L_4868)
.L_4868:
        /*0084*/ 	.word	0x00000008
.L_4869:


//--------------------- .nv.info._ZN2at6native29vectorized_elementwise_kernelILi4EZZZNS0_21clamp_max_kernel_cudaERNS_18TensorIteratorBaseERKN3c106ScalarEENKUlvE_clEvENKUlvE_clEvEUlhE_St5arrayIPcLm2EEEEviT0_T1_ --------------------------
	.section	.nv.info._ZN2at6native29vectorized_elementwise_kernelILi4EZZZNS0_21clamp_max_kernel_cudaERNS_18TensorIteratorBaseERKN3c106ScalarEENKUlvE_clEvENKUlvE_clEvEUlhE_St5arrayIPcLm2EEEEviT0_T1_,"",@"SHT_CUDA_INFO"
	.sectionflags	@""
	.align	4


	//----- nvinfo : EIATTR_CUDA_API_VERSION
	.align		4
        /*0000*/ 	.byte	0x04, 0x37
        /*0002*/ 	.short	(.L_4871 - .L_4870)
.L_4870:
        /*0004*/ 	.word	0x00000082


	//----- nvinfo : EIATTR_KPARAM_INFO
	.align		4
.L_4871:
        /*0008*/ 	.byte	0x04, 0x17
        /*000a*/ 	.short	(.L_4873 - .L_4872)
.L_4872:
        /*000c*/ 	.word	0x00000000
        /*0010*/ 	.short	0x0002
        /*0012*/ 	.short	0x0018
        /*0014*/ 	.byte	0x00, 0xf0, 0x41, 0x00


	//----- nvinfo : EIATTR_KPARAM_INFO
	.align		4
.L_4873:
        /*0018*/ 	.byte	0x04, 0x17
        /*001a*/ 	.short	(.L_4875 - .L_4874)
.L_4874:
        /*001c*/ 	.word	0x00000000
        /*0020*/ 	.short	0x0001
        /*0022*/ 	.short	0x0008
        /*0024*/ 	.byte	0x00, 0xf0, 0x41, 0x00


	//----- nvinfo : EIATTR_KPARAM_INFO
	.align		4
.L_4875:
        /*0028*/ 	.byte	0x04, 0x17
        /*002a*/ 	.short	(.L_4877 - .L_4876)
.L_4876:
        /*002c*/ 	.word	0x00000000
        /*0030*/ 	.short	0x0000
        /*0032*/ 	.short	0x0000
        /*0034*/ 	.byte	0x00, 0xf0, 0x11, 0x00


	//----- nvinfo : EIATTR_SPARSE_MMA_MASK
	.align		4
.L_4877:
        /*0038*/ 	.byte	0x03, 0x50
        /*003a*/ 	.short	0x0000


	//----- nvinfo : EIATTR_MAXREG_COUNT
	.align		4
        /*003c*/ 	.byte	0x03, 0x1b
        /*003e*/ 	.short	0x00ff


	//----- nvinfo : EIATTR_MERCURY_ISA_VERSION
	.align		4
        /*0040*/ 	.byte	0x03, 0x5f
        /*0042*/ 	.short	0x0101


	//----- nvinfo : EIATTR_VRC_CTA_INIT_COUNT
	.align		4
        /*0044*/ 	.byte	0x02, 0x4a
	.zero		1
	.zero		1


	//----- nvinfo : EIATTR_EXIT_INSTR_OFFSETS
	.align		4
        /*0048*/ 	.byte	0x04, 0x1c
        /*004a*/ 	.short	(.L_4879 - .L_4878)


	//   ....[0]....
.L_4878:
        /*004c*/ 	.word	0x00000980


	//   ....[1]....
        /*0050*/ 	.word	0x000009e0


	//   ....[2]....
        /*0054*/ 	.word	0x00000d40


	//----- nvinfo : EIATTR_MAX_THREADS
	.align		4
.L_4879:
        /*0058*/ 	.byte	0x04, 0x05
        /*005a*/ 	.short	(.L_4881 - .L_4880)
.L_4880:
        /*005c*/ 	.word	0x00000080
        /*0060*/ 	.word	0x00000001
        /*0064*/ 	.word	0x00000001


	//----- nvinfo : EIATTR_CRS_STACK_SIZE
	.align		4
.L_4881:
        /*0068*/ 	.byte	0x04, 0x1e
        /*006a*/ 	.short	(.L_4883 - .L_4882)
.L_4882:
        /*006c*/ 	.word	0x00000000


	//----- nvinfo : EIATTR_CBANK_PARAM_SIZE
	.align		4
.L_4883:
        /*0070*/ 	.byte	0x03, 0x19
        /*0072*/ 	.short	0x0028


	//----- nvinfo : EIATTR_PARAM_CBANK
	.align		4
        /*0074*/ 	.byte	0x04, 0x0a
        /*0076*/ 	.short	(.L_4885 - .L_4884)
	.align		4
.L_4884:
        /*0078*/ 	.word	index@(.nv.constant0._ZN2at6native29vectorized_elementwise_kernelILi4EZZZNS0_21clamp_max_kernel_cudaERNS_18TensorIteratorBaseERKN3c106ScalarEENKUlvE_clEvENKUlvE_clEvEUlhE_St5arrayIPcLm2EEEEviT0_T1_)
        /*007c*/ 	.short	0x0380
        /*007e*/ 	.short	0x0028


	//----- nvinfo : EIATTR_SW_WAR
	.align		4
.L_4885:
        /*0080*/ 	.byte	0x04, 0x36
        /*0082*/ 	.short	(.L_4887 - .L_4886)
.L_4886:
        /*0084*/ 	.word	0x00000008
.L_4887:


//--------------------- .nv.info._ZN2at6native29vectorized_elementwise_kernelILi8EZZZNS0_21clamp_max_kernel_cudaERNS_18TensorIteratorBaseERKN3c106ScalarEENKUlvE_clEvENKUlvE_clEvEUlhE_St5arrayIPcLm2EEEEviT0_T1_ --------------------------
	.section	.nv.info._ZN2at6native29vectorized_elementwise_kernelILi8EZZZNS0_21clamp_max_kernel_cudaERNS_18TensorIteratorBaseERKN3c106ScalarEENKUlvE_clEvENKUlvE_clEvEUlhE_St5arrayIPcLm2EEEEviT0_T1_,"",@"SHT_CUDA_INFO"
	.sectionflags	@""
	.align	4


	//----- nvinfo : EIATTR_CUDA_API_VERSION
	.align		4
        /*0000*/ 	.byte	0x04, 0x37
        /*0002*/ 	.short	(.L_4889 - .L_4888)
.L_4888:
        /*0004*/ 	.word	0x00000082


	//----- nvinfo : EIATTR_KPARAM_INFO
	.align		4
.L_4889:
        /*0008*/ 	.byte	0x04, 0x17
        /*000a*/ 	.short	(.L_4891 - .L_4890)
.L_4890:
        /*000c*/ 	.word	0x00000000
        /*0010*/ 	.short	0x0002
        /*0012*/ 	.short	0x0018
        /*0014*/ 	.byte	0x00, 0xf0, 0x41, 0x00


	//----- nvinfo : EIATTR_KPARAM_INFO
	.align		4
.L_4891:
        /*0018*/ 	.byte	0x04, 0x17
        /*001a*/ 	.short	(.L_4893 - .L_4892)
.L_4892:
        /*001c*/ 	.word	0x00000000
        /*0020*/ 	.short	0x0001
        /*0022*/ 	.short	0x0008
        /*0024*/ 	.byte	0x00, 0xf0, 0x41, 0x00


	//----- nvinfo : EIATTR_KPARAM_INFO
	.align		4
.L_4893:
        /*0028*/ 	.byte	0x04, 0x17
        /*002a*/ 	.short	(.L_4895 - .L_4894)
.L_4894:
        /*002c*/ 	.word	0x00000000
        /*0030*/ 	.short	0x0000
        /*0032*/ 	.short	0x0000
        /*0034*/ 	.byte	0x00, 0xf0, 0x11, 0x00


	//----- nvinfo : EIATTR_SPARSE_MMA_MASK
	.align		4
.L_4895:
        /*0038*/ 	.byte	0x03, 0x50
        /*003a*/ 	.short	0x0000


	//----- nvinfo : EIATTR_MAXREG_COUNT
	.align		4
        /*003c*/ 	.byte	0x03, 0x1b
        /*003e*/ 	.short	0x00ff


	//----- nvinfo : EIATTR_MERCURY_ISA_VERSION
	.align		4
        /*0040*/ 	.byte	0x03, 0x5f
        /*0042*/ 	.short	0x0101


	//----- nvinfo : EIATTR_VRC_CTA_INIT_COUNT
	.align		4
        /*0044*/ 	.byte	0x02, 0x4a
	.zero		1
	.zero		1


	//----- nvinfo : EIATTR_EXIT_INSTR_OFFSETS
	.align		4
        /*0048*/ 	.byte	0x04, 0x1c
        /*004a*/ 	.short	(.L_4897 - .L_4896)


	//   ....[0]....
.L_4896:
        /*004c*/ 	.word	0x00000980


	//   ....[1]....
        /*0050*/ 	.word	0x000009e0


	//   ....[2]....
        /*0054*/ 	.word	0x00000d30


	//----- nvinfo : EIATTR_MAX_THREADS
	.align		4
.L_4897:
        /*0058*/ 	.byte	0x04, 0x05
        /*005a*/ 	.short	(.L_4899 - .L_4898)
.L_4898:
        /*005c*/ 	.word	0x00000080
        /*0060*/ 	.word	0x00000001
        /*0064*/ 	.word	0x00000001


	//----- nvinfo : EIATTR_CRS_STACK_SIZE
	.align		4
.L_4899:
        /*0068*/ 	.byte	0x04, 0x1e
        /*006a*/ 	.short	(.L_4901 - .L_4900)
.L_4900:
        /*006c*/ 	.word	0x00000000


	//----- nvinfo : EIATTR_CBANK_PARAM_SIZE
	.align		4
.L_4901:
        /*0070*/ 	.byte	0x03, 0x19
        /*0072*/ 	.short	0x0028


	//----- nvinfo : EIATTR_PARAM_CBANK
	.align		4
        /*0074*/ 	.byte	0x04, 0x0a
        /*0076*/ 	.short	(.L_4903 - .L_4902)
	.align		4
.L_4902:
        /*0078*/ 	.word	index@(.nv.constant0._ZN2at6native29vectorized_elementwise_kernelILi8EZZZNS0_21clamp_max_kernel_cudaERNS_18TensorIteratorBaseERKN3c106ScalarEENKUlvE_clEvENKUlvE_clEvEUlhE_St5arrayIPcLm2EEEEviT0_T1_)
        /*007c*/ 	.short	0x0380
        /*007e*/ 	.short	0x0028


	//----- nvinfo : EIATTR_SW_WAR
	.align		4
.L_4903:
        /*0080*/ 	.byte	0x04, 0x36
        /*0082*/ 	.short	(.L_4905 - .L_4904)
.L_4904:
        /*0084*/ 	.word	0x00000008
.L_4905:


//--------------------- .nv.info._ZN2at6native18elementwise_kernelILi128ELi4EZNS0_15gpu_kernel_implIZZZNS0_21clamp_min_kernel_cudaERNS_18TensorIteratorBaseERKN3c106ScalarEENKUlvE_clEvENKUlvE7_clEvEUlNS5_8BFloat16EE_EEvS4_RKT_EUliE_EEviT1_ --------------------------
	.section	.nv.info._ZN2at6native18elementwise_kernelILi128ELi4EZNS0_15gpu_kernel_implIZZZNS0_21clamp_min_kernel_cudaERNS_18TensorIteratorBaseERKN3c106ScalarEENKUlvE_clEvENKUlvE7_clEvEUlNS5_8BFloat16EE_EEvS4_RKT_EUliE_EEviT1_,"",@"SHT_CUDA_INFO"
	.sectionflags	@""
	.align	4


	//----- nvinfo : EIATTR_CUDA_API_VERSION
	.align		4
        /*0000*/ 	.byte	0x04, 0x37
        /*0002*/ 	.short	(.L_4907 - .L_4906)
.L_4906:
        /*0004*/ 	.word	0x00000082


	//----- nvinfo : EIATTR_KPARAM_INFO
	.align		4
.L_4907:
        /*0008*/ 	.byte	0x04, 0x17
        /*000a*/ 	.short	(.L_4909 - .L_4908)
.L_4908:
        /*000c*/ 	.word	0x00000000
        /*0010*/ 	.short	0x0001
        /*0012*/ 	.short	0x0008
        /*0014*/ 	.byte	0x00, 0xf0, 0xa1, 0x08


	//----- nvinfo : EIATTR_KPARAM_INFO
	.align		4
.L_4909:
        /*0018*/ 	.byte	0x04, 0x17
        /*001a*/ 	.short	(.L_4911 - .L_4910)
.L_4910:
        /*001c*/ 	.word	0x00000000
        /*0020*/ 	.short	0x0000
        /*0022*/ 	.short	0x0000
        /*0024*/ 	.byte	0x00, 0xf0, 0x11, 0x00


	//----- nvinfo : EIATTR_SPARSE_MMA_MASK
	.align		4
.L_4911:
        /*0028*/ 	.byte	0x03, 0x50
        /*002a*/ 	.short	0x0000


	//----- nvinfo : EIATTR_MAXREG_COUNT
	.align		4
        /*002c*/ 	.byte	0x03, 0x1b
        /*002e*/ 	.short	0x0080


	//----- nvinfo : EIATTR_EXTERNS
	.align		4
        /*0030*/ 	.byte	0x04, 0x0f
        /*0032*/ 	.short	(.L_4913 - .L_4912)


	//   ....[0]....
	.align		4
.L_4912:
        /*0034*/ 	.word	index@(__assertfail)


	//----- nvinfo : EIATTR_MERCURY_ISA_VERSION
	.align		4
.L_4913:
        /*0038*/ 	.byte	0x03, 0x5f
        /*003a*/ 	.short	0x0101


	//----- nvinfo : EIATTR_VRC_CTA_INIT_COUNT
	.align		4
        /*003c*/ 	.byte	0x02, 0x4a
	.zero		1
	.zero		1


	//----- nvinfo : EIATTR_SYSCALL_OFFSETS
	.align		4
        /*0040*/ 	.byte	0x04, 0x46
        /*0042*/ 	.short	(.L_4915 - .L_4914)


	//   ....[0]....
.L_4914:
        /*0044*/ 	.word	0x000022f0


	//   ....[1]....
        /*0048*/ 	.word	0x00003260


	//   ....[2]....
        /*004c*/ 	.word	0x000056f0


	//   ....[3]....
        /*0050*/ 	.word	0x000064a0


	//   ....[4]....
        /*0054*/ 	.word	0x00008a20


	//   ....[5]....
        /*0058*/ 	.word	0x000097d0


	//   ....[6]....
        /*005c*/ 	.word	0x0000bd60


	//   ....[7]....
        /*0060*/ 	.word	0x0000cae0


	//----- nvinfo : EIATTR_EXIT_INSTR_OFFSETS
	.align		4
.L_4915:
        /*0064*/ 	.byte	0x04, 0x1c
        /*0066*/ 	.short	(.L_4917 - .L_4916)


	//   ....[0]....
.L_4916:
        /*0068*/ 	.word	0x00009a90


	//   ....[1]....
        /*006c*/ 	.word	0x0000bf60


	//   ....[2]....
        /*0070*/ 	.word	0x0000bfa0


	//   ....[3]....
        /*0074*/ 	.word	0x0000c040


	//   ....[4]....
        /*0078*/ 	.word	0x0000c080


	//   ....[5]....
        /*007c*/ 	.word	0x0000c0c0


	//   ....[6]....
        /*0080*/ 	.word	0x0000c150


	//   ....[7]....
        /*0084*/ 	.word	0x0000c190


	//   ....[8]....
        /*0088*/ 	.word	0x0000c230


	//   ....[9]....
        /*008c*/ 	.word	0x0000c280


	//   ....[10]....
        /*0090*/ 	.word	0x0000c2d0


	//   ....[11]....
        /*0094*/ 	.word	0x0000c3b0


	//   ....[12]....
        /*0098*/ 	.word	0x0000c520


	//   ....[13]....
        /*009c*/ 	.word	0x0000c690


	//   ....[14]....
        /*00a0*/ 	.word	0x0000c7f0


	//   ....[15]....
        /*00a4*/ 	.word	0x0000c830


	//   ....[16]....
        /*00a8*/ 	.word	0x0000c870


	//   ....[17]....
        /*00ac*/ 	.word	0x0000c920


	//   ....[18]....
        /*00b0*/ 	.word	0x0000c980


	//   ....[19]....
        /*00b4*/ 	.word	0x0000caf0


	//   ....[20]....
        /*00b8*/ 	.word	0x0000cc00


	//   ....[21]....
        /*00bc*/ 	.word	0x0000cd40


	//   ....[22]....
        /*00c0*/ 	.word	0x0000cd60


	//----- nvinfo : EIATTR_MAX_THREADS
	.align		4
.L_4917:
        /*00c4*/ 	.byte	0x04, 0x05
        /*00c6*/ 	.short	(.L_4919 - .L_4918)
.L_4918:
        /*00c8*/ 	.word	0x00000080
        /*00cc*/ 	.word	0x00000001
        /*00d0*/ 	.word	0x00000001


	//----- nvinfo : EIATTR_CRS_STACK_SIZE
	.align		4
.L_4919:
        /*00d4*/ 	.byte	0x04, 0x1e
        /*00d6*/ 	.short	(.L_4921 - .L_4920)
.L_4920:
        /*00d8*/ 	.word	0x00000000


	//----- nvinfo : EIATTR_CBANK_PARAM_SIZE
	.align		4
.L_4921:
        /*00dc*/ 	.byte	0x03, 0x19
        /*00de*/ 	.short	0x0230


	//----- nvinfo : EIATTR_PARAM_CBANK
	.align		4
        /*00e0*/ 	.byte	0x04, 0x0a
        /*00e2*/ 	.short	(.L_4923 - .L_4922)
	.align		4
.L_4922:
        /*00e4*/ 	.word	index@(.nv.constant0._ZN2at6native18elementwise_kernelILi128ELi4EZNS0_15gpu_kernel_implIZZZNS0_21clamp_min_kernel_cudaERNS_18TensorIteratorBaseERKN3c106ScalarEENKUlvE_clEvENKUlvE7_clEvEUlNS5_8BFloat16EE_EEvS4_RKT_EUliE_EEviT1_)
        /*00e8*/ 	.short	0x0380
        /*00ea*/ 	.short	0x0230


	//----- nvinfo : EIATTR_SW_WAR
	.align		4
.L_4923:
        /*00ec*/ 	.byte	0x04, 0x36
        /*00ee*/ 	.short	(.L_4925 - .L_4924)
.L_4924:
        /*00f0*/ 	.word	0x00000008
.L_4925:


//--------------------- .nv.info._ZN2at6native27unrolled_elementwise_kernelIZZZNS0_21clamp_min_kernel_cudaERNS_18TensorIteratorBaseERKN3c106ScalarEENKUlvE_clEvENKUlvE7_clEvEUlNS4_8BFloat16EE_St5arrayIPcLm2EELi4E23TrivialOffsetCalculatorILi1EjESG_NS0_6memory12LoadWithCastILi1EEENSH_13StoreWithCastILi1EEEEEviT_T0_T2_T3_T4_T5_ --------------------------
	.section	.nv.info._ZN2at6native27unrolled_elementwise_kernelIZZZNS0_21clamp_min_kernel_cudaERNS_18TensorIteratorBaseERKN3c106ScalarEENKUlvE_clEvENKUlvE7_clEvEUlNS4_8BFloat16EE_St5arrayIPcLm2EELi4E23TrivialOffsetCalculatorILi1EjESG_NS0_6memory12LoadWithCastILi1EEENSH_13StoreWithCastILi1EEEEEviT_T0_T2_T3_T4_T5_,"",@"SHT_CUDA_INFO"
	.sectionflags	@""
	.align	4


	//----- nvinfo : EIATTR_CUDA_API_VERSION
	.align		4
        /*0000*/ 	.byte	0x04, 0x37
        /*0002*/ 	.short	(.L_4927 - .L_4926)
.L_4926:
        /*0004*/ 	.word	0x00000082


	//----- nvinfo : EIATTR_KPARAM_INFO
	.align		4
.L_4927:
        /*0008*/ 	.byte	0x04, 0x17
        /*000a*/ 	.short	(.L_4929 - .L_4928)
.L_4928:
        /*000c*/ 	.word	0x00000000
        /*0010*/ 	.short	0x0006
        /*0012*/ 	.short	0x0034
        /*0014*/ 	.byte	0x00, 0xf0, 0x21, 0x00


	//----- nvinfo : EIATTR_KPARAM_INFO
	.align		4
.L_4929:
        /*0018*/ 	.byte	0x04, 0x17
        /*001a*/ 	.short	(.L_4931 - .L_4930)
.L_4930:
        /*001c*/ 	.word	0x00000000
        /*0020*/ 	.short	0x0005
        /*0022*/ 	.short	0x002c
        /*0024*/ 	.byte	0x00, 0xf0, 0x21, 0x00


	//----- nvinfo : EIATTR_KPARAM_INFO
	.align		4
.L_4931:
        /*0028*/ 	.byte	0x04, 0x17
        /*002a*/ 	.short	(.L_4933 - .L_4932)
.L_4932:
        /*002c*/ 	.word	0x00000000
        /*0030*/ 	.short	0x0004
        /*0032*/ 	.short	0x0029
        /*0034*/ 	.byte	0x00, 0xf0, 0x05, 0x00


	//----- nvinfo : EIATTR_KPARAM_INFO
	.align		4
.L_4933:
        /*0038*/ 	.byte	0x04, 0x17
        /*003a*/ 	.short	(.L_4935 - .L_4934)
.L_4934:
        /*003c*/ 	.word	0x00000000
        /*0040*/ 	.short	0x0003
        /*0042*/ 	.short	0x0028
        /*0044*/ 	.byte	0x00, 0xf0, 0x05, 0x00


	//----- nvinfo : EIATTR_KPARAM_INFO
	.align		4
.L_4935:
        /*0048*/ 	.byte	0x04, 0x17
        /*004a*/ 	.short	(.L_4937 - .L_4936)
.L_4936:
        /*004c*/ 	.word	0x00000000
        /*0050*/ 	.short	0x0002
        /*0052*/ 	.short	0x0018
        /*0054*/ 	.byte	0x00, 0xf0, 0x41, 0x00


	//----- nvinfo : EIATTR_KPARAM_INFO
	.align		4
.L_4937:
        /*0058*/ 	.byte	0x04, 0x17
        /*005a*/ 	.short	(.L_4939 - .L_4938)
.L_4938:
        /*005c*/ 	.word	0x00000000
        /*0060*/ 	.short	0x0001
        /*0062*/ 	.short	0x0008
        /*0064*/ 	.byte	0x00, 0xf0, 0x41, 0x00


	//----- nvinfo : EIATTR_KPARAM_INFO
	.align		4
.L_4939:
        /*0068*/ 	.byte	0x04, 0x17
        /*006a*/ 	.short	(.L_4941 - .L_4940)
.L_4940:
        /*006c*/ 	.word	0x00000000
        /*0070*/ 	.short	0x0000
        /*0072*/ 	.short	0x0000
        /*0074*/ 	.byte	0x00, 0xf0, 0x11, 0x00


	//----- nvinfo : EIATTR_SPARSE_MMA_MASK
	.align		4
.L_4941:
        /*0078*/ 	.byte	0x03, 0x50
        /*007a*/ 	.short	0x0000


	//----- nvinfo : EIATTR_MAXREG_COUNT
	.align		4
        /*007c*/ 	.byte	0x03, 0x1b
        /*007e*/ 	.short	0x00ff


	//----- nvinfo : EIATTR_EXTERNS
	.align		4
        /*0080*/ 	.byte	0x04, 0x0f
        /*0082*/ 	.short	(.L_4943 - .L_4942)


	//   ....[0]....
	.align		4
.L_4942:
        /*0084*/ 	.word	index@(__assertfail)


	//----- nvinfo : EIATTR_MERCURY_ISA_VERSION
	.align		4
.L_4943:
        /*0088*/ 	.byte	0x03, 0x5f
        /*008a*/ 	.short	0x0101


	//----- nvinfo : EIATTR_VRC_CTA_INIT_COUNT
	.align		4
        /*008c*/ 	.byte	0x02, 0x4a
	.zero		1
	.zero		1


	//----- nvinfo : EIATTR_SYSCALL_OFFSETS
	.align		4
        /*0090*/ 	.byte	0x04, 0x46
        /*0092*/ 	.short	(.L_4945 - .L_4944)


	//   ....[0]....
.L_4944:
        /*0094*/ 	.word	0x00001000


	//   ....[1]....
        /*0098*/ 	.word	0x000021e0


	//   ....[2]....
        /*009c*/ 	.word	0x00003300


	//   ....[3]....
        /*00a0*/ 	.word	0x00004420


	//   ....[4]....
        /*00a4*/ 	.word	0x000056d0


	//   ....[5]....
        /*00a8*/ 	.word	0x000065b0


	//   ....[6]....
        /*00ac*/ 	.word	0x00007530


	//   ....[7]....
        /*00b0*/ 	.word	0x000084b0


	//----- nvinfo : EIATTR_EXIT_INSTR_OFFSETS
	.align		4
.L_4945:
        /*00b4*/ 	.byte	0x04, 0x1c
        /*00b6*/ 	.short	(.L_4947 - .L_4946)


	//   ....[0]....
.L_4946:
        /*00b8*/ 	.word	0x000077e0


	//   ....[1]....
        /*00bc*/ 	.word	0x00007930


	//   ....[2]....
        /*00c0*/ 	.word	0x00007970


	//   ....[3]....
        /*00c4*/ 	.word	0x00007a10


	//   ....[4]....
        /*00c8*/ 	.word	0x00007a50


	//   ....[5]....
        /*00cc*/ 	.word	0x00007a90


	//   ....[6]....
        /*00d0*/ 	.word	0x00007b20


	//   ....[7]....
        /*00d4*/ 	.word	0x00007b60


	//   ....[8]....
        /*00d8*/ 	.word	0x00007c00


	//   ....[9]....
        /*00dc*/ 	.word	0x00007c50


	//   ....[10]....
        /*00e0*/ 	.word	0x00007ca0


	//   ....[11]....
        /*00e4*/ 	.word	0x00007d80


	//   ....[12]....
        /*00e8*/ 	.word	0x00007ef0


	//   ....[13]....
        /*00ec*/ 	.word	0x00008060


	//   ....[14]....
        /*00f0*/ 	.word	0x000081c0


	//   ....[15]....
        /*00f4*/ 	.word	0x00008200


	//   ....[16]....
        /*00f8*/ 	.word	0x00008240


	//   ....[17]....
        /*00fc*/ 	.word	0x000082f0


	//   ....[18]....
        /*0100*/ 	.word	0x00008350


	//   ....[19]....
        /*0104*/ 	.word	0x000084c0


	//   ....[20]....
        /*0108*/ 	.word	0x000085d0


	//   ....[21]....
        /*010c*/ 	.word	0x00008710


	//   ....[22]....
        /*0110*/ 	.word	0x00008730


	//----- nvinfo : EIATTR_MAX_THREADS
	.align		4
.L_4947:
        /*0114*/ 	.byte	0x04, 0x05
        /*0116*/ 	.short	(.L_4949 - .L_4948)
.L_4948:
        /*0118*/ 	.word	0x00000080
        /*011c*/ 	.word	0x00000001
        /*0120*/ 	.word	0x00000001


	//----- nvinfo : EIATTR_CRS_STACK_SIZE
	.align		4
.L_4949:
        /*0124*/ 	.byte	0x04, 0x1e
        /*0126*/ 	.short	(.L_4951 - .L_4950)
.L_4950:
        /*0128*/ 	.word	0x00000000


	//----- nvinfo : EIATTR_CBANK_PARAM_SIZE
	.align		4
.L_4951:
        /*012c*/ 	.byte	0x03, 0x19
        /*012e*/ 	.short	0x003c


	//----- nvinfo : EIATTR_PARAM_CBANK
	.align		4
        /*0130*/ 	.byte	0x04, 0x0a
        /*0132*/ 	.short	(.L_4953 - .L_4952)
	.align		4
.L_4952:
        /*0134*/ 	.word	index@(.nv.constant0._ZN2at6native27unrolled_elementwise_kernelIZZZNS0_21clamp_min_kernel_cudaERNS_18TensorIteratorBaseERKN3c106ScalarEENKUlvE_clEvENKUlvE7_clEvEUlNS4_8BFloat16EE_St5arrayIPcLm2EELi4E23TrivialOffsetCalculatorILi1EjESG_NS0_6memory12LoadWithCastILi1EEENSH_13StoreWithCastILi1EEEEEviT_T0_T2_T3_T4_T5_)
        /*0138*/ 	.short	0x0380
        /*013a*/ 	.short	0x003c


	//----- nvinfo : EIATTR_SW_WAR
	.align		4
.L_4953:
        /*013c*/ 	.byte	0x04, 0x36
        /*013e*/ 	.short	(.L_4955 - .L_4954)
.L_4954:
        /*0140*/ 	.word	0x00000008
.L_4955:


//--------------------- .nv.info._ZN2at6native18elementwise_kernelILi128ELi4EZNS0_22gpu_kernel_impl_nocastIZZZNS0_21clamp_min_kernel_cudaERNS_18TensorIteratorBaseERKN3c106ScalarEENKUlvE_clEvENKUlvE7_clEvEUlNS5_8BFloat16EE_EEvS4_RKT_EUliE_EEviT1_ --------------------------
	.section	.nv.info._ZN2at6native18elementwise_kernelILi128ELi4EZNS0_22gpu_kernel_impl_nocastIZZZNS0_21clamp_min_kernel_cudaERNS_18TensorIteratorBaseERKN3c106ScalarEENKUlvE_clEvENKUlvE7_clEvEUlNS5_8BFloat16EE_EEvS4_RKT_EUliE_EEviT1_,"",@"SHT_CUDA_INFO"
	.sectionflags	@""
	.align	4


	//----- nvinfo : EIATTR_CUDA_API_VERSION
	.align		4
        /*0000*/ 	.byte	0x04, 0x37
        /*0002*/ 	.short	(.L_4957 - .L_4956)
.L_4956:
        /*0004*/ 	.word	0x00000082


	//----- nvinfo : EIATTR_KPARAM_INFO
	.align		4
.L_4957:
        /*0008*/ 	.byte	0x04, 0x17
        /*000a*/ 	.short	(.L_4959 - .L_4958)
.L_4958:
        /*000c*/ 	.word	0x00000000
        /*0010*/ 	.short	0x0001
        /*0012*/ 	.short	0x0008
        /*0014*/ 	.byte	0x00, 0xf0, 0x81, 0x08


	//----- nvinfo : EIATTR_KPARAM_INFO
	.align		4
.L_4959:
        /*0018*/ 	.byte	0x04, 0x17
        /*001a*/ 	.short	(.L_4961 - .L_4960)
.L_4960:
        /*001c*/ 	.word	0x00000000
        /*0020*/ 	.short	0x0000
        /*0022*/ 	.short	0x0000
        /*0024*/ 	.byte	0x00, 0xf0, 0x11, 0x00


	//----- nvinfo : EIATTR_SPARSE_MMA_MASK
	.align		4
.L_4961:
        /*0028*/ 	.byte	0x03, 0x50
        /*002a*/ 	.short	0x0000


	//----- nvinfo : EIATTR_MAXREG_COUNT
	.align		4
        /*002c*/ 	.byte	0x03, 0x1b
        /*002e*/ 	.short	0x0080


	//----- nvinfo : EIATTR_MERCURY_ISA_VERSION
	.align		4
        /*0030*/ 	.byte	0x03, 0x5f
        /*0032*/ 	.short	0x0101


	//----- nvinfo : EIATTR_VRC_CTA_INIT_COUNT
	.align		4
        /*0034*/ 	.byte	0x02, 0x4a
	.zero		1
	.zero		1


	//----- nvinfo : EIATTR_EXIT_INSTR_OFFSETS
	.align		4
        /*0038*/ 	.byte	0x04, 0x1c
        /*003a*/ 	.short	(.L_4963 - .L_4962)


	//   ....[0]....
.L_4962:
        /*003c*/ 	.word	0x000003a0


	//   ....[1]....
        /*0040*/ 	.word	0x00000450


	//   ....[2]....
        /*0044*/ 	.word	0x00004030


	//   ....[3]....
        /*0048*/ 	.word	0x000053b0


	//----- nvinfo : EIATTR_MAX_THREADS
	.align		4
.L_4963:
        /*004c*/ 	.byte	0x04, 0x05
        /*004e*/ 	.short	(.L_4965 - .L_4964)
.L_4964:
        /*0050*/ 	.word	0x00000080
        /*0054*/ 	.word	0x00000001
        /*0058*/ 	.word	0x00000001


	//----- nvinfo : EIATTR_CRS_STACK_SIZE
	.align		4
.L_4965:
        /*005c*/ 	.byte	0x04, 0x1e
        /*005e*/ 	.short	(.L_4967 - .L_4966)
.L_4966:
        /*0060*/ 	.word	0x00000000


	//----- nvinfo : EIATTR_CBANK_PARAM_SIZE
	.align		4
.L_4967:
        /*0064*/ 	.byte	0x03, 0x19
        /*0066*/ 	.short	0x0228


	//----- nvinfo : EIATTR_PARAM_CBANK
	.align		4
        /*0068*/ 	.byte	0x04, 0x0a
        /*006a*/ 	.short	(.L_4969 - .L_4968)
	.align		4
.L_4968:
        /*006c*/ 	.word	index@(.nv.constant0._ZN2at6native18elementwise_kernelILi128ELi4EZNS0_22gpu_kernel_impl_nocastIZZZNS0_21clamp_min_kernel_cudaERNS_18TensorIteratorBaseERKN3c106ScalarEENKUlvE_clEvENKUlvE7_clEvEUlNS5_8BFloat16EE_EEvS4_RKT_EUliE_EEviT1_)
        /*0070*/ 	.short	0x0380
        /*0072*/ 	.short	0x0228


	//----- nvinfo : EIATTR_SW_WAR
	.align		4
.L_4969:
        /*0074*/ 	.byte	0x04, 0x36
        /*0076*/ 	.short	(.L_4971 - .L_4970)
.L_4970:
        /*0078*/ 	.word	0x00000008
.L_4971:


//--------------------- .nv.info._ZN2at6native27unrolled_elementwise_kernelIZZZNS0_21clamp_min_kernel_cudaERNS_18TensorIteratorBaseERKN3c106ScalarEENKUlvE_clEvENKUlvE7_clEvEUlNS4_8BFloat16EE_St5arrayIPcLm2EELi4E23TrivialOffsetCalculatorILi1EjESG_NS0_6memory15LoadWithoutCastENSH_16StoreWithoutCastEEEviT_T0_T2_T3_T4_T5_ --------------------------
	.section	.nv.info._ZN2at6native27unrolled_elementwise_kernelIZZZNS0_21clamp_min_kernel_cudaERNS_18TensorIteratorBaseERKN3c106ScalarEENKUlvE_clEvENKUlvE7_clEvEUlNS4_8BFloat16EE_St5arrayIPcLm2EELi4E23TrivialOffsetCalculatorILi1EjESG_NS0_6memory15LoadWithoutCastENSH_16StoreWithoutCastEEEviT_T0_T2_T3_T4_T5_,"",@"SHT_CUDA_INFO"
	.sectionflags	@""
	.align	4


	//----- nvinfo : EIATTR_CUDA_API_VERSION
	.align		4
        /*0000*/ 	.byte	0x04, 0x37
        /*0002*/ 	.short	(.L_4973 - .L_4972)
.L_4972:
        /*0004*/ 	.word	0x00000082


	//----- nvinfo : EIATTR_KPARAM_INFO
	.align		4
.L_4973:
        /*0008*/ 	.byte	0x04, 0x17
        /*000a*/ 	.short	(.L_4975 - .L_4974)
.L_4974:
        /*000c*/ 	.word	0x00000000
        /*0010*/ 	.short	0x0006
        /*0012*/ 	.short	0x002b
        /*0014*/ 	.byte	0x00, 0xf0, 0x05, 0x00


	//----- nvinfo : EIATTR_KPARAM_INFO
	.align		4
.L_4975:
        /*0018*/ 	.byte	0x04, 0x17
        /*001a*/ 	.short	(.L_4977 - .L_4976)
.L_4976:
        /*001c*/ 	.word	0x00000000
        /*0020*/ 	.short	0x0005
        /*0022*/ 	.short	0x002a
        /*0024*/ 	.byte	0x00, 0xf0, 0x05, 0x00


	//----- nvinfo : EIATTR_KPARAM_INFO
	.align		4
.L_4977:
        /*0028*/ 	.byte	0x04, 0x17
        /*002a*/ 	.short	(.L_4979 - .L_4978)
.L_4978:
        /*002c*/ 	.word	0x00000000
        /*0030*/ 	.short	0x0004
        /*0032*/ 	.short	0x0029
        /*0034*/ 	.byte	0x00, 0xf0, 0x05, 0x00


	//----- nvinfo : EIATTR_KPARAM_INFO
	.align		4
.L_4979:
        /*0038*/ 	.byte	0x04, 0x17
        /*003a*/ 	.short	(.L_4981 - .L_4980)
.L_4980:
        /*003c*/ 	.word	0x00000000
        /*0040*/ 	.short	0x0003
        /*0042*/ 	.short	0x0028
        /*0044*/ 	.byte	0x00, 0xf0, 0x05, 0x00


	//----- nvinfo : EIATTR_KPARAM_INFO
	.align		4
.L_4981:
        /*0048*/ 	.byte	0x04, 0x17
        /*004a*/ 	.short	(.L_4983 - .L_4982)
.L_4982:
        /*004c*/ 	.word	0x00000000
        /*0050*/ 	.short	0x0002
        /*0052*/ 	.short	0x0018
        /*0054*/ 	.byte	0x00, 0xf0, 0x41, 0x00


	//----- nvinfo : EIATTR_KPARAM_INFO
	.align		4
.L_4983:
        /*0058*/ 	.byte	0x04, 0x17
        /*005a*/ 	.short	(.L_4985 - .L_4984)
.L_4984:
        /*005c*/ 	.word	0x00000000
        /*0060*/ 	.short	0x0001
        /*0062*/ 	.short	0x0008
        /*0064*/ 	.byte	0x00, 0xf0, 0x41, 0x00


	//----- nvinfo : EIATTR_KPARAM_INFO
	.align		4
.L_4985:
        /*0068*/ 	.byte	0x04, 0x17
        /*006a*/ 	.short	(.L_4987 - .L_4986)
.L_4986:
        /*006c*/ 	.word	0x00000000
        /*0070*/ 	.short	0x0000
        /*0072*/ 	.short	0x0000
        /*0074*/ 	.byte	0x00, 0xf0, 0x11, 0x00


	//----- nvinfo : EIATTR_SPARSE_MMA_MASK
	.align		4
.L_4987:
        /*0078*/ 	.byte	0x03, 0x50
        /*007a*/ 	.short	0x0000


	//----- nvinfo : EIATTR_MAXREG_COUNT
	.align		4
        /*007c*/ 	.byte	0x03, 0x1b
        /*007e*/ 	.short	0x00ff


	//----- nvinfo : EIATTR_MERCURY_ISA_VERSION
	.align		4
        /*0080*/ 	.byte	0x03, 0x5f
        /*0082*/ 	.short	0x0101


	//----- nvinfo : EIATTR_VRC_CTA_INIT_COUNT
	.align		4
        /*0084*/ 	.byte	0x02, 0x4a
	.zero		1
	.zero		1


	//----- nvinfo : EIATTR_EXIT_INSTR_OFFSETS
	.align		4
        /*0088*/ 	.byte	0x04, 0x1c
        /*008a*/ 	.short	(.L_4989 - .L_4988)


	//   ....[0]....
.L_4988:
        /*008c*/ 	.word	0x00000620


	//   ....[1]....
        /*0090*/ 	.word	0x00000670


	//----- nvinfo : EIATTR_MAX_THREADS
	.align		4
.L_4989:
        /*0094*/ 	.byte	0x04, 0x05
        /*0096*/ 	.short	(.L_4991 - .L_4990)
.L_4990:
        /*0098*/ 	.word	0x00000080
        /*009c*/ 	.word	0x00000001
        /*00a0*/ 	.word	0x00000001


	//----- nvinfo : EIATTR_CRS_STACK_SIZE
	.align		4
.L_4991:
        /*00a4*/ 	.byte	0x04, 0x1e
        /*00a6*/ 	.short	(.L_4993 - .L_4992)
.L_4992:
        /*00a8*/ 	.word	0x00000000


	//----- nvinfo : EIATTR_CBANK_PARAM_SIZE
	.align		4
.L_4993:
        /*00ac*/ 	.byte	0x03, 0x19
        /*00ae*/ 	.short	0x002c


	//----- nvinfo : EIATTR_PARAM_CBANK
	.align		4
        /*00b0*/ 	.byte	0x04, 0x0a
        /*00b2*/ 	.short	(.L_4995 - .L_4994)
	.align		4
.L_4994:
        /*00b4*/ 	.word	index@(.nv.constant0._ZN2at6native27unrolled_elementwise_kernelIZZZNS0_21clamp_min_kernel_cudaERNS_18TensorIteratorBaseERKN3c106ScalarEENKUlvE_clEvENKUlvE7_clEvEUlNS4_8BFloat16EE_St5arrayIPcLm2EELi4E23TrivialOffsetCalculatorILi1EjESG_NS0_6memory15LoadWithoutCastENSH_16StoreWithoutCastEEEviT_T0_T2_T3_T4_T5_)
        /*00b8*/ 	.short	0x0380
        /*00ba*/ 	.short	0x002c


	//----- nvinfo : EIATTR_SW_WAR
	.align		4
.L_4995:
        /*00bc*/ 	.byte	0x04, 0x36
        /*00be*/ 	.short	(.L_4997 - .L_4996)
.L_4996:
        /*00c0*/ 	.word	0x00000008
.L_4997:


//--------------------- .nv.info._ZN2at6native29vectorized_elementwise_kernelILi2EZZZNS0_21clamp_min_kernel_cudaERNS_18TensorIteratorBaseERKN3c106ScalarEENKUlvE_clEvENKUlvE7_clEvEUlNS4_8BFloat16EE_St5arrayIPcLm2EEEEviT0_T1_ --------------------------
	.section	.nv.info._ZN2at6native29vectorized_elementwise_kernelILi2EZZZNS0_21clamp_min_kernel_cudaERNS_18TensorIteratorBaseERKN3c106ScalarEENKUlvE_clEvENKUlvE7_clEvEUlNS4_8BFloat16EE_St5arrayIPcLm2EEEEviT0_T1_,"",@"SHT_CUDA_INFO"
	.sectionflags	@""
	.align	4


	//----- nvinfo : EIATTR_CUDA_API_VERSION
	.align		4
        /*0000*/ 	.byte	0x04, 0x37
        /*0002*/ 	.short	(.L_4999 - .L_4998)
.L_4998:
        /*0004*/ 	.word	0x00000082


	//----- nvinfo : EIATTR_KPARAM_INFO
	.align		4
.L_4999:
        /*0008*/ 	.byte	0x04, 0x17
        /*000a*/ 	.short	(.L_5001 - .L_5000)
.L_5000:
        /*000c*/ 	.word	0x00000000
        /*0010*/ 	.short	0x0002
        /*0012*/ 	.short	0x0018
        /*0014*/ 	.byte	0x00, 0xf0, 0x41, 0x00


	//----- nvinfo : EIATTR_KPARAM_INFO
	.align		4
.L_5001:
        /*0018*/ 	.byte	0x04, 0x17
        /*001a*/ 	.short	(.L_5003 - .L_5002)
.L_5002:
        /*001c*/ 	.word	0x00000000
        /*0020*/ 	.short	0x0001
        /*0022*/ 	.short	0x0008
        /*0024*/ 	.byte	0x00, 0xf0, 0x41, 0x00


	//----- nvinfo : EIATTR_KPARAM_INFO
	.align		4
.L_5003:
        /*0028*/ 	.byte	0x04, 0x17
        /*002a*/ 	.short	(.L_5005 - .L_5004)
.L_5004:
        /*002c*/ 	.word	0x00000000
        /*0030*/ 	.short	0x0000
        /*0032*/ 	.short	0x0000
        /*0034*/ 	.byte	0x00, 0xf0, 0x11, 0x00


	//----- nvinfo : EIATTR_SPARSE_MMA_MASK
	.align		4
.L_5005:
        /*0038*/ 	.byte	0x03, 0x50
        /*003a*/ 	.short	0x0000


	//----- nvinfo : EIATTR_MAXREG_COUNT
	.align		4
        /*003c*/ 	.byte	0x03, 0x1b
        /*003e*/ 	.short	0x00ff


	//----- nvinfo : EIATTR_MERCURY_ISA_VERSION
	.align		4
        /*0040*/ 	.byte	0x03, 0x5f
        /*0042*/ 	.short	0x0101


	//----- nvinfo : EIATTR_VRC_CTA_INIT_COUNT
	.align		4
        /*0044*/ 	.byte	0x02, 0x4a
	.zero		1
	.zero		1


	//----- nvinfo : EIATTR_EXIT_INSTR_OFFSETS
	.align		4
        /*0048*/ 	.byte	0x04, 0x1c
        /*004a*/ 	.short	(.L_5007 - .L_5006)


	//   ....[0]....
.L_5006:
        /*004c*/ 	.word	0x00000ce0


	//   ....[1]....
        /*0050*/ 	.word	0x00000d30


	//   ....[2]....
        /*0054*/ 	.word	0x000011d0


	//----- nvinfo : EIATTR_MAX_THREADS
	.align		4
.L_5007:
        /*0058*/ 	.byte	0x04, 0x05
        /*005a*/ 	.short	(.L_5009 - .L_5008)
.L_5008:
        /*005c*/ 	.word	0x00000080
        /*0060*/ 	.word	0x00000001
        /*0064*/ 	.word	0x00000001


	//----- nvinfo : EIATTR_CRS_STACK_SIZE
	.align		4
.L_5009:
        /*0068*/ 	.byte	0x04, 0x1e
        /*006a*/ 	.short	(.L_5011 - .L_5010)
.L_5010:
        /*006c*/ 	.word	0x00000000


	//----- nvinfo : EIATTR_CBANK_PARAM_SIZE
	.align		4
.L_5011:
        /*0070*/ 	.byte	0x03, 0x19
        /*0072*/ 	.short	0x0028


	//----- nvinfo : EIATTR_PARAM_CBANK
	.align		4
        /*0074*/ 	.byte	0x04, 0x0a
        /*0076*/ 	.short	(.L_5013 - .L_5012)
	.align		4
.L_5012:
        /*0078*/ 	.word	index@(.nv.constant0._ZN2at6native29vectorized_elementwise_kernelILi2EZZZNS0_21clamp_min_kernel_cudaERNS_18TensorIteratorBaseERKN3c106ScalarEENKUlvE_clEvENKUlvE7_clEvEUlNS4_8BFloat16EE_St5arrayIPcLm2EEEEviT0_T1_)
        /*007c*/ 	.short	0x0380
        /*007e*/ 	.short	0x0028


	//----- nvinfo : EIATTR_SW_WAR
	.align		4
.L_5013:
        /*0080*/ 	.byte	0x04, 0x36
        /*0082*/ 	.short	(.L_5015 - .L_5014)
.L_5014:
        /*0084*/ 	.word	0x00000008
.L_5015:


//--------------------- .nv.info._ZN2at6native29vectorized_elementwise_kernelILi4EZZZNS0_21clamp_min_kernel_cudaERNS_18TensorIteratorBaseERKN3c106ScalarEENKUlvE_clEvENKUlvE7_clEvEUlNS4_8BFloat16EE_St5arrayIPcLm2EEEEviT0_T1_ --------------------------
	.section	.nv.info._ZN2at6native29vectorized_elementwise_kernelILi4EZZZNS0_21clamp_min_kernel_cudaERNS_18TensorIteratorBaseERKN3c106ScalarEENKUlvE_clEvENKUlvE7_clEvEUlNS4_8BFloat16EE_St5arrayIPcLm2EEEEviT0_T1_,"",@"SHT_CUDA_INFO"
	.sectionflags	@""
	.align	4


	//----- nvinfo : EIATTR_CUDA_API_VERSION
	.align		4
        /*0000*/ 	.byte	0x04, 0x37
        /*0002*/ 	.short	(.L_5017 - .L_5016)
.L_5016:
        /*0004*/ 	.word	0x00000082


	//----- nvinfo : EIATTR_KPARAM_INFO
	.align		4
.L_5017:
        /*0008*/ 	.byte	0x04, 0x17
        /*000a*/ 	.short	(.L_5019 - .L_5018)
.L_5018:
        /*000c*/ 	.word	0x00000000
        /*0010*/ 	.short	0x0002
        /*0012*/ 	.short	0x0018
        /*0014*/ 	.byte	0x00, 0xf0, 0x41, 0x00


	//----- nvinfo : EIATTR_KPARAM_INFO
	.align		4
.L_5019:
        /*0018*/ 	.byte	0x04, 0x17
        /*001a*/ 	.short	(.L_5021 - .L_5020)
.L_5020:
        /*001c*/ 	.word	0x00000000
        /*0020*/ 	.short	0x0001
        /*0022*/ 	.short	0x0008
        /*0024*/ 	.byte	0x00, 0xf0, 0x41, 0x00


	//----- nvinfo : EIATTR_KPARAM_INFO
	.align		4
.L_5021:
        /*0028*/ 	.byte	0x04, 0x17
        /*002a*/ 	.short	(.L_5023 - .L_5022)
.L_5022:
        /*002c*/ 	.word	0x00000000
        /*0030*/ 	.short	0x0000
        /*0032*/ 	.short	0x0000
        /*0034*/ 	.byte	0x00, 0xf0, 0x11, 0x00


	//----- nvinfo : EIATTR_SPARSE_MMA_MASK
	.align		4
.L_5023:
        /*0038*/ 	.byte	0x03, 0x50
        /*003a*/ 	.short	0x0000


	//----- nvinfo : EIATTR_MAXREG_COUNT
	.align		4
        /*003c*/ 	.byte	0x03, 0x1b
        /*003e*/ 	.short	0x00ff


	//----- nvinfo : EIATTR_MERCURY_ISA_VERSION
	.align		4
        /*0040*/ 	.byte	0x03, 0x5f
        /*0042*/ 	.short	0x0101


	//----- nvinfo : EIATTR_VRC_CTA_INIT_COUNT
	.align		4
        /*0044*/ 	.byte	0x02, 0x4a
	.zero		1
	.zero		1


	//----- nvinfo : EIATTR_EXIT_INSTR_OFFSETS
	.align		4
        /*0048*/ 	.byte	0x04, 0x1c
        /*004a*/ 	.short	(.L_5025 - .L_5024)


	//   ....[0]....
.L_5024:
        /*004c*/ 	.word	0x00000ce0


	//   ....[1]....
        /*0050*/ 	.word	0x00000d30


	//   ....[2]....
        /*0054*/ 	.word	0x00001190


	//----- nvinfo : EIATTR_MAX_THREADS
	.align		4
.L_5025:
        /*0058*/ 	.byte	0x04, 0x05
        /*005a*/ 	.short	(.L_5027 - .L_5026)
.L_5026:
        /*005c*/ 	.word	0x00000080
        /*0060*/ 	.word	0x00000001
        /*0064*/ 	.word	0x00000001


	//----- nvinfo : EIATTR_CRS_STACK_SIZE
	.align		4
.L_5027:
        /*0068*/ 	.byte	0x04, 0x1e
        /*006a*/ 	.short	(.L_5029 - .L_5028)
.L_5028:
        /*006c*/ 	.word	0x00000000


	//----- nvinfo : EIATTR_CBANK_PARAM_SIZE
	.align		4
.L_5029:
        /*0070*/ 	.byte	0x03, 0x19
        /*0072*/ 	.short	0x0028


	//----- nvinfo : EIATTR_PARAM_CBANK
	.align		4
        /*0074*/ 	.byte	0x04, 0x0a
        /*0076*/ 	.short	(.L_5031 - .L_5030)
	.align		4
.L_5030:
        /*0078*/ 	.word	index@(.nv.constant0._ZN2at6native29vectorized_elementwise_kernelILi4EZZZNS0_21clamp_min_kernel_cudaERNS_18TensorIteratorBaseERKN3c106ScalarEENKUlvE_clEvENKUlvE7_clEvEUlNS4_8BFloat16EE_St5arrayIPcLm2EEEEviT0_T1_)
        /*007c*/ 	.short	0x0380
        /*007e*/ 	.short	0x0028


	//----- nvinfo : EIATTR_SW_WAR
	.align		4
.L_5031:
        /*0080*/ 	.byte	0x04, 0x36
        /*0082*/ 	.short	(.L_5033 - .L_5032)
.L_5032:
        /*0084*/ 	.word	0x00000008
.L_5033:


//--------------------- .nv.info._ZN2at6native29vectorized_elementwise_kernelILi8EZZZNS0_21clamp_min_kernel_cudaERNS_18TensorIteratorBaseERKN3c106ScalarEENKUlvE_clEvENKUlvE7_clEvEUlNS4_8BFloat16EE_St5arrayIPcLm2EEEEviT0_T1_ --------------------------
	.section	.nv.info._ZN2at6native29vectorized_elementwise_kernelILi8EZZZNS0_21clamp_min_kernel_cudaERNS_18TensorIteratorBaseERKN3c106ScalarEENKUlvE_clEvENKUlvE7_clEvEUlNS4_8BFloat16EE_St5arrayIPcLm2EEEEviT0_T1_,"",@"SHT_CUDA_INFO"
	.sectionflags	@""
	.align	4


	//----- nvinfo : EIATTR_CUDA_API_VERSION
	.align		4
        /*0000*/ 	.byte	0x04, 0x37
        /*0002*/ 	.short	(.L_5035 - .L_5034)
.L_5034:
        /*0004*/ 	.word	0x00000082


	//----- nvinfo : EIATTR_KPARAM_INFO
	.align		4
.L_5035:
        /*0008*/ 	.byte	0x04, 0x17
        /*000a*/ 	.short	(.L_5037 - .L_5036)
.L_5036:
        /*000c*/ 	.word	0x00000000
        /*0010*/ 	.short	0x0002
        /*0012*/ 	.short	0x0018
        /*0014*/ 	.byte	0x00, 0xf0, 0x41, 0x00


	//----- nvinfo : EIATTR_KPARAM_INFO
	.align		4
.L_5037:
        /*0018*/ 	.byte	0x04, 0x17
        /*001a*/ 	.short	(.L_5039 - .L_5038)
.L_5038:
        /*001c*/ 	.word	0x00000000
        /*0020*/ 	.short	0x0001
        /*0022*/ 	.short	0x0008
        /*0024*/ 	.byte	0x00, 0xf0, 0x41, 0x00


	//----- nvinfo : EIATTR_KPARAM_INFO
	.align		4
.L_5039:
        /*0028*/ 	.byte	0x04, 0x17
        /*002a*/ 	.short	(.L_5041 - .L_5040)
.L_5040:
        /*002c*/ 	.word	0x00000000
        /*0030*/ 	.short	0x0000
        /*0032*/ 	.short	0x0000
        /*0034*/ 	.byte	0x00, 0xf0, 0x11, 0x00


	//----- nvinfo : EIATTR_SPARSE_MMA_MASK
	.align		4
.L_5041:
        /*0038*/ 	.byte	0x03, 0x50
        /*003a*/ 	.short	0x0000


	//----- nvinfo : EIATTR_MAXREG_COUNT
	.align		4
        /*003c*/ 	.byte	0x03, 0x1b
        /*003e*/ 	.short	0x00ff


	//----- nvinfo : EIATTR_MERCURY_ISA_VERSION
	.align		4
        /*0040*/ 	.byte	0x03, 0x5f
        /*0042*/ 	.short	0x0101


	//----- nvinfo : EIATTR_VRC_CTA_INIT_COUNT
	.align		4
        /*0044*/ 	.byte	0x02, 0x4a
	.zero		1
	.zero		1


	//----- nvinfo : EIATTR_EXIT_INSTR_OFFSETS
	.align		4
        /*0048*/ 	.byte	0x04, 0x1c
        /*004a*/ 	.short	(.L_5043 - .L_5042)


	//   ....[0]....
.L_5042:
        /*004c*/ 	.word	0x00000ce0


	//   ....[1]....
        /*0050*/ 	.word	0x00000d30


	//   ....[2]....
        /*0054*/ 	.word	0x00001170


	//----- nvinfo : EIATTR_MAX_THREADS
	.align		4
.L_5043:
        /*0058*/ 	.byte	0x04, 0x05
        /*005a*/ 	.short	(.L_5045 - .L_5044)
.L_5044:
        /*005c*/ 	.word	0x00000080
        /*0060*/ 	.word	0x00000001
        /*0064*/ 	.word	0x00000001


	//----- nvinfo : EIATTR_CRS_STACK_SIZE
	.align		4
.L_5045:
        /*0068*/ 	.byte	0x04, 0x1e
        /*006a*/ 	.short	(.L_5047 - .L_5046)
.L_5046:
        /*006c*/ 	.word	0x00000000


	//----- nvinfo : EIATTR_CBANK_PARAM_SIZE
	.align		4
.L_5047:
        /*0070*/ 	.byte	0x03, 0x19
        /*0072*/ 	.short	0x0028


	//----- nvinfo : EIATTR_PARAM_CBANK
	.align		4
        /*0074*/ 	.byte	0x04, 0x0a
        /*0076*/ 	.short	(.L_5049 - .L_5048)
	.align		4
.L_5048:
        /*0078*/ 	.word	index@(.nv.constant0._ZN2at6native29vectorized_elementwise_kernelILi8EZZZNS0_21clamp_min_kernel_cudaERNS_18TensorIteratorBaseERKN3c106ScalarEENKUlvE_clEvENKUlvE7_clEvEUlNS4_8BFloat16EE_St5arrayIPcLm2EEEEviT0_T1_)
        /*007c*/ 	.short	0x0380
        /*007e*/ 	.short	0x0028


	//----- nvinfo : EIATTR_SW_WAR
	.align		4
.L_5049:
        /*0080*/ 	.byte	0x04, 0x36
        /*0082*/ 	.short	(.L_5051 - .L_5050)
.L_5050:
        /*0084*/ 	.word	0x00000008
.L_5051:


//--------------------- .nv.info._ZN2at6native18elementwise_kernelILi128ELi4EZNS0_15gpu_kernel_implIZZZNS0_21clamp_min_kernel_cudaERNS_18TensorIteratorBaseERKN3c106ScalarEENKUlvE_clEvENKUlvE6_clEvEUlNS5_4HalfEE_EEvS4_RKT_EUliE_EEviT1_ --------------------------
	.section	.nv.info._ZN2at6native18elementwise_kernelILi128ELi4EZNS0_15gpu_kernel_implIZZZNS0_21clamp_min_kernel_cudaERNS_18TensorIteratorBaseERKN3c106ScalarEENKUlvE_clEvENKUlvE6_clEvEUlNS5_4HalfEE_EEvS4_RKT_EUliE_EEviT1_,"",@"SHT_CUDA_INFO"
	.sectionflags	@""
	.align	4


	//----- nvinfo : EIATTR_CUDA_API_VERSION
	.align		4
        /*0000*/ 	.byte	0x04, 0x37
        /*0002*/ 	.short	(.L_5053 - .L_5052)
.L_5052:
        /*0004*/ 	.word	0x00000082


	//----- nvinfo : EIATTR_KPARAM_INFO
	.align		4
.L_5053:
        /*0008*/ 	.byte	0x04, 0x17
        /*000a*/ 	.short	(.L_5055 - .L_5054)
.L_5054:
        /*000c*/ 	.word	0x00000000
        /*0010*/ 	.short	0x0001
        /*0012*/ 	.short	0x0008
        /*0014*/ 	.byte	0x00, 0xf0, 0xa1, 0x08


	//----- nvinfo : EIATTR_KPARAM_INFO
	.align		4
.L_5055:
        /*0018*/ 	.byte	0x04, 0x17
        /*001a*/ 	.short	(.L_5057 - .L_5056)
.L_5056:
        /*001c*/ 	.word	0x00000000
        /*0020*/ 	.short	0x0000
        /*0022*/ 	.short	0x0000
        /*0024*/ 	.byte	0x00, 0xf0, 0x11, 0x00


	//----- nvinfo : EIATTR_SPARSE_MMA_MASK
	.align		4
.L_5057:
        /*0028*/ 	.byte	0x03, 0x50
        /*002a*/ 	.short	0x0000


	//----- nvinfo : EIATTR_MAXREG_COUNT
	.align		4
        /*002c*/ 	.byte	0x03, 0x1b
        /*002e*/ 	.short	0x0080


	//----- nvinfo : EIATTR_EXTERNS
	.align		4
        /*0030*/ 	.byte	0x04, 0x0f
        /*0032*/ 	.short	(.L_5059 - .L_5058)


	//   ....[0]....
	.align		4
.L_5058:
        /*0034*/ 	.word	index@(__assertfail)


	//----- nvinfo : EIATTR_MERCURY_ISA_VERSION
	.align		4
.L_5059:
        /*0038*/ 	.byte	0x03, 0x5f
        /*003a*/ 	.short	0x0101


	//----- nvinfo : EIATTR_VRC_CTA_INIT_COUNT
	.align		4
        /*003c*/ 	.byte	0x02, 0x4a
	.zero		1
	.zero		1


	//----- nvinfo : EIATTR_SYSCALL_OFFSETS
	.align		4
        /*0040*/ 	.byte	0x04, 0x46
        /*0042*/ 	.short	(.L_5061 - .L_5060)


	//   ....[0]....
.L_5060:
        /*0044*/ 	.word	0x000022b0


	//   ....[1]....
        /*0048*/ 	.word	0x00003230


	//   ....[2]....
        /*004c*/ 	.word	0x00005690


	//   ....[3]....
        /*0050*/ 	.word	0x00006430


	//   ....[4]....
        /*0054*/ 	.word	0x000089a0


	//   ....[5]....
        /*0058*/ 	.word	0x00009740


	//   ....[6]....
        /*005c*/ 	.word	0x0000bcc0


	//   ....[7]....
        /*0060*/ 	.word	0x0000ca30


	//----- nvinfo : EIATTR_EXIT_INSTR_OFFSETS
	.align		4
.L_5061:
        /*0064*/ 	.byte	0x04, 0x1c
        /*0066*/ 	.short	(.L_5063 - .L_5062)


	//   ....[0]....
.L_5062:
        /*0068*/ 	.word	0x00009a20


	//   ....[1]....
        /*006c*/ 	.word	0x0000bed0


	//   ....[2]....
        /*0070*/ 	.word	0x0000bf10


	//   ....[3]....
        /*0074*/ 	.word	0x0000bfb0


	//   ....[4]....
        /*0078*/ 	.word	0x0000bff0


	//   ....[5]....
        /*007c*/ 	.word	0x0000c030


	//   ....[6]....
        /*0080*/ 	.word	0x0000c0c0


	//   ....[7]....
        /*0084*/ 	.word	0x0000c0e0


	//   ....[8]....
        /*0088*/ 	.word	0x0000c180


	//   ....[9]....
        /*008c*/ 	.word	0x0000c1d0


	//   ....[10]....
        /*0090*/ 	.word	0x0000c220


	//   ....[11]....
        /*0094*/ 	.word	0x0000c300


	//   ....[12]....
        /*0098*/ 	.word	0x0000c470


	//   ....[13]....
        /*009c*/ 	.word	0x0000c5e0


	//   ....[14]....
        /*00a0*/ 	.word	0x0000c740


	//   ....[15]....
        /*00a4*/ 	.word	0x0000c780


	//   ....[16]....
        /*00a8*/ 	.word	0x0000c7c0


	//   ....[17]....
        /*00ac*/ 	.word	0x0000c870


	//   ....[18]....
        /*00b0*/ 	.word	0x0000c8d0


	//   ....[19]....
        /*00b4*/ 	.word	0x0000ca40


	//   ....[20]....
        /*00b8*/ 	.word	0x0000cb50


	//   ....[21]....
        /*00bc*/ 	.word	0x0000cc90


	//   ....[22]....
        /*00c0*/ 	.word	0x0000ccd0


	//----- nvinfo : EIATTR_MAX_THREADS
	.align		4
.L_5063:
        /*00c4*/ 	.byte	0x04, 0x05
        /*00c6*/ 	.short	(.L_5065 - .L_5064)
.L_5064:
        /*00c8*/ 	.word	0x00000080
        /*00cc*/ 	.word	0x00000001
        /*00d0*/ 	.word	0x00000001


	//----- nvinfo : EIATTR_CRS_STACK_SIZE
	.align		4
.L_5065:
        /*00d4*/ 	.byte	0x04, 0x1e
        /*00d6*/ 	.short	(.L_5067 - .L_5066)
.L_5066:
        /*00d8*/ 	.word	0x00000000


	//----- nvinfo : EIATTR_CBANK_PARAM_SIZE
	.align		4
.L_5067:
        /*00dc*/ 	.byte	0x03, 0x19
        /*00de*/ 	.short	0x0230


	//----- nvinfo : EIATTR_PARAM_CBANK
	.align		4
        /*00e0*/ 	.byte	0x04, 0x0a
        /*00e2*/ 	.short	(.L_5069 - .L_5068)
	.align		4
.L_5068:
        /*00e4*/ 	.word	index@(.nv.constant0._ZN2at6native18elementwise_kernelILi128ELi4EZNS0_15gpu_kernel_implIZZZNS0_21clamp_min_kernel_cudaERNS_18TensorIteratorBaseERKN3c106ScalarEENKUlvE_clEvENKUlvE6_clEvEUlNS5_4HalfEE_EEvS4_RKT_EUliE_EEviT1_)
        /*00e8*/ 	.short	0x0380
        /*00ea*/ 	.short	0x0230


	//----- nvinfo : EIATTR_SW_WAR
	.align		4
.L_5069:
        /*00ec*/ 	.byte	0x04, 0x36
        /*00ee*/ 	.short	(.L_5071 - .L_5070)
.L_5070:
        /*00f0*/ 	.word	0x00000008
.L_5071:


//--------------------- .nv.info._ZN2at6native27unrolled_elementwise_kernelIZZZNS0_21clamp_min_kernel_cudaERNS_18TensorIteratorBaseERKN3c106ScalarEENKUlvE_clEvENKUlvE6_clEvEUlNS4_4HalfEE_St5arrayIPcLm2EELi4E23TrivialOffsetCalculatorILi1EjESG_NS0_6memory12LoadWithCastILi1EEENSH_13StoreWithCastILi1EEEEEviT_T0_T2_T3_T4_T5_ --------------------------
	.section	.nv.info._ZN2at6native27unrolled_elementwise_kernelIZZZNS0_21clamp_min_kernel_cudaERNS_18TensorIteratorBaseERKN3c106ScalarEENKUlvE_clEvENKUlvE6_clEvEUlNS4_4HalfEE_St5arrayIPcLm2EELi4E23TrivialOffsetCalculatorILi1EjESG_NS0_6memory12LoadWithCastILi1EEENSH_13StoreWithCastILi1EEEEEviT_T0_T2_T3_T4_T5_,"",@"SHT_CUDA_INFO"
	.sectionflags	@""
	.align	4


	//----- nvinfo : EIATTR_CUDA_API_VERSION
	.align		4
        /*0000*/ 	.byte	0x04, 0x37
        /*0002*/ 	.short	(.L_5073 - .L_5072)
.L_5072:
        /*0004*/ 	.word	0x00000082


	//----- nvinfo : EIATTR_KPARAM_INFO
	.align		4
.L_5073:
        /*0008*/ 	.byte	0x04, 0x17
        /*000a*/ 	.short	(.L_5075 - .L_5074)
.L_5074:
        /*000c*/ 	.word	0x00000000
        /*0010*/ 	.short	0x0006
        /*0012*/ 	.short	0x0034
        /*0014*/ 	.byte	0x00, 0xf0, 0x21, 0x00


	//----- nvinfo : EIATTR_KPARAM_INFO
	.align		4
.L_5075:
        /*0018*/ 	.byte	0x04, 0x17
        /*001a*/ 	.short	(.L_5077 - .L_5076)
.L_5076:
        /*001c*/ 	.word	0x00000000
        /*0020*/ 	.short	0x0005
        /*0022*/ 	.short	0x002c
        /*0024*/ 	.byte	0x00, 0xf0, 0x21, 0x00


	//----- nvinfo : EIATTR_KPARAM_INFO
	.align		4
.L_5077:
        /*0028*/ 	.byte	0x04, 0x17
        /*002a*/ 	.short	(.L_5079 - .L_5078)
.L_5078:
        /*002c*/ 	.word	0x00000000
        /*0030*/ 	.short	0x0004
        /*0032*/ 	.short	0x0029
        /*0034*/ 	.byte	0x00, 0xf0, 0x05, 0x00


	//----- nvinfo : EIATTR_KPARAM_INFO
	.align		4
.L_5079:
        /*0038*/ 	.byte	0x04, 0x17
        /*003a*/ 	.short	(.L_5081 - .L_5080)
.L_5080:
        /*003c*/ 	.word	0x00000000
        /*0040*/ 	.short	0x0003
        /*0042*/ 	.short	0x0028
        /*0044*/ 	.byte	0x00, 0xf0, 0x05, 0x00


	//----- nvinfo : EIATTR_KPARAM_INFO
	.align		4
.L_5081:
        /*0048*/ 	.byte	0x04, 0x17
        /*004a*/ 	.short	(.L_5083 - .L_5082)
.L_5082:
        /*004c*/ 	.word	0x00000000
        /*0050*/ 	.short	0x0002
        /*0052*/ 	.short	0x0018
        /*0054*/ 	.byte	0x00, 0xf0, 0x41, 0x00


	//----- nvinfo : EIATTR_KPARAM_INFO
	.align		4
.L_5083:
        /*0058*/ 	.byte	0x04, 0x17
        /*005a*/ 	.short	(.L_5085 - .L_5084)
.L_5084:
        /*005c*/ 	.word	0x00000000
        /*0060*/ 	.short	0x0001
        /*0062*/ 	.short	0x0008
        /*0064*/ 	.byte	0x00, 0xf0, 0x41, 0x00


	//----- nvinfo : EIATTR_KPARAM_INFO
	.align		4
.L_5085:
        /*0068*/ 	.byte	0x04, 0x17
        /*006a*/ 	.short	(.L_5087 - .L_5086)
.L_5086:
        /*006c*/ 	.word	0x00000000
        /*0070*/ 	.short	0x0000
        /*0072*/ 	.short	0x0000
        /*0074*/ 	.byte	0x00, 0xf0, 0x11, 0x00


	//----- nvinfo : EIATTR_SPARSE_MMA_MASK
	.align		4
.L_5087:
        /*0078*/ 	.byte	0x03, 0x50
        /*007a*/ 	.short	0x0000


	//----- nvinfo : EIATTR_MAXREG_COUNT
	.align		4
        /*007c*/ 	.byte	0x03, 0x1b
        /*007e*/ 	.short	0x00ff


	//----- nvinfo : EIATTR_EXTERNS
	.align		4
        /*0080*/ 	.byte	0x04, 0x0f
        /*0082*/ 	.short	(.L_5089 - .L_5088)


	//   ....[0]....
	.align		4
.L_5088:
        /*0084*/ 	.word	index@(__assertfail)


	//----- nvinfo : EIATTR_MERCURY_ISA_VERSION
	.align		4
.L_5089:
        /*0088*/ 	.byte	0x03, 0x5f
        /*008a*/ 	.short	0x0101


	//----- nvinfo : EIATTR_VRC_CTA_INIT_COUNT
	.align		4
        /*008c*/ 	.byte	0x02, 0x4a
	.zero		1
	.zero		1


	//----- nvinfo : EIATTR_SYSCALL_OFFSETS
	.align		4
        /*0090*/ 	.byte	0x04, 0x46
        /*0092*/ 	.short	(.L_5091 - .L_5090)


	//   ....[0]....
.L_5090:
        /*0094*/ 	.word	0x00000fd0


	//   ....[1]....
        /*0098*/ 	.word	0x00002180


	//   ....[2]....
        /*009c*/ 	.word	0x00003270


	//   ....[3]....
        /*00a0*/ 	.word	0x00004360


	//   ....[4]....
        /*00a4*/ 	.word	0x00005640


	//   ....[5]....
        /*00a8*/ 	.word	0x00006500


	//   ....[6]....
        /*00ac*/ 	.word	0x00007480


	//   ....[7]....
        /*00b0*/ 	.word	0x00008400


	//----- nvinfo : EIATTR_EXIT_INSTR_OFFSETS
	.align		4
.L_5091:
        /*00b4*/ 	.byte	0x04, 0x1c
        /*00b6*/ 	.short	(.L_5093 - .L_5092)


	//   ....[0]....
.L_5092:
        /*00b8*/ 	.word	0x00007750


	//   ....[1]....
        /*00bc*/ 	.word	0x000078a0


	//   ....[2]....
        /*00c0*/ 	.word	0x000078e0


	//   ....[3]....
        /*00c4*/ 	.word	0x00007980


	//   ....[4]....
        /*00c8*/ 	.word	0x000079c0


	//   ....[5]....
        /*00cc*/ 	.word	0x00007a00


	//   ....[6]....
        /*00d0*/ 	.word	0x00007a90


	//   ....[7]....
        /*00d4*/ 	.word	0x00007ab0


	//   ....[8]....
        /*00d8*/ 	.word	0x00007b50


	//   ....[9]....
        /*00dc*/ 	.word	0x00007ba0


	//   ....[10]....
        /*00e0*/ 	.word	0x00007bf0


	//   ....[11]....
        /*00e4*/ 	.word	0x00007cd0


	//   ....[12]....
        /*00e8*/ 	.word	0x00007e40


	//   ....[13]....
        /*00ec*/ 	.word	0x00007fb0


	//   ....[14]....
        /*00f0*/ 	.word	0x00008110


	//   ....[15]....
        /*00f4*/ 	.word	0x00008150


	//   ....[16]....
        /*00f8*/ 	.word	0x00008190


	//   ....[17]....
        /*00fc*/ 	.word	0x00008240


	//   ....[18]....
        /*0100*/ 	.word	0x000082a0


	//   ....[19]....
        /*0104*/ 	.word	0x00008410


	//   ....[20]....
        /*0108*/ 	.word	0x00008520


	//   ....[21]....
        /*010c*/ 	.word	0x00008660


	//   ....[22]....
        /*0110*/ 	.word	0x000086a0


	//----- nvinfo : EIATTR_MAX_THREADS
	.align		4
.L_5093:
        /*0114*/ 	.byte	0x04, 0x05
        /*0116*/ 	.short	(.L_5095 - .L_5094)
.L_5094:
        /*0118*/ 	.word	0x00000080
        /*011c*/ 	.word	0x00000001
        /*0120*/ 	.word	0x00000001


	//----- nvinfo : EIATTR_CRS_STACK_SIZE
	.align		4
.L_5095:
        /*0124*/ 	.byte	0x04, 0x1e
        /*0126*/ 	.short	(.L_5097 - .L_5096)
.L_5096:
        /*0128*/ 	.word	0x00000000


	//----- nvinfo : EIATTR_CBANK_PARAM_SIZE
	.align		4
.L_5097:
        /*012c*/ 	.byte	0x03, 0x19
        /*012e*/ 	.short	0x003c


	//----- nvinfo : EIATTR_PARAM_CBANK
	.align		4
        /*0130*/ 	.byte	0x04, 0x0a
        /*0132*/ 	.short	(.L_5099 - .L_5098)
	.align		4
.L_5098:
        /*0134*/ 	.word	index@(.nv.constant0._ZN2at6native27unrolled_elementwise_kernelIZZZNS0_21clamp_min_kernel_cudaERNS_18TensorIteratorBaseERKN3c106ScalarEENKUlvE_clEvENKUlvE6_clEvEUlNS4_4HalfEE_St5arrayIPcLm2EELi4E23TrivialOffsetCalculatorILi1EjESG_NS0_6memory12LoadWithCastILi1EEENSH_13StoreWithCastILi1EEEEEviT_T0_T2_T3_T4_T5_)
        /*0138*/ 	.short	0x0380
        /*013a*/ 	.short	0x003c


	//----- nvinfo : EIATTR_SW_WAR
	.align		4
.L_5099:
        /*013c*/ 	.byte	0x04, 0x36
        /*013e*/ 	.short	(.L_5101 - .L_5100)
.L_5100:
        /*0140*/ 	.word	0x00000008
.L_5101:


//--------------------- .nv.info._ZN2at6native18elementwise_kernelILi128ELi4EZNS0_22gpu_kernel_impl_nocastIZZZNS0_21clamp_min_kernel_cudaERNS_18TensorIteratorBaseERKN3c106ScalarEENKUlvE_clEvENKUlvE6_clEvEUlNS5_4HalfEE_EEvS4_RKT_EUliE_EEviT1_ --------------------------
	.section	.nv.info._ZN2at6native18elementwise_kernelILi128ELi4EZNS0_22gpu_kernel_impl_nocastIZZZNS0_21clamp_min_kernel_cudaERNS_18TensorIteratorBaseERKN3c106ScalarEENKUlvE_clEvENKUlvE6_clEvEUlNS5_4HalfEE_EEvS4_RKT_EUliE_EEviT1_,"",@"SHT_CUDA_INFO"
	.sectionflags	@""
	.align	4


	//----- nvinfo : EIATTR_CUDA_API_VERSION
	.align		4
        /*0000*/ 	.byte	0x04, 0x37
        /*0002*/ 	.short	(.L_5103 - .L_5102)
.L_5102:
        /*0004*/ 	.word	0x00000082


	//----- nvinfo : EIATTR_KPARAM_INFO
	.align		4
.L_5103:
        /*0008*/ 	.byte	0x04, 0x17
        /*000a*/ 	.short	(.L_5105 - .L_5104)
.L_5104:
        /*000c*/ 	.word	0x00000000
        /*0010*/ 	.short	0x0001
        /*0012*/ 	.short	0x0008
        /*0014*/ 	.byte	0x00, 0xf0, 0x81, 0x08


	//----- nvinfo : EIATTR_KPARAM_INFO
	.align		4
.L_5105:
        /*0018*/ 	.byte	0x04, 0x17
        /*001a*/ 	.short	(.L_5107 - .L_5106)
.L_5106:
        /*001c*/ 	.word	0x00000000
        /*0020*/ 	.short	0x0000
        /*0022*/ 	.short	0x0000
        /*0024*/ 	.byte	0x00, 0xf0, 0x11, 0x00


	//----- nvinfo : EIATTR_SPARSE_MMA_MASK
	.align		4
.L_5107:
        /*0028*/ 	.byte	0x03, 0x50
        /*002a*/ 	.short	0x0000


	//----- nvinfo : EIATTR_MAXREG_COUNT
	.align		4
        /*002c*/ 	.byte	0x03, 0x1b
        /*002e*/ 	.short	0x0080


	//----- nvinfo : EIATTR_MERCURY_ISA_VERSION
	.align		4
        /*0030*/ 	.byte	0x03, 0x5f
        /*0032*/ 	.short	0x0101


	//----- nvinfo : EIATTR_VRC_CTA_INIT_COUNT
	.align		4
        /*0034*/ 	.byte	0x02, 0x4a
	.zero		1
	.zero		1


	//----- nvinfo : EIATTR_EXIT_INSTR_OFFSETS
	.align		4
        /*0038*/ 	.byte	0x04, 0x1c
        /*003a*/ 	.short	(.L_5109 - .L_5108)


	//   ....[0]....
.L_5108:
        /*003c*/ 	.word	0x000003c0


	//   ....[1]....
        /*0040*/ 	.word	0x00000480


	//   ....[2]....
        /*0044*/ 	.word	0x00004090


	//   ....[3]....
        /*0048*/ 	.word	0x00005420


	//----- nvinfo : EIATTR_MAX_THREADS
	.align		4
.L_5109:
        /*004c*/ 	.byte	0x04, 0x05
        /*004e*/ 	.short	(.L_5111 - .L_5110)
.L_5110:
        /*0050*/ 	.word	0x00000080
        /*0054*/ 	.word	0x00000001
        /*0058*/ 	.word	0x00000001


	//----- nvinfo : EIATTR_CRS_STACK_SIZE
	.align		4
.L_5111:
        /*005c*/ 	.byte	0x04, 0x1e
        /*005e*/ 	.short	(.L_5113 - .L_5112)
.L_5112:
        /*0060*/ 	.word	0x00000000


	//----- nvinfo : EIATTR_CBANK_PARAM_SIZE
	.align		4
.L_5113:
        /*0064*/ 	.byte	0x03, 0x19
        /*0066*/ 	.short	0x0228


	//----- nvinfo : EIATTR_PARAM_CBANK
	.align		4
        /*0068*/ 	.byte	0x04, 0x0a
        /*006a*/ 	.short	(.L_5115 - .L_5114)
	.align		4
.L_5114:
        /*006c*/ 	.word	index@(.nv.constant0._ZN2at6native18elementwise_kernelILi128ELi4EZNS0_22gpu_kernel_impl_nocastIZZZNS0_21clamp_min_kernel_cudaERNS_18TensorIteratorBaseERKN3c106ScalarEENKUlvE_clEvENKUlvE6_clEvEUlNS5_4HalfEE_EEvS4_RKT_EUliE_EEviT1_)
        /*0070*/ 	.short	0x0380
        /*0072*/ 	.short	0x0228


	//----- nvinfo : EIATTR_SW_WAR
	.align		4
.L_5115:
        /*0074*/ 	.byte	0x04, 0x36
        /*0076*/ 	.short	(.L_5117 - .L_5116)
.L_5116:
        /*0078*/ 	.word	0x00000008
.L_5117:


//--------------------- .nv.info._ZN2at6native27unrolled_elementwise_kernelIZZZNS0_21clamp_min_kernel_cudaERNS_18TensorIteratorBaseERKN3c106ScalarEENKUlvE_clEvENKUlvE6_clEvEUlNS4_4HalfEE_St5arrayIPcLm2EELi4E23TrivialOffsetCalculatorILi1EjESG_NS0_6memory15LoadWithoutCastENSH_16StoreWithoutCastEEEviT_T0_T2_T3_T4_T5_ --------------------------
	.section	.nv.info._ZN2at6native27unrolled_elementwise_kernelIZZZNS0_21clamp_min_kernel_cudaERNS_18TensorIteratorBaseERKN3c106ScalarEENKUlvE_clEvENKUlvE6_clEvEUlNS4_4HalfEE_St5arrayIPcLm2EELi4E23TrivialOffsetCalculatorILi1EjESG_NS0_6memory15LoadWithoutCastENSH_16StoreWithoutCastEEEviT_T0_T2_T3_T4_T5_,"",@"SHT_CUDA_INFO"
	.sectionflags	@""
	.align	4


	//----- nvinfo : EIATTR_CUDA_API_VERSION
	.align		4
        /*0000*/ 	.byte	0x04, 0x37
        /*0002*/ 	.short	(.L_5119 - .L_5118)
.L_5118:
        /*0004*/ 	.word	0x00000082


	//----- nvinfo : EIATTR_KPARAM_INFO
	.align		4
.L_5119:
        /*0008*/ 	.byte	0x04, 0x17
        /*000a*/ 	.short	(.L_5121 - .L_5120)
.L_5120:
        /*000c*/ 	.word	0x00000000
        /*0010*/ 	.short	0x0006
        /*0012*/ 	.short	0x002b
        /*0014*/ 	.byte	0x00, 0xf0, 0x05, 0x00


	//----- nvinfo : EIATTR_KPARAM_INFO
	.align		4
.L_5121:
        /*0018*/ 	.byte	0x04, 0x17
        /*001a*/ 	.short	(.L_5123 - .L_5122)
.L_5122:
        /*001c*/ 	.word	0x00000000
        /*0020*/ 	.short	0x0005
        /*0022*/ 	.short	0x002a
        /*0024*/ 	.byte	0x00, 0xf0, 0x05, 0x00


	//----- nvinfo : EIATTR_KPARAM_INFO
	.align		4
.L_5123:
        /*0028*/ 	.byte	0x04, 0x17
        /*002a*/ 	.short	(.L_5125 - .L_5124)
.L_5124:
        /*002c*/ 	.word	0x00000000
        /*0030*/ 	.short	0x0004
        /*0032*/ 	.short	0x0029
        /*0034*/ 	.byte	0x00, 0xf0, 0x05, 0x00


	//----- nvinfo : EIATTR_KPARAM_INFO
	.align		4
.L_5125:
        /*0038*/ 	.byte	0x04, 0x17
        /*003a*/ 	.short	(.L_5127 - .L_5126)
.L_5126:
        /*003c*/ 	.word	0x00000000
        /*0040*/ 	.short	0x0003
        /*0042*/ 	.short	0x0028
        /*0044*/ 	.byte	0x00, 0xf0, 0x05, 0x00


	//----- nvinfo : EIATTR_KPARAM_INFO
	.align		4
.L_5127:
        /*0048*/ 	.byte	0x04, 0x17
        /*004a*/ 	.short	(.L_5129 - .L_5128)
.L_5128:
        /*004c*/ 	.word	0x00000000
        /*0050*/ 	.short	0x0002
        /*0052*/ 	.short	0x0018
        /*0054*/ 	.byte	0x00, 0xf0, 0x41, 0x00


	//----- nvinfo : EIATTR_KPARAM_INFO
	.align		4
.L_5129:
        /*0058*/ 	.byte	0x04, 0x17
        /*005a*/ 	.short	(.L_5131 - .L_5130)
.L_5130:
        /*005c*/ 	.word	0x00000000
        /*0060*/ 	.short	0x0001
        /*0062*/ 	.short	0x0008
        /*0064*/ 	.byte	0x00, 0xf0, 0x41, 0x00


	//----- nvinfo : EIATTR_KPARAM_INFO
	.align		4
.L_5131:
        /*0068*/ 	.byte	0x04, 0x17
        /*006a*/ 	.short	(.L_5133 - .L_5132)
.L_5132:
        /*006c*/ 	.word	0x00000000
        /*0070*/ 	.short	0x0000
        /*0072*/ 	.short	0x0000
        /*0074*/ 	.byte	0x00, 0xf0, 0x11, 0x00


	//----- nvinfo : EIATTR_SPARSE_MMA_MASK
	.align		4
.L_5133:
        /*0078*/ 	.byte	0x03, 0x50
        /*007a*/ 	.short	0x0000


	//----- nvinfo : EIATTR_MAXREG_COUNT
	.align		4
        /*007c*/ 	.byte	0x03, 0x1b
        /*007e*/ 	.short	0x00ff


	//----- nvinfo : EIATTR_MERCURY_ISA_VERSION
	.align		4
        /*0080*/ 	.byte	0x03, 0x5f
        /*0082*/ 	.short	0x0101


	//----- nvinfo : EIATTR_VRC_CTA_INIT_COUNT
	.align		4
        /*0084*/ 	.byte	0x02, 0x4a
	.zero		1
	.zero		1


	//----- nvinfo : EIATTR_EXIT_INSTR_OFFSETS
	.align		4
        /*0088*/ 	.byte	0x04, 0x1c
        /*008a*/ 	.short	(.L_5135 - .L_5134)


	//   ....[0]....
.L_5134:
        /*008c*/ 	.word	0x00000650


	//   ....[1]....
        /*0090*/ 	.word	0x000006a0


	//----- nvinfo : EIATTR_MAX_THREADS
	.align		4
.L_5135:
        /*0094*/ 	.byte	0x04, 0x05
        /*0096*/ 	.short	(.L_5137 - .L_5136)
.L_5136:
        /*0098*/ 	.word	0x00000080
        /*009c*/ 	.word	0x00000001
        /*00a0*/ 	.word	0x00000001


	//----- nvinfo : EIATTR_CRS_STACK_SIZE
	.align		4
.L_5137:
        /*00a4*/ 	.byte	0x04, 0x1e
        /*00a6*/ 	.short	(.L_5139 - .L_5138)
.L_5138:
        /*00a8*/ 	.word	0x00000000


	//----- nvinfo : EIATTR_CBANK_PARAM_SIZE
	.align		4
.L_5139:
        /*00ac*/ 	.byte	0x03, 0x19
        /*00ae*/ 	.short	0x002c


	//----- nvinfo : EIATTR_PARAM_CBANK
	.align		4
        /*00b0*/ 	.byte	0x04, 0x0a
        /*00b2*/ 	.short	(.L_5141 - .L_5140)
	.align		4
.L_5140:
        /*00b4*/ 	.word	index@(.nv.constant0._ZN2at6native27unrolled_elementwise_kernelIZZZNS0_21clamp_min_kernel_cudaERNS_18TensorIteratorBaseERKN3c106ScalarEENKUlvE_clEvENKUlvE6_clEvEUlNS4_4HalfEE_St5arrayIPcLm2EELi4E23TrivialOffsetCalculatorILi1EjESG_NS0_6memory15LoadWithoutCastENSH_16StoreWithoutCastEEEviT_T0_T2_T3_T4_T5_)
        /*00b8*/ 	.short	0x0380
        /*00ba*/ 	.short	0x002c


	//----- nvinfo : EIATTR_SW_WAR
	.align		4
.L_5141:
        /*00bc*/ 	.byte	0x04, 0x36
        /*00be*/ 	.short	(.L_5143 - .L_5142)
.L_5142:
        /*00c0*/ 	.word	0x00000008
.L_5143:


//--------------------- .nv.info._ZN2at6native29vectorized_elementwise_kernelILi2EZZZNS0_21clamp_min_kernel_cudaERNS_18TensorIteratorBaseERKN3c106ScalarEENKUlvE_clEvENKUlvE6_clEvEUlNS4_4HalfEE_St5arrayIPcLm2EEEEviT0_T1_ --------------------------
	.section	.nv.info._ZN2at6native29vectorized_elementwise_kernelILi2EZZZNS0_21clamp_min_kernel_cudaERNS_18TensorIteratorBaseERKN3c106ScalarEENKUlvE_clEvENKUlvE6_clEvEUlNS4_4HalfEE_St5arrayIPcLm2EEEEviT0_T1_,"",@"SHT_CUDA_INFO"
	.sectionflags	@""
	.align	4


	//----- nvinfo : EIATTR_CUDA_API_VERSION
	.align		4
        /*0000*/ 	.byte	0x04, 0x37
        /*0002*/ 	.short	(.L_5145 - .L_5144)
.L_5144:
        /*0004*/ 	.word	0x00000082


	//----- nvinfo : EIATTR_KPARAM_INFO
	.align		4
.L_5145:
        /*0008*/ 	.byte	0x04, 0x17
        /*000a*/ 	.short	(.L_5147 - .L_5146)
.L_5146:
        /*000c*/ 	.word	0x00000000
        /*0010*/ 	.short	0x0002
        /*0012*/ 	.short	0x0018
        /*0014*/ 	.byte	0x00, 0xf0, 0x41, 0x00


	//----- nvinfo : EIATTR_KPARAM_INFO
	.align		4
.L_5147:
        /*0018*/ 	.byte	0x04, 0x17
        /*001a*/ 	.short	(.L_5149 - .L_5148)
.L_5148:
        /*001c*/ 	.word	0x00000000
        /*0020*/ 	.short	0x0001
        /*0022*/ 	.short	0x0008
        /*0024*/ 	.byte	0x00, 0xf0, 0x41, 0x00


	//----- nvinfo : EIATTR_KPARAM_INFO
	.align		4
.L_5149:
        /*0028*/ 	.byte	0x04, 0x17
        /*002a*/ 	.short	(.L_5151 - .L_5150)
.L_5150:
        /*002c*/ 	.word	0x00000000
        /*0030*/ 	.short	0x0000
        /*0032*/ 	.short	0x0000
        /*0034*/ 	.byte	0x00, 0xf0, 0x11, 0x00


	//----- nvinfo : EIATTR_SPARSE_MMA_MASK
	.align		4
.L_5151:
        /*0038*/ 	.byte	0x03, 0x50
        /*003a*/ 	.short	0x0000


	//----- nvinfo : EIATTR_MAXREG_COUNT
	.align		4
        /*003c*/ 	.byte	0x03, 0x1b
        /*003e*/ 	.short	0x00ff


	//----- nvinfo : EIATTR_MERCURY_ISA_VERSION
	.align		4
        /*0040*/ 	.byte	0x03, 0x5f
        /*0042*/ 	.short	0x0101


	//----- nvinfo : EIATTR_VRC_CTA_INIT_COUNT
	.align		4
        /*0044*/ 	.byte	0x02, 0x4a
	.zero		1
	.zero		1


	//----- nvinfo : EIATTR_EXIT_INSTR_OFFSETS
	.align		4
        /*0048*/ 	.byte	0x04, 0x1c
        /*004a*/ 	.short	(.L_5153 - .L_5152)


	//   ....[0]....
.L_5152:
        /*004c*/ 	.word	0x00000d50


	//   ....[1]....
        /*0050*/ 	.word	0x00000da0


	//   ....[2]....
        /*0054*/ 	.word	0x00001250


	//----- nvinfo : EIATTR_MAX_THREADS
	.align		4
.L_5153:
        /*0058*/ 	.byte	0x04, 0x05
        /*005a*/ 	.short	(.L_5155 - .L_5154)
.L_5154:
        /*005c*/ 	.word	0x00000080
        /*0060*/ 	.word	0x00000001
        /*0064*/ 	.word	0x00000001


	//----- nvinfo : EIATTR_CRS_STACK_SIZE
	.align		4
.L_5155:
        /*0068*/ 	.byte	0x04, 0x1e
        /*006a*/ 	.short	(.L_5157 - .L_5156)
.L_5156:
        /*006c*/ 	.word	0x00000000


	//----- nvinfo : EIATTR_CBANK_PARAM_SIZE
	.align		4
.L_5157:
        /*0070*/ 	.byte	0x03, 0x19
        /*0072*/ 	.short	0x0028


	//----- nvinfo : EIATTR_PARAM_CBANK
	.align		4
        /*0074*/ 	.byte	0x04, 0x0a
        /*0076*/ 	.short	(.L_5159 - .L_5158)
	.align		4
.L_5158:
        /*0078*/ 	.word	index@(.nv.constant0._ZN2at6native29vectorized_elementwise_kernelILi2EZZZNS0_21clamp_min_kernel_cudaERNS_18TensorIteratorBaseERKN3c106ScalarEENKUlvE_clEvENKUlvE6_clEvEUlNS4_4HalfEE_St5arrayIPcLm2EEEEviT0_T1_)
        /*007c*/ 	.short	0x0380
        /*007e*/ 	.short	0x0028


	//----- nvinfo : EIATTR_SW_WAR
	.align		4
.L_5159:
        /*0080*/ 	.byte	0x04, 0x36
        /*0082*/ 	.short	(.L_5161 - .L_5160)
.L_5160:
        /*0084*/ 	.word	0x00000008
.L_5161:


//--------------------- .nv.info._ZN2at6native29vectorized_elementwise_kernelILi4EZZZNS0_21clamp_min_kernel_cudaERNS_18TensorIteratorBaseERKN3c106ScalarEENKUlvE_clEvENKUlvE6_clEvEUlNS4_4HalfEE_St5arrayIPcLm2EEEEviT0_T1_ --------------------------
	.section	.nv.info._ZN2at6native29vectorized_elementwise_kernelILi4EZZZNS0_21clamp_min_kernel_cudaERNS_18TensorIteratorBaseERKN3c106ScalarEENKUlvE_clEvENKUlvE6_clEvEUlNS4_4HalfEE_St5arrayIPcLm2EEEEviT0_T1_,"",@"SHT_CUDA_INFO"
	.sectionflags	@""
	.align	4


	//----- nvinfo : EIATTR_CUDA_API_VERSION
	.align		4
        /*0000*/ 	.byte	0x04, 0x37
        /*0002*/ 	.short	(.L_5163 - .L_5162)
.L_5162:
        /*0004*/ 	.word	0x00000082


	//----- nvinfo : EIATTR_KPARAM_INFO
	.align		4
.L_5163:
        /*0008*/ 	.byte	0x04, 0x17
        /*000a*/ 	.short	(.L_5165 - .L_5164)
.L_5164:
        /*000c*/ 	.word	0x00000000
        /*0010*/ 	.short	0x0002
        /*0012*/ 	.short	0x0018
        /*0014*/ 	.byte	0x00, 0xf0, 0x41, 0x00


	//----- nvinfo : EIATTR_KPARAM_INFO
	.align		4
.L_5165:
        /*0018*/ 	.byte	0x04, 0x17
        /*001a*/ 	.short	(.L_5167 - .L_5166)
.L_5166:
        /*001c*/ 	.word	0x00000000
        /*0020*/ 	.short	0x0001
        /*0022*/ 	.short	0x0008
        /*0024*/ 	.byte	0x00, 0xf0, 0x41, 0x00


	//----- nvinfo : EIATTR_KPARAM_INFO
	.align		4
.L_5167:
        /*0028*/ 	.byte	0x04, 0x17
        /*002a*/ 	.short	(.L_5169 - .L_5168)
.L_5168:
        /*002c*/ 	.word	0x00000000
        /*0030*/ 	.short	0x0000
        /*0032*/ 	.short	0x0000
        /*0034*/ 	.byte	0x00, 0xf0, 0x11, 0x00


	//----- nvinfo : EIATTR_SPARSE_MMA_MASK
	.align		4
.L_5169:
        /*0038*/ 	.byte	0x03, 0x50
        /*003a*/ 	.short	0x0000


	//----- nvinfo : EIATTR_MAXREG_COUNT
	.align		4
        /*003c*/ 	.byte	0x03, 0x1b
        /*003e*/ 	.short	0x00ff


	//----- nvinfo : EIATTR_MERCURY_ISA_VERSION
	.align		4
        /*0040*/ 	.byte	0x03, 0x5f
        /*0042*/ 	.short	0x0101


	//----- nvinfo : EIATTR_VRC_CTA_INIT_COUNT
	.align		4
        /*0044*/ 	.byte	0x02, 0x4a
	.zero		1
	.zero		1


	//----- nvinfo : EIATTR_EXIT_INSTR_OFFSETS
	.align		4
        /*0048*/ 	.byte	0x04, 0x1c
        /*004a*/ 	.short	(.L_5171 - .L_5170)


	//   ....[0]....
.L_5170:
        /*004c*/ 	.word	0x00000d50


	//   ....[1]....
        /*0050*/ 	.word	0x00000da0


	//   ....[2]....
        /*0054*/ 	.word	0x00001220


	//----- nvinfo : EIATTR_MAX_THREADS
	.align		4
.L_5171:
        /*0058*/ 	.byte	0x04, 0x05
        /*005a*/ 	.short	(.L_5173 - .L_5172)
.L_5172:
        /*005c*/ 	.word	0x00000080
        /*0060*/ 	.word	0x00000001
        /*0064*/ 	.word	0x00000001


	//----- nvinfo : EIATTR_CRS_STACK_SIZE
	.align		4
.L_5173:
        /*0068*/ 	.byte	0x04, 0x1e
        /*006a*/ 	.short	(.L_5175 - .L_5174)
.L_5174:
        /*006c*/ 	.word	0x00000000


	//----- nvinfo : EIATTR_CBANK_PARAM_SIZE
	.align		4
.L_5175:
        /*0070*/ 	.byte	0x03, 0x19
        /*0072*/ 	.short	0x0028


	//----- nvinfo : EIATTR_PARAM_CBANK
	.align		4
        /*0074*/ 	.byte	0x04, 0x0a
        /*0076*/ 	.short	(.L_5177 - .L_5176)
	.align		4
.L_5176:
        /*0078*/ 	.word	index@(.nv.constant0._ZN2at6native29vectorized_elementwise_kernelILi4EZZZNS0_21clamp_min_kernel_cudaERNS_18TensorIteratorBaseERKN3c106ScalarEENKUlvE_clEvENKUlvE6_clEvEUlNS4_4HalfEE_St5arrayIPcLm2EEEEviT0_T1_)
        /*007c*/ 	.short	0x0380
        /*007e*/ 	.short	0x0028


	//----- nvinfo : EIATTR_SW_WAR
	.align		4
.L_5177:
        /*0080*/ 	.byte	0x04, 0x36
        /*0082*/ 	.short	(.L_5179 - .L_5178)
.L_5178:
        /*0084*/ 	.word	0x00000008
.L_5179:


//--------------------- .nv.info._ZN2at6native29vectorized_elementwise_kernelILi8EZZZNS0_21clamp_min_kernel_cudaERNS_18TensorIteratorBaseERKN3c106ScalarEENKUlvE_clEvENKUlvE6_clEvEUlNS4_4HalfEE_St5arrayIPcLm2EEEEviT0_T1_ --------------------------
	.section	.nv.info._ZN2at6native29vectorized_elementwise_kernelILi8EZZZNS0_21clamp_min_kernel_cudaERNS_18TensorIteratorBaseERKN3c106ScalarEENKUlvE_clEvENKUlvE6_clEvEUlNS4_4HalfEE_St5arrayIPcLm2EEEEviT0_T1_,"",@"SHT_CUDA_INFO"
	.sectionflags	@""
	.align	4


	//----- nvinfo : EIATTR_CUDA_API_VERSION
	.align		4
        /*0000*/ 	.byte	0x04, 0x37
        /*0002*/ 	.short	(.L_5181 - .L_5180)
.L_5180:
        /*0004*/ 	.word	0x00000082


	//----- nvinfo : EIATTR_KPARAM_INFO
	.align		4
.L_5181:
        /*0008*/ 	.byte	0x04, 0x17
        /*000a*/ 	.short	(.L_5183 - .L_5182)
.L_5182:
        /*000c*/ 	.word	0x00000000
        /*0010*/ 	.short	0x0002
        /*0012*/ 	.short	0x0018
        /*0014*/ 	.byte	0x00, 0xf0, 0x41, 0x00


	//----- nvinfo : EIATTR_KPARAM_INFO
	.align		4
.L_5183:
        /*0018*/ 	.byte	0x04, 0x17
        /*001a*/ 	.short	(.L_5185 - .L_5184)
.L_5184:
        /*001c*/ 	.word	0x00000000
        /*0020*/ 	.short	0x0001
        /*0022*/ 	.short	0x0008
        /*0024*/ 	.byte	0x00, 0xf0, 0x41, 0x00


	//----- nvinfo : EIATTR_KPARAM_INFO
	.align		4
.L_5185:
        /*0028*/ 	.byte	0x04, 0x17
        /*002a*/ 	.short	(.L_5187 - .L_5186)
.L_5186:
        /*002c*/ 	.word	0x00000000
        /*0030*/ 	.short	0x0000
        /*0032*/ 	.short	0x0000
        /*0034*/ 	.byte	0x00, 0xf0, 0x11, 0x00


	//----- nvinfo : EIATTR_SPARSE_MMA_MASK
	.align		4
.L_5187:
        /*0038*/ 	.byte	0x03, 0x50
        /*003a*/ 	.short	0x0000


	//----- nvinfo : EIATTR_MAXREG_COUNT
	.align		4
        /*003c*/ 	.byte	0x03, 0x1b
        /*003e*/ 	.short	0x00ff


	//----- nvinfo : EIATTR_MERCURY_ISA_VERSION
	.align		4
        /*0040*/ 	.byte	0x03, 0x5f
        /*0042*/ 	.short	0x0101


	//----- nvinfo : EIATTR_VRC_CTA_INIT_COUNT
	.align		4
        /*0044*/ 	.byte	0x02, 0x4a
	.zero		1
	.zero		1


	//----- nvinfo : EIATTR_EXIT_INSTR_OFFSETS
	.align		4
        /*0048*/ 	.byte	0x04, 0x1c
        /*004a*/ 	.short	(.L_5189 - .L_5188)


	//   ....[0]....
.L_5188:
        /*004c*/ 	.word	0x00000d50


	//   ....[1]....
        /*0050*/ 	.word	0x00000da0


	//   ....[2]....
        /*0054*/ 	.word	0x00001200


	//----- nvinfo : EIATTR_MAX_THREADS
	.align		4
.L_5189:
        /*0058*/ 	.byte	0x04, 0x05
        /*005a*/ 	.short	(.L_5191 - .L_5190)
.L_5190:
        /*005c*/ 	.word	0x00000080
        /*0060*/ 	.word	0x00000001
        /*0064*/ 	.word	0x00000001


	//----- nvinfo : EIATTR_CRS_STACK_SIZE
	.align		4
.L_5191:
        /*0068*/ 	.byte	0x04, 0x1e
        /*006a*/ 	.short	(.L_5193 - .L_5192)
.L_5192:
        /*006c*/ 	.word	0x00000000


	//----- nvinfo : EIATTR_CBANK_PARAM_SIZE
	.align		4
.L_5193:
        /*0070*/ 	.byte	0x03, 0x19
        /*0072*/ 	.short	0x0028


	//----- nvinfo : EIATTR_PARAM_CBANK
	.align		4
        /*0074*/ 	.byte	0x04, 0x0a
        /*0076*/ 	.short	(.L_5195 - .L_5194)
	.align		4
.L_5194:
        /*0078*/ 	.word	index@(.nv.constant0._ZN2at6native29vectorized_elementwise_kernelILi8EZZZNS0_21clamp_min_kernel_cudaERNS_18TensorIteratorBaseERKN3c106ScalarEENKUlvE_clEvENKUlvE6_clEvEUlNS4_4HalfEE_St5arrayIPcLm2EEEEviT0_T1_)
        /*007c*/ 	.short	0x0380
        /*007e*/ 	.short	0x0028


	//----- nvinfo : EIATTR_SW_WAR
	.align		4
.L_5195:
        /*0080*/ 	.byte	0x04, 0x36
        /*0082*/ 	.short	(.L_5197 - .L_5196)
.L_5196:
        /*0084*/ 	.word	0x00000008
.L_5197:


//--------------------- .nv.info._ZN2at6native18elementwise_kernelILi128ELi4EZNS0_15gpu_kernel_implIZZZNS0_21clamp_min_kernel_cudaERNS_18TensorIteratorBaseERKN3c106ScalarEENKUlvE_clEvENKUlvE5_clEvEUlfE_EEvS4_RKT_EUliE_EEviT1_ --------------------------
	.section	.nv.info._ZN2at6native18elementwise_kernelILi128ELi4EZNS0_15gpu_kernel_implIZZZNS0_21clamp_min_kernel_cudaERNS_18TensorIteratorBaseERKN3c106ScalarEENKUlvE_clEvENKUlvE5_clEvEUlfE_EEvS4_RKT_EUliE_EEviT1_,"",@"SHT_CUDA_INFO"
	.sectionflags	@""
	.align	4


	//----- nvinfo : EIATTR_CUDA_API_VERSION
	.align		4
        /*0000*/ 	.byte	0x04, 0x37
        /*0002*/ 	.short	(.L_5199 - .L_5198)
.L_5198:
        /*0004*/ 	.word	0x00000082


	//----- nvinfo : EIATTR_KPARAM_INFO
	.align		4
.L_5199:
        /*0008*/ 	.byte	0x04, 0x17
        /*000a*/ 	.short	(.L_5201 - .L_5200)
.L_5200:
        /*000c*/ 	.word	0x00000000
        /*0010*/ 	.short	0x0001
        /*0012*/ 	.short	0x0008
        /*0014*/ 	.byte	0x00, 0xf0, 0xa1, 0x08


	//----- nvinfo : EIATTR_KPARAM_INFO
	.align		4
.L_5201:
        /*0018*/ 	.byte	0x04, 0x17
        /*001a*/ 	.short	(.L_5203 - .L_5202)
.L_5202:
        /*001c*/ 	.word	0x00000000
        /*0020*/ 	.short	0x0000
        /*0022*/ 	.short	0x0000
        /*0024*/ 	.byte	0x00, 0xf0, 0x11, 0x00


	//----- nvinfo : EIATTR_SPARSE_MMA_MASK
	.align		4
.L_5203:
        /*0028*/ 	.byte	0x03, 0x50
        /*002a*/ 	.short	0x0000


	//----- nvinfo : EIATTR_MAXREG_COUNT
	.align		4
        /*002c*/ 	.byte	0x03, 0x1b
        /*002e*/ 	.short	0x0080


	//----- nvinfo : EIATTR_EXTERNS
	.align		4
        /*0030*/ 	.byte	0x04, 0x0f
        /*0032*/ 	.short	(.L_5205 - .L_5204)


	//   ....[0]....
	.align		4
.L_5204:
        /*0034*/ 	.word	index@(__assertfail)


	//----- nvinfo : EIATTR_MERCURY_ISA_VERSION
	.align		4
.L_5205:
        /*0038*/ 	.byte	0x03, 0x5f
        /*003a*/ 	.short	0x0101


	//----- nvinfo : EIATTR_VRC_CTA_INIT_COUNT
	.align		4
        /*003c*/ 	.byte	0x02, 0x4a
	.zero		1
	.zero		1


	//----- nvinfo : EIATTR_SYSCALL_OFFSETS
	.align		4
        /*0040*/ 	.byte	0x04, 0x46
        /*0042*/ 	.short	(.L_5207 - .L_5206)


	//   ....[0]....
.L_5206:
        /*0044*/ 	.word	0x000020d0


	//   ....[1]....
        /*0048*/ 	.word	0x00002eb0


	//   ....[2]....
        /*004c*/ 	.word	0x000050c0


	//   ....[3]....
        /*0050*/ 	.word	0x00005d00


	//   ....[4]....
        /*0054*/ 	.word	0x00008020


	//   ....[5]....
        /*0058*/ 	.word	0x00008c60


	//   ....[6]....
        /*005c*/ 	.word	0x0000af90


	//   ....[7]....
        /*0060*/ 	.word	0x0000bbb0


	//----- nvinfo : EIATTR_EXIT_INSTR_OFFSETS
	.align		4
.L_5207:
        /*0064*/ 	.byte	0x04, 0x1c
        /*0066*/ 	.short	(.L_5209 - .L_5208)


	//   ....[0]....
.L_5208:
        /*0068*/ 	.word	0x00008f10


	//   ....[1]....
        /*006c*/ 	.word	0x0000b130


	//   ....[2]....
        /*0070*/ 	.word	0x0000b170


	//   ....[3]....
        /*0074*/ 	.word	0x0000b200


	//   ....[4]....
        /*0078*/ 	.word	0x0000b230


	//   ....[5]....
        /*007c*/ 	.word	0x0000b260


	//   ....[6]....
        /*0080*/ 	.word	0x0000b2e0


	//   ....[7]....
        /*0084*/ 	.word	0x0000b310


	//   ....[8]....
        /*0088*/ 	.word	0x0000b3a0


	//   ....[9]....
        /*008c*/ 	.word	0x0000b3e0


	//   ....[10]....
        /*0090*/ 	.word	0x0000b420


	//   ....[11]....
        /*0094*/ 	.word	0x0000b4f0


	//   ....[12]....
        /*0098*/ 	.word	0x0000b650


	//   ....[13]....
        /*009c*/ 	.word	0x0000b7b0


	//   ....[14]....
        /*00a0*/ 	.word	0x0000b900


	//   ....[15]....
        /*00a4*/ 	.word	0x0000b930


	//   ....[16]....
        /*00a8*/ 	.word	0x0000b960


	//   ....[17]....
        /*00ac*/ 	.word	0x0000ba00


	//   ....[18]....
        /*00b0*/ 	.word	0x0000ba50


	//   ....[19]....
        /*00b4*/ 	.word	0x0000bbc0


	//   ....[20]....
        /*00b8*/ 	.word	0x0000bcc0


	//   ....[21]....
        /*00bc*/ 	.word	0x0000bdf0


	//   ....[22]....
        /*00c0*/ 	.word	0x0000be20


	//----- nvinfo : EIATTR_MAX_THREADS
	.align		4
.L_5209:
        /*00c4*/ 	.byte	0x04, 0x05
        /*00c6*/ 	.short	(.L_5211 - .L_5210)
.L_5210:
        /*00c8*/ 	.word	0x00000080
        /*00cc*/ 	.word	0x00000001
        /*00d0*/ 	.word	0x00000001


	//----- nvinfo : EIATTR_CRS_STACK_SIZE
	.align		4
.L_5211:
        /*00d4*/ 	.byte	0x04, 0x1e
        /*00d6*/ 	.short	(.L_5213 - .L_5212)
.L_5212:
        /*00d8*/ 	.word	0x00000000


	//----- nvinfo : EIATTR_CBANK_PARAM_SIZE
	.align		4
.L_5213:
        /*00dc*/ 	.byte	0x03, 0x19
        /*00de*/ 	.short	0x0230


	//----- nvinfo : EIATTR_PARAM_CBANK
	.align		4
        /*00e0*/ 	.byte	0x04, 0x0a
        /*00e2*/ 	.short	(.L_5215 - .L_5214)
	.align		4
.L_5214:
        /*00e4*/ 	.word	index@(.nv.constant0._ZN2at6native18elementwise_kernelILi128ELi4EZNS0_15gpu_kernel_implIZZZNS0_21clamp_min_kernel_cudaERNS_18TensorIteratorBaseERKN3c106ScalarEENKUlvE_clEvENKUlvE5_clEvEUlfE_EEvS4_RKT_EUliE_EEviT1_)
        /*00e8*/ 	.short	0x0380
        /*00ea*/ 	.short	0x0230


	//----- nvinfo : EIATTR_SW_WAR
	.align		4
.L_5215:
        /*00ec*/ 	.byte	0x04, 0x36
        /*00ee*/ 	.short	(.L_5217 - .L_5216)
.L_5216:
        /*00f0*/ 	.word	0x00000008
.L_5217:


//--------------------- .nv.info._ZN2at6native27unrolled_elementwise_kernelIZZZNS0_21clamp_min_kernel_cudaERNS_18TensorIteratorBaseERKN3c106ScalarEENKUlvE_clEvENKUlvE5_clEvEUlfE_St5arrayIPcLm2EELi4E23TrivialOffsetCalculatorILi1EjESF_NS0_6memory12LoadWithCastILi1EEENSG_13StoreWithCastILi1EEEEEviT_T0_T2_T3_T4_T5_ --------------------------
	.section	.nv.info._ZN2at6native27unrolled_elementwise_kernelIZZZNS0_21clamp_min_kernel_cudaERNS_18TensorIteratorBaseERKN3c106ScalarEENKUlvE_clEvENKUlvE5_clEvEUlfE_St5arrayIPcLm2EELi4E23TrivialOffsetCalculatorILi1EjESF_NS0_6memory12LoadWithCastILi1EEENSG_13StoreWithCastILi1EEEEEviT_T0_T2_T3_T4_T5_,"",@"SHT_CUDA_INFO"
	.sectionflags	@""
	.align	4


	//----- nvinfo : EIATTR_CUDA_API_VERSION
	.align		4
        /*0000*/ 	.byte	0x04, 0x37
        /*0002*/ 	.short	(.L_5219 - .L_5218)
.L_5218:
        /*0004*/ 	.word	0x00000082


	//----- nvinfo : EIATTR_KPARAM_INFO
	.align		4
.L_5219:
        /*0008*/ 	.byte	0x04, 0x17
        /*000a*/ 	.short	(.L_5221 - .L_5220)
.L_5220:
        /*000c*/ 	.word	0x00000000
        /*0010*/ 	.short	0x0006
        /*0012*/ 	.short	0x0034
        /*0014*/ 	.byte	0x00, 0xf0, 0x21, 0x00


	//----- nvinfo : EIATTR_KPARAM_INFO
	.align		4
.L_5221:
        /*0018*/ 	.byte	0x04, 0x17
        /*001a*/ 	.short	(.L_5223 - .L_5222)
.L_5222:
        /*001c*/ 	.word	0x00000000
        /*0020*/ 	.short	0x0005
        /*0022*/ 	.short	0x002c
        /*0024*/ 	.byte	0x00, 0xf0, 0x21, 0x00


	//----- nvinfo : EIATTR_KPARAM_INFO
	.align		4
.L_5223:
        /*0028*/ 	.byte	0x04, 0x17
        /*002a*/ 	.short	(.L_5225 - .L_5224)
.L_5224:
        /*002c*/ 	.word	0x00000000
        /*0030*/ 	.short	0x0004
        /*0032*/ 	.short	0x0029
        /*0034*/ 	.byte	0x00, 0xf0, 0x05, 0x00


	//----- nvinfo : EIATTR_KPARAM_INFO
	.align		4
.L_5225:
        /*0038*/ 	.byte	0x04, 0x17
        /*003a*/ 	.short	(.L_5227 - .L_5226)
.L_5226:
        /*003c*/ 	.word	0x00000000
        /*0040*/ 	.short	0x0003
        /*0042*/ 	.short	0x0028
        /*0044*/ 	.byte	0x00, 0xf0, 0x05, 0x00


	//----- nvinfo : EIATTR_KPARAM_INFO
	.align		4
.L_5227:
        /*0048*/ 	.byte	0x04, 0x17
        /*004a*/ 	.short	(.L_5229 - .L_5228)
.L_5228:
        /*004c*/ 	.word	0x00000000
        /*0050*/ 	.short	0x0002
        /*0052*/ 	.short	0x0018
        /*0054*/ 	.byte	0x00, 0xf0, 0x41, 0x00


	//----- nvinfo : EIATTR_KPARAM_INFO
	.align		4
.L_5229:
        /*0058*/ 	.byte	0x04, 0x17
        /*005a*/ 	.short	(.L_5231 - .L_5230)
.L_5230:
        /*005c*/ 	.word	0x00000000
        /*0060*/ 	.short	0x0001
        /*0062*/ 	.short	0x0008
        /*0064*/ 	.byte	0x00, 0xf0, 0x41, 0x00


	//----- nvinfo : EIATTR_KPARAM_INFO
	.align		4
.L_5231:
        /*0068*/ 	.byte	0x04, 0x17
        /*006a*/ 	.short	(.L_5233 - .L_5232)
.L_5232:
        /*006c*/ 	.word	0x00000000
        /*0070*/ 	.short	0x0000
        /*0072*/ 	.short	0x0000
        /*0074*/ 	.byte	0x00, 0xf0, 0x11, 0x00


	//----- nvinfo : EIATTR_SPARSE_MMA_MASK
	.align		4
.L_5233:
        /*0078*/ 	.byte	0x03, 0x50
        /*007a*/ 	.short	0x0000


	//----- nvinfo : EIATTR_MAXREG_COUNT
	.align		4
        /*007c*/ 	.byte	0x03, 0x1b
        /*007e*/ 	.short	0x00ff


	//----- nvinfo : EIATTR_EXTERNS
	.align		4
        /*0080*/ 	.byte	0x04, 0x0f
        /*0082*/ 	.short	(.L_5235 - .L_5234)


	//   ....[0]....
	.align		4
.L_5234:
        /*0084*/ 	.word	index@(__assertfail)


	//----- nvinfo : EIATTR_MERCURY_ISA_VERSION
	.align		4
.L_5235:
        /*0088*/ 	.byte	0x03, 0x5f
        /*008a*/ 	.short	0x0101


	//----- nvinfo : EIATTR_VRC_CTA_INIT_COUNT
	.align		4
        /*008c*/ 	.byte	0x02, 0x4a
	.zero		1
	.zero		1


	//----- nvinfo : EIATTR_SYSCALL_OFFSETS
	.align		4
        /*0090*/ 	.byte	0x04, 0x46
        /*0092*/ 	.short	(.L_5237 - .L_5236)


	//   ....[0]....
.L_5236:
        /*0094*/ 	.word	0x00000de0


	//   ....[1]....
        /*0098*/ 	.word	0x00001cf0


	//   ....[2]....
        /*009c*/ 	.word	0x00002b80


	//   ....[3]....
        /*00a0*/ 	.word	0x000039e0


	//   ....[4]....
        /*00a4*/ 	.word	0x00004830


	//   ....[5]....
        /*00a8*/ 	.word	0x00005580


	//   ....[6]....
        /*00ac*/ 	.word	0x00006400


	//   ....[7]....
        /*00b0*/ 	.word	0x00007260


	//----- nvinfo : EIATTR_EXIT_INSTR_OFFSETS
	.align		4
.L_5237:
        /*00b4*/ 	.byte	0x04, 0x1c
        /*00b6*/ 	.short	(.L_5239 - .L_5238)


	//   ....[0]....
.L_5238:
        /*00b8*/ 	.word	0x000066a0


	//   ....[1]....
        /*00bc*/ 	.word	0x000067e0


	//   ....[2]....
        /*00c0*/ 	.word	0x00006820


	//   ....[3]....
        /*00c4*/ 	.word	0x000068b0


	//   ....[4]....
        /*00c8*/ 	.word	0x000068e0


	//   ....[5]....
        /*00cc*/ 	.word	0x00006910


	//   ....[6]....
        /*00d0*/ 	.word	0x00006990


	//   ....[7]....
        /*00d4*/ 	.word	0x000069c0


	//   ....[8]....
        /*00d8*/ 	.word	0x00006a50


	//   ....[9]....
        /*00dc*/ 	.word	0x00006a90


	//   ....[10]....
        /*00e0*/ 	.word	0x00006ad0


	//   ....[11]....
        /*00e4*/ 	.word	0x00006ba0


	//   ....[12]....
        /*00e8*/ 	.word	0x00006d00


	//   ....[13]....
        /*00ec*/ 	.word	0x00006e60


	//   ....[14]....
        /*00f0*/ 	.word	0x00006fb0


	//   ....[15]....
        /*00f4*/ 	.word	0x00006fe0


	//   ....[16]....
        /*00f8*/ 	.word	0x00007010


	//   ....[17]....
        /*00fc*/ 	.word	0x000070b0


	//   ....[18]....
        /*0100*/ 	.word	0x00007100


	//   ....[19]....
        /*0104*/ 	.word	0x00007270


	//   ....[20]....
        /*0108*/ 	.word	0x00007370


	//   ....[21]....
        /*010c*/ 	.word	0x000074a0


	//   ....[22]....
        /*0110*/ 	.word	0x000074d0


	//----- nvinfo : EIATTR_MAX_THREADS
	.align		4
.L_5239:
        /*0114*/ 	.byte	0x04, 0x05
        /*0116*/ 	.short	(.L_5241 - .L_5240)
.L_5240:
        /*0118*/ 	.word	0x00000080
        /*011c*/ 	.word	0x00000001
        /*0120*/ 	.word	0x00000001


	//----- nvinfo : EIATTR_CRS_STACK_SIZE
	.align		4
.L_5241:
        /*0124*/ 	.byte	0x04, 0x1e
        /*0126*/ 	.short	(.L_5243 - .L_5242)
.L_5242:
        /*0128*/ 	.word	0x00000000


	//----- nvinfo : EIATTR_CBANK_PARAM_SIZE
	.align		4
.L_5243:
        /*012c*/ 	.byte	0x03, 0x19
        /*012e*/ 	.short	0x003c


	//----- nvinfo : EIATTR_PARAM_CBANK
	.align		4
        /*0130*/ 	.byte	0x04, 0x0a
        /*0132*/ 	.short	(.L_5245 - .L_5244)
	.align		4
.L_5244:
        /*0134*/ 	.word	index@(.nv.constant0._ZN2at6native27unrolled_elementwise_kernelIZZZNS0_21clamp_min_kernel_cudaERNS_18TensorIteratorBaseERKN3c106ScalarEENKUlvE_clEvENKUlvE5_clEvEUlfE_St5arrayIPcLm2EELi4E23TrivialOffsetCalculatorILi1EjESF_NS0_6memory12LoadWithCastILi1EEENSG_13StoreWithCastILi1EEEEEviT_T0_T2_T3_T4_T5_)
        /*0138*/ 	.short	0x0380
        /*013a*/ 	.short	0x003c


	//----- nvinfo : EIATTR_SW_WAR
	.align		4
.L_5245:
        /*013c*/ 	.byte	0x04, 0x36
        /*013e*/ 	.short	(.L_5247 - .L_5246)
.L_5246:
        /*0140*/ 	.word	0x00000008
.L_5247:


//--------------------- .nv.info._ZN2at6native18elementwise_kernelILi128ELi2EZNS0_22gpu_kernel_impl_nocastIZZZNS0_21clamp_min_kernel_cudaERNS_18TensorIteratorBaseERKN3c106ScalarEENKUlvE_clEvENKUlvE5_clEvEUlfE_EEvS4_RKT_EUliE_EEviT1_ --------------------------
	.section	.nv.info._ZN2at6native18elementwise_kernelILi128ELi2EZNS0_22gpu_kernel_impl_nocastIZZZNS0_21clamp_min_kernel_cudaERNS_18TensorIteratorBaseERKN3c106ScalarEENKUlvE_clEvENKUlvE5_clEvEUlfE_EEvS4_RKT_EUliE_EEviT1_,"",@"SHT_CUDA_INFO"
	.sectionflags	@""
	.align	4


	//----- nvinfo : EIATTR_CUDA_API_VERSION
	.align		4
        /*0000*/ 	.byte	0x04, 0x37
        /*0002*/ 	.short	(.L_5249 - .L_5248)
.L_5248:
        /*0004*/ 	.word	0x00000082


	//----- nvinfo : EIATTR_KPARAM_INFO
	.align		4
.L_5249:
        /*0008*/ 	.byte	0x04, 0x17
        /*000a*/ 	.short	(.L_5251 - .L_5250)
.L_5250:
        /*000c*/ 	.word	0x00000000
        /*0010*/ 	.short	0x0001
        /*0012*/ 	.short	0x0008
        /*0014*/ 	.byte	0x00, 0xf0, 0x81, 0x08


	//----- nvinfo : EIATTR_KPARAM_INFO
	.align		4
.L_5251:
        /*0018*/ 	.byte	0x04, 0x17
        /*001a*/ 	.short	(.L_5253 - .L_5252)
.L_5252:
        /*001c*/ 	.word	0x00000000
        /*0020*/ 	.short	0x0000
        /*0022*/ 	.short	0x0000
        /*0024*/ 	.byte	0x00, 0xf0, 0x11, 0x00


	//----- nvinfo : EIATTR_SPARSE_MMA_MASK
	.align		4
.L_5253:
        /*0028*/ 	.byte	0x03, 0x50
        /*002a*/ 	.short	0x0000


	//----- nvinfo : EIATTR_MAXREG_COUNT
	.align		4
        /*002c*/ 	.byte	0x03, 0x1b
        /*002e*/ 	.short	0x0080


	//----- nvinfo : EIATTR_MERCURY_ISA_VERSION
	.align		4
        /*0030*/ 	.byte	0x03, 0x5f
        /*0032*/ 	.short	0x0101


	//----- nvinfo : EIATTR_VRC_CTA_INIT_COUNT
	.align		4
        /*0034*/ 	.byte	0x02, 0x4a
	.zero		1
	.zero		1


	//----- nvinfo : EIATTR_EXIT_INSTR_OFFSETS
	.align		4
        /*0038*/ 	.byte	0x04, 0x1c
        /*003a*/ 	.short	(.L_5255 - .L_5254)


	//   ....[0]....
.L_5254:
        /*003c*/ 	.word	0x00000170


	//   ....[1]....
        /*0040*/ 	.word	0x000001f0


	//   ....[2]....
        /*0044*/ 	.word	0x000015e0


	//   ....[3]....
        /*0048*/ 	.word	0x00002930


	//----- nvinfo : EIATTR_MAX_THREADS
	.align		4
.L_5255:
        /*004c*/ 	.byte	0x04, 0x05
        /*004e*/ 	.short	(.L_5257 - .L_5256)
.L_5256:
        /*0050*/ 	.word	0x00000080
        /*0054*/ 	.word	0x00000001
        /*0058*/ 	.word	0x00000001


	//----- nvinfo : EIATTR_CRS_STACK_SIZE
	.align		4
.L_5257:
        /*005c*/ 	.byte	0x04, 0x1e
        /*005e*/ 	.short	(.L_5259 - .L_5258)
.L_5258:
        /*0060*/ 	.word	0x00000000


	//----- nvinfo : EIATTR_CBANK_PARAM_SIZE
	.align		4
.L_5259:
        /*0064*/ 	.byte	0x03, 0x19
        /*0066*/ 	.short	0x0228


	//----- nvinfo : EIATTR_PARAM_CBANK
	.align		4
        /*0068*/ 	.byte	0x04, 0x0a
        /*006a*/ 	.short	(.L_5261 - .L_5260)
	.align		4
.L_5260:
        /*006c*/ 	.word	index@(.nv.constant0._ZN2at6native18elementwise_kernelILi128ELi2EZNS0_22gpu_kernel_impl_nocastIZZZNS0_21clamp_min_kernel_cudaERNS_18TensorIteratorBaseERKN3c106ScalarEENKUlvE_clEvENKUlvE5_clEvEUlfE_EEvS4_RKT_EUliE_EEviT1_)
        /*0070*/ 	.short	0x0380
        /*0072*/ 	.short	0x0228


	//----- nvinfo : EIATTR_SW_WAR
	.align		4
.L_5261:
        /*0074*/ 	.byte	0x04, 0x36
        /*0076*/ 	.short	(.L_5263 - .L_5262)
.L_5262:
        /*0078*/ 	.word	0x00000008
.L_5263:


//--------------------- .nv.info._ZN2at6native27unrolled_elementwise_kernelIZZZNS0_21clamp_min_kernel_cudaERNS_18TensorIteratorBaseERKN3c106ScalarEENKUlvE_clEvENKUlvE5_clEvEUlfE_St5arrayIPcLm2EELi4E23TrivialOffsetCalculatorILi1EjESF_NS0_6memory15LoadWithoutCastENSG_16StoreWithoutCastEEEviT_T0_T2_T3_T4_T5_ --------------------------
	.section	.nv.info._ZN2at6native27unrolled_elementwise_kernelIZZZNS0_21clamp_min_kernel_cudaERNS_18TensorIteratorBaseERKN3c106ScalarEENKUlvE_clEvENKUlvE5_clEvEUlfE_St5arrayIPcLm2EELi4E23TrivialOffsetCalculatorILi1EjESF_NS0_6memory15LoadWithoutCastENSG_16StoreWithoutCastEEEviT_T0_T2_T3_T4_T5_,"",@"SHT_CUDA_INFO"
	.sectionflags	@""
	.align	4


	//----- nvinfo : EIATTR_CUDA_API_VERSION
	.align		4
        /*0000*/ 	.byte	0x04, 0x37
        /*0002*/ 	.short	(.L_5265 - .L_5264)
.L_5264:
        /*0004*/ 	.word	0x00000082


	//----- nvinfo : EIATTR_KPARAM_INFO
	.align		4
.L_5265:
        /*0008*/ 	.byte	0x04, 0x17
        /*000a*/ 	.short	(.L_5267 - .L_5266)
.L_5266:
        /*000c*/ 	.word	0x00000000
        /*0010*/ 	.short	0x0006
        /*0012*/ 	.short	0x002b
        /*0014*/ 	.byte	0x00, 0xf0, 0x05, 0x00


	//----- nvinfo : EIATTR_KPARAM_INFO
	.align		4
.L_5267:
        /*0018*/ 	.byte	0x04, 0x17
        /*001a*/ 	.short	(.L_5269 - .L_5268)
.L_5268:
        /*001c*/ 	.word	0x00000000
        /*0020*/ 	.short	0x0005
        /*0022*/ 	.short	0x002a
        /*0024*/ 	.byte	0x00, 0xf0, 0x05, 0x00


	//----- nvinfo : EIATTR_KPARAM_INFO
	.align		4
.L_5269:
        /*0028*/ 	.byte	0x04, 0x17
        /*002a*/ 	.short	(.L_5271 - .L_5270)
.L_5270:
        /*002c*/ 	.word	0x00000000
        /*0030*/ 	.short	0x0004
        /*0032*/ 	.short	0x0029
        /*0034*/ 	.byte	0x00, 0xf0, 0x05, 0x00


	//----- nvinfo : EIATTR_KPARAM_INFO
	.align		4
.L_5271:
        /*0038*/ 	.byte	0x04, 0x17
        /*003a*/ 	.short	(.L_5273 - .L_5272)
.L_5272:
        /*003c*/ 	.word	0x00000000
        /*0040*/ 	.short	0x0003
        /*0042*/ 	.short	0x0028
        /*0044*/ 	.byte	0x00, 0xf0, 0x05, 0x00


	//----- nvinfo : EIATTR_KPARAM_INFO
	.align		4
.L_5273:
        /*0048*/ 	.byte	0x04, 0x17
        /*004a*/ 	.short	(.L_5275 - .L_5274)
.L_5274:
        /*004c*/ 	.word	0x00000000
        /*0050*/ 	.short	0x0002
        /*0052*/ 	.short	0x0018
        /*0054*/ 	.byte	0x00, 0xf0, 0x41, 0x00


	//----- nvinfo : EIATTR_KPARAM_INFO
	.align		4
.L_5275:
        /*0058*/ 	.byte	0x04, 0x17
        /*005a*/ 	.short	(.L_5277 - .L_5276)
.L_5276:
        /*005c*/ 	.word	0x00000000
        /*0060*/ 	.short	0x0001
        /*0062*/ 	.short	0x0008
        /*0064*/ 	.byte	0x00, 0xf0, 0x41, 0x00


	//----- nvinfo : EIATTR_KPARAM_INFO
	.align		4
.L_5277:
        /*0068*/ 	.byte	0x04, 0x17
        /*006a*/ 	.short	(.L_5279 - .L_5278)
.L_5278:
        /*006c*/ 	.word	0x00000000
        /*0070*/ 	.short	0x0000
        /*0072*/ 	.short	0x0000
        /*0074*/ 	.byte	0x00, 0xf0, 0x11, 0x00


	//----- nvinfo : EIATTR_SPARSE_MMA_MASK
	.align		4
.L_5279:
        /*0078*/ 	.byte	0x03, 0x50
        /*007a*/ 	.short	0x0000


	//----- nvinfo : EIATTR_MAXREG_COUNT
	.align		4
        /*007c*/ 	.byte	0x03, 0x1b
        /*007e*/ 	.short	0x00ff


	//----- nvinfo : EIATTR_MERCURY_ISA_VERSION
	.align		4
        /*0080*/ 	.byte	0x03, 0x5f
        /*0082*/ 	.short	0x0101


	//----- nvinfo : EIATTR_VRC_CTA_INIT_COUNT
	.align		4
        /*0084*/ 	.byte	0x02, 0x4a
	.zero		1
	.zero		1


	//----- nvinfo : EIATTR_EXIT_INSTR_OFFSETS
	.align		4
        /*0088*/ 	.byte	0x04, 0x1c
        /*008a*/ 	.short	(.L_5281 - .L_5280)


	//   ....[0]....
.L_5280:
        /*008c*/ 	.word	0x00000450


	//   ....[1]....
        /*0090*/ 	.word	0x000004a0


	//----- nvinfo : EIATTR_MAX_THREADS
	.align		4
.L_5281:
        /*0094*/ 	.byte	0x04, 0x05
        /*0096*/ 	.short	(.L_5283 - .L_5282)
.L_5282:
        /*0098*/ 	.word	0x00000080
        /*009c*/ 	.word	0x00000001
        /*00a0*/ 	.word	0x00000001


	//----- nvinfo : EIATTR_CRS_STACK_SIZE
	.align		4
.L_5283:
        /*00a4*/ 	.byte	0x04, 0x1e
        /*00a6*/ 	.short	(.L_5285 - .L_5284)
.L_5284:
        /*00a8*/ 	.word	0x00000000


	//----- nvinfo : EIATTR_CBANK_PARAM_SIZE
	.align		4
.L_5285:
        /*00ac*/ 	.byte	0x03, 0x19
        /*00ae*/ 	.short	0x002c


	//----- nvinfo : EIATTR_PARAM_CBANK
	.align		4
        /*00b0*/ 	.byte	0x04, 0x0a
        /*00b2*/ 	.short	(.L_5287 - .L_5286)
	.align		4
.L_5286:
        /*00b4*/ 	.word	index@(.nv.constant0._ZN2at6native27unrolled_elementwise_kernelIZZZNS0_21clamp_min_kernel_cudaERNS_18TensorIteratorBaseERKN3c106ScalarEENKUlvE_clEvENKUlvE5_clEvEUlfE_St5arrayIPcLm2EELi4E23TrivialOffsetCalculatorILi1EjESF_NS0_6memory15LoadWithoutCastENSG_16StoreWithoutCastEEEviT_T0_T2_T3_T4_T5_)
        /*00b8*/ 	.short	0x0380
        /*00ba*/ 	.short	0x002c


	//----- nvinfo : EIATTR_SW_WAR
	.align		4
.L_5287:
        /*00bc*/ 	.byte	0x04, 0x36
        /*00be*/ 	.short	(.L_5289 - .L_5288)
.L_5288:
        /*00c0*/ 	.word	0x00000008
.L_5289:


//--------------------- .nv.info._ZN2at6native29vectorized_elementwise_kernelILi2EZZZNS0_21clamp_min_kernel_cudaERNS_18TensorIteratorBaseERKN3c106ScalarEENKUlvE_clEvENKUlvE5_clEvEUlfE_St5arrayIPcLm2EEEEviT0_T1_ --------------------------
	.section	.nv.info._ZN2at6native29vectorized_elementwise_kernelILi2EZZZNS0_21clamp_min_kernel_cudaERNS_18TensorIteratorBaseERKN3c106ScalarEENKUlvE_clEvENKUlvE5_clEvEUlfE_St5arrayIPcLm2EEEEviT0_T1_,"",@"SHT_CUDA_INFO"
	.sectionflags	@""
	.align	4


	//----- nvinfo : EIATTR_CUDA_API_VERSION
	.align		4
        /*0000*/ 	.byte	0x04, 0x37
        /*0002*/ 	.short	(.L_5291 - .L_5290)
.L_5290:
        /*0004*/ 	.word	0x00000082


	//----- nvinfo : EIATTR_KPARAM_INFO
	.align		4
.L_5291:
        /*0008*/ 	.byte	0x04, 0x17
        /*000a*/ 	.short	(.L_5293 - .L_5292)
.L_5292:
        /*000c*/ 	.word	0x00000000
        /*0010*/ 	.short	0x0002
        /*0012*/ 	.short	0x0018
        /*0014*/ 	.byte	0x00, 0xf0, 0x41, 0x00


	//----- nvinfo : EIATTR_KPARAM_INFO
	.align		4
.L_5293:
        /*0018*/ 	.byte	0x04, 0x17
        /*001a*/ 	.short	(.L_5295 - .L_5294)
.L_5294:
        /*001c*/ 	.word	0x00000000
        /*0020*/ 	.short	0x0001
        /*0022*/ 	.short	0x0008
        /*0024*/ 	.byte	0x00, 0xf0, 0x41, 0x00


	//----- nvinfo : EIATTR_KPARAM_INFO
	.align		4
.L_5295:
        /*0028*/ 	.byte	0x04, 0x17
        /*002a*/ 	.short	(.L_5297 - .L_5296)
.L_5296:
        /*002c*/ 	.word	0x00000000
        /*0030*/ 	.short	0x0000
        /*0032*/ 	.short	0x0000
        /*0034*/ 	.byte	0x00, 0xf0, 0x11, 0x00


	//----- nvinfo : EIATTR_SPARSE_MMA_MASK
	.align		4
.L_5297:
        /*0038*/ 	.byte	0x03, 0x50
        /*003a*/ 	.short	0x0000


	//----- nvinfo : EIATTR_MAXREG_COUNT
	.align		4
        /*003c*/ 	.byte	0x03, 0x1b
        /*003e*/ 	.short	0x00ff


	//----- nvinfo : EIATTR_MERCURY_ISA_VERSION
	.align		4
        /*0040*/ 	.byte	0x03, 0x5f
        /*0042*/ 	.short	0x0101


	//----- nvinfo : EIATTR_VRC_CTA_INIT_COUNT
	.align		4
        /*0044*/ 	.byte	0x02, 0x4a
	.zero		1
	.zero		1


	//----- nvinfo : EIATTR_EXIT_INSTR_OFFSETS
	.align		4
        /*0048*/ 	.byte	0x04, 0x1c
        /*004a*/ 	.short	(.L_5299 - .L_5298)


	//   ....[0]....
.L_5298:
        /*004c*/ 	.word	0x00000880


	//   ....[1]....
        /*0050*/ 	.word	0x000008d0


	//   ....[2]....
        /*0054*/ 	.word	0x00000ae0


	//----- nvinfo : EIATTR_MAX_THREADS
	.align		4
.L_5299:
        /*0058*/ 	.byte	0x04, 0x05
        /*005a*/ 	.short	(.L_5301 - .L_5300)
.L_5300:
        /*005c*/ 	.word	0x00000080
        /*0060*/ 	.word	0x00000001
        /*0064*/ 	.word	0x00000001


	//----- nvinfo : EIATTR_CRS_STACK_SIZE
	.align		4
.L_5301:
        /*0068*/ 	.byte	0x04, 0x1e
        /*006a*/ 	.short	(.L_5303 - .L_5302)
.L_5302:
        /*006c*/ 	.word	0x00000000


	//----- nvinfo : EIATTR_CBANK_PARAM_SIZE
	.align		4
.L_5303:
        /*0070*/ 	.byte	0x03, 0x19
        /*0072*/ 	.short	0x0028


	//----- nvinfo : EIATTR_PARAM_CBANK
	.align		4
        /*0074*/ 	.byte	0x04, 0x0a
        /*0076*/ 	.short	(.L_5305 - .L_5304)
	.align		4
.L_5304:
        /*0078*/ 	.word	index@(.nv.constant0._ZN2at6native29vectorized_elementwise_kernelILi2EZZZNS0_21clamp_min_kernel_cudaERNS_18TensorIteratorBaseERKN3c106ScalarEENKUlvE_clEvENKUlvE5_clEvEUlfE_St5arrayIPcLm2EEEEviT0_T1_)
        /*007c*/ 	.short	0x0380
        /*007e*/ 	.short	0x0028


	//----- nvinfo : EIATTR_SW_WAR
	.align		4
.L_5305:
        /*0080*/ 	.byte	0x04, 0x36
        /*0082*/ 	.short	(.L_5307 - .L_5306)
.L_5306:
        /*0084*/ 	.word	0x00000008
.L_5307:


//--------------------- .nv.info._ZN2at6native29vectorized_elementwise_kernelILi4EZZZNS0_21clamp_min_kernel_cudaERNS_18TensorIteratorBaseERKN3c106ScalarEENKUlvE_clEvENKUlvE5_clEvEUlfE_St5arrayIPcLm2EEEEviT0_T1_ --------------------------
	.section	.nv.info._ZN2at6native29vectorized_elementwise_kernelILi4EZZZNS0_21clamp_min_kernel_cudaERNS_18TensorIteratorBaseERKN3c106ScalarEENKUlvE_clEvENKUlvE5_clEvEUlfE_St5arrayIPcLm2EEEEviT0_T1_,"",@"SHT_CUDA_INFO"
	.sectionflags	@""
	.align	4


	//----- nvinfo : EIATTR_CUDA_API_VERSION
	.align		4
        /*0000*/ 	.byte	0x04, 0x37
        /*0002*/ 	.short	(.L_5309 - .L_5308)
.L_5308:
        /*0004*/ 	.word	0x00000082


	//----- nvinfo : EIATTR_KPARAM_INFO
	.align		4
.L_5309:
        /*0008*/ 	.byte	0x04, 0x17
        /*000a*/ 	.short	(.L_5311 - .L_5310)
.L_5310:
        /*000c*/ 	.word	0x00000000
        /*0010*/ 	.short	0x0002
        /*0012*/ 	.short	0x0018
        /*0014*/ 	.byte	0x00, 0xf0, 0x41, 0x00


	//----- nvinfo : EIATTR_KPARAM_INFO
	.align		4
.L_5311:
        /*0018*/ 	.byte	0x04, 0x17
        /*001a*/ 	.short	(.L_5313 - .L_5312)
.L_5312:
        /*001c*/ 	.word	0x00000000
        /*0020*/ 	.short	0x0001
        /*0022*/ 	.short	0x0008
        /*0024*/ 	.byte	0x00, 0xf0, 0x41, 0x00


	//----- nvinfo : EIATTR_KPARAM_INFO
	.align		4
.L_5313:
        /*0028*/ 	.byte	0x04, 0x17
        /*002a*/ 	.short	(.L_5315 - .L_5314)
.L_5314:
        /*002c*/ 	.word	0x00000000
        /*0030*/ 	.short	0x0000
        /*0032*/ 	.short	0x0000
        /*0034*/ 	.byte	0x00, 0xf0, 0x11, 0x00


	//----- nvinfo : EIATTR_SPARSE_MMA_MASK
	.align		4
.L_5315:
        /*0038*/ 	.byte	0x03, 0x50
        /*003a*/ 	.short	0x0000


	//----- nvinfo : EIATTR_MAXREG_COUNT
	.align		4
        /*003c*/ 	.byte	0x03, 0x1b
        /*003e*/ 	.short	0x00ff


	//----- nvinfo : EIATTR_MERCURY_ISA_VERSION
	.align		4
        /*0040*/ 	.byte	0x03, 0x5f
        /*0042*/ 	.short	0x0101


	//----- nvinfo : EIATTR_VRC_CTA_INIT_COUNT
	.align		4
        /*0044*/ 	.byte	0x02, 0x4a
	.zero		1
	.zero		1


	//----- nvinfo : EIATTR_EXIT_INSTR_OFFSETS
	.align		4
        /*0048*/ 	.byte	0x04, 0x1c
        /*004a*/ 	.short	(.L_5317 - .L_5316)


	//   ....[0]....
.L_5316:
        /*004c*/ 	.word	0x00000880


	//   ....[1]....
        /*0050*/ 	.word	0x000008d0


	//   ....[2]....
        /*0054*/ 	.word	0x00000aa0


	//----- nvinfo : EIATTR_MAX_THREADS
	.align		4
.L_5317:
        /*0058*/ 	.byte	0x04, 0x05
        /*005a*/ 	.short	(.L_5319 - .L_5318)
.L_5318:
        /*005c*/ 	.word	0x00000080
        /*0060*/ 	.word	0x00000001
        /*0064*/ 	.word	0x00000001


	//----- nvinfo : EIATTR_CRS_STACK_SIZE
	.align		4
.L_5319:
        /*0068*/ 	.byte	0x04, 0x1e
        /*006a*/ 	.short	(.L_5321 - .L_5320)
.L_5320:
        /*006c*/ 	.word	0x00000000


	//----- nvinfo : EIATTR_CBANK_PARAM_SIZE
	.align		4
.L_5321:
        /*0070*/ 	.byte	0x03, 0x19
        /*0072*/ 	.short	0x0028


	//----- nvinfo : EIATTR_PARAM_CBANK
	.align		4
        /*0074*/ 	.byte	0x04, 0x0a
        /*0076*/ 	.short	(.L_5323 - .L_5322)
	.align		4
.L_5322:
        /*0078*/ 	.word	index@(.nv.constant0._ZN2at6native29vectorized_elementwise_kernelILi4EZZZNS0_21clamp_min_kernel_cudaERNS_18TensorIteratorBaseERKN3c106ScalarEENKUlvE_clEvENKUlvE5_clEvEUlfE_St5arrayIPcLm2EEEEviT0_T1_)
        /*007c*/ 	.short	0x0380
        /*007e*/ 	.short	0x0028


	//----- nvinfo : EIATTR_SW_WAR
	.align		4
.L_5323:
        /*0080*/ 	.byte	0x04, 0x36
        /*0082*/ 	.short	(.L_5325 - .L_5324)
.L_5324:
        /*0084*/ 	.word	0x00000008
.L_5325:


//--------------------- .nv.info._ZN2at6native29vectorized_elementwise_kernelILi8EZZZNS0_21clamp_min_kernel_cudaERNS_18TensorIteratorBaseERKN3c106ScalarEENKUlvE_clEvENKUlvE5_clEvEUlfE_St5arrayIPcLm2EEEEviT0_T1_ --------------------------
	.section	.nv.info._ZN2at6native29vectorized_elementwise_kernelILi8EZZZNS0_21clamp_min_kernel_cudaERNS_18TensorIteratorBaseERKN3c106ScalarEENKUlvE_clEvENKUlvE5_clEvEUlfE_St5arrayIPcLm2EEEEviT0_T1_,"",@"SHT_CUDA_INFO"
	.sectionflags	@""
	.align	4


	//----- nvinfo : EIATTR_CUDA_API_VERSION
	.align		4
        /*0000*/ 	.byte	0x04, 0x37
        /*0002*/ 	.short	(.L_5327 - .L_5326)
.L_5326:
        /*0004*/ 	.word	0x00000082


	//----- nvinfo : EIATTR_KPARAM_INFO
	.align		4
.L_5327:
        /*0008*/ 	.byte	0x04, 0x17
        /*000a*/ 	.short	(.L_5329 - .L_5328)
.L_5328:
        /*000c*/ 	.word	0x00000000
        /*0010*/ 	.short	0x0002
        /*0012*/ 	.short	0x0018
        /*0014*/ 	.byte	0x00, 0xf0, 0x41, 0x00


	//----- nvinfo : EIATTR_KPARAM_INFO
	.align		4
.L_5329:
        /*0018*/ 	.byte	0x04, 0x17
        /*001a*/ 	.short	(.L_5331 - .L_5330)
.L_5330:
        /*001c*/ 	.word	0x00000000
        /*0020*/ 	.short	0x0001
        /*0022*/ 	.short	0x0008
        /*0024*/ 	.byte	0x00, 0xf0, 0x41, 0x00


	//----- nvinfo : EIATTR_KPARAM_INFO
	.align		4
.L_5331:
        /*0028*/ 	.byte	0x04, 0x17
        /*002a*/ 	.short	(.L_5333 - .L_5332)
.L_5332:
        /*002c*/ 	.word	0x00000000
        /*0030*/ 	.short	0x0000
        /*0032*/ 	.short	0x0000
        /*0034*/ 	.byte	0x00, 0xf0, 0x11, 0x00


	//----- nvinfo : EIATTR_SPARSE_MMA_MASK
	.align		4
.L_5333:
        /*0038*/ 	.byte	0x03, 0x50
        /*003a*/ 	.short	0x0000


	//----- nvinfo : EIATTR_MAXREG_COUNT
	.align		4
        /*003c*/ 	.byte	0x03, 0x1b
        /*003e*/ 	.short	0x00ff


	//----- nvinfo : EIATTR_MERCURY_ISA_VERSION
	.align		4
        /*0040*/ 	.byte	0x03, 0x5f
        /*0042*/ 	.short	0x0101


	//----- nvinfo : EIATTR_VRC_CTA_INIT_COUNT
	.align		4
        /*0044*/ 	.byte	0x02, 0x4a
	.zero		1
	.zero		1


	//----- nvinfo : EIATTR_EXIT_INSTR_OFFSETS
	.align		4
        /*0048*/ 	.byte	0x04, 0x1c
        /*004a*/ 	.short	(.L_5335 - .L_5334)


	//   ....[0]....
.L_5334:
        /*004c*/ 	.word	0x00000880


	//   ....[1]....
        /*0050*/ 	.word	0x000008d0


	//   ....[2]....
        /*0054*/ 	.word	0x00000a80


	//----- nvinfo : EIATTR_MAX_THREADS
	.align		4
.L_5335:
        /*0058*/ 	.byte	0x04, 0x05
        /*005a*/ 	.short	(.L_5337 - .L_5336)
.L_5336:
        /*005c*/ 	.word	0x00000080
        /*0060*/ 	.word	0x00000001
        /*0064*/ 	.word	0x00000001


	//----- nvinfo : EIATTR_CRS_STACK_SIZE
	.align		4
.L_5337:
        /*0068*/ 	.byte	0x04, 0x1e
        /*006a*/ 	.short	(.L_5339 - .L_5338)
.L_5338:
        /*006c*/ 	.word	0x00000000


	//----- nvinfo : EIATTR_CBANK_PARAM_SIZE
	.align		4
.L_5339:
        /*0070*/ 	.byte	0x03, 0x19
        /*0072*/ 	.short	0x0028


	//----- nvinfo : EIATTR_PARAM_CBANK
	.align		4
        /*0074*/ 	.byte	0x04, 0x0a
        /*0076*/ 	.short	(.L_5341 - .L_5340)
	.align		4
.L_5340:
        /*0078*/ 	.word	index@(.nv.constant0._ZN2at6native29vectorized_elementwise_kernelILi8EZZZNS0_21clamp_min_kernel_cudaERNS_18TensorIteratorBaseERKN3c106ScalarEENKUlvE_clEvENKUlvE5_clEvEUlfE_St5arrayIPcLm2EEEEviT0_T1_)
        /*007c*/ 	.short	0x0380
        /*007e*/ 	.short	0x0028


	//----- nvinfo : EIATTR_SW_WAR
	.align		4
.L_5341:
        /*0080*/ 	.byte	0x04, 0x36
        /*0082*/ 	.short	(.L_5343 - .L_5342)
.L_5342:
        /*0084*/ 	.word	0x00000008
.L_5343:


//--------------------- .nv.info._ZN2at6native18elementwise_kernelILi128ELi4EZNS0_15gpu_kernel_implIZZZNS0_21clamp_min_kernel_cudaERNS_18TensorIteratorBaseERKN3c106ScalarEENKUlvE_clEvENKUlvE4_clEvEUldE_EEvS4_RKT_EUliE_EEviT1_ --------------------------
	.section	.nv.info._ZN2at6native18elementwise_kernelILi128ELi4EZNS0_15gpu_kernel_implIZZZNS0_21clamp_min_kernel_cudaERNS_18TensorIteratorBaseERKN3c106ScalarEENKUlvE_clEvENKUlvE4_clEvEUldE_EEvS4_RKT_EUliE_EEviT1_,"",@"SHT_CUDA_INFO"
	.sectionflags	@""
	.align	4


	//----- nvinfo : EIATTR_CUDA_API_VERSION
	.align		4
        /*0000*/ 	.byte	0x04, 0x37
        /*0002*/ 	.short	(.L_5345 - .L_5344)
.L_5344:
        /*0004*/ 	.word	0x00000082


	//----- nvinfo : EIATTR_KPARAM_INFO
	.align		4
.L_5345:
        /*0008*/ 	.byte	0x04, 0x17
        /*000a*/ 	.short	(.L_5347 - .L_5346)
.L_5346:
        /*000c*/ 	.word	0x00000000
        /*0010*/ 	.short	0x0001
        /*0012*/ 	.short	0x0008
        /*0014*/ 	.byte	0x00, 0xf0, 0xa1, 0x08


	//----- nvinfo : EIATTR_KPARAM_INFO
	.align		4
.L_5347:
        /*0018*/ 	.byte	0x04, 0x17
        /*001a*/ 	.short	(.L_5349 - .L_5348)
.L_5348:
        /*001c*/ 	.word	0x00000000
        /*0020*/ 	.short	0x0000
        /*0022*/ 	.short	0x0000
        /*0024*/ 	.byte	0x00, 0xf0, 0x11, 0x00


	//----- nvinfo : EIATTR_SPARSE_MMA_MASK
	.align		4
.L_5349:
        /*0028*/ 	.byte	0x03, 0x50
        /*002a*/ 	.short	0x0000


	//----- nvinfo : EIATTR_MAXREG_COUNT
	.align		4
        /*002c*/ 	.byte	0x03, 0x1b
        /*002e*/ 	.short	0x0080


	//----- nvinfo : EIATTR_EXTERNS
	.align		4
        /*0030*/ 	.byte	0x04, 0x0f
        /*0032*/ 	.short	(.L_5351 - .L_5350)


	//   ....[0]....
	.align		4
.L_5350:
        /*0034*/ 	.word	index@(__assertfail)


	//----- nvinfo : EIATTR_MERCURY_ISA_VERSION
	.align		4
.L_5351:
        /*0038*/ 	.byte	0x03, 0x5f
        /*003a*/ 	.short	0x0101


	//----- nvinfo : EIATTR_VRC_CTA_INIT_COUNT
	.align		4
        /*003c*/ 	.byte	0x02, 0x4a
	.zero		1
	.zero		1


	//----- nvinfo : EIATTR_SYSCALL_OFFSETS
	.align		4
        /*0040*/ 	.byte	0x04, 0x46
        /*0042*/ 	.short	(.L_5353 - .L_5352)


	//   ....[0]....
.L_5352:
        /*0044*/ 	.word	0x00002180


	//   ....[1]....
        /*0048*/ 	.word	0x000032d0


	//   ....[2]....
        /*004c*/ 	.word	0x00005620


	//   ....[3]....
        /*0050*/ 	.word	0x000064f0


	//   ....[4]....
        /*0054*/ 	.word	0x000089f0


	//   ....[5]....
        /*0058*/ 	.word	0x000098c0


	//   ....[6]....
        /*005c*/ 	.word	0x0000bdd0


	//   ....[7]....
        /*0060*/ 	.word	0x0000cc70


	//----- nvinfo : EIATTR_EXIT_INSTR_OFFSETS
	.align		4
.L_5353:
        /*0064*/ 	.byte	0x04, 0x1c
        /*0066*/ 	.short	(.L_5355 - .L_5354)


	//   ....[0]....
.L_5354:
        /*0068*/ 	.word	0x00009c60


	//   ....[1]....
        /*006c*/ 	.word	0x0000c000


	//   ....[2]....
        /*0070*/ 	.word	0x0000c040


	//   ....[3]....
        /*0074*/ 	.word	0x0000c0d0


	//   ....[4]....
        /*0078*/ 	.word	0x0000c100


	//   ....[5]....
        /*007c*/ 	.word	0x0000c130


	//   ....[6]....
        /*0080*/ 	.word	0x0000c200


	//   ....[7]....
        /*0084*/ 	.word	0x0000c280


	//   ....[8]....
        /*0088*/ 	.word	0x0000c360


	//   ....[9]....
        /*008c*/ 	.word	0x0000c3f0


	//   ....[10]....
        /*0090*/ 	.word	0x0000c410


	//   ....[11]....
        /*0094*/ 	.word	0x0000c4e0


	//   ....[12]....
        /*0098*/ 	.word	0x0000c690


	//   ....[13]....
        /*009c*/ 	.word	0x0000c840


	//   ....[14]....
        /*00a0*/ 	.word	0x0000c9e0


	//   ....[15]....
        /*00a4*/ 	.word	0x0000ca10


	//   ....[16]....
        /*00a8*/ 	.word	0x0000ca40


	//   ....[17]....
        /*00ac*/ 	.word	0x0000cae0


	//   ....[18]....
        /*00b0*/ 	.word	0x0000cb10


	//   ....[19]....
        /*00b4*/ 	.word	0x0000cc80


	//   ....[20]....
        /*00b8*/ 	.word	0x0000cdd0


	//   ....[21]....
        /*00bc*/ 	.word	0x0000cf50


	//   ....[22]....
        /*00c0*/ 	.word	0x0000cfd0


	//----- nvinfo : EIATTR_MAX_THREADS
	.align		4
.L_5355:
        /*00c4*/ 	.byte	0x04, 0x05
        /*00c6*/ 	.short	(.L_5357 - .L_5356)
.L_5356:
        /*00c8*/ 	.word	0x00000080
        /*00cc*/ 	.word	0x00000001
        /*00d0*/ 	.word	0x00000001


	//----- nvinfo : EIATTR_CRS_STACK_SIZE
	.align		4
.L_5357:
        /*00d4*/ 	.byte	0x04, 0x1e
        /*00d6*/ 	.short	(.L_5359 - .L_5358)
.L_5358:
        /*00d8*/ 	.word	0x00000000


	//----- nvinfo : EIATTR_CBANK_PARAM_SIZE
	.align		4
.L_5359:
        /*00dc*/ 	.byte	0x03, 0x19
        /*00de*/ 	.short	0x0230


	//----- nvinfo : EIATTR_PARAM_CBANK
	.align		4
        /*00e0*/ 	.byte	0x04, 0x0a
        /*00e2*/ 	.short	(.L_5361 - .L_5360)
	.align		4
.L_5360:
        /*00e4*/ 	.word	index@(.nv.constant0._ZN2at6native18elementwise_kernelILi128ELi4EZNS0_15gpu_kernel_implIZZZNS0_21clamp_min_kernel_cudaERNS_18TensorIteratorBaseERKN3c106ScalarEENKUlvE_clEvENKUlvE4_clEvEUldE_EEvS4_RKT_EUliE_EEviT1_)
        /*00e8*/ 	.short	0x0380
        /*00ea*/ 	.short	0x0230


	//----- nvinfo : EIATTR_SW_WAR
	.align		4
.L_5361:
        /*00ec*/ 	.byte	0x04, 0x36
        /*00ee*/ 	.short	(.L_5363 - .L_5362)
.L_5362:
        /*00f0*/ 	.word	0x00000008
.L_5363:


//--------------------- .nv.info._ZN2at6native27unrolled_elementwise_kernelIZZZNS0_21clamp_min_kernel_cudaERNS_18TensorIteratorBaseERKN3c106ScalarEENKUlvE_clEvENKUlvE4_clEvEUldE_St5arrayIPcLm2EELi4E23TrivialOffsetCalculatorILi1EjESF_NS0_6memory12LoadWithCastILi1EEENSG_13StoreWithCastILi1EEEEEviT_T0_T2_T3_T4_T5_ --------------------------
	.section	.nv.info._ZN2at6native27unrolled_elementwise_kernelIZZZNS0_21clamp_min_kernel_cudaERNS_18TensorIteratorBaseERKN3c106ScalarEENKUlvE_clEvENKUlvE4_clEvEUldE_St5arrayIPcLm2EELi4E23TrivialOffsetCalculatorILi1EjESF_NS0_6memory12LoadWithCastILi1EEENSG_13StoreWithCastILi1EEEEEviT_T0_T2_T3_T4_T5_,"",@"SHT_CUDA_INFO"
	.sectionflags	@""
	.align	4


	//----- nvinfo : EIATTR_CUDA_API_VERSION
	.align		4
        /*0000*/ 	.byte	0x04, 0x37
        /*0002*/ 	.short	(.L_5365 - .L_5364)
.L_5364:
        /*0004*/ 	.word	0x00000082


	//----- nvinfo : EIATTR_KPARAM_INFO
	.align		4
.L_5365:
        /*0008*/ 	.byte	0x04, 0x17
        /*000a*/ 	.short	(.L_5367 - .L_5366)
.L_5366:
        /*000c*/ 	.word	0x00000000
        /*0010*/ 	.short	0x0006
        /*0012*/ 	.short	0x0034
        /*0014*/ 	.byte	0x00, 0xf0, 0x21, 0x00


	//----- nvinfo : EIATTR_KPARAM_INFO
	.align		4
.L_5367:
        /*0018*/ 	.byte	0x04, 0x17
        /*001a*/ 	.short	(.L_5369 - .L_5368)
.L_5368:
        /*001c*/ 	.word	0x00000000
        /*0020*/ 	.short	0x0005
        /*0022*/ 	.short	0x002c
        /*0024*/ 	.byte	0x00, 0xf0, 0x21, 0x00


	//----- nvinfo : EIATTR_KPARAM_INFO
	.align		4
.L_5369:
        /*0028*/ 	.byte	0x04, 0x17
        /*002a*/ 	.short	(.L_5371 - .L_5370)
.L_5370:
        /*002c*/ 	.word	0x00000000
        /*0030*/ 	.short	0x0004
        /*0032*/ 	.short	0x0029
        /*0034*/ 	.byte	0x00, 0xf0, 0x05, 0x00


	//----- nvinfo : EIATTR_KPARAM_INFO
	.align		4
.L_5371:
        /*0038*/ 	.byte	0x04, 0x17
        /*003a*/ 	.short	(.L_5373 - .L_5372)
.L_5372:
        /*003c*/ 	.word	0x00000000
        /*0040*/ 	.short	0x0003
        /*0042*/ 	.short	0x0028
        /*0044*/ 	.byte	0x00, 0xf0, 0x05, 0x00


	//----- nvinfo : EIATTR_KPARAM_INFO
	.align		4
.L_5373:
        /*0048*/ 	.byte	0x04, 0x17
        /*004a*/ 	.short	(.L_5375 - .L_5374)
.L_5374:
        /*004c*/ 	.word	0x00000000
        /*0050*/ 	.short	0x0002
        /*0052*/ 	.short	0x0018
        /*0054*/ 	.byte	0x00, 0xf0, 0x41, 0x00


	//----- nvinfo : EIATTR_KPARAM_INFO
	.align		4
.L_5375:
        /*0058*/ 	.byte	0x04, 0x17
        /*005a*/ 	.short	(.L_5377 - .L_5376)
.L_5376:
        /*005c*/ 	.word	0x00000000
        /*0060*/ 	.short	0x0001
        /*0062*/ 	.short	0x0008
        /*0064*/ 	.byte	0x00, 0xf0, 0x41, 0x00


	//----- nvinfo : EIATTR_KPARAM_INFO
	.align		4
.L_5377:
        /*0068*/ 	.byte	0x04, 0x17
        /*006a*/ 	.short	(.L_5379 - .L_5378)
.L_5378:
        /*006c*/ 	.word	0x00000000
        /*0070*/ 	.short	0x0000
        /*0072*/ 	.short	0x0000
        /*0074*/ 	.byte	0x00, 0xf0, 0x11, 0x00


	//----- nvinfo : EIATTR_SPARSE_MMA_MASK
	.align		4
.L_5379:
        /*0078*/ 	.byte	0x03, 0x50
        /*007a*/ 	.short	0x0000


	//----- nvinfo : EIATTR_MAXREG_COUNT
	.align		4
        /*007c*/ 	.byte	0x03, 0x1b
        /*007e*/ 	.short	0x00ff


	//----- nvinfo : EIATTR_EXTERNS
	.align		4
        /*0080*/ 	.byte	0x04, 0x0f
        /*0082*/ 	.short	(.L_5381 - .L_5380)


	//   ....[0]....
	.align		4
.L_5380:
        /*0084*/ 	.word	index@(__assertfail)


	//----- nvinfo : EIATTR_MERCURY_ISA_VERSION
	.align		4
.L_5381:
        /*0088*/ 	.byte	0x03, 0x5f
        /*008a*/ 	.short	0x0101


	//----- nvinfo : EIATTR_VRC_CTA_INIT_COUNT
	.align		4
        /*008c*/ 	.byte	0x02, 0x4a
	.zero		1
	.zero		1


	//----- nvinfo : EIATTR_SYSCALL_OFFSETS
	.align		4
        /*0090*/ 	.byte	0x04, 0x46
        /*0092*/ 	.short	(.L_5383 - .L_5382)


	//   ....[0]....
.L_5382:
        /*0094*/ 	.word	0x00000e80


	//   ....[1]....
        /*0098*/ 	.word	0x00001ec0


	//   ....[2]....
        /*009c*/ 	.word	0x00002e40


	//   ....[3]....
        /*00a0*/ 	.word	0x00003d80


	//   ....[4]....
        /*00a4*/ 	.word	0x000050c0


	//   ....[5]....
        /*00a8*/ 	.word	0x00006050


	//   ....[6]....
        /*00ac*/ 	.word	0x000071b0


	//   ....[7]....
        /*00b0*/ 	.word	0x000082f0


	//----- nvinfo : EIATTR_EXIT_INSTR_OFFSETS
	.align		4
.L_5383:
        /*00b4*/ 	.byte	0x04, 0x1c
        /*00b6*/ 	.short	(.L_5385 - .L_5384)


	//   ....[0]....
.L_5384:
        /*00b8*/ 	.word	0x00007540


	//   ....[1]....
        /*00bc*/ 	.word	0x00007680


	//   ....[2]....
        /*00c0*/ 	.word	0x000076c0


	//   ....[3]....
        /*00c4*/ 	.word	0x00007750


	//   ....[4]....
        /*00c8*/ 	.word	0x00007780


	//   ....[5]....
        /*00cc*/ 	.word	0x000077b0


	//   ....[6]....
        /*00d0*/ 	.word	0x00007880


	//   ....[7]....
        /*00d4*/ 	.word	0x00007900


	//   ....[8]....
        /*00d8*/ 	.word	0x000079e0


	//   ....[9]....
        /*00dc*/ 	.word	0x00007a70


	//   ....[10]....
        /*00e0*/ 	.word	0x00007a90


	//   ....[11]....
        /*00e4*/ 	.word	0x00007b60


	//   ....[12]....
        /*00e8*/ 	.word	0x00007d10


	//   ....[13]....
        /*00ec*/ 	.word	0x00007ec0


	//   ....[14]....
        /*00f0*/ 	.word	0x00008060


	//   ....[15]....
        /*00f4*/ 	.word	0x00008090


	//   ....[16]....
        /*00f8*/ 	.word	0x000080c0


	//   ....[17]....
        /*00fc*/ 	.word	0x00008160


	//   ....[18]....
        /*0100*/ 	.word	0x00008190


	//   ....[19]....
        /*0104*/ 	.word	0x00008300


	//   ....[20]....
        /*0108*/ 	.word	0x00008450


	//   ....[21]....
        /*010c*/ 	.word	0x000085d0


	//   ....[22]....
        /*0110*/ 	.word	0x00008650


	//----- nvinfo : EIATTR_MAX_THREADS
	.align		4
.L_5385:
        /*0114*/ 	.byte	0x04, 0x05
        /*0116*/ 	.short	(.L_5387 - .L_5386)
.L_5386:
        /*0118*/ 	.word	0x00000080
        /*011c*/ 	.word	0x00000001
        /*0120*/ 	.word	0x00000001


	//----- nvinfo : EIATTR_CRS_STACK_SIZE
	.align		4
.L_5387:
        /*0124*/ 	.byte	0x04, 0x1e
        /*0126*/ 	.short	(.L_5389 - .L_5388)
.L_5388:
        /*0128*/ 	.word	0x00000000


	//----- nvinfo : EIATTR_CBANK_PARAM_SIZE
	.align		4
.L_5389:
        /*012c*/ 	.byte	0x03, 0x19
        /*012e*/ 	.short	0x003c


	//----- nvinfo : EIATTR_PARAM_CBANK
	.align		4
        /*0130*/ 	.byte	0x04, 0x0a
        /*0132*/ 	.short	(.L_5391 - .L_5390)
	.align		4
.L_5390:
        /*0134*/ 	.word	index@(.nv.constant0._ZN2at6native27unrolled_elementwise_kernelIZZZNS0_21clamp_min_kernel_cudaERNS_18TensorIteratorBaseERKN3c106ScalarEENKUlvE_clEvENKUlvE4_clEvEUldE_St5arrayIPcLm2EELi4E23TrivialOffsetCalculatorILi1EjESF_NS0_6memory12LoadWithCastILi1EEENSG_13StoreWithCastILi1EEEEEviT_T0_T2_T3_T4_T5_)
        /*0138*/ 	.short	0x0380
        /*013a*/ 	.short	0x003c


	//----- nvinfo : EIATTR_SW_WAR
	.align		4
.L_5391:
        /*013c*/ 	.byte	0x04, 0x36
        /*013e*/ 	.short	(.L_5393 - .L_5392)
.L_5392:
        /*0140*/ 	.word	0x00000008
.L_5393:


//--------------------- .nv.info._ZN2at6native18elementwise_kernelILi128ELi2EZNS0_22gpu_kernel_impl_nocastIZZZNS0_21clamp_min_kernel_cudaERNS_18TensorIteratorBaseERKN3c106ScalarEENKUlvE_clEvENKUlvE4_clEvEUldE_EEvS4_RKT_EUliE_EEviT1_ --------------------------
	.section	.nv.info._ZN2at6native18elementwise_kernelILi128ELi2EZNS0_22gpu_kernel_impl_nocastIZZZNS0_21clamp_min_kernel_cudaERNS_18TensorIteratorBaseERKN3c106ScalarEENKUlvE_clEvENKUlvE4_clEvEUldE_EEvS4_RKT_EUliE_EEviT1_,"",@"SHT_CUDA_INFO"
	.sectionflags	@""
	.align	4


	//----- nvinfo : EIATTR_CUDA_API_VERSION
	.align		4
        /*0000*/ 	.byte	0x04, 0x37
        /*0002*/ 	.short	(.L_5395 - .L_5394)
.L_5394:
        /*0004*/ 	.word	0x00000082


	//----- nvinfo : EIATTR_KPARAM_INFO
	.align		4
.L_5395:
        /*0008*/ 	.byte	0x04, 0x17
        /*000a*/ 	.short	(.L_5397 - .L_5396)
.L_5396:
        /*000c*/ 	.word	0x00000000
        /*0010*/ 	.short	0x0001
        /*0012*/ 	.short	0x0008
        /*0014*/ 	.byte	0x00, 0xf0, 0x81, 0x08


	//----- nvinfo : EIATTR_KPARAM_INFO
	.align		4
.L_5397:
        /*0018*/ 	.byte	0x04, 0x17
        /*001a*/ 	.short	(.L_5399 - .L_5398)
.L_5398:
        /*001c*/ 	.word	0x00000000
        /*0020*/ 	.short	0x0000
        /*0022*/ 	.short	0x0000
        /*0024*/ 	.byte	0x00, 0xf0, 0x11, 0x00


	//----- nvinfo : EIATTR_SPARSE_MMA_MASK
	.align		4
.L_5399:
        /*0028*/ 	.byte	0x03, 0x50
        /*002a*/ 	.short	0x0000


	//----- nvinfo : EIATTR_MAXREG_COUNT
	.align		4
        /*002c*/ 	.byte	0x03, 0x1b
        /*002e*/ 	.short	0x0080


	//----- nvinfo : EIATTR_MERCURY_ISA_VERSION
	.align		4
        /*0030*/ 	.byte	0x03, 0x5f
        /*0032*/ 	.short	0x0101


	//----- nvinfo : EIATTR_VRC_CTA_INIT_COUNT
	.align		4
        /*0034*/ 	.byte	0x02, 0x4a
	.zero		1
	.zero		1


	//----- nvinfo : EIATTR_EXIT_INSTR_OFFSETS
	.align		4
        /*0038*/ 	.byte	0x04, 0x1c
        /*003a*/ 	.short	(.L_5401 - .L_5400)


	//   ....[0]....
.L_5400:
        /*003c*/ 	.word	0x00000200


	//   ....[1]....
        /*0040*/ 	.word	0x00000310


	//   ....[2]....
        /*0044*/ 	.word	0x000017a0


	//   ....[3]....
        /*0048*/ 	.word	0x00002b90


	//----- nvinfo : EIATTR_MAX_THREADS
	.align		4
.L_5401:
        /*004c*/ 	.byte	0x04, 0x05
        /*004e*/ 	.short	(.L_5403 - .L_5402)
.L_5402:
        /*0050*/ 	.word	0x00000080
        /*0054*/ 	.word	0x00000001
        /*0058*/ 	.word	0x00000001


	//----- nvinfo : EIATTR_CRS_STACK_SIZE
	.align		4
.L_5403:
        /*005c*/ 	.byte	0x04, 0x1e
        /*005e*/ 	.short	(.L_5405 - .L_5404)
.L_5404:
        /*0060*/ 	.word	0x00000000


	//----- nvinfo : EIATTR_CBANK_PARAM_SIZE
	.align		4
.L_5405:
        /*0064*/ 	.byte	0x03, 0x19
        /*0066*/ 	.short	0x0228


	//----- nvinfo : EIATTR_PARAM_CBANK
	.align		4
        /*0068*/ 	.byte	0x04, 0x0a
        /*006a*/ 	.short	(.L_5407 - .L_5406)
	.align		4
.L_5406:
        /*006c*/ 	.word	index@(.nv.constant0._ZN2at6native18elementwise_kernelILi128ELi2EZNS0_22gpu_kernel_impl_nocastIZZZNS0_21clamp_min_kernel_cudaERNS_18TensorIteratorBaseERKN3c106ScalarEENKUlvE_clEvENKUlvE4_clEvEUldE_EEvS4_RKT_EUliE_EEviT1_)
        /*0070*/ 	.short	0x0380
        /*0072*/ 	.short	0x0228


	//----- nvinfo : EIATTR_SW_WAR
	.align		4
.L_5407:
        /*0074*/ 	.byte	0x04, 0x36
        /*0076*/ 	.short	(.L_5409 - .L_5408)
.L_5408:
        /*0078*/ 	.word	0x00000008
.L_5409:


//--------------------- .nv.info._ZN2at6native27unrolled_elementwise_kernelIZZZNS0_21clamp_min_kernel_cudaERNS_18TensorIteratorBaseERKN3c106ScalarEENKUlvE_clEvENKUlvE4_clEvEUldE_St5arrayIPcLm2EELi4E23TrivialOffsetCalculatorILi1EjESF_NS0_6memory15LoadWithoutCastENSG_16StoreWithoutCastEEEviT_T0_T2_T3_T4_T5_ --------------------------
	.section	.nv.info._ZN2at6native27unrolled_elementwise_kernelIZZZNS0_21clamp_min_kernel_cudaERNS_18TensorIteratorBaseERKN3c106ScalarEENKUlvE_clEvENKUlvE4_clEvEUldE_St5arrayIPcLm2EELi4E23TrivialOffsetCalculatorILi1EjESF_NS0_6memory15LoadWithoutCastENSG_16StoreWithoutCastEEEviT_T0_T2_T3_T4_T5_,"",@"SHT_CUDA_INFO"
	.sectionflags	@""
	.align	4


	//----- nvinfo : EIATTR_CUDA_API_VERSION
	.align		4
        /*0000*/ 	.byte	0x04, 0x37
        /*0002*/ 	.short	(.L_5411 - .L_5410)
.L_5410:
        /*0004*/ 	.word	0x00000082


	//----- nvinfo : EIATTR_KPARAM_INFO
	.align		4
.L_5411:
        /*0008*/ 	.byte	0x04, 0x17
        /*000a*/ 	.short	(.L_5413 - .L_5412)
.L_5412:
        /*000c*/ 	.word	0x00000000
        /*0010*/ 	.short	0x0006
        /*0012*/ 	.short	0x002b
        /*0014*/ 	.byte	0x00, 0xf0, 0x05, 0x00


	//----- nvinfo : EIATTR_KPARAM_INFO
	.align		4
.L_5413:
        /*0018*/ 	.byte	0x04, 0x17
        /*001a*/ 	.short	(.L_5415 - .L_5414)
.L_5414:
        /*001c*/ 	.word	0x00000000
        /*0020*/ 	.short	0x0005
        /*0022*/ 	.short	0x002a
        /*0024*/ 	.byte	0x00, 0xf0, 0x05, 0x00


	//----- nvinfo : EIATTR_KPARAM_INFO
	.align		4
.L_5415:
        /*0028*/ 	.byte	0x04, 0x17
        /*002a*/ 	.short	(.L_5417 - .L_5416)
.L_5416:
        /*002c*/ 	.word	0x00000000
        /*0030*/ 	.short	0x0004
        /*0032*/ 	.short	0x0029
        /*0034*/ 	.byte	0x00, 0xf0, 0x05, 0x00


	//----- nvinfo : EIATTR_KPARAM_INFO
	.align		4
.L_5417:
        /*0038*/ 	.byte	0x04, 0x17
        /*003a*/ 	.short	(.L_5419 - .L_5418)
.L_5418:
        /*003c*/ 	.word	0x00000000
        /*0040*/ 	.short	0x0003
        /*0042*/ 	.short	0x0028
        /*0044*/ 	.byte	0x00, 0xf0, 0x05, 0x00


	//----- nvinfo : EIATTR_KPARAM_INFO
	.align		4
.L_5419:
        /*0048*/ 	.byte	0x04, 0x17
        /*004a*/ 	.short	(.L_5421 - .L_5420)
.L_5420:
        /*004c*/ 	.word	0x00000000
        /*0050*/ 	.short	0x0002
        /*0052*/ 	.short	0x0018
        /*0054*/ 	.byte	0x00, 0xf0, 0x41, 0x00


	//----- nvinfo : EIATTR_KPARAM_INFO
	.align		4
.L_5421:
        /*0058*/ 	.byte	0x04, 0x17
        /*005a*/ 	.short	(.L_5423 - .L_5422)
.L_5422:
        /*005c*/ 	.word	0x00000000
        /*0060*/ 	.short	0x0001
        /*0062*/ 	.short	0x0008
        /*0064*/ 	.byte	0x00, 0xf0, 0x41, 0x00


	//----- nvinfo : EIATTR_KPARAM_INFO
	.align		4
.L_5423:
        /*0068*/ 	.byte	0x04, 0x17
        /*006a*/ 	.short	(.L_5425 - .L_5424)
.L_5424:
        /*006c*/ 	.word	0x00000000
        /*0070*/ 	.short	0x0000
        /*0072*/ 	.short	0x0000
        /*0074*/ 	.byte	0x00, 0xf0, 0x11, 0x00


	//----- nvinfo : EIATTR_SPARSE_MMA_MASK
	.align		4
.L_5425:
        /*0078*/ 	.byte	0x03, 0x50
        /*007a*/ 	.short	0x0000


	//----- nvinfo : EIATTR_MAXREG_COUNT
	.align		4
        /*007c*/ 	.byte	0x03, 0x1b
        /*007e*/ 	.short	0x00ff


	//----- nvinfo : EIATTR_MERCURY_ISA_VERSION
	.align		4
        /*0080*/ 	.byte	0x03, 0x5f
        /*0082*/ 	.short	0x0101


	//----- nvinfo : EIATTR_VRC_CTA_INIT_COUNT
	.align		4
        /*0084*/ 	.byte	0x02, 0x4a
	.zero		1
	.zero		1


	//----- nvinfo : EIATTR_EXIT_INSTR_OFFSETS
	.align		4
        /*0088*/ 	.byte	0x04, 0x1c
        /*008a*/ 	.short	(.L_5427 - .L_5426)


	//   ....[0]....
.L_5426:
        /*008c*/ 	.word	0x00000700


	//   ....[1]....
        /*0090*/ 	.word	0x00000750


	//----- nvinfo : EIATTR_MAX_THREADS
	.align		4
.L_5427:
        /*0094*/ 	.byte	0x04, 0x05
        /*0096*/ 	.short	(.L_5429 - .L_5428)
.L_5428:
        /*0098*/ 	.word	0x00000080
        /*009c*/ 	.word	0x00000001
        /*00a0*/ 	.word	0x00000001


	//----- nvinfo : EIATTR_CRS_STACK_SIZE
	.align		4
.L_5429:
        /*00a4*/ 	.byte	0x04, 0x1e
        /*00a6*/ 	.short	(.L_5431 - .L_5430)
.L_5430:
        /*00a8*/ 	.word	0x00000000


	//----- nvinfo : EIATTR_CBANK_PARAM_SIZE
	.align		4
.L_5431:
        /*00ac*/ 	.byte	0x03, 0x19
        /*00ae*/ 	.short	0x002c


	//----- nvinfo : EIATTR_PARAM_CBANK
	.align		4
        /*00b0*/ 	.byte	0x04, 0x0a
        /*00b2*/ 	.short	(.L_5433 - .L_5432)
	.align		4
.L_5432:
        /*00b4*/ 	.word	index@(.nv.constant0._ZN2at6native27unrolled_elementwise_kernelIZZZNS0_21clamp_min_kernel_cudaERNS_18TensorIteratorBaseERKN3c106ScalarEENKUlvE_clEvENKUlvE4_clEvEUldE_St5arrayIPcLm2EELi4E23TrivialOffsetCalculatorILi1EjESF_NS0_6memory15LoadWithoutCastENSG_16StoreWithoutCastEEEviT_T0_T2_T3_T4_T5_)
        /*00b8*/ 	.short	0x0380
        /*00ba*/ 	.short	0x002c


	//----- nvinfo : EIATTR_SW_WAR
	.align		4
.L_5433:
        /*00bc*/ 	.byte	0x04, 0x36
        /*00be*/ 	.short	(.L_5435 - .L_5434)
.L_5434:
        /*00c0*/ 	.word	0x00000008
.L_5435:


//--------------------- .nv.info._ZN2at6native29vectorized_elementwise_kernelILi2EZZZNS0_21clamp_min_kernel_cudaERNS_18TensorIteratorBaseERKN3c106ScalarEENKUlvE_clEvENKUlvE4_clEvEUldE_St5arrayIPcLm2EEEEviT0_T1_ --------------------------
	.section	.nv.info._ZN2at6native29vectorized_elementwise_kernelILi2EZZZNS0_21clamp_min_kernel_cudaERNS_18TensorIteratorBaseERKN3c106ScalarEENKUlvE_clEvENKUlvE4_clEvEUldE_St5arrayIPcLm2EEEEviT0_T1_,"",@"SHT_CUDA_INFO"
	.sectionflags	@""
	.align	4


	//----- nvinfo : EIATTR_CUDA_API_VERSION
	.align		4
        /*0000*/ 	.byte	0x04, 0x37
        /*0002*/ 	.short	(.L_5437 - .L_5436)
.L_5436:
        /*0004*/ 	.word	0x00000082


	//----- nvinfo : EIATTR_KPARAM_INFO
	.align		4
.L_5437:
        /*0008*/ 	.byte	0x04, 0x17
        /*000a*/ 	.short	(.L_5439 - .L_5438)
.L_5438:
        /*000c*/ 	.word	0x00000000
        /*0010*/ 	.short	0x0002
        /*0012*/ 	.short	0x0018
        /*0014*/ 	.byte	0x00, 0xf0, 0x41, 0x00


	//----- nvinfo : EIATTR_KPARAM_INFO
	.align		4
.L_5439:
        /*0018*/ 	.byte	0x04, 0x17
        /*001a*/ 	.short	(.L_5441 - .L_5440)
.L_5440:
        /*001c*/ 	.word	0x00000000
        /*0020*/ 	.short	0x0001
        /*0022*/ 	.short	0x0008
        /*0024*/ 	.byte	0x00, 0xf0, 0x41, 0x00


	//----- nvinfo : EIATTR_KPARAM_INFO
	.align		4
.L_5441:
        /*0028*/ 	.byte	0x04, 0x17
        /*002a*/ 	.short	(.L_5443 - .L_5442)
.L_5442:
        /*002c*/ 	.word	0x00000000
        /*0030*/ 	.short	0x0000
        /*0032*/ 	.short	0x0000
        /*0034*/ 	.byte	0x00, 0xf0, 0x11, 0x00


	//----- nvinfo : EIATTR_SPARSE_MMA_MASK
	.align		4
.L_5443:
        /*0038*/ 	.byte	0x03, 0x50
        /*003a*/ 	.short	0x0000


	//----- nvinfo : EIATTR_MAXREG_COUNT
	.align		4
        /*003c*/ 	.byte	0x03, 0x1b
        /*003e*/ 	.short	0x00ff


	//----- nvinfo : EIATTR_MERCURY_ISA_VERSION
	.align		4
        /*0040*/ 	.byte	0x03, 0x5f
        /*0042*/ 	.short	0x0101


	//----- nvinfo : EIATTR_VRC_CTA_INIT_COUNT
	.align		4
        /*0044*/ 	.byte	0x02, 0x4a
	.zero		1
	.zero		1


	//----- nvinfo : EIATTR_EXIT_INSTR_OFFSETS
	.align		4
        /*0048*/ 	.byte	0x04, 0x1c
        /*004a*/ 	.short	(.L_5445 - .L_5444)


	//   ....[0]....
.L_5444:
        /*004c*/ 	.word	0x00000d50


	//   ....[1]....
        /*0050*/ 	.word	0x00000da0


	//   ....[2]....
        /*0054*/ 	.word	0x00001550


	//----- nvinfo : EIATTR_MAX_THREADS
	.align		4
.L_5445:
        /*0058*/ 	.byte	0x04, 0x05
        /*005a*/ 	.short	(.L_5447 - .L_5446)
.L_5446:
        /*005c*/ 	.word	0x00000080
        /*0060*/ 	.word	0x00000001
        /*0064*/ 	.word	0x00000001


	//----- nvinfo : EIATTR_CRS_STACK_SIZE
	.align		4
.L_5447:
        /*0068*/ 	.byte	0x04, 0x1e
        /*006a*/ 	.short	(.L_5449 - .L_5448)
.L_5448:
        /*006c*/ 	.word	0x00000000


	//----- nvinfo : EIATTR_CBANK_PARAM_SIZE
	.align		4
.L_5449:
        /*0070*/ 	.byte	0x03, 0x19
        /*0072*/ 	.short	0x0028


	//----- nvinfo : EIATTR_PARAM_CBANK
	.align		4
        /*0074*/ 	.byte	0x04, 0x0a
        /*0076*/ 	.short	(.L_5451 - .L_5450)
	.align		4
.L_5450:
        /*0078*/ 	.word	index@(.nv.constant0._ZN2at6native29vectorized_elementwise_kernelILi2EZZZNS0_21clamp_min_kernel_cudaERNS_18TensorIteratorBaseERKN3c106ScalarEENKUlvE_clEvENKUlvE4_clEvEUldE_St5arrayIPcLm2EEEEviT0_T1_)
        /*007c*/ 	.short	0x0380
        /*007e*/ 	.short	0x0028


	//----- nvinfo : EIATTR_SW_WAR
	.align		4
.L_5451:
        /*0080*/ 	.byte	0x04, 0x36
        /*0082*/ 	.short	(.L_5453 - .L_5452)
.L_5452:
        /*0084*/ 	.word	0x00000008
.L_5453:


//--------------------- .nv.info._ZN2at6native29vectorized_elementwise_kernelILi4EZZZNS0_21clamp_min_kernel_cudaERNS_18TensorIteratorBaseERKN3c106ScalarEENKUlvE_clEvENKUlvE4_clEvEUldE_St5arrayIPcLm2EEEEviT0_T1_ --------------------------
	.section	.nv.info._ZN2at6native29vectorized_elementwise_kernelILi4EZZZNS0_21clamp_min_kernel_cudaERNS_18TensorIteratorBaseERKN3c106ScalarEENKUlvE_clEvENKUlvE4_clEvEUldE_St5arrayIPcLm2EEEEviT0_T1_,"",@"SHT_CUDA_INFO"
	.sectionflags	@""
	.align	4


	//----- nvinfo : EIATTR_CUDA_API_VERSION
	.align		4
        /*0000*/ 	.byte	0x04, 0x37
        /*0002*/ 	.short	(.L_5455 - .L_5454)
.L_5454:
        /*0004*/ 	.word	0x00000082


	//----- nvinfo : EIATTR_KPARAM_INFO
	.align		4
.L_5455:
        /*0008*/ 	.byte	0x04, 0x17
        /*000a*/ 	.short	(.L_5457 - .L_5456)
.L_5456:
        /*000c*/ 	.word	0x00000000
        /*0010*/ 	.short	0x0002
        /*0012*/ 	.short	0x0018
        /*0014*/ 	.byte	0x00, 0xf0, 0x41, 0x00


	//----- nvinfo : EIATTR_KPARAM_INFO
	.align		4
.L_5457:
        /*0018*/ 	.byte	0x04, 0x17
        /*001a*/ 	.short	(.L_5459 - .L_5458)
.L_5458:
        /*001c*/ 	.word	0x00000000
        /*0020*/ 	.short	0x0001
        /*0022*/ 	.short	0x0008
        /*0024*/ 	.byte	0x00, 0xf0, 0x41, 0x00


	//----- nvinfo : EIATTR_KPARAM_INFO
	.align		4
.L_5459:
        /*0028*/ 	.byte	0x04, 0x17
        /*002a*/ 	.short	(.L_5461 - .L_5460)
.L_5460:
        /*002c*/ 	.word	0x00000000
        /*0030*/ 	.short	0x0000
        /*0032*/ 	.short	0x0000
        /*0034*/ 	.byte	0x00, 0xf0, 0x11, 0x00


	//----- nvinfo : EIATTR_SPARSE_MMA_MASK
	.align		4
.L_5461:
        /*0038*/ 	.byte	0x03, 0x50
        /*003a*/ 	.short	0x0000


	//----- nvinfo : EIATTR_MAXREG_COUNT
	.align		4
        /*003c*/ 	.byte	0x03, 0x1b
        /*003e*/ 	.short	0x00ff


	//----- nvinfo : EIATTR_MERCURY_ISA_VERSION
	.align		4
        /*0040*/ 	.byte	0x03, 0x5f
        /*0042*/ 	.short	0x0101


	//----- nvinfo : EIATTR_VRC_CTA_INIT_COUNT
	.align		4
        /*0044*/ 	.byte	0x02, 0x4a
	.zero		1
	.zero		1


	//----- nvinfo : EIATTR_EXIT_INSTR_OFFSETS
	.align		4
        /*0048*/ 	.byte	0x04, 0x1c
        /*004a*/ 	.short	(.L_5463 - .L_5462)


	//   ....[0]....
.L_5462:
        /*004c*/ 	.word	0x00000d30


	//   ....[1]....
        /*0050*/ 	.word	0x00000d80


	//   ....[2]....
        /*0054*/ 	.word	0x000014b0


	//----- nvinfo : EIATTR_MAX_THREADS
	.align		4
.L_5463:
        /*0058*/ 	.byte	0x04, 0x05
        /*005a*/ 	.short	(.L_5465 - .L_5464)
.L_5464:
        /*005c*/ 	.word	0x00000080
        /*0060*/ 	.word	0x00000001
        /*0064*/ 	.word	0x00000001


	//----- nvinfo : EIATTR_CRS_STACK_SIZE
	.align		4
.L_5465:
        /*0068*/ 	.byte	0x04, 0x1e
        /*006a*/ 	.short	(.L_5467 - .L_5466)
.L_5466:
        /*006c*/ 	.word	0x00000000


	//----- nvinfo : EIATTR_CBANK_PARAM_SIZE
	.align		4
.L_5467:
        /*0070*/ 	.byte	0x03, 0x19
        /*0072*/ 	.short	0x0028


	//----- nvinfo : EIATTR_PARAM_CBANK
	.align		4
        /*0074*/ 	.byte	0x04, 0x0a
        /*0076*/ 	.short	(.L_5469 - .L_5468)
	.align		4
.L_5468:
        /*0078*/ 	.word	index@(.nv.constant0._ZN2at6native29vectorized_elementwise_kernelILi4EZZZNS0_21clamp_min_kernel_cudaERNS_18TensorIteratorBaseERKN3c106ScalarEENKUlvE_clEvENKUlvE4_clEvEUldE_St5arrayIPcLm2EEEEviT0_T1_)
        /*007c*/ 	.short	0x0380
        /*007e*/ 	.short	0x0028


	//----- nvinfo : EIATTR_SW_WAR
	.align		4
.L_5469:
        /*0080*/ 	.byte	0x04, 0x36
        /*0082*/ 	.short	(.L_5471 - .L_5470)
.L_5470:
        /*0084*/ 	.word	0x00000008
.L_5471:


//--------------------- .nv.info._ZN2at6native29vectorized_elementwise_kernelILi8EZZZNS0_21clamp_min_kernel_cudaERNS_18TensorIteratorBaseERKN3c106ScalarEENKUlvE_clEvENKUlvE4_clEvEUldE_St5arrayIPcLm2EEEEviT0_T1_ --------------------------
	.section	.nv.info._ZN2at6native29vectorized_elementwise_kernelILi8EZZZNS0_21clamp_min_kernel_cudaERNS_18TensorIteratorBaseERKN3c106ScalarEENKUlvE_clEvENKUlvE4_clEvEUldE_St5arrayIPcLm2EEEEviT0_T1_,"",@"SHT_CUDA_INFO"
	.sectionflags	@""
	.align	4


	//----- nvinfo : EIATTR_CUDA_API_VERSION
	.align		4
        /*0000*/ 	.byte	0x04, 0x37
        /*0002*/ 	.short	(.L_5473 - .L_5472)
.L_5472:
        /*0004*/ 	.word	0x00000082


	//----- nvinfo : EIATTR_KPARAM_INFO
	.align		4
.L_5473:
        /*0008*/ 	.byte	0x04, 0x17
        /*000a*/ 	.short	(.L_5475 - .L_5474)
.L_5474:
        /*000c*/ 	.word	0x00000000
        /*0010*/ 	.short	0x0002
        /*0012*/ 	.short	0x0018
        /*0014*/ 	.byte	0x00, 0xf0, 0x41, 0x00


	//----- nvinfo : EIATTR_KPARAM_INFO
	.align		4
.L_5475:
        /*0018*/ 	.byte	0x04, 0x17
        /*001a*/ 	.short	(.L_5477 - .L_5476)
.L_5476:
        /*001c*/ 	.word	0x00000000
        /*0020*/ 	.short	0x0001
        /*0022*/ 	.short	0x0008
        /*0024*/ 	.byte	0x00, 0xf0, 0x41, 0x00


	//----- nvinfo : EIATTR_KPARAM_INFO
	.align		4
.L_5477:
        /*0028*/ 	.byte	0x04, 0x17
        /*002a*/ 	.short	(.L_5479 - .L_5478)
.L_5478:
        /*002c*/ 	.word	0x00000000
        /*0030*/ 	.short	0x0000
        /*0032*/ 	.short	0x0000
        /*0034*/ 	.byte	0x00, 0xf0, 0x11, 0x00


	//----- nvinfo : EIATTR_SPARSE_MMA_MASK
	.align		4
.L_5479:
        /*0038*/ 	.byte	0x03, 0x50
        /*003a*/ 	.short	0x0000


	//----- nvinfo : EIATTR_MAXREG_COUNT
	.align		4
        /*003c*/ 	.byte	0x03, 0x1b
        /*003e*/ 	.short	0x00ff


	//----- nvinfo : EIATTR_MERCURY_ISA_VERSION
	.align		4
        /*0040*/ 	.byte	0x03, 0x5f
        /*0042*/ 	.short	0x0101


	//----- nvinfo : EIATTR_VRC_CTA_INIT_COUNT
	.align		4
        /*0044*/ 	.byte	0x02, 0x4a
	.zero		1
	.zero		1


	//----- nvinfo : EIATTR_EXIT_INSTR_OFFSETS
	.align		4
        /*0048*/ 	.byte	0x04, 0x1c
        /*004a*/ 	.short	(.L_5481 - .L_5480)


	//   ....[0]....
.L_5480:
        /*004c*/ 	.word	0x00000d30


	//   ....[1]....
        /*0050*/ 	.word	0x00000d80


	//   ....[2]....
        /*0054*/ 	.word	0x000014b0


	//----- nvinfo : EIATTR_MAX_THREADS
	.align		4
.L_5481:
        /*0058*/ 	.byte	0x04, 0x05
        /*005a*/ 	.short	(.L_5483 - .L_5482)
.L_5482:
        /*005c*/ 	.word	0x00000080
        /*0060*/ 	.word	0x00000001
        /*0064*/ 	.word	0x00000001


	//----- nvinfo : EIATTR_CRS_STACK_SIZE
	.align		4
.L_5483:
        /*0068*/ 	.byte	0x04, 0x1e
        /*006a*/ 	.short	(.L_5485 - .L_5484)
.L_5484:
        /*006c*/ 	.word	0x00000000


	//----- nvinfo : EIATTR_CBANK_PARAM_SIZE
	.align		4
.L_5485:
        /*0070*/ 	.byte	0x03, 0x19
        /*0072*/ 	.short	0x0028


	//----- nvinfo : EIATTR_PARAM_CBANK
	.align		4
        /*0074*/ 	.byte	0x04, 0x0a
        /*0076*/ 	.short	(.L_5487 - .L_5486)
	.align		4
.L_5486:
        /*0078*/ 	.word	index@(.nv.constant0._ZN2at6native29vectorized_elementwise_kernelILi8EZZZNS0_21clamp_min_kernel_cudaERNS_18TensorIteratorBaseERKN3c106ScalarEENKUlvE_clEvENKUlvE4_clEvEUldE_St5arrayIPcLm2EEEEviT0_T1_)
        /*007c*/ 	.short	0x0380
        /*007e*/ 	.short	0x0028


	//----- nvinfo : EIATTR_SW_WAR
	.align		4
.L_5487:
        /*0080*/ 	.byte	0x04, 0x36
        /*0082*/ 	.short	(.L_5489 - .L_5488)
.L_5488:
        /*0084*/ 	.word	0x00000008
.L_5489:


//--------------------- .nv.info._ZN2at6native18elementwise_kernelILi128ELi4EZNS0_15gpu_kernel_implIZZZNS0_21clamp_min_kernel_cudaERNS_18TensorIteratorBaseERKN3c106ScalarEENKUlvE_clEvENKUlvE3_clEvEUlsE_EEvS4_RKT_EUliE_EEviT1_ --------------------------
	.section	.nv.info._ZN2at6native18elementwise_kernelILi128ELi4EZNS0_15gpu_kernel_implIZZZNS0_21clamp_min_kernel_cudaERNS_18TensorIteratorBaseERKN3c106ScalarEENKUlvE_clEvENKUlvE3_clEvEUlsE_EEvS4_RKT_EUliE_EEviT1_,"",@"SHT_CUDA_INFO"
	.sectionflags	@""
	.align	4


	//----- nvinfo : EIATTR_CUDA_API_VERSION
	.align		4
        /*0000*/ 	.byte	0x04, 0x37
        /*0002*/ 	.short	(.L_5491 - .L_5490)
.L_5490:
        /*0004*/ 	.word	0x00000082


	//----- nvinfo : EIATTR_KPARAM_INFO
	.align		4
.L_5491:
        /*0008*/ 	.byte	0x04, 0x17
        /*000a*/ 	.short	(.L_5493 - .L_5492)
.L_5492:
        /*000c*/ 	.word	0x00000000
        /*0010*/ 	.short	0x0001
        /*0012*/ 	.short	0x0008
        /*0014*/ 	.byte	0x00, 0xf0, 0xa1, 0x08


	//----- nvinfo : EIATTR_KPARAM_INFO
	.align		4
.L_5493:
        /*0018*/ 	.byte	0x04, 0x17
        /*001a*/ 	.short	(.L_5495 - .L_5494)
.L_5494:
        /*001c*/ 	.word	0x00000000
        /*0020*/ 	.short	0x0000
        /*0022*/ 	.short	0x0000
        /*0024*/ 	.byte	0x00, 0xf0, 0x11, 0x00


	//----- nvinfo : EIATTR_SPARSE_MMA_MASK
	.align		4
.L_5495:
        /*0028*/ 	.byte	0x03, 0x50
        /*002a*/ 	.short	0x0000


	//----- nvinfo : EIATTR_MAXREG_COUNT
	.align		4
        /*002c*/ 	.byte	0x03, 0x1b
        /*002e*/ 	.short	0x0080


	//----- nvinfo : EIATTR_EXTERNS
	.align		4
        /*0030*/ 	.byte	0x04, 0x0f
        /*0032*/ 	.short	(.L_5497 - .L_5496)


	//   ....[0]....
	.align		4
.L_5496:
        /*0034*/ 	.word	index@(__assertfail)


	//----- nvinfo : EIATTR_MERCURY_ISA_VERSION
	.align		4
.L_5497:
        /*0038*/ 	.byte	0x03, 0x5f
        /*003a*/ 	.short	0x0101


	//----- nvinfo : EIATTR_VRC_CTA_INIT_COUNT
	.align		4
        /*003c*/ 	.byte	0x02, 0x4a
	.zero		1
	.zero		1


	//----- nvinfo : EIATTR_SYSCALL_OFFSETS
	.align		4
        /*0040*/ 	.byte	0x04, 0x46
        /*0042*/ 	.short	(.L_5499 - .L_5498)


	//   ....[0]....
.L_5498:
        /*0044*/ 	.word	0x00002120


	//   ....[1]....
        /*0048*/ 	.word	0x00002f50


	//   ....[2]....
        /*004c*/ 	.word	0x00005210


	//   ....[3]....
        /*0050*/ 	.word	0x00005e50


	//   ....[4]....
        /*0054*/ 	.word	0x00008230


	//   ....[5]....
        /*0058*/ 	.word	0x00008e70


	//   ....[6]....
        /*005c*/ 	.word	0x0000b260


	//   ....[7]....
        /*0060*/ 	.word	0x0000be70


	//----- nvinfo : EIATTR_EXIT_INSTR_OFFSETS
	.align		4
.L_5499:
        /*0064*/ 	.byte	0x04, 0x1c
        /*0066*/ 	.short	(.L_5501 - .L_5500)


	//   ....[0]....
.L_5500:
        /*0068*/ 	.word	0x00009150


	//   ....[1]....
        /*006c*/ 	.word	0x0000b3b0


	//   ....[2]....
        /*0070*/ 	.word	0x0000b3d0


	//   ....[3]....
        /*0074*/ 	.word	0x0000b470


	//   ....[4]....
        /*0078*/ 	.word	0x0000b4a0


	//   ....[5]....
        /*007c*/ 	.word	0x0000b4c0


	//   ....[6]....
        /*0080*/ 	.word	0x0000b550


	//   ....[7]....
        /*0084*/ 	.word	0x0000b590


	//   ....[8]....
        /*0088*/ 	.word	0x0000b630


	//   ....[9]....
        /*008c*/ 	.word	0x0000b680


	//   ....[10]....
        /*0090*/ 	.word	0x0000b6b0


	//   ....[11]....
        /*0094*/ 	.word	0x0000b770


	//   ....[12]....
        /*0098*/ 	.word	0x0000b8e0


	//   ....[13]....
        /*009c*/ 	.word	0x0000ba50


	//   ....[14]....
        /*00a0*/ 	.word	0x0000bbb0


	//   ....[15]....
        /*00a4*/ 	.word	0x0000bbf0


	//   ....[16]....
        /*00a8*/ 	.word	0x0000bc20


	//   ....[17]....
        /*00ac*/ 	.word	0x0000bcd0


	//   ....[18]....
        /*00b0*/ 	.word	0x0000bd10


	//   ....[19]....
        /*00b4*/ 	.word	0x0000be80


	//   ....[20]....
        /*00b8*/ 	.word	0x0000bf90


	//   ....[21]....
        /*00bc*/ 	.word	0x0000c0d0


	//   ....[22]....
        /*00c0*/ 	.word	0x0000c110


	//----- nvinfo : EIATTR_MAX_THREADS
	.align		4
.L_5501:
        /*00c4*/ 	.byte	0x04, 0x05
        /*00c6*/ 	.short	(.L_5503 - .L_5502)
.L_5502:
        /*00c8*/ 	.word	0x00000080
        /*00cc*/ 	.word	0x00000001
        /*00d0*/ 	.word	0x00000001


	//----- nvinfo : EIATTR_CRS_STACK_SIZE
	.align		4
.L_5503:
        /*00d4*/ 	.byte	0x04, 0x1e
        /*00d6*/ 	.short	(.L_5505 - .L_5504)
.L_5504:
        /*00d8*/ 	.word	0x00000000


	//----- nvinfo : EIATTR_CBANK_PARAM_SIZE
	.align		4
.L_5505:
        /*00dc*/ 	.byte	0x03, 0x19
        /*00de*/ 	.short	0x0230


	//----- nvinfo : EIATTR_PARAM_CBANK
	.align		4
        /*00e0*/ 	.byte	0x04, 0x0a
        /*00e2*/ 	.short	(.L_5507 - .L_5506)
	.align		4
.L_5506:
        /*00e4*/ 	.word	index@(.nv.constant0._ZN2at6native18elementwise_kernelILi128ELi4EZNS0_15gpu_kernel_implIZZZNS0_21clamp_min_kernel_cudaERNS_18TensorIteratorBaseERKN3c106ScalarEENKUlvE_clEvENKUlvE3_clEvEUlsE_EEvS4_RKT_EUliE_EEviT1_)
        /*00e8*/ 	.short	0x0380
        /*00ea*/ 	.short	0x0230


	//----- nvinfo : EIATTR_SW_WAR
	.align		4
.L_5507:
        /*00ec*/ 	.byte	0x04, 0x36
        /*00ee*/ 	.short	(.L_5509 - .L_5508)
.L_5508:
        /*00f0*/ 	.word	0x00000008
.L_5509:


//--------------------- .nv.info._ZN2at6native27unrolled_elementwise_kernelIZZZNS0_21clamp_min_kernel_cudaERNS_18TensorIteratorBaseERKN3c106ScalarEENKUlvE_clEvENKUlvE3_clEvEUlsE_St5arrayIPcLm2EELi4E23TrivialOffsetCalculatorILi1EjESF_NS0_6memory12LoadWithCastILi1EEENSG_13StoreWithCastILi1EEEEEviT_T0_T2_T3_T4_T5_ --------------------------
	.section	.nv.info._ZN2at6native27unrolled_elementwise_kernelIZZZNS0_21clamp_min_kernel_cudaERNS_18TensorIteratorBaseERKN3c106ScalarEENKUlvE_clEvENKUlvE3_clEvEUlsE_St5arrayIPcLm2EELi4E23TrivialOffsetCalculatorILi1EjESF_NS0_6memory12LoadWithCastILi1EEENSG_13StoreWithCastILi1EEEEEviT_T0_T2_T3_T4_T5_,"",@"SHT_CUDA_INFO"
	.sectionflags	@""
	.align	4


	//----- nvinfo : EIATTR_CUDA_API_VERSION
	.align		4
        /*0000*/ 	.byte	0x04, 0x37
        /*0002*/ 	.short	(.L_5511 - .L_5510)
.L_5510:
        /*0004*/ 	.word	0x00000082


	//----- nvinfo : EIATTR_KPARAM_INFO
	.align		4
.L_5511:
        /*0008*/ 	.byte	0x04, 0x17
        /*000a*/ 	.short	(.L_5513 - .L_5512)
.L_5512:
        /*000c*/ 	.word	0x00000000
        /*0010*/ 	.short	0x0006
        /*0012*/ 	.short	0x0034
        /*0014*/ 	.byte	0x00, 0xf0, 0x21, 0x00


	//----- nvinfo : EIATTR_KPARAM_INFO
	.align		4
.L_5513:
        /*0018*/ 	.byte	0x04, 0x17
        /*001a*/ 	.short	(.L_5515 - .L_5514)
.L_5514:
        /*001c*/ 	.word	0x00000000
        /*0020*/ 	.short	0x0005
        /*0022*/ 	.short	0x002c
        /*0024*/ 	.byte	0x00, 0xf0, 0x21, 0x00


	//----- nvinfo : EIATTR_KPARAM_INFO
	.align		4
.L_5515:
        /*0028*/ 	.byte	0x04, 0x17
        /*002a*/ 	.short	(.L_5517 - .L_5516)
.L_5516:
        /*002c*/ 	.word	0x00000000
        /*0030*/ 	.short	0x0004
        /*0032*/ 	.short	0x0029
        /*0034*/ 	.byte	0x00, 0xf0, 0x05, 0x00


	//----- nvinfo : EIATTR_KPARAM_INFO
	.align		4
.L_5517:
        /*0038*/ 	.byte	0x04, 0x17
        /*003a*/ 	.short	(.L_5519 - .L_5518)
.L_5518:
        /*003c*/ 	.word	0x00000000
        /*0040*/ 	.short	0x0003
        /*0042*/ 	.short	0x0028
        /*0044*/ 	.byte	0x00, 0xf0, 0x05, 0x00


	//----- nvinfo : EIATTR_KPARAM_INFO
	.align		4
.L_5519:
        /*0048*/ 	.byte	0x04, 0x17
        /*004a*/ 	.short	(.L_5521 - .L_5520)
.L_5520:
        /*004c*/ 	.word	0x00000000
        /*0050*/ 	.short	0x0002
        /*0052*/ 	.short	0x0018
        /*0054*/ 	.byte	0x00, 0xf0, 0x41, 0x00


	//----- nvinfo : EIATTR_KPARAM_INFO
	.align		4
.L_5521:
        /*0058*/ 	.byte	0x04, 0x17
        /*005a*/ 	.short	(.L_5523 - .L_5522)
.L_5522:
        /*005c*/ 	.word	0x00000000
        /*0060*/ 	.short	0x0001
        /*0062*/ 	.short	0x0008
        /*0064*/ 	.byte	0x00, 0xf0, 0x41, 0x00


	//----- nvinfo : EIATTR_KPARAM_INFO
	.align		4
.L_5523:
        /*0068*/ 	.byte	0x04, 0x17
        /*006a*/ 	.short	(.L_5525 - .L_5524)
.L_5524:
        /*006c*/ 	.word	0x00000000
        /*0070*/ 	.short	0x0000
        /*0072*/ 	.short	0x0000
        /*0074*/ 	.byte	0x00, 0xf0, 0x11, 0x00


	//----- nvinfo : EIATTR_SPARSE_MMA_MASK
	.align		4
.L_5525:
        /*0078*/ 	.byte	0x03, 0x50
        /*007a*/ 	.short	0x0000


	//----- nvinfo : EIATTR_MAXREG_COUNT
	.align		4
        /*007c*/ 	.byte	0x03, 0x1b
        /*007e*/ 	.short	0x00ff


	//----- nvinfo : EIATTR_EXTERNS
	.align		4
        /*0080*/ 	.byte	0x04, 0x0f
        /*0082*/ 	.short	(.L_5527 - .L_5526)


	//   ....[0]....
	.align		4
.L_5526:
        /*0084*/ 	.word	index@(__assertfail)


	//----- nvinfo : EIATTR_MERCURY_ISA_VERSION
	.align		4
.L_5527:
        /*0088*/ 	.byte	0x03, 0x5f
        /*008a*/ 	.short	0x0101


	//----- nvinfo : EIATTR_VRC_CTA_INIT_COUNT
	.align		4
        /*008c*/ 	.byte	0x02, 0x4a
	.zero		1
	.zero		1


	//----- nvinfo : EIATTR_SYSCALL_OFFSETS
	.align		4
        /*0090*/ 	.byte	0x04, 0x46
        /*0092*/ 	.short	(.L_5529 - .L_5528)


	//   ....[0]....
.L_5528:
        /*0094*/ 	.word	0x00000e20


	//   ....[1]....
        /*0098*/ 	.word	0x00001dc0


	//   ....[2]....
        /*009c*/ 	.word	0x00002ca0


	//   ....[3]....
        /*00a0*/ 	.word	0x00003b80


	//   ....[4]....
        /*00a4*/ 	.word	0x000049c0


	//   ....[5]....
        /*00a8*/ 	.word	0x00005780


	//   ....[6]....
        /*00ac*/ 	.word	0x00006660


	//   ....[7]....
        /*00b0*/ 	.word	0x00007520


	//----- nvinfo : EIATTR_EXIT_INSTR_OFFSETS
	.align		4
.L_5529:
        /*00b4*/ 	.byte	0x04, 0x1c
        /*00b6*/ 	.short	(.L_5531 - .L_5530)


	//   ....[0]....
.L_5530:
        /*00b8*/ 	.word	0x00006930


	//   ....[1]....
        /*00bc*/ 	.word	0x00006a60


	//   ....[2]....
        /*00c0*/ 	.word	0x00006a80


	//   ....[3]....
        /*00c4*/ 	.word	0x00006b20


	//   ....[4]....
        /*00c8*/ 	.word	0x00006b50


	//   ....[5]....
        /*00cc*/ 	.word	0x00006b70


	//   ....[6]....
        /*00d0*/ 	.word	0x00006c00


	//   ....[7]....
        /*00d4*/ 	.word	0x00006c40


	//   ....[8]....
        /*00d8*/ 	.word	0x00006ce0


	//   ....[9]....
        /*00dc*/ 	.word	0x00006d30


	//   ....[10]....
        /*00e0*/ 	.word	0x00006d60


	//   ....[11]....
        /*00e4*/ 	.word	0x00006e20


	//   ....[12]....
        /*00e8*/ 	.word	0x00006f90


	//   ....[13]....
        /*00ec*/ 	.word	0x00007100


	//   ....[14]....
        /*00f0*/ 	.word	0x00007260


	//   ....[15]....
        /*00f4*/ 	.word	0x000072a0


	//   ....[16]....
        /*00f8*/ 	.word	0x000072d0


	//   ....[17]....
        /*00fc*/ 	.word	0x00007380


	//   ....[18]....
        /*0100*/ 	.word	0x000073c0


	//   ....[19]....
        /*0104*/ 	.word	0x00007530


	//   ....[20]....
        /*0108*/ 	.word	0x00007640


	//   ....[21]....
        /*010c*/ 	.word	0x00007780


	//   ....[22]....
        /*0110*/ 	.word	0x000077c0


	//----- nvinfo : EIATTR_MAX_THREADS
	.align		4
.L_5531:
        /*0114*/ 	.byte	0x04, 0x05
        /*0116*/ 	.short	(.L_5533 - .L_5532)
.L_5532:
        /*0118*/ 	.word	0x00000080
        /*011c*/ 	.word	0x00000001
        /*0120*/ 	.word	0x00000001


	//----- nvinfo : EIATTR_CRS_STACK_SIZE
	.align		4
.L_5533:
        /*0124*/ 	.byte	0x04, 0x1e
        /*0126*/ 	.short	(.L_5535 - .L_5534)
.L_5534:
        /*0128*/ 	.word	0x00000000


	//----- nvinfo : EIATTR_CBANK_PARAM_SIZE
	.align		4
.L_5535:
        /*012c*/ 	.byte	0x03, 0x19
        /*012e*/ 	.short	0x003c


	//----- nvinfo : EIATTR_PARAM_CBANK
	.align		4
        /*0130*/ 	.byte	0x04, 0x0a
        /*0132*/ 	.short	(.L_5537 - .L_5536)
	.align		4
.L_5536:
        /*0134*/ 	.word	index@(.nv.constant0._ZN2at6native27unrolled_elementwise_kernelIZZZNS0_21clamp_min_kernel_cudaERNS_18TensorIteratorBaseERKN3c106ScalarEENKUlvE_clEvENKUlvE3_clEvEUlsE_St5arrayIPcLm2EELi4E23TrivialOffsetCalculatorILi1EjESF_NS0_6memory12LoadWithCastILi1EEENSG_13StoreWithCastILi1EEEEEviT_T0_T2_T3_T4_T5_)
        /*0138*/ 	.short	0x0380
        /*013a*/ 	.short	0x003c


	//----- nvinfo : EIATTR_SW_WAR
	.align		4
.L_5537:
        /*013c*/ 	.byte	0x04, 0x36
        /*013e*/ 	.short	(.L_5539 - .L_5538)
.L_5538:
        /*0140*/ 	.word	0x00000008
.L_5539:


//--------------------- .nv.info._ZN2at6native18elementwise_kernelILi128ELi4EZNS0_22gpu_kernel_impl_nocastIZZZNS0_21clamp_min_kernel_cudaERNS_18TensorIteratorBaseERKN3c106ScalarEENKUlvE_clEvENKUlvE3_clEvEUlsE_EEvS4_RKT_EUliE_EEviT1_ --------------------------
	.section	.nv.info._ZN2at6native18elementwise_kernelILi128ELi4EZNS0_22gpu_kernel_impl_nocastIZZZNS0_21clamp_min_kernel_cudaERNS_18TensorIteratorBaseERKN3c106ScalarEENKUlvE_clEvENKUlvE3_clEvEUlsE_EEvS4_RKT_EUliE_EEviT1_,"",@"SHT_CUDA_INFO"
	.sectionflags	@""
	.align	4


	//----- nvinfo : EIATTR_CUDA_API_VERSION
	.align		4
        /*0000*/ 	.byte	0x04, 0x37
        /*0002*/ 	.short	(.L_5541 - .L_5540)
.L_5540:
        /*0004*/ 	.word	0x00000082


	//----- nvinfo : EIATTR_KPARAM_INFO
	.align		4
.L_5541:
        /*0008*/ 	.byte	0x04, 0x17
        /*000a*/ 	.short	(.L_5543 - .L_5542)
.L_5542:
        /*000c*/ 	.word	0x00000000
        /*0010*/ 	.short	0x0001
        /*0012*/ 	.short	0x0008
        /*0014*/ 	.byte	0x00, 0xf0, 0x81, 0x08


	//----- nvinfo : EIATTR_KPARAM_INFO
	.align		4
.L_5543:
        /*0018*/ 	.byte	0x04, 0x17
        /*001a*/ 	.short	(.L_5545 - .L_5544)
.L_5544:
        /*001c*/ 	.word	0x00000000
        /*0020*/ 	.short	0x0000
        /*0022*/ 	.short	0x0000
        /*0024*/ 	.byte	0x00, 0xf0, 0x11, 0x00


	//----- nvinfo : EIATTR_SPARSE_MMA_MASK
	.align		4
.L_5545:
        /*0028*/ 	.byte	0x03, 0x50
        /*002a*/ 	.short	0x0000


	//----- nvinfo : EIATTR_MAXREG_COUNT
	.align		4
        /*002c*/ 	.byte	0x03, 0x1b
        /*002e*/ 	.short	0x0080


	//----- nvinfo : EIATTR_MERCURY_ISA_VERSION
	.align		4
        /*0030*/ 	.byte	0x03, 0x5f
        /*0032*/ 	.short	0x0101


	//----- nvinfo : EIATTR_VRC_CTA_INIT_COUNT
	.align		4
        /*0034*/ 	.byte	0x02, 0x4a
	.zero		1
	.zero		1


	//----- nvinfo : EIATTR_EXIT_INSTR_OFFSETS
	.align		4
        /*0038*/ 	.byte	0x04, 0x1c
        /*003a*/ 	.short	(.L_5547 - .L_5546)


	//   ....[0]....
.L_5546:
        /*003c*/ 	.word	0x000002d0


	//   ....[1]....
        /*0040*/ 	.word	0x00000340


	//   ....[2]....
        /*0044*/ 	.word	0x00003e30


	//   ....[3]....
        /*0048*/ 	.word	0x00005170


	//----- nvinfo : EIATTR_MAX_THREADS
	.align		4
.L_5547:
        /*004c*/ 	.byte	0x04, 0x05
        /*004e*/ 	.short	(.L_5549 - .L_5548)
.L_5548:
        /*0050*/ 	.word	0x00000080
        /*0054*/ 	.word	0x00000001
        /*0058*/ 	.word	0x00000001


	//----- nvinfo : EIATTR_CRS_STACK_SIZE
	.align		4
.L_5549:
        /*005c*/ 	.byte	0x04, 0x1e
        /*005e*/ 	.short	(.L_5551 - .L_5550)
.L_5550:
        /*0060*/ 	.word	0x00000000


	//----- nvinfo : EIATTR_CBANK_PARAM_SIZE
	.align		4
.L_5551:
        /*0064*/ 	.byte	0x03, 0x19
        /*0066*/ 	.short	0x0228


	//----- nvinfo : EIATTR_PARAM_CBANK
	.align		4
        /*0068*/ 	.byte	0x04, 0x0a
        /*006a*/ 	.short	(.L_5553 - .L_5552)
	.align		4
.L_5552:
        /*006c*/ 	.word	index@(.nv.constant0._ZN2at6native18elementwise_kernelILi128ELi4EZNS0_22gpu_kernel_impl_nocastIZZZNS0_21clamp_min_kernel_cudaERNS_18TensorIteratorBaseERKN3c106ScalarEENKUlvE_clEvENKUlvE3_clEvEUlsE_EEvS4_RKT_EUliE_EEviT1_)
        /*0070*/ 	.short	0x0380
        /*0072*/ 	.short	0x0228


	//----- nvinfo : EIATTR_SW_WAR
	.align		4
.L_5553:
        /*0074*/ 	.byte	0x04, 0x36
        /*0076*/ 	.short	(.L_5555 - .L_5554)
.L_5554:
        /*0078*/ 	.word	0x00000008
.L_5555:


//--------------------- .nv.info._ZN2at6native27unrolled_elementwise_kernelIZZZNS0_21clamp_min_kernel_cudaERNS_18TensorIteratorBaseERKN3c106ScalarEENKUlvE_clEvENKUlvE3_clEvEUlsE_St5arrayIPcLm2EELi4E23TrivialOffsetCalculatorILi1EjESF_NS0_6memory15LoadWithoutCastENSG_16StoreWithoutCastEEEviT_T0_T2_T3_T4_T5_ --------------------------
	.section	.nv.info._ZN2at6native27unrolled_elementwise_kernelIZZZNS0_21clamp_min_kernel_cudaERNS_18TensorIteratorBaseERKN3c106ScalarEENKUlvE_clEvENKUlvE3_clEvEUlsE_St5arrayIPcLm2EELi4E23TrivialOffsetCalculatorILi1EjESF_NS0_6memory15LoadWithoutCastENSG_16StoreWithoutCastEEEviT_T0_T2_T3_T4_T5_,"",@"SHT_CUDA_INFO"
	.sectionflags	@""
	.align	4


	//----- nvinfo : EIATTR_CUDA_API_VERSION
	.align		4
        /*0000*/ 	.byte	0x04, 0x37
        /*0002*/ 	.short	(.L_5557 - .L_5556)
.L_5556:
        /*0004*/ 	.word	0x00000082


	//----- nvinfo : EIATTR_KPARAM_INFO
	.align		4
.L_5557:
        /*0008*/ 	.byte	0x04, 0x17
        /*000a*/ 	.short	(.L_5559 - .L_5558)
.L_5558:
        /*000c*/ 	.word	0x00000000
        /*0010*/ 	.short	0x0006
        /*0012*/ 	.short	0x002b
        /*0014*/ 	.byte	0x00, 0xf0, 0x05, 0x00


	//----- nvinfo : EIATTR_KPARAM_INFO
	.align		4
.L_5559:
        /*0018*/ 	.byte	0x04, 0x17
        /*001a*/ 	.short	(.L_5561 - .L_5560)
.L_5560:
        /*001c*/ 	.word	0x00000000
        /*0020*/ 	.short	0x0005
        /*0022*/ 	.short	0x002a
        /*0024*/ 	.byte	0x00, 0xf0, 0x05, 0x00


	//----- nvinfo : EIATTR_KPARAM_INFO
	.align		4
.L_5561:
        /*0028*/ 	.byte	0x04, 0x17
        /*002a*/ 	.short	(.L_5563 - .L_5562)
.L_5562:
        /*002c*/ 	.word	0x00000000
        /*0030*/ 	.short	0x0004
        /*0032*/ 	.short	0x0029
        /*0034*/ 	.byte	0x00, 0xf0, 0x05, 0x00


	//----- nvinfo : EIATTR_KPARAM_INFO
	.align		4
.L_5563:
        /*0038*/ 	.byte	0x04, 0x17
        /*003a*/ 	.short	(.L_5565 - .L_5564)
.L_5564:
        /*003c*/ 	.word	0x00000000
        /*0040*/ 	.short	0x0003
        /*0042*/ 	.short	0x0028
        /*0044*/ 	.byte	0x00, 0xf0, 0x05, 0x00


	//----- nvinfo : EIATTR_KPARAM_INFO
	.align		4
.L_5565:
        /*0048*/ 	.byte	0x04, 0x17
        /*004a*/ 	.short	(.L_5567 - .L_5566)
.L_5566:
        /*004c*/ 	.word	0x00000000
        /*0050*/ 	.short	0x0002
        /*0052*/ 	.short	0x0018
        /*0054*/ 	.byte	0x00, 0xf0, 0x41, 0x00


	//----- nvinfo : EIATTR_KPARAM_INFO
	.align		4
.L_5567:
        /*0058*/ 	.byte	0x04, 0x17
        /*005a*/ 	.short	(.L_5569 - .L_5568)
.L_5568:
        /*005c*/ 	.word	0x00000000
        /*0060*/ 	.short	0x0001
        /*0062*/ 	.short	0x0008
        /*0064*/ 	.byte	0x00, 0xf0, 0x41, 0x00


	//----- nvinfo : EIATTR_KPARAM_INFO
	.align		4
.L_5569:
        /*0068*/ 	.byte	0x04, 0x17
        /*006a*/ 	.short	(.L_5571 - .L_5570)
.L_5570:
        /*006c*/ 	.word	0x00000000
        /*0070*/ 	.short	0x0000
        /*0072*/ 	.short	0x0000
        /*0074*/ 	.byte	0x00, 0xf0, 0x11, 0x00


	//----- nvinfo : EIATTR_SPARSE_MMA_MASK
	.align		4
.L_5571:
        /*0078*/ 	.byte	0x03, 0x50
        /*007a*/ 	.short	0x0000


	//----- nvinfo : EIATTR_MAXREG_COUNT
	.align		4
        /*007c*/ 	.byte	0x03, 0x1b
        /*007e*/ 	.short	0x00ff


	//----- nvinfo : EIATTR_MERCURY_ISA_VERSION
	.align		4
        /*0080*/ 	.byte	0x03, 0x5f
        /*0082*/ 	.short	0x0101


	//----- nvinfo : EIATTR_VRC_CTA_INIT_COUNT
	.align		4
        /*0084*/ 	.byte	0x02, 0x4a
	.zero		1
	.zero		1


	//----- nvinfo : EIATTR_EXIT_INSTR_OFFSETS
	.align		4
        /*0088*/ 	.byte	0x04, 0x1c
        /*008a*/ 	.short	(.L_5573 - .L_5572)


	//   ....[0]....
.L_5572:
        /*008c*/ 	.word	0x00000420


	//   ....[1]....
        /*0090*/ 	.word	0x00000470


	//----- nvinfo : EIATTR_MAX_THREADS
	.align		4
.L_5573:
        /*0094*/ 	.byte	0x04, 0x05
        /*0096*/ 	.short	(.L_5575 - .L_5574)
.L_5574:
        /*0098*/ 	.word	0x00000080
        /*009c*/ 	.word	0x00000001
        /*00a0*/ 	.word	0x00000001


	//----- nvinfo : EIATTR_CRS_STACK_SIZE
	.align		4
.L_5575:
        /*00a4*/ 	.byte	0x04, 0x1e
        /*00a6*/ 	.short	(.L_5577 - .L_5576)
.L_5576:
        /*00a8*/ 	.word	0x00000000


	//----- nvinfo : EIATTR_CBANK_PARAM_SIZE
	.align		4
.L_5577:
        /*00ac*/ 	.byte	0x03, 0x19
        /*00ae*/ 	.short	0x002c


	//----- nvinfo : EIATTR_PARAM_CBANK
	.align		4
        /*00b0*/ 	.byte	0x04, 0x0a
        /*00b2*/ 	.short	(.L_5579 - .L_5578)
	.align		4
.L_5578:
        /*00b4*/ 	.word	index@(.nv.constant0._ZN2at6native27unrolled_elementwise_kernelIZZZNS0_21clamp_min_kernel_cudaERNS_18TensorIteratorBaseERKN3c106ScalarEENKUlvE_clEvENKUlvE3_clEvEUlsE_St5arrayIPcLm2EELi4E23TrivialOffsetCalculatorILi1EjESF_NS0_6memory15LoadWithoutCastENSG_16StoreWithoutCastEEEviT_T0_T2_T3_T4_T5_)
        /*00b8*/ 	.short	0x0380
        /*00ba*/ 	.short	0x002c


	//----- nvinfo : EIATTR_SW_WAR
	.align		4
.L_5579:
        /*00bc*/ 	.byte	0x04, 0x36
        /*00be*/ 	.short	(.L_5581 - .L_5580)
.L_5580:
        /*00c0*/ 	.word	0x00000008
.L_5581:


//--------------------- .nv.info._ZN2at6native29vectorized_elementwise_kernelILi2EZZZNS0_21clamp_min_kernel_cudaERNS_18TensorIteratorBaseERKN3c106ScalarEENKUlvE_clEvENKUlvE3_clEvEUlsE_St5arrayIPcLm2EEEEviT0_T1_ --------------------------
	.section	.nv.info._ZN2at6native29vectorized_elementwise_kernelILi2EZZZNS0_21clamp_min_kernel_cudaERNS_18TensorIteratorBaseERKN3c106ScalarEENKUlvE_clEvENKUlvE3_clEvEUlsE_St5arrayIPcLm2EEEEviT0_T1_,"",@"SHT_CUDA_INFO"
	.sectionflags	@""
	.align	4


	//----- nvinfo : EIATTR_CUDA_API_VERSION
	.align		4
        /*0000*/ 	.byte	0x04, 0x37
        /*0002*/ 	.short	(.L_5583 - .L_5582)
.L_5582:
        /*0004*/ 	.word	0x00000082


	//----- nvinfo : EIATTR_KPARAM_INFO
	.align		4
.L_5583:
        /*0008*/ 	.byte	0x04, 0x17
        /*000a*/ 	.short	(.L_5585 - .L_5584)
.L_5584:
        /*000c*/ 	.word	0x00000000
        /*0010*/ 	.short	0x0002
        /*0012*/ 	.short	0x0018
        /*0014*/ 	.byte	0x00, 0xf0, 0x41, 0x00


	//----- nvinfo : EIATTR_KPARAM_INFO
	.align		4
.L_5585:
        /*0018*/ 	.byte	0x04, 0x17
        /*001a*/ 	.short	(.L_5587 - .L_5586)
.L_5586:
        /*001c*/ 	.word	0x00000000
        /*0020*/ 	.short	0x0001
        /*0022*/ 	.short	0x0008
        /*0024*/ 	.byte	0x00, 0xf0, 0x41, 0x00


	//----- nvinfo : EIATTR_KPARAM_INFO
	.align		4
.L_5587:
        /*0028*/ 	.byte	0x04, 0x17
        /*002a*/ 	.short	(.L_5589 - .L_5588)
.L_5588:
        /*002c*/ 	.word	0x00000000
        /*0030*/ 	.short	0x0000
        /*0032*/ 	.short	0x0000
        /*0034*/ 	.byte	0x00, 0xf0, 0x11, 0x00


	//----- nvinfo : EIATTR_SPARSE_MMA_MASK
	.align		4
.L_5589:
        /*0038*/ 	.byte	0x03, 0x50
        /*003a*/ 	.short	0x0000


	//----- nvinfo : EIATTR_MAXREG_COUNT
	.align		4
        /*003c*/ 	.byte	0x03, 0x1b
        /*003e*/ 	.short	0x00ff


	//----- nvinfo : EIATTR_MERCURY_ISA_VERSION
	.align		4
        /*0040*/ 	.byte	0x03, 0x5f
        /*0042*/ 	.short	0x0101


	//----- nvinfo : EIATTR_VRC_CTA_INIT_COUNT
	.align		4
        /*0044*/ 	.byte	0x02, 0x4a
	.zero		1
	.zero		1


	//----- nvinfo : EIATTR_EXIT_INSTR_OFFSETS
	.align		4
        /*0048*/ 	.byte	0x04, 0x1c
        /*004a*/ 	.short	(.L_5591 - .L_5590)


	//   ....[0]....
.L_5590:
        /*004c*/ 	.word	0x00000810


	//   ....[1]....
        /*0050*/ 	.word	0x00000860


	//   ....[2]....
        /*0054*/ 	.word	0x00000a70


	//----- nvinfo : EIATTR_MAX_THREADS
	.align		4
.L_5591:
        /*0058*/ 	.byte	0x04, 0x05
        /*005a*/ 	.short	(.L_5593 - .L_5592)
.L_5592:
        /*005c*/ 	.word	0x00000080
        /*0060*/ 	.word	0x00000001
        /*0064*/ 	.word	0x00000001


	//----- nvinfo : EIATTR_CRS_STACK_SIZE
	.align		4
.L_5593:
        /*0068*/ 	.byte	0x04, 0x1e
        /*006a*/ 	.short	(.L_5595 - .L_5594)
.L_5594:
        /*006c*/ 	.word	0x00000000


	//----- nvinfo : EIATTR_CBANK_PARAM_SIZE
	.align		4
.L_5595:
        /*0070*/ 	.byte	0x03, 0x19
        /*0072*/ 	.short	0x0028


	//----- nvinfo : EIATTR_PARAM_CBANK
	.align		4
        /*0074*/ 	.byte	0x04, 0x0a
        /*0076*/ 	.short	(.L_5597 - .L_5596)
	.align		4
.L_5596:
        /*0078*/ 	.word	index@(.nv.constant0._ZN2at6native29vectorized_elementwise_kernelILi2EZZZNS0_21clamp_min_kernel_cudaERNS_18TensorIteratorBaseERKN3c106ScalarEENKUlvE_clEvENKUlvE3_clEvEUlsE_St5arrayIPcLm2EEEEviT0_T1_)
        /*007c*/ 	.short	0x0380
        /*007e*/ 	.short	0x0028


	//----- nvinfo : EIATTR_SW_WAR
	.align		4
.L_5597:
        /*0080*/ 	.byte	0x04, 0x36
        /*0082*/ 	.short	(.L_5599 - .L_5598)
.L_5598:
        /*0084*/ 	.word	0x00000008
.L_5599:


//--------------------- .nv.info._ZN2at6native29vectorized_elementwise_kernelILi4EZZZNS0_21clamp_min_kernel_cudaERNS_18TensorIteratorBaseERKN3c106ScalarEENKUlvE_clEvENKUlvE3_clEvEUlsE_St5arrayIPcLm2EEEEviT0_T1_ --------------------------
	.section	.nv.info._ZN2at6native29vectorized_elementwise_kernelILi4EZZZNS0_21clamp_min_kernel_cudaERNS_18TensorIteratorBaseERKN3c106ScalarEENKUlvE_clEvENKUlvE3_clEvEUlsE_St5arrayIPcLm2EEEEviT0_T1_,"",@"SHT_CUDA_INFO"
	.sectionflags	@""
	.align	4


	//----- nvinfo : EIATTR_CUDA_API_VERSION
	.align		4
        /*0000*/ 	.byte	0x04, 0x37
        /*0002*/ 	.short	(.L_5601 - .L_5600)
.L_5600:
        /*0004*/ 	.word	0x00000082


	//----- nvinfo : EIATTR_KPARAM_INFO
	.align		4
.L_5601:
        /*0008*/ 	.byte	0x04, 0x17
        /*000a*/ 	.short	(.L_5603 - .L_5602)
.L_5602:
        /*000c*/ 	.word	0x00000000
        /*0010*/ 	.short	0x0002
        /*0012*/ 	.short	0x0018
        /*0014*/ 	.byte	0x00, 0xf0, 0x41, 0x00


	//----- nvinfo : EIATTR_KPARAM_INFO
	.align		4
.L_5603:
        /*0018*/ 	.byte	0x04, 0x17
        /*001a*/ 	.short	(.L_5605 - .L_5604)
.L_5604:
        /*001c*/ 	.word	0x00000000
        /*0020*/ 	.short	0x0001
        /*0022*/ 	.short	0x0008
        /*0024*/ 	.byte	0x00, 0xf0, 0x41, 0x00


	//----- nvinfo : EIATTR_KPARAM_INFO
	.align		4
.L_5605:
        /*0028*/ 	.byte	0x04, 0x17
        /*002a*/ 	.short	(.L_5607 - .L_5606)
.L_5606:
        /*002c*/ 	.word	0x00000000
        /*0030*/ 	.short	0x0000
        /*0032*/ 	.short	0x0000
        /*0034*/ 	.byte	0x00, 0xf0, 0x11, 0x00


	//----- nvinfo : EIATTR_SPARSE_MMA_MASK
	.align		4
.L_5607:
        /*0038*/ 	.byte	0x03, 0x50
        /*003a*/ 	.short	0x0000


	//----- nvinfo : EIATTR_MAXREG_COUNT
	.align		4
        /*003c*/ 	.byte	0x03, 0x1b
        /*003e*/ 	.short	0x00ff


	//----- nvinfo : EIATTR_MERCURY_ISA_VERSION
	.align		4
        /*0040*/ 	.byte	0x03, 0x5f
        /*0042*/ 	.short	0x0101


	//----- nvinfo : EIATTR_VRC_CTA_INIT_COUNT
	.align		4
        /*0044*/ 	.byte	0x02, 0x4a
	.zero		1
	.zero		1


	//----- nvinfo : EIATTR_EXIT_INSTR_OFFSETS
	.align		4
        /*0048*/ 	.byte	0x04, 0x1c
        /*004a*/ 	.short	(.L_5609 - .L_5608)


	//   ....[0]....
.L_5608:
        /*004c*/ 	.word	0x00000810


	//   ....[1]....
        /*0050*/ 	.word	0x00000860


	//   ....[2]....
        /*0054*/ 	.word	0x00000a50


	//----- nvinfo : EIATTR_MAX_THREADS
	.align		4
.L_5609:
        /*0058*/ 	.byte	0x04, 0x05
        /*005a*/ 	.short	(.L_5611 - .L_5610)
.L_5610:
        /*005c*/ 	.word	0x00000080
        /*0060*/ 	.word	0x00000001
        /*0064*/ 	.word	0x00000001


	//----- nvinfo : EIATTR_CRS_STACK_SIZE
	.align		4
.L_5611:
        /*0068*/ 	.byte	0x04, 0x1e
        /*006a*/ 	.short	(.L_5613 - .L_5612)
.L_5612:
        /*006c*/ 	.word	0x00000000


	//----- nvinfo : EIATTR_CBANK_PARAM_SIZE
	.align		4
.L_5613:
        /*0070*/ 	.byte	0x03, 0x19
        /*0072*/ 	.short	0x0028


	//----- nvinfo : EIATTR_PARAM_CBANK
	.align		4
        /*0074*/ 	.byte	0x04, 0x0a
        /*0076*/ 	.short	(.L_5615 - .L_5614)
	.align		4
.L_5614:
        /*0078*/ 	.word	index@(.nv.constant0._ZN2at6native29vectorized_elementwise_kernelILi4EZZZNS0_21clamp_min_kernel_cudaERNS_18TensorIteratorBaseERKN3c106ScalarEENKUlvE_clEvENKUlvE3_clEvEUlsE_St5arrayIPcLm2EEEEviT0_T1_)
        /*007c*/ 	.short	0x0380
        /*007e*/ 	.short	0x0028


	//----- nvinfo : EIATTR_SW_WAR
	.align		4
.L_5615:
        /*0080*/ 	.byte	0x04, 0x36
        /*0082*/ 	.short	(.L_5617 - .L_5616)
.L_5616:
        /*0084*/ 	.word	0x00000008
.L_5617:


//--------------------- .nv.info._ZN2at6native29vectorized_elementwise_kernelILi8EZZZNS0_21clamp_min_kernel_cudaERNS_18TensorIteratorBaseERKN3c106ScalarEENKUlvE_clEvENKUlvE3_clEvEUlsE_St5arrayIPcLm2EEEEviT0_T1_ --------------------------
	.section	.nv.info._ZN2at6native29vectorized_elementwise_kernelILi8EZZZNS0_21clamp_min_kernel_cudaERNS_18TensorIteratorBaseERKN3c106ScalarEENKUlvE_clEvENKUlvE3_clEvEUlsE_St5arrayIPcLm2EEEEviT0_T1_,"",@"SHT_CUDA_INFO"
	.sectionflags	@""
	.align	4


	//----- nvinfo : EIATTR_CUDA_API_VERSION
	.align		4
        /*0000*/ 	.byte	0x04, 0x37
        /*0002*/ 	.short	(.L_5619 - .L_5618)
.L_5618:
        /*0004*/ 	.word	0x00000082


	//----- nvinfo : EIATTR_KPARAM_INFO
	.align		4
.L_5619:
        /*0008*/ 	.byte	0x04, 0x17
        /*000a*/ 	.short	(.L_5621 - .L_5620)
.L_5620:
        /*000c*/ 	.word	0x00000000
        /*0010*/ 	.short	0x0002
        /*0012*/ 	.short	0x0018
        /*0014*/ 	.byte	0x00, 0xf0, 0x41, 0x00


	//----- nvinfo : EIATTR_KPARAM_INFO
	.align		4
.L_5621:
        /*0018*/ 	.byte	0x04, 0x17
        /*001a*/ 	.short	(.L_5623 - .L_5622)
.L_5622:
        /*001c*/ 	.word	0x00000000
        /*0020*/ 	.short	0x0001
        /*0022*/ 	.short	0x0008
        /*0024*/ 	.byte	0x00, 0xf0, 0x41, 0x00


	//----- nvinfo : EIATTR_KPARAM_INFO
	.align		4
.L_5623:
        /*0028*/ 	.byte	0x04, 0x17
        /*002a*/ 	.short	(.L_5625 - .L_5624)
.L_5624:
        /*002c*/ 	.word	0x00000000
        /*0030*/ 	.short	0x0000
        /*0032*/ 	.short	0x0000
        /*0034*/ 	.byte	0x00, 0xf0, 0x11, 0x00


	//----- nvinfo : EIATTR_SPARSE_MMA_MASK
	.align		4
.L_5625:
        /*0038*/ 	.byte	0x03, 0x50
        /*003a*/ 	.short	0x0000


	//----- nvinfo : EIATTR_MAXREG_COUNT
	.align		4
        /*003c*/ 	.byte	0x03, 0x1b
        /*003e*/ 	.short	0x00ff


	//----- nvinfo : EIATTR_MERCURY_ISA_VERSION
	.align		4
        /*0040*/ 	.byte	0x03, 0x5f
        /*0042*/ 	.short	0x0101


	//----- nvinfo : EIATTR_VRC_CTA_INIT_COUNT
	.align		4
        /*0044*/ 	.byte	0x02, 0x4a
	.zero		1
	.zero		1


	//----- nvinfo : EIATTR_EXIT_INSTR_OFFSETS
	.align		4
        /*0048*/ 	.byte	0x04, 0x1c
        /*004a*/ 	.short	(.L_5627 - .L_5626)


	//   ....[0]....
.L_5626:
        /*004c*/ 	.word	0x00000810


	//   ....[1]....
        /*0050*/ 	.word	0x00000860


	//   ....[2]....
        /*0054*/ 	.word	0x00000a30


	//----- nvinfo : EIATTR_MAX_THREADS
	.align		4
.L_5627:
        /*0058*/ 	.byte	0x04, 0x05
        /*005a*/ 	.short	(.L_5629 - .L_5628)
.L_5628:
        /*005c*/ 	.word	0x00000080
        /*0060*/ 	.word	0x00000001
        /*0064*/ 	.word	0x00000001


	//----- nvinfo : EIATTR_CRS_STACK_SIZE
	.align		4
.L_5629:
        /*0068*/ 	.byte	0x04, 0x1e
        /*006a*/ 	.short	(.L_5631 - .L_5630)
.L_5630:
        /*006c*/ 	.word	0x00000000


	//----- nvinfo : EIATTR_CBANK_PARAM_SIZE
	.align		4
.L_5631:
        /*0070*/ 	.byte	0x03, 0x19
        /*0072*/ 	.short	0x0028


	//----- nvinfo : EIATTR_PARAM_CBANK
	.align		4
        /*0074*/ 	.byte	0x04, 0x0a
        /*0076*/ 	.short	(.L_5633 - .L_5632)
	.align		4
.L_5632:
        /*0078*/ 	.word	index@(.nv.constant0._ZN2at6native29vectorized_elementwise_kernelILi8EZZZNS0_21clamp_min_kernel_cudaERNS_18TensorIteratorBaseERKN3c106ScalarEENKUlvE_clEvENKUlvE3_clEvEUlsE_St5arrayIPcLm2EEEEviT0_T1_)
        /*007c*/ 	.short	0x0380
        /*007e*/ 	.short	0x0028


	//----- nvinfo : EIATTR_SW_WAR
	.align		4
.L_5633:
        /*0080*/ 	.byte	0x04, 0x36
        /*0082*/ 	.short	(.L_5635 - .L_5634)
.L_5634:
        /*0084*/ 	.word	0x00000008
.L_5635:


//--------------------- .nv.info._ZN2at6native18elementwise_kernelILi128ELi4EZNS0_15gpu_kernel_implIZZZNS0_21clamp_min_kernel_cudaERNS_18TensorIteratorBaseERKN3c106ScalarEENKUlvE_clEvENKUlvE2_clEvEUllE_EEvS4_RKT_EUliE_EEviT1_ --------------------------
	.section	.nv.info._ZN2at6native18elementwise_kernelILi128ELi4EZNS0_15gpu_kernel_implIZZZNS0_21clamp_min_kernel_cudaERNS_18TensorIteratorBaseERKN3c106ScalarEENKUlvE_clEvENKUlvE2_clEvEUllE_EEvS4_RKT_EUliE_EEviT1_,"",@"SHT_CUDA_INFO"
	.sectionflags	@""
	.align	4


	//----- nvinfo : EIATTR_CUDA_API_VERSION
	.align		4
        /*0000*/ 	.byte	0x04, 0x37
        /*0002*/ 	.short	(.L_5637 - .L_5636)
.L_5636:
        /*0004*/ 	.word	0x00000082


	//----- nvinfo : EIATTR_KPARAM_INFO
	.align		4
.L_5637:
        /*0008*/ 	.byte	0x04, 0x17
        /*000a*/ 	.short	(.L_5639 - .L_5638)
.L_5638:
        /*000c*/ 	.word	0x00000000
        /*0010*/ 	.short	0x0001
        /*0012*/ 	.short	0x0008
        /*0014*/ 	.byte	0x00, 0xf0, 0xa1, 0x08


	//----- nvinfo : EIATTR_KPARAM_INFO
	.align		4
.L_5639:
        /*0018*/ 	.byte	0x04, 0x17
        /*001a*/ 	.short	(.L_5641 - .L_5640)
.L_5640:
        /*001c*/ 	.word	0x00000000
        /*0020*/ 	.short	0x0000
        /*0022*/ 	.short	0x0000
        /*0024*/ 	.byte	0x00, 0xf0, 0x11, 0x00


	//----- nvinfo : EIATTR_SPARSE_MMA_MASK
	.align		4
.L_5641:
        /*0028*/ 	.byte	0x03, 0x50
        /*002a*/ 	.short	0x0000


	//----- nvinfo : EIATTR_MAXREG_COUNT
	.align		4
        /*002c*/ 	.byte	0x03, 0x1b
        /*002e*/ 	.short	0x0080


	//----- nvinfo : EIATTR_EXTERNS
	.align		4
        /*0030*/ 	.byte	0x04, 0x0f
        /*0032*/ 	.short	(.L_5643 - .L_5642)


	//   ....[0]....
	.align		4
.L_5642:
        /*0034*/ 	.word	index@(__assertfail)


	//----- nvinfo : EIATTR_MERCURY_ISA_VERSION
	.align		4
.L_5643:
        /*0038*/ 	.byte	0x03, 0x5f
        /*003a*/ 	.short	0x0101


	//----- nvinfo : EIATTR_VRC_CTA_INIT_COUNT
	.align		4
        /*003c*/ 	.byte	0x02, 0x4a
	.zero		1
	.zero		1


	//----- nvinfo : EIATTR_SYSCALL_OFFSETS
	.align		4
        /*0040*/ 	.byte	0x04, 0x46
        /*0042*/ 	.short	(.L_5645 - .L_5644)


	//   ....[0]....
.L_5644:
        /*0044*/ 	.word	0x00002110


	//   ....[1]....
        /*0048*/ 	.word	0x00002f40


	//   ....[2]....
        /*004c*/ 	.word	0x000051c0


	//   ....[3]....
        /*0050*/ 	.word	0x00005df0


	//   ....[4]....
        /*0054*/ 	.word	0x000081b0


	//   ....[5]....
        /*0058*/ 	.word	0x00008de0


	//   ....[6]....
        /*005c*/ 	.word	0x0000b1b0


	//   ....[7]....
        /*0060*/ 	.word	0x0000bdb0


	//----- nvinfo : EIATTR_EXIT_INSTR_OFFSETS
	.align		4
.L_5645:
        /*0064*/ 	.byte	0x04, 0x1c
        /*0066*/ 	.short	(.L_5647 - .L_5646)


	//   ....[0]....
.L_5646:
        /*0068*/ 	.word	0x000090c0


	//   ....[1]....
        /*006c*/ 	.word	0x0000b340


	//   ....[2]....
        /*0070*/ 	.word	0x0000b360


	//   ....[3]....
        /*0074*/ 	.word	0x0000b3e0


	//   ....[4]....
        /*0078*/ 	.word	0x0000b400


	//   ....[5]....
        /*007c*/ 	.word	0x0000b420


	//   ....[6]....
        /*0080*/ 	.word	0x0000b4b0


	//   ....[7]....
        /*0084*/ 	.word	0x0000b4f0


	//   ....[8]....
        /*0088*/ 	.word	0x0000b590


	//   ....[9]....
        /*008c*/ 	.word	0x0000b5e0


	//   ....[10]....
        /*0090*/ 	.word	0x0000b610


	//   ....[11]....
        /*0094*/ 	.word	0x0000b6d0


	//   ....[12]....
        /*0098*/ 	.word	0x0000b840


	//   ....[13]....
        /*009c*/ 	.word	0x0000b9b0


	//   ....[14]....
        /*00a0*/ 	.word	0x0000bb20


	//   ....[15]....
        /*00a4*/ 	.word	0x0000bb40


	//   ....[16]....
        /*00a8*/ 	.word	0x0000bb60


	//   ....[17]....
        /*00ac*/ 	.word	0x0000bc10


	//   ....[18]....
        /*00b0*/ 	.word	0x0000bc50


	//   ....[19]....
        /*00b4*/ 	.word	0x0000bdc0


	//   ....[20]....
        /*00b8*/ 	.word	0x0000bed0


	//   ....[21]....
        /*00bc*/ 	.word	0x0000c010


	//   ....[22]....
        /*00c0*/ 	.word	0x0000c050


	//----- nvinfo : EIATTR_MAX_THREADS
	.align		4
.L_5647:
        /*00c4*/ 	.byte	0x04, 0x05
        /*00c6*/ 	.short	(.L_5649 - .L_5648)
.L_5648:
        /*00c8*/ 	.word	0x00000080
        /*00cc*/ 	.word	0x00000001
        /*00d0*/ 	.word	0x00000001


	//----- nvinfo : EIATTR_CRS_STACK_SIZE
	.align		4
.L_5649:
        /*00d4*/ 	.byte	0x04, 0x1e
        /*00d6*/ 	.short	(.L_5651 - .L_5650)
.L_5650:
        /*00d8*/ 	.word	0x00000000


	//----- nvinfo : EIATTR_CBANK_PARAM_SIZE
	.align		4
.L_5651:
        /*00dc*/ 	.byte	0x03, 0x19
        /*00de*/ 	.short	0x0230


	//----- nvinfo : EIATTR_PARAM_CBANK
	.align		4
        /*00e0*/ 	.byte	0x04, 0x0a
        /*00e2*/ 	.short	(.L_5653 - .L_5652)
	.align		4
.L_5652:
        /*00e4*/ 	.word	index@(.nv.constant0._ZN2at6native18elementwise_kernelILi128ELi4EZNS0_15gpu_kernel_implIZZZNS0_21clamp_min_kernel_cudaERNS_18TensorIteratorBaseERKN3c106ScalarEENKUlvE_clEvENKUlvE2_clEvEUllE_EEvS4_RKT_EUliE_EEviT1_)
        /*00e8*/ 	.short	0x0380
        /*00ea*/ 	.short	0x0230


	//----- nvinfo : EIATTR_SW_WAR
	.align		4
.L_5653:
        /*00ec*/ 	.byte	0x04, 0x36
        /*00ee*/ 	.short	(.L_5655 - .L_5654)
.L_5654:
        /*00f0*/ 	.word	0x00000008
.L_5655:


//--------------------- .nv.info._ZN2at6native27unrolled_elementwise_kernelIZZZNS0_21clamp_min_kernel_cudaERNS_18TensorIteratorBaseERKN3c106ScalarEENKUlvE_clEvENKUlvE2_clEvEUllE_St5arrayIPcLm2EELi4E23TrivialOffsetCalculatorILi1EjESF_NS0_6memory12LoadWithCastILi1EEENSG_13StoreWithCastILi1EEEEEviT_T0_T2_T3_T4_T5_ --------------------------
	.section	.nv.info._ZN2at6native27unrolled_elementwise_kernelIZZZNS0_21clamp_min_kernel_cudaERNS_18TensorIteratorBaseERKN3c106ScalarEENKUlvE_clEvENKUlvE2_clEvEUllE_St5arrayIPcLm2EELi4E23TrivialOffsetCalculatorILi1EjESF_NS0_6memory12LoadWithCastILi1EEENSG_13StoreWithCastILi1EEEEEviT_T0_T2_T3_T4_T5_,"",@"SHT_CUDA_INFO"
	.sectionflags	@""
	.align	4


	//----- nvinfo : EIATTR_CUDA_API_VERSION
	.align		4
        /*0000*/ 	.byte	0x04, 0x37
        /*0002*/ 	.short	(.L_5657 - .L_5656)
.L_5656:
        /*0004*/ 	.word	0x00000082


	//----- nvinfo : EIATTR_KPARAM_INFO
	.align		4
.L_5657:
        /*0008*/ 	.byte	0x04, 0x17
        /*000a*/ 	.short	(.L_5659 - .L_5658)
.L_5658:
        /*000c*/ 	.word	0x00000000
        /*0010*/ 	.short	0x0006
        /*0012*/ 	.short	0x0034
        /*0014*/ 	.byte	0x00, 0xf0, 0x21, 0x00


	//----- nvinfo : EIATTR_KPARAM_INFO
	.align		4
.L_5659:
        /*0018*/ 	.byte	0x04, 0x17
        /*001a*/ 	.short	(.L_5661 - .L_5660)
.L_5660:
        /*001c*/ 	.word	0x00000000
        /*0020*/ 	.short	0x0005
        /*0022*/ 	.short	0x002c
        /*0024*/ 	.byte	0x00, 0xf0, 0x21, 0x00


	//----- nvinfo : EIATTR_KPARAM_INFO
	.align		4
.L_5661:
        /*0028*/ 	.byte	0x04, 0x17
        /*002a*/ 	.short	(.L_5663 - .L_5662)
.L_5662:
        /*002c*/ 	.word	0x00000000
        /*0030*/ 	.short	0x0004
        /*0032*/ 	.short	0x0029
        /*0034*/ 	.byte	0x00, 0xf0, 0x05, 0x00


	//----- nvinfo : EIATTR_KPARAM_INFO
	.align		4
.L_5663:
        /*0038*/ 	.byte	0x04, 0x17
        /*003a*/ 	.short	(.L_5665 - .L_5664)
.L_5664:
        /*003c*/ 	.word	0x00000000
        /*0040*/ 	.short	0x0003
        /*0042*/ 	.short	0x0028
        /*0044*/ 	.byte	0x00, 0xf0, 0x05, 0x00


	//----- nvinfo : EIATTR_KPARAM_INFO
	.align		4
.L_5665:
        /*0048*/ 	.byte	0x04, 0x17
        /*004a*/ 	.short	(.L_5667 - .L_5666)
.L_5666:
        /*004c*/ 	.word	0x00000000
        /*0050*/ 	.short	0x0002
        /*0052*/ 	.short	0x0018
        /*0054*/ 	.byte	0x00, 0xf0, 0x41, 0x00


	//----- nvinfo : EIATTR_KPARAM_INFO
	.align		4
.L_5667:
        /*0058*/ 	.byte	0x04, 0x17
        /*005a*/ 	.short	(.L_5669 - .L_5668)
.L_5668:
        /*005c*/ 	.word	0x00000000
        /*0060*/ 	.short	0x0001
        /*0062*/ 	.short	0x0008
        /*0064*/ 	.byte	0x00, 0xf0, 0x41, 0x00


	//----- nvinfo : EIATTR_KPARAM_INFO
	.align		4
.L_5669:
        /*0068*/ 	.byte	0x04, 0x17
        /*006a*/ 	.short	(.L_5671 - .L_5670)
.L_5670:
        /*006c*/ 	.word	0x00000000
        /*0070*/ 	.short	0x0000
        /*0072*/ 	.short	0x0000
        /*0074*/ 	.byte	0x00, 0xf0, 0x11, 0x00


	//----- nvinfo : EIATTR_SPARSE_MMA_MASK
	.align		4
.L_5671:
        /*0078*/ 	.byte	0x03, 0x50
        /*007a*/ 	.short	0x0000


	//----- nvinfo : EIATTR_MAXREG_COUNT
	.align		4
        /*007c*/ 	.byte	0x03, 0x1b
        /*007e*/ 	.short	0x00ff


	//----- nvinfo : EIATTR_EXTERNS
	.align		4
        /*0080*/ 	.byte	0x04, 0x0f
        /*0082*/ 	.short	(.L_5673 - .L_5672)


	//   ....[0]....
	.align		4
.L_5672:
        /*0084*/ 	.word	index@(__assertfail)


	//----- nvinfo : EIATTR_MERCURY_ISA_VERSION
	.align		4
.L_5673:
        /*0088*/ 	.byte	0x03, 0x5f
        /*008a*/ 	.short	0x0101


	//----- nvinfo : EIATTR_VRC_CTA_INIT_COUNT
	.align		4
        /*008c*/ 	.byte	0x02, 0x4a
	.zero		1
	.zero		1


	//----- nvinfo : EIATTR_SYSCALL_OFFSETS
	.align		4
        /*0090*/ 	.byte	0x04, 0x46
        /*0092*/ 	.short	(.L_5675 - .L_5674)


	//   ....[0]....
.L_5674:
        /*0094*/ 	.word	0x00000e20


	//   ....[1]....
        /*0098*/ 	.word	0x00001db0


	//   ....[2]....
        /*009c*/ 	.word	0x00002c90


	//   ....[3]....
        /*00a0*/ 	.word	0x00003b70


	//   ....[4]....
        /*00a4*/ 	.word	0x00004a50


	//   ....[5]....
        /*00a8*/ 	.word	0x00005760


	//   ....[6]....
        /*00ac*/ 	.word	0x000065e0


	//   ....[7]....
        /*00b0*/ 	.word	0x00007440


	//----- nvinfo : EIATTR_EXIT_INSTR_OFFSETS
	.align		4
.L_5675:
        /*00b4*/ 	.byte	0x04, 0x1c
        /*00b6*/ 	.short	(.L_5677 - .L_5676)


	//   ....[0]....
.L_5676:
        /*00b8*/ 	.word	0x000068b0


	//   ....[1]....
        /*00bc*/ 	.word	0x000069e0


	//   ....[2]....
        /*00c0*/ 	.word	0x00006a00


	//   ....[3]....
        /*00c4*/ 	.word	0x00006a80


	//   ....[4]....
        /*00c8*/ 	.word	0x00006aa0


	//   ....[5]....
        /*00cc*/ 	.word	0x00006ac0


	//   ....[6]....
        /*00d0*/ 	.word	0x00006b50


	//   ....[7]....
        /*00d4*/ 	.word	0x00006b90


	//   ....[8]....
        /*00d8*/ 	.word	0x00006c30


	//   ....[9]....
        /*00dc*/ 	.word	0x00006c80


	//   ....[10]....
        /*00e0*/ 	.word	0x00006cb0


	//   ....[11]....
        /*00e4*/ 	.word	0x00006d70


	//   ....[12]....
        /*00e8*/ 	.word	0x00006ee0


	//   ....[13]....
        /*00ec*/ 	.word	0x00007050


	//   ....[14]....
        /*00f0*/ 	.word	0x000071b0


	//   ....[15]....
        /*00f4*/ 	.word	0x000071d0


	//   ....[16]....
        /*00f8*/ 	.word	0x000071f0


	//   ....[17]....
        /*00fc*/ 	.word	0x000072a0


	//   ....[18]....
        /*0100*/ 	.word	0x000072e0


	//   ....[19]....
        /*0104*/ 	.word	0x00007450


	//   ....[20]....
        /*0108*/ 	.word	0x00007560


	//   ....[21]....
        /*010c*/ 	.word	0x000076a0


	//   ....[22]....
        /*0110*/ 	.word	0x000076e0


	//----- nvinfo : EIATTR_MAX_THREADS
	.align		4
.L_5677:
        /*0114*/ 	.byte	0x04, 0x05
        /*0116*/ 	.short	(.L_5679 - .L_5678)
.L_5678:
        /*0118*/ 	.word	0x00000080
        /*011c*/ 	.word	0x00000001
        /*0120*/ 	.word	0x00000001


	//----- nvinfo : EIATTR_CRS_STACK_SIZE
	.align		4
.L_5679:
        /*0124*/ 	.byte	0x04, 0x1e
        /*0126*/ 	.short	(.L_5681 - .L_5680)
.L_5680:
        /*0128*/ 	.word	0x00000000


	//----- nvinfo : EIATTR_CBANK_PARAM_SIZE
	.align		4
.L_5681:
        /*012c*/ 	.byte	0x03, 0x19
        /*012e*/ 	.short	0x003c


	//----- nvinfo : EIATTR_PARAM_CBANK
	.align		4
        /*0130*/ 	.byte	0x04, 0x0a
        /*0132*/ 	.short	(.L_5683 - .L_5682)
	.align		4
.L_5682:
        /*0134*/ 	.word	index@(.nv.constant0._ZN2at6native27unrolled_elementwise_kernelIZZZNS0_21clamp_min_kernel_cudaERNS_18TensorIteratorBaseERKN3c106ScalarEENKUlvE_clEvENKUlvE2_clEvEUllE_St5arrayIPcLm2EELi4E23TrivialOffsetCalculatorILi1EjESF_NS0_6memory12LoadWithCastILi1EEENSG_13StoreWithCastILi1EEEEEviT_T0_T2_T3_T4_T5_)
        /*0138*/ 	.short	0x0380
        /*013a*/ 	.short	0x003c


	//----- nvinfo : EIATTR_SW_WAR
	.align		4
.L_5683:
        /*013c*/ 	.byte	0x04, 0x36
        /*013e*/ 	.short	(.L_5685 - .L_5684)
.L_5684:
        /*0140*/ 	.word	0x00000008
.L_5685:


//--------------------- .nv.info._ZN2at6native18elementwise_kernelILi128ELi2EZNS0_22gpu_kernel_impl_nocastIZZZNS0_21clamp_min_kernel_cudaERNS_18TensorIteratorBaseERKN3c106ScalarEENKUlvE_clEvENKUlvE2_clEvEUllE_EEvS4_RKT_EUliE_EEviT1_ --------------------------
	.section	.nv.info._ZN2at6native18elementwise_kernelILi128ELi2EZNS0_22gpu_kernel_impl_nocastIZZZNS0_21clamp_min_kernel_cudaERNS_18TensorIteratorBaseERKN3c106ScalarEENKUlvE_clEvENKUlvE2_clEvEUllE_EEvS4_RKT_EUliE_EEviT1_,"",@"SHT_CUDA_INFO"
	.sectionflags	@""
	.align	4


	//----- nvinfo : EIATTR_CUDA_API_VERSION
	.align		4
        /*0000*/ 	.byte	0x04, 0x37
        /*0002*/ 	.short	(.L_5687 - .L_5686)
.L_5686:
        /*0004*/ 	.word	0x00000082


	//----- nvinfo : EIATTR_KPARAM_INFO
	.align		4
.L_5687:
        /*0008*/ 	.byte	0x04, 0x17
        /*000a*/ 	.short	(.L_5689 - .L_5688)
.L_5688:
        /*000c*/ 	.word	0x00000000
        /*0010*/ 	.short	0x0001
        /*0012*/ 	.short	0x0008
        /*0014*/ 	.byte	0x00, 0xf0, 0x81, 0x08


	//----- nvinfo : EIATTR_KPARAM_INFO
	.align		4
.L_5689:
        /*0018*/ 	.byte	0x04, 0x17
        /*001a*/ 	.short	(.L_5691 - .L_5690)
.L_5690:
        /*001c*/ 	.word	0x00000000
        /*0020*/ 	.short	0x0000
        /*0022*/ 	.short	0x0000
        /*0024*/ 	.byte	0x00, 0xf0, 0x11, 0x00


	//----- nvinfo : EIATTR_SPARSE_MMA_MASK
	.align		4
.L_5691:
        /*0028*/ 	.byte	0x03, 0x50
        /*002a*/ 	.short	0x0000


	//----- nvinfo : EIATTR_MAXREG_COUNT
	.align		4
        /*002c*/ 	.byte	0x03, 0x1b
        /*002e*/ 	.short	0x0080


	//----- nvinfo : EIATTR_MERCURY_ISA_VERSION
	.align		4
        /*0030*/ 	.byte	0x03, 0x5f
        /*0032*/ 	.short	0x0101


	//----- nvinfo : EIATTR_VRC_CTA_INIT_COUNT
	.align		4
        /*0034*/ 	.byte	0x02, 0x4a
	.zero		1
	.zero		1


	//----- nvinfo : EIATTR_EXIT_INSTR_OFFSETS
	.align		4
        /*0038*/ 	.byte	0x04, 0x1c
        /*003a*/ 	.short	(.L_5693 - .L_5692)


	//   ....[0]....
.L_5692:
        /*003c*/ 	.word	0x00000190


	//   ....[1]....
        /*0040*/ 	.word	0x00000230


	//   ....[2]....
        /*0044*/ 	.word	0x00001640


	//   ....[3]....
        /*0048*/ 	.word	0x000029b0


	//----- nvinfo : EIATTR_MAX_THREADS
	.align		4
.L_5693:
        /*004c*/ 	.byte	0x04, 0x05
        /*004e*/ 	.short	(.L_5695 - .L_5694)
.L_5694:
        /*0050*/ 	.word	0x00000080
        /*0054*/ 	.word	0x00000001
        /*0058*/ 	.word	0x00000001


	//----- nvinfo : EIATTR_CRS_STACK_SIZE
	.align		4
.L_5695:
        /*005c*/ 	.byte	0x04, 0x1e
        /*005e*/ 	.short	(.L_5697 - .L_5696)
.L_5696:
        /*0060*/ 	.word	0x00000000


	//----- nvinfo : EIATTR_CBANK_PARAM_SIZE
	.align		4
.L_5697:
        /*0064*/ 	.byte	0x03, 0x19
        /*0066*/ 	.short	0x0228


	//----- nvinfo : EIATTR_PARAM_CBANK
	.align		4
        /*0068*/ 	.byte	0x04, 0x0a
        /*006a*/ 	.short	(.L_5699 - .L_5698)
	.align		4
.L_5698:
        /*006c*/ 	.word	index@(.nv.constant0._ZN2at6native18elementwise_kernelILi128ELi2EZNS0_22gpu_kernel_impl_nocastIZZZNS0_21clamp_min_kernel_cudaERNS_18TensorIteratorBaseERKN3c106ScalarEENKUlvE_clEvENKUlvE2_clEvEUllE_EEvS4_RKT_EUliE_EEviT1_)
        /*0070*/ 	.short	0x0380
        /*0072*/ 	.short	0x0228


	//----- nvinfo : EIATTR_SW_WAR
	.align		4
.L_5699:
        /*0074*/ 	.byte	0x04, 0x36
        /*0076*/ 	.short	(.L_5701 - .L_5700)
.L_5700:
        /*0078*/ 	.word	0x00000008
.L_5701:


//--------------------- .nv.info._ZN2at6native27unrolled_elementwise_kernelIZZZNS0_21clamp_min_kernel_cudaERNS_18TensorIteratorBaseERKN3c106ScalarEENKUlvE_clEvENKUlvE2_clEvEUllE_St5arrayIPcLm2EELi4E23TrivialOffsetCalculatorILi1EjESF_NS0_6memory15LoadWithoutCastENSG_16StoreWithoutCastEEEviT_T0_T2_T3_T4_T5_ --------------------------
	.section	.nv.info._ZN2at6native27unrolled_elementwise_kernelIZZZNS0_21clamp_min_kernel_cudaERNS_18TensorIteratorBaseERKN3c106ScalarEENKUlvE_clEvENKUlvE2_clEvEUllE_St5arrayIPcLm2EELi4E23TrivialOffsetCalculatorILi1EjESF_NS0_6memory15LoadWithoutCastENSG_16StoreWithoutCastEEEviT_T0_T2_T3_T4_T5_,"",@"SHT_CUDA_INFO"
	.sectionflags	@""
	.align	4


	//----- nvinfo : EIATTR_CUDA_API_VERSION
	.align		4
        /*0000*/ 	.byte	0x04, 0x37
        /*0002*/ 	.short	(.L_5703 - .L_5702)
.L_5702:
        /*0004*/ 	.word	0x00000082


	//----- nvinfo : EIATTR_KPARAM_INFO
	.align		4
.L_5703:
        /*0008*/ 	.byte	0x04, 0x17
        /*000a*/ 	.short	(.L_5705 - .L_5704)
.L_5704:
        /*000c*/ 	.word	0x00000000
        /*0010*/ 	.short	0x0006
        /*0012*/ 	.short	0x002b
        /*0014*/ 	.byte	0x00, 0xf0, 0x05, 0x00


	//----- nvinfo : EIATTR_KPARAM_INFO
	.align		4
.L_5705:
        /*0018*/ 	.byte	0x04, 0x17
        /*001a*/ 	.short	(.L_5707 - .L_5706)
.L_5706:
        /*001c*/ 	.word	0x00000000
        /*0020*/ 	.short	0x0005
        /*0022*/ 	.short	0x002a
        /*0024*/ 	.byte	0x00, 0xf0, 0x05, 0x00


	//----- nvinfo : EIATTR_KPARAM_INFO
	.align		4
.L_5707:
        /*0028*/ 	.byte	0x04, 0x17
        /*002a*/ 	.short	(.L_5709 - .L_5708)
.L_5708:
        /*002c*/ 	.word	0x00000000
        /*0030*/ 	.short	0x0004
        /*0032*/ 	.short	0x0029
        /*0034*/ 	.byte	0x00, 0xf0, 0x05, 0x00


	//----- nvinfo : EIATTR_KPARAM_INFO
	.align		4
.L_5709:
        /*0038*/ 	.byte	0x04, 0x17
        /*003a*/ 	.short	(.L_5711 - .L_5710)
.L_5710:
        /*003c*/ 	.word	0x00000000
        /*0040*/ 	.short	0x0003
        /*0042*/ 	.short	0x0028
        /*0044*/ 	.byte	0x00, 0xf0, 0x05, 0x00


	//----- nvinfo : EIATTR_KPARAM_INFO
	.align		4
.L_5711:
        /*0048*/ 	.byte	0x04, 0x17
        /*004a*/ 	.short	(.L_5713 - .L_5712)
.L_5712:
        /*004c*/ 	.word	0x00000000
        /*0050*/ 	.short	0x0002
        /*0052*/ 	.short	0x0018
        /*0054*/ 	.byte	0x00, 0xf0, 0x41, 0x00


	//----- nvinfo : EIATTR_KPARAM_INFO
	.align		4
.L_5713:
        /*0058*/ 	.byte	0x04, 0x17
        /*005a*/ 	.short	(.L_5715 - .L_5714)
.L_5714:
        /*005c*/ 	.word	0x00000000
        /*0060*/ 	.short	0x0001
        /*0062*/ 	.short	0x0008
        /*0064*/ 	.byte	0x00, 0xf0, 0x41, 0x00


	//----- nvinfo : EIATTR_KPARAM_INFO
	.align		4
.L_5715:
        /*0068*/ 	.byte	0x04, 0x17
        /*006a*/ 	.short	(.L_5717 - .L_5716)
.L_5716:
        /*006c*/ 	.word	0x00000000
        /*0070*/ 	.short	0x0000
        /*0072*/ 	.short	0x0000
        /*0074*/ 	.byte	0x00, 0xf0, 0x11, 0x00


	//----- nvinfo : EIATTR_SPARSE_MMA_MASK
	.align		4
.L_5717:
        /*0078*/ 	.byte	0x03, 0x50
        /*007a*/ 	.short	0x0000


	//----- nvinfo : EIATTR_MAXREG_COUNT
	.align		4
        /*007c*/ 	.byte	0x03, 0x1b
        /*007e*/ 	.short	0x00ff


	//----- nvinfo : EIATTR_MERCURY_ISA_VERSION
	.align		4
        /*0080*/ 	.byte	0x03, 0x5f
        /*0082*/ 	.short	0x0101


	//----- nvinfo : EIATTR_VRC_CTA_INIT_COUNT
	.align		4
        /*0084*/ 	.byte	0x02, 0x4a
	.zero		1
	.zero		1


	//----- nvinfo : EIATTR_EXIT_INSTR_OFFSETS
	.align		4
        /*0088*/ 	.byte	0x04, 0x1c
        /*008a*/ 	.short	(.L_5719 - .L_5718)


	//   ....[0]....
.L_5718:
        /*008c*/ 	.word	0x000004e0


	//   ....[1]....
        /*0090*/ 	.word	0x00000530


	//----- nvinfo : EIATTR_MAX_THREADS
	.align		4
.L_5719:
        /*0094*/ 	.byte	0x04, 0x05
        /*0096*/ 	.short	(.L_5721 - .L_5720)
.L_5720:
        /*0098*/ 	.word	0x00000080
        /*009c*/ 	.word	0x00000001
        /*00a0*/ 	.word	0x00000001


	//----- nvinfo : EIATTR_CRS_STACK_SIZE
	.align		4
.L_5721:
        /*00a4*/ 	.byte	0x04, 0x1e
        /*00a6*/ 	.short	(.L_5723 - .L_5722)
.L_5722:
        /*00a8*/ 	.word	0x00000000


	//----- nvinfo : EIATTR_CBANK_PARAM_SIZE
	.align		4
.L_5723:
        /*00ac*/ 	.byte	0x03, 0x19
        /*00ae*/ 	.short	0x002c


	//----- nvinfo : EIATTR_PARAM_CBANK
	.align		4
        /*00b0*/ 	.byte	0x04, 0x0a
        /*00b2*/ 	.short	(.L_5725 - .L_5724)
	.align		4
.L_5724:
        /*00b4*/ 	.word	index@(.nv.constant0._ZN2at6native27unrolled_elementwise_kernelIZZZNS0_21clamp_min_kernel_cudaERNS_18TensorIteratorBaseERKN3c106ScalarEENKUlvE_clEvENKUlvE2_clEvEUllE_St5arrayIPcLm2EELi4E23TrivialOffsetCalculatorILi1EjESF_NS0_6memory15LoadWithoutCastENSG_16StoreWithoutCastEEEviT_T0_T2_T3_T4_T5_)
        /*00b8*/ 	.short	0x0380
        /*00ba*/ 	.short	0x002c


	//----- nvinfo : EIATTR_SW_WAR
	.align		4
.L_5725:
        /*00bc*/ 	.byte	0x04, 0x36
        /*00be*/ 	.short	(.L_5727 - .L_5726)
.L_5726:
        /*00c0*/ 	.word	0x00000008
.L_5727:


//--------------------- .nv.info._ZN2at6native29vectorized_elementwise_kernelILi2EZZZNS0_21clamp_min_kernel_cudaERNS_18TensorIteratorBaseERKN3c106ScalarEENKUlvE_clEvENKUlvE2_clEvEUllE_St5arrayIPcLm2EEEEviT0_T1_ --------------------------
	.section	.nv.info._ZN2at6native29vectorized_elementwise_kernelILi2EZZZNS0_21clamp_min_kernel_cudaERNS_18TensorIteratorBaseERKN3c106ScalarEENKUlvE_clEvENKUlvE2_clEvEUllE_St5arrayIPcLm2EEEEviT0_T1_,"",@"SHT_CUDA_INFO"
	.sectionflags	@""
	.align	4


	//----- nvinfo : EIATTR_CUDA_API_VERSION
	.align		4
        /*0000*/ 	.byte	0x04, 0x37
        /*0002*/ 	.short	(.L_5729 - .L_5728)
.L_5728:
        /*0004*/ 	.word	0x00000082


	//----- nvinfo : EIATTR_KPARAM_INFO
	.align		4
.L_5729:
        /*0008*/ 	.byte	0x04, 0x17
        /*000a*/ 	.short	(.L_5731 - .L_5730)
.L_5730:
        /*000c*/ 	.word	0x00000000
        /*0010*/ 	.short	0x0002
        /*0012*/ 	.short	0x0018
        /*0014*/ 	.byte	0x00, 0xf0, 0x41, 0x00


	//----- nvinfo : EIATTR_KPARAM_INFO
	.align		4
.L_5731:
        /*0018*/ 	.byte	0x04, 0x17
        /*001a*/ 	.short	(.L_5733 - .L_5732)
.L_5732:
        /*001c*/ 	.word	0x00000000
        /*0020*/ 	.short	0x0001
        /*0022*/ 	.short	0x0008
        /*0024*/ 	.byte	0x00, 0xf0, 0x41, 0x00


	//----- nvinfo : EIATTR_KPARAM_INFO
	.align		4
.L_5733:
        /*0028*/ 	.byte	0x04, 0x17
        /*002a*/ 	.short	(.L_5735 - .L_5734)
.L_5734:
        /*002c*/ 	.word	0x00000000
        /*0030*/ 	.short	0x0000
        /*0032*/ 	.short	0x0000
        /*0034*/ 	.byte	0x00, 0xf0, 0x11, 0x00


	//----- nvinfo : EIATTR_SPARSE_MMA_MASK
	.align		4
.L_5735:
        /*0038*/ 	.byte	0x03, 0x50
        /*003a*/ 	.short	0x0000


	//----- nvinfo : EIATTR_MAXREG_COUNT
	.align		4
        /*003c*/ 	.byte	0x03, 0x1b
        /*003e*/ 	.short	0x00ff


	//----- nvinfo : EIATTR_MERCURY_ISA_VERSION
	.align		4
        /*0040*/ 	.byte	0x03, 0x5f
        /*0042*/ 	.short	0x0101


	//----- nvinfo : EIATTR_VRC_CTA_INIT_COUNT
	.align		4
        /*0044*/ 	.byte	0x02, 0x4a
	.zero		1
	.zero		1


	//----- nvinfo : EIATTR_EXIT_INSTR_OFFSETS
	.align		4
        /*0048*/ 	.byte	0x04, 0x1c
        /*004a*/ 	.short	(.L_5737 - .L_5736)


	//   ....[0]....
.L_5736:
        /*004c*/ 	.word	0x00000990


	//   ....[1]....
        /*0050*/ 	.word	0x000009e0


	//   ....[2]....
        /*0054*/ 	.word	0x00000d50


	//----- nvinfo : EIATTR_MAX_THREADS
	.align		4
.L_5737:
        /*0058*/ 	.byte	0x04, 0x05
        /*005a*/ 	.short	(.L_5739 - .L_5738)
.L_5738:
        /*005c*/ 	.word	0x00000080
        /*0060*/ 	.word	0x00000001
        /*0064*/ 	.word	0x00000001


	//----- nvinfo : EIATTR_CRS_STACK_SIZE
	.align		4
.L_5739:
        /*0068*/ 	.byte	0x04, 0x1e
        /*006a*/ 	.short	(.L_5741 - .L_5740)
.L_5740:
        /*006c*/ 	.word	0x00000000


	//----- nvinfo : EIATTR_CBANK_PARAM_SIZE
	.align		4
.L_5741:
        /*0070*/ 	.byte	0x03, 0x19
        /*0072*/ 	.short	0x0028


	//----- nvinfo : EIATTR_PARAM_CBANK
	.align		4
        /*0074*/ 	.byte	0x04, 0x0a
        /*0076*/ 	.short	(.L_5743 - .L_5742)
	.align		4
.L_5742:
        /*0078*/ 	.word	index@(.nv.constant0._ZN2at6native29vectorized_elementwise_kernelILi2EZZZNS0_21clamp_min_kernel_cudaERNS_18TensorIteratorBaseERKN3c106ScalarEENKUlvE_clEvENKUlvE2_clEvEUllE_St5arrayIPcLm2EEEEviT0_T1_)
        /*007c*/ 	.short	0x0380
        /*007e*/ 	.short	0x0028


	//----- nvinfo : EIATTR_SW_WAR
	.align		4
.L_5743:
        /*0080*/ 	.byte	0x04, 0x36
        /*0082*/ 	.short	(.L_5745 - .L_5744)
.L_5744:
        /*0084*/ 	.word	0x00000008
.L_5745:


//--------------------- .nv.info._ZN2at6native29vectorized_elementwise_kernelILi4EZZZNS0_21clamp_min_kernel_cudaERNS_18TensorIteratorBaseERKN3c106ScalarEENKUlvE_clEvENKUlvE2_clEvEUllE_St5arrayIPcLm2EEEEviT0_T1_ --------------------------
	.section	.nv.info._ZN2at6native29vectorized_elementwise_kernelILi4EZZZNS0_21clamp_min_kernel_cudaERNS_18TensorIteratorBaseERKN3c106ScalarEENKUlvE_clEvENKUlvE2_clEvEUllE_St5arrayIPcLm2EEEEviT0_T1_,"",@"SHT_CUDA_INFO"
	.sectionflags	@""
	.align	4


	//----- nvinfo : EIATTR_CUDA_API_VERSION
	.align		4
        /*0000*/ 	.byte	0x04, 0x37
        /*0002*/ 	.short	(.L_5747 - .L_5746)
.L_5746:
        /*0004*/ 	.word	0x00000082


	//----- nvinfo : EIATTR_KPARAM_INFO
	.align		4
.L_5747:
        /*0008*/ 	.byte	0x04, 0x17
        /*000a*/ 	.short	(.L_5749 - .L_5748)
.L_5748:
        /*000c*/ 	.word	0x00000000
        /*0010*/ 	.short	0x0002
        /*0012*/ 	.short	0x0018
        /*0014*/ 	.byte	0x00, 0xf0, 0x41, 0x00


	//----- nvinfo : EIATTR_KPARAM_INFO
	.align		4
.L_5749:
        /*0018*/ 	.byte	0x04, 0x17
        /*001a*/ 	.short	(.L_5751 - .L_5750)
.L_5750:
        /*001c*/ 	.word	0x00000000
        /*0020*/ 	.short	0x0001
        /*0022*/ 	.short	0x0008
        /*0024*/ 	.byte	0x00, 0xf0, 0x41, 0x00


	//----- nvinfo : EIATTR_KPARAM_INFO
	.align		4
.L_5751:
        /*0028*/ 	.byte	0x04, 0x17
        /*002a*/ 	.short	(.L_5753 - .L_5752)
.L_5752:
        /*002c*/ 	.word	0x00000000
        /*0030*/ 	.short	0x0000
        /*0032*/ 	.short	0x0000
        /*0034*/ 	.byte	0x00, 0xf0, 0x11, 0x00


	//----- nvinfo : EIATTR_SPARSE_MMA_MASK
	.align		4
.L_5753:
        /*0038*/ 	.byte	0x03, 0x50
        /*003a*/ 	.short	0x0000


	//----- nvinfo : EIATTR_MAXREG_COUNT
	.align		4
        /*003c*/ 	.byte	0x03, 0x1b
        /*003e*/ 	.short	0x00ff


	//----- nvinfo : EIATTR_MERCURY_ISA_VERSION
	.align		4
        /*0040*/ 	.byte	0x03, 0x5f
        /*0042*/ 	.short	0x0101


	//----- nvinfo : EIATTR_VRC_CTA_INIT_COUNT
	.align		4
        /*0044*/ 	.byte	0x02, 0x4a
	.zero		1
	.zero		1


	//----- nvinfo : EIATTR_EXIT_INSTR_OFFSETS
	.align		4
        /*0048*/ 	.byte	0x04, 0x1c
        /*004a*/ 	.short	(.L_5755 - .L_5754)


	//   ....[0]....
.L_5754:
        /*004c*/ 	.word	0x00000990


	//   ....[1]....
        /*0050*/ 	.word	0x000009e0


	//   ....[2]....
        /*0054*/ 	.word	0x00000d60


	//----- nvinfo : EIATTR_MAX_THREADS
	.align		4
.L_5755:
        /*0058*/ 	.byte	0x04, 0x05
        /*005a*/ 	.short	(.L_5757 - .L_5756)
.L_5756:
        /*005c*/ 	.word	0x00000080
        /*0060*/ 	.word	0x00000001
        /*0064*/ 	.word	0x00000001


	//----- nvinfo : EIATTR_CRS_STACK_SIZE
	.align		4
.L_5757:
        /*0068*/ 	.byte	0x04, 0x1e
        /*006a*/ 	.short	(.L_5759 - .L_5758)
.L_5758:
        /*006c*/ 	.word	0x00000000


	//----- nvinfo : EIATTR_CBANK_PARAM_SIZE
	.align		4
.L_5759:
        /*0070*/ 	.byte	0x03, 0x19
        /*0072*/ 	.short	0x0028


	//----- nvinfo : EIATTR_PARAM_CBANK
	.align		4
        /*0074*/ 	.byte	0x04, 0x0a
        /*0076*/ 	.short	(.L_5761 - .L_5760)
	.align		4
.L_5760:
        /*0078*/ 	.word	index@(.nv.constant0._ZN2at6native29vectorized_elementwise_kernelILi4EZZZNS0_21clamp_min_kernel_cudaERNS_18TensorIteratorBaseERKN3c106ScalarEENKUlvE_clEvENKUlvE2_clEvEUllE_St5arrayIPcLm2EEEEviT0_T1_)
        /*007c*/ 	.short	0x0380
        /*007e*/ 	.short	0x0028


	//----- nvinfo : EIATTR_SW_WAR
	.align		4
.L_5761:
        /*0080*/ 	.byte	0x04, 0x36
        /*0082*/ 	.short	(.L_5763 - .L_5762)
.L_5762:
        /*0084*/ 	.word	0x00000008
.L_5763:


//--------------------- .nv.info._ZN2at6native29vectorized_elementwise_kernelILi8EZZZNS0_21clamp_min_kernel_cudaERNS_18TensorIteratorBaseERKN3c106ScalarEENKUlvE_clEvENKUlvE2_clEvEUllE_St5arrayIPcLm2EEEEviT0_T1_ --------------------------
	.section	.nv.info._ZN2at6native29vectorized_elementwise_kernelILi8EZZZNS0_21clamp_min_kernel_cudaERNS_18TensorIteratorBaseERKN3c106ScalarEENKUlvE_clEvENKUlvE2_clEvEUllE_St5arrayIPcLm2EEEEviT0_T1_,"",@"SHT_CUDA_INFO"
	.sectionflags	@""
	.align	4


	//----- nvinfo : EIATTR_CUDA_API_VERSION
	.align		4
        /*0000*/ 	.byte	0x04, 0x37
        /*0002*/ 	.short	(.L_5765 - .L_5764)
.L_5764:
        /*0004*/ 	.word	0x00000082


	//----- nvinfo : EIATTR_KPARAM_INFO
	.align		4
.L_5765:
        /*0008*/ 	.byte	0x04, 0x17
        /*000a*/ 	.short	(.L_5767 - .L_5766)
.L_5766:
        /*000c*/ 	.word	0x00000000
        /*0010*/ 	.short	0x0002
        /*0012*/ 	.short	0x0018
        /*0014*/ 	.byte	0x00, 0xf0, 0x41, 0x00


	//----- nvinfo : EIATTR_KPARAM_INFO
	.align		4
.L_5767:
        /*0018*/ 	.byte	0x04, 0x17
        /*001a*/ 	.short	(.L_5769 - .L_5768)
.L_5768:
        /*001c*/ 	.word	0x00000000
        /*0020*/ 	.short	0x0001
        /*0022*/ 	.short	0x0008
        /*0024*/ 	.byte	0x00, 0xf0, 0x41, 0x00


	//----- nvinfo : EIATTR_KPARAM_INFO
	.align		4
.L_5769:
        /*0028*/ 	.byte	0x04, 0x17
        /*002a*/ 	.short	(.L_5771 - .L_5770)
.L_5770:
        /*002c*/ 	.word	0x00000000
        /*0030*/ 	.short	0x0000
        /*0032*/ 	.short	0x0000
        /*0034*/ 	.byte	0x00, 0xf0, 0x11, 0x00


	//----- nvinfo : EIATTR_SPARSE_MMA_MASK
	.align		4
.L_5771:
        /*0038*/ 	.byte	0x03, 0x50
        /*003a*/ 	.short	0x0000


	//----- nvinfo : EIATTR_MAXREG_COUNT
	.align		4
        /*003c*/ 	.byte	0x03, 0x1b
        /*003e*/ 	.short	0x00ff


	//----- nvinfo : EIATTR_MERCURY_ISA_VERSION
	.align		4
        /*0040*/ 	.byte	0x03, 0x5f
        /*0042*/ 	.short	0x0101


	//----- nvinfo : EIATTR_VRC_CTA_INIT_COUNT
	.align		4
        /*0044*/ 	.byte	0x02, 0x4a
	.zero		1
	.zero		1


	//----- nvinfo : EIATTR_EXIT_INSTR_OFFSETS
	.align		4
        /*0048*/ 	.byte	0x04, 0x1c
        /*004a*/ 	.short	(.L_5773 - .L_5772)


	//   ....[0]....
.L_5772:
        /*004c*/ 	.word	0x00000990


	//   ....[1]....
        /*0050*/ 	.word	0x000009e0


	//   ....[2]....
        /*0054*/ 	.word	0x00000d60


	//----- nvinfo : EIATTR_MAX_THREADS
	.align		4
.L_5773:
        /*0058*/ 	.byte	0x04, 0x05
        /*005a*/ 	.short	(.L_5775 - .L_5774)
.L_5774:
        /*005c*/ 	.word	0x00000080
        /*0060*/ 	.word	0x00000001
        /*0064*/ 	.word	0x00000001


	//----- nvinfo : EIATTR_CRS_STACK_SIZE
	.align		4
.L_5775:
        /*0068*/ 	.byte	0x04, 0x1e
        /*006a*/ 	.short	(.L_5777 - .L_5776)
.L_5776:
        /*006c*/ 	.word	0x00000000


	//----- nvinfo : EIATTR_CBANK_PARAM_SIZE
	.align		4
.L_5777:
        /*0070*/ 	.byte	0x03, 0x19
        /*0072*/ 	.short	0x0028


	//----- nvinfo : EIATTR_PARAM_CBANK
	.align		4
        /*0074*/ 	.byte	0x04, 0x0a
        /*0076*/ 	.short	(.L_5779 - .L_5778)
	.align		4
.L_5778:
        /*0078*/ 	.word	index@(.nv.constant0._ZN2at6native29vectorized_elementwise_kernelILi8EZZZNS0_21clamp_min_kernel_cudaERNS_18TensorIteratorBaseERKN3c106ScalarEENKUlvE_clEvENKUlvE2_clEvEUllE_St5arrayIPcLm2EEEEviT0_T1_)
        /*007c*/ 	.short	0x0380
        /*007e*/ 	.short	0x0028


	//----- nvinfo : EIATTR_SW_WAR
	.align		4
.L_5779:
        /*0080*/ 	.byte	0x04, 0x36
        /*0082*/ 	.short	(.L_5781 - .L_5780)
.L_5780:
        /*0084*/ 	.word	0x00000008
.L_5781:


//--------------------- .nv.info._ZN2at6native18elementwise_kernelILi128ELi4EZNS0_15gpu_kernel_implIZZZNS0_21clamp_min_kernel_cudaERNS_18TensorIteratorBaseERKN3c106ScalarEENKUlvE_clEvENKUlvE1_clEvEUliE_EEvS4_RKT_EUliE_EEviT1_ --------------------------
	.section	.nv.info._ZN2at6native18elementwise_kernelILi128ELi4EZNS0_15gpu_kernel_implIZZZNS0_21clamp_min_kernel_cudaERNS_18TensorIteratorBaseERKN3c106ScalarEENKUlvE_clEvENKUlvE1_clEvEUliE_EEvS4_RKT_EUliE_EEviT1_,"",@"SHT_CUDA_INFO"
	.sectionflags	@""
	.align	4


	//----- nvinfo : EIATTR_CUDA_API_VERSION
	.align		4
        /*0000*/ 	.byte	0x04, 0x37
        /*0002*/ 	.short	(.L_5783 - .L_5782)
.L_5782:
        /*0004*/ 	.word	0x00000082


	//----- nvinfo : EIATTR_KPARAM_INFO
	.align		4
.L_5783:
        /*0008*/ 	.byte	0x04, 0x17
        /*000a*/ 	.short	(.L_5785 - .L_5784)
.L_5784:
        /*000c*/ 	.word	0x00000000
        /*0010*/ 	.short	0x0001
        /*0012*/ 	.short	0x0008
        /*0014*/ 	.byte	0x00, 0xf0, 0xa1, 0x08


	//----- nvinfo : EIATTR_KPARAM_INFO
	.align		4
.L_5785:
        /*0018*/ 	.byte	0x04, 0x17
        /*001a*/ 	.short	(.L_5787 - .L_5786)
.L_5786:
        /*001c*/ 	.word	0x00000000
        /*0020*/ 	.short	0x0000
        /*0022*/ 	.short	0x0000
        /*0024*/ 	.byte	0x00, 0xf0, 0x11, 0x00


	//----- nvinfo : EIATTR_SPARSE_MMA_MASK
	.align		4
.L_5787:
        /*0028*/ 	.byte	0x03, 0x50
        /*002a*/ 	.short	0x0000


	//----- nvinfo : EIATTR_MAXREG_COUNT
	.align		4
        /*002c*/ 	.byte	0x03, 0x1b
        /*002e*/ 	.short	0x0080


	//----- nvinfo : EIATTR_EXTERNS
	.align		4
        /*0030*/ 	.byte	0x04, 0x0f
        /*0032*/ 	.short	(.L_5789 - .L_5788)


	//   ....[0]....
	.align		4
.L_5788:
        /*0034*/ 	.word	index@(__assertfail)


	//----- nvinfo : EIATTR_MERCURY_ISA_VERSION
	.align		4
.L_5789:
        /*0038*/ 	.byte	0x03, 0x5f
        /*003a*/ 	.short	0x0101


	//----- nvinfo : EIATTR_VRC_CTA_INIT_COUNT
	.align		4
        /*003c*/ 	.byte	0x02, 0x4a
	.zero		1
	.zero		1


	//----- nvinfo : EIATTR_SYSCALL_OFFSETS
	.align		4
        /*0040*/ 	.byte	0x04, 0x46
        /*0042*/ 	.short	(.L_5791 - .L_5790)


	//   ....[0]....
.L_5790:
        /*0044*/ 	.word	0x000020b0


	//   ....[1]....
        /*0048*/ 	.word	0x00002e90


	//   ....[2]....
        /*004c*/ 	.word	0x000050b0


	//   ....[3]....
        /*0050*/ 	.word	0x00005c90


	//   ....[4]....
        /*0054*/ 	.word	0x00007ff0


	//   ....[5]....
        /*0058*/ 	.word	0x00008bd0


	//   ....[6]....
        /*005c*/ 	.word	0x0000af40


	//   ....[7]....
        /*0060*/ 	.word	0x0000baf0


	//----- nvinfo : EIATTR_EXIT_INSTR_OFFSETS
	.align		4
.L_5791:
        /*0064*/ 	.byte	0x04, 0x1c
        /*0066*/ 	.short	(.L_5793 - .L_5792)


	//   ....[0]....
.L_5792:
        /*0068*/ 	.word	0x00008eb0


	//   ....[1]....
        /*006c*/ 	.word	0x0000b080


	//   ....[2]....
        /*0070*/ 	.word	0x0000b0a0


	//   ....[3]....
        /*0074*/ 	.word	0x0000b130


	//   ....[4]....
        /*0078*/ 	.word	0x0000b150


	//   ....[5]....
        /*007c*/ 	.word	0x0000b170


	//   ....[6]....
        /*0080*/ 	.word	0x0000b200


	//   ....[7]....
        /*0084*/ 	.word	0x0000b240


	//   ....[8]....
        /*0088*/ 	.word	0x0000b2e0


	//   ....[9]....
        /*008c*/ 	.word	0x0000b330


	//   ....[10]....
        /*0090*/ 	.word	0x0000b360


	//   ....[11]....
        /*0094*/ 	.word	0x0000b420


	//   ....[12]....
        /*0098*/ 	.word	0x0000b590


	//   ....[13]....
        /*009c*/ 	.word	0x0000b700


	//   ....[14]....
        /*00a0*/ 	.word	0x0000b860


	//   ....[15]....
        /*00a4*/ 	.word	0x0000b890


	//   ....[16]....
        /*00a8*/ 	.word	0x0000b8b0


	//   ....[17]....
        /*00ac*/ 	.word	0x0000b950


	//   ....[18]....
        /*00b0*/ 	.word	0x0000b990


	//   ....[19]....
        /*00b4*/ 	.word	0x0000bb00


	//   ....[20]....
        /*00b8*/ 	.word	0x0000bc10


	//   ....[21]....
        /*00bc*/ 	.word	0x0000bd50


	//   ....[22]....
        /*00c0*/ 	.word	0x0000bd90


	//----- nvinfo : EIATTR_MAX_THREADS
	.align		4
.L_5793:
        /*00c4*/ 	.byte	0x04, 0x05
        /*00c6*/ 	.short	(.L_5795 - .L_5794)
.L_5794:
        /*00c8*/ 	.word	0x00000080
        /*00cc*/ 	.word	0x00000001
        /*00d0*/ 	.word	0x00000001


	//----- nvinfo : EIATTR_CRS_STACK_SIZE
	.align		4
.L_5795:
        /*00d4*/ 	.byte	0x04, 0x1e
        /*00d6*/ 	.short	(.L_5797 - .L_5796)
.L_5796:
        /*00d8*/ 	.word	0x00000000


	//----- nvinfo : EIATTR_CBANK_PARAM_SIZE
	.align		4
.L_5797:
        /*00dc*/ 	.byte	0x03, 0x19
        /*00de*/ 	.short	0x0230


	//----- nvinfo : EIATTR_PARAM_CBANK
	.align		4
        /*00e0*/ 	.byte	0x04, 0x0a
        /*00e2*/ 	.short	(.L_5799 - .L_5798)
	.align		4
.L_5798:
        /*00e4*/ 	.word	index@(.nv.constant0._ZN2at6native18elementwise_kernelILi128ELi4EZNS0_15gpu_kernel_implIZZZNS0_21clamp_min_kernel_cudaERNS_18TensorIteratorBaseERKN3c106ScalarEENKUlvE_clEvENKUlvE1_clEvEUliE_EEvS4_RKT_EUliE_EEviT1_)
        /*00e8*/ 	.short	0x0380
        /*00ea*/ 	.short	0x0230


	//----- nvinfo : EIATTR_SW_WAR
	.align		4
.L_5799:
        /*00ec*/ 	.byte	0x04, 0x36
        /*00ee*/ 	.short	(.L_5801 - .L_5800)
.L_5800:
        /*00f0*/ 	.word	0x00000008
.L_5801:


//--------------------- .nv.info._ZN2at6native27unrolled_elementwise_kernelIZZZNS0_21clamp_min_kernel_cudaERNS_18TensorIteratorBaseERKN3c106ScalarEENKUlvE_clEvENKUlvE1_clEvEUliE_St5arrayIPcLm2EELi4E23TrivialOffsetCalculatorILi1EjESF_NS0_6memory12LoadWithCastILi1EEENSG_13StoreWithCastILi1EEEEEviT_T0_T2_T3_T4_T5_ --------------------------
	.section	.nv.info._ZN2at6native27unrolled_elementwise_kernelIZZZNS0_21clamp_min_kernel_cudaERNS_18TensorIteratorBaseERKN3c106ScalarEENKUlvE_clEvENKUlvE1_clEvEUliE_St5arrayIPcLm2EELi4E23TrivialOffsetCalculatorILi1EjESF_NS0_6memory12LoadWithCastILi1EEENSG_13StoreWithCastILi1EEEEEviT_T0_T2_T3_T4_T5_,"",@"SHT_CUDA_INFO"
	.sectionflags	@""
	.align	4


	//----- nvinfo : EIATTR_CUDA_API_VERSION
	.align		4
        /*0000*/ 	.byte	0x04, 0x37
        /*0002*/ 	.short	(.L_5803 - .L_5802)
.L_5802:
        /*0004*/ 	.word	0x00000082


	//----- nvinfo : EIATTR_KPARAM_INFO
	.align		4
.L_5803:
        /*0008*/ 	.byte	0x04, 0x17
        /*000a*/ 	.short	(.L_5805 - .L_5804)
.L_5804:
        /*000c*/ 	.word	0x00000000
        /*0010*/ 	.short	0x0006
        /*0012*/ 	.short	0x0034
        /*0014*/ 	.byte	0x00, 0xf0, 0x21, 0x00


	//----- nvinfo : EIATTR_KPARAM_INFO
	.align		4
.L_5805:
        /*0018*/ 	.byte	0x04, 0x17
        /*001a*/ 	.short	(.L_5807 - .L_5806)
.L_5806:
        /*001c*/ 	.word	0x00000000
        /*0020*/ 	.short	0x0005
        /*0022*/ 	.short	0x002c
        /*0024*/ 	.byte	0x00, 0xf0, 0x21, 0x00


	//----- nvinfo : EIATTR_KPARAM_INFO
	.align		4
.L_5807:
        /*0028*/ 	.byte	0x04, 0x17
        /*002a*/ 	.short	(.L_5809 - .L_5808)
.L_5808:
        /*002c*/ 	.word	0x00000000
        /*0030*/ 	.short	0x0004
        /*0032*/ 	.short	0x0029
        /*0034*/ 	.byte	0x00, 0xf0, 0x05, 0x00


	//----- nvinfo : EIATTR_KPARAM_INFO
	.align		4
.L_5809:
        /*0038*/ 	.byte	0x04, 0x17
        /*003a*/ 	.short	(.L_5811 - .L_5810)
.L_5810:
        /*003c*/ 	.word	0x00000000
        /*0040*/ 	.short	0x0003
        /*0042*/ 	.short	0x0028
        /*0044*/ 	.byte	0x00, 0xf0, 0x05, 0x00


	//----- nvinfo : EIATTR_KPARAM_INFO
	.align		4
.L_5811:
        /*0048*/ 	.byte	0x04, 0x17
        /*004a*/ 	.short	(.L_5813 - .L_5812)
.L_5812:
        /*004c*/ 	.word	0x00000000
        /*0050*/ 	.short	0x0002
        /*0052*/ 	.short	0x0018
        /*0054*/ 	.byte	0x00, 0xf0, 0x41, 0x00


	//----- nvinfo : EIATTR_KPARAM_INFO
	.align		4
.L_5813:
        /*0058*/ 	.byte	0x04, 0x17
        /*005a*/ 	.short	(.L_5815 - .L_5814)
.L_5814:
        /*005c*/ 	.word	0x00000000
        /*0060*/ 	.short	0x0001
        /*0062*/ 	.short	0x0008
        /*0064*/ 	.byte	0x00, 0xf0, 0x41, 0x00


	//----- nvinfo : EIATTR_KPARAM_INFO
	.align		4
.L_5815:
        /*0068*/ 	.byte	0x04, 0x17
        /*006a*/ 	.short	(.L_5817 - .L_5816)
.L_5816:
        /*006c*/ 	.word	0x00000000
        /*0070*/ 	.short	0x0000
        /*0072*/ 	.short	0x0000
        /*0074*/ 	.byte	0x00, 0xf0, 0x11, 0x00


	//----- nvinfo : EIATTR_SPARSE_MMA_MASK
	.align		4
.L_5817:
        /*0078*/ 	.byte	0x03, 0x50
        /*007a*/ 	.short	0x0000


	//----- nvinfo : EIATTR_MAXREG_COUNT
	.align		4
        /*007c*/ 	.byte	0x03, 0x1b
        /*007e*/ 	.short	0x00ff


	//----- nvinfo : EIATTR_EXTERNS
	.align		4
        /*0080*/ 	.byte	0x04, 0x0f
        /*0082*/ 	.short	(.L_5819 - .L_5818)


	//   ....[0]....
	.align		4
.L_5818:
        /*0084*/ 	.word	index@(__assertfail)


	//----- nvinfo : EIATTR_MERCURY_ISA_VERSION
	.align		4
.L_5819:
        /*0088*/ 	.byte	0x03, 0x5f
        /*008a*/ 	.short	0x0101


	//----- nvinfo : EIATTR_VRC_CTA_INIT_COUNT
	.align		4
        /*008c*/ 	.byte	0x02, 0x4a
	.zero		1
	.zero		1


	//----- nvinfo : EIATTR_SYSCALL_OFFSETS
	.align		4
        /*0090*/ 	.byte	0x04, 0x46
        /*0092*/ 	.short	(.L_5821 - .L_5820)


	//   ....[0]....
.L_5820:
        /*0094*/ 	.word	0x00000dc0


	//   ....[1]....
        /*0098*/ 	.word	0x00001ce0


	//   ....[2]....
        /*009c*/ 	.word	0x00002b50


	//   ....[3]....
        /*00a0*/ 	.word	0x000039c0


	//   ....[4]....
        /*00a4*/ 	.word	0x000047c0


	//   ....[5]....
        /*00a8*/ 	.word	0x00005510


	//   ....[6]....
        /*00ac*/ 	.word	0x000063c0


	//   ....[7]....
        /*00b0*/ 	.word	0x00007230


	//----- nvinfo : EIATTR_EXIT_INSTR_OFFSETS
	.align		4
.L_5821:
        /*00b4*/ 	.byte	0x04, 0x1c
        /*00b6*/ 	.short	(.L_5823 - .L_5822)


	//   ....[0]....
.L_5822:
        /*00b8*/ 	.word	0x00006690


	//   ....[1]....
        /*00bc*/ 	.word	0x000067c0


	//   ....[2]....
        /*00c0*/ 	.word	0x000067e0


	//   ....[3]....
        /*00c4*/ 	.word	0x00006870


	//   ....[4]....
        /*00c8*/ 	.word	0x00006890


	//   ....[5]....
        /*00cc*/ 	.word	0x000068b0


	//   ....[6]....
        /*00d0*/ 	.word	0x00006940


	//   ....[7]....
        /*00d4*/ 	.word	0x00006980


	//   ....[8]....
        /*00d8*/ 	.word	0x00006a20


	//   ....[9]....
        /*00dc*/ 	.word	0x00006a70


	//   ....[10]....
        /*00e0*/ 	.word	0x00006aa0


	//   ....[11]....
        /*00e4*/ 	.word	0x00006b60


	//   ....[12]....
        /*00e8*/ 	.word	0x00006cd0


	//   ....[13]....
        /*00ec*/ 	.word	0x00006e40


	//   ....[14]....
        /*00f0*/ 	.word	0x00006fa0


	//   ....[15]....
        /*00f4*/ 	.word	0x00006fd0


	//   ....[16]....
        /*00f8*/ 	.word	0x00006ff0


	//   ....[17]....
        /*00fc*/ 	.word	0x00007090


	//   ....[18]....
        /*0100*/ 	.word	0x000070d0


	//   ....[19]....
        /*0104*/ 	.word	0x00007240


	//   ....[20]....
        /*0108*/ 	.word	0x00007350


	//   ....[21]....
        /*010c*/ 	.word	0x00007490


	//   ....[22]....
        /*0110*/ 	.word	0x000074d0


	//----- nvinfo : EIATTR_MAX_THREADS
	.align		4
.L_5823:
        /*0114*/ 	.byte	0x04, 0x05
        /*0116*/ 	.short	(.L_5825 - .L_5824)
.L_5824:
        /*0118*/ 	.word	0x00000080
        /*011c*/ 	.word	0x00000001
        /*0120*/ 	.word	0x00000001


	//----- nvinfo : EIATTR_CRS_STACK_SIZE
	.align		4
.L_5825:
        /*0124*/ 	.byte	0x04, 0x1e
        /*0126*/ 	.short	(.L_5827 - .L_5826)
.L_5826:
        /*0128*/ 	.word	0x00000000


	//----- nvinfo : EIATTR_CBANK_PARAM_SIZE
	.align		4
.L_5827:
        /*012c*/ 	.byte	0x03, 0x19
        /*012e*/ 	.short	0x003c


	//----- nvinfo : EIATTR_PARAM_CBANK
	.align		4
        /*0130*/ 	.byte	0x04, 0x0a
        /*0132*/ 	.short	(.L_5829 - .L_5828)
	.align		4
.L_5828:
        /*0134*/ 	.word	index@(.nv.constant0._ZN2at6native27unrolled_elementwise_kernelIZZZNS0_21clamp_min_kernel_cudaERNS_18TensorIteratorBaseERKN3c106ScalarEENKUlvE_clEvENKUlvE1_clEvEUliE_St5arrayIPcLm2EELi4E23TrivialOffsetCalculatorILi1EjESF_NS0_6memory12LoadWithCastILi1EEENSG_13StoreWithCastILi1EEEEEviT_T0_T2_T3_T4_T5_)
        /*0138*/ 	.short	0x0380
        /*013a*/ 	.short	0x003c


	//----- nvinfo : EIATTR_SW_WAR
	.align		4
.L_5829:
        /*013c*/ 	.byte	0x04, 0x36
        /*013e*/ 	.short	(.L_5831 - .L_5830)
.L_5830:
        /*0140*/ 	.word	0x00000008
.L_5831:


//--------------------- .nv.info._ZN2at6native18elementwise_kernelILi128ELi2EZNS0_22gpu_kernel_impl_nocastIZZZNS0_21clamp_min_kernel_cudaERNS_18TensorIteratorBaseERKN3c106ScalarEENKUlvE_clEvENKUlvE1_clEvEUliE_EEvS4_RKT_EUliE_EEviT1_ --------------------------
	.section	.nv.info._ZN2at6native18elementwise_kernelILi128ELi2EZNS0_22gpu_kernel_impl_nocastIZZZNS0_21clamp_min_kernel_cudaERNS_18TensorIteratorBaseERKN3c106ScalarEENKUlvE_clEvENKUlvE1_clEvEUliE_EEvS4_RKT_EUliE_EEviT1_,"",@"SHT_CUDA_INFO"
	.sectionflags	@""
	.align	4


	//----- nvinfo : EIATTR_CUDA_API_VERSION
	.align		4
        /*0000*/ 	.byte	0x04, 0x37
        /*0002*/ 	.short	(.L_5833 - .L_5832)
.L_5832:
        /*0004*/ 	.word	0x00000082


	//----- nvinfo : EIATTR_KPARAM_INFO
	.align		4
.L_5833:
        /*0008*/ 	.byte	0x04, 0x17
        /*000a*/ 	.short	(.L_5835 - .L_5834)
.L_5834:
        /*000c*/ 	.word	0x00000000
        /*0010*/ 	.short	0x0001
        /*0012*/ 	.short	0x0008
        /*0014*/ 	.byte	0x00, 0xf0, 0x81, 0x08


	//----- nvinfo : EIATTR_KPARAM_INFO
	.align		4
.L_5835:
        /*0018*/ 	.byte	0x04, 0x17
        /*001a*/ 	.short	(.L_5837 - .L_5836)
.L_5836:
        /*001c*/ 	.word	0x00000000
        /*0020*/ 	.short	0x0000
        /*0022*/ 	.short	0x0000
        /*0024*/ 	.byte	0x00, 0xf0, 0x11, 0x00


	//----- nvinfo : EIATTR_SPARSE_MMA_MASK
	.align		4
.L_5837:
        /*0028*/ 	.byte	0x03, 0x50
        /*002a*/ 	.short	0x0000


	//----- nvinfo : EIATTR_MAXREG_COUNT
	.align		4
        /*002c*/ 	.byte	0x03, 0x1b
        /*002e*/ 	.short	0x0080


	//----- nvinfo : EIATTR_MERCURY_ISA_VERSION
	.align		4
        /*0030*/ 	.byte	0x03, 0x5f
        /*0032*/ 	.short	0x0101


	//----- nvinfo : EIATTR_VRC_CTA_INIT_COUNT
	.align		4
        /*0034*/ 	.byte	0x02, 0x4a
	.zero		1
	.zero		1


	//----- nvinfo : EIATTR_EXIT_INSTR_OFFSETS
	.align		4
        /*0038*/ 	.byte	0x04, 0x1c
        /*003a*/ 	.short	(.L_5839 - .L_5838)


	//   ....[0]....
.L_5838:
        /*003c*/ 	.word	0x00000160


	//   ....[1]....
        /*0040*/ 	.word	0x000001d0


	//   ....[2]....
        /*0044*/ 	.word	0x000015b0


	//   ....[3]....
        /*0048*/ 	.word	0x000028f0


	//----- nvinfo : EIATTR_MAX_THREADS
	.align		4
.L_5839:
        /*004c*/ 	.byte	0x04, 0x05
        /*004e*/ 	.short	(.L_5841 - .L_5840)
.L_5840:
        /*0050*/ 	.word	0x00000080
        /*0054*/ 	.word	0x00000001
        /*0058*/ 	.word	0x00000001


	//----- nvinfo : EIATTR_CRS_STACK_SIZE
	.align		4
.L_5841:
        /*005c*/ 	.byte	0x04, 0x1e
        /*005e*/ 	.short	(.L_5843 - .L_5842)
.L_5842:
        /*0060*/ 	.word	0x00000000


	//----- nvinfo : EIATTR_CBANK_PARAM_SIZE
	.align		4
.L_5843:
        /*0064*/ 	.byte	0x03, 0x19
        /*0066*/ 	.short	0x0228


	//----- nvinfo : EIATTR_PARAM_CBANK
	.align		4
        /*0068*/ 	.byte	0x04, 0x0a
        /*006a*/ 	.short	(.L_5845 - .L_5844)
	.align		4
.L_5844:
        /*006c*/ 	.word	index@(.nv.constant0._ZN2at6native18elementwise_kernelILi128ELi2EZNS0_22gpu_kernel_impl_nocastIZZZNS0_21clamp_min_kernel_cudaERNS_18TensorIteratorBaseERKN3c106ScalarEENKUlvE_clEvENKUlvE1_clEvEUliE_EEvS4_RKT_EUliE_EEviT1_)
        /*0070*/ 	.short	0x0380
        /*0072*/ 	.short	0x0228


	//----- nvinfo : EIATTR_SW_WAR
	.align		4
.L_5845:
        /*0074*/ 	.byte	0x04, 0x36
        /*0076*/ 	.short	(.L_5847 - .L_5846)
.L_5846:
        /*0078*/ 	.word	0x00000008
.L_5847:


//--------------------- .nv.info._ZN2at6native27unrolled_elementwise_kernelIZZZNS0_21clamp_min_kernel_cudaERNS_18TensorIteratorBaseERKN3c106ScalarEENKUlvE_clEvENKUlvE1_clEvEUliE_St5arrayIPcLm2EELi4E23TrivialOffsetCalculatorILi1EjESF_NS0_6memory15LoadWithoutCastENSG_16StoreWithoutCastEEEviT_T0_T2_T3_T4_T5_ --------------------------
	.section	.nv.info._ZN2at6native27unrolled_elementwise_kernelIZZZNS0_21clamp_min_kernel_cudaERNS_18TensorIteratorBaseERKN3c106ScalarEENKUlvE_clEvENKUlvE1_clEvEUliE_St5arrayIPcLm2EELi4E23TrivialOffsetCalculatorILi1EjESF_NS0_6memory15LoadWithoutCastENSG_16StoreWithoutCastEEEviT_T0_T2_T3_T4_T5_,"",@"SHT_CUDA_INFO"
	.sectionflags	@""
	.align	4


	//----- nvinfo : EIATTR_CUDA_API_VERSION
	.align		4
        /*0000*/ 	.byte	0x04, 0x37
        /*0002*/ 	.short	(.L_5849 - .L_5848)
.L_5848:
        /*0004*/ 	.word	0x00000082


	//----- nvinfo : EIATTR_KPARAM_INFO
	.align		4
.L_5849:
        /*0008*/ 	.byte	0x04, 0x17
        /*000a*/ 	.short	(.L_5851 - .L_5850)
.L_5850:
        /*000c*/ 	.word	0x00000000
        /*0010*/ 	.short	0x0006
        /*0012*/ 	.short	0x002b
        /*0014*/ 	.byte	0x00, 0xf0, 0x05, 0x00


	//----- nvinfo : EIATTR_KPARAM_INFO
	.align		4
.L_5851:
        /*0018*/ 	.byte	0x04, 0x17
        /*001a*/ 	.short	(.L_5853 - .L_5852)
.L_5852:
        /*001c*/ 	.word	0x00000000
        /*0020*/ 	.short	0x0005
        /*0022*/ 	.short	0x002a
        /*0024*/ 	.byte	0x00, 0xf0, 0x05, 0x00


	//----- nvinfo : EIATTR_KPARAM_INFO
	.align		4
.L_5853:
        /*0028*/ 	.byte	0x04, 0x17
        /*002a*/ 	.short	(.L_5855 - .L_5854)
.L_5854:
        /*002c*/ 	.word	0x00000000
        /*0030*/ 	.short	0x0004
        /*0032*/ 	.short	0x0029
        /*0034*/ 	.byte	0x00, 0xf0, 0x05, 0x00


	//----- nvinfo : EIATTR_KPARAM_INFO
	.align		4
.L_5855:
        /*0038*/ 	.byte	0x04, 0x17
        /*003a*/ 	.short	(.L_5857 - .L_5856)
.L_5856:
        /*003c*/ 	.word	0x00000000
        /*0040*/ 	.short	0x0003
        /*0042*/ 	.short	0x0028
        /*0044*/ 	.byte	0x00, 0xf0, 0x05, 0x00


	//----- nvinfo : EIATTR_KPARAM_INFO
	.align		4
.L_5857:
        /*0048*/ 	.byte	0x04, 0x17
        /*004a*/ 	.short	(.L_5859 - .L_5858)
.L_5858:
        /*004c*/ 	.word	0x00000000
        /*0050*/ 	.short	0x0002
        /*0052*/ 	.short	0x0018
        /*0054*/ 	.byte	0x00, 0xf0, 0x41, 0x00


	//----- nvinfo : EIATTR_KPARAM_INFO
	.align		4
.L_5859:
        /*0058*/ 	.byte	0x04, 0x17
        /*005a*/ 	.short	(.L_5861 - .L_5860)
.L_5860:
        /*005c*/ 	.word	0x00000000
        /*0060*/ 	.short	0x0001
        /*0062*/ 	.short	0x0008
        /*0064*/ 	.byte	0x00, 0xf0, 0x41, 0x00


	//----- nvinfo : EIATTR_KPARAM_INFO
	.align		4
.L_5861:
        /*0068*/ 	.byte	0x04, 0x17
        /*006a*/ 	.short	(.L_5863 - .L_5862)
.L_5862:
        /*006c*/ 	.word	0x00000000
        /*0070*/ 	.short	0x0000
        /*0072*/ 	.short	0x0000
        /*0074*/ 	.byte	0x00, 0xf0, 0x11, 0x00


	//----- nvinfo : EIATTR_SPARSE_MMA_MASK
	.align		4
.L_5863:
        /*0078*/ 	.byte	0x03, 0x50
        /*007a*/ 	.short	0x0000


	//----- nvinfo : EIATTR_MAXREG_COUNT
	.align		4
        /*007c*/ 	.byte	0x03, 0x1b
        /*007e*/ 	.short	0x00ff


	//----- nvinfo : EIATTR_MERCURY_ISA_VERSION
	.align		4
        /*0080*/ 	.byte	0x03, 0x5f
        /*0082*/ 	.short	0x0101


	//----- nvinfo : EIATTR_VRC_CTA_INIT_COUNT
	.align		4
        /*0084*/ 	.byte	0x02, 0x4a
	.zero		1
	.zero		1


	//----- nvinfo : EIATTR_EXIT_INSTR_OFFSETS
	.align		4
        /*0088*/ 	.byte	0x04, 0x1c
        /*008a*/ 	.short	(.L_5865 - .L_5864)


	//   ....[0]....
.L_5864:
        /*008c*/ 	.word	0x00000400


	//   ....[1]....
        /*0090*/ 	.word	0x00000450


	//----- nvinfo : EIATTR_MAX_THREADS
	.align		4
.L_5865:
        /*0094*/ 	.byte	0x04, 0x05
        /*0096*/ 	.short	(.L_5867 - .L_5866)
.L_5866:
        /*0098*/ 	.word	0x00000080
        /*009c*/ 	.word	0x00000001
        /*00a0*/ 	.word	0x00000001


	//----- nvinfo : EIATTR_CRS_STACK_SIZE
	.align		4
.L_5867:
        /*00a4*/ 	.byte	0x04, 0x1e
        /*00a6*/ 	.short	(.L_5869 - .L_5868)
.L_5868:
        /*00a8*/ 	.word	0x00000000


	//----- nvinfo : EIATTR_CBANK_PARAM_SIZE
	.align		4
.L_5869:
        /*00ac*/ 	.byte	0x03, 0x19
        /*00ae*/ 	.short	0x002c


	//----- nvinfo : EIATTR_PARAM_CBANK
	.align		4
        /*00b0*/ 	.byte	0x04, 0x0a
        /*00b2*/ 	.short	(.L_5871 - .L_5870)
	.align		4
.L_5870:
        /*00b4*/ 	.word	index@(.nv.constant0._ZN2at6native27unrolled_elementwise_kernelIZZZNS0_21clamp_min_kernel_cudaERNS_18TensorIteratorBaseERKN3c106ScalarEENKUlvE_clEvENKUlvE1_clEvEUliE_St5arrayIPcLm2EELi4E23TrivialOffsetCalculatorILi1EjESF_NS0_6memory15LoadWithoutCastENSG_16StoreWithoutCastEEEviT_T0_T2_T3_T4_T5_)
        /*00b8*/ 	.short	0x0380
        /*00ba*/ 	.short	0x002c


	//----- nvinfo : EIATTR_SW_WAR
	.align		4
.L_5871:
        /*00bc*/ 	.byte	0x04, 0x36
        /*00be*/ 	.short	(.L_5873 - .L_5872)
.L_5872:
        /*00c0*/ 	.word	0x00000008
.L_5873:


//--------------------- .nv.info._ZN2at6native29vectorized_elementwise_kernelILi2EZZZNS0_21clamp_min_kernel_cudaERNS_18TensorIteratorBaseERKN3c106ScalarEENKUlvE_clEvENKUlvE1_clEvEUliE_St5arrayIPcLm2EEEEviT0_T1_ --------------------------
	.section	.nv.info._ZN2at6native29vectorized_elementwise_kernelILi2EZZZNS0_21clamp_min_kernel_cudaERNS_18TensorIteratorBaseERKN3c106ScalarEENKUlvE_clEvENKUlvE1_clEvEUliE_St5arrayIPcLm2EEEEviT0_T1_,"",@"SHT_CUDA_INFO"
	.sectionflags	@""
	.align	4


	//----- nvinfo : EIATTR_CUDA_API_VERSION
	.align		4
        /*0000*/ 	.byte	0x04, 0x37
        /*0002*/ 	.short	(.L_5875 - .L_5874)
.L_5874:
        /*0004*/ 	.word	0x00000082


	//----- nvinfo : EIATTR_KPARAM_INFO
	.align		4
.L_5875:
        /*0008*/ 	.byte	0x04, 0x17
        /*000a*/ 	.short	(.L_5877 - .L_5876)
.L_5876:
        /*000c*/ 	.word	0x00000000
        /*0010*/ 	.short	0x0002
        /*0012*/ 	.short	0x0018
        /*0014*/ 	.byte	0x00, 0xf0, 0x41, 0x00


	//----- nvinfo : EIATTR_KPARAM_INFO
	.align		4
.L_5877:
        /*0018*/ 	.byte	0x04, 0x17
        /*001a*/ 	.short	(.L_5879 - .L_5878)
.L_5878:
        /*001c*/ 	.word	0x00000000
        /*0020*/ 	.short	0x0001
        /*0022*/ 	.short	0x0008
        /*0024*/ 	.byte	0x00, 0xf0, 0x41, 0x00


	//----- nvinfo : EIATTR_KPARAM_INFO
	.align		4
.L_5879:
        /*0028*/ 	.byte	0x04, 0x17
        /*002a*/ 	.short	(.L_5881 - .L_5880)
.L_5880:
        /*002c*/ 	.word	0x00000000
        /*0030*/ 	.short	0x0000
        /*0032*/ 	.short	0x0000
        /*0034*/ 	.byte	0x00, 0xf0, 0x11, 0x00


	//----- nvinfo : EIATTR_SPARSE_MMA_MASK
	.align		4
.L_5881:
        /*0038*/ 	.byte	0x03, 0x50
        /*003a*/ 	.short	0x0000


	//----- nvinfo : EIATTR_MAXREG_COUNT
	.align		4
        /*003c*/ 	.byte	0x03, 0x1b
        /*003e*/ 	.short	0x00ff


	//----- nvinfo : EIATTR_MERCURY_ISA_VERSION
	.align		4
        /*0040*/ 	.byte	0x03, 0x5f
        /*0042*/ 	.short	0x0101


	//----- nvinfo : EIATTR_VRC_CTA_INIT_COUNT
	.align		4
        /*0044*/ 	.byte	0x02, 0x4a
	.zero		1
	.zero		1


	//----- nvinfo : EIATTR_EXIT_INSTR_OFFSETS
	.align		4
        /*0048*/ 	.byte	0x04, 0x1c
        /*004a*/ 	.short	(.L_5883 - .L_5882)


	//   ....[0]....
.L_5882:
        /*004c*/ 	.word	0x00000800


	//   ....[1]....
        /*0050*/ 	.word	0x00000850


	//   ....[2]....
        /*0054*/ 	.word	0x000009e0


	//----- nvinfo : EIATTR_MAX_THREADS
	.align		4
.L_5883:
        /*0058*/ 	.byte	0x04, 0x05
        /*005a*/ 	.short	(.L_5885 - .L_5884)
.L_5884:
        /*005c*/ 	.word	0x00000080
        /*0060*/ 	.word	0x00000001
        /*0064*/ 	.word	0x00000001


	//----- nvinfo : EIATTR_CRS_STACK_SIZE
	.align		4
.L_5885:
        /*0068*/ 	.byte	0x04, 0x1e
        /*006a*/ 	.short	(.L_5887 - .L_5886)
.L_5886:
        /*006c*/ 	.word	0x00000000


	//----- nvinfo : EIATTR_CBANK_PARAM_SIZE
	.align		4
.L_5887:
        /*0070*/ 	.byte	0x03, 0x19
        /*0072*/ 	.short	0x0028


	//----- nvinfo : EIATTR_PARAM_CBANK
	.align		4
        /*0074*/ 	.byte	0x04, 0x0a
        /*0076*/ 	.short	(.L_5889 - .L_5888)
	.align		4
.L_5888:
        /*0078*/ 	.word	index@(.nv.constant0._ZN2at6native29vectorized_elementwise_kernelILi2EZZZNS0_21clamp_min_kernel_cudaERNS_18TensorIteratorBaseERKN3c106ScalarEENKUlvE_clEvENKUlvE1_clEvEUliE_St5arrayIPcLm2EEEEviT0_T1_)
        /*007c*/ 	.short	0x0380
        /*007e*/ 	.short	0x0028


	//----- nvinfo : EIATTR_SW_WAR
	.align		4
.L_5889:
        /*0080*/ 	.byte	0x04, 0x36
        /*0082*/ 	.short	(.L_5891 - .L_5890)
.L_5890:
        /*0084*/ 	.word	0x00000008
.L_5891:


//--------------------- .nv.info._ZN2at6native29vectorized_elementwise_kernelILi4EZZZNS0_21clamp_min_kernel_cudaERNS_18TensorIteratorBaseERKN3c106ScalarEENKUlvE_clEvENKUlvE1_clEvEUliE_St5arrayIPcLm2EEEEviT0_T1_ --------------------------
	.section	.nv.info._ZN2at6native29vectorized_elementwise_kernelILi4EZZZNS0_21clamp_min_kernel_cudaERNS_18TensorIteratorBaseERKN3c106ScalarEENKUlvE_clEvENKUlvE1_clEvEUliE_St5arrayIPcLm2EEEEviT0_T1_,"",@"SHT_CUDA_INFO"
	.sectionflags	@""
	.align	4


	//----- nvinfo : EIATTR_CUDA_API_VERSION
	.align		4
        /*0000*/ 	.byte	0x04, 0x37
        /*0002*/ 	.short	(.L_5893 - .L_5892)
.L_5892:
        /*0004*/ 	.word	0x00000082


	//----- nvinfo : EIATTR_KPARAM_INFO
	.align		4
.L_5893:
        /*0008*/ 	.byte	0x04, 0x17
        /*000a*/ 	.short	(.L_5895 - .L_5894)
.L_5894:
        /*000c*/ 	.word	0x00000000
        /*0010*/ 	.short	0x0002
        /*0012*/ 	.short	0x0018
        /*0014*/ 	.byte	0x00, 0xf0, 0x41, 0x00


	//----- nvinfo : EIATTR_KPARAM_INFO
	.align		4
.L_5895:
        /*0018*/ 	.byte	0x04, 0x17
        /*001a*/ 	.short	(.L_5897 - .L_5896)
.L_5896:
        /*001c*/ 	.word	0x00000000
        /*0020*/ 	.short	0x0001
        /*0022*/ 	.short	0x0008
        /*0024*/ 	.byte	0x00, 0xf0, 0x41, 0x00


	//----- nvinfo : EIATTR_KPARAM_INFO
	.align		4
.L_5897:
        /*0028*/ 	.byte	0x04, 0x17
        /*002a*/ 	.short	(.L_5899 - .L_5898)
.L_5898:
        /*002c*/ 	.word	0x00000000
        /*0030*/ 	.short	0x0000
        /*0032*/ 	.short	0x0000
        /*0034*/ 	.byte	0x00, 0xf0, 0x11, 0x00


	//----- nvinfo : EIATTR_SPARSE_MMA_MASK
	.align		4
.L_5899:
        /*0038*/ 	.byte	0x03, 0x50
        /*003a*/ 	.short	0x0000


	//----- nvinfo : EIATTR_MAXREG_COUNT
	.align		4
        /*003c*/ 	.byte	0x03, 0x1b
        /*003e*/ 	.short	0x00ff


	//----- nvinfo : EIATTR_MERCURY_ISA_VERSION
	.align		4
        /*0040*/ 	.byte	0x03, 0x5f
        /*0042*/ 	.short	0x0101


	//----- nvinfo : EIATTR_VRC_CTA_INIT_COUNT
	.align		4
        /*0044*/ 	.byte	0x02, 0x4a
	.zero		1
	.zero		1


	//----- nvinfo : EIATTR_EXIT_INSTR_OFFSETS
	.align		4
        /*0048*/ 	.byte	0x04, 0x1c
        /*004a*/ 	.short	(.L_5901 - .L_5900)


	//   ....[0]....
.L_5900:
        /*004c*/ 	.word	0x00000800


	//   ....[1]....
        /*0050*/ 	.word	0x00000850


	//   ....[2]....
        /*0054*/ 	.word	0x000009a0


	//----- nvinfo : EIATTR_MAX_THREADS
	.align		4
.L_5901:
        /*0058*/ 	.byte	0x04, 0x05
        /*005a*/ 	.short	(.L_5903 - .L_5902)
.L_5902:
        /*005c*/ 	.word	0x00000080
        /*0060*/ 	.word	0x00000001
        /*0064*/ 	.word	0x00000001


	//----- nvinfo : EIATTR_CRS_STACK_SIZE
	.align		4
.L_5903:
        /*0068*/ 	.byte	0x04, 0x1e
        /*006a*/ 	.short	(.L_5905 - .L_5904)
.L_5904:
        /*006c*/ 	.word	0x00000000


	//----- nvinfo : EIATTR_CBANK_PARAM_SIZE
	.align		4
.L_5905:
        /*0070*/ 	.byte	0x03, 0x19
        /*0072*/ 	.short	0x0028


	//----- nvinfo : EIATTR_PARAM_CBANK
	.align		4
        /*0074*/ 	.byte	0x04, 0x0a
        /*0076*/ 	.short	(.L_5907 - .L_5906)
	.align		4
.L_5906:
        /*0078*/ 	.word	index@(.nv.constant0._ZN2at6native29vectorized_elementwise_kernelILi4EZZZNS0_21clamp_min_kernel_cudaERNS_18TensorIteratorBaseERKN3c106ScalarEENKUlvE_clEvENKUlvE1_clEvEUliE_St5arrayIPcLm2EEEEviT0_T1_)
        /*007c*/ 	.short	0x0380
        /*007e*/ 	.short	0x0028


	//----- nvinfo : EIATTR_SW_WAR
	.align		4
.L_5907:
        /*0080*/ 	.byte	0x04, 0x36
        /*0082*/ 	.short	(.L_5909 - .L_5908)
.L_5908:
        /*0084*/ 	.word	0x00000008
.L_5909:


//--------------------- .nv.info._ZN2at6native29vectorized_elementwise_kernelILi8EZZZNS0_21clamp_min_kernel_cudaERNS_18TensorIteratorBaseERKN3c106ScalarEENKUlvE_clEvENKUlvE1_clEvEUliE_St5arrayIPcLm2EEEEviT0_T1_ --------------------------
	.section	.nv.info._ZN2at6native29vectorized_elementwise_kernelILi8EZZZNS0_21clamp_min_kernel_cudaERNS_18TensorIteratorBaseERKN3c106ScalarEENKUlvE_clEvENKUlvE1_clEvEUliE_St5arrayIPcLm2EEEEviT0_T1_,"",@"SHT_CUDA_INFO"
	.sectionflags	@""
	.align	4


	//----- nvinfo : EIATTR_CUDA_API_VERSION
	.align		4
        /*0000*/ 	.byte	0x04, 0x37
        /*0002*/ 	.short	(.L_5911 - .L_5910)
.L_5910:
        /*0004*/ 	.word	0x00000082


	//----- nvinfo : EIATTR_KPARAM_INFO
	.align		4
.L_5911:
        /*0008*/ 	.byte	0x04, 0x17
        /*000a*/ 	.short	(.L_5913 - .L_5912)
.L_5912:
        /*000c*/ 	.word	0x00000000
        /*0010*/ 	.short	0x0002
        /*0012*/ 	.short	0x0018
        /*0014*/ 	.byte	0x00, 0xf0, 0x41, 0x00


	//----- nvinfo : EIATTR_KPARAM_INFO
	.align		4
.L_5913:
        /*0018*/ 	.byte	0x04, 0x17
        /*001a*/ 	.short	(.L_5915 - .L_5914)
.L_5914:
        /*001c*/ 	.word	0x00000000
        /*0020*/ 	.short	0x0001
        /*0022*/ 	.short	0x0008
        /*0024*/ 	.byte	0x00, 0xf0, 0x41, 0x00


	//----- nvinfo : EIATTR_KPARAM_INFO
	.align		4
.L_5915:
        /*0028*/ 	.byte	0x04, 0x17
        /*002a*/ 	.short	(.L_5917 - .L_5916)
.L_5916:
        /*002c*/ 	.word	0x00000000
        /*0030*/ 	.short	0x0000
        /*0032*/ 	.short	0x0000
        /*0034*/ 	.byte	0x00, 0xf0, 0x11, 0x00


	//----- nvinfo : EIATTR_SPARSE_MMA_MASK
	.align		4
.L_5917:
        /*0038*/ 	.byte	0x03, 0x50
        /*003a*/ 	.short	0x0000


	//----- nvinfo : EIATTR_MAXREG_COUNT
	.align		4
        /*003c*/ 	.byte	0x03, 0x1b
        /*003e*/ 	.short	0x00ff


	//----- nvinfo : EIATTR_MERCURY_ISA_VERSION
	.align		4
        /*0040*/ 	.byte	0x03, 0x5f
        /*0042*/ 	.short	0x0101


	//----- nvinfo : EIATTR_VRC_CTA_INIT_COUNT
	.align		4
        /*0044*/ 	.byte	0x02, 0x4a
	.zero		1
	.zero		1


	//----- nvinfo : EIATTR_EXIT_INSTR_OFFSETS
	.align		4
        /*0048*/ 	.byte	0x04, 0x1c
        /*004a*/ 	.short	(.L_5919 - .L_5918)


	//   ....[0]....
.L_5918:
        /*004c*/ 	.word	0x00000800


	//   ....[1]....
        /*0050*/ 	.word	0x00000850


	//   ....[2]....
        /*0054*/ 	.word	0x00000980


	//----- nvinfo : EIATTR_MAX_THREADS
	.align		4
.L_5919:
        /*0058*/ 	.byte	0x04, 0x05
        /*005a*/ 	.short	(.L_5921 - .L_5920)
.L_5920:
        /*005c*/ 	.word	0x00000080
        /*0060*/ 	.word	0x00000001
        /*0064*/ 	.word	0x00000001


	//----- nvinfo : EIATTR_CRS_STACK_SIZE
	.align		4
.L_5921:
        /*0068*/ 	.byte	0x04, 0x1e
        /*006a*/ 	.short	(.L_5923 - .L_5922)
.L_5922:
        /*006c*/ 	.word	0x00000000


	//----- nvinfo : EIATTR_CBANK_PARAM_SIZE
	.align		4
.L_5923:
        /*0070*/ 	.byte	0x03, 0x19
        /*0072*/ 	.short	0x0028


	//----- nvinfo : EIATTR_PARAM_CBANK
	.align		4
        /*0074*/ 	.byte	0x04, 0x0a
        /*0076*/ 	.short	(.L_5925 - .L_5924)
	.align		4
.L_5924:
        /*0078*/ 	.word	index@(.nv.constant0._ZN2at6native29vectorized_elementwise_kernelILi8EZZZNS0_21clamp_min_kernel_cudaERNS_18TensorIteratorBaseERKN3c106ScalarEENKUlvE_clEvENKUlvE1_clEvEUliE_St5arrayIPcLm2EEEEviT0_T1_)
        /*007c*/ 	.short	0x0380
        /*007e*/ 	.short	0x0028


	//----- nvinfo : EIATTR_SW_WAR
	.align		4
.L_5925:
        /*0080*/ 	.byte	0x04, 0x36
        /*0082*/ 	.short	(.L_5927 - .L_5926)
.L_5926:
        /*0084*/ 	.word	0x00000008
.L_5927:


//--------------------- .nv.info._ZN2at6native18elementwise_kernelILi128ELi4EZNS0_15gpu_kernel_implIZZZNS0_21clamp_min_kernel_cudaERNS_18TensorIteratorBaseERKN3c106ScalarEENKUlvE_clEvENKUlvE0_clEvEUlaE_EEvS4_RKT_EUliE_EEviT1_ --------------------------
	.section	.nv.info._ZN2at6native18elementwise_kernelILi128ELi4EZNS0_15gpu_kernel_implIZZZNS0_21clamp_min_kernel_cudaERNS_18TensorIteratorBaseERKN3c106ScalarEENKUlvE_clEvENKUlvE0_clEvEUlaE_EEvS4_RKT_EUliE_EEviT1_,"",@"SHT_CUDA_INFO"
	.sectionflags	@""
	.align	4


	//----- nvinfo : EIATTR_CUDA_API_VERSION
	.align		4
        /*0000*/ 	.byte	0x04, 0x37
        /*0002*/ 	.short	(.L_5929 - .L_5928)
.L_5928:
        /*0004*/ 	.word	0x00000082


	//----- nvinfo : EIATTR_KPARAM_INFO
	.align		4
.L_5929:
        /*0008*/ 	.byte	0x04, 0x17
        /*000a*/ 	.short	(.L_5931 - .L_5930)
.L_5930:
        /*000c*/ 	.word	0x00000000
        /*0010*/ 	.short	0x0001
        /*0012*/ 	.short	0x0008
        /*0014*/ 	.byte	0x00, 0xf0, 0xa1, 0x08


	//----- nvinfo : EIATTR_KPARAM_INFO
	.align		4
.L_5931:
        /*0018*/ 	.byte	0x04, 0x17
        /*001a*/ 	.short	(.L_5933 - .L_5932)
.L_5932:
        /*001c*/ 	.word	0x00000000
        /*0020*/ 	.short	0x0000
        /*0022*/ 	.short	0x0000
        /*0024*/ 	.byte	0x00, 0xf0, 0x11, 0x00


	//----- nvinfo : EIATTR_SPARSE_MMA_MASK
	.align		4
.L_5933:
        /*0028*/ 	.byte	0x03, 0x50
        /*002a*/ 	.short	0x0000


	//----- nvinfo : EIATTR_MAXREG_COUNT
	.align		4
        /*002c*/ 	.byte	0x03, 0x1b
        /*002e*/ 	.short	0x0080


	//----- nvinfo : EIATTR_EXTERNS
	.align		4
        /*0030*/ 	.byte	0x04, 0x0f
        /*0032*/ 	.short	(.L_5935 - .L_5934)


	//   ....[0]....
	.align		4
.L_5934:
        /*0034*/ 	.word	index@(__assertfail)


	//----- nvinfo : EIATTR_MERCURY_ISA_VERSION
	.align		4
.L_5935:
        /*0038*/ 	.byte	0x03, 0x5f
        /*003a*/ 	.short	0x0101


	//----- nvinfo : EIATTR_VRC_CTA_INIT_COUNT
	.align		4
        /*003c*/ 	.byte	0x02, 0x4a
	.zero		1
	.zero		1


	//----- nvinfo : EIATTR_SYSCALL_OFFSETS
	.align		4
        /*0040*/ 	.byte	0x04, 0x46
        /*0042*/ 	.short	(.L_5937 - .L_5936)


	//   ....[0]....
.L_5936:
        /*0044*/ 	.word	0x00002130


	//   ....[1]....
        /*0048*/ 	.word	0x00002f90


	//   ....[2]....
        /*004c*/ 	.word	0x00005250


	//   ....[3]....
        /*0050*/ 	.word	0x00005ec0


	//   ....[4]....
        /*0054*/ 	.word	0x000082a0


	//   ....[5]....
        /*0058*/ 	.word	0x00008f10


	//   ....[6]....
        /*005c*/ 	.word	0x0000b300


	//   ....[7]....
        /*0060*/ 	.word	0x0000bf40


	//----- nvinfo : EIATTR_EXIT_INSTR_OFFSETS
	.align		4
.L_5937:
        /*0064*/ 	.byte	0x04, 0x1c
        /*0066*/ 	.short	(.L_5939 - .L_5938)


	//   ....[0]....
.L_5938:
        /*0068*/ 	.word	0x000091f0


	//   ....[1]....
        /*006c*/ 	.word	0x0000b480


	//   ....[2]....
        /*0070*/ 	.word	0x0000b4a0


	//   ....[3]....
        /*0074*/ 	.word	0x0000b540


	//   ....[4]....
        /*0078*/ 	.word	0x0000b570


	//   ....[5]....
        /*007c*/ 	.word	0x0000b590


	//   ....[6]....
        /*0080*/ 	.word	0x0000b620


	//   ....[7]....
        /*0084*/ 	.word	0x0000b660


	//   ....[8]....
        /*0088*/ 	.word	0x0000b700


	//   ....[9]....
        /*008c*/ 	.word	0x0000b750


	//   ....[10]....
        /*0090*/ 	.word	0x0000b780


	//   ....[11]....
        /*0094*/ 	.word	0x0000b840


	//   ....[12]....
        /*0098*/ 	.word	0x0000b9b0


	//   ....[13]....
        /*009c*/ 	.word	0x0000bb20


	//   ....[14]....
        /*00a0*/ 	.word	0x0000bc80


	//   ....[15]....
        /*00a4*/ 	.word	0x0000bcc0


	//   ....[16]....
        /*00a8*/ 	.word	0x0000bcf0


	//   ....[17]....
        /*00ac*/ 	.word	0x0000bda0


	//   ....[18]....
        /*00b0*/ 	.word	0x0000bde0


	//   ....[19]....
        /*00b4*/ 	.word	0x0000bf50


	//   ....[20]....
        /*00b8*/ 	.word	0x0000c060


	//   ....[21]....
        /*00bc*/ 	.word	0x0000c1a0


	//   ....[22]....
        /*00c0*/ 	.word	0x0000c1e0


	//----- nvinfo : EIATTR_MAX_THREADS
	.align		4
.L_5939:
        /*00c4*/ 	.byte	0x04, 0x05
        /*00c6*/ 	.short	(.L_5941 - .L_5940)
.L_5940:
        /*00c8*/ 	.word	0x00000080
        /*00cc*/ 	.word	0x00000001
        /*00d0*/ 	.word	0x00000001


	//----- nvinfo : EIATTR_CRS_STACK_SIZE
	.align		4
.L_5941:
        /*00d4*/ 	.byte	0x04, 0x1e
        /*00d6*/ 	.short	(.L_5943 - .L_5942)
.L_5942:
        /*00d8*/ 	.word	0x00000000


	//----- nvinfo : EIATTR_CBANK_PARAM_SIZE
	.align		4
.L_5943:
        /*00dc*/ 	.byte	0x03, 0x19
        /*00de*/ 	.short	0x0230


	//----- nvinfo : EIATTR_PARAM_CBANK
	.align		4
        /*00e0*/ 	.byte	0x04, 0x0a
        /*00e2*/ 	.short	(.L_5945 - .L_5944)
	.align		4
.L_5944:
        /*00e4*/ 	.word	index@(.nv.constant0._ZN2at6native18elementwise_kernelILi128ELi4EZNS0_15gpu_kernel_implIZZZNS0_21clamp_min_kernel_cudaERNS_18TensorIteratorBaseERKN3c106ScalarEENKUlvE_clEvENKUlvE0_clEvEUlaE_EEvS4_RKT_EUliE_EEviT1_)
        /*00e8*/ 	.short	0x0380
        /*00ea*/ 	.short	0x0230


	//----- nvinfo : EIATTR_SW_WAR
	.align		4
.L_5945:
        /*00ec*/ 	.byte	0x04, 0x36
        /*00ee*/ 	.short	(.L_5947 - .L_5946)
.L_5946:
        /*00f0*/ 	.word	0x00000008
.L_5947:


//--------------------- .nv.info._ZN2at6native27unrolled_elementwise_kernelIZZZNS0_21clamp_min_kernel_cudaERNS_18TensorIteratorBaseERKN3c106ScalarEENKUlvE_clEvENKUlvE0_clEvEUlaE_St5arrayIPcLm2EELi4E23TrivialOffsetCalculatorILi1EjESF_NS0_6memory12LoadWithCastILi1EEENSG_13StoreWithCastILi1EEEEEviT_T0_T2_T3_T4_T5_ --------------------------
	.section	.nv.info._ZN2at6native27unrolled_elementwise_kernelIZZZNS0_21clamp_min_kernel_cudaERNS_18TensorIteratorBaseERKN3c106ScalarEENKUlvE_clEvENKUlvE0_clEvEUlaE_St5arrayIPcLm2EELi4E23TrivialOffsetCalculatorILi1EjESF_NS0_6memory12LoadWithCastILi1EEENSG_13StoreWithCastILi1EEEEEviT_T0_T2_T3_T4_T5_,"",@"SHT_CUDA_INFO"
	.sectionflags	@""
	.align	4


	//----- nvinfo : EIATTR_CUDA_API_VERSION
	.align		4
        /*0000*/ 	.byte	0x04, 0x37
        /*0002*/ 	.short	(.L_5949 - .L_5948)
.L_5948:
        /*0004*/ 	.word	0x00000082


	//----- nvinfo : EIATTR_KPARAM_INFO
	.align		4
.L_5949:
        /*0008*/ 	.byte	0x04, 0x17
        /*000a*/ 	.short	(.L_5951 - .L_5950)
.L_5950:
        /*000c*/ 	.word	0x00000000
        /*0010*/ 	.short	0x0006
        /*0012*/ 	.short	0x0034
        /*0014*/ 	.byte	0x00, 0xf0, 0x21, 0x00


	//----- nvinfo : EIATTR_KPARAM_INFO
	.align		4
.L_5951:
        /*0018*/ 	.byte	0x04, 0x17
        /*001a*/ 	.short	(.L_5953 - .L_5952)
.L_5952:
        /*001c*/ 	.word	0x00000000
        /*0020*/ 	.short	0x0005
        /*0022*/ 	.short	0x002c
        /*0024*/ 	.byte	0x00, 0xf0, 0x21, 0x00


	//----- nvinfo : EIATTR_KPARAM_INFO
	.align		4
.L_5953:
        /*0028*/ 	.byte	0x04, 0x17
        /*002a*/ 	.short	(.L_5955 - .L_5954)
.L_5954:
        /*002c*/ 	.word	0x00000000
        /*0030*/ 	.short	0x0004
        /*0032*/ 	.short	0x0029
        /*0034*/ 	.byte	0x00, 0xf0, 0x05, 0x00


	//----- nvinfo : EIATTR_KPARAM_INFO
	.align		4
.L_5955:
        /*0038*/ 	.byte	0x04, 0x17
        /*003a*/ 	.short	(.L_5957 - .L_5956)
.L_5956:
        /*003c*/ 	.word	0x00000000
        /*0040*/ 	.short	0x0003
        /*0042*/ 	.short	0x0028
        /*0044*/ 	.byte	0x00, 0xf0, 0x05, 0x00


	//----- nvinfo : EIATTR_KPARAM_INFO
	.align		4
.L_5957:
        /*0048*/ 	.byte	0x04, 0x17
        /*004a*/ 	.short	(.L_5959 - .L_5958)
.L_5958:
        /*004c*/ 	.word	0x00000000
        /*0050*/ 	.short	0x0002
        /*0052*/ 	.short	0x0018
        /*0054*/ 	.byte	0x00, 0xf0, 0x41, 0x00


	//----- nvinfo : EIATTR_KPARAM_INFO
	.align		4
.L_5959:
        /*0058*/ 	.byte	0x04, 0x17
        /*005a*/ 	.short	(.L_5961 - .L_5960)
.L_5960:
        /*005c*/ 	.word	0x00000000
        /*0060*/ 	.short	0x0001
        /*0062*/ 	.short	0x0008
        /*0064*/ 	.byte	0x00, 0xf0, 0x41, 0x00


	//----- nvinfo : EIATTR_KPARAM_INFO
	.align		4
.L_5961:
        /*0068*/ 	.byte	0x04, 0x17
        /*006a*/ 	.short	(.L_5963 - .L_5962)
.L_5962:
        /*006c*/ 	.word	0x00000000
        /*0070*/ 	.short	0x0000
        /*0072*/ 	.short	0x0000
        /*0074*/ 	.byte	0x00, 0xf0, 0x11, 0x00


	//----- nvinfo : EIATTR_SPARSE_MMA_MASK
	.align		4
.L_5963:
        /*0078*/ 	.byte	0x03, 0x50
        /*007a*/ 	.short	0x0000


	//----- nvinfo : EIATTR_MAXREG_COUNT
	.align		4
        /*007c*/ 	.byte	0x03, 0x1b
        /*007e*/ 	.short	0x00ff


	//----- nvinfo : EIATTR_EXTERNS
	.align		4
        /*0080*/ 	.byte	0x04, 0x0f
        /*0082*/ 	.short	(.L_5965 - .L_5964)


	//   ....[0]....
	.align		4
.L_5964:
        /*0084*/ 	.word	index@(__assertfail)


	//----- nvinfo : EIATTR_MERCURY_ISA_VERSION
	.align		4
.L_5965:
        /*0088*/ 	.byte	0x03, 0x5f
        /*008a*/ 	.short	0x0101


	//----- nvinfo : EIATTR_VRC_CTA_INIT_COUNT
	.align		4
        /*008c*/ 	.byte	0x02, 0x4a
	.zero		1
	.zero		1


	//----- nvinfo : EIATTR_SYSCALL_OFFSETS
	.align		4
        /*0090*/ 	.byte	0x04, 0x46
        /*0092*/ 	.short	(.L_5967 - .L_5966)


	//   ....[0]....
.L_5966:
        /*0094*/ 	.word	0x00000e30


	//   ....[1]....
        /*0098*/ 	.word	0x00001de0


	//   ....[2]....
        /*009c*/ 	.word	0x00002cd0


	//   ....[3]....
        /*00a0*/ 	.word	0x00003bd0


	//   ....[4]....
        /*00a4*/ 	.word	0x00004ad0


	//   ....[5]....
        /*00a8*/ 	.word	0x00005890


	//   ....[6]....
        /*00ac*/ 	.word	0x00006770


	//   ....[7]....
        /*00b0*/ 	.word	0x00007630


	//----- nvinfo : EIATTR_EXIT_INSTR_OFFSETS
	.align		4
.L_5967:
        /*00b4*/ 	.byte	0x04, 0x1c
        /*00b6*/ 	.short	(.L_5969 - .L_5968)


	//   ....[0]....
.L_5968:
        /*00b8*/ 	.word	0x00006a40


	//   ....[1]....
        /*00bc*/ 	.word	0x00006b70


	//   ....[2]....
        /*00c0*/ 	.word	0x00006b90


	//   ....[3]....
        /*00c4*/ 	.word	0x00006c30


	//   ....[4]....
        /*00c8*/ 	.word	0x00006c60


	//   ....[5]....
        /*00cc*/ 	.word	0x00006c80


	//   ....[6]....
        /*00d0*/ 	.word	0x00006d10


	//   ....[7]....
        /*00d4*/ 	.word	0x00006d50


	//   ....[8]....
        /*00d8*/ 	.word	0x00006df0


	//   ....[9]....
        /*00dc*/ 	.word	0x00006e40


	//   ....[10]....
        /*00e0*/ 	.word	0x00006e70


	//   ....[11]....
        /*00e4*/ 	.word	0x00006f30


	//   ....[12]....
        /*00e8*/ 	.word	0x000070a0


	//   ....[13]....
        /*00ec*/ 	.word	0x00007210


	//   ....[14]....
        /*00f0*/ 	.word	0x00007370


	//   ....[15]....
        /*00f4*/ 	.word	0x000073b0


	//   ....[16]....
        /*00f8*/ 	.word	0x000073e0


	//   ....[17]....
        /*00fc*/ 	.word	0x00007490


	//   ....[18]....
        /*0100*/ 	.word	0x000074d0


	//   ....[19]....
        /*0104*/ 	.word	0x00007640


	//   ....[20]....
        /*0108*/ 	.word	0x00007750


	//   ....[21]....
        /*010c*/ 	.word	0x00007890


	//   ....[22]....
        /*0110*/ 	.word	0x000078d0


	//----- nvinfo : EIATTR_MAX_THREADS
	.align		4
.L_5969:
        /*0114*/ 	.byte	0x04, 0x05
        /*0116*/ 	.short	(.L_5971 - .L_5970)
.L_5970:
        /*0118*/ 	.word	0x00000080
        /*011c*/ 	.word	0x00000001
        /*0120*/ 	.word	0x00000001


	//----- nvinfo : EIATTR_CRS_STACK_SIZE
	.align		4
.L_5971:
        /*0124*/ 	.byte	0x04, 0x1e
        /*0126*/ 	.short	(.L_5973 - .L_5972)
.L_5972:
        /*0128*/ 	.word	0x00000000


	//----- nvinfo : EIATTR_CBANK_PARAM_SIZE
	.align		4
.L_5973:
        /*012c*/ 	.byte	0x03, 0x19
        /*012e*/ 	.short	0x003c


	//----- nvinfo : EIATTR_PARAM_CBANK
	.align		4
        /*0130*/ 	.byte	0x04, 0x0a
        /*0132*/ 	.short	(.L_5975 - .L_5974)
	.align		4
.L_5974:
        /*0134*/ 	.word	index@(.nv.constant0._ZN2at6native27unrolled_elementwise_kernelIZZZNS0_21clamp_min_kernel_cudaERNS_18TensorIteratorBaseERKN3c106ScalarEENKUlvE_clEvENKUlvE0_clEvEUlaE_St5arrayIPcLm2EELi4E23TrivialOffsetCalculatorILi1EjESF_NS0_6memory12LoadWithCastILi1EEENSG_13StoreWithCastILi1EEEEEviT_T0_T2_T3_T4_T5_)
        /*0138*/ 	.short	0x0380
        /*013a*/ 	.short	0x003c


	//----- nvinfo : EIATTR_SW_WAR
	.align		4
.L_5975:
        /*013c*/ 	.byte	0x04, 0x36
        /*013e*/ 	.short	(.L_5977 - .L_5976)
.L_5976:
        /*0140*/ 	.word	0x00000008
.L_5977:


//--------------------- .nv.info._ZN2at6native18elementwise_kernelILi128ELi4EZNS0_22gpu_kernel_impl_nocastIZZZNS0_21clamp_min_kernel_cudaERNS_18TensorIteratorBaseERKN3c106ScalarEENKUlvE_clEvENKUlvE0_clEvEUlaE_EEvS4_RKT_EUliE_EEviT1_ --------------------------
	.section	.nv.info._ZN2at6native18elementwise_kernelILi128ELi4EZNS0_22gpu_kernel_impl_nocastIZZZNS0_21clamp_min_kernel_cudaERNS_18TensorIteratorBaseERKN3c106ScalarEENKUlvE_clEvENKUlvE0_clEvEUlaE_EEvS4_RKT_EUliE_EEviT1_,"",@"SHT_CUDA_INFO"
	.sectionflags	@""
	.align	4


	//----- nvinfo : EIATTR_CUDA_API_VERSION
	.align		4
        /*0000*/ 	.byte	0x04, 0x37
        /*0002*/ 	.short	(.L_5979 - .L_5978)
.L_5978:
        /*0004*/ 	.word	0x00000082


	//----- nvinfo : EIATTR_KPARAM_INFO
	.align		4
.L_5979:
        /*0008*/ 	.byte	0x04, 0x17
        /*000a*/ 	.short	(.L_5981 - .L_5980)
.L_5980:
        /*000c*/ 	.word	0x00000000
        /*0010*/ 	.short	0x0001
        /*0012*/ 	.short	0x0008
        /*0014*/ 	.byte	0x00, 0xf0, 0x81, 0x08


	//----- nvinfo : EIATTR_KPARAM_INFO
	.align		4
.L_5981:
        /*0018*/ 	.byte	0x04, 0x17
        /*001a*/ 	.short	(.L_5983 - .L_5982)
.L_5982:
        /*001c*/ 	.word	0x00000000
        /*0020*/ 	.short	0x0000
        /*0022*/ 	.short	0x0000
        /*0024*/ 	.byte	0x00, 0xf0, 0x11, 0x00


	//----- nvinfo : EIATTR_SPARSE_MMA_MASK
	.align		4
.L_5983:
        /*0028*/ 	.byte	0x03, 0x50
        /*002a*/ 	.short	0x0000


	//----- nvinfo : EIATTR_MAXREG_COUNT
	.align		4
        /*002c*/ 	.byte	0x03, 0x1b
        /*002e*/ 	.short	0x0080


	//----- nvinfo : EIATTR_MERCURY_ISA_VERSION
	.align		4
        /*0030*/ 	.byte	0x03, 0x5f
        /*0032*/ 	.short	0x0101


	//----- nvinfo : EIATTR_VRC_CTA_INIT_COUNT
	.align		4
        /*0034*/ 	.byte	0x02, 0x4a
	.zero		1
	.zero		1


	//----- nvinfo : EIATTR_EXIT_INSTR_OFFSETS
	.align		4
        /*0038*/ 	.byte	0x04, 0x1c
        /*003a*/ 	.short	(.L_5985 - .L_5984)


	//   ....[0]....
.L_5984:
        /*003c*/ 	.word	0x00000310


	//   ....[1]....
        /*0040*/ 	.word	0x00000390


	//   ....[2]....
        /*0044*/ 	.word	0x00003eb0


	//   ....[3]....
        /*0048*/ 	.word	0x00005200


	//----- nvinfo : EIATTR_MAX_THREADS
	.align		4
.L_5985:
        /*004c*/ 	.byte	0x04, 0x05
        /*004e*/ 	.short	(.L_5987 - .L_5986)
.L_5986:
        /*0050*/ 	.word	0x00000080
        /*0054*/ 	.word	0x00000001
        /*0058*/ 	.word	0x00000001


	//----- nvinfo : EIATTR_CRS_STACK_SIZE
	.align		4
.L_5987:
        /*005c*/ 	.byte	0x04, 0x1e
        /*005e*/ 	.short	(.L_5989 - .L_5988)
.L_5988:
        /*0060*/ 	.word	0x00000000


	//----- nvinfo : EIATTR_CBANK_PARAM_SIZE
	.align		4
.L_5989:
        /*0064*/ 	.byte	0x03, 0x19
        /*0066*/ 	.short	0x0228


	//----- nvinfo : EIATTR_PARAM_CBANK
	.align		4
        /*0068*/ 	.byte	0x04, 0x0a
        /*006a*/ 	.short	(.L_5991 - .L_5990)
	.align		4
.L_5990:
        /*006c*/ 	.word	index@(.nv.constant0._ZN2at6native18elementwise_kernelILi128ELi4EZNS0_22gpu_kernel_impl_nocastIZZZNS0_21clamp_min_kernel_cudaERNS_18TensorIteratorBaseERKN3c106ScalarEENKUlvE_clEvENKUlvE0_clEvEUlaE_EEvS4_RKT_EUliE_EEviT1_)
        /*0070*/ 	.short	0x0380
        /*0072*/ 	.short	0x0228


	//----- nvinfo : EIATTR_SW_WAR
	.align		4
.L_5991:
        /*0074*/ 	.byte	0x04, 0x36
        /*0076*/ 	.short	(.L_5993 - .L_5992)
.L_5992:
        /*0078*/ 	.word	0x00000008
.L_5993:


//--------------------- .nv.info._ZN2at6native27unrolled_elementwise_kernelIZZZNS0_21clamp_min_kernel_cudaERNS_18TensorIteratorBaseERKN3c106ScalarEENKUlvE_clEvENKUlvE0_clEvEUlaE_St5arrayIPcLm2EELi4E23TrivialOffsetCalculatorILi1EjESF_NS0_6memory15LoadWithoutCastENSG_16StoreWithoutCastEEEviT_T0_T2_T3_T4_T5_ --------------------------
	.section	.nv.info._ZN2at6native27unrolled_elementwise_kernelIZZZNS0_21clamp_min_kernel_cudaERNS_18TensorIteratorBaseERKN3c106ScalarEENKUlvE_clEvENKUlvE0_clEvEUlaE_St5arrayIPcLm2EELi4E23TrivialOffsetCalculatorILi1EjESF_NS0_6memory15LoadWithoutCastENSG_16StoreWithoutCastEEEviT_T0_T2_T3_T4_T5_,"",@"SHT_CUDA_INFO"
	.sectionflags	@""
	.align	4


	//----- nvinfo : EIATTR_CUDA_API_VERSION
	.align		4
        /*0000*/ 	.byte	0x04, 0x37
        /*0002*/ 	.short	(.L_5995 - .L_5994)
.L_5994:
        /*0004*/ 	.word	0x00000082


	//----- nvinfo : EIATTR_KPARAM_INFO
	.align		4
.L_5995:
        /*0008*/ 	.byte	0x04, 0x17
        /*000a*/ 	.short	(.L_5997 - .L_5996)
.L_5996:
        /*000c*/ 	.word	0x00000000
        /*0010*/ 	.short	0x0006
        /*0012*/ 	.short	0x002b
        /*0014*/ 	.byte	0x00, 0xf0, 0x05, 0x00


	//----- nvinfo : EIATTR_KPARAM_INFO
	.align		4
.L_5997:
        /*0018*/ 	.byte	0x04, 0x17
        /*001a*/ 	.short	(.L_5999 - .L_5998)
.L_5998:
        /*001c*/ 	.word	0x00000000
        /*0020*/ 	.short	0x0005
        /*0022*/ 	.short	0x002a
        /*0024*/ 	.byte	0x00, 0xf0, 0x05, 0x00


	//----- nvinfo : EIATTR_KPARAM_INFO
	.align		4
.L_5999:
        /*0028*/ 	.byte	0x04, 0x17
        /*002a*/ 	.short	(.L_6001 - .L_6000)
.L_6000:
        /*002c*/ 	.word	0x00000000
        /*0030*/ 	.short	0x0004
        /*0032*/ 	.short	0x0029
        /*0034*/ 	.byte	0x00, 0xf0, 0x05, 0x00


	//----- nvinfo : EIATTR_KPARAM_INFO
	.align		4
.L_6001:
        /*0038*/ 	.byte	0x04, 0x17
        /*003a*/ 	.short	(.L_6003 - .L_6002)
.L_6002:
        /*003c*/ 	.word	0x00000000
        /*0040*/ 	.short	0x0003
        /*0042*/ 	.short	0x0028
        /*0044*/ 	.byte	0x00, 0xf0, 0x05, 0x00


	//----- nvinfo : EIATTR_KPARAM_INFO
	.align		4
.L_6003:
        /*0048*/ 	.byte	0x04, 0x17
        /*004a*/ 	.short	(.L_6005 - .L_6004)
.L_6004:
        /*004c*/ 	.word	0x00000000
        /*0050*/ 	.short	0x0002
        /*0052*/ 	.short	0x0018
        /*0054*/ 	.byte	0x00, 0xf0, 0x41, 0x00


	//----- nvinfo : EIATTR_KPARAM_INFO
	.align		4
.L_6005:
        /*0058*/ 	.byte	0x04, 0x17
        /*005a*/ 	.short	(.L_6007 - .L_6006)
.L_6006:
        /*005c*/ 	.word	0x00000000
        /*0060*/ 	.short	0x0001
        /*0062*/ 	.short	0x0008
        /*0064*/ 	.byte	0x00, 0xf0, 0x41, 0x00


	//----- nvinfo : EIATTR_KPARAM_INFO
	.align		4
.L_6007:
        /*0068*/ 	.byte	0x04, 0x17
        /*006a*/ 	.short	(.L_6009 - .L_6008)
.L_6008:
        /*006c*/ 	.word	0x00000000
        /*0070*/ 	.short	0x0000
        /*0072*/ 	.short	0x0000
        /*0074*/ 	.byte	0x00, 0xf0, 0x11, 0x00


	//----- nvinfo : EIATTR_SPARSE_MMA_MASK
	.align		4
.L_6009:
        /*0078*/ 	.byte	0x03, 0x50
        /*007a*/ 	.short	0x0000


	//----- nvinfo : EIATTR_MAXREG_COUNT
	.align		4
        /*007c*/ 	.byte	0x03, 0x1b
        /*007e*/ 	.short	0x00ff


	//----- nvinfo : EIATTR_MERCURY_ISA_VERSION
	.align		4
        /*0080*/ 	.byte	0x03, 0x5f
        /*0082*/ 	.short	0x0101


	//----- nvinfo : EIATTR_VRC_CTA_INIT_COUNT
	.align		4
        /*0084*/ 	.byte	0x02, 0x4a
	.zero		1
	.zero		1


	//----- nvinfo : EIATTR_EXIT_INSTR_OFFSETS
	.align		4
        /*0088*/ 	.byte	0x04, 0x1c
        /*008a*/ 	.short	(.L_6011 - .L_6010)


	//   ....[0]....
.L_6010:
        /*008c*/ 	.word	0x00000530


	//   ....[1]....
        /*0090*/ 	.word	0x00000590


	//----- nvinfo : EIATTR_MAX_THREADS
	.align		4
.L_6011:
        /*0094*/ 	.byte	0x04, 0x05
        /*0096*/ 	.short	(.L_6013 - .L_6012)
.L_6012:
        /*0098*/ 	.word	0x00000080
        /*009c*/ 	.word	0x00000001
        /*00a0*/ 	.word	0x00000001


	//----- nvinfo : EIATTR_CRS_STACK_SIZE
	.align		4
.L_6013:
        /*00a4*/ 	.byte	0x04, 0x1e
        /*00a6*/ 	.short	(.L_6015 - .L_6014)
.L_6014:
        /*00a8*/ 	.word	0x00000000


	//----- nvinfo : EIATTR_CBANK_PARAM_SIZE
	.align		4
.L_6015:
        /*00ac*/ 	.byte	0x03, 0x19
        /*00ae*/ 	.short	0x002c


	//----- nvinfo : EIATTR_PARAM_CBANK
	.align		4
        /*00b0*/ 	.byte	0x04, 0x0a
        /*00b2*/ 	.short	(.L_6017 - .L_6016)
	.align		4
.L_6016:
        /*00b4*/ 	.word	index@(.nv.constant0._ZN2at6native27unrolled_elementwise_kernelIZZZNS0_21clamp_min_kernel_cudaERNS_18TensorIteratorBaseERKN3c106ScalarEENKUlvE_clEvENKUlvE0_clEvEUlaE_St5arrayIPcLm2EELi4E23TrivialOffsetCalculatorILi1EjESF_NS0_6memory15LoadWithoutCastENSG_16StoreWithoutCastEEEviT_T0_T2_T3_T4_T5_)
        /*00b8*/ 	.short	0x0380
        /*00ba*/ 	.short	0x002c


	//----- nvinfo : EIATTR_SW_WAR
	.align		4
.L_6017:
        /*00bc*/ 	.byte	0x04, 0x36
        /*00be*/ 	.short	(.L_6019 - .L_6018)
.L_6018:
        /*00c0*/ 	.word	0x00000008
.L_6019:


//--------------------- .nv.info._ZN2at6native29vectorized_elementwise_kernelILi2EZZZNS0_21clamp_min_kernel_cudaERNS_18TensorIteratorBaseERKN3c106ScalarEENKUlvE_clEvENKUlvE0_clEvEUlaE_St5arrayIPcLm2EEEEviT0_T1_ --------------------------
	.section	.nv.info._ZN2at6native29vectorized_elementwise_kernelILi2EZZZNS0_21clamp_min_kernel_cudaERNS_18TensorIteratorBaseERKN3c106ScalarEENKUlvE_clEvENKUlvE0_clEvEUlaE_St5arrayIPcLm2EEEEviT0_T1_,"",@"SHT_CUDA_INFO"
	.sectionflags	@""
	.align	4


	//----- nvinfo : EIATTR_CUDA_API_VERSION
	.align		4
        /*0000*/ 	.byte	0x04, 0x37
        /*0002*/ 	.short	(.L_6021 - .L_6020)
.L_6020:
        /*0004*/ 	.word	0x00000082


	//----- nvinfo : EIATTR_KPARAM_INFO
	.align		4
.L_6021:
        /*0008*/ 	.byte	0x04, 0x17
        /*000a*/ 	.short	(.L_6023 - .L_6022)
.L_6022:
        /*000c*/ 	.word	0x00000000
        /*0010*/ 	.short	0x0002
        /*0012*/ 	.short	0x0018
        /*0014*/ 	.byte	0x00, 0xf0, 0x41, 0x00


	//----- nvinfo : EIATTR_KPARAM_INFO
	.align		4
.L_6023:
        /*0018*/ 	.byte	0x04, 0x17
        /*001a*/ 	.short	(.L_6025 - .L_6024)
.L_6024:
        /*001c*/ 	.word	0x00000000
        /*0020*/ 	.short	0x0001
        /*0022*/ 	.short	0x0008
        /*0024*/ 	.byte	0x00, 0xf0, 0x41, 0x00


	//----- nvinfo : EIATTR_KPARAM_INFO
	.align		4
.L_6025:
        /*0028*/ 	.byte	0x04, 0x17
        /*002a*/ 	.short	(.L_6027 - .L_6026)
.L_6026:
        /*002c*/ 	.word	0x00000000
        /*0030*/ 	.short	0x0000
        /*0032*/ 	.short	0x0000
        /*0034*/ 	.byte	0x00, 0xf0, 0x11, 0x00


	//----- nvinfo : EIATTR_SPARSE_MMA_MASK
	.align		4
.L_6027:
        /*0038*/ 	.byte	0x03, 0x50
        /*003a*/ 	.short	0x0000


	//----- nvinfo : EIATTR_MAXREG_COUNT
	.align		4
        /*003c*/ 	.byte	0x03, 0x1b
        /*003e*/ 	.short	0x00ff


	//----- nvinfo : EIATTR_MERCURY_ISA_VERSION
	.align		4
        /*0040*/ 	.byte	0x03, 0x5f
        /*0042*/ 	.short	0x0101


	//----- nvinfo : EIATTR_VRC_CTA_INIT_COUNT
	.align		4
        /*0044*/ 	.byte	0x02, 0x4a
	.zero		1
	.zero		1


	//----- nvinfo : EIATTR_EXIT_INSTR_OFFSETS
	.align		4
        /*0048*/ 	.byte	0x04, 0x1c
        /*004a*/ 	.short	(.L_6029 - .L_6028)


	//   ....[0]....
.L_6028:
        /*004c*/ 	.word	0x00000a20


	//   ....[1]....
        /*0050*/ 	.word	0x00000a80


	//   ....[2]....
        /*0054*/ 	.word	0x00000e10


	//----- nvinfo : EIATTR_MAX_THREADS
	.align		4
.L_6029:
        /*0058*/ 	.byte	0x04, 0x05
        /*005a*/ 	.short	(.L_6031 - .L_6030)
.L_6030:
        /*005c*/ 	.word	0x00000080
        /*0060*/ 	.word	0x00000001
        /*0064*/ 	.word	0x00000001


	//----- nvinfo : EIATTR_CRS_STACK_SIZE
	.align		4
.L_6031:
        /*0068*/ 	.byte	0x04, 0x1e
        /*006a*/ 	.short	(.L_6033 - .L_6032)
.L_6032:
        /*006c*/ 	.word	0x00000000


	//----- nvinfo : EIATTR_CBANK_PARAM_SIZE
	.align		4
.L_6033:
        /*0070*/ 	.byte	0x03, 0x19
        /*0072*/ 	.short	0x0028


	//----- nvinfo : EIATTR_PARAM_CBANK
	.align		4
        /*0074*/ 	.byte	0x04, 0x0a
        /*0076*/ 	.short	(.L_6035 - .L_6034)
	.align		4
.L_6034:
        /*0078*/ 	.word	index@(.nv.constant0._ZN2at6native29vectorized_elementwise_kernelILi2EZZZNS0_21clamp_min_kernel_cudaERNS_18TensorIteratorBaseERKN3c106ScalarEENKUlvE_clEvENKUlvE0_clEvEUlaE_St5arrayIPcLm2EEEEviT0_T1_)
        /*007c*/ 	.short	0x0380
        /*007e*/ 	.short	0x0028


	//----- nvinfo : EIATTR_SW_WAR
	.align		4
.L_6035:
        /*0080*/ 	.byte	0x04, 0x36
        /*0082*/ 	.short	(.L_6037 - .L_6036)
.L_6036:
        /*0084*/ 	.word	0x00000008
.L_6037:


//--------------------- .nv.info._ZN2at6native29vectorized_elementwise_kernelILi4EZZZNS0_21clamp_min_kernel_cudaERNS_18TensorIteratorBaseERKN3c106ScalarEENKUlvE_clEvENKUlvE0_clEvEUlaE_St5arrayIPcLm2EEEEviT0_T1_ --------------------------
	.section	.nv.info._ZN2at6native29vectorized_elementwise_kernelILi4EZZZNS0_21clamp_min_kernel_cudaERNS_18TensorIteratorBaseERKN3c106ScalarEENKUlvE_clEvENKUlvE0_clEvEUlaE_St5arrayIPcLm2EEEEviT0_T1_,"",@"SHT_CUDA_INFO"
	.sectionflags	@""
	.align	4


	//----- nvinfo : EIATTR_CUDA_API_VERSION
	.align		4
        /*0000*/ 	.byte	0x04, 0x37
        /*0002*/ 	.short	(.L_6039 - .L_6038)
.L_6038:
        /*0004*/ 	.word	0x00000082


	//----- nvinfo : EIATTR_KPARAM_INFO
	.align		4
.L_6039:
        /*0008*/ 	.byte	0x04, 0x17
        /*000a*/ 	.short	(.L_6041 - .L_6040)
.L_6040:
        /*000c*/ 	.word	0x00000000
        /*0010*/ 	.short	0x0002
        /*0012*/ 	.short	0x0018
        /*0014*/ 	.byte	0x00, 0xf0, 0x41, 0x00


	//----- nvinfo : EIATTR_KPARAM_INFO
	.align		4
.L_6041:
        /*0018*/ 	.byte	0x04, 0x17
        /*001a*/ 	.short	(.L_6043 - .L_6042)
.L_6042:
        /*001c*/ 	.word	0x00000000
        /*0020*/ 	.short	0x0001
        /*0022*/ 	.short	0x0008
        /*0024*/ 	.byte	0x00, 0xf0, 0x41, 0x00


	//----- nvinfo : EIATTR_KPARAM_INFO
	.align		4
.L_6043:
        /*0028*/ 	.byte	0x04, 0x17
        /*002a*/ 	.short	(.L_6045 - .L_6044)
.L_6044:
        /*002c*/ 	.word	0x00000000
        /*0030*/ 	.short	0x0000
        /*0032*/ 	.short	0x0000
        /*0034*/ 	.byte	0x00, 0xf0, 0x11, 0x00


	//----- nvinfo : EIATTR_SPARSE_MMA_MASK
	.align		4
.L_6045:
        /*0038*/ 	.byte	0x03, 0x50
        /*003a*/ 	.short	0x0000


	//----- nvinfo : EIATTR_MAXREG_COUNT
	.align		4
        /*003c*/ 	.byte	0x03, 0x1b
        /*003e*/ 	.short	0x00ff


	//----- nvinfo : EIATTR_MERCURY_ISA_VERSION
	.align		4
        /*0040*/ 	.byte	0x03, 0x5f
        /*0042*/ 	.short	0x0101


	//----- nvinfo : EIATTR_VRC_CTA_INIT_COUNT
	.align		4
        /*0044*/ 	.byte	0x02, 0x4a
	.zero		1
	.zero		1


	//----- nvinfo : EIATTR_EXIT_INSTR_OFFSETS
	.align		4
        /*0048*/ 	.byte	0x04, 0x1c
        /*004a*/ 	.short	(.L_6047 - .L_6046)


	//   ....[0]....
.L_6046:
        /*004c*/ 	.word	0x00000a20


	//   ....[1]....
        /*0050*/ 	.word	0x00000a80


	//   ....[2]....
        /*0054*/ 	.word	0x00000e70


	//----- nvinfo : EIATTR_MAX_THREADS
	.align		4
.L_6047:
        /*0058*/ 	.byte	0x04, 0x05
        /*005a*/ 	.short	(.L_6049 - .L_6048)
.L_6048:
        /*005c*/ 	.word	0x00000080
        /*0060*/ 	.word	0x00000001
        /*0064*/ 	.word	0x00000001


	//----- nvinfo : EIATTR_CRS_STACK_SIZE
	.align		4
.L_6049:
        /*0068*/ 	.byte	0x04, 0x1e
        /*006a*/ 	.short	(.L_6051 - .L_6050)
.L_6050:
        /*006c*/ 	.word	0x00000000


	//----- nvinfo : EIATTR_CBANK_PARAM_SIZE
	.align		4
.L_6051:
        /*0070*/ 	.byte	0x03, 0x19
        /*0072*/ 	.short	0x0028


	//----- nvinfo : EIATTR_PARAM_CBANK
	.align		4
        /*0074*/ 	.byte	0x04, 0x0a
        /*0076*/ 	.short	(.L_6053 - .L_6052)
	.align		4
.L_6052:
        /*0078*/ 	.word	index@(.nv.constant0._ZN2at6native29vectorized_elementwise_kernelILi4EZZZNS0_21clamp_min_kernel_cudaERNS_18TensorIteratorBaseERKN3c106ScalarEENKUlvE_clEvENKUlvE0_clEvEUlaE_St5arrayIPcLm2EEEEviT0_T1_)
        /*007c*/ 	.short	0x0380
        /*007e*/ 	.short	0x0028


	//----- nvinfo : EIATTR_SW_WAR
	.align		4
.L_6053:
        /*0080*/ 	.byte	0x04, 0x36
        /*0082*/ 	.short	(.L_6055 - .L_6054)
.L_6054:
        /*0084*/ 	.word	0x00000008
.L_6055:


//--------------------- .nv.info._ZN2at6native29vectorized_elementwise_kernelILi8EZZZNS0_21clamp_min_kernel_cudaERNS_18TensorIteratorBaseERKN3c106ScalarEENKUlvE_clEvENKUlvE0_clEvEUlaE_St5arrayIPcLm2EEEEviT0_T1_ --------------------------
	.section	.nv.info._ZN2at6native29vectorized_elementwise_kernelILi8EZZZNS0_21clamp_min_kernel_cudaERNS_18TensorIteratorBaseERKN3c106ScalarEENKUlvE_clEvENKUlvE0_clEvEUlaE_St5arrayIPcLm2EEEEviT0_T1_,"",@"SHT_CUDA_INFO"
	.sectionflags	@""
	.align	4


	//----- nvinfo : EIATTR_CUDA_API_VERSION
	.align		4
        /*0000*/ 	.byte	0x04, 0x37
        /*0002*/ 	.short	(.L_6057 - .L_6056)
.L_6056:
        /*0004*/ 	.word	0x00000082


	//----- nvinfo : EIATTR_KPARAM_INFO
	.align		4
.L_6057:
        /*0008*/ 	.byte	0x04, 0x17
        /*000a*/ 	.short	(.L_6059 - .L_6058)
.L_6058:
        /*000c*/ 	.word	0x00000000
        /*0010*/ 	.short	0x0002
        /*0012*/ 	.short	0x0018
        /*0014*/ 	.byte	0x00, 0xf0, 0x41, 0x00


	//----- nvinfo : EIATTR_KPARAM_INFO
	.align		4
.L_6059:
        /*0018*/ 	.byte	0x04, 0x17
        /*001a*/ 	.short	(.L_6061 - .L_6060)
.L_6060:
        /*001c*/ 	.word	0x00000000
        /*0020*/ 	.short	0x0001
        /*0022*/ 	.short	0x0008
        /*0024*/ 	.byte	0x00, 0xf0, 0x41, 0x00


	//----- nvinfo : EIATTR_KPARAM_INFO
	.align		4
.L_6061:
        /*0028*/ 	.byte	0x04, 0x17
        /*002a*/ 	.short	(.L_6063 - .L_6062)
.L_6062:
        /*002c*/ 	.word	0x00000000
        /*0030*/ 	.short	0x0000
        /*0032*/ 	.short	0x0000
        /*0034*/ 	.byte	0x00, 0xf0, 0x11, 0x00


	//----- nvinfo : EIATTR_SPARSE_MMA_MASK
	.align		4
.L_6063:
        /*0038*/ 	.byte	0x03, 0x50
        /*003a*/ 	.short	0x0000


	//----- nvinfo : EIATTR_MAXREG_COUNT
	.align		4
        /*003c*/ 	.byte	0x03, 0x1b
        /*003e*/ 	.short	0x00ff


	//----- nvinfo : EIATTR_MERCURY_ISA_VERSION
	.align		4
        /*0040*/ 	.byte	0x03, 0x5f
        /*0042*/ 	.short	0x0101


	//----- nvinfo : EIATTR_VRC_CTA_INIT_COUNT
	.align		4
        /*0044*/ 	.byte	0x02, 0x4a
	.zero		1
	.zero		1


	//----- nvinfo : EIATTR_EXIT_INSTR_OFFSETS
	.align		4
        /*0048*/ 	.byte	0x04, 0x1c
        /*004a*/ 	.short	(.L_6065 - .L_6064)


	//   ....[0]....
.L_6064:
        /*004c*/ 	.word	0x00000a20


	//   ....[1]....
        /*0050*/ 	.word	0x00000a80


	//   ....[2]....
        /*0054*/ 	.word	0x00000e40


	//----- nvinfo : EIATTR_MAX_THREADS
	.align		4
.L_6065:
        /*0058*/ 	.byte	0x04, 0x05
        /*005a*/ 	.short	(.L_6067 - .L_6066)
.L_6066:
        /*005c*/ 	.word	0x00000080
        /*0060*/ 	.word	0x00000001
        /*0064*/ 	.word	0x00000001


	//----- nvinfo : EIATTR_CRS_STACK_SIZE
	.align		4
.L_6067:
        /*0068*/ 	.byte	0x04, 0x1e
        /*006a*/ 	.short	(.L_6069 - .L_6068)
.L_6068:
        /*006c*/ 	.word	0x00000000


	//----- nvinfo : EIATTR_CBANK_PARAM_SIZE
	.align		4
.L_6069:
        /*0070*/ 	.byte	0x03, 0x19
        /*0072*/ 	.short	0x0028


	//----- nvinfo : EIATTR_PARAM_CBANK
	.align		4
        /*0074*/ 	.byte	0x04, 0x0a
        /*0076*/ 	.short	(.L_6071 - .L_6070)
	.align		4
.L_6070:
        /*0078*/ 	.word	index@(.nv.constant0._ZN2at6native29vectorized_elementwise_kernelILi8EZZZNS0_21clamp_min_kernel_cudaERNS_18TensorIteratorBaseERKN3c106ScalarEENKUlvE_clEvENKUlvE0_clEvEUlaE_St5arrayIPcLm2EEEEviT0_T1_)
        /*007c*/ 	.short	0x0380
        /*007e*/ 	.short	0x0028


	//----- nvinfo : EIATTR_SW_WAR
	.align		4
.L_6071:
        /*0080*/ 	.byte	0x04, 0x36
        /*0082*/ 	.short	(.L_6073 - .L_6072)
.L_6072:
        /*0084*/ 	.word	0x00000008
.L_6073:


//--------------------- .nv.info._ZN2at6native18elementwise_kernelILi128ELi4EZNS0_15gpu_kernel_implIZZZNS0_21clamp_min_kernel_cudaERNS_18TensorIteratorBaseERKN3c106ScalarEENKUlvE_clEvENKUlvE_clEvEUlhE_EEvS4_RKT_EUliE_EEviT1_ --------------------------
	.section	.nv.info._ZN2at6native18elementwise_kernelILi128ELi4EZNS0_15gpu_kernel_implIZZZNS0_21clamp_min_kernel_cudaERNS_18TensorIteratorBaseERKN3c106ScalarEENKUlvE_clEvENKUlvE_clEvEUlhE_EEvS4_RKT_EUliE_EEviT1_,"",@"SHT_CUDA_INFO"
	.sectionflags	@""
	.align	4


	//----- nvinfo : EIATTR_CUDA_API_VERSION
	.align		4
        /*0000*/ 	.byte	0x04, 0x37
        /*0002*/ 	.short	(.L_6075 - .L_6074)
.L_6074:
        /*0004*/ 	.word	0x00000082


	//----- nvinfo : EIATTR_KPARAM_INFO
	.align		4
.L_6075:
        /*0008*/ 	.byte	0x04, 0x17
        /*000a*/ 	.short	(.L_6077 - .L_6076)
.L_6076:
        /*000c*/ 	.word	0x00000000
        /*0010*/ 	.short	0x0001
        /*0012*/ 	.short	0x0008
        /*0014*/ 	.byte	0x00, 0xf0, 0xa1, 0x08


	//----- nvinfo : EIATTR_KPARAM_INFO
	.align		4
.L_6077:
        /*0018*/ 	.byte	0x04, 0x17
        /*001a*/ 	.short	(.L_6079 - .L_6078)
.L_6078:
        /*001c*/ 	.word	0x00000000
        /*0020*/ 	.short	0x0000
        /*0022*/ 	.short	0x0000
        /*0024*/ 	.byte	0x00, 0xf0, 0x11, 0x00


	//----- nvinfo : EIATTR_SPARSE_MMA_MASK
	.align		4
.L_6079:
        /*0028*/ 	.byte	0x03, 0x50
        /*002a*/ 	.short	0x0000


	//----- nvinfo : EIATTR_MAXREG_COUNT
	.align		4
        /*002c*/ 	.byte	0x03, 0x1b
        /*002e*/ 	.short	0x0080


	//----- nvinfo : EIATTR_EXTERNS
	.align		4
        /*0030*/ 	.byte	0x04, 0x0f
        /*0032*/ 	.short	(.L_6081 - .L_6080)


	//   ....[0]....
	.align		4
.L_6080:
        /*0034*/ 	.word	index@(__assertfail)


	//----- nvinfo : EIATTR_MERCURY_ISA_VERSION
	.align		4
.L_6081:
        /*0038*/ 	.byte	0x03, 0x5f
        /*003a*/ 	.short	0x0101


	//----- nvinfo : EIATTR_VRC_CTA_INIT_COUNT
	.align		4
        /*003c*/ 	.byte	0x02, 0x4a
	.zero		1
	.zero		1


	//----- nvinfo : EIATTR_SYSCALL_OFFSETS
	.align		4
        /*0040*/ 	.byte	0x04, 0x46
        /*0042*/ 	.short	(.L_6083 - .L_6082)


	//   ....[0]....
.L_6082:
        /*0044*/ 	.word	0x00002170


	//   ....[1]....
        /*0048*/ 	.word	0x00002ef0


	//   ....[2]....
        /*004c*/ 	.word	0x000051f0


	//   ....[3]....
        /*0050*/ 	.word	0x00005dd0


	//   ....[4]....
        /*0054*/ 	.word	0x000081a0


	//   ....[5]....
        /*0058*/ 	.word	0x00008d80


	//   ....[6]....
        /*005c*/ 	.word	0x0000b160


	//   ....[7]....
        /*0060*/ 	.word	0x0000bd00


	//----- nvinfo : EIATTR_EXIT_INSTR_OFFSETS
	.align		4
.L_6083:
        /*0064*/ 	.byte	0x04, 0x1c
        /*0066*/ 	.short	(.L_6085 - .L_6084)


	//   ....[0]....
.L_6084:
        /*0068*/ 	.word	0x00009010


	//   ....[1]....
        /*006c*/ 	.word	0x0000b2b0


	//   ....[2]....
        /*0070*/ 	.word	0x0000b2d0


	//   ....[3]....
        /*0074*/ 	.word	0x0000b370


	//   ....[4]....
        /*0078*/ 	.word	0x0000b3a0


	//   ....[5]....
        /*007c*/ 	.word	0x0000b3c0


	//   ....[6]....
        /*0080*/ 	.word	0x0000b450


	//   ....[7]....
        /*0084*/ 	.word	0x0000b490


	//   ....[8]....
        /*0088*/ 	.word	0x0000b530


	//   ....[9]....
        /*008c*/ 	.word	0x0000b580


	//   ....[10]....
        /*0090*/ 	.word	0x0000b5b0


	//   ....[11]....
        /*0094*/ 	.word	0x0000b670


	//   ....[12]....
        /*0098*/ 	.word	0x0000b7b0


	//   ....[13]....
        /*009c*/ 	.word	0x0000b8f0


	//   ....[14]....
        /*00a0*/ 	.word	0x0000ba40


	//   ....[15]....
        /*00a4*/ 	.word	0x0000ba80


	//   ....[16]....
        /*00a8*/ 	.word	0x0000bab0


	//   ....[17]....
        /*00ac*/ 	.word	0x0000bb60


	//   ....[18]....
        /*00b0*/ 	.word	0x0000bba0


	//   ....[19]....
        /*00b4*/ 	.word	0x0000bd10


	//   ....[20]....
        /*00b8*/ 	.word	0x0000bdf0


	//   ....[21]....
        /*00bc*/ 	.word	0x0000be90


	//   ....[22]....
        /*00c0*/ 	.word	0x0000bec0


	//   ....[23]....
        /*00c4*/ 	.word	0x0000bf10


	//   ....[24]....
        /*00c8*/ 	.word	0x0000bf50


	//----- nvinfo : EIATTR_MAX_THREADS
	.align		4
.L_6085:
        /*00cc*/ 	.byte	0x04, 0x05
        /*00ce*/ 	.short	(.L_6087 - .L_6086)
.L_6086:
        /*00d0*/ 	.word	0x00000080
        /*00d4*/ 	.word	0x00000001
        /*00d8*/ 	.word	0x00000001


	//----- nvinfo : EIATTR_CRS_STACK_SIZE
	.align		4
.L_6087:
        /*00dc*/ 	.byte	0x04, 0x1e
        /*00de*/ 	.short	(.L_6089 - .L_6088)
.L_6088:
        /*00e0*/ 	.word	0x00000000


	//----- nvinfo : EIATTR_CBANK_PARAM_SIZE
	.align		4
.L_6089:
        /*00e4*/ 	.byte	0x03, 0x19
        /*00e6*/ 	.short	0x0230


	//----- nvinfo : EIATTR_PARAM_CBANK
	.align		4
        /*00e8*/ 	.byte	0x04, 0x0a
        /*00ea*/ 	.short	(.L_6091 - .L_6090)
	.align		4
.L_6090:
        /*00ec*/ 	.word	index@(.nv.constant0._ZN2at6native18elementwise_kernelILi128ELi4EZNS0_15gpu_kernel_implIZZZNS0_21clamp_min_kernel_cudaERNS_18TensorIteratorBaseERKN3c106ScalarEENKUlvE_clEvENKUlvE_clEvEUlhE_EEvS4_RKT_EUliE_EEviT1_)
        /*00f0*/ 	.short	0x0380
        /*00f2*/ 	.short	0x0230


	//----- nvinfo : EIATTR_SW_WAR
	.align		4
.L_6091:
        /*00f4*/ 	.byte	0x04, 0x36
        /*00f6*/ 	.short	(.L_6093 - .L_6092)
.L_6092:
        /*00f8*/ 	.word	0x00000008
.L_6093:


//--------------------- .nv.info._ZN2at6native27unrolled_elementwise_kernelIZZZNS0_21clamp_min_kernel_cudaERNS_18TensorIteratorBaseERKN3c106ScalarEENKUlvE_clEvENKUlvE_clEvEUlhE_St5arrayIPcLm2EELi4E23TrivialOffsetCalculatorILi1EjESF_NS0_6memory12LoadWithCastILi1EEENSG_13StoreWithCastILi1EEEEEviT_T0_T2_T3_T4_T5_ --------------------------
	.section	.nv.info._ZN2at6native27unrolled_elementwise_kernelIZZZNS0_21clamp_min_kernel_cudaERNS_18TensorIteratorBaseERKN3c106ScalarEENKUlvE_clEvENKUlvE_clEvEUlhE_St5arrayIPcLm2EELi4E23TrivialOffsetCalculatorILi1EjESF_NS0_6memory12LoadWithCastILi1EEENSG_13StoreWithCastILi1EEEEEviT_T0_T2_T3_T4_T5_,"",@"SHT_CUDA_INFO"
	.sectionflags	@""
	.align	4


	//----- nvinfo : EIATTR_CUDA_API_VERSION
	.align		4
        /*0000*/ 	.byte	0x04, 0x37
        /*0002*/ 	.short	(.L_6095 - .L_6094)
.L_6094:
        /*0004*/ 	.word	0x00000082


	//----- nvinfo : EIATTR_KPARAM_INFO
	.align		4
.L_6095:
        /*0008*/ 	.byte	0x04, 0x17
        /*000a*/ 	.short	(.L_6097 - .L_6096)
.L_6096:
        /*000c*/ 	.word	0x00000000
        /*0010*/ 	.short	0x0006
        /*0012*/ 	.short	0x0034
        /*0014*/ 	.byte	0x00, 0xf0, 0x21, 0x00


	//----- nvinfo : EIATTR_KPARAM_INFO
	.align		4
.L_6097:
        /*0018*/ 	.byte	0x04, 0x17
        /*001a*/ 	.short	(.L_6099 - .L_6098)
.L_6098:
        /*001c*/ 	.word	0x00000000
        /*0020*/ 	.short	0x0005
        /*0022*/ 	.short	0x002c
        /*0024*/ 	.byte	0x00, 0xf0, 0x21, 0x00


	//----- nvinfo : EIATTR_KPARAM_INFO
	.align		4
.L_6099:
        /*0028*/ 	.byte	0x04, 0x17
        /*002a*/ 	.short	(.L_6101 - .L_6100)
.L_6100:
        /*002c*/ 	.word	0x00000000
        /*0030*/ 	.short	0x0004
        /*0032*/ 	.short	0x0029
        /*0034*/ 	.byte	0x00, 0xf0, 0x05, 0x00


	//----- nvinfo : EIATTR_KPARAM_INFO
	.align		4
.L_6101:
        /*0038*/ 	.byte	0x04, 0x17
        /*003a*/ 	.short	(.L_6103 - .L_6102)
.L_6102:
        /*003c*/ 	.word	0x00000000
        /*0040*/ 	.short	0x0003
        /*0042*/ 	.short	0x0028
        /*0044*/ 	.byte	0x00, 0xf0, 0x05, 0x00


	//----- nvinfo : EIATTR_KPARAM_INFO
	.align		4
.L_6103:
        /*0048*/ 	.byte	0x04, 0x17
        /*004a*/ 	.short	(.L_6105 - .L_6104)
.L_6104:
        /*004c*/ 	.word	0x00000000
        /*0050*/ 	.short	0x0002
        /*0052*/ 	.short	0x0018
        /*0054*/ 	.byte	0x00, 0xf0, 0x41, 0x00


	//----- nvinfo : EIATTR_KPARAM_INFO
	.align		4
.L_6105:
        /*0058*/ 	.byte	0x04, 0x17
        /*005a*/ 	.short	(.L_6107 - .L_6106)
.L_6106:
        /*005c*/ 	.word	0x00000000
        /*0060*/ 	.short	0x0001
        /*0062*/ 	.short	0x0008
        /*0064*/ 	.byte	0x00, 0xf0, 0x41, 0x00


	//----- nvinfo : EIATTR_KPARAM_INFO
	.align		4
.L_6107:
        /*0068*/ 	.byte	0x04, 0x17
        /*006a*/ 	.short	(.L_6109 - .L_6108)
.L_6108:
        /*006c*/ 	.word	0x00000000
        /*0070*/ 	.short	0x0000
        /*0072*/ 	.short	0x0000
        /*0074*/ 	.byte	0x00, 0xf0, 0x11, 0x00


	//----- nvinfo : EIATTR_SPARSE_MMA_MASK
	.align		4
.L_6109:
        /*0078*/ 	.byte	0x03, 0x50
        /*007a*/ 	.short	0x0000


	//----- nvinfo : EIATTR_MAXREG_COUNT
	.align		4
        /*007c*/ 	.byte	0x03, 0x1b
        /*007e*/ 	.short	0x00ff


	//----- nvinfo : EIATTR_EXTERNS
	.align		4
        /*0080*/ 	.byte	0x04, 0x0f
        /*0082*/ 	.short	(.L_6111 - .L_6110)


	//   ....[0]....
	.align		4
.L_6110:
        /*0084*/ 	.word	index@(__assertfail)


	//----- nvinfo : EIATTR_MERCURY_ISA_VERSION
	.align		4
.L_6111:
        /*0088*/ 	.byte	0x03, 0x5f
        /*008a*/ 	.short	0x0101


	//----- nvinfo : EIATTR_VRC_CTA_INIT_COUNT
	.align		4
        /*008c*/ 	.byte	0x02, 0x4a
	.zero		1
	.zero		1


	//----- nvinfo : EIATTR_SYSCALL_OFFSETS
	.align		4
        /*0090*/ 	.byte	0x04, 0x46
        /*0092*/ 	.short	(.L_6113 - .L_6112)


	//   ....[0]....
.L_6112:
        /*0094*/ 	.word	0x00000e60


	//   ....[1]....
        /*0098*/ 	.word	0x00001e40


	//   ....[2]....
        /*009c*/ 	.word	0x00002d60


	//   ....[3]....
        /*00a0*/ 	.word	0x00003ca0


	//   ....[4]....
        /*00a4*/ 	.word	0x00004a60


	//   ....[5]....
        /*00a8*/ 	.word	0x000057a0


	//   ....[6]....
        /*00ac*/ 	.word	0x000065d0


	//   ....[7]....
        /*00b0*/ 	.word	0x000073d0


	//----- nvinfo : EIATTR_EXIT_INSTR_OFFSETS
	.align		4
.L_6113:
        /*00b4*/ 	.byte	0x04, 0x1c
        /*00b6*/ 	.short	(.L_6115 - .L_6114)


	//   ....[0]....
.L_6114:
        /*00b8*/ 	.word	0x00006850


	//   ....[1]....
        /*00bc*/ 	.word	0x00006980


	//   ....[2]....
        /*00c0*/ 	.word	0x000069a0


	//   ....[3]....
        /*00c4*/ 	.word	0x00006a40


	//   ....[4]....
        /*00c8*/ 	.word	0x00006a70


	//   ....[5]....
        /*00cc*/ 	.word	0x00006a90


	//   ....[6]....
        /*00d0*/ 	.word	0x00006b20


	//   ....[7]....
        /*00d4*/ 	.word	0x00006b60


	//   ....[8]....
        /*00d8*/ 	.word	0x00006c00


	//   ....[9]....
        /*00dc*/ 	.word	0x00006c50


	//   ....[10]....
        /*00e0*/ 	.word	0x00006c80


	//   ....[11]....
        /*00e4*/ 	.word	0x00006d40


	//   ....[12]....
        /*00e8*/ 	.word	0x00006e80


	//   ....[13]....
        /*00ec*/ 	.word	0x00006fc0


	//   ....[14]....
        /*00f0*/ 	.word	0x00007110


	//   ....[15]....
        /*00f4*/ 	.word	0x00007150


	//   ....[16]....
        /*00f8*/ 	.word	0x00007180


	//   ....[17]....
        /*00fc*/ 	.word	0x00007230


	//   ....[18]....
        /*0100*/ 	.word	0x00007270


	//   ....[19]....
        /*0104*/ 	.word	0x000073e0


	//   ....[20]....
        /*0108*/ 	.word	0x000074c0


	//   ....[21]....
        /*010c*/ 	.word	0x00007560


	//   ....[22]....
        /*0110*/ 	.word	0x00007590


	//   ....[23]....
        /*0114*/ 	.word	0x000075e0


	//   ....[24]....
        /*0118*/ 	.word	0x00007620


	//----- nvinfo : EIATTR_MAX_THREADS
	.align		4
.L_6115:
        /*011c*/ 	.byte	0x04, 0x05
        /*011e*/ 	.short	(.L_6117 - .L_6116)
.L_6116:
        /*0120*/ 	.word	0x00000080
        /*0124*/ 	.word	0x00000001
        /*0128*/ 	.word	0x00000001


	//----- nvinfo : EIATTR_CRS_STACK_SIZE
	.align		4
.L_6117:
        /*012c*/ 	.byte	0x04, 0x1e
        /*012e*/ 	.short	(.L_6119 - .L_6118)
.L_6118:
        /*0130*/ 	.word	0x00000000


	//----- nvinfo : EIATTR_CBANK_PARAM_SIZE
	.align		4
.L_6119:
        /*0134*/ 	.byte	0x03, 0x19
        /*0136*/ 	.short	0x003c


	//----- nvinfo : EIATTR_PARAM_CBANK
	.align		4
        /*0138*/ 	.byte	0x04, 0x0a
        /*013a*/ 	.short	(.L_6121 - .L_6120)
	.align		4
.L_6120:
        /*013c*/ 	.word	index@(.nv.constant0._ZN2at6native27unrolled_elementwise_kernelIZZZNS0_21clamp_min_kernel_cudaERNS_18TensorIteratorBaseERKN3c106ScalarEENKUlvE_clEvENKUlvE_clEvEUlhE_St5arrayIPcLm2EELi4E23TrivialOffsetCalculatorILi1EjESF_NS0_6memory12LoadWithCastILi1EEENSG_13StoreWithCastILi1EEEEEviT_T0_T2_T3_T4_T5_)
        /*0140*/ 	.short	0x0380
        /*0142*/ 	.short	0x003c


	//----- nvinfo : EIATTR_SW_WAR
	.align		4
.L_6121:
        /*0144*/ 	.byte	0x04, 0x36
        /*0146*/ 	.short	(.L_6123 - .L_6122)
.L_6122:
        /*0148*/ 	.word	0x00000008
.L_6123:


//--------------------- .nv.info._ZN2at6native18elementwise_kernelILi128ELi4EZNS0_22gpu_kernel_impl_nocastIZZZNS0_21clamp_min_kernel_cudaERNS_18TensorIteratorBaseERKN3c106ScalarEENKUlvE_clEvENKUlvE_clEvEUlhE_EEvS4_RKT_EUliE_EEviT1_ --------------------------
	.section	.nv.info._ZN2at6native18elementwise_kernelILi128ELi4EZNS0_22gpu_kernel_impl_nocastIZZZNS0_21clamp_min_kernel_cudaERNS_18TensorIteratorBaseERKN3c106ScalarEENKUlvE_clEvENKUlvE_clEvEUlhE_EEvS4_RKT_EUliE_EEviT1_,"",@"SHT_CUDA_INFO"
	.sectionflags	@""
	.align	4


	//----- nvinfo : EIATTR_CUDA_API_VERSION
	.align		4
        /*0000*/ 	.byte	0x04, 0x37
        /*0002*/ 	.short	(.L_6125 - .L_6124)
.L_6124:
        /*0004*/ 	.word	0x00000082


	//----- nvinfo : EIATTR_KPARAM_INFO
	.align		4
.L_6125:
        /*0008*/ 	.byte	0x04, 0x17
        /*000a*/ 	.short	(.L_6127 - .L_6126)
.L_6126:
        /*000c*/ 	.word	0x00000000
        /*0010*/ 	.short	0x0001
        /*0012*/ 	.short	0x0008
        /*0014*/ 	.byte	0x00, 0xf0, 0x81, 0x08


	//----- nvinfo : EIATTR_KPARAM_INFO
	.align		4
.L_6127:
        /*0018*/ 	.byte	0x04, 0x17
        /*001a*/ 	.short	(.L_6129 - .L_6128)
.L_6128:
        /*001c*/ 	.word	0x00000000
        /*0020*/ 	.short	0x0000
        /*0022*/ 	.short	0x0000
        /*0024*/ 	.byte	0x00, 0xf0, 0x11, 0x00


	//----- nvinfo : EIATTR_SPARSE_MMA_MASK
	.align		4
.L_6129:
        /*0028*/ 	.byte	0x03, 0x50
        /*002a*/ 	.short	0x0000


	//----- nvinfo : EIATTR_MAXREG_COUNT
	.align		4
        /*002c*/ 	.byte	0x03, 0x1b
        /*002e*/ 	.short	0x0080


	//----- nvinfo : EIATTR_MERCURY_ISA_VERSION
	.align		4
        /*0030*/ 	.byte	0x03, 0x5f
        /*0032*/ 	.short	0x0101


	//----- nvinfo : EIATTR_VRC_CTA_INIT_COUNT
	.align		4
        /*0034*/ 	.byte	0x02, 0x4a
	.zero		1
	.zero		1


	//----- nvinfo : EIATTR_EXIT_INSTR_OFFSETS
	.align		4
        /*0038*/ 	.byte	0x04, 0x1c
        /*003a*/ 	.short	(.L_6131 - .L_6130)


	//   ....[0]....
.L_6130:
        /*003c*/ 	.word	0x000002b0


	//   ....[1]....
        /*0040*/ 	.word	0x00000310


	//   ....[2]....
        /*0044*/ 	.word	0x00003dd0


	//   ....[3]....
        /*0048*/ 	.word	0x00005100


	//----- nvinfo : EIATTR_MAX_THREADS
	.align		4
.L_6131:
        /*004c*/ 	.byte	0x04, 0x05
        /*004e*/ 	.short	(.L_6133 - .L_6132)
.L_6132:
        /*0050*/ 	.word	0x00000080
        /*0054*/ 	.word	0x00000001
        /*0058*/ 	.word	0x00000001


	//----- nvinfo : EIATTR_CRS_STACK_SIZE
	.align		4
.L_6133:
        /*005c*/ 	.byte	0x04, 0x1e
        /*005e*/ 	.short	(.L_6135 - .L_6134)
.L_6134:
        /*0060*/ 	.word	0x00000000


	//----- nvinfo : EIATTR_CBANK_PARAM_SIZE
	.align		4
.L_6135:
        /*0064*/ 	.byte	0x03, 0x19
        /*0066*/ 	.short	0x0228


	//----- nvinfo : EIATTR_PARAM_CBANK
	.align		4
        /*0068*/ 	.byte	0x04, 0x0a
        /*006a*/ 	.short	(.L_6137 - .L_6136)
	.align		4
.L_6136:
        /*006c*/ 	.word	index@(.nv.constant0._ZN2at6native18elementwise_kernelILi128ELi4EZNS0_22gpu_kernel_impl_nocastIZZZNS0_21clamp_min_kernel_cudaERNS_18TensorIteratorBaseERKN3c106ScalarEENKUlvE_clEvENKUlvE_clEvEUlhE_EEvS4_RKT_EUliE_EEviT1_)
        /*0070*/ 	.short	0x0380
        /*0072*/ 	.short	0x0228


	//----- nvinfo : EIATTR_SW_WAR
	.align		4
.L_6137:
        /*0074*/ 	.byte	0x04, 0x36
        /*0076*/ 	.short	(.L_6139 - .L_6138)
.L_6138:
        /*0078*/ 	.word	0x00000008
.L_6139:


//--------------------- .nv.info._ZN2at6native27unrolled_elementwise_kernelIZZZNS0_21clamp_min_kernel_cudaERNS_18TensorIteratorBaseERKN3c106ScalarEENKUlvE_clEvENKUlvE_clEvEUlhE_St5arrayIPcLm2EELi4E23TrivialOffsetCalculatorILi1EjESF_NS0_6memory15LoadWithoutCastENSG_16StoreWithoutCastEEEviT_T0_T2_T3_T4_T5_ --------------------------
	.section	.nv.info._ZN2at6native27unrolled_elementwise_kernelIZZZNS0_21clamp_min_kernel_cudaERNS_18TensorIteratorBaseERKN3c106ScalarEENKUlvE_clEvENKUlvE_clEvEUlhE_St5arrayIPcLm2EELi4E23TrivialOffsetCalculatorILi1EjESF_NS0_6memory15LoadWithoutCastENSG_16StoreWithoutCastEEEviT_T0_T2_T3_T4_T5_,"",@"SHT_CUDA_INFO"
	.sectionflags	@""
	.align	4


	//----- nvinfo : EIATTR_CUDA_API_VERSION
	.align		4
        /*0000*/ 	.byte	0x04, 0x37
        /*0002*/ 	.short	(.L_6141 - .L_6140)
.L_6140:
        /*0004*/ 	.word	0x00000082


	//----- nvinfo : EIATTR_KPARAM_INFO
	.align		4
.L_6141:
        /*0008*/ 	.byte	0x04, 0x17
        /*000a*/ 	.short	(.L_6143 - .L_6142)
.L_6142:
        /*000c*/ 	.word	0x00000000
        /*0010*/ 	.short	0x0006
        /*0012*/ 	.short	0x002b
        /*0014*/ 	.byte	0x00, 0xf0, 0x05, 0x00


	//----- nvinfo : EIATTR_KPARAM_INFO
	.align		4
.L_6143:
        /*0018*/ 	.byte	0x04, 0x17
        /*001a*/ 	.short	(.L_6145 - .L_6144)
.L_6144:
        /*001c*/ 	.word	0x00000000
        /*0020*/ 	.short	0x0005
        /*0022*/ 	.short	0x002a
        /*0024*/ 	.byte	0x00, 0xf0, 0x05, 0x00


	//----- nvinfo : EIATTR_KPARAM_INFO
	.align		4
.L_6145:
        /*0028*/ 	.byte	0x04, 0x17
        /*002a*/ 	.short	(.L_6147 - .L_6146)
.L_6146:
        /*002c*/ 	.word	0x00000000
        /*0030*/ 	.short	0x0004
        /*0032*/ 	.short	0x0029
        /*0034*/ 	.byte	0x00, 0xf0, 0x05, 0x00


	//----- nvinfo : EIATTR_KPARAM_INFO
	.align		4
.L_6147:
        /*0038*/ 	.byte	0x04, 0x17
        /*003a*/ 	.short	(.L_6149 - .L_6148)
.L_6148:
        /*003c*/ 	.word	0x00000000
        /*0040*/ 	.short	0x0003
        /*0042*/ 	.short	0x0028
        /*0044*/ 	.byte	0x00, 0xf0, 0x05, 0x00


	//----- nvinfo : EIATTR_KPARAM_INFO
	.align		4
.L_6149:
        /*0048*/ 	.byte	0x04, 0x17
        /*004a*/ 	.short	(.L_6151 - .L_6150)
.L_6150:
        /*004c*/ 	.word	0x00000000
        /*0050*/ 	.short	0x0002
        /*0052*/ 	.short	0x0018
        /*0054*/ 	.byte	0x00, 0xf0, 0x41, 0x00


	//----- nvinfo : EIATTR_KPARAM_INFO
	.align		4
.L_6151:
        /*0058*/ 	.byte	0x04, 0x17
        /*005a*/ 	.short	(.L_6153 - .L_6152)
.L_6152:
        /*005c*/ 	.word	0x00000000
        /*0060*/ 	.short	0x0001
        /*0062*/ 	.short	0x0008
        /*0064*/ 	.byte	0x00, 0xf0, 0x41, 0x00


	//----- nvinfo : EIATTR_KPARAM_INFO
	.align		4
.L_6153:
        /*0068*/ 	.byte	0x04, 0x17
        /*006a*/ 	.short	(.L_6155 - .L_6154)
.L_6154:
        /*006c*/ 	.word	0x00000000
        /*0070*/ 	.short	0x0000
        /*0072*/ 	.short	0x0000
        /*0074*/ 	.byte	0x00, 0xf0, 0x11, 0x00


	//----- nvinfo : EIATTR_SPARSE_MMA_MASK
	.align		4
.L_6155:
        /*0078*/ 	.byte	0x03, 0x50
        /*007a*/ 	.short	0x0000


	//----- nvinfo : EIATTR_MAXREG_COUNT
	.align		4
        /*007c*/ 	.byte	0x03, 0x1b
        /*007e*/ 	.short	0x00ff


	//----- nvinfo : EIATTR_MERCURY_ISA_VERSION
	.align		4
        /*0080*/ 	.byte	0x03, 0x5f
        /*0082*/ 	.short	0x0101


	//----- nvinfo : EIATTR_VRC_CTA_INIT_COUNT
	.align		4
        /*0084*/ 	.byte	0x02, 0x4a
	.zero		1
	.zero		1


	//----- nvinfo : EIATTR_EXIT_INSTR_OFFSETS
	.align		4
        /*0088*/ 	.byte	0x04, 0x1c
        /*008a*/ 	.short	(.L_6157 - .L_6156)


	//   ....[0]....
.L_6156:
        /*008c*/ 	.word	0x000004d0


	//   ....[1]....
        /*0090*/ 	.word	0x00000530


	//----- nvinfo : EIATTR_MAX_THREADS
	.align		4
.L_6157:
        /*0094*/ 	.byte	0x04, 0x05
        /*0096*/ 	.short	(.L_6159 - .L_6158)
.L_6158:
        /*0098*/ 	.word	0x00000080
        /*009c*/ 	.word	0x00000001
        /*00a0*/ 	.word	0x00000001


	//----- nvinfo : EIATTR_CRS_STACK_SIZE
	.align		4
.L_6159:
        /*00a4*/ 	.byte	0x04, 0x1e
        /*00a6*/ 	.short	(.L_6161 - .L_6160)
.L_6160:
        /*00a8*/ 	.word	0x00000000


	//----- nvinfo : EIATTR_CBANK_PARAM_SIZE
	.align		4
.L_6161:
        /*00ac*/ 	.byte	0x03, 0x19
        /*00ae*/ 	.short	0x002c


	//----- nvinfo : EIATTR_PARAM_CBANK
	.align		4
        /*00b0*/ 	.byte	0x04, 0x0a
        /*00b2*/ 	.short	(.L_6163 - .L_6162)
	.align		4
.L_6162:
        /*00b4*/ 	.word	index@(.nv.constant0._ZN2at6native27unrolled_elementwise_kernelIZZZNS0_21clamp_min_kernel_cudaERNS_18TensorIteratorBaseERKN3c106ScalarEENKUlvE_clEvENKUlvE_clEvEUlhE_St5arrayIPcLm2EELi4E23TrivialOffsetCalculatorILi1EjESF_NS0_6memory15LoadWithoutCastENSG_16StoreWithoutCastEEEviT_T0_T2_T3_T4_T5_)
        /*00b8*/ 	.short	0x0380
        /*00ba*/ 	.short	0x002c


	//----- nvinfo : EIATTR_SW_WAR
	.align		4
.L_6163:
        /*00bc*/ 	.byte	0x04, 0x36
        /*00be*/ 	.short	(.L_6165 - .L_6164)
.L_6164:
        /*00c0*/ 	.word	0x00000008
.L_6165:


//--------------------- .nv.info._ZN2at6native29vectorized_elementwise_kernelILi2EZZZNS0_21clamp_min_kernel_cudaERNS_18TensorIteratorBaseERKN3c106ScalarEENKUlvE_clEvENKUlvE_clEvEUlhE_St5arrayIPcLm2EEEEviT0_T1_ --------------------------
	.section	.nv.info._ZN2at6native29vectorized_elementwise_kernelILi2EZZZNS0_21clamp_min_kernel_cudaERNS_18TensorIteratorBaseERKN3c106ScalarEENKUlvE_clEvENKUlvE_clEvEUlhE_St5arrayIPcLm2EEEEviT0_T1_,"",@"SHT_CUDA_INFO"
	.sectionflags	@""
	.align	4


	//----- nvinfo : EIATTR_CUDA_API_VERSION
	.align		4
        /*0000*/ 	.byte	0x04, 0x37
        /*0002*/ 	.short	(.L_6167 - .L_6166)
.L_6166:
        /*0004*/ 	.word	0x00000082


	//----- nvinfo : EIATTR_KPARAM_INFO
	.align		4
.L_6167:
        /*0008*/ 	.byte	0x04, 0x17
        /*000a*/ 	.short	(.L_6169 - .L_6168)
.L_6168:
        /*000c*/ 	.word	0x00000000
        /*0010*/ 	.short	0x0002
        /*0012*/ 	.short	0x0018
        /*0014*/ 	.byte	0x00, 0xf0, 0x41, 0x00


	//----- nvinfo : EIATTR_KPARAM_INFO
	.align		4
.L_6169:
        /*0018*/ 	.byte	0x04, 0x17
        /*001a*/ 	.short	(.L_6171 - .L_6170)
.L_6170:
        /*001c*/ 	.word	0x00000000
        /*0020*/ 	.short	0x0001
        /*0022*/ 	.short	0x0008
        /*0024*/ 	.byte	0x00, 0xf0, 0x41, 0x00


	//----- nvinfo : EIATTR_KPARAM_INFO
	.align		4
.L_6171:
        /*0028*/ 	.byte	0x04, 0x17
        /*002a*/ 	.short	(.L_6173 - .L_6172)
.L_6172:
        /*002c*/ 	.word	0x00000000
        /*0030*/ 	.short	0x0000
        /*0032*/ 	.short	0x0000
        /*0034*/ 	.byte	0x00, 0xf0, 0x11, 0x00


	//----- nvinfo : EIATTR_SPARSE_MMA_MASK
	.align		4
.L_6173:
        /*0038*/ 	.byte	0x03, 0x50
        /*003a*/ 	.short	0x0000


	//----- nvinfo : EIATTR_MAXREG_COUNT
	.align		4
        /*003c*/ 	.byte	0x03, 0x1b
        /*003e*/ 	.short	0x00ff


	//----- nvinfo : EIATTR_MERCURY_ISA_VERSION
	.align		4
        /*0040*/ 	.byte	0x03, 0x5f
        /*0042*/ 	.short	0x0101


	//----- nvinfo : EIATTR_VRC_CTA_INIT_COUNT
	.align		4
        /*0044*/ 	.byte	0x02, 0x4a
	.zero		1
	.zero		1


	//----- nvinfo : EIATTR_EXIT_INSTR_OFFSETS
	.align		4
        /*0048*/ 	.byte	0x04, 0x1c
        /*004a*/ 	.short	(.L_6175 - .L_6174)


	//   ....[0]....
.L_6174:
        /*004c*/ 	.word	0x00000980


	//   ....[1]....
        /*0050*/ 	.word	0x000009e0


	//   ....[2]....
        /*0054*/ 	.word	0x00000d00


	//----- nvinfo : EIATTR_MAX_THREADS
	.align		4
.L_6175:
        /*0058*/ 	.byte	0x04, 0x05
        /*005a*/ 	.short	(.L_6177 - .L_6176)
.L_6176:
        /*005c*/ 	.word	0x00000080
        /*0060*/ 	.word	0x00000001
        /*0064*/ 	.word	0x00000001


	//----- nvinfo : EIATTR_CRS_STACK_SIZE
	.align		4
.L_6177:
        /*0068*/ 	.byte	0x04, 0x1e
        /*006a*/ 	.short	(.L_6179 - .L_6178)
.L_6178:
        /*006c*/ 	.word	0x00000000


	//----- nvinfo : EIATTR_CBANK_PARAM_SIZE
	.align		4
.L_6179:
        /*0070*/ 	.byte	0x03, 0x19
        /*0072*/ 	.short	0x0028


	//----- nvinfo : EIATTR_PARAM_CBANK
	.align		4
        /*0074*/ 	.byte	0x04, 0x0a
        /*0076*/ 	.short	(.L_6181 - .L_6180)
	.align		4
.L_6180:
        /*0078*/ 	.word	index@(.nv.constant0._ZN2at6native29vectorized_elementwise_kernelILi2EZZZNS0_21clamp_min_kernel_cudaERNS_18TensorIteratorBaseERKN3c106ScalarEENKUlvE_clEvENKUlvE_clEvEUlhE_St5arrayIPcLm2EEEEviT0_T1_)
        /*007c*/ 	.short	0x0380
        /*007e*/ 	.short	0x0028


	//----- nvinfo : EIATTR_SW_WAR
	.align		4
.L_6181:
        /*0080*/ 	.byte	0x04, 0x36
        /*0082*/ 	.short	(.L_6183 - .L_6182)
.L_6182:
        /*0084*/ 	.word	0x00000008
.L_6183:


//--------------------- .nv.info._ZN2at6native29vectorized_elementwise_kernelILi4EZZZNS0_21clamp_min_kernel_cudaERNS_18TensorIteratorBaseERKN3c106ScalarEENKUlvE_clEvENKUlvE_clEvEUlhE_St5arrayIPcLm2EEEEviT0_T1_ --------------------------
	.section	.nv.info._ZN2at6native29vectorized_elementwise_kernelILi4EZZZNS0_21clamp_min_kernel_cudaERNS_18TensorIteratorBaseERKN3c106ScalarEENKUlvE_clEvENKUlvE_clEvEUlhE_St5arrayIPcLm2EEEEviT0_T1_,"",@"SHT_CUDA_INFO"
	.sectionflags	@""
	.align	4


	//----- nvinfo : EIATTR_CUDA_API_VERSION
	.align		4
        /*0000*/ 	.byte	0x04, 0x37
        /*0002*/ 	.short	(.L_6185 - .L_6184)
.L_6184:
        /*0004*/ 	.word	0x00000082


	//----- nvinfo : EIATTR_KPARAM_INFO
	.align		4
.L_6185:
        /*0008*/ 	.byte	0x04, 0x17
        /*000a*/ 	.short	(.L_6187 - .L_6186)
.L_6186:
        /*000c*/ 	.word	0x00000000
        /*0010*/ 	.short	0x0002
        /*0012*/ 	.short	0x0018
        /*0014*/ 	.byte	0x00, 0xf0, 0x41, 0x00


	//----- nvinfo : EIATTR_KPARAM_INFO
	.align		4
.L_6187:
        /*0018*/ 	.byte	0x04, 0x17
        /*001a*/ 	.short	(.L_6189 - .L_6188)
.L_6188:
        /*001c*/ 	.word	0x00000000
        /*0020*/ 	.short	0x0001
        /*0022*/ 	.short	0x0008
        /*0024*/ 	.byte	0x00, 0xf0, 0x41, 0x00


	//----- nvinfo : EIATTR_KPARAM_INFO
	.align		4
.L_6189:
        /*0028*/ 	.byte	0x04, 0x17
        /*002a*/ 	.short	(.L_6191 - .L_6190)
.L_6190:
        /*002c*/ 	.word	0x00000000
        /*0030*/ 	.short	0x0000
        /*0032*/ 	.short	0x0000
        /*0034*/ 	.byte	0x00, 0xf0, 0x11, 0x00


	//----- nvinfo : EIATTR_SPARSE_MMA_MASK
	.align		4
.L_6191:
        /*0038*/ 	.byte	0x03, 0x50
        /*003a*/ 	.short	0x0000


	//----- nvinfo : EIATTR_MAXREG_COUNT
	.align		4
        /*003c*/ 	.byte	0x03, 0x1b
        /*003e*/ 	.short	0x00ff


	//----- nvinfo : EIATTR_MERCURY_ISA_VERSION
	.align		4
        /*0040*/ 	.byte	0x03, 0x5f
        /*0042*/ 	.short	0x0101


	//----- nvinfo : EIATTR_VRC_CTA_INIT_COUNT
	.align		4
        /*0044*/ 	.byte	0x02, 0x4a
	.zero		1
	.zero		1


	//----- nvinfo : EIATTR_EXIT_INSTR_OFFSETS
	.align		4
        /*0048*/ 	.byte	0x04, 0x1c
        /*004a*/ 	.short	(.L_6193 - .L_6192)


	//   ....[0]....
.L_6192:
        /*004c*/ 	.word	0x00000980


	//   ....[1]....
        /*0050*/ 	.word	0x000009e0


	//   ....[2]....
        /*0054*/ 	.word	0x00000d40


	//----- nvinfo : EIATTR_MAX_THREADS
	.align		4
.L_6193:
        /*0058*/ 	.byte	0x04, 0x05
        /*005a*/ 	.short	(.L_6195 - .L_6194)
.L_6194:
        /*005c*/ 	.word	0x00000080
        /*0060*/ 	.word	0x00000001
        /*0064*/ 	.word	0x00000001


	//----- nvinfo : EIATTR_CRS_STACK_SIZE
	.align		4
.L_6195:
        /*0068*/ 	.byte	0x04, 0x1e
        /*006a*/ 	.short	(.L_6197 - .L_6196)
.L_6196:
        /*006c*/ 	.word	0x00000000


	//----- nvinfo : EIATTR_CBANK_PARAM_SIZE
	.align		4
.L_6197:
        /*0070*/ 	.byte	0x03, 0x19
        /*0072*/ 	.short	0x0028


	//----- nvinfo : EIATTR_PARAM_CBANK
	.align		4
        /*0074*/ 	.byte	0x04, 0x0a
        /*0076*/ 	.short	(.L_6199 - .L_6198)
	.align		4
.L_6198:
        /*0078*/ 	.word	index@(.nv.constant0._ZN2at6native29vectorized_elementwise_kernelILi4EZZZNS0_21clamp_min_kernel_cudaERNS_18TensorIteratorBaseERKN3c106ScalarEENKUlvE_clEvENKUlvE_clEvEUlhE_St5arrayIPcLm2EEEEviT0_T1_)
        /*007c*/ 	.short	0x0380
        /*007e*/ 	.short	0x0028


	//----- nvinfo : EIATTR_SW_WAR
	.align		4
.L_6199:
        /*0080*/ 	.byte	0x04, 0x36
        /*0082*/ 	.short	(.L_6201 - .L_6200)
.L_6200:
        /*0084*/ 	.word	0x00000008
.L_6201:


//--------------------- .nv.info._ZN2at6native29vectorized_elementwise_kernelILi8EZZZNS0_21clamp_min_kernel_cudaERNS_18TensorIteratorBaseERKN3c106ScalarEENKUlvE_clEvENKUlvE_clEvEUlhE_St5arrayIPcLm2EEEEviT0_T1_ --------------------------
	.section	.nv.info._ZN2at6native29vectorized_elementwise_kernelILi8EZZZNS0_21clamp_min_kernel_cudaERNS_18TensorIteratorBaseERKN3c106ScalarEENKUlvE_clEvENKUlvE_clEvEUlhE_St5arrayIPcLm2EEEEviT0_T1_,"",@"SHT_CUDA_INFO"
	.sectionflags	@""
	.align	4


	//----- nvinfo : EIATTR_CUDA_API_VERSION
	.align		4
        /*0000*/ 	.byte	0x04, 0x37
        /*0002*/ 	.short	(.L_6203 - .L_6202)
.L_6202:
        /*0004*/ 	.word	0x00000082


	//----- nvinfo : EIATTR_KPARAM_INFO
	.align		4
.L_6203:
        /*0008*/ 	.byte	0x04, 0x17
        /*000a*/ 	.short	(.L_6205 - .L_6204)
.L_6204:
        /*000c*/ 	.word	0x00000000
        /*0010*/ 	.short	0x0002
        /*0012*/ 	.short	0x0018
        /*0014*/ 	.byte	0x00, 0xf0, 0x41, 0x00


	//----- nvinfo : EIATTR_KPARAM_INFO
	.align		4
.L_6205:
        /*0018*/ 	.byte	0x04, 0x17
        /*001a*/ 	.short	(.L_6207 - .L_6206)
.L_6206:
        /*001c*/ 	.word	0x00000000
        /*0020*/ 	.short	0x0001
        /*0022*/ 	.short	0x0008
        /*0024*/ 	.byte	0x00, 0xf0, 0x41, 0x00


	//----- nvinfo : EIATTR_KPARAM_INFO
	.align		4
.L_6207:
        /*0028*/ 	.byte	0x04, 0x17
        /*002a*/ 	.short	(.L_6209 - .L_6208)
.L_6208:
        /*002c*/ 	.word	0x00000000
        /*0030*/ 	.short	0x0000
        /*0032*/ 	.short	0x0000
        /*0034*/ 	.byte	0x00, 0xf0, 0x11, 0x00


	//----- nvinfo : EIATTR_SPARSE_MMA_MASK
	.align		4
.L_6209:
        /*0038*/ 	.byte	0x03, 0x50
        /*003a*/ 	.short	0x0000


	//----- nvinfo : EIATTR_MAXREG_COUNT
	.align		4
        /*003c*/ 	.byte	0x03, 0x1b
        /*003e*/ 	.short	0x00ff


	//----- nvinfo : EIATTR_MERCURY_ISA_VERSION
	.align		4
        /*0040*/ 	.byte	0x03, 0x5f
        /*0042*/ 	.short	0x0101


	//----- nvinfo : EIATTR_VRC_CTA_INIT_COUNT
	.align		4
        /*0044*/ 	.byte	0x02, 0x4a
	.zero		1
	.zero		1


	//----- nvinfo : EIATTR_EXIT_INSTR_OFFSETS
	.align		4
        /*0048*/ 	.byte	0x04, 0x1c
        /*004a*/ 	.short	(.L_6211 - .L_6210)


	//   ....[0]....
.L_6210:
        /*004c*/ 	.word	0x00000980


	//   ....[1]....
        /*0050*/ 	.word	0x000009e0


	//   ....[2]....
        /*0054*/ 	.word	0x00000d30


	//----- nvinfo : EIATTR_MAX_THREADS
	.align		4
.L_6211:
        /*0058*/ 	.byte	0x04, 0x05
        /*005a*/ 	.short	(.L_6213 - .L_6212)
.L_6212:
        /*005c*/ 	.word	0x00000080
        /*0060*/ 	.word	0x00000001
        /*0064*/ 	.word	0x00000001


	//----- nvinfo : EIATTR_CRS_STACK_SIZE
	.align		4
.L_6213:
        /*0068*/ 	.byte	0x04, 0x1e
        /*006a*/ 	.short	(.L_6215 - .L_6214)
.L_6214:
        /*006c*/ 	.word	0x00000000


	//----- nvinfo : EIATTR_CBANK_PARAM_SIZE
	.align		4
.L_6215:
        /*0070*/ 	.byte	0x03, 0x19
        /*0072*/ 	.short	0x0028


	//----- nvinfo : EIATTR_PARAM_CBANK
	.align		4
        /*0074*/ 	.byte	0x04, 0x0a
        /*0076*/ 	.short	(.L_6217 - .L_6216)
	.align		4
.L_6216:
        /*0078*/ 	.word	index@(.nv.constant0._ZN2at6native29vectorized_elementwise_kernelILi8EZZZNS0_21clamp_min_kernel_cudaERNS_18TensorIteratorBaseERKN3c106ScalarEENKUlvE_clEvENKUlvE_clEvEUlhE_St5arrayIPcLm2EEEEviT0_T1_)
        /*007c*/ 	.short	0x0380
        /*007e*/ 	.short	0x0028


	//----- nvinfo : EIATTR_SW_WAR
	.align		4
.L_6217:
        /*0080*/ 	.byte	0x04, 0x36
        /*0082*/ 	.short	(.L_6219 - .L_6218)
.L_6218:
        /*0084*/ 	.word	0x00000008
.L_6219:


//--------------------- .nv.info._ZN2at6native18elementwise_kernelILi128ELi4EZNS0_15gpu_kernel_implIZZZNS0_17clamp_kernel_cudaERNS_18TensorIteratorBaseERKN3c106ScalarES8_ENKUlvE_clEvENKUlvE7_clEvEUlNS5_8BFloat16EE_EEvS4_RKT_EUliE_EEviT1_ --------------------------
	.section	.nv.info._ZN2at6native18elementwise_kernelILi128ELi4EZNS0_15gpu_kernel_implIZZZNS0_17clamp_kernel_cudaERNS_18TensorIteratorBaseERKN3c106ScalarES8_ENKUlvE_clEvENKUlvE7_clEvEUlNS5_8BFloat16EE_EEvS4_RKT_EUliE_EEviT1_,"",@"SHT_CUDA_INFO"
	.sectionflags	@""
	.align	4


	//----- nvinfo : EIATTR_CUDA_API_VERSION
	.align		4
        /*0000*/ 	.byte	0x04, 0x37
        /*0002*/ 	.short	(.L_6221 - .L_6220)
.L_6220:
        /*0004*/ 	.word	0x00000082


	//----- nvinfo : EIATTR_KPARAM_INFO
	.align		4
.L_6221:
        /*0008*/ 	.byte	0x04, 0x17
        /*000a*/ 	.short	(.L_6223 - .L_6222)
.L_6222:
        /*000c*/ 	.word	0x00000000
        /*0010*/ 	.short	0x0001
        /*0012*/ 	.short	0x0008
        /*0014*/ 	.byte	0x00, 0xf0, 0xa1, 0x08


	//----- nvinfo : EIATTR_KPARAM_INFO
	.align		4
.L_6223:
        /*0018*/ 	.byte	0x04, 0x17
        /*001a*/ 	.short	(.L_6225 - .L_6224)
.L_6224:
        /*001c*/ 	.word	0x00000000
        /*0020*/ 	.short	0x0000
        /*0022*/ 	.short	0x0000
        /*0024*/ 	.byte	0x00, 0xf0, 0x11, 0x00


	//----- nvinfo : EIATTR_SPARSE_MMA_MASK
	.align		4
.L_6225:
        /*0028*/ 	.byte	0x03, 0x50
        /*002a*/ 	.short	0x0000


	//----- nvinfo : EIATTR_MAXREG_COUNT
	.align		4
        /*002c*/ 	.byte	0x03, 0x1b
        /*002e*/ 	.short	0x0080


	//----- nvinfo : EIATTR_EXTERNS
	.align		4
        /*0030*/ 	.byte	0x04, 0x0f
        /*0032*/ 	.short	(.L_6227 - .L_6226)


	//   ....[0]....
	.align		4
.L_6226:
        /*0034*/ 	.word	index@(__assertfail)


	//----- nvinfo : EIATTR_MERCURY_ISA_VERSION
	.align		4
.L_6227:
        /*0038*/ 	.byte	0x03, 0x5f
        /*003a*/ 	.short	0x0101


	//----- nvinfo : EIATTR_VRC_CTA_INIT_COUNT
	.align		4
        /*003c*/ 	.byte	0x02, 0x4a
	.zero		1
	.zero		1


	//----- nvinfo : EIATTR_SYSCALL_OFFSETS
	.align		4
        /*0040*/ 	.byte	0x04, 0x46
        /*0042*/ 	.short	(.L_6229 - .L_6228)


	//   ....[0]....
.L_6228:
        /*0044*/ 	.word	0x00002300


	//   ....[1]....
        /*0048*/ 	.word	0x00003290


	//   ....[2]....
        /*004c*/ 	.word	0x00005720


	//   ....[3]....
        /*0050*/ 	.word	0x000064f0


	//   ....[4]....
        /*0054*/ 	.word	0x00008a70


	//   ....[5]....
        /*0058*/ 	.word	0x00009840


	//   ....[6]....
        /*005c*/ 	.word	0x0000bdd0


	//   ....[7]....
        /*0060*/ 	.word	0x0000cb70


	//----- nvinfo : EIATTR_EXIT_INSTR_OFFSETS
	.align		4
.L_6229:
        /*0064*/ 	.byte	0x04, 0x1c
        /*0066*/ 	.short	(.L_6231 - .L_6230)


	//   ....[0]....
.L_6230:
        /*0068*/ 	.word	0x00009b00


	//   ....[1]....
        /*006c*/ 	.word	0x0000bff0


	//   ....[2]....
        /*0070*/ 	.word	0x0000c030


	//   ....[3]....
        /*0074*/ 	.word	0x0000c0d0


	//   ....[4]....
        /*0078*/ 	.word	0x0000c110


	//   ....[5]....
        /*007c*/ 	.word	0x0000c150


	//   ....[6]....
        /*0080*/ 	.word	0x0000c1e0


	//   ....[7]....
        /*0084*/ 	.word	0x0000c220


	//   ....[8]....
        /*0088*/ 	.word	0x0000c2c0


	//   ....[9]....
        /*008c*/ 	.word	0x0000c310


	//   ....[10]....
        /*0090*/ 	.word	0x0000c360


	//   ....[11]....
        /*0094*/ 	.word	0x0000c440


	//   ....[12]....
        /*0098*/ 	.word	0x0000c5b0


	//   ....[13]....
        /*009c*/ 	.word	0x0000c720


	//   ....[14]....
        /*00a0*/ 	.word	0x0000c880


	//   ....[15]....
        /*00a4*/ 	.word	0x0000c8c0


	//   ....[16]....
        /*00a8*/ 	.word	0x0000c900


	//   ....[17]....
        /*00ac*/ 	.word	0x0000c9b0


	//   ....[18]....
        /*00b0*/ 	.word	0x0000ca10


	//   ....[19]....
        /*00b4*/ 	.word	0x0000cb80


	//   ....[20]....
        /*00b8*/ 	.word	0x0000cc90


	//   ....[21]....
        /*00bc*/ 	.word	0x0000cdd0


	//   ....[22]....
        /*00c0*/ 	.word	0x0000cdf0


	//----- nvinfo : EIATTR_MAX_THREADS
	.align		4
.L_6231:
        /*00c4*/ 	.byte	0x04, 0x05
        /*00c6*/ 	.short	(.L_6233 - .L_6232)
.L_6232:
        /*00c8*/ 	.word	0x00000080
        /*00cc*/ 	.word	0x00000001
        /*00d0*/ 	.word	0x00000001


	//----- nvinfo : EIATTR_CRS_STACK_SIZE
	.align		4
.L_6233:
        /*00d4*/ 	.byte	0x04, 0x1e
        /*00d6*/ 	.short	(.L_6235 - .L_6234)
.L_6234:
        /*00d8*/ 	.word	0x00000000


	//----- nvinfo : EIATTR_CBANK_PARAM_SIZE
	.align		4
.L_6235:
        /*00dc*/ 	.byte	0x03, 0x19
        /*00de*/ 	.short	0x0230


	//----- nvinfo : EIATTR_PARAM_CBANK
	.align		4
        /*00e0*/ 	.byte	0x04, 0x0a
        /*00e2*/ 	.short	(.L_6237 - .L_6236)
	.align		4
.L_6236:
        /*00e4*/ 	.word	index@(.nv.constant0._ZN2at6native18elementwise_kernelILi128ELi4EZNS0_15gpu_kernel_implIZZZNS0_17clamp_kernel_cudaERNS_18TensorIteratorBaseERKN3c106ScalarES8_ENKUlvE_clEvENKUlvE7_clEvEUlNS5_8BFloat16EE_EEvS4_RKT_EUliE_EEviT1_)
        /*00e8*/ 	.short	0x0380
        /*00ea*/ 	.short	0x0230


	//----- nvinfo : EIATTR_SW_WAR
	.align		4
.L_6237:
        /*00ec*/ 	.byte	0x04, 0x36
        /*00ee*/ 	.short	(.L_6239 - .L_6238)
.L_6238:
        /*00f0*/ 	.word	0x00000008
.L_6239:


//--------------------- .nv.info._ZN2at6native27unrolled_elementwise_kernelIZZZNS0_17clamp_kernel_cudaERNS_18TensorIteratorBaseERKN3c106ScalarES7_ENKUlvE_clEvENKUlvE7_clEvEUlNS4_8BFloat16EE_St5arrayIPcLm2EELi4E23TrivialOffsetCalculatorILi1EjESG_NS0_6memory12LoadWithCastILi1EEENSH_13StoreWithCastILi1EEEEEviT_T0_T2_T3_T4_T5_ --------------------------
	.section	.nv.info._ZN2at6native27unrolled_elementwise_kernelIZZZNS0_17clamp_kernel_cudaERNS_18TensorIteratorBaseERKN3c106ScalarES7_ENKUlvE_clEvENKUlvE7_clEvEUlNS4_8BFloat16EE_St5arrayIPcLm2EELi4E23TrivialOffsetCalculatorILi1EjESG_NS0_6memory12LoadWithCastILi1EEENSH_13StoreWithCastILi1EEEEEviT_T0_T2_T3_T4_T5_,"",@"SHT_CUDA_INFO"
	.sectionflags	@""
	.align	4


	//----- nvinfo : EIATTR_CUDA_API_VERSION
	.align		4
        /*0000*/ 	.byte	0x04, 0x37
        /*0002*/ 	.short	(.L_6241 - .L_6240)
.L_6240:
        /*0004*/ 	.word	0x00000082


	//----- nvinfo : EIATTR_KPARAM_INFO
	.align		4
.L_6241:
        /*0008*/ 	.byte	0x04, 0x17
        /*000a*/ 	.short	(.L_6243 - .L_6242)
.L_6242:
        /*000c*/ 	.word	0x00000000
        /*0010*/ 	.short	0x0006
        /*0012*/ 	.short	0x0034
        /*0014*/ 	.byte	0x00, 0xf0, 0x21, 0x00


	//----- nvinfo : EIATTR_KPARAM_INFO
	.align		4
.L_6243:
        /*0018*/ 	.byte	0x04, 0x17
        /*001a*/ 	.short	(.L_6245 - .L_6244)
.L_6244:
        /*001c*/ 	.word	0x00000000
        /*0020*/ 	.short	0x0005
        /*0022*/ 	.short	0x002c
        /*0024*/ 	.byte	0x00, 0xf0, 0x21, 0x00


	//----- nvinfo : EIATTR_KPARAM_INFO
	.align		4
.L_6245:
        /*0028*/ 	.byte	0x04, 0x17
        /*002a*/ 	.short	(.L_6247 - .L_6246)
.L_6246:
        /*002c*/ 	.word	0x00000000
        /*0030*/ 	.short	0x0004
        /*0032*/ 	.short	0x0029
        /*0034*/ 	.byte	0x00, 0xf0, 0x05, 0x00


	//----- nvinfo : EIATTR_KPARAM_INFO
	.align		4
.L_6247:
        /*0038*/ 	.byte	0x04, 0x17
        /*003a*/ 	.short	(.L_6249 - .L_6248)
.L_6248:
        /*003c*/ 	.word	0x00000000
        /*0040*/ 	.short	0x0003
        /*0042*/ 	.short	0x0028
        /*0044*/ 	.byte	0x00, 0xf0, 0x05, 0x00


	//----- nvinfo : EIATTR_KPARAM_INFO
	.align		4
.L_6249:
        /*0048*/ 	.byte	0x04, 0x17
        /*004a*/ 	.short	(.L_6251 - .L_6250)
.L_6250:
        /*004c*/ 	.word	0x00000000
        /*0050*/ 	.short	0x0002
        /*0052*/ 	.short	0x0018
        /*0054*/ 	.byte	0x00, 0xf0, 0x41, 0x00


	//----- nvinfo : EIATTR_KPARAM_INFO
	.align		4
.L_6251:
        /*0058*/ 	.byte	0x04, 0x17
        /*005a*/ 	.short	(.L_6253 - .L_6252)
.L_6252:
        /*005c*/ 	.word	0x00000000
        /*0060*/ 	.short	0x0001
        /*0062*/ 	.short	0x0008
        /*0064*/ 	.byte	0x00, 0xf0, 0x41, 0x00


	//----- nvinfo : EIATTR_KPARAM_INFO
	.align		4
.L_6253:
        /*0068*/ 	.byte	0x04, 0x17
        /*006a*/ 	.short	(.L_6255 - .L_6254)
.L_6254:
        /*006c*/ 	.word	0x00000000
        /*0070*/ 	.short	0x0000
        /*0072*/ 	.short	0x0000
        /*0074*/ 	.byte	0x00, 0xf0, 0x11, 0x00


	//----- nvinfo : EIATTR_SPARSE_MMA_MASK
	.align		4
.L_6255:
        /*0078*/ 	.byte	0x03, 0x50
        /*007a*/ 	.short	0x0000


	//----- nvinfo : EIATTR_MAXREG_COUNT
	.align		4
        /*007c*/ 	.byte	0x03, 0x1b
        /*007e*/ 	.short	0x00ff


	//----- nvinfo : EIATTR_EXTERNS
	.align		4
        /*0080*/ 	.byte	0x04, 0x0f
        /*0082*/ 	.short	(.L_6257 - .L_6256)


	//   ....[0]....
	.align		4
.L_6256:
        /*0084*/ 	.word	index@(__assertfail)


	//----- nvinfo : EIATTR_MERCURY_ISA_VERSION
	.align		4
.L_6257:
        /*0088*/ 	.byte	0x03, 0x5f
        /*008a*/ 	.short	0x0101


	//----- nvinfo : EIATTR_VRC_CTA_INIT_COUNT
	.align		4
        /*008c*/ 	.byte	0x02, 0x4a
	.zero		1
	.zero		1


	//----- nvinfo : EIATTR_SYSCALL_OFFSETS
	.align		4
        /*0090*/ 	.byte	0x04, 0x46
        /*0092*/ 	.short	(.L_6259 - .L_6258)


	//   ....[0]....
.L_6258:
        /*0094*/ 	.word	0x00001000


	//   ....[1]....
        /*0098*/ 	.word	0x000021e0


	//   ....[2]....
        /*009c*/ 	.word	0x00003300


	//   ....[3]....
        /*00a0*/ 	.word	0x00004420


	//   ....[4]....
        /*00a4*/ 	.word	0x00005760


	//   ....[5]....
        /*00a8*/ 	.word	0x00006640


	//   ....[6]....
        /*00ac*/ 	.word	0x000075c0


	//   ....[7]....
        /*00b0*/ 	.word	0x00008540


	//----- nvinfo : EIATTR_EXIT_INSTR_OFFSETS
	.align		4
.L_6259:
        /*00b4*/ 	.byte	0x04, 0x1c
        /*00b6*/ 	.short	(.L_6261 - .L_6260)


	//   ....[0]....
.L_6260:
        /*00b8*/ 	.word	0x00007870


	//   ....[1]....
        /*00bc*/ 	.word	0x000079c0


	//   ....[2]....
        /*00c0*/ 	.word	0x00007a00


	//   ....[3]....
        /*00c4*/ 	.word	0x00007aa0


	//   ....[4]....
        /*00c8*/ 	.word	0x00007ae0


	//   ....[5]....
        /*00cc*/ 	.word	0x00007b20


	//   ....[6]....
        /*00d0*/ 	.word	0x00007bb0


	//   ....[7]....
        /*00d4*/ 	.word	0x00007bf0


	//   ....[8]....
        /*00d8*/ 	.word	0x00007c90


	//   ....[9]....
        /*00dc*/ 	.word	0x00007ce0


	//   ....[10]....
        /*00e0*/ 	.word	0x00007d30


	//   ....[11]....
        /*00e4*/ 	.word	0x00007e10


	//   ....[12]....
        /*00e8*/ 	.word	0x00007f80


	//   ....[13]....
        /*00ec*/ 	.word	0x000080f0


	//   ....[14]....
        /*00f0*/ 	.word	0x00008250


	//   ....[15]....
        /*00f4*/ 	.word	0x00008290


	//   ....[16]....
        /*00f8*/ 	.word	0x000082d0


	//   ....[17]....
        /*00fc*/ 	.word	0x00008380


	//   ....[18]....
        /*0100*/ 	.word	0x000083e0


	//   ....[19]....
        /*0104*/ 	.word	0x00008550


	//   ....[20]....
        /*0108*/ 	.word	0x00008660


	//   ....[21]....
        /*010c*/ 	.word	0x000087a0


	//   ....[22]....
        /*0110*/ 	.word	0x000087c0


	//----- nvinfo : EIATTR_MAX_THREADS
	.align		4
.L_6261:
        /*0114*/ 	.byte	0x04, 0x05
        /*0116*/ 	.short	(.L_6263 - .L_6262)
.L_6262:
        /*0118*/ 	.word	0x00000080
        /*011c*/ 	.word	0x00000001
        /*0120*/ 	.word	0x00000001


	//----- nvinfo : EIATTR_CRS_STACK_SIZE
	.align		4
.L_6263:
        /*0124*/ 	.byte	0x04, 0x1e
        /*0126*/ 	.short	(.L_6265 - .L_6264)
.L_6264:
        /*0128*/ 	.word	0x00000000


	//----- nvinfo : EIATTR_CBANK_PARAM_SIZE
	.align		4
.L_6265:
        /*012c*/ 	.byte	0x03, 0x19
        /*012e*/ 	.short	0x003c


	//----- nvinfo : EIATTR_PARAM_CBANK
	.align		4
        /*0130*/ 	.byte	0x04, 0x0a
        /*0132*/ 	.short	(.L_6267 - .L_6266)
	.align		4
.L_6266:
        /*0134*/ 	.word	index@(.nv.constant0._ZN2at6native27unrolled_elementwise_kernelIZZZNS0_17clamp_kernel_cudaERNS_18TensorIteratorBaseERKN3c106ScalarES7_ENKUlvE_clEvENKUlvE7_clEvEUlNS4_8BFloat16EE_St5arrayIPcLm2EELi4E23TrivialOffsetCalculatorILi1EjESG_NS0_6memory12LoadWithCastILi1EEENSH_13StoreWithCastILi1EEEEEviT_T0_T2_T3_T4_T5_)
        /*0138*/ 	.short	0x0380
        /*013a*/ 	.short	0x003c


	//----- nvinfo : EIATTR_SW_WAR
	.align		4
.L_6267:
        /*013c*/ 	.byte	0x04, 0x36
        /*013e*/ 	.short	(.L_6269 - .L_6268)
.L_6268:
        /*0140*/ 	.word	0x00000008
.L_6269:


//--------------------- .nv.info._ZN2at6native18elementwise_kernelILi128ELi4EZNS0_22gpu_kernel_impl_nocastIZZZNS0_17clamp_kernel_cudaERNS_18TensorIteratorBaseERKN3c106ScalarES8_ENKUlvE_clEvENKUlvE7_clEvEUlNS5_8BFloat16EE_EEvS4_RKT_EUliE_EEviT1_ --------------------------
	.section	.nv.info._ZN2at6native18elementwise_kernelILi128ELi4EZNS0_22gpu_kernel_impl_nocastIZZZNS0_17clamp_kernel_cudaERNS_18TensorIteratorBaseERKN3c106ScalarES8_ENKUlvE_clEvENKUlvE7_clEvEUlNS5_8BFloat16EE_EEvS4_RKT_EUliE_EEviT1_,"",@"SHT_CUDA_INFO"
	.sectionflags	@""
	.align	4


	//----- nvinfo : EIATTR_CUDA_API_VERSION
	.align		4
        /*0000*/ 	.byte	0x04, 0x37
        /*0002*/ 	.short	(.L_6271 - .L_6270)
.L_6270:
        /*0004*/ 	.word	0x00000082


	//----- nvinfo : EIATTR_KPARAM_INFO
	.align		4
.L_6271:
        /*0008*/ 	.byte	0x04, 0x17
        /*000a*/ 	.short	(.L_6273 - .L_6272)
.L_6272:
        /*000c*/ 	.word	0x00000000
        /*0010*/ 	.short	0x0001
        /*0012*/ 	.short	0x0008
        /*0014*/ 	.byte	0x00, 0xf0, 0x81, 0x08


	//----- nvinfo : EIATTR_KPARAM_INFO
	.align		4
.L_6273:
        /*0018*/ 	.byte	0x04, 0x17
        /*001a*/ 	.short	(.L_6275 - .L_6274)
.L_6274:
        /*001c*/ 	.word	0x00000000
        /*0020*/ 	.short	0x0000
        /*0022*/ 	.short	0x0000
        /*0024*/ 	.byte	0x00, 0xf0, 0x11, 0x00


	//----- nvinfo : EIATTR_SPARSE_MMA_MASK
	.align		4
.L_6275:
        /*0028*/ 	.byte	0x03, 0x50
        /*002a*/ 	.short	0x0000


	//----- nvinfo : EIATTR_MAXREG_COUNT
	.align		4
        /*002c*/ 	.byte	0x03, 0x1b
        /*002e*/ 	.short	0x0080


	//----- nvinfo : EIATTR_MERCURY_ISA_VERSION
	.align		4
        /*0030*/ 	.byte	0x03, 0x5f
        /*0032*/ 	.short	0x0101


	//----- nvinfo : EIATTR_VRC_CTA_INIT_COUNT
	.align		4
        /*0034*/ 	.byte	0x02, 0x4a
	.zero		1
	.zero		1


	//----- nvinfo : EIATTR_EXIT_INSTR_OFFSETS
	.align		4
        /*0038*/ 	.byte	0x04, 0x1c
        /*003a*/ 	.short	(.L_6277 - .L_6276)


	//   ....[0]....
.L_6276:
        /*003c*/ 	.word	0x00000410


	//   ....[1]....
        /*0040*/ 	.word	0x000004e0


	//   ....[2]....
        /*0044*/ 	.word	0x00004120


	//   ....[3]....
        /*0048*/ 	.word	0x000054c0


	//----- nvinfo : EIATTR_MAX_THREADS
	.align		4
.L_6277:
        /*004c*/ 	.byte	0x04, 0x05
        /*004e*/ 	.short	(.L_6279 - .L_6278)
.L_6278:
        /*0050*/ 	.word	0x00000080
        /*0054*/ 	.word	0x00000001
        /*0058*/ 	.word	0x00000001


	//----- nvinfo : EIATTR_CRS_STACK_SIZE
	.align		4
.L_6279:
        /*005c*/ 	.byte	0x04, 0x1e
        /*005e*/ 	.short	(.L_6281 - .L_6280)
.L_6280:
        /*0060*/ 	.word	0x00000000


	//----- nvinfo : EIATTR_CBANK_PARAM_SIZE
	.align		4
.L_6281:
        /*0064*/ 	.byte	0x03, 0x19
        /*0066*/ 	.short	0x0228


	//----- nvinfo : EIATTR_PARAM_CBANK
	.align		4
        /*0068*/ 	.byte	0x04, 0x0a
        /*006a*/ 	.short	(.L_6283 - .L_6282)
	.align		4
.L_6282:
        /*006c*/ 	.word	index@(.nv.constant0._ZN2at6native18elementwise_kernelILi128ELi4EZNS0_22gpu_kernel_impl_nocastIZZZNS0_17clamp_kernel_cudaERNS_18TensorIteratorBaseERKN3c106ScalarES8_ENKUlvE_clEvENKUlvE7_clEvEUlNS5_8BFloat16EE_EEvS4_RKT_EUliE_EEviT1_)
        /*0070*/ 	.short	0x0380
        /*0072*/ 	.short	0x0228


	//----- nvinfo : EIATTR_SW_WAR
	.align		4
.L_6283:
        /*0074*/ 	.byte	0x04, 0x36
        /*0076*/ 	.short	(.L_6285 - .L_6284)
.L_6284:
        /*0078*/ 	.word	0x00000008
.L_6285:


//--------------------- .nv.info._ZN2at6native27unrolled_elementwise_kernelIZZZNS0_17clamp_kernel_cudaERNS_18TensorIteratorBaseERKN3c106ScalarES7_ENKUlvE_clEvENKUlvE7_clEvEUlNS4_8BFloat16EE_St5arrayIPcLm2EELi4E23TrivialOffsetCalculatorILi1EjESG_NS0_6memory15LoadWithoutCastENSH_16StoreWithoutCastEEEviT_T0_T2_T3_T4_T5_ --------------------------
	.section	.nv.info._ZN2at6native27unrolled_elementwise_kernelIZZZNS0_17clamp_kernel_cudaERNS_18TensorIteratorBaseERKN3c106ScalarES7_ENKUlvE_clEvENKUlvE7_clEvEUlNS4_8BFloat16EE_St5arrayIPcLm2EELi4E23TrivialOffsetCalculatorILi1EjESG_NS0_6memory15LoadWithoutCastENSH_16StoreWithoutCastEEEviT_T0_T2_T3_T4_T5_,"",@"SHT_CUDA_INFO"
	.sectionflags	@""
	.align	4


	//----- nvinfo : EIATTR_CUDA_API_VERSION
	.align		4
        /*0000*/ 	.byte	0x04, 0x37
        /*0002*/ 	.short	(.L_6287 - .L_6286)
.L_6286:
        /*0004*/ 	.word	0x00000082


	//----- nvinfo : EIATTR_KPARAM_INFO
	.align		4
.L_6287:
        /*0008*/ 	.byte	0x04, 0x17
        /*000a*/ 	.short	(.L_6289 - .L_6288)
.L_6288:
        /*000c*/ 	.word	0x00000000
        /*0010*/ 	.short	0x0006
        /*0012*/ 	.short	0x002b
        /*0014*/ 	.byte	0x00, 0xf0, 0x05, 0x00


	//----- nvinfo : EIATTR_KPARAM_INFO
	.align		4
.L_6289:
        /*0018*/ 	.byte	0x04, 0x17
        /*001a*/ 	.short	(.L_6291 - .L_6290)
.L_6290:
        /*001c*/ 	.word	0x00000000
        /*0020*/ 	.short	0x0005
        /*0022*/ 	.short	0x002a
        /*0024*/ 	.byte	0x00, 0xf0, 0x05, 0x00


	//----- nvinfo : EIATTR_KPARAM_INFO
	.align		4
.L_6291:
        /*0028*/ 	.byte	0x04, 0x17
        /*002a*/ 	.short	(.L_6293 - .L_6292)
.L_6292:
        /*002c*/ 	.word	0x00000000
        /*0030*/ 	.short	0x0004
        /*0032*/ 	.short	0x0029
        /*0034*/ 	.byte	0x00, 0xf0, 0x05, 0x00


	//----- nvinfo : EIATTR_KPARAM_INFO
	.align		4
.L_6293:
        /*0038*/ 	.byte	0x04, 0x17
        /*003a*/ 	.short	(.L_6295 - .L_6294)
.L_6294:
        /*003c*/ 	.word	0x00000000
        /*0040*/ 	.short	0x0003
        /*0042*/ 	.short	0x0028
        /*0044*/ 	.byte	0x00, 0xf0, 0x05, 0x00


	//----- nvinfo : EIATTR_KPARAM_INFO
	.align		4
.L_6295:
        /*0048*/ 	.byte	0x04, 0x17
        /*004a*/ 	.short	(.L_6297 - .L_6296)
.L_6296:
        /*004c*/ 	.word	0x00000000
        /*0050*/ 	.short	0x0002
        /*0052*/ 	.short	0x0018
        /*0054*/ 	.byte	0x00, 0xf0, 0x41, 0x00


	//----- nvinfo : EIATTR_KPARAM_INFO
	.align		4
.L_6297:
        /*0058*/ 	.byte	0x04, 0x17
        /*005a*/ 	.short	(.L_6299 - .L_6298)
.L_6298:
        /*005c*/ 	.word	0x00000000
        /*0060*/ 	.short	0x0001
        /*0062*/ 	.short	0x0008
        /*0064*/ 	.byte	0x00, 0xf0, 0x41, 0x00


	//----- nvinfo : EIATTR_KPARAM_INFO
	.align		4
.L_6299:
        /*0068*/ 	.byte	0x04, 0x17
        /*006a*/ 	.short	(.L_6301 - .L_6300)
.L_6300:
        /*006c*/ 	.word	0x00000000
        /*0070*/ 	.short	0x0000
        /*0072*/ 	.short	0x0000
        /*0074*/ 	.byte	0x00, 0xf0, 0x11, 0x00


	//----- nvinfo : EIATTR_SPARSE_MMA_MASK
	.align		4
.L_6301:
        /*0078*/ 	.byte	0x03, 0x50
        /*007a*/ 	.short	0x0000


	//----- nvinfo : EIATTR_MAXREG_COUNT
	.align		4
        /*007c*/ 	.byte	0x03, 0x1b
        /*007e*/ 	.short	0x00ff


	//----- nvinfo : EIATTR_MERCURY_ISA_VERSION
	.align		4
        /*0080*/ 	.byte	0x03, 0x5f
        /*0082*/ 	.short	0x0101


	//----- nvinfo : EIATTR_VRC_CTA_INIT_COUNT
	.align		4
        /*0084*/ 	.byte	0x02, 0x4a
	.zero		1
	.zero		1


	//----- nvinfo : EIATTR_EXIT_INSTR_OFFSETS
	.align		4
        /*0088*/ 	.byte	0x04, 0x1c
        /*008a*/ 	.short	(.L_6303 - .L_6302)


	//   ....[0]....
.L_6302:
        /*008c*/ 	.word	0x000006b0


	//   ....[1]....
        /*0090*/ 	.word	0x00000700


	//----- nvinfo : EIATTR_MAX_THREADS
	.align		4
.L_6303:
        /*0094*/ 	.byte	0x04, 0x05
        /*0096*/ 	.short	(.L_6305 - .L_6304)
.L_6304:
        /*0098*/ 	.word	0x00000080
        /*009c*/ 	.word	0x00000001
        /*00a0*/ 	.word	0x00000001


	//----- nvinfo : EIATTR_CRS_STACK_SIZE
	.align		4
.L_6305:
        /*00a4*/ 	.byte	0x04, 0x1e
        /*00a6*/ 	.short	(.L_6307 - .L_6306)
.L_6306:
        /*00a8*/ 	.word	0x00000000


	//----- nvinfo : EIATTR_CBANK_PARAM_SIZE
	.align		4
.L_6307:
        /*00ac*/ 	.byte	0x03, 0x19
        /*00ae*/ 	.short	0x002c


	//----- nvinfo : EIATTR_PARAM_CBANK
	.align		4
        /*00b0*/ 	.byte	0x04, 0x0a
        /*00b2*/ 	.short	(.L_6309 - .L_6308)
	.align		4
.L_6308:
        /*00b4*/ 	.word	index@(.nv.constant0._ZN2at6native27unrolled_elementwise_kernelIZZZNS0_17clamp_kernel_cudaERNS_18TensorIteratorBaseERKN3c106ScalarES7_ENKUlvE_clEvENKUlvE7_clEvEUlNS4_8BFloat16EE_St5arrayIPcLm2EELi4E23TrivialOffsetCalculatorILi1EjESG_NS0_6memory15LoadWithoutCastENSH_16StoreWithoutCastEEEviT_T0_T2_T3_T4_T5_)
        /*00b8*/ 	.short	0x0380
        /*00ba*/ 	.short	0x002c


	//----- nvinfo : EIATTR_SW_WAR
	.align		4
.L_6309:
        /*00bc*/ 	.byte	0x04, 0x36
        /*00be*/ 	.short	(.L_6311 - .L_6310)
.L_6310:
        /*00c0*/ 	.word	0x00000008
.L_6311:


//--------------------- .nv.info._ZN2at6native29vectorized_elementwise_kernelILi2EZZZNS0_17clamp_kernel_cudaERNS_18TensorIteratorBaseERKN3c106ScalarES7_ENKUlvE_clEvENKUlvE7_clEvEUlNS4_8BFloat16EE_St5arrayIPcLm2EEEEviT0_T1_ --------------------------
	.section	.nv.info._ZN2at6native29vectorized_elementwise_kernelILi2EZZZNS0_17clamp_kernel_cudaERNS_18TensorIteratorBaseERKN3c106ScalarES7_ENKUlvE_clEvENKUlvE7_clEvEUlNS4_8BFloat16EE_St5arrayIPcLm2EEEEviT0_T1_,"",@"SHT_CUDA_INFO"
	.sectionflags	@""
	.align	4


	//----- nvinfo : EIATTR_CUDA_API_VERSION
	.align		4
        /*0000*/ 	.byte	0x04, 0x37
        /*0002*/ 	.short	(.L_6313 - .L_6312)
.L_6312:
        /*0004*/ 	.word	0x00000082


	//----- nvinfo : EIATTR_KPARAM_INFO
	.align		4
.L_6313:
        /*0008*/ 	.byte	0x04, 0x17
        /*000a*/ 	.short	(.L_6315 - .L_6314)
.L_6314:
        /*000c*/ 	.word	0x00000000
        /*0010*/ 	.short	0x0002
        /*0012*/ 	.short	0x0018
        /*0014*/ 	.byte	0x00, 0xf0, 0x41, 0x00


	//----- nvinfo : EIATTR_KPARAM_INFO
	.align		4
.L_6315:
        /*0018*/ 	.byte	0x04, 0x17
        /*001a*/ 	.short	(.L_6317 - .L_6316)
.L_6316:
        /*001c*/ 	.word	0x00000000
        /*0020*/ 	.short	0x0001
        /*0022*/ 	.short	0x0008
        /*0024*/ 	.byte	0x00, 0xf0, 0x41, 0x00


	//----- nvinfo : EIATTR_KPARAM_INFO
	.align		4
.L_6317:
        /*0028*/ 	.byte	0x04, 0x17
        /*002a*/ 	.short	(.L_6319 - .L_6318)
.L_6318:
        /*002c*/ 	.word	0x00000000
        /*0030*/ 	.short	0x0000
        /*0032*/ 	.short	0x0000
        /*0034*/ 	.byte	0x00, 0xf0, 0x11, 0x00


	//----- nvinfo : EIATTR_SPARSE_MMA_MASK
	.align		4
.L_6319:
        /*0038*/ 	.byte	0x03, 0x50
        /*003a*/ 	.short	0x0000


	//----- nvinfo : EIATTR_MAXREG_COUNT
	.align		4
        /*003c*/ 	.byte	0x03, 0x1b
        /*003e*/ 	.short	0x00ff


	//----- nvinfo : EIATTR_MERCURY_ISA_VERSION
	.align		4
        /*0040*/ 	.byte	0x03, 0x5f
        /*0042*/ 	.short	0x0101


	//----- nvinfo : EIATTR_VRC_CTA_INIT_COUNT
	.align		4
        /*0044*/ 	.byte	0x02, 0x4a
	.zero		1
	.zero		1


	//----- nvinfo : EIATTR_EXIT_INSTR_OFFSETS
	.align		4
        /*0048*/ 	.byte	0x04, 0x1c
        /*004a*/ 	.short	(.L_6321 - .L_6320)


	//   ....[0]....
.L_6320:
        /*004c*/ 	.word	0x00000df0


	//   ....[1]....
        /*0050*/ 	.word	0x00000e40


	//   ....[2]....
        /*0054*/ 	.word	0x000013e0


	//----- nvinfo : EIATTR_MAX_THREADS
	.align		4
.L_6321:
        /*0058*/ 	.byte	0x04, 0x05
        /*005a*/ 	.short	(.L_6323 - .L_6322)
.L_6322:
        /*005c*/ 	.word	0x00000080
        /*0060*/ 	.word	0x00000001
        /*0064*/ 	.word	0x00000001


	//----- nvinfo : EIATTR_CRS_STACK_SIZE
	.align		4
.L_6323:
        /*0068*/ 	.byte	0x04, 0x1e
        /*006a*/ 	.short	(.L_6325 - .L_6324)
.L_6324:
        /*006c*/ 	.word	0x00000000


	//----- nvinfo : EIATTR_CBANK_PARAM_SIZE
	.align		4
.L_6325:
        /*0070*/ 	.byte	0x03, 0x19
        /*0072*/ 	.short	0x0028


	//----- nvinfo : EIATTR_PARAM_CBANK
	.align		4
        /*0074*/ 	.byte	0x04, 0x0a
        /*0076*/ 	.short	(.L_6327 - .L_6326)
	.align		4
.L_6326:
        /*0078*/ 	.word	index@(.nv.constant0._ZN2at6native29vectorized_elementwise_kernelILi2EZZZNS0_17clamp_kernel_cudaERNS_18TensorIteratorBaseERKN3c106ScalarES7_ENKUlvE_clEvENKUlvE7_clEvEUlNS4_8BFloat16EE_St5arrayIPcLm2EEEEviT0_T1_)
        /*007c*/ 	.short	0x0380
        /*007e*/ 	.short	0x0028


	//----- nvinfo : EIATTR_SW_WAR
	.align		4
.L_6327:
        /*0080*/ 	.byte	0x04, 0x36
        /*0082*/ 	.short	(.L_6329 - .L_6328)
.L_6328:
        /*0084*/ 	.word	0x00000008
.L_6329:


//--------------------- .nv.info._ZN2at6native29vectorized_elementwise_kernelILi4EZZZNS0_17clamp_kernel_cudaERNS_18TensorIteratorBaseERKN3c106ScalarES7_ENKUlvE_clEvENKUlvE7_clEvEUlNS4_8BFloat16EE_St5arrayIPcLm2EEEEviT0_T1_ --------------------------
	.section	.nv.info._ZN2at6native29vectorized_elementwise_kernelILi4EZZZNS0_17clamp_kernel_cudaERNS_18TensorIteratorBaseERKN3c106ScalarES7_ENKUlvE_clEvENKUlvE7_clEvEUlNS4_8BFloat16EE_St5arrayIPcLm2EEEEviT0_T1_,"",@"SHT_CUDA_INFO"
	.sectionflags	@""
	.align	4


	//----- nvinfo : EIATTR_CUDA_API_VERSION
	.align		4
        /*0000*/ 	.byte	0x04, 0x37
        /*0002*/ 	.short	(.L_6331 - .L_6330)
.L_6330:
        /*0004*/ 	.word	0x00000082


	//----- nvinfo : EIATTR_KPARAM_INFO
	.align		4
.L_6331:
        /*0008*/ 	.byte	0x04, 0x17
        /*000a*/ 	.short	(.L_6333 - .L_6332)
.L_6332:
        /*000c*/ 	.word	0x00000000
        /*0010*/ 	.short	0x0002
        /*0012*/ 	.short	0x0018
        /*0014*/ 	.byte	0x00, 0xf0, 0x41, 0x00


	//----- nvinfo : EIATTR_KPARAM_INFO
	.align		4
.L_6333:
        /*0018*/ 	.byte	0x04, 0x17
        /*001a*/ 	.short	(.L_6335 - .L_6334)
.L_6334:
        /*001c*/ 	.word	0x00000000
        /*0020*/ 	.short	0x0001
        /*0022*/ 	.short	0x0008
        /*0024*/ 	.byte	0x00, 0xf0, 0x41, 0x00


	//----- nvinfo : EIATTR_KPARAM_INFO
	.align		4
.L_6335:
        /*0028*/ 	.byte	0x04, 0x17
        /*002a*/ 	.short	(.L_6337 - .L_6336)
.L_6336:
        /*002c*/ 	.word	0x00000000
        /*0030*/ 	.short	0x0000
        /*0032*/ 	.short	0x0000
        /*0034*/ 	.byte	0x00, 0xf0, 0x11, 0x00


	//----- nvinfo : EIATTR_SPARSE_MMA_MASK
	.align		4
.L_6337:
        /*0038*/ 	.byte	0x03, 0x50
        /*003a*/ 	.short	0x0000


	//----- nvinfo : EIATTR_MAXREG_COUNT
	.align		4
        /*003c*/ 	.byte	0x03, 0x1b
        /*003e*/ 	.short	0x00ff


	//----- nvinfo : EIATTR_MERCURY_ISA_VERSION
	.align		4
        /*0040*/ 	.byte	0x03, 0x5f
        /*0042*/ 	.short	0x0101


	//----- nvinfo : EIATTR_VRC_CTA_INIT_COUNT
	.align		4
        /*0044*/ 	.byte	0x02, 0x4a
	.zero		1
	.zero		1


	//----- nvinfo : EIATTR_EXIT_INSTR_OFFSETS
	.align		4
        /*0048*/ 	.byte	0x04, 0x1c
        /*004a*/ 	.short	(.L_6339 - .L_6338)


	//   ....[0]....
.L_6338:
        /*004c*/ 	.word	0x00000df0


	//   ....[1]....
        /*0050*/ 	.word	0x00000e40


	//   ....[2]....
        /*0054*/ 	.word	0x00001390


	//----- nvinfo : EIATTR_MAX_THREADS
	.align		4
.L_6339:
        /*0058*/ 	.byte	0x04, 0x05
        /*005a*/ 	.short	(.L_6341 - .L_6340)
.L_6340:
        /*005c*/ 	.word	0x00000080
        /*0060*/ 	.word	0x00000001
        /*0064*/ 	.word	0x00000001


	//----- nvinfo : EIATTR_CRS_STACK_SIZE
	.align		4
.L_6341:
        /*0068*/ 	.byte	0x04, 0x1e
        /*006a*/ 	.short	(.L_6343 - .L_6342)
.L_6342:
        /*006c*/ 	.word	0x00000000


	//----- nvinfo : EIATTR_CBANK_PARAM_SIZE
	.align		4
.L_6343:
        /*0070*/ 	.byte	0x03, 0x19
        /*0072*/ 	.short	0x0028


	//----- nvinfo : EIATTR_PARAM_CBANK
	.align		4
        /*0074*/ 	.byte	0x04, 0x0a
        /*0076*/ 	.short	(.L_6345 - .L_6344)
	.align		4
.L_6344:
        /*0078*/ 	.word	index@(.nv.constant0._ZN2at6native29vectorized_elementwise_kernelILi4EZZZNS0_17clamp_kernel_cudaERNS_18TensorIteratorBaseERKN3c106ScalarES7_ENKUlvE_clEvENKUlvE7_clEvEUlNS4_8BFloat16EE_St5arrayIPcLm2EEEEviT0_T1_)
        /*007c*/ 	.short	0x0380
        /*007e*/ 	.short	0x0028


	//----- nvinfo : EIATTR_SW_WAR
	.align		4
.L_6345:
        /*0080*/ 	.byte	0x04, 0x36
        /*0082*/ 	.short	(.L_6347 - .L_6346)
.L_6346:
        /*0084*/ 	.word	0x00000008
.L_6347:


//--------------------- .nv.info._ZN2at6native29vectorized_elementwise_kernelILi8EZZZNS0_17clamp_kernel_cudaERNS_18TensorIteratorBaseERKN3c106ScalarES7_ENKUlvE_clEvENKUlvE7_clEvEUlNS4_8BFloat16EE_St5arrayIPcLm2EEEEviT0_T1_ --------------------------
	.section	.nv.info._ZN2at6native29vectorized_elementwise_kernelILi8EZZZNS0_17clamp_kernel_cudaERNS_18TensorIteratorBaseERKN3c106ScalarES7_ENKUlvE_clEvENKUlvE7_clEvEUlNS4_8BFloat16EE_St5arrayIPcLm2EEEEviT0_T1_,"",@"SHT_CUDA_INFO"
	.sectionflags	@""
	.align	4


	//----- nvinfo : EIATTR_CUDA_API_VERSION
	.align		4
        /*0000*/ 	.byte	0x04, 0x37
        /*0002*/ 	.short	(.L_6349 - .L_6348)
.L_6348:
        /*0004*/ 	.word	0x00000082


	//----- nvinfo : EIATTR_KPARAM_INFO
	.align		4
.L_6349:
        /*0008*/ 	.byte	0x04, 0x17
        /*000a*/ 	.short	(.L_6351 - .L_6350)
.L_6350:
        /*000c*/ 	.word	0x00000000
        /*0010*/ 	.short	0x0002
        /*0012*/ 	.short	0x0018
        /*0014*/ 	.byte	0x00, 0xf0, 0x41, 0x00


	//----- nvinfo : EIATTR_KPARAM_INFO
	.align		4
.L_6351:
        /*0018*/ 	.byte	0x04, 0x17
        /*001a*/ 	.short	(.L_6353 - .L_6352)
.L_6352:
        /*001c*/ 	.word	0x00000000
        /*0020*/ 	.short	0x0001
        /*0022*/ 	.short	0x0008
        /*0024*/ 	.byte	0x00, 0xf0, 0x41, 0x00


	//----- nvinfo : EIATTR_KPARAM_INFO
	.align		4
.L_6353:
        /*0028*/ 	.byte	0x04, 0x17
        /*002a*/ 	.short	(.L_6355 - .L_6354)
.L_6354:
        /*002c*/ 	.word	0x00000000
        /*0030*/ 	.short	0x0000
        /*0032*/ 	.short	0x0000
        /*0034*/ 	.byte	0x00, 0xf0, 0x11, 0x00


	//----- nvinfo : EIATTR_SPARSE_MMA_MASK
	.align		4
.L_6355:
        /*0038*/ 	.byte	0x03, 0x50
        /*003a*/ 	.short	0x0000


	//----- nvinfo : EIATTR_MAXREG_COUNT
	.align		4
        /*003c*/ 	.byte	0x03, 0x1b
        /*003e*/ 	.short	0x00ff


	//----- nvinfo : EIATTR_MERCURY_ISA_VERSION
	.align		4
        /*0040*/ 	.byte	0x03, 0x5f
        /*0042*/ 	.short	0x0101


	//----- nvinfo : EIATTR_VRC_CTA_INIT_COUNT
	.align		4
        /*0044*/ 	.byte	0x02, 0x4a
	.zero		1
	.zero		1


	//----- nvinfo : EIATTR_EXIT_INSTR_OFFSETS
	.align		4
        /*0048*/ 	.byte	0x04, 0x1c
        /*004a*/ 	.short	(.L_6357 - .L_6356)


	//   ....[0]....
.L_6356:
        /*004c*/ 	.word	0x00000df0


	//   ....[1]....
        /*0050*/ 	.word	0x00000e40


	//   ....[2]....
        /*0054*/ 	.word	0x00001380


	//----- nvinfo : EIATTR_MAX_THREADS
	.align		4
.L_6357:
        /*0058*/ 	.byte	0x04, 0x05
        /*005a*/ 	.short	(.L_6359 - .L_6358)
.L_6358:
        /*005c*/ 	.word	0x00000080
        /*0060*/ 	.word	0x00000001
        /*0064*/ 	.word	0x00000001


	//----- nvinfo : EIATTR_CRS_STACK_SIZE
	.align		4
.L_6359:
        /*0068*/ 	.byte	0x04, 0x1e
        /*006a*/ 	.short	(.L_6361 - .L_6360)
.L_6360:
        /*006c*/ 	.word	0x00000000


	//----- nvinfo : EIATTR_CBANK_PARAM_SIZE
	.align		4
.L_6361:
        /*0070*/ 	.byte	0x03, 0x19
        /*0072*/ 	.short	0x0028


	//----- nvinfo : EIATTR_PARAM_CBANK
	.align		4
        /*0074*/ 	.byte	0x04, 0x0a
        /*0076*/ 	.short	(.L_6363 - .L_6362)
	.align		4
.L_6362:
        /*0078*/ 	.word	index@(.nv.constant0._ZN2at6native29vectorized_elementwise_kernelILi8EZZZNS0_17clamp_kernel_cudaERNS_18TensorIteratorBaseERKN3c106ScalarES7_ENKUlvE_clEvENKUlvE7_clEvEUlNS4_8BFloat16EE_St5arrayIPcLm2EEEEviT0_T1_)
        /*007c*/ 	.short	0x0380
        /*007e*/ 	.short	0x0028


	//----- nvinfo : EIATTR_SW_WAR
	.align		4
.L_6363:
        /*0080*/ 	.byte	0x04, 0x36
        /*0082*/ 	.short	(.L_6365 - .L_6364)
.L_6364:
        /*0084*/ 	.word	0x00000008
.L_6365:


//--------------------- .nv.info._ZN2at6native18elementwise_kernelILi128ELi4EZNS0_15gpu_kernel_implIZZZNS0_17clamp_kernel_cudaERNS_18TensorIteratorBaseERKN3c106ScalarES8_ENKUlvE_clEvENKUlvE6_clEvEUlNS5_4HalfEE_EEvS4_RKT_EUliE_EEviT1_ --------------------------
	.section	.nv.info._ZN2at6native18elementwise_kernelILi128ELi4EZNS0_15gpu_kernel_implIZZZNS0_17clamp_kernel_cudaERNS_18TensorIteratorBaseERKN3c106ScalarES8_ENKUlvE_clEvENKUlvE6_clEvEUlNS5_4HalfEE_EEvS4_RKT_EUliE_EEviT1_,"",@"SHT_CUDA_INFO"
	.sectionflags	@""
	.align	4


	//----- nvinfo : EIATTR_CUDA_API_VERSION
	.align		4
        /*0000*/ 	.byte	0x04, 0x37
        /*0002*/ 	.short	(.L_6367 - .L_6366)
.L_6366:
        /*0004*/ 	.word	0x00000082


	//----- nvinfo : EIATTR_KPARAM_INFO
	.align		4
.L_6367:
        /*0008*/ 	.byte	0x04, 0x17
        /*000a*/ 	.short	(.L_6369 - .L_6368)
.L_6368:
        /*000c*/ 	.word	0x00000000
        /*0010*/ 	.short	0x0001
        /*0012*/ 	.short	0x0008
        /*0014*/ 	.byte	0x00, 0xf0, 0xa1, 0x08


	//----- nvinfo : EIATTR_KPARAM_INFO
	.align		4
.L_6369:
        /*0018*/ 	.byte	0x04, 0x17
        /*001a*/ 	.short	(.L_6371 - .L_6370)
.L_6370:
        /*001c*/ 	.word	0x00000000
        /*0020*/ 	.short	0x0000
        /*0022*/ 	.short	0x0000
        /*0024*/ 	.byte	0x00, 0xf0, 0x11, 0x00


	//----- nvinfo : EIATTR_SPARSE_MMA_MASK
	.align		4
.L_6371:
        /*0028*/ 	.byte	0x03, 0x50
        /*002a*/ 	.short	0x0000


	//----- nvinfo : EIATTR_MAXREG_COUNT
	.align		4
        /*002c*/ 	.byte	0x03, 0x1b
        /*002e*/ 	.short	0x0080


	//----- nvinfo : EIATTR_EXTERNS
	.align		4
        /*0030*/ 	.byte	0x04, 0x0f
        /*0032*/ 	.short	(.L_6373 - .L_6372)


	//   ....[0]....
	.align		4
.L_6372:
        /*0034*/ 	.word	index@(__assertfail)


	//----- nvinfo : EIATTR_MERCURY_ISA_VERSION
	.align		4
.L_6373:
        /*0038*/ 	.byte	0x03, 0x5f
        /*003a*/ 	.short	0x0101


	//----- nvinfo : EIATTR_VRC_CTA_INIT_COUNT
	.align		4
        /*003c*/ 	.byte	0x02, 0x4a
	.zero		1
	.zero		1


	//----- nvinfo : EIATTR_SYSCALL_OFFSETS
	.align		4
        /*0040*/ 	.byte	0x04, 0x46
        /*0042*/ 	.short	(.L_6375 - .L_6374)


	//   ....[0]....
.L_6374:
        /*0044*/ 	.word	0x000022b0


	//   ....[1]....
        /*0048*/ 	.word	0x00003260


	//   ....[2]....
        /*004c*/ 	.word	0x000056c0


	//   ....[3]....
        /*0050*/ 	.word	0x00006490


	//   ....[4]....
        /*0054*/ 	.word	0x00008a00


	//   ....[5]....
        /*0058*/ 	.word	0x000097d0


	//   ....[6]....
        /*005c*/ 	.word	0x0000bd50


	//   ....[7]....
        /*0060*/ 	.word	0x0000caf0


	//----- nvinfo : EIATTR_EXIT_INSTR_OFFSETS
	.align		4
.L_6375:
        /*0064*/ 	.byte	0x04, 0x1c
        /*0066*/ 	.short	(.L_6377 - .L_6376)


	//   ....[0]....
.L_6376:
        /*0068*/ 	.word	0x00009ab0


	//   ....[1]....
        /*006c*/ 	.word	0x0000bf90


	//   ....[2]....
        /*0070*/ 	.word	0x0000bfd0


	//   ....[3]....
        /*0074*/ 	.word	0x0000c070


	//   ....[4]....
        /*0078*/ 	.word	0x0000c0b0


	//   ....[5]....
        /*007c*/ 	.word	0x0000c0f0


	//   ....[6]....
        /*0080*/ 	.word	0x0000c180


	//   ....[7]....
        /*0084*/ 	.word	0x0000c1a0


	//   ....[8]....
        /*0088*/ 	.word	0x0000c240


	//   ....[9]....
        /*008c*/ 	.word	0x0000c290


	//   ....[10]....
        /*0090*/ 	.word	0x0000c2e0


	//   ....[11]....
        /*0094*/ 	.word	0x0000c3c0


	//   ....[12]....
        /*0098*/ 	.word	0x0000c530


	//   ....[13]....
        /*009c*/ 	.word	0x0000c6a0


	//   ....[14]....
        /*00a0*/ 	.word	0x0000c800


	//   ....[15]....
        /*00a4*/ 	.word	0x0000c840


	//   ....[16]....
        /*00a8*/ 	.word	0x0000c880


	//   ....[17]....
        /*00ac*/ 	.word	0x0000c930


	//   ....[18]....
        /*00b0*/ 	.word	0x0000c990


	//   ....[19]....
        /*00b4*/ 	.word	0x0000cb00


	//   ....[20]....
        /*00b8*/ 	.word	0x0000cc10


	//   ....[21]....
        /*00bc*/ 	.word	0x0000cd50


	//   ....[22]....
        /*00c0*/ 	.word	0x0000cd90


	//----- nvinfo : EIATTR_MAX_THREADS
	.align		4
.L_6377:
        /*00c4*/ 	.byte	0x04, 0x05
        /*00c6*/ 	.short	(.L_6379 - .L_6378)
.L_6378:
        /*00c8*/ 	.word	0x00000080
        /*00cc*/ 	.word	0x00000001
        /*00d0*/ 	.word	0x00000001


	//----- nvinfo : EIATTR_CRS_STACK_SIZE
	.align		4
.L_6379:
        /*00d4*/ 	.byte	0x04, 0x1e
        /*00d6*/ 	.short	(.L_6381 - .L_6380)
.L_6380:
        /*00d8*/ 	.word	0x00000000


	//----- nvinfo : EIATTR_CBANK_PARAM_SIZE
	.align		4
.L_6381:
        /*00dc*/ 	.byte	0x03, 0x19
        /*00de*/ 	.short	0x0230


	//----- nvinfo : EIATTR_PARAM_CBANK
	.align		4
        /*00e0*/ 	.byte	0x04, 0x0a
        /*00e2*/ 	.short	(.L_6383 - .L_6382)
	.align		4
.L_6382:
        /*00e4*/ 	.word	index@(.nv.constant0._ZN2at6native18elementwise_kernelILi128ELi4EZNS0_15gpu_kernel_implIZZZNS0_17clamp_kernel_cudaERNS_18TensorIteratorBaseERKN3c106ScalarES8_ENKUlvE_clEvENKUlvE6_clEvEUlNS5_4HalfEE_EEvS4_RKT_EUliE_EEviT1_)
        /*00e8*/ 	.short	0x0380
        /*00ea*/ 	.short	0x0230


	//----- nvinfo : EIATTR_SW_WAR
	.align		4
.L_6383:
        /*00ec*/ 	.byte	0x04, 0x36
        /*00ee*/ 	.short	(.L_6385 - .L_6384)
.L_6384:
        /*00f0*/ 	.word	0x00000008
.L_6385:


//--------------------- .nv.info._ZN2at6native27unrolled_elementwise_kernelIZZZNS0_17clamp_kernel_cudaERNS_18TensorIteratorBaseERKN3c106ScalarES7_ENKUlvE_clEvENKUlvE6_clEvEUlNS4_4HalfEE_St5arrayIPcLm2EELi4E23TrivialOffsetCalculatorILi1EjESG_NS0_6memory12LoadWithCastILi1EEENSH_13StoreWithCastILi1EEEEEviT_T0_T2_T3_T4_T5_ --------------------------
	.section	.nv.info._ZN2at6native27unrolled_elementwise_kernelIZZZNS0_17clamp_kernel_cudaERNS_18TensorIteratorBaseERKN3c106ScalarES7_ENKUlvE_clEvENKUlvE6_clEvEUlNS4_4HalfEE_St5arrayIPcLm2EELi4E23TrivialOffsetCalculatorILi1EjESG_NS0_6memory12LoadWithCastILi1EEENSH_13StoreWithCastILi1EEEEEviT_T0_T2_T3_T4_T5_,"",@"SHT_CUDA_INFO"
	.sectionflags	@""
	.align	4


	//----- nvinfo : EIATTR_CUDA_API_VERSION
	.align		4
        /*0000*/ 	.byte	0x04, 0x37
        /*0002*/ 	.short	(.L_6387 - .L_6386)
.L_6386:
        /*0004*/ 	.word	0x00000082


	//----- nvinfo : EIATTR_KPARAM_INFO
	.align		4
.L_6387:
        /*0008*/ 	.byte	0x04, 0x17
        /*000a*/ 	.short	(.L_6389 - .L_6388)
.L_6388:
        /*000c*/ 	.word	0x00000000
        /*0010*/ 	.short	0x0006
        /*0012*/ 	.short	0x0034
        /*0014*/ 	.byte	0x00, 0xf0, 0x21, 0x00


	//----- nvinfo : EIATTR_KPARAM_INFO
	.align		4
.L_6389:
        /*0018*/ 	.byte	0x04, 0x17
        /*001a*/ 	.short	(.L_6391 - .L_6390)
.L_6390:
        /*001c*/ 	.word	0x00000000
        /*0020*/ 	.short	0x0005
        /*0022*/ 	.short	0x002c
        /*0024*/ 	.byte	0x00, 0xf0, 0x21, 0x00


	//----- nvinfo : EIATTR_KPARAM_INFO
	.align		4
.L_6391:
        /*0028*/ 	.byte	0x04, 0x17
        /*002a*/ 	.short	(.L_6393 - .L_6392)
.L_6392:
        /*002c*/ 	.word	0x00000000
        /*0030*/ 	.short	0x0004
        /*0032*/ 	.short	0x0029
        /*0034*/ 	.byte	0x00, 0xf0, 0x05, 0x00


	//----- nvinfo : EIATTR_KPARAM_INFO
	.align		4
.L_6393:
        /*0038*/ 	.byte	0x04, 0x17
        /*003a*/ 	.short	(.L_6395 - .L_6394)
.L_6394:
        /*003c*/ 	.word	0x00000000
        /*0040*/ 	.short	0x0003
        /*0042*/ 	.short	0x0028
        /*0044*/ 	.byte	0x00, 0xf0, 0x05, 0x00


	//----- nvinfo : EIATTR_KPARAM_INFO
	.align		4
.L_6395:
        /*0048*/ 	.byte	0x04, 0x17
        /*004a*/ 	.short	(.L_6397 - .L_6396)
.L_6396:
        /*004c*/ 	.word	0x00000000
        /*0050*/ 	.short	0x0002
        /*0052*/ 	.short	0x0018
        /*0054*/ 	.byte	0x00, 0xf0, 0x41, 0x00


	//----- nvinfo : EIATTR_KPARAM_INFO
	.align		4
.L_6397:
        /*0058*/ 	.byte	0x04, 0x17
        /*005a*/ 	.short	(.L_6399 - .L_6398)
.L_6398:
        /*005c*/ 	.word	0x00000000
        /*0060*/ 	.short	0x0001
        /*0062*/ 	.short	0x0008
        /*0064*/ 	.byte	0x00, 0xf0, 0x41, 0x00


	//----- nvinfo : EIATTR_KPARAM_INFO
	.align		4
.L_6399:
        /*0068*/ 	.byte	0x04, 0x17
        /*006a*/ 	.short	(.L_6401 - .L_6400)
.L_6400:
        /*006c*/ 	.word	0x00000000
        /*0070*/ 	.short	0x0000
        /*0072*/ 	.short	0x0000
        /*0074*/ 	.byte	0x00, 0xf0, 0x11, 0x00


	//----- nvinfo : EIATTR_SPARSE_MMA_MASK
	.align		4
.L_6401:
        /*0078*/ 	.byte	0x03, 0x50
        /*007a*/ 	.short	0x0000


	//----- nvinfo : EIATTR_MAXREG_COUNT
	.align		4
        /*007c*/ 	.byte	0x03, 0x1b
        /*007e*/ 	.short	0x00ff


	//----- nvinfo : EIATTR_EXTERNS
	.align		4
        /*0080*/ 	.byte	0x04, 0x0f
        /*0082*/ 	.short	(.L_6403 - .L_6402)


	//   ....[0]....
	.align		4
.L_6402:
        /*0084*/ 	.word	index@(__assertfail)


	//----- nvinfo : EIATTR_MERCURY_ISA_VERSION
	.align		4
.L_6403:
        /*0088*/ 	.byte	0x03, 0x5f
        /*008a*/ 	.short	0x0101


	//----- nvinfo : EIATTR_VRC_CTA_INIT_COUNT
	.align		4
        /*008c*/ 	.byte	0x02, 0x4a
	.zero		1
	.zero		1


	//----- nvinfo : EIATTR_SYSCALL_OFFSETS
	.align		4
        /*0090*/ 	.byte	0x04, 0x46
        /*0092*/ 	.short	(.L_6405 - .L_6404)


	//   ....[0]....
.L_6404:
        /*0094*/ 	.word	0x00000fd0


	//   ....[1]....
        /*0098*/ 	.word	0x00002180


	//   ....[2]....
        /*009c*/ 	.word	0x00003270


	//   ....[3]....
        /*00a0*/ 	.word	0x00004360


	//   ....[4]....
        /*00a4*/ 	.word	0x00005700


	//   ....[5]....
        /*00a8*/ 	.word	0x000065c0


	//   ....[6]....
        /*00ac*/ 	.word	0x00007540


	//   ....[7]....
        /*00b0*/ 	.word	0x000084c0


	//----- nvinfo : EIATTR_EXIT_INSTR_OFFSETS
	.align		4
.L_6405:
        /*00b4*/ 	.byte	0x04, 0x1c
        /*00b6*/ 	.short	(.L_6407 - .L_6406)


	//   ....[0]....
.L_6406:
        /*00b8*/ 	.word	0x00007810


	//   ....[1]....
        /*00bc*/ 	.word	0x00007960


	//   ....[2]....
        /*00c0*/ 	.word	0x000079a0


	//   ....[3]....
        /*00c4*/ 	.word	0x00007a40


	//   ....[4]....
        /*00c8*/ 	.word	0x00007a80


	//   ....[5]....
        /*00cc*/ 	.word	0x00007ac0


	//   ....[6]....
        /*00d0*/ 	.word	0x00007b50


	//   ....[7]....
        /*00d4*/ 	.word	0x00007b70


	//   ....[8]....
        /*00d8*/ 	.word	0x00007c10


	//   ....[9]....
        /*00dc*/ 	.word	0x00007c60


	//   ....[10]....
        /*00e0*/ 	.word	0x00007cb0


	//   ....[11]....
        /*00e4*/ 	.word	0x00007d90


	//   ....[12]....
        /*00e8*/ 	.word	0x00007f00


	//   ....[13]....
        /*00ec*/ 	.word	0x00008070


	//   ....[14]....
        /*00f0*/ 	.word	0x000081d0


	//   ....[15]....
        /*00f4*/ 	.word	0x00008210


	//   ....[16]....
        /*00f8*/ 	.word	0x00008250


	//   ....[17]....
        /*00fc*/ 	.word	0x00008300


	//   ....[18]....
        /*0100*/ 	.word	0x00008360


	//   ....[19]....
        /*0104*/ 	.word	0x000084d0


	//   ....[20]....
        /*0108*/ 	.word	0x000085e0


	//   ....[21]....
        /*010c*/ 	.word	0x00008720


	//   ....[22]....
        /*0110*/ 	.word	0x00008760


	//----- nvinfo : EIATTR_MAX_THREADS
	.align		4
.L_6407:
        /*0114*/ 	.byte	0x04, 0x05
        /*0116*/ 	.short	(.L_6409 - .L_6408)
.L_6408:
        /*0118*/ 	.word	0x00000080
        /*011c*/ 	.word	0x00000001
        /*0120*/ 	.word	0x00000001


	//----- nvinfo : EIATTR_CRS_STACK_SIZE
	.align		4
.L_6409:
        /*0124*/ 	.byte	0x04, 0x1e
        /*0126*/ 	.short	(.L_6411 - .L_6410)
.L_6410:
        /*0128*/ 	.word	0x00000000


	//----- nvinfo : EIATTR_CBANK_PARAM_SIZE
	.align		4
.L_6411:
        /*012c*/ 	.byte	0x03, 0x19
        /*012e*/ 	.short	0x003c


	//----- nvinfo : EIATTR_PARAM_CBANK
	.align		4
        /*0130*/ 	.byte	0x04, 0x0a
        /*0132*/ 	.short	(.L_6413 - .L_6412)
	.align		4
.L_6412:
        /*0134*/ 	.word	index@(.nv.constant0._ZN2at6native27unrolled_elementwise_kernelIZZZNS0_17clamp_kernel_cudaERNS_18TensorIteratorBaseERKN3c106ScalarES7_ENKUlvE_clEvENKUlvE6_clEvEUlNS4_4HalfEE_St5arrayIPcLm2EELi4E23TrivialOffsetCalculatorILi1EjESG_NS0_6memory12LoadWithCastILi1EEENSH_13StoreWithCastILi1EEEEEviT_T0_T2_T3_T4_T5_)
        /*0138*/ 	.short	0x0380
        /*013a*/ 	.short	0x003c


	//----- nvinfo : EIATTR_SW_WAR
	.align		4
.L_6413:
        /*013c*/ 	.byte	0x04, 0x36
        /*013e*/ 	.short	(.L_6415 - .L_6414)
.L_6414:
        /*0140*/ 	.word	0x00000008
.L_6415:


//--------------------- .nv.info._ZN2at6native18elementwise_kernelILi128ELi4EZNS0_22gpu_kernel_impl_nocastIZZZNS0_17clamp_kernel_cudaERNS_18TensorIteratorBaseERKN3c106ScalarES8_ENKUlvE_clEvENKUlvE6_clEvEUlNS5_4HalfEE_EEvS4_RKT_EUliE_EEviT1_ --------------------------
	.section	.nv.info._ZN2at6native18elementwise_kernelILi128ELi4EZNS0_22gpu_kernel_impl_nocastIZZZNS0_17clamp_kernel_cudaERNS_18TensorIteratorBaseERKN3c106ScalarES8_ENKUlvE_clEvENKUlvE6_clEvEUlNS5_4HalfEE_EEvS4_RKT_EUliE_EEviT1_,"",@"SHT_CUDA_INFO"
	.sectionflags	@""
	.align	4


	//----- nvinfo : EIATTR_CUDA_API_VERSION
	.align		4
        /*0000*/ 	.byte	0x04, 0x37
        /*0002*/ 	.short	(.L_6417 - .L_6416)
.L_6416:
        /*0004*/ 	.word	0x00000082


	//----- nvinfo : EIATTR_KPARAM_INFO
	.align		4
.L_6417:
        /*0008*/ 	.byte	0x04, 0x17
        /*000a*/ 	.short	(.L_6419 - .L_6418)
.L_6418:
        /*000c*/ 	.word	0x00000000
        /*0010*/ 	.short	0x0001
        /*0012*/ 	.short	0x0008
        /*0014*/ 	.byte	0x00, 0xf0, 0x81, 0x08


	//----- nvinfo : EIATTR_KPARAM_INFO
	.align		4
.L_6419:
        /*0018*/ 	.byte	0x04, 0x17
        /*001a*/ 	.short	(.L_6421 - .L_6420)
.L_6420:
        /*001c*/ 	.word	0x00000000
        /*0020*/ 	.short	0x0000
        /*0022*/ 	.short	0x0000
        /*0024*/ 	.byte	0x00, 0xf0, 0x11, 0x00


	//----- nvinfo : EIATTR_SPARSE_MMA_MASK
	.align		4
.L_6421:
        /*0028*/ 	.byte	0x03, 0x50
        /*002a*/ 	.short	0x0000


	//----- nvinfo : EIATTR_MAXREG_COUNT
	.align		4
        /*002c*/ 	.byte	0x03, 0x1b
        /*002e*/ 	.short	0x0080


	//----- nvinfo : EIATTR_MERCURY_ISA_VERSION
	.align		4
        /*0030*/ 	.byte	0x03, 0x5f
        /*0032*/ 	.short	0x0101


	//----- nvinfo : EIATTR_VRC_CTA_INIT_COUNT
	.align		4
        /*0034*/ 	.byte	0x02, 0x4a
	.zero		1
	.zero		1


	//----- nvinfo : EIATTR_EXIT_INSTR_OFFSETS
	.align		4
        /*0038*/ 	.byte	0x04, 0x1c
        /*003a*/ 	.short	(.L_6423 - .L_6422)


	//   ....[0]....
.L_6422:
        /*003c*/ 	.word	0x00000480


	//   ....[1]....
        /*0040*/ 	.word	0x00000580


	//   ....[2]....
        /*0044*/ 	.word	0x00004220


	//   ....[3]....
        /*0048*/ 	.word	0x000055e0


	//----- nvinfo : EIATTR_MAX_THREADS
	.align		4
.L_6423:
        /*004c*/ 	.byte	0x04, 0x05
        /*004e*/ 	.short	(.L_6425 - .L_6424)
.L_6424:
        /*0050*/ 	.word	0x00000080
        /*0054*/ 	.word	0x00000001
        /*0058*/ 	.word	0x00000001


	//----- nvinfo : EIATTR_CRS_STACK_SIZE
	.align		4
.L_6425:
        /*005c*/ 	.byte	0x04, 0x1e
        /*005e*/ 	.short	(.L_6427 - .L_6426)
.L_6426:
        /*0060*/ 	.word	0x00000000


	//----- nvinfo : EIATTR_CBANK_PARAM_SIZE
	.align		4
.L_6427:
        /*0064*/ 	.byte	0x03, 0x19
        /*0066*/ 	.short	0x0228


	//----- nvinfo : EIATTR_PARAM_CBANK
	.align		4
        /*0068*/ 	.byte	0x04, 0x0a
        /*006a*/ 	.short	(.L_6429 - .L_6428)
	.align		4
.L_6428:
        /*006c*/ 	.word	index@(.nv.constant0._ZN2at6native18elementwise_kernelILi128ELi4EZNS0_22gpu_kernel_impl_nocastIZZZNS0_17clamp_kernel_cudaERNS_18TensorIteratorBaseERKN3c106ScalarES8_ENKUlvE_clEvENKUlvE6_clEvEUlNS5_4HalfEE_EEvS4_RKT_EUliE_EEviT1_)
        /*0070*/ 	.short	0x0380
        /*0072*/ 	.short	0x0228


	//----- nvinfo : EIATTR_SW_WAR
	.align		4
.L_6429:
        /*0074*/ 	.byte	0x04, 0x36
        /*0076*/ 	.short	(.L_6431 - .L_6430)
.L_6430:
        /*0078*/ 	.word	0x00000008
.L_6431:


//--------------------- .nv.info._ZN2at6native27unrolled_elementwise_kernelIZZZNS0_17clamp_kernel_cudaERNS_18TensorIteratorBaseERKN3c106ScalarES7_ENKUlvE_clEvENKUlvE6_clEvEUlNS4_4HalfEE_St5arrayIPcLm2EELi4E23TrivialOffsetCalculatorILi1EjESG_NS0_6memory15LoadWithoutCastENSH_16StoreWithoutCastEEEviT_T0_T2_T3_T4_T5_ --------------------------
	.section	.nv.info._ZN2at6native27unrolled_elementwise_kernelIZZZNS0_17clamp_kernel_cudaERNS_18TensorIteratorBaseERKN3c106ScalarES7_ENKUlvE_clEvENKUlvE6_clEvEUlNS4_4HalfEE_St5arrayIPcLm2EELi4E23TrivialOffsetCalculatorILi1EjESG_NS0_6memory15LoadWithoutCastENSH_16StoreWithoutCastEEEviT_T0_T2_T3_T4_T5_,"",@"SHT_CUDA_INFO"
	.sectionflags	@""
	.align	4


	//----- nvinfo : EIATTR_CUDA_API_VERSION
	.align		4
        /*0000*/ 	.byte	0x04, 0x37
        /*0002*/ 	.short	(.L_6433 - .L_6432)
.L_6432:
        /*0004*/ 	.word	0x00000082


	//----- nvinfo : EIATTR_KPARAM_INFO
	.align		4
.L_6433:
        /*0008*/ 	.byte	0x04, 0x17
        /*000a*/ 	.short	(.L_6435 - .L_6434)
.L_6434:
        /*000c*/ 	.word	0x00000000
        /*0010*/ 	.short	0x0006
        /*0012*/ 	.short	0x002b
        /*0014*/ 	.byte	0x00, 0xf0, 0x05, 0x00


	//----- nvinfo : EIATTR_KPARAM_INFO
	.align		4
.L_6435:
        /*0018*/ 	.byte	0x04, 0x17
        /*001a*/ 	.short	(.L_6437 - .L_6436)
.L_6436:
        /*001c*/ 	.word	0x00000000
        /*0020*/ 	.short	0x0005
        /*0022*/ 	.short	0x002a
        /*0024*/ 	.byte	0x00, 0xf0, 0x05, 0x00


	//----- nvinfo : EIATTR_KPARAM_INFO
	.align		4
.L_6437:
        /*0028*/ 	.byte	0x04, 0x17
        /*002a*/ 	.short	(.L_6439 - .L_6438)
.L_6438:
        /*002c*/ 	.word	0x00000000
        /*0030*/ 	.short	0x0004
        /*0032*/ 	.short	0x0029
        /*0034*/ 	.byte	0x00, 0xf0, 0x05, 0x00


	//----- nvinfo : EIATTR_KPARAM_INFO
	.align		4
.L_6439:
        /*0038*/ 	.byte	0x04, 0x17
        /*003a*/ 	.short	(.L_6441 - .L_6440)
.L_6440:
        /*003c*/ 	.word	0x00000000
        /*0040*/ 	.short	0x0003
        /*0042*/ 	.short	0x0028
        /*0044*/ 	.byte	0x00, 0xf0, 0x05, 0x00


	//----- nvinfo : EIATTR_KPARAM_INFO
	.align		4
.L_6441:
        /*0048*/ 	.byte	0x04, 0x17
        /*004a*/ 	.short	(.L_6443 - .L_6442)
.L_6442:
        /*004c*/ 	.word	0x00000000
        /*0050*/ 	.short	0x0002
        /*0052*/ 	.short	0x0018
        /*0054*/ 	.byte	0x00, 0xf0, 0x41, 0x00


	//----- nvinfo : EIATTR_KPARAM_INFO
	.align		4
.L_6443:
        /*0058*/ 	.byte	0x04, 0x17
        /*005a*/ 	.short	(.L_6445 - .L_6444)
.L_6444:
        /*005c*/ 	.word	0x00000000
        /*0060*/ 	.short	0x0001
        /*0062*/ 	.short	0x0008
        /*0064*/ 	.byte	0x00, 0xf0, 0x41, 0x00


	//----- nvinfo : EIATTR_KPARAM_INFO
	.align		4
.L_6445:
        /*0068*/ 	.byte	0x04, 0x17
        /*006a*/ 	.short	(.L_6447 - .L_6446)
.L_6446:
        /*006c*/ 	.word	0x00000000
        /*0070*/ 	.short	0x0000
        /*0072*/ 	.short	0x0000
        /*0074*/ 	.byte	0x00, 0xf0, 0x11, 0x00


	//----- nvinfo : EIATTR_SPARSE_MMA_MASK
	.align		4
.L_6447:
        /*0078*/ 	.byte	0x03, 0x50
        /*007a*/ 	.short	0x0000


	//----- nvinfo : EIATTR_MAXREG_COUNT
	.align		4
        /*007c*/ 	.byte	0x03, 0x1b
        /*007e*/ 	.short	0x00ff


	//----- nvinfo : EIATTR_MERCURY_ISA_VERSION
	.align		4
        /*0080*/ 	.byte	0x03, 0x5f
        /*0082*/ 	.short	0x0101


	//----- nvinfo : EIATTR_VRC_CTA_INIT_COUNT
	.align		4
        /*0084*/ 	.byte	0x02, 0x4a
	.zero		1
	.zero		1


	//----- nvinfo : EIATTR_EXIT_INSTR_OFFSETS
	.align		4
        /*0088*/ 	.byte	0x04, 0x1c
        /*008a*/ 	.short	(.L_6449 - .L_6448)


	//   ....[0]....
.L_6448:
        /*008c*/ 	.word	0x00000710


	//   ....[1]....
        /*0090*/ 	.word	0x00000760


	//----- nvinfo : EIATTR_MAX_THREADS
	.align		4
.L_6449:
        /*0094*/ 	.byte	0x04, 0x05
        /*0096*/ 	.short	(.L_6451 - .L_6450)
.L_6450:
        /*0098*/ 	.word	0x00000080
        /*009c*/ 	.word	0x00000001
        /*00a0*/ 	.word	0x00000001


	//----- nvinfo : EIATTR_CRS_STACK_SIZE
	.align		4
.L_6451:
        /*00a4*/ 	.byte	0x04, 0x1e
        /*00a6*/ 	.short	(.L_6453 - .L_6452)
.L_6452:
        /*00a8*/ 	.word	0x00000000


	//----- nvinfo : EIATTR_CBANK_PARAM_SIZE
	.align		4
.L_6453:
        /*00ac*/ 	.byte	0x03, 0x19
        /*00ae*/ 	.short	0x002c


	//----- nvinfo : EIATTR_PARAM_CBANK
	.align		4
        /*00b0*/ 	.byte	0x04, 0x0a
        /*00b2*/ 	.short	(.L_6455 - .L_6454)
	.align		4
.L_6454:
        /*00b4*/ 	.word	index@(.nv.constant0._ZN2at6native27unrolled_elementwise_kernelIZZZNS0_17clamp_kernel_cudaERNS_18TensorIteratorBaseERKN3c106ScalarES7_ENKUlvE_clEvENKUlvE6_clEvEUlNS4_4HalfEE_St5arrayIPcLm2EELi4E23TrivialOffsetCalculatorILi1EjESG_NS0_6memory15LoadWithoutCastENSH_16StoreWithoutCastEEEviT_T0_T2_T3_T4_T5_)
        /*00b8*/ 	.short	0x0380
        /*00ba*/ 	.short	0x002c


	//----- nvinfo : EIATTR_SW_WAR
	.align		4
.L_6455:
        /*00bc*/ 	.byte	0x04, 0x36
        /*00be*/ 	.short	(.L_6457 - .L_6456)
.L_6456:
        /*00c0*/ 	.word	0x00000008
.L_6457:


//--------------------- .nv.info._ZN2at6native29vectorized_elementwise_kernelILi2EZZZNS0_17clamp_kernel_cudaERNS_18TensorIteratorBaseERKN3c106ScalarES7_ENKUlvE_clEvENKUlvE6_clEvEUlNS4_4HalfEE_St5arrayIPcLm2EEEEviT0_T1_ --------------------------
	.section	.nv.info._ZN2at6native29vectorized_elementwise_kernelILi2EZZZNS0_17clamp_kernel_cudaERNS_18TensorIteratorBaseERKN3c106ScalarES7_ENKUlvE_clEvENKUlvE6_clEvEUlNS4_4HalfEE_St5arrayIPcLm2EEEEviT0_T1_,"",@"SHT_CUDA_INFO"
	.sectionflags	@""
	.align	4


	//----- nvinfo : EIATTR_CUDA_API_VERSION
	.align		4
        /*0000*/ 	.byte	0x04, 0x37
        /*0002*/ 	.short	(.L_6459 - .L_6458)
.L_6458:
        /*0004*/ 	.word	0x00000082


	//----- nvinfo : EIATTR_KPARAM_INFO
	.align		4
.L_6459:
        /*0008*/ 	.byte	0x04, 0x17
        /*000a*/ 	.short	(.L_6461 - .L_6460)
.L_6460:
        /*000c*/ 	.word	0x00000000
        /*0010*/ 	.short	0x0002
        /*0012*/ 	.short	0x0018
        /*0014*/ 	.byte	0x00, 0xf0, 0x41, 0x00


	//----- nvinfo : EIATTR_KPARAM_INFO
	.align		4
.L_6461:
        /*0018*/ 	.byte	0x04, 0x17
        /*001a*/ 	.short	(.L_6463 - .L_6462)
.L_6462:
        /*001c*/ 	.word	0x00000000
        /*0020*/ 	.short	0x0001
        /*0022*/ 	.short	0x0008
        /*0024*/ 	.byte	0x00, 0xf0, 0x41, 0x00


	//----- nvinfo : EIATTR_KPARAM_INFO
	.align		4
.L_6463:
        /*0028*/ 	.byte	0x04, 0x17
        /*002a*/ 	.short	(.L_6465 - .L_6464)
.L_6464:
        /*002c*/ 	.word	0x00000000
        /*0030*/ 	.short	0x0000
        /*0032*/ 	.short	0x0000
        /*0034*/ 	.byte	0x00, 0xf0, 0x11, 0x00


	//----- nvinfo : EIATTR_SPARSE_MMA_MASK
	.align		4
.L_6465:
        /*0038*/ 	.byte	0x03, 0x50
        /*003a*/ 	.short	0x0000


	//----- nvinfo : EIATTR_MAXREG_COUNT
	.align		4
        /*003c*/ 	.byte	0x03, 0x1b
        /*003e*/ 	.short	0x00ff


	//----- nvinfo : EIATTR_MERCURY_ISA_VERSION
	.align		4
        /*0040*/ 	.byte	0x03, 0x5f
        /*0042*/ 	.short	0x0101


	//----- nvinfo : EIATTR_VRC_CTA_INIT_COUNT
	.align		4
        /*0044*/ 	.byte	0x02, 0x4a
	.zero		1
	.zero		1


	//----- nvinfo : EIATTR_EXIT_INSTR_OFFSETS
	.align		4
        /*0048*/ 	.byte	0x04, 0x1c
        /*004a*/ 	.short	(.L_6467 - .L_6466)


	//   ....[0]....
.L_6466:
        /*004c*/ 	.word	0x00000ed0


	//   ....[1]....
        /*0050*/ 	.word	0x00000f20


	//   ....[2]....
        /*0054*/ 	.word	0x00001550


	//----- nvinfo : EIATTR_MAX_THREADS
	.align		4
.L_6467:
        /*0058*/ 	.byte	0x04, 0x05
        /*005a*/ 	.short	(.L_6469 - .L_6468)
.L_6468:
        /*005c*/ 	.word	0x00000080
        /*0060*/ 	.word	0x00000001
        /*0064*/ 	.word	0x00000001


	//----- nvinfo : EIATTR_CRS_STACK_SIZE
	.align		4
.L_6469:
        /*0068*/ 	.byte	0x04, 0x1e
        /*006a*/ 	.short	(.L_6471 - .L_6470)
.L_6470:
        /*006c*/ 	.word	0x00000000


	//----- nvinfo : EIATTR_CBANK_PARAM_SIZE
	.align		4
.L_6471:
        /*0070*/ 	.byte	0x03, 0x19
        /*0072*/ 	.short	0x0028


	//----- nvinfo : EIATTR_PARAM_CBANK
	.align		4
        /*0074*/ 	.byte	0x04, 0x0a
        /*0076*/ 	.short	(.L_6473 - .L_6472)
	.align		4
.L_6472:
        /*0078*/ 	.word	index@(.nv.constant0._ZN2at6native29vectorized_elementwise_kernelILi2EZZZNS0_17clamp_kernel_cudaERNS_18TensorIteratorBaseERKN3c106ScalarES7_ENKUlvE_clEvENKUlvE6_clEvEUlNS4_4HalfEE_St5arrayIPcLm2EEEEviT0_T1_)
        /*007c*/ 	.short	0x0380
        /*007e*/ 	.short	0x0028


	//----- nvinfo : EIATTR_SW_WAR
	.align		4
.L_6473:
        /*0080*/ 	.byte	0x04, 0x36
        /*0082*/ 	.short	(.L_6475 - .L_6474)
.L_6474:
        /*0084*/ 	.word	0x00000008
.L_6475:


//--------------------- .nv.info._ZN2at6native29vectorized_elementwise_kernelILi4EZZZNS0_17clamp_kernel_cudaERNS_18TensorIteratorBaseERKN3c106ScalarES7_ENKUlvE_clEvENKUlvE6_clEvEUlNS4_4HalfEE_St5arrayIPcLm2EEEEviT0_T1_ --------------------------
	.section	.nv.info._ZN2at6native29vectorized_elementwise_kernelILi4EZZZNS0_17clamp_kernel_cudaERNS_18TensorIteratorBaseERKN3c106ScalarES7_ENKUlvE_clEvENKUlvE6_clEvEUlNS4_4HalfEE_St5arrayIPcLm2EEEEviT0_T1_,"",@"SHT_CUDA_INFO"
	.sectionflags	@""
	.align	4


	//----- nvinfo : EIATTR_CUDA_API_VERSION
	.align		4
        /*0000*/ 	.byte	0x04, 0x37
        /*0002*/ 	.short	(.L_6477 - .L_6476)
.L_6476:
        /*0004*/ 	.word	0x00000082


	//----- nvinfo : EIATTR_KPARAM_INFO
	.align		4
.L_6477:
        /*0008*/ 	.byte	0x04, 0x17
        /*000a*/ 	.short	(.L_6479 - .L_6478)
.L_6478:
        /*000c*/ 	.word	0x00000000
        /*0010*/ 	.short	0x0002
        /*0012*/ 	.short	0x0018
        /*0014*/ 	.byte	0x00, 0xf0, 0x41, 0x00


	//----- nvinfo : EIATTR_KPARAM_INFO
	.align		4
.L_6479:
        /*0018*/ 	.byte	0x04, 0x17
        /*001a*/ 	.short	(.L_6481 - .L_6480)
.L_6480:
        /*001c*/ 	.word	0x00000000
        /*0020*/ 	.short	0x0001
        /*0022*/ 	.short	0x0008
        /*0024*/ 	.byte	0x00, 0xf0, 0x41, 0x00


	//----- nvinfo : EIATTR_KPARAM_INFO
	.align		4
.L_6481:
        /*0028*/ 	.byte	0x04, 0x17
        /*002a*/ 	.short	(.L_6483 - .L_6482)
.L_6482:
        /*002c*/ 	.word	0x00000000
        /*0030*/ 	.short	0x0000
        /*0032*/ 	.short	0x0000
        /*0034*/ 	.byte	0x00, 0xf0, 0x11, 0x00


	//----- nvinfo : EIATTR_SPARSE_MMA_MASK
	.align		4
.L_6483:
        /*0038*/ 	.byte	0x03, 0x50
        /*003a*/ 	.short	0x0000


	//----- nvinfo : EIATTR_MAXREG_COUNT
	.align		4
        /*003c*/ 	.byte	0x03, 0x1b
        /*003e*/ 	.short	0x00ff


	//----- nvinfo : EIATTR_MERCURY_ISA_VERSION
	.align		4
        /*0040*/ 	.byte	0x03, 0x5f
        /*0042*/ 	.short	0x0101


	//----- nvinfo : EIATTR_VRC_CTA_INIT_COUNT
	.align		4
        /*0044*/ 	.byte	0x02, 0x4a
	.zero		1
	.zero		1


	//----- nvinfo : EIATTR_EXIT_INSTR_OFFSETS
	.align		4
        /*0048*/ 	.byte	0x04, 0x1c
        /*004a*/ 	.short	(.L_6485 - .L_6484)


	//   ....[0]....
.L_6484:
        /*004c*/ 	.word	0x00000ed0


	//   ....[1]....
        /*0050*/ 	.word	0x00000f20


	//   ....[2]....
        /*0054*/ 	.word	0x00001520


	//----- nvinfo : EIATTR_MAX_THREADS
	.align		4
.L_6485:
        /*0058*/ 	.byte	0x04, 0x05
        /*005a*/ 	.short	(.L_6487 - .L_6486)
.L_6486:
        /*005c*/ 	.word	0x00000080
        /*0060*/ 	.word	0x00000001
        /*0064*/ 	.word	0x00000001


	//----- nvinfo : EIATTR_CRS_STACK_SIZE
	.align		4
.L_6487:
        /*0068*/ 	.byte	0x04, 0x1e
        /*006a*/ 	.short	(.L_6489 - .L_6488)
.L_6488:
        /*006c*/ 	.word	0x00000000


	//----- nvinfo : EIATTR_CBANK_PARAM_SIZE
	.align		4
.L_6489:
        /*0070*/ 	.byte	0x03, 0x19
        /*0072*/ 	.short	0x0028


	//----- nvinfo : EIATTR_PARAM_CBANK
	.align		4
        /*0074*/ 	.byte	0x04, 0x0a
        /*0076*/ 	.short	(.L_6491 - .L_6490)
	.align		4
.L_6490:
        /*0078*/ 	.word	index@(.nv.constant0._ZN2at6native29vectorized_elementwise_kernelILi4EZZZNS0_17clamp_kernel_cudaERNS_18TensorIteratorBaseERKN3c106ScalarES7_ENKUlvE_clEvENKUlvE6_clEvEUlNS4_4HalfEE_St5arrayIPcLm2EEEEviT0_T1_)
        /*007c*/ 	.short	0x0380
        /*007e*/ 	.short	0x0028


	//----- nvinfo : EIATTR_SW_WAR
	.align		4
.L_6491:
        /*0080*/ 	.byte	0x04, 0x36
        /*0082*/ 	.short	(.L_6493 - .L_6492)
.L_6492:
        /*0084*/ 	.word	0x00000008
.L_6493:


//--------------------- .nv.info._ZN2at6native29vectorized_elementwise_kernelILi8EZZZNS0_17clamp_kernel_cudaERNS_18TensorIteratorBaseERKN3c106ScalarES7_ENKUlvE_clEvENKUlvE6_clEvEUlNS4_4HalfEE_St5arrayIPcLm2EEEEviT0_T1_ --------------------------
	.section	.nv.info._ZN2at6native29vectorized_elementwise_kernelILi8EZZZNS0_17clamp_kernel_cudaERNS_18TensorIteratorBaseERKN3c106ScalarES7_ENKUlvE_clEvENKUlvE6_clEvEUlNS4_4HalfEE_St5arrayIPcLm2EEEEviT0_T1_,"",@"SHT_CUDA_INFO"
	.sectionflags	@""
	.align	4


	//----- nvinfo : EIATTR_CUDA_API_VERSION
	.align		4
        /*0000*/ 	.byte	0x04, 0x37
        /*0002*/ 	.short	(.L_6495 - .L_6494)
.L_6494:
        /*0004*/ 	.word	0x00000082


	//----- nvinfo : EIATTR_KPARAM_INFO
	.align		4
.L_6495:
        /*0008*/ 	.byte	0x04, 0x17
        /*000a*/ 	.short	(.L_6497 - .L_6496)
.L_6496:
        /*000c*/ 	.word	0x00000000
        /*0010*/ 	.short	0x0002
        /*0012*/ 	.short	0x0018
        /*0014*/ 	.byte	0x00, 0xf0, 0x41, 0x00


	//----- nvinfo : EIATTR_KPARAM_INFO
	.align		4
.L_6497:
        /*0018*/ 	.byte	0x04, 0x17
        /*001a*/ 	.short	(.L_6499 - .L_6498)
.L_6498:
        /*001c*/ 	.word	0x00000000
        /*0020*/ 	.short	0x0001
        /*0022*/ 	.short	0x0008
        /*0024*/ 	.byte	0x00, 0xf0, 0x41, 0x00


	//----- nvinfo : EIATTR_KPARAM_INFO
	.align		4
.L_6499:
        /*0028*/ 	.byte	0x04, 0x17
        /*002a*/ 	.short	(.L_6501 - .L_6500)
.L_6500:
        /*002c*/ 	.word	0x00000000
        /*0030*/ 	.short	0x0000
        /*0032*/ 	.short	0x0000
        /*0034*/ 	.byte	0x00, 0xf0, 0x11, 0x00


	//----- nvinfo : EIATTR_SPARSE_MMA_MASK
	.align		4
.L_6501:
        /*0038*/ 	.byte	0x03, 0x50
        /*003a*/ 	.short	0x0000


	//----- nvinfo : EIATTR_MAXREG_COUNT
	.align		4
        /*003c*/ 	.byte	0x03, 0x1b
        /*003e*/ 	.short	0x00ff


	//----- nvinfo : EIATTR_MERCURY_ISA_VERSION
	.align		4
        /*0040*/ 	.byte	0x03, 0x5f
        /*0042*/ 	.short	0x0101


	//----- nvinfo : EIATTR_VRC_CTA_INIT_COUNT
	.align		4
        /*0044*/ 	.byte	0x02, 0x4a
	.zero		1
	.zero		1


	//----- nvinfo : EIATTR_EXIT_INSTR_OFFSETS
	.align		4
        /*0048*/ 	.byte	0x04, 0x1c
        /*004a*/ 	.short	(.L_6503 - .L_6502)


	//   ....[0]....
.L_6502:
        /*004c*/ 	.word	0x00000ed0


	//   ....[1]....
        /*0050*/ 	.word	0x00000f20


	//   ....[2]....
        /*0054*/ 	.word	0x000014d0


	//----- nvinfo : EIATTR_MAX_THREADS
	.align		4
.L_6503:
        /*0058*/ 	.byte	0x04, 0x05
        /*005a*/ 	.short	(.L_6505 - .L_6504)
.L_6504:
        /*005c*/ 	.word	0x00000080
        /*0060*/ 	.word	0x00000001
        /*0064*/ 	.word	0x00000001


	//----- nvinfo : EIATTR_CRS_STACK_SIZE
	.align		4
.L_6505:
        /*0068*/ 	.byte	0x04, 0x1e
        /*006a*/ 	.short	(.L_6507 - .L_6506)
.L_6506:
        /*006c*/ 	.word	0x00000000


	//----- nvinfo : EIATTR_CBANK_PARAM_SIZE
	.align		4
.L_6507:
        /*0070*/ 	.byte	0x03, 0x19
        /*0072*/ 	.short	0x0028


	//----- nvinfo : EIATTR_PARAM_CBANK
	.align		4
        /*0074*/ 	.byte	0x04, 0x0a
        /*0076*/ 	.short	(.L_6509 - .L_6508)
	.align		4
.L_6508:
        /*0078*/ 	.word	index@(.nv.constant0._ZN2at6native29vectorized_elementwise_kernelILi8EZZZNS0_17clamp_kernel_cudaERNS_18TensorIteratorBaseERKN3c106ScalarES7_ENKUlvE_clEvENKUlvE6_clEvEUlNS4_4HalfEE_St5arrayIPcLm2EEEEviT0_T1_)
        /*007c*/ 	.short	0x0380
        /*007e*/ 	.short	0x0028


	//----- nvinfo : EIATTR_SW_WAR
	.align		4
.L_6509:
        /*0080*/ 	.byte	0x04, 0x36
        /*0082*/ 	.short	(.L_6511 - .L_6510)
.L_6510:
        /*0084*/ 	.word	0x00000008
.L_6511:


//--------------------- .nv.info._ZN2at6native18elementwise_kernelILi128ELi4EZNS0_15gpu_kernel_implIZZZNS0_17clamp_kernel_cudaERNS_18TensorIteratorBaseERKN3c106ScalarES8_ENKUlvE_clEvENKUlvE5_clEvEUlfE_EEvS4_RKT_EUliE_EEviT1_ --------------------------
	.section	.nv.info._ZN2at6native18elementwise_kernelILi128ELi4EZNS0_15gpu_kernel_implIZZZNS0_17clamp_kernel_cudaERNS_18TensorIteratorBaseERKN3c106ScalarES8_ENKUlvE_clEvENKUlvE5_clEvEUlfE_EEvS4_RKT_EUliE_EEviT1_,"",@"SHT_CUDA_INFO"
	.sectionflags	@""
	.align	4


	//----- nvinfo : EIATTR_CUDA_API_VERSION
	.align		4
        /*0000*/ 	.byte	0x04, 0x37
        /*0002*/ 	.short	(.L_6513 - .L_6512)
.L_6512:
        /*0004*/ 	.word	0x00000082


	//----- nvinfo : EIATTR_KPARAM_INFO
	.align		4
.L_6513:
        /*0008*/ 	.byte	0x04, 0x17
        /*000a*/ 	.short	(.L_6515 - .L_6514)
.L_6514:
        /*000c*/ 	.word	0x00000000
        /*0010*/ 	.short	0x0001
        /*0012*/ 	.short	0x0008
        /*0014*/ 	.byte	0x00, 0xf0, 0xa1, 0x08


	//----- nvinfo : EIATTR_KPARAM_INFO
	.align		4
.L_6515:
        /*0018*/ 	.byte	0x04, 0x17
        /*001a*/ 	.short	(.L_6517 - .L_6516)
.L_6516:
        /*001c*/ 	.word	0x00000000
        /*0020*/ 	.short	0x0000
        /*0022*/ 	.short	0x0000
        /*0024*/ 	.byte	0x00, 0xf0, 0x11, 0x00


	//----- nvinfo : EIATTR_SPARSE_MMA_MASK
	.align		4
.L_6517:
        /*0028*/ 	.byte	0x03, 0x50
        /*002a*/ 	.short	0x0000


	//----- nvinfo : EIATTR_MAXREG_COUNT
	.align		4
        /*002c*/ 	.byte	0x03, 0x1b
        /*002e*/ 	.short	0x0080


	//----- nvinfo : EIATTR_EXTERNS
	.align		4
        /*0030*/ 	.byte	0x04, 0x0f
        /*0032*/ 	.short	(.L_6519 - .L_6518)


	//   ....[0]....
	.align		4
.L_6518:
        /*0034*/ 	.word	index@(__assertfail)


	//----- nvinfo : EIATTR_MERCURY_ISA_VERSION
	.align		4
.L_6519:
        /*0038*/ 	.byte	0x03, 0x5f
        /*003a*/ 	.short	0x0101


	//----- nvinfo : EIATTR_VRC_CTA_INIT_COUNT
	.align		4
        /*003c*/ 	.byte	0x02, 0x4a
	.zero		1
	.zero		1


	//----- nvinfo : EIATTR_SYSCALL_OFFSETS
	.align		4
        /*0040*/ 	.byte	0x04, 0x46
        /*0042*/ 	.short	(.L_6521 - .L_6520)


	//   ....[0]....
.L_6520:
        /*0044*/ 	.word	0x000020d0


	//   ....[1]....
        /*0048*/ 	.word	0x00002ec0


	//   ....[2]....
        /*004c*/ 	.word	0x000050d0


	//   ....[3]....
        /*0050*/ 	.word	0x00005d20


	//   ....[4]....
        /*0054*/ 	.word	0x00008040


	//   ....[5]....
        /*0058*/ 	.word	0x00008c90


	//   ....[6]....
        /*005c*/ 	.word	0x0000afc0


	//   ....[7]....
        /*0060*/ 	.word	0x0000bbf0


	//----- nvinfo : EIATTR_EXIT_INSTR_OFFSETS
	.align		4
.L_6521:
        /*0064*/ 	.byte	0x04, 0x1c
        /*0066*/ 	.short	(.L_6523 - .L_6522)


	//   ....[0]....
.L_6522:
        /*0068*/ 	.word	0x00008f40


	//   ....[1]....
        /*006c*/ 	.word	0x0000b170


	//   ....[2]....
        /*0070*/ 	.word	0x0000b1b0


	//   ....[3]....
        /*0074*/ 	.word	0x0000b240


	//   ....[4]....
        /*0078*/ 	.word	0x0000b270


	//   ....[5]....
        /*007c*/ 	.word	0x0000b2a0


	//   ....[6]....
        /*0080*/ 	.word	0x0000b320


	//   ....[7]....
        /*0084*/ 	.word	0x0000b350


	//   ....[8]....
        /*0088*/ 	.word	0x0000b3e0


	//   ....[9]....
        /*008c*/ 	.word	0x0000b420


	//   ....[10]....
        /*0090*/ 	.word	0x0000b460


	//   ....[11]....
        /*0094*/ 	.word	0x0000b530


	//   ....[12]....
        /*0098*/ 	.word	0x0000b690


	//   ....[13]....
        /*009c*/ 	.word	0x0000b7f0


	//   ....[14]....
        /*00a0*/ 	.word	0x0000b940


	//   ....[15]....
        /*00a4*/ 	.word	0x0000b970


	//   ....[16]....
        /*00a8*/ 	.word	0x0000b9a0


	//   ....[17]....
        /*00ac*/ 	.word	0x0000ba40


	//   ....[18]....
        /*00b0*/ 	.word	0x0000ba90


	//   ....[19]....
        /*00b4*/ 	.word	0x0000bc00


	//   ....[20]....
        /*00b8*/ 	.word	0x0000bd00


	//   ....[21]....
        /*00bc*/ 	.word	0x0000be30


	//   ....[22]....
        /*00c0*/ 	.word	0x0000be60


	//----- nvinfo : EIATTR_MAX_THREADS
	.align		4
.L_6523:
        /*00c4*/ 	.byte	0x04, 0x05
        /*00c6*/ 	.short	(.L_6525 - .L_6524)
.L_6524:
        /*00c8*/ 	.word	0x00000080
        /*00cc*/ 	.word	0x00000001
        /*00d0*/ 	.word	0x00000001


	//----- nvinfo : EIATTR_CRS_STACK_SIZE
	.align		4
.L_6525:
        /*00d4*/ 	.byte	0x04, 0x1e
        /*00d6*/ 	.short	(.L_6527 - .L_6526)
.L_6526:
        /*00d8*/ 	.word	0x00000000


	//----- nvinfo : EIATTR_CBANK_PARAM_SIZE
	.align		4
.L_6527:
        /*00dc*/ 	.byte	0x03, 0x19
        /*00de*/ 	.short	0x0230


	//----- nvinfo : EIATTR_PARAM_CBANK
	.align		4
        /*00e0*/ 	.byte	0x04, 0x0a
        /*00e2*/ 	.short	(.L_6529 - .L_6528)
	.align		4
.L_6528:
        /*00e4*/ 	.word	index@(.nv.constant0._ZN2at6native18elementwise_kernelILi128ELi4EZNS0_15gpu_kernel_implIZZZNS0_17clamp_kernel_cudaERNS_18TensorIteratorBaseERKN3c106ScalarES8_ENKUlvE_clEvENKUlvE5_clEvEUlfE_EEvS4_RKT_EUliE_EEviT1_)
        /*00e8*/ 	.short	0x0380
        /*00ea*/ 	.short	0x0230


	//----- nvinfo : EIATTR_SW_WAR
	.align		4
.L_6529:
        /*00ec*/ 	.byte	0x04, 0x36
        /*00ee*/ 	.short	(.L_6531 - .L_6530)
.L_6530:
        /*00f0*/ 	.word	0x00000008
.L_6531:


//--------------------- .nv.info._ZN2at6native27unrolled_elementwise_kernelIZZZNS0_17clamp_kernel_cudaERNS_18TensorIteratorBaseERKN3c106ScalarES7_ENKUlvE_clEvENKUlvE5_clEvEUlfE_St5arrayIPcLm2EELi4E23TrivialOffsetCalculatorILi1EjESF_NS0_6memory12LoadWithCastILi1EEENSG_13StoreWithCastILi1EEEEEviT_T0_T2_T3_T4_T5_ --------------------------
	.section	.nv.info._ZN2at6native27unrolled_elementwise_kernelIZZZNS0_17clamp_kernel_cudaERNS_18TensorIteratorBaseERKN3c106ScalarES7_ENKUlvE_clEvENKUlvE5_clEvEUlfE_St5arrayIPcLm2EELi4E23TrivialOffsetCalculatorILi1EjESF_NS0_6memory12LoadWithCastILi1EEENSG_13StoreWithCastILi1EEEEEviT_T0_T2_T3_T4_T5_,"",@"SHT_CUDA_INFO"
	.sectionflags	@""
	.align	4


	//----- nvinfo : EIATTR_CUDA_API_VERSION
	.align		4
        /*0000*/ 	.byte	0x04, 0x37
        /*0002*/ 	.short	(.L_6533 - .L_6532)
.L_6532:
        /*0004*/ 	.word	0x00000082


	//----- nvinfo : EIATTR_KPARAM_INFO
	.align		4
.L_6533:
        /*0008*/ 	.byte	0x04, 0x17
        /*000a*/ 	.short	(.L_6535 - .L_6534)
.L_6534:
        /*000c*/ 	.word	0x00000000
        /*0010*/ 	.short	0x0006
        /*0012*/ 	.short	0x0034
        /*0014*/ 	.byte	0x00, 0xf0, 0x21, 0x00


	//----- nvinfo : EIATTR_KPARAM_INFO
	.align		4
.L_6535:
        /*0018*/ 	.byte	0x04, 0x17
        /*001a*/ 	.short	(.L_6537 - .L_6536)
.L_6536:
        /*001c*/ 	.word	0x00000000
        /*0020*/ 	.short	0x0005
        /*0022*/ 	.short	0x002c
        /*0024*/ 	.byte	0x00, 0xf0, 0x21, 0x00


	//----- nvinfo : EIATTR_KPARAM_INFO
	.align		4
.L_6537:
        /*0028*/ 	.byte	0x04, 0x17
        /*002a*/ 	.short	(.L_6539 - .L_6538)
.L_6538:
        /*002c*/ 	.word	0x00000000
        /*0030*/ 	.short	0x0004
        /*0032*/ 	.short	0x0029
        /*0034*/ 	.byte	0x00, 0xf0, 0x05, 0x00


	//----- nvinfo : EIATTR_KPARAM_INFO
	.align		4
.L_6539:
        /*0038*/ 	.byte	0x04, 0x17
        /*003a*/ 	.short	(.L_6541 - .L_6540)
.L_6540:
        /*003c*/ 	.word	0x00000000
        /*0040*/ 	.short	0x0003
        /*0042*/ 	.short	0x0028
        /*0044*/ 	.byte	0x00, 0xf0, 0x05, 0x00


	//----- nvinfo : EIATTR_KPARAM_INFO
	.align		4
.L_6541:
        /*0048*/ 	.byte	0x04, 0x17
        /*004a*/ 	.short	(.L_6543 - .L_6542)
.L_6542:
        /*004c*/ 	.word	0x00000000
        /*0050*/ 	.short	0x0002
        /*0052*/ 	.short	0x0018
        /*0054*/ 	.byte	0x00, 0xf0, 0x41, 0x00


	//----- nvinfo : EIATTR_KPARAM_INFO
	.align		4
.L_6543:
        /*0058*/ 	.byte	0x04, 0x17
        /*005a*/ 	.short	(.L_6545 - .L_6544)
.L_6544:
        /*005c*/ 	.word	0x00000000
        /*0060*/ 	.short	0x0001
        /*0062*/ 	.short	0x0008
        /*0064*/ 	.byte	0x00, 0xf0, 0x41, 0x00


	//----- nvinfo : EIATTR_KPARAM_INFO
	.align		4
.L_6545:
        /*0068*/ 	.byte	0x04, 0x17
        /*006a*/ 	.short	(.L_6547 - .L_6546)
.L_6546:
        /*006c*/ 	.word	0x00000000
        /*0070*/ 	.short	0x0000
        /*0072*/ 	.short	0x0000
        /*0074*/ 	.byte	0x00, 0xf0, 0x11, 0x00


	//----- nvinfo : EIATTR_SPARSE_MMA_MASK
	.align		4
.L_6547:
        /*0078*/ 	.byte	0x03, 0x50
        /*007a*/ 	.short	0x0000


	//----- nvinfo : EIATTR_MAXREG_COUNT
	.align		4
        /*007c*/ 	.byte	0x03, 0x1b
        /*007e*/ 	.short	0x00ff


	//----- nvinfo : EIATTR_EXTERNS
	.align		4
        /*0080*/ 	.byte	0x04, 0x0f
        /*0082*/ 	.short	(.L_6549 - .L_6548)


	//   ....[0]....
	.align		4
.L_6548:
        /*0084*/ 	.word	index@(__assertfail)


	//----- nvinfo : EIATTR_MERCURY_ISA_VERSION
	.align		4
.L_6549:
        /*0088*/ 	.byte	0x03, 0x5f
        /*008a*/ 	.short	0x0101


	//----- nvinfo : EIATTR_VRC_CTA_INIT_COUNT
	.align		4
        /*008c*/ 	.byte	0x02, 0x4a
	.zero		1
	.zero		1


	//----- nvinfo : EIATTR_SYSCALL_OFFSETS
	.align		4
        /*0090*/ 	.byte	0x04, 0x46
        /*0092*/ 	.short	(.L_6551 - .L_6550)


	//   ....[0]....
.L_6550:
        /*0094*/ 	.word	0x00000dd0


	//   ....[1]....
        /*0098*/ 	.word	0x00001cd0


	//   ....[2]....
        /*009c*/ 	.word	0x00002b50


	//   ....[3]....
        /*00a0*/ 	.word	0x000039b0


	//   ....[4]....
        /*00a4*/ 	.word	0x00004a40


	//   ....[5]....
        /*00a8*/ 	.word	0x000057e0


	//   ....[6]....
        /*00ac*/ 	.word	0x00006640


	//   ....[7]....
        /*00b0*/ 	.word	0x000074a0


	//----- nvinfo : EIATTR_EXIT_INSTR_OFFSETS
	.align		4
.L_6551:
        /*00b4*/ 	.byte	0x04, 0x1c
        /*00b6*/ 	.short	(.L_6553 - .L_6552)


	//   ....[0]....
.L_6552:
        /*00b8*/ 	.word	0x000068e0


	//   ....[1]....
        /*00bc*/ 	.word	0x00006a20


	//   ....[2]....
        /*00c0*/ 	.word	0x00006a60


	//   ....[3]....
        /*00c4*/ 	.word	0x00006af0


	//   ....[4]....
        /*00c8*/ 	.word	0x00006b20


	//   ....[5]....
        /*00cc*/ 	.word	0x00006b50


	//   ....[6]....
        /*00d0*/ 	.word	0x00006bd0


	//   ....[7]....
        /*00d4*/ 	.word	0x00006c00


	//   ....[8]....
        /*00d8*/ 	.word	0x00006c90


	//   ....[9]....
        /*00dc*/ 	.word	0x00006cd0


	//   ....[10]....
        /*00e0*/ 	.word	0x00006d10


	//   ....[11]....
        /*00e4*/ 	.word	0x00006de0


	//   ....[12]....
        /*00e8*/ 	.word	0x00006f40


	//   ....[13]....
        /*00ec*/ 	.word	0x000070a0


	//   ....[14]....
        /*00f0*/ 	.word	0x000071f0


	//   ....[15]....
        /*00f4*/ 	.word	0x00007220


	//   ....[16]....
        /*00f8*/ 	.word	0x00007250


	//   ....[17]....
        /*00fc*/ 	.word	0x000072f0


	//   ....[18]....
        /*0100*/ 	.word	0x00007340


	//   ....[19]....
        /*0104*/ 	.word	0x000074b0


	//   ....[20]....
        /*0108*/ 	.word	0x000075b0


	//   ....[21]....
        /*010c*/ 	.word	0x000076e0


	//   ....[22]....
        /*0110*/ 	.word	0x00007710


	//----- nvinfo : EIATTR_MAX_THREADS
	.align		4
.L_6553:
        /*0114*/ 	.byte	0x04, 0x05
        /*0116*/ 	.short	(.L_6555 - .L_6554)
.L_6554:
        /*0118*/ 	.word	0x00000080
        /*011c*/ 	.word	0x00000001
        /*0120*/ 	.word	0x00000001


	//----- nvinfo : EIATTR_CRS_STACK_SIZE
	.align		4
.L_6555:
        /*0124*/ 	.byte	0x04, 0x1e
        /*0126*/ 	.short	(.L_6557 - .L_6556)
.L_6556:
        /*0128*/ 	.word	0x00000000


	//----- nvinfo : EIATTR_CBANK_PARAM_SIZE
	.align		4
.L_6557:
        /*012c*/ 	.byte	0x03, 0x19
        /*012e*/ 	.short	0x003c


	//----- nvinfo : EIATTR_PARAM_CBANK
	.align		4
        /*0130*/ 	.byte	0x04, 0x0a
        /*0132*/ 	.short	(.L_6559 - .L_6558)
	.align		4
.L_6558:
        /*0134*/ 	.word	index@(.nv.constant0._ZN2at6native27unrolled_elementwise_kernelIZZZNS0_17clamp_kernel_cudaERNS_18TensorIteratorBaseERKN3c106ScalarES7_ENKUlvE_clEvENKUlvE5_clEvEUlfE_St5arrayIPcLm2EELi4E23TrivialOffsetCalculatorILi1EjESF_NS0_6memory12LoadWithCastILi1EEENSG_13StoreWithCastILi1EEEEEviT_T0_T2_T3_T4_T5_)
        /*0138*/ 	.short	0x0380
        /*013a*/ 	.short	0x003c


	//----- nvinfo : EIATTR_SW_WAR
	.align		4
.L_6559:
        /*013c*/ 	.byte	0x04, 0x36
        /*013e*/ 	.short	(.L_6561 - .L_6560)
.L_6560:
        /*0140*/ 	.word	0x00000008
.L_6561:


//--------------------- .nv.info._ZN2at6native18elementwise_kernelILi128ELi2EZNS0_22gpu_kernel_impl_nocastIZZZNS0_17clamp_kernel_cudaERNS_18TensorIteratorBaseERKN3c106ScalarES8_ENKUlvE_clEvENKUlvE5_clEvEUlfE_EEvS4_RKT_EUliE_EEviT1_ --------------------------
	.section	.nv.info._ZN2at6native18elementwise_kernelILi128ELi2EZNS0_22gpu_kernel_impl_nocastIZZZNS0_17clamp_kernel_cudaERNS_18TensorIteratorBaseERKN3c106ScalarES8_ENKUlvE_clEvENKUlvE5_clEvEUlfE_EEvS4_RKT_EUliE_EEviT1_,"",@"SHT_CUDA_INFO"
	.sectionflags	@""
	.align	4


	//----- nvinfo : EIATTR_CUDA_API_VERSION
	.align		4
        /*0000*/ 	.byte	0x04, 0x37
        /*0002*/ 	.short	(.L_6563 - .L_6562)
.L_6562:
        /*0004*/ 	.word	0x00000082


	//----- nvinfo : EIATTR_KPARAM_INFO
	.align		4
.L_6563:
        /*0008*/ 	.byte	0x04, 0x17
        /*000a*/ 	.short	(.L_6565 - .L_6564)
.L_6564:
        /*000c*/ 	.word	0x00000000
        /*0010*/ 	.short	0x0001
        /*0012*/ 	.short	0x0008
        /*0014*/ 	.byte	0x00, 0xf0, 0x81, 0x08


	//----- nvinfo : EIATTR_KPARAM_INFO
	.align		4
.L_6565:
        /*0018*/ 	.byte	0x04, 0x17
        /*001a*/ 	.short	(.L_6567 - .L_6566)
.L_6566:
        /*001c*/ 	.word	0x00000000
        /*0020*/ 	.short	0x0000
        /*0022*/ 	.short	0x0000
        /*0024*/ 	.byte	0x00, 0xf0, 0x11, 0x00


	//----- nvinfo : EIATTR_SPARSE_MMA_MASK
	.align		4
.L_6567:
        /*0028*/ 	.byte	0x03, 0x50
        /*002a*/ 	.short	0x0000


	//----- nvinfo : EIATTR_MAXREG_COUNT
	.align		4
        /*002c*/ 	.byte	0x03, 0x1b
        /*002e*/ 	.short	0x0080


	//----- nvinfo : EIATTR_MERCURY_ISA_VERSION
	.align		4
        /*0030*/ 	.byte	0x03, 0x5f
        /*0032*/ 	.short	0x0101


	//----- nvinfo : EIATTR_VRC_CTA_INIT_COUNT
	.align		4
        /*0034*/ 	.byte	0x02, 0x4a
	.zero		1
	.zero		1


	//----- nvinfo : EIATTR_EXIT_INSTR_OFFSETS
	.align		4
        /*0038*/ 	.byte	0x04, 0x1c
        /*003a*/ 	.short	(.L_6569 - .L_6568)


	//   ....[0]....
.L_6568:
        /*003c*/ 	.word	0x00000180


	//   ....[1]....
        /*0040*/ 	.word	0x00000210


	//   ....[2]....
        /*0044*/ 	.word	0x00001610


	//   ....[3]....
        /*0048*/ 	.word	0x00002970


	//----- nvinfo : EIATTR_MAX_THREADS
	.align		4
.L_6569:
        /*004c*/ 	.byte	0x04, 0x05
        /*004e*/ 	.short	(.L_6571 - .L_6570)
.L_6570:
        /*0050*/ 	.word	0x00000080
        /*0054*/ 	.word	0x00000001
        /*0058*/ 	.word	0x00000001


	//----- nvinfo : EIATTR_CRS_STACK_SIZE
	.align		4
.L_6571:
        /*005c*/ 	.byte	0x04, 0x1e
        /*005e*/ 	.short	(.L_6573 - .L_6572)
.L_6572:
        /*0060*/ 	.word	0x00000000


	//----- nvinfo : EIATTR_CBANK_PARAM_SIZE
	.align		4
.L_6573:
        /*0064*/ 	.byte	0x03, 0x19
        /*0066*/ 	.short	0x0228


	//----- nvinfo : EIATTR_PARAM_CBANK
	.align		4
        /*0068*/ 	.byte	0x04, 0x0a
        /*006a*/ 	.short	(.L_6575 - .L_6574)
	.align		4
.L_6574:
        /*006c*/ 	.word	index@(.nv.constant0._ZN2at6native18elementwise_kernelILi128ELi2EZNS0_22gpu_kernel_impl_nocastIZZZNS0_17clamp_kernel_cudaERNS_18TensorIteratorBaseERKN3c106ScalarES8_ENKUlvE_clEvENKUlvE5_clEvEUlfE_EEvS4_RKT_EUliE_EEviT1_)
        /*0070*/ 	.short	0x0380
        /*0072*/ 	.short	0x0228


	//----- nvinfo : EIATTR_SW_WAR
	.align		4
.L_6575:
        /*0074*/ 	.byte	0x04, 0x36
        /*0076*/ 	.short	(.L_6577 - .L_6576)
.L_6576:
        /*0078*/ 	.word	0x00000008
.L_6577:


//--------------------- .nv.info._ZN2at6native27unrolled_elementwise_kernelIZZZNS0_17clamp_kernel_cudaERNS_18TensorIteratorBaseERKN3c106ScalarES7_ENKUlvE_clEvENKUlvE5_clEvEUlfE_St5arrayIPcLm2EELi4E23TrivialOffsetCalculatorILi1EjESF_NS0_6memory15LoadWithoutCastENSG_16StoreWithoutCastEEEviT_T0_T2_T3_T4_T5_ --------------------------
	.section	.nv.info._ZN2at6native27unrolled_elementwise_kernelIZZZNS0_17clamp_kernel_cudaERNS_18TensorIteratorBaseERKN3c106ScalarES7_ENKUlvE_clEvENKUlvE5_clEvEUlfE_St5arrayIPcLm2EELi4E23TrivialOffsetCalculatorILi1EjESF_NS0_6memory15LoadWithoutCastENSG_16StoreWithoutCastEEEviT_T0_T2_T3_T4_T5_,"",@"SHT_CUDA_INFO"
	.sectionflags	@""
	.align	4


	//----- nvinfo : EIATTR_CUDA_API_VERSION
	.align		4
        /*0000*/ 	.byte	0x04, 0x37
        /*0002*/ 	.short	(.L_6579 - .L_6578)
.L_6578:
        /*0004*/ 	.word	0x00000082


	//----- nvinfo : EIATTR_KPARAM_INFO
	.align		4
.L_6579:
        /*0008*/ 	.byte	0x04, 0x17
        /*000a*/ 	.short	(.L_6581 - .L_6580)
.L_6580:
        /*000c*/ 	.word	0x00000000
        /*0010*/ 	.short	0x0006
        /*0012*/ 	.short	0x002b
        /*0014*/ 	.byte	0x00, 0xf0, 0x05, 0x00


	//----- nvinfo : EIATTR_KPARAM_INFO
	.align		4
.L_6581:
        /*0018*/ 	.byte	0x04, 0x17
        /*001a*/ 	.short	(.L_6583 - .L_6582)
.L_6582:
        /*001c*/ 	.word	0x00000000
        /*0020*/ 	.short	0x0005
        /*0022*/ 	.short	0x002a
        /*0024*/ 	.byte	0x00, 0xf0, 0x05, 0x00


	//----- nvinfo : EIATTR_KPARAM_INFO
	.align		4
.L_6583:
        /*0028*/ 	.byte	0x04, 0x17
        /*002a*/ 	.short	(.L_6585 - .L_6584)
.L_6584:
        /*002c*/ 	.word	0x00000000
        /*0030*/ 	.short	0x0004
        /*0032*/ 	.short	0x0029
        /*0034*/ 	.byte	0x00, 0xf0, 0x05, 0x00


	//----- nvinfo : EIATTR_KPARAM_INFO
	.align		4
.L_6585:
        /*0038*/ 	.byte	0x04, 0x17
        /*003a*/ 	.short	(.L_6587 - .L_6586)
.L_6586:
        /*003c*/ 	.word	0x00000000
        /*0040*/ 	.short	0x0003
        /*0042*/ 	.short	0x0028
        /*0044*/ 	.byte	0x00, 0xf0, 0x05, 0x00


	//----- nvinfo : EIATTR_KPARAM_INFO
	.align		4
.L_6587:
        /*0048*/ 	.byte	0x04, 0x17
        /*004a*/ 	.short	(.L_6589 - .L_6588)
.L_6588:
        /*004c*/ 	.word	0x00000000
        /*0050*/ 	.short	0x0002
        /*0052*/ 	.short	0x0018
        /*0054*/ 	.byte	0x00, 0xf0, 0x41, 0x00


	//----- nvinfo : EIATTR_KPARAM_INFO
	.align		4
.L_6589:
        /*0058*/ 	.byte	0x04, 0x17
        /*005a*/ 	.short	(.L_6591 - .L_6590)
.L_6590:
        /*005c*/ 	.word	0x00000000
        /*0060*/ 	.short	0x0001
        /*0062*/ 	.short	0x0008
        /*0064*/ 	.byte	0x00, 0xf0, 0x41, 0x00


	//----- nvinfo : EIATTR_KPARAM_INFO
	.align		4
.L_6591:
        /*0068*/ 	.byte	0x04, 0x17
        /*006a*/ 	.short	(.L_6593 - .L_6592)
.L_6592:
        /*006c*/ 	.word	0x00000000
        /*0070*/ 	.short	0x0000
        /*0072*/ 	.short	0x0000
        /*0074*/ 	.byte	0x00, 0xf0, 0x11, 0x00


	//----- nvinfo : EIATTR_SPARSE_MMA_MASK
	.align		4
.L_6593:
        /*0078*/ 	.byte	0x03, 0x50
        /*007a*/ 	.short	0x0000


	//----- nvinfo : EIATTR_MAXREG_COUNT
	.align		4
        /*007c*/ 	.byte	0x03, 0x1b
        /*007e*/ 	.short	0x00ff


	//----- nvinfo : EIATTR_MERCURY_ISA_VERSION
	.align		4
        /*0080*/ 	.byte	0x03, 0x5f
        /*0082*/ 	.short	0x0101


	//----- nvinfo : EIATTR_VRC_CTA_INIT_COUNT
	.align		4
        /*0084*/ 	.byte	0x02, 0x4a
	.zero		1
	.zero		1


	//----- nvinfo : EIATTR_EXIT_INSTR_OFFSETS
	.align		4
        /*0088*/ 	.byte	0x04, 0x1c
        /*008a*/ 	.short	(.L_6595 - .L_6594)


	//   ....[0]....
.L_6594:
        /*008c*/ 	.word	0x00000530


	//   ....[1]....
        /*0090*/ 	.word	0x000005e0


	//----- nvinfo : EIATTR_MAX_THREADS
	.align		4
.L_6595:
        /*0094*/ 	.byte	0x04, 0x05
        /*0096*/ 	.short	(.L_6597 - .L_6596)
.L_6596:
        /*0098*/ 	.word	0x00000080
        /*009c*/ 	.word	0x00000001
        /*00a0*/ 	.word	0x00000001


	//----- nvinfo : EIATTR_CRS_STACK_SIZE
	.align		4
.L_6597:
        /*00a4*/ 	.byte	0x04, 0x1e
        /*00a6*/ 	.short	(.L_6599 - .L_6598)
.L_6598:
        /*00a8*/ 	.word	0x00000000


	//----- nvinfo : EIATTR_CBANK_PARAM_SIZE
	.align		4
.L_6599:
        /*00ac*/ 	.byte	0x03, 0x19
        /*00ae*/ 	.short	0x002c


	//----- nvinfo : EIATTR_PARAM_CBANK
	.align		4
        /*00b0*/ 	.byte	0x04, 0x0a
        /*00b2*/ 	.short	(.L_6601 - .L_6600)
	.align		4
.L_6600:
        /*00b4*/ 	.word	index@(.nv.constant0._ZN2at6native27unrolled_elementwise_kernelIZZZNS0_17clamp_kernel_cudaERNS_18TensorIteratorBaseERKN3c106ScalarES7_ENKUlvE_clEvENKUlvE5_clEvEUlfE_St5arrayIPcLm2EELi4E23TrivialOffsetCalculatorILi1EjESF_NS0_6memory15LoadWithoutCastENSG_16StoreWithoutCastEEEviT_T0_T2_T3_T4_T5_)
        /*00b8*/ 	.short	0x0380
        /*00ba*/ 	.short	0x002c


	//----- nvinfo : EIATTR_SW_WAR
	.align		4
.L_6601:
        /*00bc*/ 	.byte	0x04, 0x36
        /*00be*/ 	.short	(.L_6603 - .L_6602)
.L_6602:
        /*00c0*/ 	.word	0x00000008
.L_6603:


//--------------------- .nv.info._ZN2at6native29vectorized_elementwise_kernelILi2EZZZNS0_17clamp_kernel_cudaERNS_18TensorIteratorBaseERKN3c106ScalarES7_ENKUlvE_clEvENKUlvE5_clEvEUlfE_St5arrayIPcLm2EEEEviT0_T1_ --------------------------
	.section	.nv.info._ZN2at6native29vectorized_elementwise_kernelILi2EZZZNS0_17clamp_kernel_cudaERNS_18TensorIteratorBaseERKN3c106ScalarES7_ENKUlvE_clEvENKUlvE5_clEvEUlfE_St5arrayIPcLm2EEEEviT0_T1_,"",@"SHT_CUDA_INFO"
	.sectionflags	@""
	.align	4


	//----- nvinfo : EIATTR_CUDA_API_VERSION
	.align		4
        /*0000*/ 	.byte	0x04, 0x37
        /*0002*/ 	.short	(.L_6605 - .L_6604)
.L_6604:
        /*0004*/ 	.word	0x00000082


	//----- nvinfo : EIATTR_KPARAM_INFO
	.align		4
.L_6605:
        /*0008*/ 	.byte	0x04, 0x17
        /*000a*/ 	.short	(.L_6607 - .L_6606)
.L_6606:
        /*000c*/ 	.word	0x00000000
        /*0010*/ 	.short	0x0002
        /*0012*/ 	.short	0x0018
        /*0014*/ 	.byte	0x00, 0xf0, 0x41, 0x00


	//----- nvinfo : EIATTR_KPARAM_INFO
	.align		4
.L_6607:
        /*0018*/ 	.byte	0x04, 0x17
        /*001a*/ 	.short	(.L_6609 - .L_6608)
.L_6608:
        /*001c*/ 	.word	0x00000000
        /*0020*/ 	.short	0x0001
        /*0022*/ 	.short	0x0008
        /*0024*/ 	.byte	0x00, 0xf0, 0x41, 0x00


	//----- nvinfo : EIATTR_KPARAM_INFO
	.align		4
.L_6609:
        /*0028*/ 	.byte	0x04, 0x17
        /*002a*/ 	.short	(.L_6611 - .L_6610)
.L_6610:
        /*002c*/ 	.word	0x00000000
        /*0030*/ 	.short	0x0000
        /*0032*/ 	.short	0x0000
        /*0034*/ 	.byte	0x00, 0xf0, 0x11, 0x00


	//----- nvinfo : EIATTR_SPARSE_MMA_MASK
	.align		4
.L_6611:
        /*0038*/ 	.byte	0x03, 0x50
        /*003a*/ 	.short	0x0000


	//----- nvinfo : EIATTR_MAXREG_COUNT
	.align		4
        /*003c*/ 	.byte	0x03, 0x1b
        /*003e*/ 	.short	0x00ff


	//----- nvinfo : EIATTR_MERCURY_ISA_VERSION
	.align		4
        /*0040*/ 	.byte	0x03, 0x5f
        /*0042*/ 	.short	0x0101


	//----- nvinfo : EIATTR_VRC_CTA_INIT_COUNT
	.align		4
        /*0044*/ 	.byte	0x02, 0x4a
	.zero		1
	.zero		1


	//----- nvinfo : EIATTR_EXIT_INSTR_OFFSETS
	.align		4
        /*0048*/ 	.byte	0x04, 0x1c
        /*004a*/ 	.short	(.L_6613 - .L_6612)


	//   ....[0]....
.L_6612:
        /*004c*/ 	.word	0x00000bf0


	//   ....[1]....
        /*0050*/ 	.word	0x00000c40


	//   ....[2]....
        /*0054*/ 	.word	0x00000ed0


	//----- nvinfo : EIATTR_MAX_THREADS
	.align		4
.L_6613:
        /*0058*/ 	.byte	0x04, 0x05
        /*005a*/ 	.short	(.L_6615 - .L_6614)
.L_6614:
        /*005c*/ 	.word	0x00000080
        /*0060*/ 	.word	0x00000001
        /*0064*/ 	.word	0x00000001


	//----- nvinfo : EIATTR_CRS_STACK_SIZE
	.align		4
.L_6615:
        /*0068*/ 	.byte	0x04, 0x1e
        /*006a*/ 	.short	(.L_6617 - .L_6616)
.L_6616:
        /*006c*/ 	.word	0x00000000


	//----- nvinfo : EIATTR_CBANK_PARAM_SIZE
	.align		4
.L_6617:
        /*0070*/ 	.byte	0x03, 0x19
        /*0072*/ 	.short	0x0028


	//----- nvinfo : EIATTR_PARAM_CBANK
	.align		4
        /*0074*/ 	.byte	0x04, 0x0a
        /*0076*/ 	.short	(.L_6619 - .L_6618)
	.align		4
.L_6618:
        /*0078*/ 	.word	index@(.nv.constant0._ZN2at6native29vectorized_elementwise_kernelILi2EZZZNS0_17clamp_kernel_cudaERNS_18TensorIteratorBaseERKN3c106ScalarES7_ENKUlvE_clEvENKUlvE5_clEvEUlfE_St5arrayIPcLm2EEEEviT0_T1_)
        /*007c*/ 	.short	0x0380
        /*007e*/ 	.short	0x0028


	//----- nvinfo : EIATTR_SW_WAR
	.align		4
.L_6619:
        /*0080*/ 	.byte	0x04, 0x36
        /*0082*/ 	.short	(.L_6621 - .L_6620)
.L_6620:
        /*0084*/ 	.word	0x00000008
.L_6621:


//--------------------- .nv.info._ZN2at6native29vectorized_elementwise_kernelILi4EZZZNS0_17clamp_kernel_cudaERNS_18TensorIteratorBaseERKN3c106ScalarES7_ENKUlvE_clEvENKUlvE5_clEvEUlfE_St5arrayIPcLm2EEEEviT0_T1_ --------------------------
	.section	.nv.info._ZN2at6native29vectorized_elementwise_kernelILi4EZZZNS0_17clamp_kernel_cudaERNS_18TensorIteratorBaseERKN3c106ScalarES7_ENKUlvE_clEvENKUlvE5_clEvEUlfE_St5arrayIPcLm2EEEEviT0_T1_,"",@"SHT_CUDA_INFO"
	.sectionflags	@""
	.align	4


	//----- nvinfo : EIATTR_CUDA_API_VERSION
	.align		4
        /*0000*/ 	.byte	0x04, 0x37
        /*0002*/ 	.short	(.L_6623 - .L_6622)
.L_6622:
        /*0004*/ 	.word	0x00000082


	//----- nvinfo : EIATTR_KPARAM_INFO
	.align		4
.L_6623:
        /*0008*/ 	.byte	0x04, 0x17
        /*000a*/ 	.short	(.L_6625 - .L_6624)
.L_6624:
        /*000c*/ 	.word	0x00000000
        /*0010*/ 	.short	0x0002
        /*0012*/ 	.short	0x0018
        /*0014*/ 	.byte	0x00, 0xf0, 0x41, 0x00


	//----- nvinfo : EIATTR_KPARAM_INFO
	.align		4
.L_6625:
        /*0018*/ 	.byte	0x04, 0x17
        /*001a*/ 	.short	(.L_6627 - .L_6626)
.L_6626:
        /*001c*/ 	.word	0x00000000
        /*0020*/ 	.short	0x0001
        /*0022*/ 	.short	0x0008
        /*0024*/ 	.byte	0x00, 0xf0, 0x41, 0x00


	//----- nvinfo : EIATTR_KPARAM_INFO
	.align		4
.L_6627:
        /*0028*/ 	.byte	0x04, 0x17
        /*002a*/ 	.short	(.L_6629 - .L_6628)
.L_6628:
        /*002c*/ 	.word	0x00000000
        /*0030*/ 	.short	0x0000
        /*0032*/ 	.short	0x0000
        /*0034*/ 	.byte	0x00, 0xf0, 0x11, 0x00


	//----- nvinfo : EIATTR_SPARSE_MMA_MASK
	.align		4
.L_6629:
        /*0038*/ 	.byte	0x03, 0x50
        /*003a*/ 	.short	0x0000


	//----- nvinfo : EIATTR_MAXREG_COUNT
	.align		4
        /*003c*/ 	.byte	0x03, 0x1b
        /*003e*/ 	.short	0x00ff


	//----- nvinfo : EIATTR_MERCURY_ISA_VERSION
	.align		4
        /*0040*/ 	.byte	0x03, 0x5f
        /*0042*/ 	.short	0x0101


	//----- nvinfo : EIATTR_VRC_CTA_INIT_COUNT
	.align		4
        /*0044*/ 	.byte	0x02, 0x4a
	.zero		1
	.zero		1


	//----- nvinfo : EIATTR_EXIT_INSTR_OFFSETS
	.align		4
        /*0048*/ 	.byte	0x04, 0x1c
        /*004a*/ 	.short	(.L_6631 - .L_6630)


	//   ....[0]....
.L_6630:
        /*004c*/ 	.word	0x00000bf0


	//   ....[1]....
        /*0050*/ 	.word	0x00000c40


	//   ....[2]....
        /*0054*/ 	.word	0x00000e90


	//----- nvinfo : EIATTR_MAX_THREADS
	.align		4
.L_6631:
        /*0058*/ 	.byte	0x04, 0x05
        /*005a*/ 	.short	(.L_6633 - .L_6632)
.L_6632:
        /*005c*/ 	.word	0x00000080
        /*0060*/ 	.word	0x00000001
        /*0064*/ 	.word	0x00000001


	//----- nvinfo : EIATTR_CRS_STACK_SIZE
	.align		4
.L_6633:
        /*0068*/ 	.byte	0x04, 0x1e
        /*006a*/ 	.short	(.L_6635 - .L_6634)
.L_6634:
        /*006c*/ 	.word	0x00000000


	//----- nvinfo : EIATTR_CBANK_PARAM_SIZE
	.align		4
.L_6635:
        /*0070*/ 	.byte	0x03, 0x19
        /*0072*/ 	.short	0x0028


	//----- nvinfo : EIATTR_PARAM_CBANK
	.align		4
        /*0074*/ 	.byte	0x04, 0x0a
        /*0076*/ 	.short	(.L_6637 - .L_6636)
	.align		4
.L_6636:
        /*0078*/ 	.word	index@(.nv.constant0._ZN2at6native29vectorized_elementwise_kernelILi4EZZZNS0_17clamp_kernel_cudaERNS_18TensorIteratorBaseERKN3c106ScalarES7_ENKUlvE_clEvENKUlvE5_clEvEUlfE_St5arrayIPcLm2EEEEviT0_T1_)
        /*007c*/ 	.short	0x0380
        /*007e*/ 	.short	0x0028


	//----- nvinfo : EIATTR_SW_WAR
	.align		4
.L_6637:
        /*0080*/ 	.byte	0x04, 0x36
        /*0082*/ 	.short	(.L_6639 - .L_6638)
.L_6638:
        /*0084*/ 	.word	0x00000008
.L_6639:


//--------------------- .nv.info._ZN2at6native29vectorized_elementwise_kernelILi8EZZZNS0_17clamp_kernel_cudaERNS_18TensorIteratorBaseERKN3c106ScalarES7_ENKUlvE_clEvENKUlvE5_clEvEUlfE_St5arrayIPcLm2EEEEviT0_T1_ --------------------------
	.section	.nv.info._ZN2at6native29vectorized_elementwise_kernelILi8EZZZNS0_17clamp_kernel_cudaERNS_18TensorIteratorBaseERKN3c106ScalarES7_ENKUlvE_clEvENKUlvE5_clEvEUlfE_St5arrayIPcLm2EEEEviT0_T1_,"",@"SHT_CUDA_INFO"
	.sectionflags	@""
	.align	4


	//----- nvinfo : EIATTR_CUDA_API_VERSION
	.align		4
        /*0000*/ 	.byte	0x04, 0x37
        /*0002*/ 	.short	(.L_6641 - .L_6640)
.L_6640:
        /*0004*/ 	.word	0x00000082


	//----- nvinfo : EIATTR_KPARAM_INFO
	.align		4
.L_6641:
        /*0008*/ 	.byte	0x04, 0x17
        /*000a*/ 	.short	(.L_6643 - .L_6642)
.L_6642:
        /*000c*/ 	.word	0x00000000
        /*0010*/ 	.short	0x0002
        /*0012*/ 	.short	0x0018
        /*0014*/ 	.byte	0x00, 0xf0, 0x41, 0x00


	//----- nvinfo : EIATTR_KPARAM_INFO
	.align		4
.L_6643:
        /*0018*/ 	.byte	0x04, 0x17
        /*001a*/ 	.short	(.L_6645 - .L_6644)
.L_6644:
        /*001c*/ 	.word	0x00000000
        /*0020*/ 	.short	0x0001
        /*0022*/ 	.short	0x0008
        /*0024*/ 	.byte	0x00, 0xf0, 0x41, 0x00


	//----- nvinfo : EIATTR_KPARAM_INFO
	.align		4
.L_6645:
        /*0028*/ 	.byte	0x04, 0x17
        /*002a*/ 	.short	(.L_6647 - .L_6646)
.L_6646:
        /*002c*/ 	.word	0x00000000
        /*0030*/ 	.short	0x0000
        /*0032*/ 	.short	0x0000
        /*0034*/ 	.byte	0x00, 0xf0, 0x11, 0x00


	//----- nvinfo : EIATTR_SPARSE_MMA_MASK
	.align		4
.L_6647:
        /*0038*/ 	.byte	0x03, 0x50
        /*003a*/ 	.short	0x0000


	//----- nvinfo : EIATTR_MAXREG_COUNT
	.align		4
        /*003c*/ 	.byte	0x03, 0x1b
        /*003e*/ 	.short	0x00ff


	//----- nvinfo : EIATTR_MERCURY_ISA_VERSION
	.align		4
        /*0040*/ 	.byte	0x03, 0x5f
        /*0042*/ 	.short	0x0101


	//----- nvinfo : EIATTR_VRC_CTA_INIT_COUNT
	.align		4
        /*0044*/ 	.byte	0x02, 0x4a
	.zero		1
	.zero		1


	//----- nvinfo : EIATTR_EXIT_INSTR_OFFSETS
	.align		4
        /*0048*/ 	.byte	0x04, 0x1c
        /*004a*/ 	.short	(.L_6649 - .L_6648)


	//   ....[0]....
.L_6648:
        /*004c*/ 	.word	0x00000bf0


	//   ....[1]....
        /*0050*/ 	.word	0x00000c40


	//   ....[2]....
        /*0054*/ 	.word	0x00000e70


	//----- nvinfo : EIATTR_MAX_THREADS
	.align		4
.L_6649:
        /*0058*/ 	.byte	0x04, 0x05
        /*005a*/ 	.short	(.L_6651 - .L_6650)
.L_6650:
        /*005c*/ 	.word	0x00000080
        /*0060*/ 	.word	0x00000001
        /*0064*/ 	.word	0x00000001


	//----- nvinfo : EIATTR_CRS_STACK_SIZE
	.align		4
.L_6651:
        /*0068*/ 	.byte	0x04, 0x1e
        /*006a*/ 	.short	(.L_6653 - .L_6652)
.L_6652:
        /*006c*/ 	.word	0x00000000


	//----- nvinfo : EIATTR_CBANK_PARAM_SIZE
	.align		4
.L_6653:
        /*0070*/ 	.byte	0x03, 0x19
        /*0072*/ 	.short	0x0028


	//----- nvinfo : EIATTR_PARAM_CBANK
	.align		4
        /*0074*/ 	.byte	0x04, 0x0a
        /*0076*/ 	.short	(.L_6655 - .L_6654)
	.align		4
.L_6654:
        /*0078*/ 	.word	index@(.nv.constant0._ZN2at6native29vectorized_elementwise_kernelILi8EZZZNS0_17clamp_kernel_cudaERNS_18TensorIteratorBaseERKN3c106ScalarES7_ENKUlvE_clEvENKUlvE5_clEvEUlfE_St5arrayIPcLm2EEEEviT0_T1_)
        /*007c*/ 	.short	0x0380
        /*007e*/ 	.short	0x0028


	//----- nvinfo : EIATTR_SW_WAR
	.align		4
.L_6655:
        /*0080*/ 	.byte	0x04, 0x36
        /*0082*/ 	.short	(.L_6657 - .L_6656)
.L_6656:
        /*0084*/ 	.word	0x00000008
.L_6657:


//--------------------- .nv.info._ZN2at6native18elementwise_kernelILi128ELi4EZNS0_15gpu_kernel_implIZZZNS0_17clamp_kernel_cudaERNS_18TensorIteratorBaseERKN3c106ScalarES8_ENKUlvE_clEvENKUlvE4_clEvEUldE_EEvS4_RKT_EUliE_EEviT1_ --------------------------
	.section	.nv.info._ZN2at6native18elementwise_kernelILi128ELi4EZNS0_15gpu_kernel_implIZZZNS0_17clamp_kernel_cudaERNS_18TensorIteratorBaseERKN3c106ScalarES8_ENKUlvE_clEvENKUlvE4_clEvEUldE_EEvS4_RKT_EUliE_EEviT1_,"",@"SHT_CUDA_INFO"
	.sectionflags	@""
	.align	4


	//----- nvinfo : EIATTR_CUDA_API_VERSION
	.align		4
        /*0000*/ 	.byte	0x04, 0x37
        /*0002*/ 	.short	(.L_6659 - .L_6658)
.L_6658:
        /*0004*/ 	.word	0x00000082


	//----- nvinfo : EIATTR_KPARAM_INFO
	.align		4
.L_6659:
        /*0008*/ 	.byte	0x04, 0x17
        /*000a*/ 	.short	(.L_6661 - .L_6660)
.L_6660:
        /*000c*/ 	.word	0x00000000
        /*0010*/ 	.short	0x0001
        /*0012*/ 	.short	0x0008
        /*0014*/ 	.byte	0x00, 0xf0, 0xc1, 0x08


	//----- nvinfo : EIATTR_KPARAM_INFO
	.align		4
.L_6661:
        /*0018*/ 	.byte	0x04, 0x17
        /*001a*/ 	.short	(.L_6663 - .L_6662)
.L_6662:
        /*001c*/ 	.word	0x00000000
        /*0020*/ 	.short	0x0000
        /*0022*/ 	.short	0x0000
        /*0024*/ 	.byte	0x00, 0xf0, 0x11, 0x00


	//----- nvinfo : EIATTR_SPARSE_MMA_MASK
	.align		4
.L_6663:
        /*0028*/ 	.byte	0x03, 0x50
        /*002a*/ 	.short	0x0000


	//----- nvinfo : EIATTR_MAXREG_COUNT
	.align		4
        /*002c*/ 	.byte	0x03, 0x1b
        /*002e*/ 	.short	0x0080


	//----- nvinfo : EIATTR_EXTERNS
	.align		4
        /*0030*/ 	.byte	0x04, 0x0f
        /*0032*/ 	.short	(.L_6665 - .L_6664)


	//   ....[0]....
	.align		4
.L_6664:
        /*0034*/ 	.word	index@(__assertfail)


	//----- nvinfo : EIATTR_MERCURY_ISA_VERSION
	.align		4
.L_6665:
        /*0038*/ 	.byte	0x03, 0x5f
        /*003a*/ 	.short	0x0101


	//----- nvinfo : EIATTR_VRC_CTA_INIT_COUNT
	.align		4
        /*003c*/ 	.byte	0x02, 0x4a
	.zero		1
	.zero		1


	//----- nvinfo : EIATTR_SYSCALL_OFFSETS
	.align		4
        /*0040*/ 	.byte	0x04, 0x46
        /*0042*/ 	.short	(.L_6667 - .L_6666)


	//   ....[0]....
.L_6666:
        /*0044*/ 	.word	0x00002180


	//   ....[1]....
        /*0048*/ 	.word	0x00003340


	//   ....[2]....
        /*004c*/ 	.word	0x00005690


	//   ....[3]....
        /*0050*/ 	.word	0x000065d0


	//   ....[4]....
        /*0054*/ 	.word	0x00008ad0


	//   ....[5]....
        /*0058*/ 	.word	0x00009a10


	//   ....[6]....
        /*005c*/ 	.word	0x0000bf20


	//   ....[7]....
        /*0060*/ 	.word	0x0000ce30


	//----- nvinfo : EIATTR_EXIT_INSTR_OFFSETS
	.align		4
.L_6667:
        /*0064*/ 	.byte	0x04, 0x1c
        /*0066*/ 	.short	(.L_6669 - .L_6668)


	//   ....[0]....
.L_6668:
        /*0068*/ 	.word	0x00009db0


	//   ....[1]....
        /*006c*/ 	.word	0x0000c1c0


	//   ....[2]....
        /*0070*/ 	.word	0x0000c200


	//   ....[3]....
        /*0074*/ 	.word	0x0000c290


	//   ....[4]....
        /*0078*/ 	.word	0x0000c2c0


	//   ....[5]....
        /*007c*/ 	.word	0x0000c2f0


	//   ....[6]....
        /*0080*/ 	.word	0x0000c3c0


	//   ....[7]....
        /*0084*/ 	.word	0x0000c440


	//   ....[8]....
        /*0088*/ 	.word	0x0000c520


	//   ....[9]....
        /*008c*/ 	.word	0x0000c5b0


	//   ....[10]....
        /*0090*/ 	.word	0x0000c5d0


	//   ....[11]....
        /*0094*/ 	.word	0x0000c6a0


	//   ....[12]....
        /*0098*/ 	.word	0x0000c850


	//   ....[13]....
        /*009c*/ 	.word	0x0000ca00


	//   ....[14]....
        /*00a0*/ 	.word	0x0000cba0


	//   ....[15]....
        /*00a4*/ 	.word	0x0000cbd0


	//   ....[16]....
        /*00a8*/ 	.word	0x0000cc00


	//   ....[17]....
        /*00ac*/ 	.word	0x0000cca0


	//   ....[18]....
        /*00b0*/ 	.word	0x0000ccd0


	//   ....[19]....
        /*00b4*/ 	.word	0x0000ce40


	//   ....[20]....
        /*00b8*/ 	.word	0x0000cf90


	//   ....[21]....
        /*00bc*/ 	.word	0x0000d110


	//   ....[22]....
        /*00c0*/ 	.word	0x0000d190


	//----- nvinfo : EIATTR_MAX_THREADS
	.align		4
.L_6669:
        /*00c4*/ 	.byte	0x04, 0x05
        /*00c6*/ 	.short	(.L_6671 - .L_6670)
.L_6670:
        /*00c8*/ 	.word	0x00000080
        /*00cc*/ 	.word	0x00000001
        /*00d0*/ 	.word	0x00000001


	//----- nvinfo : EIATTR_CRS_STACK_SIZE
	.align		4
.L_6671:
        /*00d4*/ 	.byte	0x04, 0x1e
        /*00d6*/ 	.short	(.L_6673 - .L_6672)
.L_6672:
        /*00d8*/ 	.word	0x00000000


	//----- nvinfo : EIATTR_CBANK_PARAM_SIZE
	.align		4
.L_6673:
        /*00dc*/ 	.byte	0x03, 0x19
        /*00de*/ 	.short	0x0238


	//----- nvinfo : EIATTR_PARAM_CBANK
	.align		4
        /*00e0*/ 	.byte	0x04, 0x0a
        /*00e2*/ 	.short	(.L_6675 - .L_6674)
	.align		4
.L_6674:
        /*00e4*/ 	.word	index@(.nv.constant0._ZN2at6native18elementwise_kernelILi128ELi4EZNS0_15gpu_kernel_implIZZZNS0_17clamp_kernel_cudaERNS_18TensorIteratorBaseERKN3c106ScalarES8_ENKUlvE_clEvENKUlvE4_clEvEUldE_EEvS4_RKT_EUliE_EEviT1_)
        /*00e8*/ 	.short	0x0380
        /*00ea*/ 	.short	0x0238


	//----- nvinfo : EIATTR_SW_WAR
	.align		4
.L_6675:
        /*00ec*/ 	.byte	0x04, 0x36
        /*00ee*/ 	.short	(.L_6677 - .L_6676)
.L_6676:
        /*00f0*/ 	.word	0x00000008
.L_6677:


//--------------------- .nv.info._ZN2at6native27unrolled_elementwise_kernelIZZZNS0_17clamp_kernel_cudaERNS_18TensorIteratorBaseERKN3c106ScalarES7_ENKUlvE_clEvENKUlvE4_clEvEUldE_St5arrayIPcLm2EELi4E23TrivialOffsetCalculatorILi1EjESF_NS0_6memory12LoadWithCastILi1EEENSG_13StoreWithCastILi1EEEEEviT_T0_T2_T3_T4_T5_ --------------------------
	.section	.nv.info._ZN2at6native27unrolled_elementwise_kernelIZZZNS0_17clamp_kernel_cudaERNS_18TensorIteratorBaseERKN3c106ScalarES7_ENKUlvE_clEvENKUlvE4_clEvEUldE_St5arrayIPcLm2EELi4E23TrivialOffsetCalculatorILi1EjESF_NS0_6memory12LoadWithCastILi1EEENSG_13StoreWithCastILi1EEEEEviT_T0_T2_T3_T4_T5_,"",@"SHT_CUDA_INFO"
	.sectionflags	@""
	.align	4


	//----- nvinfo : EIATTR_CUDA_API_VERSION
	.align		4
        /*0000*/ 	.byte	0x04, 0x37
        /*0002*/ 	.short	(.L_6679 - .L_6678)
.L_6678:
        /*0004*/ 	.word	0x00000082


	//----- nvinfo : EIATTR_KPARAM_INFO
	.align		4
.L_6679:
        /*0008*/ 	.byte	0x04, 0x17
        /*000a*/ 	.short	(.L_6681 - .L_6680)
.L_6680:
        /*000c*/ 	.word	0x00000000
        /*0010*/ 	.short	0x0006
        /*0012*/ 	.short	0x003c
        /*0014*/ 	.byte	0x00, 0xf0, 0x21, 0x00


	//----- nvinfo : EIATTR_KPARAM_INFO
	.align		4
.L_6681:
        /*0018*/ 	.byte	0x04, 0x17
        /*001a*/ 	.short	(.L_6683 - .L_6682)
.L_6682:
        /*001c*/ 	.word	0x00000000
        /*0020*/ 	.short	0x0005
        /*0022*/ 	.short	0x0034
        /*0024*/ 	.byte	0x00, 0xf0, 0x21, 0x00


	//----- nvinfo : EIATTR_KPARAM_INFO
	.align		4
.L_6683:
        /*0028*/ 	.byte	0x04, 0x17
        /*002a*/ 	.short	(.L_6685 - .L_6684)
.L_6684:
        /*002c*/ 	.word	0x00000000
        /*0030*/ 	.short	0x0004
        /*0032*/ 	.short	0x0031
        /*0034*/ 	.byte	0x00, 0xf0, 0x05, 0x00


	//----- nvinfo : EIATTR_KPARAM_INFO
	.align		4
.L_6685:
        /*0038*/ 	.byte	0x04, 0x17
        /*003a*/ 	.short	(.L_6687 - .L_6686)
.L_6686:
        /*003c*/ 	.word	0x00000000
        /*0040*/ 	.short	0x0003
        /*0042*/ 	.short	0x0030
        /*0044*/ 	.byte	0x00, 0xf0, 0x05, 0x00


	//----- nvinfo : EIATTR_KPARAM_INFO
	.align		4
.L_6687:
        /*0048*/ 	.byte	0x04, 0x17
        /*004a*/ 	.short	(.L_6689 - .L_6688)
.L_6688:
        /*004c*/ 	.word	0x00000000
        /*0050*/ 	.short	0x0002
        /*0052*/ 	.short	0x0020
        /*0054*/ 	.byte	0x00, 0xf0, 0x41, 0x00


	//----- nvinfo : EIATTR_KPARAM_INFO
	.align		4
.L_6689:
        /*0058*/ 	.byte	0x04, 0x17
        /*005a*/ 	.short	(.L_6691 - .L_6690)
.L_6690:
        /*005c*/ 	.word	0x00000000
        /*0060*/ 	.short	0x0001
        /*0062*/ 	.short	0x0008
        /*0064*/ 	.byte	0x00, 0xf0, 0x61, 0x00


	//----- nvinfo : EIATTR_KPARAM_INFO
	.align		4
.L_6691:
        /*0068*/ 	.byte	0x04, 0x17
        /*006a*/ 	.short	(.L_6693 - .L_6692)
.L_6692:
        /*006c*/ 	.word	0x00000000
        /*0070*/ 	.short	0x0000
        /*0072*/ 	.short	0x0000
        /*0074*/ 	.byte	0x00, 0xf0, 0x11, 0x00


	//----- nvinfo : EIATTR_SPARSE_MMA_MASK
	.align		4
.L_6693:
        /*0078*/ 	.byte	0x03, 0x50
        /*007a*/ 	.short	0x0000


	//----- nvinfo : EIATTR_MAXREG_COUNT
	.align		4
        /*007c*/ 	.byte	0x03, 0x1b
        /*007e*/ 	.short	0x00ff


	//----- nvinfo : EIATTR_EXTERNS
	.align		4
        /*0080*/ 	.byte	0x04, 0x0f
        /*0082*/ 	.short	(.L_6695 - .L_6694)


	//   ....[0]....
	.align		4
.L_6694:
        /*0084*/ 	.word	index@(__assertfail)


	//----- nvinfo : EIATTR_MERCURY_ISA_VERSION
	.align		4
.L_6695:
        /*0088*/ 	.byte	0x03, 0x5f
        /*008a*/ 	.short	0x0101


	//----- nvinfo : EIATTR_VRC_CTA_INIT_COUNT
	.align		4
        /*008c*/ 	.byte	0x02, 0x4a
	.zero		1
	.zero		1


	//----- nvinfo : EIATTR_SYSCALL_OFFSETS
	.align		4
        /*0090*/ 	.byte	0x04, 0x46
        /*0092*/ 	.short	(.L_6697 - .L_6696)


	//   ....[0]....
.L_6696:
        /*0094*/ 	.word	0x00000e80


	//   ....[1]....
        /*0098*/ 	.word	0x00001ec0


	//   ....[2]....
        /*009c*/ 	.word	0x00002e40


	//   ....[3]....
        /*00a0*/ 	.word	0x00003d80


	//   ....[4]....
        /*00a4*/ 	.word	0x00005300


	//   ....[5]....
        /*00a8*/ 	.word	0x00006290


	//   ....[6]....
        /*00ac*/ 	.word	0x000073f0


	//   ....[7]....
        /*00b0*/ 	.word	0x00008530


	//----- nvinfo : EIATTR_EXIT_INSTR_OFFSETS
	.align		4
.L_6697:
        /*00b4*/ 	.byte	0x04, 0x1c
        /*00b6*/ 	.short	(.L_6699 - .L_6698)


	//   ....[0]....
.L_6698:
        /*00b8*/ 	.word	0x00007780


	//   ....[1]....
        /*00bc*/ 	.word	0x000078c0


	//   ....[2]....
        /*00c0*/ 	.word	0x00007900


	//   ....[3]....
        /*00c4*/ 	.word	0x00007990


	//   ....[4]....
        /*00c8*/ 	.word	0x000079c0


	//   ....[5]....
        /*00cc*/ 	.word	0x000079f0


	//   ....[6]....
        /*00d0*/ 	.word	0x00007ac0


	//   ....[7]....
        /*00d4*/ 	.word	0x00007b40


	//   ....[8]....
        /*00d8*/ 	.word	0x00007c20


	//   ....[9]....
        /*00dc*/ 	.word	0x00007cb0


	//   ....[10]....
        /*00e0*/ 	.word	0x00007cd0


	//   ....[11]....
        /*00e4*/ 	.word	0x00007da0


	//   ....[12]....
        /*00e8*/ 	.word	0x00007f50


	//   ....[13]....
        /*00ec*/ 	.word	0x00008100


	//   ....[14]....
        /*00f0*/ 	.word	0x000082a0


	//   ....[15]....
        /*00f4*/ 	.word	0x000082d0


	//   ....[16]....
        /*00f8*/ 	.word	0x00008300


	//   ....[17]....
        /*00fc*/ 	.word	0x000083a0


	//   ....[18]....
        /*0100*/ 	.word	0x000083d0


	//   ....[19]....
        /*0104*/ 	.word	0x00008540


	//   ....[20]....
        /*0108*/ 	.word	0x00008690


	//   ....[21]....
        /*010c*/ 	.word	0x00008810


	//   ....[22]....
        /*0110*/ 	.word	0x00008890


	//----- nvinfo : EIATTR_MAX_THREADS
	.align		4
.L_6699:
        /*0114*/ 	.byte	0x04, 0x05
        /*0116*/ 	.short	(.L_6701 - .L_6700)
.L_6700:
        /*0118*/ 	.word	0x00000080
        /*011c*/ 	.word	0x00000001
        /*0120*/ 	.word	0x00000001


	//----- nvinfo : EIATTR_CRS_STACK_SIZE
	.align		4
.L_6701:
        /*0124*/ 	.byte	0x04, 0x1e
        /*0126*/ 	.short	(.L_6703 - .L_6702)
.L_6702:
        /*0128*/ 	.word	0x00000000


	//----- nvinfo : EIATTR_CBANK_PARAM_SIZE
	.align		4
.L_6703:
        /*012c*/ 	.byte	0x03, 0x19
        /*012e*/ 	.short	0x0044


	//----- nvinfo : EIATTR_PARAM_CBANK
	.align		4
        /*0130*/ 	.byte	0x04, 0x0a
        /*0132*/ 	.short	(.L_6705 - .L_6704)
	.align		4
.L_6704:
        /*0134*/ 	.word	index@(.nv.constant0._ZN2at6native27unrolled_elementwise_kernelIZZZNS0_17clamp_kernel_cudaERNS_18TensorIteratorBaseERKN3c106ScalarES7_ENKUlvE_clEvENKUlvE4_clEvEUldE_St5arrayIPcLm2EELi4E23TrivialOffsetCalculatorILi1EjESF_NS0_6memory12LoadWithCastILi1EEENSG_13StoreWithCastILi1EEEEEviT_T0_T2_T3_T4_T5_)
        /*0138*/ 	.short	0x0380
        /*013a*/ 	.short	0x0044


	//----- nvinfo : EIATTR_SW_WAR
	.align		4
.L_6705:
        /*013c*/ 	.byte	0x04, 0x36
        /*013e*/ 	.short	(.L_6707 - .L_6706)
.L_6706:
        /*0140*/ 	.word	0x00000008
.L_6707:


//--------------------- .nv.info._ZN2at6native18elementwise_kernelILi128ELi2EZNS0_22gpu_kernel_impl_nocastIZZZNS0_17clamp_kernel_cudaERNS_18TensorIteratorBaseERKN3c106ScalarES8_ENKUlvE_clEvENKUlvE4_clEvEUldE_EEvS4_RKT_EUliE_EEviT1_ --------------------------
	.section	.nv.info._ZN2at6native18elementwise_kernelILi128ELi2EZNS0_22gpu_kernel_impl_nocastIZZZNS0_17clamp_kernel_cudaERNS_18TensorIteratorBaseERKN3c106ScalarES8_ENKUlvE_clEvENKUlvE4_clEvEUldE_EEvS4_RKT_EUliE_EEviT1_,"",@"SHT_CUDA_INFO"
	.sectionflags	@""
	.align	4


	//----- nvinfo : EIATTR_CUDA_API_VERSION
	.align		4
        /*0000*/ 	.byte	0x04, 0x37
        /*0002*/ 	.short	(.L_6709 - .L_6708)
.L_6708:
        /*0004*/ 	.word	0x00000082


	//----- nvinfo : EIATTR_KPARAM_INFO
	.align		4
.L_6709:
        /*0008*/ 	.byte	0x04, 0x17
        /*000a*/ 	.short	(.L_6711 - .L_6710)
.L_6710:
        /*000c*/ 	.word	0x00000000
        /*0010*/ 	.short	0x0001
        /*0012*/ 	.short	0x0008
        /*0014*/ 	.byte	0x00, 0xf0, 0xa1, 0x08


	//----- nvinfo : EIATTR_KPARAM_INFO
	.align		4
.L_6711:
        /*0018*/ 	.byte	0x04, 0x17
        /*001a*/ 	.short	(.L_6713 - .L_6712)
.L_6712:
        /*001c*/ 	.word	0x00000000
        /*0020*/ 	.short	0x0000
        /*0022*/ 	.short	0x0000
        /*0024*/ 	.byte	0x00, 0xf0, 0x11, 0x00


	//----- nvinfo : EIATTR_SPARSE_MMA_MASK
	.align		4
.L_6713:
        /*0028*/ 	.byte	0x03, 0x50
        /*002a*/ 	.short	0x0000


	//----- nvinfo : EIATTR_MAXREG_COUNT
	.align		4
        /*002c*/ 	.byte	0x03, 0x1b
        /*002e*/ 	.short	0x0080


	//----- nvinfo : EIATTR_MERCURY_ISA_VERSION
	.align		4
        /*0030*/ 	.byte	0x03, 0x5f
        /*0032*/ 	.short	0x0101


	//----- nvinfo : EIATTR_VRC_CTA_INIT_COUNT
	.align		4
        /*0034*/ 	.byte	0x02, 0x4a
	.zero		1
	.zero		1


	//----- nvinfo : EIATTR_EXIT_INSTR_OFFSETS
	.align		4
        /*0038*/ 	.byte	0x04, 0x1c
        /*003a*/ 	.short	(.L_6715 - .L_6714)


	//   ....[0]....
.L_6714:
        /*003c*/ 	.word	0x00000280


	//   ....[1]....
        /*0040*/ 	.word	0x00000410


	//   ....[2]....
        /*0044*/ 	.word	0x00001920


	//   ....[3]....
        /*0048*/ 	.word	0x00002d90


	//----- nvinfo : EIATTR_MAX_THREADS
	.align		4
.L_6715:
        /*004c*/ 	.byte	0x04, 0x05
        /*004e*/ 	.short	(.L_6717 - .L_6716)
.L_6716:
        /*0050*/ 	.word	0x00000080
        /*0054*/ 	.word	0x00000001
        /*0058*/ 	.word	0x00000001


	//----- nvinfo : EIATTR_CRS_STACK_SIZE
	.align		4
.L_6717:
        /*005c*/ 	.byte	0x04, 0x1e
        /*005e*/ 	.short	(.L_6719 - .L_6718)
.L_6718:
        /*0060*/ 	.word	0x00000000


	//----- nvinfo : EIATTR_CBANK_PARAM_SIZE
	.align		4
.L_6719:
        /*0064*/ 	.byte	0x03, 0x19
        /*0066*/ 	.short	0x0230


	//----- nvinfo : EIATTR_PARAM_CBANK
	.align		4
        /*0068*/ 	.byte	0x04, 0x0a
        /*006a*/ 	.short	(.L_6721 - .L_6720)
	.align		4
.L_6720:
        /*006c*/ 	.word	index@(.nv.constant0._ZN2at6native18elementwise_kernelILi128ELi2EZNS0_22gpu_kernel_impl_nocastIZZZNS0_17clamp_kernel_cudaERNS_18TensorIteratorBaseERKN3c106ScalarES8_ENKUlvE_clEvENKUlvE4_clEvEUldE_EEvS4_RKT_EUliE_EEviT1_)
        /*0070*/ 	.short	0x0380
        /*0072*/ 	.short	0x0230


	//----- nvinfo : EIATTR_SW_WAR
	.align		4
.L_6721:
        /*0074*/ 	.byte	0x04, 0x36
        /*0076*/ 	.short	(.L_6723 - .L_6722)
.L_6722:
        /*0078*/ 	.word	0x00000008
.L_6723:


//--------------------- .nv.info._ZN2at6native27unrolled_elementwise_kernelIZZZNS0_17clamp_kernel_cudaERNS_18TensorIteratorBaseERKN3c106ScalarES7_ENKUlvE_clEvENKUlvE4_clEvEUldE_St5arrayIPcLm2EELi4E23TrivialOffsetCalculatorILi1EjESF_NS0_6memory15LoadWithoutCastENSG_16StoreWithoutCastEEEviT_T0_T2_T3_T4_T5_ --------------------------
	.section	.nv.info._ZN2at6native27unrolled_elementwise_kernelIZZZNS0_17clamp_kernel_cudaERNS_18TensorIteratorBaseERKN3c106ScalarES7_ENKUlvE_clEvENKUlvE4_clEvEUldE_St5arrayIPcLm2EELi4E23TrivialOffsetCalculatorILi1EjESF_NS0_6memory15LoadWithoutCastENSG_16StoreWithoutCastEEEviT_T0_T2_T3_T4_T5_,"",@"SHT_CUDA_INFO"
	.sectionflags	@""
	.align	4


	//----- nvinfo : EIATTR_CUDA_API_VERSION
	.align		4
        /*0000*/ 	.byte	0x04, 0x37
        /*0002*/ 	.short	(.L_6725 - .L_6724)
.L_6724:
        /*0004*/ 	.word	0x00000082


	//----- nvinfo : EIATTR_KPARAM_INFO
	.align		4
.L_6725:
        /*0008*/ 	.byte	0x04, 0x17
        /*000a*/ 	.short	(.L_6727 - .L_6726)
.L_6726:
        /*000c*/ 	.word	0x00000000
        /*0010*/ 	.short	0x0006
        /*0012*/ 	.short	0x0033
        /*0014*/ 	.byte	0x00, 0xf0, 0x05, 0x00


	//----- nvinfo : EIATTR_KPARAM_INFO
	.align		4
.L_6727:
        /*0018*/ 	.byte	0x04, 0x17
        /*001a*/ 	.short	(.L_6729 - .L_6728)
.L_6728:
        /*001c*/ 	.word	0x00000000
        /*0020*/ 	.short	0x0005
        /*0022*/ 	.short	0x0032
        /*0024*/ 	.byte	0x00, 0xf0, 0x05, 0x00


	//----- nvinfo : EIATTR_KPARAM_INFO
	.align		4
.L_6729:
        /*0028*/ 	.byte	0x04, 0x17
        /*002a*/ 	.short	(.L_6731 - .L_6730)
.L_6730:
        /*002c*/ 	.word	0x00000000
        /*0030*/ 	.short	0x0004
        /*0032*/ 	.short	0x0031
        /*0034*/ 	.byte	0x00, 0xf0, 0x05, 0x00


	//----- nvinfo : EIATTR_KPARAM_INFO
	.align		4
.L_6731:
        /*0038*/ 	.byte	0x04, 0x17
        /*003a*/ 	.short	(.L_6733 - .L_6732)
.L_6732:
        /*003c*/ 	.word	0x00000000
        /*0040*/ 	.short	0x0003
        /*0042*/ 	.short	0x0030
        /*0044*/ 	.byte	0x00, 0xf0, 0x05, 0x00


	//----- nvinfo : EIATTR_KPARAM_INFO
	.align		4
.L_6733:
        /*0048*/ 	.byte	0x04, 0x17
        /*004a*/ 	.short	(.L_6735 - .L_6734)
.L_6734:
        /*004c*/ 	.word	0x00000000
        /*0050*/ 	.short	0x0002
        /*0052*/ 	.short	0x0020
        /*0054*/ 	.byte	0x00, 0xf0, 0x41, 0x00


	//----- nvinfo : EIATTR_KPARAM_INFO
	.align		4
.L_6735:
        /*0058*/ 	.byte	0x04, 0x17
        /*005a*/ 	.short	(.L_6737 - .L_6736)
.L_6736:
        /*005c*/ 	.word	0x00000000
        /*0060*/ 	.short	0x0001
        /*0062*/ 	.short	0x0008
        /*0064*/ 	.byte	0x00, 0xf0, 0x61, 0x00


	//----- nvinfo : EIATTR_KPARAM_INFO
	.align		4
.L_6737:
        /*0068*/ 	.byte	0x04, 0x17
        /*006a*/ 	.short	(.L_6739 - .L_6738)
.L_6738:
        /*006c*/ 	.word	0x00000000
        /*0070*/ 	.short	0x0000
        /*0072*/ 	.short	0x0000
        /*0074*/ 	.byte	0x00, 0xf0, 0x11, 0x00


	//----- nvinfo : EIATTR_SPARSE_MMA_MASK
	.align		4
.L_6739:
        /*0078*/ 	.byte	0x03, 0x50
        /*007a*/ 	.short	0x0000


	//----- nvinfo : EIATTR_MAXREG_COUNT
	.align		4
        /*007c*/ 	.byte	0x03, 0x1b
        /*007e*/ 	.short	0x00ff


	//----- nvinfo : EIATTR_MERCURY_ISA_VERSION
	.align		4
        /*0080*/ 	.byte	0x03, 0x5f
        /*0082*/ 	.short	0x0101


	//----- nvinfo : EIATTR_VRC_CTA_INIT_COUNT
	.align		4
        /*0084*/ 	.byte	0x02, 0x4a
	.zero		1
	.zero		1


	//----- nvinfo : EIATTR_EXIT_INSTR_OFFSETS
	.align		4
        /*0088*/ 	.byte	0x04, 0x1c
        /*008a*/ 	.short	(.L_6741 - .L_6740)


	//   ....[0]....
.L_6740:
        /*008c*/ 	.word	0x00000910


	//   ....[1]....
        /*0090*/ 	.word	0x00000960


	//----- nvinfo : EIATTR_MAX_THREADS
	.align		4
.L_6741:
        /*0094*/ 	.byte	0x04, 0x05
        /*0096*/ 	.short	(.L_6743 - .L_6742)
.L_6742:
        /*0098*/ 	.word	0x00000080
        /*009c*/ 	.word	0x00000001
        /*00a0*/ 	.word	0x00000001


	//----- nvinfo : EIATTR_CRS_STACK_SIZE
	.align		4
.L_6743:
        /*00a4*/ 	.byte	0x04, 0x1e
        /*00a6*/ 	.short	(.L_6745 - .L_6744)
.L_6744:
        /*00a8*/ 	.word	0x00000000


	//----- nvinfo : EIATTR_CBANK_PARAM_SIZE
	.align		4
.L_6745:
        /*00ac*/ 	.byte	0x03, 0x19
        /*00ae*/ 	.short	0x0034


	//----- nvinfo : EIATTR_PARAM_CBANK
	.align		4
        /*00b0*/ 	.byte	0x04, 0x0a
        /*00b2*/ 	.short	(.L_6747 - .L_6746)
	.align		4
.L_6746:
        /*00b4*/ 	.word	index@(.nv.constant0._ZN2at6native27unrolled_elementwise_kernelIZZZNS0_17clamp_kernel_cudaERNS_18TensorIteratorBaseERKN3c106ScalarES7_ENKUlvE_clEvENKUlvE4_clEvEUldE_St5arrayIPcLm2EELi4E23TrivialOffsetCalculatorILi1EjESF_NS0_6memory15LoadWithoutCastENSG_16StoreWithoutCastEEEviT_T0_T2_T3_T4_T5_)
        /*00b8*/ 	.short	0x0380
        /*00ba*/ 	.short	0x0034


	//----- nvinfo : EIATTR_SW_WAR
	.align		4
.L_6747:
        /*00bc*/ 	.byte	0x04, 0x36
        /*00be*/ 	.short	(.L_6749 - .L_6748)
.L_6748:
        /*00c0*/ 	.word	0x00000008
.L_6749:


//--------------------- .nv.info._ZN2at6native29vectorized_elementwise_kernelILi2EZZZNS0_17clamp_kernel_cudaERNS_18TensorIteratorBaseERKN3c106ScalarES7_ENKUlvE_clEvENKUlvE4_clEvEUldE_St5arrayIPcLm2EEEEviT0_T1_ --------------------------
	.section	.nv.info._ZN2at6native29vectorized_elementwise_kernelILi2EZZZNS0_17clamp_kernel_cudaERNS_18TensorIteratorBaseERKN3c106ScalarES7_ENKUlvE_clEvENKUlvE4_clEvEUldE_St5arrayIPcLm2EEEEviT0_T1_,"",@"SHT_CUDA_INFO"
	.sectionflags	@""
	.align	4


	//----- nvinfo : EIATTR_CUDA_API_VERSION
	.align		4
        /*0000*/ 	.byte	0x04, 0x37
        /*0002*/ 	.short	(.L_6751 - .L_6750)
.L_6750:
        /*0004*/ 	.word	0x00000082


	//----- nvinfo : EIATTR_KPARAM_INFO
	.align		4
.L_6751:
        /*0008*/ 	.byte	0x04, 0x17
        /*000a*/ 	.short	(.L_6753 - .L_6752)
.L_6752:
        /*000c*/ 	.word	0x00000000
        /*0010*/ 	.short	0x0002
        /*0012*/ 	.short	0x0020
        /*0014*/ 	.byte	0x00, 0xf0, 0x41, 0x00


	//----- nvinfo : EIATTR_KPARAM_INFO
	.align		4
.L_6753:
        /*0018*/ 	.byte	0x04, 0x17
        /*001a*/ 	.short	(.L_6755 - .L_6754)
.L_6754:
        /*001c*/ 	.word	0x00000000
        /*0020*/ 	.short	0x0001
        /*0022*/ 	.short	0x0008
        /*0024*/ 	.byte	0x00, 0xf0, 0x61, 0x00


	//----- nvinfo : EIATTR_KPARAM_INFO
	.align		4
.L_6755:
        /*0028*/ 	.byte	0x04, 0x17
        /*002a*/ 	.short	(.L_6757 - .L_6756)
.L_6756:
        /*002c*/ 	.word	0x00000000
        /*0030*/ 	.short	0x0000
        /*0032*/ 	.short	0x0000
        /*0034*/ 	.byte	0x00, 0xf0, 0x11, 0x00


	//----- nvinfo : EIATTR_SPARSE_MMA_MASK
	.align		4
.L_6757:
        /*0038*/ 	.byte	0x03, 0x50
        /*003a*/ 	.short	0x0000


	//----- nvinfo : EIATTR_MAXREG_COUNT
	.align		4
        /*003c*/ 	.byte	0x03, 0x1b
        /*003e*/ 	.short	0x00ff


	//----- nvinfo : EIATTR_MERCURY_ISA_VERSION
	.align		4
        /*0040*/ 	.byte	0x03, 0x5f
        /*0042*/ 	.short	0x0101


	//----- nvinfo : EIATTR_VRC_CTA_INIT_COUNT
	.align		4
        /*0044*/ 	.byte	0x02, 0x4a
	.zero		1
	.zero		1


	//----- nvinfo : EIATTR_EXIT_INSTR_OFFSETS
	.align		4
        /*0048*/ 	.byte	0x04, 0x1c
        /*004a*/ 	.short	(.L_6759 - .L_6758)


	//   ....[0]....
.L_6758:
        /*004c*/ 	.word	0x00001170


	//   ....[1]....
        /*0050*/ 	.word	0x000011c0


	//   ....[2]....
        /*0054*/ 	.word	0x00001e10


	//----- nvinfo : EIATTR_MAX_THREADS
	.align		4
.L_6759:
        /*0058*/ 	.byte	0x04, 0x05
        /*005a*/ 	.short	(.L_6761 - .L_6760)
.L_6760:
        /*005c*/ 	.word	0x00000080
        /*0060*/ 	.word	0x00000001
        /*0064*/ 	.word	0x00000001


	//----- nvinfo : EIATTR_CRS_STACK_SIZE
	.align		4
.L_6761:
        /*0068*/ 	.byte	0x04, 0x1e
        /*006a*/ 	.short	(.L_6763 - .L_6762)
.L_6762:
        /*006c*/ 	.word	0x00000000


	//----- nvinfo : EIATTR_CBANK_PARAM_SIZE
	.align		4
.L_6763:
        /*0070*/ 	.byte	0x03, 0x19
        /*0072*/ 	.short	0x0030


	//----- nvinfo : EIATTR_PARAM_CBANK
	.align		4
        /*0074*/ 	.byte	0x04, 0x0a
        /*0076*/ 	.short	(.L_6765 - .L_6764)
	.align		4
.L_6764:
        /*0078*/ 	.word	index@(.nv.constant0._ZN2at6native29vectorized_elementwise_kernelILi2EZZZNS0_17clamp_kernel_cudaERNS_18TensorIteratorBaseERKN3c106ScalarES7_ENKUlvE_clEvENKUlvE4_clEvEUldE_St5arrayIPcLm2EEEEviT0_T1_)
        /*007c*/ 	.short	0x0380
        /*007e*/ 	.short	0x0030


	//----- nvinfo : EIATTR_SW_WAR
	.align		4
.L_6765:
        /*0080*/ 	.byte	0x04, 0x36
        /*0082*/ 	.short	(.L_6767 - .L_6766)
.L_6766:
        /*0084*/ 	.word	0x00000008
.L_6767:


//--------------------- .nv.info._ZN2at6native29vectorized_elementwise_kernelILi4EZZZNS0_17clamp_kernel_cudaERNS_18TensorIteratorBaseERKN3c106ScalarES7_ENKUlvE_clEvENKUlvE4_clEvEUldE_St5arrayIPcLm2EEEEviT0_T1_ --------------------------
	.section	.nv.info._ZN2at6native29vectorized_elementwise_kernelILi4EZZZNS0_17clamp_kernel_cudaERNS_18TensorIteratorBaseERKN3c106ScalarES7_ENKUlvE_clEvENKUlvE4_clEvEUldE_St5arrayIPcLm2EEEEviT0_T1_,"",@"SHT_CUDA_INFO"
	.sectionflags	@""
	.align	4


	//----- nvinfo : EIATTR_CUDA_API_VERSION
	.align		4
        /*0000*/ 	.byte	0x04, 0x37
        /*0002*/ 	.short	(.L_6769 - .L_6768)
.L_6768:
        /*0004*/ 	.word	0x00000082


	//----- nvinfo : EIATTR_KPARAM_INFO
	.align		4
.L_6769:
        /*0008*/ 	.byte	0x04, 0x17
        /*000a*/ 	.short	(.L_6771 - .L_6770)
.L_6770:
        /*000c*/ 	.word	0x00000000
        /*0010*/ 	.short	0x0002
        /*0012*/ 	.short	0x0020
        /*0014*/ 	.byte	0x00, 0xf0, 0x41, 0x00


	//----- nvinfo : EIATTR_KPARAM_INFO
	.align		4
.L_6771:
        /*0018*/ 	.byte	0x04, 0x17
        /*001a*/ 	.short	(.L_6773 - .L_6772)
.L_6772:
        /*001c*/ 	.word	0x00000000
        /*0020*/ 	.short	0x0001
        /*0022*/ 	.short	0x0008
        /*0024*/ 	.byte	0x00, 0xf0, 0x61, 0x00


	//----- nvinfo : EIATTR_KPARAM_INFO
	.align		4
.L_6773:
        /*0028*/ 	.byte	0x04, 0x17
        /*002a*/ 	.short	(.L_6775 - .L_6774)
.L_6774:
        /*002c*/ 	.word	0x00000000
        /*0030*/ 	.short	0x0000
        /*0032*/ 	.short	0x0000
        /*0034*/ 	.byte	0x00, 0xf0, 0x11, 0x00


	//----- nvinfo : EIATTR_SPARSE_MMA_MASK
	.align		4
.L_6775:
        /*0038*/ 	.byte	0x03, 0x50
        /*003a*/ 	.short	0x0000


	//----- nvinfo : EIATTR_MAXREG_COUNT
	.align		4
        /*003c*/ 	.byte	0x03, 0x1b
        /*003e*/ 	.short	0x00ff


	//----- nvinfo : EIATTR_MERCURY_ISA_VERSION
	.align		4
        /*0040*/ 	.byte	0x03, 0x5f
        /*0042*/ 	.short	0x0101


	//----- nvinfo : EIATTR_VRC_CTA_INIT_COUNT
	.align		4
        /*0044*/ 	.byte	0x02, 0x4a
	.zero		1
	.zero		1


	//----- nvinfo : EIATTR_EXIT_INSTR_OFFSETS
	.align		4
        /*0048*/ 	.byte	0x04, 0x1c
        /*004a*/ 	.short	(.L_6777 - .L_6776)


	//   ....[0]....
.L_6776:
        /*004c*/ 	.word	0x00001170


	//   ....[1]....
        /*0050*/ 	.word	0x000011c0


	//   ....[2]....
        /*0054*/ 	.word	0x00001d70


	//----- nvinfo : EIATTR_MAX_THREADS
	.align		4
.L_6777:
        /*0058*/ 	.byte	0x04, 0x05
        /*005a*/ 	.short	(.L_6779 - .L_6778)
.L_6778:
        /*005c*/ 	.word	0x00000080
        /*0060*/ 	.word	0x00000001
        /*0064*/ 	.word	0x00000001


	//----- nvinfo : EIATTR_CRS_STACK_SIZE
	.align		4
.L_6779:
        /*0068*/ 	.byte	0x04, 0x1e
        /*006a*/ 	.short	(.L_6781 - .L_6780)
.L_6780:
        /*006c*/ 	.word	0x00000000


	//----- nvinfo : EIATTR_CBANK_PARAM_SIZE
	.align		4
.L_6781:
        /*0070*/ 	.byte	0x03, 0x19
        /*0072*/ 	.short	0x0030


	//----- nvinfo : EIATTR_PARAM_CBANK
	.align		4
        /*0074*/ 	.byte	0x04, 0x0a
        /*0076*/ 	.short	(.L_6783 - .L_6782)
	.align		4
.L_6782:
        /*0078*/ 	.word	index@(.nv.constant0._ZN2at6native29vectorized_elementwise_kernelILi4EZZZNS0_17clamp_kernel_cudaERNS_18TensorIteratorBaseERKN3c106ScalarES7_ENKUlvE_clEvENKUlvE4_clEvEUldE_St5arrayIPcLm2EEEEviT0_T1_)
        /*007c*/ 	.short	0x0380
        /*007e*/ 	.short	0x0030


	//----- nvinfo : EIATTR_SW_WAR
	.align		4
.L_6783:
        /*0080*/ 	.byte	0x04, 0x36
        /*0082*/ 	.short	(.L_6785 - .L_6784)
.L_6784:
        /*0084*/ 	.word	0x00000008
.L_6785:


//--------------------- .nv.info._ZN2at6native29vectorized_elementwise_kernelILi8EZZZNS0_17clamp_kernel_cudaERNS_18TensorIteratorBaseERKN3c106ScalarES7_ENKUlvE_clEvENKUlvE4_clEvEUldE_St5arrayIPcLm2EEEEviT0_T1_ --------------------------
	.section	.nv.info._ZN2at6native29vectorized_elementwise_kernelILi8EZZZNS0_17clamp_kernel_cudaERNS_18TensorIteratorBaseERKN3c106ScalarES7_ENKUlvE_clEvENKUlvE4_clEvEUldE_St5arrayIPcLm2EEEEviT0_T1_,"",@"SHT_CUDA_INFO"
	.sectionflags	@""
	.align	4


	//----- nvinfo : EIATTR_CUDA_API_VERSION
	.align		4
        /*0000*/ 	.byte	0x04, 0x37
        /*0002*/ 	.short	(.L_6787 - .L_6786)
.L_6786:
        /*0004*/ 	.word	0x00000082


	//----- nvinfo : EIATTR_KPARAM_INFO
	.align		4
.L_6787:
        /*0008*/ 	.byte	0x04, 0x17
        /*000a*/ 	.short	(.L_6789 - .L_6788)
.L_6788:
        /*000c*/ 	.word	0x00000000
        /*0010*/ 	.short	0x0002
        /*0012*/ 	.short	0x0020
        /*0014*/ 	.byte	0x00, 0xf0, 0x41, 0x00


	//----- nvinfo : EIATTR_KPARAM_INFO
	.align		4
.L_6789:
        /*0018*/ 	.byte	0x04, 0x17
        /*001a*/ 	.short	(.L_6791 - .L_6790)
.L_6790:
        /*001c*/ 	.word	0x00000000
        /*0020*/ 	.short	0x0001
        /*0022*/ 	.short	0x0008
        /*0024*/ 	.byte	0x00, 0xf0, 0x61, 0x00


	//----- nvinfo : EIATTR_KPARAM_INFO
	.align		4
.L_6791:
        /*0028*/ 	.byte	0x04, 0x17
        /*002a*/ 	.short	(.L_6793 - .L_6792)
.L_6792:
        /*002c*/ 	.word	0x00000000
        /*0030*/ 	.short	0x0000
        /*0032*/ 	.short	0x0000
        /*0034*/ 	.byte	0x00, 0xf0, 0x11, 0x00


	//----- nvinfo : EIATTR_SPARSE_MMA_MASK
	.align		4
.L_6793:
        /*0038*/ 	.byte	0x03, 0x50
        /*003a*/ 	.short	0x0000


	//----- nvinfo : EIATTR_MAXREG_COUNT
	.align		4
        /*003c*/ 	.byte	0x03, 0x1b
        /*003e*/ 	.short	0x00ff


	//----- nvinfo : EIATTR_MERCURY_ISA_VERSION
	.align		4
        /*0040*/ 	.byte	0x03, 0x5f
        /*0042*/ 	.short	0x0101


	//----- nvinfo : EIATTR_VRC_CTA_INIT_COUNT
	.align		4
        /*0044*/ 	.byte	0x02, 0x4a
	.zero		1
	.zero		1


	//----- nvinfo : EIATTR_EXIT_INSTR_OFFSETS
	.align		4
        /*0048*/ 	.byte	0x04, 0x1c
        /*004a*/ 	.short	(.L_6795 - .L_6794)


	//   ....[0]....
.L_6794:
        /*004c*/ 	.word	0x00001170


	//   ....[1]....
        /*0050*/ 	.word	0x000011c0


	//   ....[2]....
        /*0054*/ 	.word	0x00001d70


	//----- nvinfo : EIATTR_MAX_THREADS
	.align		4
.L_6795:
        /*0058*/ 	.byte	0x04, 0x05
        /*005a*/ 	.short	(.L_6797 - .L_6796)
.L_6796:
        /*005c*/ 	.word	0x00000080
        /*0060*/ 	.word	0x00000001
        /*0064*/ 	.word	0x00000001


	//----- nvinfo : EIATTR_CRS_STACK_SIZE
	.align		4
.L_6797:
        /*0068*/ 	.byte	0x04, 0x1e
        /*006a*/ 	.short	(.L_6799 - .L_6798)
.L_6798:
        /*006c*/ 	.word	0x00000000


	//----- nvinfo : EIATTR_CBANK_PARAM_SIZE
	.align		4
.L_6799:
        /*0070*/ 	.byte	0x03, 0x19
        /*0072*/ 	.short	0x0030


	//----- nvinfo : EIATTR_PARAM_CBANK
	.align		4
        /*0074*/ 	.byte	0x04, 0x0a
        /*0076*/ 	.short	(.L_6801 - .L_6800)
	.align		4
.L_6800:
        /*0078*/ 	.word	index@(.nv.constant0._ZN2at6native29vectorized_elementwise_kernelILi8EZZZNS0_17clamp_kernel_cudaERNS_18TensorIteratorBaseERKN3c106ScalarES7_ENKUlvE_clEvENKUlvE4_clEvEUldE_St5arrayIPcLm2EEEEviT0_T1_)
        /*007c*/ 	.short	0x0380
        /*007e*/ 	.short	0x0030


	//----- nvinfo : EIATTR_SW_WAR
	.align		4
.L_6801:
        /*0080*/ 	.byte	0x04, 0x36
        /*0082*/ 	.short	(.L_6803 - .L_6802)
.L_6802:
        /*0084*/ 	.word	0x00000008
.L_6803:


//--------------------- .nv.info._ZN2at6native18elementwise_kernelILi128ELi4EZNS0_15gpu_kernel_implIZZZNS0_17clamp_kernel_cudaERNS_18TensorIteratorBaseERKN3c106ScalarES8_ENKUlvE_clEvENKUlvE3_clEvEUlsE_EEvS4_RKT_EUliE_EEviT1_ --------------------------
	.section	.nv.info._ZN2at6native18elementwise_kernelILi128ELi4EZNS0_15gpu_kernel_implIZZZNS0_17clamp_kernel_cudaERNS_18TensorIteratorBaseERKN3c106ScalarES8_ENKUlvE_clEvENKUlvE3_clEvEUlsE_EEvS4_RKT_EUliE_EEviT1_,"",@"SHT_CUDA_INFO"
	.sectionflags	@""
	.align	4


	//----- nvinfo : EIATTR_CUDA_API_VERSION
	.align		4
        /*0000*/ 	.byte	0x04, 0x37
        /*0002*/ 	.short	(.L_6805 - .L_6804)
.L_6804:
        /*0004*/ 	.word	0x00000082


	//----- nvinfo : EIATTR_KPARAM_INFO
	.align		4
.L_6805:
        /*0008*/ 	.byte	0x04, 0x17
        /*000a*/ 	.short	(.L_6807 - .L_6806)
.L_6806:
        /*000c*/ 	.word	0x00000000
        /*0010*/ 	.short	0x0001
        /*0012*/ 	.short	0x0008
        /*0014*/ 	.byte	0x00, 0xf0, 0xa1, 0x08


	//----- nvinfo : EIATTR_KPARAM_INFO
	.align		4
.L_6807:
        /*0018*/ 	.byte	0x04, 0x17
        /*001a*/ 	.short	(.L_6809 - .L_6808)
.L_6808:
        /*001c*/ 	.word	0x00000000
        /*0020*/ 	.short	0x0000
        /*0022*/ 	.short	0x0000
        /*0024*/ 	.byte	0x00, 0xf0, 0x11, 0x00


	//----- nvinfo : EIATTR_SPARSE_MMA_MASK
	.align		4
.L_6809:
        /*0028*/ 	.byte	0x03, 0x50
        /*002a*/ 	.short	0x0000


	//----- nvinfo : EIATTR_MAXREG_COUNT
	.align		4
        /*002c*/ 	.byte	0x03, 0x1b
        /*002e*/ 	.short	0x0080


	//----- nvinfo : EIATTR_EXTERNS
	.align		4
        /*0030*/ 	.byte	0x04, 0x0f
        /*0032*/ 	.short	(.L_6811 - .L_6810)


	//   ....[0]....
	.align		4
.L_6810:
        /*0034*/ 	.word	index@(__assertfail)


	//----- nvinfo : EIATTR_MERCURY_ISA_VERSION
	.align		4
.L_6811:
        /*0038*/ 	.byte	0x03, 0x5f
        /*003a*/ 	.short	0x0101


	//----- nvinfo : EIATTR_VRC_CTA_INIT_COUNT
	.align		4
        /*003c*/ 	.byte	0x02, 0x4a
	.zero		1
	.zero		1


	//----- nvinfo : EIATTR_SYSCALL_OFFSETS
	.align		4
        /*0040*/ 	.byte	0x04, 0x46
        /*0042*/ 	.short	(.L_6813 - .L_6812)


	//   ....[0]....
.L_6812:
        /*0044*/ 	.word	0x00002120


	//   ....[1]....
        /*0048*/ 	.word	0x00002f70


	//   ....[2]....
        /*004c*/ 	.word	0x00005230


	//   ....[3]....
        /*0050*/ 	.word	0x00005e90


	//   ....[4]....
        /*0054*/ 	.word	0x00008270


	//   ....[5]....
        /*0058*/ 	.word	0x00008ed0


	//   ....[6]....
        /*005c*/ 	.word	0x0000b2c0


	//   ....[7]....
        /*0060*/ 	.word	0x0000bef0


	//----- nvinfo : EIATTR_EXIT_INSTR_OFFSETS
	.align		4
.L_6813:
        /*0064*/ 	.byte	0x04, 0x1c
        /*0066*/ 	.short	(.L_6815 - .L_6814)


	//   ....[0]....
.L_6814:
        /*0068*/ 	.word	0x000091b0


	//   ....[1]....
        /*006c*/ 	.word	0x0000b430


	//   ....[2]....
        /*0070*/ 	.word	0x0000b450


	//   ....[3]....
        /*0074*/ 	.word	0x0000b4f0


	//   ....[4]....
        /*0078*/ 	.word	0x0000b520


	//   ....[5]....
        /*007c*/ 	.word	0x0000b540


	//   ....[6]....
        /*0080*/ 	.word	0x0000b5d0


	//   ....[7]....
        /*0084*/ 	.word	0x0000b610


	//   ....[8]....
        /*0088*/ 	.word	0x0000b6b0


	//   ....[9]....
        /*008c*/ 	.word	0x0000b700


	//   ....[10]....
        /*0090*/ 	.word	0x0000b730


	//   ....[11]....
        /*0094*/ 	.word	0x0000b7f0


	//   ....[12]....
        /*0098*/ 	.word	0x0000b960


	//   ....[13]....
        /*009c*/ 	.word	0x0000bad0


	//   ....[14]....
        /*00a0*/ 	.word	0x0000bc30


	//   ....[15]....
        /*00a4*/ 	.word	0x0000bc70


	//   ....[16]....
        /*00a8*/ 	.word	0x0000bca0


	//   ....[17]....
        /*00ac*/ 	.word	0x0000bd50


	//   ....[18]....
        /*00b0*/ 	.word	0x0000bd90


	//   ....[19]....
        /*00b4*/ 	.word	0x0000bf00


	//   ....[20]....
        /*00b8*/ 	.word	0x0000c010


	//   ....[21]....
        /*00bc*/ 	.word	0x0000c150


	//   ....[22]....
        /*00c0*/ 	.word	0x0000c190


	//----- nvinfo : EIATTR_MAX_THREADS
	.align		4
.L_6815:
        /*00c4*/ 	.byte	0x04, 0x05
        /*00c6*/ 	.short	(.L_6817 - .L_6816)
.L_6816:
        /*00c8*/ 	.word	0x00000080
        /*00cc*/ 	.word	0x00000001
        /*00d0*/ 	.word	0x00000001


	//----- nvinfo : EIATTR_CRS_STACK_SIZE
	.align		4
.L_6817:
        /*00d4*/ 	.byte	0x04, 0x1e
        /*00d6*/ 	.short	(.L_6819 - .L_6818)
.L_6818:
        /*00d8*/ 	.word	0x00000000


	//----- nvinfo : EIATTR_CBANK_PARAM_SIZE
	.align		4
.L_6819:
        /*00dc*/ 	.byte	0x03, 0x19
        /*00de*/ 	.short	0x0230


	//----- nvinfo : EIATTR_PARAM_CBANK
	.align		4
        /*00e0*/ 	.byte	0x04, 0x0a
        /*00e2*/ 	.short	(.L_6821 - .L_6820)
	.align		4
.L_6820:
        /*00e4*/ 	.word	index@(.nv.constant0._ZN2at6native18elementwise_kernelILi128ELi4EZNS0_15gpu_kernel_implIZZZNS0_17clamp_kernel_cudaERNS_18TensorIteratorBaseERKN3c106ScalarES8_ENKUlvE_clEvENKUlvE3_clEvEUlsE_EEvS4_RKT_EUliE_EEviT1_)
        /*00e8*/ 	.short	0x0380
        /*00ea*/ 	.short	0x0230


	//----- nvinfo : EIATTR_SW_WAR
	.align		4
.L_6821:
        /*00ec*/ 	.byte	0x04, 0x36
        /*00ee*/ 	.short	(.L_6823 - .L_6822)
.L_6822:
        /*00f0*/ 	.word	0x00000008
.L_6823:


//--------------------- .nv.info._ZN2at6native27unrolled_elementwise_kernelIZZZNS0_17clamp_kernel_cudaERNS_18TensorIteratorBaseERKN3c106ScalarES7_ENKUlvE_clEvENKUlvE3_clEvEUlsE_St5arrayIPcLm2EELi4E23TrivialOffsetCalculatorILi1EjESF_NS0_6memory12LoadWithCastILi1EEENSG_13StoreWithCastILi1EEEEEviT_T0_T2_T3_T4_T5_ --------------------------
	.section	.nv.info._ZN2at6native27unrolled_elementwise_kernelIZZZNS0_17clamp_kernel_cudaERNS_18TensorIteratorBaseERKN3c106ScalarES7_ENKUlvE_clEvENKUlvE3_clEvEUlsE_St5arrayIPcLm2EELi4E23TrivialOffsetCalculatorILi1EjESF_NS0_6memory12LoadWithCastILi1EEENSG_13StoreWithCastILi1EEEEEviT_T0_T2_T3_T4_T5_,"",@"SHT_CUDA_INFO"
	.sectionflags	@""
	.align	4


	//----- nvinfo : EIATTR_CUDA_API_VERSION
	.align		4
        /*0000*/ 	.byte	0x04, 0x37
        /*0002*/ 	.short	(.L_6825 - .L_6824)
.L_6824:
        /*0004*/ 	.word	0x00000082


	//----- nvinfo : EIATTR_KPARAM_INFO
	.align		4
.L_6825:
        /*0008*/ 	.byte	0x04, 0x17
        /*000a*/ 	.short	(.L_6827 - .L_6826)
.L_6826:
        /*000c*/ 	.word	0x00000000
        /*0010*/ 	.short	0x0006
        /*0012*/ 	.short	0x0034
        /*0014*/ 	.byte	0x00, 0xf0, 0x21, 0x00


	//----- nvinfo : EIATTR_KPARAM_INFO
	.align		4
.L_6827:
        /*0018*/ 	.byte	0x04, 0x17
        /*001a*/ 	.short	(.L_6829 - .L_6828)
.L_6828:
        /*001c*/ 	.word	0x00000000
        /*0020*/ 	.short	0x0005
        /*0022*/ 	.short	0x002c
        /*0024*/ 	.byte	0x00, 0xf0, 0x21, 0x00


	//----- nvinfo : EIATTR_KPARAM_INFO
	.align		4
.L_6829:
        /*0028*/ 	.byte	0x04, 0x17
        /*002a*/ 	.short	(.L_6831 - .L_6830)
.L_6830:
        /*002c*/ 	.word	0x00000000
        /*0030*/ 	.short	0x0004
        /*0032*/ 	.short	0x0029
        /*0034*/ 	.byte	0x00, 0xf0, 0x05, 0x00


	//----- nvinfo : EIATTR_KPARAM_INFO
	.align		4
.L_6831:
        /*0038*/ 	.byte	0x04, 0x17
        /*003a*/ 	.short	(.L_6833 - .L_6832)
.L_6832:
        /*003c*/ 	.word	0x00000000
        /*0040*/ 	.short	0x0003
        /*0042*/ 	.short	0x0028
        /*0044*/ 	.byte	0x00, 0xf0, 0x05, 0x00


	//----- nvinfo : EIATTR_KPARAM_INFO
	.align		4
.L_6833:
        /*0048*/ 	.byte	0x04, 0x17
        /*004a*/ 	.short	(.L_6835 - .L_6834)
.L_6834:
        /*004c*/ 	.word	0x00000000
        /*0050*/ 	.short	0x0002
        /*0052*/ 	.short	0x0018
        /*0054*/ 	.byte	0x00, 0xf0, 0x41, 0x00


	//----- nvinfo : EIATTR_KPARAM_INFO
	.align		4
.L_6835:
        /*0058*/ 	.byte	0x04, 0x17
        /*005a*/ 	.short	(.L_6837 - .L_6836)
.L_6836:
        /*005c*/ 	.word	0x00000000
        /*0060*/ 	.short	0x0001
        /*0062*/ 	.short	0x0008
        /*0064*/ 	.byte	0x00, 0xf0, 0x41, 0x00


	//----- nvinfo : EIATTR_KPARAM_INFO
	.align		4
.L_6837:
        /*0068*/ 	.byte	0x04, 0x17
        /*006a*/ 	.short	(.L_6839 - .L_6838)
.L_6838:
        /*006c*/ 	.word	0x00000000
        /*0070*/ 	.short	0x0000
        /*0072*/ 	.short	0x0000
        /*0074*/ 	.byte	0x00, 0xf0, 0x11, 0x00


	//----- nvinfo : EIATTR_SPARSE_MMA_MASK
	.align		4
.L_6839:
        /*0078*/ 	.byte	0x03, 0x50
        /*007a*/ 	.short	0x0000


	//----- nvinfo : EIATTR_MAXREG_COUNT
	.align		4
        /*007c*/ 	.byte	0x03, 0x1b
        /*007e*/ 	.short	0x00ff


	//----- nvinfo : EIATTR_EXTERNS
	.align		4
        /*0080*/ 	.byte	0x04, 0x0f
        /*0082*/ 	.short	(.L_6841 - .L_6840)


	//   ....[0]....
	.align		4
.L_6840:
        /*0084*/ 	.word	index@(__assertfail)


	//----- nvinfo : EIATTR_MERCURY_ISA_VERSION
	.align		4
.L_6841:
        /*0088*/ 	.byte	0x03, 0x5f
        /*008a*/ 	.short	0x0101


	//----- nvinfo : EIATTR_VRC_CTA_INIT_COUNT
	.align		4
        /*008c*/ 	.byte	0x02, 0x4a
	.zero		1
	.zero		1


	//----- nvinfo : EIATTR_SYSCALL_OFFSETS
	.align		4
        /*0090*/ 	.byte	0x04, 0x46
        /*0092*/ 	.short	(.L_6843 - .L_6842)


	//   ....[0]....
.L_6842:
        /*0094*/ 	.word	0x00000e20


	//   ....[1]....
        /*0098*/ 	.word	0x00001dc0


	//   ....[2]....
        /*009c*/ 	.word	0x00002ca0


	//   ....[3]....
        /*00a0*/ 	.word	0x00003b80


	//   ....[4]....
        /*00a4*/ 	.word	0x00004a40


	//   ....[5]....
        /*00a8*/ 	.word	0x00005800


	//   ....[6]....
        /*00ac*/ 	.word	0x000066e0


	//   ....[7]....
        /*00b0*/ 	.word	0x000075a0


	//----- nvinfo : EIATTR_EXIT_INSTR_OFFSETS
	.align		4
.L_6843:
        /*00b4*/ 	.byte	0x04, 0x1c
        /*00b6*/ 	.short	(.L_6845 - .L_6844)


	//   ....[0]....
.L_6844:
        /*00b8*/ 	.word	0x000069b0


	//   ....[1]....
        /*00bc*/ 	.word	0x00006ae0


	//   ....[2]....
        /*00c0*/ 	.word	0x00006b00


	//   ....[3]....
        /*00c4*/ 	.word	0x00006ba0


	//   ....[4]....
        /*00c8*/ 	.word	0x00006bd0


	//   ....[5]....
        /*00cc*/ 	.word	0x00006bf0


	//   ....[6]....
        /*00d0*/ 	.word	0x00006c80


	//   ....[7]....
        /*00d4*/ 	.word	0x00006cc0


	//   ....[8]....
        /*00d8*/ 	.word	0x00006d60


	//   ....[9]....
        /*00dc*/ 	.word	0x00006db0


	//   ....[10]....
        /*00e0*/ 	.word	0x00006de0


	//   ....[11]....
        /*00e4*/ 	.word	0x00006ea0


	//   ....[12]....
        /*00e8*/ 	.word	0x00007010


	//   ....[13]....
        /*00ec*/ 	.word	0x00007180


	//   ....[14]....
        /*00f0*/ 	.word	0x000072e0


	//   ....[15]....
        /*00f4*/ 	.word	0x00007320


	//   ....[16]....
        /*00f8*/ 	.word	0x00007350


	//   ....[17]....
        /*00fc*/ 	.word	0x00007400


	//   ....[18]....
        /*0100*/ 	.word	0x00007440


	//   ....[19]....
        /*0104*/ 	.word	0x000075b0


	//   ....[20]....
        /*0108*/ 	.word	0x000076c0


	//   ....[21]....
        /*010c*/ 	.word	0x00007800


	//   ....[22]....
        /*0110*/ 	.word	0x00007840


	//----- nvinfo : EIATTR_MAX_THREADS
	.align		4
.L_6845:
        /*0114*/ 	.byte	0x04, 0x05
        /*0116*/ 	.short	(.L_6847 - .L_6846)
.L_6846:
        /*0118*/ 	.word	0x00000080
        /*011c*/ 	.word	0x00000001
        /*0120*/ 	.word	0x00000001


	//----- nvinfo : EIATTR_CRS_STACK_SIZE
	.align		4
.L_6847:
        /*0124*/ 	.byte	0x04, 0x1e
        /*0126*/ 	.short	(.L_6849 - .L_6848)
.L_6848:
        /*0128*/ 	.word	0x00000000


	//----- nvinfo : EIATTR_CBANK_PARAM_SIZE
	.align		4
.L_6849:
        /*012c*/ 	.byte	0x03, 0x19
        /*012e*/ 	.short	0x003c


	//----- nvinfo : EIATTR_PARAM_CBANK
	.align		4
        /*0130*/ 	.byte	0x04, 0x0a
        /*0132*/ 	.short	(.L_6851 - .L_6850)
	.align		4
.L_6850:
        /*0134*/ 	.word	index@(.nv.constant0._ZN2at6native27unrolled_elementwise_kernelIZZZNS0_17clamp_kernel_cudaERNS_18TensorIteratorBaseERKN3c106ScalarES7_ENKUlvE_clEvENKUlvE3_clEvEUlsE_St5arrayIPcLm2EELi4E23TrivialOffsetCalculatorILi1EjESF_NS0_6memory12LoadWithCastILi1EEENSG_13StoreWithCastILi1EEEEEviT_T0_T2_T3_T4_T5_)
        /*0138*/ 	.short	0x0380
        /*013a*/ 	.short	0x003c


	//----- nvinfo : EIATTR_SW_WAR
	.align		4
.L_6851:
        /*013c*/ 	.byte	0x04, 0x36
        /*013e*/ 	.short	(.L_6853 - .L_6852)
.L_6852:
        /*0140*/ 	.word	0x00000008
.L_6853:


//--------------------- .nv.info._ZN2at6native18elementwise_kernelILi128ELi4EZNS0_22gpu_kernel_impl_nocastIZZZNS0_17clamp_kernel_cudaERNS_18TensorIteratorBaseERKN3c106ScalarES8_ENKUlvE_clEvENKUlvE3_clEvEUlsE_EEvS4_RKT_EUliE_EEviT1_ --------------------------
	.section	.nv.info._ZN2at6native18elementwise_kernelILi128ELi4EZNS0_22gpu_kernel_impl_nocastIZZZNS0_17clamp_kernel_cudaERNS_18TensorIteratorBaseERKN3c106ScalarES8_ENKUlvE_clEvENKUlvE3_clEvEUlsE_EEvS4_RKT_EUliE_EEviT1_,"",@"SHT_CUDA_INFO"
	.sectionflags	@""
	.align	4


	//----- nvinfo : EIATTR_CUDA_API_VERSION
	.align		4
        /*0000*/ 	.byte	0x04, 0x37
        /*0002*/ 	.short	(.L_6855 - .L_6854)
.L_6854:
        /*0004*/ 	.word	0x00000082


	//----- nvinfo : EIATTR_KPARAM_INFO
	.align		4
.L_6855:
        /*0008*/ 	.byte	0x04, 0x17
        /*000a*/ 	.short	(.L_6857 - .L_6856)
.L_6856:
        /*000c*/ 	.word	0x00000000
        /*0010*/ 	.short	0x0001
        /*0012*/ 	.short	0x0008
        /*0014*/ 	.byte	0x00, 0xf0, 0x81, 0x08


	//----- nvinfo : EIATTR_KPARAM_INFO
	.align		4
.L_6857:
        /*0018*/ 	.byte	0x04, 0x17
        /*001a*/ 	.short	(.L_6859 - .L_6858)
.L_6858:
        /*001c*/ 	.word	0x00000000
        /*0020*/ 	.short	0x0000
        /*0022*/ 	.short	0x0000
        /*0024*/ 	.byte	0x00, 0xf0, 0x11, 0x00


	//----- nvinfo : EIATTR_SPARSE_MMA_MASK
	.align		4
.L_6859:
        /*0028*/ 	.byte	0x03, 0x50
        /*002a*/ 	.short	0x0000


	//----- nvinfo : EIATTR_MAXREG_COUNT
	.align		4
        /*002c*/ 	.byte	0x03, 0x1b
        /*002e*/ 	.short	0x0080


	//----- nvinfo : EIATTR_MERCURY_ISA_VERSION
	.align		4
        /*0030*/ 	.byte	0x03, 0x5f
        /*0032*/ 	.short	0x0101


	//----- nvinfo : EIATTR_VRC_CTA_INIT_COUNT
	.align		4
        /*0034*/ 	.byte	0x02, 0x4a
	.zero		1
	.zero		1


	//----- nvinfo : EIATTR_EXIT_INSTR_OFFSETS
	.align		4
        /*0038*/ 	.byte	0x04, 0x1c
        /*003a*/ 	.short	(.L_6861 - .L_6860)


	//   ....[0]....
.L_6860:
        /*003c*/ 	.word	0x00000330


	//   ....[1]....
        /*0040*/ 	.word	0x000003c0


	//   ....[2]....
        /*0044*/ 	.word	0x00003f10


	//   ....[3]....
        /*0048*/ 	.word	0x00005270


	//----- nvinfo : EIATTR_MAX_THREADS
	.align		4
.L_6861:
        /*004c*/ 	.byte	0x04, 0x05
        /*004e*/ 	.short	(.L_6863 - .L_6862)
.L_6862:
        /*0050*/ 	.word	0x00000080
        /*0054*/ 	.word	0x00000001
        /*0058*/ 	.word	0x00000001


	//----- nvinfo : EIATTR_CRS_STACK_SIZE
	.align		4
.L_6863:
        /*005c*/ 	.byte	0x04, 0x1e
        /*005e*/ 	.short	(.L_6865 - .L_6864)
.L_6864:
        /*0060*/ 	.word	0x00000000


	//----- nvinfo : EIATTR_CBANK_PARAM_SIZE
	.align		4
.L_6865:
        /*0064*/ 	.byte	0x03, 0x19
        /*0066*/ 	.short	0x0228


	//----- nvinfo : EIATTR_PARAM_CBANK
	.align		4
        /*0068*/ 	.byte	0x04, 0x0a
        /*006a*/ 	.short	(.L_6867 - .L_6866)
	.align		4
.L_6866:
        /*006c*/ 	.word	index@(.nv.constant0._ZN2at6native18elementwise_kernelILi128ELi4EZNS0_22gpu_kernel_impl_nocastIZZZNS0_17clamp_kernel_cudaERNS_18TensorIteratorBaseERKN3c106ScalarES8_ENKUlvE_clEvENKUlvE3_clEvEUlsE_EEvS4_RKT_EUliE_EEviT1_)
        /*0070*/ 	.short	0x0380
        /*0072*/ 	.short	0x0228


	//----- nvinfo : EIATTR_SW_WAR
	.align		4
.L_6867:
        /*0074*/ 	.byte	0x04, 0x36
        /*0076*/ 	.short	(.L_6869 - .L_6868)
.L_6868:
        /*0078*/ 	.word	0x00000008
.L_6869:


//--------------------- .nv.info._ZN2at6native27unrolled_elementwise_kernelIZZZNS0_17clamp_kernel_cudaERNS_18TensorIteratorBaseERKN3c106ScalarES7_ENKUlvE_clEvENKUlvE3_clEvEUlsE_St5arrayIPcLm2EELi4E23TrivialOffsetCalculatorILi1EjESF_NS0_6memory15LoadWithoutCastENSG_16StoreWithoutCastEEEviT_T0_T2_T3_T4_T5_ --------------------------
	.section	.nv.info._ZN2at6native27unrolled_elementwise_kernelIZZZNS0_17clamp_kernel_cudaERNS_18TensorIteratorBaseERKN3c106ScalarES7_ENKUlvE_clEvENKUlvE3_clEvEUlsE_St5arrayIPcLm2EELi4E23TrivialOffsetCalculatorILi1EjESF_NS0_6memory15LoadWithoutCastENSG_16StoreWithoutCastEEEviT_T0_T2_T3_T4_T5_,"",@"SHT_CUDA_INFO"
	.sectionflags	@""
	.align	4


	//----- nvinfo : EIATTR_CUDA_API_VERSION
	.align		4
        /*0000*/ 	.byte	0x04, 0x37
        /*0002*/ 	.short	(.L_6871 - .L_6870)
.L_6870:
        /*0004*/ 	.word	0x00000082


	//----- nvinfo : EIATTR_KPARAM_INFO
	.align		4
.L_6871:
        /*0008*/ 	.byte	0x04, 0x17
        /*000a*/ 	.short	(.L_6873 - .L_6872)
.L_6872:
        /*000c*/ 	.word	0x00000000
        /*0010*/ 	.short	0x0006
        /*0012*/ 	.short	0x002b
        /*0014*/ 	.byte	0x00, 0xf0, 0x05, 0x00


	//----- nvinfo : EIATTR_KPARAM_INFO
	.align		4
.L_6873:
        /*0018*/ 	.byte	0x04, 0x17
        /*001a*/ 	.short	(.L_6875 - .L_6874)
.L_6874:
        /*001c*/ 	.word	0x00000000
        /*0020*/ 	.short	0x0005
        /*0022*/ 	.short	0x002a
        /*0024*/ 	.byte	0x00, 0xf0, 0x05, 0x00


	//----- nvinfo : EIATTR_KPARAM_INFO
	.align		4
.L_6875:
        /*0028*/ 	.byte	0x04, 0x17
        /*002a*/ 	.short	(.L_6877 - .L_6876)
.L_6876:
        /*002c*/ 	.word	0x00000000
        /*0030*/ 	.short	0x0004
        /*0032*/ 	.short	0x0029
        /*0034*/ 	.byte	0x00, 0xf0, 0x05, 0x00


	//----- nvinfo : EIATTR_KPARAM_INFO
	.align		4
.L_6877:
        /*0038*/ 	.byte	0x04, 0x17
        /*003a*/ 	.short	(.L_6879 - .L_6878)
.L_6878:
        /*003c*/ 	.word	0x00000000
        /*0040*/ 	.short	0x0003
        /*0042*/ 	.short	0x0028
        /*0044*/ 	.byte	0x00, 0xf0, 0x05, 0x00


	//----- nvinfo : EIATTR_KPARAM_INFO
	.align		4
.L_6879:
        /*0048*/ 	.byte	0x04, 0x17
        /*004a*/ 	.short	(.L_6881 - .L_6880)
.L_6880:
        /*004c*/ 	.word	0x00000000
        /*0050*/ 	.short	0x0002
        /*0052*/ 	.short	0x0018
        /*0054*/ 	.byte	0x00, 0xf0, 0x41, 0x00


	//----- nvinfo : EIATTR_KPARAM_INFO
	.align		4
.L_6881:
        /*0058*/ 	.byte	0x04, 0x17
        /*005a*/ 	.short	(.L_6883 - .L_6882)
.L_6882:
        /*005c*/ 	.word	0x00000000
        /*0060*/ 	.short	0x0001
        /*0062*/ 	.short	0x0008
        /*0064*/ 	.byte	0x00, 0xf0, 0x41, 0x00


	//----- nvinfo : EIATTR_KPARAM_INFO
	.align		4
.L_6883:
        /*0068*/ 	.byte	0x04, 0x17
        /*006a*/ 	.short	(.L_6885 - .L_6884)
.L_6884:
        /*006c*/ 	.word	0x00000000
        /*0070*/ 	.short	0x0000
        /*0072*/ 	.short	0x0000
        /*0074*/ 	.byte	0x00, 0xf0, 0x11, 0x00


	//----- nvinfo : EIATTR_SPARSE_MMA_MASK
	.align		4
.L_6885:
        /*0078*/ 	.byte	0x03, 0x50
        /*007a*/ 	.short	0x0000


	//----- nvinfo : EIATTR_MAXREG_COUNT
	.align		4
        /*007c*/ 	.byte	0x03, 0x1b
        /*007e*/ 	.short	0x00ff


	//----- nvinfo : EIATTR_MERCURY_ISA_VERSION
	.align		4
        /*0080*/ 	.byte	0x03, 0x5f
        /*0082*/ 	.short	0x0101


	//----- nvinfo : EIATTR_VRC_CTA_INIT_COUNT
	.align		4
        /*0084*/ 	.byte	0x02, 0x4a
	.zero		1
	.zero		1


	//----- nvinfo : EIATTR_EXIT_INSTR_OFFSETS
	.align		4
        /*0088*/ 	.byte	0x04, 0x1c
        /*008a*/ 	.short	(.L_6887 - .L_6886)


	//   ....[0]....
.L_6886:
        /*008c*/ 	.word	0x000004a0


	//   ....[1]....
        /*0090*/ 	.word	0x000004f0


	//----- nvinfo : EIATTR_MAX_THREADS
	.align		4
.L_6887:
        /*0094*/ 	.byte	0x04, 0x05
        /*0096*/ 	.short	(.L_6889 - .L_6888)
.L_6888:
        /*0098*/ 	.word	0x00000080
        /*009c*/ 	.word	0x00000001
        /*00a0*/ 	.word	0x00000001


	//----- nvinfo : EIATTR_CRS_STACK_SIZE
	.align		4
.L_6889:
        /*00a4*/ 	.byte	0x04, 0x1e
        /*00a6*/ 	.short	(.L_6891 - .L_6890)
.L_6890:
        /*00a8*/ 	.word	0x00000000


	//----- nvinfo : EIATTR_CBANK_PARAM_SIZE
	.align		4
.L_6891:
        /*00ac*/ 	.byte	0x03, 0x19
        /*00ae*/ 	.short	0x002c


	//----- nvinfo : EIATTR_PARAM_CBANK
	.align		4
        /*00b0*/ 	.byte	0x04, 0x0a
        /*00b2*/ 	.short	(.L_6893 - .L_6892)
	.align		4
.L_6892:
        /*00b4*/ 	.word	index@(.nv.constant0._ZN2at6native27unrolled_elementwise_kernelIZZZNS0_17clamp_kernel_cudaERNS_18TensorIteratorBaseERKN3c106ScalarES7_ENKUlvE_clEvENKUlvE3_clEvEUlsE_St5arrayIPcLm2EELi4E23TrivialOffsetCalculatorILi1EjESF_NS0_6memory15LoadWithoutCastENSG_16StoreWithoutCastEEEviT_T0_T2_T3_T4_T5_)
        /*00b8*/ 	.short	0x0380
        /*00ba*/ 	.short	0x002c


	//----- nvinfo : EIATTR_SW_WAR
	.align		4
.L_6893:
        /*00bc*/ 	.byte	0x04, 0x36
        /*00be*/ 	.short	(.L_6895 - .L_6894)
.L_6894:
        /*00c0*/ 	.word	0x00000008
.L_6895:


//--------------------- .nv.info._ZN2at6native29vectorized_elementwise_kernelILi2EZZZNS0_17clamp_kernel_cudaERNS_18TensorIteratorBaseERKN3c106ScalarES7_ENKUlvE_clEvENKUlvE3_clEvEUlsE_St5arrayIPcLm2EEEEviT0_T1_ --------------------------
	.section	.nv.info._ZN2at6native29vectorized_elementwise_kernelILi2EZZZNS0_17clamp_kernel_cudaERNS_18TensorIteratorBaseERKN3c106ScalarES7_ENKUlvE_clEvENKUlvE3_clEvEUlsE_St5arrayIPcLm2EEEEviT0_T1_,"",@"SHT_CUDA_INFO"
	.sectionflags	@""
	.align	4


	//----- nvinfo : EIATTR_CUDA_API_VERSION
	.align		4
        /*0000*/ 	.byte	0x04, 0x37
        /*0002*/ 	.short	(.L_6897 - .L_6896)
.L_6896:
        /*0004*/ 	.word	0x00000082


	//----- nvinfo : EIATTR_KPARAM_INFO
	.align		4
.L_6897:
        /*0008*/ 	.byte	0x04, 0x17
        /*000a*/ 	.short	(.L_6899 - .L_6898)
.L_6898:
        /*000c*/ 	.word	0x00000000
        /*0010*/ 	.short	0x0002
        /*0012*/ 	.short	0x0018
        /*0014*/ 	.byte	0x00, 0xf0, 0x41, 0x00


	//----- nvinfo : EIATTR_KPARAM_INFO
	.align		4
.L_6899:
        /*0018*/ 	.byte	0x04, 0x17
        /*001a*/ 	.short	(.L_6901 - .L_6900)
.L_6900:
        /*001c*/ 	.word	0x00000000
        /*0020*/ 	.short	0x0001
        /*0022*/ 	.short	0x0008
        /*0024*/ 	.byte	0x00, 0xf0, 0x41, 0x00


	//----- nvinfo : EIATTR_KPARAM_INFO
	.align		4
.L_6901:
        /*0028*/ 	.byte	0x04, 0x17
        /*002a*/ 	.short	(.L_6903 - .L_6902)
.L_6902:
        /*002c*/ 	.word	0x00000000
        /*0030*/ 	.short	0x0000
        /*0032*/ 	.short	0x0000
        /*0034*/ 	.byte	0x00, 0xf0, 0x11, 0x00


	//----- nvinfo : EIATTR_SPARSE_MMA_MASK
	.align		4
.L_6903:
        /*0038*/ 	.byte	0x03, 0x50
        /*003a*/ 	.short	0x0000


	//----- nvinfo : EIATTR_MAXREG_COUNT
	.align		4
        /*003c*/ 	.byte	0x03, 0x1b
        /*003e*/ 	.short	0x00ff


	//----- nvinfo : EIATTR_MERCURY_ISA_VERSION
	.align		4
        /*0040*/ 	.byte	0x03, 0x5f
        /*0042*/ 	.short	0x0101


	//----- nvinfo : EIATTR_VRC_CTA_INIT_COUNT
	.align		4
        /*0044*/ 	.byte	0x02, 0x4a
	.zero		1
	.zero		1


	//----- nvinfo : EIATTR_EXIT_INSTR_OFFSETS
	.align		4
        /*0048*/ 	.byte	0x04, 0x1c
        /*004a*/ 	.short	(.L_6905 - .L_6904)


	//   ....[0]....
.L_6904:
        /*004c*/ 	.word	0x00000920


	//   ....[1]....
        /*0050*/ 	.word	0x00000970


	//   ....[2]....
        /*0054*/ 	.word	0x00000c80


	//----- nvinfo : EIATTR_MAX_THREADS
	.align		4
.L_6905:
        /*0058*/ 	.byte	0x04, 0x05
        /*005a*/ 	.short	(.L_6907 - .L_6906)
.L_6906:
        /*005c*/ 	.word	0x00000080
        /*0060*/ 	.word	0x00000001
        /*0064*/ 	.word	0x00000001


	//----- nvinfo : EIATTR_CRS_STACK_SIZE
	.align		4
.L_6907:
        /*0068*/ 	.byte	0x04, 0x1e
        /*006a*/ 	.short	(.L_6909 - .L_6908)
.L_6908:
        /*006c*/ 	.word	0x00000000


	//----- nvinfo : EIATTR_CBANK_PARAM_SIZE
	.align		4
.L_6909:
        /*0070*/ 	.byte	0x03, 0x19
        /*0072*/ 	.short	0x0028


	//----- nvinfo : EIATTR_PARAM_CBANK
	.align		4
        /*0074*/ 	.byte	0x04, 0x0a
        /*0076*/ 	.short	(.L_6911 - .L_6910)
	.align		4
.L_6910:
        /*0078*/ 	.word	index@(.nv.constant0._ZN2at6native29vectorized_elementwise_kernelILi2EZZZNS0_17clamp_kernel_cudaERNS_18TensorIteratorBaseERKN3c106ScalarES7_ENKUlvE_clEvENKUlvE3_clEvEUlsE_St5arrayIPcLm2EEEEviT0_T1_)
        /*007c*/ 	.short	0x0380
        /*007e*/ 	.short	0x0028


	//----- nvinfo : EIATTR_SW_WAR
	.align		4
.L_6911:
        /*0080*/ 	.byte	0x04, 0x36
        /*0082*/ 	.short	(.L_6913 - .L_6912)
.L_6912:
        /*0084*/ 	.word	0x00000008
.L_6913:


//--------------------- .nv.info._ZN2at6native29vectorized_elementwise_kernelILi4EZZZNS0_17clamp_kernel_cudaERNS_18TensorIteratorBaseERKN3c106ScalarES7_ENKUlvE_clEvENKUlvE3_clEvEUlsE_St5arrayIPcLm2EEEEviT0_T1_ --------------------------
	.section	.nv.info._ZN2at6native29vectorized_elementwise_kernelILi4EZZZNS0_17clamp_kernel_cudaERNS_18TensorIteratorBaseERKN3c106ScalarES7_ENKUlvE_clEvENKUlvE3_clEvEUlsE_St5arrayIPcLm2EEEEviT0_T1_,"",@"SHT_CUDA_INFO"
	.sectionflags	@""
	.align	4


	//----- nvinfo : EIATTR_CUDA_API_VERSION
	.align		4
        /*0000*/ 	.byte	0x04, 0x37
        /*0002*/ 	.short	(.L_6915 - .L_6914)
.L_6914:
        /*0004*/ 	.word	0x00000082


	//----- nvinfo : EIATTR_KPARAM_INFO
	.align		4
.L_6915:
        /*0008*/ 	.byte	0x04, 0x17
        /*000a*/ 	.short	(.L_6917 - .L_6916)
.L_6916:
        /*000c*/ 	.word	0x00000000
        /*0010*/ 	.short	0x0002
        /*0012*/ 	.short	0x0018
        /*0014*/ 	.byte	0x00, 0xf0, 0x41, 0x00


	//----- nvinfo : EIATTR_KPARAM_INFO
	.align		4
.L_6917:
        /*0018*/ 	.byte	0x04, 0x17
        /*001a*/ 	.short	(.L_6919 - .L_6918)
.L_6918:
        /*001c*/ 	.word	0x00000000
        /*0020*/ 	.short	0x0001
        /*0022*/ 	.short	0x0008
        /*0024*/ 	.byte	0x00, 0xf0, 0x41, 0x00


	//----- nvinfo : EIATTR_KPARAM_INFO
	.align		4
.L_6919:
        /*0028*/ 	.byte	0x04, 0x17
        /*002a*/ 	.short	(.L_6921 - .L_6920)
.L_6920:
        /*002c*/ 	.word	0x00000000
        /*0030*/ 	.short	0x0000
        /*0032*/ 	.short	0x0000
        /*0034*/ 	.byte	0x00, 0xf0, 0x11, 0x00


	//----- nvinfo : EIATTR_SPARSE_MMA_MASK
	.align		4
.L_6921:
        /*0038*/ 	.byte	0x03, 0x50
        /*003a*/ 	.short	0x0000


	//----- nvinfo : EIATTR_MAXREG_COUNT
	.align		4
        /*003c*/ 	.byte	0x03, 0x1b
        /*003e*/ 	.short	0x00ff


	//----- nvinfo : EIATTR_MERCURY_ISA_VERSION
	.align		4
        /*0040*/ 	.byte	0x03, 0x5f
        /*0042*/ 	.short	0x0101


	//----- nvinfo : EIATTR_VRC_CTA_INIT_COUNT
	.align		4
        /*0044*/ 	.byte	0x02, 0x4a
	.zero		1
	.zero		1


	//----- nvinfo : EIATTR_EXIT_INSTR_OFFSETS
	.align		4
        /*0048*/ 	.byte	0x04, 0x1c
        /*004a*/ 	.short	(.L_6923 - .L_6922)


	//   ....[0]....
.L_6922:
        /*004c*/ 	.word	0x00000920


	//   ....[1]....
        /*0050*/ 	.word	0x00000970


	//   ....[2]....
        /*0054*/ 	.word	0x00000c60


	//----- nvinfo : EIATTR_MAX_THREADS
	.align		4
.L_6923:
        /*0058*/ 	.byte	0x04, 0x05
        /*005a*/ 	.short	(.L_6925 - .L_6924)
.L_6924:
        /*005c*/ 	.word	0x00000080
        /*0060*/ 	.word	0x00000001
        /*0064*/ 	.word	0x00000001


	//----- nvinfo : EIATTR_CRS_STACK_SIZE
	.align		4
.L_6925:
        /*0068*/ 	.byte	0x04, 0x1e
        /*006a*/ 	.short	(.L_6927 - .L_6926)
.L_6926:
        /*006c*/ 	.word	0x00000000


	//----- nvinfo : EIATTR_CBANK_PARAM_SIZE
	.align		4
.L_6927:
        /*0070*/ 	.byte	0x03, 0x19
        /*0072*/ 	.short	0x0028


	//----- nvinfo : EIATTR_PARAM_CBANK
	.align		4
        /*0074*/ 	.byte	0x04, 0x0a
        /*0076*/ 	.short	(.L_6929 - .L_6928)
	.align		4
.L_6928:
        /*0078*/ 	.word	index@(.nv.constant0._ZN2at6native29vectorized_elementwise_kernelILi4EZZZNS0_17clamp_kernel_cudaERNS_18TensorIteratorBaseERKN3c106ScalarES7_ENKUlvE_clEvENKUlvE3_clEvEUlsE_St5arrayIPcLm2EEEEviT0_T1_)
        /*007c*/ 	.short	0x0380
        /*007e*/ 	.short	0x0028


	//----- nvinfo : EIATTR_SW_WAR
	.align		4
.L_6929:
        /*0080*/ 	.byte	0x04, 0x36
        /*0082*/ 	.short	(.L_6931 - .L_6930)
.L_6930:
        /*0084*/ 	.word	0x00000008
.L_6931:


//--------------------- .nv.info._ZN2at6native29vectorized_elementwise_kernelILi8EZZZNS0_17clamp_kernel_cudaERNS_18TensorIteratorBaseERKN3c106ScalarES7_ENKUlvE_clEvENKUlvE3_clEvEUlsE_St5arrayIPcLm2EEEEviT0_T1_ --------------------------
	.section	.nv.info._ZN2at6native29vectorized_elementwise_kernelILi8EZZZNS0_17clamp_kernel_cudaERNS_18TensorIteratorBaseERKN3c106ScalarES7_ENKUlvE_clEvENKUlvE3_clEvEUlsE_St5arrayIPcLm2EEEEviT0_T1_,"",@"SHT_CUDA_INFO"
	.sectionflags	@""
	.align	4


	//----- nvinfo : EIATTR_CUDA_API_VERSION
	.align		4
        /*0000*/ 	.byte	0x04, 0x37
        /*0002*/ 	.short	(.L_6933 - .L_6932)
.L_6932:
        /*0004*/ 	.word	0x00000082


	//----- nvinfo : EIATTR_KPARAM_INFO
	.align		4
.L_6933:
        /*0008*/ 	.byte	0x04, 0x17
        /*000a*/ 	.short	(.L_6935 - .L_6934)
.L_6934:
        /*000c*/ 	.word	0x00000000
        /*0010*/ 	.short	0x0002
        /*0012*/ 	.short	0x0018
        /*0014*/ 	.byte	0x00, 0xf0, 0x41, 0x00


	//----- nvinfo : EIATTR_KPARAM_INFO
	.align		4
.L_6935:
        /*0018*/ 	.byte	0x04, 0x17
        /*001a*/ 	.short	(.L_6937 - .L_6936)
.L_6936:
        /*001c*/ 	.word	0x00000000
        /*0020*/ 	.short	0x0001
        /*0022*/ 	.short	0x0008
        /*0024*/ 	.byte	0x00, 0xf0, 0x41, 0x00


	//----- nvinfo : EIATTR_KPARAM_INFO
	.align		4
.L_6937:
        /*0028*/ 	.byte	0x04, 0x17
        /*002a*/ 	.short	(.L_6939 - .L_6938)
.L_6938:
        /*002c*/ 	.word	0x00000000
        /*0030*/ 	.short	0x0000
        /*0032*/ 	.short	0x0000
        /*0034*/ 	.byte	0x00, 0xf0, 0x11, 0x00


	//----- nvinfo : EIATTR_SPARSE_MMA_MASK
	.align		4
.L_6939:
        /*0038*/ 	.byte	0x03, 0x50
        /*003a*/ 	.short	0x0000


	//----- nvinfo : EIATTR_MAXREG_COUNT
	.align		4
        /*003c*/ 	.byte	0x03, 0x1b
        /*003e*/ 	.short	0x00ff


	//----- nvinfo : EIATTR_MERCURY_ISA_VERSION
	.align		4
        /*0040*/ 	.byte	0x03, 0x5f
        /*0042*/ 	.short	0x0101


	//----- nvinfo : EIATTR_VRC_CTA_INIT_COUNT
	.align		4
        /*0044*/ 	.byte	0x02, 0x4a
	.zero		1
	.zero		1


	//----- nvinfo : EIATTR_EXIT_INSTR_OFFSETS
	.align		4
        /*0048*/ 	.byte	0x04, 0x1c
        /*004a*/ 	.short	(.L_6941 - .L_6940)


	//   ....[0]....
.L_6940:
        /*004c*/ 	.word	0x00000920


	//   ....[1]....
        /*0050*/ 	.word	0x00000970


	//   ....[2]....
        /*0054*/ 	.word	0x00000c50


	//----- nvinfo : EIATTR_MAX_THREADS
	.align		4
.L_6941:
        /*0058*/ 	.byte	0x04, 0x05
        /*005a*/ 	.short	(.L_6943 - .L_6942)
.L_6942:
        /*005c*/ 	.word	0x00000080
        /*0060*/ 	.word	0x00000001
        /*0064*/ 	.word	0x00000001


	//----- nvinfo : EIATTR_CRS_STACK_SIZE
	.align		4
.L_6943:
        /*0068*/ 	.byte	0x04, 0x1e
        /*006a*/ 	.short	(.L_6945 - .L_6944)
.L_6944:
        /*006c*/ 	.word	0x00000000


	//----- nvinfo : EIATTR_CBANK_PARAM_SIZE
	.align		4
.L_6945:
        /*0070*/ 	.byte	0x03, 0x19
        /*0072*/ 	.short	0x0028


	//----- nvinfo : EIATTR_PARAM_CBANK
	.align		4
        /*0074*/ 	.byte	0x04, 0x0a
        /*0076*/ 	.short	(.L_6947 - .L_6946)
	.align		4
.L_6946:
        /*0078*/ 	.word	index@(.nv.constant0._ZN2at6native29vectorized_elementwise_kernelILi8EZZZNS0_17clamp_kernel_cudaERNS_18TensorIteratorBaseERKN3c106ScalarES7_ENKUlvE_clEvENKUlvE3_clEvEUlsE_St5arrayIPcLm2EEEEviT0_T1_)
        /*007c*/ 	.short	0x0380
        /*007e*/ 	.short	0x0028


	//----- nvinfo : EIATTR_SW_WAR
	.align		4
.L_6947:
        /*0080*/ 	.byte	0x04, 0x36
        /*0082*/ 	.short	(.L_6949 - .L_6948)
.L_6948:
        /*0084*/ 	.word	0x00000008
.L_6949:


//--------------------- .nv.info._ZN2at6native18elementwise_kernelILi128ELi4EZNS0_15gpu_kernel_implIZZZNS0_17clamp_kernel_cudaERNS_18TensorIteratorBaseERKN3c106ScalarES8_ENKUlvE_clEvENKUlvE2_clEvEUllE_EEvS4_RKT_EUliE_EEviT1_ --------------------------
	.section	.nv.info._ZN2at6native18elementwise_kernelILi128ELi4EZNS0_15gpu_kernel_implIZZZNS0_17clamp_kernel_cudaERNS_18TensorIteratorBaseERKN3c106ScalarES8_ENKUlvE_clEvENKUlvE2_clEvEUllE_EEvS4_RKT_EUliE_EEviT1_,"",@"SHT_CUDA_INFO"
	.sectionflags	@""
	.align	4


	//----- nvinfo : EIATTR_CUDA_API_VERSION
	.align		4
        /*0000*/ 	.byte	0x04, 0x37
        /*0002*/ 	.short	(.L_6951 - .L_6950)
.L_6950:
        /*0004*/ 	.word	0x00000082


	//----- nvinfo : EIATTR_KPARAM_INFO
	.align		4
.L_6951:
        /*0008*/ 	.byte	0x04, 0x17
        /*000a*/ 	.short	(.L_6953 - .L_6952)
.L_6952:
        /*000c*/ 	.word	0x00000000
        /*0010*/ 	.short	0x0001
        /*0012*/ 	.short	0x0008
        /*0014*/ 	.byte	0x00, 0xf0, 0xc1, 0x08


	//----- nvinfo : EIATTR_KPARAM_INFO
	.align		4
.L_6953:
        /*0018*/ 	.byte	0x04, 0x17
        /*001a*/ 	.short	(.L_6955 - .L_6954)
.L_6954:
        /*001c*/ 	.word	0x00000000
        /*0020*/ 	.short	0x0000
        /*0022*/ 	.short	0x0000
        /*0024*/ 	.byte	0x00, 0xf0, 0x11, 0x00


	//----- nvinfo : EIATTR_SPARSE_MMA_MASK
	.align		4
.L_6955:
        /*0028*/ 	.byte	0x03, 0x50
        /*002a*/ 	.short	0x0000


	//----- nvinfo : EIATTR_MAXREG_COUNT
	.align		4
        /*002c*/ 	.byte	0x03, 0x1b
        /*002e*/ 	.short	0x0080


	//----- nvinfo : EIATTR_EXTERNS
	.align		4
        /*0030*/ 	.byte	0x04, 0x0f
        /*0032*/ 	.short	(.L_6957 - .L_6956)


	//   ....[0]....
	.align		4
.L_6956:
        /*0034*/ 	.word	index@(__assertfail)


	//----- nvinfo : EIATTR_MERCURY_ISA_VERSION
	.align		4
.L_6957:
        /*0038*/ 	.byte	0x03, 0x5f
        /*003a*/ 	.short	0x0101


	//----- nvinfo : EIATTR_VRC_CTA_INIT_COUNT
	.align		4
        /*003c*/ 	.byte	0x02, 0x4a
	.zero		1
	.zero		1


	//----- nvinfo : EIATTR_SYSCALL_OFFSETS
	.align		4
        /*0040*/ 	.byte	0x04, 0x46
        /*0042*/ 	.short	(.L_6959 - .L_6958)


	//   ....[0]....
.L_6958:
        /*0044*/ 	.word	0x00002110


	//   ....[1]....
        /*0048*/ 	.word	0x00002f80


	//   ....[2]....
        /*004c*/ 	.word	0x00005200


	//   ....[3]....
        /*0050*/ 	.word	0x00005e70


	//   ....[4]....
        /*0054*/ 	.word	0x00008230


	//   ....[5]....
        /*0058*/ 	.word	0x00008ea0


	//   ....[6]....
        /*005c*/ 	.word	0x0000b270


	//   ....[7]....
        /*0060*/ 	.word	0x0000beb0


	//----- nvinfo : EIATTR_EXIT_INSTR_OFFSETS
	.align		4
.L_6959:
        /*0064*/ 	.byte	0x04, 0x1c
        /*0066*/ 	.short	(.L_6961 - .L_6960)


	//   ....[0]....
.L_6960:
        /*0068*/ 	.word	0x00009180


	//   ....[1]....
        /*006c*/ 	.word	0x0000b440


	//   ....[2]....
        /*0070*/ 	.word	0x0000b460


	//   ....[3]....
        /*0074*/ 	.word	0x0000b4e0


	//   ....[4]....
        /*0078*/ 	.word	0x0000b500


	//   ....[5]....
        /*007c*/ 	.word	0x0000b520


	//   ....[6]....
        /*0080*/ 	.word	0x0000b5b0


	//   ....[7]....
        /*0084*/ 	.word	0x0000b5f0


	//   ....[8]....
        /*0088*/ 	.word	0x0000b690


	//   ....[9]....
        /*008c*/ 	.word	0x0000b6e0


	//   ....[10]....
        /*0090*/ 	.word	0x0000b710


	//   ....[11]....
        /*0094*/ 	.word	0x0000b7d0


	//   ....[12]....
        /*0098*/ 	.word	0x0000b940


	//   ....[13]....
        /*009c*/ 	.word	0x0000bab0


	//   ....[14]....
        /*00a0*/ 	.word	0x0000bc20


	//   ....[15]....
        /*00a4*/ 	.word	0x0000bc40


	//   ....[16]....
        /*00a8*/ 	.word	0x0000bc60


	//   ....[17]....
        /*00ac*/ 	.word	0x0000bd10


	//   ....[18]....
        /*00b0*/ 	.word	0x0000bd50


	//   ....[19]....
        /*00b4*/ 	.word	0x0000bec0


	//   ....[20]....
        /*00b8*/ 	.word	0x0000bfd0


	//   ....[21]....
        /*00bc*/ 	.word	0x0000c110


	//   ....[22]....
        /*00c0*/ 	.word	0x0000c150


	//----- nvinfo : EIATTR_MAX_THREADS
	.align		4
.L_6961:
        /*00c4*/ 	.byte	0x04, 0x05
        /*00c6*/ 	.short	(.L_6963 - .L_6962)
.L_6962:
        /*00c8*/ 	.word	0x00000080
        /*00cc*/ 	.word	0x00000001
        /*00d0*/ 	.word	0x00000001


	//----- nvinfo : EIATTR_CRS_STACK_SIZE
	.align		4
.L_6963:
        /*00d4*/ 	.byte	0x04, 0x1e
        /*00d6*/ 	.short	(.L_6965 - .L_6964)
.L_6964:
        /*00d8*/ 	.word	0x00000000


	//----- nvinfo : EIATTR_CBANK_PARAM_SIZE
	.align		4
.L_6965:
        /*00dc*/ 	.byte	0x03, 0x19
        /*00de*/ 	.short	0x0238


	//----- nvinfo : EIATTR_PARAM_CBANK
	.align		4
        /*00e0*/ 	.byte	0x04, 0x0a
        /*00e2*/ 	.short	(.L_6967 - .L_6966)
	.align		4
.L_6966:
        /*00e4*/ 	.word	index@(.nv.constant0._ZN2at6native18elementwise_kernelILi128ELi4EZNS0_15gpu_kernel_implIZZZNS0_17clamp_kernel_cudaERNS_18TensorIteratorBaseERKN3c106ScalarES8_ENKUlvE_clEvENKUlvE2_clEvEUllE_EEvS4_RKT_EUliE_EEviT1_)
        /*00e8*/ 	.short	0x0380
        /*00ea*/ 	.short	0x0238


	//----- nvinfo : EIATTR_SW_WAR
	.align		4
.L_6967:
        /*00ec*/ 	.byte	0x04, 0x36
        /*00ee*/ 	.short	(.L_6969 - .L_6968)
.L_6968:
        /*00f0*/ 	.word	0x00000008
.L_6969:


//--------------------- .nv.info._ZN2at6native27unrolled_elementwise_kernelIZZZNS0_17clamp_kernel_cudaERNS_18TensorIteratorBaseERKN3c106ScalarES7_ENKUlvE_clEvENKUlvE2_clEvEUllE_St5arrayIPcLm2EELi4E23TrivialOffsetCalculatorILi1EjESF_NS0_6memory12LoadWithCastILi1EEENSG_13StoreWithCastILi1EEEEEviT_T0_T2_T3_T4_T5_ --------------------------
	.section	.nv.info._ZN2at6native27unrolled_elementwise_kernelIZZZNS0_17clamp_kernel_cudaERNS_18TensorIteratorBaseERKN3c106ScalarES7_ENKUlvE_clEvENKUlvE2_clEvEUllE_St5arrayIPcLm2EELi4E23TrivialOffsetCalculatorILi1EjESF_NS0_6memory12LoadWithCastILi1EEENSG_13StoreWithCastILi1EEEEEviT_T0_T2_T3_T4_T5_,"",@"SHT_CUDA_INFO"
	.sectionflags	@""
	.align	4


	//----- nvinfo : EIATTR_CUDA_API_VERSION
	.align		4
        /*0000*/ 	.byte	0x04, 0x37
        /*0002*/ 	.short	(.L_6971 - .L_6970)
.L_6970:
        /*0004*/ 	.word	0x00000082


	//----- nvinfo : EIATTR_KPARAM_INFO
	.align		4
.L_6971:
        /*0008*/ 	.byte	0x04, 0x17
        /*000a*/ 	.short	(.L_6973 - .L_6972)
.L_6972:
        /*000c*/ 	.word	0x00000000
        /*0010*/ 	.short	0x0006
        /*0012*/ 	.short	0x003c
        /*0014*/ 	.byte	0x00, 0xf0, 0x21, 0x00


	//----- nvinfo : EIATTR_KPARAM_INFO
	.align		4
.L_6973:
        /*0018*/ 	.byte	0x04, 0x17
        /*001a*/ 	.short	(.L_6975 - .L_6974)
.L_6974:
        /*001c*/ 	.word	0x00000000
        /*0020*/ 	.short	0x0005
        /*0022*/ 	.short	0x0034
        /*0024*/ 	.byte	0x00, 0xf0, 0x21, 0x00


	//----- nvinfo : EIATTR_KPARAM_INFO
	.align		4
.L_6975:
        /*0028*/ 	.byte	0x04, 0x17
        /*002a*/ 	.short	(.L_6977 - .L_6976)
.L_6976:
        /*002c*/ 	.word	0x00000000
        /*0030*/ 	.short	0x0004
        /*0032*/ 	.short	0x0031
        /*0034*/ 	.byte	0x00, 0xf0, 0x05, 0x00


	//----- nvinfo : EIATTR_KPARAM_INFO
	.align		4
.L_6977:
        /*0038*/ 	.byte	0x04, 0x17
        /*003a*/ 	.short	(.L_6979 - .L_6978)
.L_6978:
        /*003c*/ 	.word	0x00000000
        /*0040*/ 	.short	0x0003
        /*0042*/ 	.short	0x0030
        /*0044*/ 	.byte	0x00, 0xf0, 0x05, 0x00


	//----- nvinfo : EIATTR_KPARAM_INFO
	.align		4
.L_6979:
        /*0048*/ 	.byte	0x04, 0x17
        /*004a*/ 	.short	(.L_6981 - .L_6980)
.L_6980:
        /*004c*/ 	.word	0x00000000
        /*0050*/ 	.short	0x0002
        /*0052*/ 	.short	0x0020
        /*0054*/ 	.byte	0x00, 0xf0, 0x41, 0x00


	//----- nvinfo : EIATTR_KPARAM_INFO
	.align		4
.L_6981:
        /*0058*/ 	.byte	0x04, 0x17
        /*005a*/ 	.short	(.L_6983 - .L_6982)
.L_6982:
        /*005c*/ 	.word	0x00000000
        /*0060*/ 	.short	0x0001
        /*0062*/ 	.short	0x0008
        /*0064*/ 	.byte	0x00, 0xf0, 0x61, 0x00


	//----- nvinfo : EIATTR_KPARAM_INFO
	.align		4
.L_6983:
        /*0068*/ 	.byte	0x04, 0x17
        /*006a*/ 	.short	(.L_6985 - .L_6984)
.L_6984:
        /*006c*/ 	.word	0x00000000
        /*0070*/ 	.short	0x0000
        /*0072*/ 	.short	0x0000
        /*0074*/ 	.byte	0x00, 0xf0, 0x11, 0x00


	//----- nvinfo : EIATTR_SPARSE_MMA_MASK
	.align		4
.L_6985:
        /*0078*/ 	.byte	0x03, 0x50
        /*007a*/ 	.short	0x0000


	//----- nvinfo : EIATTR_MAXREG_COUNT
	.align		4
        /*007c*/ 	.byte	0x03, 0x1b
        /*007e*/ 	.short	0x00ff


	//----- nvinfo : EIATTR_EXTERNS
	.align		4
        /*0080*/ 	.byte	0x04, 0x0f
        /*0082*/ 	.short	(.L_6987 - .L_6986)


	//   ....[0]....
	.align		4
.L_6986:
        /*0084*/ 	.word	index@(__assertfail)


	//----- nvinfo : EIATTR_MERCURY_ISA_VERSION
	.align		4
.L_6987:
        /*0088*/ 	.byte	0x03, 0x5f
        /*008a*/ 	.short	0x0101


	//----- nvinfo : EIATTR_VRC_CTA_INIT_COUNT
	.align		4
        /*008c*/ 	.byte	0x02, 0x4a
	.zero		1
	.zero		1


	//----- nvinfo : EIATTR_SYSCALL_OFFSETS
	.align		4
        /*0090*/ 	.byte	0x04, 0x46
        /*0092*/ 	.short	(.L_6989 - .L_6988)


	//   ....[0]....
.L_6988:
        /*0094*/ 	.word	0x00000e20


	//   ....[1]....
        /*0098*/ 	.word	0x00001db0


	//   ....[2]....
        /*009c*/ 	.word	0x00002c90


	//   ....[3]....
        /*00a0*/ 	.word	0x00003b70


	//   ....[4]....
        /*00a4*/ 	.word	0x00004b60


	//   ....[5]....
        /*00a8*/ 	.word	0x00005870


	//   ....[6]....
        /*00ac*/ 	.word	0x000066f0


	//   ....[7]....
        /*00b0*/ 	.word	0x00007550


	//----- nvinfo : EIATTR_EXIT_INSTR_OFFSETS
	.align		4
.L_6989:
        /*00b4*/ 	.byte	0x04, 0x1c
        /*00b6*/ 	.short	(.L_6991 - .L_6990)


	//   ....[0]....
.L_6990:
        /*00b8*/ 	.word	0x000069c0


	//   ....[1]....
        /*00bc*/ 	.word	0x00006af0


	//   ....[2]....
        /*00c0*/ 	.word	0x00006b10


	//   ....[3]....
        /*00c4*/ 	.word	0x00006b90


	//   ....[4]....
        /*00c8*/ 	.word	0x00006bb0


	//   ....[5]....
        /*00cc*/ 	.word	0x00006bd0


	//   ....[6]....
        /*00d0*/ 	.word	0x00006c60


	//   ....[7]....
        /*00d4*/ 	.word	0x00006ca0


	//   ....[8]....
        /*00d8*/ 	.word	0x00006d40


	//   ....[9]....
        /*00dc*/ 	.word	0x00006d90


	//   ....[10]....
        /*00e0*/ 	.word	0x00006dc0


	//   ....[11]....
        /*00e4*/ 	.word	0x00006e80


	//   ....[12]....
        /*00e8*/ 	.word	0x00006ff0


	//   ....[13]....
        /*00ec*/ 	.word	0x00007160


	//   ....[14]....
        /*00f0*/ 	.word	0x000072c0


	//   ....[15]....
        /*00f4*/ 	.word	0x000072e0


	//   ....[16]....
        /*00f8*/ 	.word	0x00007300


	//   ....[17]....
        /*00fc*/ 	.word	0x000073b0


	//   ....[18]....
        /*0100*/ 	.word	0x000073f0


	//   ....[19]....
        /*0104*/ 	.word	0x00007560


	//   ....[20]....
        /*0108*/ 	.word	0x00007670


	//   ....[21]....
        /*010c*/ 	.word	0x000077b0


	//   ....[22]....
        /*0110*/ 	.word	0x000077f0


	//----- nvinfo : EIATTR_MAX_THREADS
	.align		4
.L_6991:
        /*0114*/ 	.byte	0x04, 0x05
        /*0116*/ 	.short	(.L_6993 - .L_6992)
.L_6992:
        /*0118*/ 	.word	0x00000080
        /*011c*/ 	.word	0x00000001
        /*0120*/ 	.word	0x00000001


	//----- nvinfo : EIATTR_CRS_STACK_SIZE
	.align		4
.L_6993:
        /*0124*/ 	.byte	0x04, 0x1e
        /*0126*/ 	.short	(.L_6995 - .L_6994)
.L_6994:
        /*0128*/ 	.word	0x00000000


	//----- nvinfo : EIATTR_CBANK_PARAM_SIZE
	.align		4
.L_6995:
        /*012c*/ 	.byte	0x03, 0x19
        /*012e*/ 	.short	0x0044


	//----- nvinfo : EIATTR_PARAM_CBANK
	.align		4
        /*0130*/ 	.byte	0x04, 0x0a
        /*0132*/ 	.short	(.L_6997 - .L_6996)
	.align		4
.L_6996:
        /*0134*/ 	.word	index@(.nv.constant0._ZN2at6native27unrolled_elementwise_kernelIZZZNS0_17clamp_kernel_cudaERNS_18TensorIteratorBaseERKN3c106ScalarES7_ENKUlvE_clEvENKUlvE2_clEvEUllE_St5arrayIPcLm2EELi4E23TrivialOffsetCalculatorILi1EjESF_NS0_6memory12LoadWithCastILi1EEENSG_13StoreWithCastILi1EEEEEviT_T0_T2_T3_T4_T5_)
        /*0138*/ 	.short	0x0380
        /*013a*/ 	.short	0x0044


	//----- nvinfo : EIATTR_SW_WAR
	.align		4
.L_6997:
        /*013c*/ 	.byte	0x04, 0x36
        /*013e*/ 	.short	(.L_6999 - .L_6998)
.L_6998:
        /*0140*/ 	.word	0x00000008
.L_6999:


//--------------------- .nv.info._ZN2at6native18elementwise_kernelILi128ELi2EZNS0_22gpu_kernel_impl_nocastIZZZNS0_17clamp_kernel_cudaERNS_18TensorIteratorBaseERKN3c106ScalarES8_ENKUlvE_clEvENKUlvE2_clEvEUllE_EEvS4_RKT_EUliE_EEviT1_ --------------------------
	.section	.nv.info._ZN2at6native18elementwise_kernelILi128ELi2EZNS0_22gpu_kernel_impl_nocastIZZZNS0_17clamp_kernel_cudaERNS_18TensorIteratorBaseERKN3c106ScalarES8_ENKUlvE_clEvENKUlvE2_clEvEUllE_EEvS4_RKT_EUliE_EEviT1_,"",@"SHT_CUDA_INFO"
	.sectionflags	@""
	.align	4


	//----- nvinfo : EIATTR_CUDA_API_VERSION
	.align		4
        /*0000*/ 	.byte	0x04, 0x37
        /*0002*/ 	.short	(.L_7001 - .L_7000)
.L_7000:
        /*0004*/ 	.word	0x00000082


	//----- nvinfo : EIATTR_KPARAM_INFO
	.align		4
.L_7001:
        /*0008*/ 	.byte	0x04, 0x17
        /*000a*/ 	.short	(.L_7003 - .L_7002)
.L_7002:
        /*000c*/ 	.word	0x00000000
        /*0010*/ 	.short	0x0001
        /*0012*/ 	.short	0x0008
        /*0014*/ 	.byte	0x00, 0xf0, 0xa1, 0x08


	//----- nvinfo : EIATTR_KPARAM_INFO
	.align		4
.L_7003:
        /*0018*/ 	.byte	0x04, 0x17
        /*001a*/ 	.short	(.L_7005 - .L_7004)
.L_7004:
        /*001c*/ 	.word	0x00000000
        /*0020*/ 	.short	0x0000
        /*0022*/ 	.short	0x0000
        /*0024*/ 	.byte	0x00, 0xf0, 0x11, 0x00


	//----- nvinfo : EIATTR_SPARSE_MMA_MASK
	.align		4
.L_7005:
        /*0028*/ 	.byte	0x03, 0x50
        /*002a*/ 	.short	0x0000


	//----- nvinfo : EIATTR_MAXREG_COUNT
	.align		4
        /*002c*/ 	.byte	0x03, 0x1b
        /*002e*/ 	.short	0x0080


	//----- nvinfo : EIATTR_MERCURY_ISA_VERSION
	.align		4
        /*0030*/ 	.byte	0x03, 0x5f
        /*0032*/ 	.short	0x0101


	//----- nvinfo : EIATTR_VRC_CTA_INIT_COUNT
	.align		4
        /*0034*/ 	.byte	0x02, 0x4a
	.zero		1
	.zero		1


	//----- nvinfo : EIATTR_EXIT_INSTR_OFFSETS
	.align		4
        /*0038*/ 	.byte	0x04, 0x1c
        /*003a*/ 	.short	(.L_7007 - .L_7006)


	//   ....[0]....
.L_7006:
        /*003c*/ 	.word	0x000001e0


	//   ....[1]....
        /*0040*/ 	.word	0x000002d0


	//   ....[2]....
        /*0044*/ 	.word	0x00001720


	//   ....[3]....
        /*0048*/ 	.word	0x00002ad0


	//----- nvinfo : EIATTR_MAX_THREADS
	.align		4
.L_7007:
        /*004c*/ 	.byte	0x04, 0x05
        /*004e*/ 	.short	(.L_7009 - .L_7008)
.L_7008:
        /*0050*/ 	.word	0x00000080
        /*0054*/ 	.word	0x00000001
        /*0058*/ 	.word	0x00000001


	//----- nvinfo : EIATTR_CRS_STACK_SIZE
	.align		4
.L_7009:
        /*005c*/ 	.byte	0x04, 0x1e
        /*005e*/ 	.short	(.L_7011 - .L_7010)
.L_7010:
        /*0060*/ 	.word	0x00000000


	//----- nvinfo : EIATTR_CBANK_PARAM_SIZE
	.align		4
.L_7011:
        /*0064*/ 	.byte	0x03, 0x19
        /*0066*/ 	.short	0x0230


	//----- nvinfo : EIATTR_PARAM_CBANK
	.align		4
        /*0068*/ 	.byte	0x04, 0x0a
        /*006a*/ 	.short	(.L_7013 - .L_7012)
	.align		4
.L_7012:
        /*006c*/ 	.word	index@(.nv.constant0._ZN2at6native18elementwise_kernelILi128ELi2EZNS0_22gpu_kernel_impl_nocastIZZZNS0_17clamp_kernel_cudaERNS_18TensorIteratorBaseERKN3c106ScalarES8_ENKUlvE_clEvENKUlvE2_clEvEUllE_EEvS4_RKT_EUliE_EEviT1_)
        /*0070*/ 	.short	0x0380
        /*0072*/ 	.short	0x0230


	//----- nvinfo : EIATTR_SW_WAR
	.align		4
.L_7013:
        /*0074*/ 	.byte	0x04, 0x36
        /*0076*/ 	.short	(.L_7015 - .L_7014)
.L_7014:
        /*0078*/ 	.word	0x00000008
.L_7015:


//--------------------- .nv.info._ZN2at6native27unrolled_elementwise_kernelIZZZNS0_17clamp_kernel_cudaERNS_18TensorIteratorBaseERKN3c106ScalarES7_ENKUlvE_clEvENKUlvE2_clEvEUllE_St5arrayIPcLm2EELi4E23TrivialOffsetCalculatorILi1EjESF_NS0_6memory15LoadWithoutCastENSG_16StoreWithoutCastEEEviT_T0_T2_T3_T4_T5_ --------------------------
	.section	.nv.info._ZN2at6native27unrolled_elementwise_kernelIZZZNS0_17clamp_kernel_cudaERNS_18TensorIteratorBaseERKN3c106ScalarES7_ENKUlvE_clEvENKUlvE2_clEvEUllE_St5arrayIPcLm2EELi4E23TrivialOffsetCalculatorILi1EjESF_NS0_6memory15LoadWithoutCastENSG_16StoreWithoutCastEEEviT_T0_T2_T3_T4_T5_,"",@"SHT_CUDA_INFO"
	.sectionflags	@""
	.align	4


	//----- nvinfo : EIATTR_CUDA_API_VERSION
	.align		4
        /*0000*/ 	.byte	0x04, 0x37
        /*0002*/ 	.short	(.L_7017 - .L_7016)
.L_7016:
        /*0004*/ 	.word	0x00000082


	//----- nvinfo : EIATTR_KPARAM_INFO
	.align		4
.L_7017:
        /*0008*/ 	.byte	0x04, 0x17
        /*000a*/ 	.short	(.L_7019 - .L_7018)
.L_7018:
        /*000c*/ 	.word	0x00000000
        /*0010*/ 	.short	0x0006
        /*0012*/ 	.short	0x0033
        /*0014*/ 	.byte	0x00, 0xf0, 0x05, 0x00


	//----- nvinfo : EIATTR_KPARAM_INFO
	.align		4
.L_7019:
        /*0018*/ 	.byte	0x04, 0x17
        /*001a*/ 	.short	(.L_7021 - .L_7020)
.L_7020:
        /*001c*/ 	.word	0x00000000
        /*0020*/ 	.short	0x0005
        /*0022*/ 	.short	0x0032
        /*0024*/ 	.byte	0x00, 0xf0, 0x05, 0x00


	//----- nvinfo : EIATTR_KPARAM_INFO
	.align		4
.L_7021:
        /*0028*/ 	.byte	0x04, 0x17
        /*002a*/ 	.short	(.L_7023 - .L_7022)
.L_7022:
        /*002c*/ 	.word	0x00000000
        /*0030*/ 	.short	0x0004
        /*0032*/ 	.short	0x0031
        /*0034*/ 	.byte	0x00, 0xf0, 0x05, 0x00


	//----- nvinfo : EIATTR_KPARAM_INFO
	.align		4
.L_7023:
        /*0038*/ 	.byte	0x04, 0x17
        /*003a*/ 	.short	(.L_7025 - .L_7024)
.L_7024:
        /*003c*/ 	.word	0x00000000
        /*0040*/ 	.short	0x0003
        /*0042*/ 	.short	0x0030
        /*0044*/ 	.byte	0x00, 0xf0, 0x05, 0x00


	//----- nvinfo : EIATTR_KPARAM_INFO
	.align		4
.L_7025:
        /*0048*/ 	.byte	0x04, 0x17
        /*004a*/ 	.short	(.L_7027 - .L_7026)
.L_7026:
        /*004c*/ 	.word	0x00000000
        /*0050*/ 	.short	0x0002
        /*0052*/ 	.short	0x0020
        /*0054*/ 	.byte	0x00, 0xf0, 0x41, 0x00


	//----- nvinfo : EIATTR_KPARAM_INFO
	.align		4
.L_7027:
        /*0058*/ 	.byte	0x04, 0x17
        /*005a*/ 	.short	(.L_7029 - .L_7028)
.L_7028:
        /*005c*/ 	.word	0x00000000
        /*0060*/ 	.short	0x0001
        /*0062*/ 	.short	0x0008
        /*0064*/ 	.byte	0x00, 0xf0, 0x61, 0x00


	//----- nvinfo : EIATTR_KPARAM_INFO
	.align		4
.L_7029:
        /*0068*/ 	.byte	0x04, 0x17
        /*006a*/ 	.short	(.L_7031 - .L_7030)
.L_7030:
        /*006c*/ 	.word	0x00000000
        /*0070*/ 	.short	0x0000
        /*0072*/ 	.short	0x0000
        /*0074*/ 	.byte	0x00, 0xf0, 0x11, 0x00


	//----- nvinfo : EIATTR_SPARSE_MMA_MASK
	.align		4
.L_7031:
        /*0078*/ 	.byte	0x03, 0x50
        /*007a*/ 	.short	0x0000


	//----- nvinfo : EIATTR_MAXREG_COUNT
	.align		4
        /*007c*/ 	.byte	0x03, 0x1b
        /*007e*/ 	.short	0x00ff


	//----- nvinfo : EIATTR_MERCURY_ISA_VERSION
	.align		4
        /*0080*/ 	.byte	0x03, 0x5f
        /*0082*/ 	.short	0x0101


	//----- nvinfo : EIATTR_VRC_CTA_INIT_COUNT
	.align		4
        /*0084*/ 	.byte	0x02, 0x4a
	.zero		1
	.zero		1


	//----- nvinfo : EIATTR_EXIT_INSTR_OFFSETS
	.align		4
        /*0088*/ 	.byte	0x04, 0x1c
        /*008a*/ 	.short	(.L_7033 - .L_7032)


	//   ....[0]....
.L_7032:
        /*008c*/ 	.word	0x000005f0


	//   ....[1]....
        /*0090*/ 	.word	0x00000640


	//----- nvinfo : EIATTR_MAX_THREADS
	.align		4
.L_7033:
        /*0094*/ 	.byte	0x04, 0x05
        /*0096*/ 	.short	(.L_7035 - .L_7034)
.L_7034:
        /*0098*/ 	.word	0x00000080
        /*009c*/ 	.word	0x00000001
        /*00a0*/ 	.word	0x00000001


	//----- nvinfo : EIATTR_CRS_STACK_SIZE
	.align		4
.L_7035:
        /*00a4*/ 	.byte	0x04, 0x1e
        /*00a6*/ 	.short	(.L_7037 - .L_7036)
.L_7036:
        /*00a8*/ 	.word	0x00000000


	//----- nvinfo : EIATTR_CBANK_PARAM_SIZE
	.align		4
.L_7037:
        /*00ac*/ 	.byte	0x03, 0x19
        /*00ae*/ 	.short	0x0034


	//----- nvinfo : EIATTR_PARAM_CBANK
	.align		4
        /*00b0*/ 	.byte	0x04, 0x0a
        /*00b2*/ 	.short	(.L_7039 - .L_7038)
	.align		4
.L_7038:
        /*00b4*/ 	.word	index@(.nv.constant0._ZN2at6native27unrolled_elementwise_kernelIZZZNS0_17clamp_kernel_cudaERNS_18TensorIteratorBaseERKN3c106ScalarES7_ENKUlvE_clEvENKUlvE2_clEvEUllE_St5arrayIPcLm2EELi4E23TrivialOffsetCalculatorILi1EjESF_NS0_6memory15LoadWithoutCastENSG_16StoreWithoutCastEEEviT_T0_T2_T3_T4_T5_)
        /*00b8*/ 	.short	0x0380
        /*00ba*/ 	.short	0x0034


	//----- nvinfo : EIATTR_SW_WAR
	.align		4
.L_7039:
        /*00bc*/ 	.byte	0x04, 0x36
        /*00be*/ 	.short	(.L_7041 - .L_7040)
.L_7040:
        /*00c0*/ 	.word	0x00000008
.L_7041:


//--------------------- .nv.info._ZN2at6native29vectorized_elementwise_kernelILi2EZZZNS0_17clamp_kernel_cudaERNS_18TensorIteratorBaseERKN3c106ScalarES7_ENKUlvE_clEvENKUlvE2_clEvEUllE_St5arrayIPcLm2EEEEviT0_T1_ --------------------------
	.section	.nv.info._ZN2at6native29vectorized_elementwise_kernelILi2EZZZNS0_17clamp_kernel_cudaERNS_18TensorIteratorBaseERKN3c106ScalarES7_ENKUlvE_clEvENKUlvE2_clEvEUllE_St5arrayIPcLm2EEEEviT0_T1_,"",@"SHT_CUDA_INFO"
	.sectionflags	@""
	.align	4


	//----- nvinfo : EIATTR_CUDA_API_VERSION
	.align		4
        /*0000*/ 	.byte	0x04, 0x37
        /*0002*/ 	.short	(.L_7043 - .L_7042)
.L_7042:
        /*0004*/ 	.word	0x00000082


	//----- nvinfo : EIATTR_KPARAM_INFO
	.align		4
.L_7043:
        /*0008*/ 	.byte	0x04, 0x17
        /*000a*/ 	.short	(.L_7045 - .L_7044)
.L_7044:
        /*000c*/ 	.word	0x00000000
        /*0010*/ 	.short	0x0002
        /*0012*/ 	.short	0x0020
        /*0014*/ 	.byte	0x00, 0xf0, 0x41, 0x00


	//----- nvinfo : EIATTR_KPARAM_INFO
	.align		4
.L_7045:
        /*0018*/ 	.byte	0x04, 0x17
        /*001a*/ 	.short	(.L_7047 - .L_7046)
.L_7046:
        /*001c*/ 	.word	0x00000000
        /*0020*/ 	.short	0x0001
        /*0022*/ 	.short	0x0008
        /*0024*/ 	.byte	0x00, 0xf0, 0x61, 0x00


	//----- nvinfo : EIATTR_KPARAM_INFO
	.align		4
.L_7047:
        /*0028*/ 	.byte	0x04, 0x17
        /*002a*/ 	.short	(.L_7049 - .L_7048)
.L_7048:
        /*002c*/ 	.word	0x00000000
        /*0030*/ 	.short	0x0000
        /*0032*/ 	.short	0x0000
        /*0034*/ 	.byte	0x00, 0xf0, 0x11, 0x00


	//----- nvinfo : EIATTR_SPARSE_MMA_MASK
	.align		4
.L_7049:
        /*0038*/ 	.byte	0x03, 0x50
        /*003a*/ 	.short	0x0000


	//----- nvinfo : EIATTR_MAXREG_COUNT
	.align		4
        /*003c*/ 	.byte	0x03, 0x1b
        /*003e*/ 	.short	0x00ff


	//----- nvinfo : EIATTR_MERCURY_ISA_VERSION
	.align		4
        /*0040*/ 	.byte	0x03, 0x5f
        /*0042*/ 	.short	0x0101


	//----- nvinfo : EIATTR_VRC_CTA_INIT_COUNT
	.align		4
        /*0044*/ 	.byte	0x02, 0x4a
	.zero		1
	.zero		1


	//----- nvinfo : EIATTR_EXIT_INSTR_OFFSETS
	.align		4
        /*0048*/ 	.byte	0x04, 0x1c
        /*004a*/ 	.short	(.L_7051 - .L_7050)


	//   ....[0]....
.L_7050:
        /*004c*/ 	.word	0x00000ba0


	//   ....[1]....
        /*0050*/ 	.word	0x00000bf0


	//   ....[2]....
        /*0054*/ 	.word	0x000011b0


	//----- nvinfo : EIATTR_MAX_THREADS
	.align		4
.L_7051:
        /*0058*/ 	.byte	0x04, 0x05
        /*005a*/ 	.short	(.L_7053 - .L_7052)
.L_7052:
        /*005c*/ 	.word	0x00000080
        /*0060*/ 	.word	0x00000001
        /*0064*/ 	.word	0x00000001


	//----- nvinfo : EIATTR_CRS_STACK_SIZE
	.align		4
.L_7053:
        /*0068*/ 	.byte	0x04, 0x1e
        /*006a*/ 	.short	(.L_7055 - .L_7054)
.L_7054:
        /*006c*/ 	.word	0x00000000


	//----- nvinfo : EIATTR_CBANK_PARAM_SIZE
	.align		4
.L_7055:
        /*0070*/ 	.byte	0x03, 0x19
        /*0072*/ 	.short	0x0030


	//----- nvinfo : EIATTR_PARAM_CBANK
	.align		4
        /*0074*/ 	.byte	0x04, 0x0a
        /*0076*/ 	.short	(.L_7057 - .L_7056)
	.align		4
.L_7056:
        /*0078*/ 	.word	index@(.nv.constant0._ZN2at6native29vectorized_elementwise_kernelILi2EZZZNS0_17clamp_kernel_cudaERNS_18TensorIteratorBaseERKN3c106ScalarES7_ENKUlvE_clEvENKUlvE2_clEvEUllE_St5arrayIPcLm2EEEEviT0_T1_)
        /*007c*/ 	.short	0x0380
        /*007e*/ 	.short	0x0030


	//----- nvinfo : EIATTR_SW_WAR
	.align		4
.L_7057:
        /*0080*/ 	.byte	0x04, 0x36
        /*0082*/ 	.short	(.L_7059 - .L_7058)
.L_7058:
        /*0084*/ 	.word	0x00000008
.L_7059:


//--------------------- .nv.info._ZN2at6native29vectorized_elementwise_kernelILi4EZZZNS0_17clamp_kernel_cudaERNS_18TensorIteratorBaseERKN3c106ScalarES7_ENKUlvE_clEvENKUlvE2_clEvEUllE_St5arrayIPcLm2EEEEviT0_T1_ --------------------------
	.section	.nv.info._ZN2at6native29vectorized_elementwise_kernelILi4EZZZNS0_17clamp_kernel_cudaERNS_18TensorIteratorBaseERKN3c106ScalarES7_ENKUlvE_clEvENKUlvE2_clEvEUllE_St5arrayIPcLm2EEEEviT0_T1_,"",@"SHT_CUDA_INFO"
	.sectionflags	@""
	.align	4


	//----- nvinfo : EIATTR_CUDA_API_VERSION
	.align		4
        /*0000*/ 	.byte	0x04, 0x37
        /*0002*/ 	.short	(.L_7061 - .L_7060)
.L_7060:
        /*0004*/ 	.word	0x00000082


	//----- nvinfo : EIATTR_KPARAM_INFO
	.align		4
.L_7061:
        /*0008*/ 	.byte	0x04, 0x17
        /*000a*/ 	.short	(.L_7063 - .L_7062)
.L_7062:
        /*000c*/ 	.word	0x00000000
        /*0010*/ 	.short	0x0002
        /*0012*/ 	.short	0x0020
        /*0014*/ 	.byte	0x00, 0xf0, 0x41, 0x00


	//----- nvinfo : EIATTR_KPARAM_INFO
	.align		4
.L_7063:
        /*0018*/ 	.byte	0x04, 0x17
        /*001a*/ 	.short	(.L_7065 - .L_7064)
.L_7064:
        /*001c*/ 	.word	0x00000000
        /*0020*/ 	.short	0x0001
        /*0022*/ 	.short	0x0008
        /*0024*/ 	.byte	0x00, 0xf0, 0x61, 0x00


	//----- nvinfo : EIATTR_KPARAM_INFO
	.align		4
.L_7065:
        /*0028*/ 	.byte	0x04, 0x17
        /*002a*/ 	.short	(.L_7067 - .L_7066)
.L_7066:
        /*002c*/ 	.word	0x00000000
        /*0030*/ 	.short	0x0000
        /*0032*/ 	.short	0x0000
        /*0034*/ 	.byte	0x00, 0xf0, 0x11, 0x00


	//----- nvinfo : EIATTR_SPARSE_MMA_MASK
	.align		4
.L_7067:
        /*0038*/ 	.byte	0x03, 0x50
        /*003a*/ 	.short	0x0000


	//----- nvinfo : EIATTR_MAXREG_COUNT
	.align		4
        /*003c*/ 	.byte	0x03, 0x1b
        /*003e*/ 	.short	0x00ff


	//----- nvinfo : EIATTR_MERCURY_ISA_VERSION
	.align		4
        /*0040*/ 	.byte	0x03, 0x5f
        /*0042*/ 	.short	0x0101


	//----- nvinfo : EIATTR_VRC_CTA_INIT_COUNT
	.align		4
        /*0044*/ 	.byte	0x02, 0x4a
	.zero		1
	.zero		1


	//----- nvinfo : EIATTR_EXIT_INSTR_OFFSETS
	.align		4
        /*0048*/ 	.byte	0x04, 0x1c
        /*004a*/ 	.short	(.L_7069 - .L_7068)


	//   ....[0]....
.L_7068:
        /*004c*/ 	.word	0x00000ba0


	//   ....[1]....
        /*0050*/ 	.word	0x00000bf0


	//   ....[2]....
        /*0054*/ 	.word	0x000011b0


	//----- nvinfo : EIATTR_MAX_THREADS
	.align		4
.L_7069:
        /*0058*/ 	.byte	0x04, 0x05
        /*005a*/ 	.short	(.L_7071 - .L_7070)
.L_7070:
        /*005c*/ 	.word	0x00000080
        /*0060*/ 	.word	0x00000001
        /*0064*/ 	.word	0x00000001


	//----- nvinfo : EIATTR_CRS_STACK_SIZE
	.align		4
.L_7071:
        /*0068*/ 	.byte	0x04, 0x1e
        /*006a*/ 	.short	(.L_7073 - .L_7072)
.L_7072:
        /*006c*/ 	.word	0x00000000


	//----- nvinfo : EIATTR_CBANK_PARAM_SIZE
	.align		4
.L_7073:
        /*0070*/ 	.byte	0x03, 0x19
        /*0072*/ 	.short	0x0030


	//----- nvinfo : EIATTR_PARAM_CBANK
	.align		4
        /*0074*/ 	.byte	0x04, 0x0a
        /*0076*/ 	.short	(.L_7075 - .L_7074)
	.align		4
.L_7074:
        /*0078*/ 	.word	index@(.nv.constant0._ZN2at6native29vectorized_elementwise_kernelILi4EZZZNS0_17clamp_kernel_cudaERNS_18TensorIteratorBaseERKN3c106ScalarES7_ENKUlvE_clEvENKUlvE2_clEvEUllE_St5arrayIPcLm2EEEEviT0_T1_)
        /*007c*/ 	.short	0x0380
        /*007e*/ 	.short	0x0030


	//----- nvinfo : EIATTR_SW_WAR
	.align		4
.L_7075:
        /*0080*/ 	.byte	0x04, 0x36
        /*0082*/ 	.short	(.L_7077 - .L_7076)
.L_7076:
        /*0084*/ 	.word	0x00000008
.L_7077:


//--------------------- .nv.info._ZN2at6native29vectorized_elementwise_kernelILi8EZZZNS0_17clamp_kernel_cudaERNS_18TensorIteratorBaseERKN3c106ScalarES7_ENKUlvE_clEvENKUlvE2_clEvEUllE_St5arrayIPcLm2EEEEviT0_T1_ --------------------------
	.section	.nv.info._ZN2at6native29vectorized_elementwise_kernelILi8EZZZNS0_17clamp_kernel_cudaERNS_18TensorIteratorBaseERKN3c106ScalarES7_ENKUlvE_clEvENKUlvE2_clEvEUllE_St5arrayIPcLm2EEEEviT0_T1_,"",@"SHT_CUDA_INFO"
	.sectionflags	@""
	.align	4


	//----- nvinfo : EIATTR_CUDA_API_VERSION
	.align		4
        /*0000*/ 	.byte	0x04, 0x37
        /*0002*/ 	.short	(.L_7079 - .L_7078)
.L_7078:
        /*0004*/ 	.word	0x00000082


	//----- nvinfo : EIATTR_KPARAM_INFO
	.align		4
.L_7079:
        /*0008*/ 	.byte	0x04, 0x17
        /*000a*/ 	.short	(.L_7081 - .L_7080)
.L_7080:
        /*000c*/ 	.word	0x00000000
        /*0010*/ 	.short	0x0002
        /*0012*/ 	.short	0x0020
        /*0014*/ 	.byte	0x00, 0xf0, 0x41, 0x00


	//----- nvinfo : EIATTR_KPARAM_INFO
	.align		4
.L_7081:
        /*0018*/ 	.byte	0x04, 0x17
        /*001a*/ 	.short	(.L_7083 - .L_7082)
.L_7082:
        /*001c*/ 	.word	0x00000000
        /*0020*/ 	.short	0x0001
        /*0022*/ 	.short	0x0008
        /*0024*/ 	.byte	0x00, 0xf0, 0x61, 0x00


	//----- nvinfo : EIATTR_KPARAM_INFO
	.align		4
.L_7083:
        /*0028*/ 	.byte	0x04, 0x17
        /*002a*/ 	.short	(.L_7085 - .L_7084)
.L_7084:
        /*002c*/ 	.word	0x00000000
        /*0030*/ 	.short	0x0000
        /*0032*/ 	.short	0x0000
        /*0034*/ 	.byte	0x00, 0xf0, 0x11, 0x00


	//----- nvinfo : EIATTR_SPARSE_MMA_MASK
	.align		4
.L_7085:
        /*0038*/ 	.byte	0x03, 0x50
        /*003a*/ 	.short	0x0000


	//----- nvinfo : EIATTR_MAXREG_COUNT
	.align		4
        /*003c*/ 	.byte	0x03, 0x1b
        /*003e*/ 	.short	0x00ff


	//----- nvinfo : EIATTR_MERCURY_ISA_VERSION
	.align		4
        /*0040*/ 	.byte	0x03, 0x5f
        /*0042*/ 	.short	0x0101


	//----- nvinfo : EIATTR_VRC_CTA_INIT_COUNT
	.align		4
        /*0044*/ 	.byte	0x02, 0x4a
	.zero		1
	.zero		1


	//----- nvinfo : EIATTR_EXIT_INSTR_OFFSETS
	.align		4
        /*0048*/ 	.byte	0x04, 0x1c
        /*004a*/ 	.short	(.L_7087 - .L_7086)


	//   ....[0]....
.L_7086:
        /*004c*/ 	.word	0x00000ba0


	//   ....[1]....
        /*0050*/ 	.word	0x00000bf0


	//   ....[2]....
        /*0054*/ 	.word	0x000011b0


	//----- nvinfo : EIATTR_MAX_THREADS
	.align		4
.L_7087:
        /*0058*/ 	.byte	0x04, 0x05
        /*005a*/ 	.short	(.L_7089 - .L_7088)
.L_7088:
        /*005c*/ 	.word	0x00000080
        /*0060*/ 	.word	0x00000001
        /*0064*/ 	.word	0x00000001


	//----- nvinfo : EIATTR_CRS_STACK_SIZE
	.align		4
.L_7089:
        /*0068*/ 	.byte	0x04, 0x1e
        /*006a*/ 	.short	(.L_7091 - .L_7090)
.L_7090:
        /*006c*/ 	.word	0x00000000


	//----- nvinfo : EIATTR_CBANK_PARAM_SIZE
	.align		4
.L_7091:
        /*0070*/ 	.byte	0x03, 0x19
        /*0072*/ 	.short	0x0030


	//----- nvinfo : EIATTR_PARAM_CBANK
	.align		4
        /*0074*/ 	.byte	0x04, 0x0a
        /*0076*/ 	.short	(.L_7093 - .L_7092)
	.align		4
.L_7092:
        /*0078*/ 	.word	index@(.nv.constant0._ZN2at6native29vectorized_elementwise_kernelILi8EZZZNS0_17clamp_kernel_cudaERNS_18TensorIteratorBaseERKN3c106ScalarES7_ENKUlvE_clEvENKUlvE2_clEvEUllE_St5arrayIPcLm2EEEEviT0_T1_)
        /*007c*/ 	.short	0x0380
        /*007e*/ 	.short	0x0030


	//----- nvinfo : EIATTR_SW_WAR
	.align		4
.L_7093:
        /*0080*/ 	.byte	0x04, 0x36
        /*0082*/ 	.short	(.L_7095 - .L_7094)
.L_7094:
        /*0084*/ 	.word	0x00000008
.L_7095:


//--------------------- .nv.info._ZN2at6native18elementwise_kernelILi128ELi4EZNS0_15gpu_kernel_implIZZZNS0_17clamp_kernel_cudaERNS_18TensorIteratorBaseERKN3c106ScalarES8_ENKUlvE_clEvENKUlvE1_clEvEUliE_EEvS4_RKT_EUliE_EEviT1_ --------------------------
	.section	.nv.info._ZN2at6native18elementwise_kernelILi128ELi4EZNS0_15gpu_kernel_implIZZZNS0_17clamp_kernel_cudaERNS_18TensorIteratorBaseERKN3c106ScalarES8_ENKUlvE_clEvENKUlvE1_clEvEUliE_EEvS4_RKT_EUliE_EEviT1_,"",@"SHT_CUDA_INFO"
	.sectionflags	@""
	.align	4


	//----- nvinfo : EIATTR_CUDA_API_VERSION
	.align		4
        /*0000*/ 	.byte	0x04, 0x37
        /*0002*/ 	.short	(.L_7097 - .L_7096)
.L_7096:
        /*0004*/ 	.word	0x00000082


	//----- nvinfo : EIATTR_KPARAM_INFO
	.align		4
.L_7097:
        /*0008*/ 	.byte	0x04, 0x17
        /*000a*/ 	.short	(.L_7099 - .L_7098)
.L_7098:
        /*000c*/ 	.word	0x00000000
        /*0010*/ 	.short	0x0001
        /*0012*/ 	.short	0x0008
        /*0014*/ 	.byte	0x00, 0xf0, 0xa1, 0x08


	//----- nvinfo : EIATTR_KPARAM_INFO
	.align		4
.L_7099:
        /*0018*/ 	.byte	0x04, 0x17
        /*001a*/ 	.short	(.L_7101 - .L_7100)
.L_7100:
        /*001c*/ 	.word	0x00000000
        /*0020*/ 	.short	0x0000
        /*0022*/ 	.short	0x0000
        /*0024*/ 	.byte	0x00, 0xf0, 0x11, 0x00


	//----- nvinfo : EIATTR_SPARSE_MMA_MASK
	.align		4
.L_7101:
        /*0028*/ 	.byte	0x03, 0x50
        /*002a*/ 	.short	0x0000


	//----- nvinfo : EIATTR_MAXREG_COUNT
	.align		4
        /*002c*/ 	.byte	0x03, 0x1b
        /*002e*/ 	.short	0x0080


	//----- nvinfo : EIATTR_EXTERNS
	.align		4
        /*0030*/ 	.byte	0x04, 0x0f
        /*0032*/ 	.short	(.L_7103 - .L_7102)


	//   ....[0]....
	.align		4
.L_7102:
        /*0034*/ 	.word	index@(__assertfail)


	//----- nvinfo : EIATTR_MERCURY_ISA_VERSION
	.align		4
.L_7103:
        /*0038*/ 	.byte	0x03, 0x5f
        /*003a*/ 	.short	0x0101


	//----- nvinfo : EIATTR_VRC_CTA_INIT_COUNT
	.align		4
        /*003c*/ 	.byte	0x02, 0x4a
	.zero		1
	.zero		1


	//----- nvinfo : EIATTR_SYSCALL_OFFSETS
	.align		4
        /*0040*/ 	.byte	0x04, 0x46
        /*0042*/ 	.short	(.L_7105 - .L_7104)


	//   ....[0]....
.L_7104:
        /*0044*/ 	.word	0x000020b0


	//   ....[1]....
        /*0048*/ 	.word	0x00002ea0


	//   ....[2]....
        /*004c*/ 	.word	0x000050c0


	//   ....[3]....
        /*0050*/ 	.word	0x00005cb0


	//   ....[4]....
        /*0054*/ 	.word	0x00008010


	//   ....[5]....
        /*0058*/ 	.word	0x00008c00


	//   ....[6]....
        /*005c*/ 	.word	0x0000af70


	//   ....[7]....
        /*0060*/ 	.word	0x0000bb30


	//----- nvinfo : EIATTR_EXIT_INSTR_OFFSETS
	.align		4
.L_7105:
        /*0064*/ 	.byte	0x04, 0x1c
        /*0066*/ 	.short	(.L_7107 - .L_7106)


	//   ....[0]....
.L_7106:
        /*0068*/ 	.word	0x00008ee0


	//   ....[1]....
        /*006c*/ 	.word	0x0000b0c0


	//   ....[2]....
        /*0070*/ 	.word	0x0000b0e0


	//   ....[3]....
        /*0074*/ 	.word	0x0000b170


	//   ....[4]....
        /*0078*/ 	.word	0x0000b190


	//   ....[5]....
        /*007c*/ 	.word	0x0000b1b0


	//   ....[6]....
        /*0080*/ 	.word	0x0000b240


	//   ....[7]....
        /*0084*/ 	.word	0x0000b280


	//   ....[8]....
        /*0088*/ 	.word	0x0000b320


	//   ....[9]....
        /*008c*/ 	.word	0x0000b370


	//   ....[10]....
        /*0090*/ 	.word	0x0000b3a0


	//   ....[11]....
        /*0094*/ 	.word	0x0000b460


	//   ....[12]....
        /*0098*/ 	.word	0x0000b5d0


	//   ....[13]....
        /*009c*/ 	.word	0x0000b740


	//   ....[14]....
        /*00a0*/ 	.word	0x0000b8a0


	//   ....[15]....
        /*00a4*/ 	.word	0x0000b8d0


	//   ....[16]....
        /*00a8*/ 	.word	0x0000b8f0


	//   ....[17]....
        /*00ac*/ 	.word	0x0000b990


	//   ....[18]....
        /*00b0*/ 	.word	0x0000b9d0


	//   ....[19]....
        /*00b4*/ 	.word	0x0000bb40


	//   ....[20]....
        /*00b8*/ 	.word	0x0000bc50


	//   ....[21]....
        /*00bc*/ 	.word	0x0000bd90


	//   ....[22]....
        /*00c0*/ 	.word	0x0000bdd0


	//----- nvinfo : EIATTR_MAX_THREADS
	.align		4
.L_7107:
        /*00c4*/ 	.byte	0x04, 0x05
        /*00c6*/ 	.short	(.L_7109 - .L_7108)
.L_7108:
        /*00c8*/ 	.word	0x00000080
        /*00cc*/ 	.word	0x00000001
        /*00d0*/ 	.word	0x00000001


	//----- nvinfo : EIATTR_CRS_STACK_SIZE
	.align		4
.L_7109:
        /*00d4*/ 	.byte	0x04, 0x1e
        /*00d6*/ 	.short	(.L_7111 - .L_7110)
.L_7110:
        /*00d8*/ 	.word	0x00000000


	//----- nvinfo : EIATTR_CBANK_PARAM_SIZE
	.align		4
.L_7111:
        /*00dc*/ 	.byte	0x03, 0x19
        /*00de*/ 	.short	0x0230


	//----- nvinfo : EIATTR_PARAM_CBANK
	.align		4
        /*00e0*/ 	.byte	0x04, 0x0a
        /*00e2*/ 	.short	(.L_7113 - .L_7112)
	.align		4
.L_7112:
        /*00e4*/ 	.word	index@(.nv.constant0._ZN2at6native18elementwise_kernelILi128ELi4EZNS0_15gpu_kernel_implIZZZNS0_17clamp_kernel_cudaERNS_18TensorIteratorBaseERKN3c106ScalarES8_ENKUlvE_clEvENKUlvE1_clEvEUliE_EEvS4_RKT_EUliE_EEviT1_)
        /*00e8*/ 	.short	0x0380
        /*00ea*/ 	.short	0x0230


	//----- nvinfo : EIATTR_SW_WAR
	.align		4
.L_7113:
        /*00ec*/ 	.byte	0x04, 0x36
        /*00ee*/ 	.short	(.L_7115 - .L_7114)
.L_7114:
        /*00f0*/ 	.word	0x00000008
.L_7115:


//--------------------- .nv.info._ZN2at6native27unrolled_elementwise_kernelIZZZNS0_17clamp_kernel_cudaERNS_18TensorIteratorBaseERKN3c106ScalarES7_ENKUlvE_clEvENKUlvE1_clEvEUliE_St5arrayIPcLm2EELi4E23TrivialOffsetCalculatorILi1EjESF_NS0_6memory12LoadWithCastILi1EEENSG_13StoreWithCastILi1EEEEEviT_T0_T2_T3_T4_T5_ --------------------------
	.section	.nv.info._ZN2at6native27unrolled_elementwise_kernelIZZZNS0_17clamp_kernel_cudaERNS_18TensorIteratorBaseERKN3c106ScalarES7_ENKUlvE_clEvENKUlvE1_clEvEUliE_St5arrayIPcLm2EELi4E23TrivialOffsetCalculatorILi1EjESF_NS0_6memory12LoadWithCastILi1EEENSG_13StoreWithCastILi1EEEEEviT_T0_T2_T3_T4_T5_,"",@"SHT_CUDA_INFO"
	.sectionflags	@""
	.align	4


	//----- nvinfo : EIATTR_CUDA_API_VERSION
	.align		4
        /*0000*/ 	.byte	0x04, 0x37
        /*0002*/ 	.short	(.L_7117 - .L_7116)
.L_7116:
        /*0004*/ 	.word	0x00000082


	//----- nvinfo : EIATTR_KPARAM_INFO
	.align		4
.L_7117:
        /*0008*/ 	.byte	0x04, 0x17
        /*000a*/ 	.short	(.L_7119 - .L_7118)
.L_7118:
        /*000c*/ 	.word	0x00000000
        /*0010*/ 	.short	0x0006
        /*0012*/ 	.short	0x0034
        /*0014*/ 	.byte	0x00, 0xf0, 0x21, 0x00


	//----- nvinfo : EIATTR_KPARAM_INFO
	.align		4
.L_7119:
        /*0018*/ 	.byte	0x04, 0x17
        /*001a*/ 	.short	(.L_7121 - .L_7120)
.L_7120:
        /*001c*/ 	.word	0x00000000
        /*0020*/ 	.short	0x0005
        /*0022*/ 	.short	0x002c
        /*0024*/ 	.byte	0x00, 0xf0, 0x21, 0x00


	//----- nvinfo : EIATTR_KPARAM_INFO
	.align		4
.L_7121:
        /*0028*/ 	.byte	0x04, 0x17
        /*002a*/ 	.short	(.L_7123 - .L_7122)
.L_7122:
        /*002c*/ 	.word	0x00000000
        /*0030*/ 	.short	0x0004
        /*0032*/ 	.short	0x0029
        /*0034*/ 	.byte	0x00, 0xf0, 0x05, 0x00


	//----- nvinfo : EIATTR_KPARAM_INFO
	.align		4
.L_7123:
        /*0038*/ 	.byte	0x04, 0x17
        /*003a*/ 	.short	(.L_7125 - .L_7124)
.L_7124:
        /*003c*/ 	.word	0x00000000
        /*0040*/ 	.short	0x0003
        /*0042*/ 	.short	0x0028
        /*0044*/ 	.byte	0x00, 0xf0, 0x05, 0x00


	//----- nvinfo : EIATTR_KPARAM_INFO
	.align		4
.L_7125:
        /*0048*/ 	.byte	0x04, 0x17
        /*004a*/ 	.short	(.L_7127 - .L_7126)
.L_7126:
        /*004c*/ 	.word	0x00000000
        /*0050*/ 	.short	0x0002
        /*0052*/ 	.short	0x0018
        /*0054*/ 	.byte	0x00, 0xf0, 0x41, 0x00


	//----- nvinfo : EIATTR_KPARAM_INFO
	.align		4
.L_7127:
        /*0058*/ 	.byte	0x04, 0x17
        /*005a*/ 	.short	(.L_7129 - .L_7128)
.L_7128:
        /*005c*/ 	.word	0x00000000
        /*0060*/ 	.short	0x0001
        /*0062*/ 	.short	0x0008
        /*0064*/ 	.byte	0x00, 0xf0, 0x41, 0x00


	//----- nvinfo : EIATTR_KPARAM_INFO
	.align		4
.L_7129:
        /*0068*/ 	.byte	0x04, 0x17
        /*006a*/ 	.short	(.L_7131 - .L_7130)
.L_7130:
        /*006c*/ 	.word	0x00000000
        /*0070*/ 	.short	0x0000
        /*0072*/ 	.short	0x0000
        /*0074*/ 	.byte	0x00, 0xf0, 0x11, 0x00


	//----- nvinfo : EIATTR_SPARSE_MMA_MASK
	.align		4
.L_7131:
        /*0078*/ 	.byte	0x03, 0x50
        /*007a*/ 	.short	0x0000


	//----- nvinfo : EIATTR_MAXREG_COUNT
	.align		4
        /*007c*/ 	.byte	0x03, 0x1b
        /*007e*/ 	.short	0x00ff


	//----- nvinfo : EIATTR_EXTERNS
	.align		4
        /*0080*/ 	.byte	0x04, 0x0f
        /*0082*/ 	.short	(.L_7133 - .L_7132)


	//   ....[0]....
	.align		4
.L_7132:
        /*0084*/ 	.word	index@(__assertfail)


	//----- nvinfo : EIATTR_MERCURY_ISA_VERSION
	.align		4
.L_7133:
        /*0088*/ 	.byte	0x03, 0x5f
        /*008a*/ 	.short	0x0101


	//----- nvinfo : EIATTR_VRC_CTA_INIT_COUNT
	.align		4
        /*008c*/ 	.byte	0x02, 0x4a
	.zero		1
	.zero		1


	//----- nvinfo : EIATTR_SYSCALL_OFFSETS
	.align		4
        /*0090*/ 	.byte	0x04, 0x46
        /*0092*/ 	.short	(.L_7135 - .L_7134)


	//   ....[0]....
.L_7134:
        /*0094*/ 	.word	0x00000dc0


	//   ....[1]....
        /*0098*/ 	.word	0x00001ce0


	//   ....[2]....
        /*009c*/ 	.word	0x00002b50


	//   ....[3]....
        /*00a0*/ 	.word	0x000039c0


	//   ....[4]....
        /*00a4*/ 	.word	0x00004800


	//   ....[5]....
        /*00a8*/ 	.word	0x00005550


	//   ....[6]....
        /*00ac*/ 	.word	0x00006400


	//   ....[7]....
        /*00b0*/ 	.word	0x00007270


	//----- nvinfo : EIATTR_EXIT_INSTR_OFFSETS
	.align		4
.L_7135:
        /*00b4*/ 	.byte	0x04, 0x1c
        /*00b6*/ 	.short	(.L_7137 - .L_7136)


	//   ....[0]....
.L_7136:
        /*00b8*/ 	.word	0x000066d0


	//   ....[1]....
        /*00bc*/ 	.word	0x00006800


	//   ....[2]....
        /*00c0*/ 	.word	0x00006820


	//   ....[3]....
        /*00c4*/ 	.word	0x000068b0


	//   ....[4]....
        /*00c8*/ 	.word	0x000068d0


	//   ....[5]....
        /*00cc*/ 	.word	0x000068f0


	//   ....[6]....
        /*00d0*/ 	.word	0x00006980


	//   ....[7]....
        /*00d4*/ 	.word	0x000069c0


	//   ....[8]....
        /*00d8*/ 	.word	0x00006a60


	//   ....[9]....
        /*00dc*/ 	.word	0x00006ab0


	//   ....[10]....
        /*00e0*/ 	.word	0x00006ae0


	//   ....[11]....
        /*00e4*/ 	.word	0x00006ba0


	//   ....[12]....
        /*00e8*/ 	.word	0x00006d10


	//   ....[13]....
        /*00ec*/ 	.word	0x00006e80


	//   ....[14]....
        /*00f0*/ 	.word	0x00006fe0


	//   ....[15]....
        /*00f4*/ 	.word	0x00007010


	//   ....[16]....
        /*00f8*/ 	.word	0x00007030


	//   ....[17]....
        /*00fc*/ 	.word	0x000070d0


	//   ....[18]....
        /*0100*/ 	.word	0x00007110


	//   ....[19]....
        /*0104*/ 	.word	0x00007280


	//   ....[20]....
        /*0108*/ 	.word	0x00007390


	//   ....[21]....
        /*010c*/ 	.word	0x000074d0


	//   ....[22]....
        /*0110*/ 	.word	0x00007510


	//----- nvinfo : EIATTR_MAX_THREADS
	.align		4
.L_7137:
        /*0114*/ 	.byte	0x04, 0x05
        /*0116*/ 	.short	(.L_7139 - .L_7138)
.L_7138:
        /*0118*/ 	.word	0x00000080
        /*011c*/ 	.word	0x00000001
        /*0120*/ 	.word	0x00000001


	//----- nvinfo : EIATTR_CRS_STACK_SIZE
	.align		4
.L_7139:
        /*0124*/ 	.byte	0x04, 0x1e
        /*0126*/ 	.short	(.L_7141 - .L_7140)
.L_7140:
        /*0128*/ 	.word	0x00000000


	//----- nvinfo : EIATTR_CBANK_PARAM_SIZE
	.align		4
.L_7141:
        /*012c*/ 	.byte	0x03, 0x19
        /*012e*/ 	.short	0x003c


	//----- nvinfo : EIATTR_PARAM_CBANK
	.align		4
        /*0130*/ 	.byte	0x04, 0x0a
        /*0132*/ 	.short	(.L_7143 - .L_7142)
	.align		4
.L_7142:
        /*0134*/ 	.word	index@(.nv.constant0._ZN2at6native27unrolled_elementwise_kernelIZZZNS0_17clamp_kernel_cudaERNS_18TensorIteratorBaseERKN3c106ScalarES7_ENKUlvE_clEvENKUlvE1_clEvEUliE_St5arrayIPcLm2EELi4E23TrivialOffsetCalculatorILi1EjESF_NS0_6memory12LoadWithCastILi1EEENSG_13StoreWithCastILi1EEEEEviT_T0_T2_T3_T4_T5_)
        /*0138*/ 	.short	0x0380
        /*013a*/ 	.short	0x003c


	//----- nvinfo : EIATTR_SW_WAR
	.align		4
.L_7143:
        /*013c*/ 	.byte	0x04, 0x36
        /*013e*/ 	.short	(.L_7145 - .L_7144)
.L_7144:
        /*0140*/ 	.word	0x00000008
.L_7145:


//--------------------- .nv.info._ZN2at6native18elementwise_kernelILi128ELi2EZNS0_22gpu_kernel_impl_nocastIZZZNS0_17clamp_kernel_cudaERNS_18TensorIteratorBaseERKN3c106ScalarES8_ENKUlvE_clEvENKUlvE1_clEvEUliE_EEvS4_RKT_EUliE_EEviT1_ --------------------------
	.section	.nv.info._ZN2at6native18elementwise_kernelILi128ELi2EZNS0_22gpu_kernel_impl_nocastIZZZNS0_17clamp_kernel_cudaERNS_18TensorIteratorBaseERKN3c106ScalarES8_ENKUlvE_clEvENKUlvE1_clEvEUliE_EEvS4_RKT_EUliE_EEviT1_,"",@"SHT_CUDA_INFO"
	.sectionflags	@""
	.align	4


	//----- nvinfo : EIATTR_CUDA_API_VERSION
	.align		4
        /*0000*/ 	.byte	0x04, 0x37
        /*0002*/ 	.short	(.L_7147 - .L_7146)
.L_7146:
        /*0004*/ 	.word	0x00000082


	//----- nvinfo : EIATTR_KPARAM_INFO
	.align		4
.L_7147:
        /*0008*/ 	.byte	0x04, 0x17
        /*000a*/ 	.short	(.L_7149 - .L_7148)
.L_7148:
        /*000c*/ 	.word	0x00000000
        /*0010*/ 	.short	0x0001
        /*0012*/ 	.short	0x0008
        /*0014*/ 	.byte	0x00, 0xf0, 0x81, 0x08


	//----- nvinfo : EIATTR_KPARAM_INFO
	.align		4
.L_7149:
        /*0018*/ 	.byte	0x04, 0x17
        /*001a*/ 	.short	(.L_7151 - .L_7150)
.L_7150:
        /*001c*/ 	.word	0x00000000
        /*0020*/ 	.short	0x0000
        /*0022*/ 	.short	0x0000
        /*0024*/ 	.byte	0x00, 0xf0, 0x11, 0x00


	//----- nvinfo : EIATTR_SPARSE_MMA_MASK
	.align		4
.L_7151:
        /*0028*/ 	.byte	0x03, 0x50
        /*002a*/ 	.short	0x0000


	//----- nvinfo : EIATTR_MAXREG_COUNT
	.align		4
        /*002c*/ 	.byte	0x03, 0x1b
        /*002e*/ 	.short	0x0080


	//----- nvinfo : EIATTR_MERCURY_ISA_VERSION
	.align		4
        /*0030*/ 	.byte	0x03, 0x5f
        /*0032*/ 	.short	0x0101


	//----- nvinfo : EIATTR_VRC_CTA_INIT_COUNT
	.align		4
        /*0034*/ 	.byte	0x02, 0x4a
	.zero		1
	.zero		1


	//----- nvinfo : EIATTR_EXIT_INSTR_OFFSETS
	.align		4
        /*0038*/ 	.byte	0x04, 0x1c
        /*003a*/ 	.short	(.L_7153 - .L_7152)


	//   ....[0]....
.L_7152:
        /*003c*/ 	.word	0x00000170


	//   ....[1]....
        /*0040*/ 	.word	0x000001f0


	//   ....[2]....
        /*0044*/ 	.word	0x000015e0


	//   ....[3]....
        /*0048*/ 	.word	0x00002930


	//----- nvinfo : EIATTR_MAX_THREADS
	.align		4
.L_7153:
        /*004c*/ 	.byte	0x04, 0x05
        /*004e*/ 	.short	(.L_7155 - .L_7154)
.L_7154:
        /*0050*/ 	.word	0x00000080
        /*0054*/ 	.word	0x00000001
        /*0058*/ 	.word	0x00000001


	//----- nvinfo : EIATTR_CRS_STACK_SIZE
	.align		4
.L_7155:
        /*005c*/ 	.byte	0x04, 0x1e
        /*005e*/ 	.short	(.L_7157 - .L_7156)
.L_7156:
        /*0060*/ 	.word	0x00000000


	//----- nvinfo : EIATTR_CBANK_PARAM_SIZE
	.align		4
.L_7157:
        /*0064*/ 	.byte	0x03, 0x19
        /*0066*/ 	.short	0x0228


	//----- nvinfo : EIATTR_PARAM_CBANK
	.align		4
        /*0068*/ 	.byte	0x04, 0x0a
        /*006a*/ 	.short	(.L_7159 - .L_7158)
	.align		4
.L_7158:
        /*006c*/ 	.word	index@(.nv.constant0._ZN2at6native18elementwise_kernelILi128ELi2EZNS0_22gpu_kernel_impl_nocastIZZZNS0_17clamp_kernel_cudaERNS_18TensorIteratorBaseERKN3c106ScalarES8_ENKUlvE_clEvENKUlvE1_clEvEUliE_EEvS4_RKT_EUliE_EEviT1_)
        /*0070*/ 	.short	0x0380
        /*0072*/ 	.short	0x0228


	//----- nvinfo : EIATTR_SW_WAR
	.align		4
.L_7159:
        /*0074*/ 	.byte	0x04, 0x36
        /*0076*/ 	.short	(.L_7161 - .L_7160)
.L_7160:
        /*0078*/ 	.word	0x00000008
.L_7161:


//--------------------- .nv.info._ZN2at6native27unrolled_elementwise_kernelIZZZNS0_17clamp_kernel_cudaERNS_18TensorIteratorBaseERKN3c106ScalarES7_ENKUlvE_clEvENKUlvE1_clEvEUliE_St5arrayIPcLm2EELi4E23TrivialOffsetCalculatorILi1EjESF_NS0_6memory15LoadWithoutCastENSG_16StoreWithoutCastEEEviT_T0_T2_T3_T4_T5_ --------------------------
	.section	.nv.info._ZN2at6native27unrolled_elementwise_kernelIZZZNS0_17clamp_kernel_cudaERNS_18TensorIteratorBaseERKN3c106ScalarES7_ENKUlvE_clEvENKUlvE1_clEvEUliE_St5arrayIPcLm2EELi4E23TrivialOffsetCalculatorILi1EjESF_NS0_6memory15LoadWithoutCastENSG_16StoreWithoutCastEEEviT_T0_T2_T3_T4_T5_,"",@"SHT_CUDA_INFO"
	.sectionflags	@""
	.align	4


	//----- nvinfo : EIATTR_CUDA_API_VERSION
	.align		4
        /*0000*/ 	.byte	0x04, 0x37
        /*0002*/ 	.short	(.L_7163 - .L_7162)
.L_7162:
        /*0004*/ 	.word	0x00000082


	//----- nvinfo : EIATTR_KPARAM_INFO
	.align		4
.L_7163:
        /*0008*/ 	.byte	0x04, 0x17
        /*000a*/ 	.short	(.L_7165 - .L_7164)
.L_7164:
        /*000c*/ 	.word	0x00000000
        /*0010*/ 	.short	0x0006
        /*0012*/ 	.short	0x002b
        /*0014*/ 	.byte	0x00, 0xf0, 0x05, 0x00


	//----- nvinfo : EIATTR_KPARAM_INFO
	.align		4
.L_7165:
        /*0018*/ 	.byte	0x04, 0x17
        /*001a*/ 	.short	(.L_7167 - .L_7166)
.L_7166:
        /*001c*/ 	.word	0x00000000
        /*0020*/ 	.short	0x0005
        /*0022*/ 	.short	0x002a
        /*0024*/ 	.byte	0x00, 0xf0, 0x05, 0x00


	//----- nvinfo : EIATTR_KPARAM_INFO
	.align		4
.L_7167:
        /*0028*/ 	.byte	0x04, 0x17
        /*002a*/ 	.short	(.L_7169 - .L_7168)
.L_7168:
        /*002c*/ 	.word	0x00000000
        /*0030*/ 	.short	0x0004
        /*0032*/ 	.short	0x0029
        /*0034*/ 	.byte	0x00, 0xf0, 0x05, 0x00


	//----- nvinfo : EIATTR_KPARAM_INFO
	.align		4
.L_7169:
        /*0038*/ 	.byte	0x04, 0x17
        /*003a*/ 	.short	(.L_7171 - .L_7170)
.L_7170:
        /*003c*/ 	.word	0x00000000
        /*0040*/ 	.short	0x0003
        /*0042*/ 	.short	0x0028
        /*0044*/ 	.byte	0x00, 0xf0, 0x05, 0x00


	//----- nvinfo : EIATTR_KPARAM_INFO
	.align		4
.L_7171:
        /*0048*/ 	.byte	0x04, 0x17
        /*004a*/ 	.short	(.L_7173 - .L_7172)
.L_7172:
        /*004c*/ 	.word	0x00000000
        /*0050*/ 	.short	0x0002
        /*0052*/ 	.short	0x0018
        /*0054*/ 	.byte	0x00, 0xf0, 0x41, 0x00


	//----- nvinfo : EIATTR_KPARAM_INFO
	.align		4
.L_7173:
        /*0058*/ 	.byte	0x04, 0x17
        /*005a*/ 	.short	(.L_7175 - .L_7174)
.L_7174:
        /*005c*/ 	.word	0x00000000
        /*0060*/ 	.short	0x0001
        /*0062*/ 	.short	0x0008
        /*0064*/ 	.byte	0x00, 0xf0, 0x41, 0x00


	//----- nvinfo : EIATTR_KPARAM_INFO
	.align		4
.L_7175:
        /*0068*/ 	.byte	0x04, 0x17
        /*006a*/ 	.short	(.L_7177 - .L_7176)
.L_7176:
        /*006c*/ 	.word	0x00000000
        /*0070*/ 	.short	0x0000
        /*0072*/ 	.short	0x0000
        /*0074*/ 	.byte	0x00, 0xf0, 0x11, 0x00


	//----- nvinfo : EIATTR_SPARSE_MMA_MASK
	.align		4
.L_7177:
        /*0078*/ 	.byte	0x03, 0x50
        /*007a*/ 	.short	0x0000


	//----- nvinfo : EIATTR_MAXREG_COUNT
	.align		4
        /*007c*/ 	.byte	0x03, 0x1b
        /*007e*/ 	.short	0x00ff


	//----- nvinfo : EIATTR_MERCURY_ISA_VERSION
	.align		4
        /*0080*/ 	.byte	0x03, 0x5f
        /*0082*/ 	.short	0x0101


	//----- nvinfo : EIATTR_VRC_CTA_INIT_COUNT
	.align		4
        /*0084*/ 	.byte	0x02, 0x4a
	.zero		1
	.zero		1


	//----- nvinfo : EIATTR_EXIT_INSTR_OFFSETS
	.align		4
        /*0088*/ 	.byte	0x04, 0x1c
        /*008a*/ 	.short	(.L_7179 - .L_7178)


	//   ....[0]....
.L_7178:
        /*008c*/ 	.word	0x00000440


	//   ....[1]....
        /*0090*/ 	.word	0x00000490


	//----- nvinfo : EIATTR_MAX_THREADS
	.align		4
.L_7179:
        /*0094*/ 	.byte	0x04, 0x05
        /*0096*/ 	.short	(.L_7181 - .L_7180)
.L_7180:
        /*0098*/ 	.word	0x00000080
        /*009c*/ 	.word	0x00000001
        /*00a0*/ 	.word	0x00000001


	//----- nvinfo : EIATTR_CRS_STACK_SIZE
	.align		4
.L_7181:
        /*00a4*/ 	.byte	0x04, 0x1e
        /*00a6*/ 	.short	(.L_7183 - .L_7182)
.L_7182:
        /*00a8*/ 	.word	0x00000000


	//----- nvinfo : EIATTR_CBANK_PARAM_SIZE
	.align		4
.L_7183:
        /*00ac*/ 	.byte	0x03, 0x19
        /*00ae*/ 	.short	0x002c


	//----- nvinfo : EIATTR_PARAM_CBANK
	.align		4
        /*00b0*/ 	.byte	0x04, 0x0a
        /*00b2*/ 	.short	(.L_7185 - .L_7184)
	.align		4
.L_7184:
        /*00b4*/ 	.word	index@(.nv.constant0._ZN2at6native27unrolled_elementwise_kernelIZZZNS0_17clamp_kernel_cudaERNS_18TensorIteratorBaseERKN3c106ScalarES7_ENKUlvE_clEvENKUlvE1_clEvEUliE_St5arrayIPcLm2EELi4E23TrivialOffsetCalculatorILi1EjESF_NS0_6memory15LoadWithoutCastENSG_16StoreWithoutCastEEEviT_T0_T2_T3_T4_T5_)
        /*00b8*/ 	.short	0x0380
        /*00ba*/ 	.short	0x002c


	//----- nvinfo : EIATTR_SW_WAR
	.align		4
.L_7185:
        /*00bc*/ 	.byte	0x04, 0x36
        /*00be*/ 	.short	(.L_7187 - .L_7186)
.L_7186:
        /*00c0*/ 	.word	0x00000008
.L_7187:


//--------------------- .nv.info._ZN2at6native29vectorized_elementwise_kernelILi2EZZZNS0_17clamp_kernel_cudaERNS_18TensorIteratorBaseERKN3c106ScalarES7_ENKUlvE_clEvENKUlvE1_clEvEUliE_St5arrayIPcLm2EEEEviT0_T1_ --------------------------
	.section	.nv.info._ZN2at6native29vectorized_elementwise_kernelILi2EZZZNS0_17clamp_kernel_cudaERNS_18TensorIteratorBaseERKN3c106ScalarES7_ENKUlvE_clEvENKUlvE1_clEvEUliE_St5arrayIPcLm2EEEEviT0_T1_,"",@"SHT_CUDA_INFO"
	.sectionflags	@""
	.align	4


	//----- nvinfo : EIATTR_CUDA_API_VERSION
	.align		4
        /*0000*/ 	.byte	0x04, 0x37
        /*0002*/ 	.short	(.L_7189 - .L_7188)
.L_7188:
        /*0004*/ 	.word	0x00000082


	//----- nvinfo : EIATTR_KPARAM_INFO
	.align		4
.L_7189:
        /*0008*/ 	.byte	0x04, 0x17
        /*000a*/ 	.short	(.L_7191 - .L_7190)
.L_7190:
        /*000c*/ 	.word	0x00000000
        /*0010*/ 	.short	0x0002
        /*0012*/ 	.short	0x0018
        /*0014*/ 	.byte	0x00, 0xf0, 0x41, 0x00


	//----- nvinfo : EIATTR_KPARAM_INFO
	.align		4
.L_7191:
        /*0018*/ 	.byte	0x04, 0x17
        /*001a*/ 	.short	(.L_7193 - .L_7192)
.L_7192:
        /*001c*/ 	.word	0x00000000
        /*0020*/ 	.short	0x0001
        /*0022*/ 	.short	0x0008
        /*0024*/ 	.byte	0x00, 0xf0, 0x41, 0x00


	//----- nvinfo : EIATTR_KPARAM_INFO
	.align		4
.L_7193:
        /*0028*/ 	.byte	0x04, 0x17
        /*002a*/ 	.short	(.L_7195 - .L_7194)
.L_7194:
        /*002c*/ 	.word	0x00000000
        /*0030*/ 	.short	0x0000
        /*0032*/ 	.short	0x0000
        /*0034*/ 	.byte	0x00, 0xf0, 0x11, 0x00


	//----- nvinfo : EIATTR_SPARSE_MMA_MASK
	.align		4
.L_7195:
        /*0038*/ 	.byte	0x03, 0x50
        /*003a*/ 	.short	0x0000


	//----- nvinfo : EIATTR_MAXREG_COUNT
	.align		4
        /*003c*/ 	.byte	0x03, 0x1b
        /*003e*/ 	.short	0x00ff


	//----- nvinfo : EIATTR_MERCURY_ISA_VERSION
	.align		4
        /*0040*/ 	.byte	0x03, 0x5f
        /*0042*/ 	.short	0x0101


	//----- nvinfo : EIATTR_VRC_CTA_INIT_COUNT
	.align		4
        /*0044*/ 	.byte	0x02, 0x4a
	.zero		1
	.zero		1


	//----- nvinfo : EIATTR_EXIT_INSTR_OFFSETS
	.align		4
        /*0048*/ 	.byte	0x04, 0x1c
        /*004a*/ 	.short	(.L_7197 - .L_7196)


	//   ....[0]....
.L_7196:
        /*004c*/ 	.word	0x00000890


	//   ....[1]....
        /*0050*/ 	.word	0x000008e0


	//   ....[2]....
        /*0054*/ 	.word	0x00000af0


	//----- nvinfo : EIATTR_MAX_THREADS
	.align		4
.L_7197:
        /*0058*/ 	.byte	0x04, 0x05
        /*005a*/ 	.short	(.L_7199 - .L_7198)
.L_7198:
        /*005c*/ 	.word	0x00000080
        /*0060*/ 	.word	0x00000001
        /*0064*/ 	.word	0x00000001


	//----- nvinfo : EIATTR_CRS_STACK_SIZE
	.align		4
.L_7199:
        /*0068*/ 	.byte	0x04, 0x1e
        /*006a*/ 	.short	(.L_7201 - .L_7200)
.L_7200:
        /*006c*/ 	.word	0x00000000


	//----- nvinfo : EIATTR_CBANK_PARAM_SIZE
	.align		4
.L_7201:
        /*0070*/ 	.byte	0x03, 0x19
        /*0072*/ 	.short	0x0028


	//----- nvinfo : EIATTR_PARAM_CBANK
	.align		4
        /*0074*/ 	.byte	0x04, 0x0a
        /*0076*/ 	.short	(.L_7203 - .L_7202)
	.align		4
.L_7202:
        /*0078*/ 	.word	index@(.nv.constant0._ZN2at6native29vectorized_elementwise_kernelILi2EZZZNS0_17clamp_kernel_cudaERNS_18TensorIteratorBaseERKN3c106ScalarES7_ENKUlvE_clEvENKUlvE1_clEvEUliE_St5arrayIPcLm2EEEEviT0_T1_)
        /*007c*/ 	.short	0x0380
        /*007e*/ 	.short	0x0028


	//----- nvinfo : EIATTR_SW_WAR
	.align		4
.L_7203:
        /*0080*/ 	.byte	0x04, 0x36
        /*0082*/ 	.short	(.L_7205 - .L_7204)
.L_7204:
        /*0084*/ 	.word	0x00000008
.L_7205:


//--------------------- .nv.info._ZN2at6native29vectorized_elementwise_kernelILi4EZZZNS0_17clamp_kernel_cudaERNS_18TensorIteratorBaseERKN3c106ScalarES7_ENKUlvE_clEvENKUlvE1_clEvEUliE_St5arrayIPcLm2EEEEviT0_T1_ --------------------------
	.section	.nv.info._ZN2at6native29vectorized_elementwise_kernelILi4EZZZNS0_17clamp_kernel_cudaERNS_18TensorIteratorBaseERKN3c106ScalarES7_ENKUlvE_clEvENKUlvE1_clEvEUliE_St5arrayIPcLm2EEEEviT0_T1_,"",@"SHT_CUDA_INFO"
	.sectionflags	@""
	.align	4


	//----- nvinfo : EIATTR_CUDA_API_VERSION
	.align		4
        /*0000*/ 	.byte	0x04, 0x37
        /*0002*/ 	.short	(.L_7207 - .L_7206)
.L_7206:
        /*0004*/ 	.word	0x00000082


	//----- nvinfo : EIATTR_KPARAM_INFO
	.align		4
.L_7207:
        /*0008*/ 	.byte	0x04, 0x17
        /*000a*/ 	.short	(.L_7209 - .L_7208)
.L_7208:
        /*000c*/ 	.word	0x00000000
        /*0010*/ 	.short	0x0002
        /*0012*/ 	.short	0x0018
        /*0014*/ 	.byte	0x00, 0xf0, 0x41, 0x00


	//----- nvinfo : EIATTR_KPARAM_INFO
	.align		4
.L_7209:
        /*0018*/ 	.byte	0x04, 0x17
        /*001a*/ 	.short	(.L_7211 - .L_7210)
.L_7210:
        /*001c*/ 	.word	0x00000000
        /*0020*/ 	.short	0x0001
        /*0022*/ 	.short	0x0008
        /*0024*/ 	.byte	0x00, 0xf0, 0x41, 0x00


	//----- nvinfo : EIATTR_KPARAM_INFO
	.align		4
.L_7211:
        /*0028*/ 	.byte	0x04, 0x17
        /*002a*/ 	.short	(.L_7213 - .L_7212)
.L_7212:
        /*002c*/ 	.word	0x00000000
        /*0030*/ 	.short	0x0000
        /*0032*/ 	.short	0x0000
        /*0034*/ 	.byte	0x00, 0xf0, 0x11, 0x00


	//----- nvinfo : EIATTR_SPARSE_MMA_MASK
	.align		4
.L_7213:
        /*0038*/ 	.byte	0x03, 0x50
        /*003a*/ 	.short	0x0000


	//----- nvinfo : EIATTR_MAXREG_COUNT
	.align		4
        /*003c*/ 	.byte	0x03, 0x1b
        /*003e*/ 	.short	0x00ff


	//----- nvinfo : EIATTR_MERCURY_ISA_VERSION
	.align		4
        /*0040*/ 	.byte	0x03, 0x5f
        /*0042*/ 	.short	0x0101


	//----- nvinfo : EIATTR_VRC_CTA_INIT_COUNT
	.align		4
        /*0044*/ 	.byte	0x02, 0x4a
	.zero		1
	.zero		1


	//----- nvinfo : EIATTR_EXIT_INSTR_OFFSETS
	.align		4
        /*0048*/ 	.byte	0x04, 0x1c
        /*004a*/ 	.short	(.L_7215 - .L_7214)


	//   ....[0]....
.L_7214:
        /*004c*/ 	.word	0x00000890


	//   ....[1]....
        /*0050*/ 	.word	0x000008e0


	//   ....[2]....
        /*0054*/ 	.word	0x00000ab0


	//----- nvinfo : EIATTR_MAX_THREADS
	.align		4
.L_7215:
        /*0058*/ 	.byte	0x04, 0x05
        /*005a*/ 	.short	(.L_7217 - .L_7216)
.L_7216:
        /*005c*/ 	.word	0x00000080
        /*0060*/ 	.word	0x00000001
        /*0064*/ 	.word	0x00000001


	//----- nvinfo : EIATTR_CRS_STACK_SIZE
	.align		4
.L_7217:
        /*0068*/ 	.byte	0x04, 0x1e
        /*006a*/ 	.short	(.L_7219 - .L_7218)
.L_7218:
        /*006c*/ 	.word	0x00000000


	//----- nvinfo : EIATTR_CBANK_PARAM_SIZE
	.align		4
.L_7219:
        /*0070*/ 	.byte	0x03, 0x19
        /*0072*/ 	.short	0x0028


	//----- nvinfo : EIATTR_PARAM_CBANK
	.align		4
        /*0074*/ 	.byte	0x04, 0x0a
        /*0076*/ 	.short	(.L_7221 - .L_7220)
	.align		4
.L_7220:
        /*0078*/ 	.word	index@(.nv.constant0._ZN2at6native29vectorized_elementwise_kernelILi4EZZZNS0_17clamp_kernel_cudaERNS_18TensorIteratorBaseERKN3c106ScalarES7_ENKUlvE_clEvENKUlvE1_clEvEUliE_St5arrayIPcLm2EEEEviT0_T1_)
        /*007c*/ 	.short	0x0380
        /*007e*/ 	.short	0x0028


	//----- nvinfo : EIATTR_SW_WAR
	.align		4
.L_7221:
        /*0080*/ 	.byte	0x04, 0x36
        /*0082*/ 	.short	(.L_7223 - .L_7222)
.L_7222:
        /*0084*/ 	.word	0x00000008
.L_7223:


//--------------------- .nv.info._ZN2at6native29vectorized_elementwise_kernelILi8EZZZNS0_17clamp_kernel_cudaERNS_18TensorIteratorBaseERKN3c106ScalarES7_ENKUlvE_clEvENKUlvE1_clEvEUliE_St5arrayIPcLm2EEEEviT0_T1_ --------------------------
	.section	.nv.info._ZN2at6native29vectorized_elementwise_kernelILi8EZZZNS0_17clamp_kernel_cudaERNS_18TensorIteratorBaseERKN3c106ScalarES7_ENKUlvE_clEvENKUlvE1_clEvEUliE_St5arrayIPcLm2EEEEviT0_T1_,"",@"SHT_CUDA_INFO"
	.sectionflags	@""
	.align	4


	//----- nvinfo : EIATTR_CUDA_API_VERSION
	.align		4
        /*0000*/ 	.byte	0x04, 0x37
        /*0002*/ 	.short	(.L_7225 - .L_7224)
.L_7224:
        /*0004*/ 	.word	0x00000082


	//----- nvinfo : EIATTR_KPARAM_INFO
	.align		4
.L_7225:
        /*0008*/ 	.byte	0x04, 0x17
        /*000a*/ 	.short	(.L_7227 - .L_7226)
.L_7226:
        /*000c*/ 	.word	0x00000000
        /*0010*/ 	.short	0x0002
        /*0012*/ 	.short	0x0018
        /*0014*/ 	.byte	0x00, 0xf0, 0x41, 0x00


	//----- nvinfo : EIATTR_KPARAM_INFO
	.align		4
.L_7227:
        /*0018*/ 	.byte	0x04, 0x17
        /*001a*/ 	.short	(.L_7229 - .L_7228)
.L_7228:
        /*001c*/ 	.word	0x00000000
        /*0020*/ 	.short	0x0001
        /*0022*/ 	.short	0x0008
        /*0024*/ 	.byte	0x00, 0xf0, 0x41, 0x00


	//----- nvinfo : EIATTR_KPARAM_INFO
	.align		4
.L_7229:
        /*0028*/ 	.byte	0x04, 0x17
        /*002a*/ 	.short	(.L_7231 - .L_7230)
.L_7230:
        /*002c*/ 	.word	0x00000000
        /*0030*/ 	.short	0x0000
        /*0032*/ 	.short	0x0000
        /*0034*/ 	.byte	0x00, 0xf0, 0x11, 0x00


	//----- nvinfo : EIATTR_SPARSE_MMA_MASK
	.align		4
.L_7231:
        /*0038*/ 	.byte	0x03, 0x50
        /*003a*/ 	.short	0x0000


	//----- nvinfo : EIATTR_MAXREG_COUNT
	.align		4
        /*003c*/ 	.byte	0x03, 0x1b
        /*003e*/ 	.short	0x00ff


	//----- nvinfo : EIATTR_MERCURY_ISA_VERSION
	.align		4
        /*0040*/ 	.byte	0x03, 0x5f
        /*0042*/ 	.short	0x0101


	//----- nvinfo : EIATTR_VRC_CTA_INIT_COUNT
	.align		4
        /*0044*/ 	.byte	0x02, 0x4a
	.zero		1
	.zero		1


	//----- nvinfo : EIATTR_EXIT_INSTR_OFFSETS
	.align		4
        /*0048*/ 	.byte	0x04, 0x1c
        /*004a*/ 	.short	(.L_7233 - .L_7232)


	//   ....[0]....
.L_7232:
        /*004c*/ 	.word	0x00000890


	//   ....[1]....
        /*0050*/ 	.word	0x000008e0


	//   ....[2]....
        /*0054*/ 	.word	0x00000a90


	//----- nvinfo : EIATTR_MAX_THREADS
	.align		4
.L_7233:
        /*0058*/ 	.byte	0x04, 0x05
        /*005a*/ 	.short	(.L_7235 - .L_7234)
.L_7234:
        /*005c*/ 	.word	0x00000080
        /*0060*/ 	.word	0x00000001
        /*0064*/ 	.word	0x00000001


	//----- nvinfo : EIATTR_CRS_STACK_SIZE
	.align		4
.L_7235:
        /*0068*/ 	.byte	0x04, 0x1e
        /*006a*/ 	.short	(.L_7237 - .L_7236)
.L_7236:
        /*006c*/ 	.word	0x00000000


	//----- nvinfo : EIATTR_CBANK_PARAM_SIZE
	.align		4
.L_7237:
        /*0070*/ 	.byte	0x03, 0x19
        /*0072*/ 	.short	0x0028


	//----- nvinfo : EIATTR_PARAM_CBANK
	.align		4
        /*0074*/ 	.byte	0x04, 0x0a
        /*0076*/ 	.short	(.L_7239 - .L_7238)
	.align		4
.L_7238:
        /*0078*/ 	.word	index@(.nv.constant0._ZN2at6native29vectorized_elementwise_kernelILi8EZZZNS0_17clamp_kernel_cudaERNS_18TensorIteratorBaseERKN3c106ScalarES7_ENKUlvE_clEvENKUlvE1_clEvEUliE_St5arrayIPcLm2EEEEviT0_T1_)
        /*007c*/ 	.short	0x0380
        /*007e*/ 	.short	0x0028


	//----- nvinfo : EIATTR_SW_WAR
	.align		4
.L_7239:
        /*0080*/ 	.byte	0x04, 0x36
        /*0082*/ 	.short	(.L_7241 - .L_7240)
.L_7240:
        /*0084*/ 	.word	0x00000008
.L_7241:


//--------------------- .nv.info._ZN2at6native18elementwise_kernelILi128ELi4EZNS0_15gpu_kernel_implIZZZNS0_17clamp_kernel_cudaERNS_18TensorIteratorBaseERKN3c106ScalarES8_ENKUlvE_clEvENKUlvE0_clEvEUlaE_EEvS4_RKT_EUliE_EEviT1_ --------------------------
	.section	.nv.info._ZN2at6native18elementwise_kernelILi128ELi4EZNS0_15gpu_kernel_implIZZZNS0_17clamp_kernel_cudaERNS_18TensorIteratorBaseERKN3c106ScalarES8_ENKUlvE_clEvENKUlvE0_clEvEUlaE_EEvS4_RKT_EUliE_EEviT1_,"",@"SHT_CUDA_INFO"
	.sectionflags	@""
	.align	4


	//----- nvinfo : EIATTR_CUDA_API_VERSION
	.align		4
        /*0000*/ 	.byte	0x04, 0x37
        /*0002*/ 	.short	(.L_7243 - .L_7242)
.L_7242:
        /*0004*/ 	.word	0x00000082


	//----- nvinfo : EIATTR_KPARAM_INFO
	.align		4
.L_7243:
        /*0008*/ 	.byte	0x04, 0x17
        /*000a*/ 	.short	(.L_7245 - .L_7244)
.L_7244:
        /*000c*/ 	.word	0x00000000
        /*0010*/ 	.short	0x0001
        /*0012*/ 	.short	0x0008
        /*0014*/ 	.byte	0x00, 0xf0, 0xa1, 0x08


	//----- nvinfo : EIATTR_KPARAM_INFO
	.align		4
.L_7245:
        /*0018*/ 	.byte	0x04, 0x17
        /*001a*/ 	.short	(.L_7247 - .L_7246)
.L_7246:
        /*001c*/ 	.word	0x00000000
        /*0020*/ 	.short	0x0000
        /*0022*/ 	.short	0x0000
        /*0024*/ 	.byte	0x00, 0xf0, 0x11, 0x00


	//----- nvinfo : EIATTR_SPARSE_MMA_MASK
	.align		4
.L_7247:
        /*0028*/ 	.byte	0x03, 0x50
        /*002a*/ 	.short	0x0000


	//----- nvinfo : EIATTR_MAXREG_COUNT
	.align		4
        /*002c*/ 	.byte	0x03, 0x1b
        /*002e*/ 	.short	0x0080


	//----- nvinfo : EIATTR_EXTERNS
	.align		4
        /*0030*/ 	.byte	0x04, 0x0f
        /*0032*/ 	.short	(.L_7249 - .L_7248)


	//   ....[0]....
	.align		4
.L_7248:
        /*0034*/ 	.word	index@(__assertfail)


	//----- nvinfo : EIATTR_MERCURY_ISA_VERSION
	.align		4
.L_7249:
        /*0038*/ 	.byte	0x03, 0x5f
        /*003a*/ 	.short	0x0101


	//----- nvinfo : EIATTR_VRC_CTA_INIT_COUNT
	.align		4
        /*003c*/ 	.byte	0x02, 0x4a
	.zero		1
	.zero		1


	//----- nvinfo : EIATTR_SYSCALL_OFFSETS
	.align		4
        /*0040*/ 	.byte	0x04, 0x46
        /*0042*/ 	.short	(.L_7251 - .L_7250)


	//   ....[0]....
.L_7250:
        /*0044*/ 	.word	0x00002140


	//   ....[1]....
        /*0048*/ 	.word	0x00002fe0


	//   ....[2]....
        /*004c*/ 	.word	0x000052a0


	//   ....[3]....
        /*0050*/ 	.word	0x00005f50


	//   ....[4]....
        /*0054*/ 	.word	0x00008330


	//   ....[5]....
        /*0058*/ 	.word	0x00008fe0


	//   ....[6]....
        /*005c*/ 	.word	0x0000b3d0


	//   ....[7]....
        /*0060*/ 	.word	0x0000c050


	//----- nvinfo : EIATTR_EXIT_INSTR_OFFSETS
	.align		4
.L_7251:
        /*0064*/ 	.byte	0x04, 0x1c
        /*0066*/ 	.short	(.L_7253 - .L_7252)


	//   ....[0]....
.L_7252:
        /*0068*/ 	.word	0x000092c0


	//   ....[1]....
        /*006c*/ 	.word	0x0000b590


	//   ....[2]....
        /*0070*/ 	.word	0x0000b5b0


	//   ....[3]....
        /*0074*/ 	.word	0x0000b650


	//   ....[4]....
        /*0078*/ 	.word	0x0000b680


	//   ....[5]....
        /*007c*/ 	.word	0x0000b6a0


	//   ....[6]....
        /*0080*/ 	.word	0x0000b730


	//   ....[7]....
        /*0084*/ 	.word	0x0000b770


	//   ....[8]....
        /*0088*/ 	.word	0x0000b810


	//   ....[9]....
        /*008c*/ 	.word	0x0000b860


	//   ....[10]....
        /*0090*/ 	.word	0x0000b890


	//   ....[11]....
        /*0094*/ 	.word	0x0000b950


	//   ....[12]....
        /*0098*/ 	.word	0x0000bac0


	//   ....[13]....
        /*009c*/ 	.word	0x0000bc30


	//   ....[14]....
        /*00a0*/ 	.word	0x0000bd90


	//   ....[15]....
        /*00a4*/ 	.word	0x0000bdd0


	//   ....[16]....
        /*00a8*/ 	.word	0x0000be00


	//   ....[17]....
        /*00ac*/ 	.word	0x0000beb0


	//   ....[18]....
        /*00b0*/ 	.word	0x0000bef0


	//   ....[19]....
        /*00b4*/ 	.word	0x0000c060


	//   ....[20]....
        /*00b8*/ 	.word	0x0000c170


	//   ....[21]....
        /*00bc*/ 	.word	0x0000c2b0


	//   ....[22]....
        /*00c0*/ 	.word	0x0000c2f0


	//----- nvinfo : EIATTR_MAX_THREADS
	.align		4
.L_7253:
        /*00c4*/ 	.byte	0x04, 0x05
        /*00c6*/ 	.short	(.L_7255 - .L_7254)
.L_7254:
        /*00c8*/ 	.word	0x00000080
        /*00cc*/ 	.word	0x00000001
        /*00d0*/ 	.word	0x00000001


	//----- nvinfo : EIATTR_CRS_STACK_SIZE
	.align		4
.L_7255:
        /*00d4*/ 	.byte	0x04, 0x1e
        /*00d6*/ 	.short	(.L_7257 - .L_7256)
.L_7256:
        /*00d8*/ 	.word	0x00000000


	//----- nvinfo : EIATTR_CBANK_PARAM_SIZE
	.align		4
.L_7257:
        /*00dc*/ 	.byte	0x03, 0x19
        /*00de*/ 	.short	0x0230


	//----- nvinfo : EIATTR_PARAM_CBANK
	.align		4
        /*00e0*/ 	.byte	0x04, 0x0a
        /*00e2*/ 	.short	(.L_7259 - .L_7258)
	.align		4
.L_7258:
        /*00e4*/ 	.word	index@(.nv.constant0._ZN2at6native18elementwise_kernelILi128ELi4EZNS0_15gpu_kernel_implIZZZNS0_17clamp_kernel_cudaERNS_18TensorIteratorBaseERKN3c106ScalarES8_ENKUlvE_clEvENKUlvE0_clEvEUlaE_EEvS4_RKT_EUliE_EEviT1_)
        /*00e8*/ 	.short	0x0380
        /*00ea*/ 	.short	0x0230


	//----- nvinfo : EIATTR_SW_WAR
	.align		4
.L_7259:
        /*00ec*/ 	.byte	0x04, 0x36
        /*00ee*/ 	.short	(.L_7261 - .L_7260)
.L_7260:
        /*00f0*/ 	.word	0x00000008
.L_7261:


//--------------------- .nv.info._ZN2at6native27unrolled_elementwise_kernelIZZZNS0_17clamp_kernel_cudaERNS_18TensorIteratorBaseERKN3c106ScalarES7_ENKUlvE_clEvENKUlvE0_clEvEUlaE_St5arrayIPcLm2EELi4E23TrivialOffsetCalculatorILi1EjESF_NS0_6memory12LoadWithCastILi1EEENSG_13StoreWithCastILi1EEEEEviT_T0_T2_T3_T4_T5_ --------------------------
	.section	.nv.info._ZN2at6native27unrolled_elementwise_kernelIZZZNS0_17clamp_kernel_cudaERNS_18TensorIteratorBaseERKN3c106ScalarES7_ENKUlvE_clEvENKUlvE0_clEvEUlaE_St5arrayIPcLm2EELi4E23TrivialOffsetCalculatorILi1EjESF_NS0_6memory12LoadWithCastILi1EEENSG_13StoreWithCastILi1EEEEEviT_T0_T2_T3_T4_T5_,"",@"SHT_CUDA_INFO"
	.sectionflags	@""
	.align	4


	//----- nvinfo : EIATTR_CUDA_API_VERSION
	.align		4
        /*0000*/ 	.byte	0x04, 0x37
        /*0002*/ 	.short	(.L_7263 - .L_7262)
.L_7262:
        /*0004*/ 	.word	0x00000082


	//----- nvinfo : EIATTR_KPARAM_INFO
	.align		4
.L_7263:
        /*0008*/ 	.byte	0x04, 0x17
        /*000a*/ 	.short	(.L_7265 - .L_7264)
.L_7264:
        /*000c*/ 	.word	0x00000000
        /*0010*/ 	.short	0x0006
        /*0012*/ 	.short	0x0034
        /*0014*/ 	.byte	0x00, 0xf0, 0x21, 0x00


	//----- nvinfo : EIATTR_KPARAM_INFO
	.align		4
.L_7265:
        /*0018*/ 	.byte	0x04, 0x17
        /*001a*/ 	.short	(.L_7267 - .L_7266)
.L_7266:
        /*001c*/ 	.word	0x00000000
        /*0020*/ 	.short	0x0005
        /*0022*/ 	.short	0x002c
        /*0024*/ 	.byte	0x00, 0xf0, 0x21, 0x00


	//----- nvinfo : EIATTR_KPARAM_INFO
	.align		4
.L_7267:
        /*0028*/ 	.byte	0x04, 0x17
        /*002a*/ 	.short	(.L_7269 - .L_7268)
.L_7268:
        /*002c*/ 	.word	0x00000000
        /*0030*/ 	.short	0x0004
        /*0032*/ 	.short	0x0029
        /*0034*/ 	.byte	0x00, 0xf0, 0x05, 0x00


	//----- nvinfo : EIATTR_KPARAM_INFO
	.align		4
.L_7269:
        /*0038*/ 	.byte	0x04, 0x17
        /*003a*/ 	.short	(.L_7271 - .L_7270)
.L_7270:
        /*003c*/ 	.word	0x00000000
        /*0040*/ 	.short	0x0003
        /*0042*/ 	.short	0x0028
        /*0044*/ 	.byte	0x00, 0xf0, 0x05, 0x00


	//----- nvinfo : EIATTR_KPARAM_INFO
	.align		4
.L_7271:
        /*0048*/ 	.byte	0x04, 0x17
        /*004a*/ 	.short	(.L_7273 - .L_7272)
.L_7272:
        /*004c*/ 	.word	0x00000000
        /*0050*/ 	.short	0x0002
        /*0052*/ 	.short	0x0018
        /*0054*/ 	.byte	0x00, 0xf0, 0x41, 0x00


	//----- nvinfo : EIATTR_KPARAM_INFO
	.align		4
.L_7273:
        /*0058*/ 	.byte	0x04, 0x17
        /*005a*/ 	.short	(.L_7275 - .L_7274)
.L_7274:
        /*005c*/ 	.word	0x00000000
        /*0060*/ 	.short	0x0001
        /*0062*/ 	.short	0x0008
        /*0064*/ 	.byte	0x00, 0xf0, 0x41, 0x00


	//----- nvinfo : EIATTR_KPARAM_INFO
	.align		4
.L_7275:
        /*0068*/ 	.byte	0x04, 0x17
        /*006a*/ 	.short	(.L_7277 - .L_7276)
.L_7276:
        /*006c*/ 	.word	0x00000000
        /*0070*/ 	.short	0x0000
        /*0072*/ 	.short	0x0000
        /*0074*/ 	.byte	0x00, 0xf0, 0x11, 0x00


	//----- nvinfo : EIATTR_SPARSE_MMA_MASK
	.align		4
.L_7277:
        /*0078*/ 	.byte	0x03, 0x50
        /*007a*/ 	.short	0x0000


	//----- nvinfo : EIATTR_MAXREG_COUNT
	.align		4
        /*007c*/ 	.byte	0x03, 0x1b
        /*007e*/ 	.short	0x00ff


	//----- nvinfo : EIATTR_EXTERNS
	.align		4
        /*0080*/ 	.byte	0x04, 0x0f
        /*0082*/ 	.short	(.L_7279 - .L_7278)


	//   ....[0]....
	.align		4
.L_7278:
        /*0084*/ 	.word	index@(__assertfail)


	//----- nvinfo : EIATTR_MERCURY_ISA_VERSION
	.align		4
.L_7279:
        /*0088*/ 	.byte	0x03, 0x5f
        /*008a*/ 	.short	0x0101


	//----- nvinfo : EIATTR_VRC_CTA_INIT_COUNT
	.align		4
        /*008c*/ 	.byte	0x02, 0x4a
	.zero		1
	.zero		1


	//----- nvinfo : EIATTR_SYSCALL_OFFSETS
	.align		4
        /*0090*/ 	.byte	0x04, 0x46
        /*0092*/ 	.short	(.L_7281 - .L_7280)


	//   ....[0]....
.L_7280:
        /*0094*/ 	.word	0x00000e30


	//   ....[1]....
        /*0098*/ 	.word	0x00001de0


	//   ....[2]....
        /*009c*/ 	.word	0x00002cd0


	//   ....[3]....
        /*00a0*/ 	.word	0x00003bd0


	//   ....[4]....
        /*00a4*/ 	.word	0x00004b30


	//   ....[5]....
        /*00a8*/ 	.word	0x000058f0


	//   ....[6]....
        /*00ac*/ 	.word	0x000067d0


	//   ....[7]....
        /*00b0*/ 	.word	0x00007690


	//----- nvinfo : EIATTR_EXIT_INSTR_OFFSETS
	.align		4
.L_7281:
        /*00b4*/ 	.byte	0x04, 0x1c
        /*00b6*/ 	.short	(.L_7283 - .L_7282)


	//   ....[0]....
.L_7282:
        /*00b8*/ 	.word	0x00006aa0


	//   ....[1]....
        /*00bc*/ 	.word	0x00006bd0


	//   ....[2]....
        /*00c0*/ 	.word	0x00006bf0


	//   ....[3]....
        /*00c4*/ 	.word	0x00006c90


	//   ....[4]....
        /*00c8*/ 	.word	0x00006cc0


	//   ....[5]....
        /*00cc*/ 	.word	0x00006ce0


	//   ....[6]....
        /*00d0*/ 	.word	0x00006d70


	//   ....[7]....
        /*00d4*/ 	.word	0x00006db0


	//   ....[8]....
        /*00d8*/ 	.word	0x00006e50


	//   ....[9]....
        /*00dc*/ 	.word	0x00006ea0


	//   ....[10]....
        /*00e0*/ 	.word	0x00006ed0


	//   ....[11]....
        /*00e4*/ 	.word	0x00006f90


	//   ....[12]....
        /*00e8*/ 	.word	0x00007100


	//   ....[13]....
        /*00ec*/ 	.word	0x00007270


	//   ....[14]....
        /*00f0*/ 	.word	0x000073d0


	//   ....[15]....
        /*00f4*/ 	.word	0x00007410


	//   ....[16]....
        /*00f8*/ 	.word	0x00007440


	//   ....[17]....
        /*00fc*/ 	.word	0x000074f0


	//   ....[18]....
        /*0100*/ 	.word	0x00007530


	//   ....[19]....
        /*0104*/ 	.word	0x000076a0


	//   ....[20]....
        /*0108*/ 	.word	0x000077b0


	//   ....[21]....
        /*010c*/ 	.word	0x000078f0


	//   ....[22]....
        /*0110*/ 	.word	0x00007930


	//----- nvinfo : EIATTR_MAX_THREADS
	.align		4
.L_7283:
        /*0114*/ 	.byte	0x04, 0x05
        /*0116*/ 	.short	(.L_7285 - .L_7284)
.L_7284:
        /*0118*/ 	.word	0x00000080
        /*011c*/ 	.word	0x00000001
        /*0120*/ 	.word	0x00000001


	//----- nvinfo : EIATTR_CRS_STACK_SIZE
	.align		4
.L_7285:
        /*0124*/ 	.byte	0x04, 0x1e
        /*0126*/ 	.short	(.L_7287 - .L_7286)
.L_7286:
        /*0128*/ 	.word	0x00000000


	//----- nvinfo : EIATTR_CBANK_PARAM_SIZE
	.align		4
.L_7287:
        /*012c*/ 	.byte	0x03, 0x19
        /*012e*/ 	.short	0x003c


	//----- nvinfo : EIATTR_PARAM_CBANK
	.align		4
        /*0130*/ 	.byte	0x04, 0x0a
        /*0132*/ 	.short	(.L_7289 - .L_7288)
	.align		4
.L_7288:
        /*0134*/ 	.word	index@(.nv.constant0._ZN2at6native27unrolled_elementwise_kernelIZZZNS0_17clamp_kernel_cudaERNS_18TensorIteratorBaseERKN3c106ScalarES7_ENKUlvE_clEvENKUlvE0_clEvEUlaE_St5arrayIPcLm2EELi4E23TrivialOffsetCalculatorILi1EjESF_NS0_6memory12LoadWithCastILi1EEENSG_13StoreWithCastILi1EEEEEviT_T0_T2_T3_T4_T5_)
        /*0138*/ 	.short	0x0380
        /*013a*/ 	.short	0x003c


	//----- nvinfo : EIATTR_SW_WAR
	.align		4
.L_7289:
        /*013c*/ 	.byte	0x04, 0x36
        /*013e*/ 	.short	(.L_7291 - .L_7290)
.L_7290:
        /*0140*/ 	.word	0x00000008
.L_7291:


//--------------------- .nv.info._ZN2at6native18elementwise_kernelILi128ELi4EZNS0_22gpu_kernel_impl_nocastIZZZNS0_17clamp_kernel_cudaERNS_18TensorIteratorBaseERKN3c106ScalarES8_ENKUlvE_clEvENKUlvE0_clEvEUlaE_EEvS4_RKT_EUliE_EEviT1_ --------------------------
	.section	.nv.info._ZN2at6native18elementwise_kernelILi128ELi4EZNS0_22gpu_kernel_impl_nocastIZZZNS0_17clamp_kernel_cudaERNS_18TensorIteratorBaseERKN3c106ScalarES8_ENKUlvE_clEvENKUlvE0_clEvEUlaE_EEvS4_RKT_EUliE_EEviT1_,"",@"SHT_CUDA_INFO"
	.sectionflags	@""
	.align	4


	//----- nvinfo : EIATTR_CUDA_API_VERSION
	.align		4
        /*0000*/ 	.byte	0x04, 0x37
        /*0002*/ 	.short	(.L_7293 - .L_7292)
.L_7292:
        /*0004*/ 	.word	0x00000082


	//----- nvinfo : EIATTR_KPARAM_INFO
	.align		4
.L_7293:
        /*0008*/ 	.byte	0x04, 0x17
        /*000a*/ 	.short	(.L_7295 - .L_7294)
.L_7294:
        /*000c*/ 	.word	0x00000000
        /*0010*/ 	.short	0x0001
        /*0012*/ 	.short	0x0008
        /*0014*/ 	.byte	0x00, 0xf0, 0x81, 0x08


	//----- nvinfo : EIATTR_KPARAM_INFO
	.align		4
.L_7295:
        /*0018*/ 	.byte	0x04, 0x17
        /*001a*/ 	.short	(.L_7297 - .L_7296)
.L_7296:
        /*001c*/ 	.word	0x00000000
        /*0020*/ 	.short	0x0000
        /*0022*/ 	.short	0x0000
        /*0024*/ 	.byte	0x00, 0xf0, 0x11, 0x00


	//----- nvinfo : EIATTR_SPARSE_MMA_MASK
	.align		4
.L_7297:
        /*0028*/ 	.byte	0x03, 0x50
        /*002a*/ 	.short	0x0000


	//----- nvinfo : EIATTR_MAXREG_COUNT
	.align		4
        /*002c*/ 	.byte	0x03, 0x1b
        /*002e*/ 	.short	0x0080


	//----- nvinfo : EIATTR_MERCURY_ISA_VERSION
	.align		4
        /*0030*/ 	.byte	0x03, 0x5f
        /*0032*/ 	.short	0x0101


	//----- nvinfo : EIATTR_VRC_CTA_INIT_COUNT
	.align		4
        /*0034*/ 	.byte	0x02, 0x4a
	.zero		1
	.zero		1


	//----- nvinfo : EIATTR_EXIT_INSTR_OFFSETS
	.align		4
        /*0038*/ 	.byte	0x04, 0x1c
        /*003a*/ 	.short	(.L_7299 - .L_7298)


	//   ....[0]....
.L_7298:
        /*003c*/ 	.word	0x000003b0


	//   ....[1]....
        /*0040*/ 	.word	0x00000460


	//   ....[2]....
        /*0044*/ 	.word	0x00004010


	//   ....[3]....
        /*0048*/ 	.word	0x00005390


	//----- nvinfo : EIATTR_MAX_THREADS
	.align		4
.L_7299:
        /*004c*/ 	.byte	0x04, 0x05
        /*004e*/ 	.short	(.L_7301 - .L_7300)
.L_7300:
        /*0050*/ 	.word	0x00000080
        /*0054*/ 	.word	0x00000001
        /*0058*/ 	.word	0x00000001


	//----- nvinfo : EIATTR_CRS_STACK_SIZE
	.align		4
.L_7301:
        /*005c*/ 	.byte	0x04, 0x1e
        /*005e*/ 	.short	(.L_7303 - .L_7302)
.L_7302:
        /*0060*/ 	.word	0x00000000


	//----- nvinfo : EIATTR_CBANK_PARAM_SIZE
	.align		4
.L_7303:
        /*0064*/ 	.byte	0x03, 0x19
        /*0066*/ 	.short	0x0228


	//----- nvinfo : EIATTR_PARAM_CBANK
	.align		4
        /*0068*/ 	.byte	0x04, 0x0a
        /*006a*/ 	.short	(.L_7305 - .L_7304)
	.align		4
.L_7304:
        /*006c*/ 	.word	index@(.nv.constant0._ZN2at6native18elementwise_kernelILi128ELi4EZNS0_22gpu_kernel_impl_nocastIZZZNS0_17clamp_kernel_cudaERNS_18TensorIteratorBaseERKN3c106ScalarES8_ENKUlvE_clEvENKUlvE0_clEvEUlaE_EEvS4_RKT_EUliE_EEviT1_)
        /*0070*/ 	.short	0x0380
        /*0072*/ 	.short	0x0228


	//----- nvinfo : EIATTR_SW_WAR
	.align		4
.L_7305:
        /*0074*/ 	.byte	0x04, 0x36
        /*0076*/ 	.short	(.L_7307 - .L_7306)
.L_7306:
        /*0078*/ 	.word	0x00000008
.L_7307:


//--------------------- .nv.info._ZN2at6native27unrolled_elementwise_kernelIZZZNS0_17clamp_kernel_cudaERNS_18TensorIteratorBaseERKN3c106ScalarES7_ENKUlvE_clEvENKUlvE0_clEvEUlaE_St5arrayIPcLm2EELi4E23TrivialOffsetCalculatorILi1EjESF_NS0_6memory15LoadWithoutCastENSG_16StoreWithoutCastEEEviT_T0_T2_T3_T4_T5_ --------------------------
	.section	.nv.info._ZN2at6native27unrolled_elementwise_kernelIZZZNS0_17clamp_kernel_cudaERNS_18TensorIteratorBaseERKN3c106ScalarES7_ENKUlvE_clEvENKUlvE0_clEvEUlaE_St5arrayIPcLm2EELi4E23TrivialOffsetCalculatorILi1EjESF_NS0_6memory15LoadWithoutCastENSG_16StoreWithoutCastEEEviT_T0_T2_T3_T4_T5_,"",@"SHT_CUDA_INFO"
	.sectionflags	@""
	.align	4


	//----- nvinfo : EIATTR_CUDA_API_VERSION
	.align		4
        /*0000*/ 	.byte	0x04, 0x37
        /*0002*/ 	.short	(.L_7309 - .L_7308)
.L_7308:
        /*0004*/ 	.word	0x00000082


	//----- nvinfo : EIATTR_KPARAM_INFO
	.align		4
.L_7309:
        /*0008*/ 	.byte	0x04, 0x17
        /*000a*/ 	.short	(.L_7311 - .L_7310)
.L_7310:
        /*000c*/ 	.word	0x00000000
        /*0010*/ 	.short	0x0006
        /*0012*/ 	.short	0x002b
        /*0014*/ 	.byte	0x00, 0xf0, 0x05, 0x00


	//----- nvinfo : EIATTR_KPARAM_INFO
	.align		4
.L_7311:
        /*0018*/ 	.byte	0x04, 0x17
        /*001a*/ 	.short	(.L_7313 - .L_7312)
.L_7312:
        /*001c*/ 	.word	0x00000000
        /*0020*/ 	.short	0x0005
        /*0022*/ 	.short	0x002a
        /*0024*/ 	.byte	0x00, 0xf0, 0x05, 0x00


	//----- nvinfo : EIATTR_KPARAM_INFO
	.align		4
.L_7313:
        /*0028*/ 	.byte	0x04, 0x17
        /*002a*/ 	.short	(.L_7315 - .L_7314)
.L_7314:
        /*002c*/ 	.word	0x00000000
        /*0030*/ 	.short	0x0004
        /*0032*/ 	.short	0x0029
        /*0034*/ 	.byte	0x00, 0xf0, 0x05, 0x00


	//----- nvinfo : EIATTR_KPARAM_INFO
	.align		4
.L_7315:
        /*0038*/ 	.byte	0x04, 0x17
        /*003a*/ 	.short	(.L_7317 - .L_7316)
.L_7316:
        /*003c*/ 	.word	0x00000000
        /*0040*/ 	.short	0x0003
        /*0042*/ 	.short	0x0028
        /*0044*/ 	.byte	0x00, 0xf0, 0x05, 0x00


	//----- nvinfo : EIATTR_KPARAM_INFO
	.align		4
.L_7317:
        /*0048*/ 	.byte	0x04, 0x17
        /*004a*/ 	.short	(.L_7319 - .L_7318)
.L_7318:
        /*004c*/ 	.word	0x00000000
        /*0050*/ 	.short	0x0002
        /*0052*/ 	.short	0x0018
        /*0054*/ 	.byte	0x00, 0xf0, 0x41, 0x00


	//----- nvinfo : EIATTR_KPARAM_INFO
	.align		4
.L_7319:
        /*0058*/ 	.byte	0x04, 0x17
        /*005a*/ 	.short	(.L_7321 - .L_7320)
.L_7320:
        /*005c*/ 	.word	0x00000000
        /*0060*/ 	.short	0x0001
        /*0062*/ 	.short	0x0008
        /*0064*/ 	.byte	0x00, 0xf0, 0x41, 0x00


	//----- nvinfo : EIATTR_KPARAM_INFO
	.align		4
.L_7321:
        /*0068*/ 	.byte	0x04, 0x17
        /*006a*/ 	.short	(.L_7323 - .L_7322)
.L_7322:
        /*006c*/ 	.word	0x00000000
        /*0070*/ 	.short	0x0000
        /*0072*/ 	.short	0x0000
        /*0074*/ 	.byte	0x00, 0xf0, 0x11, 0x00


	//----- nvinfo : EIATTR_SPARSE_MMA_MASK
	.align		4
.L_7323:
        /*0078*/ 	.byte	0x03, 0x50
        /*007a*/ 	.short	0x0000


	//----- nvinfo : EIATTR_MAXREG_COUNT
	.align		4
        /*007c*/ 	.byte	0x03, 0x1b
        /*007e*/ 	.short	0x00ff


	//----- nvinfo : EIATTR_MERCURY_ISA_VERSION
	.align		4
        /*0080*/ 	.byte	0x03, 0x5f
        /*0082*/ 	.short	0x0101


	//----- nvinfo : EIATTR_VRC_CTA_INIT_COUNT
	.align		4
        /*0084*/ 	.byte	0x02, 0x4a
	.zero		1
	.zero		1


	//----- nvinfo : EIATTR_EXIT_INSTR_OFFSETS
	.align		4
        /*0088*/ 	.byte	0x04, 0x1c
        /*008a*/ 	.short	(.L_7325 - .L_7324)


	//   ....[0]....
.L_7324:
        /*008c*/ 	.word	0x00000590


	//   ....[1]....
        /*0090*/ 	.word	0x000005f0


	//----- nvinfo : EIATTR_MAX_THREADS
	.align		4
.L_7325:
        /*0094*/ 	.byte	0x04, 0x05
        /*0096*/ 	.short	(.L_7327 - .L_7326)
.L_7326:
        /*0098*/ 	.word	0x00000080
        /*009c*/ 	.word	0x00000001
        /*00a0*/ 	.word	0x00000001


	//----- nvinfo : EIATTR_CRS_STACK_SIZE
	.align		4
.L_7327:
        /*00a4*/ 	.byte	0x04, 0x1e
        /*00a6*/ 	.short	(.L_7329 - .L_7328)
.L_7328:
        /*00a8*/ 	.word	0x00000000


	//----- nvinfo : EIATTR_CBANK_PARAM_SIZE
	.align		4
.L_7329:
        /*00ac*/ 	.byte	0x03, 0x19
        /*00ae*/ 	.short	0x002c


	//----- nvinfo : EIATTR_PARAM_CBANK
	.align		4
        /*00b0*/ 	.byte	0x04, 0x0a
        /*00b2*/ 	.short	(.L_7331 - .L_7330)
	.align		4
.L_7330:
        /*00b4*/ 	.word	index@(.nv.constant0._ZN2at6native27unrolled_elementwise_kernelIZZZNS0_17clamp_kernel_cudaERNS_18TensorIteratorBaseERKN3c106ScalarES7_ENKUlvE_clEvENKUlvE0_clEvEUlaE_St5arrayIPcLm2EELi4E23TrivialOffsetCalculatorILi1EjESF_NS0_6memory15LoadWithoutCastENSG_16StoreWithoutCastEEEviT_T0_T2_T3_T4_T5_)
        /*00b8*/ 	.short	0x0380
        /*00ba*/ 	.short	0x002c


	//----- nvinfo : EIATTR_SW_WAR
	.align		4
.L_7331:
        /*00bc*/ 	.byte	0x04, 0x36
        /*00be*/ 	.short	(.L_7333 - .L_7332)
.L_7332:
        /*00c0*/ 	.word	0x00000008
.L_7333:


//--------------------- .nv.info._ZN2at6native29vectorized_elementwise_kernelILi2EZZZNS0_17clamp_kernel_cudaERNS_18TensorIteratorBaseERKN3c106ScalarES7_ENKUlvE_clEvENKUlvE0_clEvEUlaE_St5arrayIPcLm2EEEEviT0_T1_ --------------------------
	.section	.nv.info._ZN2at6native29vectorized_elementwise_kernelILi2EZZZNS0_17clamp_kernel_cudaERNS_18TensorIteratorBaseERKN3c106ScalarES7_ENKUlvE_clEvENKUlvE0_clEvEUlaE_St5arrayIPcLm2EEEEviT0_T1_,"",@"SHT_CUDA_INFO"
	.sectionflags	@""
	.align	4


	//----- nvinfo : EIATTR_CUDA_API_VERSION
	.align		4
        /*0000*/ 	.byte	0x04, 0x37
        /*0002*/ 	.short	(.L_7335 - .L_7334)
.L_7334:
        /*0004*/ 	.word	0x00000082


	//----- nvinfo : EIATTR_KPARAM_INFO
	.align		4
.L_7335:
        /*0008*/ 	.byte	0x04, 0x17
        /*000a*/ 	.short	(.L_7337 - .L_7336)
.L_7336:
        /*000c*/ 	.word	0x00000000
        /*0010*/ 	.short	0x0002
        /*0012*/ 	.short	0x0018
        /*0014*/ 	.byte	0x00, 0xf0, 0x41, 0x00


	//----- nvinfo : EIATTR_KPARAM_INFO
	.align		4
.L_7337:
        /*0018*/ 	.byte	0x04, 0x17
        /*001a*/ 	.short	(.L_7339 - .L_7338)
.L_7338:
        /*001c*/ 	.word	0x00000000
        /*0020*/ 	.short	0x0001
        /*0022*/ 	.short	0x0008
        /*0024*/ 	.byte	0x00, 0xf0, 0x41, 0x00


	//----- nvinfo : EIATTR_KPARAM_INFO
	.align		4
.L_7339:
        /*0028*/ 	.byte	0x04, 0x17
        /*002a*/ 	.short	(.L_7341 - .L_7340)
.L_7340:
        /*002c*/ 	.word	0x00000000
        /*0030*/ 	.short	0x0000
        /*0032*/ 	.short	0x0000
        /*0034*/ 	.byte	0x00, 0xf0, 0x11, 0x00


	//----- nvinfo : EIATTR_SPARSE_MMA_MASK
	.align		4
.L_7341:
        /*0038*/ 	.byte	0x03, 0x50
        /*003a*/ 	.short	0x0000


	//----- nvinfo : EIATTR_MAXREG_COUNT
	.align		4
        /*003c*/ 	.byte	0x03, 0x1b
        /*003e*/ 	.short	0x00ff


	//----- nvinfo : EIATTR_MERCURY_ISA_VERSION
	.align		4
        /*0040*/ 	.byte	0x03, 0x5f
        /*0042*/ 	.short	0x0101


	//----- nvinfo : EIATTR_VRC_CTA_INIT_COUNT
	.align		4
        /*0044*/ 	.byte	0x02, 0x4a
	.zero		1
	.zero		1


	//----- nvinfo : EIATTR_EXIT_INSTR_OFFSETS
	.align		4
        /*0048*/ 	.byte	0x04, 0x1c
        /*004a*/ 	.short	(.L_7343 - .L_7342)


	//   ....[0]....
.L_7342:
        /*004c*/ 	.word	0x00000ad0


	//   ....[1]....
        /*0050*/ 	.word	0x00000b30


	//   ....[2]....
        /*0054*/ 	.word	0x00000f40


	//----- nvinfo : EIATTR_MAX_THREADS
	.align		4
.L_7343:
        /*0058*/ 	.byte	0x04, 0x05
        /*005a*/ 	.short	(.L_7345 - .L_7344)
.L_7344:
        /*005c*/ 	.word	0x00000080
        /*0060*/ 	.word	0x00000001
        /*0064*/ 	.word	0x00000001


	//----- nvinfo : EIATTR_CRS_STACK_SIZE
	.align		4
.L_7345:
        /*0068*/ 	.byte	0x04, 0x1e
        /*006a*/ 	.short	(.L_7347 - .L_7346)
.L_7346:
        /*006c*/ 	.word	0x00000000


	//----- nvinfo : EIATTR_CBANK_PARAM_SIZE
	.align		4
.L_7347:
        /*0070*/ 	.byte	0x03, 0x19
        /*0072*/ 	.short	0x0028


	//----- nvinfo : EIATTR_PARAM_CBANK
	.align		4
        /*0074*/ 	.byte	0x04, 0x0a
        /*0076*/ 	.short	(.L_7349 - .L_7348)
	.align		4
.L_7348:
        /*0078*/ 	.word	index@(.nv.constant0._ZN2at6native29vectorized_elementwise_kernelILi2EZZZNS0_17clamp_kernel_cudaERNS_18TensorIteratorBaseERKN3c106ScalarES7_ENKUlvE_clEvENKUlvE0_clEvEUlaE_St5arrayIPcLm2EEEEviT0_T1_)
        /*007c*/ 	.short	0x0380
        /*007e*/ 	.short	0x0028


	//----- nvinfo : EIATTR_SW_WAR
	.align		4
.L_7349:
        /*0080*/ 	.byte	0x04, 0x36
        /*0082*/ 	.short	(.L_7351 - .L_7350)
.L_7350:
        /*0084*/ 	.word	0x00000008
.L_7351:


//--------------------- .nv.info._ZN2at6native29vectorized_elementwise_kernelILi4EZZZNS0_17clamp_kernel_cudaERNS_18TensorIteratorBaseERKN3c106ScalarES7_ENKUlvE_clEvENKUlvE0_clEvEUlaE_St5arrayIPcLm2EEEEviT0_T1_ --------------------------
	.section	.nv.info._ZN2at6native29vectorized_elementwise_kernelILi4EZZZNS0_17clamp_kernel_cudaERNS_18TensorIteratorBaseERKN3c106ScalarES7_ENKUlvE_clEvENKUlvE0_clEvEUlaE_St5arrayIPcLm2EEEEviT0_T1_,"",@"SHT_CUDA_INFO"
	.sectionflags	@""
	.align	4


	//----- nvinfo : EIATTR_CUDA_API_VERSION
	.align		4
        /*0000*/ 	.byte	0x04, 0x37
        /*0002*/ 	.short	(.L_7353 - .L_7352)
.L_7352:
        /*0004*/ 	.word	0x00000082


	//----- nvinfo : EIATTR_KPARAM_INFO
	.align		4
.L_7353:
        /*0008*/ 	.byte	0x04, 0x17
        /*000a*/ 	.short	(.L_7355 - .L_7354)
.L_7354:
        /*000c*/ 	.word	0x00000000
        /*0010*/ 	.short	0x0002
        /*0012*/ 	.short	0x0018
        /*0014*/ 	.byte	0x00, 0xf0, 0x41, 0x00


	//----- nvinfo : EIATTR_KPARAM_INFO
	.align		4
.L_7355:
        /*0018*/ 	.byte	0x04, 0x17
        /*001a*/ 	.short	(.L_7357 - .L_7356)
.L_7356:
        /*001c*/ 	.word	0x00000000
        /*0020*/ 	.short	0x0001
        /*0022*/ 	.short	0x0008
        /*0024*/ 	.byte	0x00, 0xf0, 0x41, 0x00


	//----- nvinfo : EIATTR_KPARAM_INFO
	.align		4
.L_7357:
        /*0028*/ 	.byte	0x04, 0x17
        /*002a*/ 	.short	(.L_7359 - .L_7358)
.L_7358:
        /*002c*/ 	.word	0x00000000
        /*0030*/ 	.short	0x0000
        /*0032*/ 	.short	0x0000
        /*0034*/ 	.byte	0x00, 0xf0, 0x11, 0x00


	//----- nvinfo : EIATTR_SPARSE_MMA_MASK
	.align		4
.L_7359:
        /*0038*/ 	.byte	0x03, 0x50
        /*003a*/ 	.short	0x0000


	//----- nvinfo : EIATTR_MAXREG_COUNT
	.align		4
        /*003c*/ 	.byte	0x03, 0x1b
        /*003e*/ 	.short	0x00ff


	//----- nvinfo : EIATTR_MERCURY_ISA_VERSION
	.align		4
        /*0040*/ 	.byte	0x03, 0x5f
        /*0042*/ 	.short	0x0101


	//----- nvinfo : EIATTR_VRC_CTA_INIT_COUNT
	.align		4
        /*0044*/ 	.byte	0x02, 0x4a
	.zero		1
	.zero		1


	//----- nvinfo : EIATTR_EXIT_INSTR_OFFSETS
	.align		4
        /*0048*/ 	.byte	0x04, 0x1c
        /*004a*/ 	.short	(.L_7361 - .L_7360)


	//   ....[0]....
.L_7360:
        /*004c*/ 	.word	0x00000ad0


	//   ....[1]....
        /*0050*/ 	.word	0x00000b30


	//   ....[2]....
        /*0054*/ 	.word	0x00000fd0


	//----- nvinfo : EIATTR_MAX_THREADS
	.align		4
.L_7361:
        /*0058*/ 	.byte	0x04, 0x05
        /*005a*/ 	.short	(.L_7363 - .L_7362)
.L_7362:
        /*005c*/ 	.word	0x00000080
        /*0060*/ 	.word	0x00000001
        /*0064*/ 	.word	0x00000001


	//----- nvinfo : EIATTR_CRS_STACK_SIZE
	.align		4
.L_7363:
        /*0068*/ 	.byte	0x04, 0x1e
        /*006a*/ 	.short	(.L_7365 - .L_7364)
.L_7364:
        /*006c*/ 	.word	0x00000000


	//----- nvinfo : EIATTR_CBANK_PARAM_SIZE
	.align		4
.L_7365:
        /*0070*/ 	.byte	0x03, 0x19
        /*0072*/ 	.short	0x0028


	//----- nvinfo : EIATTR_PARAM_CBANK
	.align		4
        /*0074*/ 	.byte	0x04, 0x0a
        /*0076*/ 	.short	(.L_7367 - .L_7366)
	.align		4
.L_7366:
        /*0078*/ 	.word	index@(.nv.constant0._ZN2at6native29vectorized_elementwise_kernelILi4EZZZNS0_17clamp_kernel_cudaERNS_18TensorIteratorBaseERKN3c106ScalarES7_ENKUlvE_clEvENKUlvE0_clEvEUlaE_St5arrayIPcLm2EEEEviT0_T1_)
        /*007c*/ 	.short	0x0380
        /*007e*/ 	.short	0x0028


	//----- nvinfo : EIATTR_SW_WAR
	.align		4
.L_7367:
        /*0080*/ 	.byte	0x04, 0x36
        /*0082*/ 	.short	(.L_7369 - .L_7368)
.L_7368:
        /*0084*/ 	.word	0x00000008
.L_7369:


//--------------------- .nv.info._ZN2at6native29vectorized_elementwise_kernelILi8EZZZNS0_17clamp_kernel_cudaERNS_18TensorIteratorBaseERKN3c106ScalarES7_ENKUlvE_clEvENKUlvE0_clEvEUlaE_St5arrayIPcLm2EEEEviT0_T1_ --------------------------
	.section	.nv.info._ZN2at6native29vectorized_elementwise_kernelILi8EZZZNS0_17clamp_kernel_cudaERNS_18TensorIteratorBaseERKN3c106ScalarES7_ENKUlvE_clEvENKUlvE0_clEvEUlaE_St5arrayIPcLm2EEEEviT0_T1_,"",@"SHT_CUDA_INFO"
	.sectionflags	@""
	.align	4


	//----- nvinfo : EIATTR_CUDA_API_VERSION
	.align		4
        /*0000*/ 	.byte	0x04, 0x37
        /*0002*/ 	.short	(.L_7371 - .L_7370)
.L_7370:
        /*0004*/ 	.word	0x00000082


	//----- nvinfo : EIATTR_KPARAM_INFO
	.align		4
.L_7371:
        /*0008*/ 	.byte	0x04, 0x17
        /*000a*/ 	.short	(.L_7373 - .L_7372)
.L_7372:
        /*000c*/ 	.word	0x00000000
        /*0010*/ 	.short	0x0002
        /*0012*/ 	.short	0x0018
        /*0014*/ 	.byte	0x00, 0xf0, 0x41, 0x00


	//----- nvinfo : EIATTR_KPARAM_INFO
	.align		4
.L_7373:
        /*0018*/ 	.byte	0x04, 0x17
        /*001a*/ 	.short	(.L_7375 - .L_7374)
.L_7374:
        /*001c*/ 	.word	0x00000000
        /*0020*/ 	.short	0x0001
        /*0022*/ 	.short	0x0008
        /*0024*/ 	.byte	0x00, 0xf0, 0x41, 0x00


	//----- nvinfo : EIATTR_KPARAM_INFO
	.align		4
.L_7375:
        /*0028*/ 	.byte	0x04, 0x17
        /*002a*/ 	.short	(.L_7377 - .L_7376)
.L_7376:
        /*002c*/ 	.word	0x00000000
        /*0030*/ 	.short	0x0000
        /*0032*/ 	.short	0x0000
        /*0034*/ 	.byte	0x00, 0xf0, 0x11, 0x00


	//----- nvinfo : EIATTR_SPARSE_MMA_MASK
	.align		4
.L_7377:
        /*0038*/ 	.byte	0x03, 0x50
        /*003a*/ 	.short	0x0000


	//----- nvinfo : EIATTR_MAXREG_COUNT
	.align		4
        /*003c*/ 	.byte	0x03, 0x1b
        /*003e*/ 	.short	0x00ff


	//----- nvinfo : EIATTR_MERCURY_ISA_VERSION
	.align		4
        /*0040*/ 	.byte	0x03, 0x5f
        /*0042*/ 	.short	0x0101


	//----- nvinfo : EIATTR_VRC_CTA_INIT_COUNT
	.align		4
        /*0044*/ 	.byte	0x02, 0x4a
	.zero		1
	.zero		1


	//----- nvinfo : EIATTR_EXIT_INSTR_OFFSETS
	.align		4
        /*0048*/ 	.byte	0x04, 0x1c
        /*004a*/ 	.short	(.L_7379 - .L_7378)


	//   ....[0]....
.L_7378:
        /*004c*/ 	.word	0x00000ad0


	//   ....[1]....
        /*0050*/ 	.word	0x00000b30


	//   ....[2]....
        /*0054*/ 	.word	0x00000f60


	//----- nvinfo : EIATTR_MAX_THREADS
	.align		4
.L_7379:
        /*0058*/ 	.byte	0x04, 0x05
        /*005a*/ 	.short	(.L_7381 - .L_7380)
.L_7380:
        /*005c*/ 	.word	0x00000080
        /*0060*/ 	.word	0x00000001
        /*0064*/ 	.word	0x00000001


	//----- nvinfo : EIATTR_CRS_STACK_SIZE
	.align		4
.L_7381:
        /*0068*/ 	.byte	0x04, 0x1e
        /*006a*/ 	.short	(.L_7383 - .L_7382)
.L_7382:
        /*006c*/ 	.word	0x00000000


	//----- nvinfo : EIATTR_CBANK_PARAM_SIZE
	.align		4
.L_7383:
        /*0070*/ 	.byte	0x03, 0x19
        /*0072*/ 	.short	0x0028


	//----- nvinfo : EIATTR_PARAM_CBANK
	.align		4
        /*0074*/ 	.byte	0x04, 0x0a
        /*0076*/ 	.short	(.L_7385 - .L_7384)
	.align		4
.L_7384:
        /*0078*/ 	.word	index@(.nv.constant0._ZN2at6native29vectorized_elementwise_kernelILi8EZZZNS0_17clamp_kernel_cudaERNS_18TensorIteratorBaseERKN3c106ScalarES7_ENKUlvE_clEvENKUlvE0_clEvEUlaE_St5arrayIPcLm2EEEEviT0_T1_)
        /*007c*/ 	.short	0x0380
        /*007e*/ 	.short	0x0028


	//----- nvinfo : EIATTR_SW_WAR
	.align		4
.L_7385:
        /*0080*/ 	.byte	0x04, 0x36
        /*0082*/ 	.short	(.L_7387 - .L_7386)
.L_7386:
        /*0084*/ 	.word	0x00000008
.L_7387:


//--------------------- .nv.info._ZN2at6native18elementwise_kernelILi128ELi4EZNS0_15gpu_kernel_implIZZZNS0_17clamp_kernel_cudaERNS_18TensorIteratorBaseERKN3c106ScalarES8_ENKUlvE_clEvENKUlvE_clEvEUlhE_EEvS4_RKT_EUliE_EEviT1_ --------------------------
	.section	.nv.info._ZN2at6native18elementwise_kernelILi128ELi4EZNS0_15gpu_kernel_implIZZZNS0_17clamp_kernel_cudaERNS_18TensorIteratorBaseERKN3c106ScalarES8_ENKUlvE_clEvENKUlvE_clEvEUlhE_EEvS4_RKT_EUliE_EEviT1_,"",@"SHT_CUDA_INFO"
	.sectionflags	@""
	.align	4


	//----- nvinfo : EIATTR_CUDA_API_VERSION
	.align		4
        /*0000*/ 	.byte	0x04, 0x37
        /*0002*/ 	.short	(.L_7389 - .L_7388)
.L_7388:
        /*0004*/ 	.word	0x00000082


	//----- nvinfo : EIATTR_KPARAM_INFO
	.align		4
.L_7389:
        /*0008*/ 	.byte	0x04, 0x17
        /*000a*/ 	.short	(.L_7391 - .L_7390)
.L_7390:
        /*000c*/ 	.word	0x00000000
        /*0010*/ 	.short	0x0001
        /*0012*/ 	.short	0x0008
        /*0014*/ 	.byte	0x00, 0xf0, 0xa1, 0x08


	//----- nvinfo : EIATTR_KPARAM_INFO
	.align		4
.L_7391:
        /*0018*/ 	.byte	0x04, 0x17
        /*001a*/ 	.short	(.L_7393 - .L_7392)
.L_7392:
        /*001c*/ 	.word	0x00000000
        /*0020*/ 	.short	0x0000
        /*0022*/ 	.short	0x0000
        /*0024*/ 	.byte	0x00, 0xf0, 0x11, 0x00


	//----- nvinfo : EIATTR_SPARSE_MMA_MASK
	.align		4
.L_7393:
        /*0028*/ 	.byte	0x03, 0x50
        /*002a*/ 	.short	0x0000


	//----- nvinfo : EIATTR_MAXREG_COUNT
	.align		4
        /*002c*/ 	.byte	0x03, 0x1b
        /*002e*/ 	.short	0x0080


	//----- nvinfo : EIATTR_EXTERNS
	.align		4
        /*0030*/ 	.byte	0x04, 0x0f
        /*0032*/ 	.short	(.L_7395 - .L_7394)


	//   ....[0]....
	.align		4
.L_7394:
        /*0034*/ 	.word	index@(__assertfail)


	//----- nvinfo : EIATTR_MERCURY_ISA_VERSION
	.align		4
.L_7395:
        /*0038*/ 	.byte	0x03, 0x5f
        /*003a*/ 	.short	0x0101


	//----- nvinfo : EIATTR_VRC_CTA_INIT_COUNT
	.align		4
        /*003c*/ 	.byte	0x02, 0x4a
	.zero		1
	.zero		1


	//----- nvinfo : EIATTR_SYSCALL_OFFSETS
	.align		4
        /*0040*/ 	.byte	0x04, 0x46
        /*0042*/ 	.short	(.L_7397 - .L_7396)


	//   ....[0]....
.L_7396:
        /*0044*/ 	.word	0x00002180


	//   ....[1]....
        /*0048*/ 	.word	0x00002f10


	//   ....[2]....
        /*004c*/ 	.word	0x00005210


	//   ....[3]....
        /*0050*/ 	.word	0x00005e00


	//   ....[4]....
        /*0054*/ 	.word	0x000081d0


	//   ....[5]....
        /*0058*/ 	.word	0x00008dc0


	//   ....[6]....
        /*005c*/ 	.word	0x0000b1a0


	//   ....[7]....
        /*0060*/ 	.word	0x0000bd50


	//----- nvinfo : EIATTR_EXIT_INSTR_OFFSETS
	.align		4
.L_7397:
        /*0064*/ 	.byte	0x04, 0x1c
        /*0066*/ 	.short	(.L_7399 - .L_7398)


	//   ....[0]....
.L_7398:
        /*0068*/ 	.word	0x00009050


	//   ....[1]....
        /*006c*/ 	.word	0x0000b300


	//   ....[2]....
        /*0070*/ 	.word	0x0000b320


	//   ....[3]....
        /*0074*/ 	.word	0x0000b3c0


	//   ....[4]....
        /*0078*/ 	.word	0x0000b3f0


	//   ....[5]....
        /*007c*/ 	.word	0x0000b410


	//   ....[6]....
        /*0080*/ 	.word	0x0000b4a0


	//   ....[7]....
        /*0084*/ 	.word	0x0000b4e0


	//   ....[8]....
        /*0088*/ 	.word	0x0000b580


	//   ....[9]....
        /*008c*/ 	.word	0x0000b5d0


	//   ....[10]....
        /*0090*/ 	.word	0x0000b600


	//   ....[11]....
        /*0094*/ 	.word	0x0000b6c0


	//   ....[12]....
        /*0098*/ 	.word	0x0000b800


	//   ....[13]....
        /*009c*/ 	.word	0x0000b940


	//   ....[14]....
        /*00a0*/ 	.word	0x0000ba90


	//   ....[15]....
        /*00a4*/ 	.word	0x0000bad0


	//   ....[16]....
        /*00a8*/ 	.word	0x0000bb00


	//   ....[17]....
        /*00ac*/ 	.word	0x0000bbb0


	//   ....[18]....
        /*00b0*/ 	.word	0x0000bbf0


	//   ....[19]....
        /*00b4*/ 	.word	0x0000bd60


	//   ....[20]....
        /*00b8*/ 	.word	0x0000be40


	//   ....[21]....
        /*00bc*/ 	.word	0x0000bee0


	//   ....[22]....
        /*00c0*/ 	.word	0x0000bf10


	//   ....[23]....
        /*00c4*/ 	.word	0x0000bf60


	//   ....[24]....
        /*00c8*/ 	.word	0x0000bfa0


	//----- nvinfo : EIATTR_MAX_THREADS
	.align		4
.L_7399:
        /*00cc*/ 	.byte	0x04, 0x05
        /*00ce*/ 	.short	(.L_7401 - .L_7400)
.L_7400:
        /*00d0*/ 	.word	0x00000080
        /*00d4*/ 	.word	0x00000001
        /*00d8*/ 	.word	0x00000001


	//----- nvinfo : EIATTR_CRS_STACK_SIZE
	.align		4
.L_7401:
        /*00dc*/ 	.byte	0x04, 0x1e
        /*00de*/ 	.short	(.L_7403 - .L_7402)
.L_7402:
        /*00e0*/ 	.word	0x00000000


	//----- nvinfo : EIATTR_CBANK_PARAM_SIZE
	.align		4
.L_7403:
        /*00e4*/ 	.byte	0x03, 0x19
        /*00e6*/ 	.short	0x0230


	//----- nvinfo : EIATTR_PARAM_CBANK
	.align		4
        /*00e8*/ 	.byte	0x04, 0x0a
        /*00ea*/ 	.short	(.L_7405 - .L_7404)
	.align		4
.L_7404:
        /*00ec*/ 	.word	index@(.nv.constant0._ZN2at6native18elementwise_kernelILi128ELi4EZNS0_15gpu_kernel_implIZZZNS0_17clamp_kernel_cudaERNS_18TensorIteratorBaseERKN3c106ScalarES8_ENKUlvE_clEvENKUlvE_clEvEUlhE_EEvS4_RKT_EUliE_EEviT1_)
        /*00f0*/ 	.short	0x0380
        /*00f2*/ 	.short	0x0230


	//----- nvinfo : EIATTR_SW_WAR
	.align		4
.L_7405:
        /*00f4*/ 	.byte	0x04, 0x36
        /*00f6*/ 	.short	(.L_7407 - .L_7406)
.L_7406:
        /*00f8*/ 	.word	0x00000008
.L_7407:


//--------------------- .nv.info._ZN2at6native27unrolled_elementwise_kernelIZZZNS0_17clamp_kernel_cudaERNS_18TensorIteratorBaseERKN3c106ScalarES7_ENKUlvE_clEvENKUlvE_clEvEUlhE_St5arrayIPcLm2EELi4E23TrivialOffsetCalculatorILi1EjESF_NS0_6memory12LoadWithCastILi1EEENSG_13StoreWithCastILi1EEEEEviT_T0_T2_T3_T4_T5_ --------------------------
	.section	.nv.info._ZN2at6native27unrolled_elementwise_kernelIZZZNS0_17clamp_kernel_cudaERNS_18TensorIteratorBaseERKN3c106ScalarES7_ENKUlvE_clEvENKUlvE_clEvEUlhE_St5arrayIPcLm2EELi4E23TrivialOffsetCalculatorILi1EjESF_NS0_6memory12LoadWithCastILi1EEENSG_13StoreWithCastILi1EEEEEviT_T0_T2_T3_T4_T5_,"",@"SHT_CUDA_INFO"
	.sectionflags	@""
	.align	4


	//----- nvinfo : EIATTR_CUDA_API_VERSION
	.align		4
        /*0000*/ 	.byte	0x04, 0x37
        /*0002*/ 	.short	(.L_7409 - .L_7408)
.L_7408:
        /*0004*/ 	.word	0x00000082


	//----- nvinfo : EIATTR_KPARAM_INFO
	.align		4
.L_7409:
        /*0008*/ 	.byte	0x04, 0x17
        /*000a*/ 	.short	(.L_7411 - .L_7410)
.L_7410:
        /*000c*/ 	.word	0x00000000
        /*0010*/ 	.short	0x0006
        /*0012*/ 	.short	0x0034
        /*0014*/ 	.byte	0x00, 0xf0, 0x21, 0x00


	//----- nvinfo : EIATTR_KPARAM_INFO
	.align		4
.L_7411:
        /*0018*/ 	.byte	0x04, 0x17
        /*001a*/ 	.short	(.L_7413 - .L_7412)
.L_7412:
        /*001c*/ 	.word	0x00000000
        /*0020*/ 	.short	0x0005
        /*0022*/ 	.short	0x002c
        /*0024*/ 	.byte	0x00, 0xf0, 0x21, 0x00


	//----- nvinfo : EIATTR_KPARAM_INFO
	.align		4
.L_7413:
        /*0028*/ 	.byte	0x04, 0x17
        /*002a*/ 	.short	(.L_7415 - .L_7414)
.L_7414:
        /*002c*/ 	.word	0x00000000
        /*0030*/ 	.short	0x0004
        /*0032*/ 	.short	0x0029
        /*0034*/ 	.byte	0x00, 0xf0, 0x05, 0x00


	//----- nvinfo : EIATTR_KPARAM_INFO
	.align		4
.L_7415:
        /*0038*/ 	.byte	0x04, 0x17
        /*003a*/ 	.short	(.L_7417 - .L_7416)
.L_7416:
        /*003c*/ 	.word	0x00000000
        /*0040*/ 	.short	0x0003
        /*0042*/ 	.short	0x0028
        /*0044*/ 	.byte	0x00, 0xf0, 0x05, 0x00


	//----- nvinfo : EIATTR_KPARAM_INFO
	.align		4
.L_7417:
        /*0048*/ 	.byte	0x04, 0x17
        /*004a*/ 	.short	(.L_7419 - .L_7418)
.L_7418:
        /*004c*/ 	.word	0x00000000
        /*0050*/ 	.short	0x0002
        /*0052*/ 	.short	0x0018
        /*0054*/ 	.byte	0x00, 0xf0, 0x41, 0x00


	//----- nvinfo : EIATTR_KPARAM_INFO
	.align		4
.L_7419:
        /*0058*/ 	.byte	0x04, 0x17
        /*005a*/ 	.short	(.L_7421 - .L_7420)
.L_7420:
        /*005c*/ 	.word	0x00000000
        /*0060*/ 	.short	0x0001
        /*0062*/ 	.short	0x0008
        /*0064*/ 	.byte	0x00, 0xf0, 0x41, 0x00


	//----- nvinfo : EIATTR_KPARAM_INFO
	.align		4
.L_7421:
        /*0068*/ 	.byte	0x04, 0x17
        /*006a*/ 	.short	(.L_7423 - .L_7422)
.L_7422:
        /*006c*/ 	.word	0x00000000
        /*0070*/ 	.short	0x0000
        /*0072*/ 	.short	0x0000
        /*0074*/ 	.byte	0x00, 0xf0, 0x11, 0x00


	//----- nvinfo : EIATTR_SPARSE_MMA_MASK
	.align		4
.L_7423:
        /*0078*/ 	.byte	0x03, 0x50
        /*007a*/ 	.short	0x0000


	//----- nvinfo : EIATTR_MAXREG_COUNT
	.align		4
        /*007c*/ 	.byte	0x03, 0x1b
        /*007e*/ 	.short	0x00ff


	//----- nvinfo : EIATTR_EXTERNS
	.align		4
        /*0080*/ 	.byte	0x04, 0x0f
        /*0082*/ 	.short	(.L_7425 - .L_7424)


	//   ....[0]....
	.align		4
.L_7424:
        /*0084*/ 	.word	index@(__assertfail)


	//----- nvinfo : EIATTR_MERCURY_ISA_VERSION
	.align		4
.L_7425:
        /*0088*/ 	.byte	0x03, 0x5f
        /*008a*/ 	.short	0x0101


	//----- nvinfo : EIATTR_VRC_CTA_INIT_COUNT
	.align		4
        /*008c*/ 	.byte	0x02, 0x4a
	.zero		1
	.zero		1


	//----- nvinfo : EIATTR_SYSCALL_OFFSETS
	.align		4
        /*0090*/ 	.byte	0x04, 0x46
        /*0092*/ 	.short	(.L_7427 - .L_7426)


	//   ....[0]....
.L_7426:
        /*0094*/ 	.word	0x00000e60


	//   ....[1]....
        /*0098*/ 	.word	0x00001e40


	//   ....[2]....
        /*009c*/ 	.word	0x00002d60


	//   ....[3]....
        /*00a0*/ 	.word	0x00003ca0


	//   ....[4]....
        /*00a4*/ 	.word	0x00004ab0


	//   ....[5]....
        /*00a8*/ 	.word	0x000057f0


	//   ....[6]....
        /*00ac*/ 	.word	0x00006620


	//   ....[7]....
        /*00b0*/ 	.word	0x00007420


	//----- nvinfo : EIATTR_EXIT_INSTR_OFFSETS
	.align		4
.L_7427:
        /*00b4*/ 	.byte	0x04, 0x1c
        /*00b6*/ 	.short	(.L_7429 - .L_7428)


	//   ....[0]....
.L_7428:
        /*00b8*/ 	.word	0x000068a0


	//   ....[1]....
        /*00bc*/ 	.word	0x000069d0


	//   ....[2]....
        /*00c0*/ 	.word	0x000069f0


	//   ....[3]....
        /*00c4*/ 	.word	0x00006a90


	//   ....[4]....
        /*00c8*/ 	.word	0x00006ac0


	//   ....[5]....
        /*00cc*/ 	.word	0x00006ae0


	//   ....[6]....
        /*00d0*/ 	.word	0x00006b70


	//   ....[7]....
        /*00d4*/ 	.word	0x00006bb0


	//   ....[8]....
        /*00d8*/ 	.word	0x00006c50


	//   ....[9]....
        /*00dc*/ 	.word	0x00006ca0


	//   ....[10]....
        /*00e0*/ 	.word	0x00006cd0


	//   ....[11]....
        /*00e4*/ 	.word	0x00006d90


	//   ....[12]....
        /*00e8*/ 	.word	0x00006ed0


	//   ....[13]....
        /*00ec*/ 	.word	0x00007010


	//   ....[14]....
        /*00f0*/ 	.word	0x00007160


	//   ....[15]....
        /*00f4*/ 	.word	0x000071a0


	//   ....[16]....
        /*00f8*/ 	.word	0x000071d0


	//   ....[17]....
        /*00fc*/ 	.word	0x00007280


	//   ....[18]....
        /*0100*/ 	.word	0x000072c0


	//   ....[19]....
        /*0104*/ 	.word	0x00007430


	//   ....[20]....
        /*0108*/ 	.word	0x00007510


	//   ....[21]....
        /*010c*/ 	.word	0x000075b0


	//   ....[22]....
        /*0110*/ 	.word	0x000075e0


	//   ....[23]....
        /*0114*/ 	.word	0x00007630


	//   ....[24]....
        /*0118*/ 	.word	0x00007670


	//----- nvinfo : EIATTR_MAX_THREADS
	.align		4
.L_7429:
        /*011c*/ 	.byte	0x04, 0x05
        /*011e*/ 	.short	(.L_7431 - .L_7430)
.L_7430:
        /*0120*/ 	.word	0x00000080
        /*0124*/ 	.word	0x00000001
        /*0128*/ 	.word	0x00000001


	//----- nvinfo : EIATTR_CRS_STACK_SIZE
	.align		4
.L_7431:
        /*012c*/ 	.byte	0x04, 0x1e
        /*012e*/ 	.short	(.L_7433 - .L_7432)
.L_7432:
        /*0130*/ 	.word	0x00000000


	//----- nvinfo : EIATTR_CBANK_PARAM_SIZE
	.align		4
.L_7433:
        /*0134*/ 	.byte	0x03, 0x19
        /*0136*/ 	.short	0x003c


	//----- nvinfo : EIATTR_PARAM_CBANK
	.align		4
        /*0138*/ 	.byte	0x04, 0x0a
        /*013a*/ 	.short	(.L_7435 - .L_7434)
	.align		4
.L_7434:
        /*013c*/ 	.word	index@(.nv.constant0._ZN2at6native27unrolled_elementwise_kernelIZZZNS0_17clamp_kernel_cudaERNS_18TensorIteratorBaseERKN3c106ScalarES7_ENKUlvE_clEvENKUlvE_clEvEUlhE_St5arrayIPcLm2EELi4E23TrivialOffsetCalculatorILi1EjESF_NS0_6memory12LoadWithCastILi1EEENSG_13StoreWithCastILi1EEEEEviT_T0_T2_T3_T4_T5_)
        /*0140*/ 	.short	0x0380
        /*0142*/ 	.short	0x003c


	//----- nvinfo : EIATTR_SW_WAR
	.align		4
.L_7435:
        /*0144*/ 	.byte	0x04, 0x36
        /*0146*/ 	.short	(.L_7437 - .L_7436)
.L_7436:
        /*0148*/ 	.word	0x00000008
.L_7437:


//--------------------- .nv.info._ZN2at6native18elementwise_kernelILi128ELi4EZNS0_22gpu_kernel_impl_nocastIZZZNS0_17clamp_kernel_cudaERNS_18TensorIteratorBaseERKN3c106ScalarES8_ENKUlvE_clEvENKUlvE_clEvEUlhE_EEvS4_RKT_EUliE_EEviT1_ --------------------------
	.section	.nv.info._ZN2at6native18elementwise_kernelILi128ELi4EZNS0_22gpu_kernel_impl_nocastIZZZNS0_17clamp_kernel_cudaERNS_18TensorIteratorBaseERKN3c106ScalarES8_ENKUlvE_clEvENKUlvE_clEvEUlhE_EEvS4_RKT_EUliE_EEviT1_,"",@"SHT_CUDA_INFO"
	.sectionflags	@""
	.align	4


	//----- nvinfo : EIATTR_CUDA_API_VERSION
	.align		4
        /*0000*/ 	.byte	0x04, 0x37
        /*0002*/ 	.short	(.L_7439 - .L_7438)
.L_7438:
        /*0004*/ 	.word	0x00000082


	//----- nvinfo : EIATTR_KPARAM_INFO
	.align		4
.L_7439:
        /*0008*/ 	.byte	0x04, 0x17
        /*000a*/ 	.short	(.L_7441 - .L_7440)
.L_7440:
        /*000c*/ 	.word	0x00000000
        /*0010*/ 	.short	0x0001
        /*0012*/ 	.short	0x0008
        /*0014*/ 	.byte	0x00, 0xf0, 0x81, 0x08


	//----- nvinfo : EIATTR_KPARAM_INFO
	.align		4
.L_7441:
        /*0018*/ 	.byte	0x04, 0x17
        /*001a*/ 	.short	(.L_7443 - .L_7442)
.L_7442:
        /*001c*/ 	.word	0x00000000
        /*0020*/ 	.short	0x0000
        /*0022*/ 	.short	0x0000
        /*0024*/ 	.byte	0x00, 0xf0, 0x11, 0x00


	//----- nvinfo : EIATTR_SPARSE_MMA_MASK
	.align		4
.L_7443:
        /*0028*/ 	.byte	0x03, 0x50
        /*002a*/ 	.short	0x0000


	//----- nvinfo : EIATTR_MAXREG_COUNT
	.align		4
        /*002c*/ 	.byte	0x03, 0x1b
        /*002e*/ 	.short	0x0080


	//----- nvinfo : EIATTR_MERCURY_ISA_VERSION
	.align		4
        /*0030*/ 	.byte	0x03, 0x5f
        /*0032*/ 	.short	0x0101


	//----- nvinfo : EIATTR_VRC_CTA_INIT_COUNT
	.align		4
        /*0034*/ 	.byte	0x02, 0x4a
	.zero		1
	.zero		1


	//----- nvinfo : EIATTR_EXIT_INSTR_OFFSETS
	.align		4
        /*0038*/ 	.byte	0x04, 0x1c
        /*003a*/ 	.short	(.L_7445 - .L_7444)


	//   ....[0]....
.L_7444:
        /*003c*/ 	.word	0x000002f0


	//   ....[1]....
        /*0040*/ 	.word	0x00000360


	//   ....[2]....
        /*0044*/ 	.word	0x00003e50


	//   ....[3]....
        /*0048*/ 	.word	0x00005190


	//----- nvinfo : EIATTR_MAX_THREADS
	.align		4
.L_7445:
        /*004c*/ 	.byte	0x04, 0x05
        /*004e*/ 	.short	(.L_7447 - .L_7446)
.L_7446:
        /*0050*/ 	.word	0x00000080
        /*0054*/ 	.word	0x00000001
        /*0058*/ 	.word	0x00000001


	//----- nvinfo : EIATTR_CRS_STACK_SIZE
	.align		4
.L_7447:
        /*005c*/ 	.byte	0x04, 0x1e
        /*005e*/ 	.short	(.L_7449 - .L_7448)
.L_7448:
        /*0060*/ 	.word	0x00000000


	//----- nvinfo : EIATTR_CBANK_PARAM_SIZE
	.align		4
.L_7449:
        /*0064*/ 	.byte	0x03, 0x19
        /*0066*/ 	.short	0x0228


	//----- nvinfo : EIATTR_PARAM_CBANK
	.align		4
        /*0068*/ 	.byte	0x04, 0x0a
        /*006a*/ 	.short	(.L_7451 - .L_7450)
	.align		4
.L_7450:
        /*006c*/ 	.word	index@(.nv.constant0._ZN2at6native18elementwise_kernelILi128ELi4EZNS0_22gpu_kernel_impl_nocastIZZZNS0_17clamp_kernel_cudaERNS_18TensorIteratorBaseERKN3c106ScalarES8_ENKUlvE_clEvENKUlvE_clEvEUlhE_EEvS4_RKT_EUliE_EEviT1_)
        /*0070*/ 	.short	0x0380
        /*0072*/ 	.short	0x0228


	//----- nvinfo : EIATTR_SW_WAR
	.align		4
.L_7451:
        /*0074*/ 	.byte	0x04, 0x36
        /*0076*/ 	.short	(.L_7453 - .L_7452)
.L_7452:
        /*0078*/ 	.word	0x00000008
.L_7453:


//--------------------- .nv.info._ZN2at6native27unrolled_elementwise_kernelIZZZNS0_17clamp_kernel_cudaERNS_18TensorIteratorBaseERKN3c106ScalarES7_ENKUlvE_clEvENKUlvE_clEvEUlhE_St5arrayIPcLm2EELi4E23TrivialOffsetCalculatorILi1EjESF_NS0_6memory15LoadWithoutCastENSG_16StoreWithoutCastEEEviT_T0_T2_T3_T4_T5_ --------------------------
	.section	.nv.info._ZN2at6native27unrolled_elementwise_kernelIZZZNS0_17clamp_kernel_cudaERNS_18TensorIteratorBaseERKN3c106ScalarES7_ENKUlvE_clEvENKUlvE_clEvEUlhE_St5arrayIPcLm2EELi4E23TrivialOffsetCalculatorILi1EjESF_NS0_6memory15LoadWithoutCastENSG_16StoreWithoutCastEEEviT_T0_T2_T3_T4_T5_,"",@"SHT_CUDA_INFO"
	.sectionflags	@""
	.align	4


	//----- nvinfo : EIATTR_CUDA_API_VERSION
	.align		4
        /*0000*/ 	.byte	0x04, 0x37
        /*0002*/ 	.short	(.L_7455 - .L_7454)
.L_7454:
        /*0004*/ 	.word	0x00000082


	//----- nvinfo : EIATTR_KPARAM_INFO
	.align		4
.L_7455:
        /*0008*/ 	.byte	0x04, 0x17
        /*000a*/ 	.short	(.L_7457 - .L_7456)
.L_7456:
        /*000c*/ 	.word	0x00000000
        /*0010*/ 	.short	0x0006
        /*0012*/ 	.short	0x002b
        /*0014*/ 	.byte	0x00, 0xf0, 0x05, 0x00


	//----- nvinfo : EIATTR_KPARAM_INFO
	.align		4
.L_7457:
        /*0018*/ 	.byte	0x04, 0x17
        /*001a*/ 	.short	(.L_7459 - .L_7458)
.L_7458:
        /*001c*/ 	.word	0x00000000
        /*0020*/ 	.short	0x0005
        /*0022*/ 	.short	0x002a
        /*0024*/ 	.byte	0x00, 0xf0, 0x05, 0x00


	//----- nvinfo : EIATTR_KPARAM_INFO
	.align		4
.L_7459:
        /*0028*/ 	.byte	0x04, 0x17
        /*002a*/ 	.short	(.L_7461 - .L_7460)
.L_7460:
        /*002c*/ 	.word	0x00000000
        /*0030*/ 	.short	0x0004
        /*0032*/ 	.short	0x0029
        /*0034*/ 	.byte	0x00, 0xf0, 0x05, 0x00


	//----- nvinfo : EIATTR_KPARAM_INFO
	.align		4
.L_7461:
        /*0038*/ 	.byte	0x04, 0x17
        /*003a*/ 	.short	(.L_7463 - .L_7462)
.L_7462:
        /*003c*/ 	.word	0x00000000
        /*0040*/ 	.short	0x0003
        /*0042*/ 	.short	0x0028
        /*0044*/ 	.byte	0x00, 0xf0, 0x05, 0x00


	//----- nvinfo : EIATTR_KPARAM_INFO
	.align		4
.L_7463:
        /*0048*/ 	.byte	0x04, 0x17
        /*004a*/ 	.short	(.L_7465 - .L_7464)
.L_7464:
        /*004c*/ 	.word	0x00000000
        /*0050*/ 	.short	0x0002
        /*0052*/ 	.short	0x0018
        /*0054*/ 	.byte	0x00, 0xf0, 0x41, 0x00


	//----- nvinfo : EIATTR_KPARAM_INFO
	.align		4
.L_7465:
        /*0058*/ 	.byte	0x04, 0x17
        /*005a*/ 	.short	(.L_7467 - .L_7466)
.L_7466:
        /*005c*/ 	.word	0x00000000
        /*0060*/ 	.short	0x0001
        /*0062*/ 	.short	0x0008
        /*0064*/ 	.byte	0x00, 0xf0, 0x41, 0x00


	//----- nvinfo : EIATTR_KPARAM_INFO
	.align		4
.L_7467:
        /*0068*/ 	.byte	0x04, 0x17
        /*006a*/ 	.short	(.L_7469 - .L_7468)
.L_7468:
        /*006c*/ 	.word	0x00000000
        /*0070*/ 	.short	0x0000
        /*0072*/ 	.short	0x0000
        /*0074*/ 	.byte	0x00, 0xf0, 0x11, 0x00


	//----- nvinfo : EIATTR_SPARSE_MMA_MASK
	.align		4
.L_7469:
        /*0078*/ 	.byte	0x03, 0x50
        /*007a*/ 	.short	0x0000


	//----- nvinfo : EIATTR_MAXREG_COUNT
	.align		4
        /*007c*/ 	.byte	0x03, 0x1b
        /*007e*/ 	.short	0x00ff


	//----- nvinfo : EIATTR_MERCURY_ISA_VERSION
	.align		4
        /*0080*/ 	.byte	0x03, 0x5f
        /*0082*/ 	.short	0x0101


	//----- nvinfo : EIATTR_VRC_CTA_INIT_COUNT
	.align		4
        /*0084*/ 	.byte	0x02, 0x4a
	.zero		1
	.zero		1


	//----- nvinfo : EIATTR_EXIT_INSTR_OFFSETS
	.align		4
        /*0088*/ 	.byte	0x04, 0x1c
        /*008a*/ 	.short	(.L_7471 - .L_7470)


	//   ....[0]....
.L_7470:
        /*008c*/ 	.word	0x00000520


	//   ....[1]....
        /*0090*/ 	.word	0x00000580


	//----- nvinfo : EIATTR_MAX_THREADS
	.align		4
.L_7471:
        /*0094*/ 	.byte	0x04, 0x05
        /*0096*/ 	.short	(.L_7473 - .L_7472)
.L_7472:
        /*0098*/ 	.word	0x00000080
        /*009c*/ 	.word	0x00000001
        /*00a0*/ 	.word	0x00000001


	//----- nvinfo : EIATTR_CRS_STACK_SIZE
	.align		4
.L_7473:
        /*00a4*/ 	.byte	0x04, 0x1e
        /*00a6*/ 	.short	(.L_7475 - .L_7474)
.L_7474:
        /*00a8*/ 	.word	0x00000000


	//----- nvinfo : EIATTR_CBANK_PARAM_SIZE
	.align		4
.L_7475:
        /*00ac*/ 	.byte	0x03, 0x19
        /*00ae*/ 	.short	0x002c


	//----- nvinfo : EIATTR_PARAM_CBANK
	.align		4
        /*00b0*/ 	.byte	0x04, 0x0a
        /*00b2*/ 	.short	(.L_7477 - .L_7476)
	.align		4
.L_7476:
        /*00b4*/ 	.word	index@(.nv.constant0._ZN2at6native27unrolled_elementwise_kernelIZZZNS0_17clamp_kernel_cudaERNS_18TensorIteratorBaseERKN3c106ScalarES7_ENKUlvE_clEvENKUlvE_clEvEUlhE_St5arrayIPcLm2EELi4E23TrivialOffsetCalculatorILi1EjESF_NS0_6memory15LoadWithoutCastENSG_16StoreWithoutCastEEEviT_T0_T2_T3_T4_T5_)
        /*00b8*/ 	.short	0x0380
        /*00ba*/ 	.short	0x002c


	//----- nvinfo : EIATTR_SW_WAR
	.align		4
.L_7477:
        /*00bc*/ 	.byte	0x04, 0x36
        /*00be*/ 	.short	(.L_7479 - .L_7478)
.L_7478:
        /*00c0*/ 	.word	0x00000008
.L_7479:


//--------------------- .nv.info._ZN2at6native29vectorized_elementwise_kernelILi2EZZZNS0_17clamp_kernel_cudaERNS_18TensorIteratorBaseERKN3c106ScalarES7_ENKUlvE_clEvENKUlvE_clEvEUlhE_St5arrayIPcLm2EEEEviT0_T1_ --------------------------
	.section	.nv.info._ZN2at6native29vectorized_elementwise_kernelILi2EZZZNS0_17clamp_kernel_cudaERNS_18TensorIteratorBaseERKN3c106ScalarES7_ENKUlvE_clEvENKUlvE_clEvEUlhE_St5arrayIPcLm2EEEEviT0_T1_,"",@"SHT_CUDA_INFO"
	.sectionflags	@""
	.align	4


	//----- nvinfo : EIATTR_CUDA_API_VERSION
	.align		4
        /*0000*/ 	.byte	0x04, 0x37
        /*0002*/ 	.short	(.L_7481 - .L_7480)
.L_7480:
        /*0004*/ 	.word	0x00000082


	//----- nvinfo : EIATTR_KPARAM_INFO
	.align		4
.L_7481:
        /*0008*/ 	.byte	0x04, 0x17
        /*000a*/ 	.short	(.L_7483 - .L_7482)
.L_7482:
        /*000c*/ 	.word	0x00000000
        /*0010*/ 	.short	0x0002
        /*0012*/ 	.short	0x0018
        /*0014*/ 	.byte	0x00, 0xf0, 0x41, 0x00


	//----- nvinfo : EIATTR_KPARAM_INFO
	.align		4
.L_7483:
        /*0018*/ 	.byte	0x04, 0x17
        /*001a*/ 	.short	(.L_7485 - .L_7484)
.L_7484:
        /*001c*/ 	.word	0x00000000
        /*0020*/ 	.short	0x0001
        /*0022*/ 	.short	0x0008
        /*0024*/ 	.byte	0x00, 0xf0, 0x41, 0x00


	//----- nvinfo : EIATTR_KPARAM_INFO
	.align		4
.L_7485:
        /*0028*/ 	.byte	0x04, 0x17
        /*002a*/ 	.short	(.L_7487 - .L_7486)
.L_7486:
        /*002c*/ 	.word	0x00000000
        /*0030*/ 	.short	0x0000
        /*0032*/ 	.short	0x0000
        /*0034*/ 	.byte	0x00, 0xf0, 0x11, 0x00


	//----- nvinfo : EIATTR_SPARSE_MMA_MASK
	.align		4
.L_7487:
        /*0038*/ 	.byte	0x03, 0x50
        /*003a*/ 	.short	0x0000


	//----- nvinfo : EIATTR_MAXREG_COUNT
	.align		4
        /*003c*/ 	.byte	0x03, 0x1b
        /*003e*/ 	.short	0x00ff


	//----- nvinfo : EIATTR_MERCURY_ISA_VERSION
	.align		4
        /*0040*/ 	.byte	0x03, 0x5f
        /*0042*/ 	.short	0x0101


	//----- nvinfo : EIATTR_VRC_CTA_INIT_COUNT
	.align		4
        /*0044*/ 	.byte	0x02, 0x4a
	.zero		1
	.zero		1


	//----- nvinfo : EIATTR_EXIT_INSTR_OFFSETS
	.align		4
        /*0048*/ 	.byte	0x04, 0x1c
        /*004a*/ 	.short	(.L_7489 - .L_7488)


	//   ....[0]....
.L_7488:
        /*004c*/ 	.word	0x00000a10


	//   ....[1]....
        /*0050*/ 	.word	0x00000a70


	//   ....[2]....
        /*0054*/ 	.word	0x00000e10


	//----- nvinfo : EIATTR_MAX_THREADS
	.align		4
.L_7489:
        /*0058*/ 	.byte	0x04, 0x05
        /*005a*/ 	.short	(.L_7491 - .L_7490)
.L_7490:
        /*005c*/ 	.word	0x00000080
        /*0060*/ 	.word	0x00000001
        /*0064*/ 	.word	0x00000001


	//----- nvinfo : EIATTR_CRS_STACK_SIZE
	.align		4
.L_7491:
        /*0068*/ 	.byte	0x04, 0x1e
        /*006a*/ 	.short	(.L_7493 - .L_7492)
.L_7492:
        /*006c*/ 	.word	0x00000000


	//----- nvinfo : EIATTR_CBANK_PARAM_SIZE
	.align		4
.L_7493:
        /*0070*/ 	.byte	0x03, 0x19
        /*0072*/ 	.short	0x0028


	//----- nvinfo : EIATTR_PARAM_CBANK
	.align		4
        /*0074*/ 	.byte	0x04, 0x0a
        /*0076*/ 	.short	(.L_7495 - .L_7494)
	.align		4
.L_7494:
        /*0078*/ 	.word	index@(.nv.constant0._ZN2at6native29vectorized_elementwise_kernelILi2EZZZNS0_17clamp_kernel_cudaERNS_18TensorIteratorBaseERKN3c106ScalarES7_ENKUlvE_clEvENKUlvE_clEvEUlhE_St5arrayIPcLm2EEEEviT0_T1_)
        /*007c*/ 	.short	0x0380
        /*007e*/ 	.short	0x0028


	//----- nvinfo : EIATTR_SW_WAR
	.align		4
.L_7495:
        /*0080*/ 	.byte	0x04, 0x36
        /*0082*/ 	.short	(.L_7497 - .L_7496)
.L_7496:
        /*0084*/ 	.word	0x00000008
.L_7497:


//--------------------- .nv.info._ZN2at6native29vectorized_elementwise_kernelILi4EZZZNS0_17clamp_kernel_cudaERNS_18TensorIteratorBaseERKN3c106ScalarES7_ENKUlvE_clEvENKUlvE_clEvEUlhE_St5arrayIPcLm2EEEEviT0_T1_ --------------------------
	.section	.nv.info._ZN2at6native29vectorized_elementwise_kernelILi4EZZZNS0_17clamp_kernel_cudaERNS_18TensorIteratorBaseERKN3c106ScalarES7_ENKUlvE_clEvENKUlvE_clEvEUlhE_St5arrayIPcLm2EEEEviT0_T1_,"",@"SHT_CUDA_INFO"
	.sectionflags	@""
	.align	4


	//----- nvinfo : EIATTR_CUDA_API_VERSION
	.align		4
        /*0000*/ 	.byte	0x04, 0x37
        /*0002*/ 	.short	(.L_7499 - .L_7498)
.L_7498:
        /*0004*/ 	.word	0x00000082


	//----- nvinfo : EIATTR_KPARAM_INFO
	.align		4
.L_7499:
        /*0008*/ 	.byte	0x04, 0x17
        /*000a*/ 	.short	(.L_7501 - .L_7500)
.L_7500:
        /*000c*/ 	.word	0x00000000
        /*0010*/ 	.short	0x0002
        /*0012*/ 	.short	0x0018
        /*0014*/ 	.byte	0x00, 0xf0, 0x41, 0x00


	//----- nvinfo : EIATTR_KPARAM_INFO
	.align		4
.L_7501:
        /*0018*/ 	.byte	0x04, 0x17
        /*001a*/ 	.short	(.L_7503 - .L_7502)
.L_7502:
        /*001c*/ 	.word	0x00000000
        /*0020*/ 	.short	0x0001
        /*0022*/ 	.short	0x0008
        /*0024*/ 	.byte	0x00, 0xf0, 0x41, 0x00


	//----- nvinfo : EIATTR_KPARAM_INFO
	.align		4
.L_7503:
        /*0028*/ 	.byte	0x04, 0x17
        /*002a*/ 	.short	(.L_7505 - .L_7504)
.L_7504:
        /*002c*/ 	.word	0x00000000
        /*0030*/ 	.short	0x0000
        /*0032*/ 	.short	0x0000
        /*0034*/ 	.byte	0x00, 0xf0, 0x11, 0x00


	//----- nvinfo : EIATTR_SPARSE_MMA_MASK
	.align		4
.L_7505:
        /*0038*/ 	.byte	0x03, 0x50
        /*003a*/ 	.short	0x0000


	//----- nvinfo : EIATTR_MAXREG_COUNT
	.align		4
        /*003c*/ 	.byte	0x03, 0x1b
        /*003e*/ 	.short	0x00ff


	//----- nvinfo : EIATTR_MERCURY_ISA_VERSION
	.align		4
        /*0040*/ 	.byte	0x03, 0x5f
        /*0042*/ 	.short	0x0101


	//----- nvinfo : EIATTR_VRC_CTA_INIT_COUNT
	.align		4
        /*0044*/ 	.byte	0x02, 0x4a
	.zero		1
	.zero		1


	//----- nvinfo : EIATTR_EXIT_INSTR_OFFSETS
	.align		4
        /*0048*/ 	.byte	0x04, 0x1c
        /*004a*/ 	.short	(.L_7507 - .L_7506)


	//   ....[0]....
.L_7506:
        /*004c*/ 	.word	0x00000a10


	//   ....[1]....
        /*0050*/ 	.word	0x00000a70


	//   ....[2]....
        /*0054*/ 	.word	0x00000e70


	//----- nvinfo : EIATTR_MAX_THREADS
	.align		4
.L_7507:
        /*0058*/ 	.byte	0x04, 0x05
        /*005a*/ 	.short	(.L_7509 - .L_7508)
.L_7508:
        /*005c*/ 	.word	0x00000080
        /*0060*/ 	.word	0x00000001
        /*0064*/ 	.word	0x00000001


	//----- nvinfo : EIATTR_CRS_STACK_SIZE
	.align		4
.L_7509:
        /*0068*/ 	.byte	0x04, 0x1e
        /*006a*/ 	.short	(.L_7511 - .L_7510)
.L_7510:
        /*006c*/ 	.word	0x00000000


	//----- nvinfo : EIATTR_CBANK_PARAM_SIZE
	.align		4
.L_7511:
        /*0070*/ 	.byte	0x03, 0x19
        /*0072*/ 	.short	0x0028


	//----- nvinfo : EIATTR_PARAM_CBANK
	.align		4
        /*0074*/ 	.byte	0x04, 0x0a
        /*0076*/ 	.short	(.L_7513 - .L_7512)
	.align		4
.L_7512:
        /*0078*/ 	.word	index@(.nv.constant0._ZN2at6native29vectorized_elementwise_kernelILi4EZZZNS0_17clamp_kernel_cudaERNS_18TensorIteratorBaseERKN3c106ScalarES7_ENKUlvE_clEvENKUlvE_clEvEUlhE_St5arrayIPcLm2EEEEviT0_T1_)
        /*007c*/ 	.short	0x0380
        /*007e*/ 	.short	0x0028


	//----- nvinfo : EIATTR_SW_WAR
	.align		4
.L_7513:
        /*0080*/ 	.byte	0x04, 0x36
        /*0082*/ 	.short	(.L_7515 - .L_7514)
.L_7514:
        /*0084*/ 	.word	0x00000008
.L_7515:


//--------------------- .nv.info._ZN2at6native29vectorized_elementwise_kernelILi8EZZZNS0_17clamp_kernel_cudaERNS_18TensorIteratorBaseERKN3c106ScalarES7_ENKUlvE_clEvENKUlvE_clEvEUlhE_St5arrayIPcLm2EEEEviT0_T1_ --------------------------
	.section	.nv.info._ZN2at6native29vectorized_elementwise_kernelILi8EZZZNS0_17clamp_kernel_cudaERNS_18TensorIteratorBaseERKN3c106ScalarES7_ENKUlvE_clEvENKUlvE_clEvEUlhE_St5arrayIPcLm2EEEEviT0_T1_,"",@"SHT_CUDA_INFO"
	.sectionflags	@""
	.align	4


	//----- nvinfo : EIATTR_CUDA_API_VERSION
	.align		4
        /*0000*/ 	.byte	0x04, 0x37
        /*0002*/ 	.short	(.L_7517 - .L_7516)
.L_7516:
        /*0004*/ 	.word	0x00000082


	//----- nvinfo : EIATTR_KPARAM_INFO
	.align		4
.L_7517:
        /*0008*/ 	.byte	0x04, 0x17
        /*000a*/ 	.short	(.L_7519 - .L_7518)
.L_7518:
        /*000c*/ 	.word	0x00000000
        /*0010*/ 	.short	0x0002
        /*0012*/ 	.short	0x0018
        /*0014*/ 	.byte	0x00, 0xf0, 0x41, 0x00


	//----- nvinfo : EIATTR_KPARAM_INFO
	.align		4
.L_7519:
        /*0018*/ 	.byte	0x04, 0x17
        /*001a*/ 	.short	(.L_7521 - .L_7520)
.L_7520:
        /*001c*/ 	.word	0x00000000
        /*0020*/ 	.short	0x0001
        /*0022*/ 	.short	0x0008
        /*0024*/ 	.byte	0x00, 0xf0, 0x41, 0x00


	//----- nvinfo : EIATTR_KPARAM_INFO
	.align		4
.L_7521:
        /*0028*/ 	.byte	0x04, 0x17
        /*002a*/ 	.short	(.L_7523 - .L_7522)
.L_7522:
        /*002c*/ 	.word	0x00000000
        /*0030*/ 	.short	0x0000
        /*0032*/ 	.short	0x0000
        /*0034*/ 	.byte	0x00, 0xf0, 0x11, 0x00


	//----- nvinfo : EIATTR_SPARSE_MMA_MASK
	.align		4
.L_7523:
        /*0038*/ 	.byte	0x03, 0x50
        /*003a*/ 	.short	0x0000


	//----- nvinfo : EIATTR_MAXREG_COUNT
	.align		4
        /*003c*/ 	.byte	0x03, 0x1b
        /*003e*/ 	.short	0x00ff


	//----- nvinfo : EIATTR_MERCURY_ISA_VERSION
	.align		4
        /*0040*/ 	.byte	0x03, 0x5f
        /*0042*/ 	.short	0x0101


	//----- nvinfo : EIATTR_VRC_CTA_INIT_COUNT
	.align		4
        /*0044*/ 	.byte	0x02, 0x4a
	.zero		1
	.zero		1


	//----- nvinfo : EIATTR_EXIT_INSTR_OFFSETS
	.align		4
        /*0048*/ 	.byte	0x04, 0x1c
        /*004a*/ 	.short	(.L_7525 - .L_7524)


	//   ....[0]....
.L_7524:
        /*004c*/ 	.word	0x00000a10


	//   ....[1]....
        /*0050*/ 	.word	0x00000a70


	//   ....[2]....
        /*0054*/ 	.word	0x00000e30


	//----- nvinfo : EIATTR_MAX_THREADS
	.align		4
.L_7525:
        /*0058*/ 	.byte	0x04, 0x05
        /*005a*/ 	.short	(.L_7527 - .L_7526)
.L_7526:
        /*005c*/ 	.word	0x00000080
        /*0060*/ 	.word	0x00000001
        /*0064*/ 	.word	0x00000001


	//----- nvinfo : EIATTR_CRS_STACK_SIZE
	.align		4
.L_7527:
        /*0068*/ 	.byte	0x04, 0x1e
        /*006a*/ 	.short	(.L_7529 - .L_7528)
.L_7528:
        /*006c*/ 	.word	0x00000000


	//----- nvinfo : EIATTR_CBANK_PARAM_SIZE
	.align		4
.L_7529:
        /*0070*/ 	.byte	0x03, 0x19
        /*0072*/ 	.short	0x0028


	//----- nvinfo : EIATTR_PARAM_CBANK
	.align		4
        /*0074*/ 	.byte	0x04, 0x0a
        /*0076*/ 	.short	(.L_7531 - .L_7530)
	.align		4
.L_7530:
        /*0078*/ 	.word	index@(.nv.constant0._ZN2at6native29vectorized_elementwise_kernelILi8EZZZNS0_17clamp_kernel_cudaERNS_18TensorIteratorBaseERKN3c106ScalarES7_ENKUlvE_clEvENKUlvE_clEvEUlhE_St5arrayIPcLm2EEEEviT0_T1_)
        /*007c*/ 	.short	0x0380
        /*007e*/ 	.short	0x0028


	//----- nvinfo : EIATTR_SW_WAR
	.align		4
.L_7531:
        /*0080*/ 	.byte	0x04, 0x36
        /*0082*/ 	.short	(.L_7533 - .L_7532)
.L_7532:
        /*0084*/ 	.word	0x00000008
.L_7533:


//--------------------- .nv.info._ZN2at6native18elementwise_kernelILi128ELi4EZNS0_15gpu_kernel_implIZZZNS0_16sqrt_kernel_cudaERNS_18TensorIteratorBaseEENKUlvE0_clEvENKUlvE2_clEvEUlN3c108BFloat16EE_EEvS4_RKT_EUliE_EEviT1_ --------------------------
	.section	.nv.info._ZN2at6native18elementwise_kernelILi128ELi4EZNS0_15gpu_kernel_implIZZZNS0_16sqrt_kernel_cudaERNS_18TensorIteratorBaseEENKUlvE0_clEvENKUlvE2_clEvEUlN3c108BFloat16EE_EEvS4_RKT_EUliE_EEviT1_,"",@"SHT_CUDA_INFO"
	.sectionflags	@""
	.align	4


	//----- nvinfo : EIATTR_CUDA_API_VERSION
	.align		4
        /*0000*/ 	.byte	0x04, 0x37
        /*0002*/ 	.short	(.L_7535 - .L_7534)
.L_7534:
        /*0004*/ 	.word	0x00000082


	//----- nvinfo : EIATTR_KPARAM_INFO
	.align		4
.L_7535:
        /*0008*/ 	.byte	0x04, 0x17
        /*000a*/ 	.short	(.L_7537 - .L_7536)
.L_7536:
        /*000c*/ 	.word	0x00000000
        /*0010*/ 	.short	0x0001
        /*0012*/ 	.short	0x0008
        /*0014*/ 	.byte	0x00, 0xf0, 0x61, 0x08


	//----- nvinfo : EIATTR_KPARAM_INFO
	.align		4
.L_7537:
        /*0018*/ 	.byte	0x04, 0x17
        /*001a*/ 	.short	(.L_7539 - .L_7538)
.L_7538:
        /*001c*/ 	.word	0x00000000
        /*0020*/ 	.short	0x0000
        /*0022*/ 	.short	0x0000
        /*0024*/ 	.byte	0x00, 0xf0, 0x11, 0x00


	//----- nvinfo : EIATTR_SPARSE_MMA_MASK
	.align		4
.L_7539:
        /*0028*/ 	.byte	0x03, 0x50
        /*002a*/ 	.short	0x0000


	//----- nvinfo : EIATTR_MAXREG_COUNT
	.align		4
        /*002c*/ 	.byte	0x03, 0x1b
        /*002e*/ 	.short	0x0080


	//----- nvinfo : EIATTR_EXTERNS
	.align		4
        /*0030*/ 	.byte	0x04, 0x0f
        /*0032*/ 	.short	(.L_7541 - .L_7540)


	//   ....[0]....
	.align		4
.L_7540:
        /*0034*/ 	.word	index@(__assertfail)


	//----- nvinfo : EIATTR_MERCURY_ISA_VERSION
	.align		4
.L_7541:
        /*0038*/ 	.byte	0x03, 0x5f
        /*003a*/ 	.short	0x0101


	//----- nvinfo : EIATTR_VRC_CTA_INIT_COUNT
	.align		4
        /*003c*/ 	.byte	0x02, 0x4a
	.zero		1
	.zero		1


	//----- nvinfo : EIATTR_SYSCALL_OFFSETS
	.align		4
        /*0040*/ 	.byte	0x04, 0x46
        /*0042*/ 	.short	(.L_7543 - .L_7542)


	//   ....[0]....
.L_7542:
        /*0044*/ 	.word	0x00002210


	//   ....[1]....
        /*0048*/ 	.word	0x00003120


	//   ....[2]....
        /*004c*/ 	.word	0x000054d0


	//   ....[3]....
        /*0050*/ 	.word	0x00006230


	//   ....[4]....
        /*0054*/ 	.word	0x000086d0


	//   ....[5]....
        /*0058*/ 	.word	0x00009430


	//   ....[6]....
        /*005c*/ 	.word	0x0000b8e0


	//   ....[7]....
        /*0060*/ 	.word	0x0000c610


	//----- nvinfo : EIATTR_EXIT_INSTR_OFFSETS
	.align		4
.L_7543:
        /*0064*/ 	.byte	0x04, 0x1c
        /*0066*/ 	.short	(.L_7545 - .L_7544)


	//   ....[0]....
.L_7544:
        /*0068*/ 	.word	0x000096f0


	//   ....[1]....
        /*006c*/ 	.word	0x0000ba90


	//   ....[2]....
        /*0070*/ 	.word	0x0000bad0


	//   ....[3]....
        /*0074*/ 	.word	0x0000bb70


	//   ....[4]....
        /*0078*/ 	.word	0x0000bbb0


	//   ....[5]....
        /*007c*/ 	.word	0x0000bbf0


	//   ....[6]....
        /*0080*/ 	.word	0x0000bc80


	//   ....[7]....
        /*0084*/ 	.word	0x0000bcc0


	//   ....[8]....
        /*0088*/ 	.word	0x0000bd60


	//   ....[9]....
        /*008c*/ 	.word	0x0000bdb0


	//   ....[10]....
        /*0090*/ 	.word	0x0000be00


	//   ....[11]....
        /*0094*/ 	.word	0x0000bee0


	//   ....[12]....
        /*0098*/ 	.word	0x0000c050


	//   ....[13]....
        /*009c*/ 	.word	0x0000c1c0


	//   ....[14]....
        /*00a0*/ 	.word	0x0000c320


	//   ....[15]....
        /*00a4*/ 	.word	0x0000c360


	//   ....[16]....
        /*00a8*/ 	.word	0x0000c3a0


	//   ....[17]....
        /*00ac*/ 	.word	0x0000c450


	//   ....[18]....
        /*00b0*/ 	.word	0x0000c4b0


	//   ....[19]....
        /*00b4*/ 	.word	0x0000c620


	//   ....[20]....
        /*00b8*/ 	.word	0x0000c730


	//   ....[21]....
        /*00bc*/ 	.word	0x0000c870


	//   ....[22]....
        /*00c0*/ 	.word	0x0000c890


	//----- nvinfo : EIATTR_MAX_THREADS
	.align		4
.L_7545:
        /*00c4*/ 	.byte	0x04, 0x05
        /*00c6*/ 	.short	(.L_7547 - .L_7546)
.L_7546:
        /*00c8*/ 	.word	0x00000080
        /*00cc*/ 	.word	0x00000001
        /*00d0*/ 	.word	0x00000001


	//----- nvinfo : EIATTR_CRS_STACK_SIZE
	.align		4
.L_7547:
        /*00d4*/ 	.byte	0x04, 0x1e
        /*00d6*/ 	.short	(.L_7549 - .L_7548)
.L_7548:
        /*00d8*/ 	.word	0x00000000


	//----- nvinfo : EIATTR_CBANK_PARAM_SIZE
	.align		4
.L_7549:
        /*00dc*/ 	.byte	0x03, 0x19
        /*00de*/ 	.short	0x0220


	//----- nvinfo : EIATTR_PARAM_CBANK
	.align		4
        /*00e0*/ 	.byte	0x04, 0x0a
        /*00e2*/ 	.short	(.L_7551 - .L_7550)
	.align		4
.L_7550:
        /*00e4*/ 	.word	index@(.nv.constant0._ZN2at6native18elementwise_kernelILi128ELi4EZNS0_15gpu_kernel_implIZZZNS0_16sqrt_kernel_cudaERNS_18TensorIteratorBaseEENKUlvE0_clEvENKUlvE2_clEvEUlN3c108BFloat16EE_EEvS4_RKT_EUliE_EEviT1_)
        /*00e8*/ 	.short	0x0380
        /*00ea*/ 	.short	0x0220


	//----- nvinfo : EIATTR_SW_WAR
	.align		4
.L_7551:
        /*00ec*/ 	.byte	0x04, 0x36
        /*00ee*/ 	.short	(.L_7553 - .L_7552)
.L_7552:
        /*00f0*/ 	.word	0x00000008
.L_7553:


//--------------------- .nv.info._ZN2at6native27unrolled_elementwise_kernelIZZZNS0_16sqrt_kernel_cudaERNS_18TensorIteratorBaseEENKUlvE0_clEvENKUlvE2_clEvEUlN3c108BFloat16EE_St5arrayIPcLm2EELi4E23TrivialOffsetCalculatorILi1EjESD_NS0_6memory12LoadWithCastILi1EEENSE_13StoreWithCastILi1EEEEEviT_T0_T2_T3_T4_T5_ --------------------------
	.section	.nv.info._ZN2at6native27unrolled_elementwise_kernelIZZZNS0_16sqrt_kernel_cudaERNS_18TensorIteratorBaseEENKUlvE0_clEvENKUlvE2_clEvEUlN3c108BFloat16EE_St5arrayIPcLm2EELi4E23TrivialOffsetCalculatorILi1EjESD_NS0_6memory12LoadWithCastILi1EEENSE_13StoreWithCastILi1EEEEEviT_T0_T2_T3_T4_T5_,"",@"SHT_CUDA_INFO"
	.sectionflags	@""
	.align	4


	//----- nvinfo : EIATTR_CUDA_API_VERSION
	.align		4
        /*0000*/ 	.byte	0x04, 0x37
        /*0002*/ 	.short	(.L_7555 - .L_7554)
.L_7554:
        /*0004*/ 	.word	0x00000082


	//----- nvinfo : EIATTR_KPARAM_INFO
	.align		4
.L_7555:
        /*0008*/ 	.byte	0x04, 0x17
        /*000a*/ 	.short	(.L_7557 - .L_7556)
.L_7556:
        /*000c*/ 	.word	0x00000000
        /*0010*/ 	.short	0x0006
        /*0012*/ 	.short	0x0024
        /*0014*/ 	.byte	0x00, 0xf0, 0x21, 0x00


	//----- nvinfo : EIATTR_KPARAM_INFO
	.align		4
.L_7557:
        /*0018*/ 	.byte	0x04, 0x17
        /*001a*/ 	.short	(.L_7559 - .L_7558)
.L_7558:
        /*001c*/ 	.word	0x00000000
        /*0020*/ 	.short	0x0005
        /*0022*/ 	.short	0x001c
        /*0024*/ 	.byte	0x00, 0xf0, 0x21, 0x00


	//----- nvinfo : EIATTR_KPARAM_INFO
	.align		4
.L_7559:
        /*0028*/ 	.byte	0x04, 0x17
        /*002a*/ 	.short	(.L_7561 - .L_7560)
.L_7560:
        /*002c*/ 	.word	0x00000000
        /*0030*/ 	.short	0x0004
        /*0032*/ 	.short	0x0019
        /*0034*/ 	.byte	0x00, 0xf0, 0x05, 0x00


	//----- nvinfo : EIATTR_KPARAM_INFO
	.align		4
.L_7561:
        /*0038*/ 	.byte	0x04, 0x17
        /*003a*/ 	.short	(.L_7563 - .L_7562)
.L_7562:
        /*003c*/ 	.word	0x00000000
        /*0040*/ 	.short	0x0003
        /*0042*/ 	.short	0x0018
        /*0044*/ 	.byte	0x00, 0xf0, 0x05, 0x00


	//----- nvinfo : EIATTR_KPARAM_INFO
	.align		4
.L_7563:
        /*0048*/ 	.byte	0x04, 0x17
        /*004a*/ 	.short	(.L_7565 - .L_7564)
.L_7564:
        /*004c*/ 	.word	0x00000000
        /*0050*/ 	.short	0x0002
        /*0052*/ 	.short	0x0008
        /*0054*/ 	.byte	0x00, 0xf0, 0x41, 0x00


	//----- nvinfo : EIATTR_KPARAM_INFO
	.align		4
.L_7565:
        /*0058*/ 	.byte	0x04, 0x17
        /*005a*/ 	.short	(.L_7567 - .L_7566)
.L_7566:
        /*005c*/ 	.word	0x00000000
        /*0060*/ 	.short	0x0001
        /*0062*/ 	.short	0x0004
        /*0064*/ 	.byte	0x00, 0xf0, 0x05, 0x00


	//----- nvinfo : EIATTR_KPARAM_INFO
	.align		4
.L_7567:
        /*0068*/ 	.byte	0x04, 0x17
        /*006a*/ 	.short	(.L_7569 - .L_7568)
.L_7568:
        /*006c*/ 	.word	0x00000000
        /*0070*/ 	.short	0x0000
        /*0072*/ 	.short	0x0000
        /*0074*/ 	.byte	0x00, 0xf0, 0x11, 0x00


	//----- nvinfo : EIATTR_SPARSE_MMA_MASK
	.align		4
.L_7569:
        /*0078*/ 	.byte	0x03, 0x50
        /*007a*/ 	.short	0x0000


	//----- nvinfo : EIATTR_MAXREG_COUNT
	.align		4
        /*007c*/ 	.byte	0x03, 0x1b
        /*007e*/ 	.short	0x00ff


	//----- nvinfo : EIATTR_EXTERNS
	.align		4
        /*0080*/ 	.byte	0x04, 0x0f
        /*0082*/ 	.short	(.L_7571 - .L_7570)


	//   ....[0]....
	.align		4
.L_7570:
        /*0084*/ 	.word	index@(__assertfail)


	//----- nvinfo : EIATTR_MERCURY_ISA_VERSION
	.align		4
.L_7571:
        /*0088*/ 	.byte	0x03, 0x5f
        /*008a*/ 	.short	0x0101


	//----- nvinfo : EIATTR_VRC_CTA_INIT_COUNT
	.align		4
        /*008c*/ 	.byte	0x02, 0x4a
	.zero		1
	.zero		1


	//----- nvinfo : EIATTR_SYSCALL_OFFSETS
	.align		4
        /*0090*/ 	.byte	0x04, 0x46
        /*0092*/ 	.short	(.L_7573 - .L_7572)


	//   ....[0]....
.L_7572:
        /*0094*/ 	.word	0x00001000


	//   ....[1]....
        /*0098*/ 	.word	0x000021e0


	//   ....[2]....
        /*009c*/ 	.word	0x00003300


	//   ....[3]....
        /*00a0*/ 	.word	0x00004330


	//   ....[4]....
        /*00a4*/ 	.word	0x00005430


	//   ....[5]....
        /*00a8*/ 	.word	0x00006310


	//   ....[6]....
        /*00ac*/ 	.word	0x00007290


	//   ....[7]....
        /*00b0*/ 	.word	0x00008210


	//----- nvinfo : EIATTR_EXIT_INSTR_OFFSETS
	.align		4
.L_7573:
        /*00b4*/ 	.byte	0x04, 0x1c
        /*00b6*/ 	.short	(.L_7575 - .L_7574)


	//   ....[0]....
.L_7574:
        /*00b8*/ 	.word	0x00007540


	//   ....[1]....
        /*00bc*/ 	.word	0x00007690


	//   ....[2]....
        /*00c0*/ 	.word	0x000076d0


	//   ....[3]....
        /*00c4*/ 	.word	0x00007770


	//   ....[4]....
        /*00c8*/ 	.word	0x000077b0


	//   ....[5]....
        /*00cc*/ 	.word	0x000077f0


	//   ....[6]....
        /*00d0*/ 	.word	0x00007880


	//   ....[7]....
        /*00d4*/ 	.word	0x000078c0


	//   ....[8]....
        /*00d8*/ 	.word	0x00007960


	//   ....[9]....
        /*00dc*/ 	.word	0x000079b0


	//   ....[10]....
        /*00e0*/ 	.word	0x00007a00


	//   ....[11]....
        /*00e4*/ 	.word	0x00007ae0


	//   ....[12]....
        /*00e8*/ 	.word	0x00007c50


	//   ....[13]....
        /*00ec*/ 	.word	0x00007dc0


	//   ....[14]....
        /*00f0*/ 	.word	0x00007f20


	//   ....[15]....
        /*00f4*/ 	.word	0x00007f60


	//   ....[16]....
        /*00f8*/ 	.word	0x00007fa0


	//   ....[17]....
        /*00fc*/ 	.word	0x00008050


	//   ....[18]....
        /*0100*/ 	.word	0x000080b0


	//   ....[19]....
        /*0104*/ 	.word	0x00008220


	//   ....[20]....
        /*0108*/ 	.word	0x00008330


	//   ....[21]....
        /*010c*/ 	.word	0x00008470


	//   ....[22]....
        /*0110*/ 	.word	0x00008490


	//----- nvinfo : EIATTR_MAX_THREADS
	.align		4
.L_7575:
        /*0114*/ 	.byte	0x04, 0x05
        /*0116*/ 	.short	(.L_7577 - .L_7576)
.L_7576:
        /*0118*/ 	.word	0x00000080
        /*011c*/ 	.word	0x00000001
        /*0120*/ 	.word	0x00000001


	//----- nvinfo : EIATTR_CRS_STACK_SIZE
	.align		4
.L_7577:
        /*0124*/ 	.byte	0x04, 0x1e
        /*0126*/ 	.short	(.L_7579 - .L_7578)
.L_7578:
        /*0128*/ 	.word	0x00000000


	//----- nvinfo : EIATTR_CBANK_PARAM_SIZE
	.align		4
.L_7579:
        /*012c*/ 	.byte	0x03, 0x19
        /*012e*/ 	.short	0x002c


	//----- nvinfo : EIATTR_PARAM_CBANK
	.align		4
        /*0130*/ 	.byte	0x04, 0x0a
        /*0132*/ 	.short	(.L_7581 - .L_7580)
	.align		4
.L_7580:
        /*0134*/ 	.word	index@(.nv.constant0._ZN2at6native27unrolled_elementwise_kernelIZZZNS0_16sqrt_kernel_cudaERNS_18TensorIteratorBaseEENKUlvE0_clEvENKUlvE2_clEvEUlN3c108BFloat16EE_St5arrayIPcLm2EELi4E23TrivialOffsetCalculatorILi1EjESD_NS0_6memory12LoadWithCastILi1EEENSE_13StoreWithCastILi1EEEEEviT_T0_T2_T3_T4_T5_)
        /*0138*/ 	.short	0x0380
        /*013a*/ 	.short	0x002c


	//----- nvinfo : EIATTR_SW_WAR
	.align		4
.L_7581:
        /*013c*/ 	.byte	0x04, 0x36
        /*013e*/ 	.short	(.L_7583 - .L_7582)
.L_7582:
        /*0140*/ 	.word	0x00000008
.L_7583:


//--------------------- .nv.info._ZN2at6native18elementwise_kernelILi128ELi4EZNS0_22gpu_kernel_impl_nocastIZZZNS0_16sqrt_kernel_cudaERNS_18TensorIteratorBaseEENKUlvE0_clEvENKUlvE2_clEvEUlN3c108BFloat16EE_EEvS4_RKT_EUliE_EEviT1_ --------------------------
	.section	.nv.info._ZN2at6native18elementwise_kernelILi128ELi4EZNS0_22gpu_kernel_impl_nocastIZZZNS0_16sqrt_kernel_cudaERNS_18TensorIteratorBaseEENKUlvE0_clEvENKUlvE2_clEvEUlN3c108BFloat16EE_EEvS4_RKT_EUliE_EEviT1_,"",@"SHT_CUDA_INFO"
	.sectionflags	@""
	.align	4


	//----- nvinfo : EIATTR_CUDA_API_VERSION
	.align		4
        /*0000*/ 	.byte	0x04, 0x37
        /*0002*/ 	.short	(.L_7585 - .L_7584)
.L_7584:
        /*0004*/ 	.word	0x00000082


	//----- nvinfo : EIATTR_KPARAM_INFO
	.align		4
.L_7585:
        /*0008*/ 	.byte	0x04, 0x17
        /*000a*/ 	.short	(.L_7587 - .L_7586)
.L_7586:
        /*000c*/ 	.word	0x00000000
        /*0010*/ 	.short	0x0001
        /*0012*/ 	.short	0x0008
        /*0014*/ 	.byte	0x00, 0xf0, 0x61, 0x08


	//----- nvinfo : EIATTR_KPARAM_INFO
	.align		4
.L_7587:
        /*0018*/ 	.byte	0x04, 0x17
        /*001a*/ 	.short	(.L_7589 - .L_7588)
.L_7588:
        /*001c*/ 	.word	0x00000000
        /*0020*/ 	.short	0x0000
        /*0022*/ 	.short	0x0000
        /*0024*/ 	.byte	0x00, 0xf0, 0x11, 0x00


	//----- nvinfo : EIATTR_SPARSE_MMA_MASK
	.align		4
.L_7589:
        /*0028*/ 	.byte	0x03, 0x50
        /*002a*/ 	.short	0x0000


	//----- nvinfo : EIATTR_MAXREG_COUNT
	.align		4
        /*002c*/ 	.byte	0x03, 0x1b
        /*002e*/ 	.short	0x0080


	//----- nvinfo : EIATTR_MERCURY_ISA_VERSION
	.align		4
        /*0030*/ 	.byte	0x03, 0x5f
        /*0032*/ 	.short	0x0101


	//----- nvinfo : EIATTR_VRC_CTA_INIT_COUNT
	.align		4
        /*0034*/ 	.byte	0x02, 0x4a
	.zero		1
	.zero		1


	//----- nvinfo : EIATTR_EXIT_INSTR_OFFSETS
	.align		4
        /*0038*/ 	.byte	0x04, 0x1c
        /*003a*/ 	.short	(.L_7591 - .L_7590)


	//   ....[0]....
.L_7590:
        /*003c*/ 	.word	0x00000300


	//   ....[1]....
        /*0040*/ 	.word	0x00000380


	//   ....[2]....
        /*0044*/ 	.word	0x00003ea0


	//   ....[3]....
        /*0048*/ 	.word	0x000051f0


	//----- nvinfo : EIATTR_MAX_THREADS
	.align		4
.L_7591:
        /*004c*/ 	.byte	0x04, 0x05
        /*004e*/ 	.short	(.L_7593 - .L_7592)
.L_7592:
        /*0050*/ 	.word	0x00000080
        /*0054*/ 	.word	0x00000001
        /*0058*/ 	.word	0x00000001


	//----- nvinfo : EIATTR_CRS_STACK_SIZE
	.align		4
.L_7593:
        /*005c*/ 	.byte	0x04, 0x1e
        /*005e*/ 	.short	(.L_7595 - .L_7594)
.L_7594:
        /*0060*/ 	.word	0x00000000


	//----- nvinfo : EIATTR_CBANK_PARAM_SIZE
	.align		4
.L_7595:
        /*0064*/ 	.byte	0x03, 0x19
        /*0066*/ 	.short	0x0220


	//----- nvinfo : EIATTR_PARAM_CBANK
	.align		4
        /*0068*/ 	.byte	0x04, 0x0a
        /*006a*/ 	.short	(.L_7597 - .L_7596)
	.align		4
.L_7596:
        /*006c*/ 	.word	index@(.nv.constant0._ZN2at6native18elementwise_kernelILi128ELi4EZNS0_22gpu_kernel_impl_nocastIZZZNS0_16sqrt_kernel_cudaERNS_18TensorIteratorBaseEENKUlvE0_clEvENKUlvE2_clEvEUlN3c108BFloat16EE_EEvS4_RKT_EUliE_EEviT1_)
        /*0070*/ 	.short	0x0380
        /*0072*/ 	.short	0x0220


	//----- nvinfo : EIATTR_SW_WAR
	.align		4
.L_7597:
        /*0074*/ 	.byte	0x04, 0x36
        /*0076*/ 	.short	(.L_7599 - .L_7598)
.L_7598:
        /*0078*/ 	.word	0x00000008
.L_7599:


//--------------------- .nv.info._ZN2at6native27unrolled_elementwise_kernelIZZZNS0_16sqrt_kernel_cudaERNS_18TensorIteratorBaseEENKUlvE0_clEvENKUlvE2_clEvEUlN3c108BFloat16EE_St5arrayIPcLm2EELi4E23TrivialOffsetCalculatorILi1EjESD_NS0_6memory15LoadWithoutCastENSE_16StoreWithoutCastEEEviT_T0_T2_T3_T4_T5_ --------------------------
	.section	.nv.info._ZN2at6native27unrolled_elementwise_kernelIZZZNS0_16sqrt_kernel_cudaERNS_18TensorIteratorBaseEENKUlvE0_clEvENKUlvE2_clEvEUlN3c108BFloat16EE_St5arrayIPcLm2EELi4E23TrivialOffsetCalculatorILi1EjESD_NS0_6memory15LoadWithoutCastENSE_16StoreWithoutCastEEEviT_T0_T2_T3_T4_T5_,"",@"SHT_CUDA_INFO"
	.sectionflags	@""
	.align	4


	//----- nvinfo : EIATTR_CUDA_API_VERSION
	.align		4
        /*0000*/ 	.byte	0x04, 0x37
        /*0002*/ 	.short	(.L_7601 - .L_7600)
.L_7600:
        /*0004*/ 	.word	0x00000082


	//----- nvinfo : EIATTR_KPARAM_INFO
	.align		4
.L_7601:
        /*0008*/ 	.byte	0x04, 0x17
        /*000a*/ 	.short	(.L_7603 - .L_7602)
.L_7602:
        /*000c*/ 	.word	0x00000000
        /*0010*/ 	.short	0x0006
        /*0012*/ 	.short	0x001b
        /*0014*/ 	.byte	0x00, 0xf0, 0x05, 0x00


	//----- nvinfo : EIATTR_KPARAM_INFO
	.align		4
.L_7603:
        /*0018*/ 	.byte	0x04, 0x17
        /*001a*/ 	.short	(.L_7605 - .L_7604)
.L_7604:
        /*001c*/ 	.word	0x00000000
        /*0020*/ 	.short	0x0005
        /*0022*/ 	.short	0x001a
        /*0024*/ 	.byte	0x00, 0xf0, 0x05, 0x00


	//----- nvinfo : EIATTR_KPARAM_INFO
	.align		4
.L_7605:
        /*0028*/ 	.byte	0x04, 0x17
        /*002a*/ 	.short	(.L_7607 - .L_7606)
.L_7606:
        /*002c*/ 	.word	0x00000000
        /*0030*/ 	.short	0x0004
        /*0032*/ 	.short	0x0019
        /*0034*/ 	.byte	0x00, 0xf0, 0x05, 0x00


	//----- nvinfo : EIATTR_KPARAM_INFO
	.align		4
.L_7607:
        /*0038*/ 	.byte	0x04, 0x17
        /*003a*/ 	.short	(.L_7609 - .L_7608)
.L_7608:
        /*003c*/ 	.word	0x00000000
        /*0040*/ 	.short	0x0003
        /*0042*/ 	.short	0x0018
        /*0044*/ 	.byte	0x00, 0xf0, 0x05, 0x00


	//----- nvinfo : EIATTR_KPARAM_INFO
	.align		4
.L_7609:
        /*0048*/ 	.byte	0x04, 0x17
        /*004a*/ 	.short	(.L_7611 - .L_7610)
.L_7610:
        /*004c*/ 	.word	0x00000000
        /*0050*/ 	.short	0x0002
        /*0052*/ 	.short	0x0008
        /*0054*/ 	.byte	0x00, 0xf0, 0x41, 0x00


	//----- nvinfo : EIATTR_KPARAM_INFO
	.align		4
.L_7611:
        /*0058*/ 	.byte	0x04, 0x17
        /*005a*/ 	.short	(.L_7613 - .L_7612)
.L_7612:
        /*005c*/ 	.word	0x00000000
        /*0060*/ 	.short	0x0001
        /*0062*/ 	.short	0x0004
        /*0064*/ 	.byte	0x00, 0xf0, 0x05, 0x00


	//----- nvinfo : EIATTR_KPARAM_INFO
	.align		4
.L_7613:
        /*0068*/ 	.byte	0x04, 0x17
        /*006a*/ 	.short	(.L_7615 - .L_7614)
.L_7614:
        /*006c*/ 	.word	0x00000000
        /*0070*/ 	.short	0x0000
        /*0072*/ 	.short	0x0000
        /*0074*/ 	.byte	0x00, 0xf0, 0x11, 0x00


	//----- nvinfo : EIATTR_SPARSE_MMA_MASK
	.align		4
.L_7615:
        /*0078*/ 	.byte	0x03, 0x50
        /*007a*/ 	.short	0x0000


	//----- nvinfo : EIATTR_MAXREG_COUNT
	.align		4
        /*007c*/ 	.byte	0x03, 0x1b
        /*007e*/ 	.short	0x00ff


	//----- nvinfo : EIATTR_MERCURY_ISA_VERSION
	.align		4
        /*0080*/ 	.byte	0x03, 0x5f
        /*0082*/ 	.short	0x0101


	//----- nvinfo : EIATTR_VRC_CTA_INIT_COUNT
	.align		4
        /*0084*/ 	.byte	0x02, 0x4a
	.zero		1
	.zero		1


	//----- nvinfo : EIATTR_EXIT_INSTR_OFFSETS
	.align		4
        /*0088*/ 	.byte	0x04, 0x1c
        /*008a*/ 	.short	(.L_7617 - .L_7616)


	//   ....[0]....
.L_7616:
        /*008c*/ 	.word	0x00000470


	//   ....[1]....
        /*0090*/ 	.word	0x000004f0


	//----- nvinfo : EIATTR_MAX_THREADS
	.align		4
.L_7617:
        /*0094*/ 	.byte	0x04, 0x05
        /*0096*/ 	.short	(.L_7619 - .L_7618)
.L_7618:
        /*0098*/ 	.word	0x00000080
        /*009c*/ 	.word	0x00000001
        /*00a0*/ 	.word	0x00000001


	//----- nvinfo : EIATTR_CRS_STACK_SIZE
	.align		4
.L_7619:
        /*00a4*/ 	.byte	0x04, 0x1e
        /*00a6*/ 	.short	(.L_7621 - .L_7620)
.L_7620:
        /*00a8*/ 	.word	0x00000000


	//----- nvinfo : EIATTR_CBANK_PARAM_SIZE
	.align		4
.L_7621:
        /*00ac*/ 	.byte	0x03, 0x19
        /*00ae*/ 	.short	0x001c


	//----- nvinfo : EIATTR_PARAM_CBANK
	.align		4
        /*00b0*/ 	.byte	0x04, 0x0a
        /*00b2*/ 	.short	(.L_7623 - .L_7622)
	.align		4
.L_7622:
        /*00b4*/ 	.word	index@(.nv.constant0._ZN2at6native27unrolled_elementwise_kernelIZZZNS0_16sqrt_kernel_cudaERNS_18TensorIteratorBaseEENKUlvE0_clEvENKUlvE2_clEvEUlN3c108BFloat16EE_St5arrayIPcLm2EELi4E23TrivialOffsetCalculatorILi1EjESD_NS0_6memory15LoadWithoutCastENSE_16StoreWithoutCastEEEviT_T0_T2_T3_T4_T5_)
        /*00b8*/ 	.short	0x0380
        /*00ba*/ 	.short	0x001c


	//----- nvinfo : EIATTR_SW_WAR
	.align		4
.L_7623:
        /*00bc*/ 	.byte	0x04, 0x36
        /*00be*/ 	.short	(.L_7625 - .L_7624)
.L_7624:
        /*00c0*/ 	.word	0x00000008
.L_7625:


//--------------------- .nv.info._ZN2at6native29vectorized_elementwise_kernelILi2EZZZNS0_16sqrt_kernel_cudaERNS_18TensorIteratorBaseEENKUlvE0_clEvENKUlvE2_clEvEUlN3c108BFloat16EE_St5arrayIPcLm2EEEEviT0_T1_ --------------------------
	.section	.nv.info._ZN2at6native29vectorized_elementwise_kernelILi2EZZZNS0_16sqrt_kernel_cudaERNS_18TensorIteratorBaseEENKUlvE0_clEvENKUlvE2_clEvEUlN3c108BFloat16EE_St5arrayIPcLm2EEEEviT0_T1_,"",@"SHT_CUDA_INFO"
	.sectionflags	@""
	.align	4


	//----- nvinfo : EIATTR_CUDA_API_VERSION
	.align		4
        /*0000*/ 	.byte	0x04, 0x37
        /*0002*/ 	.short	(.L_7627 - .L_7626)
.L_7626:
        /*0004*/ 	.word	0x00000082


	//----- nvinfo : EIATTR_KPARAM_INFO
	.align		4
.L_7627:
        /*0008*/ 	.byte	0x04, 0x17
        /*000a*/ 	.short	(.L_7629 - .L_7628)
.L_7628:
        /*000c*/ 	.word	0x00000000
        /*0010*/ 	.short	0x0002
        /*0012*/ 	.short	0x0008
        /*0014*/ 	.byte	0x00, 0xf0, 0x41, 0x00


	//----- nvinfo : EIATTR_KPARAM_INFO
	.align		4
.L_7629:
        /*0018*/ 	.byte	0x04, 0x17
        /*001a*/ 	.short	(.L_7631 - .L_7630)
.L_7630:
        /*001c*/ 	.word	0x00000000
        /*0020*/ 	.short	0x0001
        /*0022*/ 	.short	0x0004
        /*0024*/ 	.byte	0x00, 0xf0, 0x05, 0x00


	//----- nvinfo : EIATTR_KPARAM_INFO
	.align		4
.L_7631:
        /*0028*/ 	.byte	0x04, 0x17
        /*002a*/ 	.short	(.L_7633 - .L_7632)
.L_7632:
        /*002c*/ 	.word	0x00000000
        /*0030*/ 	.short	0x0000
        /*0032*/ 	.short	0x0000
        /*0034*/ 	.byte	0x00, 0xf0, 0x11, 0x00


	//----- nvinfo : EIATTR_SPARSE_MMA_MASK
	.align		4
.L_7633:
        /*0038*/ 	.byte	0x03, 0x50
        /*003a*/ 	.short	0x0000


	//----- nvinfo : EIATTR_MAXREG_COUNT
	.align		4
        /*003c*/ 	.byte	0x03, 0x1b
        /*003e*/ 	.short	0x00ff


	//----- nvinfo : EIATTR_MERCURY_ISA_VERSION
	.align		4
        /*0040*/ 	.byte	0x03, 0x5f
        /*0042*/ 	.short	0x0101


	//----- nvinfo : EIATTR_VRC_CTA_INIT_COUNT
	.align		4
        /*0044*/ 	.byte	0x02, 0x4a
	.zero		1
	.zero		1


	//----- nvinfo : EIATTR_EXIT_INSTR_OFFSETS
	.align		4
        /*0048*/ 	.byte	0x04, 0x1c
        /*004a*/ 	.short	(.L_7635 - .L_7634)


	//   ....[0]....
.L_7634:
        /*004c*/ 	.word	0x000009d0


	//   ....[1]....
        /*0050*/ 	.word	0x00000a20


	//   ....[2]....
        /*0054*/ 	.word	0x00000ca0


	//----- nvinfo : EIATTR_MAX_THREADS
	.align		4
.L_7635:
        /*0058*/ 	.byte	0x04, 0x05
        /*005a*/ 	.short	(.L_7637 - .L_7636)
.L_7636:
        /*005c*/ 	.word	0x00000080
        /*0060*/ 	.word	0x00000001
        /*0064*/ 	.word	0x00000001


	//----- nvinfo : EIATTR_CRS_STACK_SIZE
	.align		4
.L_7637:
        /*0068*/ 	.byte	0x04, 0x1e
        /*006a*/ 	.short	(.L_7639 - .L_7638)
.L_7638:
        /*006c*/ 	.word	0x00000000


	//----- nvinfo : EIATTR_CBANK_PARAM_SIZE
	.align		4
.L_7639:
        /*0070*/ 	.byte	0x03, 0x19
        /*0072*/ 	.short	0x0018


	//----- nvinfo : EIATTR_PARAM_CBANK
	.align		4
        /*0074*/ 	.byte	0x04, 0x0a
        /*0076*/ 	.short	(.L_7641 - .L_7640)
	.align		4
.L_7640:
        /*0078*/ 	.word	index@(.nv.constant0._ZN2at6native29vectorized_elementwise_kernelILi2EZZZNS0_16sqrt_kernel_cudaERNS_18TensorIteratorBaseEENKUlvE0_clEvENKUlvE2_clEvEUlN3c108BFloat16EE_St5arrayIPcLm2EEEEviT0_T1_)
        /*007c*/ 	.short	0x0380
        /*007e*/ 	.short	0x0018


	//----- nvinfo : EIATTR_SW_WAR
	.align		4
.L_7641:
        /*0080*/ 	.byte	0x04, 0x36
        /*0082*/ 	.short	(.L_7643 - .L_7642)
.L_7642:
        /*0084*/ 	.word	0x00000008
.L_7643:


//--------------------- .nv.info._ZN2at6native29vectorized_elementwise_kernelILi4EZZZNS0_16sqrt_kernel_cudaERNS_18TensorIteratorBaseEENKUlvE0_clEvENKUlvE2_clEvEUlN3c108BFloat16EE_St5arrayIPcLm2EEEEviT0_T1_ --------------------------
	.section	.nv.info._ZN2at6native29vectorized_elementwise_kernelILi4EZZZNS0_16sqrt_kernel_cudaERNS_18TensorIteratorBaseEENKUlvE0_clEvENKUlvE2_clEvEUlN3c108BFloat16EE_St5arrayIPcLm2EEEEviT0_T1_,"",@"SHT_CUDA_INFO"
	.sectionflags	@""
	.align	4


	//----- nvinfo : EIATTR_CUDA_API_VERSION
	.align		4
        /*0000*/ 	.byte	0x04, 0x37
        /*0002*/ 	.short	(.L_7645 - .L_7644)
.L_7644:
        /*0004*/ 	.word	0x00000082


	//----- nvinfo : EIATTR_KPARAM_INFO
	.align		4
.L_7645:
        /*0008*/ 	.byte	0x04, 0x17
        /*000a*/ 	.short	(.L_7647 - .L_7646)
.L_7646:
        /*000c*/ 	.word	0x00000000
        /*0010*/ 	.short	0x0002
        /*0012*/ 	.short	0x0008
        /*0014*/ 	.byte	0x00, 0xf0, 0x41, 0x00


	//----- nvinfo : EIATTR_KPARAM_INFO
	.align		4
.L_7647:
        /*0018*/ 	.byte	0x04, 0x17
        /*001a*/ 	.short	(.L_7649 - .L_7648)
.L_7648:
        /*001c*/ 	.word	0x00000000
        /*0020*/ 	.short	0x0001
        /*0022*/ 	.short	0x0004
        /*0024*/ 	.byte	0x00, 0xf0, 0x05, 0x00


	//----- nvinfo : EIATTR_KPARAM_INFO
	.align		4
.L_7649:
        /*0028*/ 	.byte	0x04, 0x17
        /*002a*/ 	.short	(.L_7651 - .L_7650)
.L_7650:
        /*002c*/ 	.word	0x00000000
        /*0030*/ 	.short	0x0000
        /*0032*/ 	.short	0x0000
        /*0034*/ 	.byte	0x00, 0xf0, 0x11, 0x00


	//----- nvinfo : EIATTR_SPARSE_MMA_MASK
	.align		4
.L_7651:
        /*0038*/ 	.byte	0x03, 0x50
        /*003a*/ 	.short	0x0000


	//----- nvinfo : EIATTR_MAXREG_COUNT
	.align		4
        /*003c*/ 	.byte	0x03, 0x1b
        /*003e*/ 	.short	0x00ff


	//----- nvinfo : EIATTR_MERCURY_ISA_VERSION
	.align		4
        /*0040*/ 	.byte	0x03, 0x5f
        /*0042*/ 	.short	0x0101


	//----- nvinfo : EIATTR_VRC_CTA_INIT_COUNT
	.align		4
        /*0044*/ 	.byte	0x02, 0x4a
	.zero		1
	.zero		1


	//----- nvinfo : EIATTR_EXIT_INSTR_OFFSETS
	.align		4
        /*0048*/ 	.byte	0x04, 0x1c
        /*004a*/ 	.short	(.L_7653 - .L_7652)


	//   ....[0]....
.L_7652:
        /*004c*/ 	.word	0x000009d0


	//   ....[1]....
        /*0050*/ 	.word	0x00000a20


	//   ....[2]....
        /*0054*/ 	.word	0x00000c60


	//----- nvinfo : EIATTR_MAX_THREADS
	.align		4
.L_7653:
        /*0058*/ 	.byte	0x04, 0x05
        /*005a*/ 	.short	(.L_7655 - .L_7654)
.L_7654:
        /*005c*/ 	.word	0x00000080
        /*0060*/ 	.word	0x00000001
        /*0064*/ 	.word	0x00000001


	//----- nvinfo : EIATTR_CRS_STACK_SIZE
	.align		4
.L_7655:
        /*0068*/ 	.byte	0x04, 0x1e
        /*006a*/ 	.short	(.L_7657 - .L_7656)
.L_7656:
        /*006c*/ 	.word	0x00000000


	//----- nvinfo : EIATTR_CBANK_PARAM_SIZE
	.align		4
.L_7657:
        /*0070*/ 	.byte	0x03, 0x19
        /*0072*/ 	.short	0x0018


	//----- nvinfo : EIATTR_PARAM_CBANK
	.align		4
        /*0074*/ 	.byte	0x04, 0x0a
        /*0076*/ 	.short	(.L_7659 - .L_7658)
	.align		4
.L_7658:
        /*0078*/ 	.word	index@(.nv.constant0._ZN2at6native29vectorized_elementwise_kernelILi4EZZZNS0_16sqrt_kernel_cudaERNS_18TensorIteratorBaseEENKUlvE0_clEvENKUlvE2_clEvEUlN3c108BFloat16EE_St5arrayIPcLm2EEEEviT0_T1_)
        /*007c*/ 	.short	0x0380
        /*007e*/ 	.short	0x0018


	//----- nvinfo : EIATTR_SW_WAR
	.align		4
.L_7659:
        /*0080*/ 	.byte	0x04, 0x36
        /*0082*/ 	.short	(.L_7661 - .L_7660)
.L_7660:
        /*0084*/ 	.word	0x00000008
.L_7661:


//--------------------- .nv.info._ZN2at6native29vectorized_elementwise_kernelILi8EZZZNS0_16sqrt_kernel_cudaERNS_18TensorIteratorBaseEENKUlvE0_clEvENKUlvE2_clEvEUlN3c108BFloat16EE_St5arrayIPcLm2EEEEviT0_T1_ --------------------------
	.section	.nv.info._ZN2at6native29vectorized_elementwise_kernelILi8EZZZNS0_16sqrt_kernel_cudaERNS_18TensorIteratorBaseEENKUlvE0_clEvENKUlvE2_clEvEUlN3c108BFloat16EE_St5arrayIPcLm2EEEEviT0_T1_,"",@"SHT_CUDA_INFO"
	.sectionflags	@""
	.align	4


	//----- nvinfo : EIATTR_CUDA_API_VERSION
	.align		4
        /*0000*/ 	.byte	0x04, 0x37
        /*0002*/ 	.short	(.L_7663 - .L_7662)
.L_7662:
        /*0004*/ 	.word	0x00000082


	//----- nvinfo : EIATTR_KPARAM_INFO
	.align		4
.L_7663:
        /*0008*/ 	.byte	0x04, 0x17
        /*000a*/ 	.short	(.L_7665 - .L_7664)
.L_7664:
        /*000c*/ 	.word	0x00000000
        /*0010*/ 	.short	0x0002
        /*0012*/ 	.short	0x0008
        /*0014*/ 	.byte	0x00, 0xf0, 0x41, 0x00


	//----- nvinfo : EIATTR_KPARAM_INFO
	.align		4
.L_7665:
        /*0018*/ 	.byte	0x04, 0x17
        /*001a*/ 	.short	(.L_7667 - .L_7666)
.L_7666:
        /*001c*/ 	.word	0x00000000
        /*0020*/ 	.short	0x0001
        /*0022*/ 	.short	0x0004
        /*0024*/ 	.byte	0x00, 0xf0, 0x05, 0x00


	//----- nvinfo : EIATTR_KPARAM_INFO
	.align		4
.L_7667:
        /*0028*/ 	.byte	0x04, 0x17
        /*002a*/ 	.short	(.L_7669 - .L_7668)
.L_7668:
        /*002c*/ 	.word	0x00000000
        /*0030*/ 	.short	0x0000
        /*0032*/ 	.short	0x0000
        /*0034*/ 	.byte	0x00, 0xf0, 0x11, 0x00


	//----- nvinfo : EIATTR_SPARSE_MMA_MASK
	.align		4
.L_7669:
        /*0038*/ 	.byte	0x03, 0x50
        /*003a*/ 	.short	0x0000


	//----- nvinfo : EIATTR_MAXREG_COUNT
	.align		4
        /*003c*/ 	.byte	0x03, 0x1b
        /*003e*/ 	.short	0x00ff


	//----- nvinfo : EIATTR_MERCURY_ISA_VERSION
	.align		4
        /*0040*/ 	.byte	0x03, 0x5f
        /*0042*/ 	.short	0x0101


	//----- nvinfo : EIATTR_VRC_CTA_INIT_COUNT
	.align		4
        /*0044*/ 	.byte	0x02, 0x4a
	.zero		1
	.zero		1


	//----- nvinfo : EIATTR_EXIT_INSTR_OFFSETS
	.align		4
        /*0048*/ 	.byte	0x04, 0x1c
        /*004a*/ 	.short	(.L_7671 - .L_7670)


	//   ....[0]....
.L_7670:
        /*004c*/ 	.word	0x000009d0


	//   ....[1]....
        /*0050*/ 	.word	0x00000a20


	//   ....[2]....
        /*0054*/ 	.word	0x00000c40


	//----- nvinfo : EIATTR_MAX_THREADS
	.align		4
.L_7671:
        /*0058*/ 	.byte	0x04, 0x05
        /*005a*/ 	.short	(.L_7673 - .L_7672)
.L_7672:
        /*005c*/ 	.word	0x00000080
        /*0060*/ 	.word	0x00000001
        /*0064*/ 	.word	0x00000001


	//----- nvinfo : EIATTR_CRS_STACK_SIZE
	.align		4
.L_7673:
        /*0068*/ 	.byte	0x04, 0x1e
        /*006a*/ 	.short	(.L_7675 - .L_7674)
.L_7674:
        /*006c*/ 	.word	0x00000000


	//----- nvinfo : EIATTR_CBANK_PARAM_SIZE
	.align		4
.L_7675:
        /*0070*/ 	.byte	0x03, 0x19
        /*0072*/ 	.short	0x0018


	//----- nvinfo : EIATTR_PARAM_CBANK
	.align		4
        /*0074*/ 	.byte	0x04, 0x0a
        /*0076*/ 	.short	(.L_7677 - .L_7676)
	.align		4
.L_7676:
        /*0078*/ 	.word	index@(.nv.constant0._ZN2at6native29vectorized_elementwise_kernelILi8EZZZNS0_16sqrt_kernel_cudaERNS_18TensorIteratorBaseEENKUlvE0_clEvENKUlvE2_clEvEUlN3c108BFloat16EE_St5arrayIPcLm2EEEEviT0_T1_)
        /*007c*/ 	.short	0x0380
        /*007e*/ 	.short	0x0018


	//----- nvinfo : EIATTR_SW_WAR
	.align		4
.L_7677:
        /*0080*/ 	.byte	0x04, 0x36
        /*0082*/ 	.short	(.L_7679 - .L_7678)
.L_7678:
        /*0084*/ 	.word	0x00000008
.L_7679:


//--------------------- .nv.info._ZN2at6native18elementwise_kernelILi128ELi4EZNS0_15gpu_kernel_implIZZZNS0_16sqrt_kernel_cudaERNS_18TensorIteratorBaseEENKUlvE0_clEvENKUlvE1_clEvEUlN3c104HalfEE_EEvS4_RKT_EUliE_EEviT1_ --------------------------
	.section	.nv.info._ZN2at6native18elementwise_kernelILi128ELi4EZNS0_15gpu_kernel_implIZZZNS0_16sqrt_kernel_cudaERNS_18TensorIteratorBaseEENKUlvE0_clEvENKUlvE1_clEvEUlN3c104HalfEE_EEvS4_RKT_EUliE_EEviT1_,"",@"SHT_CUDA_INFO"
	.sectionflags	@""
	.align	4


	//----- nvinfo : EIATTR_CUDA_API_VERSION
	.align		4
        /*0000*/ 	.byte	0x04, 0x37
        /*0002*/ 	.short	(.L_7681 - .L_7680)
.L_7680:
        /*0004*/ 	.word	0x00000082


	//----- nvinfo : EIATTR_KPARAM_INFO
	.align		4
.L_7681:
        /*0008*/ 	.byte	0x04, 0x17
        /*000a*/ 	.short	(.L_7683 - .L_7682)
.L_7682:
        /*000c*/ 	.word	0x00000000
        /*0010*/ 	.short	0x0001
        /*0012*/ 	.short	0x0008
        /*0014*/ 	.byte	0x00, 0xf0, 0x61, 0x08


	//----- nvinfo : EIATTR_KPARAM_INFO
	.align		4
.L_7683:
        /*0018*/ 	.byte	0x04, 0x17
        /*001a*/ 	.short	(.L_7685 - .L_7684)
.L_7684:
        /*001c*/ 	.word	0x00000000
        /*0020*/ 	.short	0x0000
        /*0022*/ 	.short	0x0000
        /*0024*/ 	.byte	0x00, 0xf0, 0x11, 0x00


	//----- nvinfo : EIATTR_SPARSE_MMA_MASK
	.align		4
.L_7685:
        /*0028*/ 	.byte	0x03, 0x50
        /*002a*/ 	.short	0x0000


	//----- nvinfo : EIATTR_MAXREG_COUNT
	.align		4
        /*002c*/ 	.byte	0x03, 0x1b
        /*002e*/ 	.short	0x0080


	//----- nvinfo : EIATTR_EXTERNS
	.align		4
        /*0030*/ 	.byte	0x04, 0x0f
        /*0032*/ 	.short	(.L_7687 - .L_7686)


	//   ....[0]....
	.align		4
.L_7686:
        /*0034*/ 	.word	index@(__assertfail)


	//----- nvinfo : EIATTR_MERCURY_ISA_VERSION
	.align		4
.L_7687:
        /*0038*/ 	.byte	0x03, 0x5f
        /*003a*/ 	.short	0x0101


	//----- nvinfo : EIATTR_VRC_CTA_INIT_COUNT
	.align		4
        /*003c*/ 	.byte	0x02, 0x4a
	.zero		1
	.zero		1


	//----- nvinfo : EIATTR_SYSCALL_OFFSETS
	.align		4
        /*0040*/ 	.byte	0x04, 0x46
        /*0042*/ 	.short	(.L_7689 - .L_7688)


	//   ....[0]....
.L_7688:
        /*0044*/ 	.word	0x000021f0


	//   ....[1]....
        /*0048*/ 	.word	0x00003100


	//   ....[2]....
        /*004c*/ 	.word	0x00005490


	//   ....[3]....
        /*0050*/ 	.word	0x000061d0


	//   ....[4]....
        /*0054*/ 	.word	0x00008670


	//   ....[5]....
        /*0058*/ 	.word	0x000093b0


	//   ....[6]....
        /*005c*/ 	.word	0x0000b860


	//   ....[7]....
        /*0060*/ 	.word	0x0000c570


	//----- nvinfo : EIATTR_EXIT_INSTR_OFFSETS
	.align		4
.L_7689:
        /*0064*/ 	.byte	0x04, 0x1c
        /*0066*/ 	.short	(.L_7691 - .L_7690)


	//   ....[0]....
.L_7690:
        /*0068*/ 	.word	0x00009690


	//   ....[1]....
        /*006c*/ 	.word	0x0000ba10


	//   ....[2]....
        /*0070*/ 	.word	0x0000ba50


	//   ....[3]....
        /*0074*/ 	.word	0x0000baf0


	//   ....[4]....
        /*0078*/ 	.word	0x0000bb30


	//   ....[5]....
        /*007c*/ 	.word	0x0000bb70


	//   ....[6]....
        /*0080*/ 	.word	0x0000bc00


	//   ....[7]....
        /*0084*/ 	.word	0x0000bc20


	//   ....[8]....
        /*0088*/ 	.word	0x0000bcc0


	//   ....[9]....
        /*008c*/ 	.word	0x0000bd10


	//   ....[10]....
        /*0090*/ 	.word	0x0000bd60


	//   ....[11]....
        /*0094*/ 	.word	0x0000be40


	//   ....[12]....
        /*0098*/ 	.word	0x0000bfb0


	//   ....[13]....
        /*009c*/ 	.word	0x0000c120


	//   ....[14]....
        /*00a0*/ 	.word	0x0000c280


	//   ....[15]....
        /*00a4*/ 	.word	0x0000c2c0


	//   ....[16]....
        /*00a8*/ 	.word	0x0000c300


	//   ....[17]....
        /*00ac*/ 	.word	0x0000c3b0


	//   ....[18]....
        /*00b0*/ 	.word	0x0000c410


	//   ....[19]....
        /*00b4*/ 	.word	0x0000c580


	//   ....[20]....
        /*00b8*/ 	.word	0x0000c690


	//   ....[21]....
        /*00bc*/ 	.word	0x0000c7d0


	//   ....[22]....
        /*00c0*/ 	.word	0x0000c810


	//----- nvinfo : EIATTR_MAX_THREADS
	.align		4
.L_7691:
        /*00c4*/ 	.byte	0x04, 0x05
        /*00c6*/ 	.short	(.L_7693 - .L_7692)
.L_7692:
        /*00c8*/ 	.word	0x00000080
        /*00cc*/ 	.word	0x00000001
        /*00d0*/ 	.word	0x00000001


	//----- nvinfo : EIATTR_CRS_STACK_SIZE
	.align		4
.L_7693:
        /*00d4*/ 	.byte	0x04, 0x1e
        /*00d6*/ 	.short	(.L_7695 - .L_7694)
.L_7694:
        /*00d8*/ 	.word	0x00000000


	//----- nvinfo : EIATTR_CBANK_PARAM_SIZE
	.align		4
.L_7695:
        /*00dc*/ 	.byte	0x03, 0x19
        /*00de*/ 	.short	0x0220


	//----- nvinfo : EIATTR_PARAM_CBANK
	.align		4
        /*00e0*/ 	.byte	0x04, 0x0a
        /*00e2*/ 	.short	(.L_7697 - .L_7696)
	.align		4
.L_7696:
        /*00e4*/ 	.word	index@(.nv.constant0._ZN2at6native18elementwise_kernelILi128ELi4EZNS0_15gpu_kernel_implIZZZNS0_16sqrt_kernel_cudaERNS_18TensorIteratorBaseEENKUlvE0_clEvENKUlvE1_clEvEUlN3c104HalfEE_EEvS4_RKT_EUliE_EEviT1_)
        /*00e8*/ 	.short	0x0380
        /*00ea*/ 	.short	0x0220


	//----- nvinfo : EIATTR_SW_WAR
	.align		4
.L_7697:
        /*00ec*/ 	.byte	0x04, 0x36
        /*00ee*/ 	.short	(.L_7699 - .L_7698)
.L_7698:
        /*00f0*/ 	.word	0x00000008
.L_7699:


//--------------------- .nv.info._ZN2at6native27unrolled_elementwise_kernelIZZZNS0_16sqrt_kernel_cudaERNS_18TensorIteratorBaseEENKUlvE0_clEvENKUlvE1_clEvEUlN3c104HalfEE_St5arrayIPcLm2EELi4E23TrivialOffsetCalculatorILi1EjESD_NS0_6memory12LoadWithCastILi1EEENSE_13StoreWithCastILi1EEEEEviT_T0_T2_T3_T4_T5_ --------------------------
	.section	.nv.info._ZN2at6native27unrolled_elementwise_kernelIZZZNS0_16sqrt_kernel_cudaERNS_18TensorIteratorBaseEENKUlvE0_clEvENKUlvE1_clEvEUlN3c104HalfEE_St5arrayIPcLm2EELi4E23TrivialOffsetCalculatorILi1EjESD_NS0_6memory12LoadWithCastILi1EEENSE_13StoreWithCastILi1EEEEEviT_T0_T2_T3_T4_T5_,"",@"SHT_CUDA_INFO"
	.sectionflags	@""
	.align	4


	//----- nvinfo : EIATTR_CUDA_API_VERSION
	.align		4
        /*0000*/ 	.byte	0x04, 0x37
        /*0002*/ 	.short	(.L_7701 - .L_7700)
.L_7700:
        /*0004*/ 	.word	0x00000082


	//----- nvinfo : EIATTR_KPARAM_INFO
	.align		4
.L_7701:
        /*0008*/ 	.byte	0x04, 0x17
        /*000a*/ 	.short	(.L_7703 - .L_7702)
.L_7702:
        /*000c*/ 	.word	0x00000000
        /*0010*/ 	.short	0x0006
        /*0012*/ 	.short	0x0024
        /*0014*/ 	.byte	0x00, 0xf0, 0x21, 0x00


	//----- nvinfo : EIATTR_KPARAM_INFO
	.align		4
.L_7703:
        /*0018*/ 	.byte	0x04, 0x17
        /*001a*/ 	.short	(.L_7705 - .L_7704)
.L_7704:
        /*001c*/ 	.word	0x00000000
        /*0020*/ 	.short	0x0005
        /*0022*/ 	.short	0x001c
        /*0024*/ 	.byte	0x00, 0xf0, 0x21, 0x00


	//----- nvinfo : EIATTR_KPARAM_INFO
	.align		4
.L_7705:
        /*0028*/ 	.byte	0x04, 0x17
        /*002a*/ 	.short	(.L_7707 - .L_7706)
.L_7706:
        /*002c*/ 	.word	0x00000000
        /*0030*/ 	.short	0x0004
        /*0032*/ 	.short	0x0019
        /*0034*/ 	.byte	0x00, 0xf0, 0x05, 0x00


	//----- nvinfo : EIATTR_KPARAM_INFO
	.align		4
.L_7707:
        /*0038*/ 	.byte	0x04, 0x17
        /*003a*/ 	.short	(.L_7709 - .L_7708)
.L_7708:
        /*003c*/ 	.word	0x00000000
        /*0040*/ 	.short	0x0003
        /*0042*/ 	.short	0x0018
        /*0044*/ 	.byte	0x00, 0xf0, 0x05, 0x00


	//----- nvinfo : EIATTR_KPARAM_INFO
	.align		4
.L_7709:
        /*0048*/ 	.byte	0x04, 0x17
        /*004a*/ 	.short	(.L_7711 - .L_7710)
.L_7710:
        /*004c*/ 	.word	0x00000000
        /*0050*/ 	.short	0x0002
        /*0052*/ 	.short	0x0008
        /*0054*/ 	.byte	0x00, 0xf0, 0x41, 0x00


	//----- nvinfo : EIATTR_KPARAM_INFO
	.align		4
.L_7711:
        /*0058*/ 	.byte	0x04, 0x17
        /*005a*/ 	.short	(.L_7713 - .L_7712)
.L_7712:
        /*005c*/ 	.word	0x00000000
        /*0060*/ 	.short	0x0001
        /*0062*/ 	.short	0x0004
        /*0064*/ 	.byte	0x00, 0xf0, 0x05, 0x00


	//----- nvinfo : EIATTR_KPARAM_INFO
	.align		4
.L_7713:
        /*0068*/ 	.byte	0x04, 0x17
        /*006a*/ 	.short	(.L_7715 - .L_7714)
.L_7714:
        /*006c*/ 	.word	0x00000000
        /*0070*/ 	.short	0x0000
        /*0072*/ 	.short	0x0000
        /*0074*/ 	.byte	0x00, 0xf0, 0x11, 0x00


	//----- nvinfo : EIATTR_SPARSE_MMA_MASK
	.align		4
.L_7715:
        /*0078*/ 	.byte	0x03, 0x50
        /*007a*/ 	.short	0x0000


	//----- nvinfo : EIATTR_MAXREG_COUNT
	.align		4
        /*007c*/ 	.byte	0x03, 0x1b
        /*007e*/ 	.short	0x00ff


	//----- nvinfo : EIATTR_EXTERNS
	.align		4
        /*0080*/ 	.byte	0x04, 0x0f
        /*0082*/ 	.short	(.L_7717 - .L_7716)


	//   ....[0]....
	.align		4
.L_7716:
        /*0084*/ 	.word	index@(__assertfail)


	//----- nvinfo : EIATTR_MERCURY_ISA_VERSION
	.align		4
.L_7717:
        /*0088*/ 	.byte	0x03, 0x5f
        /*008a*/ 	.short	0x0101


	//----- nvinfo : EIATTR_VRC_CTA_INIT_COUNT
	.align		4
        /*008c*/ 	.byte	0x02, 0x4a
	.zero		1
	.zero		1


	//----- nvinfo : EIATTR_SYSCALL_OFFSETS
	.align		4
        /*0090*/ 	.byte	0x04, 0x46
        /*0092*/ 	.short	(.L_7719 - .L_7718)


	//   ....[0]....
.L_7718:
        /*0094*/ 	.word	0x00000fc0


	//   ....[1]....
        /*0098*/ 	.word	0x00002160


	//   ....[2]....
        /*009c*/ 	.word	0x00003240


	//   ....[3]....
        /*00a0*/ 	.word	0x00004240


	//   ....[4]....
        /*00a4*/ 	.word	0x00005340


	//   ....[5]....
        /*00a8*/ 	.word	0x00006200


	//   ....[6]....
        /*00ac*/ 	.word	0x00007180


	//   ....[7]....
        /*00b0*/ 	.word	0x00008100


	//----- nvinfo : EIATTR_EXIT_INSTR_OFFSETS
	.align		4
.L_7719:
        /*00b4*/ 	.byte	0x04, 0x1c
        /*00b6*/ 	.short	(.L_7721 - .L_7720)


	//   ....[0]....
.L_7720:
        /*00b8*/ 	.word	0x00007450


	//   ....[1]....
        /*00bc*/ 	.word	0x000075a0


	//   ....[2]....
        /*00c0*/ 	.word	0x000075e0


	//   ....[3]....
        /*00c4*/ 	.word	0x00007680


	//   ....[4]....
        /*00c8*/ 	.word	0x000076c0


	//   ....[5]....
        /*00cc*/ 	.word	0x00007700


	//   ....[6]....
        /*00d0*/ 	.word	0x00007790


	//   ....[7]....
        /*00d4*/ 	.word	0x000077b0


	//   ....[8]....
        /*00d8*/ 	.word	0x00007850


	//   ....[9]....
        /*00dc*/ 	.word	0x000078a0


	//   ....[10]....
        /*00e0*/ 	.word	0x000078f0


	//   ....[11]....
        /*00e4*/ 	.word	0x000079d0


	//   ....[12]....
        /*00e8*/ 	.word	0x00007b40


	//   ....[13]....
        /*00ec*/ 	.word	0x00007cb0


	//   ....[14]....
        /*00f0*/ 	.word	0x00007e10


	//   ....[15]....
        /*00f4*/ 	.word	0x00007e50


	//   ....[16]....
        /*00f8*/ 	.word	0x00007e90


	//   ....[17]....
        /*00fc*/ 	.word	0x00007f40


	//   ....[18]....
        /*0100*/ 	.word	0x00007fa0


	//   ....[19]....
        /*0104*/ 	.word	0x00008110


	//   ....[20]....
        /*0108*/ 	.word	0x00008220


	//   ....[21]....
        /*010c*/ 	.word	0x00008360


	//   ....[22]....
        /*0110*/ 	.word	0x000083a0


	//----- nvinfo : EIATTR_MAX_THREADS
	.align		4
.L_7721:
        /*0114*/ 	.byte	0x04, 0x05
        /*0116*/ 	.short	(.L_7723 - .L_7722)
.L_7722:
        /*0118*/ 	.word	0x00000080
        /*011c*/ 	.word	0x00000001
        /*0120*/ 	.word	0x00000001


	//----- nvinfo : EIATTR_CRS_STACK_SIZE
	.align		4
.L_7723:
        /*0124*/ 	.byte	0x04, 0x1e
        /*0126*/ 	.short	(.L_7725 - .L_7724)
.L_7724:
        /*0128*/ 	.word	0x00000000


	//----- nvinfo : EIATTR_CBANK_PARAM_SIZE
	.align		4
.L_7725:
        /*012c*/ 	.byte	0x03, 0x19
        /*012e*/ 	.short	0x002c


	//----- nvinfo : EIATTR_PARAM_CBANK
	.align		4
        /*0130*/ 	.byte	0x04, 0x0a
        /*0132*/ 	.short	(.L_7727 - .L_7726)
	.align		4
.L_7726:
        /*0134*/ 	.word	index@(.nv.constant0._ZN2at6native27unrolled_elementwise_kernelIZZZNS0_16sqrt_kernel_cudaERNS_18TensorIteratorBaseEENKUlvE0_clEvENKUlvE1_clEvEUlN3c104HalfEE_St5arrayIPcLm2EELi4E23TrivialOffsetCalculatorILi1EjESD_NS0_6memory12LoadWithCastILi1EEENSE_13StoreWithCastILi1EEEEEviT_T0_T2_T3_T4_T5_)
        /*0138*/ 	.short	0x0380
        /*013a*/ 	.short	0x002c


	//----- nvinfo : EIATTR_SW_WAR
	.align		4
.L_7727:
        /*013c*/ 	.byte	0x04, 0x36
        /*013e*/ 	.short	(.L_7729 - .L_7728)
.L_7728:
        /*0140*/ 	.word	0x00000008
.L_7729:


//--------------------- .nv.info._ZN2at6native18elementwise_kernelILi128ELi4EZNS0_22gpu_kernel_impl_nocastIZZZNS0_16sqrt_kernel_cudaERNS_18TensorIteratorBaseEENKUlvE0_clEvENKUlvE1_clEvEUlN3c104HalfEE_EEvS4_RKT_EUliE_EEviT1_ --------------------------
	.section	.nv.info._ZN2at6native18elementwise_kernelILi128ELi4EZNS0_22gpu_kernel_impl_nocastIZZZNS0_16sqrt_kernel_cudaERNS_18TensorIteratorBaseEENKUlvE0_clEvENKUlvE1_clEvEUlN3c104HalfEE_EEvS4_RKT_EUliE_EEviT1_,"",@"SHT_CUDA_INFO"
	.sectionflags	@""
	.align	4


	//----- nvinfo : EIATTR_CUDA_API_VERSION
	.align		4
        /*0000*/ 	.byte	0x04, 0x37
        /*0002*/ 	.short	(.L_7731 - .L_7730)
.L_7730:
        /*0004*/ 	.word	0x00000082


	//----- nvinfo : EIATTR_KPARAM_INFO
	.align		4
.L_7731:
        /*0008*/ 	.byte	0x04, 0x17
        /*000a*/ 	.short	(.L_7733 - .L_7732)
.L_7732:
        /*000c*/ 	.word	0x00000000
        /*0010*/ 	.short	0x0001
        /*0012*/ 	.short	0x0008
        /*0014*/ 	.byte	0x00, 0xf0, 0x61, 0x08


	//----- nvinfo : EIATTR_KPARAM_INFO
	.align		4
.L_7733:
        /*0018*/ 	.byte	0x04, 0x17
        /*001a*/ 	.short	(.L_7735 - .L_7734)
.L_7734:
        /*001c*/ 	.word	0x00000000
        /*0020*/ 	.short	0x0000
        /*0022*/ 	.short	0x0000
        /*0024*/ 	.byte	0x00, 0xf0, 0x11, 0x00


	//----- nvinfo : EIATTR_SPARSE_MMA_MASK
	.align		4
.L_7735:
        /*0028*/ 	.byte	0x03, 0x50
        /*002a*/ 	.short	0x0000


	//----- nvinfo : EIATTR_MAXREG_COUNT
	.align		4
        /*002c*/ 	.byte	0x03, 0x1b
        /*002e*/ 	.short	0x0080


	//----- nvinfo : EIATTR_MERCURY_ISA_VERSION
	.align		4
        /*0030*/ 	.byte	0x03, 0x5f
        /*0032*/ 	.short	0x0101


	//----- nvinfo : EIATTR_VRC_CTA_INIT_COUNT
	.align		4
        /*0034*/ 	.byte	0x02, 0x4a
	.zero		1
	.zero		1


	//----- nvinfo : EIATTR_EXIT_INSTR_OFFSETS
	.align		4
        /*0038*/ 	.byte	0x04, 0x1c
        /*003a*/ 	.short	(.L_7737 - .L_7736)


	//   ....[0]....
.L_7736:
        /*003c*/ 	.word	0x00000300


	//   ....[1]....
        /*0040*/ 	.word	0x00000380


	//   ....[2]....
        /*0044*/ 	.word	0x00003ea0


	//   ....[3]....
        /*0048*/ 	.word	0x000051f0


	//----- nvinfo : EIATTR_MAX_THREADS
	.align		4
.L_7737:
        /*004c*/ 	.byte	0x04, 0x05
        /*004e*/ 	.short	(.L_7739 - .L_7738)
.L_7738:
        /*0050*/ 	.word	0x00000080
        /*0054*/ 	.word	0x00000001
        /*0058*/ 	.word	0x00000001


	//----- nvinfo : EIATTR_CRS_STACK_SIZE
	.align		4
.L_7739:
        /*005c*/ 	.byte	0x04, 0x1e
        /*005e*/ 	.short	(.L_7741 - .L_7740)
.L_7740:
        /*0060*/ 	.word	0x00000000


	//----- nvinfo : EIATTR_CBANK_PARAM_SIZE
	.align		4
.L_7741:
        /*0064*/ 	.byte	0x03, 0x19
        /*0066*/ 	.short	0x0220


	//----- nvinfo : EIATTR_PARAM_CBANK
	.align		4
        /*0068*/ 	.byte	0x04, 0x0a
        /*006a*/ 	.short	(.L_7743 - .L_7742)
	.align		4
.L_7742:
        /*006c*/ 	.word	index@(.nv.constant0._ZN2at6native18elementwise_kernelILi128ELi4EZNS0_22gpu_kernel_impl_nocastIZZZNS0_16sqrt_kernel_cudaERNS_18TensorIteratorBaseEENKUlvE0_clEvENKUlvE1_clEvEUlN3c104HalfEE_EEvS4_RKT_EUliE_EEviT1_)
        /*0070*/ 	.short	0x0380
        /*0072*/ 	.short	0x0220


	//----- nvinfo : EIATTR_SW_WAR
	.align		4
.L_7743:
        /*0074*/ 	.byte	0x04, 0x36
        /*0076*/ 	.short	(.L_7745 - .L_7744)
.L_7744:
        /*0078*/ 	.word	0x00000008
.L_7745:


//--------------------- .nv.info._ZN2at6native27unrolled_elementwise_kernelIZZZNS0_16sqrt_kernel_cudaERNS_18TensorIteratorBaseEENKUlvE0_clEvENKUlvE1_clEvEUlN3c104HalfEE_St5arrayIPcLm2EELi4E23TrivialOffsetCalculatorILi1EjESD_NS0_6memory15LoadWithoutCastENSE_16StoreWithoutCastEEEviT_T0_T2_T3_T4_T5_ --------------------------
	.section	.nv.info._ZN2at6native27unrolled_elementwise_kernelIZZZNS0_16sqrt_kernel_cudaERNS_18TensorIteratorBaseEENKUlvE0_clEvENKUlvE1_clEvEUlN3c104HalfEE_St5arrayIPcLm2EELi4E23TrivialOffsetCalculatorILi1EjESD_NS0_6memory15LoadWithoutCastENSE_16StoreWithoutCastEEEviT_T0_T2_T3_T4_T5_,"",@"SHT_CUDA_INFO"
	.sectionflags	@""
	.align	4


	//----- nvinfo : EIATTR_CUDA_API_VERSION
	.align		4
        /*0000*/ 	.byte	0x04, 0x37
        /*0002*/ 	.short	(.L_7747 - .L_7746)
.L_7746:
        /*0004*/ 	.word	0x00000082


	//----- nvinfo : EIATTR_KPARAM_INFO
	.align		4
.L_7747:
        /*0008*/ 	.byte	0x04, 0x17
        /*000a*/ 	.short	(.L_7749 - .L_7748)
.L_7748:
        /*000c*/ 	.word	0x00000000
        /*0010*/ 	.short	0x0006
        /*0012*/ 	.short	0x001b
        /*0014*/ 	.byte	0x00, 0xf0, 0x05, 0x00


	//----- nvinfo : EIATTR_KPARAM_INFO
	.align		4
.L_7749:
        /*0018*/ 	.byte	0x04, 0x17
        /*001a*/ 	.short	(.L_7751 - .L_7750)
.L_7750:
        /*001c*/ 	.word	0x00000000
        /*0020*/ 	.short	0x0005
        /*0022*/ 	.short	0x001a
        /*0024*/ 	.byte	0x00, 0xf0, 0x05, 0x00


	//----- nvinfo : EIATTR_KPARAM_INFO
	.align		4
.L_7751:
        /*0028*/ 	.byte	0x04, 0x17
        /*002a*/ 	.short	(.L_7753 - .L_7752)
.L_7752:
        /*002c*/ 	.word	0x00000000
        /*0030*/ 	.short	0x0004
        /*0032*/ 	.short	0x0019
        /*0034*/ 	.byte	0x00, 0xf0, 0x05, 0x00


	//----- nvinfo : EIATTR_KPARAM_INFO
	.align		4
.L_7753:
        /*0038*/ 	.byte	0x04, 0x17
        /*003a*/ 	.short	(.L_7755 - .L_7754)
.L_7754:
        /*003c*/ 	.word	0x00000000
        /*0040*/ 	.short	0x0003
        /*0042*/ 	.short	0x0018
        /*0044*/ 	.byte	0x00, 0xf0, 0x05, 0x00


	//----- nvinfo : EIATTR_KPARAM_INFO
	.align		4
.L_7755:
        /*0048*/ 	.byte	0x04, 0x17
        /*004a*/ 	.short	(.L_7757 - .L_7756)
.L_7756:
        /*004c*/ 	.word	0x00000000
        /*0050*/ 	.short	0x0002
        /*0052*/ 	.short	0x0008
        /*0054*/ 	.byte	0x00, 0xf0, 0x41, 0x00


	//----- nvinfo : EIATTR_KPARAM_INFO
	.align		4
.L_7757:
        /*0058*/ 	.byte	0x04, 0x17
        /*005a*/ 	.short	(.L_7759 - .L_7758)
.L_7758:
        /*005c*/ 	.word	0x00000000
        /*0060*/ 	.short	0x0001
        /*0062*/ 	.short	0x0004
        /*0064*/ 	.byte	0x00, 0xf0, 0x05, 0x00


	//----- nvinfo : EIATTR_KPARAM_INFO
	.align		4
.L_7759:
        /*0068*/ 	.byte	0x04, 0x17
        /*006a*/ 	.short	(.L_7761 - .L_7760)
.L_7760:
        /*006c*/ 	.word	0x00000000
        /*0070*/ 	.short	0x0000
        /*0072*/ 	.short	0x0000
        /*0074*/ 	.byte	0x00, 0xf0, 0x11, 0x00


	//----- nvinfo : EIATTR_SPARSE_MMA_MASK
	.align		4
.L_7761:
        /*0078*/ 	.byte	0x03, 0x50
        /*007a*/ 	.short	0x0000


	//----- nvinfo : EIATTR_MAXREG_COUNT
	.align		4
        /*007c*/ 	.byte	0x03, 0x1b
        /*007e*/ 	.short	0x00ff


	//----- nvinfo : EIATTR_MERCURY_ISA_VERSION
	.align		4
        /*0080*/ 	.byte	0x03, 0x5f
        /*0082*/ 	.short	0x0101


	//----- nvinfo : EIATTR_VRC_CTA_INIT_COUNT
	.align		4
        /*0084*/ 	.byte	0x02, 0x4a
	.zero		1
	.zero		1


	//----- nvinfo : EIATTR_EXIT_INSTR_OFFSETS
	.align		4
        /*0088*/ 	.byte	0x04, 0x1c
        /*008a*/ 	.short	(.L_7763 - .L_7762)


	//   ....[0]....
.L_7762:
        /*008c*/ 	.word	0x00000470


	//   ....[1]....
        /*0090*/ 	.word	0x000004f0


	//----- nvinfo : EIATTR_MAX_THREADS
	.align		4
.L_7763:
        /*0094*/ 	.byte	0x04, 0x05
        /*0096*/ 	.short	(.L_7765 - .L_7764)
.L_7764:
        /*0098*/ 	.word	0x00000080
        /*009c*/ 	.word	0x00000001
        /*00a0*/ 	.word	0x00000001


	//----- nvinfo : EIATTR_CRS_STACK_SIZE
	.align		4
.L_7765:
        /*00a4*/ 	.byte	0x04, 0x1e
        /*00a6*/ 	.short	(.L_7767 - .L_7766)
.L_7766:
        /*00a8*/ 	.word	0x00000000


	//----- nvinfo : EIATTR_CBANK_PARAM_SIZE
	.align		4
.L_7767:
        /*00ac*/ 	.byte	0x03, 0x19
        /*00ae*/ 	.short	0x001c


	//----- nvinfo : EIATTR_PARAM_CBANK
	.align		4
        /*00b0*/ 	.byte	0x04, 0x0a
        /*00b2*/ 	.short	(.L_7769 - .L_7768)
	.align		4
.L_7768:
        /*00b4*/ 	.word	index@(.nv.constant0._ZN2at6native27unrolled_elementwise_kernelIZZZNS0_16sqrt_kernel_cudaERNS_18TensorIteratorBaseEENKUlvE0_clEvENKUlvE1_clEvEUlN3c104HalfEE_St5arrayIPcLm2EELi4E23TrivialOffsetCalculatorILi1EjESD_NS0_6memory15LoadWithoutCastENSE_16StoreWithoutCastEEEviT_T0_T2_T3_T4_T5_)
        /*00b8*/ 	.short	0x0380
        /*00ba*/ 	.short	0x001c


	//----- nvinfo : EIATTR_SW_WAR
	.align		4
.L_7769:
        /*00bc*/ 	.byte	0x04, 0x36
        /*00be*/ 	.short	(.L_7771 - .L_7770)
.L_7770:
        /*00c0*/ 	.word	0x00000008
.L_7771:


//--------------------- .nv.info._ZN2at6native29vectorized_elementwise_kernelILi2EZZZNS0_16sqrt_kernel_cudaERNS_18TensorIteratorBaseEENKUlvE0_clEvENKUlvE1_clEvEUlN3c104HalfEE_St5arrayIPcLm2EEEEviT0_T1_ --------------------------
	.section	.nv.info._ZN2at6native29vectorized_elementwise_kernelILi2EZZZNS0_16sqrt_kernel_cudaERNS_18TensorIteratorBaseEENKUlvE0_clEvENKUlvE1_clEvEUlN3c104HalfEE_St5arrayIPcLm2EEEEviT0_T1_,"",@"SHT_CUDA_INFO"
	.sectionflags	@""
	.align	4


	//----- nvinfo : EIATTR_CUDA_API_VERSION
	.align		4
        /*0000*/ 	.byte	0x04, 0x37
        /*0002*/ 	.short	(.L_7773 - .L_7772)
.L_7772:
        /*0004*/ 	.word	0x00000082


	//----- nvinfo : EIATTR_KPARAM_INFO
	.align		4
.L_7773:
        /*0008*/ 	.byte	0x04, 0x17
        /*000a*/ 	.short	(.L_7775 - .L_7774)
.L_7774:
        /*000c*/ 	.word	0x00000000
        /*0010*/ 	.short	0x0002
        /*0012*/ 	.short	0x0008
        /*0014*/ 	.byte	0x00, 0xf0, 0x41, 0x00


	//----- nvinfo : EIATTR_KPARAM_INFO
	.align		4
.L_7775:
        /*0018*/ 	.byte	0x04, 0x17
        /*001a*/ 	.short	(.L_7777 - .L_7776)
.L_7776:
        /*001c*/ 	.word	0x00000000
        /*0020*/ 	.short	0x0001
        /*0022*/ 	.short	0x0004
        /*0024*/ 	.byte	0x00, 0xf0, 0x05, 0x00


	//----- nvinfo : EIATTR_KPARAM_INFO
	.align		4
.L_7777:
        /*0028*/ 	.byte	0x04, 0x17
        /*002a*/ 	.short	(.L_7779 - .L_7778)
.L_7778:
        /*002c*/ 	.word	0x00000000
        /*0030*/ 	.short	0x0000
        /*0032*/ 	.short	0x0000
        /*0034*/ 	.byte	0x00, 0xf0, 0x11, 0x00


	//----- nvinfo : EIATTR_SPARSE_MMA_MASK
	.align		4
.L_7779:
        /*0038*/ 	.byte	0x03, 0x50
        /*003a*/ 	.short	0x0000


	//----- nvinfo : EIATTR_MAXREG_COUNT
	.align		4
        /*003c*/ 	.byte	0x03, 0x1b
        /*003e*/ 	.short	0x00ff


	//----- nvinfo : EIATTR_MERCURY_ISA_VERSION
	.align		4
        /*0040*/ 	.byte	0x03, 0x5f
        /*0042*/ 	.short	0x0101


	//----- nvinfo : EIATTR_VRC_CTA_INIT_COUNT
	.align		4
        /*0044*/ 	.byte	0x02, 0x4a
	.zero		1
	.zero		1


	//----- nvinfo : EIATTR_EXIT_INSTR_OFFSETS
	.align		4
        /*0048*/ 	.byte	0x04, 0x1c
        /*004a*/ 	.short	(.L_7781 - .L_7780)


	//   ....[0]....
.L_7780:
        /*004c*/ 	.word	0x000009d0


	//   ....[1]....
        /*0050*/ 	.word	0x00000a20


	//   ....[2]....
        /*0054*/ 	.word	0x00000c60


	//----- nvinfo : EIATTR_MAX_THREADS
	.align		4
.L_7781:
        /*0058*/ 	.byte	0x04, 0x05
        /*005a*/ 	.short	(.L_7783 - .L_7782)
.L_7782:
        /*005c*/ 	.word	0x00000080
        /*0060*/ 	.word	0x00000001
        /*0064*/ 	.word	0x00000001


	//----- nvinfo : EIATTR_CRS_STACK_SIZE
	.align		4
.L_7783:
        /*0068*/ 	.byte	0x04, 0x1e
        /*006a*/ 	.short	(.L_7785 - .L_7784)
.L_7784:
        /*006c*/ 	.word	0x00000000


	//----- nvinfo : EIATTR_CBANK_PARAM_SIZE
	.align		4
.L_7785:
        /*0070*/ 	.byte	0x03, 0x19
        /*0072*/ 	.short	0x0018


	//----- nvinfo : EIATTR_PARAM_CBANK
	.align		4
        /*0074*/ 	.byte	0x04, 0x0a
        /*0076*/ 	.short	(.L_7787 - .L_7786)
	.align		4
.L_7786:
        /*0078*/ 	.word	index@(.nv.constant0._ZN2at6native29vectorized_elementwise_kernelILi2EZZZNS0_16sqrt_kernel_cudaERNS_18TensorIteratorBaseEENKUlvE0_clEvENKUlvE1_clEvEUlN3c104HalfEE_St5arrayIPcLm2EEEEviT0_T1_)
        /*007c*/ 	.short	0x0380
        /*007e*/ 	.short	0x0018


	//----- nvinfo : EIATTR_SW_WAR
	.align		4
.L_7787:
        /*0080*/ 	.byte	0x04, 0x36
        /*0082*/ 	.short	(.L_7789 - .L_7788)
.L_7788:
        /*0084*/ 	.word	0x00000008
.L_7789:


//--------------------- .nv.info._ZN2at6native29vectorized_elementwise_kernelILi4EZZZNS0_16sqrt_kernel_cudaERNS_18TensorIteratorBaseEENKUlvE0_clEvENKUlvE1_clEvEUlN3c104HalfEE_St5arrayIPcLm2EEEEviT0_T1_ --------------------------
	.section	.nv.info._ZN2at6native29vectorized_elementwise_kernelILi4EZZZNS0_16sqrt_kernel_cudaERNS_18TensorIteratorBaseEENKUlvE0_clEvENKUlvE1_clEvEUlN3c104HalfEE_St5arrayIPcLm2EEEEviT0_T1_,"",@"SHT_CUDA_INFO"
	.sectionflags	@""
	.align	4


	//----- nvinfo : EIATTR_CUDA_API_VERSION
	.align		4
        /*0000*/ 	.byte	0x04, 0x37
        /*0002*/ 	.short	(.L_7791 - .L_7790)
.L_7790:
        /*0004*/ 	.word	0x00000082


	//----- nvinfo : EIATTR_KPARAM_INFO
	.align		4
.L_7791:
        /*0008*/ 	.byte	0x04, 0x17
        /*000a*/ 	.short	(.L_7793 - .L_7792)
.L_7792:
        /*000c*/ 	.word	0x00000000
        /*0010*/ 	.short	0x0002
        /*0012*/ 	.short	0x0008
        /*0014*/ 	.byte	0x00, 0xf0, 0x41, 0x00


	//----- nvinfo : EIATTR_KPARAM_INFO
	.align		4
.L_7793:
        /*0018*/ 	.byte	0x04, 0x17
        /*001a*/ 	.short	(.L_7795 - .L_7794)
.L_7794:
        /*001c*/ 	.word	0x00000000
        /*0020*/ 	.short	0x0001
        /*0022*/ 	.short	0x0004
        /*0024*/ 	.byte	0x00, 0xf0, 0x05, 0x00


	//----- nvinfo : EIATTR_KPARAM_INFO
	.align		4
.L_7795:
        /*0028*/ 	.byte	0x04, 0x17
        /*002a*/ 	.short	(.L_7797 - .L_7796)
.L_7796:
        /*002c*/ 	.word	0x00000000
        /*0030*/ 	.short	0x0000
        /*0032*/ 	.short	0x0000
        /*0034*/ 	.byte	0x00, 0xf0, 0x11, 0x00


	//----- nvinfo : EIATTR_SPARSE_MMA_MASK
	.align		4
.L_7797:
        /*0038*/ 	.byte	0x03, 0x50
        /*003a*/ 	.short	0x0000


	//----- nvinfo : EIATTR_MAXREG_COUNT
	.align		4
        /*003c*/ 	.byte	0x03, 0x1b
        /*003e*/ 	.short	0x00ff


	//----- nvinfo : EIATTR_MERCURY_ISA_VERSION
	.align		4
        /*0040*/ 	.byte	0x03, 0x5f
        /*0042*/ 	.short	0x0101


	//----- nvinfo : EIATTR_VRC_CTA_INIT_COUNT
	.align		4
        /*0044*/ 	.byte	0x02, 0x4a
	.zero		1
	.zero		1


	//----- nvinfo : EIATTR_EXIT_INSTR_OFFSETS
	.align		4
        /*0048*/ 	.byte	0x04, 0x1c
        /*004a*/ 	.short	(.L_7799 - .L_7798)


	//   ....[0]....
.L_7798:
        /*004c*/ 	.word	0x000009d0


	//   ....[1]....
        /*0050*/ 	.word	0x00000a20


	//   ....[2]....
        /*0054*/ 	.word	0x00000c20


	//----- nvinfo : EIATTR_MAX_THREADS
	.align		4
.L_7799:
        /*0058*/ 	.byte	0x04, 0x05
        /*005a*/ 	.short	(.L_7801 - .L_7800)
.L_7800:
        /*005c*/ 	.word	0x00000080
        /*0060*/ 	.word	0x00000001
        /*0064*/ 	.word	0x00000001


	//----- nvinfo : EIATTR_CRS_STACK_SIZE
	.align		4
.L_7801:
        /*0068*/ 	.byte	0x04, 0x1e
        /*006a*/ 	.short	(.L_7803 - .L_7802)
.L_7802:
        /*006c*/ 	.word	0x00000000


	//----- nvinfo : EIATTR_CBANK_PARAM_SIZE
	.align		4
.L_7803:
        /*0070*/ 	.byte	0x03, 0x19
        /*0072*/ 	.short	0x0018


	//----- nvinfo : EIATTR_PARAM_CBANK
	.align		4
        /*0074*/ 	.byte	0x04, 0x0a
        /*0076*/ 	.short	(.L_7805 - .L_7804)
	.align		4
.L_7804:
        /*0078*/ 	.word	index@(.nv.constant0._ZN2at6native29vectorized_elementwise_kernelILi4EZZZNS0_16sqrt_kernel_cudaERNS_18TensorIteratorBaseEENKUlvE0_clEvENKUlvE1_clEvEUlN3c104HalfEE_St5arrayIPcLm2EEEEviT0_T1_)
        /*007c*/ 	.short	0x0380
        /*007e*/ 	.short	0x0018


	//----- nvinfo : EIATTR_SW_WAR
	.align		4
.L_7805:
        /*0080*/ 	.byte	0x04, 0x36
        /*0082*/ 	.short	(.L_7807 - .L_7806)
.L_7806:
        /*0084*/ 	.word	0x00000008
.L_7807:


//--------------------- .nv.info._ZN2at6native29vectorized_elementwise_kernelILi8EZZZNS0_16sqrt_kernel_cudaERNS_18TensorIteratorBaseEENKUlvE0_clEvENKUlvE1_clEvEUlN3c104HalfEE_St5arrayIPcLm2EEEEviT0_T1_ --------------------------
	.section	.nv.info._ZN2at6native29vectorized_elementwise_kernelILi8EZZZNS0_16sqrt_kernel_cudaERNS_18TensorIteratorBaseEENKUlvE0_clEvENKUlvE1_clEvEUlN3c104HalfEE_St5arrayIPcLm2EEEEviT0_T1_,"",@"SHT_CUDA_INFO"
	.sectionflags	@""
	.align	4


	//----- nvinfo : EIATTR_CUDA_API_VERSION
	.align		4
        /*0000*/ 	.byte	0x04, 0x37
        /*0002*/ 	.short	(.L_7809 - .L_7808)
.L_7808:
        /*0004*/ 	.word	0x00000082


	//----- nvinfo : EIATTR_KPARAM_INFO
	.align		4
.L_7809:
        /*0008*/ 	.byte	0x04, 0x17
        /*000a*/ 	.short	(.L_7811 - .L_7810)
.L_7810:
        /*000c*/ 	.word	0x00000000
        /*0010*/ 	.short	0x0002
        /*0012*/ 	.short	0x0008
        /*0014*/ 	.byte	0x00, 0xf0, 0x41, 0x00


	//----- nvinfo : EIATTR_KPARAM_INFO
	.align		4
.L_7811:
        /*0018*/ 	.byte	0x04, 0x17
        /*001a*/ 	.short	(.L_7813 - .L_7812)
.L_7812:
        /*001c*/ 	.word	0x00000000
        /*0020*/ 	.short	0x0001
        /*0022*/ 	.short	0x0004
        /*0024*/ 	.byte	0x00, 0xf0, 0x05, 0x00


	//----- nvinfo : EIATTR_KPARAM_INFO
	.align		4
.L_7813:
        /*0028*/ 	.byte	0x04, 0x17
        /*002a*/ 	.short	(.L_7815 - .L_7814)
.L_7814:
        /*002c*/ 	.word	0x00000000
        /*0030*/ 	.short	0x0000
        /*0032*/ 	.short	0x0000
        /*0034*/ 	.byte	0x00, 0xf0, 0x11, 0x00


	//----- nvinfo : EIATTR_SPARSE_MMA_MASK
	.align		4
.L_7815:
        /*0038*/ 	.byte	0x03, 0x50
        /*003a*/ 	.short	0x0000


	//----- nvinfo : EIATTR_MAXREG_COUNT
	.align		4
        /*003c*/ 	.byte	0x03, 0x1b
        /*003e*/ 	.short	0x00ff


	//----- nvinfo : EIATTR_MERCURY_ISA_VERSION
	.align		4
        /*0040*/ 	.byte	0x03, 0x5f
        /*0042*/ 	.short	0x0101


	//----- nvinfo : EIATTR_VRC_CTA_INIT_COUNT
	.align		4
        /*0044*/ 	.byte	0x02, 0x4a
	.zero		1
	.zero		1


	//----- nvinfo : EIATTR_EXIT_INSTR_OFFSETS
	.align		4
        /*0048*/ 	.byte	0x04, 0x1c
        /*004a*/ 	.short	(.L_7817 - .L_7816)


	//   ....[0]....
.L_7816:
        /*004c*/ 	.word	0x000009d0


	//   ....[1]....
        /*0050*/ 	.word	0x00000a20


	//   ....[2]....
        /*0054*/ 	.word	0x00000c00


	//----- nvinfo : EIATTR_MAX_THREADS
	.align		4
.L_7817:
        /*0058*/ 	.byte	0x04, 0x05
        /*005a*/ 	.short	(.L_7819 - .L_7818)
.L_7818:
        /*005c*/ 	.word	0x00000080
        /*0060*/ 	.word	0x00000001
        /*0064*/ 	.word	0x00000001


	//----- nvinfo : EIATTR_CRS_STACK_SIZE
	.align		4
.L_7819:
        /*0068*/ 	.byte	0x04, 0x1e
        /*006a*/ 	.short	(.L_7821 - .L_7820)
.L_7820:
        /*006c*/ 	.word	0x00000000


	//----- nvinfo : EIATTR_CBANK_PARAM_SIZE
	.align		4
.L_7821:
        /*0070*/ 	.byte	0x03, 0x19
        /*0072*/ 	.short	0x0018


	//----- nvinfo : EIATTR_PARAM_CBANK
	.align		4
        /*0074*/ 	.byte	0x04, 0x0a
        /*0076*/ 	.short	(.L_7823 - .L_7822)
	.align		4
.L_7822:
        /*0078*/ 	.word	index@(.nv.constant0._ZN2at6native29vectorized_elementwise_kernelILi8EZZZNS0_16sqrt_kernel_cudaERNS_18TensorIteratorBaseEENKUlvE0_clEvENKUlvE1_clEvEUlN3c104HalfEE_St5arrayIPcLm2EEEEviT0_T1_)
        /*007c*/ 	.short	0x0380
        /*007e*/ 	.short	0x0018


	//----- nvinfo : EIATTR_SW_WAR
	.align		4
.L_7823:
        /*0080*/ 	.byte	0x04, 0x36
        /*0082*/ 	.short	(.L_7825 - .L_7824)
.L_7824:
        /*0084*/ 	.word	0x00000008
.L_7825:


//--------------------- .nv.info._ZN2at6native18elementwise_kernelILi128ELi4EZNS0_15gpu_kernel_implIZZZNS0_16sqrt_kernel_cudaERNS_18TensorIteratorBaseEENKUlvE0_clEvENKUlvE0_clEvEUlfE_EEvS4_RKT_EUliE_EEviT1_ --------------------------
	.section	.nv.info._ZN2at6native18elementwise_kernelILi128ELi4EZNS0_15gpu_kernel_implIZZZNS0_16sqrt_kernel_cudaERNS_18TensorIteratorBaseEENKUlvE0_clEvENKUlvE0_clEvEUlfE_EEvS4_RKT_EUliE_EEviT1_,"",@"SHT_CUDA_INFO"
	.sectionflags	@""
	.align	4


	//----- nvinfo : EIATTR_CUDA_API_VERSION
	.align		4
        /*0000*/ 	.byte	0x04, 0x37
        /*0002*/ 	.short	(.L_7827 - .L_7826)
.L_7826:
        /*0004*/ 	.word	0x00000082


	//----- nvinfo : EIATTR_KPARAM_INFO
	.align		4
.L_7827:
        /*0008*/ 	.byte	0x04, 0x17
        /*000a*/ 	.short	(.L_7829 - .L_7828)
.L_7828:
        /*000c*/ 	.word	0x00000000
        /*0010*/ 	.short	0x0001
        /*0012*/ 	.short	0x0008
        /*0014*/ 	.byte	0x00, 0xf0, 0x61, 0x08


	//----- nvinfo : EIATTR_KPARAM_INFO
	.align		4
.L_7829:
        /*0018*/ 	.byte	0x04, 0x17
        /*001a*/ 	.short	(.L_7831 - .L_7830)
.L_7830:
        /*001c*/ 	.word	0x00000000
        /*0020*/ 	.short	0x0000
        /*0022*/ 	.short	0x0000
        /*0024*/ 	.byte	0x00, 0xf0, 0x11, 0x00


	//----- nvinfo : EIATTR_SPARSE_MMA_MASK
	.align		4
.L_7831:
        /*0028*/ 	.byte	0x03, 0x50
        /*002a*/ 	.short	0x0000


	//----- nvinfo : EIATTR_MAXREG_COUNT
	.align		4
        /*002c*/ 	.byte	0x03, 0x1b
        /*002e*/ 	.short	0x0080


	//----- nvinfo : EIATTR_EXTERNS
	.align		4
        /*0030*/ 	.byte	0x04, 0x0f
        /*0032*/ 	.short	(.L_7833 - .L_7832)


	//   ....[0]....
	.align		4
.L_7832:
        /*0034*/ 	.word	index@(__assertfail)


	//----- nvinfo : EIATTR_MERCURY_ISA_VERSION
	.align		4
.L_7833:
        /*0038*/ 	.byte	0x03, 0x5f
        /*003a*/ 	.short	0x0101


	//----- nvinfo : EIATTR_VRC_CTA_INIT_COUNT
	.align		4
        /*003c*/ 	.byte	0x02, 0x4a
	.zero		1
	.zero		1


	//----- nvinfo : EIATTR_SYSCALL_OFFSETS
	.align		4
        /*0040*/ 	.byte	0x04, 0x46
        /*0042*/ 	.short	(.L_7835 - .L_7834)


	//   ....[0]....
.L_7834:
        /*0044*/ 	.word	0x000020d0


	//   ....[1]....
        /*0048*/ 	.word	0x00002e90


	//   ....[2]....
        /*004c*/ 	.word	0x000050a0


	//   ....[3]....
        /*0050*/ 	.word	0x00005cc0


	//   ....[4]....
        /*0054*/ 	.word	0x00007fe0


	//   ....[5]....
        /*0058*/ 	.word	0x00008c00


	//   ....[6]....
        /*005c*/ 	.word	0x0000af30


	//   ....[7]....
        /*0060*/ 	.word	0x0000bb20


	//----- nvinfo : EIATTR_EXIT_INSTR_OFFSETS
	.align		4
.L_7835:
        /*0064*/ 	.byte	0x04, 0x1c
        /*0066*/ 	.short	(.L_7837 - .L_7836)


	//   ....[0]....
.L_7836:
        /*0068*/ 	.word	0x00008eb0


	//   ....[1]....
        /*006c*/ 	.word	0x0000b0a0


	//   ....[2]....
        /*0070*/ 	.word	0x0000b0e0


	//   ....[3]....
        /*0074*/ 	.word	0x0000b170


	//   ....[4]....
        /*0078*/ 	.word	0x0000b1a0


	//   ....[5]....
        /*007c*/ 	.word	0x0000b1d0


	//   ....[6]....
        /*0080*/ 	.word	0x0000b250


	//   ....[7]....
        /*0084*/ 	.word	0x0000b280


	//   ....[8]....
        /*0088*/ 	.word	0x0000b310


	//   ....[9]....
        /*008c*/ 	.word	0x0000b350


	//   ....[10]....
        /*0090*/ 	.word	0x0000b390


	//   ....[11]....
        /*0094*/ 	.word	0x0000b460


	//   ....[12]....
        /*0098*/ 	.word	0x0000b5c0


	//   ....[13]....
        /*009c*/ 	.word	0x0000b720


	//   ....[14]....
        /*00a0*/ 	.word	0x0000b870


	//   ....[15]....
        /*00a4*/ 	.word	0x0000b8a0


	//   ....[16]....
        /*00a8*/ 	.word	0x0000b8d0


	//   ....[17]....
        /*00ac*/ 	.word	0x0000b970


	//   ....[18]....
        /*00b0*/ 	.word	0x0000b9c0


	//   ....[19]....
        /*00b4*/ 	.word	0x0000bb30


	//   ....[20]....
        /*00b8*/ 	.word	0x0000bc30


	//   ....[21]....
        /*00bc*/ 	.word	0x0000bd60


	//   ....[22]....
        /*00c0*/ 	.word	0x0000bd90


	//----- nvinfo : EIATTR_MAX_THREADS
	.align		4
.L_7837:
        /*00c4*/ 	.byte	0x04, 0x05
        /*00c6*/ 	.short	(.L_7839 - .L_7838)
.L_7838:
        /*00c8*/ 	.word	0x00000080
        /*00cc*/ 	.word	0x00000001
        /*00d0*/ 	.word	0x00000001


	//----- nvinfo : EIATTR_CRS_STACK_SIZE
	.align		4
.L_7839:
        /*00d4*/ 	.byte	0x04, 0x1e
        /*00d6*/ 	.short	(.L_7841 - .L_7840)
.L_7840:
        /*00d8*/ 	.word	0x00000000


	//----- nvinfo : EIATTR_CBANK_PARAM_SIZE
	.align		4
.L_7841:
        /*00dc*/ 	.byte	0x03, 0x19
        /*00de*/ 	.short	0x0220


	//----- nvinfo : EIATTR_PARAM_CBANK
	.align		4
        /*00e0*/ 	.byte	0x04, 0x0a
        /*00e2*/ 	.short	(.L_7843 - .L_7842)
	.align		4
.L_7842:
        /*00e4*/ 	.word	index@(.nv.constant0._ZN2at6native18elementwise_kernelILi128ELi4EZNS0_15gpu_kernel_implIZZZNS0_16sqrt_kernel_cudaERNS_18TensorIteratorBaseEENKUlvE0_clEvENKUlvE0_clEvEUlfE_EEvS4_RKT_EUliE_EEviT1_)
        /*00e8*/ 	.short	0x0380
        /*00ea*/ 	.short	0x0220


	//----- nvinfo : EIATTR_SW_WAR
	.align		4
.L_7843:
        /*00ec*/ 	.byte	0x04, 0x36
        /*00ee*/ 	.short	(.L_7845 - .L_7844)
.L_7844:
        /*00f0*/ 	.word	0x00000008
.L_7845:


//--------------------- .nv.info._ZN2at6native27unrolled_elementwise_kernelIZZZNS0_16sqrt_kernel_cudaERNS_18TensorIteratorBaseEENKUlvE0_clEvENKUlvE0_clEvEUlfE_St5arrayIPcLm2EELi4E23TrivialOffsetCalculatorILi1EjESB_NS0_6memory12LoadWithCastILi1EEENSC_13StoreWithCastILi1EEEEEviT_T0_T2_T3_T4_T5_ --------------------------
	.section	.nv.info._ZN2at6native27unrolled_elementwise_kernelIZZZNS0_16sqrt_kernel_cudaERNS_18TensorIteratorBaseEENKUlvE0_clEvENKUlvE0_clEvEUlfE_St5arrayIPcLm2EELi4E23TrivialOffsetCalculatorILi1EjESB_NS0_6memory12LoadWithCastILi1EEENSC_13StoreWithCastILi1EEEEEviT_T0_T2_T3_T4_T5_,"",@"SHT_CUDA_INFO"
	.sectionflags	@""
	.align	4


	//----- nvinfo : EIATTR_CUDA_API_VERSION
	.align		4
        /*0000*/ 	.byte	0x04, 0x37
        /*0002*/ 	.short	(.L_7847 - .L_7846)
.L_7846:
        /*0004*/ 	.word	0x00000082


	//----- nvinfo : EIATTR_KPARAM_INFO
	.align		4
.L_7847:
        /*0008*/ 	.byte	0x04, 0x17
        /*000a*/ 	.short	(.L_7849 - .L_7848)
.L_7848:
        /*000c*/ 	.word	0x00000000
        /*0010*/ 	.short	0x0006
        /*0012*/ 	.short	0x0024
        /*0014*/ 	.byte	0x00, 0xf0, 0x21, 0x00


	//----- nvinfo : EIATTR_KPARAM_INFO
	.align		4
.L_7849:
        /*0018*/ 	.byte	0x04, 0x17
        /*001a*/ 	.short	(.L_7851 - .L_7850)
.L_7850:
        /*001c*/ 	.word	0x00000000
        /*0020*/ 	.short	0x0005
        /*0022*/ 	.short	0x001c
        /*0024*/ 	.byte	0x00, 0xf0, 0x21, 0x00


	//----- nvinfo : EIATTR_KPARAM_INFO
	.align		4
.L_7851:
        /*0028*/ 	.byte	0x04, 0x17
        /*002a*/ 	.short	(.L_7853 - .L_7852)
.L_7852:
        /*002c*/ 	.word	0x00000000
        /*0030*/ 	.short	0x0004
        /*0032*/ 	.short	0x0019
        /*0034*/ 	.byte	0x00, 0xf0, 0x05, 0x00


	//----- nvinfo : EIATTR_KPARAM_INFO
	.align		4
.L_7853:
        /*0038*/ 	.byte	0x04, 0x17
        /*003a*/ 	.short	(.L_7855 - .L_7854)
.L_7854:
        /*003c*/ 	.word	0x00000000
        /*0040*/ 	.short	0x0003
        /*0042*/ 	.short	0x0018
        /*0044*/ 	.byte	0x00, 0xf0, 0x05, 0x00


	//----- nvinfo : EIATTR_KPARAM_INFO
	.align		4
.L_7855:
        /*0048*/ 	.byte	0x04, 0x17
        /*004a*/ 	.short	(.L_7857 - .L_7856)
.L_7856:
        /*004c*/ 	.word	0x00000000
        /*0050*/ 	.short	0x0002
        /*0052*/ 	.short	0x0008
        /*0054*/ 	.byte	0x00, 0xf0, 0x41, 0x00


	//----- nvinfo : EIATTR_KPARAM_INFO
	.align		4
.L_7857:
        /*0058*/ 	.byte	0x04, 0x17
        /*005a*/ 	.short	(.L_7859 - .L_7858)
.L_7858:
        /*005c*/ 	.word	0x00000000
        /*0060*/ 	.short	0x0001
        /*0062*/ 	.short	0x0004
        /*0064*/ 	.byte	0x00, 0xf0, 0x05, 0x00


	//----- nvinfo : EIATTR_KPARAM_INFO
	.align		4
.L_7859:
        /*0068*/ 	.byte	0x04, 0x17
        /*006a*/ 	.short	(.L_7861 - .L_7860)
.L_7860:
        /*006c*/ 	.word	0x00000000
        /*0070*/ 	.short	0x0000
        /*0072*/ 	.short	0x0000
        /*0074*/ 	.byte	0x00, 0xf0, 0x11, 0x00


	//----- nvinfo : EIATTR_SPARSE_MMA_MASK
	.align		4
.L_7861:
        /*0078*/ 	.byte	0x03, 0x50
        /*007a*/ 	.short	0x0000


	//----- nvinfo : EIATTR_MAXREG_COUNT
	.align		4
        /*007c*/ 	.byte	0x03, 0x1b
        /*007e*/ 	.short	0x00ff


	//----- nvinfo : EIATTR_EXTERNS
	.align		4
        /*0080*/ 	.byte	0x04, 0x0f
        /*0082*/ 	.short	(.L_7863 - .L_7862)


	//   ....[0]....
	.align		4
.L_7862:
        /*0084*/ 	.word	index@(__assertfail)


	//----- nvinfo : EIATTR_MERCURY_ISA_VERSION
	.align		4
.L_7863:
        /*0088*/ 	.byte	0x03, 0x5f
        /*008a*/ 	.short	0x0101


	//----- nvinfo : EIATTR_VRC_CTA_INIT_COUNT
	.align		4
        /*008c*/ 	.byte	0x02, 0x4a
	.zero		1
	.zero		1


	//----- nvinfo : EIATTR_SYSCALL_OFFSETS
	.align		4
        /*0090*/ 	.byte	0x04, 0x46
        /*0092*/ 	.short	(.L_7865 - .L_7864)


	//   ....[0]....
.L_7864:
        /*0094*/ 	.word	0x00000dd0


	//   ....[1]....
        /*0098*/ 	.word	0x00001ce0


	//   ....[2]....
        /*009c*/ 	.word	0x00002b70


	//   ....[3]....
        /*00a0*/ 	.word	0x000039c0


	//   ....[4]....
        /*00a4*/ 	.word	0x00004920


	//   ....[5]....
        /*00a8*/ 	.word	0x000056c0


	//   ....[6]....
        /*00ac*/ 	.word	0x00006520


	//   ....[7]....
        /*00b0*/ 	.word	0x00007380


	//----- nvinfo : EIATTR_EXIT_INSTR_OFFSETS
	.align		4
.L_7865:
        /*00b4*/ 	.byte	0x04, 0x1c
        /*00b6*/ 	.short	(.L_7867 - .L_7866)


	//   ....[0]....
.L_7866:
        /*00b8*/ 	.word	0x000067c0


	//   ....[1]....
        /*00bc*/ 	.word	0x00006900


	//   ....[2]....
        /*00c0*/ 	.word	0x00006940


	//   ....[3]....
        /*00c4*/ 	.word	0x000069d0


	//   ....[4]....
        /*00c8*/ 	.word	0x00006a00


	//   ....[5]....
        /*00cc*/ 	.word	0x00006a30


	//   ....[6]....
        /*00d0*/ 	.word	0x00006ab0


	//   ....[7]....
        /*00d4*/ 	.word	0x00006ae0


	//   ....[8]....
        /*00d8*/ 	.word	0x00006b70


	//   ....[9]....
        /*00dc*/ 	.word	0x00006bb0


	//   ....[10]....
        /*00e0*/ 	.word	0x00006bf0


	//   ....[11]....
        /*00e4*/ 	.word	0x00006cc0


	//   ....[12]....
        /*00e8*/ 	.word	0x00006e20


	//   ....[13]....
        /*00ec*/ 	.word	0x00006f80


	//   ....[14]....
        /*00f0*/ 	.word	0x000070d0


	//   ....[15]....
        /*00f4*/ 	.word	0x00007100


	//   ....[16]....
        /*00f8*/ 	.word	0x00007130


	//   ....[17]....
        /*00fc*/ 	.word	0x000071d0


	//   ....[18]....
        /*0100*/ 	.word	0x00007220


	//   ....[19]....
        /*0104*/ 	.word	0x00007390


	//   ....[20]....
        /*0108*/ 	.word	0x00007490


	//   ....[21]....
        /*010c*/ 	.word	0x000075c0


	//   ....[22]....
        /*0110*/ 	.word	0x000075f0


	//----- nvinfo : EIATTR_MAX_THREADS
	.align		4
.L_7867:
        /*0114*/ 	.byte	0x04, 0x05
        /*0116*/ 	.short	(.L_7869 - .L_7868)
.L_7868:
        /*0118*/ 	.word	0x00000080
        /*011c*/ 	.word	0x00000001
        /*0120*/ 	.word	0x00000001


	//----- nvinfo : EIATTR_CRS_STACK_SIZE
	.align		4
.L_7869:
        /*0124*/ 	.byte	0x04, 0x1e
        /*0126*/ 	.short	(.L_7871 - .L_7870)
.L_7870:
        /*0128*/ 	.word	0x00000000


	//----- nvinfo : EIATTR_CBANK_PARAM_SIZE
	.align		4
.L_7871:
        /*012c*/ 	.byte	0x03, 0x19
        /*012e*/ 	.short	0x002c


	//----- nvinfo : EIATTR_PARAM_CBANK
	.align		4
        /*0130*/ 	.byte	0x04, 0x0a
        /*0132*/ 	.short	(.L_7873 - .L_7872)
	.align		4
.L_7872:
        /*0134*/ 	.word	index@(.nv.constant0._ZN2at6native27unrolled_elementwise_kernelIZZZNS0_16sqrt_kernel_cudaERNS_18TensorIteratorBaseEENKUlvE0_clEvENKUlvE0_clEvEUlfE_St5arrayIPcLm2EELi4E23TrivialOffsetCalculatorILi1EjESB_NS0_6memory12LoadWithCastILi1EEENSC_13StoreWithCastILi1EEEEEviT_T0_T2_T3_T4_T5_)
        /*0138*/ 	.short	0x0380
        /*013a*/ 	.short	0x002c


	//----- nvinfo : EIATTR_SW_WAR
	.align		4
.L_7873:
        /*013c*/ 	.byte	0x04, 0x36
        /*013e*/ 	.short	(.L_7875 - .L_7874)
.L_7874:
        /*0140*/ 	.word	0x00000008
.L_7875:


//--------------------- .nv.info._ZN2at6native18elementwise_kernelILi128ELi2EZNS0_22gpu_kernel_impl_nocastIZZZNS0_16sqrt_kernel_cudaERNS_18TensorIteratorBaseEENKUlvE0_clEvENKUlvE0_clEvEUlfE_EEvS4_RKT_EUliE_EEviT1_ --------------------------
	.section	.nv.info._ZN2at6native18elementwise_kernelILi128ELi2EZNS0_22gpu_kernel_impl_nocastIZZZNS0_16sqrt_kernel_cudaERNS_18TensorIteratorBaseEENKUlvE0_clEvENKUlvE0_clEvEUlfE_EEvS4_RKT_EUliE_EEviT1_,"",@"SHT_CUDA_INFO"
	.sectionflags	@""
	.align	4


	//----- nvinfo : EIATTR_CUDA_API_VERSION
	.align		4
        /*0000*/ 	.byte	0x04, 0x37
        /*0002*/ 	.short	(.L_7877 - .L_7876)
.L_7876:
        /*0004*/ 	.word	0x00000082


	//----- nvinfo : EIATTR_KPARAM_INFO
	.align		4
.L_7877:
        /*0008*/ 	.byte	0x04, 0x17
        /*000a*/ 	.short	(.L_7879 - .L_7878)
.L_7878:
        /*000c*/ 	.word	0x00000000
        /*0010*/ 	.short	0x0001
        /*0012*/ 	.short	0x0008
        /*0014*/ 	.byte	0x00, 0xf0, 0x61, 0x08


	//----- nvinfo : EIATTR_KPARAM_INFO
	.align		4
.L_7879:
        /*0018*/ 	.byte	0x04, 0x17
        /*001a*/ 	.short	(.L_7881 - .L_7880)
.L_7880:
        /*001c*/ 	.word	0x00000000
        /*0020*/ 	.short	0x0000
        /*0022*/ 	.short	0x0000
        /*0024*/ 	.byte	0x00, 0xf0, 0x11, 0x00


	//----- nvinfo : EIATTR_SPARSE_MMA_MASK
	.align		4
.L_7881:
        /*0028*/ 	.byte	0x03, 0x50
        /*002a*/ 	.short	0x0000


	//----- nvinfo : EIATTR_MAXREG_COUNT
	.align		4
        /*002c*/ 	.byte	0x03, 0x1b
        /*002e*/ 	.short	0x0080


	//----- nvinfo : EIATTR_MERCURY_ISA_VERSION
	.align		4
        /*0030*/ 	.byte	0x03, 0x5f
        /*0032*/ 	.short	0x0101


	//----- nvinfo : EIATTR_VRC_CTA_INIT_COUNT
	.align		4
        /*0034*/ 	.byte	0x02, 0x4a
	.zero		1
	.zero		1


	//----- nvinfo : EIATTR_EXIT_INSTR_OFFSETS
	.align		4
        /*0038*/ 	.byte	0x04, 0x1c
        /*003a*/ 	.short	(.L_7883 - .L_7882)


	//   ....[0]....
.L_7882:
        /*003c*/ 	.word	0x00000150


	//   ....[1]....
        /*0040*/ 	.word	0x000001b0


	//   ....[2]....
        /*0044*/ 	.word	0x00001580


	//   ....[3]....
        /*0048*/ 	.word	0x000028b0


	//----- nvinfo : EIATTR_MAX_THREADS
	.align		4
.L_7883:
        /*004c*/ 	.byte	0x04, 0x05
        /*004e*/ 	.short	(.L_7885 - .L_7884)
.L_7884:
        /*0050*/ 	.word	0x00000080
        /*0054*/ 	.word	0x00000001
        /*0058*/ 	.word	0x00000001


	//----- nvinfo : EIATTR_CRS_STACK_SIZE
	.align		4
.L_7885:
        /*005c*/ 	.byte	0x04, 0x1e
        /*005e*/ 	.short	(.L_7887 - .L_7886)
.L_7886:
        /*0060*/ 	.word	0x00000000


	//----- nvinfo : EIATTR_CBANK_PARAM_SIZE
	.align		4
.L_7887:
        /*0064*/ 	.byte	0x03, 0x19
        /*0066*/ 	.short	0x0220


	//----- nvinfo : EIATTR_PARAM_CBANK
	.align		4
        /*0068*/ 	.byte	0x04, 0x0a
        /*006a*/ 	.short	(.L_7889 - .L_7888)
	.align		4
.L_7888:
        /*006c*/ 	.word	index@(.nv.constant0._ZN2at6native18elementwise_kernelILi128ELi2EZNS0_22gpu_kernel_impl_nocastIZZZNS0_16sqrt_kernel_cudaERNS_18TensorIteratorBaseEENKUlvE0_clEvENKUlvE0_clEvEUlfE_EEvS4_RKT_EUliE_EEviT1_)
        /*0070*/ 	.short	0x0380
        /*0072*/ 	.short	0x0220


	//----- nvinfo : EIATTR_SW_WAR
	.align		4
.L_7889:
        /*0074*/ 	.byte	0x04, 0x36
        /*0076*/ 	.short	(.L_7891 - .L_7890)
.L_7890:
        /*0078*/ 	.word	0x00000008
.L_7891:


//--------------------- .nv.info._ZN2at6native27unrolled_elementwise_kernelIZZZNS0_16sqrt_kernel_cudaERNS_18TensorIteratorBaseEENKUlvE0_clEvENKUlvE0_clEvEUlfE_St5arrayIPcLm2EELi4E23TrivialOffsetCalculatorILi1EjESB_NS0_6memory15LoadWithoutCastENSC_16StoreWithoutCastEEEviT_T0_T2_T3_T4_T5_ --------------------------
	.section	.nv.info._ZN2at6native27unrolled_elementwise_kernelIZZZNS0_16sqrt_kernel_cudaERNS_18TensorIteratorBaseEENKUlvE0_clEvENKUlvE0_clEvEUlfE_St5arrayIPcLm2EELi4E23TrivialOffsetCalculatorILi1EjESB_NS0_6memory15LoadWithoutCastENSC_16StoreWithoutCastEEEviT_T0_T2_T3_T4_T5_,"",@"SHT_CUDA_INFO"
	.sectionflags	@""
	.align	4


	//----- nvinfo : EIATTR_CUDA_API_VERSION
	.align		4
        /*0000*/ 	.byte	0x04, 0x37
        /*0002*/ 	.short	(.L_7893 - .L_7892)
.L_7892:
        /*0004*/ 	.word	0x00000082


	//----- nvinfo : EIATTR_KPARAM_INFO
	.align		4
.L_7893:
        /*0008*/ 	.byte	0x04, 0x17
        /*000a*/ 	.short	(.L_7895 - .L_7894)
.L_7894:
        /*000c*/ 	.word	0x00000000
        /*0010*/ 	.short	0x0006
        /*0012*/ 	.short	0x001b
        /*0014*/ 	.byte	0x00, 0xf0, 0x05, 0x00


	//----- nvinfo : EIATTR_KPARAM_INFO
	.align		4
.L_7895:
        /*0018*/ 	.byte	0x04, 0x17
        /*001a*/ 	.short	(.L_7897 - .L_7896)
.L_7896:
        /*001c*/ 	.word	0x00000000
        /*0020*/ 	.short	0x0005
        /*0022*/ 	.short	0x001a
        /*0024*/ 	.byte	0x00, 0xf0, 0x05, 0x00


	//----- nvinfo : EIATTR_KPARAM_INFO
	.align		4
.L_7897:
        /*0028*/ 	.byte	0x04, 0x17
        /*002a*/ 	.short	(.L_7899 - .L_7898)
.L_7898:
        /*002c*/ 	.word	0x00000000
        /*0030*/ 	.short	0x0004
        /*0032*/ 	.short	0x0019
        /*0034*/ 	.byte	0x00, 0xf0, 0x05, 0x00


	//----- nvinfo : EIATTR_KPARAM_INFO
	.align		4
.L_7899:
        /*0038*/ 	.byte	0x04, 0x17
        /*003a*/ 	.short	(.L_7901 - .L_7900)
.L_7900:
        /*003c*/ 	.word	0x00000000
        /*0040*/ 	.short	0x0003
        /*0042*/ 	.short	0x0018
        /*0044*/ 	.byte	0x00, 0xf0, 0x05, 0x00


	//----- nvinfo : EIATTR_KPARAM_INFO
	.align		4
.L_7901:
        /*0048*/ 	.byte	0x04, 0x17
        /*004a*/ 	.short	(.L_7903 - .L_7902)
.L_7902:
        /*004c*/ 	.word	0x00000000
        /*0050*/ 	.short	0x0002
        /*0052*/ 	.short	0x0008
        /*0054*/ 	.byte	0x00, 0xf0, 0x41, 0x00


	//----- nvinfo : EIATTR_KPARAM_INFO
	.align		4
.L_7903:
        /*0058*/ 	.byte	0x04, 0x17
        /*005a*/ 	.short	(.L_7905 - .L_7904)
.L_7904:
        /*005c*/ 	.word	0x00000000
        /*0060*/ 	.short	0x0001
        /*0062*/ 	.short	0x0004
        /*0064*/ 	.byte	0x00, 0xf0, 0x05, 0x00


	//----- nvinfo : EIATTR_KPARAM_INFO
	.align		4
.L_7905:
        /*0068*/ 	.byte	0x04, 0x17
        /*006a*/ 	.short	(.L_7907 - .L_7906)
.L_7906:
        /*006c*/ 	.word	0x00000000
        /*0070*/ 	.short	0x0000
        /*0072*/ 	.short	0x0000
        /*0074*/ 	.byte	0x00, 0xf0, 0x11, 0x00


	//----- nvinfo : EIATTR_SPARSE_MMA_MASK
	.align		4
.L_7907:
        /*0078*/ 	.byte	0x03, 0x50
        /*007a*/ 	.short	0x0000


	//----- nvinfo : EIATTR_MAXREG_COUNT
	.align		4
        /*007c*/ 	.byte	0x03, 0x1b
        /*007e*/ 	.short	0x00ff


	//----- nvinfo : EIATTR_MERCURY_ISA_VERSION
	.align		4
        /*0080*/ 	.byte	0x03, 0x5f
        /*0082*/ 	.short	0x0101


	//----- nvinfo : EIATTR_VRC_CTA_INIT_COUNT
	.align		4
        /*0084*/ 	.byte	0x02, 0x4a
	.zero		1
	.zero		1


	//----- nvinfo : EIATTR_EXIT_INSTR_OFFSETS
	.align		4
        /*0088*/ 	.byte	0x04, 0x1c
        /*008a*/ 	.short	(.L_7909 - .L_7908)


	//   ....[0]....
.L_7908:
        /*008c*/ 	.word	0x00000400


	//   ....[1]....
        /*0090*/ 	.word	0x00000460


	//----- nvinfo : EIATTR_MAX_THREADS
	.align		4
.L_7909:
        /*0094*/ 	.byte	0x04, 0x05
        /*0096*/ 	.short	(.L_7911 - .L_7910)
.L_7910:
        /*0098*/ 	.word	0x00000080
        /*009c*/ 	.word	0x00000001
        /*00a0*/ 	.word	0x00000001


	//----- nvinfo : EIATTR_CRS_STACK_SIZE
	.align		4
.L_7911:
        /*00a4*/ 	.byte	0x04, 0x1e
        /*00a6*/ 	.short	(.L_7913 - .L_7912)
.L_7912:
        /*00a8*/ 	.word	0x00000000


	//----- nvinfo : EIATTR_CBANK_PARAM_SIZE
	.align		4
.L_7913:
        /*00ac*/ 	.byte	0x03, 0x19
        /*00ae*/ 	.short	0x001c


	//----- nvinfo : EIATTR_PARAM_CBANK
	.align		4
        /*00b0*/ 	.byte	0x04, 0x0a
        /*00b2*/ 	.short	(.L_7915 - .L_7914)
	.align		4
.L_7914:
        /*00b4*/ 	.word	index@(.nv.constant0._ZN2at6native27unrolled_elementwise_kernelIZZZNS0_16sqrt_kernel_cudaERNS_18TensorIteratorBaseEENKUlvE0_clEvENKUlvE0_clEvEUlfE_St5arrayIPcLm2EELi4E23TrivialOffsetCalculatorILi1EjESB_NS0_6memory15LoadWithoutCastENSC_16StoreWithoutCastEEEviT_T0_T2_T3_T4_T5_)
        /*00b8*/ 	.short	0x0380
        /*00ba*/ 	.short	0x001c


	//----- nvinfo : EIATTR_SW_WAR
	.align		4
.L_7915:
        /*00bc*/ 	.byte	0x04, 0x36
        /*00be*/ 	.short	(.L_7917 - .L_7916)
.L_7916:
        /*00c0*/ 	.word	0x00000008
.L_7917:


//--------------------- .nv.info._ZN2at6native29vectorized_elementwise_kernelILi2EZZZNS0_16sqrt_kernel_cudaERNS_18TensorIteratorBaseEENKUlvE0_clEvENKUlvE0_clEvEUlfE_St5arrayIPcLm2EEEEviT0_T1_ --------------------------
	.section	.nv.info._ZN2at6native29vectorized_elementwise_kernelILi2EZZZNS0_16sqrt_kernel_cudaERNS_18TensorIteratorBaseEENKUlvE0_clEvENKUlvE0_clEvEUlfE_St5arrayIPcLm2EEEEviT0_T1_,"",@"SHT_CUDA_INFO"
	.sectionflags	@""
	.align	4


	//----- nvinfo : EIATTR_CUDA_API_VERSION
	.align		4
        /*0000*/ 	.byte	0x04, 0x37
        /*0002*/ 	.short	(.L_7919 - .L_7918)
.L_7918:
        /*0004*/ 	.word	0x00000082


	//----- nvinfo : EIATTR_KPARAM_INFO
	.align		4
.L_7919:
        /*0008*/ 	.byte	0x04, 0x17
        /*000a*/ 	.short	(.L_7921 - .L_7920)
.L_7920:
        /*000c*/ 	.word	0x00000000
        /*0010*/ 	.short	0x0002
        /*0012*/ 	.short	0x0008
        /*0014*/ 	.byte	0x00, 0xf0, 0x41, 0x00


	//----- nvinfo : EIATTR_KPARAM_INFO
	.align		4
.L_7921:
        /*0018*/ 	.byte	0x04, 0x17
        /*001a*/ 	.short	(.L_7923 - .L_7922)
.L_7922:
        /*001c*/ 	.word	0x00000000
        /*0020*/ 	.short	0x0001
        /*0022*/ 	.short	0x0004
        /*0024*/ 	.byte	0x00, 0xf0, 0x05, 0x00


	//----- nvinfo : EIATTR_KPARAM_INFO
	.align		4
.L_7923:
        /*0028*/ 	.byte	0x04, 0x17
        /*002a*/ 	.short	(.L_7925 - .L_7924)
.L_7924:
        /*002c*/ 	.word	0x00000000
        /*0030*/ 	.short	0x0000
        /*0032*/ 	.short	0x0000
        /*0034*/ 	.byte	0x00, 0xf0, 0x11, 0x00


	//----- nvinfo : EIATTR_SPARSE_MMA_MASK
	.align		4
.L_7925:
        /*0038*/ 	.byte	0x03, 0x50
        /*003a*/ 	.short	0x0000


	//----- nvinfo : EIATTR_MAXREG_COUNT
	.align		4
        /*003c*/ 	.byte	0x03, 0x1b
        /*003e*/ 	.short	0x00ff


	//----- nvinfo : EIATTR_MERCURY_ISA_VERSION
	.align		4
        /*0040*/ 	.byte	0x03, 0x5f
        /*0042*/ 	.short	0x0101


	//----- nvinfo : EIATTR_VRC_CTA_INIT_COUNT
	.align		4
        /*0044*/ 	.byte	0x02, 0x4a
	.zero		1
	.zero		1


	//----- nvinfo : EIATTR_EXIT_INSTR_OFFSETS
	.align		4
        /*0048*/ 	.byte	0x04, 0x1c
        /*004a*/ 	.short	(.L_7927 - .L_7926)


	//   ....[0]....
.L_7926:
        /*004c*/ 	.word	0x000008d0


	//   ....[1]....
        /*0050*/ 	.word	0x00000920


	//   ....[2]....
        /*0054*/ 	.word	0x00000aa0


	//----- nvinfo : EIATTR_MAX_THREADS
	.align		4
.L_7927:
        /*0058*/ 	.byte	0x04, 0x05
        /*005a*/ 	.short	(.L_7929 - .L_7928)
.L_7928:
        /*005c*/ 	.word	0x00000080
        /*0060*/ 	.word	0x00000001
        /*0064*/ 	.word	0x00000001


	//----- nvinfo : EIATTR_CRS_STACK_SIZE
	.align		4
.L_7929:
        /*0068*/ 	.byte	0x04, 0x1e
        /*006a*/ 	.short	(.L_7931 - .L_7930)
.L_7930:
        /*006c*/ 	.word	0x00000000


	//----- nvinfo : EIATTR_CBANK_PARAM_SIZE
	.align		4
.L_7931:
        /*0070*/ 	.byte	0x03, 0x19
        /*0072*/ 	.short	0x0018


	//----- nvinfo : EIATTR_PARAM_CBANK
	.align		4
        /*0074*/ 	.byte	0x04, 0x0a
        /*0076*/ 	.short	(.L_7933 - .L_7932)
	.align		4
.L_7932:
        /*0078*/ 	.word	index@(.nv.constant0._ZN2at6native29vectorized_elementwise_kernelILi2EZZZNS0_16sqrt_kernel_cudaERNS_18TensorIteratorBaseEENKUlvE0_clEvENKUlvE0_clEvEUlfE_St5arrayIPcLm2EEEEviT0_T1_)
        /*007c*/ 	.short	0x0380
        /*007e*/ 	.short	0x0018


	//----- nvinfo : EIATTR_SW_WAR
	.align		4
.L_7933:
        /*0080*/ 	.byte	0x04, 0x36
        /*0082*/ 	.short	(.L_7935 - .L_7934)
.L_7934:
        /*0084*/ 	.word	0x00000008
.L_7935:


//--------------------- .nv.info._ZN2at6native29vectorized_elementwise_kernelILi4EZZZNS0_16sqrt_kernel_cudaERNS_18TensorIteratorBaseEENKUlvE0_clEvENKUlvE0_clEvEUlfE_St5arrayIPcLm2EEEEviT0_T1_ --------------------------
	.section	.nv.info._ZN2at6native29vectorized_elementwise_kernelILi4EZZZNS0_16sqrt_kernel_cudaERNS_18TensorIteratorBaseEENKUlvE0_clEvENKUlvE0_clEvEUlfE_St5arrayIPcLm2EEEEviT0_T1_,"",@"SHT_CUDA_INFO"
	.sectionflags	@""
	.align	4


	//----- nvinfo : EIATTR_CUDA_API_VERSION
	.align		4
        /*0000*/ 	.byte	0x04, 0x37
        /*0002*/ 	.short	(.L_7937 - .L_7936)
.L_7936:
        /*0004*/ 	.word	0x00000082


	//----- nvinfo : EIATTR_KPARAM_INFO
	.align		4
.L_7937:
        /*0008*/ 	.byte	0x04, 0x17
        /*000a*/ 	.short	(.L_7939 - .L_7938)
.L_7938:
        /*000c*/ 	.word	0x00000000
        /*0010*/ 	.short	0x0002
        /*0012*/ 	.short	0x0008
        /*0014*/ 	.byte	0x00, 0xf0, 0x41, 0x00


	//----- nvinfo : EIATTR_KPARAM_INFO
	.align		4
.L_7939:
        /*0018*/ 	.byte	0x04, 0x17
        /*001a*/ 	.short	(.L_7941 - .L_7940)
.L_7940:
        /*001c*/ 	.word	0x00000000
        /*0020*/ 	.short	0x0001
        /*0022*/ 	.short	0x0004
        /*0024*/ 	.byte	0x00, 0xf0, 0x05, 0x00


	//----- nvinfo : EIATTR_KPARAM_INFO
	.align		4
.L_7941:
        /*0028*/ 	.byte	0x04, 0x17
        /*002a*/ 	.short	(.L_7943 - .L_7942)
.L_7942:
        /*002c*/ 	.word	0x00000000
        /*0030*/ 	.short	0x0000
        /*0032*/ 	.short	0x0000
        /*0034*/ 	.byte	0x00, 0xf0, 0x11, 0x00


	//----- nvinfo : EIATTR_SPARSE_MMA_MASK
	.align		4
.L_7943:
        /*0038*/ 	.byte	0x03, 0x50
        /*003a*/ 	.short	0x0000


	//----- nvinfo : EIATTR_MAXREG_COUNT
	.align		4
        /*003c*/ 	.byte	0x03, 0x1b
        /*003e*/ 	.short	0x00ff


	//----- nvinfo : EIATTR_MERCURY_ISA_VERSION
	.align		4
        /*0040*/ 	.byte	0x03, 0x5f
        /*0042*/ 	.short	0x0101


	//----- nvinfo : EIATTR_VRC_CTA_INIT_COUNT
	.align		4
        /*0044*/ 	.byte	0x02, 0x4a
	.zero		1
	.zero		1


	//----- nvinfo : EIATTR_EXIT_INSTR_OFFSETS
	.align		4
        /*0048*/ 	.byte	0x04, 0x1c
        /*004a*/ 	.short	(.L_7945 - .L_7944)


	//   ....[0]....
.L_7944:
        /*004c*/ 	.word	0x000008d0


	//   ....[1]....
        /*0050*/ 	.word	0x00000920


	//   ....[2]....
        /*0054*/ 	.word	0x00000a60


	//----- nvinfo : EIATTR_MAX_THREADS
	.align		4
.L_7945:
        /*0058*/ 	.byte	0x04, 0x05
        /*005a*/ 	.short	(.L_7947 - .L_7946)
.L_7946:
        /*005c*/ 	.word	0x00000080
        /*0060*/ 	.word	0x00000001
        /*0064*/ 	.word	0x00000001


	//----- nvinfo : EIATTR_CRS_STACK_SIZE
	.align		4
.L_7947:
        /*0068*/ 	.byte	0x04, 0x1e
        /*006a*/ 	.short	(.L_7949 - .L_7948)
.L_7948:
        /*006c*/ 	.word	0x00000000


	//----- nvinfo : EIATTR_CBANK_PARAM_SIZE
	.align		4
.L_7949:
        /*0070*/ 	.byte	0x03, 0x19
        /*0072*/ 	.short	0x0018


	//----- nvinfo : EIATTR_PARAM_CBANK
	.align		4
        /*0074*/ 	.byte	0x04, 0x0a
        /*0076*/ 	.short	(.L_7951 - .L_7950)
	.align		4
.L_7950:
        /*0078*/ 	.word	index@(.nv.constant0._ZN2at6native29vectorized_elementwise_kernelILi4EZZZNS0_16sqrt_kernel_cudaERNS_18TensorIteratorBaseEENKUlvE0_clEvENKUlvE0_clEvEUlfE_St5arrayIPcLm2EEEEviT0_T1_)
        /*007c*/ 	.short	0x0380
        /*007e*/ 	.short	0x0018


	//----- nvinfo : EIATTR_SW_WAR
	.align		4
.L_7951:
        /*0080*/ 	.byte	0x04, 0x36
        /*0082*/ 	.short	(.L_7953 - .L_7952)
.L_7952:
        /*0084*/ 	.word	0x00000008
.L_7953:


//--------------------- .nv.info._ZN2at6native29vectorized_elementwise_kernelILi8EZZZNS0_16sqrt_kernel_cudaERNS_18TensorIteratorBaseEENKUlvE0_clEvENKUlvE0_clEvEUlfE_St5arrayIPcLm2EEEEviT0_T1_ --------------------------
	.section	.nv.info._ZN2at6native29vectorized_elementwise_kernelILi8EZZZNS0_16sqrt_kernel_cudaERNS_18TensorIteratorBaseEENKUlvE0_clEvENKUlvE0_clEvEUlfE_St5arrayIPcLm2EEEEviT0_T1_,"",@"SHT_CUDA_INFO"
	.sectionflags	@""
	.align	4


	//----- nvinfo : EIATTR_CUDA_API_VERSION
	.align		4
        /*0000*/ 	.byte	0x04, 0x37
        /*0002*/ 	.short	(.L_7955 - .L_7954)
.L_7954:
        /*0004*/ 	.word	0x00000082


	//----- nvinfo : EIATTR_KPARAM_INFO
	.align		4
.L_7955:
        /*0008*/ 	.byte	0x04, 0x17
        /*000a*/ 	.short	(.L_7957 - .L_7956)
.L_7956:
        /*000c*/ 	.word	0x00000000
        /*0010*/ 	.short	0x0002
        /*0012*/ 	.short	0x0008
        /*0014*/ 	.byte	0x00, 0xf0, 0x41, 0x00


	//----- nvinfo : EIATTR_KPARAM_INFO
	.align		4
.L_7957:
        /*0018*/ 	.byte	0x04, 0x17
        /*001a*/ 	.short	(.L_7959 - .L_7958)
.L_7958:
        /*001c*/ 	.word	0x00000000
        /*0020*/ 	.short	0x0001
        /*0022*/ 	.short	0x0004
        /*0024*/ 	.byte	0x00, 0xf0, 0x05, 0x00


	//----- nvinfo : EIATTR_KPARAM_INFO
	.align		4
.L_7959:
        /*0028*/ 	.byte	0x04, 0x17
        /*002a*/ 	.short	(.L_7961 - .L_7960)
.L_7960:
        /*002c*/ 	.word	0x00000000
        /*0030*/ 	.short	0x0000
        /*0032*/ 	.short	0x0000
        /*0034*/ 	.byte	0x00, 0xf0, 0x11, 0x00


	//----- nvinfo : EIATTR_SPARSE_MMA_MASK
	.align		4
.L_7961:
        /*0038*/ 	.byte	0x03, 0x50
        /*003a*/ 	.short	0x0000


	//----- nvinfo : EIATTR_MAXREG_COUNT
	.align		4
        /*003c*/ 	.byte	0x03, 0x1b
        /*003e*/ 	.short	0x00ff


	//----- nvinfo : EIATTR_MERCURY_ISA_VERSION
	.align		4
        /*0040*/ 	.byte	0x03, 0x5f
        /*0042*/ 	.short	0x0101


	//----- nvinfo : EIATTR_VRC_CTA_INIT_COUNT
	.align		4
        /*0044*/ 	.byte	0x02, 0x4a
	.zero		1
	.zero		1


	//----- nvinfo : EIATTR_EXIT_INSTR_OFFSETS
	.align		4
        /*0048*/ 	.byte	0x04, 0x1c
        /*004a*/ 	.short	(.L_7963 - .L_7962)


	//   ....[0]....
.L_7962:
        /*004c*/ 	.word	0x000008d0


	//   ....[1]....
        /*0050*/ 	.word	0x00000920


	//   ....[2]....
        /*0054*/ 	.word	0x00000a40


	//----- nvinfo : EIATTR_MAX_THREADS
	.align		4
.L_7963:
        /*0058*/ 	.byte	0x04, 0x05
        /*005a*/ 	.short	(.L_7965 - .L_7964)
.L_7964:
        /*005c*/ 	.word	0x00000080
        /*0060*/ 	.word	0x00000001
        /*0064*/ 	.word	0x00000001


	//----- nvinfo : EIATTR_CRS_STACK_SIZE
	.align		4
.L_7965:
        /*0068*/ 	.byte	0x04, 0x1e
        /*006a*/ 	.short	(.L_7967 - .L_7966)
.L_7966:
        /*006c*/ 	.word	0x00000000


	//----- nvinfo : EIATTR_CBANK_PARAM_SIZE
	.align		4
.L_7967:
        /*0070*/ 	.byte	0x03, 0x19
        /*0072*/ 	.short	0x0018


	//----- nvinfo : EIATTR_PARAM_CBANK
	.align		4
        /*0074*/ 	.byte	0x04, 0x0a
        /*0076*/ 	.short	(.L_7969 - .L_7968)
	.align		4
.L_7968:
        /*0078*/ 	.word	index@(.nv.constant0._ZN2at6native29vectorized_elementwise_kernelILi8EZZZNS0_16sqrt_kernel_cudaERNS_18TensorIteratorBaseEENKUlvE0_clEvENKUlvE0_clEvEUlfE_St5arrayIPcLm2EEEEviT0_T1_)
        /*007c*/ 	.short	0x0380
        /*007e*/ 	.short	0x0018


	//----- nvinfo : EIATTR_SW_WAR
	.align		4
.L_7969:
        /*0080*/ 	.byte	0x04, 0x36
        /*0082*/ 	.short	(.L_7971 - .L_7970)
.L_7970:
        /*0084*/ 	.word	0x00000008
.L_7971:


//--------------------- .nv.info._ZN2at6native18elementwise_kernelILi128ELi4EZNS0_15gpu_kernel_implIZZZNS0_16sqrt_kernel_cudaERNS_18TensorIteratorBaseEENKUlvE0_clEvENKUlvE_clEvEUldE_EEvS4_RKT_EUliE_EEviT1_ --------------------------
	.section	.nv.info._ZN2at6native18elementwise_kernelILi128ELi4EZNS0_15gpu_kernel_implIZZZNS0_16sqrt_kernel_cudaERNS_18TensorIteratorBaseEENKUlvE0_clEvENKUlvE_clEvEUldE_EEvS4_RKT_EUliE_EEviT1_,"",@"SHT_CUDA_INFO"
	.sectionflags	@""
	.align	4


	//----- nvinfo : EIATTR_CUDA_API_VERSION
	.align		4
        /*0000*/ 	.byte	0x04, 0x37
        /*0002*/ 	.short	(.L_7973 - .L_7972)
.L_7972:
        /*0004*/ 	.word	0x00000082


	//----- nvinfo : EIATTR_KPARAM_INFO
	.align		4
.L_7973:
        /*0008*/ 	.byte	0x04, 0x17
        /*000a*/ 	.short	(.L_7975 - .L_7974)
.L_7974:
        /*000c*/ 	.word	0x00000000
        /*0010*/ 	.short	0x0001
        /*0012*/ 	.short	0x0008
        /*0014*/ 	.byte	0x00, 0xf0, 0x61, 0x08


	//----- nvinfo : EIATTR_KPARAM_INFO
	.align		4
.L_7975:
        /*0018*/ 	.byte	0x04, 0x17
        /*001a*/ 	.short	(.L_7977 - .L_7976)
.L_7976:
        /*001c*/ 	.word	0x00000000
        /*0020*/ 	.short	0x0000
        /*0022*/ 	.short	0x0000
        /*0024*/ 	.byte	0x00, 0xf0, 0x11, 0x00


	//----- nvinfo : EIATTR_SPARSE_MMA_MASK
	.align		4
.L_7977:
        /*0028*/ 	.byte	0x03, 0x50
        /*002a*/ 	.short	0x0000


	//----- nvinfo : EIATTR_MAXREG_COUNT
	.align		4
        /*002c*/ 	.byte	0x03, 0x1b
        /*002e*/ 	.short	0x0080


	//----- nvinfo : EIATTR_EXTERNS
	.align		4
        /*0030*/ 	.byte	0x04, 0x0f
        /*0032*/ 	.short	(.L_7979 - .L_7978)


	//   ....[0]....
	.align		4
.L_7978:
        /*0034*/ 	.word	index@(__assertfail)


	//----- nvinfo : EIATTR_MERCURY_ISA_VERSION
	.align		4
.L_7979:
        /*0038*/ 	.byte	0x03, 0x5f
        /*003a*/ 	.short	0x0101


	//----- nvinfo : EIATTR_VRC_CTA_INIT_COUNT
	.align		4
        /*003c*/ 	.byte	0x02, 0x4a
	.zero		1
	.zero		1


	//----- nvinfo : EIATTR_SYSCALL_OFFSETS
	.align		4
        /*0040*/ 	.byte	0x04, 0x46
        /*0042*/ 	.short	(.L_7981 - .L_7980)


	//   ....[0]....
.L_7980:
        /*0044*/ 	.word	0x00002180


	//   ....[1]....
        /*0048*/ 	.word	0x000033b0


	//   ....[2]....
        /*004c*/ 	.word	0x00005700


	//   ....[3]....
        /*0050*/ 	.word	0x000066b0


	//   ....[4]....
        /*0054*/ 	.word	0x00008bb0


	//   ....[5]....
        /*0058*/ 	.word	0x00009b60


	//   ....[6]....
        /*005c*/ 	.word	0x0000c070


	//   ....[7]....
        /*0060*/ 	.word	0x0000cff0


	//----- nvinfo : EIATTR_EXIT_INSTR_OFFSETS
	.align		4
.L_7981:
        /*0064*/ 	.byte	0x04, 0x1c
        /*0066*/ 	.short	(.L_7983 - .L_7982)


	//   ....[0]....
.L_7982:
        /*0068*/ 	.word	0x00009f00


	//   ....[1]....
        /*006c*/ 	.word	0x0000c380


	//   ....[2]....
        /*0070*/ 	.word	0x0000c3c0


	//   ....[3]....
        /*0074*/ 	.word	0x0000c450


	//   ....[4]....
        /*0078*/ 	.word	0x0000c480


	//   ....[5]....
        /*007c*/ 	.word	0x0000c4b0


	//   ....[6]....
        /*0080*/ 	.word	0x0000c580


	//   ....[7]....
        /*0084*/ 	.word	0x0000c600


	//   ....[8]....
        /*0088*/ 	.word	0x0000c6e0


	//   ....[9]....
        /*008c*/ 	.word	0x0000c770


	//   ....[10]....
        /*0090*/ 	.word	0x0000c790


	//   ....[11]....
        /*0094*/ 	.word	0x0000c860


	//   ....[12]....
        /*0098*/ 	.word	0x0000ca10


	//   ....[13]....
        /*009c*/ 	.word	0x0000cbc0


	//   ....[14]....
        /*00a0*/ 	.word	0x0000cd60


	//   ....[15]....
        /*00a4*/ 	.word	0x0000cd90


	//   ....[16]....
        /*00a8*/ 	.word	0x0000cdc0


	//   ....[17]....
        /*00ac*/ 	.word	0x0000ce60


	//   ....[18]....
        /*00b0*/ 	.word	0x0000ce90


	//   ....[19]....
        /*00b4*/ 	.word	0x0000d000


	//   ....[20]....
        /*00b8*/ 	.word	0x0000d150


	//   ....[21]....
        /*00bc*/ 	.word	0x0000d2d0


	//   ....[22]....
        /*00c0*/ 	.word	0x0000d350


	//----- nvinfo : EIATTR_MAX_THREADS
	.align		4
.L_7983:
        /*00c4*/ 	.byte	0x04, 0x05
        /*00c6*/ 	.short	(.L_7985 - .L_7984)
.L_7984:
        /*00c8*/ 	.word	0x00000080
        /*00cc*/ 	.word	0x00000001
        /*00d0*/ 	.word	0x00000001


	//----- nvinfo : EIATTR_CRS_STACK_SIZE
	.align		4
.L_7985:
        /*00d4*/ 	.byte	0x04, 0x1e
        /*00d6*/ 	.short	(.L_7987 - .L_7986)
.L_7986:
        /*00d8*/ 	.word	0x00000000


	//----- nvinfo : EIATTR_CBANK_PARAM_SIZE
	.align		4
.L_7987:
        /*00dc*/ 	.byte	0x03, 0x19
        /*00de*/ 	.short	0x0220


	//----- nvinfo : EIATTR_PARAM_CBANK
	.align		4
        /*00e0*/ 	.byte	0x04, 0x0a
        /*00e2*/ 	.short	(.L_7989 - .L_7988)
	.align		4
.L_7988:
        /*00e4*/ 	.word	index@(.nv.constant0._ZN2at6native18elementwise_kernelILi128ELi4EZNS0_15gpu_kernel_implIZZZNS0_16sqrt_kernel_cudaERNS_18TensorIteratorBaseEENKUlvE0_clEvENKUlvE_clEvEUldE_EEvS4_RKT_EUliE_EEviT1_)
        /*00e8*/ 	.short	0x0380
        /*00ea*/ 	.short	0x0220


	//----- nvinfo : EIATTR_SW_WAR
	.align		4
.L_7989:
        /*00ec*/ 	.byte	0x04, 0x36
        /*00ee*/ 	.short	(.L_7991 - .L_7990)
.L_7990:
        /*00f0*/ 	.word	0x00000008
.L_7991:


//--------------------- .nv.info._ZN2at6native27unrolled_elementwise_kernelIZZZNS0_16sqrt_kernel_cudaERNS_18TensorIteratorBaseEENKUlvE0_clEvENKUlvE_clEvEUldE_St5arrayIPcLm2EELi4E23TrivialOffsetCalculatorILi1EjESB_NS0_6memory12LoadWithCastILi1EEENSC_13StoreWithCastILi1EEEEEviT_T0_T2_T3_T4_T5_ --------------------------
	.section	.nv.info._ZN2at6native27unrolled_elementwise_kernelIZZZNS0_16sqrt_kernel_cudaERNS_18TensorIteratorBaseEENKUlvE0_clEvENKUlvE_clEvEUldE_St5arrayIPcLm2EELi4E23TrivialOffsetCalculatorILi1EjESB_NS0_6memory12LoadWithCastILi1EEENSC_13StoreWithCastILi1EEEEEviT_T0_T2_T3_T4_T5_,"",@"SHT_CUDA_INFO"
	.sectionflags	@""
	.align	4


	//----- nvinfo : EIATTR_CUDA_API_VERSION
	.align		4
        /*0000*/ 	.byte	0x04, 0x37
        /*0002*/ 	.short	(.L_7993 - .L_7992)
.L_7992:
        /*0004*/ 	.word	0x00000082


	//----- nvinfo : EIATTR_KPARAM_INFO
	.align		4
.L_7993:
        /*0008*/ 	.byte	0x04, 0x17
        /*000a*/ 	.short	(.L_7995 - .L_7994)
.L_7994:
        /*000c*/ 	.word	0x00000000
        /*0010*/ 	.short	0x0006
        /*0012*/ 	.short	0x0024
        /*0014*/ 	.byte	0x00, 0xf0, 0x21, 0x00


	//----- nvinfo : EIATTR_KPARAM_INFO
	.align		4
.L_7995:
        /*0018*/ 	.byte	0x04, 0x17
        /*001a*/ 	.short	(.L_7997 - .L_7996)
.L_7996:
        /*001c*/ 	.word	0x00000000
        /*0020*/ 	.short	0x0005
        /*0022*/ 	.short	0x001c
        /*0024*/ 	.byte	0x00, 0xf0, 0x21, 0x00


	//----- nvinfo : EIATTR_KPARAM_INFO
	.align		4
.L_7997:
        /*0028*/ 	.byte	0x04, 0x17
        /*002a*/ 	.short	(.L_7999 - .L_7998)
.L_7998:
        /*002c*/ 	.word	0x00000000
        /*0030*/ 	.short	0x0004
        /*0032*/ 	.short	0x0019
        /*0034*/ 	.byte	0x00, 0xf0, 0x05, 0x00


	//----- nvinfo : EIATTR_KPARAM_INFO
	.align		4
.L_7999:
        /*0038*/ 	.byte	0x04, 0x17
        /*003a*/ 	.short	(.L_8001 - .L_8000)
.L_8000:
        /*003c*/ 	.word	0x00000000
        /*0040*/ 	.short	0x0003
        /*0042*/ 	.short	0x0018
        /*0044*/ 	.byte	0x00, 0xf0, 0x05, 0x00


	//----- nvinfo : EIATTR_KPARAM_INFO
	.align		4
.L_8001:
        /*0048*/ 	.byte	0x04, 0x17
        /*004a*/ 	.short	(.L_8003 - .L_8002)
.L_8002:
        /*004c*/ 	.word	0x00000000
        /*0050*/ 	.short	0x0002
        /*0052*/ 	.short	0x0008
        /*0054*/ 	.byte	0x00, 0xf0, 0x41, 0x00


	//----- nvinfo : EIATTR_KPARAM_INFO
	.align		4
.L_8003:
        /*0058*/ 	.byte	0x04, 0x17
        /*005a*/ 	.short	(.L_8005 - .L_8004)
.L_8004:
        /*005c*/ 	.word	0x00000000
        /*0060*/ 	.short	0x0001
        /*0062*/ 	.short	0x0004
        /*0064*/ 	.byte	0x00, 0xf0, 0x05, 0x00


	//----- nvinfo : EIATTR_KPARAM_INFO
	.align		4
.L_8005:
        /*0068*/ 	.byte	0x04, 0x17
        /*006a*/ 	.short	(.L_8007 - .L_8006)
.L_8006:
        /*006c*/ 	.word	0x00000000
        /*0070*/ 	.short	0x0000
        /*0072*/ 	.short	0x0000
        /*0074*/ 	.byte	0x00, 0xf0, 0x11, 0x00


	//----- nvinfo : EIATTR_SPARSE_MMA_MASK
	.align		4
.L_8007:
        /*0078*/ 	.byte	0x03, 0x50
        /*007a*/ 	.short	0x0000


	//----- nvinfo : EIATTR_MAXREG_COUNT
	.align		4
        /*007c*/ 	.byte	0x03, 0x1b
        /*007e*/ 	.short	0x00ff


	//----- nvinfo : EIATTR_EXTERNS
	.align		4
        /*0080*/ 	.byte	0x04, 0x0f
        /*0082*/ 	.short	(.L_8009 - .L_8008)


	//   ....[0]....
	.align		4
.L_8008:
        /*0084*/ 	.word	index@(__assertfail)


	//----- nvinfo : EIATTR_MERCURY_ISA_VERSION
	.align		4
.L_8009:
        /*0088*/ 	.byte	0x03, 0x5f
        /*008a*/ 	.short	0x0101


	//----- nvinfo : EIATTR_VRC_CTA_INIT_COUNT
	.align		4
        /*008c*/ 	.byte	0x02, 0x4a
	.zero		1
	.zero		1


	//----- nvinfo : EIATTR_SYSCALL_OFFSETS
	.align		4
        /*0090*/ 	.byte	0x04, 0x46
        /*0092*/ 	.short	(.L_8011 - .L_8010)


	//   ....[0]....
.L_8010:
        /*0094*/ 	.word	0x00000e80


	//   ....[1]....
        /*0098*/ 	.word	0x00001ec0


	//   ....[2]....
        /*009c*/ 	.word	0x00002e40


	//   ....[3]....
        /*00a0*/ 	.word	0x00003d80


	//   ....[4]....
        /*00a4*/ 	.word	0x00005580


	//   ....[5]....
        /*00a8*/ 	.word	0x00006560


	//   ....[6]....
        /*00ac*/ 	.word	0x000076a0


	//   ....[7]....
        /*00b0*/ 	.word	0x000087e0


	//----- nvinfo : EIATTR_EXIT_INSTR_OFFSETS
	.align		4
.L_8011:
        /*00b4*/ 	.byte	0x04, 0x1c
        /*00b6*/ 	.short	(.L_8013 - .L_8012)


	//   ....[0]....
.L_8012:
        /*00b8*/ 	.word	0x00007a30


	//   ....[1]....
        /*00bc*/ 	.word	0x00007b70


	//   ....[2]....
        /*00c0*/ 	.word	0x00007bb0


	//   ....[3]....
        /*00c4*/ 	.word	0x00007c40


	//   ....[4]....
        /*00c8*/ 	.word	0x00007c70


	//   ....[5]....
        /*00cc*/ 	.word	0x00007ca0


	//   ....[6]....
        /*00d0*/ 	.word	0x00007d70


	//   ....[7]....
        /*00d4*/ 	.word	0x00007df0


	//   ....[8]....
        /*00d8*/ 	.word	0x00007ed0


	//   ....[9]....
        /*00dc*/ 	.word	0x00007f60


	//   ....[10]....
        /*00e0*/ 	.word	0x00007f80


	//   ....[11]....
        /*00e4*/ 	.word	0x00008050


	//   ....[12]....
        /*00e8*/ 	.word	0x00008200


	//   ....[13]....
        /*00ec*/ 	.word	0x000083b0


	//   ....[14]....
        /*00f0*/ 	.word	0x00008550


	//   ....[15]....
        /*00f4*/ 	.word	0x00008580


	//   ....[16]....
        /*00f8*/ 	.word	0x000085b0


	//   ....[17]....
        /*00fc*/ 	.word	0x00008650


	//   ....[18]....
        /*0100*/ 	.word	0x00008680


	//   ....[19]....
        /*0104*/ 	.word	0x000087f0


	//   ....[20]....
        /*0108*/ 	.word	0x00008940


	//   ....[21]....
        /*010c*/ 	.word	0x00008ac0


	//   ....[22]....
        /*0110*/ 	.word	0x00008b40


	//----- nvinfo : EIATTR_MAX_THREADS
	.align		4
.L_8013:
        /*0114*/ 	.byte	0x04, 0x05
        /*0116*/ 	.short	(.L_8015 - .L_8014)
.L_8014:
        /*0118*/ 	.word	0x00000080
        /*011c*/ 	.word	0x00000001
        /*0120*/ 	.word	0x00000001


	//----- nvinfo : EIATTR_CRS_STACK_SIZE
	.align		4
.L_8015:
        /*0124*/ 	.byte	0x04, 0x1e
        /*0126*/ 	.short	(.L_8017 - .L_8016)
.L_8016:
        /*0128*/ 	.word	0x00000000


	//----- nvinfo : EIATTR_CBANK_PARAM_SIZE
	.align		4
.L_8017:
        /*012c*/ 	.byte	0x03, 0x19
        /*012e*/ 	.short	0x002c


	//----- nvinfo : EIATTR_PARAM_CBANK
	.align		4
        /*0130*/ 	.byte	0x04, 0x0a
        /*0132*/ 	.short	(.L_8019 - .L_8018)
	.align		4
.L_8018:
        /*0134*/ 	.word	index@(.nv.constant0._ZN2at6native27unrolled_elementwise_kernelIZZZNS0_16sqrt_kernel_cudaERNS_18TensorIteratorBaseEENKUlvE0_clEvENKUlvE_clEvEUldE_St5arrayIPcLm2EELi4E23TrivialOffsetCalculatorILi1EjESB_NS0_6memory12LoadWithCastILi1EEENSC_13StoreWithCastILi1EEEEEviT_T0_T2_T3_T4_T5_)
        /*0138*/ 	.short	0x0380
        /*013a*/ 	.short	0x002c


	//----- nvinfo : EIATTR_SW_WAR
	.align		4
.L_8019:
        /*013c*/ 	.byte	0x04, 0x36
        /*013e*/ 	.short	(.L_8021 - .L_8020)
.L_8020:
        /*0140*/ 	.word	0x00000008
.L_8021:


//--------------------- .nv.info._ZN2at6native18elementwise_kernelILi128ELi2EZNS0_22gpu_kernel_impl_nocastIZZZNS0_16sqrt_kernel_cudaERNS_18TensorIteratorBaseEENKUlvE0_clEvENKUlvE_clEvEUldE_EEvS4_RKT_EUliE_EEviT1_ --------------------------
	.section	.nv.info._ZN2at6native18elementwise_kernelILi128ELi2EZNS0_22gpu_kernel_impl_nocastIZZZNS0_16sqrt_kernel_cudaERNS_18TensorIteratorBaseEENKUlvE0_clEvENKUlvE_clEvEUldE_EEvS4_RKT_EUliE_EEviT1_,"",@"SHT_CUDA_INFO"
	.sectionflags	@""
	.align	4


	//----- nvinfo : EIATTR_CUDA_API_VERSION
	.align		4
        /*0000*/ 	.byte	0x04, 0x37
        /*0002*/ 	.short	(.L_8023 - .L_8022)
.L_8022:
        /*0004*/ 	.word	0x00000082


	//----- nvinfo : EIATTR_KPARAM_INFO
	.align		4
.L_8023:
        /*0008*/ 	.byte	0x04, 0x17
        /*000a*/ 	.short	(.L_8025 - .L_8024)
.L_8024:
        /*000c*/ 	.word	0x00000000
        /*0010*/ 	.short	0x0001
        /*0012*/ 	.short	0x0008
        /*0014*/ 	.byte	0x00, 0xf0, 0x61, 0x08


	//----- nvinfo : EIATTR_KPARAM_INFO
	.align		4
.L_8025:
        /*0018*/ 	.byte	0x04, 0x17
        /*001a*/ 	.short	(.L_8027 - .L_8026)
.L_8026:
        /*001c*/ 	.word	0x00000000
        /*0020*/ 	.short	0x0000
        /*0022*/ 	.short	0x0000
        /*0024*/ 	.byte	0x00, 0xf0, 0x11, 0x00


	//----- nvinfo : EIATTR_SPARSE_MMA_MASK
	.align		4
.L_8027:
        /*0028*/ 	.byte	0x03, 0x50
        /*002a*/ 	.short	0x0000


	//----- nvinfo : EIATTR_MAXREG_COUNT
	.align		4
        /*002c*/ 	.byte	0x03, 0x1b
        /*002e*/ 	.short	0x0080


	//----- nvinfo : EIATTR_MERCURY_ISA_VERSION
	.align		4
        /*0030*/ 	.byte	0x03, 0x5f
        /*0032*/ 	.short	0x0101


	//----- nvinfo : EIATTR_VRC_CTA_INIT_COUNT
	.align		4
        /*0034*/ 	.byte	0x02, 0x4a
	.zero		1
	.zero		1


	//----- nvinfo : EIATTR_EXIT_INSTR_OFFSETS
	.align		4
        /*0038*/ 	.byte	0x04, 0x1c
        /*003a*/ 	.short	(.L_8029 - .L_8028)


	//   ....[0]....
.L_8028:
        /*003c*/ 	.word	0x000002d0


	//   ....[1]....
        /*0040*/ 	.word	0x000004c0


	//   ....[2]....
        /*0044*/ 	.word	0x00001a50


	//   ....[3]....
        /*0048*/ 	.word	0x00002f30


	//----- nvinfo : EIATTR_MAX_THREADS
	.align		4
.L_8029:
        /*004c*/ 	.byte	0x04, 0x05
        /*004e*/ 	.short	(.L_8031 - .L_8030)
.L_8030:
        /*0050*/ 	.word	0x00000080
        /*0054*/ 	.word	0x00000001
        /*0058*/ 	.word	0x00000001


	//----- nvinfo : EIATTR_CRS_STACK_SIZE
	.align		4
.L_8031:
        /*005c*/ 	.byte	0x04, 0x1e
        /*005e*/ 	.short	(.L_8033 - .L_8032)
.L_8032:
        /*0060*/ 	.word	0x00000000


	//----- nvinfo : EIATTR_CBANK_PARAM_SIZE
	.align		4
.L_8033:
        /*0064*/ 	.byte	0x03, 0x19
        /*0066*/ 	.short	0x0220


	//----- nvinfo : EIATTR_PARAM_CBANK
	.align		4
        /*0068*/ 	.byte	0x04, 0x0a
        /*006a*/ 	.short	(.L_8035 - .L_8034)
	.align		4
.L_8034:
        /*006c*/ 	.word	index@(.nv.constant0._ZN2at6native18elementwise_kernelILi128ELi2EZNS0_22gpu_kernel_impl_nocastIZZZNS0_16sqrt_kernel_cudaERNS_18TensorIteratorBaseEENKUlvE0_clEvENKUlvE_clEvEUldE_EEvS4_RKT_EUliE_EEviT1_)
        /*0070*/ 	.short	0x0380
        /*0072*/ 	.short	0x0220


	//----- nvinfo : EIATTR_SW_WAR
	.align		4
.L_8035:
        /*0074*/ 	.byte	0x04, 0x36
        /*0076*/ 	.short	(.L_8037 - .L_8036)
.L_8036:
        /*0078*/ 	.word	0x00000008
.L_8037:


//--------------------- .nv.info._ZN2at6native27unrolled_elementwise_kernelIZZZNS0_16sqrt_kernel_cudaERNS_18TensorIteratorBaseEENKUlvE0_clEvENKUlvE_clEvEUldE_St5arrayIPcLm2EELi4E23TrivialOffsetCalculatorILi1EjESB_NS0_6memory15LoadWithoutCastENSC_16StoreWithoutCastEEEviT_T0_T2_T3_T4_T5_ --------------------------
	.section	.nv.info._ZN2at6native27unrolled_elementwise_kernelIZZZNS0_16sqrt_kernel_cudaERNS_18TensorIteratorBaseEENKUlvE0_clEvENKUlvE_clEvEUldE_St5arrayIPcLm2EELi4E23TrivialOffsetCalculatorILi1EjESB_NS0_6memory15LoadWithoutCastENSC_16StoreWithoutCastEEEviT_T0_T2_T3_T4_T5_,"",@"SHT_CUDA_INFO"
	.sectionflags	@""
	.align	4


	//----- nvinfo : EIATTR_CUDA_API_VERSION
	.align		4
        /*0000*/ 	.byte	0x04, 0x37
        /*0002*/ 	.short	(.L_8039 - .L_8038)
.L_8038:
        /*0004*/ 	.word	0x00000082


	//----- nvinfo : EIATTR_KPARAM_INFO
	.align		4
.L_8039:
        /*0008*/ 	.byte	0x04, 0x17
        /*000a*/ 	.short	(.L_8041 - .L_8040)
.L_8040:
        /*000c*/ 	.word	0x00000000
        /*0010*/ 	.short	0x0006
        /*0012*/ 	.short	0x001b
        /*0014*/ 	.byte	0x00, 0xf0, 0x05, 0x00


	//----- nvinfo : EIATTR_KPARAM_INFO
	.align		4
.L_8041:
        /*0018*/ 	.byte	0x04, 0x17
        /*001a*/ 	.short	(.L_8043 - .L_8042)
.L_8042:
        /*001c*/ 	.word	0x00000000
        /*0020*/ 	.short	0x0005
        /*0022*/ 	.short	0x001a
        /*0024*/ 	.byte	0x00, 0xf0, 0x05, 0x00


	//----- nvinfo : EIATTR_KPARAM_INFO
	.align		4
.L_8043:
        /*0028*/ 	.byte	0x04, 0x17
        /*002a*/ 	.short	(.L_8045 - .L_8044)
.L_8044:
        /*002c*/ 	.word	0x00000000
        /*0030*/ 	.short	0x0004
        /*0032*/ 	.short	0x0019
        /*0034*/ 	.byte	0x00, 0xf0, 0x05, 0x00


	//----- nvinfo : EIATTR_KPARAM_INFO
	.align		4
.L_8045:
        /*0038*/ 	.byte	0x04, 0x17
        /*003a*/ 	.short	(.L_8047 - .L_8046)
.L_8046:
        /*003c*/ 	.word	0x00000000
        /*0040*/ 	.short	0x0003
        /*0042*/ 	.short	0x0018
        /*0044*/ 	.byte	0x00, 0xf0, 0x05, 0x00


	//----- nvinfo : EIATTR_KPARAM_INFO
	.align		4
.L_8047:
        /*0048*/ 	.byte	0x04, 0x17
        /*004a*/ 	.short	(.L_8049 - .L_8048)
.L_8048:
        /*004c*/ 	.word	0x00000000
        /*0050*/ 	.short	0x0002
        /*0052*/ 	.short	0x0008
        /*0054*/ 	.byte	0x00, 0xf0, 0x41, 0x00


	//----- nvinfo : EIATTR_KPARAM_INFO
	.align		4
.L_8049:
        /*0058*/ 	.byte	0x04, 0x17
        /*005a*/ 	.short	(.L_8051 - .L_8050)
.L_8050:
        /*005c*/ 	.word	0x00000000
        /*0060*/ 	.short	0x0001
        /*0062*/ 	.short	0x0004
        /*0064*/ 	.byte	0x00, 0xf0, 0x05, 0x00


	//----- nvinfo : EIATTR_KPARAM_INFO
	.align		4
.L_8051:
        /*0068*/ 	.byte	0x04, 0x17
        /*006a*/ 	.short	(.L_8053 - .L_8052)
.L_8052:
        /*006c*/ 	.word	0x00000000
        /*0070*/ 	.short	0x0000
        /*0072*/ 	.short	0x0000
        /*0074*/ 	.byte	0x00, 0xf0, 0x11, 0x00


	//----- nvinfo : EIATTR_SPARSE_MMA_MASK
	.align		4
.L_8053:
        /*0078*/ 	.byte	0x03, 0x50
        /*007a*/ 	.short	0x0000


	//----- nvinfo : EIATTR_MAXREG_COUNT
	.align		4
        /*007c*/ 	.byte	0x03, 0x1b
        /*007e*/ 	.short	0x00ff


	//----- nvinfo : EIATTR_MERCURY_ISA_VERSION
	.align		4
        /*0080*/ 	.byte	0x03, 0x5f
        /*0082*/ 	.short	0x0101


	//----- nvinfo : EIATTR_VRC_CTA_INIT_COUNT
	.align		4
        /*0084*/ 	.byte	0x02, 0x4a
	.zero		1
	.zero		1


	//----- nvinfo : EIATTR_EXIT_INSTR_OFFSETS
	.align		4
        /*0088*/ 	.byte	0x04, 0x1c
        /*008a*/ 	.short	(.L_8055 - .L_8054)


	//   ....[0]....
.L_8054:
        /*008c*/ 	.word	0x00000880


	//   ....[1]....
        /*0090*/ 	.word	0x00000a70


	//----- nvinfo : EIATTR_MAX_THREADS
	.align		4
.L_8055:
        /*0094*/ 	.byte	0x04, 0x05
        /*0096*/ 	.short	(.L_8057 - .L_8056)
.L_8056:
        /*0098*/ 	.word	0x00000080
        /*009c*/ 	.word	0x00000001
        /*00a0*/ 	.word	0x00000001


	//----- nvinfo : EIATTR_CRS_STACK_SIZE
	.align		4
.L_8057:
        /*00a4*/ 	.byte	0x04, 0x1e
        /*00a6*/ 	.short	(.L_8059 - .L_8058)
.L_8058:
        /*00a8*/ 	.word	0x00000000


	//----- nvinfo : EIATTR_CBANK_PARAM_SIZE
	.align		4
.L_8059:
        /*00ac*/ 	.byte	0x03, 0x19
        /*00ae*/ 	.short	0x001c


	//----- nvinfo : EIATTR_PARAM_CBANK
	.align		4
        /*00b0*/ 	.byte	0x04, 0x0a
        /*00b2*/ 	.short	(.L_8061 - .L_8060)
	.align		4
.L_8060:
        /*00b4*/ 	.word	index@(.nv.constant0._ZN2at6native27unrolled_elementwise_kernelIZZZNS0_16sqrt_kernel_cudaERNS_18TensorIteratorBaseEENKUlvE0_clEvENKUlvE_clEvEUldE_St5arrayIPcLm2EELi4E23TrivialOffsetCalculatorILi1EjESB_NS0_6memory15LoadWithoutCastENSC_16StoreWithoutCastEEEviT_T0_T2_T3_T4_T5_)
        /*00b8*/ 	.short	0x0380
        /*00ba*/ 	.short	0x001c


	//----- nvinfo : EIATTR_SW_WAR
	.align		4
.L_8061:
        /*00bc*/ 	.byte	0x04, 0x36
        /*00be*/ 	.short	(.L_8063 - .L_8062)
.L_8062:
        /*00c0*/ 	.word	0x00000008
.L_8063:


//--------------------- .nv.info._ZN2at6native29vectorized_elementwise_kernelILi2EZZZNS0_16sqrt_kernel_cudaERNS_18TensorIteratorBaseEENKUlvE0_clEvENKUlvE_clEvEUldE_St5arrayIPcLm2EEEEviT0_T1_ --------------------------
	.section	.nv.info._ZN2at6native29vectorized_elementwise_kernelILi2EZZZNS0_16sqrt_kernel_cudaERNS_18TensorIteratorBaseEENKUlvE0_clEvENKUlvE_clEvEUldE_St5arrayIPcLm2EEEEviT0_T1_,"",@"SHT_CUDA_INFO"
	.sectionflags	@""
	.align	4


	//----- nvinfo : EIATTR_CUDA_API_VERSION
	.align		4
        /*0000*/ 	.byte	0x04, 0x37
        /*0002*/ 	.short	(.L_8065 - .L_8064)
.L_8064:
        /*0004*/ 	.word	0x00000082


	//----- nvinfo : EIATTR_KPARAM_INFO
	.align		4
.L_8065:
        /*0008*/ 	.byte	0x04, 0x17
        /*000a*/ 	.short	(.L_8067 - .L_8066)
.L_8066:
        /*000c*/ 	.word	0x00000000
        /*0010*/ 	.short	0x0002
        /*0012*/ 	.short	0x0008
        /*0014*/ 	.byte	0x00, 0xf0, 0x41, 0x00


	//----- nvinfo : EIATTR_KPARAM_INFO
	.align		4
.L_8067:
        /*0018*/ 	.byte	0x04, 0x17
        /*001a*/ 	.short	(.L_8069 - .L_8068)
.L_8068:
        /*001c*/ 	.word	0x00000000
        /*0020*/ 	.short	0x0001
        /*0022*/ 	.short	0x0004
        /*0024*/ 	.byte	0x00, 0xf0, 0x05, 0x00


	//----- nvinfo : EIATTR_KPARAM_INFO
	.align		4
.L_8069:
        /*0028*/ 	.byte	0x04, 0x17
        /*002a*/ 	.short	(.L_8071 - .L_8070)
.L_8070:
        /*002c*/ 	.word	0x00000000
        /*0030*/ 	.short	0x0000
        /*0032*/ 	.short	0x0000
        /*0034*/ 	.byte	0x00, 0xf0, 0x11, 0x00


	//----- nvinfo : EIATTR_SPARSE_MMA_MASK
	.align		4
.L_8071:
        /*0038*/ 	.byte	0x03, 0x50
        /*003a*/ 	.short	0x0000


	//----- nvinfo : EIATTR_MAXREG_COUNT
	.align		4
        /*003c*/ 	.byte	0x03, 0x1b
        /*003e*/ 	.short	0x00ff


	//----- nvinfo : EIATTR_MERCURY_ISA_VERSION
	.align		4
        /*0040*/ 	.byte	0x03, 0x5f
        /*0042*/ 	.short	0x0101


	//----- nvinfo : EIATTR_VRC_CTA_INIT_COUNT
	.align		4
        /*0044*/ 	.byte	0x02, 0x4a
	.zero		1
	.zero		1


	//----- nvinfo : EIATTR_EXIT_INSTR_OFFSETS
	.align		4
        /*0048*/ 	.byte	0x04, 0x1c
        /*004a*/ 	.short	(.L_8073 - .L_8072)


	//   ....[0]....
.L_8072:
        /*004c*/ 	.word	0x00001240


	//   ....[1]....
        /*0050*/ 	.word	0x00001410


	//   ....[2]....
        /*0054*/ 	.word	0x000021f0


	//----- nvinfo : EIATTR_MAX_THREADS
	.align		4
.L_8073:
        /*0058*/ 	.byte	0x04, 0x05
        /*005a*/ 	.short	(.L_8075 - .L_8074)
.L_8074:
        /*005c*/ 	.word	0x00000080
        /*0060*/ 	.word	0x00000001
        /*0064*/ 	.word	0x00000001


	//----- nvinfo : EIATTR_CRS_STACK_SIZE
	.align		4
.L_8075:
        /*0068*/ 	.byte	0x04, 0x1e
        /*006a*/ 	.short	(.L_8077 - .L_8076)
.L_8076:
        /*006c*/ 	.word	0x00000000


	//----- nvinfo : EIATTR_CBANK_PARAM_SIZE
	.align		4
.L_8077:
        /*0070*/ 	.byte	0x03, 0x19
        /*0072*/ 	.short	0x0018


	//----- nvinfo : EIATTR_PARAM_CBANK
	.align		4
        /*0074*/ 	.byte	0x04, 0x0a
        /*0076*/ 	.short	(.L_8079 - .L_8078)
	.align		4
.L_8078:
        /*0078*/ 	.word	index@(.nv.constant0._ZN2at6native29vectorized_elementwise_kernelILi2EZZZNS0_16sqrt_kernel_cudaERNS_18TensorIteratorBaseEENKUlvE0_clEvENKUlvE_clEvEUldE_St5arrayIPcLm2EEEEviT0_T1_)
        /*007c*/ 	.short	0x0380
        /*007e*/ 	.short	0x0018


	//----- nvinfo : EIATTR_SW_WAR
	.align		4
.L_8079:
        /*0080*/ 	.byte	0x04, 0x36
        /*0082*/ 	.short	(.L_8081 - .L_8080)
.L_8080:
        /*0084*/ 	.word	0x00000008
.L_8081:


//--------------------- .nv.info._ZN2at6native29vectorized_elementwise_kernelILi4EZZZNS0_16sqrt_kernel_cudaERNS_18TensorIteratorBaseEENKUlvE0_clEvENKUlvE_clEvEUldE_St5arrayIPcLm2EEEEviT0_T1_ --------------------------
	.section	.nv.info._ZN2at6native29vectorized_elementwise_kernelILi4EZZZNS0_16sqrt_kernel_cudaERNS_18TensorIteratorBaseEENKUlvE0_clEvENKUlvE_clEvEUldE_St5arrayIPcLm2EEEEviT0_T1_,"",@"SHT_CUDA_INFO"
	.sectionflags	@""
	.align	4


	//----- nvinfo : EIATTR_CUDA_API_VERSION
	.align		4
        /*0000*/ 	.byte	0x04, 0x37
        /*0002*/ 	.short	(.L_8083 - .L_8082)
.L_8082:
        /*0004*/ 	.word	0x00000082


	//----- nvinfo : EIATTR_KPARAM_INFO
	.align		4
.L_8083:
        /*0008*/ 	.byte	0x04, 0x17
        /*000a*/ 	.short	(.L_8085 - .L_8084)
.L_8084:
        /*000c*/ 	.word	0x00000000
        /*0010*/ 	.short	0x0002
        /*0012*/ 	.short	0x0008
        /*0014*/ 	.byte	0x00, 0xf0, 0x41, 0x00


	//----- nvinfo : EIATTR_KPARAM_INFO
	.align		4
.L_8085:
        /*0018*/ 	.byte	0x04, 0x17
        /*001a*/ 	.short	(.L_8087 - .L_8086)
.L_8086:
        /*001c*/ 	.word	0x00000000
        /*0020*/ 	.short	0x0001
        /*0022*/ 	.short	0x0004
        /*0024*/ 	.byte	0x00, 0xf0, 0x05, 0x00


	//----- nvinfo : EIATTR_KPARAM_INFO
	.align		4
.L_8087:
        /*0028*/ 	.byte	0x04, 0x17
        /*002a*/ 	.short	(.L_8089 - .L_8088)
.L_8088:
        /*002c*/ 	.word	0x00000000
        /*0030*/ 	.short	0x0000
        /*0032*/ 	.short	0x0000
        /*0034*/ 	.byte	0x00, 0xf0, 0x11, 0x00


	//----- nvinfo : EIATTR_SPARSE_MMA_MASK
	.align		4
.L_8089:
        /*0038*/ 	.byte	0x03, 0x50
        /*003a*/ 	.short	0x0000


	//----- nvinfo : EIATTR_MAXREG_COUNT
	.align		4
        /*003c*/ 	.byte	0x03, 0x1b
        /*003e*/ 	.short	0x00ff


	//----- nvinfo : EIATTR_MERCURY_ISA_VERSION
	.align		4
        /*0040*/ 	.byte	0x03, 0x5f
        /*0042*/ 	.short	0x0101


	//----- nvinfo : EIATTR_VRC_CTA_INIT_COUNT
	.align		4
        /*0044*/ 	.byte	0x02, 0x4a
	.zero		1
	.zero		1


	//----- nvinfo : EIATTR_EXIT_INSTR_OFFSETS
	.align		4
        /*0048*/ 	.byte	0x04, 0x1c
        /*004a*/ 	.short	(.L_8091 - .L_8090)


	//   ....[0]....
.L_8090:
        /*004c*/ 	.word	0x00001240


	//   ....[1]....
        /*0050*/ 	.word	0x00001410


	//   ....[2]....
        /*0054*/ 	.word	0x000021b0


	//----- nvinfo : EIATTR_MAX_THREADS
	.align		4
.L_8091:
        /*0058*/ 	.byte	0x04, 0x05
        /*005a*/ 	.short	(.L_8093 - .L_8092)
.L_8092:
        /*005c*/ 	.word	0x00000080
        /*0060*/ 	.word	0x00000001
        /*0064*/ 	.word	0x00000001


	//----- nvinfo : EIATTR_CRS_STACK_SIZE
	.align		4
.L_8093:
        /*0068*/ 	.byte	0x04, 0x1e
        /*006a*/ 	.short	(.L_8095 - .L_8094)
.L_8094:
        /*006c*/ 	.word	0x00000000


	//----- nvinfo : EIATTR_CBANK_PARAM_SIZE
	.align		4
.L_8095:
        /*0070*/ 	.byte	0x03, 0x19
        /*0072*/ 	.short	0x0018


	//----- nvinfo : EIATTR_PARAM_CBANK
	.align		4
        /*0074*/ 	.byte	0x04, 0x0a
        /*0076*/ 	.short	(.L_8097 - .L_8096)
	.align		4
.L_8096:
        /*0078*/ 	.word	index@(.nv.constant0._ZN2at6native29vectorized_elementwise_kernelILi4EZZZNS0_16sqrt_kernel_cudaERNS_18TensorIteratorBaseEENKUlvE0_clEvENKUlvE_clEvEUldE_St5arrayIPcLm2EEEEviT0_T1_)
        /*007c*/ 	.short	0x0380
        /*007e*/ 	.short	0x0018


	//----- nvinfo : EIATTR_SW_WAR
	.align		4
.L_8097:
        /*0080*/ 	.byte	0x04, 0x36
        /*0082*/ 	.short	(.L_8099 - .L_8098)
.L_8098:
        /*0084*/ 	.word	0x00000008
.L_8099:


//--------------------- .nv.info._ZN2at6native29vectorized_elementwise_kernelILi8EZZZNS0_16sqrt_kernel_cudaERNS_18TensorIteratorBaseEENKUlvE0_clEvENKUlvE_clEvEUldE_St5arrayIPcLm2EEEEviT0_T1_ --------------------------
	.section	.nv.info._ZN2at6native29vectorized_elementwise_kernelILi8EZZZNS0_16sqrt_kernel_cudaERNS_18TensorIteratorBaseEENKUlvE0_clEvENKUlvE_clEvEUldE_St5arrayIPcLm2EEEEviT0_T1_,"",@"SHT_CUDA_INFO"
	.sectionflags	@""
	.align	4


	//----- nvinfo : EIATTR_CUDA_API_VERSION
	.align		4
        /*0000*/ 	.byte	0x04, 0x37
        /*0002*/ 	.short	(.L_8101 - .L_8100)
.L_8100:
        /*0004*/ 	.word	0x00000082


	//----- nvinfo : EIATTR_KPARAM_INFO
	.align		4
.L_8101:
        /*0008*/ 	.byte	0x04, 0x17
        /*000a*/ 	.short	(.L_8103 - .L_8102)
.L_8102:
        /*000c*/ 	.word	0x00000000
        /*0010*/ 	.short	0x0002
        /*0012*/ 	.short	0x0008
        /*0014*/ 	.byte	0x00, 0xf0, 0x41, 0x00


	//----- nvinfo : EIATTR_KPARAM_INFO
	.align		4
.L_8103:
        /*0018*/ 	.byte	0x04, 0x17
        /*001a*/ 	.short	(.L_8105 - .L_8104)
.L_8104:
        /*001c*/ 	.word	0x00000000
        /*0020*/ 	.short	0x0001
        /*0022*/ 	.short	0x0004
        /*0024*/ 	.byte	0x00, 0xf0, 0x05, 0x00


	//----- nvinfo : EIATTR_KPARAM_INFO
	.align		4
.L_8105:
        /*0028*/ 	.byte	0x04, 0x17
        /*002a*/ 	.short	(.L_8107 - .L_8106)
.L_8106:
        /*002c*/ 	.word	0x00000000
        /*0030*/ 	.short	0x0000
        /*0032*/ 	.short	0x0000
        /*0034*/ 	.byte	0x00, 0xf0, 0x11, 0x00


	//----- nvinfo : EIATTR_SPARSE_MMA_MASK
	.align		4
.L_8107:
        /*0038*/ 	.byte	0x03, 0x50
        /*003a*/ 	.short	0x0000


	//----- nvinfo : EIATTR_MAXREG_COUNT
	.align		4
        /*003c*/ 	.byte	0x03, 0x1b
        /*003e*/ 	.short	0x00ff


	//----- nvinfo : EIATTR_MERCURY_ISA_VERSION
	.align		4
        /*0040*/ 	.byte	0x03, 0x5f
        /*0042*/ 	.short	0x0101


	//----- nvinfo : EIATTR_VRC_CTA_INIT_COUNT
	.align		4
        /*0044*/ 	.byte	0x02, 0x4a
	.zero		1
	.zero		1


	//----- nvinfo : EIATTR_EXIT_INSTR_OFFSETS
	.align		4
        /*0048*/ 	.byte	0x04, 0x1c
        /*004a*/ 	.short	(.L_8109 - .L_8108)


	//   ....[0]....
.L_8108:
        /*004c*/ 	.word	0x00001240


	//   ....[1]....
        /*0050*/ 	.word	0x00001410


	//   ....[2]....
        /*0054*/ 	.word	0x000021b0


	//----- nvinfo : EIATTR_MAX_THREADS
	.align		4
.L_8109:
        /*0058*/ 	.byte	0x04, 0x05
        /*005a*/ 	.short	(.L_8111 - .L_8110)
.L_8110:
        /*005c*/ 	.word	0x00000080
        /*0060*/ 	.word	0x00000001
        /*0064*/ 	.word	0x00000001


	//----- nvinfo : EIATTR_CRS_STACK_SIZE
	.align		4
.L_8111:
        /*0068*/ 	.byte	0x04, 0x1e
        /*006a*/ 	.short	(.L_8113 - .L_8112)
.L_8112:
        /*006c*/ 	.word	0x00000000


	//----- nvinfo : EIATTR_CBANK_PARAM_SIZE
	.align		4
.L_8113:
        /*0070*/ 	.byte	0x03, 0x19
        /*0072*/ 	.short	0x0018


	//----- nvinfo : EIATTR_PARAM_CBANK
	.align		4
        /*0074*/ 	.byte	0x04, 0x0a
        /*0076*/ 	.short	(.L_8115 - .L_8114)
	.align		4
.L_8114:
        /*0078*/ 	.word	index@(.nv.constant0._ZN2at6native29vectorized_elementwise_kernelILi8EZZZNS0_16sqrt_kernel_cudaERNS_18TensorIteratorBaseEENKUlvE0_clEvENKUlvE_clEvEUldE_St5arrayIPcLm2EEEEviT0_T1_)
        /*007c*/ 	.short	0x0380
        /*007e*/ 	.short	0x0018


	//----- nvinfo : EIATTR_SW_WAR
	.align		4
.L_8115:
        /*0080*/ 	.byte	0x04, 0x36
        /*0082*/ 	.short	(.L_8117 - .L_8116)
.L_8116:
        /*0084*/ 	.word	0x00000008
.L_8117:


//--------------------- .nv.info._ZN2at6native18elementwise_kernelILi128ELi4EZNS0_15gpu_kernel_implIZZZNS0_17rsqrt_kernel_cudaERNS_18TensorIteratorBaseEENKUlvE0_clEvENKUlvE2_clEvEUlN3c104HalfEE_EEvS4_RKT_EUliE_EEviT1_ --------------------------
	.section	.nv.info._ZN2at6native18elementwise_kernelILi128ELi4EZNS0_15gpu_kernel_implIZZZNS0_17rsqrt_kernel_cudaERNS_18TensorIteratorBaseEENKUlvE0_clEvENKUlvE2_clEvEUlN3c104HalfEE_EEvS4_RKT_EUliE_EEviT1_,"",@"SHT_CUDA_INFO"
	.sectionflags	@""
	.align	4


	//----- nvinfo : EIATTR_CUDA_API_VERSION
	.align		4
        /*0000*/ 	.byte	0x04, 0x37
        /*0002*/ 	.short	(.L_8119 - .L_8118)
.L_8118:
        /*0004*/ 	.word	0x00000082


	//----- nvinfo : EIATTR_KPARAM_INFO
	.align		4
.L_8119:
        /*0008*/ 	.byte	0x04, 0x17
        /*000a*/ 	.short	(.L_8121 - .L_8120)
.L_8120:
        /*000c*/ 	.word	0x00000000
        /*0010*/ 	.short	0x0001
        /*0012*/ 	.short	0x0008
        /*0014*/ 	.byte	0x00, 0xf0, 0x61, 0x08


	//----- nvinfo : EIATTR_KPARAM_INFO
	.align		4
.L_8121:
        /*0018*/ 	.byte	0x04, 0x17
        /*001a*/ 	.short	(.L_8123 - .L_8122)
.L_8122:
        /*001c*/ 	.word	0x00000000
        /*0020*/ 	.short	0x0000
        /*0022*/ 	.short	0x0000
        /*0024*/ 	.byte	0x00, 0xf0, 0x11, 0x00


	//----- nvinfo : EIATTR_SPARSE_MMA_MASK
	.align		4
.L_8123:
        /*0028*/ 	.byte	0x03, 0x50
        /*002a*/ 	.short	0x0000


	//----- nvinfo : EIATTR_MAXREG_COUNT
	.align		4
        /*002c*/ 	.byte	0x03, 0x1b
        /*002e*/ 	.short	0x0080


	//----- nvinfo : EIATTR_EXTERNS
	.align		4
        /*0030*/ 	.byte	0x04, 0x0f
        /*0032*/ 	.short	(.L_8125 - .L_8124)


	//   ....[0]....
	.align		4
.L_8124:
        /*0034*/ 	.word	index@(__assertfail)


	//----- nvinfo : EIATTR_MERCURY_ISA_VERSION
	.align		4
.L_8125:
        /*0038*/ 	.byte	0x03, 0x5f
        /*003a*/ 	.short	0x0101


	//----- nvinfo : EIATTR_VRC_CTA_INIT_COUNT
	.align		4
        /*003c*/ 	.byte	0x02, 0x4a
	.zero		1
	.zero		1


	//----- nvinfo : EIATTR_SYSCALL_OFFSETS
	.align		4
        /*0040*/ 	.byte	0x04, 0x46
        /*0042*/ 	.short	(.L_8127 - .L_8126)


	//   ....[0]....
.L_8126:
        /*0044*/ 	.word	0x000021f0


	//   ....[1]....
        /*0048*/ 	.word	0x00003100


	//   ....[2]....
        /*004c*/ 	.word	0x00005490


	//   ....[3]....
        /*0050*/ 	.word	0x000061d0


	//   ....[4]....
        /*0054*/ 	.word	0x00008670


	//   ....[5]....
        /*0058*/ 	.word	0x000093b0


	//   ....[6]....
        /*005c*/ 	.word	0x0000b860


	//   ....[7]....
        /*0060*/ 	.word	0x0000c570


	//----- nvinfo : EIATTR_EXIT_INSTR_OFFSETS
	.align		4
.L_8127:
        /*0064*/ 	.byte	0x04, 0x1c
        /*0066*/ 	.short	(.L_8129 - .L_8128)


	//   ....[0]....
.L_8128:
        /*0068*/ 	.word	0x00009690


	//   ....[1]....
        /*006c*/ 	.word	0x0000ba10


	//   ....[2]....
        /*0070*/ 	.word	0x0000ba50


	//   ....[3]....
        /*0074*/ 	.word	0x0000baf0


	//   ....[4]....
        /*0078*/ 	.word	0x0000bb30


	//   ....[5]....
        /*007c*/ 	.word	0x0000bb70


	//   ....[6]....
        /*0080*/ 	.word	0x0000bc00


	//   ....[7]....
        /*0084*/ 	.word	0x0000bc20


	//   ....[8]....
        /*0088*/ 	.word	0x0000bcc0


	//   ....[9]....
        /*008c*/ 	.word	0x0000bd10


	//   ....[10]....
        /*0090*/ 	.word	0x0000bd60


	//   ....[11]....
        /*0094*/ 	.word	0x0000be40


	//   ....[12]....
        /*0098*/ 	.word	0x0000bfb0


	//   ....[13]....
        /*009c*/ 	.word	0x0000c120


	//   ....[14]....
        /*00a0*/ 	.word	0x0000c280


	//   ....[15]....
        /*00a4*/ 	.word	0x0000c2c0


	//   ....[16]....
        /*00a8*/ 	.word	0x0000c300


	//   ....[17]....
        /*00ac*/ 	.word	0x0000c3b0


	//   ....[18]....
        /*00b0*/ 	.word	0x0000c410


	//   ....[19]....
        /*00b4*/ 	.word	0x0000c580


	//   ....[20]....
        /*00b8*/ 	.word	0x0000c690


	//   ....[21]....
        /*00bc*/ 	.word	0x0000c7d0


	//   ....[22]....
        /*00c0*/ 	.word	0x0000c810


	//----- nvinfo : EIATTR_MAX_THREADS
	.align		4
.L_8129:
        /*00c4*/ 	.byte	0x04, 0x05
        /*00c6*/ 	.short	(.L_8131 - .L_8130)
.L_8130:
        /*00c8*/ 	.word	0x00000080
        /*00cc*/ 	.word	0x00000001
        /*00d0*/ 	.word	0x00000001


	//----- nvinfo : EIATTR_CRS_STACK_SIZE
	.align		4
.L_8131:
        /*00d4*/ 	.byte	0x04, 0x1e
        /*00d6*/ 	.short	(.L_8133 - .L_8132)
.L_8132:
        /*00d8*/ 	.word	0x00000000


	//----- nvinfo : EIATTR_CBANK_PARAM_SIZE
	.align		4
.L_8133:
        /*00dc*/ 	.byte	0x03, 0x19
        /*00de*/ 	.short	0x0220


	//----- nvinfo : EIATTR_PARAM_CBANK
	.align		4
        /*00e0*/ 	.byte	0x04, 0x0a
        /*00e2*/ 	.short	(.L_8135 - .L_8134)
	.align		4
.L_8134:
        /*00e4*/ 	.word	index@(.nv.constant0._ZN2at6native18elementwise_kernelILi128ELi4EZNS0_15gpu_kernel_implIZZZNS0_17rsqrt_kernel_cudaERNS_18TensorIteratorBaseEENKUlvE0_clEvENKUlvE2_clEvEUlN3c104HalfEE_EEvS4_RKT_EUliE_EEviT1_)
        /*00e8*/ 	.short	0x0380
        /*00ea*/ 	.short	0x0220


	//----- nvinfo : EIATTR_SW_WAR
	.align		4
.L_8135:
        /*00ec*/ 	.byte	0x04, 0x36
        /*00ee*/ 	.short	(.L_8137 - .L_8136)
.L_8136:
        /*00f0*/ 	.word	0x00000008
.L_8137:


//--------------------- .nv.info._ZN2at6native27unrolled_elementwise_kernelIZZZNS0_17rsqrt_kernel_cudaERNS_18TensorIteratorBaseEENKUlvE0_clEvENKUlvE2_clEvEUlN3c104HalfEE_St5arrayIPcLm2EELi4E23TrivialOffsetCalculatorILi1EjESD_NS0_6memory12LoadWithCastILi1EEENSE_13StoreWithCastILi1EEEEEviT_T0_T2_T3_T4_T5_ --------------------------
	.section	.nv.info._ZN2at6native27unrolled_elementwise_kernelIZZZNS0_17rsqrt_kernel_cudaERNS_18TensorIteratorBaseEENKUlvE0_clEvENKUlvE2_clEvEUlN3c104HalfEE_St5arrayIPcLm2EELi4E23TrivialOffsetCalculatorILi1EjESD_NS0_6memory12LoadWithCastILi1EEENSE_13StoreWithCastILi1EEEEEviT_T0_T2_T3_T4_T5_,"",@"SHT_CUDA_INFO"
	.sectionflags	@""
	.align	4


	//----- nvinfo : EIATTR_CUDA_API_VERSION
	.align		4
        /*0000*/ 	.byte	0x04, 0x37
        /*0002*/ 	.short	(.L_8139 - .L_8138)
.L_8138:
        /*0004*/ 	.word	0x00000082


	//----- nvinfo : EIATTR_KPARAM_INFO
	.align		4
.L_8139:
        /*0008*/ 	.byte	0x04, 0x17
        /*000a*/ 	.short	(.L_8141 - .L_8140)
.L_8140:
        /*000c*/ 	.word	0x00000000
        /*0010*/ 	.short	0x0006
        /*0012*/ 	.short	0x0024
        /*0014*/ 	.byte	0x00, 0xf0, 0x21, 0x00


	//----- nvinfo : EIATTR_KPARAM_INFO
	.align		4
.L_8141:
        /*0018*/ 	.byte	0x04, 0x17
        /*001a*/ 	.short	(.L_8143 - .L_8142)
.L_8142:
        /*001c*/ 	.word	0x00000000
        /*0020*/ 	.short	0x0005
        /*0022*/ 	.short	0x001c
        /*0024*/ 	.byte	0x00, 0xf0, 0x21, 0x00


	//----- nvinfo : EIATTR_KPARAM_INFO
	.align		4
.L_8143:
        /*0028*/ 	.byte	0x04, 0x17
        /*002a*/ 	.short	(.L_8145 - .L_8144)
.L_8144:
        /*002c*/ 	.word	0x00000000
        /*0030*/ 	.short	0x0004
        /*0032*/ 	.short	0x0019
        /*0034*/ 	.byte	0x00, 0xf0, 0x05, 0x00


	//----- nvinfo : EIATTR_KPARAM_INFO
	.align		4
.L_8145:
        /*0038*/ 	.byte	0x04, 0x17
        /*003a*/ 	.short	(.L_8147 - .L_8146)
.L_8146:
        /*003c*/ 	.word	0x00000000
        /*0040*/ 	.short	0x0003
        /*0042*/ 	.short	0x0018
        /*0044*/ 	.byte	0x00, 0xf0, 0x05, 0x00


	//----- nvinfo : EIATTR_KPARAM_INFO
	.align		4
.L_8147:
        /*0048*/ 	.byte	0x04, 0x17
        /*004a*/ 	.short	(.L_8149 - .L_8148)
.L_8148:
        /*004c*/ 	.word	0x00000000
        /*0050*/ 	.short	0x0002
        /*0052*/ 	.short	0x0008
        /*0054*/ 	.byte	0x00, 0xf0, 0x41, 0x00


	//----- nvinfo : EIATTR_KPARAM_INFO
	.align		4
.L_8149:
        /*0058*/ 	.byte	0x04, 0x17
        /*005a*/ 	.short	(.L_8151 - .L_8150)
.L_8150:
        /*005c*/ 	.word	0x00000000
        /*0060*/ 	.short	0x0001
        /*0062*/ 	.short	0x0004
        /*0064*/ 	.byte	0x00, 0xf0, 0x05, 0x00


	//----- nvinfo : EIATTR_KPARAM_INFO
	.align		4
.L_8151:
        /*0068*/ 	.byte	0x04, 0x17
        /*006a*/ 	.short	(.L_8153 - .L_8152)
.L_8152:
        /*006c*/ 	.word	0x00000000
        /*0070*/ 	.short	0x0000
        /*0072*/ 	.short	0x0000
        /*0074*/ 	.byte	0x00, 0xf0, 0x11, 0x00


	//----- nvinfo : EIATTR_SPARSE_MMA_MASK
	.align		4
.L_8153:
        /*0078*/ 	.byte	0x03, 0x50
        /*007a*/ 	.short	0x0000


	//----- nvinfo : EIATTR_MAXREG_COUNT
	.align		4
        /*007c*/ 	.byte	0x03, 0x1b
        /*007e*/ 	.short	0x00ff


	//----- nvinfo : EIATTR_EXTERNS
	.align		4
        /*0080*/ 	.byte	0x04, 0x0f
        /*0082*/ 	.short	(.L_8155 - .L_8154)


	//   ....[0]....
	.align		4
.L_8154:
        /*0084*/ 	.word	index@(__assertfail)


	//----- nvinfo : EIATTR_MERCURY_ISA_VERSION
	.align		4
.L_8155:
        /*0088*/ 	.byte	0x03, 0x5f
        /*008a*/ 	.short	0x0101


	//----- nvinfo : EIATTR_VRC_CTA_INIT_COUNT
	.align		4
        /*008c*/ 	.byte	0x02, 0x4a
	.zero		1
	.zero		1


	//----- nvinfo : EIATTR_SYSCALL_OFFSETS
	.align		4
        /*0090*/ 	.byte	0x04, 0x46
        /*0092*/ 	.short	(.L_8157 - .L_8156)


	//   ....[0]....
.L_8156:
        /*0094*/ 	.word	0x00000fc0


	//   ....[1]....
        /*0098*/ 	.word	0x00002160


	//   ....[2]....
        /*009c*/ 	.word	0x00003240


	//   ....[3]....
        /*00a0*/ 	.word	0x00004240


	//   ....[4]....
        /*00a4*/ 	.word	0x00005340


	//   ....[5]....
        /*00a8*/ 	.word	0x00006200


	//   ....[6]....
        /*00ac*/ 	.word	0x00007180


	//   ....[7]....
        /*00b0*/ 	.word	0x00008100


	//----- nvinfo : EIATTR_EXIT_INSTR_OFFSETS
	.align		4
.L_8157:
        /*00b4*/ 	.byte	0x04, 0x1c
        /*00b6*/ 	.short	(.L_8159 - .L_8158)


	//   ....[0]....
.L_8158:
        /*00b8*/ 	.word	0x00007450


	//   ....[1]....
        /*00bc*/ 	.word	0x000075a0


	//   ....[2]....
        /*00c0*/ 	.word	0x000075e0


	//   ....[3]....
        /*00c4*/ 	.word	0x00007680


	//   ....[4]....
        /*00c8*/ 	.word	0x000076c0


	//   ....[5]....
        /*00cc*/ 	.word	0x00007700


	//   ....[6]....
        /*00d0*/ 	.word	0x00007790


	//   ....[7]....
        /*00d4*/ 	.word	0x000077b0


	//   ....[8]....
        /*00d8*/ 	.word	0x00007850


	//   ....[9]....
        /*00dc*/ 	.word	0x000078a0


	//   ....[10]....
        /*00e0*/ 	.word	0x000078f0


	//   ....[11]....
        /*00e4*/ 	.word	0x000079d0


	//   ....[12]....
        /*00e8*/ 	.word	0x00007b40


	//   ....[13]....
        /*00ec*/ 	.word	0x00007cb0


	//   ....[14]....
        /*00f0*/ 	.word	0x00007e10


	//   ....[15]....
        /*00f4*/ 	.word	0x00007e50


	//   ....[16]....
        /*00f8*/ 	.word	0x00007e90


	//   ....[17]....
        /*00fc*/ 	.word	0x00007f40


	//   ....[18]....
        /*0100*/ 	.word	0x00007fa0


	//   ....[19]....
        /*0104*/ 	.word	0x00008110


	//   ....[20]....
        /*0108*/ 	.word	0x00008220


	//   ....[21]....
        /*010c*/ 	.word	0x00008360


	//   ....[22]....
        /*0110*/ 	.word	0x000083a0


	//----- nvinfo : EIATTR_MAX_THREADS
	.align		4
.L_8159:
        /*0114*/ 	.byte	0x04, 0x05
        /*0116*/ 	.short	(.L_8161 - .L_8160)
.L_8160:
        /*0118*/ 	.word	0x00000080
        /*011c*/ 	.word	0x00000001
        /*0120*/ 	.word	0x00000001


	//----- nvinfo : EIATTR_CRS_STACK_SIZE
	.align		4
.L_8161:
        /*0124*/ 	.byte	0x04, 0x1e
        /*0126*/ 	.short	(.L_8163 - .L_8162)
.L_8162:
        /*0128*/ 	.word	0x00000000


	//----- nvinfo : EIATTR_CBANK_PARAM_SIZE
	.align		4
.L_8163:
        /*012c*/ 	.byte	0x03, 0x19
        /*012e*/ 	.short	0x002c


	//----- nvinfo : EIATTR_PARAM_CBANK
	.align		4
        /*0130*/ 	.byte	0x04, 0x0a
        /*0132*/ 	.short	(.L_8165 - .L_8164)
	.align		4
.L_8164:
        /*0134*/ 	.word	index@(.nv.constant0._ZN2at6native27unrolled_elementwise_kernelIZZZNS0_17rsqrt_kernel_cudaERNS_18TensorIteratorBaseEENKUlvE0_clEvENKUlvE2_clEvEUlN3c104HalfEE_St5arrayIPcLm2EELi4E23TrivialOffsetCalculatorILi1EjESD_NS0_6memory12LoadWithCastILi1EEENSE_13StoreWithCastILi1EEEEEviT_T0_T2_T3_T4_T5_)
        /*0138*/ 	.short	0x0380
        /*013a*/ 	.short	0x002c


	//----- nvinfo : EIATTR_SW_WAR
	.align		4
.L_8165:
        /*013c*/ 	.byte	0x04, 0x36
        /*013e*/ 	.short	(.L_8167 - .L_8166)
.L_8166:
        /*0140*/ 	.word	0x00000008
.L_8167:


//--------------------- .nv.info._ZN2at6native18elementwise_kernelILi128ELi4EZNS0_22gpu_kernel_impl_nocastIZZZNS0_17rsqrt_kernel_cudaERNS_18TensorIteratorBaseEENKUlvE0_clEvENKUlvE2_clEvEUlN3c104HalfEE_EEvS4_RKT_EUliE_EEviT1_ --------------------------
	.section	.nv.info._ZN2at6native18elementwise_kernelILi128ELi4EZNS0_22gpu_kernel_impl_nocastIZZZNS0_17rsqrt_kernel_cudaERNS_18TensorIteratorBaseEENKUlvE0_clEvENKUlvE2_clEvEUlN3c104HalfEE_EEvS4_RKT_EUliE_EEviT1_,"",@"SHT_CUDA_INFO"
	.sectionflags	@""
	.align	4


	//----- nvinfo : EIATTR_CUDA_API_VERSION
	.align		4
        /*0000*/ 	.byte	0x04, 0x37
        /*0002*/ 	.short	(.L_8169 - .L_8168)
.L_8168:
        /*0004*/ 	.word	0x00000082


	//----- nvinfo : EIATTR_KPARAM_INFO
	.align		4
.L_8169:
        /*0008*/ 	.byte	0x04, 0x17
        /*000a*/ 	.short	(.L_8171 - .L_8170)
.L_8170:
        /*000c*/ 	.word	0x00000000
        /*0010*/ 	.short	0x0001
        /*0012*/ 	.short	0x0008
        /*0014*/ 	.byte	0x00, 0xf0, 0x61, 0x08


	//----- nvinfo : EIATTR_KPARAM_INFO
	.align		4
.L_8171:
        /*0018*/ 	.byte	0x04, 0x17
        /*001a*/ 	.short	(.L_8173 - .L_8172)
.L_8172:
        /*001c*/ 	.word	0x00000000
        /*0020*/ 	.short	0x0000
        /*0022*/ 	.short	0x0000
        /*0024*/ 	.byte	0x00, 0xf0, 0x11, 0x00


	//----- nvinfo : EIATTR_SPARSE_MMA_MASK
	.align		4
.L_8173:
        /*0028*/ 	.byte	0x03, 0x50
        /*002a*/ 	.short	0x0000


	//----- nvinfo : EIATTR_MAXREG_COUNT
	.align		4
        /*002c*/ 	.byte	0x03, 0x1b
        /*002e*/ 	.short	0x0080


	//----- nvinfo : EIATTR_MERCURY_ISA_VERSION
	.align		4
        /*0030*/ 	.byte	0x03, 0x5f
        /*0032*/ 	.short	0x0101


	//----- nvinfo : EIATTR_VRC_CTA_INIT_COUNT
	.align		4
        /*0034*/ 	.byte	0x02, 0x4a
	.zero		1
	.zero		1


	//----- nvinfo : EIATTR_EXIT_INSTR_OFFSETS
	.align		4
        /*0038*/ 	.byte	0x04, 0x1c
        /*003a*/ 	.short	(.L_8175 - .L_8174)


	//   ....[0]....
.L_8174:
        /*003c*/ 	.word	0x00000300


	//   ....[1]....
        /*0040*/ 	.word	0x00000380


	//   ....[2]....
        /*0044*/ 	.word	0x00003ea0


	//   ....[3]....
        /*0048*/ 	.word	0x000051f0


	//----- nvinfo : EIATTR_MAX_THREADS
	.align		4
.L_8175:
        /*004c*/ 	.byte	0x04, 0x05
        /*004e*/ 	.short	(.L_8177 - .L_8176)
.L_8176:
        /*0050*/ 	.word	0x00000080
        /*0054*/ 	.word	0x00000001
        /*0058*/ 	.word	0x00000001


	//----- nvinfo : EIATTR_CRS_STACK_SIZE
	.align		4
.L_8177:
        /*005c*/ 	.byte	0x04, 0x1e
        /*005e*/ 	.short	(.L_8179 - .L_8178)
.L_8178:
        /*0060*/ 	.word	0x00000000


	//----- nvinfo : EIATTR_CBANK_PARAM_SIZE
	.align		4
.L_8179:
        /*0064*/ 	.byte	0x03, 0x19
        /*0066*/ 	.short	0x0220


	//----- nvinfo : EIATTR_PARAM_CBANK
	.align		4
        /*0068*/ 	.byte	0x04, 0x0a
        /*006a*/ 	.short	(.L_8181 - .L_8180)
	.align		4
.L_8180:
        /*006c*/ 	.word	index@(.nv.constant0._ZN2at6native18elementwise_kernelILi128ELi4EZNS0_22gpu_kernel_impl_nocastIZZZNS0_17rsqrt_kernel_cudaERNS_18TensorIteratorBaseEENKUlvE0_clEvENKUlvE2_clEvEUlN3c104HalfEE_EEvS4_RKT_EUliE_EEviT1_)
        /*0070*/ 	.short	0x0380
        /*0072*/ 	.short	0x0220


	//----- nvinfo : EIATTR_SW_WAR
	.align		4
.L_8181:
        /*0074*/ 	.byte	0x04, 0x36
        /*0076*/ 	.short	(.L_8183 - .L_8182)
.L_8182:
        /*0078*/ 	.word	0x00000008
.L_8183:


//--------------------- .nv.info._ZN2at6native27unrolled_elementwise_kernelIZZZNS0_17rsqrt_kernel_cudaERNS_18TensorIteratorBaseEENKUlvE0_clEvENKUlvE2_clEvEUlN3c104HalfEE_St5arrayIPcLm2EELi4E23TrivialOffsetCalculatorILi1EjESD_NS0_6memory15LoadWithoutCastENSE_16StoreWithoutCastEEEviT_T0_T2_T3_T4_T5_ --------------------------
	.section	.nv.info._ZN2at6native27unrolled_elementwise_kernelIZZZNS0_17rsqrt_kernel_cudaERNS_18TensorIteratorBaseEENKUlvE0_clEvENKUlvE2_clEvEUlN3c104HalfEE_St5arrayIPcLm2EELi4E23TrivialOffsetCalculatorILi1EjESD_NS0_6memory15LoadWithoutCastENSE_16StoreWithoutCastEEEviT_T0_T2_T3_T4_T5_,"",@"SHT_CUDA_INFO"
	.sectionflags	@""
	.align	4


	//----- nvinfo : EIATTR_CUDA_API_VERSION
	.align		4
        /*0000*/ 	.byte	0x04, 0x37
        /*0002*/ 	.short	(.L_8185 - .L_8184)
.L_8184:
        /*0004*/ 	.word	0x00000082


	//----- nvinfo : EIATTR_KPARAM_INFO
	.align		4
.L_8185:
        /*0008*/ 	.byte	0x04, 0x17
        /*000a*/ 	.short	(.L_8187 - .L_8186)
.L_8186:
        /*000c*/ 	.word	0x00000000
        /*0010*/ 	.short	0x0006
        /*0012*/ 	.short	0x001b
        /*0014*/ 	.byte	0x00, 0xf0, 0x05, 0x00


	//----- nvinfo : EIATTR_KPARAM_INFO
	.align		4
.L_8187:
        /*0018*/ 	.byte	0x04, 0x17
        /*001a*/ 	.short	(.L_8189 - .L_8188)
.L_8188:
        /*001c*/ 	.word	0x00000000
        /*0020*/ 	.short	0x0005
        /*0022*/ 	.short	0x001a
        /*0024*/ 	.byte	0x00, 0xf0, 0x05, 0x00


	//----- nvinfo : EIATTR_KPARAM_INFO
	.align		4
.L_8189:
        /*0028*/ 	.byte	0x04, 0x17
        /*002a*/ 	.short	(.L_8191 - .L_8190)
.L_8190:
        /*002c*/ 	.word	0x00000000
        /*0030*/ 	.short	0x0004
        /*0032*/ 	.short	0x0019
        /*0034*/ 	.byte	0x00, 0xf0, 0x05, 0x00


	//----- nvinfo : EIATTR_KPARAM_INFO
	.align		4
.L_8191:
        /*0038*/ 	.byte	0x04, 0x17
        /*003a*/ 	.short	(.L_8193 - .L_8192)
.L_8192:
        /*003c*/ 	.word	0x00000000
        /*0040*/ 	.short	0x0003
        /*0042*/ 	.short	0x0018
        /*0044*/ 	.byte	0x00, 0xf0, 0x05, 0x00


	//----- nvinfo : EIATTR_KPARAM_INFO
	.align		4
.L_8193:
        /*0048*/ 	.byte	0x04, 0x17
        /*004a*/ 	.short	(.L_8195 - .L_8194)
.L_8194:
        /*004c*/ 	.word	0x00000000
        /*0050*/ 	.short	0x0002
        /*0052*/ 	.short	0x0008
        /*0054*/ 	.byte	0x00, 0xf0, 0x41, 0x00


	//----- nvinfo : EIATTR_KPARAM_INFO
	.align		4
.L_8195:
        /*0058*/ 	.byte	0x04, 0x17
        /*005a*/ 	.short	(.L_8197 - .L_8196)
.L_8196:
        /*005c*/ 	.word	0x00000000
        /*0060*/ 	.short	0x0001
        /*0062*/ 	.short	0x0004
        /*0064*/ 	.byte	0x00, 0xf0, 0x05, 0x00


	//----- nvinfo : EIATTR_KPARAM_INFO
	.align		4
.L_8197:
        /*0068*/ 	.byte	0x04, 0x17
        /*006a*/ 	.short	(.L_8199 - .L_8198)
.L_8198:
        /*006c*/ 	.word	0x00000000
        /*0070*/ 	.short	0x0000
        /*0072*/ 	.short	0x0000
        /*0074*/ 	.byte	0x00, 0xf0, 0x11, 0x00


	//----- nvinfo : EIATTR_SPARSE_MMA_MASK
	.align		4
.L_8199:
        /*0078*/ 	.byte	0x03, 0x50
        /*007a*/ 	.short	0x0000


	//----- nvinfo : EIATTR_MAXREG_COUNT
	.align		4
        /*007c*/ 	.byte	0x03, 0x1b
        /*007e*/ 	.short	0x00ff


	//----- nvinfo : EIATTR_MERCURY_ISA_VERSION
	.align		4
        /*0080*/ 	.byte	0x03, 0x5f
        /*0082*/ 	.short	0x0101


	//----- nvinfo : EIATTR_VRC_CTA_INIT_COUNT
	.align		4
        /*0084*/ 	.byte	0x02, 0x4a
	.zero		1
	.zero		1


	//----- nvinfo : EIATTR_EXIT_INSTR_OFFSETS
	.align		4
        /*0088*/ 	.byte	0x04, 0x1c
        /*008a*/ 	.short	(.L_8201 - .L_8200)


	//   ....[0]....
.L_8200:
        /*008c*/ 	.word	0x00000470


	//   ....[1]....
        /*0090*/ 	.word	0x000004f0


	//----- nvinfo : EIATTR_MAX_THREADS
	.align		4
.L_8201:
        /*0094*/ 	.byte	0x04, 0x05
        /*0096*/ 	.short	(.L_8203 - .L_8202)
.L_8202:
        /*0098*/ 	.word	0x00000080
        /*009c*/ 	.word	0x00000001
        /*00a0*/ 	.word	0x00000001


	//----- nvinfo : EIATTR_CRS_STACK_SIZE
	.align		4
.L_8203:
        /*00a4*/ 	.byte	0x04, 0x1e
        /*00a6*/ 	.short	(.L_8205 - .L_8204)
.L_8204:
        /*00a8*/ 	.word	0x00000000


	//----- nvinfo : EIATTR_CBANK_PARAM_SIZE
	.align		4
.L_8205:
        /*00ac*/ 	.byte	0x03, 0x19
        /*00ae*/ 	.short	0x001c


	//----- nvinfo : EIATTR_PARAM_CBANK
	.align		4
        /*00b0*/ 	.byte	0x04, 0x0a
        /*00b2*/ 	.short	(.L_8207 - .L_8206)
	.align		4
.L_8206:
        /*00b4*/ 	.word	index@(.nv.constant0._ZN2at6native27unrolled_elementwise_kernelIZZZNS0_17rsqrt_kernel_cudaERNS_18TensorIteratorBaseEENKUlvE0_clEvENKUlvE2_clEvEUlN3c104HalfEE_St5arrayIPcLm2EELi4E23TrivialOffsetCalculatorILi1EjESD_NS0_6memory15LoadWithoutCastENSE_16StoreWithoutCastEEEviT_T0_T2_T3_T4_T5_)
        /*00b8*/ 	.short	0x0380
        /*00ba*/ 	.short	0x001c


	//----- nvinfo : EIATTR_SW_WAR
	.align		4
.L_8207:
        /*00bc*/ 	.byte	0x04, 0x36
        /*00be*/ 	.short	(.L_8209 - .L_8208)
.L_8208:
        /*00c0*/ 	.word	0x00000008
.L_8209:


//--------------------- .nv.info._ZN2at6native29vectorized_elementwise_kernelILi2EZZZNS0_17rsqrt_kernel_cudaERNS_18TensorIteratorBaseEENKUlvE0_clEvENKUlvE2_clEvEUlN3c104HalfEE_St5arrayIPcLm2EEEEviT0_T1_ --------------------------
	.section	.nv.info._ZN2at6native29vectorized_elementwise_kernelILi2EZZZNS0_17rsqrt_kernel_cudaERNS_18TensorIteratorBaseEENKUlvE0_clEvENKUlvE2_clEvEUlN3c104HalfEE_St5arrayIPcLm2EEEEviT0_T1_,"",@"SHT_CUDA_INFO"
	.sectionflags	@""
	.align	4


	//----- nvinfo : EIATTR_CUDA_API_VERSION
	.align		4
        /*0000*/ 	.byte	0x04, 0x37
        /*0002*/ 	.short	(.L_8211 - .L_8210)
.L_8210:
        /*0004*/ 	.word	0x00000082


	//----- nvinfo : EIATTR_KPARAM_INFO
	.align		4
.L_8211:
        /*0008*/ 	.byte	0x04, 0x17
        /*000a*/ 	.short	(.L_8213 - .L_8212)
.L_8212:
        /*000c*/ 	.word	0x00000000
        /*0010*/ 	.short	0x0002
        /*0012*/ 	.short	0x0008
        /*0014*/ 	.byte	0x00, 0xf0, 0x41, 0x00


	//----- nvinfo : EIATTR_KPARAM_INFO
	.align		4
.L_8213:
        /*0018*/ 	.byte	0x04, 0x17
        /*001a*/ 	.short	(.L_8215 - .L_8214)
.L_8214:
        /*001c*/ 	.word	0x00000000
        /*0020*/ 	.short	0x0001
        /*0022*/ 	.short	0x0004
        /*0024*/ 	.byte	0x00, 0xf0, 0x05, 0x00


	//----- nvinfo : EIATTR_KPARAM_INFO
	.align		4
.L_8215:
        /*0028*/ 	.byte	0x04, 0x17
        /*002a*/ 	.short	(.L_8217 - .L_8216)
.L_8216:
        /*002c*/ 	.word	0x00000000
        /*0030*/ 	.short	0x0000
        /*0032*/ 	.short	0x0000
        /*0034*/ 	.byte	0x00, 0xf0, 0x11, 0x00


	//----- nvinfo : EIATTR_SPARSE_MMA_MASK
	.align		4
.L_8217:
        /*0038*/ 	.byte	0x03, 0x50
        /*003a*/ 	.short	0x0000


	//----- nvinfo : EIATTR_MAXREG_COUNT
	.align		4
        /*003c*/ 	.byte	0x03, 0x1b
        /*003e*/ 	.short	0x00ff


	//----- nvinfo : EIATTR_MERCURY_ISA_VERSION
	.align		4
        /*0040*/ 	.byte	0x03, 0x5f
        /*0042*/ 	.short	0x0101


	//----- nvinfo : EIATTR_VRC_CTA_INIT_COUNT
	.align		4
        /*0044*/ 	.byte	0x02, 0x4a
	.zero		1
	.zero		1


	//----- nvinfo : EIATTR_EXIT_INSTR_OFFSETS
	.align		4
        /*0048*/ 	.byte	0x04, 0x1c
        /*004a*/ 	.short	(.L_8219 - .L_8218)


	//   ....[0]....
.L_8218:
        /*004c*/ 	.word	0x000009d0


	//   ....[1]....
        /*0050*/ 	.word	0x00000a20


	//   ....[2]....
        /*0054*/ 	.word	0x00000c60


	//----- nvinfo : EIATTR_MAX_THREADS
	.align		4
.L_8219:
        /*0058*/ 	.byte	0x04, 0x05
        /*005a*/ 	.short	(.L_8221 - .L_8220)
.L_8220:
        /*005c*/ 	.word	0x00000080
        /*0060*/ 	.word	0x00000001
        /*0064*/ 	.word	0x00000001


	//----- nvinfo : EIATTR_CRS_STACK_SIZE
	.align		4
.L_8221:
        /*0068*/ 	.byte	0x04, 0x1e
        /*006a*/ 	.short	(.L_8223 - .L_8222)
.L_8222:
        /*006c*/ 	.word	0x00000000


	//----- nvinfo : EIATTR_CBANK_PARAM_SIZE
	.align		4
.L_8223:
        /*0070*/ 	.byte	0x03, 0x19
        /*0072*/ 	.short	0x0018


	//----- nvinfo : EIATTR_PARAM_CBANK
	.align		4
        /*0074*/ 	.byte	0x04, 0x0a
        /*0076*/ 	.short	(.L_8225 - .L_8224)
	.align		4
.L_8224:
        /*0078*/ 	.word	index@(.nv.constant0._ZN2at6native29vectorized_elementwise_kernelILi2EZZZNS0_17rsqrt_kernel_cudaERNS_18TensorIteratorBaseEENKUlvE0_clEvENKUlvE2_clEvEUlN3c104HalfEE_St5arrayIPcLm2EEEEviT0_T1_)
        /*007c*/ 	.short	0x0380
        /*007e*/ 	.short	0x0018


	//----- nvinfo : EIATTR_SW_WAR
	.align		4
.L_8225:
        /*0080*/ 	.byte	0x04, 0x36
        /*0082*/ 	.short	(.L_8227 - .L_8226)
.L_8226:
        /*0084*/ 	.word	0x00000008
.L_8227:


//--------------------- .nv.info._ZN2at6native29vectorized_elementwise_kernelILi4EZZZNS0_17rsqrt_kernel_cudaERNS_18TensorIteratorBaseEENKUlvE0_clEvENKUlvE2_clEvEUlN3c104HalfEE_St5arrayIPcLm2EEEEviT0_T1_ --------------------------
	.section	.nv.info._ZN2at6native29vectorized_elementwise_kernelILi4EZZZNS0_17rsqrt_kernel_cudaERNS_18TensorIteratorBaseEENKUlvE0_clEvENKUlvE2_clEvEUlN3c104HalfEE_St5arrayIPcLm2EEEEviT0_T1_,"",@"SHT_CUDA_INFO"
	.sectionflags	@""
	.align	4


	//----- nvinfo : EIATTR_CUDA_API_VERSION
	.align		4
        /*0000*/ 	.byte	0x04, 0x37
        /*0002*/ 	.short	(.L_8229 - .L_8228)
.L_8228:
        /*0004*/ 	.word	0x00000082


	//----- nvinfo : EIATTR_KPARAM_INFO
	.align		4
.L_8229:
        /*0008*/ 	.byte	0x04, 0x17
        /*000a*/ 	.short	(.L_8231 - .L_8230)
.L_8230:
        /*000c*/ 	.word	0x00000000
        /*0010*/ 	.short	0x0002
        /*0012*/ 	.short	0x0008
        /*0014*/ 	.byte	0x00, 0xf0, 0x41, 0x00


	//----- nvinfo : EIATTR_KPARAM_INFO
	.align		4
.L_8231:
        /*0018*/ 	.byte	0x04, 0x17
        /*001a*/ 	.short	(.L_8233 - .L_8232)
.L_8232:
        /*001c*/ 	.word	0x00000000
        /*0020*/ 	.short	0x0001
        /*0022*/ 	.short	0x0004
        /*0024*/ 	.byte	0x00, 0xf0, 0x05, 0x00


	//----- nvinfo : EIATTR_KPARAM_INFO
	.align		4
.L_8233:
        /*0028*/ 	.byte	0x04, 0x17
        /*002a*/ 	.short	(.L_8235 - .L_8234)
.L_8234:
        /*002c*/ 	.word	0x00000000
        /*0030*/ 	.short	0x0000
        /*0032*/ 	.short	0x0000
        /*0034*/ 	.byte	0x00, 0xf0, 0x11, 0x00


	//----- nvinfo : EIATTR_SPARSE_MMA_MASK
	.align		4
.L_8235:
        /*0038*/ 	.byte	0x03, 0x50
        /*003a*/ 	.short	0x0000


	//----- nvinfo : EIATTR_MAXREG_COUNT
	.align		4
        /*003c*/ 	.byte	0x03, 0x1b
        /*003e*/ 	.short	0x00ff


	//----- nvinfo : EIATTR_MERCURY_ISA_VERSION
	.align		4
        /*0040*/ 	.byte	0x03, 0x5f
        /*0042*/ 	.short	0x0101


	//----- nvinfo : EIATTR_VRC_CTA_INIT_COUNT
	.align		4
        /*0044*/ 	.byte	0x02, 0x4a
	.zero		1
	.zero		1


	//----- nvinfo : EIATTR_EXIT_INSTR_OFFSETS
	.align		4
        /*0048*/ 	.byte	0x04, 0x1c
        /*004a*/ 	.short	(.L_8237 - .L_8236)


	//   ....[0]....
.L_8236:
        /*004c*/ 	.word	0x000009d0


	//   ....[1]....
        /*0050*/ 	.word	0x00000a20


	//   ....[2]....
        /*0054*/ 	.word	0x00000c20


	//----- nvinfo : EIATTR_MAX_THREADS
	.align		4
.L_8237:
        /*0058*/ 	.byte	0x04, 0x05
        /*005a*/ 	.short	(.L_8239 - .L_8238)
.L_8238:
        /*005c*/ 	.word	0x00000080
        /*0060*/ 	.word	0x00000001
        /*0064*/ 	.word	0x00000001


	//----- nvinfo : EIATTR_CRS_STACK_SIZE
	.align		4
.L_8239:
        /*0068*/ 	.byte	0x04, 0x1e
        /*006a*/ 	.short	(.L_8241 - .L_8240)
.L_8240:
        /*006c*/ 	.word	0x00000000


	//----- nvinfo : EIATTR_CBANK_PARAM_SIZE
	.align		4
.L_8241:
        /*0070*/ 	.byte	0x03, 0x19
        /*0072*/ 	.short	0x0018


	//----- nvinfo : EIATTR_PARAM_CBANK
	.align		4
        /*0074*/ 	.byte	0x04, 0x0a
        /*0076*/ 	.short	(.L_8243 - .L_8242)
	.align		4
.L_8242:
        /*0078*/ 	.word	index@(.nv.constant0._ZN2at6native29vectorized_elementwise_kernelILi4EZZZNS0_17rsqrt_kernel_cudaERNS_18TensorIteratorBaseEENKUlvE0_clEvENKUlvE2_clEvEUlN3c104HalfEE_St5arrayIPcLm2EEEEviT0_T1_)
        /*007c*/ 	.short	0x0380
        /*007e*/ 	.short	0x0018


	//----- nvinfo : EIATTR_SW_WAR
	.align		4
.L_8243:
        /*0080*/ 	.byte	0x04, 0x36
        /*0082*/ 	.short	(.L_8245 - .L_8244)
.L_8244:
        /*0084*/ 	.word	0x00000008
.L_8245:


//--------------------- .nv.info._ZN2at6native29vectorized_elementwise_kernelILi8EZZZNS0_17rsqrt_kernel_cudaERNS_18TensorIteratorBaseEENKUlvE0_clEvENKUlvE2_clEvEUlN3c104HalfEE_St5arrayIPcLm2EEEEviT0_T1_ --------------------------
	.section	.nv.info._ZN2at6native29vectorized_elementwise_kernelILi8EZZZNS0_17rsqrt_kernel_cudaERNS_18TensorIteratorBaseEENKUlvE0_clEvENKUlvE2_clEvEUlN3c104HalfEE_St5arrayIPcLm2EEEEviT0_T1_,"",@"SHT_CUDA_INFO"
	.sectionflags	@""
	.align	4


	//----- nvinfo : EIATTR_CUDA_API_VERSION
	.align		4
        /*0000*/ 	.byte	0x04, 0x37
        /*0002*/ 	.short	(.L_8247 - .L_8246)
.L_8246:
        /*0004*/ 	.word	0x00000082


	//----- nvinfo : EIATTR_KPARAM_INFO
	.align		4
.L_8247:
        /*0008*/ 	.byte	0x04, 0x17
        /*000a*/ 	.short	(.L_8249 - .L_8248)
.L_8248:
        /*000c*/ 	.word	0x00000000
        /*0010*/ 	.short	0x0002
        /*0012*/ 	.short	0x0008
        /*0014*/ 	.byte	0x00, 0xf0, 0x41, 0x00


	//----- nvinfo : EIATTR_KPARAM_INFO
	.align		4
.L_8249:
        /*0018*/ 	.byte	0x04, 0x17
        /*001a*/ 	.short	(.L_8251 - .L_8250)
.L_8250:
        /*001c*/ 	.word	0x00000000
        /*0020*/ 	.short	0x0001
        /*0022*/ 	.short	0x0004
        /*0024*/ 	.byte	0x00, 0xf0, 0x05, 0x00


	//----- nvinfo : EIATTR_KPARAM_INFO
	.align		4
.L_8251:
        /*0028*/ 	.byte	0x04, 0x17
        /*002a*/ 	.short	(.L_8253 - .L_8252)
.L_8252:
        /*002c*/ 	.word	0x00000000
        /*0030*/ 	.short	0x0000
        /*0032*/ 	.short	0x0000
        /*0034*/ 	.byte	0x00, 0xf0, 0x11, 0x00


	//----- nvinfo : EIATTR_SPARSE_MMA_MASK
	.align		4
.L_8253:
        /*0038*/ 	.byte	0x03, 0x50
        /*003a*/ 	.short	0x0000


	//----- nvinfo : EIATTR_MAXREG_COUNT
	.align		4
        /*003c*/ 	.byte	0x03, 0x1b
        /*003e*/ 	.short	0x00ff


	//----- nvinfo : EIATTR_MERCURY_ISA_VERSION
	.align		4
        /*0040*/ 	.byte	0x03, 0x5f
        /*0042*/ 	.short	0x0101


	//----- nvinfo : EIATTR_VRC_CTA_INIT_COUNT
	.align		4
        /*0044*/ 	.byte	0x02, 0x4a
	.zero		1
	.zero		1


	//----- nvinfo : EIATTR_EXIT_INSTR_OFFSETS
	.align		4
        /*0048*/ 	.byte	0x04, 0x1c
        /*004a*/ 	.short	(.L_8255 - .L_8254)


	//   ....[0]....
.L_8254:
        /*004c*/ 	.word	0x000009d0


	//   ....[1]....
        /*0050*/ 	.word	0x00000a20


	//   ....[2]....
        /*0054*/ 	.word	0x00000c00


	//----- nvinfo : EIATTR_MAX_THREADS
	.align		4
.L_8255:
        /*0058*/ 	.byte	0x04, 0x05
        /*005a*/ 	.short	(.L_8257 - .L_8256)
.L_8256:
        /*005c*/ 	.word	0x00000080
        /*0060*/ 	.word	0x00000001
        /*0064*/ 	.word	0x00000001


	//----- nvinfo : EIATTR_CRS_STACK_SIZE
	.align		4
.L_8257:
        /*0068*/ 	.byte	0x04, 0x1e
        /*006a*/ 	.short	(.L_8259 - .L_8258)
.L_8258:
        /*006c*/ 	.word	0x00000000


	//----- nvinfo : EIATTR_CBANK_PARAM_SIZE
	.align		4
.L_8259:
        /*0070*/ 	.byte	0x03, 0x19
        /*0072*/ 	.short	0x0018


	//----- nvinfo : EIATTR_PARAM_CBANK
	.align		4
        /*0074*/ 	.byte	0x04, 0x0a
        /*0076*/ 	.short	(.L_8261 - .L_8260)
	.align		4
.L_8260:
        /*0078*/ 	.word	index@(.nv.constant0._ZN2at6native29vectorized_elementwise_kernelILi8EZZZNS0_17rsqrt_kernel_cudaERNS_18TensorIteratorBaseEENKUlvE0_clEvENKUlvE2_clEvEUlN3c104HalfEE_St5arrayIPcLm2EEEEviT0_T1_)
        /*007c*/ 	.short	0x0380
        /*007e*/ 	.short	0x0018


	//----- nvinfo : EIATTR_SW_WAR
	.align		4
.L_8261:
        /*0080*/ 	.byte	0x04, 0x36
        /*0082*/ 	.short	(.L_8263 - .L_8262)
.L_8262:
        /*0084*/ 	.word	0x00000008
.L_8263:


//--------------------- .nv.info._ZN2at6native18elementwise_kernelILi128ELi4EZNS0_15gpu_kernel_implIZZZNS0_17rsqrt_kernel_cudaERNS_18TensorIteratorBaseEENKUlvE0_clEvENKUlvE1_clEvEUlN3c108BFloat16EE_EEvS4_RKT_EUliE_EEviT1_ --------------------------
	.section	.nv.info._ZN2at6native18elementwise_kernelILi128ELi4EZNS0_15gpu_kernel_implIZZZNS0_17rsqrt_kernel_cudaERNS_18TensorIteratorBaseEENKUlvE0_clEvENKUlvE1_clEvEUlN3c108BFloat16EE_EEvS4_RKT_EUliE_EEviT1_,"",@"SHT_CUDA_INFO"
	.sectionflags	@""
	.align	4


	//----- nvinfo : EIATTR_CUDA_API_VERSION
	.align		4
        /*0000*/ 	.byte	0x04, 0x37
        /*0002*/ 	.short	(.L_8265 - .L_8264)
.L_8264:
        /*0004*/ 	.word	0x00000082


	//----- nvinfo : EIATTR_KPARAM_INFO
	.align		4
.L_8265:
        /*0008*/ 	.byte	0x04, 0x17
        /*000a*/ 	.short	(.L_8267 - .L_8266)
.L_8266:
        /*000c*/ 	.word	0x00000000
        /*0010*/ 	.short	0x0001
        /*0012*/ 	.short	0x0008
        /*0014*/ 	.byte	0x00, 0xf0, 0x61, 0x08


	//----- nvinfo : EIATTR_KPARAM_INFO
	.align		4
.L_8267:
        /*0018*/ 	.byte	0x04, 0x17
        /*001a*/ 	.short	(.L_8269 - .L_8268)
.L_8268:
        /*001c*/ 	.word	0x00000000
        /*0020*/ 	.short	0x0000
        /*0022*/ 	.short	0x0000
        /*0024*/ 	.byte	0x00, 0xf0, 0x11, 0x00


	//----- nvinfo : EIATTR_SPARSE_MMA_MASK
	.align		4
.L_8269:
        /*0028*/ 	.byte	0x03, 0x50
        /*002a*/ 	.short	0x0000


	//----- nvinfo : EIATTR_MAXREG_COUNT
	.align		4
        /*002c*/ 	.byte	0x03, 0x1b
        /*002e*/ 	.short	0x0080


	//----- nvinfo : EIATTR_EXTERNS
	.align		4
        /*0030*/ 	.byte	0x04, 0x0f
        /*0032*/ 	.short	(.L_8271 - .L_8270)


	//   ....[0]....
	.align		4
.L_8270:
        /*0034*/ 	.word	index@(__assertfail)


	//----- nvinfo : EIATTR_MERCURY_ISA_VERSION
	.align		4
.L_8271:
        /*0038*/ 	.byte	0x03, 0x5f
        /*003a*/ 	.short	0x0101


	//----- nvinfo : EIATTR_VRC_CTA_INIT_COUNT
	.align		4
        /*003c*/ 	.byte	0x02, 0x4a
	.zero		1
	.zero		1


	//----- nvinfo : EIATTR_SYSCALL_OFFSETS
	.align		4
        /*0040*/ 	.byte	0x04, 0x46
        /*0042*/ 	.short	(.L_8273 - .L_8272)


	//   ....[0]....
.L_8272:
        /*0044*/ 	.word	0x00002210


	//   ....[1]....
        /*0048*/ 	.word	0x00003120


	//   ....[2]....
        /*004c*/ 	.word	0x000054d0


	//   ....[3]....
        /*0050*/ 	.word	0x00006230


	//   ....[4]....
        /*0054*/ 	.word	0x000086d0


	//   ....[5]....
        /*0058*/ 	.word	0x00009430


	//   ....[6]....
        /*005c*/ 	.word	0x0000b8e0


	//   ....[7]....
        /*0060*/ 	.word	0x0000c610


	//----- nvinfo : EIATTR_EXIT_INSTR_OFFSETS
	.align		4
.L_8273:
        /*0064*/ 	.byte	0x04, 0x1c
        /*0066*/ 	.short	(.L_8275 - .L_8274)


	//   ....[0]....
.L_8274:
        /*0068*/ 	.word	0x000096f0


	//   ....[1]....
        /*006c*/ 	.word	0x0000ba90


	//   ....[2]....
        /*0070*/ 	.word	0x0000bad0


	//   ....[3]....
        /*0074*/ 	.word	0x0000bb70


	//   ....[4]....
        /*0078*/ 	.word	0x0000bbb0


	//   ....[5]....
        /*007c*/ 	.word	0x0000bbf0


	//   ....[6]....
        /*0080*/ 	.word	0x0000bc80


	//   ....[7]....
        /*0084*/ 	.word	0x0000bcc0


	//   ....[8]....
        /*0088*/ 	.word	0x0000bd60


	//   ....[9]....
        /*008c*/ 	.word	0x0000bdb0


	//   ....[10]....
        /*0090*/ 	.word	0x0000be00


	//   ....[11]....
        /*0094*/ 	.word	0x0000bee0


	//   ....[12]....
        /*0098*/ 	.word	0x0000c050


	//   ....[13]....
        /*009c*/ 	.word	0x0000c1c0


	//   ....[14]....
        /*00a0*/ 	.word	0x0000c320


	//   ....[15]....
        /*00a4*/ 	.word	0x0000c360


	//   ....[16]....
        /*00a8*/ 	.word	0x0000c3a0


	//   ....[17]....
        /*00ac*/ 	.word	0x0000c450


	//   ....[18]....
        /*00b0*/ 	.word	0x0000c4b0


	//   ....[19]....
        /*00b4*/ 	.word	0x0000c620


	//   ....[20]....
        /*00b8*/ 	.word	0x0000c730


	//   ....[21]....
        /*00bc*/ 	.word	0x0000c870


	//   ....[22]....
        /*00c0*/ 	.word	0x0000c890


	//----- nvinfo : EIATTR_MAX_THREADS
	.align		4
.L_8275:
        /*00c4*/ 	.byte	0x04, 0x05
        /*00c6*/ 	.short	(.L_8277 - .L_8276)
.L_8276:
        /*00c8*/ 	.word	0x00000080
        /*00cc*/ 	.word	0x00000001
        /*00d0*/ 	.word	0x00000001


	//----- nvinfo : EIATTR_CRS_STACK_SIZE
	.align		4
.L_8277:
        /*00d4*/ 	.byte	0x04, 0x1e
        /*00d6*/ 	.short	(.L_8279 - .L_8278)
.L_8278:
        /*00d8*/ 	.word	0x00000000


	//----- nvinfo : EIATTR_CBANK_PARAM_SIZE
	.align		4
.L_8279:
        /*00dc*/ 	.byte	0x03, 0x19
        /*00de*/ 	.short	0x0220


	//----- nvinfo : EIATTR_PARAM_CBANK
	.align		4
        /*00e0*/ 	.byte	0x04, 0x0a
        /*00e2*/ 	.short	(.L_8281 - .L_8280)
	.align		4
.L_8280:
        /*00e4*/ 	.word	index@(.nv.constant0._ZN2at6native18elementwise_kernelILi128ELi4EZNS0_15gpu_kernel_implIZZZNS0_17rsqrt_kernel_cudaERNS_18TensorIteratorBaseEENKUlvE0_clEvENKUlvE1_clEvEUlN3c108BFloat16EE_EEvS4_RKT_EUliE_EEviT1_)
        /*00e8*/ 	.short	0x0380
        /*00ea*/ 	.short	0x0220


	//----- nvinfo : EIATTR_SW_WAR
	.align		4
.L_8281:
        /*00ec*/ 	.byte	0x04, 0x36
        /*00ee*/ 	.short	(.L_8283 - .L_8282)
.L_8282:
        /*00f0*/ 	.word	0x00000008
.L_8283:


//--------------------- .nv.info._ZN2at6native27unrolled_elementwise_kernelIZZZNS0_17rsqrt_kernel_cudaERNS_18TensorIteratorBaseEENKUlvE0_clEvENKUlvE1_clEvEUlN3c108BFloat16EE_St5arrayIPcLm2EELi4E23TrivialOffsetCalculatorILi1EjESD_NS0_6memory12LoadWithCastILi1EEENSE_13StoreWithCastILi1EEEEEviT_T0_T2_T3_T4_T5_ --------------------------
	.section	.nv.info._ZN2at6native27unrolled_elementwise_kernelIZZZNS0_17rsqrt_kernel_cudaERNS_18TensorIteratorBaseEENKUlvE0_clEvENKUlvE1_clEvEUlN3c108BFloat16EE_St5arrayIPcLm2EELi4E23TrivialOffsetCalculatorILi1EjESD_NS0_6memory12LoadWithCastILi1EEENSE_13StoreWithCastILi1EEEEEviT_T0_T2_T3_T4_T5_,"",@"SHT_CUDA_INFO"
	.sectionflags	@""
	.align	4


	//----- nvinfo : EIATTR_CUDA_API_VERSION
	.align		4
        /*0000*/ 	.byte	0x04, 0x37
        /*0002*/ 	.short	(.L_8285 - .L_8284)
.L_8284:
        /*0004*/ 	.word	0x00000082


	//----- nvinfo : EIATTR_KPARAM_INFO
	.align		4
.L_8285:
        /*0008*/ 	.byte	0x04, 0x17
        /*000a*/ 	.short	(.L_8287 - .L_8286)
.L_8286:
        /*000c*/ 	.word	0x00000000
        /*0010*/ 	.short	0x0006
        /*0012*/ 	.short	0x0024
        /*0014*/ 	.byte	0x00, 0xf0, 0x21, 0x00


	//----- nvinfo : EIATTR_KPARAM_INFO
	.align		4
.L_8287:
        /*0018*/ 	.byte	0x04, 0x17
        /*001a*/ 	.short	(.L_8289 - .L_8288)
.L_8288:
        /*001c*/ 	.word	0x00000000
        /*0020*/ 	.short	0x0005
        /*0022*/ 	.short	0x001c
        /*0024*/ 	.byte	0x00, 0xf0, 0x21, 0x00


	//----- nvinfo : EIATTR_KPARAM_INFO
	.align		4
.L_8289:
        /*0028*/ 	.byte	0x04, 0x17
        /*002a*/ 	.short	(.L_8291 - .L_8290)
.L_8290:
        /*002c*/ 	.word	0x00000000
        /*0030*/ 	.short	0x0004
        /*0032*/ 	.short	0x0019
        /*0034*/ 	.byte	0x00, 0xf0, 0x05, 0x00


	//----- nvinfo : EIATTR_KPARAM_INFO
	.align		4
.L_8291:
        /*0038*/ 	.byte	0x04, 0x17
        /*003a*/ 	.short	(.L_8293 - .L_8292)
.L_8292:
        /*003c*/ 	.word	0x00000000
        /*0040*/ 	.short	0x0003
        /*0042*/ 	.short	0x0018
        /*0044*/ 	.byte	0x00, 0xf0, 0x05, 0x00


	//----- nvinfo : EIATTR_KPARAM_INFO
	.align		4
.L_8293:
        /*0048*/ 	.byte	0x04, 0x17
        /*004a*/ 	.short	(.L_8295 - .L_8294)
.L_8294:
        /*004c*/ 	.word	0x00000000
        /*0050*/ 	.short	0x0002
        /*0052*/ 	.short	0x0008
        /*0054*/ 	.byte	0x00, 0xf0, 0x41, 0x00


	//----- nvinfo : EIATTR_KPARAM_INFO
	.align		4
.L_8295:
        /*0058*/ 	.byte	0x04, 0x17
        /*005a*/ 	.short	(.L_8297 - .L_8296)
.L_8296:
        /*005c*/ 	.word	0x00000000
        /*0060*/ 	.short	0x0001
        /*0062*/ 	.short	0x0004
        /*0064*/ 	.byte	0x00, 0xf0, 0x05, 0x00


	//----- nvinfo : EIATTR_KPARAM_INFO
	.align		4
.L_8297:
        /*0068*/ 	.byte	0x04, 0x17
        /*006a*/ 	.short	(.L_8299 - .L_8298)
.L_8298:
        /*006c*/ 	.word	0x00000000
        /*0070*/ 	.short	0x0000
        /*0072*/ 	.short	0x0000
        /*0074*/ 	.byte	0x00, 0xf0, 0x11, 0x00


	//----- nvinfo : EIATTR_SPARSE_MMA_MASK
	.align		4
.L_8299:
        /*0078*/ 	.byte	0x03, 0x50
        /*007a*/ 	.short	0x0000


	//----- nvinfo : EIATTR_MAXREG_COUNT
	.align		4
        /*007c*/ 	.byte	0x03, 0x1b
        /*007e*/ 	.short	0x00ff


	//----- nvinfo : EIATTR_EXTERNS
	.align		4
        /*0080*/ 	.byte	0x04, 0x0f
        /*0082*/ 	.short	(.L_8301 - .L_8300)


	//   ....[0]....
	.align		4
.L_8300:
        /*0084*/ 	.word	index@(__assertfail)


	//----- nvinfo : EIATTR_MERCURY_ISA_VERSION
	.align		4
.L_8301:
        /*0088*/ 	.byte	0x03, 0x5f
        /*008a*/ 	.short	0x0101


	//----- nvinfo : EIATTR_VRC_CTA_INIT_COUNT
	.align		4
        /*008c*/ 	.byte	0x02, 0x4a
	.zero		1
	.zero		1


	//----- nvinfo : EIATTR_SYSCALL_OFFSETS
	.align		4
        /*0090*/ 	.byte	0x04, 0x46
        /*0092*/ 	.short	(.L_8303 - .L_8302)


	//   ....[0]....
.L_8302:
        /*0094*/ 	.word	0x00001000


	//   ....[1]....
        /*0098*/ 	.word	0x000021e0


	//   ....[2]....
        /*009c*/ 	.word	0x00003300


	//   ....[3]....
        /*00a0*/ 	.word	0x00004330


	//   ....[4]....
        /*00a4*/ 	.word	0x00005430


	//   ....[5]....
        /*00a8*/ 	.word	0x00006310


	//   ....[6]....
        /*00ac*/ 	.word	0x00007290


	//   ....[7]....
        /*00b0*/ 	.word	0x00008210


	//----- nvinfo : EIATTR_EXIT_INSTR_OFFSETS
	.align		4
.L_8303:
        /*00b4*/ 	.byte	0x04, 0x1c
        /*00b6*/ 	.short	(.L_8305 - .L_8304)


	//   ....[0]....
.L_8304:
        /*00b8*/ 	.word	0x00007540


	//   ....[1]....
        /*00bc*/ 	.word	0x00007690


	//   ....[2]....
        /*00c0*/ 	.word	0x000076d0


	//   ....[3]....
        /*00c4*/ 	.word	0x00007770


	//   ....[4]....
        /*00c8*/ 	.word	0x000077b0


	//   ....[5]....
        /*00cc*/ 	.word	0x000077f0


	//   ....[6]....
        /*00d0*/ 	.word	0x00007880


	//   ....[7]....
        /*00d4*/ 	.word	0x000078c0


	//   ....[8]....
        /*00d8*/ 	.word	0x00007960


	//   ....[9]....
        /*00dc*/ 	.word	0x000079b0


	//   ....[10]....
        /*00e0*/ 	.word	0x00007a00


	//   ....[11]....
        /*00e4*/ 	.word	0x00007ae0


	//   ....[12]....
        /*00e8*/ 	.word	0x00007c50


	//   ....[13]....
        /*00ec*/ 	.word	0x00007dc0


	//   ....[14]....
        /*00f0*/ 	.word	0x00007f20


	//   ....[15]....
        /*00f4*/ 	.word	0x00007f60


	//   ....[16]....
        /*00f8*/ 	.word	0x00007fa0


	//   ....[17]....
        /*00fc*/ 	.word	0x00008050


	//   ....[18]....
        /*0100*/ 	.word	0x000080b0


	//   ....[19]....
        /*0104*/ 	.word	0x00008220


	//   ....[20]....
        /*0108*/ 	.word	0x00008330


	//   ....[21]....
        /*010c*/ 	.word	0x00008470


	//   ....[22]....
        /*0110*/ 	.word	0x00008490


	//----- nvinfo : EIATTR_MAX_THREADS
	.align		4
.L_8305:
        /*0114*/ 	.byte	0x04, 0x05
        /*0116*/ 	.short	(.L_8307 - .L_8306)
.L_8306:
        /*0118*/ 	.word	0x00000080
        /*011c*/ 	.word	0x00000001
        /*0120*/ 	.word	0x00000001


	//----- nvinfo : EIATTR_CRS_STACK_SIZE
	.align		4
.L_8307:
        /*0124*/ 	.byte	0x04, 0x1e
        /*0126*/ 	.short	(.L_8309 - .L_8308)
.L_8308:
        /*0128*/ 	.word	0x00000000


	//----- nvinfo : EIATTR_CBANK_PARAM_SIZE
	.align		4
.L_8309:
        /*012c*/ 	.byte	0x03, 0x19
        /*012e*/ 	.short	0x002c


	//----- nvinfo : EIATTR_PARAM_CBANK
	.align		4
        /*0130*/ 	.byte	0x04, 0x0a
        /*0132*/ 	.short	(.L_8311 - .L_8310)
	.align		4
.L_8310:
        /*0134*/ 	.word	index@(.nv.constant0._ZN2at6native27unrolled_elementwise_kernelIZZZNS0_17rsqrt_kernel_cudaERNS_18TensorIteratorBaseEENKUlvE0_clEvENKUlvE1_clEvEUlN3c108BFloat16EE_St5arrayIPcLm2EELi4E23TrivialOffsetCalculatorILi1EjESD_NS0_6memory12LoadWithCastILi1EEENSE_13StoreWithCastILi1EEEEEviT_T0_T2_T3_T4_T5_)
        /*0138*/ 	.short	0x0380
        /*013a*/ 	.short	0x002c


	//----- nvinfo : EIATTR_SW_WAR
	.align		4
.L_8311:
        /*013c*/ 	.byte	0x04, 0x36
        /*013e*/ 	.short	(.L_8313 - .L_8312)
.L_8312:
        /*0140*/ 	.word	0x00000008
.L_8313:


//--------------------- .nv.info._ZN2at6native18elementwise_kernelILi128ELi4EZNS0_22gpu_kernel_impl_nocastIZZZNS0_17rsqrt_kernel_cudaERNS_18TensorIteratorBaseEENKUlvE0_clEvENKUlvE1_clEvEUlN3c108BFloat16EE_EEvS4_RKT_EUliE_EEviT1_ --------------------------
	.section	.nv.info._ZN2at6native18elementwise_kernelILi128ELi4EZNS0_22gpu_kernel_impl_nocastIZZZNS0_17rsqrt_kernel_cudaERNS_18TensorIteratorBaseEENKUlvE0_clEvENKUlvE1_clEvEUlN3c108BFloat16EE_EEvS4_RKT_EUliE_EEviT1_,"",@"SHT_CUDA_INFO"
	.sectionflags	@""
	.align	4


	//----- nvinfo : EIATTR_CUDA_API_VERSION
	.align		4
        /*0000*/ 	.byte	0x04, 0x37
        /*0002*/ 	.short	(.L_8315 - .L_8314)
.L_8314:
        /*0004*/ 	.word	0x00000082


	//----- nvinfo : EIATTR_KPARAM_INFO
	.align		4
.L_8315:
        /*0008*/ 	.byte	0x04, 0x17
        /*000a*/ 	.short	(.L_8317 - .L_8316)
.L_8316:
        /*000c*/ 	.word	0x00000000
        /*0010*/ 	.short	0x0001
        /*0012*/ 	.short	0x0008
        /*0014*/ 	.byte	0x00, 0xf0, 0x61, 0x08


	//----- nvinfo : EIATTR_KPARAM_INFO
	.align		4
.L_8317:
        /*0018*/ 	.byte	0x04, 0x17
        /*001a*/ 	.short	(.L_8319 - .L_8318)
.L_8318:
        /*001c*/ 	.word	0x00000000
        /*0020*/ 	.short	0x0000
        /*0022*/ 	.short	0x0000
        /*0024*/ 	.byte	0x00, 0xf0, 0x11, 0x00


	//----- nvinfo : EIATTR_SPARSE_MMA_MASK
	.align		4
.L_8319:
        /*0028*/ 	.byte	0x03, 0x50
        /*002a*/ 	.short	0x0000


	//----- nvinfo : EIATTR_MAXREG_COUNT
	.align		4
        /*002c*/ 	.byte	0x03, 0x1b
        /*002e*/ 	.short	0x0080


	//----- nvinfo : EIATTR_MERCURY_ISA_VERSION
	.align		4
        /*0030*/ 	.byte	0x03, 0x5f
        /*0032*/ 	.short	0x0101


	//----- nvinfo : EIATTR_VRC_CTA_INIT_COUNT
	.align		4
        /*0034*/ 	.byte	0x02, 0x4a
	.zero		1
	.zero		1


	//----- nvinfo : EIATTR_EXIT_INSTR_OFFSETS
	.align		4
        /*0038*/ 	.byte	0x04, 0x1c
        /*003a*/ 	.short	(.L_8321 - .L_8320)


	//   ....[0]....
.L_8320:
        /*003c*/ 	.word	0x00000300


	//   ....[1]....
        /*0040*/ 	.word	0x00000380


	//   ....[2]....
        /*0044*/ 	.word	0x00003ea0


	//   ....[3]....
        /*0048*/ 	.word	0x000051f0


	//----- nvinfo : EIATTR_MAX_THREADS
	.align		4
.L_8321:
        /*004c*/ 	.byte	0x04, 0x05
        /*004e*/ 	.short	(.L_8323 - .L_8322)
.L_8322:
        /*0050*/ 	.word	0x00000080
        /*0054*/ 	.word	0x00000001
        /*0058*/ 	.word	0x00000001


	//----- nvinfo : EIATTR_CRS_STACK_SIZE
	.align		4
.L_8323:
        /*005c*/ 	.byte	0x04, 0x1e
        /*005e*/ 	.short	(.L_8325 - .L_8324)
.L_8324:
        /*0060*/ 	.word	0x00000000


	//----- nvinfo : EIATTR_CBANK_PARAM_SIZE
	.align		4
.L_8325:
        /*0064*/ 	.byte	0x03, 0x19
        /*0066*/ 	.short	0x0220


	//----- nvinfo : EIATTR_PARAM_CBANK
	.align		4
        /*0068*/ 	.byte	0x04, 0x0a
        /*006a*/ 	.short	(.L_8327 - .L_8326)
	.align		4
.L_8326:
        /*006c*/ 	.word	index@(.nv.constant0._ZN2at6native18elementwise_kernelILi128ELi4EZNS0_22gpu_kernel_impl_nocastIZZZNS0_17rsqrt_kernel_cudaERNS_18TensorIteratorBaseEENKUlvE0_clEvENKUlvE1_clEvEUlN3c108BFloat16EE_EEvS4_RKT_EUliE_EEviT1_)
        /*0070*/ 	.short	0x0380
        /*0072*/ 	.short	0x0220


	//----- nvinfo : EIATTR_SW_WAR
	.align		4
.L_8327:
        /*0074*/ 	.byte	0x04, 0x36
        /*0076*/ 	.short	(.L_8329 - .L_8328)
.L_8328:
        /*0078*/ 	.word	0x00000008
.L_8329:


//--------------------- .nv.info._ZN2at6native27unrolled_elementwise_kernelIZZZNS0_17rsqrt_kernel_cudaERNS_18TensorIteratorBaseEENKUlvE0_clEvENKUlvE1_clEvEUlN3c108BFloat16EE_St5arrayIPcLm2EELi4E23TrivialOffsetCalculatorILi1EjESD_NS0_6memory15LoadWithoutCastENSE_16StoreWithoutCastEEEviT_T0_T2_T3_T4_T5_ --------------------------
	.section	.nv.info._ZN2at6native27unrolled_elementwise_kernelIZZZNS0_17rsqrt_kernel_cudaERNS_18TensorIteratorBaseEENKUlvE0_clEvENKUlvE1_clEvEUlN3c108BFloat16EE_St5arrayIPcLm2EELi4E23TrivialOffsetCalculatorILi1EjESD_NS0_6memory15LoadWithoutCastENSE_16StoreWithoutCastEEEviT_T0_T2_T3_T4_T5_,"",@"SHT_CUDA_INFO"
	.sectionflags	@""
	.align	4


	//----- nvinfo : EIATTR_CUDA_API_VERSION
	.align		4
        /*0000*/ 	.byte	0x04, 0x37
        /*0002*/ 	.short	(.L_8331 - .L_8330)
.L_8330:
        /*0004*/ 	.word	0x00000082


	//----- nvinfo : EIATTR_KPARAM_INFO
	.align		4
.L_8331:
        /*0008*/ 	.byte	0x04, 0x17
        /*000a*/ 	.short	(.L_8333 - .L_8332)
.L_8332:
        /*000c*/ 	.word	0x00000000
        /*0010*/ 	.short	0x0006
        /*0012*/ 	.short	0x001b
        /*0014*/ 	.byte	0x00, 0xf0, 0x05, 0x00


	//----- nvinfo : EIATTR_KPARAM_INFO
	.align		4
.L_8333:
        /*0018*/ 	.byte	0x04, 0x17
        /*001a*/ 	.short	(.L_8335 - .L_8334)
.L_8334:
        /*001c*/ 	.word	0x00000000
        /*0020*/ 	.short	0x0005
        /*0022*/ 	.short	0x001a
        /*0024*/ 	.byte	0x00, 0xf0, 0x05, 0x00


	//----- nvinfo : EIATTR_KPARAM_INFO
	.align		4
.L_8335:
        /*0028*/ 	.byte	0x04, 0x17
        /*002a*/ 	.short	(.L_8337 - .L_8336)
.L_8336:
        /*002c*/ 	.word	0x00000000
        /*0030*/ 	.short	0x0004
        /*0032*/ 	.short	0x0019
        /*0034*/ 	.byte	0x00, 0xf0, 0x05, 0x00


	//----- nvinfo : EIATTR_KPARAM_INFO
	.align		4
.L_8337:
        /*0038*/ 	.byte	0x04, 0x17
        /*003a*/ 	.short	(.L_8339 - .L_8338)
.L_8338:
        /*003c*/ 	.word	0x00000000
        /*0040*/ 	.short	0x0003
        /*0042*/ 	.short	0x0018
        /*0044*/ 	.byte	0x00, 0xf0, 0x05, 0x00


	//----- nvinfo : EIATTR_KPARAM_INFO
	.align		4
.L_8339:
        /*0048*/ 	.byte	0x04, 0x17
        /*004a*/ 	.short	(.L_8341 - .L_8340)
.L_8340:
        /*004c*/ 	.word	0x00000000
        /*0050*/ 	.short	0x0002
        /*0052*/ 	.short	0x0008
        /*0054*/ 	.byte	0x00, 0xf0, 0x41, 0x00


	//----- nvinfo : EIATTR_KPARAM_INFO
	.align		4
.L_8341:
        /*0058*/ 	.byte	0x04, 0x17
        /*005a*/ 	.short	(.L_8343 - .L_8342)
.L_8342:
        /*005c*/ 	.word	0x00000000
        /*0060*/ 	.short	0x0001
        /*0062*/ 	.short	0x0004
        /*0064*/ 	.byte	0x00, 0xf0, 0x05, 0x00


	//----- nvinfo : EIATTR_KPARAM_INFO
	.align		4
.L_8343:
        /*0068*/ 	.byte	0x04, 0x17
        /*006a*/ 	.short	(.L_8345 - .L_8344)
.L_8344:
        /*006c*/ 	.word	0x00000000
        /*0070*/ 	.short	0x0000
        /*0072*/ 	.short	0x0000
        /*0074*/ 	.byte	0x00, 0xf0, 0x11, 0x00


	//----- nvinfo : EIATTR_SPARSE_MMA_MASK
	.align		4
.L_8345:
        /*0078*/ 	.byte	0x03, 0x50
        /*007a*/ 	.short	0x0000


	//----- nvinfo : EIATTR_MAXREG_COUNT
	.align		4
        /*007c*/ 	.byte	0x03, 0x1b
        /*007e*/ 	.short	0x00ff


	//----- nvinfo : EIATTR_MERCURY_ISA_VERSION
	.align		4
        /*0080*/ 	.byte	0x03, 0x5f
        /*0082*/ 	.short	0x0101


	//----- nvinfo : EIATTR_VRC_CTA_INIT_COUNT
	.align		4
        /*0084*/ 	.byte	0x02, 0x4a
	.zero		1
	.zero		1


	//----- nvinfo : EIATTR_EXIT_INSTR_OFFSETS
	.align		4
        /*0088*/ 	.byte	0x04, 0x1c
        /*008a*/ 	.short	(.L_8347 - .L_8346)


	//   ....[0]....
.L_8346:
        /*008c*/ 	.word	0x00000470


	//   ....[1]....
        /*0090*/ 	.word	0x000004f0


	//----- nvinfo : EIATTR_MAX_THREADS
	.align		4
.L_8347:
        /*0094*/ 	.byte	0x04, 0x05
        /*0096*/ 	.short	(.L_8349 - .L_8348)
.L_8348:
        /*0098*/ 	.word	0x00000080
        /*009c*/ 	.word	0x00000001
        /*00a0*/ 	.word	0x00000001


	//----- nvinfo : EIATTR_CRS_STACK_SIZE
	.align		4
.L_8349:
        /*00a4*/ 	.byte	0x04, 0x1e
        /*00a6*/ 	.short	(.L_8351 - .L_8350)
.L_8350:
        /*00a8*/ 	.word	0x00000000


	//----- nvinfo : EIATTR_CBANK_PARAM_SIZE
	.align		4
.L_8351:
        /*00ac*/ 	.byte	0x03, 0x19
        /*00ae*/ 	.short	0x001c


	//----- nvinfo : EIATTR_PARAM_CBANK
	.align		4
        /*00b0*/ 	.byte	0x04, 0x0a
        /*00b2*/ 	.short	(.L_8353 - .L_8352)
	.align		4
.L_8352:
        /*00b4*/ 	.word	index@(.nv.constant0._ZN2at6native27unrolled_elementwise_kernelIZZZNS0_17rsqrt_kernel_cudaERNS_18TensorIteratorBaseEENKUlvE0_clEvENKUlvE1_clEvEUlN3c108BFloat16EE_St5arrayIPcLm2EELi4E23TrivialOffsetCalculatorILi1EjESD_NS0_6memory15LoadWithoutCastENSE_16StoreWithoutCastEEEviT_T0_T2_T3_T4_T5_)
        /*00b8*/ 	.short	0x0380
        /*00ba*/ 	.short	0x001c


	//----- nvinfo : EIATTR_SW_WAR
	.align		4
.L_8353:
        /*00bc*/ 	.byte	0x04, 0x36
        /*00be*/ 	.short	(.L_8355 - .L_8354)
.L_8354:
        /*00c0*/ 	.word	0x00000008
.L_8355:


//--------------------- .nv.info._ZN2at6native29vectorized_elementwise_kernelILi2EZZZNS0_17rsqrt_kernel_cudaERNS_18TensorIteratorBaseEENKUlvE0_clEvENKUlvE1_clEvEUlN3c108BFloat16EE_St5arrayIPcLm2EEEEviT0_T1_ --------------------------
	.section	.nv.info._ZN2at6native29vectorized_elementwise_kernelILi2EZZZNS0_17rsqrt_kernel_cudaERNS_18TensorIteratorBaseEENKUlvE0_clEvENKUlvE1_clEvEUlN3c108BFloat16EE_St5arrayIPcLm2EEEEviT0_T1_,"",@"SHT_CUDA_INFO"
	.sectionflags	@""
	.align	4


	//----- nvinfo : EIATTR_CUDA_API_VERSION
	.align		4
        /*0000*/ 	.byte	0x04, 0x37
        /*0002*/ 	.short	(.L_8357 - .L_8356)
.L_8356:
        /*0004*/ 	.word	0x00000082


	//----- nvinfo : EIATTR_KPARAM_INFO
	.align		4
.L_8357:
        /*0008*/ 	.byte	0x04, 0x17
        /*000a*/ 	.short	(.L_8359 - .L_8358)
.L_8358:
        /*000c*/ 	.word	0x00000000
        /*0010*/ 	.short	0x0002
        /*0012*/ 	.short	0x0008
        /*0014*/ 	.byte	0x00, 0xf0, 0x41, 0x00


	//----- nvinfo : EIATTR_KPARAM_INFO
	.align		4
.L_8359:
        /*0018*/ 	.byte	0x04, 0x17
        /*001a*/ 	.short	(.L_8361 - .L_8360)
.L_8360:
        /*001c*/ 	.word	0x00000000
        /*0020*/ 	.short	0x0001
        /*0022*/ 	.short	0x0004
        /*0024*/ 	.byte	0x00, 0xf0, 0x05, 0x00


	//----- nvinfo : EIATTR_KPARAM_INFO
	.align		4
.L_8361:
        /*0028*/ 	.byte	0x04, 0x17
        /*002a*/ 	.short	(.L_8363 - .L_8362)
.L_8362:
        /*002c*/ 	.word	0x00000000
        /*0030*/ 	.short	0x0000
        /*0032*/ 	.short	0x0000
        /*0034*/ 	.byte	0x00, 0xf0, 0x11, 0x00


	//----- nvinfo : EIATTR_SPARSE_MMA_MASK
	.align		4
.L_8363:
        /*0038*/ 	.byte	0x03, 0x50
        /*003a*/ 	.short	0x0000


	//----- nvinfo : EIATTR_MAXREG_COUNT
	.align		4
        /*003c*/ 	.byte	0x03, 0x1b
        /*003e*/ 	.short	0x00ff


	//----- nvinfo : EIATTR_MERCURY_ISA_VERSION
	.align		4
        /*0040*/ 	.byte	0x03, 0x5f
        /*0042*/ 	.short	0x0101


	//----- nvinfo : EIATTR_VRC_CTA_INIT_COUNT
	.align		4
        /*0044*/ 	.byte	0x02, 0x4a
	.zero		1
	.zero		1


	//----- nvinfo : EIATTR_EXIT_INSTR_OFFSETS
	.align		4
        /*0048*/ 	.byte	0x04, 0x1c
        /*004a*/ 	.short	(.L_8365 - .L_8364)


	//   ....[0]....
.L_8364:
        /*004c*/ 	.word	0x000009d0


	//   ....[1]....
        /*0050*/ 	.word	0x00000a20


	//   ....[2]....
        /*0054*/ 	.word	0x00000ca0


	//----- nvinfo : EIATTR_MAX_THREADS
	.align		4
.L_8365:
        /*0058*/ 	.byte	0x04, 0x05
        /*005a*/ 	.short	(.L_8367 - .L_8366)
.L_8366:
        /*005c*/ 	.word	0x00000080
        /*0060*/ 	.word	0x00000001
        /*0064*/ 	.word	0x00000001


	//----- nvinfo : EIATTR_CRS_STACK_SIZE
	.align		4
.L_8367:
        /*0068*/ 	.byte	0x04, 0x1e
        /*006a*/ 	.short	(.L_8369 - .L_8368)
.L_8368:
        /*006c*/ 	.word	0x00000000


	//----- nvinfo : EIATTR_CBANK_PARAM_SIZE
	.align		4
.L_8369:
        /*0070*/ 	.byte	0x03, 0x19
        /*0072*/ 	.short	0x0018


	//----- nvinfo : EIATTR_PARAM_CBANK
	.align		4
        /*0074*/ 	.byte	0x04, 0x0a
        /*0076*/ 	.short	(.L_8371 - .L_8370)
	.align		4
.L_8370:
        /*0078*/ 	.word	index@(.nv.constant0._ZN2at6native29vectorized_elementwise_kernelILi2EZZZNS0_17rsqrt_kernel_cudaERNS_18TensorIteratorBaseEENKUlvE0_clEvENKUlvE1_clEvEUlN3c108BFloat16EE_St5arrayIPcLm2EEEEviT0_T1_)
        /*007c*/ 	.short	0x0380
        /*007e*/ 	.short	0x0018


	//----- nvinfo : EIATTR_SW_WAR
	.align		4
.L_8371:
        /*0080*/ 	.byte	0x04, 0x36
        /*0082*/ 	.short	(.L_8373 - .L_8372)
.L_8372:
        /*0084*/ 	.word	0x00000008
.L_8373:


//--------------------- .nv.info._ZN2at6native29vectorized_elementwise_kernelILi4EZZZNS0_17rsqrt_kernel_cudaERNS_18TensorIteratorBaseEENKUlvE0_clEvENKUlvE1_clEvEUlN3c108BFloat16EE_St5arrayIPcLm2EEEEviT0_T1_ --------------------------
	.section	.nv.info._ZN2at6native29vectorized_elementwise_kernelILi4EZZZNS0_17rsqrt_kernel_cudaERNS_18TensorIteratorBaseEENKUlvE0_clEvENKUlvE1_clEvEUlN3c108BFloat16EE_St5arrayIPcLm2EEEEviT0_T1_,"",@"SHT_CUDA_INFO"
	.sectionflags	@""
	.align	4


	//----- nvinfo : EIATTR_CUDA_API_VERSION
	.align		4
        /*0000*/ 	.byte	0x04, 0x37
        /*0002*/ 	.short	(.L_8375 - .L_8374)
.L_8374:
        /*0004*/ 	.word	0x00000082


	//----- nvinfo : EIATTR_KPARAM_INFO
	.align		4
.L_8375:
        /*0008*/ 	.byte	0x04, 0x17
        /*000a*/ 	.short	(.L_8377 - .L_8376)
.L_8376:
        /*000c*/ 	.word	0x00000000
        /*0010*/ 	.short	0x0002
        /*0012*/ 	.short	0x0008
        /*0014*/ 	.byte	0x00, 0xf0, 0x41, 0x00


	//----- nvinfo : EIATTR_KPARAM_INFO
	.align		4
.L_8377:
        /*0018*/ 	.byte	0x04, 0x17
        /*001a*/ 	.short	(.L_8379 - .L_8378)
.L_8378:
        /*001c*/ 	.word	0x00000000
        /*0020*/ 	.short	0x0001
        /*0022*/ 	.short	0x0004
        /*0024*/ 	.byte	0x00, 0xf0, 0x05, 0x00


	//----- nvinfo : EIATTR_KPARAM_INFO
	.align		4
.L_8379:
        /*0028*/ 	.byte	0x04, 0x17
        /*002a*/ 	.short	(.L_8381 - .L_8380)
.L_8380:
        /*002c*/ 	.word	0x00000000
        /*0030*/ 	.short	0x0000
        /*0032*/ 	.short	0x0000
        /*0034*/ 	.byte	0x00, 0xf0, 0x11, 0x00


	//----- nvinfo : EIATTR_SPARSE_MMA_MASK
	.align		4
.L_8381:
        /*0038*/ 	.byte	0x03, 0x50
        /*003a*/ 	.short	0x0000


	//----- nvinfo : EIATTR_MAXREG_COUNT
	.align		4
        /*003c*/ 	.byte	0x03, 0x1b
        /*003e*/ 	.short	0x00ff


	//----- nvinfo : EIATTR_MERCURY_ISA_VERSION
	.align		4
        /*0040*/ 	.byte	0x03, 0x5f
        /*0042*/ 	.short	0x0101


	//----- nvinfo : EIATTR_VRC_CTA_INIT_COUNT
	.align		4
        /*0044*/ 	.byte	0x02, 0x4a
	.zero		1
	.zero		1


	//----- nvinfo : EIATTR_EXIT_INSTR_OFFSETS
	.align		4
        /*0048*/ 	.byte	0x04, 0x1c
        /*004a*/ 	.short	(.L_8383 - .L_8382)


	//   ....[0]....
.L_8382:
        /*004c*/ 	.word	0x000009d0


	//   ....[1]....
        /*0050*/ 	.word	0x00000a20


	//   ....[2]....
        /*0054*/ 	.word	0x00000c60


	//----- nvinfo : EIATTR_MAX_THREADS
	.align		4
.L_8383:
        /*0058*/ 	.byte	0x04, 0x05
        /*005a*/ 	.short	(.L_8385 - .L_8384)
.L_8384:
        /*005c*/ 	.word	0x00000080
        /*0060*/ 	.word	0x00000001
        /*0064*/ 	.word	0x00000001


	//----- nvinfo : EIATTR_CRS_STACK_SIZE
	.align		4
.L_8385:
        /*0068*/ 	.byte	0x04, 0x1e
        /*006a*/ 	.short	(.L_8387 - .L_8386)
.L_8386:
        /*006c*/ 	.word	0x00000000


	//----- nvinfo : EIATTR_CBANK_PARAM_SIZE
	.align		4
.L_8387:
        /*0070*/ 	.byte	0x03, 0x19
        /*0072*/ 	.short	0x0018


	//----- nvinfo : EIATTR_PARAM_CBANK
	.align		4
        /*0074*/ 	.byte	0x04, 0x0a
        /*0076*/ 	.short	(.L_8389 - .L_8388)
	.align		4
.L_8388:
        /*0078*/ 	.word	index@(.nv.constant0._ZN2at6native29vectorized_elementwise_kernelILi4EZZZNS0_17rsqrt_kernel_cudaERNS_18TensorIteratorBaseEENKUlvE0_clEvENKUlvE1_clEvEUlN3c108BFloat16EE_St5arrayIPcLm2EEEEviT0_T1_)
        /*007c*/ 	.short	0x0380
        /*007e*/ 	.short	0x0018


	//----- nvinfo : EIATTR_SW_WAR
	.align		4
.L_8389:
        /*0080*/ 	.byte	0x04, 0x36
        /*0082*/ 	.short	(.L_8391 - .L_8390)
.L_8390:
        /*0084*/ 	.word	0x00000008
.L_8391:


//--------------------- .nv.info._ZN2at6native29vectorized_elementwise_kernelILi8EZZZNS0_17rsqrt_kernel_cudaERNS_18TensorIteratorBaseEENKUlvE0_clEvENKUlvE1_clEvEUlN3c108BFloat16EE_St5arrayIPcLm2EEEEviT0_T1_ --------------------------
	.section	.nv.info._ZN2at6native29vectorized_elementwise_kernelILi8EZZZNS0_17rsqrt_kernel_cudaERNS_18TensorIteratorBaseEENKUlvE0_clEvENKUlvE1_clEvEUlN3c108BFloat16EE_St5arrayIPcLm2EEEEviT0_T1_,"",@"SHT_CUDA_INFO"
	.sectionflags	@""
	.align	4


	//----- nvinfo : EIATTR_CUDA_API_VERSION
	.align		4
        /*0000*/ 	.byte	0x04, 0x37
        /*0002*/ 	.short	(.L_8393 - .L_8392)
.L_8392:
        /*0004*/ 	.word	0x00000082


	//----- nvinfo : EIATTR_KPARAM_INFO
	.align		4
.L_8393:
        /*0008*/ 	.byte	0x04, 0x17
        /*000a*/ 	.short	(.L_8395 - .L_8394)
.L_8394:
        /*000c*/ 	.word	0x00000000
        /*0010*/ 	.short	0x0002
        /*0012*/ 	.short	0x0008
        /*0014*/ 	.byte	0x00, 0xf0, 0x41, 0x00


	//----- nvinfo : EIATTR_KPARAM_INFO
	.align		4
.L_8395:
        /*0018*/ 	.byte	0x04, 0x17
        /*001a*/ 	.short	(.L_8397 - .L_8396)
.L_8396:
        /*001c*/ 	.word	0x00000000
        /*0020*/ 	.short	0x0001
        /*0022*/ 	.short	0x0004
        /*0024*/ 	.byte	0x00, 0xf0, 0x05, 0x00


	//----- nvinfo : EIATTR_KPARAM_INFO
	.align		4
.L_8397:
        /*0028*/ 	.byte	0x04, 0x17
        /*002a*/ 	.short	(.L_8399 - .L_8398)
.L_8398:
        /*002c*/ 	.word	0x00000000
        /*0030*/ 	.short	0x0000
        /*0032*/ 	.short	0x0000
        /*0034*/ 	.byte	0x00, 0xf0, 0x11, 0x00


	//----- nvinfo : EIATTR_SPARSE_MMA_MASK
	.align		4
.L_8399:
        /*0038*/ 	.byte	0x03, 0x50
        /*003a*/ 	.short	0x0000


	//----- nvinfo : EIATTR_MAXREG_COUNT
	.align		4
        /*003c*/ 	.byte	0x03, 0x1b
        /*003e*/ 	.short	0x00ff


	//----- nvinfo : EIATTR_MERCURY_ISA_VERSION
	.align		4
        /*0040*/ 	.byte	0x03, 0x5f
        /*0042*/ 	.short	0x0101


	//----- nvinfo : EIATTR_VRC_CTA_INIT_COUNT
	.align		4
        /*0044*/ 	.byte	0x02, 0x4a
	.zero		1
	.zero		1


	//----- nvinfo : EIATTR_EXIT_INSTR_OFFSETS
	.align		4
        /*0048*/ 	.byte	0x04, 0x1c
        /*004a*/ 	.short	(.L_8401 - .L_8400)


	//   ....[0]....
.L_8400:
        /*004c*/ 	.word	0x000009d0


	//   ....[1]....
        /*0050*/ 	.word	0x00000a20


	//   ....[2]....
        /*0054*/ 	.word	0x00000c40


	//----- nvinfo : EIATTR_MAX_THREADS
	.align		4
.L_8401:
        /*0058*/ 	.byte	0x04, 0x05
        /*005a*/ 	.short	(.L_8403 - .L_8402)
.L_8402:
        /*005c*/ 	.word	0x00000080
        /*0060*/ 	.word	0x00000001
        /*0064*/ 	.word	0x00000001


	//----- nvinfo : EIATTR_CRS_STACK_SIZE
	.align		4
.L_8403:
        /*0068*/ 	.byte	0x04, 0x1e
        /*006a*/ 	.short	(.L_8405 - .L_8404)
.L_8404:
        /*006c*/ 	.word	0x00000000


	//----- nvinfo : EIATTR_CBANK_PARAM_SIZE
	.align		4
.L_8405:
        /*0070*/ 	.byte	0x03, 0x19
        /*0072*/ 	.short	0x0018


	//----- nvinfo : EIATTR_PARAM_CBANK
	.align		4
        /*0074*/ 	.byte	0x04, 0x0a
        /*0076*/ 	.short	(.L_8407 - .L_8406)
	.align		4
.L_8406:
        /*0078*/ 	.word	index@(.nv.constant0._ZN2at6native29vectorized_elementwise_kernelILi8EZZZNS0_17rsqrt_kernel_cudaERNS_18TensorIteratorBaseEENKUlvE0_clEvENKUlvE1_clEvEUlN3c108BFloat16EE_St5arrayIPcLm2EEEEviT0_T1_)
        /*007c*/ 	.short	0x0380
        /*007e*/ 	.short	0x0018


	//----- nvinfo : EIATTR_SW_WAR
	.align		4
.L_8407:
        /*0080*/ 	.byte	0x04, 0x36
        /*0082*/ 	.short	(.L_8409 - .L_8408)
.L_8408:
        /*0084*/ 	.word	0x00000008
.L_8409:


//--------------------- .nv.info._ZN2at6native18elementwise_kernelILi128ELi4EZNS0_15gpu_kernel_implIZZZNS0_17rsqrt_kernel_cudaERNS_18TensorIteratorBaseEENKUlvE0_clEvENKUlvE0_clEvEUlfE_EEvS4_RKT_EUliE_EEviT1_ --------------------------
	.section	.nv.info._ZN2at6native18elementwise_kernelILi128ELi4EZNS0_15gpu_kernel_implIZZZNS0_17rsqrt_kernel_cudaERNS_18TensorIteratorBaseEENKUlvE0_clEvENKUlvE0_clEvEUlfE_EEvS4_RKT_EUliE_EEviT1_,"",@"SHT_CUDA_INFO"
	.sectionflags	@""
	.align	4


	//----- nvinfo : EIATTR_CUDA_API_VERSION
	.align		4
        /*0000*/ 	.byte	0x04, 0x37
        /*0002*/ 	.short	(.L_8411 - .L_8410)
.L_8410:
        /*0004*/ 	.word	0x00000082


	//----- nvinfo : EIATTR_KPARAM_INFO
	.align		4
.L_8411:
        /*0008*/ 	.byte	0x04, 0x17
        /*000a*/ 	.short	(.L_8413 - .L_8412)
.L_8412:
        /*000c*/ 	.word	0x00000000
        /*0010*/ 	.short	0x0001
        /*0012*/ 	.short	0x0008
        /*0014*/ 	.byte	0x00, 0xf0, 0x61, 0x08


	//----- nvinfo : EIATTR_KPARAM_INFO
	.align		4
.L_8413:
        /*0018*/ 	.byte	0x04, 0x17
        /*001a*/ 	.short	(.L_8415 - .L_8414)
.L_8414:
        /*001c*/ 	.word	0x00000000
        /*0020*/ 	.short	0x0000
        /*0022*/ 	.short	0x0000
        /*0024*/ 	.byte	0x00, 0xf0, 0x11, 0x00


	//----- nvinfo : EIATTR_SPARSE_MMA_MASK
	.align		4
.L_8415:
        /*0028*/ 	.byte	0x03, 0x50
        /*002a*/ 	.short	0x0000


	//----- nvinfo : EIATTR_MAXREG_COUNT
	.align		4
        /*002c*/ 	.byte	0x03, 0x1b
        /*002e*/ 	.short	0x0080


	//----- nvinfo : EIATTR_EXTERNS
	.align		4
        /*0030*/ 	.byte	0x04, 0x0f
        /*0032*/ 	.short	(.L_8417 - .L_8416)


	//   ....[0]....
	.align		4
.L_8416:
        /*0034*/ 	.word	index@(__assertfail)


	//----- nvinfo : EIATTR_MERCURY_ISA_VERSION
	.align		4
.L_8417:
        /*0038*/ 	.byte	0x03, 0x5f
        /*003a*/ 	.short	0x0101


	//----- nvinfo : EIATTR_VRC_CTA_INIT_COUNT
	.align		4
        /*003c*/ 	.byte	0x02, 0x4a
	.zero		1
	.zero		1


	//----- nvinfo : EIATTR_SYSCALL_OFFSETS
	.align		4
        /*0040*/ 	.byte	0x04, 0x46
        /*0042*/ 	.short	(.L_8419 - .L_8418)


	//   ....[0]....
.L_8418:
        /*0044*/ 	.word	0x000020d0


	//   ....[1]....
        /*0048*/ 	.word	0x00002e90


	//   ....[2]....
        /*004c*/ 	.word	0x000050a0


	//   ....[3]....
        /*0050*/ 	.word	0x00005cc0


	//   ....[4]....
        /*0054*/ 	.word	0x00007fe0


	//   ....[5]....
        /*0058*/ 	.word	0x00008c00


	//   ....[6]....
        /*005c*/ 	.word	0x0000af30


	//   ....[7]....
        /*0060*/ 	.word	0x0000bb20


	//----- nvinfo : EIATTR_EXIT_INSTR_OFFSETS
	.align		4
.L_8419:
        /*0064*/ 	.byte	0x04, 0x1c
        /*0066*/ 	.short	(.L_8421 - .L_8420)


	//   ....[0]....
.L_8420:
        /*0068*/ 	.word	0x00008eb0


	//   ....[1]....
        /*006c*/ 	.word	0x0000b0a0


	//   ....[2]....
        /*0070*/ 	.word	0x0000b0e0


	//   ....[3]....
        /*0074*/ 	.word	0x0000b170


	//   ....[4]....
        /*0078*/ 	.word	0x0000b1a0


	//   ....[5]....
        /*007c*/ 	.word	0x0000b1d0


	//   ....[6]....
        /*0080*/ 	.word	0x0000b250


	//   ....[7]....
        /*0084*/ 	.word	0x0000b280


	//   ....[8]....
        /*0088*/ 	.word	0x0000b310


	//   ....[9]....
        /*008c*/ 	.word	0x0000b350


	//   ....[10]....
        /*0090*/ 	.word	0x0000b390


	//   ....[11]....
        /*0094*/ 	.word	0x0000b460


	//   ....[12]....
        /*0098*/ 	.word	0x0000b5c0


	//   ....[13]....
        /*009c*/ 	.word	0x0000b720


	//   ....[14]....
        /*00a0*/ 	.word	0x0000b870


	//   ....[15]....
        /*00a4*/ 	.word	0x0000b8a0


	//   ....[16]....
        /*00a8*/ 	.word	0x0000b8d0


	//   ....[17]....
        /*00ac*/ 	.word	0x0000b970


	//   ....[18]....
        /*00b0*/ 	.word	0x0000b9c0


	//   ....[19]....
        /*00b4*/ 	.word	0x0000bb30


	//   ....[20]....
        /*00b8*/ 	.word	0x0000bc30


	//   ....[21]....
        /*00bc*/ 	.word	0x0000bd60


	//   ....[22]....
        /*00c0*/ 	.word	0x0000bd90


	//----- nvinfo : EIATTR_MAX_THREADS
	.align		4
.L_8421:
        /*00c4*/ 	.byte	0x04, 0x05
        /*00c6*/ 	.short	(.L_8423 - .L_8422)
.L_8422:
        /*00c8*/ 	.word	0x00000080
        /*00cc*/ 	.word	0x00000001
        /*00d0*/ 	.word	0x00000001


	//----- nvinfo : EIATTR_CRS_STACK_SIZE
	.align		4
.L_8423:
        /*00d4*/ 	.byte	0x04, 0x1e
        /*00d6*/ 	.short	(.L_8425 - .L_8424)
.L_8424:
        /*00d8*/ 	.word	0x00000000


	//----- nvinfo : EIATTR_CBANK_PARAM_SIZE
	.align		4
.L_8425:
        /*00dc*/ 	.byte	0x03, 0x19
        /*00de*/ 	.short	0x0220


	//----- nvinfo : EIATTR_PARAM_CBANK
	.align		4
        /*00e0*/ 	.byte	0x04, 0x0a
        /*00e2*/ 	.short	(.L_8427 - .L_8426)
	.align		4
.L_8426:
        /*00e4*/ 	.word	index@(.nv.constant0._ZN2at6native18elementwise_kernelILi128ELi4EZNS0_15gpu_kernel_implIZZZNS0_17rsqrt_kernel_cudaERNS_18TensorIteratorBaseEENKUlvE0_clEvENKUlvE0_clEvEUlfE_EEvS4_RKT_EUliE_EEviT1_)
        /*00e8*/ 	.short	0x0380
        /*00ea*/ 	.short	0x0220


	//----- nvinfo : EIATTR_SW_WAR
	.align		4
.L_8427:
        /*00ec*/ 	.byte	0x04, 0x36
        /*00ee*/ 	.short	(.L_8429 - .L_8428)
.L_8428:
        /*00f0*/ 	.word	0x00000008
.L_8429:


//--------------------- .nv.info._ZN2at6native27unrolled_elementwise_kernelIZZZNS0_17rsqrt_kernel_cudaERNS_18TensorIteratorBaseEENKUlvE0_clEvENKUlvE0_clEvEUlfE_St5arrayIPcLm2EELi4E23TrivialOffsetCalculatorILi1EjESB_NS0_6memory12LoadWithCastILi1EEENSC_13StoreWithCastILi1EEEEEviT_T0_T2_T3_T4_T5_ --------------------------
	.section	.nv.info._ZN2at6native27unrolled_elementwise_kernelIZZZNS0_17rsqrt_kernel_cudaERNS_18TensorIteratorBaseEENKUlvE0_clEvENKUlvE0_clEvEUlfE_St5arrayIPcLm2EELi4E23TrivialOffsetCalculatorILi1EjESB_NS0_6memory12LoadWithCastILi1EEENSC_13StoreWithCastILi1EEEEEviT_T0_T2_T3_T4_T5_,"",@"SHT_CUDA_INFO"
	.sectionflags	@""
	.align	4


	//----- nvinfo : EIATTR_CUDA_API_VERSION
	.align		4
        /*0000*/ 	.byte	0x04, 0x37
        /*0002*/ 	.short	(.L_8431 - .L_8430)
.L_8430:
        /*0004*/ 	.word	0x00000082


	//----- nvinfo : EIATTR_KPARAM_INFO
	.align		4
.L_8431:
        /*0008*/ 	.byte	0x04, 0x17
        /*000a*/ 	.short	(.L_8433 - .L_8432)
.L_8432:
        /*000c*/ 	.word	0x00000000
        /*0010*/ 	.short	0x0006
        /*0012*/ 	.short	0x0024
        /*0014*/ 	.byte	0x00, 0xf0, 0x21, 0x00


	//----- nvinfo : EIATTR_KPARAM_INFO
	.align		4
.L_8433:
        /*0018*/ 	.byte	0x04, 0x17
        /*001a*/ 	.short	(.L_8435 - .L_8434)
.L_8434:
        /*001c*/ 	.word	0x00000000
        /*0020*/ 	.short	0x0005
        /*0022*/ 	.short	0x001c
        /*0024*/ 	.byte	0x00, 0xf0, 0x21, 0x00


	//----- nvinfo : EIATTR_KPARAM_INFO
	.align		4
.L_8435:
        /*0028*/ 	.byte	0x04, 0x17
        /*002a*/ 	.short	(.L_8437 - .L_8436)
.L_8436:
        /*002c*/ 	.word	0x00000000
        /*0030*/ 	.short	0x0004
        /*0032*/ 	.short	0x0019
        /*0034*/ 	.byte	0x00, 0xf0, 0x05, 0x00


	//----- nvinfo : EIATTR_KPARAM_INFO
	.align		4
.L_8437:
        /*0038*/ 	.byte	0x04, 0x17
        /*003a*/ 	.short	(.L_8439 - .L_8438)
.L_8438:
        /*003c*/ 	.word	0x00000000
        /*0040*/ 	.short	0x0003
        /*0042*/ 	.short	0x0018
        /*0044*/ 	.byte	0x00, 0xf0, 0x05, 0x00


	//----- nvinfo : EIATTR_KPARAM_INFO
	.align		4
.L_8439:
        /*0048*/ 	.byte	0x04, 0x17
        /*004a*/ 	.short	(.L_8441 - .L_8440)
.L_8440:
        /*004c*/ 	.word	0x00000000
        /*0050*/ 	.short	0x0002
        /*0052*/ 	.short	0x0008
        /*0054*/ 	.byte	0x00, 0xf0, 0x41, 0x00


	//----- nvinfo : EIATTR_KPARAM_INFO
	.align		4
.L_8441:
        /*0058*/ 	.byte	0x04, 0x17
        /*005a*/ 	.short	(.L_8443 - .L_8442)
.L_8442:
        /*005c*/ 	.word	0x00000000
        /*0060*/ 	.short	0x0001
        /*0062*/ 	.short	0x0004
        /*0064*/ 	.byte	0x00, 0xf0, 0x05, 0x00


	//----- nvinfo : EIATTR_KPARAM_INFO
	.align		4
.L_8443:
        /*0068*/ 	.byte	0x04, 0x17
        /*006a*/ 	.short	(.L_8445 - .L_8444)
.L_8444:
        /*006c*/ 	.word	0x00000000
        /*0070*/ 	.short	0x0000
        /*0072*/ 	.short	0x0000
        /*0074*/ 	.byte	0x00, 0xf0, 0x11, 0x00


	//----- nvinfo : EIATTR_SPARSE_MMA_MASK
	.align		4
.L_8445:
        /*0078*/ 	.byte	0x03, 0x50
        /*007a*/ 	.short	0x0000


	//----- nvinfo : EIATTR_MAXREG_COUNT
	.align		4
        /*007c*/ 	.byte	0x03, 0x1b
        /*007e*/ 	.short	0x00ff


	//----- nvinfo : EIATTR_EXTERNS
	.align		4
        /*0080*/ 	.byte	0x04, 0x0f
        /*0082*/ 	.short	(.L_8447 - .L_8446)


	//   ....[0]....
	.align		4
.L_8446:
        /*0084*/ 	.word	index@(__assertfail)


	//----- nvinfo : EIATTR_MERCURY_ISA_VERSION
	.align		4
.L_8447:
        /*0088*/ 	.byte	0x03, 0x5f
        /*008a*/ 	.short	0x0101


	//----- nvinfo : EIATTR_VRC_CTA_INIT_COUNT
	.align		4
        /*008c*/ 	.byte	0x02, 0x4a
	.zero		1
	.zero		1


	//----- nvinfo : EIATTR_SYSCALL_OFFSETS
	.align		4
        /*0090*/ 	.byte	0x04, 0x46
        /*0092*/ 	.short	(.L_8449 - .L_8448)


	//   ....[0]....
.L_8448:
        /*0094*/ 	.word	0x00000dd0


	//   ....[1]....
        /*0098*/ 	.word	0x00001ce0


	//   ....[2]....
        /*009c*/ 	.word	0x00002b70


	//   ....[3]....
        /*00a0*/ 	.word	0x000039c0


	//   ....[4]....
        /*00a4*/ 	.word	0x00004920


	//   ....[5]....
        /*00a8*/ 	.word	0x000056c0


	//   ....[6]....
        /*00ac*/ 	.word	0x00006520


	//   ....[7]....
        /*00b0*/ 	.word	0x00007380


	//----- nvinfo : EIATTR_EXIT_INSTR_OFFSETS
	.align		4
.L_8449:
        /*00b4*/ 	.byte	0x04, 0x1c
        /*00b6*/ 	.short	(.L_8451 - .L_8450)


	//   ....[0]....
.L_8450:
        /*00b8*/ 	.word	0x000067c0


	//   ....[1]....
        /*00bc*/ 	.word	0x00006900


	//   ....[2]....
        /*00c0*/ 	.word	0x00006940


	//   ....[3]....
        /*00c4*/ 	.word	0x000069d0


	//   ....[4]....
        /*00c8*/ 	.word	0x00006a00


	//   ....[5]....
        /*00cc*/ 	.word	0x00006a30


	//   ....[6]....
        /*00d0*/ 	.word	0x00006ab0


	//   ....[7]....
        /*00d4*/ 	.word	0x00006ae0


	//   ....[8]....
        /*00d8*/ 	.word	0x00006b70


	//   ....[9]....
        /*00dc*/ 	.word	0x00006bb0


	//   ....[10]....
        /*00e0*/ 	.word	0x00006bf0


	//   ....[11]....
        /*00e4*/ 	.word	0x00006cc0


	//   ....[12]....
        /*00e8*/ 	.word	0x00006e20


	//   ....[13]....
        /*00ec*/ 	.word	0x00006f80


	//   ....[14]....
        /*00f0*/ 	.word	0x000070d0


	//   ....[15]....
        /*00f4*/ 	.word	0x00007100


	//   ....[16]....
        /*00f8*/ 	.word	0x00007130


	//   ....[17]....
        /*00fc*/ 	.word	0x000071d0


	//   ....[18]....
        /*0100*/ 	.word	0x00007220


	//   ....[19]....
        /*0104*/ 	.word	0x00007390


	//   ....[20]....
        /*0108*/ 	.word	0x00007490


	//   ....[21]....
        /*010c*/ 	.word	0x000075c0


	//   ....[22]....
        /*0110*/ 	.word	0x000075f0


	//----- nvinfo : EIATTR_MAX_THREADS
	.align		4
.L_8451:
        /*0114*/ 	.byte	0x04, 0x05
        /*0116*/ 	.short	(.L_8453 - .L_8452)
.L_8452:
        /*0118*/ 	.word	0x00000080
        /*011c*/ 	.word	0x00000001
        /*0120*/ 	.word	0x00000001


	//----- nvinfo : EIATTR_CRS_STACK_SIZE
	.align		4
.L_8453:
        /*0124*/ 	.byte	0x04, 0x1e
        /*0126*/ 	.short	(.L_8455 - .L_8454)
.L_8454:
        /*0128*/ 	.word	0x00000000


	//----- nvinfo : EIATTR_CBANK_PARAM_SIZE
	.align		4
.L_8455:
        /*012c*/ 	.byte	0x03, 0x19
        /*012e*/ 	.short	0x002c


	//----- nvinfo : EIATTR_PARAM_CBANK
	.align		4
        /*0130*/ 	.byte	0x04, 0x0a
        /*0132*/ 	.short	(.L_8457 - .L_8456)
	.align		4
.L_8456:
        /*0134*/ 	.word	index@(.nv.constant0._ZN2at6native27unrolled_elementwise_kernelIZZZNS0_17rsqrt_kernel_cudaERNS_18TensorIteratorBaseEENKUlvE0_clEvENKUlvE0_clEvEUlfE_St5arrayIPcLm2EELi4E23TrivialOffsetCalculatorILi1EjESB_NS0_6memory12LoadWithCastILi1EEENSC_13StoreWithCastILi1EEEEEviT_T0_T2_T3_T4_T5_)
        /*0138*/ 	.short	0x0380
        /*013a*/ 	.short	0x002c


	//----- nvinfo : EIATTR_SW_WAR
	.align		4
.L_8457:
        /*013c*/ 	.byte	0x04, 0x36
        /*013e*/ 	.short	(.L_8459 - .L_8458)
.L_8458:
        /*0140*/ 	.word	0x00000008
.L_8459:


//--------------------- .nv.info._ZN2at6native18elementwise_kernelILi128ELi2EZNS0_22gpu_kernel_impl_nocastIZZZNS0_17rsqrt_kernel_cudaERNS_18TensorIteratorBaseEENKUlvE0_clEvENKUlvE0_clEvEUlfE_EEvS4_RKT_EUliE_EEviT1_ --------------------------
	.section	.nv.info._ZN2at6native18elementwise_kernelILi128ELi2EZNS0_22gpu_kernel_impl_nocastIZZZNS0_17rsqrt_kernel_cudaERNS_18TensorIteratorBaseEENKUlvE0_clEvENKUlvE0_clEvEUlfE_EEvS4_RKT_EUliE_EEviT1_,"",@"SHT_CUDA_INFO"
	.sectionflags	@""
	.align	4


	//----- nvinfo : EIATTR_CUDA_API_VERSION
	.align		4
        /*0000*/ 	.byte	0x04, 0x37
        /*0002*/ 	.short	(.L_8461 - .L_8460)
.L_8460:
        /*0004*/ 	.word	0x00000082


	//----- nvinfo : EIATTR_KPARAM_INFO
	.align		4
.L_8461:
        /*0008*/ 	.byte	0x04, 0x17
        /*000a*/ 	.short	(.L_8463 - .L_8462)
.L_8462:
        /*000c*/ 	.word	0x00000000
        /*0010*/ 	.short	0x0001
        /*0012*/ 	.short	0x0008
        /*0014*/ 	.byte	0x00, 0xf0, 0x61, 0x08


	//----- nvinfo : EIATTR_KPARAM_INFO
	.align		4
.L_8463:
        /*0018*/ 	.byte	0x04, 0x17
        /*001a*/ 	.short	(.L_8465 - .L_8464)
.L_8464:
        /*001c*/ 	.word	0x00000000
        /*0020*/ 	.short	0x0000
        /*0022*/ 	.short	0x0000
        /*0024*/ 	.byte	0x00, 0xf0, 0x11, 0x00


	//----- nvinfo : EIATTR_SPARSE_MMA_MASK
	.align		4
.L_8465:
        /*0028*/ 	.byte	0x03, 0x50
        /*002a*/ 	.short	0x0000


	//----- nvinfo : EIATTR_MAXREG_COUNT
	.align		4
        /*002c*/ 	.byte	0x03, 0x1b
        /*002e*/ 	.short	0x0080


	//----- nvinfo : EIATTR_MERCURY_ISA_VERSION
	.align		4
        /*0030*/ 	.byte	0x03, 0x5f
        /*0032*/ 	.short	0x0101


	//----- nvinfo : EIATTR_VRC_CTA_INIT_COUNT
	.align		4
        /*0034*/ 	.byte	0x02, 0x4a
	.zero		1
	.zero		1


	//----- nvinfo : EIATTR_EXIT_INSTR_OFFSETS
	.align		4
        /*0038*/ 	.byte	0x04, 0x1c
        /*003a*/ 	.short	(.L_8467 - .L_8466)


	//   ....[0]....
.L_8466:
        /*003c*/ 	.word	0x00000150


	//   ....[1]....
        /*0040*/ 	.word	0x000001b0


	//   ....[2]....
        /*0044*/ 	.word	0x00001580


	//   ....[3]....
        /*0048*/ 	.word	0x000028b0


	//----- nvinfo : EIATTR_MAX_THREADS
	.align		4
.L_8467:
        /*004c*/ 	.byte	0x04, 0x05
        /*004e*/ 	.short	(.L_8469 - .L_8468)
.L_8468:
        /*0050*/ 	.word	0x00000080
        /*0054*/ 	.word	0x00000001
        /*0058*/ 	.word	0x00000001


	//----- nvinfo : EIATTR_CRS_STACK_SIZE
	.align		4
.L_8469:
        /*005c*/ 	.byte	0x04, 0x1e
        /*005e*/ 	.short	(.L_8471 - .L_8470)
.L_8470:
        /*0060*/ 	.word	0x00000000


	//----- nvinfo : EIATTR_CBANK_PARAM_SIZE
	.align		4
.L_8471:
        /*0064*/ 	.byte	0x03, 0x19
        /*0066*/ 	.short	0x0220


	//----- nvinfo : EIATTR_PARAM_CBANK
	.align		4
        /*0068*/ 	.byte	0x04, 0x0a
        /*006a*/ 	.short	(.L_8473 - .L_8472)
	.align		4
.L_8472:
        /*006c*/ 	.word	index@(.nv.constant0._ZN2at6native18elementwise_kernelILi128ELi2EZNS0_22gpu_kernel_impl_nocastIZZZNS0_17rsqrt_kernel_cudaERNS_18TensorIteratorBaseEENKUlvE0_clEvENKUlvE0_clEvEUlfE_EEvS4_RKT_EUliE_EEviT1_)
        /*0070*/ 	.short	0x0380
        /*0072*/ 	.short	0x0220


	//----- nvinfo : EIATTR_SW_WAR
	.align		4
.L_8473:
        /*0074*/ 	.byte	0x04, 0x36
        /*0076*/ 	.short	(.L_8475 - .L_8474)
.L_8474:
        /*0078*/ 	.word	0x00000008
.L_8475:


//--------------------- .nv.info._ZN2at6native27unrolled_elementwise_kernelIZZZNS0_17rsqrt_kernel_cudaERNS_18TensorIteratorBaseEENKUlvE0_clEvENKUlvE0_clEvEUlfE_St5arrayIPcLm2EELi4E23TrivialOffsetCalculatorILi1EjESB_NS0_6memory15LoadWithoutCastENSC_16StoreWithoutCastEEEviT_T0_T2_T3_T4_T5_ --------------------------
	.section	.nv.info._ZN2at6native27unrolled_elementwise_kernelIZZZNS0_17rsqrt_kernel_cudaERNS_18TensorIteratorBaseEENKUlvE0_clEvENKUlvE0_clEvEUlfE_St5arrayIPcLm2EELi4E23TrivialOffsetCalculatorILi1EjESB_NS0_6memory15LoadWithoutCastENSC_16StoreWithoutCastEEEviT_T0_T2_T3_T4_T5_,"",@"SHT_CUDA_INFO"
	.sectionflags	@""
	.align	4


	//----- nvinfo : EIATTR_CUDA_API_VERSION
	.align		4
        /*0000*/ 	.byte	0x04, 0x37
        /*0002*/ 	.short	(.L_8477 - .L_8476)
.L_8476:
        /*0004*/ 	.word	0x00000082


	//----- nvinfo : EIATTR_KPARAM_INFO
	.align		4
.L_8477:
        /*0008*/ 	.byte	0x04, 0x17
        /*000a*/ 	.short	(.L_8479 - .L_8478)
.L_8478:
        /*000c*/ 	.word	0x00000000
        /*0010*/ 	.short	0x0006
        /*0012*/ 	.short	0x001b
        /*0014*/ 	.byte	0x00, 0xf0, 0x05, 0x00


	//----- nvinfo : EIATTR_KPARAM_INFO
	.align		4
.L_8479:
        /*0018*/ 	.byte	0x04, 0x17
        /*001a*/ 	.short	(.L_8481 - .L_8480)
.L_8480:
        /*001c*/ 	.word	0x00000000
        /*0020*/ 	.short	0x0005
        /*0022*/ 	.short	0x001a
        /*0024*/ 	.byte	0x00, 0xf0, 0x05, 0x00


	//----- nvinfo : EIATTR_KPARAM_INFO
	.align		4
.L_8481:
        /*0028*/ 	.byte	0x04, 0x17
        /*002a*/ 	.short	(.L_8483 - .L_8482)
.L_8482:
        /*002c*/ 	.word	0x00000000
        /*0030*/ 	.short	0x0004
        /*0032*/ 	.short	0x0019
        /*0034*/ 	.byte	0x00, 0xf0, 0x05, 0x00


	//----- nvinfo : EIATTR_KPARAM_INFO
	.align		4
.L_8483:
        /*0038*/ 	.byte	0x04, 0x17
        /*003a*/ 	.short	(.L_8485 - .L_8484)
.L_8484:
        /*003c*/ 	.word	0x00000000
        /*0040*/ 	.short	0x0003
        /*0042*/ 	.short	0x0018
        /*0044*/ 	.byte	0x00, 0xf0, 0x05, 0x00


	//----- nvinfo : EIATTR_KPARAM_INFO
	.align		4
.L_8485:
        /*0048*/ 	.byte	0x04, 0x17
        /*004a*/ 	.short	(.L_8487 - .L_8486)
.L_8486:
        /*004c*/ 	.word	0x00000000
        /*0050*/ 	.short	0x0002
        /*0052*/ 	.short	0x0008
        /*0054*/ 	.byte	0x00, 0xf0, 0x41, 0x00


	//----- nvinfo : EIATTR_KPARAM_INFO
	.align		4
.L_8487:
        /*0058*/ 	.byte	0x04, 0x17
        /*005a*/ 	.short	(.L_8489 - .L_8488)
.L_8488:
        /*005c*/ 	.word	0x00000000
        /*0060*/ 	.short	0x0001
        /*0062*/ 	.short	0x0004
        /*0064*/ 	.byte	0x00, 0xf0, 0x05, 0x00


	//----- nvinfo : EIATTR_KPARAM_INFO
	.align		4
.L_8489:
        /*0068*/ 	.byte	0x04, 0x17
        /*006a*/ 	.short	(.L_8491 - .L_8490)
.L_8490:
        /*006c*/ 	.word	0x00000000
        /*0070*/ 	.short	0x0000
        /*0072*/ 	.short	0x0000
        /*0074*/ 	.byte	0x00, 0xf0, 0x11, 0x00


	//----- nvinfo : EIATTR_SPARSE_MMA_MASK
	.align		4
.L_8491:
        /*0078*/ 	.byte	0x03, 0x50
        /*007a*/ 	.short	0x0000


	//----- nvinfo : EIATTR_MAXREG_COUNT
	.align		4
        /*007c*/ 	.byte	0x03, 0x1b
        /*007e*/ 	.short	0x00ff


	//----- nvinfo : EIATTR_MERCURY_ISA_VERSION
	.align		4
        /*0080*/ 	.byte	0x03, 0x5f
        /*0082*/ 	.short	0x0101


	//----- nvinfo : EIATTR_VRC_CTA_INIT_COUNT
	.align		4
        /*0084*/ 	.byte	0x02, 0x4a
	.zero		1
	.zero		1


	//----- nvinfo : EIATTR_EXIT_INSTR_OFFSETS
	.align		4
        /*0088*/ 	.byte	0x04, 0x1c
        /*008a*/ 	.short	(.L_8493 - .L_8492)


	//   ....[0]....
.L_8492:
        /*008c*/ 	.word	0x00000400


	//   ....[1]....
        /*0090*/ 	.word	0x00000460


	//----- nvinfo : EIATTR_MAX_THREADS
	.align		4
.L_8493:
        /*0094*/ 	.byte	0x04, 0x05
        /*0096*/ 	.short	(.L_8495 - .L_8494)
.L_8494:
        /*0098*/ 	.word	0x00000080
        /*009c*/ 	.word	0x00000001
        /*00a0*/ 	.word	0x00000001


	//----- nvinfo : EIATTR_CRS_STACK_SIZE
	.align		4
.L_8495:
        /*00a4*/ 	.byte	0x04, 0x1e
        /*00a6*/ 	.short	(.L_8497 - .L_8496)
.L_8496:
        /*00a8*/ 	.word	0x00000000


	//----- nvinfo : EIATTR_CBANK_PARAM_SIZE
	.align		4
.L_8497:
        /*00ac*/ 	.byte	0x03, 0x19
        /*00ae*/ 	.short	0x001c


	//----- nvinfo : EIATTR_PARAM_CBANK
	.align		4
        /*00b0*/ 	.byte	0x04, 0x0a
        /*00b2*/ 	.short	(.L_8499 - .L_8498)
	.align		4
.L_8498:
        /*00b4*/ 	.word	index@(.nv.constant0._ZN2at6native27unrolled_elementwise_kernelIZZZNS0_17rsqrt_kernel_cudaERNS_18TensorIteratorBaseEENKUlvE0_clEvENKUlvE0_clEvEUlfE_St5arrayIPcLm2EELi4E23TrivialOffsetCalculatorILi1EjESB_NS0_6memory15LoadWithoutCastENSC_16StoreWithoutCastEEEviT_T0_T2_T3_T4_T5_)
        /*00b8*/ 	.short	0x0380
        /*00ba*/ 	.short	0x001c


	//----- nvinfo : EIATTR_SW_WAR
	.align		4
.L_8499:
        /*00bc*/ 	.byte	0x04, 0x36
        /*00be*/ 	.short	(.L_8501 - .L_8500)
.L_8500:
        /*00c0*/ 	.word	0x00000008
.L_8501:


//--------------------- .nv.info._ZN2at6native29vectorized_elementwise_kernelILi2EZZZNS0_17rsqrt_kernel_cudaERNS_18TensorIteratorBaseEENKUlvE0_clEvENKUlvE0_clEvEUlfE_St5arrayIPcLm2EEEEviT0_T1_ --------------------------
	.section	.nv.info._ZN2at6native29vectorized_elementwise_kernelILi2EZZZNS0_17rsqrt_kernel_cudaERNS_18TensorIteratorBaseEENKUlvE0_clEvENKUlvE0_clEvEUlfE_St5arrayIPcLm2EEEEviT0_T1_,"",@"SHT_CUDA_INFO"
	.sectionflags	@""
	.align	4


	//----- nvinfo : EIATTR_CUDA_API_VERSION
	.align		4
        /*0000*/ 	.byte	0x04, 0x37
        /*0002*/ 	.short	(.L_8503 - .L_8502)
.L_8502:
        /*0004*/ 	.word	0x00000082


	//----- nvinfo : EIATTR_KPARAM_INFO
	.align		4
.L_8503:
        /*0008*/ 	.byte	0x04, 0x17
        /*000a*/ 	.short	(.L_8505 - .L_8504)
.L_8504:
        /*000c*/ 	.word	0x00000000
        /*0010*/ 	.short	0x0002
        /*0012*/ 	.short	0x0008
        /*0014*/ 	.byte	0x00, 0xf0, 0x41, 0x00


	//----- nvinfo : EIATTR_KPARAM_INFO
	.align		4
.L_8505:
        /*0018*/ 	.byte	0x04, 0x17
        /*001a*/ 	.short	(.L_8507 - .L_8506)
.L_8506:
        /*001c*/ 	.word	0x00000000
        /*0020*/ 	.short	0x0001
        /*0022*/ 	.short	0x0004
        /*0024*/ 	.byte	0x00, 0xf0, 0x05, 0x00


	//----- nvinfo : EIATTR_KPARAM_INFO
	.align		4
.L_8507:
        /*0028*/ 	.byte	0x04, 0x17
        /*002a*/ 	.short	(.L_8509 - .L_8508)
.L_8508:
        /*002c*/ 	.word	0x00000000
        /*0030*/ 	.short	0x0000
        /*0032*/ 	.short	0x0000
        /*0034*/ 	.byte	0x00, 0xf0, 0x11, 0x00


	//----- nvinfo : EIATTR_SPARSE_MMA_MASK
	.align		4
.L_8509:
        /*0038*/ 	.byte	0x03, 0x50
        /*003a*/ 	.short	0x0000


	//----- nvinfo : EIATTR_MAXREG_COUNT
	.align		4
        /*003c*/ 	.byte	0x03, 0x1b
        /*003e*/ 	.short	0x00ff


	//----- nvinfo : EIATTR_MERCURY_ISA_VERSION
	.align		4
        /*0040*/ 	.byte	0x03, 0x5f
        /*0042*/ 	.short	0x0101


	//----- nvinfo : EIATTR_VRC_CTA_INIT_COUNT
	.align		4
        /*0044*/ 	.byte	0x02, 0x4a
	.zero		1
	.zero		1


	//----- nvinfo : EIATTR_EXIT_INSTR_OFFSETS
	.align		4
        /*0048*/ 	.byte	0x04, 0x1c
        /*004a*/ 	.short	(.L_8511 - .L_8510)


	//   ....[0]....
.L_8510:
        /*004c*/ 	.word	0x000008d0


	//   ....[1]....
        /*0050*/ 	.word	0x00000920


	//   ....[2]....
        /*0054*/ 	.word	0x00000aa0


	//----- nvinfo : EIATTR_MAX_THREADS
	.align		4
.L_8511:
        /*0058*/ 	.byte	0x04, 0x05
        /*005a*/ 	.short	(.L_8513 - .L_8512)
.L_8512:
        /*005c*/ 	.word	0x00000080
        /*0060*/ 	.word	0x00000001
        /*0064*/ 	.word	0x00000001


	//----- nvinfo : EIATTR_CRS_STACK_SIZE
	.align		4
.L_8513:
        /*0068*/ 	.byte	0x04, 0x1e
        /*006a*/ 	.short	(.L_8515 - .L_8514)
.L_8514:
        /*006c*/ 	.word	0x00000000


	//----- nvinfo : EIATTR_CBANK_PARAM_SIZE
	.align		4
.L_8515:
        /*0070*/ 	.byte	0x03, 0x19
        /*0072*/ 	.short	0x0018


	//----- nvinfo : EIATTR_PARAM_CBANK
	.align		4
        /*0074*/ 	.byte	0x04, 0x0a
        /*0076*/ 	.short	(.L_8517 - .L_8516)
	.align		4
.L_8516:
        /*0078*/ 	.word	index@(.nv.constant0._ZN2at6native29vectorized_elementwise_kernelILi2EZZZNS0_17rsqrt_kernel_cudaERNS_18TensorIteratorBaseEENKUlvE0_clEvENKUlvE0_clEvEUlfE_St5arrayIPcLm2EEEEviT0_T1_)
        /*007c*/ 	.short	0x0380
        /*007e*/ 	.short	0x0018


	//----- nvinfo : EIATTR_SW_WAR
	.align		4
.L_8517:
        /*0080*/ 	.byte	0x04, 0x36
        /*0082*/ 	.short	(.L_8519 - .L_8518)
.L_8518:
        /*0084*/ 	.word	0x00000008
.L_8519:


//--------------------- .nv.info._ZN2at6native29vectorized_elementwise_kernelILi4EZZZNS0_17rsqrt_kernel_cudaERNS_18TensorIteratorBaseEENKUlvE0_clEvENKUlvE0_clEvEUlfE_St5arrayIPcLm2EEEEviT0_T1_ --------------------------
	.section	.nv.info._ZN2at6native29vectorized_elementwise_kernelILi4EZZZNS0_17rsqrt_kernel_cudaERNS_18TensorIteratorBaseEENKUlvE0_clEvENKUlvE0_clEvEUlfE_St5arrayIPcLm2EEEEviT0_T1_,"",@"SHT_CUDA_INFO"
	.sectionflags	@""
	.align	4


	//----- nvinfo : EIATTR_CUDA_API_VERSION
	.align		4
        /*0000*/ 	.byte	0x04, 0x37
        /*0002*/ 	.short	(.L_8521 - .L_8520)
.L_8520:
        /*0004*/ 	.word	0x00000082


	//----- nvinfo : EIATTR_KPARAM_INFO
	.align		4
.L_8521:
        /*0008*/ 	.byte	0x04, 0x17
        /*000a*/ 	.short	(.L_8523 - .L_8522)
.L_8522:
        /*000c*/ 	.word	0x00000000
        /*0010*/ 	.short	0x0002
        /*0012*/ 	.short	0x0008
        /*0014*/ 	.byte	0x00, 0xf0, 0x41, 0x00


	//----- nvinfo : EIATTR_KPARAM_INFO
	.align		4
.L_8523:
        /*0018*/ 	.byte	0x04, 0x17
        /*001a*/ 	.short	(.L_8525 - .L_8524)
.L_8524:
        /*001c*/ 	.word	0x00000000
        /*0020*/ 	.short	0x0001
        /*0022*/ 	.short	0x0004
        /*0024*/ 	.byte	0x00, 0xf0, 0x05, 0x00


	//----- nvinfo : EIATTR_KPARAM_INFO
	.align		4
.L_8525:
        /*0028*/ 	.byte	0x04, 0x17
        /*002a*/ 	.short	(.L_8527 - .L_8526)
.L_8526:
        /*002c*/ 	.word	0x00000000
        /*0030*/ 	.short	0x0000
        /*0032*/ 	.short	0x0000
        /*0034*/ 	.byte	0x00, 0xf0, 0x11, 0x00


	//----- nvinfo : EIATTR_SPARSE_MMA_MASK
	.align		4
.L_8527:
        /*0038*/ 	.byte	0x03, 0x50
        /*003a*/ 	.short	0x0000


	//----- nvinfo : EIATTR_MAXREG_COUNT
	.align		4
        /*003c*/ 	.byte	0x03, 0x1b
        /*003e*/ 	.short	0x00ff


	//----- nvinfo : EIATTR_MERCURY_ISA_VERSION
	.align		4
        /*0040*/ 	.byte	0x03, 0x5f
        /*0042*/ 	.short	0x0101


	//----- nvinfo : EIATTR_VRC_CTA_INIT_COUNT
	.align		4
        /*0044*/ 	.byte	0x02, 0x4a
	.zero		1
	.zero		1


	//----- nvinfo : EIATTR_EXIT_INSTR_OFFSETS
	.align		4
        /*0048*/ 	.byte	0x04, 0x1c
        /*004a*/ 	.short	(.L_8529 - .L_8528)


	//   ....[0]....
.L_8528:
        /*004c*/ 	.word	0x000008d0


	//   ....[1]....
        /*0050*/ 	.word	0x00000920


	//   ....[2]....
        /*0054*/ 	.word	0x00000a60


	//----- nvinfo : EIATTR_MAX_THREADS
	.align		4
.L_8529:
        /*0058*/ 	.byte	0x04, 0x05
        /*005a*/ 	.short	(.L_8531 - .L_8530)
.L_8530:
        /*005c*/ 	.word	0x00000080
        /*0060*/ 	.word	0x00000001
        /*0064*/ 	.word	0x00000001


	//----- nvinfo : EIATTR_CRS_STACK_SIZE
	.align		4
.L_8531:
        /*0068*/ 	.byte	0x04, 0x1e
        /*006a*/ 	.short	(.L_8533 - .L_8532)
.L_8532:
        /*006c*/ 	.word	0x00000000


	//----- nvinfo : EIATTR_CBANK_PARAM_SIZE
	.align		4
.L_8533:
        /*0070*/ 	.byte	0x03, 0x19
        /*0072*/ 	.short	0x0018


	//----- nvinfo : EIATTR_PARAM_CBANK
	.align		4
        /*0074*/ 	.byte	0x04, 0x0a
        /*0076*/ 	.short	(.L_8535 - .L_8534)
	.align		4
.L_8534:
        /*0078*/ 	.word	index@(.nv.constant0._ZN2at6native29vectorized_elementwise_kernelILi4EZZZNS0_17rsqrt_kernel_cudaERNS_18TensorIteratorBaseEENKUlvE0_clEvENKUlvE0_clEvEUlfE_St5arrayIPcLm2EEEEviT0_T1_)
        /*007c*/ 	.short	0x0380
        /*007e*/ 	.short	0x0018


	//----- nvinfo : EIATTR_SW_WAR
	.align		4
.L_8535:
        /*0080*/ 	.byte	0x04, 0x36
        /*0082*/ 	.short	(.L_8537 - .L_8536)
.L_8536:
        /*0084*/ 	.word	0x00000008
.L_8537:


//--------------------- .nv.info._ZN2at6native29vectorized_elementwise_kernelILi8EZZZNS0_17rsqrt_kernel_cudaERNS_18TensorIteratorBaseEENKUlvE0_clEvENKUlvE0_clEvEUlfE_St5arrayIPcLm2EEEEviT0_T1_ --------------------------
	.section	.nv.info._ZN2at6native29vectorized_elementwise_kernelILi8EZZZNS0_17rsqrt_kernel_cudaERNS_18TensorIteratorBaseEENKUlvE0_clEvENKUlvE0_clEvEUlfE_St5arrayIPcLm2EEEEviT0_T1_,"",@"SHT_CUDA_INFO"
	.sectionflags	@""
	.align	4


	//----- nvinfo : EIATTR_CUDA_API_VERSION
	.align		4
        /*0000*/ 	.byte	0x04, 0x37
        /*0002*/ 	.short	(.L_8539 - .L_8538)
.L_8538:
        /*0004*/ 	.word	0x00000082


	//----- nvinfo : EIATTR_KPARAM_INFO
	.align		4
.L_8539:
        /*0008*/ 	.byte	0x04, 0x17
        /*000a*/ 	.short	(.L_8541 - .L_8540)
.L_8540:
        /*000c*/ 	.word	0x00000000
        /*0010*/ 	.short	0x0002
        /*0012*/ 	.short	0x0008
        /*0014*/ 	.byte	0x00, 0xf0, 0x41, 0x00


	//----- nvinfo : EIATTR_KPARAM_INFO
	.align		4
.L_8541:
        /*0018*/ 	.byte	0x04, 0x17
        /*001a*/ 	.short	(.L_8543 - .L_8542)
.L_8542:
        /*001c*/ 	.word	0x00000000
        /*0020*/ 	.short	0x0001
        /*0022*/ 	.short	0x0004
        /*0024*/ 	.byte	0x00, 0xf0, 0x05, 0x00


	//----- nvinfo : EIATTR_KPARAM_INFO
	.align		4
.L_8543:
        /*0028*/ 	.byte	0x04, 0x17
        /*002a*/ 	.short	(.L_8545 - .L_8544)
.L_8544:
        /*002c*/ 	.word	0x00000000
        /*0030*/ 	.short	0x0000
        /*0032*/ 	.short	0x0000
        /*0034*/ 	.byte	0x00, 0xf0, 0x11, 0x00


	//----- nvinfo : EIATTR_SPARSE_MMA_MASK
	.align		4
.L_8545:
        /*0038*/ 	.byte	0x03, 0x50
        /*003a*/ 	.short	0x0000


	//----- nvinfo : EIATTR_MAXREG_COUNT
	.align		4
        /*003c*/ 	.byte	0x03, 0x1b
        /*003e*/ 	.short	0x00ff


	//----- nvinfo : EIATTR_MERCURY_ISA_VERSION
	.align		4
        /*0040*/ 	.byte	0x03, 0x5f
        /*0042*/ 	.short	0x0101


	//----- nvinfo : EIATTR_VRC_CTA_INIT_COUNT
	.align		4
        /*0044*/ 	.byte	0x02, 0x4a
	.zero		1
	.zero		1


	//----- nvinfo : EIATTR_EXIT_INSTR_OFFSETS
	.align		4
        /*0048*/ 	.byte	0x04, 0x1c
        /*004a*/ 	.short	(.L_8547 - .L_8546)


	//   ....[0]....
.L_8546:
        /*004c*/ 	.word	0x000008d0


	//   ....[1]....
        /*0050*/ 	.word	0x00000920


	//   ....[2]....
        /*0054*/ 	.word	0x00000a40


	//----- nvinfo : EIATTR_MAX_THREADS
	.align		4
.L_8547:
        /*0058*/ 	.byte	0x04, 0x05
        /*005a*/ 	.short	(.L_8549 - .L_8548)
.L_8548:
        /*005c*/ 	.word	0x00000080
        /*0060*/ 	.word	0x00000001
        /*0064*/ 	.word	0x00000001


	//----- nvinfo : EIATTR_CRS_STACK_SIZE
	.align		4
.L_8549:
        /*0068*/ 	.byte	0x04, 0x1e
        /*006a*/ 	.short	(.L_8551 - .L_8550)
.L_8550:
        /*006c*/ 	.word	0x00000000


	//----- nvinfo : EIATTR_CBANK_PARAM_SIZE
	.align		4
.L_8551:
        /*0070*/ 	.byte	0x03, 0x19
        /*0072*/ 	.short	0x0018


	//----- nvinfo : EIATTR_PARAM_CBANK
	.align		4
        /*0074*/ 	.byte	0x04, 0x0a
        /*0076*/ 	.short	(.L_8553 - .L_8552)
	.align		4
.L_8552:
        /*0078*/ 	.word	index@(.nv.constant0._ZN2at6native29vectorized_elementwise_kernelILi8EZZZNS0_17rsqrt_kernel_cudaERNS_18TensorIteratorBaseEENKUlvE0_clEvENKUlvE0_clEvEUlfE_St5arrayIPcLm2EEEEviT0_T1_)
        /*007c*/ 	.short	0x0380
        /*007e*/ 	.short	0x0018


	//----- nvinfo : EIATTR_SW_WAR
	.align		4
.L_8553:
        /*0080*/ 	.byte	0x04, 0x36
        /*0082*/ 	.short	(.L_8555 - .L_8554)
.L_8554:
        /*0084*/ 	.word	0x00000008
.L_8555:


//--------------------- .nv.info._ZN2at6native18elementwise_kernelILi128ELi4EZNS0_15gpu_kernel_implIZZZNS0_17rsqrt_kernel_cudaERNS_18TensorIteratorBaseEENKUlvE0_clEvENKUlvE_clEvEUldE_EEvS4_RKT_EUliE_EEviT1_ --------------------------
	.section	.nv.info._ZN2at6native18elementwise_kernelILi128ELi4EZNS0_15gpu_kernel_implIZZZNS0_17rsqrt_kernel_cudaERNS_18TensorIteratorBaseEENKUlvE0_clEvENKUlvE_clEvEUldE_EEvS4_RKT_EUliE_EEviT1_,"",@"SHT_CUDA_INFO"
	.sectionflags	@""
	.align	4


	//----- nvinfo : EIATTR_CUDA_API_VERSION
	.align		4
        /*0000*/ 	.byte	0x04, 0x37
        /*0002*/ 	.short	(.L_8557 - .L_8556)
.L_8556:
        /*0004*/ 	.word	0x00000082


	//----- nvinfo : EIATTR_KPARAM_INFO
	.align		4
.L_8557:
        /*0008*/ 	.byte	0x04, 0x17
        /*000a*/ 	.short	(.L_8559 - .L_8558)
.L_8558:
        /*000c*/ 	.word	0x00000000
        /*0010*/ 	.short	0x0001
        /*0012*/ 	.short	0x0008
        /*0014*/ 	.byte	0x00, 0xf0, 0x61, 0x08


	//----- nvinfo : EIATTR_KPARAM_INFO
	.align		4
.L_8559:
        /*0018*/ 	.byte	0x04, 0x17
        /*001a*/ 	.short	(.L_8561 - .L_8560)
.L_8560:
        /*001c*/ 	.word	0x00000000
        /*0020*/ 	.short	0x0000
        /*0022*/ 	.short	0x0000
        /*0024*/ 	.byte	0x00, 0xf0, 0x11, 0x00


	//----- nvinfo : EIATTR_SPARSE_MMA_MASK
	.align		4
.L_8561:
        /*0028*/ 	.byte	0x03, 0x50
        /*002a*/ 	.short	0x0000


	//----- nvinfo : EIATTR_MAXREG_COUNT
	.align		4
        /*002c*/ 	.byte	0x03, 0x1b
        /*002e*/ 	.short	0x0080


	//----- nvinfo : EIATTR_EXTERNS
	.align		4
        /*0030*/ 	.byte	0x04, 0x0f
        /*0032*/ 	.short	(.L_8563 - .L_8562)


	//   ....[0]....
	.align		4
.L_8562:
        /*0034*/ 	.word	index@(__assertfail)


	//----- nvinfo : EIATTR_MERCURY_ISA_VERSION
	.align		4
.L_8563:
        /*0038*/ 	.byte	0x03, 0x5f
        /*003a*/ 	.short	0x0101


	//----- nvinfo : EIATTR_VRC_CTA_INIT_COUNT
	.align		4
        /*003c*/ 	.byte	0x02, 0x4a
	.zero		1
	.zero		1


	//----- nvinfo : EIATTR_SYSCALL_OFFSETS
	.align		4
        /*0040*/ 	.byte	0x04, 0x46
        /*0042*/ 	.short	(.L_8565 - .L_8564)


	//   ....[0]....
.L_8564:
        /*0044*/ 	.word	0x00002180


	//   ....[1]....
        /*0048*/ 	.word	0x00003300


	//   ....[2]....
        /*004c*/ 	.word	0x00005650


	//   ....[3]....
        /*0050*/ 	.word	0x00006550


	//   ....[4]....
        /*0054*/ 	.word	0x00008a50


	//   ....[5]....
        /*0058*/ 	.word	0x00009950


	//   ....[6]....
        /*005c*/ 	.word	0x0000be60


	//   ....[7]....
        /*0060*/ 	.word	0x0000cd70


	//----- nvinfo : EIATTR_EXIT_INSTR_OFFSETS
	.align		4
.L_8565:
        /*0064*/ 	.byte	0x04, 0x1c
        /*0066*/ 	.short	(.L_8567 - .L_8566)


	//   ....[0]....
.L_8566:
        /*0068*/ 	.word	0x00009cf0


	//   ....[1]....
        /*006c*/ 	.word	0x0000c100


	//   ....[2]....
        /*0070*/ 	.word	0x0000c140


	//   ....[3]....
        /*0074*/ 	.word	0x0000c1d0


	//   ....[4]....
        /*0078*/ 	.word	0x0000c200


	//   ....[5]....
        /*007c*/ 	.word	0x0000c230


	//   ....[6]....
        /*0080*/ 	.word	0x0000c300


	//   ....[7]....
        /*0084*/ 	.word	0x0000c380


	//   ....[8]....
        /*0088*/ 	.word	0x0000c460


	//   ....[9]....
        /*008c*/ 	.word	0x0000c4f0


	//   ....[10]....
        /*0090*/ 	.word	0x0000c510


	//   ....[11]....
        /*0094*/ 	.word	0x0000c5e0


	//   ....[12]....
        /*0098*/ 	.word	0x0000c790


	//   ....[13]....
        /*009c*/ 	.word	0x0000c940


	//   ....[14]....
        /*00a0*/ 	.word	0x0000cae0


	//   ....[15]....
        /*00a4*/ 	.word	0x0000cb10


	//   ....[16]....
        /*00a8*/ 	.word	0x0000cb40


	//   ....[17]....
        /*00ac*/ 	.word	0x0000cbe0


	//   ....[18]....
        /*00b0*/ 	.word	0x0000cc10


	//   ....[19]....
        /*00b4*/ 	.word	0x0000cd80


	//   ....[20]....
        /*00b8*/ 	.word	0x0000ced0


	//   ....[21]....
        /*00bc*/ 	.word	0x0000d050


	//   ....[22]....
        /*00c0*/ 	.word	0x0000d0d0


	//----- nvinfo : EIATTR_MAX_THREADS
	.align		4
.L_8567:
        /*00c4*/ 	.byte	0x04, 0x05
        /*00c6*/ 	.short	(.L_8569 - .L_8568)
.L_8568:
        /*00c8*/ 	.word	0x00000080
        /*00cc*/ 	.word	0x00000001
        /*00d0*/ 	.word	0x00000001


	//----- nvinfo : EIATTR_CRS_STACK_SIZE
	.align		4
.L_8569:
        /*00d4*/ 	.byte	0x04, 0x1e
        /*00d6*/ 	.short	(.L_8571 - .L_8570)
.L_8570:
        /*00d8*/ 	.word	0x00000000


	//----- nvinfo : EIATTR_CBANK_PARAM_SIZE
	.align		4
.L_8571:
        /*00dc*/ 	.byte	0x03, 0x19
        /*00de*/ 	.short	0x0220


	//----- nvinfo : EIATTR_PARAM_CBANK
	.align		4
        /*00e0*/ 	.byte	0x04, 0x0a
        /*00e2*/ 	.short	(.L_8573 - .L_8572)
	.align		4
.L_8572:
        /*00e4*/ 	.word	index@(.nv.constant0._ZN2at6native18elementwise_kernelILi128ELi4EZNS0_15gpu_kernel_implIZZZNS0_17rsqrt_kernel_cudaERNS_18TensorIteratorBaseEENKUlvE0_clEvENKUlvE_clEvEUldE_EEvS4_RKT_EUliE_EEviT1_)
        /*00e8*/ 	.short	0x0380
        /*00ea*/ 	.short	0x0220


	//----- nvinfo : EIATTR_SW_WAR
	.align		4
.L_8573:
        /*00ec*/ 	.byte	0x04, 0x36
        /*00ee*/ 	.short	(.L_8575 - .L_8574)
.L_8574:
        /*00f0*/ 	.word	0x00000008
.L_8575:


//--------------------- .nv.info._ZN2at6native27unrolled_elementwise_kernelIZZZNS0_17rsqrt_kernel_cudaERNS_18TensorIteratorBaseEENKUlvE0_clEvENKUlvE_clEvEUldE_St5arrayIPcLm2EELi4E23TrivialOffsetCalculatorILi1EjESB_NS0_6memory12LoadWithCastILi1EEENSC_13StoreWithCastILi1EEEEEviT_T0_T2_T3_T4_T5_ --------------------------
	.section	.nv.info._ZN2at6native27unrolled_elementwise_kernelIZZZNS0_17rsqrt_kernel_cudaERNS_18TensorIteratorBaseEENKUlvE0_clEvENKUlvE_clEvEUldE_St5arrayIPcLm2EELi4E23TrivialOffsetCalculatorILi1EjESB_NS0_6memory12LoadWithCastILi1EEENSC_13StoreWithCastILi1EEEEEviT_T0_T2_T3_T4_T5_,"",@"SHT_CUDA_INFO"
	.sectionflags	@""
	.align	4


	//----- nvinfo : EIATTR_CUDA_API_VERSION
	.align		4
        /*0000*/ 	.byte	0x04, 0x37
        /*0002*/ 	.short	(.L_8577 - .L_8576)
.L_8576:
        /*0004*/ 	.word	0x00000082


	//----- nvinfo : EIATTR_KPARAM_INFO
	.align		4
.L_8577:
        /*0008*/ 	.byte	0x04, 0x17
        /*000a*/ 	.short	(.L_8579 - .L_8578)
.L_8578:
        /*000c*/ 	.word	0x00000000
        /*0010*/ 	.short	0x0006
        /*0012*/ 	.short	0x0024
        /*0014*/ 	.byte	0x00, 0xf0, 0x21, 0x00


	//----- nvinfo : EIATTR_KPARAM_INFO
	.align		4
.L_8579:
        /*0018*/ 	.byte	0x04, 0x17
        /*001a*/ 	.short	(.L_8581 - .L_8580)
.L_8580:
        /*001c*/ 	.word	0x00000000
        /*0020*/ 	.short	0x0005
        /*0022*/ 	.short	0x001c
        /*0024*/ 	.byte	0x00, 0xf0, 0x21, 0x00


	//----- nvinfo : EIATTR_KPARAM_INFO
	.align		4
.L_8581:
        /*0028*/ 	.byte	0x04, 0x17
        /*002a*/ 	.short	(.L_8583 - .L_8582)
.L_8582:
        /*002c*/ 	.word	0x00000000
        /*0030*/ 	.short	0x0004
        /*0032*/ 	.short	0x0019
        /*0034*/ 	.byte	0x00, 0xf0, 0x05, 0x00


	//----- nvinfo : EIATTR_KPARAM_INFO
	.align		4
.L_8583:
        /*0038*/ 	.byte	0x04, 0x17
        /*003a*/ 	.short	(.L_8585 - .L_8584)
.L_8584:
        /*003c*/ 	.word	0x00000000
        /*0040*/ 	.short	0x0003
        /*0042*/ 	.short	0x0018
        /*0044*/ 	.byte	0x00, 0xf0, 0x05, 0x00


	//----- nvinfo : EIATTR_KPARAM_INFO
	.align		4
.L_8585:
        /*0048*/ 	.byte	0x04, 0x17
        /*004a*/ 	.short	(.L_8587 - .L_8586)
.L_8586:
        /*004c*/ 	.word	0x00000000
        /*0050*/ 	.short	0x0002
        /*0052*/ 	.short	0x0008
        /*0054*/ 	.byte	0x00, 0xf0, 0x41, 0x00


	//----- nvinfo : EIATTR_KPARAM_INFO
	.align		4
.L_8587:
        /*0058*/ 	.byte	0x04, 0x17
        /*005a*/ 	.short	(.L_8589 - .L_8588)
.L_8588:
        /*005c*/ 	.word	0x00000000
        /*0060*/ 	.short	0x0001
        /*0062*/ 	.short	0x0004
        /*0064*/ 	.byte	0x00, 0xf0, 0x05, 0x00


	//----- nvinfo : EIATTR_KPARAM_INFO
	.align		4
.L_8589:
        /*0068*/ 	.byte	0x04, 0x17
        /*006a*/ 	.short	(.L_8591 - .L_8590)
.L_8590:
        /*006c*/ 	.word	0x00000000
        /*0070*/ 	.short	0x0000
        /*0072*/ 	.short	0x0000
        /*0074*/ 	.byte	0x00, 0xf0, 0x11, 0x00


	//----- nvinfo : EIATTR_SPARSE_MMA_MASK
	.align		4
.L_8591:
        /*0078*/ 	.byte	0x03, 0x50
        /*007a*/ 	.short	0x0000


	//----- nvinfo : EIATTR_MAXREG_COUNT
	.align		4
        /*007c*/ 	.byte	0x03, 0x1b
        /*007e*/ 	.short	0x00ff


	//----- nvinfo : EIATTR_EXTERNS
	.align		4
        /*0080*/ 	.byte	0x04, 0x0f
        /*0082*/ 	.short	(.L_8593 - .L_8592)


	//   ....[0]....
	.align		4
.L_8592:
        /*0084*/ 	.word	index@(__assertfail)


	//----- nvinfo : EIATTR_MERCURY_ISA_VERSION
	.align		4
.L_8593:
        /*0088*/ 	.byte	0x03, 0x5f
        /*008a*/ 	.short	0x0101


	//----- nvinfo : EIATTR_VRC_CTA_INIT_COUNT
	.align		4
        /*008c*/ 	.byte	0x02, 0x4a
	.zero		1
	.zero		1


	//----- nvinfo : EIATTR_SYSCALL_OFFSETS
	.align		4
        /*0090*/ 	.byte	0x04, 0x46
        /*0092*/ 	.short	(.L_8595 - .L_8594)


	//   ....[0]....
.L_8594:
        /*0094*/ 	.word	0x00000e80


	//   ....[1]....
        /*0098*/ 	.word	0x00001ec0


	//   ....[2]....
        /*009c*/ 	.word	0x00002e40


	//   ....[3]....
        /*00a0*/ 	.word	0x00003d80


	//   ....[4]....
        /*00a4*/ 	.word	0x00005470


	//   ....[5]....
        /*00a8*/ 	.word	0x00006440


	//   ....[6]....
        /*00ac*/ 	.word	0x000075a0


	//   ....[7]....
        /*00b0*/ 	.word	0x000086e0


	//----- nvinfo : EIATTR_EXIT_INSTR_OFFSETS
	.align		4
.L_8595:
        /*00b4*/ 	.byte	0x04, 0x1c
        /*00b6*/ 	.short	(.L_8597 - .L_8596)


	//   ....[0]....
.L_8596:
        /*00b8*/ 	.word	0x00007930


	//   ....[1]....
        /*00bc*/ 	.word	0x00007a70


	//   ....[2]....
        /*00c0*/ 	.word	0x00007ab0


	//   ....[3]....
        /*00c4*/ 	.word	0x00007b40


	//   ....[4]....
        /*00c8*/ 	.word	0x00007b70


	//   ....[5]....
        /*00cc*/ 	.word	0x00007ba0


	//   ....[6]....
        /*00d0*/ 	.word	0x00007c70


	//   ....[7]....
        /*00d4*/ 	.word	0x00007cf0


	//   ....[8]....
        /*00d8*/ 	.word	0x00007dd0


	//   ....[9]....
        /*00dc*/ 	.word	0x00007e60


	//   ....[10]....
        /*00e0*/ 	.word	0x00007e80


	//   ....[11]....
        /*00e4*/ 	.word	0x00007f50


	//   ....[12]....
        /*00e8*/ 	.word	0x00008100


	//   ....[13]....
        /*00ec*/ 	.word	0x000082b0


	//   ....[14]....
        /*00f0*/ 	.word	0x00008450


	//   ....[15]....
        /*00f4*/ 	.word	0x00008480


	//   ....[16]....
        /*00f8*/ 	.word	0x000084b0


	//   ....[17]....
        /*00fc*/ 	.word	0x00008550


	//   ....[18]....
        /*0100*/ 	.word	0x00008580


	//   ....[19]....
        /*0104*/ 	.word	0x000086f0


	//   ....[20]....
        /*0108*/ 	.word	0x00008840


	//   ....[21]....
        /*010c*/ 	.word	0x000089c0


	//   ....[22]....
        /*0110*/ 	.word	0x00008a40


	//----- nvinfo : EIATTR_MAX_THREADS
	.align		4
.L_8597:
        /*0114*/ 	.byte	0x04, 0x05
        /*0116*/ 	.short	(.L_8599 - .L_8598)
.L_8598:
        /*0118*/ 	.word	0x00000080
        /*011c*/ 	.word	0x00000001
        /*0120*/ 	.word	0x00000001


	//----- nvinfo : EIATTR_CRS_STACK_SIZE
	.align		4
.L_8599:
        /*0124*/ 	.byte	0x04, 0x1e
        /*0126*/ 	.short	(.L_8601 - .L_8600)
.L_8600:
        /*0128*/ 	.word	0x00000000


	//----- nvinfo : EIATTR_CBANK_PARAM_SIZE
	.align		4
.L_8601:
        /*012c*/ 	.byte	0x03, 0x19
        /*012e*/ 	.short	0x002c


	//----- nvinfo : EIATTR_PARAM_CBANK
	.align		4
        /*0130*/ 	.byte	0x04, 0x0a
        /*0132*/ 	.short	(.L_8603 - .L_8602)
	.align		4
.L_8602:
        /*0134*/ 	.word	index@(.nv.constant0._ZN2at6native27unrolled_elementwise_kernelIZZZNS0_17rsqrt_kernel_cudaERNS_18TensorIteratorBaseEENKUlvE0_clEvENKUlvE_clEvEUldE_St5arrayIPcLm2EELi4E23TrivialOffsetCalculatorILi1EjESB_NS0_6memory12LoadWithCastILi1EEENSC_13StoreWithCastILi1EEEEEviT_T0_T2_T3_T4_T5_)
        /*0138*/ 	.short	0x0380
        /*013a*/ 	.short	0x002c


	//----- nvinfo : EIATTR_SW_WAR
	.align		4
.L_8603:
        /*013c*/ 	.byte	0x04, 0x36
        /*013e*/ 	.short	(.L_8605 - .L_8604)
.L_8604:
        /*0140*/ 	.word	0x00000008
.L_8605:


//--------------------- .nv.info._ZN2at6native18elementwise_kernelILi128ELi2EZNS0_22gpu_kernel_impl_nocastIZZZNS0_17rsqrt_kernel_cudaERNS_18TensorIteratorBaseEENKUlvE0_clEvENKUlvE_clEvEUldE_EEvS4_RKT_EUliE_EEviT1_ --------------------------
	.section	.nv.info._ZN2at6native18elementwise_kernelILi128ELi2EZNS0_22gpu_kernel_impl_nocastIZZZNS0_17rsqrt_kernel_cudaERNS_18TensorIteratorBaseEENKUlvE0_clEvENKUlvE_clEvEUldE_EEvS4_RKT_EUliE_EEviT1_,"",@"SHT_CUDA_INFO"
	.sectionflags	@""
	.align	4


	//----- nvinfo : EIATTR_CUDA_API_VERSION
	.align		4
        /*0000*/ 	.byte	0x04, 0x37
        /*0002*/ 	.short	(.L_8607 - .L_8606)
.L_8606:
        /*0004*/ 	.word	0x00000082


	//----- nvinfo : EIATTR_KPARAM_INFO
	.align		4
.L_8607:
        /*0008*/ 	.byte	0x04, 0x17
        /*000a*/ 	.short	(.L_8609 - .L_8608)
.L_8608:
        /*000c*/ 	.word	0x00000000
        /*0010*/ 	.short	0x0001
        /*0012*/ 	.short	0x0008
        /*0014*/ 	.byte	0x00, 0xf0, 0x61, 0x08


	//----- nvinfo : EIATTR_KPARAM_INFO
	.align		4
.L_8609:
        /*0018*/ 	.byte	0x04, 0x17
        /*001a*/ 	.short	(.L_8611 - .L_8610)
.L_8610:
        /*001c*/ 	.word	0x00000000
        /*0020*/ 	.short	0x0000
        /*0022*/ 	.short	0x0000
        /*0024*/ 	.byte	0x00, 0xf0, 0x11, 0x00


	//----- nvinfo : EIATTR_SPARSE_MMA_MASK
	.align		4
.L_8611:
        /*0028*/ 	.byte	0x03, 0x50
        /*002a*/ 	.short	0x0000


	//----- nvinfo : EIATTR_MAXREG_COUNT
	.align		4
        /*002c*/ 	.byte	0x03, 0x1b
        /*002e*/ 	.short	0x0080


	//----- nvinfo : EIATTR_MERCURY_ISA_VERSION
	.align		4
        /*0030*/ 	.byte	0x03, 0x5f
        /*0032*/ 	.short	0x0101


	//----- nvinfo : EIATTR_VRC_CTA_INIT_COUNT
	.align		4
        /*0034*/ 	.byte	0x02, 0x4a
	.zero		1
	.zero		1


	//----- nvinfo : EIATTR_EXIT_INSTR_OFFSETS
	.align		4
        /*0038*/ 	.byte	0x04, 0x1c
        /*003a*/ 	.short	(.L_8613 - .L_8612)


	//   ....[0]....
.L_8612:
        /*003c*/ 	.word	0x00000270


	//   ....[1]....
        /*0040*/ 	.word	0x000003e0


	//   ....[2]....
        /*0044*/ 	.word	0x000018d0


	//   ....[3]....
        /*0048*/ 	.word	0x00002d10


	//----- nvinfo : EIATTR_MAX_THREADS
	.align		4
.L_8613:
        /*004c*/ 	.byte	0x04, 0x05
        /*004e*/ 	.short	(.L_8615 - .L_8614)
.L_8614:
        /*0050*/ 	.word	0x00000080
        /*0054*/ 	.word	0x00000001
        /*0058*/ 	.word	0x00000001


	//----- nvinfo : EIATTR_CRS_STACK_SIZE
	.align		4
.L_8615:
        /*005c*/ 	.byte	0x04, 0x1e
        /*005e*/ 	.short	(.L_8617 - .L_8616)
.L_8616:
        /*0060*/ 	.word	0x00000000


	//----- nvinfo : EIATTR_CBANK_PARAM_SIZE
	.align		4
.L_8617:
        /*0064*/ 	.byte	0x03, 0x19
        /*0066*/ 	.short	0x0220


	//----- nvinfo : EIATTR_PARAM_CBANK
	.align		4
        /*0068*/ 	.byte	0x04, 0x0a
        /*006a*/ 	.short	(.L_8619 - .L_8618)
	.align		4
.L_8618:
        /*006c*/ 	.word	index@(.nv.constant0._ZN2at6native18elementwise_kernelILi128ELi2EZNS0_22gpu_kernel_impl_nocastIZZZNS0_17rsqrt_kernel_cudaERNS_18TensorIteratorBaseEENKUlvE0_clEvENKUlvE_clEvEUldE_EEvS4_RKT_EUliE_EEviT1_)
        /*0070*/ 	.short	0x0380
        /*0072*/ 	.short	0x0220


	//----- nvinfo : EIATTR_SW_WAR
	.align		4
.L_8619:
        /*0074*/ 	.byte	0x04, 0x36
        /*0076*/ 	.short	(.L_8621 - .L_8620)
.L_8620:
        /*0078*/ 	.word	0x00000008
.L_8621:


//--------------------- .nv.info._ZN2at6native27unrolled_elementwise_kernelIZZZNS0_17rsqrt_kernel_cudaERNS_18TensorIteratorBaseEENKUlvE0_clEvENKUlvE_clEvEUldE_St5arrayIPcLm2EELi4E23TrivialOffsetCalculatorILi1EjESB_NS0_6memory15LoadWithoutCastENSC_16StoreWithoutCastEEEviT_T0_T2_T3_T4_T5_ --------------------------
	.section	.nv.info._ZN2at6native27unrolled_elementwise_kernelIZZZNS0_17rsqrt_kernel_cudaERNS_18TensorIteratorBaseEENKUlvE0_clEvENKUlvE_clEvEUldE_St5arrayIPcLm2EELi4E23TrivialOffsetCalculatorILi1EjESB_NS0_6memory15LoadWithoutCastENSC_16StoreWithoutCastEEEviT_T0_T2_T3_T4_T5_,"",@"SHT_CUDA_INFO"
	.sectionflags	@""
	.align	4


	//----- nvinfo : EIATTR_CUDA_API_VERSION
	.align		4
        /*0000*/ 	.byte	0x04, 0x37
        /*0002*/ 	.short	(.L_8623 - .L_8622)
.L_8622:
        /*0004*/ 	.word	0x00000082


	//----- nvinfo : EIATTR_KPARAM_INFO
	.align		4
.L_8623:
        /*0008*/ 	.byte	0x04, 0x17
        /*000a*/ 	.short	(.L_8625 - .L_8624)
.L_8624:
        /*000c*/ 	.word	0x00000000
        /*0010*/ 	.short	0x0006
        /*0012*/ 	.short	0x001b
        /*0014*/ 	.byte	0x00, 0xf0, 0x05, 0x00


	//----- nvinfo : EIATTR_KPARAM_INFO
	.align		4
.L_8625:
        /*0018*/ 	.byte	0x04, 0x17
        /*001a*/ 	.short	(.L_8627 - .L_8626)
.L_8626:
        /*001c*/ 	.word	0x00000000
        /*0020*/ 	.short	0x0005
        /*0022*/ 	.short	0x001a
        /*0024*/ 	.byte	0x00, 0xf0, 0x05, 0x00


	//----- nvinfo : EIATTR_KPARAM_INFO
	.align		4
.L_8627:
        /*0028*/ 	.byte	0x04, 0x17
        /*002a*/ 	.short	(.L_8629 - .L_8628)
.L_8628:
        /*002c*/ 	.word	0x00000000
        /*0030*/ 	.short	0x0004
        /*0032*/ 	.short	0x0019
        /*0034*/ 	.byte	0x00, 0xf0, 0x05, 0x00


	//----- nvinfo : EIATTR_KPARAM_INFO
	.align		4
.L_8629:
        /*0038*/ 	.byte	0x04, 0x17
        /*003a*/ 	.short	(.L_8631 - .L_8630)
.L_8630:
        /*003c*/ 	.word	0x00000000
        /*0040*/ 	.short	0x0003
        /*0042*/ 	.short	0x0018
        /*0044*/ 	.byte	0x00, 0xf0, 0x05, 0x00


	//----- nvinfo : EIATTR_KPARAM_INFO
	.align		4
.L_8631:
        /*0048*/ 	.byte	0x04, 0x17
        /*004a*/ 	.short	(.L_8633 - .L_8632)
.L_8632:
        /*004c*/ 	.word	0x00000000
        /*0050*/ 	.short	0x0002
        /*0052*/ 	.short	0x0008
        /*0054*/ 	.byte	0x00, 0xf0, 0x41, 0x00


	//----- nvinfo : EIATTR_KPARAM_INFO
	.align		4
.L_8633:
        /*0058*/ 	.byte	0x04, 0x17
        /*005a*/ 	.short	(.L_8635 - .L_8634)
.L_8634:
        /*005c*/ 	.word	0x00000000
        /*0060*/ 	.short	0x0001
        /*0062*/ 	.short	0x0004
        /*0064*/ 	.byte	0x00, 0xf0, 0x05, 0x00


	//----- nvinfo : EIATTR_KPARAM_INFO
	.align		4
.L_8635:
        /*0068*/ 	.byte	0x04, 0x17
        /*006a*/ 	.short	(.L_8637 - .L_8636)
.L_8636:
        /*006c*/ 	.word	0x00000000
        /*0070*/ 	.short	0x0000
        /*0072*/ 	.short	0x0000
        /*0074*/ 	.byte	0x00, 0xf0, 0x11, 0x00


	//----- nvinfo : EIATTR_SPARSE_MMA_MASK
	.align		4
.L_8637:
        /*0078*/ 	.byte	0x03, 0x50
        /*007a*/ 	.short	0x0000


	//----- nvinfo : EIATTR_MAXREG_COUNT
	.align		4
        /*007c*/ 	.byte	0x03, 0x1b
        /*007e*/ 	.short	0x00ff


	//----- nvinfo : EIATTR_MERCURY_ISA_VERSION
	.align		4
        /*0080*/ 	.byte	0x03, 0x5f
        /*0082*/ 	.short	0x0101


	//----- nvinfo : EIATTR_VRC_CTA_INIT_COUNT
	.align		4
        /*0084*/ 	.byte	0x02, 0x4a
	.zero		1
	.zero		1


	//----- nvinfo : EIATTR_EXIT_INSTR_OFFSETS
	.align		4
        /*0088*/ 	.byte	0x04, 0x1c
        /*008a*/ 	.short	(.L_8639 - .L_8638)


	//   ....[0]....
.L_8638:
        /*008c*/ 	.word	0x00000980


	//   ....[1]....
        /*0090*/ 	.word	0x000009d0


	//----- nvinfo : EIATTR_MAX_THREADS
	.align		4
.L_8639:
        /*0094*/ 	.byte	0x04, 0x05
        /*0096*/ 	.short	(.L_8641 - .L_8640)
.L_8640:
        /*0098*/ 	.word	0x00000080
        /*009c*/ 	.word	0x00000001
        /*00a0*/ 	.word	0x00000001


	//----- nvinfo : EIATTR_CRS_STACK_SIZE
	.align		4
.L_8641:
        /*00a4*/ 	.byte	0x04, 0x1e
        /*00a6*/ 	.short	(.L_8643 - .L_8642)
.L_8642:
        /*00a8*/ 	.word	0x00000000


	//----- nvinfo : EIATTR_CBANK_PARAM_SIZE
	.align		4
.L_8643:
        /*00ac*/ 	.byte	0x03, 0x19
        /*00ae*/ 	.short	0x001c


	//----- nvinfo : EIATTR_PARAM_CBANK
	.align		4
        /*00b0*/ 	.byte	0x04, 0x0a
        /*00b2*/ 	.short	(.L_8645 - .L_8644)
	.align		4
.L_8644:
        /*00b4*/ 	.word	index@(.nv.constant0._ZN2at6native27unrolled_elementwise_kernelIZZZNS0_17rsqrt_kernel_cudaERNS_18TensorIteratorBaseEENKUlvE0_clEvENKUlvE_clEvEUldE_St5arrayIPcLm2EELi4E23TrivialOffsetCalculatorILi1EjESB_NS0_6memory15LoadWithoutCastENSC_16StoreWithoutCastEEEviT_T0_T2_T3_T4_T5_)
        /*00b8*/ 	.short	0x0380
        /*00ba*/ 	.short	0x001c


	//----- nvinfo : EIATTR_SW_WAR
	.align		4
.L_8645:
        /*00bc*/ 	.byte	0x04, 0x36
        /*00be*/ 	.short	(.L_8647 - .L_8646)
.L_8646:
        /*00c0*/ 	.word	0x00000008
.L_8647:


//--------------------- .nv.info._ZN2at6native29vectorized_elementwise_kernelILi2EZZZNS0_17rsqrt_kernel_cudaERNS_18TensorIteratorBaseEENKUlvE0_clEvENKUlvE_clEvEUldE_St5arrayIPcLm2EEEEviT0_T1_ --------------------------
	.section	.nv.info._ZN2at6native29vectorized_elementwise_kernelILi2EZZZNS0_17rsqrt_kernel_cudaERNS_18TensorIteratorBaseEENKUlvE0_clEvENKUlvE_clEvEUldE_St5arrayIPcLm2EEEEviT0_T1_,"",@"SHT_CUDA_INFO"
	.sectionflags	@""
	.align	4


	//----- nvinfo : EIATTR_CUDA_API_VERSION
	.align		4
        /*0000*/ 	.byte	0x04, 0x37
        /*0002*/ 	.short	(.L_8649 - .L_8648)
.L_8648:
        /*0004*/ 	.word	0x00000082


	//----- nvinfo : EIATTR_KPARAM_INFO
	.align		4
.L_8649:
        /*0008*/ 	.byte	0x04, 0x17
        /*000a*/ 	.short	(.L_8651 - .L_8650)
.L_8650:
        /*000c*/ 	.word	0x00000000
        /*0010*/ 	.short	0x0002
        /*0012*/ 	.short	0x0008
        /*0014*/ 	.byte	0x00, 0xf0, 0x41, 0x00


	//----- nvinfo : EIATTR_KPARAM_INFO
	.align		4
.L_8651:
        /*0018*/ 	.byte	0x04, 0x17
        /*001a*/ 	.short	(.L_8653 - .L_8652)
.L_8652:
        /*001c*/ 	.word	0x00000000
        /*0020*/ 	.short	0x0001
        /*0022*/ 	.short	0x0004
        /*0024*/ 	.byte	0x00, 0xf0, 0x05, 0x00


	//----- nvinfo : EIATTR_KPARAM_INFO
	.align		4
.L_8653:
        /*0028*/ 	.byte	0x04, 0x17
        /*002a*/ 	.short	(.L_8655 - .L_8654)
.L_8654:
        /*002c*/ 	.word	0x00000000
        /*0030*/ 	.short	0x0000
        /*0032*/ 	.short	0x0000
        /*0034*/ 	.byte	0x00, 0xf0, 0x11, 0x00


	//----- nvinfo : EIATTR_SPARSE_MMA_MASK
	.align		4
.L_8655:
        /*0038*/ 	.byte	0x03, 0x50
        /*003a*/ 	.short	0x0000


	//----- nvinfo : EIATTR_MAXREG_COUNT
	.align		4
        /*003c*/ 	.byte	0x03, 0x1b
        /*003e*/ 	.short	0x00ff


	//----- nvinfo : EIATTR_MERCURY_ISA_VERSION
	.align		4
        /*0040*/ 	.byte	0x03, 0x5f
        /*0042*/ 	.short	0x0101


	//----- nvinfo : EIATTR_VRC_CTA_INIT_COUNT
	.align		4
        /*0044*/ 	.byte	0x02, 0x4a
	.zero		1
	.zero		1


	//----- nvinfo : EIATTR_EXIT_INSTR_OFFSETS
	.align		4
        /*0048*/ 	.byte	0x04, 0x1c
        /*004a*/ 	.short	(.L_8657 - .L_8656)


	//   ....[0]....
.L_8656:
        /*004c*/ 	.word	0x000012d0


	//   ....[1]....
        /*0050*/ 	.word	0x00001320


	//   ....[2]....
        /*0054*/ 	.word	0x00001e20


	//----- nvinfo : EIATTR_MAX_THREADS
	.align		4
.L_8657:
        /*0058*/ 	.byte	0x04, 0x05
        /*005a*/ 	.short	(.L_8659 - .L_8658)
.L_8658:
        /*005c*/ 	.word	0x00000080
        /*0060*/ 	.word	0x00000001
        /*0064*/ 	.word	0x00000001


	//----- nvinfo : EIATTR_CRS_STACK_SIZE
	.align		4
.L_8659:
        /*0068*/ 	.byte	0x04, 0x1e
        /*006a*/ 	.short	(.L_8661 - .L_8660)
.L_8660:
        /*006c*/ 	.word	0x00000000


	//----- nvinfo : EIATTR_CBANK_PARAM_SIZE
	.align		4
.L_8661:
        /*0070*/ 	.byte	0x03, 0x19
        /*0072*/ 	.short	0x0018


	//----- nvinfo : EIATTR_PARAM_CBANK
	.align		4
        /*0074*/ 	.byte	0x04, 0x0a
        /*0076*/ 	.short	(.L_8663 - .L_8662)
	.align		4
.L_8662:
        /*0078*/ 	.word	index@(.nv.constant0._ZN2at6native29vectorized_elementwise_kernelILi2EZZZNS0_17rsqrt_kernel_cudaERNS_18TensorIteratorBaseEENKUlvE0_clEvENKUlvE_clEvEUldE_St5arrayIPcLm2EEEEviT0_T1_)
        /*007c*/ 	.short	0x0380
        /*007e*/ 	.short	0x0018


	//----- nvinfo : EIATTR_SW_WAR
	.align		4
.L_8663:
        /*0080*/ 	.byte	0x04, 0x36
        /*0082*/ 	.short	(.L_8665 - .L_8664)
.L_8664:
        /*0084*/ 	.word	0x00000008
.L_8665:


//--------------------- .nv.info._ZN2at6native29vectorized_elementwise_kernelILi4EZZZNS0_17rsqrt_kernel_cudaERNS_18TensorIteratorBaseEENKUlvE0_clEvENKUlvE_clEvEUldE_St5arrayIPcLm2EEEEviT0_T1_ --------------------------
	.section	.nv.info._ZN2at6native29vectorized_elementwise_kernelILi4EZZZNS0_17rsqrt_kernel_cudaERNS_18TensorIteratorBaseEENKUlvE0_clEvENKUlvE_clEvEUldE_St5arrayIPcLm2EEEEviT0_T1_,"",@"SHT_CUDA_INFO"
	.sectionflags	@""
	.align	4


	//----- nvinfo : EIATTR_CUDA_API_VERSION
	.align		4
        /*0000*/ 	.byte	0x04, 0x37
        /*0002*/ 	.short	(.L_8667 - .L_8666)
.L_8666:
        /*0004*/ 	.word	0x00000082


	//----- nvinfo : EIATTR_KPARAM_INFO
	.align		4
.L_8667:
        /*0008*/ 	.byte	0x04, 0x17
        /*000a*/ 	.short	(.L_8669 - .L_8668)
.L_8668:
        /*000c*/ 	.word	0x00000000
        /*0010*/ 	.short	0x0002
        /*0012*/ 	.short	0x0008
        /*0014*/ 	.byte	0x00, 0xf0, 0x41, 0x00


	//----- nvinfo : EIATTR_KPARAM_INFO
	.align		4
.L_8669:
        /*0018*/ 	.byte	0x04, 0x17
        /*001a*/ 	.short	(.L_8671 - .L_8670)
.L_8670:
        /*001c*/ 	.word	0x00000000
        /*0020*/ 	.short	0x0001
        /*0022*/ 	.short	0x0004
        /*0024*/ 	.byte	0x00, 0xf0, 0x05, 0x00


	//----- nvinfo : EIATTR_KPARAM_INFO
	.align		4
.L_8671:
        /*0028*/ 	.byte	0x04, 0x17
        /*002a*/ 	.short	(.L_8673 - .L_8672)
.L_8672:
        /*002c*/ 	.word	0x00000000
        /*0030*/ 	.short	0x0000
        /*0032*/ 	.short	0x0000
        /*0034*/ 	.byte	0x00, 0xf0, 0x11, 0x00


	//----- nvinfo : EIATTR_SPARSE_MMA_MASK
	.align		4
.L_8673:
        /*0038*/ 	.byte	0x03, 0x50
        /*003a*/ 	.short	0x0000


	//----- nvinfo : EIATTR_MAXREG_COUNT
	.align		4
        /*003c*/ 	.byte	0x03, 0x1b
        /*003e*/ 	.short	0x00ff


	//----- nvinfo : EIATTR_MERCURY_ISA_VERSION
	.align		4
        /*0040*/ 	.byte	0x03, 0x5f
        /*0042*/ 	.short	0x0101


	//----- nvinfo : EIATTR_VRC_CTA_INIT_COUNT
	.align		4
        /*0044*/ 	.byte	0x02, 0x4a
	.zero		1
	.zero		1


	//----- nvinfo : EIATTR_EXIT_INSTR_OFFSETS
	.align		4
        /*0048*/ 	.byte	0x04, 0x1c
        /*004a*/ 	.short	(.L_8675 - .L_8674)


	//   ....[0]....
.L_8674:
        /*004c*/ 	.word	0x000012d0


	//   ....[1]....
        /*0050*/ 	.word	0x00001320


	//   ....[2]....
        /*0054*/ 	.word	0x00001de0


	//----- nvinfo : EIATTR_MAX_THREADS
	.align		4
.L_8675:
        /*0058*/ 	.byte	0x04, 0x05
        /*005a*/ 	.short	(.L_8677 - .L_8676)
.L_8676:
        /*005c*/ 	.word	0x00000080
        /*0060*/ 	.word	0x00000001
        /*0064*/ 	.word	0x00000001


	//----- nvinfo : EIATTR_CRS_STACK_SIZE
	.align		4
.L_8677:
        /*0068*/ 	.byte	0x04, 0x1e
        /*006a*/ 	.short	(.L_8679 - .L_8678)
.L_8678:
        /*006c*/ 	.word	0x00000000


	//----- nvinfo : EIATTR_CBANK_PARAM_SIZE
	.align		4
.L_8679:
        /*0070*/ 	.byte	0x03, 0x19
        /*0072*/ 	.short	0x0018


	//----- nvinfo : EIATTR_PARAM_CBANK
	.align		4
        /*0074*/ 	.byte	0x04, 0x0a
        /*0076*/ 	.short	(.L_8681 - .L_8680)
	.align		4
.L_8680:
        /*0078*/ 	.word	index@(.nv.constant0._ZN2at6native29vectorized_elementwise_kernelILi4EZZZNS0_17rsqrt_kernel_cudaERNS_18TensorIteratorBaseEENKUlvE0_clEvENKUlvE_clEvEUldE_St5arrayIPcLm2EEEEviT0_T1_)
        /*007c*/ 	.short	0x0380
        /*007e*/ 	.short	0x0018


	//----- nvinfo : EIATTR_SW_WAR
	.align		4
.L_8681:
        /*0080*/ 	.byte	0x04, 0x36
        /*0082*/ 	.short	(.L_8683 - .L_8682)
.L_8682:
        /*0084*/ 	.word	0x00000008
.L_8683:


//--------------------- .nv.info._ZN2at6native29vectorized_elementwise_kernelILi8EZZZNS0_17rsqrt_kernel_cudaERNS_18TensorIteratorBaseEENKUlvE0_clEvENKUlvE_clEvEUldE_St5arrayIPcLm2EEEEviT0_T1_ --------------------------
	.section	.nv.info._ZN2at6native29vectorized_elementwise_kernelILi8EZZZNS0_17rsqrt_kernel_cudaERNS_18TensorIteratorBaseEENKUlvE0_clEvENKUlvE_clEvEUldE_St5arrayIPcLm2EEEEviT0_T1_,"",@"SHT_CUDA_INFO"
	.sectionflags	@""
	.align	4


	//----- nvinfo : EIATTR_CUDA_API_VERSION
	.align		4
        /*0000*/ 	.byte	0x04, 0x37
        /*0002*/ 	.short	(.L_8685 - .L_8684)
.L_8684:
        /*0004*/ 	.word	0x00000082


	//----- nvinfo : EIATTR_KPARAM_INFO
	.align		4
.L_8685:
        /*0008*/ 	.byte	0x04, 0x17
        /*000a*/ 	.short	(.L_8687 - .L_8686)
.L_8686:
        /*000c*/ 	.word	0x00000000
        /*0010*/ 	.short	0x0002
        /*0012*/ 	.short	0x0008
        /*0014*/ 	.byte	0x00, 0xf0, 0x41, 0x00


	//----- nvinfo : EIATTR_KPARAM_INFO
	.align		4
.L_8687:
        /*0018*/ 	.byte	0x04, 0x17
        /*001a*/ 	.short	(.L_8689 - .L_8688)
.L_8688:
        /*001c*/ 	.word	0x00000000
        /*0020*/ 	.short	0x0001
        /*0022*/ 	.short	0x0004
        /*0024*/ 	.byte	0x00, 0xf0, 0x05, 0x00


	//----- nvinfo : EIATTR_KPARAM_INFO
	.align		4
.L_8689:
        /*0028*/ 	.byte	0x04, 0x17
        /*002a*/ 	.short	(.L_8691 - .L_8690)
.L_8690:
        /*002c*/ 	.word	0x00000000
        /*0030*/ 	.short	0x0000
        /*0032*/ 	.short	0x0000
        /*0034*/ 	.byte	0x00, 0xf0, 0x11, 0x00


	//----- nvinfo : EIATTR_SPARSE_MMA_MASK
	.align		4
.L_8691:
        /*0038*/ 	.byte	0x03, 0x50
        /*003a*/ 	.short	0x0000


	//----- nvinfo : EIATTR_MAXREG_COUNT
	.align		4
        /*003c*/ 	.byte	0x03, 0x1b
        /*003e*/ 	.short	0x00ff


	//----- nvinfo : EIATTR_MERCURY_ISA_VERSION
	.align		4
        /*0040*/ 	.byte	0x03, 0x5f
        /*0042*/ 	.short	0x0101


	//----- nvinfo : EIATTR_VRC_CTA_INIT_COUNT
	.align		4
        /*0044*/ 	.byte	0x02, 0x4a
	.zero		1
	.zero		1


	//----- nvinfo : EIATTR_EXIT_INSTR_OFFSETS
	.align		4
        /*0048*/ 	.byte	0x04, 0x1c
        /*004a*/ 	.short	(.L_8693 - .L_8692)


	//   ....[0]....
.L_8692:
        /*004c*/ 	.word	0x000012d0


	//   ....[1]....
        /*0050*/ 	.word	0x00001320


	//   ....[2]....
        /*0054*/ 	.word	0x00001de0


	//----- nvinfo : EIATTR_MAX_THREADS
	.align		4
.L_8693:
        /*0058*/ 	.byte	0x04, 0x05
        /*005a*/ 	.short	(.L_8695 - .L_8694)
.L_8694:
        /*005c*/ 	.word	0x00000080
        /*0060*/ 	.word	0x00000001
        /*0064*/ 	.word	0x00000001


	//----- nvinfo : EIATTR_CRS_STACK_SIZE
	.align		4
.L_8695:
        /*0068*/ 	.byte	0x04, 0x1e
        /*006a*/ 	.short	(.L_8697 - .L_8696)
.L_8696:
        /*006c*/ 	.word	0x00000000


	//----- nvinfo : EIATTR_CBANK_PARAM_SIZE
	.align		4
.L_8697:
        /*0070*/ 	.byte	0x03, 0x19
        /*0072*/ 	.short	0x0018


	//----- nvinfo : EIATTR_PARAM_CBANK
	.align		4
        /*0074*/ 	.byte	0x04, 0x0a
        /*0076*/ 	.short	(.L_8699 - .L_8698)
	.align		4
.L_8698:
        /*0078*/ 	.word	index@(.nv.constant0._ZN2at6native29vectorized_elementwise_kernelILi8EZZZNS0_17rsqrt_kernel_cudaERNS_18TensorIteratorBaseEENKUlvE0_clEvENKUlvE_clEvEUldE_St5arrayIPcLm2EEEEviT0_T1_)
        /*007c*/ 	.short	0x0380
        /*007e*/ 	.short	0x0018


	//----- nvinfo : EIATTR_SW_WAR
	.align		4
.L_8699:
        /*0080*/ 	.byte	0x04, 0x36
        /*0082*/ 	.short	(.L_8701 - .L_8700)
.L_8700:
        /*0084*/ 	.word	0x00000008
.L_8701:


//--------------------- .nv.info._ZN2at6native18elementwise_kernelILi128ELi4EZNS0_15gpu_kernel_implIZZZNS0_17expm1_kernel_cudaERNS_18TensorIteratorBaseEENKUlvE_clEvENKUlvE4_clEvEUlN3c104HalfEE_EEvS4_RKT_EUliE_EEviT1_ --------------------------
	.section	.nv.info._ZN2at6native18elementwise_kernelILi128ELi4EZNS0_15gpu_kernel_implIZZZNS0_17expm1_kernel_cudaERNS_18TensorIteratorBaseEENKUlvE_clEvENKUlvE4_clEvEUlN3c104HalfEE_EEvS4_RKT_EUliE_EEviT1_,"",@"SHT_CUDA_INFO"
	.sectionflags	@""
	.align	4


	//----- nvinfo : EIATTR_CUDA_API_VERSION
	.align		4
        /*0000*/ 	.byte	0x04, 0x37
        /*0002*/ 	.short	(.L_8703 - .L_8702)
.L_8702:
        /*0004*/ 	.word	0x00000082


	//----- nvinfo : EIATTR_KPARAM_INFO
	.align		4
.L_8703:
        /*0008*/ 	.byte	0x04, 0x17
        /*000a*/ 	.short	(.L_8705 - .L_8704)
.L_8704:
        /*000c*/ 	.word	0x00000000
        /*0010*/ 	.short	0x0001
        /*0012*/ 	.short	0x0008
        /*0014*/ 	.byte	0x00, 0xf0, 0x61, 0x08


	//----- nvinfo : EIATTR_KPARAM_INFO
	.align		4
.L_8705:
        /*0018*/ 	.byte	0x04, 0x17
        /*001a*/ 	.short	(.L_8707 - .L_8706)
.L_8706:
        /*001c*/ 	.word	0x00000000
        /*0020*/ 	.short	0x0000
        /*0022*/ 	.short	0x0000
        /*0024*/ 	.byte	0x00, 0xf0, 0x11, 0x00


	//----- nvinfo : EIATTR_SPARSE_MMA_MASK
	.align		4
.L_8707:
        /*0028*/ 	.byte	0x03, 0x50
        /*002a*/ 	.short	0x0000


	//----- nvinfo : EIATTR_MAXREG_COUNT
	.align		4
        /*002c*/ 	.byte	0x03, 0x1b
        /*002e*/ 	.short	0x0080


	//----- nvinfo : EIATTR_EXTERNS
	.align		4
        /*0030*/ 	.byte	0x04, 0x0f
        /*0032*/ 	.short	(.L_8709 - .L_8708)


	//   ....[0]....
	.align		4
.L_8708:
        /*0034*/ 	.word	index@(__assertfail)


	//----- nvinfo : EIATTR_MERCURY_ISA_VERSION
	.align		4
.L_8709:
        /*0038*/ 	.byte	0x03, 0x5f
        /*003a*/ 	.short	0x0101


	//----- nvinfo : EIATTR_VRC_CTA_INIT_COUNT
	.align		4
        /*003c*/ 	.byte	0x02, 0x4a
	.zero		1
	.zero		1


	//----- nvinfo : EIATTR_SYSCALL_OFFSETS
	.align		4
        /*0040*/ 	.byte	0x04, 0x46
        /*0042*/ 	.short	(.L_8711 - .L_8710)


	//   ....[0]....
.L_8710:
        /*0044*/ 	.word	0x000021f0


	//   ....[1]....
        /*0048*/ 	.word	0x00003280


	//   ....[2]....
        /*004c*/ 	.word	0x00005610


	//   ....[3]....
        /*0050*/ 	.word	0x000064d0


	//   ....[4]....
        /*0054*/ 	.word	0x00008970


	//   ....[5]....
        /*0058*/ 	.word	0x00009830


	//   ....[6]....
        /*005c*/ 	.word	0x0000bce0


	//   ....[7]....
        /*0060*/ 	.word	0x0000cb70


	//----- nvinfo : EIATTR_EXIT_INSTR_OFFSETS
	.align		4
.L_8711:
        /*0064*/ 	.byte	0x04, 0x1c
        /*0066*/ 	.short	(.L_8713 - .L_8712)


	//   ....[0]....
.L_8712:
        /*0068*/ 	.word	0x00009b10


	//   ....[1]....
        /*006c*/ 	.word	0x0000c010


	//   ....[2]....
        /*0070*/ 	.word	0x0000c050


	//   ....[3]....
        /*0074*/ 	.word	0x0000c0f0


	//   ....[4]....
        /*0078*/ 	.word	0x0000c130


	//   ....[5]....
        /*007c*/ 	.word	0x0000c170


	//   ....[6]....
        /*0080*/ 	.word	0x0000c200


	//   ....[7]....
        /*0084*/ 	.word	0x0000c220


	//   ....[8]....
        /*0088*/ 	.word	0x0000c2c0


	//   ....[9]....
        /*008c*/ 	.word	0x0000c310


	//   ....[10]....
        /*0090*/ 	.word	0x0000c360


	//   ....[11]....
        /*0094*/ 	.word	0x0000c440


	//   ....[12]....
        /*0098*/ 	.word	0x0000c5b0


	//   ....[13]....
        /*009c*/ 	.word	0x0000c720


	//   ....[14]....
        /*00a0*/ 	.word	0x0000c880


	//   ....[15]....
        /*00a4*/ 	.word	0x0000c8c0


	//   ....[16]....
        /*00a8*/ 	.word	0x0000c900


	//   ....[17]....
        /*00ac*/ 	.word	0x0000c9b0


	//   ....[18]....
        /*00b0*/ 	.word	0x0000ca10


	//   ....[19]....
        /*00b4*/ 	.word	0x0000cb80


	//   ....[20]....
        /*00b8*/ 	.word	0x0000cc90


	//   ....[21]....
        /*00bc*/ 	.word	0x0000cdd0


	//   ....[22]....
        /*00c0*/ 	.word	0x0000ce10


	//----- nvinfo : EIATTR_MAX_THREADS
	.align		4
.L_8713:
        /*00c4*/ 	.byte	0x04, 0x05
        /*00c6*/ 	.short	(.L_8715 - .L_8714)
.L_8714:
        /*00c8*/ 	.word	0x00000080
        /*00cc*/ 	.word	0x00000001
        /*00d0*/ 	.word	0x00000001


	//----- nvinfo : EIATTR_CRS_STACK_SIZE
	.align		4
.L_8715:
        /*00d4*/ 	.byte	0x04, 0x1e
        /*00d6*/ 	.short	(.L_8717 - .L_8716)
.L_8716:
        /*00d8*/ 	.word	0x00000000


	//----- nvinfo : EIATTR_CBANK_PARAM_SIZE
	.align		4
.L_8717:
        /*00dc*/ 	.byte	0x03, 0x19
        /*00de*/ 	.short	0x0220


	//----- nvinfo : EIATTR_PARAM_CBANK
	.align		4
        /*00e0*/ 	.byte	0x04, 0x0a
        /*00e2*/ 	.short	(.L_8719 - .L_8718)
	.align		4
.L_8718:
        /*00e4*/ 	.word	index@(.nv.constant0._ZN2at6native18elementwise_kernelILi128ELi4EZNS0_15gpu_kernel_implIZZZNS0_17expm1_kernel_cudaERNS_18TensorIteratorBaseEENKUlvE_clEvENKUlvE4_clEvEUlN3c104HalfEE_EEvS4_RKT_EUliE_EEviT1_)
        /*00e8*/ 	.short	0x0380
        /*00ea*/ 	.short	0x0220


	//----- nvinfo : EIATTR_SW_WAR
	.align		4
.L_8719:
        /*00ec*/ 	.byte	0x04, 0x36
        /*00ee*/ 	.short	(.L_8721 - .L_8720)
.L_8720:
        /*00f0*/ 	.word	0x00000008
.L_8721:


//--------------------- .nv.info._ZN2at6native27unrolled_elementwise_kernelIZZZNS0_17expm1_kernel_cudaERNS_18TensorIteratorBaseEENKUlvE_clEvENKUlvE4_clEvEUlN3c104HalfEE_St5arrayIPcLm2EELi4E23TrivialOffsetCalculatorILi1EjESD_NS0_6memory12LoadWithCastILi1EEENSE_13StoreWithCastILi1EEEEEviT_T0_T2_T3_T4_T5_ --------------------------
	.section	.nv.info._ZN2at6native27unrolled_elementwise_kernelIZZZNS0_17expm1_kernel_cudaERNS_18TensorIteratorBaseEENKUlvE_clEvENKUlvE4_clEvEUlN3c104HalfEE_St5arrayIPcLm2EELi4E23TrivialOffsetCalculatorILi1EjESD_NS0_6memory12LoadWithCastILi1EEENSE_13StoreWithCastILi1EEEEEviT_T0_T2_T3_T4_T5_,"",@"SHT_CUDA_INFO"
	.sectionflags	@""
	.align	4


	//----- nvinfo : EIATTR_CUDA_API_VERSION
	.align		4
        /*0000*/ 	.byte	0x04, 0x37
        /*0002*/ 	.short	(.L_8723 - .L_8722)
.L_8722:
        /*0004*/ 	.word	0x00000082


	//----- nvinfo : EIATTR_KPARAM_INFO
	.align		4
.L_8723:
        /*0008*/ 	.byte	0x04, 0x17
        /*000a*/ 	.short	(.L_8725 - .L_8724)
.L_8724:
        /*000c*/ 	.word	0x00000000
        /*0010*/ 	.short	0x0006
        /*0012*/ 	.short	0x0024
        /*0014*/ 	.byte	0x00, 0xf0, 0x21, 0x00


	//----- nvinfo : EIATTR_KPARAM_INFO
	.align		4
.L_8725:
        /*0018*/ 	.byte	0x04, 0x17
        /*001a*/ 	.short	(.L_8727 - .L_8726)
.L_8726:
        /*001c*/ 	.word	0x00000000
        /*0020*/ 	.short	0x0005
        /*0022*/ 	.short	0x001c
        /*0024*/ 	.byte	0x00, 0xf0, 0x21, 0x00


	//----- nvinfo : EIATTR_KPARAM_INFO
	.align		4
.L_8727:
        /*0028*/ 	.byte	0x04, 0x17
        /*002a*/ 	.short	(.L_8729 - .L_8728)
.L_8728:
        /*002c*/ 	.word	0x00000000
        /*0030*/ 	.short	0x0004
        /*0032*/ 	.short	0x0019
        /*0034*/ 	.byte	0x00, 0xf0, 0x05, 0x00


	//----- nvinfo : EIATTR_KPARAM_INFO
	.align		4
.L_8729:
        /*0038*/ 	.byte	0x04, 0x17
        /*003a*/ 	.short	(.L_8731 - .L_8730)
.L_8730:
        /*003c*/ 	.word	0x00000000
        /*0040*/ 	.short	0x0003
        /*0042*/ 	.short	0x0018
        /*0044*/ 	.byte	0x00, 0xf0, 0x05, 0x00


	//----- nvinfo : EIATTR_KPARAM_INFO
	.align		4
.L_8731:
        /*0048*/ 	.byte	0x04, 0x17
        /*004a*/ 	.short	(.L_8733 - .L_8732)
.L_8732:
        /*004c*/ 	.word	0x00000000
        /*0050*/ 	.short	0x0002
        /*0052*/ 	.short	0x0008
        /*0054*/ 	.byte	0x00, 0xf0, 0x41, 0x00


	//----- nvinfo : EIATTR_KPARAM_INFO
	.align		4
.L_8733:
        /*0058*/ 	.byte	0x04, 0x17
        /*005a*/ 	.short	(.L_8735 - .L_8734)
.L_8734:
        /*005c*/ 	.word	0x00000000
        /*0060*/ 	.short	0x0001
        /*0062*/ 	.short	0x0004
        /*0064*/ 	.byte	0x00, 0xf0, 0x05, 0x00


	//----- nvinfo : EIATTR_KPARAM_INFO
	.align		4
.L_8735:
        /*0068*/ 	.byte	0x04, 0x17
        /*006a*/ 	.short	(.L_8737 - .L_8736)
.L_8736:
        /*006c*/ 	.word	0x00000000
        /*0070*/ 	.short	0x0000
        /*0072*/ 	.short	0x0000
        /*0074*/ 	.byte	0x00, 0xf0, 0x11, 0x00


	//----- nvinfo : EIATTR_SPARSE_MMA_MASK
	.align		4
.L_8737:
        /*0078*/ 	.byte	0x03, 0x50
        /*007a*/ 	.short	0x0000


	//----- nvinfo : EIATTR_MAXREG_COUNT
	.align		4
        /*007c*/ 	.byte	0x03, 0x1b
        /*007e*/ 	.short	0x00ff


	//----- nvinfo : EIATTR_EXTERNS
	.align		4
        /*0080*/ 	.byte	0x04, 0x0f
        /*0082*/ 	.short	(.L_8739 - .L_8738)


	//   ....[0]....
	.align		4
.L_8738:
        /*0084*/ 	.word	index@(__assertfail)


	//----- nvinfo : EIATTR_MERCURY_ISA_VERSION
	.align		4
.L_8739:
        /*0088*/ 	.byte	0x03, 0x5f
        /*008a*/ 	.short	0x0101


	//----- nvinfo : EIATTR_VRC_CTA_INIT_COUNT
	.align		4
        /*008c*/ 	.byte	0x02, 0x4a
	.zero		1
	.zero		1


	//----- nvinfo : EIATTR_SYSCALL_OFFSETS
	.align		4
        /*0090*/ 	.byte	0x04, 0x46
        /*0092*/ 	.short	(.L_8741 - .L_8740)


	//   ....[0]....
.L_8740:
        /*0094*/ 	.word	0x00000fc0


	//   ....[1]....
        /*0098*/ 	.word	0x00002160


	//   ....[2]....
        /*009c*/ 	.word	0x00003240


	//   ....[3]....
        /*00a0*/ 	.word	0x00004240


	//   ....[4]....
        /*00a4*/ 	.word	0x00005a00


	//   ....[5]....
        /*00a8*/ 	.word	0x000068c0


	//   ....[6]....
        /*00ac*/ 	.word	0x00007840


	//   ....[7]....
        /*00b0*/ 	.word	0x000087c0


	//----- nvinfo : EIATTR_EXIT_INSTR_OFFSETS
	.align		4
.L_8741:
        /*00b4*/ 	.byte	0x04, 0x1c
        /*00b6*/ 	.short	(.L_8743 - .L_8742)


	//   ....[0]....
.L_8742:
        /*00b8*/ 	.word	0x00007b10


	//   ....[1]....
        /*00bc*/ 	.word	0x00007c60


	//   ....[2]....
        /*00c0*/ 	.word	0x00007ca0


	//   ....[3]....
        /*00c4*/ 	.word	0x00007d40


	//   ....[4]....
        /*00c8*/ 	.word	0x00007d80


	//   ....[5]....
        /*00cc*/ 	.word	0x00007dc0


	//   ....[6]....
        /*00d0*/ 	.word	0x00007e50


	//   ....[7]....
        /*00d4*/ 	.word	0x00007e70


	//   ....[8]....
        /*00d8*/ 	.word	0x00007f10


	//   ....[9]....
        /*00dc*/ 	.word	0x00007f60


	//   ....[10]....
        /*00e0*/ 	.word	0x00007fb0


	//   ....[11]....
        /*00e4*/ 	.word	0x00008090


	//   ....[12]....
        /*00e8*/ 	.word	0x00008200


	//   ....[13]....
        /*00ec*/ 	.word	0x00008370


	//   ....[14]....
        /*00f0*/ 	.word	0x000084d0


	//   ....[15]....
        /*00f4*/ 	.word	0x00008510


	//   ....[16]....
        /*00f8*/ 	.word	0x00008550


	//   ....[17]....
        /*00fc*/ 	.word	0x00008600


	//   ....[18]....
        /*0100*/ 	.word	0x00008660


	//   ....[19]....
        /*0104*/ 	.word	0x000087d0


	//   ....[20]....
        /*0108*/ 	.word	0x000088e0


	//   ....[21]....
        /*010c*/ 	.word	0x00008a20


	//   ....[22]....
        /*0110*/ 	.word	0x00008a60


	//----- nvinfo : EIATTR_MAX_THREADS
	.align		4
.L_8743:
        /*0114*/ 	.byte	0x04, 0x05
        /*0116*/ 	.short	(.L_8745 - .L_8744)
.L_8744:
        /*0118*/ 	.word	0x00000080
        /*011c*/ 	.word	0x00000001
        /*0120*/ 	.word	0x00000001


	//----- nvinfo : EIATTR_CRS_STACK_SIZE
	.align		4
.L_8745:
        /*0124*/ 	.byte	0x04, 0x1e
        /*0126*/ 	.short	(.L_8747 - .L_8746)
.L_8746:
        /*0128*/ 	.word	0x00000000


	//----- nvinfo : EIATTR_CBANK_PARAM_SIZE
	.align		4
.L_8747:
        /*012c*/ 	.byte	0x03, 0x19
        /*012e*/ 	.short	0x002c


	//----- nvinfo : EIATTR_PARAM_CBANK
	.align		4
        /*0130*/ 	.byte	0x04, 0x0a
        /*0132*/ 	.short	(.L_8749 - .L_8748)
	.align		4
.L_8748:
        /*0134*/ 	.word	index@(.nv.constant0._ZN2at6native27unrolled_elementwise_kernelIZZZNS0_17expm1_kernel_cudaERNS_18TensorIteratorBaseEENKUlvE_clEvENKUlvE4_clEvEUlN3c104HalfEE_St5arrayIPcLm2EELi4E23TrivialOffsetCalculatorILi1EjESD_NS0_6memory12LoadWithCastILi1EEENSE_13StoreWithCastILi1EEEEEviT_T0_T2_T3_T4_T5_)
        /*0138*/ 	.short	0x0380
        /*013a*/ 	.short	0x002c


	//----- nvinfo : EIATTR_SW_WAR
	.align		4
.L_8749:
        /*013c*/ 	.byte	0x04, 0x36
        /*013e*/ 	.short	(.L_8751 - .L_8750)
.L_8750:
        /*0140*/ 	.word	0x00000008
.L_8751:


//--------------------- .nv.info._ZN2at6native18elementwise_kernelILi128ELi4EZNS0_22gpu_kernel_impl_nocastIZZZNS0_17expm1_kernel_cudaERNS_18TensorIteratorBaseEENKUlvE_clEvENKUlvE4_clEvEUlN3c104HalfEE_EEvS4_RKT_EUliE_EEviT1_ --------------------------
	.section	.nv.info._ZN2at6native18elementwise_kernelILi128ELi4EZNS0_22gpu_kernel_impl_nocastIZZZNS0_17expm1_kernel_cudaERNS_18TensorIteratorBaseEENKUlvE_clEvENKUlvE4_clEvEUlN3c104HalfEE_EEvS4_RKT_EUliE_EEviT1_,"",@"SHT_CUDA_INFO"
	.sectionflags	@""
	.align	4


	//----- nvinfo : EIATTR_CUDA_API_VERSION
	.align		4
        /*0000*/ 	.byte	0x04, 0x37
        /*0002*/ 	.short	(.L_8753 - .L_8752)
.L_8752:
        /*0004*/ 	.word	0x00000082


	//----- nvinfo : EIATTR_KPARAM_INFO
	.align		4
.L_8753:
        /*0008*/ 	.byte	0x04, 0x17
        /*000a*/ 	.short	(.L_8755 - .L_8754)
.L_8754:
        /*000c*/ 	.word	0x00000000
        /*0010*/ 	.short	0x0001
        /*0012*/ 	.short	0x0008
        /*0014*/ 	.byte	0x00, 0xf0, 0x61, 0x08


	//----- nvinfo : EIATTR_KPARAM_INFO
	.align		4
.L_8755:
        /*0018*/ 	.byte	0x04, 0x17
        /*001a*/ 	.short	(.L_8757 - .L_8756)
.L_8756:
        /*001c*/ 	.word	0x00000000
        /*0020*/ 	.short	0x0000
        /*0022*/ 	.short	0x0000
        /*0024*/ 	.byte	0x00, 0xf0, 0x11, 0x00


	//----- nvinfo : EIATTR_SPARSE_MMA_MASK
	.align		4
.L_8757:
        /*0028*/ 	.byte	0x03, 0x50
        /*002a*/ 	.short	0x0000


	//----- nvinfo : EIATTR_MAXREG_COUNT
	.align		4
        /*002c*/ 	.byte	0x03, 0x1b
        /*002e*/ 	.short	0x0080


	//----- nvinfo : EIATTR_MERCURY_ISA_VERSION
	.align		4
        /*0030*/ 	.byte	0x03, 0x5f
        /*0032*/ 	.short	0x0101


	//----- nvinfo : EIATTR_VRC_CTA_INIT_COUNT
	.align		4
        /*0034*/ 	.byte	0x02, 0x4a
	.zero		1
	.zero		1


	//----- nvinfo : EIATTR_EXIT_INSTR_OFFSETS
	.align		4
        /*0038*/ 	.byte	0x04, 0x1c
        /*003a*/ 	.short	(.L_8759 - .L_8758)


	//   ....[0]....
.L_8758:
        /*003c*/ 	.word	0x00000780


	//   ....[1]....
        /*0040*/ 	.word	0x00000980


	//   ....[2]....
        /*0044*/ 	.word	0x00004920


	//   ....[3]....
        /*0048*/ 	.word	0x00005df0


	//----- nvinfo : EIATTR_MAX_THREADS
	.align		4
.L_8759:
        /*004c*/ 	.byte	0x04, 0x05
        /*004e*/ 	.short	(.L_8761 - .L_8760)
.L_8760:
        /*0050*/ 	.word	0x00000080
        /*0054*/ 	.word	0x00000001
        /*0058*/ 	.word	0x00000001


	//----- nvinfo : EIATTR_CRS_STACK_SIZE
	.align		4
.L_8761:
        /*005c*/ 	.byte	0x04, 0x1e
        /*005e*/ 	.short	(.L_8763 - .L_8762)
.L_8762:
        /*0060*/ 	.word	0x00000000


	//----- nvinfo : EIATTR_CBANK_PARAM_SIZE
	.align		4
.L_8763:
        /*0064*/ 	.byte	0x03, 0x19
        /*0066*/ 	.short	0x0220


	//----- nvinfo : EIATTR_PARAM_CBANK
	.align		4
        /*0068*/ 	.byte	0x04, 0x0a
        /*006a*/ 	.short	(.L_8765 - .L_8764)
	.align		4
.L_8764:
        /*006c*/ 	.word	index@(.nv.constant0._ZN2at6native18elementwise_kernelILi128ELi4EZNS0_22gpu_kernel_impl_nocastIZZZNS0_17expm1_kernel_cudaERNS_18TensorIteratorBaseEENKUlvE_clEvENKUlvE4_clEvEUlN3c104HalfEE_EEvS4_RKT_EUliE_EEviT1_)
        /*0070*/ 	.short	0x0380
        /*0072*/ 	.short	0x0220


	//----- nvinfo : EIATTR_SW_WAR
	.align		4
.L_8765:
        /*0074*/ 	.byte	0x04, 0x36
        /*0076*/ 	.short	(.L_8767 - .L_8766)
.L_8766:
        /*0078*/ 	.word	0x00000008
.L_8767:


//--------------------- .nv.info._ZN2at6native27unrolled_elementwise_kernelIZZZNS0_17expm1_kernel_cudaERNS_18TensorIteratorBaseEENKUlvE_clEvENKUlvE4_clEvEUlN3c104HalfEE_St5arrayIPcLm2EELi4E23TrivialOffsetCalculatorILi1EjESD_NS0_6memory15LoadWithoutCastENSE_16StoreWithoutCastEEEviT_T0_T2_T3_T4_T5_ --------------------------
	.section	.nv.info._ZN2at6native27unrolled_elementwise_kernelIZZZNS0_17expm1_kernel_cudaERNS_18TensorIteratorBaseEENKUlvE_clEvENKUlvE4_clEvEUlN3c104HalfEE_St5arrayIPcLm2EELi4E23TrivialOffsetCalculatorILi1EjESD_NS0_6memory15LoadWithoutCastENSE_16StoreWithoutCastEEEviT_T0_T2_T3_T4_T5_,"",@"SHT_CUDA_INFO"
	.sectionflags	@""
	.align	4


	//----- nvinfo : EIATTR_CUDA_API_VERSION
	.align		4
        /*0000*/ 	.byte	0x04, 0x37
        /*0002*/ 	.short	(.L_8769 - .L_8768)
.L_8768:
        /*0004*/ 	.word	0x00000082


	//----- nvinfo : EIATTR_KPARAM_INFO
	.align		4
.L_8769:
        /*0008*/ 	.byte	0x04, 0x17
        /*000a*/ 	.short	(.L_8771 - .L_8770)
.L_8770:
        /*000c*/ 	.word	0x00000000
        /*0010*/ 	.short	0x0006
        /*0012*/ 	.short	0x001b
        /*0014*/ 	.byte	0x00, 0xf0, 0x05, 0x00


	//----- nvinfo : EIATTR_KPARAM_INFO
	.align		4
.L_8771:
        /*0018*/ 	.byte	0x04, 0x17
        /*001a*/ 	.short	(.L_8773 - .L_8772)
.L_8772:
        /*001c*/ 	.word	0x00000000
        /*0020*/ 	.short	0x0005
        /*0022*/ 	.short	0x001a
        /*0024*/ 	.byte	0x00, 0xf0, 0x05, 0x00


	//----- nvinfo : EIATTR_KPARAM_INFO
	.align		4
.L_8773:
        /*0028*/ 	.byte	0x04, 0x17
        /*002a*/ 	.short	(.L_8775 - .L_8774)
.L_8774:
        /*002c*/ 	.word	0x00000000
        /*0030*/ 	.short	0x0004
        /*0032*/ 	.short	0x0019
        /*0034*/ 	.byte	0x00, 0xf0, 0x05, 0x00


	//----- nvinfo : EIATTR_KPARAM_INFO
	.align		4
.L_8775:
        /*0038*/ 	.byte	0x04, 0x17
        /*003a*/ 	.short	(.L_8777 - .L_8776)
.L_8776:
        /*003c*/ 	.word	0x00000000
        /*0040*/ 	.short	0x0003
        /*0042*/ 	.short	0x0018
        /*0044*/ 	.byte	0x00, 0xf0, 0x05, 0x00


	//----- nvinfo : EIATTR_KPARAM_INFO
	.align		4
.L_8777:
        /*0048*/ 	.byte	0x04, 0x17
        /*004a*/ 	.short	(.L_8779 - .L_8778)
.L_8778:
        /*004c*/ 	.word	0x00000000
        /*0050*/ 	.short	0x0002
        /*0052*/ 	.short	0x0008
        /*0054*/ 	.byte	0x00, 0xf0, 0x41, 0x00


	//----- nvinfo : EIATTR_KPARAM_INFO
	.align		4
.L_8779:
        /*0058*/ 	.byte	0x04, 0x17
        /*005a*/ 	.short	(.L_8781 - .L_8780)
.L_8780:
        /*005c*/ 	.word	0x00000000
        /*0060*/ 	.short	0x0001
        /*0062*/ 	.short	0x0004
        /*0064*/ 	.byte	0x00, 0xf0, 0x05, 0x00


	//----- nvinfo : EIATTR_KPARAM_INFO
	.align		4
.L_8781:
        /*0068*/ 	.byte	0x04, 0x17
        /*006a*/ 	.short	(.L_8783 - .L_8782)
.L_8782:
        /*006c*/ 	.word	0x00000000
        /*0070*/ 	.short	0x0000
        /*0072*/ 	.short	0x0000
        /*0074*/ 	.byte	0x00, 0xf0, 0x11, 0x00


	//----- nvinfo : EIATTR_SPARSE_MMA_MASK
	.align		4
.L_8783:
        /*0078*/ 	.byte	0x03, 0x50
        /*007a*/ 	.short	0x0000


	//----- nvinfo : EIATTR_MAXREG_COUNT
	.align		4
        /*007c*/ 	.byte	0x03, 0x1b
        /*007e*/ 	.short	0x00ff


	//----- nvinfo : EIATTR_MERCURY_ISA_VERSION
	.align		4
        /*0080*/ 	.byte	0x03, 0x5f
        /*0082*/ 	.short	0x0101


	//----- nvinfo : EIATTR_VRC_CTA_INIT_COUNT
	.align		4
        /*0084*/ 	.byte	0x02, 0x4a
	.zero		1
	.zero		1


	//----- nvinfo : EIATTR_EXIT_INSTR_OFFSETS
	.align		4
        /*0088*/ 	.byte	0x04, 0x1c
        /*008a*/ 	.short	(.L_8785 - .L_8784)


	//   ....[0]....
.L_8784:
        /*008c*/ 	.word	0x00000b60


	//   ....[1]....
        /*0090*/ 	.word	0x00000bb0


	//----- nvinfo : EIATTR_MAX_THREADS
	.align		4
.L_8785:
        /*0094*/ 	.byte	0x04, 0x05
        /*0096*/ 	.short	(.L_8787 - .L_8786)
.L_8786:
        /*0098*/ 	.word	0x00000080
        /*009c*/ 	.word	0x00000001
        /*00a0*/ 	.word	0x00000001


	//----- nvinfo : EIATTR_CRS_STACK_SIZE
	.align		4
.L_8787:
        /*00a4*/ 	.byte	0x04, 0x1e
        /*00a6*/ 	.short	(.L_8789 - .L_8788)
.L_8788:
        /*00a8*/ 	.word	0x00000000


	//----- nvinfo : EIATTR_CBANK_PARAM_SIZE
	.align		4
.L_8789:
        /*00ac*/ 	.byte	0x03, 0x19
        /*00ae*/ 	.short	0x001c


	//----- nvinfo : EIATTR_PARAM_CBANK
	.align		4
        /*00b0*/ 	.byte	0x04, 0x0a
        /*00b2*/ 	.short	(.L_8791 - .L_8790)
	.align		4
.L_8790:
        /*00b4*/ 	.word	index@(.nv.constant0._ZN2at6native27unrolled_elementwise_kernelIZZZNS0_17expm1_kernel_cudaERNS_18TensorIteratorBaseEENKUlvE_clEvENKUlvE4_clEvEUlN3c104HalfEE_St5arrayIPcLm2EELi4E23TrivialOffsetCalculatorILi1EjESD_NS0_6memory15LoadWithoutCastENSE_16StoreWithoutCastEEEviT_T0_T2_T3_T4_T5_)
        /*00b8*/ 	.short	0x0380
        /*00ba*/ 	.short	0x001c


	//----- nvinfo : EIATTR_SW_WAR
	.align		4
.L_8791:
        /*00bc*/ 	.byte	0x04, 0x36
        /*00be*/ 	.short	(.L_8793 - .L_8792)
.L_8792:
        /*00c0*/ 	.word	0x00000008
.L_8793:


//--------------------- .nv.info._ZN2at6native29vectorized_elementwise_kernelILi2EZZZNS0_17expm1_kernel_cudaERNS_18TensorIteratorBaseEENKUlvE_clEvENKUlvE4_clEvEUlN3c104HalfEE_St5arrayIPcLm2EEEEviT0_T1_ --------------------------
	.section	.nv.info._ZN2at6native29vectorized_elementwise_kernelILi2EZZZNS0_17expm1_kernel_cudaERNS_18TensorIteratorBaseEENKUlvE_clEvENKUlvE4_clEvEUlN3c104HalfEE_St5arrayIPcLm2EEEEviT0_T1_,"",@"SHT_CUDA_INFO"
	.sectionflags	@""
	.align	4


	//----- nvinfo : EIATTR_CUDA_API_VERSION
	.align		4
        /*0000*/ 	.byte	0x04, 0x37
        /*0002*/ 	.short	(.L_8795 - .L_8794)
.L_8794:
        /*0004*/ 	.word	0x00000082


	//----- nvinfo : EIATTR_KPARAM_INFO
	.align		4
.L_8795:
        /*0008*/ 	.byte	0x04, 0x17
        /*000a*/ 	.short	(.L_8797 - .L_8796)
.L_8796:
        /*000c*/ 	.word	0x00000000
        /*0010*/ 	.short	0x0002
        /*0012*/ 	.short	0x0008
        /*0014*/ 	.byte	0x00, 0xf0, 0x41, 0x00


	//----- nvinfo : EIATTR_KPARAM_INFO
	.align		4
.L_8797:
        /*0018*/ 	.byte	0x04, 0x17
        /*001a*/ 	.short	(.L_8799 - .L_8798)
.L_8798:
        /*001c*/ 	.word	0x00000000
        /*0020*/ 	.short	0x0001
        /*0022*/ 	.short	0x0004
        /*0024*/ 	.byte	0x00, 0xf0, 0x05, 0x00


	//----- nvinfo : EIATTR_KPARAM_INFO
	.align		4
.L_8799:
        /*0028*/ 	.byte	0x04, 0x17
        /*002a*/ 	.short	(.L_8801 - .L_8800)
.L_8800:
        /*002c*/ 	.word	0x00000000
        /*0030*/ 	.short	0x0000
        /*0032*/ 	.short	0x0000
        /*0034*/ 	.byte	0x00, 0xf0, 0x11, 0x00


	//----- nvinfo : EIATTR_SPARSE_MMA_MASK
	.align		4
.L_8801:
        /*0038*/ 	.byte	0x03, 0x50
        /*003a*/ 	.short	0x0000


	//----- nvinfo : EIATTR_MAXREG_COUNT
	.align		4
        /*003c*/ 	.byte	0x03, 0x1b
        /*003e*/ 	.short	0x00ff


	//----- nvinfo : EIATTR_MERCURY_ISA_VERSION
	.align		4
        /*0040*/ 	.byte	0x03, 0x5f
        /*0042*/ 	.short	0x0101


	//----- nvinfo : EIATTR_VRC_CTA_INIT_COUNT
	.align		4
        /*0044*/ 	.byte	0x02, 0x4a
	.zero		1
	.zero		1


	//----- nvinfo : EIATTR_EXIT_INSTR_OFFSETS
	.align		4
        /*0048*/ 	.byte	0x04, 0x1c
        /*004a*/ 	.short	(.L_8803 - .L_8802)


	//   ....[0]....
.L_8802:
        /*004c*/ 	.word	0x00001750


	//   ....[1]....
        /*0050*/ 	.word	0x000017a0


	//   ....[2]....
        /*0054*/ 	.word	0x00002570


	//----- nvinfo : EIATTR_MAX_THREADS
	.align		4
.L_8803:
        /*0058*/ 	.byte	0x04, 0x05
        /*005a*/ 	.short	(.L_8805 - .L_8804)
.L_8804:
        /*005c*/ 	.word	0x00000080
        /*0060*/ 	.word	0x00000001
        /*0064*/ 	.word	0x00000001


	//----- nvinfo : EIATTR_CRS_STACK_SIZE
	.align		4
.L_8805:
        /*0068*/ 	.byte	0x04, 0x1e
        /*006a*/ 	.short	(.L_8807 - .L_8806)
.L_8806:
        /*006c*/ 	.word	0x00000000


	//----- nvinfo : EIATTR_CBANK_PARAM_SIZE
	.align		4
.L_8807:
        /*0070*/ 	.byte	0x03, 0x19
        /*0072*/ 	.short	0x0018


	//----- nvinfo : EIATTR_PARAM_CBANK
	.align		4
        /*0074*/ 	.byte	0x04, 0x0a
        /*0076*/ 	.short	(.L_8809 - .L_8808)
	.align		4
.L_8808:
        /*0078*/ 	.word	index@(.nv.constant0._ZN2at6native29vectorized_elementwise_kernelILi2EZZZNS0_17expm1_kernel_cudaERNS_18TensorIteratorBaseEENKUlvE_clEvENKUlvE4_clEvEUlN3c104HalfEE_St5arrayIPcLm2EEEEviT0_T1_)
        /*007c*/ 	.short	0x0380
        /*007e*/ 	.short	0x0018


	//----- nvinfo : EIATTR_SW_WAR
	.align		4
.L_8809:
        /*0080*/ 	.byte	0x04, 0x36
        /*0082*/ 	.short	(.L_8811 - .L_8810)
.L_8810:
        /*0084*/ 	.word	0x00000008
.L_8811:


//--------------------- .nv.info._ZN2at6native29vectorized_elementwise_kernelILi4EZZZNS0_17expm1_kernel_cudaERNS_18TensorIteratorBaseEENKUlvE_clEvENKUlvE4_clEvEUlN3c104HalfEE_St5arrayIPcLm2EEEEviT0_T1_ --------------------------
	.section	.nv.info._ZN2at6native29vectorized_elementwise_kernelILi4EZZZNS0_17expm1_kernel_cudaERNS_18TensorIteratorBaseEENKUlvE_clEvENKUlvE4_clEvEUlN3c104HalfEE_St5arrayIPcLm2EEEEviT0_T1_,"",@"SHT_CUDA_INFO"
	.sectionflags	@""
	.align	4


	//----- nvinfo : EIATTR_CUDA_API_VERSION
	.align		4
        /*0000*/ 	.byte	0x04, 0x37
        /*0002*/ 	.short	(.L_8813 - .L_8812)
.L_8812:
        /*0004*/ 	.word	0x00000082


	//----- nvinfo : EIATTR_KPARAM_INFO
	.align		4
.L_8813:
        /*0008*/ 	.byte	0x04, 0x17
        /*000a*/ 	.short	(.L_8815 - .L_8814)
.L_8814:
        /*000c*/ 	.word	0x00000000
        /*0010*/ 	.short	0x0002
        /*0012*/ 	.short	0x0008
        /*0014*/ 	.byte	0x00, 0xf0, 0x41, 0x00


	//----- nvinfo : EIATTR_KPARAM_INFO
	.align		4
.L_8815:
        /*0018*/ 	.byte	0x04, 0x17
        /*001a*/ 	.short	(.L_8817 - .L_8816)
.L_8816:
        /*001c*/ 	.word	0x00000000
        /*0020*/ 	.short	0x0001
        /*0022*/ 	.short	0x0004
        /*0024*/ 	.byte	0x00, 0xf0, 0x05, 0x00


	//----- nvinfo : EIATTR_KPARAM_INFO
	.align		4
.L_8817:
        /*0028*/ 	.byte	0x04, 0x17
        /*002a*/ 	.short	(.L_8819 - .L_8818)
.L_8818:
        /*002c*/ 	.word	0x00000000
        /*0030*/ 	.short	0x0000
        /*0032*/ 	.short	0x0000
        /*0034*/ 	.byte	0x00, 0xf0, 0x11, 0x00


	//----- nvinfo : EIATTR_SPARSE_MMA_MASK
	.align		4
.L_8819:
        /*0038*/ 	.byte	0x03, 0x50
        /*003a*/ 	.short	0x0000


	//----- nvinfo : EIATTR_MAXREG_COUNT
	.align		4
        /*003c*/ 	.byte	0x03, 0x1b
        /*003e*/ 	.short	0x00ff


	//----- nvinfo : EIATTR_MERCURY_ISA_VERSION
	.align		4
        /*0040*/ 	.byte	0x03, 0x5f
        /*0042*/ 	.short	0x0101


	//----- nvinfo : EIATTR_VRC_CTA_INIT_COUNT
	.align		4
        /*0044*/ 	.byte	0x02, 0x4a
	.zero		1
	.zero		1


	//----- nvinfo : EIATTR_EXIT_INSTR_OFFSETS
	.align		4
        /*0048*/ 	.byte	0x04, 0x1c
        /*004a*/ 	.short	(.L_8821 - .L_8820)


	//   ....[0]....
.L_8820:
        /*004c*/ 	.word	0x00001750


	//   ....[1]....
        /*0050*/ 	.word	0x000017a0


	//   ....[2]....
        /*0054*/ 	.word	0x00002530


	//----- nvinfo : EIATTR_MAX_THREADS
	.align		4
.L_8821:
        /*0058*/ 	.byte	0x04, 0x05
        /*005a*/ 	.short	(.L_8823 - .L_8822)
.L_8822:
        /*005c*/ 	.word	0x00000080
        /*0060*/ 	.word	0x00000001
        /*0064*/ 	.word	0x00000001


	//----- nvinfo : EIATTR_CRS_STACK_SIZE
	.align		4
.L_8823:
        /*0068*/ 	.byte	0x04, 0x1e
        /*006a*/ 	.short	(.L_8825 - .L_8824)
.L_8824:
        /*006c*/ 	.word	0x00000000


	//----- nvinfo : EIATTR_CBANK_PARAM_SIZE
	.align		4
.L_8825:
        /*0070*/ 	.byte	0x03, 0x19
        /*0072*/ 	.short	0x0018


	//----- nvinfo : EIATTR_PARAM_CBANK
	.align		4
        /*0074*/ 	.byte	0x04, 0x0a
        /*0076*/ 	.short	(.L_8827 - .L_8826)
	.align		4
.L_8826:
        /*0078*/ 	.word	index@(.nv.constant0._ZN2at6native29vectorized_elementwise_kernelILi4EZZZNS0_17expm1_kernel_cudaERNS_18TensorIteratorBaseEENKUlvE_clEvENKUlvE4_clEvEUlN3c104HalfEE_St5arrayIPcLm2EEEEviT0_T1_)
        /*007c*/ 	.short	0x0380
        /*007e*/ 	.short	0x0018


	//----- nvinfo : EIATTR_SW_WAR
	.align		4
.L_8827:
        /*0080*/ 	.byte	0x04, 0x36
        /*0082*/ 	.short	(.L_8829 - .L_8828)
.L_8828:
        /*0084*/ 	.word	0x00000008
.L_8829:


//--------------------- .nv.info._ZN2at6native29vectorized_elementwise_kernelILi8EZZZNS0_17expm1_kernel_cudaERNS_18TensorIteratorBaseEENKUlvE_clEvENKUlvE4_clEvEUlN3c104HalfEE_St5arrayIPcLm2EEEEviT0_T1_ --------------------------
	.section	.nv.info._ZN2at6native29vectorized_elementwise_kernelILi8EZZZNS0_17expm1_kernel_cudaERNS_18TensorIteratorBaseEENKUlvE_clEvENKUlvE4_clEvEUlN3c104HalfEE_St5arrayIPcLm2EEEEviT0_T1_,"",@"SHT_CUDA_INFO"
	.sectionflags	@""
	.align	4


	//----- nvinfo : EIATTR_CUDA_API_VERSION
	.align		4
        /*0000*/ 	.byte	0x04, 0x37
        /*0002*/ 	.short	(.L_8831 - .L_8830)
.L_8830:
        /*0004*/ 	.word	0x00000082


	//----- nvinfo : EIATTR_KPARAM_INFO
	.align		4
.L_8831:
        /*0008*/ 	.byte	0x04, 0x17
        /*000a*/ 	.short	(.L_8833 - .L_8832)
.L_8832:
        /*000c*/ 	.word	0x00000000
        /*0010*/ 	.short	0x0002
        /*0012*/ 	.short	0x0008
        /*0014*/ 	.byte	0x00, 0xf0, 0x41, 0x00


	//----- nvinfo : EIATTR_KPARAM_INFO
	.align		4
.L_8833:
        /*0018*/ 	.byte	0x04, 0x17
        /*001a*/ 	.short	(.L_8835 - .L_8834)
.L_8834:
        /*001c*/ 	.word	0x00000000
        /*0020*/ 	.short	0x0001
        /*0022*/ 	.short	0x0004
        /*0024*/ 	.byte	0x00, 0xf0, 0x05, 0x00


	//----- nvinfo : EIATTR_KPARAM_INFO
	.align		4
.L_8835:
        /*0028*/ 	.byte	0x04, 0x17
        /*002a*/ 	.short	(.L_8837 - .L_8836)
.L_8836:
        /*002c*/ 	.word	0x00000000
        /*0030*/ 	.short	0x0000
        /*0032*/ 	.short	0x0000
        /*0034*/ 	.byte	0x00, 0xf0, 0x11, 0x00


	//----- nvinfo : EIATTR_SPARSE_MMA_MASK
	.align		4
.L_8837:
        /*0038*/ 	.byte	0x03, 0x50
        /*003a*/ 	.short	0x0000


	//----- nvinfo : EIATTR_MAXREG_COUNT
	.align		4
        /*003c*/ 	.byte	0x03, 0x1b
        /*003e*/ 	.short	0x00ff


	//----- nvinfo : EIATTR_MERCURY_ISA_VERSION
	.align		4
        /*0040*/ 	.byte	0x03, 0x5f
        /*0042*/ 	.short	0x0101


	//----- nvinfo : EIATTR_VRC_CTA_INIT_COUNT
	.align		4
        /*0044*/ 	.byte	0x02, 0x4a
	.zero		1
	.zero		1


	//----- nvinfo : EIATTR_EXIT_INSTR_OFFSETS
	.align		4
        /*0048*/ 	.byte	0x04, 0x1c
        /*004a*/ 	.short	(.L_8839 - .L_8838)


	//   ....[0]....
.L_8838:
        /*004c*/ 	.word	0x00001750


	//   ....[1]....
        /*0050*/ 	.word	0x000017a0


	//   ....[2]....
        /*0054*/ 	.word	0x00002510


	//----- nvinfo : EIATTR_MAX_THREADS
	.align		4
.L_8839:
        /*0058*/ 	.byte	0x04, 0x05
        /*005a*/ 	.short	(.L_8841 - .L_8840)
.L_8840:
        /*005c*/ 	.word	0x00000080
        /*0060*/ 	.word	0x00000001
        /*0064*/ 	.word	0x00000001


	//----- nvinfo : EIATTR_CRS_STACK_SIZE
	.align		4
.L_8841:
        /*0068*/ 	.byte	0x04, 0x1e
        /*006a*/ 	.short	(.L_8843 - .L_8842)
.L_8842:
        /*006c*/ 	.word	0x00000000


	//----- nvinfo : EIATTR_CBANK_PARAM_SIZE
	.align		4
.L_8843:
        /*0070*/ 	.byte	0x03, 0x19
        /*0072*/ 	.short	0x0018


	//----- nvinfo : EIATTR_PARAM_CBANK
	.align		4
        /*0074*/ 	.byte	0x04, 0x0a
        /*0076*/ 	.short	(.L_8845 - .L_8844)
	.align		4
.L_8844:
        /*0078*/ 	.word	index@(.nv.constant0._ZN2at6native29vectorized_elementwise_kernelILi8EZZZNS0_17expm1_kernel_cudaERNS_18TensorIteratorBaseEENKUlvE_clEvENKUlvE4_clEvEUlN3c104HalfEE_St5arrayIPcLm2EEEEviT0_T1_)
        /*007c*/ 	.short	0x0380
        /*007e*/ 	.short	0x0018


	//----- nvinfo : EIATTR_SW_WAR
	.align		4
.L_8845:
        /*0080*/ 	.byte	0x04, 0x36
        /*0082*/ 	.short	(.L_8847 - .L_8846)
.L_8846:
        /*0084*/ 	.word	0x00000008
.L_8847:


//--------------------- .nv.info._ZN2at6native18elementwise_kernelILi128ELi4EZNS0_15gpu_kernel_implIZZZNS0_17expm1_kernel_cudaERNS_18TensorIteratorBaseEENKUlvE_clEvENKUlvE3_clEvEUlN3c108BFloat16EE_EEvS4_RKT_EUliE_EEviT1_ --------------------------
	.section	.nv.info._ZN2at6native18elementwise_kernelILi128ELi4EZNS0_15gpu_kernel_implIZZZNS0_17expm1_kernel_cudaERNS_18TensorIteratorBaseEENKUlvE_clEvENKUlvE3_clEvEUlN3c108BFloat16EE_EEvS4_RKT_EUliE_EEviT1_,"",@"SHT_CUDA_INFO"
	.sectionflags	@""
	.align	4


	//----- nvinfo : EIATTR_CUDA_API_VERSION
	.align		4
        /*0000*/ 	.byte	0x04, 0x37
        /*0002*/ 	.short	(.L_8849 - .L_8848)
.L_8848:
        /*0004*/ 	.word	0x00000082


	//----- nvinfo : EIATTR_KPARAM_INFO
	.align		4
.L_8849:
        /*0008*/ 	.byte	0x04, 0x17
        /*000a*/ 	.short	(.L_8851 - .L_8850)
.L_8850:
        /*000c*/ 	.word	0x00000000
        /*0010*/ 	.short	0x0001
        /*0012*/ 	.short	0x0008
        /*0014*/ 	.byte	0x00, 0xf0, 0x61, 0x08


	//----- nvinfo : EIATTR_KPARAM_INFO
	.align		4
.L_8851:
        /*0018*/ 	.byte	0x04, 0x17
        /*001a*/ 	.short	(.L_8853 - .L_8852)
.L_8852:
        /*001c*/ 	.word	0x00000000
        /*0020*/ 	.short	0x0000
        /*0022*/ 	.short	0x0000
        /*0024*/ 	.byte	0x00, 0xf0, 0x11, 0x00


	//----- nvinfo : EIATTR_SPARSE_MMA_MASK
	.align		4
.L_8853:
        /*0028*/ 	.byte	0x03, 0x50
        /*002a*/ 	.short	0x0000


	//----- nvinfo : EIATTR_MAXREG_COUNT
	.align		4
        /*002c*/ 	.byte	0x03, 0x1b
        /*002e*/ 	.short	0x0080


	//----- nvinfo : EIATTR_EXTERNS
	.align		4
        /*0030*/ 	.byte	0x04, 0x0f
        /*0032*/ 	.short	(.L_8855 - .L_8854)


	//   ....[0]....
	.align		4
.L_8854:
        /*0034*/ 	.word	index@(__assertfail)


	//----- nvinfo : EIATTR_MERCURY_ISA_VERSION
	.align		4
.L_8855:
        /*0038*/ 	.byte	0x03, 0x5f
        /*003a*/ 	.short	0x0101


	//----- nvinfo : EIATTR_VRC_CTA_INIT_COUNT
	.align		4
        /*003c*/ 	.byte	0x02, 0x4a
	.zero		1
	.zero		1


	//----- nvinfo : EIATTR_SYSCALL_OFFSETS
	.align		4
        /*0040*/ 	.byte	0x04, 0x46
        /*0042*/ 	.short	(.L_8857 - .L_8856)


	//   ....[0]....
.L_8856:
        /*0044*/ 	.word	0x00002210


	//   ....[1]....
        /*0048*/ 	.word	0x000032a0


	//   ....[2]....
        /*004c*/ 	.word	0x00005650


	//   ....[3]....
        /*0050*/ 	.word	0x00006530


	//   ....[4]....
        /*0054*/ 	.word	0x000089d0


	//   ....[5]....
        /*0058*/ 	.word	0x000098b0


	//   ....[6]....
        /*005c*/ 	.word	0x0000bd60


	//   ....[7]....
        /*0060*/ 	.word	0x0000cc10


	//----- nvinfo : EIATTR_EXIT_INSTR_OFFSETS
	.align		4
.L_8857:
        /*0064*/ 	.byte	0x04, 0x1c
        /*0066*/ 	.short	(.L_8859 - .L_8858)


	//   ....[0]....
.L_8858:
        /*0068*/ 	.word	0x00009b70


	//   ....[1]....
        /*006c*/ 	.word	0x0000c090


	//   ....[2]....
        /*0070*/ 	.word	0x0000c0d0


	//   ....[3]....
        /*0074*/ 	.word	0x0000c170


	//   ....[4]....
        /*0078*/ 	.word	0x0000c1b0


	//   ....[5]....
        /*007c*/ 	.word	0x0000c1f0


	//   ....[6]....
        /*0080*/ 	.word	0x0000c280


	//   ....[7]....
        /*0084*/ 	.word	0x0000c2c0


	//   ....[8]....
        /*0088*/ 	.word	0x0000c360


	//   ....[9]....
        /*008c*/ 	.word	0x0000c3b0


	//   ....[10]....
        /*0090*/ 	.word	0x0000c400


	//   ....[11]....
        /*0094*/ 	.word	0x0000c4e0


	//   ....[12]....
        /*0098*/ 	.word	0x0000c650


	//   ....[13]....
        /*009c*/ 	.word	0x0000c7c0


	//   ....[14]....
        /*00a0*/ 	.word	0x0000c920


	//   ....[15]....
        /*00a4*/ 	.word	0x0000c960


	//   ....[16]....
        /*00a8*/ 	.word	0x0000c9a0


	//   ....[17]....
        /*00ac*/ 	.word	0x0000ca50


	//   ....[18]....
        /*00b0*/ 	.word	0x0000cab0


	//   ....[19]....
        /*00b4*/ 	.word	0x0000cc20


	//   ....[20]....
        /*00b8*/ 	.word	0x0000cd30


	//   ....[21]....
        /*00bc*/ 	.word	0x0000ce70


	//   ....[22]....
        /*00c0*/ 	.word	0x0000ce90


	//----- nvinfo : EIATTR_MAX_THREADS
	.align		4
.L_8859:
        /*00c4*/ 	.byte	0x04, 0x05
        /*00c6*/ 	.short	(.L_8861 - .L_8860)
.L_8860:
        /*00c8*/ 	.word	0x00000080
        /*00cc*/ 	.word	0x00000001
        /*00d0*/ 	.word	0x00000001


	//----- nvinfo : EIATTR_CRS_STACK_SIZE
	.align		4
.L_8861:
        /*00d4*/ 	.byte	0x04, 0x1e
        /*00d6*/ 	.short	(.L_8863 - .L_8862)
.L_8862:
        /*00d8*/ 	.word	0x00000000


	//----- nvinfo : EIATTR_CBANK_PARAM_SIZE
	.align		4
.L_8863:
        /*00dc*/ 	.byte	0x03, 0x19
        /*00de*/ 	.short	0x0220


	//----- nvinfo : EIATTR_PARAM_CBANK
	.align		4
        /*00e0*/ 	.byte	0x04, 0x0a
        /*00e2*/ 	.short	(.L_8865 - .L_8864)
	.align		4
.L_8864:
        /*00e4*/ 	.word	index@(.nv.constant0._ZN2at6native18elementwise_kernelILi128ELi4EZNS0_15gpu_kernel_implIZZZNS0_17expm1_kernel_cudaERNS_18TensorIteratorBaseEENKUlvE_clEvENKUlvE3_clEvEUlN3c108BFloat16EE_EEvS4_RKT_EUliE_EEviT1_)
        /*00e8*/ 	.short	0x0380
        /*00ea*/ 	.short	0x0220


	//----- nvinfo : EIATTR_SW_WAR
	.align		4
.L_8865:
        /*00ec*/ 	.byte	0x04, 0x36
        /*00ee*/ 	.short	(.L_8867 - .L_8866)
.L_8866:
        /*00f0*/ 	.word	0x00000008
.L_8867:


//--------------------- .nv.info._ZN2at6native27unrolled_elementwise_kernelIZZZNS0_17expm1_kernel_cudaERNS_18TensorIteratorBaseEENKUlvE_clEvENKUlvE3_clEvEUlN3c108BFloat16EE_St5arrayIPcLm2EELi4E23TrivialOffsetCalculatorILi1EjESD_NS0_6memory12LoadWithCastILi1EEENSE_13StoreWithCastILi1EEEEEviT_T0_T2_T3_T4_T5_ --------------------------
	.section	.nv.info._ZN2at6native27unrolled_elementwise_kernelIZZZNS0_17expm1_kernel_cudaERNS_18TensorIteratorBaseEENKUlvE_clEvENKUlvE3_clEvEUlN3c108BFloat16EE_St5arrayIPcLm2EELi4E23TrivialOffsetCalculatorILi1EjESD_NS0_6memory12LoadWithCastILi1EEENSE_13StoreWithCastILi1EEEEEviT_T0_T2_T3_T4_T5_,"",@"SHT_CUDA_INFO"
	.sectionflags	@""
	.align	4


	//----- nvinfo : EIATTR_CUDA_API_VERSION
	.align		4
        /*0000*/ 	.byte	0x04, 0x37
        /*0002*/ 	.short	(.L_8869 - .L_8868)
.L_8868:
        /*0004*/ 	.word	0x00000082


	//----- nvinfo : EIATTR_KPARAM_INFO
	.align		4
.L_8869:
        /*0008*/ 	.byte	0x04, 0x17
        /*000a*/ 	.short	(.L_8871 - .L_8870)
.L_8870:
        /*000c*/ 	.word	0x00000000
        /*0010*/ 	.short	0x0006
        /*0012*/ 	.short	0x0024
        /*0014*/ 	.byte	0x00, 0xf0, 0x21, 0x00


	//----- nvinfo : EIATTR_KPARAM_INFO
	.align		4
.L_8871:
        /*0018*/ 	.byte	0x04, 0x17
        /*001a*/ 	.short	(.L_8873 - .L_8872)
.L_8872:
        /*001c*/ 	.word	0x00000000
        /*0020*/ 	.short	0x0005
        /*0022*/ 	.short	0x001c
        /*0024*/ 	.byte	0x00, 0xf0, 0x21, 0x00


	//----- nvinfo : EIATTR_KPARAM_INFO
	.align		4
.L_8873:
        /*0028*/ 	.byte	0x04, 0x17
        /*002a*/ 	.short	(.L_8875 - .L_8874)
.L_8874:
        /*002c*/ 	.word	0x00000000
        /*0030*/ 	.short	0x0004
        /*0032*/ 	.short	0x0019
        /*0034*/ 	.byte	0x00, 0xf0, 0x05, 0x00


	//----- nvinfo : EIATTR_KPARAM_INFO
	.align		4
.L_8875:
        /*0038*/ 	.byte	0x04, 0x17
        /*003a*/ 	.short	(.L_8877 - .L_8876)
.L_8876:
        /*003c*/ 	.word	0x00000000
        /*0040*/ 	.short	0x0003
        /*0042*/ 	.short	0x0018
        /*0044*/ 	.byte	0x00, 0xf0, 0x05, 0x00


	//----- nvinfo : EIATTR_KPARAM_INFO
	.align		4
.L_8877:
        /*0048*/ 	.byte	0x04, 0x17
        /*004a*/ 	.short	(.L_8879 - .L_8878)
.L_8878:
        /*004c*/ 	.word	0x00000000
        /*0050*/ 	.short	0x0002
        /*0052*/ 	.short	0x0008
        /*0054*/ 	.byte	0x00, 0xf0, 0x41, 0x00


	//----- nvinfo : EIATTR_KPARAM_INFO
	.align		4
.L_8879:
        /*0058*/ 	.byte	0x04, 0x17
        /*005a*/ 	.short	(.L_8881 - .L_8880)
.L_8880:
        /*005c*/ 	.word	0x00000000
        /*0060*/ 	.short	0x0001
        /*0062*/ 	.short	0x0004
        /*0064*/ 	.byte	0x00, 0xf0, 0x05, 0x00


	//----- nvinfo : EIATTR_KPARAM_INFO
	.align		4
.L_8881:
        /*0068*/ 	.byte	0x04, 0x17
        /*006a*/ 	.short	(.L_8883 - .L_8882)
.L_8882:
        /*006c*/ 	.word	0x00000000
        /*0070*/ 	.short	0x0000
        /*0072*/ 	.short	0x0000
        /*0074*/ 	.byte	0x00, 0xf0, 0x11, 0x00


	//----- nvinfo : EIATTR_SPARSE_MMA_MASK
	.align		4
.L_8883:
        /*0078*/ 	.byte	0x03, 0x50
        /*007a*/ 	.short	0x0000


	//----- nvinfo : EIATTR_MAXREG_COUNT
	.align		4
        /*007c*/ 	.byte	0x03, 0x1b
        /*007e*/ 	.short	0x00ff


	//----- nvinfo : EIATTR_EXTERNS
	.align		4
        /*0080*/ 	.byte	0x04, 0x0f
        /*0082*/ 	.short	(.L_8885 - .L_8884)


	//   ....[0]....
	.align		4
.L_8884:
        /*0084*/ 	.word	index@(__assertfail)


	//----- nvinfo : EIATTR_MERCURY_ISA_VERSION
	.align		4
.L_8885:
        /*0088*/ 	.byte	0x03, 0x5f
        /*008a*/ 	.short	0x0101


	//----- nvinfo : EIATTR_VRC_CTA_INIT_COUNT
	.align		4
        /*008c*/ 	.byte	0x02, 0x4a
	.zero		1
	.zero		1


	//----- nvinfo : EIATTR_SYSCALL_OFFSETS
	.align		4
        /*0090*/ 	.byte	0x04, 0x46
        /*0092*/ 	.short	(.L_8887 - .L_8886)


	//   ....[0]....
.L_8886:
        /*0094*/ 	.word	0x00001000


	//   ....[1]....
        /*0098*/ 	.word	0x000021e0


	//   ....[2]....
        /*009c*/ 	.word	0x00003300


	//   ....[3]....
        /*00a0*/ 	.word	0x00004330


	//   ....[4]....
        /*00a4*/ 	.word	0x00005af0


	//   ....[5]....
        /*00a8*/ 	.word	0x000069d0


	//   ....[6]....
        /*00ac*/ 	.word	0x00007950


	//   ....[7]....
        /*00b0*/ 	.word	0x000088d0


	//----- nvinfo : EIATTR_EXIT_INSTR_OFFSETS
	.align		4
.L_8887:
        /*00b4*/ 	.byte	0x04, 0x1c
        /*00b6*/ 	.short	(.L_8889 - .L_8888)


	//   ....[0]....
.L_8888:
        /*00b8*/ 	.word	0x00007c00


	//   ....[1]....
        /*00bc*/ 	.word	0x00007d50


	//   ....[2]....
        /*00c0*/ 	.word	0x00007d90


	//   ....[3]....
        /*00c4*/ 	.word	0x00007e30


	//   ....[4]....
        /*00c8*/ 	.word	0x00007e70


	//   ....[5]....
        /*00cc*/ 	.word	0x00007eb0


	//   ....[6]....
        /*00d0*/ 	.word	0x00007f40


	//   ....[7]....
        /*00d4*/ 	.word	0x00007f80


	//   ....[8]....
        /*00d8*/ 	.word	0x00008020


	//   ....[9]....
        /*00dc*/ 	.word	0x00008070


	//   ....[10]....
        /*00e0*/ 	.word	0x000080c0


	//   ....[11]....
        /*00e4*/ 	.word	0x000081a0


	//   ....[12]....
        /*00e8*/ 	.word	0x00008310


	//   ....[13]....
        /*00ec*/ 	.word	0x00008480


	//   ....[14]....
        /*00f0*/ 	.word	0x000085e0


	//   ....[15]....
        /*00f4*/ 	.word	0x00008620


	//   ....[16]....
        /*00f8*/ 	.word	0x00008660


	//   ....[17]....
        /*00fc*/ 	.word	0x00008710


	//   ....[18]....
        /*0100*/ 	.word	0x00008770


	//   ....[19]....
        /*0104*/ 	.word	0x000088e0


	//   ....[20]....
        /*0108*/ 	.word	0x000089f0


	//   ....[21]....
        /*010c*/ 	.word	0x00008b30


	//   ....[22]....
        /*0110*/ 	.word	0x00008b50


	//----- nvinfo : EIATTR_MAX_THREADS
	.align		4
.L_8889:
        /*0114*/ 	.byte	0x04, 0x05
        /*0116*/ 	.short	(.L_8891 - .L_8890)
.L_8890:
        /*0118*/ 	.word	0x00000080
        /*011c*/ 	.word	0x00000001
        /*0120*/ 	.word	0x00000001


	//----- nvinfo : EIATTR_CRS_STACK_SIZE
	.align		4
.L_8891:
        /*0124*/ 	.byte	0x04, 0x1e
        /*0126*/ 	.short	(.L_8893 - .L_8892)
.L_8892:
        /*0128*/ 	.word	0x00000000


	//----- nvinfo : EIATTR_CBANK_PARAM_SIZE
	.align		4
.L_8893:
        /*012c*/ 	.byte	0x03, 0x19
        /*012e*/ 	.short	0x002c


	//----- nvinfo : EIATTR_PARAM_CBANK
	.align		4
        /*0130*/ 	.byte	0x04, 0x0a
        /*0132*/ 	.short	(.L_8895 - .L_8894)
	.align		4
.L_8894:
        /*0134*/ 	.word	index@(.nv.constant0._ZN2at6native27unrolled_elementwise_kernelIZZZNS0_17expm1_kernel_cudaERNS_18TensorIteratorBaseEENKUlvE_clEvENKUlvE3_clEvEUlN3c108BFloat16EE_St5arrayIPcLm2EELi4E23TrivialOffsetCalculatorILi1EjESD_NS0_6memory12LoadWithCastILi1EEENSE_13StoreWithCastILi1EEEEEviT_T0_T2_T3_T4_T5_)
        /*0138*/ 	.short	0x0380
        /*013a*/ 	.short	0x002c


	//----- nvinfo : EIATTR_SW_WAR
	.align		4
.L_8895:
        /*013c*/ 	.byte	0x04, 0x36
        /*013e*/ 	.short	(.L_8897 - .L_8896)
.L_8896:
        /*0140*/ 	.word	0x00000008
.L_8897:


//--------------------- .nv.info._ZN2at6native18elementwise_kernelILi128ELi4EZNS0_22gpu_kernel_impl_nocastIZZZNS0_17expm1_kernel_cudaERNS_18TensorIteratorBaseEENKUlvE_clEvENKUlvE3_clEvEUlN3c108BFloat16EE_EEvS4_RKT_EUliE_EEviT1_ --------------------------
	.section	.nv.info._ZN2at6native18elementwise_kernelILi128ELi4EZNS0_22gpu_kernel_impl_nocastIZZZNS0_17expm1_kernel_cudaERNS_18TensorIteratorBaseEENKUlvE_clEvENKUlvE3_clEvEUlN3c108BFloat16EE_EEvS4_RKT_EUliE_EEviT1_,"",@"SHT_CUDA_INFO"
	.sectionflags	@""
	.align	4


	//----- nvinfo : EIATTR_CUDA_API_VERSION
	.align		4
        /*0000*/ 	.byte	0x04, 0x37
        /*0002*/ 	.short	(.L_8899 - .L_8898)
.L_8898:
        /*0004*/ 	.word	0x00000082


	//----- nvinfo : EIATTR_KPARAM_INFO
	.align		4
.L_8899:
        /*0008*/ 	.byte	0x04, 0x17
        /*000a*/ 	.short	(.L_8901 - .L_8900)
.L_8900:
        /*000c*/ 	.word	0x00000000
        /*0010*/ 	.short	0x0001
        /*0012*/ 	.short	0x0008
        /*0014*/ 	.byte	0x00, 0xf0, 0x61, 0x08


	//----- nvinfo : EIATTR_KPARAM_INFO
	.align		4
.L_8901:
        /*0018*/ 	.byte	0x04, 0x17
        /*001a*/ 	.short	(.L_8903 - .L_8902)
.L_8902:
        /*001c*/ 	.word	0x00000000
        /*0020*/ 	.short	0x0000
        /*0022*/ 	.short	0x0000
        /*0024*/ 	.byte	0x00, 0xf0, 0x11, 0x00


	//----- nvinfo : EIATTR_SPARSE_MMA_MASK
	.align		4
.L_8903:
        /*0028*/ 	.byte	0x03, 0x50
        /*002a*/ 	.short	0x0000


	//----- nvinfo : EIATTR_MAXREG_COUNT
	.align		4
        /*002c*/ 	.byte	0x03, 0x1b
        /*002e*/ 	.short	0x0080


	//----- nvinfo : EIATTR_MERCURY_ISA_VERSION
	.align		4
        /*0030*/ 	.byte	0x03, 0x5f
        /*0032*/ 	.short	0x0101


	//----- nvinfo : EIATTR_VRC_CTA_INIT_COUNT
	.align		4
        /*0034*/ 	.byte	0x02, 0x4a
	.zero		1
	.zero		1


	//----- nvinfo : EIATTR_EXIT_INSTR_OFFSETS
	.align		4
        /*0038*/ 	.byte	0x04, 0x1c
        /*003a*/ 	.short	(.L_8905 - .L_8904)


	//   ....[0]....
.L_8904:
        /*003c*/ 	.word	0x00000780


	//   ....[1]....
        /*0040*/ 	.word	0x00000980


	//   ....[2]....
        /*0044*/ 	.word	0x00004920


	//   ....[3]....
        /*0048*/ 	.word	0x00005df0


	//----- nvinfo : EIATTR_MAX_THREADS
	.align		4
.L_8905:
        /*004c*/ 	.byte	0x04, 0x05
        /*004e*/ 	.short	(.L_8907 - .L_8906)
.L_8906:
        /*0050*/ 	.word	0x00000080
        /*0054*/ 	.word	0x00000001
        /*0058*/ 	.word	0x00000001


	//----- nvinfo : EIATTR_CRS_STACK_SIZE
	.align		4
.L_8907:
        /*005c*/ 	.byte	0x04, 0x1e
        /*005e*/ 	.short	(.L_8909 - .L_8908)
.L_8908:
        /*0060*/ 	.word	0x00000000


	//----- nvinfo : EIATTR_CBANK_PARAM_SIZE
	.align		4
.L_8909:
        /*0064*/ 	.byte	0x03, 0x19
        /*0066*/ 	.short	0x0220


	//----- nvinfo : EIATTR_PARAM_CBANK
	.align		4
        /*0068*/ 	.byte	0x04, 0x0a
        /*006a*/ 	.short	(.L_8911 - .L_8910)
	.align		4
.L_8910:
        /*006c*/ 	.word	index@(.nv.constant0._ZN2at6native18elementwise_kernelILi128ELi4EZNS0_22gpu_kernel_impl_nocastIZZZNS0_17expm1_kernel_cudaERNS_18TensorIteratorBaseEENKUlvE_clEvENKUlvE3_clEvEUlN3c108BFloat16EE_EEvS4_RKT_EUliE_EEviT1_)
        /*0070*/ 	.short	0x0380
        /*0072*/ 	.short	0x0220


	//----- nvinfo : EIATTR_SW_WAR
	.align		4
.L_8911:
        /*0074*/ 	.byte	0x04, 0x36
        /*0076*/ 	.short	(.L_8913 - .L_8912)
.L_8912:
        /*0078*/ 	.word	0x00000008
.L_8913:


//--------------------- .nv.info._ZN2at6native27unrolled_elementwise_kernelIZZZNS0_17expm1_kernel_cudaERNS_18TensorIteratorBaseEENKUlvE_clEvENKUlvE3_clEvEUlN3c108BFloat16EE_St5arrayIPcLm2EELi4E23TrivialOffsetCalculatorILi1EjESD_NS0_6memory15LoadWithoutCastENSE_16StoreWithoutCastEEEviT_T0_T2_T3_T4_T5_ --------------------------
	.section	.nv.info._ZN2at6native27unrolled_elementwise_kernelIZZZNS0_17expm1_kernel_cudaERNS_18TensorIteratorBaseEENKUlvE_clEvENKUlvE3_clEvEUlN3c108BFloat16EE_St5arrayIPcLm2EELi4E23TrivialOffsetCalculatorILi1EjESD_NS0_6memory15LoadWithoutCastENSE_16StoreWithoutCastEEEviT_T0_T2_T3_T4_T5_,"",@"SHT_CUDA_INFO"
	.sectionflags	@""
	.align	4


	//----- nvinfo : EIATTR_CUDA_API_VERSION
	.align		4
        /*0000*/ 	.byte	0x04, 0x37
        /*0002*/ 	.short	(.L_8915 - .L_8914)
.L_8914:
        /*0004*/ 	.word	0x00000082


	//----- nvinfo : EIATTR_KPARAM_INFO
	.align		4
.L_8915:
        /*0008*/ 	.byte	0x04, 0x17
        /*000a*/ 	.short	(.L_8917 - .L_8916)
.L_8916:
        /*000c*/ 	.word	0x00000000
        /*0010*/ 	.short	0x0006
        /*0012*/ 	.short	0x001b
        /*0014*/ 	.byte	0x00, 0xf0, 0x05, 0x00


	//----- nvinfo : EIATTR_KPARAM_INFO
	.align		4
.L_8917:
        /*0018*/ 	.byte	0x04, 0x17
        /*001a*/ 	.short	(.L_8919 - .L_8918)
.L_8918:
        /*001c*/ 	.word	0x00000000
        /*0020*/ 	.short	0x0005
        /*0022*/ 	.short	0x001a
        /*0024*/ 	.byte	0x00, 0xf0, 0x05, 0x00


	//----- nvinfo : EIATTR_KPARAM_INFO
	.align		4
.L_8919:
        /*0028*/ 	.byte	0x04, 0x17
        /*002a*/ 	.short	(.L_8921 - .L_8920)
.L_8920:
        /*002c*/ 	.word	0x00000000
        /*0030*/ 	.short	0x0004
        /*0032*/ 	.short	0x0019
        /*0034*/ 	.byte	0x00, 0xf0, 0x05, 0x00


	//----- nvinfo : EIATTR_KPARAM_INFO
	.align		4
.L_8921:
        /*0038*/ 	.byte	0x04, 0x17
        /*003a*/ 	.short	(.L_8923 - .L_8922)
.L_8922:
        /*003c*/ 	.word	0x00000000
        /*0040*/ 	.short	0x0003
        /*0042*/ 	.short	0x0018
        /*0044*/ 	.byte	0x00, 0xf0, 0x05, 0x00


	//----- nvinfo : EIATTR_KPARAM_INFO
	.align		4
.L_8923:
        /*0048*/ 	.byte	0x04, 0x17
        /*004a*/ 	.short	(.L_8925 - .L_8924)
.L_8924:
        /*004c*/ 	.word	0x00000000
        /*0050*/ 	.short	0x0002
        /*0052*/ 	.short	0x0008
        /*0054*/ 	.byte	0x00, 0xf0, 0x41, 0x00


	//----- nvinfo : EIATTR_KPARAM_INFO
	.align		4
.L_8925:
        /*0058*/ 	.byte	0x04, 0x17
        /*005a*/ 	.short	(.L_8927 - .L_8926)
.L_8926:
        /*005c*/ 	.word	0x00000000
        /*0060*/ 	.short	0x0001
        /*0062*/ 	.short	0x0004
        /*0064*/ 	.byte	0x00, 0xf0, 0x05, 0x00


	//----- nvinfo : EIATTR_KPARAM_INFO
	.align		4
.L_8927:
        /*0068*/ 	.byte	0x04, 0x17
        /*006a*/ 	.short	(.L_8929 - .L_8928)
.L_8928:
        /*006c*/ 	.word	0x00000000
        /*0070*/ 	.short	0x0000
        /*0072*/ 	.short	0x0000
        /*0074*/ 	.byte	0x00, 0xf0, 0x11, 0x00


	//----- nvinfo : EIATTR_SPARSE_MMA_MASK
	.align		4
.L_8929:
        /*0078*/ 	.byte	0x03, 0x50
        /*007a*/ 	.short	0x0000


	//----- nvinfo : EIATTR_MAXREG_COUNT
	.align		4
        /*007c*/ 	.byte	0x03, 0x1b
        /*007e*/ 	.short	0x00ff


	//----- nvinfo : EIATTR_MERCURY_ISA_VERSION
	.align		4
        /*0080*/ 	.byte	0x03, 0x5f
        /*0082*/ 	.short	0x0101


	//----- nvinfo : EIATTR_VRC_CTA_INIT_COUNT
	.align		4
        /*0084*/ 	.byte	0x02, 0x4a
	.zero		1
	.zero		1


	//----- nvinfo : EIATTR_EXIT_INSTR_OFFSETS
	.align		4
        /*0088*/ 	.byte	0x04, 0x1c
        /*008a*/ 	.short	(.L_8931 - .L_8930)


	//   ....[0]....
.L_8930:
        /*008c*/ 	.word	0x00000b60


	//   ....[1]....
        /*0090*/ 	.word	0x00000bb0


	//----- nvinfo : EIATTR_MAX_THREADS
	.align		4
.L_8931:
        /*0094*/ 	.byte	0x04, 0x05
        /*0096*/ 	.short	(.L_8933 - .L_8932)
.L_8932:
        /*0098*/ 	.word	0x00000080
        /*009c*/ 	.word	0x00000001
        /*00a0*/ 	.word	0x00000001


	//----- nvinfo : EIATTR_CRS_STACK_SIZE
	.align		4
.L_8933:
        /*00a4*/ 	.byte	0x04, 0x1e
        /*00a6*/ 	.short	(.L_8935 - .L_8934)
.L_8934:
        /*00a8*/ 	.word	0x00000000


	//----- nvinfo : EIATTR_CBANK_PARAM_SIZE
	.align		4
.L_8935:
        /*00ac*/ 	.byte	0x03, 0x19
        /*00ae*/ 	.short	0x001c


	//----- nvinfo : EIATTR_PARAM_CBANK
	.align		4
        /*00b0*/ 	.byte	0x04, 0x0a
        /*00b2*/ 	.short	(.L_8937 - .L_8936)
	.align		4
.L_8936:
        /*00b4*/ 	.word	index@(.nv.constant0._ZN2at6native27unrolled_elementwise_kernelIZZZNS0_17expm1_kernel_cudaERNS_18TensorIteratorBaseEENKUlvE_clEvENKUlvE3_clEvEUlN3c108BFloat16EE_St5arrayIPcLm2EELi4E23TrivialOffsetCalculatorILi1EjESD_NS0_6memory15LoadWithoutCastENSE_16StoreWithoutCastEEEviT_T0_T2_T3_T4_T5_)
        /*00b8*/ 	.short	0x0380
        /*00ba*/ 	.short	0x001c


	//----- nvinfo : EIATTR_SW_WAR
	.align		4
.L_8937:
        /*00bc*/ 	.byte	0x04, 0x36
        /*00be*/ 	.short	(.L_8939 - .L_8938)
.L_8938:
        /*00c0*/ 	.word	0x00000008
.L_8939:


//--------------------- .nv.info._ZN2at6native29vectorized_elementwise_kernelILi2EZZZNS0_17expm1_kernel_cudaERNS_18TensorIteratorBaseEENKUlvE_clEvENKUlvE3_clEvEUlN3c108BFloat16EE_St5arrayIPcLm2EEEEviT0_T1_ --------------------------
	.section	.nv.info._ZN2at6native29vectorized_elementwise_kernelILi2EZZZNS0_17expm1_kernel_cudaERNS_18TensorIteratorBaseEENKUlvE_clEvENKUlvE3_clEvEUlN3c108BFloat16EE_St5arrayIPcLm2EEEEviT0_T1_,"",@"SHT_CUDA_INFO"
	.sectionflags	@""
	.align	4


	//----- nvinfo : EIATTR_CUDA_API_VERSION
	.align		4
        /*0000*/ 	.byte	0x04, 0x37
        /*0002*/ 	.short	(.L_8941 - .L_8940)
.L_8940:
        /*0004*/ 	.word	0x00000082


	//----- nvinfo : EIATTR_KPARAM_INFO
	.align		4
.L_8941:
        /*0008*/ 	.byte	0x04, 0x17
        /*000a*/ 	.short	(.L_8943 - .L_8942)
.L_8942:
        /*000c*/ 	.word	0x00000000
        /*0010*/ 	.short	0x0002
        /*0012*/ 	.short	0x0008
        /*0014*/ 	.byte	0x00, 0xf0, 0x41, 0x00


	//----- nvinfo : EIATTR_KPARAM_INFO
	.align		4
.L_8943:
        /*0018*/ 	.byte	0x04, 0x17
        /*001a*/ 	.short	(.L_8945 - .L_8944)
.L_8944:
        /*001c*/ 	.word	0x00000000
        /*0020*/ 	.short	0x0001
        /*0022*/ 	.short	0x0004
        /*0024*/ 	.byte	0x00, 0xf0, 0x05, 0x00


	//----- nvinfo : EIATTR_KPARAM_INFO
	.align		4
.L_8945:
        /*0028*/ 	.byte	0x04, 0x17
        /*002a*/ 	.short	(.L_8947 - .L_8946)
.L_8946:
        /*002c*/ 	.word	0x00000000
        /*0030*/ 	.short	0x0000
        /*0032*/ 	.short	0x0000
        /*0034*/ 	.byte	0x00, 0xf0, 0x11, 0x00


	//----- nvinfo : EIATTR_SPARSE_MMA_MASK
	.align		4
.L_8947:
        /*0038*/ 	.byte	0x03, 0x50
        /*003a*/ 	.short	0x0000


	//----- nvinfo : EIATTR_MAXREG_COUNT
	.align		4
        /*003c*/ 	.byte	0x03, 0x1b
        /*003e*/ 	.short	0x00ff


	//----- nvinfo : EIATTR_MERCURY_ISA_VERSION
	.align		4
        /*0040*/ 	.byte	0x03, 0x5f
        /*0042*/ 	.short	0x0101


	//----- nvinfo : EIATTR_VRC_CTA_INIT_COUNT
	.align		4
        /*0044*/ 	.byte	0x02, 0x4a
	.zero		1
	.zero		1


	//----- nvinfo : EIATTR_EXIT_INSTR_OFFSETS
	.align		4
        /*0048*/ 	.byte	0x04, 0x1c
        /*004a*/ 	.short	(.L_8949 - .L_8948)


	//   ....[0]....
.L_8948:
        /*004c*/ 	.word	0x00001750


	//   ....[1]....
        /*0050*/ 	.word	0x000017a0


	//   ....[2]....
        /*0054*/ 	.word	0x000025b0


	//----- nvinfo : EIATTR_MAX_THREADS
	.align		4
.L_8949:
        /*0058*/ 	.byte	0x04, 0x05
        /*005a*/ 	.short	(.L_8951 - .L_8950)
.L_8950:
        /*005c*/ 	.word	0x00000080
        /*0060*/ 	.word	0x00000001
        /*0064*/ 	.word	0x00000001


	//----- nvinfo : EIATTR_CRS_STACK_SIZE
	.align		4
.L_8951:
        /*0068*/ 	.byte	0x04, 0x1e
        /*006a*/ 	.short	(.L_8953 - .L_8952)
.L_8952:
        /*006c*/ 	.word	0x00000000


	//----- nvinfo : EIATTR_CBANK_PARAM_SIZE
	.align		4
.L_8953:
        /*0070*/ 	.byte	0x03, 0x19
        /*0072*/ 	.short	0x0018


	//----- nvinfo : EIATTR_PARAM_CBANK
	.align		4
        /*0074*/ 	.byte	0x04, 0x0a
        /*0076*/ 	.short	(.L_8955 - .L_8954)
	.align		4
.L_8954:
        /*0078*/ 	.word	index@(.nv.constant0._ZN2at6native29vectorized_elementwise_kernelILi2EZZZNS0_17expm1_kernel_cudaERNS_18TensorIteratorBaseEENKUlvE_clEvENKUlvE3_clEvEUlN3c108BFloat16EE_St5arrayIPcLm2EEEEviT0_T1_)
        /*007c*/ 	.short	0x0380
        /*007e*/ 	.short	0x0018


	//----- nvinfo : EIATTR_SW_WAR
	.align		4
.L_8955:
        /*0080*/ 	.byte	0x04, 0x36
        /*0082*/ 	.short	(.L_8957 - .L_8956)
.L_8956:
        /*0084*/ 	.word	0x00000008
.L_8957:


//--------------------- .nv.info._ZN2at6native29vectorized_elementwise_kernelILi4EZZZNS0_17expm1_kernel_cudaERNS_18TensorIteratorBaseEENKUlvE_clEvENKUlvE3_clEvEUlN3c108BFloat16EE_St5arrayIPcLm2EEEEviT0_T1_ --------------------------
	.section	.nv.info._ZN2at6native29vectorized_elementwise_kernelILi4EZZZNS0_17expm1_kernel_cudaERNS_18TensorIteratorBaseEENKUlvE_clEvENKUlvE3_clEvEUlN3c108BFloat16EE_St5arrayIPcLm2EEEEviT0_T1_,"",@"SHT_CUDA_INFO"
	.sectionflags	@""
	.align	4


	//----- nvinfo : EIATTR_CUDA_API_VERSION
	.align		4
        /*0000*/ 	.byte	0x04, 0x37
        /*0002*/ 	.short	(.L_8959 - .L_8958)
.L_8958:
        /*0004*/ 	.word	0x00000082


	//----- nvinfo : EIATTR_KPARAM_INFO
	.align		4
.L_8959:
        /*0008*/ 	.byte	0x04, 0x17
        /*000a*/ 	.short	(.L_8961 - .L_8960)
.L_8960:
        /*000c*/ 	.word	0x00000000
        /*0010*/ 	.short	0x0002
        /*0012*/ 	.short	0x0008
        /*0014*/ 	.byte	0x00, 0xf0, 0x41, 0x00


	//----- nvinfo : EIATTR_KPARAM_INFO
	.align		4
.L_8961:
        /*0018*/ 	.byte	0x04, 0x17
        /*001a*/ 	.short	(.L_8963 - .L_8962)
.L_8962:
        /*001c*/ 	.word	0x00000000
        /*0020*/ 	.short	0x0001
        /*0022*/ 	.short	0x0004
        /*0024*/ 	.byte	0x00, 0xf0, 0x05, 0x00


	//----- nvinfo : EIATTR_KPARAM_INFO
	.align		4
.L_8963:
        /*0028*/ 	.byte	0x04, 0x17
        /*002a*/ 	.short	(.L_8965 - .L_8964)
.L_8964:
        /*002c*/ 	.word	0x00000000
        /*0030*/ 	.short	0x0000
        /*0032*/ 	.short	0x0000
        /*0034*/ 	.byte	0x00, 0xf0, 0x11, 0x00


	//----- nvinfo : EIATTR_SPARSE_MMA_MASK
	.align		4
.L_8965:
        /*0038*/ 	.byte	0x03, 0x50
        /*003a*/ 	.short	0x0000


	//----- nvinfo : EIATTR_MAXREG_COUNT
	.align		4
        /*003c*/ 	.byte	0x03, 0x1b
        /*003e*/ 	.short	0x00ff


	//----- nvinfo : EIATTR_MERCURY_ISA_VERSION
	.align		4
        /*0040*/ 	.byte	0x03, 0x5f
        /*0042*/ 	.short	0x0101


	//----- nvinfo : EIATTR_VRC_CTA_INIT_COUNT
	.align		4
        /*0044*/ 	.byte	0x02, 0x4a
	.zero		1
	.zero		1


	//----- nvinfo : EIATTR_EXIT_INSTR_OFFSETS
	.align		4
        /*0048*/ 	.byte	0x04, 0x1c
        /*004a*/ 	.short	(.L_8967 - .L_8966)


	//   ....[0]....
.L_8966:
        /*004c*/ 	.word	0x00001750


	//   ....[1]....
        /*0050*/ 	.word	0x000017a0


	//   ....[2]....
        /*0054*/ 	.word	0x00002570


	//----- nvinfo : EIATTR_MAX_THREADS
	.align		4
.L_8967:
        /*0058*/ 	.byte	0x04, 0x05
        /*005a*/ 	.short	(.L_8969 - .L_8968)
.L_8968:
        /*005c*/ 	.word	0x00000080
        /*0060*/ 	.word	0x00000001
        /*0064*/ 	.word	0x00000001


	//----- nvinfo : EIATTR_CRS_STACK_SIZE
	.align		4
.L_8969:
        /*0068*/ 	.byte	0x04, 0x1e
        /*006a*/ 	.short	(.L_8971 - .L_8970)
.L_8970:
        /*006c*/ 	.word	0x00000000


	//----- nvinfo : EIATTR_CBANK_PARAM_SIZE
	.align		4
.L_8971:
        /*0070*/ 	.byte	0x03, 0x19
        /*0072*/ 	.short	0x0018


	//----- nvinfo : EIATTR_PARAM_CBANK
	.align		4
        /*0074*/ 	.byte	0x04, 0x0a
        /*0076*/ 	.short	(.L_8973 - .L_8972)
	.align		4
.L_8972:
        /*0078*/ 	.word	index@(.nv.constant0._ZN2at6native29vectorized_elementwise_kernelILi4EZZZNS0_17expm1_kernel_cudaERNS_18TensorIteratorBaseEENKUlvE_clEvENKUlvE3_clEvEUlN3c108BFloat16EE_St5arrayIPcLm2EEEEviT0_T1_)
        /*007c*/ 	.short	0x0380
        /*007e*/ 	.short	0x0018


	//----- nvinfo : EIATTR_SW_WAR
	.align		4
.L_8973:
        /*0080*/ 	.byte	0x04, 0x36
        /*0082*/ 	.short	(.L_8975 - .L_8974)
.L_8974:
        /*0084*/ 	.word	0x00000008
.L_8975:


//--------------------- .nv.info._ZN2at6native29vectorized_elementwise_kernelILi8EZZZNS0_17expm1_kernel_cudaERNS_18TensorIteratorBaseEENKUlvE_clEvENKUlvE3_clEvEUlN3c108BFloat16EE_St5arrayIPcLm2EEEEviT0_T1_ --------------------------
	.section	.nv.info._ZN2at6native29vectorized_elementwise_kernelILi8EZZZNS0_17expm1_kernel_cudaERNS_18TensorIteratorBaseEENKUlvE_clEvENKUlvE3_clEvEUlN3c108BFloat16EE_St5arrayIPcLm2EEEEviT0_T1_,"",@"SHT_CUDA_INFO"
	.sectionflags	@""
	.align	4


	//----- nvinfo : EIATTR_CUDA_API_VERSION
	.align		4
        /*0000*/ 	.byte	0x04, 0x37
        /*0002*/ 	.short	(.L_8977 - .L_8976)
.L_8976:
        /*0004*/ 	.word	0x00000082


	//----- nvinfo : EIATTR_KPARAM_INFO
	.align		4
.L_8977:
        /*0008*/ 	.byte	0x04, 0x17
        /*000a*/ 	.short	(.L_8979 - .L_8978)
.L_8978:
        /*000c*/ 	.word	0x00000000
        /*0010*/ 	.short	0x0002
        /*0012*/ 	.short	0x0008
        /*0014*/ 	.byte	0x00, 0xf0, 0x41, 0x00


	//----- nvinfo : EIATTR_KPARAM_INFO
	.align		4
.L_8979:
        /*0018*/ 	.byte	0x04, 0x17
        /*001a*/ 	.short	(.L_8981 - .L_8980)
.L_8980:
        /*001c*/ 	.word	0x00000000
        /*0020*/ 	.short	0x0001
        /*0022*/ 	.short	0x0004
        /*0024*/ 	.byte	0x00, 0xf0, 0x05, 0x00


	//----- nvinfo : EIATTR_KPARAM_INFO
	.align		4
.L_8981:
        /*0028*/ 	.byte	0x04, 0x17
        /*002a*/ 	.short	(.L_8983 - .L_8982)
.L_8982:
        /*002c*/ 	.word	0x00000000
        /*0030*/ 	.short	0x0000
        /*0032*/ 	.short	0x0000
        /*0034*/ 	.byte	0x00, 0xf0, 0x11, 0x00


	//----- nvinfo : EIATTR_SPARSE_MMA_MASK
	.align		4
.L_8983:
        /*0038*/ 	.byte	0x03, 0x50
        /*003a*/ 	.short	0x0000


	//----- nvinfo : EIATTR_MAXREG_COUNT
	.align		4
        /*003c*/ 	.byte	0x03, 0x1b
        /*003e*/ 	.short	0x00ff


	//----- nvinfo : EIATTR_MERCURY_ISA_VERSION
	.align		4
        /*0040*/ 	.byte	0x03, 0x5f
        /*0042*/ 	.short	0x0101


	//----- nvinfo : EIATTR_VRC_CTA_INIT_COUNT
	.align		4
        /*0044*/ 	.byte	0x02, 0x4a
	.zero		1
	.zero		1


	//----- nvinfo : EIATTR_EXIT_INSTR_OFFSETS
	.align		4
        /*0048*/ 	.byte	0x04, 0x1c
        /*004a*/ 	.short	(.L_8985 - .L_8984)


	//   ....[0]....
.L_8984:
        /*004c*/ 	.word	0x00001750


	//   ....[1]....
        /*0050*/ 	.word	0x000017a0


	//   ....[2]....
        /*0054*/ 	.word	0x00002550


	//----- nvinfo : EIATTR_MAX_THREADS
	.align		4
.L_8985:
        /*0058*/ 	.byte	0x04, 0x05
        /*005a*/ 	.short	(.L_8987 - .L_8986)
.L_8986:
        /*005c*/ 	.word	0x00000080
        /*0060*/ 	.word	0x00000001
        /*0064*/ 	.word	0x00000001


	//----- nvinfo : EIATTR_CRS_STACK_SIZE
	.align		4
.L_8987:
        /*0068*/ 	.byte	0x04, 0x1e
        /*006a*/ 	.short	(.L_8989 - .L_8988)
.L_8988:
        /*006c*/ 	.word	0x00000000


	//----- nvinfo : EIATTR_CBANK_PARAM_SIZE
	.align		4
.L_8989:
        /*0070*/ 	.byte	0x03, 0x19
        /*0072*/ 	.short	0x0018


	//----- nvinfo : EIATTR_PARAM_CBANK
	.align		4
        /*0074*/ 	.byte	0x04, 0x0a
        /*0076*/ 	.short	(.L_8991 - .L_8990)
	.align		4
.L_8990:
        /*0078*/ 	.word	index@(.nv.constant0._ZN2at6native29vectorized_elementwise_kernelILi8EZZZNS0_17expm1_kernel_cudaERNS_18TensorIteratorBaseEENKUlvE_clEvENKUlvE3_clEvEUlN3c108BFloat16EE_St5arrayIPcLm2EEEEviT0_T1_)
        /*007c*/ 	.short	0x0380
        /*007e*/ 	.short	0x0018


	//----- nvinfo : EIATTR_SW_WAR
	.align		4
.L_8991:
        /*0080*/ 	.byte	0x04, 0x36
        /*0082*/ 	.short	(.L_8993 - .L_8992)
.L_8992:
        /*0084*/ 	.word	0x00000008
.L_8993:


//--------------------- .nv.info._ZN2at6native18elementwise_kernelILi128ELi4EZNS0_15gpu_kernel_implIZZZNS0_17expm1_kernel_cudaERNS_18TensorIteratorBaseEENKUlvE_clEvENKUlvE2_clEvEUlN3c107complexIfEEE_EEvS4_RKT_EUliE_EEviT1_ --------------------------
	.section	.nv.info._ZN2at6native18elementwise_kernelILi128ELi4EZNS0_15gpu_kernel_implIZZZNS0_17expm1_kernel_cudaERNS_18TensorIteratorBaseEENKUlvE_clEvENKUlvE2_clEvEUlN3c107complexIfEEE_EEvS4_RKT_EUliE_EEviT1_,"",@"SHT_CUDA_INFO"
	.sectionflags	@""
	.align	4


	//----- nvinfo : EIATTR_CUDA_API_VERSION
	.align		4
        /*0000*/ 	.byte	0x04, 0x37
        /*0002*/ 	.short	(.L_8995 - .L_8994)
.L_8994:
        /*0004*/ 	.word	0x00000082


	//----- nvinfo : EIATTR_KPARAM_INFO
	.align		4
.L_8995:
        /*0008*/ 	.byte	0x04, 0x17
        /*000a*/ 	.short	(.L_8997 - .L_8996)
.L_8996:
        /*000c*/ 	.word	0x00000000
        /*0010*/ 	.short	0x0001
        /*0012*/ 	.short	0x0008
        /*0014*/ 	.byte	0x00, 0xf0, 0x61, 0x08


	//----- nvinfo : EIATTR_KPARAM_INFO
	.align		4
.L_8997:
        /*0018*/ 	.byte	0x04, 0x17
        /*001a*/ 	.short	(.L_8999 - .L_8998)
.L_8998:
        /*001c*/ 	.word	0x00000000
        /*0020*/ 	.short	0x0000
        /*0022*/ 	.short	0x0000
        /*0024*/ 	.byte	0x00, 0xf0, 0x11, 0x00


	//----- nvinfo : EIATTR_SPARSE_MMA_MASK
	.align		4
.L_8999:
        /*0028*/ 	.byte	0x03, 0x50
        /*002a*/ 	.short	0x0000


	//----- nvinfo : EIATTR_MAXREG_COUNT
	.align		4
        /*002c*/ 	.byte	0x03, 0x1b
        /*002e*/ 	.short	0x0080


	//----- nvinfo : EIATTR_EXTERNS
	.align		4
        /*0030*/ 	.byte	0x04, 0x0f
        /*0032*/ 	.short	(.L_9001 - .L_9000)


	//   ....[0]....
	.align		4
.L_9000:
        /*0034*/ 	.word	index@(__assertfail)


	//----- nvinfo : EIATTR_MERCURY_ISA_VERSION
	.align		4
.L_9001:
        /*0038*/ 	.byte	0x03, 0x5f
        /*003a*/ 	.short	0x0101


	//----- nvinfo : EIATTR_VRC_CTA_INIT_COUNT
	.align		4
        /*003c*/ 	.byte	0x02, 0x4a
	.zero		1
	.zero		1


	//----- nvinfo : EIATTR_SYSCALL_OFFSETS
	.align		4
        /*0040*/ 	.byte	0x04, 0x46
        /*0042*/ 	.short	(.L_9003 - .L_9002)


	//   ....[0]....
.L_9002:
        /*0044*/ 	.word	0x000021e0


	//   ....[1]....
        /*0048*/ 	.word	0x00003210


	//   ....[2]....
        /*004c*/ 	.word	0x00005540


	//   ....[3]....
        /*0050*/ 	.word	0x000063c0


	//   ....[4]....
        /*0054*/ 	.word	0x00008800


	//   ....[5]....
        /*0058*/ 	.word	0x00009680


	//   ....[6]....
        /*005c*/ 	.word	0x0000bad0


	//   ....[7]....
        /*0060*/ 	.word	0x0000c920


	//----- nvinfo : EIATTR_EXIT_INSTR_OFFSETS
	.align		4
.L_9003:
        /*0064*/ 	.byte	0x04, 0x1c
        /*0066*/ 	.short	(.L_9005 - .L_9004)


	//   ....[0]....
.L_9004:
        /*0068*/ 	.word	0x00009930


	//   ....[1]....
        /*006c*/ 	.word	0x0000be90


	//   ....[2]....
        /*0070*/ 	.word	0x0000bed0


	//   ....[3]....
        /*0074*/ 	.word	0x0000bf60


	//   ....[4]....
        /*0078*/ 	.word	0x0000bf90


	//   ....[5]....
        /*007c*/ 	.word	0x0000bfc0


	//   ....[6]....
        /*0080*/ 	.word	0x0000c040


	//   ....[7]....
        /*0084*/ 	.word	0x0000c070


	//   ....[8]....
        /*0088*/ 	.word	0x0000c0f0


	//   ....[9]....
        /*008c*/ 	.word	0x0000c120


	//   ....[10]....
        /*0090*/ 	.word	0x0000c160


	//   ....[11]....
        /*0094*/ 	.word	0x0000c230


	//   ....[12]....
        /*0098*/ 	.word	0x0000c390


	//   ....[13]....
        /*009c*/ 	.word	0x0000c4f0


	//   ....[14]....
        /*00a0*/ 	.word	0x0000c640


	//   ....[15]....
        /*00a4*/ 	.word	0x0000c670


	//   ....[16]....
        /*00a8*/ 	.word	0x0000c6a0


	//   ....[17]....
        /*00ac*/ 	.word	0x0000c760


	//   ....[18]....
        /*00b0*/ 	.word	0x0000c7c0


	//   ....[19]....
        /*00b4*/ 	.word	0x0000c930


	//   ....[20]....
        /*00b8*/ 	.word	0x0000ca30


	//   ....[21]....
        /*00bc*/ 	.word	0x0000cb60


	//   ....[22]....
        /*00c0*/ 	.word	0x0000cb90


	//----- nvinfo : EIATTR_MAX_THREADS
	.align		4
.L_9005:
        /*00c4*/ 	.byte	0x04, 0x05
        /*00c6*/ 	.short	(.L_9007 - .L_9006)
.L_9006:
        /*00c8*/ 	.word	0x00000080
        /*00cc*/ 	.word	0x00000001
        /*00d0*/ 	.word	0x00000001


	//----- nvinfo : EIATTR_CRS_STACK_SIZE
	.align		4
.L_9007:
        /*00d4*/ 	.byte	0x04, 0x1e
        /*00d6*/ 	.short	(.L_9009 - .L_9008)
.L_9008:
        /*00d8*/ 	.word	0x00000000


	//----- nvinfo : EIATTR_CBANK_PARAM_SIZE
	.align		4
.L_9009:
        /*00dc*/ 	.byte	0x03, 0x19
        /*00de*/ 	.short	0x0220


	//----- nvinfo : EIATTR_PARAM_CBANK
	.align		4
        /*00e0*/ 	.byte	0x04, 0x0a
        /*00e2*/ 	.short	(.L_9011 - .L_9010)
	.align		4
.L_9010:
        /*00e4*/ 	.word	index@(.nv.constant0._ZN2at6native18elementwise_kernelILi128ELi4EZNS0_15gpu_kernel_implIZZZNS0_17expm1_kernel_cudaERNS_18TensorIteratorBaseEENKUlvE_clEvENKUlvE2_clEvEUlN3c107complexIfEEE_EEvS4_RKT_EUliE_EEviT1_)
        /*00e8*/ 	.short	0x0380
        /*00ea*/ 	.short	0x0220


	//----- nvinfo : EIATTR_SW_WAR
	.align		4
.L_9011:
        /*00ec*/ 	.byte	0x04, 0x36
        /*00ee*/ 	.short	(.L_9013 - .L_9012)
.L_9012:
        /*00f0*/ 	.word	0x00000008
.L_9013:


//--------------------- .nv.info._ZN2at6native27unrolled_elementwise_kernelIZZZNS0_17expm1_kernel_cudaERNS_18TensorIteratorBaseEENKUlvE_clEvENKUlvE2_clEvEUlN3c107complexIfEEE_St5arrayIPcLm2EELi4E23TrivialOffsetCalculatorILi1EjESE_NS0_6memory12LoadWithCastILi1EEENSF_13StoreWithCastILi1EEEEEviT_T0_T2_T3_T4_T5_ --------------------------
	.section	.nv.info._ZN2at6native27unrolled_elementwise_kernelIZZZNS0_17expm1_kernel_cudaERNS_18TensorIteratorBaseEENKUlvE_clEvENKUlvE2_clEvEUlN3c107complexIfEEE_St5arrayIPcLm2EELi4E23TrivialOffsetCalculatorILi1EjESE_NS0_6memory12LoadWithCastILi1EEENSF_13StoreWithCastILi1EEEEEviT_T0_T2_T3_T4_T5_,"",@"SHT_CUDA_INFO"
	.sectionflags	@""
	.align	4


	//----- nvinfo : EIATTR_CUDA_API_VERSION
	.align		4
        /*0000*/ 	.byte	0x04, 0x37
        /*0002*/ 	.short	(.L_9015 - .L_9014)
.L_9014:
        /*0004*/ 	.word	0x00000082


	//----- nvinfo : EIATTR_KPARAM_INFO
	.align		4
.L_9015:
        /*0008*/ 	.byte	0x04, 0x17
        /*000a*/ 	.short	(.L_9017 - .L_9016)
.L_9016:
        /*000c*/ 	.word	0x00000000
        /*0010*/ 	.short	0x0006
        /*0012*/ 	.short	0x0024
        /*0014*/ 	.byte	0x00, 0xf0, 0x21, 0x00


	//----- nvinfo : EIATTR_KPARAM_INFO
	.align		4
.L_9017:
        /*0018*/ 	.byte	0x04, 0x17
        /*001a*/ 	.short	(.L_9019 - .L_9018)
.L_9018:
        /*001c*/ 	.word	0x00000000
        /*0020*/ 	.short	0x0005
        /*0022*/ 	.short	0x001c
        /*0024*/ 	.byte	0x00, 0xf0, 0x21, 0x00


	//----- nvinfo : EIATTR_KPARAM_INFO
	.align		4
.L_9019:
        /*0028*/ 	.byte	0x04, 0x17
        /*002a*/ 	.short	(.L_9021 - .L_9020)
.L_9020:
        /*002c*/ 	.word	0x00000000
        /*0030*/ 	.short	0x0004
        /*0032*/ 	.short	0x0019
        /*0034*/ 	.byte	0x00, 0xf0, 0x05, 0x00


	//----- nvinfo : EIATTR_KPARAM_INFO
	.align		4
.L_9021:
        /*0038*/ 	.byte	0x04, 0x17
        /*003a*/ 	.short	(.L_9023 - .L_9022)
.L_9022:
        /*003c*/ 	.word	0x00000000
        /*0040*/ 	.short	0x0003
        /*0042*/ 	.short	0x0018
        /*0044*/ 	.byte	0x00, 0xf0, 0x05, 0x00


	//----- nvinfo : EIATTR_KPARAM_INFO
	.align		4
.L_9023:
        /*0048*/ 	.byte	0x04, 0x17
        /*004a*/ 	.short	(.L_9025 - .L_9024)
.L_9024:
        /*004c*/ 	.word	0x00000000
        /*0050*/ 	.short	0x0002
        /*0052*/ 	.short	0x0008
        /*0054*/ 	.byte	0x00, 0xf0, 0x41, 0x00


	//----- nvinfo : EIATTR_KPARAM_INFO
	.align		4
.L_9025:
        /*0058*/ 	.byte	0x04, 0x17
        /*005a*/ 	.short	(.L_9027 - .L_9026)
.L_9026:
        /*005c*/ 	.word	0x00000000
        /*0060*/ 	.short	0x0001
        /*0062*/ 	.short	0x0004
        /*0064*/ 	.byte	0x00, 0xf0, 0x05, 0x00


	//----- nvinfo : EIATTR_KPARAM_INFO
	.align		4
.L_9027:
        /*0068*/ 	.byte	0x04, 0x17
        /*006a*/ 	.short	(.L_9029 - .L_9028)
.L_9028:
        /*006c*/ 	.word	0x00000000
        /*0070*/ 	.short	0x0000
        /*0072*/ 	.short	0x0000
        /*0074*/ 	.byte	0x00, 0xf0, 0x11, 0x00


	//----- nvinfo : EIATTR_SPARSE_MMA_MASK
	.align		4
.L_9029:
        /*0078*/ 	.byte	0x03, 0x50
        /*007a*/ 	.short	0x0000


	//----- nvinfo : EIATTR_MAXREG_COUNT
	.align		4
        /*007c*/ 	.byte	0x03, 0x1b
        /*007e*/ 	.short	0x00ff


	//----- nvinfo : EIATTR_EXTERNS
	.align		4
        /*0080*/ 	.byte	0x04, 0x0f
        /*0082*/ 	.short	(.L_9031 - .L_9030)


	//   ....[0]....
	.align		4
.L_9030:
        /*0084*/ 	.word	index@(__assertfail)


	//----- nvinfo : EIATTR_MERCURY_ISA_VERSION
	.align		4
.L_9031:
        /*0088*/ 	.byte	0x03, 0x5f
        /*008a*/ 	.short	0x0101


	//----- nvinfo : EIATTR_VRC_CTA_INIT_COUNT
	.align		4
        /*008c*/ 	.byte	0x02, 0x4a
	.zero		1
	.zero		1


	//----- nvinfo : EIATTR_SYSCALL_OFFSETS
	.align		4
        /*0090*/ 	.byte	0x04, 0x46
        /*0092*/ 	.short	(.L_9033 - .L_9032)


	//   ....[0]....
.L_9032:
        /*0094*/ 	.word	0x00000ef0


	//   ....[1]....
        /*0098*/ 	.word	0x00001f50


	//   ....[2]....
        /*009c*/ 	.word	0x00002f20


	//   ....[3]....
        /*00a0*/ 	.word	0x00003e00


	//   ....[4]....
        /*00a4*/ 	.word	0x00005740


	//   ....[5]....
        /*00a8*/ 	.word	0x000064f0


	//   ....[6]....
        /*00ac*/ 	.word	0x00007360


	//   ....[7]....
        /*00b0*/ 	.word	0x000081d0


	//----- nvinfo : EIATTR_EXIT_INSTR_OFFSETS
	.align		4
.L_9033:
        /*00b4*/ 	.byte	0x04, 0x1c
        /*00b6*/ 	.short	(.L_9035 - .L_9034)


	//   ....[0]....
.L_9034:
        /*00b8*/ 	.word	0x00007600


	//   ....[1]....
        /*00bc*/ 	.word	0x00007740


	//   ....[2]....
        /*00c0*/ 	.word	0x00007780


	//   ....[3]....
        /*00c4*/ 	.word	0x00007810


	//   ....[4]....
        /*00c8*/ 	.word	0x00007840


	//   ....[5]....
        /*00cc*/ 	.word	0x00007870


	//   ....[6]....
        /*00d0*/ 	.word	0x000078f0


	//   ....[7]....
        /*00d4*/ 	.word	0x00007920


	//   ....[8]....
        /*00d8*/ 	.word	0x000079a0


	//   ....[9]....
        /*00dc*/ 	.word	0x000079d0


	//   ....[10]....
        /*00e0*/ 	.word	0x00007a10


	//   ....[11]....
        /*00e4*/ 	.word	0x00007ae0


	//   ....[12]....
        /*00e8*/ 	.word	0x00007c40


	//   ....[13]....
        /*00ec*/ 	.word	0x00007da0


	//   ....[14]....
        /*00f0*/ 	.word	0x00007ef0


	//   ....[15]....
        /*00f4*/ 	.word	0x00007f20


	//   ....[16]....
        /*00f8*/ 	.word	0x00007f50


	//   ....[17]....
        /*00fc*/ 	.word	0x00008010


	//   ....[18]....
        /*0100*/ 	.word	0x00008070


	//   ....[19]....
        /*0104*/ 	.word	0x000081e0


	//   ....[20]....
        /*0108*/ 	.word	0x000082e0


	//   ....[21]....
        /*010c*/ 	.word	0x00008410


	//   ....[22]....
        /*0110*/ 	.word	0x00008440


	//----- nvinfo : EIATTR_MAX_THREADS
	.align		4
.L_9035:
        /*0114*/ 	.byte	0x04, 0x05
        /*0116*/ 	.short	(.L_9037 - .L_9036)
.L_9036:
        /*0118*/ 	.word	0x00000080
        /*011c*/ 	.word	0x00000001
        /*0120*/ 	.word	0x00000001


	//----- nvinfo : EIATTR_CRS_STACK_SIZE
	.align		4
.L_9037:
        /*0124*/ 	.byte	0x04, 0x1e
        /*0126*/ 	.short	(.L_9039 - .L_9038)
.L_9038:
        /*0128*/ 	.word	0x00000000


	//----- nvinfo : EIATTR_CBANK_PARAM_SIZE
	.align		4
.L_9039:
        /*012c*/ 	.byte	0x03, 0x19
        /*012e*/ 	.short	0x002c


	//----- nvinfo : EIATTR_PARAM_CBANK
	.align		4
        /*0130*/ 	.byte	0x04, 0x0a
        /*0132*/ 	.short	(.L_9041 - .L_9040)
	.align		4
.L_9040:
        /*0134*/ 	.word	index@(.nv.constant0._ZN2at6native27unrolled_elementwise_kernelIZZZNS0_17expm1_kernel_cudaERNS_18TensorIteratorBaseEENKUlvE_clEvENKUlvE2_clEvEUlN3c107complexIfEEE_St5arrayIPcLm2EELi4E23TrivialOffsetCalculatorILi1EjESE_NS0_6memory12LoadWithCastILi1EEENSF_13StoreWithCastILi1EEEEEviT_T0_T2_T3_T4_T5_)
        /*0138*/ 	.short	0x0380
        /*013a*/ 	.short	0x002c


	//----- nvinfo : EIATTR_SW_WAR
	.align		4
.L_9041:
        /*013c*/ 	.byte	0x04, 0x36
        /*013e*/ 	.short	(.L_9043 - .L_9042)
.L_9042:
        /*0140*/ 	.word	0x00000008
.L_9043:


//--------------------- .nv.info._ZN2at6native18elementwise_kernelILi128ELi2EZNS0_22gpu_kernel_impl_nocastIZZZNS0_17expm1_kernel_cudaERNS_18TensorIteratorBaseEENKUlvE_clEvENKUlvE2_clEvEUlN3c107complexIfEEE_EEvS4_RKT_EUliE_EEviT1_ --------------------------
	.section	.nv.info._ZN2at6native18elementwise_kernelILi128ELi2EZNS0_22gpu_kernel_impl_nocastIZZZNS0_17expm1_kernel_cudaERNS_18TensorIteratorBaseEENKUlvE_clEvENKUlvE2_clEvEUlN3c107complexIfEEE_EEvS4_RKT_EUliE_EEviT1_,"",@"SHT_CUDA_INFO"
	.sectionflags	@""
	.align	4


	//----- nvinfo : EIATTR_CUDA_API_VERSION
	.align		4
        /*0000*/ 	.byte	0x04, 0x37
        /*0002*/ 	.short	(.L_9045 - .L_9044)
.L_9044:
        /*0004*/ 	.word	0x00000082


	//----- nvinfo : EIATTR_KPARAM_INFO
	.align		4
.L_9045:
        /*0008*/ 	.byte	0x04, 0x17
        /*000a*/ 	.short	(.L_9047 - .L_9046)
.L_9046:
        /*000c*/ 	.word	0x00000000
        /*0010*/ 	.short	0x0001
        /*0012*/ 	.short	0x0008
        /*0014*/ 	.byte	0x00, 0xf0, 0x61, 0x08


	//----- nvinfo : EIATTR_KPARAM_INFO
	.align		4
.L_9047:
        /*0018*/ 	.byte	0x04, 0x17
        /*001a*/ 	.short	(.L_9049 - .L_9048)
.L_9048:
        /*001c*/ 	.word	0x00000000
        /*0020*/ 	.short	0x0000
        /*0022*/ 	.short	0x0000
        /*0024*/ 	.byte	0x00, 0xf0, 0x11, 0x00


	//----- nvinfo : EIATTR_SPARSE_MMA_MASK
	.align		4
.L_9049:
        /*0028*/ 	.byte	0x03, 0x50
        /*002a*/ 	.short	0x0000


	//----- nvinfo : EIATTR_MAXREG_COUNT
	.align		4
        /*002c*/ 	.byte	0x03, 0x1b
        /*002e*/ 	.short	0x0080


	//----- nvinfo : EIATTR_MERCURY_ISA_VERSION
	.align		4
        /*0030*/ 	.byte	0x03, 0x5f
        /*0032*/ 	.short	0x0101


	//----- nvinfo : EIATTR_VRC_CTA_INIT_COUNT
	.align		4
        /*0034*/ 	.byte	0x02, 0x4a
	.zero		1
	.zero		1


	//----- nvinfo : EIATTR_EXIT_INSTR_OFFSETS
	.align		4
        /*0038*/ 	.byte	0x04, 0x1c
        /*003a*/ 	.short	(.L_9051 - .L_9050)


	//   ....[0]....
.L_9050:
        /*003c*/ 	.word	0x00000380


	//   ....[1]....
        /*0040*/ 	.word	0x00000610


	//   ....[2]....
        /*0044*/ 	.word	0x00001c10


	//   ....[3]....
        /*0048*/ 	.word	0x00003170


	//----- nvinfo : EIATTR_MAX_THREADS
	.align		4
.L_9051:
        /*004c*/ 	.byte	0x04, 0x05
        /*004e*/ 	.short	(.L_9053 - .L_9052)
.L_9052:
        /*0050*/ 	.word	0x00000080
        /*0054*/ 	.word	0x00000001
        /*0058*/ 	.word	0x00000001


	//----- nvinfo : EIATTR_CRS_STACK_SIZE
	.align		4
.L_9053:
        /*005c*/ 	.byte	0x04, 0x1e
        /*005e*/ 	.short	(.L_9055 - .L_9054)
.L_9054:
        /*0060*/ 	.word	0x00000000


	//----- nvinfo : EIATTR_CBANK_PARAM_SIZE
	.align		4
.L_9055:
        /*0064*/ 	.byte	0x03, 0x19
        /*0066*/ 	.short	0x0220


	//----- nvinfo : EIATTR_PARAM_CBANK
	.align		4
        /*0068*/ 	.byte	0x04, 0x0a
        /*006a*/ 	.short	(.L_9057 - .L_9056)
	.align		4
.L_9056:
        /*006c*/ 	.word	index@(.nv.constant0._ZN2at6native18elementwise_kernelILi128ELi2EZNS0_22gpu_kernel_impl_nocastIZZZNS0_17expm1_kernel_cudaERNS_18TensorIteratorBaseEENKUlvE_clEvENKUlvE2_clEvEUlN3c107complexIfEEE_EEvS4_RKT_EUliE_EEviT1_)
        /*0070*/ 	.short	0x0380
        /*0072*/ 	.short	0x0220


	//----- nvinfo : EIATTR_SW_WAR
	.align		4
.L_9057:
        /*0074*/ 	.byte	0x04, 0x36
        /*0076*/ 	.short	(.L_9059 - .L_9058)
.L_9058:
        /*0078*/ 	.word	0x00000008
.L_9059:


//--------------------- .nv.info._ZN2at6native27unrolled_elementwise_kernelIZZZNS0_17expm1_kernel_cudaERNS_18TensorIteratorBaseEENKUlvE_clEvENKUlvE2_clEvEUlN3c107complexIfEEE_St5arrayIPcLm2EELi4E23TrivialOffsetCalculatorILi1EjESE_NS0_6memory15LoadWithoutCastENSF_16StoreWithoutCastEEEviT_T0_T2_T3_T4_T5_ --------------------------
	.section	.nv.info._ZN2at6native27unrolled_elementwise_kernelIZZZNS0_17expm1_kernel_cudaERNS_18TensorIteratorBaseEENKUlvE_clEvENKUlvE2_clEvEUlN3c107complexIfEEE_St5arrayIPcLm2EELi4E23TrivialOffsetCalculatorILi1EjESE_NS0_6memory15LoadWithoutCastENSF_16StoreWithoutCastEEEviT_T0_T2_T3_T4_T5_,"",@"SHT_CUDA_INFO"
	.sectionflags	@""
	.align	4


	//----- nvinfo : EIATTR_CUDA_API_VERSION
	.align		4
        /*0000*/ 	.byte	0x04, 0x37
        /*0002*/ 	.short	(.L_9061 - .L_9060)
.L_9060:
        /*0004*/ 	.word	0x00000082


	//----- nvinfo : EIATTR_KPARAM_INFO
	.align		4
.L_9061:
        /*0008*/ 	.byte	0x04, 0x17
        /*000a*/ 	.short	(.L_9063 - .L_9062)
.L_9062:
        /*000c*/ 	.word	0x00000000
        /*0010*/ 	.short	0x0006
        /*0012*/ 	.short	0x001b
        /*0014*/ 	.byte	0x00, 0xf0, 0x05, 0x00


	//----- nvinfo : EIATTR_KPARAM_INFO
	.align		4
.L_9063:
        /*0018*/ 	.byte	0x04, 0x17
        /*001a*/ 	.short	(.L_9065 - .L_9064)
.L_9064:
        /*001c*/ 	.word	0x00000000
        /*0020*/ 	.short	0x0005
        /*0022*/ 	.short	0x001a
        /*0024*/ 	.byte	0x00, 0xf0, 0x05, 0x00


	//----- nvinfo : EIATTR_KPARAM_INFO
	.align		4
.L_9065:
        /*0028*/ 	.byte	0x04, 0x17
        /*002a*/ 	.short	(.L_9067 - .L_9066)
.L_9066:
        /*002c*/ 	.word	0x00000000
        /*0030*/ 	.short	0x0004
        /*0032*/ 	.short	0x0019
        /*0034*/ 	.byte	0x00, 0xf0, 0x05, 0x00


	//----- nvinfo : EIATTR_KPARAM_INFO
	.align		4
.L_9067:
        /*0038*/ 	.byte	0x04, 0x17
        /*003a*/ 	.short	(.L_9069 - .L_9068)
.L_9068:
        /*003c*/ 	.word	0x00000000
        /*0040*/ 	.short	0x0003
        /*0042*/ 	.short	0x0018
        /*0044*/ 	.byte	0x00, 0xf0, 0x05, 0x00


	//----- nvinfo : EIATTR_KPARAM_INFO
	.align		4
.L_9069:
        /*0048*/ 	.byte	0x04, 0x17
        /*004a*/ 	.short	(.L_9071 - .L_9070)
.L_9070:
        /*004c*/ 	.word	0x00000000
        /*0050*/ 	.short	0x0002
        /*0052*/ 	.short	0x0008
        /*0054*/ 	.byte	0x00, 0xf0, 0x41, 0x00


	//----- nvinfo : EIATTR_KPARAM_INFO
	.align		4
.L_9071:
        /*0058*/ 	.byte	0x04, 0x17
        /*005a*/ 	.short	(.L_9073 - .L_9072)
.L_9072:
        /*005c*/ 	.word	0x00000000
        /*0060*/ 	.short	0x0001
        /*0062*/ 	.short	0x0004
        /*0064*/ 	.byte	0x00, 0xf0, 0x05, 0x00


	//----- nvinfo : EIATTR_KPARAM_INFO
	.align		4
.L_9073:
        /*0068*/ 	.byte	0x04, 0x17
        /*006a*/ 	.short	(.L_9075 - .L_9074)
.L_9074:
        /*006c*/ 	.word	0x00000000
        /*0070*/ 	.short	0x0000
        /*0072*/ 	.short	0x0000
        /*0074*/ 	.byte	0x00, 0xf0, 0x11, 0x00


	//----- nvinfo : EIATTR_SPARSE_MMA_MASK
	.align		4
.L_9075:
        /*0078*/ 	.byte	0x03, 0x50
        /*007a*/ 	.short	0x0000


	//----- nvinfo : EIATTR_MAXREG_COUNT
	.align		4
        /*007c*/ 	.byte	0x03, 0x1b
        /*007e*/ 	.short	0x00ff


	//----- nvinfo : EIATTR_MERCURY_ISA_VERSION
	.align		4
        /*0080*/ 	.byte	0x03, 0x5f
        /*0082*/ 	.short	0x0101


	//----- nvinfo : EIATTR_VRC_CTA_INIT_COUNT
	.align		4
        /*0084*/ 	.byte	0x02, 0x4a
	.zero		1
	.zero		1


	//----- nvinfo : EIATTR_EXIT_INSTR_OFFSETS
	.align		4
        /*0088*/ 	.byte	0x04, 0x1c
        /*008a*/ 	.short	(.L_9077 - .L_9076)


	//   ....[0]....
.L_9076:
        /*008c*/ 	.word	0x00000dd0


	//   ....[1]....
        /*0090*/ 	.word	0x00000e20


	//----- nvinfo : EIATTR_MAX_THREADS
	.align		4
.L_9077:
        /*0094*/ 	.byte	0x04, 0x05
        /*0096*/ 	.short	(.L_9079 - .L_9078)
.L_9078:
        /*0098*/ 	.word	0x00000080
        /*009c*/ 	.word	0x00000001
        /*00a0*/ 	.word	0x00000001


	//----- nvinfo : EIATTR_CRS_STACK_SIZE
	.align		4
.L_9079:
        /*00a4*/ 	.byte	0x04, 0x1e
        /*00a6*/ 	.short	(.L_9081 - .L_9080)
.L_9080:
        /*00a8*/ 	.word	0x00000000


	//----- nvinfo : EIATTR_CBANK_PARAM_SIZE
	.align		4
.L_9081:
        /*00ac*/ 	.byte	0x03, 0x19
        /*00ae*/ 	.short	0x001c


	//----- nvinfo : EIATTR_PARAM_CBANK
	.align		4
        /*00b0*/ 	.byte	0x04, 0x0a
        /*00b2*/ 	.short	(.L_9083 - .L_9082)
	.align		4
.L_9082:
        /*00b4*/ 	.word	index@(.nv.constant0._ZN2at6native27unrolled_elementwise_kernelIZZZNS0_17expm1_kernel_cudaERNS_18TensorIteratorBaseEENKUlvE_clEvENKUlvE2_clEvEUlN3c107complexIfEEE_St5arrayIPcLm2EELi4E23TrivialOffsetCalculatorILi1EjESE_NS0_6memory15LoadWithoutCastENSF_16StoreWithoutCastEEEviT_T0_T2_T3_T4_T5_)
        /*00b8*/ 	.short	0x0380
        /*00ba*/ 	.short	0x001c


	//----- nvinfo : EIATTR_SW_WAR
	.align		4
.L_9083:
        /*00bc*/ 	.byte	0x04, 0x36
        /*00be*/ 	.short	(.L_9085 - .L_9084)
.L_9084:
        /*00c0*/ 	.word	0x00000008
.L_9085:


//--------------------- .nv.info._ZN2at6native29vectorized_elementwise_kernelILi2EZZZNS0_17expm1_kernel_cudaERNS_18TensorIteratorBaseEENKUlvE_clEvENKUlvE2_clEvEUlN3c107complexIfEEE_St5arrayIPcLm2EEEEviT0_T1_ --------------------------
	.section	.nv.info._ZN2at6native29vectorized_elementwise_kernelILi2EZZZNS0_17expm1_kernel_cudaERNS_18TensorIteratorBaseEENKUlvE_clEvENKUlvE2_clEvEUlN3c107complexIfEEE_St5arrayIPcLm2EEEEviT0_T1_,"",@"SHT_CUDA_INFO"
	.sectionflags	@""
	.align	4


	//----- nvinfo : EIATTR_CUDA_API_VERSION
	.align		4
        /*0000*/ 	.byte	0x04, 0x37
        /*0002*/ 	.short	(.L_9087 - .L_9086)
.L_9086:
        /*0004*/ 	.word	0x00000082


	//----- nvinfo : EIATTR_KPARAM_INFO
	.align		4
.L_9087:
        /*0008*/ 	.byte	0x04, 0x17
        /*000a*/ 	.short	(.L_9089 - .L_9088)
.L_9088:
        /*000c*/ 	.word	0x00000000
        /*0010*/ 	.short	0x0002
        /*0012*/ 	.short	0x0008
        /*0014*/ 	.byte	0x00, 0xf0, 0x41, 0x00


	//----- nvinfo : EIATTR_KPARAM_INFO
	.align		4
.L_9089:
        /*0018*/ 	.byte	0x04, 0x17
        /*001a*/ 	.short	(.L_9091 - .L_9090)
.L_9090:
        /*001c*/ 	.word	0x00000000
        /*0020*/ 	.short	0x0001
        /*0022*/ 	.short	0x0004
        /*0024*/ 	.byte	0x00, 0xf0, 0x05, 0x00


	//----- nvinfo : EIATTR_KPARAM_INFO
	.align		4
.L_9091:
        /*0028*/ 	.byte	0x04, 0x17
        /*002a*/ 	.short	(.L_9093 - .L_9092)
.L_9092:
        /*002c*/ 	.word	0x00000000
        /*0030*/ 	.short	0x0000
        /*0032*/ 	.short	0x0000
        /*0034*/ 	.byte	0x00, 0xf0, 0x11, 0x00


	//----- nvinfo : EIATTR_SPARSE_MMA_MASK
	.align		4
.L_9093:
        /*0038*/ 	.byte	0x03, 0x50
        /*003a*/ 	.short	0x0000


	//----- nvinfo : EIATTR_MAXREG_COUNT
	.align		4
        /*003c*/ 	.byte	0x03, 0x1b
        /*003e*/ 	.short	0x00ff


	//----- nvinfo : EIATTR_MERCURY_ISA_VERSION
	.align		4
        /*0040*/ 	.byte	0x03, 0x5f
        /*0042*/ 	.short	0x0101


	//----- nvinfo : EIATTR_VRC_CTA_INIT_COUNT
	.align		4
        /*0044*/ 	.byte	0x02, 0x4a
	.zero		1
	.zero		1


	//----- nvinfo : EIATTR_EXIT_INSTR_OFFSETS
	.align		4
        /*0048*/ 	.byte	0x04, 0x1c
        /*004a*/ 	.short	(.L_9095 - .L_9094)


	//   ....[0]....
.L_9094:
        /*004c*/ 	.word	0x00001c50


	//   ....[1]....
        /*0050*/ 	.word	0x00001ca0


	//   ....[2]....
        /*0054*/ 	.word	0x00002f30


	//----- nvinfo : EIATTR_MAX_THREADS
	.align		4
.L_9095:
        /*0058*/ 	.byte	0x04, 0x05
        /*005a*/ 	.short	(.L_9097 - .L_9096)
.L_9096:
        /*005c*/ 	.word	0x00000080
        /*0060*/ 	.word	0x00000001
        /*0064*/ 	.word	0x00000001


	//----- nvinfo : EIATTR_CRS_STACK_SIZE
	.align		4
.L_9097:
        /*0068*/ 	.byte	0x04, 0x1e
        /*006a*/ 	.short	(.L_9099 - .L_9098)
.L_9098:
        /*006c*/ 	.word	0x00000000


	//----- nvinfo : EIATTR_CBANK_PARAM_SIZE
	.align		4
.L_9099:
        /*0070*/ 	.byte	0x03, 0x19
        /*0072*/ 	.short	0x0018


	//----- nvinfo : EIATTR_PARAM_CBANK
	.align		4
        /*0074*/ 	.byte	0x04, 0x0a
        /*0076*/ 	.short	(.L_9101 - .L_9100)
	.align		4
.L_9100:
        /*0078*/ 	.word	index@(.nv.constant0._ZN2at6native29vectorized_elementwise_kernelILi2EZZZNS0_17expm1_kernel_cudaERNS_18TensorIteratorBaseEENKUlvE_clEvENKUlvE2_clEvEUlN3c107complexIfEEE_St5arrayIPcLm2EEEEviT0_T1_)
        /*007c*/ 	.short	0x0380
        /*007e*/ 	.short	0x0018


	//----- nvinfo : EIATTR_SW_WAR
	.align		4
.L_9101:
        /*0080*/ 	.byte	0x04, 0x36
        /*0082*/ 	.short	(.L_9103 - .L_9102)
.L_9102:
        /*0084*/ 	.word	0x00000008
.L_9103:


//--------------------- .nv.info._ZN2at6native29vectorized_elementwise_kernelILi4EZZZNS0_17expm1_kernel_cudaERNS_18TensorIteratorBaseEENKUlvE_clEvENKUlvE2_clEvEUlN3c107complexIfEEE_St5arrayIPcLm2EEEEviT0_T1_ --------------------------
	.section	.nv.info._ZN2at6native29vectorized_elementwise_kernelILi4EZZZNS0_17expm1_kernel_cudaERNS_18TensorIteratorBaseEENKUlvE_clEvENKUlvE2_clEvEUlN3c107complexIfEEE_St5arrayIPcLm2EEEEviT0_T1_,"",@"SHT_CUDA_INFO"
	.sectionflags	@""
	.align	4


	//----- nvinfo : EIATTR_CUDA_API_VERSION
	.align		4
        /*0000*/ 	.byte	0x04, 0x37
        /*0002*/ 	.short	(.L_9105 - .L_9104)
.L_9104:
        /*0004*/ 	.word	0x00000082


	//----- nvinfo : EIATTR_KPARAM_INFO
	.align		4
.L_9105:
        /*0008*/ 	.byte	0x04, 0x17
        /*000a*/ 	.short	(.L_9107 - .L_9106)
.L_9106:
        /*000c*/ 	.word	0x00000000
        /*0010*/ 	.short	0x0002
        /*0012*/ 	.short	0x0008
        /*0014*/ 	.byte	0x00, 0xf0, 0x41, 0x00


	//----- nvinfo : EIATTR_KPARAM_INFO
	.align		4
.L_9107:
        /*0018*/ 	.byte	0x04, 0x17
        /*001a*/ 	.short	(.L_9109 - .L_9108)
.L_9108:
        /*001c*/ 	.word	0x00000000
        /*0020*/ 	.short	0x0001
        /*0022*/ 	.short	0x0004
        /*0024*/ 	.byte	0x00, 0xf0, 0x05, 0x00


	//----- nvinfo : EIATTR_KPARAM_INFO
	.align		4
.L_9109:
        /*0028*/ 	.byte	0x04, 0x17
        /*002a*/ 	.short	(.L_9111 - .L_9110)
.L_9110:
        /*002c*/ 	.word	0x00000000
        /*0030*/ 	.short	0x0000
        /*0032*/ 	.short	0x0000
        /*0034*/ 	.byte	0x00, 0xf0, 0x11, 0x00


	//----- nvinfo : EIATTR_SPARSE_MMA_MASK
	.align		4
.L_9111:
        /*0038*/ 	.byte	0x03, 0x50
        /*003a*/ 	.short	0x0000


	//----- nvinfo : EIATTR_MAXREG_COUNT
	.align		4
        /*003c*/ 	.byte	0x03, 0x1b
        /*003e*/ 	.short	0x00ff


	//----- nvinfo : EIATTR_MERCURY_ISA_VERSION
	.align		4
        /*0040*/ 	.byte	0x03, 0x5f
        /*0042*/ 	.short	0x0101


	//----- nvinfo : EIATTR_VRC_CTA_INIT_COUNT
	.align		4
        /*0044*/ 	.byte	0x02, 0x4a
	.zero		1
	.zero		1


	//----- nvinfo : EIATTR_EXIT_INSTR_OFFSETS
	.align		4
        /*0048*/ 	.byte	0x04, 0x1c
        /*004a*/ 	.short	(.L_9113 - .L_9112)


	//   ....[0]....
.L_9112:
        /*004c*/ 	.word	0x00001c50


	//   ....[1]....
        /*0050*/ 	.word	0x00001ca0


	//   ....[2]....
        /*0054*/ 	.word	0x00002ef0


	//----- nvinfo : EIATTR_MAX_THREADS
	.align		4
.L_9113:
        /*0058*/ 	.byte	0x04, 0x05
        /*005a*/ 	.short	(.L_9115 - .L_9114)
.L_9114:
        /*005c*/ 	.word	0x00000080
        /*0060*/ 	.word	0x00000001
        /*0064*/ 	.word	0x00000001


	//----- nvinfo : EIATTR_CRS_STACK_SIZE
	.align		4
.L_9115:
        /*0068*/ 	.byte	0x04, 0x1e
        /*006a*/ 	.short	(.L_9117 - .L_9116)
.L_9116:
        /*006c*/ 	.word	0x00000000


	//----- nvinfo : EIATTR_CBANK_PARAM_SIZE
	.align		4
.L_9117:
        /*0070*/ 	.byte	0x03, 0x19
        /*0072*/ 	.short	0x0018


	//----- nvinfo : EIATTR_PARAM_CBANK
	.align		4
        /*0074*/ 	.byte	0x04, 0x0a
        /*0076*/ 	.short	(.L_9119 - .L_9118)
	.align		4
.L_9118:
        /*0078*/ 	.word	index@(.nv.constant0._ZN2at6native29vectorized_elementwise_kernelILi4EZZZNS0_17expm1_kernel_cudaERNS_18TensorIteratorBaseEENKUlvE_clEvENKUlvE2_clEvEUlN3c107complexIfEEE_St5arrayIPcLm2EEEEviT0_T1_)
        /*007c*/ 	.short	0x0380
        /*007e*/ 	.short	0x0018


	//----- nvinfo : EIATTR_SW_WAR
	.align		4
.L_9119:
        /*0080*/ 	.byte	0x04, 0x36
        /*0082*/ 	.short	(.L_9121 - .L_9120)
.L_9120:
        /*0084*/ 	.word	0x00000008
.L_9121:


//--------------------- .nv.info._ZN2at6native29vectorized_elementwise_kernelILi8EZZZNS0_17expm1_kernel_cudaERNS_18TensorIteratorBaseEENKUlvE_clEvENKUlvE2_clEvEUlN3c107complexIfEEE_St5arrayIPcLm2EEEEviT0_T1_ --------------------------
	.section	.nv.info._ZN2at6native29vectorized_elementwise_kernelILi8EZZZNS0_17expm1_kernel_cudaERNS_18TensorIteratorBaseEENKUlvE_clEvENKUlvE2_clEvEUlN3c107complexIfEEE_St5arrayIPcLm2EEEEviT0_T1_,"",@"SHT_CUDA_INFO"
	.sectionflags	@""
	.align	4


	//----- nvinfo : EIATTR_CUDA_API_VERSION
	.align		4
        /*0000*/ 	.byte	0x04, 0x37
        /*0002*/ 	.short	(.L_9123 - .L_9122)
.L_9122:
        /*0004*/ 	.word	0x00000082


	//----- nvinfo : EIATTR_KPARAM_INFO
	.align		4
.L_9123:
        /*0008*/ 	.byte	0x04, 0x17
        /*000a*/ 	.short	(.L_9125 - .L_9124)
.L_9124:
        /*000c*/ 	.word	0x00000000
        /*0010*/ 	.short	0x0002
        /*0012*/ 	.short	0x0008
        /*0014*/ 	.byte	0x00, 0xf0, 0x41, 0x00


	//----- nvinfo : EIATTR_KPARAM_INFO
	.align		4
.L_9125:
        /*0018*/ 	.byte	0x04, 0x17
        /*001a*/ 	.short	(.L_9127 - .L_9126)
.L_9126:
        /*001c*/ 	.word	0x00000000
        /*0020*/ 	.short	0x0001
        /*0022*/ 	.short	0x0004
        /*0024*/ 	.byte	0x00, 0xf0, 0x05, 0x00


	//----- nvinfo : EIATTR_KPARAM_INFO
	.align		4
.L_9127:
        /*0028*/ 	.byte	0x04, 0x17
        /*002a*/ 	.short	(.L_9129 - .L_9128)
.L_9128:
        /*002c*/ 	.word	0x00000000
        /*0030*/ 	.short	0x0000
        /*0032*/ 	.short	0x0000
        /*0034*/ 	.byte	0x00, 0xf0, 0x11, 0x00


	//----- nvinfo : EIATTR_SPARSE_MMA_MASK
	.align		4
.L_9129:
        /*0038*/ 	.byte	0x03, 0x50
        /*003a*/ 	.short	0x0000


	//----- nvinfo : EIATTR_MAXREG_COUNT
	.align		4
        /*003c*/ 	.byte	0x03, 0x1b
        /*003e*/ 	.short	0x00ff


	//----- nvinfo : EIATTR_MERCURY_ISA_VERSION
	.align		4
        /*0040*/ 	.byte	0x03, 0x5f
        /*0042*/ 	.short	0x0101


	//----- nvinfo : EIATTR_VRC_CTA_INIT_COUNT
	.align		4
        /*0044*/ 	.byte	0x02, 0x4a
	.zero		1
	.zero		1


	//----- nvinfo : EIATTR_EXIT_INSTR_OFFSETS
	.align		4
        /*0048*/ 	.byte	0x04, 0x1c
        /*004a*/ 	.short	(.L_9131 - .L_9130)


	//   ....[0]....
.L_9130:
        /*004c*/ 	.word	0x00001c50


	//   ....[1]....
        /*0050*/ 	.word	0x00001ca0


	//   ....[2]....
        /*0054*/ 	.word	0x00002ef0


	//----- nvinfo : EIATTR_MAX_THREADS
	.align		4
.L_9131:
        /*0058*/ 	.byte	0x04, 0x05
        /*005a*/ 	.short	(.L_9133 - .L_9132)
.L_9132:
        /*005c*/ 	.word	0x00000080
        /*0060*/ 	.word	0x00000001
        /*0064*/ 	.word	0x00000001


	//----- nvinfo : EIATTR_CRS_STACK_SIZE
	.align		4
.L_9133:
        /*0068*/ 	.byte	0x04, 0x1e
        /*006a*/ 	.short	(.L_9135 - .L_9134)
.L_9134:
        /*006c*/ 	.word	0x00000000


	//----- nvinfo : EIATTR_CBANK_PARAM_SIZE
	.align		4
.L_9135:
        /*0070*/ 	.byte	0x03, 0x19
        /*0072*/ 	.short	0x0018


	//----- nvinfo : EIATTR_PARAM_CBANK
	.align		4
        /*0074*/ 	.byte	0x04, 0x0a
        /*0076*/ 	.short	(.L_9137 - .L_9136)
	.align		4
.L_9136:
        /*0078*/ 	.word	index@(.nv.constant0._ZN2at6native29vectorized_elementwise_kernelILi8EZZZNS0_17expm1_kernel_cudaERNS_18TensorIteratorBaseEENKUlvE_clEvENKUlvE2_clEvEUlN3c107complexIfEEE_St5arrayIPcLm2EEEEviT0_T1_)
        /*007c*/ 	.short	0x0380
        /*007e*/ 	.short	0x0018


	//----- nvinfo : EIATTR_SW_WAR
	.align		4
.L_9137:
        /*0080*/ 	.byte	0x04, 0x36
        /*0082*/ 	.short	(.L_9139 - .L_9138)
.L_9138:
        /*0084*/ 	.word	0x00000008
.L_9139:


//--------------------- .nv.info._ZN2at6native18elementwise_kernelILi128ELi4EZNS0_15gpu_kernel_implIZZZNS0_17expm1_kernel_cudaERNS_18TensorIteratorBaseEENKUlvE_clEvENKUlvE1_clEvEUlN3c107complexIdEEE_EEvS4_RKT_EUliE_EEviT1_ --------------------------
	.section	.nv.info._ZN2at6native18elementwise_kernelILi128ELi4EZNS0_15gpu_kernel_implIZZZNS0_17expm1_kernel_cudaERNS_18TensorIteratorBaseEENKUlvE_clEvENKUlvE1_clEvEUlN3c107complexIdEEE_EEvS4_RKT_EUliE_EEviT1_,"",@"SHT_CUDA_INFO"
	.sectionflags	@""
	.align	4


	//----- nvinfo : EIATTR_CUDA_API_VERSION
	.align		4
        /*0000*/ 	.byte	0x04, 0x37
        /*0002*/ 	.short	(.L_9141 - .L_9140)
.L_9140:
        /*0004*/ 	.word	0x00000082


	//----- nvinfo : EIATTR_KPARAM_INFO
	.align		4
.L_9141:
        /*0008*/ 	.byte	0x04, 0x17
        /*000a*/ 	.short	(.L_9143 - .L_9142)
.L_9142:
        /*000c*/ 	.word	0x00000000
        /*0010*/ 	.short	0x0001
        /*0012*/ 	.short	0x0008
        /*0014*/ 	.byte	0x00, 0xf0, 0x61, 0x08


	//----- nvinfo : EIATTR_KPARAM_INFO
	.align		4
.L_9143:
        /*0018*/ 	.byte	0x04, 0x17
        /*001a*/ 	.short	(.L_9145 - .L_9144)
.L_9144:
        /*001c*/ 	.word	0x00000000
        /*0020*/ 	.short	0x0000
        /*0022*/ 	.short	0x0000
        /*0024*/ 	.byte	0x00, 0xf0, 0x11, 0x00


	//----- nvinfo : EIATTR_SPARSE_MMA_MASK
	.align		4
.L_9145:
        /*0028*/ 	.byte	0x03, 0x50
        /*002a*/ 	.short	0x0000


	//----- nvinfo : EIATTR_MAXREG_COUNT
	.align		4
        /*002c*/ 	.byte	0x03, 0x1b
        /*002e*/ 	.short	0x0080


	//----- nvinfo : EIATTR_EXTERNS
	.align		4
        /*0030*/ 	.byte	0x04, 0x0f
        /*0032*/ 	.short	(.L_9147 - .L_9146)


	//   ....[0]....
	.align		4
.L_9146:
        /*0034*/ 	.word	index@(__assertfail)


	//----- nvinfo : EIATTR_MERCURY_ISA_VERSION
	.align		4
.L_9147:
        /*0038*/ 	.byte	0x03, 0x5f
        /*003a*/ 	.short	0x0101


	//----- nvinfo : EIATTR_VRC_CTA_INIT_COUNT
	.align		4
        /*003c*/ 	.byte	0x02, 0x4a
	.zero		1
	.zero		1


	//----- nvinfo : EIATTR_SYSCALL_OFFSETS
	.align		4
        /*0040*/ 	.byte	0x04, 0x46
        /*0042*/ 	.short	(.L_9149 - .L_9148)


	//   ....[0]....
.L_9148:
        /*0044*/ 	.word	0x000022d0


	//   ....[1]....
        /*0048*/ 	.word	0x00004740


	//   ....[2]....
        /*004c*/ 	.word	0x00006be0


	//   ....[3]....
        /*0050*/ 	.word	0x00008de0


	//   ....[4]....
        /*0054*/ 	.word	0x0000b430


	//   ....[5]....
        /*0058*/ 	.word	0x0000d630


	//   ....[6]....
        /*005c*/ 	.word	0x0000fc90


	//   ....[7]....
        /*0060*/ 	.word	0x00011e40


	//----- nvinfo : EIATTR_EXIT_INSTR_OFFSETS
	.align		4
.L_9149:
        /*0064*/ 	.byte	0x04, 0x1c
        /*0066*/ 	.short	(.L_9151 - .L_9150)


	//   ....[0]....
.L_9150:
        /*0068*/ 	.word	0x0000d9d0


	//   ....[1]....
        /*006c*/ 	.word	0x00011190


	//   ....[2]....
        /*0070*/ 	.word	0x000111d0


	//   ....[3]....
        /*0074*/ 	.word	0x00011260


	//   ....[4]....
        /*0078*/ 	.word	0x00011290


	//   ....[5]....
        /*007c*/ 	.word	0x000112c0


	//   ....[6]....
        /*0080*/ 	.word	0x00011390


	//   ....[7]....
        /*0084*/ 	.word	0x00011410


	//   ....[8]....
        /*0088*/ 	.word	0x00011510


	//   ....[9]....
        /*008c*/ 	.word	0x000115c0


	//   ....[10]....
        /*0090*/ 	.word	0x000115e0


	//   ....[11]....
        /*0094*/ 	.word	0x000116b0


	//   ....[12]....
        /*0098*/ 	.word	0x00011860


	//   ....[13]....
        /*009c*/ 	.word	0x00011a10


	//   ....[14]....
        /*00a0*/ 	.word	0x00011bb0


	//   ....[15]....
        /*00a4*/ 	.word	0x00011be0


	//   ....[16]....
        /*00a8*/ 	.word	0x00011c10


	//   ....[17]....
        /*00ac*/ 	.word	0x00011cc0


	//   ....[18]....
        /*00b0*/ 	.word	0x00011ce0


	//   ....[19]....
        /*00b4*/ 	.word	0x00011e50


	//   ....[20]....
        /*00b8*/ 	.word	0x00011fa0


	//   ....[21]....
        /*00bc*/ 	.word	0x00012120


	//   ....[22]....
        /*00c0*/ 	.word	0x000121a0


	//----- nvinfo : EIATTR_MAX_THREADS
	.align		4
.L_9151:
        /*00c4*/ 	.byte	0x04, 0x05
        /*00c6*/ 	.short	(.L_9153 - .L_9152)
.L_9152:
        /*00c8*/ 	.word	0x00000080
        /*00cc*/ 	.word	0x00000001
        /*00d0*/ 	.word	0x00000001


	//----- nvinfo : EIATTR_CRS_STACK_SIZE
	.align		4
.L_9153:
        /*00d4*/ 	.byte	0x04, 0x1e
        /*00d6*/ 	.short	(.L_9155 - .L_9154)
.L_9154:
        /*00d8*/ 	.word	0x00000000


	//----- nvinfo : EIATTR_CBANK_PARAM_SIZE
	.align		4
.L_9155:
        /*00dc*/ 	.byte	0x03, 0x19
        /*00de*/ 	.short	0x0220


	//----- nvinfo : EIATTR_PARAM_CBANK
	.align		4
        /*00e0*/ 	.byte	0x04, 0x0a
        /*00e2*/ 	.short	(.L_9157 - .L_9156)
	.align		4
.L_9156:
        /*00e4*/ 	.word	index@(.nv.constant0._ZN2at6native18elementwise_kernelILi128ELi4EZNS0_15gpu_kernel_implIZZZNS0_17expm1_kernel_cudaERNS_18TensorIteratorBaseEENKUlvE_clEvENKUlvE1_clEvEUlN3c107complexIdEEE_EEvS4_RKT_EUliE_EEviT1_)
        /*00e8*/ 	.short	0x0380
        /*00ea*/ 	.short	0x0220


	//----- nvinfo : EIATTR_SW_WAR
	.align		4
.L_9157:
        /*00ec*/ 	.byte	0x04, 0x36
        /*00ee*/ 	.short	(.L_9159 - .L_9158)
.L_9158:
        /*00f0*/ 	.word	0x00000008
.L_9159:


//--------------------- .nv.info._ZN2at6native27unrolled_elementwise_kernelIZZZNS0_17expm1_kernel_cudaERNS_18TensorIteratorBaseEENKUlvE_clEvENKUlvE1_clEvEUlN3c107complexIdEEE_St5arrayIPcLm2EELi4E23TrivialOffsetCalculatorILi1EjESE_NS0_6memory12LoadWithCastILi1EEENSF_13StoreWithCastILi1EEEEEviT_T0_T2_T3_T4_T5_ --------------------------
	.section	.nv.info._ZN2at6native27unrolled_elementwise_kernelIZZZNS0_17expm1_kernel_cudaERNS_18TensorIteratorBaseEENKUlvE_clEvENKUlvE1_clEvEUlN3c107complexIdEEE_St5arrayIPcLm2EELi4E23TrivialOffsetCalculatorILi1EjESE_NS0_6memory12LoadWithCastILi1EEENSF_13StoreWithCastILi1EEEEEviT_T0_T2_T3_T4_T5_,"",@"SHT_CUDA_INFO"
	.sectionflags	@""
	.align	4


	//----- nvinfo : EIATTR_CUDA_API_VERSION
	.align		4
        /*0000*/ 	.byte	0x04, 0x37
        /*0002*/ 	.short	(.L_9161 - .L_9160)
.L_9160:
        /*0004*/ 	.word	0x00000082


	//----- nvinfo : EIATTR_KPARAM_INFO
	.align		4
.L_9161:
        /*0008*/ 	.byte	0x04, 0x17
        /*000a*/ 	.short	(.L_9163 - .L_9162)
.L_9162:
        /*000c*/ 	.word	0x00000000
        /*0010*/ 	.short	0x0006
        /*0012*/ 	.short	0x0024
        /*0014*/ 	.byte	0x00, 0xf0, 0x21, 0x00


	//----- nvinfo : EIATTR_KPARAM_INFO
	.align		4
.L_9163:
        /*0018*/ 	.byte	0x04, 0x17
        /*001a*/ 	.short	(.L_9165 - .L_9164)
.L_9164:
        /*001c*/ 	.word	0x00000000
        /*0020*/ 	.short	0x0005
        /*0022*/ 	.short	0x001c
        /*0024*/ 	.byte	0x00, 0xf0, 0x21, 0x00


	//----- nvinfo : EIATTR_KPARAM_INFO
	.align		4
.L_9165:
        /*0028*/ 	.byte	0x04, 0x17
        /*002a*/ 	.short	(.L_9167 - .L_9166)
.L_9166:
        /*002c*/ 	.word	0x00000000
        /*0030*/ 	.short	0x0004
        /*0032*/ 	.short	0x0019
        /*0034*/ 	.byte	0x00, 0xf0, 0x05, 0x00


	//----- nvinfo : EIATTR_KPARAM_INFO
	.align		4
.L_9167:
        /*0038*/ 	.byte	0x04, 0x17
        /*003a*/ 	.short	(.L_9169 - .L_9168)
.L_9168:
        /*003c*/ 	.word	0x00000000
        /*0040*/ 	.short	0x0003
        /*0042*/ 	.short	0x0018
        /*0044*/ 	.byte	0x00, 0xf0, 0x05, 0x00


	//----- nvinfo : EIATTR_KPARAM_INFO
	.align		4
.L_9169:
        /*0048*/ 	.byte	0x04, 0x17
        /*004a*/ 	.short	(.L_9171 - .L_9170)
.L_9170:
        /*004c*/ 	.word	0x00000000
        /*0050*/ 	.short	0x0002
        /*0052*/ 	.short	0x0008
        /*0054*/ 	.byte	0x00, 0xf0, 0x41, 0x00


	//----- nvinfo : EIATTR_KPARAM_INFO
	.align		4
.L_9171:
        /*0058*/ 	.byte	0x04, 0x17
        /*005a*/ 	.short	(.L_9173 - .L_9172)
.L_9172:
        /*005c*/ 	.word	0x00000000
        /*0060*/ 	.short	0x0001
        /*0062*/ 	.short	0x0004
        /*0064*/ 	.byte	0x00, 0xf0, 0x05, 0x00


	//----- nvinfo : EIATTR_KPARAM_INFO
	.align		4
.L_9173:
        /*0068*/ 	.byte	0x04, 0x17
        /*006a*/ 	.short	(.L_9175 - .L_9174)
.L_9174:
        /*006c*/ 	.word	0x00000000
        /*0070*/ 	.short	0x0000
        /*0072*/ 	.short	0x0000
        /*0074*/ 	.byte	0x00, 0xf0, 0x11, 0x00


	//----- nvinfo : EIATTR_SPARSE_MMA_MASK
	.align		4
.L_9175:
        /*0078*/ 	.byte	0x03, 0x50
        /*007a*/ 	.short	0x0000


	//----- nvinfo : EIATTR_MAXREG_COUNT
	.align		4
        /*007c*/ 	.byte	0x03, 0x1b
        /*007e*/ 	.short	0x00ff


	//----- nvinfo : EIATTR_EXTERNS
	.align		4
        /*0080*/ 	.byte	0x04, 0x0f
        /*0082*/ 	.short	(.L_9177 - .L_9176)


	//   ....[0]....
	.align		4
.L_9176:
        /*0084*/ 	.word	index@(__assertfail)


	//----- nvinfo : EIATTR_MERCURY_ISA_VERSION
	.align		4
.L_9177:
        /*0088*/ 	.byte	0x03, 0x5f
        /*008a*/ 	.short	0x0101


	//----- nvinfo : EIATTR_VRC_CTA_INIT_COUNT
	.align		4
        /*008c*/ 	.byte	0x02, 0x4a
	.zero		1
	.zero		1


	//----- nvinfo : EIATTR_SYSCALL_OFFSETS
	.align		4
        /*0090*/ 	.byte	0x04, 0x46
        /*0092*/ 	.short	(.L_9179 - .L_9178)


	//   ....[0]....
.L_9178:
        /*0094*/ 	.word	0x00000fe0


	//   ....[1]....
        /*0098*/ 	.word	0x000021b0


	//   ....[2]....
        /*009c*/ 	.word	0x000032b0


	//   ....[3]....
        /*00a0*/ 	.word	0x000042a0


	//   ....[4]....
        /*00a4*/ 	.word	0x0000a2b0


	//   ....[5]....
        /*00a8*/ 	.word	0x0000b290


	//   ....[6]....
        /*00ac*/ 	.word	0x0000c410


	//   ....[7]....
        /*00b0*/ 	.word	0x0000d590


	//----- nvinfo : EIATTR_EXIT_INSTR_OFFSETS
	.align		4
.L_9179:
        /*00b4*/ 	.byte	0x04, 0x1c
        /*00b6*/ 	.short	(.L_9181 - .L_9180)


	//   ....[0]....
.L_9180:
        /*00b8*/ 	.word	0x0000c7a0


	//   ....[1]....
        /*00bc*/ 	.word	0x0000c8e0


	//   ....[2]....
        /*00c0*/ 	.word	0x0000c920


	//   ....[3]....
        /*00c4*/ 	.word	0x0000c9b0


	//   ....[4]....
        /*00c8*/ 	.word	0x0000c9e0


	//   ....[5]....
        /*00cc*/ 	.word	0x0000ca10


	//   ....[6]....
        /*00d0*/ 	.word	0x0000cae0


	//   ....[7]....
        /*00d4*/ 	.word	0x0000cb60


	//   ....[8]....
        /*00d8*/ 	.word	0x0000cc60


	//   ....[9]....
        /*00dc*/ 	.word	0x0000cd10


	//   ....[10]....
        /*00e0*/ 	.word	0x0000cd30


	//   ....[11]....
        /*00e4*/ 	.word	0x0000ce00


	//   ....[12]....
        /*00e8*/ 	.word	0x0000cfb0


	//   ....[13]....
        /*00ec*/ 	.word	0x0000d160


	//   ....[14]....
        /*00f0*/ 	.word	0x0000d300


	//   ....[15]....
        /*00f4*/ 	.word	0x0000d330


	//   ....[16]....
        /*00f8*/ 	.word	0x0000d360


	//   ....[17]....
        /*00fc*/ 	.word	0x0000d410


	//   ....[18]....
        /*0100*/ 	.word	0x0000d430


	//   ....[19]....
        /*0104*/ 	.word	0x0000d5a0


	//   ....[20]....
        /*0108*/ 	.word	0x0000d6f0


	//   ....[21]....
        /*010c*/ 	.word	0x0000d870


	//   ....[22]....
        /*0110*/ 	.word	0x0000d8f0


	//----- nvinfo : EIATTR_MAX_THREADS
	.align		4
.L_9181:
        /*0114*/ 	.byte	0x04, 0x05
        /*0116*/ 	.short	(.L_9183 - .L_9182)
.L_9182:
        /*0118*/ 	.word	0x00000080
        /*011c*/ 	.word	0x00000001
        /*0120*/ 	.word	0x00000001


	//----- nvinfo : EIATTR_CRS_STACK_SIZE
	.align		4
.L_9183:
        /*0124*/ 	.byte	0x04, 0x1e
        /*0126*/ 	.short	(.L_9185 - .L_9184)
.L_9184:
        /*0128*/ 	.word	0x00000000


	//----- nvinfo : EIATTR_CBANK_PARAM_SIZE
	.align		4
.L_9185:
        /*012c*/ 	.byte	0x03, 0x19
        /*012e*/ 	.short	0x002c


	//----- nvinfo : EIATTR_PARAM_CBANK
	.align		4
        /*0130*/ 	.byte	0x04, 0x0a
        /*0132*/ 	.short	(.L_9187 - .L_9186)
	.align		4
.L_9186:
        /*0134*/ 	.word	index@(.nv.constant0._ZN2at6native27unrolled_elementwise_kernelIZZZNS0_17expm1_kernel_cudaERNS_18TensorIteratorBaseEENKUlvE_clEvENKUlvE1_clEvEUlN3c107complexIdEEE_St5arrayIPcLm2EELi4E23TrivialOffsetCalculatorILi1EjESE_NS0_6memory12LoadWithCastILi1EEENSF_13StoreWithCastILi1EEEEEviT_T0_T2_T3_T4_T5_)
        /*0138*/ 	.short	0x0380
        /*013a*/ 	.short	0x002c


	//----- nvinfo : EIATTR_SW_WAR
	.align		4
.L_9187:
        /*013c*/ 	.byte	0x04, 0x36
        /*013e*/ 	.short	(.L_9189 - .L_9188)
.L_9188:
        /*0140*/ 	.word	0x00000008
.L_9189:


//--------------------- .nv.info._ZN2at6native18elementwise_kernelILi128ELi2EZNS0_22gpu_kernel_impl_nocastIZZZNS0_17expm1_kernel_cudaERNS_18TensorIteratorBaseEENKUlvE_clEvENKUlvE1_clEvEUlN3c107complexIdEEE_EEvS4_RKT_EUliE_EEviT1_ --------------------------
	.section	.nv.info._ZN2at6native18elementwise_kernelILi128ELi2EZNS0_22gpu_kernel_impl_nocastIZZZNS0_17expm1_kernel_cudaERNS_18TensorIteratorBaseEENKUlvE_clEvENKUlvE1_clEvEUlN3c107complexIdEEE_EEvS4_RKT_EUliE_EEviT1_,"",@"SHT_CUDA_INFO"
	.sectionflags	@""
	.align	4


	//----- nvinfo : EIATTR_CUDA_API_VERSION
	.align		4
        /*0000*/ 	.byte	0x04, 0x37
        /*0002*/ 	.short	(.L_9191 - .L_9190)
.L_9190:
        /*0004*/ 	.word	0x00000082


	//----- nvinfo : EIATTR_KPARAM_INFO
	.align		4
.L_9191:
        /*0008*/ 	.byte	0x04, 0x17
        /*000a*/ 	.short	(.L_9193 - .L_9192)
.L_9192:
        /*000c*/ 	.word	0x00000000
        /*0010*/ 	.short	0x0001
        /*0012*/ 	.short	0x0008
        /*0014*/ 	.byte	0x00, 0xf0, 0x61, 0x08


	//----- nvinfo : EIATTR_KPARAM_INFO
	.align		4
.L_9193:
        /*0018*/ 	.byte	0x04, 0x17
        /*001a*/ 	.short	(.L_9195 - .L_9194)
.L_9194:
        /*001c*/ 	.word	0x00000000
        /*0020*/ 	.short	0x0000
        /*0022*/ 	.short	0x0000
        /*0024*/ 	.byte	0x00, 0xf0, 0x11, 0x00


	//----- nvinfo : EIATTR_SPARSE_MMA_MASK
	.align		4
.L_9195:
        /*0028*/ 	.byte	0x03, 0x50
        /*002a*/ 	.short	0x0000


	//----- nvinfo : EIATTR_MAXREG_COUNT
	.align		4
        /*002c*/ 	.byte	0x03, 0x1b
        /*002e*/ 	.short	0x0080


	//----- nvinfo : EIATTR_MERCURY_ISA_VERSION
	.align		4
        /*0030*/ 	.byte	0x03, 0x5f
        /*0032*/ 	.short	0x0101


	//----- nvinfo : EIATTR_VRC_CTA_INIT_COUNT
	.align		4
        /*0034*/ 	.byte	0x02, 0x4a
	.zero		1
	.zero		1


	//----- nvinfo : EIATTR_EXIT_INSTR_OFFSETS
	.align		4
        /*0038*/ 	.byte	0x04, 0x1c
        /*003a*/ 	.short	(.L_9197 - .L_9196)


	//   ....[0]....
.L_9196:
        /*003c*/ 	.word	0x000027b0


	//   ....[1]....
        /*0040*/ 	.word	0x00004eb0


	//----- nvinfo : EIATTR_MAX_THREADS
	.align		4
.L_9197:
        /*0044*/ 	.byte	0x04, 0x05
        /*0046*/ 	.short	(.L_9199 - .L_9198)
.L_9198:
        /*0048*/ 	.word	0x00000080
        /*004c*/ 	.word	0x00000001
        /*0050*/ 	.word	0x00000001


	//----- nvinfo : EIATTR_CRS_STACK_SIZE
	.align		4
.L_9199:
        /*0054*/ 	.byte	0x04, 0x1e
        /*0056*/ 	.short	(.L_9201 - .L_9200)
.L_9200:
        /*0058*/ 	.word	0x00000000


	//----- nvinfo : EIATTR_CBANK_PARAM_SIZE
	.align		4
.L_9201:
        /*005c*/ 	.byte	0x03, 0x19
        /*005e*/ 	.short	0x0220


	//----- nvinfo : EIATTR_PARAM_CBANK
	.align		4
        /*0060*/ 	.byte	0x04, 0x0a
        /*0062*/ 	.short	(.L_9203 - .L_9202)
	.align		4
.L_9202:
        /*0064*/ 	.word	index@(.nv.constant0._ZN2at6native18elementwise_kernelILi128ELi2EZNS0_22gpu_kernel_impl_nocastIZZZNS0_17expm1_kernel_cudaERNS_18TensorIteratorBaseEENKUlvE_clEvENKUlvE1_clEvEUlN3c107complexIdEEE_EEvS4_RKT_EUliE_EEviT1_)
        /*0068*/ 	.short	0x0380
        /*006a*/ 	.short	0x0220


	//----- nvinfo : EIATTR_SW_WAR
	.align		4
.L_9203:
        /*006c*/ 	.byte	0x04, 0x36
        /*006e*/ 	.short	(.L_9205 - .L_9204)
.L_9204:
        /*0070*/ 	.word	0x00000008
.L_9205:


//--------------------- .nv.info._ZN2at6native27unrolled_elementwise_kernelIZZZNS0_17expm1_kernel_cudaERNS_18TensorIteratorBaseEENKUlvE_clEvENKUlvE1_clEvEUlN3c107complexIdEEE_St5arrayIPcLm2EELi4E23TrivialOffsetCalculatorILi1EjESE_NS0_6memory15LoadWithoutCastENSF_16StoreWithoutCastEEEviT_T0_T2_T3_T4_T5_ --------------------------
	.section	.nv.info._ZN2at6native27unrolled_elementwise_kernelIZZZNS0_17expm1_kernel_cudaERNS_18TensorIteratorBaseEENKUlvE_clEvENKUlvE1_clEvEUlN3c107complexIdEEE_St5arrayIPcLm2EELi4E23TrivialOffsetCalculatorILi1EjESE_NS0_6memory15LoadWithoutCastENSF_16StoreWithoutCastEEEviT_T0_T2_T3_T4_T5_,"",@"SHT_CUDA_INFO"
	.sectionflags	@""
	.align	4


	//----- nvinfo : EIATTR_CUDA_API_VERSION
	.align		4
        /*0000*/ 	.byte	0x04, 0x37
        /*0002*/ 	.short	(.L_9207 - .L_9206)
.L_9206:
        /*0004*/ 	.word	0x00000082


	//----- nvinfo : EIATTR_KPARAM_INFO
	.align		4
.L_9207:
        /*0008*/ 	.byte	0x04, 0x17
        /*000a*/ 	.short	(.L_9209 - .L_9208)
.L_9208:
        /*000c*/ 	.word	0x00000000
        /*0010*/ 	.short	0x0006
        /*0012*/ 	.short	0x001b
        /*0014*/ 	.byte	0x00, 0xf0, 0x05, 0x00


	//----- nvinfo : EIATTR_KPARAM_INFO
	.align		4
.L_9209:
        /*0018*/ 	.byte	0x04, 0x17
        /*001a*/ 	.short	(.L_9211 - .L_9210)
.L_9210:
        /*001c*/ 	.word	0x00000000
        /*0020*/ 	.short	0x0005
        /*0022*/ 	.short	0x001a
        /*0024*/ 	.byte	0x00, 0xf0, 0x05, 0x00


	//----- nvinfo : EIATTR_KPARAM_INFO
	.align		4
.L_9211:
        /*0028*/ 	.byte	0x04, 0x17
        /*002a*/ 	.short	(.L_9213 - .L_9212)
.L_9212:
        /*002c*/ 	.word	0x00000000
        /*0030*/ 	.short	0x0004
        /*0032*/ 	.short	0x0019
        /*0034*/ 	.byte	0x00, 0xf0, 0x05, 0x00


	//----- nvinfo : EIATTR_KPARAM_INFO
	.align		4
.L_9213:
        /*0038*/ 	.byte	0x04, 0x17
        /*003a*/ 	.short	(.L_9215 - .L_9214)
.L_9214:
        /*003c*/ 	.word	0x00000000
        /*0040*/ 	.short	0x0003
        /*0042*/ 	.short	0x0018
        /*0044*/ 	.byte	0x00, 0xf0, 0x05, 0x00


	//----- nvinfo : EIATTR_KPARAM_INFO
	.align		4
.L_9215:
        /*0048*/ 	.byte	0x04, 0x17
        /*004a*/ 	.short	(.L_9217 - .L_9216)
.L_9216:
        /*004c*/ 	.word	0x00000000
        /*0050*/ 	.short	0x0002
        /*0052*/ 	.short	0x0008
        /*0054*/ 	.byte	0x00, 0xf0, 0x41, 0x00


	//----- nvinfo : EIATTR_KPARAM_INFO
	.align		4
.L_9217:
        /*0058*/ 	.byte	0x04, 0x17
        /*005a*/ 	.short	(.L_9219 - .L_9218)
.L_9218:
        /*005c*/ 	.word	0x00000000
        /*0060*/ 	.short	0x0001
        /*0062*/ 	.short	0x0004
        /*0064*/ 	.byte	0x00, 0xf0, 0x05, 0x00


	//----- nvinfo : EIATTR_KPARAM_INFO
	.align		4
.L_9219:
        /*0068*/ 	.byte	0x04, 0x17
        /*006a*/ 	.short	(.L_9221 - .L_9220)
.L_9220:
        /*006c*/ 	.word	0x00000000
        /*0070*/ 	.short	0x0000
        /*0072*/ 	.short	0x0000
        /*0074*/ 	.byte	0x00, 0xf0, 0x11, 0x00


	//----- nvinfo : EIATTR_SPARSE_MMA_MASK
	.align		4
.L_9221:
        /*0078*/ 	.byte	0x03, 0x50
        /*007a*/ 	.short	0x0000


	//----- nvinfo : EIATTR_MAXREG_COUNT
	.align		4
        /*007c*/ 	.byte	0x03, 0x1b
        /*007e*/ 	.short	0x00ff


	//----- nvinfo : EIATTR_MERCURY_ISA_VERSION
	.align		4
        /*0080*/ 	.byte	0x03, 0x5f
        /*0082*/ 	.short	0x0101


	//----- nvinfo : EIATTR_VRC_CTA_INIT_COUNT
	.align		4
        /*0084*/ 	.byte	0x02, 0x4a
	.zero		1
	.zero		1


	//----- nvinfo : EIATTR_EXIT_INSTR_OFFSETS
	.align		4
        /*0088*/ 	.byte	0x04, 0x1c
        /*008a*/ 	.short	(.L_9223 - .L_9222)


	//   ....[0]....
.L_9222:
        /*008c*/ 	.word	0x00005360


	//   ....[1]....
        /*0090*/ 	.word	0x000053b0


	//----- nvinfo : EIATTR_MAX_THREADS
	.align		4
.L_9223:
        /*0094*/ 	.byte	0x04, 0x05
        /*0096*/ 	.short	(.L_9225 - .L_9224)
.L_9224:
        /*0098*/ 	.word	0x00000080
        /*009c*/ 	.word	0x00000001
        /*00a0*/ 	.word	0x00000001


	//----- nvinfo : EIATTR_CRS_STACK_SIZE
	.align		4
.L_9225:
        /*00a4*/ 	.byte	0x04, 0x1e
        /*00a6*/ 	.short	(.L_9227 - .L_9226)
.L_9226:
        /*00a8*/ 	.word	0x00000000


	//----- nvinfo : EIATTR_CBANK_PARAM_SIZE
	.align		4
.L_9227:
        /*00ac*/ 	.byte	0x03, 0x19
        /*00ae*/ 	.short	0x001c


	//----- nvinfo : EIATTR_PARAM_CBANK
	.align		4
        /*00b0*/ 	.byte	0x04, 0x0a
        /*00b2*/ 	.short	(.L_9229 - .L_9228)
	.align		4
.L_9228:
        /*00b4*/ 	.word	index@(.nv.constant0._ZN2at6native27unrolled_elementwise_kernelIZZZNS0_17expm1_kernel_cudaERNS_18TensorIteratorBaseEENKUlvE_clEvENKUlvE1_clEvEUlN3c107complexIdEEE_St5arrayIPcLm2EELi4E23TrivialOffsetCalculatorILi1EjESE_NS0_6memory15LoadWithoutCastENSF_16StoreWithoutCastEEEviT_T0_T2_T3_T4_T5_)
        /*00b8*/ 	.short	0x0380
        /*00ba*/ 	.short	0x001c


	//----- nvinfo : EIATTR_SW_WAR
	.align		4
.L_9229:
        /*00bc*/ 	.byte	0x04, 0x36
        /*00be*/ 	.short	(.L_9231 - .L_9230)
.L_9230:
        /*00c0*/ 	.word	0x00000008
.L_9231:


//--------------------- .nv.info._ZN2at6native29vectorized_elementwise_kernelILi2EZZZNS0_17expm1_kernel_cudaERNS_18TensorIteratorBaseEENKUlvE_clEvENKUlvE1_clEvEUlN3c107complexIdEEE_St5arrayIPcLm2EEEEviT0_T1_ --------------------------
	.section	.nv.info._ZN2at6native29vectorized_elementwise_kernelILi2EZZZNS0_17expm1_kernel_cudaERNS_18TensorIteratorBaseEENKUlvE_clEvENKUlvE1_clEvEUlN3c107complexIdEEE_St5arrayIPcLm2EEEEviT0_T1_,"",@"SHT_CUDA_INFO"
	.sectionflags	@""
	.align	4


	//----- nvinfo : EIATTR_CUDA_API_VERSION
	.align		4
        /*0000*/ 	.byte	0x04, 0x37
        /*0002*/ 	.short	(.L_9233 - .L_9232)
.L_9232:
        /*0004*/ 	.word	0x00000082


	//----- nvinfo : EIATTR_KPARAM_INFO
	.align		4
.L_9233:
        /*0008*/ 	.byte	0x04, 0x17
        /*000a*/ 	.short	(.L_9235 - .L_9234)
.L_9234:
        /*000c*/ 	.word	0x00000000
        /*0010*/ 	.short	0x0002
        /*0012*/ 	.short	0x0008
        /*0014*/ 	.byte	0x00, 0xf0, 0x41, 0x00


	//----- nvinfo : EIATTR_KPARAM_INFO
	.align		4
.L_9235:
        /*0018*/ 	.byte	0x04, 0x17
        /*001a*/ 	.short	(.L_9237 - .L_9236)
.L_9236:
        /*001c*/ 	.word	0x00000000
        /*0020*/ 	.short	0x0001
        /*0022*/ 	.short	0x0004
        /*0024*/ 	.byte	0x00, 0xf0, 0x05, 0x00


	//----- nvinfo : EIATTR_KPARAM_INFO
	.align		4
.L_9237:
        /*0028*/ 	.byte	0x04, 0x17
        /*002a*/ 	.short	(.L_9239 - .L_9238)
.L_9238:
        /*002c*/ 	.word	0x00000000
        /*0030*/ 	.short	0x0000
        /*0032*/ 	.short	0x0000
        /*0034*/ 	.byte	0x00, 0xf0, 0x11, 0x00


	//----- nvinfo : EIATTR_SPARSE_MMA_MASK
	.align		4
.L_9239:
        /*0038*/ 	.byte	0x03, 0x50
        /*003a*/ 	.short	0x0000


	//----- nvinfo : EIATTR_MAXREG_COUNT
	.align		4
        /*003c*/ 	.byte	0x03, 0x1b
        /*003e*/ 	.short	0x00ff


	//----- nvinfo : EIATTR_MERCURY_ISA_VERSION
	.align		4
        /*0040*/ 	.byte	0x03, 0x5f
        /*0042*/ 	.short	0x0101


	//----- nvinfo : EIATTR_VRC_CTA_INIT_COUNT
	.align		4
        /*0044*/ 	.byte	0x02, 0x4a
	.zero		1
	.zero		1


	//----- nvinfo : EIATTR_EXIT_INSTR_OFFSETS
	.align		4
        /*0048*/ 	.byte	0x04, 0x1c
        /*004a*/ 	.short	(.L_9241 - .L_9240)


	//   ....[0]....
.L_9240:
        /*004c*/ 	.word	0x0000aa60


	//   ....[1]....
        /*0050*/ 	.word	0x0000aab0


	//   ....[2]....
        /*0054*/ 	.word	0x00014940


	//----- nvinfo : EIATTR_MAX_THREADS
	.align		4
.L_9241:
        /*0058*/ 	.byte	0x04, 0x05
        /*005a*/ 	.short	(.L_9243 - .L_9242)
.L_9242:
        /*005c*/ 	.word	0x00000080
        /*0060*/ 	.word	0x00000001
        /*0064*/ 	.word	0x00000001


	//----- nvinfo : EIATTR_CRS_STACK_SIZE
	.align		4
.L_9243:
        /*0068*/ 	.byte	0x04, 0x1e
        /*006a*/ 	.short	(.L_9245 - .L_9244)
.L_9244:
        /*006c*/ 	.word	0x00000000


	//----- nvinfo : EIATTR_CBANK_PARAM_SIZE
	.align		4
.L_9245:
        /*0070*/ 	.byte	0x03, 0x19
        /*0072*/ 	.short	0x0018


	//----- nvinfo : EIATTR_PARAM_CBANK
	.align		4
        /*0074*/ 	.byte	0x04, 0x0a
        /*0076*/ 	.short	(.L_9247 - .L_9246)
	.align		4
.L_9246:
        /*0078*/ 	.word	index@(.nv.constant0._ZN2at6native29vectorized_elementwise_kernelILi2EZZZNS0_17expm1_kernel_cudaERNS_18TensorIteratorBaseEENKUlvE_clEvENKUlvE1_clEvEUlN3c107complexIdEEE_St5arrayIPcLm2EEEEviT0_T1_)
        /*007c*/ 	.short	0x0380
        /*007e*/ 	.short	0x0018


	//----- nvinfo : EIATTR_SW_WAR
	.align		4
.L_9247:
        /*0080*/ 	.byte	0x04, 0x36
        /*0082*/ 	.short	(.L_9249 - .L_9248)
.L_9248:
        /*0084*/ 	.word	0x00000008
.L_9249:


//--------------------- .nv.info._ZN2at6native29vectorized_elementwise_kernelILi4EZZZNS0_17expm1_kernel_cudaERNS_18TensorIteratorBaseEENKUlvE_clEvENKUlvE1_clEvEUlN3c107complexIdEEE_St5arrayIPcLm2EEEEviT0_T1_ --------------------------
	.section	.nv.info._ZN2at6native29vectorized_elementwise_kernelILi4EZZZNS0_17expm1_kernel_cudaERNS_18TensorIteratorBaseEENKUlvE_clEvENKUlvE1_clEvEUlN3c107complexIdEEE_St5arrayIPcLm2EEEEviT0_T1_,"",@"SHT_CUDA_INFO"
	.sectionflags	@""
	.align	4


	//----- nvinfo : EIATTR_CUDA_API_VERSION
	.align		4
        /*0000*/ 	.byte	0x04, 0x37
        /*0002*/ 	.short	(.L_9251 - .L_9250)
.L_9250:
        /*0004*/ 	.word	0x00000082


	//----- nvinfo : EIATTR_KPARAM_INFO
	.align		4
.L_9251:
        /*0008*/ 	.byte	0x04, 0x17
        /*000a*/ 	.short	(.L_9253 - .L_9252)
.L_9252:
        /*000c*/ 	.word	0x00000000
        /*0010*/ 	.short	0x0002
        /*0012*/ 	.short	0x0008
        /*0014*/ 	.byte	0x00, 0xf0, 0x41, 0x00


	//----- nvinfo : EIATTR_KPARAM_INFO
	.align		4
.L_9253:
        /*0018*/ 	.byte	0x04, 0x17
        /*001a*/ 	.short	(.L_9255 - .L_9254)
.L_9254:
        /*001c*/ 	.word	0x00000000
        /*0020*/ 	.short	0x0001
        /*0022*/ 	.short	0x0004
        /*0024*/ 	.byte	0x00, 0xf0, 0x05, 0x00


	//----- nvinfo : EIATTR_KPARAM_INFO
	.align		4
.L_9255:
        /*0028*/ 	.byte	0x04, 0x17
        /*002a*/ 	.short	(.L_9257 - .L_9256)
.L_9256:
        /*002c*/ 	.word	0x00000000
        /*0030*/ 	.short	0x0000
        /*0032*/ 	.short	0x0000
        /*0034*/ 	.byte	0x00, 0xf0, 0x11, 0x00


	//----- nvinfo : EIATTR_SPARSE_MMA_MASK
	.align		4
.L_9257:
        /*0038*/ 	.byte	0x03, 0x50
        /*003a*/ 	.short	0x0000


	//----- nvinfo : EIATTR_MAXREG_COUNT
	.align		4
        /*003c*/ 	.byte	0x03, 0x1b
        /*003e*/ 	.short	0x00ff


	//----- nvinfo : EIATTR_MERCURY_ISA_VERSION
	.align		4
        /*0040*/ 	.byte	0x03, 0x5f
        /*0042*/ 	.short	0x0101


	//----- nvinfo : EIATTR_VRC_CTA_INIT_COUNT
	.align		4
        /*0044*/ 	.byte	0x02, 0x4a
	.zero		1
	.zero		1


	//----- nvinfo : EIATTR_EXIT_INSTR_OFFSETS
	.align		4
        /*0048*/ 	.byte	0x04, 0x1c
        /*004a*/ 	.short	(.L_9259 - .L_9258)


	//   ....[0]....
.L_9258:
        /*004c*/ 	.word	0x0000aa60


	//   ....[1]....
        /*0050*/ 	.word	0x0000aab0


	//   ....[2]....
        /*0054*/ 	.word	0x00014940


	//----- nvinfo : EIATTR_MAX_THREADS
	.align		4
.L_9259:
        /*0058*/ 	.byte	0x04, 0x05
        /*005a*/ 	.short	(.L_9261 - .L_9260)
.L_9260:
        /*005c*/ 	.word	0x00000080
        /*0060*/ 	.word	0x00000001
        /*0064*/ 	.word	0x00000001


	//----- nvinfo : EIATTR_CRS_STACK_SIZE
	.align		4
.L_9261:
        /*0068*/ 	.byte	0x04, 0x1e
        /*006a*/ 	.short	(.L_9263 - .L_9262)
.L_9262:
        /*006c*/ 	.word	0x00000000


	//----- nvinfo : EIATTR_CBANK_PARAM_SIZE
	.align		4
.L_9263:
        /*0070*/ 	.byte	0x03, 0x19
        /*0072*/ 	.short	0x0018


	//----- nvinfo : EIATTR_PARAM_CBANK
	.align		4
        /*0074*/ 	.byte	0x04, 0x0a
        /*0076*/ 	.short	(.L_9265 - .L_9264)
	.align		4
.L_9264:
        /*0078*/ 	.word	index@(.nv.constant0._ZN2at6native29vectorized_elementwise_kernelILi4EZZZNS0_17expm1_kernel_cudaERNS_18TensorIteratorBaseEENKUlvE_clEvENKUlvE1_clEvEUlN3c107complexIdEEE_St5arrayIPcLm2EEEEviT0_T1_)
        /*007c*/ 	.short	0x0380
        /*007e*/ 	.short	0x0018


	//----- nvinfo : EIATTR_SW_WAR
	.align		4
.L_9265:
        /*0080*/ 	.byte	0x04, 0x36
        /*0082*/ 	.short	(.L_9267 - .L_9266)
.L_9266:
        /*0084*/ 	.word	0x00000008
.L_9267:


//--------------------- .nv.info._ZN2at6native29vectorized_elementwise_kernelILi8EZZZNS0_17expm1_kernel_cudaERNS_18TensorIteratorBaseEENKUlvE_clEvENKUlvE1_clEvEUlN3c107complexIdEEE_St5arrayIPcLm2EEEEviT0_T1_ --------------------------
	.section	.nv.info._ZN2at6native29vectorized_elementwise_kernelILi8EZZZNS0_17expm1_kernel_cudaERNS_18TensorIteratorBaseEENKUlvE_clEvENKUlvE1_clEvEUlN3c107complexIdEEE_St5arrayIPcLm2EEEEviT0_T1_,"",@"SHT_CUDA_INFO"
	.sectionflags	@""
	.align	4


	//----- nvinfo : EIATTR_CUDA_API_VERSION
	.align		4
        /*0000*/ 	.byte	0x04, 0x37
        /*0002*/ 	.short	(.L_9269 - .L_9268)
.L_9268:
        /*0004*/ 	.word	0x00000082


	//----- nvinfo : EIATTR_KPARAM_INFO
	.align		4
.L_9269:
        /*0008*/ 	.byte	0x04, 0x17
        /*000a*/ 	.short	(.L_9271 - .L_9270)
.L_9270:
        /*000c*/ 	.word	0x00000000
        /*0010*/ 	.short	0x0002
        /*0012*/ 	.short	0x0008
        /*0014*/ 	.byte	0x00, 0xf0, 0x41, 0x00


	//----- nvinfo : EIATTR_KPARAM_INFO
	.align		4
.L_9271:
        /*0018*/ 	.byte	0x04, 0x17
        /*001a*/ 	.short	(.L_9273 - .L_9272)
.L_9272:
        /*001c*/ 	.word	0x00000000
        /*0020*/ 	.short	0x0001
        /*0022*/ 	.short	0x0004
        /*0024*/ 	.byte	0x00, 0xf0, 0x05, 0x00


	//----- nvinfo : EIATTR_KPARAM_INFO
	.align		4
.L_9273:
        /*0028*/ 	.byte	0x04, 0x17
        /*002a*/ 	.short	(.L_9275 - .L_9274)
.L_9274:
        /*002c*/ 	.word	0x00000000
        /*0030*/ 	.short	0x0000
        /*0032*/ 	.short	0x0000
        /*0034*/ 	.byte	0x00, 0xf0, 0x11, 0x00


	//----- nvinfo : EIATTR_SPARSE_MMA_MASK
	.align		4
.L_9275:
        /*0038*/ 	.byte	0x03, 0x50
        /*003a*/ 	.short	0x0000


	//----- nvinfo : EIATTR_MAXREG_COUNT
	.align		4
        /*003c*/ 	.byte	0x03, 0x1b
        /*003e*/ 	.short	0x00ff


	//----- nvinfo : EIATTR_MERCURY_ISA_VERSION
	.align		4
        /*0040*/ 	.byte	0x03, 0x5f
        /*0042*/ 	.short	0x0101


	//----- nvinfo : EIATTR_VRC_CTA_INIT_COUNT
	.align		4
        /*0044*/ 	.byte	0x02, 0x4a
	.zero		1
	.zero		1


	//----- nvinfo : EIATTR_EXIT_INSTR_OFFSETS
	.align		4
        /*0048*/ 	.byte	0x04, 0x1c
        /*004a*/ 	.short	(.L_9277 - .L_9276)


	//   ....[0]....
.L_9276:
        /*004c*/ 	.word	0x0000aa60


	//   ....[1]....
        /*0050*/ 	.word	0x0000aab0


	//   ....[2]....
        /*0054*/ 	.word	0x00014940


	//----- nvinfo : EIATTR_MAX_THREADS
	.align		4
.L_9277:
        /*0058*/ 	.byte	0x04, 0x05
        /*005a*/ 	.short	(.L_9279 - .L_9278)
.L_9278:
        /*005c*/ 	.word	0x00000080
        /*0060*/ 	.word	0x00000001
        /*0064*/ 	.word	0x00000001


	//----- nvinfo : EIATTR_CRS_STACK_SIZE
	.align		4
.L_9279:
        /*0068*/ 	.byte	0x04, 0x1e
        /*006a*/ 	.short	(.L_9281 - .L_9280)
.L_9280:
        /*006c*/ 	.word	0x00000000


	//----- nvinfo : EIATTR_CBANK_PARAM_SIZE
	.align		4
.L_9281:
        /*0070*/ 	.byte	0x03, 0x19
        /*0072*/ 	.short	0x0018


	//----- nvinfo : EIATTR_PARAM_CBANK
	.align		4
        /*0074*/ 	.byte	0x04, 0x0a
        /*0076*/ 	.short	(.L_9283 - .L_9282)
	.align		4
.L_9282:
        /*0078*/ 	.word	index@(.nv.constant0._ZN2at6native29vectorized_elementwise_kernelILi8EZZZNS0_17expm1_kernel_cudaERNS_18TensorIteratorBaseEENKUlvE_clEvENKUlvE1_clEvEUlN3c107complexIdEEE_St5arrayIPcLm2EEEEviT0_T1_)
        /*007c*/ 	.short	0x0380
        /*007e*/ 	.short	0x0018


	//----- nvinfo : EIATTR_SW_WAR
	.align		4
.L_9283:
        /*0080*/ 	.byte	0x04, 0x36
        /*0082*/ 	.short	(.L_9285 - .L_9284)
.L_9284:
        /*0084*/ 	.word	0x00000008
.L_9285:


//--------------------- .nv.info._ZN2at6native18elementwise_kernelILi128ELi4EZNS0_15gpu_kernel_implIZZZNS0_17expm1_kernel_cudaERNS_18TensorIteratorBaseEENKUlvE_clEvENKUlvE0_clEvEUlfE_EEvS4_RKT_EUliE_EEviT1_ --------------------------
	.section	.nv.info._ZN2at6native18elementwise_kernelILi128ELi4EZNS0_15gpu_kernel_implIZZZNS0_17expm1_kernel_cudaERNS_18TensorIteratorBaseEENKUlvE_clEvENKUlvE0_clEvEUlfE_EEvS4_RKT_EUliE_EEviT1_,"",@"SHT_CUDA_INFO"
	.sectionflags	@""
	.align	4


	//----- nvinfo : EIATTR_CUDA_API_VERSION
	.align		4
        /*0000*/ 	.byte	0x04, 0x37
        /*0002*/ 	.short	(.L_9287 - .L_9286)
.L_9286:
        /*0004*/ 	.word	0x00000082


	//----- nvinfo : EIATTR_KPARAM_INFO
	.align		4
.L_9287:
        /*0008*/ 	.byte	0x04, 0x17
        /*000a*/ 	.short	(.L_9289 - .L_9288)
.L_9288:
        /*000c*/ 	.word	0x00000000
        /*0010*/ 	.short	0x0001
        /*0012*/ 	.short	0x0008
        /*0014*/ 	.byte	0x00, 0xf0, 0x61, 0x08


	//----- nvinfo : EIATTR_KPARAM_INFO
	.align		4
.L_9289:
        /*0018*/ 	.byte	0x04, 0x17
        /*001a*/ 	.short	(.L_9291 - .L_9290)
.L_9290:
        /*001c*/ 	.word	0x00000000
        /*0020*/ 	.short	0x0000
        /*0022*/ 	.short	0x0000
        /*0024*/ 	.byte	0x00, 0xf0, 0x11, 0x00


	//----- nvinfo : EIATTR_SPARSE_MMA_MASK
	.align		4
.L_9291:
        /*0028*/ 	.byte	0x03, 0x50
        /*002a*/ 	.short	0x0000


	//----- nvinfo : EIATTR_MAXREG_COUNT
	.align		4
        /*002c*/ 	.byte	0x03, 0x1b
        /*002e*/ 	.short	0x0080


	//----- nvinfo : EIATTR_EXTERNS
	.align		4
        /*0030*/ 	.byte	0x04, 0x0f
        /*0032*/ 	.short	(.L_9293 - .L_9292)


	//   ....[0]....
	.align		4
.L_9292:
        /*0034*/ 	.word	index@(__assertfail)


	//----- nvinfo : EIATTR_MERCURY_ISA_VERSION
	.align		4
.L_9293:
        /*0038*/ 	.byte	0x03, 0x5f
        /*003a*/ 	.short	0x0101


	//----- nvinfo : EIATTR_VRC_CTA_INIT_COUNT
	.align		4
        /*003c*/ 	.byte	0x02, 0x4a
	.zero		1
	.zero		1


	//----- nvinfo : EIATTR_SYSCALL_OFFSETS
	.align		4
        /*0040*/ 	.byte	0x04, 0x46
        /*0042*/ 	.short	(.L_9295 - .L_9294)


	//   ....[0]....
.L_9294:
        /*0044*/ 	.word	0x000020d0


	//   ....[1]....
        /*0048*/ 	.word	0x00003010


	//   ....[2]....
        /*004c*/ 	.word	0x00005220


	//   ....[3]....
        /*0050*/ 	.word	0x00005fc0


	//   ....[4]....
        /*0054*/ 	.word	0x000082e0


	//   ....[5]....
        /*0058*/ 	.word	0x00009080


	//   ....[6]....
        /*005c*/ 	.word	0x0000b3b0


	//   ....[7]....
        /*0060*/ 	.word	0x0000c120


	//----- nvinfo : EIATTR_EXIT_INSTR_OFFSETS
	.align		4
.L_9295:
        /*0064*/ 	.byte	0x04, 0x1c
        /*0066*/ 	.short	(.L_9297 - .L_9296)


	//   ....[0]....
.L_9296:
        /*0068*/ 	.word	0x00009330


	//   ....[1]....
        /*006c*/ 	.word	0x0000b6a0


	//   ....[2]....
        /*0070*/ 	.word	0x0000b6e0


	//   ....[3]....
        /*0074*/ 	.word	0x0000b770


	//   ....[4]....
        /*0078*/ 	.word	0x0000b7a0


	//   ....[5]....
        /*007c*/ 	.word	0x0000b7d0


	//   ....[6]....
        /*0080*/ 	.word	0x0000b850


	//   ....[7]....
        /*0084*/ 	.word	0x0000b880


	//   ....[8]....
        /*0088*/ 	.word	0x0000b910


	//   ....[9]....
        /*008c*/ 	.word	0x0000b950


	//   ....[10]....
        /*0090*/ 	.word	0x0000b990


	//   ....[11]....
        /*0094*/ 	.word	0x0000ba60


	//   ....[12]....
        /*0098*/ 	.word	0x0000bbc0


	//   ....[13]....
        /*009c*/ 	.word	0x0000bd20


	//   ....[14]....
        /*00a0*/ 	.word	0x0000be70


	//   ....[15]....
        /*00a4*/ 	.word	0x0000bea0


	//   ....[16]....
        /*00a8*/ 	.word	0x0000bed0


	//   ....[17]....
        /*00ac*/ 	.word	0x0000bf70


	//   ....[18]....
        /*00b0*/ 	.word	0x0000bfc0


	//   ....[19]....
        /*00b4*/ 	.word	0x0000c130


	//   ....[20]....
        /*00b8*/ 	.word	0x0000c230


	//   ....[21]....
        /*00bc*/ 	.word	0x0000c360


	//   ....[22]....
        /*00c0*/ 	.word	0x0000c390


	//----- nvinfo : EIATTR_MAX_THREADS
	.align		4
.L_9297:
        /*00c4*/ 	.byte	0x04, 0x05
        /*00c6*/ 	.short	(.L_9299 - .L_9298)
.L_9298:
        /*00c8*/ 	.word	0x00000080
        /*00cc*/ 	.word	0x00000001
        /*00d0*/ 	.word	0x00000001


	//----- nvinfo : EIATTR_CRS_STACK_SIZE
	.align		4
.L_9299:
        /*00d4*/ 	.byte	0x04, 0x1e
        /*00d6*/ 	.short	(.L_9301 - .L_9300)
.L_9300:
        /*00d8*/ 	.word	0x00000000


	//----- nvinfo : EIATTR_CBANK_PARAM_SIZE
	.align		4
.L_9301:
        /*00dc*/ 	.byte	0x03, 0x19
        /*00de*/ 	.short	0x0220


	//----- nvinfo : EIATTR_PARAM_CBANK
	.align		4
        /*00e0*/ 	.byte	0x04, 0x0a
        /*00e2*/ 	.short	(.L_9303 - .L_9302)
	.align		4
.L_9302:
        /*00e4*/ 	.word	index@(.nv.constant0._ZN2at6native18elementwise_kernelILi128ELi4EZNS0_15gpu_kernel_implIZZZNS0_17expm1_kernel_cudaERNS_18TensorIteratorBaseEENKUlvE_clEvENKUlvE0_clEvEUlfE_EEvS4_RKT_EUliE_EEviT1_)
        /*00e8*/ 	.short	0x0380
        /*00ea*/ 	.short	0x0220


	//----- nvinfo : EIATTR_SW_WAR
	.align		4
.L_9303:
        /*00ec*/ 	.byte	0x04, 0x36
        /*00ee*/ 	.short	(.L_9305 - .L_9304)
.L_9304:
        /*00f0*/ 	.word	0x00000008
.L_9305:


//--------------------- .nv.info._ZN2at6native27unrolled_elementwise_kernelIZZZNS0_17expm1_kernel_cudaERNS_18TensorIteratorBaseEENKUlvE_clEvENKUlvE0_clEvEUlfE_St5arrayIPcLm2EELi4E23TrivialOffsetCalculatorILi1EjESB_NS0_6memory12LoadWithCastILi1EEENSC_13StoreWithCastILi1EEEEEviT_T0_T2_T3_T4_T5_ --------------------------
	.section	.nv.info._ZN2at6native27unrolled_elementwise_kernelIZZZNS0_17expm1_kernel_cudaERNS_18TensorIteratorBaseEENKUlvE_clEvENKUlvE0_clEvEUlfE_St5arrayIPcLm2EELi4E23TrivialOffsetCalculatorILi1EjESB_NS0_6memory12LoadWithCastILi1EEENSC_13StoreWithCastILi1EEEEEviT_T0_T2_T3_T4_T5_,"",@"SHT_CUDA_INFO"
	.sectionflags	@""
	.align	4


	//----- nvinfo : EIATTR_CUDA_API_VERSION
	.align		4
        /*0000*/ 	.byte	0x04, 0x37
        /*0002*/ 	.short	(.L_9307 - .L_9306)
.L_9306:
        /*0004*/ 	.word	0x00000082


	//----- nvinfo : EIATTR_KPARAM_INFO
	.align		4
.L_9307:
        /*0008*/ 	.byte	0x04, 0x17
        /*000a*/ 	.short	(.L_9309 - .L_9308)
.L_9308:
        /*000c*/ 	.word	0x00000000
        /*0010*/ 	.short	0x0006
        /*0012*/ 	.short	0x0024
        /*0014*/ 	.byte	0x00, 0xf0, 0x21, 0x00


	//----- nvinfo : EIATTR_KPARAM_INFO
	.align		4
.L_9309:
        /*0018*/ 	.byte	0x04, 0x17
        /*001a*/ 	.short	(.L_9311 - .L_9310)
.L_9310:
        /*001c*/ 	.word	0x00000000
        /*0020*/ 	.short	0x0005
        /*0022*/ 	.short	0x001c
        /*0024*/ 	.byte	0x00, 0xf0, 0x21, 0x00


	//----- nvinfo : EIATTR_KPARAM_INFO
	.align		4
.L_9311:
        /*0028*/ 	.byte	0x04, 0x17
        /*002a*/ 	.short	(.L_9313 - .L_9312)
.L_9312:
        /*002c*/ 	.word	0x00000000
        /*0030*/ 	.short	0x0004
        /*0032*/ 	.short	0x0019
        /*0034*/ 	.byte	0x00, 0xf0, 0x05, 0x00


	//----- nvinfo : EIATTR_KPARAM_INFO
	.align		4
.L_9313:
        /*0038*/ 	.byte	0x04, 0x17
        /*003a*/ 	.short	(.L_9315 - .L_9314)
.L_9314:
        /*003c*/ 	.word	0x00000000
        /*0040*/ 	.short	0x0003
        /*0042*/ 	.short	0x0018
        /*0044*/ 	.byte	0x00, 0xf0, 0x05, 0x00


	//----- nvinfo : EIATTR_KPARAM_INFO
	.align		4
.L_9315:
        /*0048*/ 	.byte	0x04, 0x17
        /*004a*/ 	.short	(.L_9317 - .L_9316)
.L_9316:
        /*004c*/ 	.word	0x00000000
        /*0050*/ 	.short	0x0002
        /*0052*/ 	.short	0x0008
        /*0054*/ 	.byte	0x00, 0xf0, 0x41, 0x00


	//----- nvinfo : EIATTR_KPARAM_INFO
	.align		4
.L_9317:
        /*0058*/ 	.byte	0x04, 0x17
        /*005a*/ 	.short	(.L_9319 - .L_9318)
.L_9318:
        /*005c*/ 	.word	0x00000000
        /*0060*/ 	.short	0x0001
        /*0062*/ 	.short	0x0004
        /*0064*/ 	.byte	0x00, 0xf0, 0x05, 0x00


	//----- nvinfo : EIATTR_KPARAM_INFO
	.align		4
.L_9319:
        /*0068*/ 	.byte	0x04, 0x17
        /*006a*/ 	.short	(.L_9321 - .L_9320)
.L_9320:
        /*006c*/ 	.word	0x00000000
        /*0070*/ 	.short	0x0000
        /*0072*/ 	.short	0x0000
        /*0074*/ 	.byte	0x00, 0xf0, 0x11, 0x00


	//----- nvinfo : EIATTR_SPARSE_MMA_MASK
	.align		4
.L_9321:
        /*0078*/ 	.byte	0x03, 0x50
        /*007a*/ 	.short	0x0000


	//----- nvinfo : EIATTR_MAXREG_COUNT
	.align		4
        /*007c*/ 	.byte	0x03, 0x1b
        /*007e*/ 	.short	0x00ff


	//----- nvinfo : EIATTR_EXTERNS
	.align		4
        /*0080*/ 	.byte	0x04, 0x0f
        /*0082*/ 	.short	(.L_9323 - .L_9322)


	//   ....[0]....
	.align		4
.L_9322:
        /*0084*/ 	.word	index@(__assertfail)


	//----- nvinfo : EIATTR_MERCURY_ISA_VERSION
	.align		4
.L_9323:
        /*0088*/ 	.byte	0x03, 0x5f
        /*008a*/ 	.short	0x0101


	//----- nvinfo : EIATTR_VRC_CTA_INIT_COUNT
	.align		4
        /*008c*/ 	.byte	0x02, 0x4a
	.zero		1
	.zero		1


	//----- nvinfo : EIATTR_SYSCALL_OFFSETS
	.align		4
        /*0090*/ 	.byte	0x04, 0x46
        /*0092*/ 	.short	(.L_9325 - .L_9324)


	//   ....[0]....
.L_9324:
        /*0094*/ 	.word	0x00000de0


	//   ....[1]....
        /*0098*/ 	.word	0x00001cf0


	//   ....[2]....
        /*009c*/ 	.word	0x00002b80


	//   ....[3]....
        /*00a0*/ 	.word	0x000039d0


	//   ....[4]....
        /*00a4*/ 	.word	0x00004ff0


	//   ....[5]....
        /*00a8*/ 	.word	0x00005d90


	//   ....[6]....
        /*00ac*/ 	.word	0x00006bf0


	//   ....[7]....
        /*00b0*/ 	.word	0x00007a50


	//----- nvinfo : EIATTR_EXIT_INSTR_OFFSETS
	.align		4
.L_9325:
        /*00b4*/ 	.byte	0x04, 0x1c
        /*00b6*/ 	.short	(.L_9327 - .L_9326)


	//   ....[0]....
.L_9326:
        /*00b8*/ 	.word	0x00006e90


	//   ....[1]....
        /*00bc*/ 	.word	0x00006fd0


	//   ....[2]....
        /*00c0*/ 	.word	0x00007010


	//   ....[3]....
        /*00c4*/ 	.word	0x000070a0


	//   ....[4]....
        /*00c8*/ 	.word	0x000070d0


	//   ....[5]....
        /*00cc*/ 	.word	0x00007100


	//   ....[6]....
        /*00d0*/ 	.word	0x00007180


	//   ....[7]....
        /*00d4*/ 	.word	0x000071b0


	//   ....[8]....
        /*00d8*/ 	.word	0x00007240


	//   ....[9]....
        /*00dc*/ 	.word	0x00007280


	//   ....[10]....
        /*00e0*/ 	.word	0x000072c0


	//   ....[11]....
        /*00e4*/ 	.word	0x00007390


	//   ....[12]....
        /*00e8*/ 	.word	0x000074f0


	//   ....[13]....
        /*00ec*/ 	.word	0x00007650


	//   ....[14]....
        /*00f0*/ 	.word	0x000077a0


	//   ....[15]....
        /*00f4*/ 	.word	0x000077d0


	//   ....[16]....
        /*00f8*/ 	.word	0x00007800


	//   ....[17]....
        /*00fc*/ 	.word	0x000078a0


	//   ....[18]....
        /*0100*/ 	.word	0x000078f0


	//   ....[19]....
        /*0104*/ 	.word	0x00007a60


	//   ....[20]....
        /*0108*/ 	.word	0x00007b60


	//   ....[21]....
        /*010c*/ 	.word	0x00007c90


	//   ....[22]....
        /*0110*/ 	.word	0x00007cc0


	//----- nvinfo : EIATTR_MAX_THREADS
	.align		4
.L_9327:
        /*0114*/ 	.byte	0x04, 0x05
        /*0116*/ 	.short	(.L_9329 - .L_9328)
.L_9328:
        /*0118*/ 	.word	0x00000080
        /*011c*/ 	.word	0x00000001
        /*0120*/ 	.word	0x00000001


	//----- nvinfo : EIATTR_CRS_STACK_SIZE
	.align		4
.L_9329:
        /*0124*/ 	.byte	0x04, 0x1e
        /*0126*/ 	.short	(.L_9331 - .L_9330)
.L_9330:
        /*0128*/ 	.word	0x00000000


	//----- nvinfo : EIATTR_CBANK_PARAM_SIZE
	.align		4
.L_9331:
        /*012c*/ 	.byte	0x03, 0x19
        /*012e*/ 	.short	0x002c


	//----- nvinfo : EIATTR_PARAM_CBANK
	.align		4
        /*0130*/ 	.byte	0x04, 0x0a
        /*0132*/ 	.short	(.L_9333 - .L_9332)
	.align		4
.L_9332:
        /*0134*/ 	.word	index@(.nv.constant0._ZN2at6native27unrolled_elementwise_kernelIZZZNS0_17expm1_kernel_cudaERNS_18TensorIteratorBaseEENKUlvE_clEvENKUlvE0_clEvEUlfE_St5arrayIPcLm2EELi4E23TrivialOffsetCalculatorILi1EjESB_NS0_6memory12LoadWithCastILi1EEENSC_13StoreWithCastILi1EEEEEviT_T0_T2_T3_T4_T5_)
        /*0138*/ 	.short	0x0380
        /*013a*/ 	.short	0x002c


	//----- nvinfo : EIATTR_SW_WAR
	.align		4
.L_9333:
        /*013c*/ 	.byte	0x04, 0x36
        /*013e*/ 	.short	(.L_9335 - .L_9334)
.L_9334:
        /*0140*/ 	.word	0x00000008
.L_9335:


//--------------------- .nv.info._ZN2at6native18elementwise_kernelILi128ELi2EZNS0_22gpu_kernel_impl_nocastIZZZNS0_17expm1_kernel_cudaERNS_18TensorIteratorBaseEENKUlvE_clEvENKUlvE0_clEvEUlfE_EEvS4_RKT_EUliE_EEviT1_ --------------------------
	.section	.nv.info._ZN2at6native18elementwise_kernelILi128ELi2EZNS0_22gpu_kernel_impl_nocastIZZZNS0_17expm1_kernel_cudaERNS_18TensorIteratorBaseEENKUlvE_clEvENKUlvE0_clEvEUlfE_EEvS4_RKT_EUliE_EEviT1_,"",@"SHT_CUDA_INFO"
	.sectionflags	@""
	.align	4


	//----- nvinfo : EIATTR_CUDA_API_VERSION
	.align		4
        /*0000*/ 	.byte	0x04, 0x37
        /*0002*/ 	.short	(.L_9337 - .L_9336)
.L_9336:
        /*0004*/ 	.word	0x00000082


	//----- nvinfo : EIATTR_KPARAM_INFO
	.align		4
.L_9337:
        /*0008*/ 	.byte	0x04, 0x17
        /*000a*/ 	.short	(.L_9339 - .L_9338)
.L_9338:
        /*000c*/ 	.word	0x00000000
        /*0010*/ 	.short	0x0001
        /*0012*/ 	.short	0x0008
        /*0014*/ 	.byte	0x00, 0xf0, 0x61, 0x08


	//----- nvinfo : EIATTR_KPARAM_INFO
	.align		4
.L_9339:
        /*0018*/ 	.byte	0x04, 0x17
        /*001a*/ 	.short	(.L_9341 - .L_9340)
.L_9340:
        /*001c*/ 	.word	0x00000000
        /*0020*/ 	.short	0x0000
        /*0022*/ 	.short	0x0000
        /*0024*/ 	.byte	0x00, 0xf0, 0x11, 0x00


	//----- nvinfo : EIATTR_SPARSE_MMA_MASK
	.align		4
.L_9341:
        /*0028*/ 	.byte	0x03, 0x50
        /*002a*/ 	.short	0x0000


	//----- nvinfo : EIATTR_MAXREG_COUNT
	.align		4
        /*002c*/ 	.byte	0x03, 0x1b
        /*002e*/ 	.short	0x0080


	//----- nvinfo : EIATTR_MERCURY_ISA_VERSION
	.align		4
        /*0030*/ 	.byte	0x03, 0x5f
        /*0032*/ 	.short	0x0101


	//----- nvinfo : EIATTR_VRC_CTA_INIT_COUNT
	.align		4
        /*0034*/ 	.byte	0x02, 0x4a
	.zero		1
	.zero		1


	//----- nvinfo : EIATTR_EXIT_INSTR_OFFSETS
	.align		4
        /*0038*/ 	.byte	0x04, 0x1c
        /*003a*/ 	.short	(.L_9343 - .L_9342)


	//   ....[0]....
.L_9342:
        /*003c*/ 	.word	0x000002d0


	//   ....[1]....
        /*0040*/ 	.word	0x000004b0


	//   ....[2]....
        /*0044*/ 	.word	0x00001a00


	//   ....[3]....
        /*0048*/ 	.word	0x00002eb0


	//----- nvinfo : EIATTR_MAX_THREADS
	.align		4
.L_9343:
        /*004c*/ 	.byte	0x04, 0x05
        /*004e*/ 	.short	(.L_9345 - .L_9344)
.L_9344:
        /*0050*/ 	.word	0x00000080
        /*0054*/ 	.word	0x00000001
        /*0058*/ 	.word	0x00000001


	//----- nvinfo : EIATTR_CRS_STACK_SIZE
	.align		4
.L_9345:
        /*005c*/ 	.byte	0x04, 0x1e
        /*005e*/ 	.short	(.L_9347 - .L_9346)
.L_9346:
        /*0060*/ 	.word	0x00000000


	//----- nvinfo : EIATTR_CBANK_PARAM_SIZE
	.align		4
.L_9347:
        /*0064*/ 	.byte	0x03, 0x19
        /*0066*/ 	.short	0x0220


	//----- nvinfo : EIATTR_PARAM_CBANK
	.align		4
        /*0068*/ 	.byte	0x04, 0x0a
        /*006a*/ 	.short	(.L_9349 - .L_9348)
	.align		4
.L_9348:
        /*006c*/ 	.word	index@(.nv.constant0._ZN2at6native18elementwise_kernelILi128ELi2EZNS0_22gpu_kernel_impl_nocastIZZZNS0_17expm1_kernel_cudaERNS_18TensorIteratorBaseEENKUlvE_clEvENKUlvE0_clEvEUlfE_EEvS4_RKT_EUliE_EEviT1_)
        /*0070*/ 	.short	0x0380
        /*0072*/ 	.short	0x0220


	//----- nvinfo : EIATTR_SW_WAR
	.align		4
.L_9349:
        /*0074*/ 	.byte	0x04, 0x36
        /*0076*/ 	.short	(.L_9351 - .L_9350)
.L_9350:
        /*0078*/ 	.word	0x00000008
.L_9351:


//--------------------- .nv.info._ZN2at6native27unrolled_elementwise_kernelIZZZNS0_17expm1_kernel_cudaERNS_18TensorIteratorBaseEENKUlvE_clEvENKUlvE0_clEvEUlfE_St5arrayIPcLm2EELi4E23TrivialOffsetCalculatorILi1EjESB_NS0_6memory15LoadWithoutCastENSC_16StoreWithoutCastEEEviT_T0_T2_T3_T4_T5_ --------------------------
	.section	.nv.info._ZN2at6native27unrolled_elementwise_kernelIZZZNS0_17expm1_kernel_cudaERNS_18TensorIteratorBaseEENKUlvE_clEvENKUlvE0_clEvEUlfE_St5arrayIPcLm2EELi4E23TrivialOffsetCalculatorILi1EjESB_NS0_6memory15LoadWithoutCastENSC_16StoreWithoutCastEEEviT_T0_T2_T3_T4_T5_,"",@"SHT_CUDA_INFO"
	.sectionflags	@""
	.align	4


	//----- nvinfo : EIATTR_CUDA_API_VERSION
	.align		4
        /*0000*/ 	.byte	0x04, 0x37
        /*0002*/ 	.short	(.L_9353 - .L_9352)
.L_9352:
        /*0004*/ 	.word	0x00000082


	//----- nvinfo : EIATTR_KPARAM_INFO
	.align		4
.L_9353:
        /*0008*/ 	.byte	0x04, 0x17
        /*000a*/ 	.short	(.L_9355 - .L_9354)
.L_9354:
        /*000c*/ 	.word	0x00000000
        /*0010*/ 	.short	0x0006
        /*0012*/ 	.short	0x001b
        /*0014*/ 	.byte	0x00, 0xf0, 0x05, 0x00


	//----- nvinfo : EIATTR_KPARAM_INFO
	.align		4
.L_9355:
        /*0018*/ 	.byte	0x04, 0x17
        /*001a*/ 	.short	(.L_9357 - .L_9356)
.L_9356:
        /*001c*/ 	.word	0x00000000
        /*0020*/ 	.short	0x0005
        /*0022*/ 	.short	0x001a
        /*0024*/ 	.byte	0x00, 0xf0, 0x05, 0x00


	//----- nvinfo : EIATTR_KPARAM_INFO
	.align		4
.L_9357:
        /*0028*/ 	.byte	0x04, 0x17
        /*002a*/ 	.short	(.L_9359 - .L_9358)
.L_9358:
        /*002c*/ 	.word	0x00000000
        /*0030*/ 	.short	0x0004
        /*0032*/ 	.short	0x0019
        /*0034*/ 	.byte	0x00, 0xf0, 0x05, 0x00


	//----- nvinfo : EIATTR_KPARAM_INFO
	.align		4
.L_9359:
        /*0038*/ 	.byte	0x04, 0x17
        /*003a*/ 	.short	(.L_9361 - .L_9360)
.L_9360:
        /*003c*/ 	.word	0x00000000
        /*0040*/ 	.short	0x0003
        /*0042*/ 	.short	0x0018
        /*0044*/ 	.byte	0x00, 0xf0, 0x05, 0x00


	//----- nvinfo : EIATTR_KPARAM_INFO
	.align		4
.L_9361:
        /*0048*/ 	.byte	0x04, 0x17
        /*004a*/ 	.short	(.L_9363 - .L_9362)
.L_9362:
        /*004c*/ 	.word	0x00000000
        /*0050*/ 	.short	0x0002
        /*0052*/ 	.short	0x0008
        /*0054*/ 	.byte	0x00, 0xf0, 0x41, 0x00


	//----- nvinfo : EIATTR_KPARAM_INFO
	.align		4
.L_9363:
        /*0058*/ 	.byte	0x04, 0x17
        /*005a*/ 	.short	(.L_9365 - .L_9364)
.L_9364:
        /*005c*/ 	.word	0x00000000
        /*0060*/ 	.short	0x0001
        /*0062*/ 	.short	0x0004
        /*0064*/ 	.byte	0x00, 0xf0, 0x05, 0x00


	//----- nvinfo : EIATTR_KPARAM_INFO
	.align		4
.L_9365:
        /*0068*/ 	.byte	0x04, 0x17
        /*006a*/ 	.short	(.L_9367 - .L_9366)
.L_9366:
        /*006c*/ 	.word	0x00000000
        /*0070*/ 	.short	0x0000
        /*0072*/ 	.short	0x0000
        /*0074*/ 	.byte	0x00, 0xf0, 0x11, 0x00


	//----- nvinfo : EIATTR_SPARSE_MMA_MASK
	.align		4
.L_9367:
        /*0078*/ 	.byte	0x03, 0x50
        /*007a*/ 	.short	0x0000


	//----- nvinfo : EIATTR_MAXREG_COUNT
	.align		4
        /*007c*/ 	.byte	0x03, 0x1b
        /*007e*/ 	.short	0x00ff


	//----- nvinfo : EIATTR_MERCURY_ISA_VERSION
	.align		4
        /*0080*/ 	.byte	0x03, 0x5f
        /*0082*/ 	.short	0x0101


	//----- nvinfo : EIATTR_VRC_CTA_INIT_COUNT
	.align		4
        /*0084*/ 	.byte	0x02, 0x4a
	.zero		1
	.zero		1


	//----- nvinfo : EIATTR_EXIT_INSTR_OFFSETS
	.align		4
        /*0088*/ 	.byte	0x04, 0x1c
        /*008a*/ 	.short	(.L_9369 - .L_9368)


	//   ....[0]....
.L_9368:
        /*008c*/ 	.word	0x00000ac0


	//   ....[1]....
        /*0090*/ 	.word	0x00000b10


	//----- nvinfo : EIATTR_MAX_THREADS
	.align		4
.L_9369:
        /*0094*/ 	.byte	0x04, 0x05
        /*0096*/ 	.short	(.L_9371 - .L_9370)
.L_9370:
        /*0098*/ 	.word	0x00000080
        /*009c*/ 	.word	0x00000001
        /*00a0*/ 	.word	0x00000001


	//----- nvinfo : EIATTR_CRS_STACK_SIZE
	.align		4
.L_9371:
        /*00a4*/ 	.byte	0x04, 0x1e
        /*00a6*/ 	.short	(.L_9373 - .L_9372)
.L_9372:
        /*00a8*/ 	.word	0x00000000


	//----- nvinfo : EIATTR_CBANK_PARAM_SIZE
	.align		4
.L_9373:
        /*00ac*/ 	.byte	0x03, 0x19
        /*00ae*/ 	.short	0x001c


	//----- nvinfo : EIATTR_PARAM_CBANK
	.align		4
        /*00b0*/ 	.byte	0x04, 0x0a
        /*00b2*/ 	.short	(.L_9375 - .L_9374)
	.align		4
.L_9374:
        /*00b4*/ 	.word	index@(.nv.constant0._ZN2at6native27unrolled_elementwise_kernelIZZZNS0_17expm1_kernel_cudaERNS_18TensorIteratorBaseEENKUlvE_clEvENKUlvE0_clEvEUlfE_St5arrayIPcLm2EELi4E23TrivialOffsetCalculatorILi1EjESB_NS0_6memory15LoadWithoutCastENSC_16StoreWithoutCastEEEviT_T0_T2_T3_T4_T5_)
        /*00b8*/ 	.short	0x0380
        /*00ba*/ 	.short	0x001c


	//----- nvinfo : EIATTR_SW_WAR
	.align		4
.L_9375:
        /*00bc*/ 	.byte	0x04, 0x36
        /*00be*/ 	.short	(.L_9377 - .L_9376)
.L_9376:
        /*00c0*/ 	.word	0x00000008
.L_9377:


//--------------------- .nv.info._ZN2at6native29vectorized_elementwise_kernelILi2EZZZNS0_17expm1_kernel_cudaERNS_18TensorIteratorBaseEENKUlvE_clEvENKUlvE0_clEvEUlfE_St5arrayIPcLm2EEEEviT0_T1_ --------------------------
	.section	.nv.info._ZN2at6native29vectorized_elementwise_kernelILi2EZZZNS0_17expm1_kernel_cudaERNS_18TensorIteratorBaseEENKUlvE_clEvENKUlvE0_clEvEUlfE_St5arrayIPcLm2EEEEviT0_T1_,"",@"SHT_CUDA_INFO"
	.sectionflags	@""
	.align	4


	//----- nvinfo : EIATTR_CUDA_API_VERSION
	.align		4
        /*0000*/ 	.byte	0x04, 0x37
        /*0002*/ 	.short	(.L_9379 - .L_9378)
.L_9378:
        /*0004*/ 	.word	0x00000082


	//----- nvinfo : EIATTR_KPARAM_INFO
	.align		4
.L_9379:
        /*0008*/ 	.byte	0x04, 0x17
        /*000a*/ 	.short	(.L_9381 - .L_9380)
.L_9380:
        /*000c*/ 	.word	0x00000000
        /*0010*/ 	.short	0x0002
        /*0012*/ 	.short	0x0008
        /*0014*/ 	.byte	0x00, 0xf0, 0x41, 0x00


	//----- nvinfo : EIATTR_KPARAM_INFO
	.align		4
.L_9381:
        /*0018*/ 	.byte	0x04, 0x17
        /*001a*/ 	.short	(.L_9383 - .L_9382)
.L_9382:
        /*001c*/ 	.word	0x00000000
        /*0020*/ 	.short	0x0001
        /*0022*/ 	.short	0x0004
        /*0024*/ 	.byte	0x00, 0xf0, 0x05, 0x00


	//----- nvinfo : EIATTR_KPARAM_INFO
	.align		4
.L_9383:
        /*0028*/ 	.byte	0x04, 0x17
        /*002a*/ 	.short	(.L_9385 - .L_9384)
.L_9384:
        /*002c*/ 	.word	0x00000000
        /*0030*/ 	.short	0x0000
        /*0032*/ 	.short	0x0000
        /*0034*/ 	.byte	0x00, 0xf0, 0x11, 0x00


	//----- nvinfo : EIATTR_SPARSE_MMA_MASK
	.align		4
.L_9385:
        /*0038*/ 	.byte	0x03, 0x50
        /*003a*/ 	.short	0x0000


	//----- nvinfo : EIATTR_MAXREG_COUNT
	.align		4
        /*003c*/ 	.byte	0x03, 0x1b
        /*003e*/ 	.short	0x00ff


	//----- nvinfo : EIATTR_MERCURY_ISA_VERSION
	.align		4
        /*0040*/ 	.byte	0x03, 0x5f
        /*0042*/ 	.short	0x0101


	//----- nvinfo : EIATTR_VRC_CTA_INIT_COUNT
	.align		4
        /*0044*/ 	.byte	0x02, 0x4a
	.zero		1
	.zero		1


	//----- nvinfo : EIATTR_EXIT_INSTR_OFFSETS
	.align		4
        /*0048*/ 	.byte	0x04, 0x1c
        /*004a*/ 	.short	(.L_9387 - .L_9386)


	//   ....[0]....
.L_9386:
        /*004c*/ 	.word	0x00001630


	//   ....[1]....
        /*0050*/ 	.word	0x00001680


	//   ....[2]....
        /*0054*/ 	.word	0x00002390


	//----- nvinfo : EIATTR_MAX_THREADS
	.align		4
.L_9387:
        /*0058*/ 	.byte	0x04, 0x05
        /*005a*/ 	.short	(.L_9389 - .L_9388)
.L_9388:
        /*005c*/ 	.word	0x00000080
        /*0060*/ 	.word	0x00000001
        /*0064*/ 	.word	0x00000001


	//----- nvinfo : EIATTR_CRS_STACK_SIZE
	.align		4
.L_9389:
        /*0068*/ 	.byte	0x04, 0x1e
        /*006a*/ 	.short	(.L_9391 - .L_9390)
.L_9390:
        /*006c*/ 	.word	0x00000000


	//----- nvinfo : EIATTR_CBANK_PARAM_SIZE
	.align		4
.L_9391:
        /*0070*/ 	.byte	0x03, 0x19
        /*0072*/ 	.short	0x0018


	//----- nvinfo : EIATTR_PARAM_CBANK
	.align		4
        /*0074*/ 	.byte	0x04, 0x0a
        /*0076*/ 	.short	(.L_9393 - .L_9392)
	.align		4
.L_9392:
        /*0078*/ 	.word	index@(.nv.constant0._ZN2at6native29vectorized_elementwise_kernelILi2EZZZNS0_17expm1_kernel_cudaERNS_18TensorIteratorBaseEENKUlvE_clEvENKUlvE0_clEvEUlfE_St5arrayIPcLm2EEEEviT0_T1_)
        /*007c*/ 	.short	0x0380
        /*007e*/ 	.short	0x0018


	//----- nvinfo : EIATTR_SW_WAR
	.align		4
.L_9393:
        /*0080*/ 	.byte	0x04, 0x36
        /*0082*/ 	.short	(.L_9395 - .L_9394)
.L_9394:
        /*0084*/ 	.word	0x00000008
.L_9395:


//--------------------- .nv.info._ZN2at6native29vectorized_elementwise_kernelILi4EZZZNS0_17expm1_kernel_cudaERNS_18TensorIteratorBaseEENKUlvE_clEvENKUlvE0_clEvEUlfE_St5arrayIPcLm2EEEEviT0_T1_ --------------------------
	.section	.nv.info._ZN2at6native29vectorized_elementwise_kernelILi4EZZZNS0_17expm1_kernel_cudaERNS_18TensorIteratorBaseEENKUlvE_clEvENKUlvE0_clEvEUlfE_St5arrayIPcLm2EEEEviT0_T1_,"",@"SHT_CUDA_INFO"
	.sectionflags	@""
	.align	4


	//----- nvinfo : EIATTR_CUDA_API_VERSION
	.align		4
        /*0000*/ 	.byte	0x04, 0x37
        /*0002*/ 	.short	(.L_9397 - .L_9396)
.L_9396:
        /*0004*/ 	.word	0x00000082


	//----- nvinfo : EIATTR_KPARAM_INFO
	.align		4
.L_9397:
        /*0008*/ 	.byte	0x04, 0x17
        /*000a*/ 	.short	(.L_9399 - .L_9398)
.L_9398:
        /*000c*/ 	.word	0x00000000
        /*0010*/ 	.short	0x0002
        /*0012*/ 	.short	0x0008
        /*0014*/ 	.byte	0x00, 0xf0, 0x41, 0x00


	//----- nvinfo : EIATTR_KPARAM_INFO
	.align		4
.L_9399:
        /*0018*/ 	.byte	0x04, 0x17
        /*001a*/ 	.short	(.L_9401 - .L_9400)
.L_9400:
        /*001c*/ 	.word	0x00000000
        /*0020*/ 	.short	0x0001
        /*0022*/ 	.short	0x0004
        /*0024*/ 	.byte	0x00, 0xf0, 0x05, 0x00


	//----- nvinfo : EIATTR_KPARAM_INFO
	.align		4
.L_9401:
        /*0028*/ 	.byte	0x04, 0x17
        /*002a*/ 	.short	(.L_9403 - .L_9402)
.L_9402:
        /*002c*/ 	.word	0x00000000
        /*0030*/ 	.short	0x0000
        /*0032*/ 	.short	0x0000
        /*0034*/ 	.byte	0x00, 0xf0, 0x11, 0x00


	//----- nvinfo : EIATTR_SPARSE_MMA_MASK
	.align		4
.L_9403:
        /*0038*/ 	.byte	0x03, 0x50
        /*003a*/ 	.short	0x0000


	//----- nvinfo : EIATTR_MAXREG_COUNT
	.align		4
        /*003c*/ 	.byte	0x03, 0x1b
        /*003e*/ 	.short	0x00ff


	//----- nvinfo : EIATTR_MERCURY_ISA_VERSION
	.align		4
        /*0040*/ 	.byte	0x03, 0x5f
        /*0042*/ 	.short	0x0101


	//----- nvinfo : EIATTR_VRC_CTA_INIT_COUNT
	.align		4
        /*0044*/ 	.byte	0x02, 0x4a
	.zero		1
	.zero		1


	//----- nvinfo : EIATTR_EXIT_INSTR_OFFSETS
	.align		4
        /*0048*/ 	.byte	0x04, 0x1c
        /*004a*/ 	.short	(.L_9405 - .L_9404)


	//   ....[0]....
.L_9404:
        /*004c*/ 	.word	0x00001630


	//   ....[1]....
        /*0050*/ 	.word	0x00001680


	//   ....[2]....
        /*0054*/ 	.word	0x00002350


	//----- nvinfo : EIATTR_MAX_THREADS
	.align		4
.L_9405:
        /*0058*/ 	.byte	0x04, 0x05
        /*005a*/ 	.short	(.L_9407 - .L_9406)
.L_9406:
        /*005c*/ 	.word	0x00000080
        /*0060*/ 	.word	0x00000001
        /*0064*/ 	.word	0x00000001


	//----- nvinfo : EIATTR_CRS_STACK_SIZE
	.align		4
.L_9407:
        /*0068*/ 	.byte	0x04, 0x1e
        /*006a*/ 	.short	(.L_9409 - .L_9408)
.L_9408:
        /*006c*/ 	.word	0x00000000


	//----- nvinfo : EIATTR_CBANK_PARAM_SIZE
	.align		4
.L_9409:
        /*0070*/ 	.byte	0x03, 0x19
        /*0072*/ 	.short	0x0018


	//----- nvinfo : EIATTR_PARAM_CBANK
	.align		4
        /*0074*/ 	.byte	0x04, 0x0a
        /*0076*/ 	.short	(.L_9411 - .L_9410)
	.align		4
.L_9410:
        /*0078*/ 	.word	index@(.nv.constant0._ZN2at6native29vectorized_elementwise_kernelILi4EZZZNS0_17expm1_kernel_cudaERNS_18TensorIteratorBaseEENKUlvE_clEvENKUlvE0_clEvEUlfE_St5arrayIPcLm2EEEEviT0_T1_)
        /*007c*/ 	.short	0x0380
        /*007e*/ 	.short	0x0018


	//----- nvinfo : EIATTR_SW_WAR
	.align		4
.L_9411:
        /*0080*/ 	.byte	0x04, 0x36
        /*0082*/ 	.short	(.L_9413 - .L_9412)
.L_9412:
        /*0084*/ 	.word	0x00000008
.L_9413:


//--------------------- .nv.info._ZN2at6native29vectorized_elementwise_kernelILi8EZZZNS0_17expm1_kernel_cudaERNS_18TensorIteratorBaseEENKUlvE_clEvENKUlvE0_clEvEUlfE_St5arrayIPcLm2EEEEviT0_T1_ --------------------------
	.section	.nv.info._ZN2at6native29vectorized_elementwise_kernelILi8EZZZNS0_17expm1_kernel_cudaERNS_18TensorIteratorBaseEENKUlvE_clEvENKUlvE0_clEvEUlfE_St5arrayIPcLm2EEEEviT0_T1_,"",@"SHT_CUDA_INFO"
	.sectionflags	@""
	.align	4


	//----- nvinfo : EIATTR_CUDA_API_VERSION
	.align		4
        /*0000*/ 	.byte	0x04, 0x37
        /*0002*/ 	.short	(.L_9415 - .L_9414)
.L_9414:
        /*0004*/ 	.word	0x00000082


	//----- nvinfo : EIATTR_KPARAM_INFO
	.align		4
.L_9415:
        /*0008*/ 	.byte	0x04, 0x17
        /*000a*/ 	.short	(.L_9417 - .L_9416)
.L_9416:
        /*000c*/ 	.word	0x00000000
        /*0010*/ 	.short	0x0002
        /*0012*/ 	.short	0x0008
        /*0014*/ 	.byte	0x00, 0xf0, 0x41, 0x00


	//----- nvinfo : EIATTR_KPARAM_INFO
	.align		4
.L_9417:
        /*0018*/ 	.byte	0x04, 0x17
        /*001a*/ 	.short	(.L_9419 - .L_9418)
.L_9418:
        /*001c*/ 	.word	0x00000000
        /*0020*/ 	.short	0x0001
        /*0022*/ 	.short	0x0004
        /*0024*/ 	.byte	0x00, 0xf0, 0x05, 0x00


	//----- nvinfo : EIATTR_KPARAM_INFO
	.align		4
.L_9419:
        /*0028*/ 	.byte	0x04, 0x17
        /*002a*/ 	.short	(.L_9421 - .L_9420)
.L_9420:
        /*002c*/ 	.word	0x00000000
        /*0030*/ 	.short	0x0000
        /*0032*/ 	.short	0x0000
        /*0034*/ 	.byte	0x00, 0xf0, 0x11, 0x00


	//----- nvinfo : EIATTR_SPARSE_MMA_MASK
	.align		4
.L_9421:
        /*0038*/ 	.byte	0x03, 0x50
        /*003a*/ 	.short	0x0000


	//----- nvinfo : EIATTR_MAXREG_COUNT
	.align		4
        /*003c*/ 	.byte	0x03, 0x1b
        /*003e*/ 	.short	0x00ff


	//----- nvinfo : EIATTR_MERCURY_ISA_VERSION
	.align		4
        /*0040*/ 	.byte	0x03, 0x5f
        /*0042*/ 	.short	0x0101


	//----- nvinfo : EIATTR_VRC_CTA_INIT_COUNT
	.align		4
        /*0044*/ 	.byte	0x02, 0x4a
	.zero		1
	.zero		1


	//----- nvinfo : EIATTR_EXIT_INSTR_OFFSETS
	.align		4
        /*0048*/ 	.byte	0x04, 0x1c
        /*004a*/ 	.short	(.L_9423 - .L_9422)


	//   ....[0]....
.L_9422:
        /*004c*/ 	.word	0x00001630


	//   ....[1]....
        /*0050*/ 	.word	0x00001680


	//   ....[2]....
        /*0054*/ 	.word	0x00002330


	//----- nvinfo : EIATTR_MAX_THREADS
	.align		4
.L_9423:
        /*0058*/ 	.byte	0x04, 0x05
        /*005a*/ 	.short	(.L_9425 - .L_9424)
.L_9424:
        /*005c*/ 	.word	0x00000080
        /*0060*/ 	.word	0x00000001
        /*0064*/ 	.word	0x00000001


	//----- nvinfo : EIATTR_CRS_STACK_SIZE
	.align		4
.L_9425:
        /*0068*/ 	.byte	0x04, 0x1e
        /*006a*/ 	.short	(.L_9427 - .L_9426)
.L_9426:
        /*006c*/ 	.word	0x00000000


	//----- nvinfo : EIATTR_CBANK_PARAM_SIZE
	.align		4
.L_9427:
        /*0070*/ 	.byte	0x03, 0x19
        /*0072*/ 	.short	0x0018


	//----- nvinfo : EIATTR_PARAM_CBANK
	.align		4
        /*0074*/ 	.byte	0x04, 0x0a
        /*0076*/ 	.short	(.L_9429 - .L_9428)
	.align		4
.L_9428:
        /*0078*/ 	.word	index@(.nv.constant0._ZN2at6native29vectorized_elementwise_kernelILi8EZZZNS0_17expm1_kernel_cudaERNS_18TensorIteratorBaseEENKUlvE_clEvENKUlvE0_clEvEUlfE_St5arrayIPcLm2EEEEviT0_T1_)
        /*007c*/ 	.short	0x0380
        /*007e*/ 	.short	0x0018


	//----- nvinfo : EIATTR_SW_WAR
	.align		4
.L_9429:
        /*0080*/ 	.byte	0x04, 0x36
        /*0082*/ 	.short	(.L_9431 - .L_9430)
.L_9430:
        /*0084*/ 	.word	0x00000008
.L_9431:


//--------------------- .nv.info._ZN2at6native18elementwise_kernelILi128ELi4EZNS0_15gpu_kernel_implIZZZNS0_17expm1_kernel_cudaERNS_18TensorIteratorBaseEENKUlvE_clEvENKUlvE_clEvEUldE_EEvS4_RKT_EUliE_EEviT1_ --------------------------
	.section	.nv.info._ZN2at6native18elementwise_kernelILi128ELi4EZNS0_15gpu_kernel_implIZZZNS0_17expm1_kernel_cudaERNS_18TensorIteratorBaseEENKUlvE_clEvENKUlvE_clEvEUldE_EEvS4_RKT_EUliE_EEviT1_,"",@"SHT_CUDA_INFO"
	.sectionflags	@""
	.align	4


	//----- nvinfo : EIATTR_CUDA_API_VERSION
	.align		4
        /*0000*/ 	.byte	0x04, 0x37
        /*0002*/ 	.short	(.L_9433 - .L_9432)
.L_9432:
        /*0004*/ 	.word	0x00000082


	//----- nvinfo : EIATTR_KPARAM_INFO
	.align		4
.L_9433:
        /*0008*/ 	.byte	0x04, 0x17
        /*000a*/ 	.short	(.L_9435 - .L_9434)
.L_9434:
        /*000c*/ 	.word	0x00000000
        /*0010*/ 	.short	0x0001
        /*0012*/ 	.short	0x0008
        /*0014*/ 	.byte	0x00, 0xf0, 0x61, 0x08


	//----- nvinfo : EIATTR_KPARAM_INFO
	.align		4
.L_9435:
        /*0018*/ 	.byte	0x04, 0x17
        /*001a*/ 	.short	(.L_9437 - .L_9436)
.L_9436:
        /*001c*/ 	.word	0x00000000
        /*0020*/ 	.short	0x0000
        /*0022*/ 	.short	0x0000
        /*0024*/ 	.byte	0x00, 0xf0, 0x11, 0x00


	//----- nvinfo : EIATTR_SPARSE_MMA_MASK
	.align		4
.L_9437:
        /*0028*/ 	.byte	0x03, 0x50
        /*002a*/ 	.short	0x0000


	//----- nvinfo : EIATTR_MAXREG_COUNT
	.align		4
        /*002c*/ 	.byte	0x03, 0x1b
        /*002e*/ 	.short	0x0080


	//----- nvinfo : EIATTR_EXTERNS
	.align		4
        /*0030*/ 	.byte	0x04, 0x0f
        /*0032*/ 	.short	(.L_9439 - .L_9438)


	//   ....[0]....
	.align		4
.L_9438:
        /*0034*/ 	.word	index@(__assertfail)


	//----- nvinfo : EIATTR_MERCURY_ISA_VERSION
	.align		4
.L_9439:
        /*0038*/ 	.byte	0x03, 0x5f
        /*003a*/ 	.short	0x0101


	//----- nvinfo : EIATTR_VRC_CTA_INIT_COUNT
	.align		4
        /*003c*/ 	.byte	0x02, 0x4a
	.zero		1
	.zero		1


	//----- nvinfo : EIATTR_SYSCALL_OFFSETS
	.align		4
        /*0040*/ 	.byte	0x04, 0x46
        /*0042*/ 	.short	(.L_9441 - .L_9440)


	//   ....[0]....
.L_9440:
        /*0044*/ 	.word	0x00002180


	//   ....[1]....
        /*0048*/ 	.word	0x00003690


	//   ....[2]....
        /*004c*/ 	.word	0x000059e0


	//   ....[3]....
        /*0050*/ 	.word	0x00006c60


	//   ....[4]....
        /*0054*/ 	.word	0x00009160


	//   ....[5]....
        /*0058*/ 	.word	0x0000a3e0


	//   ....[6]....
        /*005c*/ 	.word	0x0000c8f0


	//   ....[7]....
        /*0060*/ 	.word	0x0000db40


	//----- nvinfo : EIATTR_EXIT_INSTR_OFFSETS
	.align		4
.L_9441:
        /*0064*/ 	.byte	0x04, 0x1c
        /*0066*/ 	.short	(.L_9443 - .L_9442)


	//   ....[0]....
.L_9442:
        /*0068*/ 	.word	0x0000a780


	//   ....[1]....
        /*006c*/ 	.word	0x0000ced0


	//   ....[2]....
        /*0070*/ 	.word	0x0000cf10


	//   ....[3]....
        /*0074*/ 	.word	0x0000cfa0


	//   ....[4]....
        /*0078*/ 	.word	0x0000cfd0


	//   ....[5]....
        /*007c*/ 	.word	0x0000d000


	//   ....[6]....
        /*0080*/ 	.word	0x0000d0d0


	//   ....[7]....
        /*0084*/ 	.word	0x0000d150


	//   ....[8]....
        /*0088*/ 	.word	0x0000d230


	//   ....[9]....
        /*008c*/ 	.word	0x0000d2c0


	//   ....[10]....
        /*0090*/ 	.word	0x0000d2e0


	//   ....[11]....
        /*0094*/ 	.word	0x0000d3b0


	//   ....[12]....
        /*0098*/ 	.word	0x0000d560


	//   ....[13]....
        /*009c*/ 	.word	0x0000d710


	//   ....[14]....
        /*00a0*/ 	.word	0x0000d8b0


	//   ....[15]....
        /*00a4*/ 	.word	0x0000d8e0


	//   ....[16]....
        /*00a8*/ 	.word	0x0000d910


	//   ....[17]....
        /*00ac*/ 	.word	0x0000d9b0


	//   ....[18]....
        /*00b0*/ 	.word	0x0000d9e0


	//   ....[19]....
        /*00b4*/ 	.word	0x0000db50


	//   ....[20]....
        /*00b8*/ 	.word	0x0000dca0


	//   ....[21]....
        /*00bc*/ 	.word	0x0000de20


	//   ....[22]....
        /*00c0*/ 	.word	0x0000dea0


	//----- nvinfo : EIATTR_MAX_THREADS
	.align		4
.L_9443:
        /*00c4*/ 	.byte	0x04, 0x05
        /*00c6*/ 	.short	(.L_9445 - .L_9444)
.L_9444:
        /*00c8*/ 	.word	0x00000080
        /*00cc*/ 	.word	0x00000001
        /*00d0*/ 	.word	0x00000001


	//----- nvinfo : EIATTR_CRS_STACK_SIZE
	.align		4
.L_9445:
        /*00d4*/ 	.byte	0x04, 0x1e
        /*00d6*/ 	.short	(.L_9447 - .L_9446)
.L_9446:
        /*00d8*/ 	.word	0x00000000


	//----- nvinfo : EIATTR_CBANK_PARAM_SIZE
	.align		4
.L_9447:
        /*00dc*/ 	.byte	0x03, 0x19
        /*00de*/ 	.short	0x0220


	//----- nvinfo : EIATTR_PARAM_CBANK
	.align		4
        /*00e0*/ 	.byte	0x04, 0x0a
        /*00e2*/ 	.short	(.L_9449 - .L_9448)
	.align		4
.L_9448:
        /*00e4*/ 	.word	index@(.nv.constant0._ZN2at6native18elementwise_kernelILi128ELi4EZNS0_15gpu_kernel_implIZZZNS0_17expm1_kernel_cudaERNS_18TensorIteratorBaseEENKUlvE_clEvENKUlvE_clEvEUldE_EEvS4_RKT_EUliE_EEviT1_)
        /*00e8*/ 	.short	0x0380
        /*00ea*/ 	.short	0x0220


	//----- nvinfo : EIATTR_SW_WAR
	.align		4
.L_9449:
        /*00ec*/ 	.byte	0x04, 0x36
        /*00ee*/ 	.short	(.L_9451 - .L_9450)
.L_9450:
        /*00f0*/ 	.word	0x00000008
.L_9451:


//--------------------- .nv.info._ZN2at6native27unrolled_elementwise_kernelIZZZNS0_17expm1_kernel_cudaERNS_18TensorIteratorBaseEENKUlvE_clEvENKUlvE_clEvEUldE_St5arrayIPcLm2EELi4E23TrivialOffsetCalculatorILi1EjESB_NS0_6memory12LoadWithCastILi1EEENSC_13StoreWithCastILi1EEEEEviT_T0_T2_T3_T4_T5_ --------------------------
	.section	.nv.info._ZN2at6native27unrolled_elementwise_kernelIZZZNS0_17expm1_kernel_cudaERNS_18TensorIteratorBaseEENKUlvE_clEvENKUlvE_clEvEUldE_St5arrayIPcLm2EELi4E23TrivialOffsetCalculatorILi1EjESB_NS0_6memory12LoadWithCastILi1EEENSC_13StoreWithCastILi1EEEEEviT_T0_T2_T3_T4_T5_,"",@"SHT_CUDA_INFO"
	.sectionflags	@""
	.align	4


	//----- nvinfo : EIATTR_CUDA_API_VERSION
	.align		4
        /*0000*/ 	.byte	0x04, 0x37
        /*0002*/ 	.short	(.L_9453 - .L_9452)
.L_9452:
        /*0004*/ 	.word	0x00000082


	//----- nvinfo : EIATTR_KPARAM_INFO
	.align		4
.L_9453:
        /*0008*/ 	.byte	0x04, 0x17
        /*000a*/ 	.short	(.L_9455 - .L_9454)
.L_9454:
        /*000c*/ 	.word	0x00000000
        /*0010*/ 	.short	0x0006
        /*0012*/ 	.short	0x0024
        /*0014*/ 	.byte	0x00, 0xf0, 0x21, 0x00


	//----- nvinfo : EIATTR_KPARAM_INFO
	.align		4
.L_9455:
        /*0018*/ 	.byte	0x04, 0x17
        /*001a*/ 	.short	(.L_9457 - .L_9456)
.L_9456:
        /*001c*/ 	.word	0x00000000
        /*0020*/ 	.short	0x0005
        /*0022*/ 	.short	0x001c
        /*0024*/ 	.byte	0x00, 0xf0, 0x21, 0x00


	//----- nvinfo : EIATTR_KPARAM_INFO
	.align		4
.L_9457:
        /*0028*/ 	.byte	0x04, 0x17
        /*002a*/ 	.short	(.L_9459 - .L_9458)
.L_9458:
        /*002c*/ 	.word	0x00000000
        /*0030*/ 	.short	0x0004
        /*0032*/ 	.short	0x0019
        /*0034*/ 	.byte	0x00, 0xf0, 0x05, 0x00


	//----- nvinfo : EIATTR_KPARAM_INFO
	.align		4
.L_9459:
        /*0038*/ 	.byte	0x04, 0x17
        /*003a*/ 	.short	(.L_9461 - .L_9460)
.L_9460:
        /*003c*/ 	.word	0x00000000
        /*0040*/ 	.short	0x0003
        /*0042*/ 	.short	0x0018
        /*0044*/ 	.byte	0x00, 0xf0, 0x05, 0x00


	//----- nvinfo : EIATTR_KPARAM_INFO
	.align		4
.L_9461:
        /*0048*/ 	.byte	0x04, 0x17
        /*004a*/ 	.short	(.L_9463 - .L_9462)
.L_9462:
        /*004c*/ 	.word	0x00000000
        /*0050*/ 	.short	0x0002
        /*0052*/ 	.short	0x0008
        /*0054*/ 	.byte	0x00, 0xf0, 0x41, 0x00


	//----- nvinfo : EIATTR_KPARAM_INFO
	.align		4
.L_9463:
        /*0058*/ 	.byte	0x04, 0x17
        /*005a*/ 	.short	(.L_9465 - .L_9464)
.L_9464:
        /*005c*/ 	.word	0x00000000
        /*0060*/ 	.short	0x0001
        /*0062*/ 	.short	0x0004
        /*0064*/ 	.byte	0x00, 0xf0, 0x05, 0x00


	//----- nvinfo : EIATTR_KPARAM_INFO
	.align		4
.L_9465:
        /*0068*/ 	.byte	0x04, 0x17
        /*006a*/ 	.short	(.L_9467 - .L_9466)
.L_9466:
        /*006c*/ 	.word	0x00000000
        /*0070*/ 	.short	0x0000
        /*0072*/ 	.short	0x0000
        /*0074*/ 	.byte	0x00, 0xf0, 0x11, 0x00


	//----- nvinfo : EIATTR_SPARSE_MMA_MASK
	.align		4
.L_9467:
        /*0078*/ 	.byte	0x03, 0x50
        /*007a*/ 	.short	0x0000


	//----- nvinfo : EIATTR_MAXREG_COUNT
	.align		4
        /*007c*/ 	.byte	0x03, 0x1b
        /*007e*/ 	.short	0x00ff


	//----- nvinfo : EIATTR_EXTERNS
	.align		4
        /*0080*/ 	.byte	0x04, 0x0f
        /*0082*/ 	.short	(.L_9469 - .L_9468)


	//   ....[0]....
	.align		4
.L_9468:
        /*0084*/ 	.word	index@(__assertfail)


	//----- nvinfo : EIATTR_MERCURY_ISA_VERSION
	.align		4
.L_9469:
        /*0088*/ 	.byte	0x03, 0x5f
        /*008a*/ 	.short	0x0101


	//----- nvinfo : EIATTR_VRC_CTA_INIT_COUNT
	.align		4
        /*008c*/ 	.byte	0x02, 0x4a
	.zero		1
	.zero		1


	//----- nvinfo : EIATTR_SYSCALL_OFFSETS
	.align		4
        /*0090*/ 	.byte	0x04, 0x46
        /*0092*/ 	.short	(.L_9471 - .L_9470)


	//   ....[0]....
.L_9470:
        /*0094*/ 	.word	0x00000e80


	//   ....[1]....
        /*0098*/ 	.word	0x00001ec0


	//   ....[2]....
        /*009c*/ 	.word	0x00002e40


	//   ....[3]....
        /*00a0*/ 	.word	0x00003d80


	//   ....[4]....
        /*00a4*/ 	.word	0x00006160


	//   ....[5]....
        /*00a8*/ 	.word	0x00007140


	//   ....[6]....
        /*00ac*/ 	.word	0x00008280


	//   ....[7]....
        /*00b0*/ 	.word	0x000093c0


	//----- nvinfo : EIATTR_EXIT_INSTR_OFFSETS
	.align		4
.L_9471:
        /*00b4*/ 	.byte	0x04, 0x1c
        /*00b6*/ 	.short	(.L_9473 - .L_9472)


	//   ....[0]....
.L_9472:
        /*00b8*/ 	.word	0x00008610


	//   ....[1]....
        /*00bc*/ 	.word	0x00008750


	//   ....[2]....
        /*00c0*/ 	.word	0x00008790


	//   ....[3]....
        /*00c4*/ 	.word	0x00008820


	//   ....[4]....
        /*00c8*/ 	.word	0x00008850


	//   ....[5]....
        /*00cc*/ 	.word	0x00008880


	//   ....[6]....
        /*00d0*/ 	.word	0x00008950


	//   ....[7]....
        /*00d4*/ 	.word	0x000089d0


	//   ....[8]....
        /*00d8*/ 	.word	0x00008ab0


	//   ....[9]....
        /*00dc*/ 	.word	0x00008b40


	//   ....[10]....
        /*00e0*/ 	.word	0x00008b60


	//   ....[11]....
        /*00e4*/ 	.word	0x00008c30


	//   ....[12]....
        /*00e8*/ 	.word	0x00008de0


	//   ....[13]....
        /*00ec*/ 	.word	0x00008f90


	//   ....[14]....
        /*00f0*/ 	.word	0x00009130


	//   ....[15]....
        /*00f4*/ 	.word	0x00009160


	//   ....[16]....
        /*00f8*/ 	.word	0x00009190


	//   ....[17]....
        /*00fc*/ 	.word	0x00009230


	//   ....[18]....
        /*0100*/ 	.word	0x00009260


	//   ....[19]....
        /*0104*/ 	.word	0x000093d0


	//   ....[20]....
        /*0108*/ 	.word	0x00009520


	//   ....[21]....
        /*010c*/ 	.word	0x000096a0


	//   ....[22]....
        /*0110*/ 	.word	0x00009720


	//----- nvinfo : EIATTR_MAX_THREADS
	.align		4
.L_9473:
        /*0114*/ 	.byte	0x04, 0x05
        /*0116*/ 	.short	(.L_9475 - .L_9474)
.L_9474:
        /*0118*/ 	.word	0x00000080
        /*011c*/ 	.word	0x00000001
        /*0120*/ 	.word	0x00000001


	//----- nvinfo : EIATTR_CRS_STACK_SIZE
	.align		4
.L_9475:
        /*0124*/ 	.byte	0x04, 0x1e
        /*0126*/ 	.short	(.L_9477 - .L_9476)
.L_9476:
        /*0128*/ 	.word	0x00000000


	//----- nvinfo : EIATTR_CBANK_PARAM_SIZE
	.align		4
.L_9477:
        /*012c*/ 	.byte	0x03, 0x19
        /*012e*/ 	.short	0x002c


	//----- nvinfo : EIATTR_PARAM_CBANK
	.align		4
        /*0130*/ 	.byte	0x04, 0x0a
        /*0132*/ 	.short	(.L_9479 - .L_9478)
	.align		4
.L_9478:
        /*0134*/ 	.word	index@(.nv.constant0._ZN2at6native27unrolled_elementwise_kernelIZZZNS0_17expm1_kernel_cudaERNS_18TensorIteratorBaseEENKUlvE_clEvENKUlvE_clEvEUldE_St5arrayIPcLm2EELi4E23TrivialOffsetCalculatorILi1EjESB_NS0_6memory12LoadWithCastILi1EEENSC_13StoreWithCastILi1EEEEEviT_T0_T2_T3_T4_T5_)
        /*0138*/ 	.short	0x0380
        /*013a*/ 	.short	0x002c


	//----- nvinfo : EIATTR_SW_WAR
	.align		4
.L_9479:
        /*013c*/ 	.byte	0x04, 0x36
        /*013e*/ 	.short	(.L_9481 - .L_9480)
.L_9480:
        /*0140*/ 	.word	0x00000008
.L_9481:


//--------------------- .nv.info._ZN2at6native18elementwise_kernelILi128ELi2EZNS0_22gpu_kernel_impl_nocastIZZZNS0_17expm1_kernel_cudaERNS_18TensorIteratorBaseEENKUlvE_clEvENKUlvE_clEvEUldE_EEvS4_RKT_EUliE_EEviT1_ --------------------------
	.section	.nv.info._ZN2at6native18elementwise_kernelILi128ELi2EZNS0_22gpu_kernel_impl_nocastIZZZNS0_17expm1_kernel_cudaERNS_18TensorIteratorBaseEENKUlvE_clEvENKUlvE_clEvEUldE_EEvS4_RKT_EUliE_EEviT1_,"",@"SHT_CUDA_INFO"
	.sectionflags	@""
	.align	4


	//----- nvinfo : EIATTR_CUDA_API_VERSION
	.align		4
        /*0000*/ 	.byte	0x04, 0x37
        /*0002*/ 	.short	(.L_9483 - .L_9482)
.L_9482:
        /*0004*/ 	.word	0x00000082


	//----- nvinfo : EIATTR_KPARAM_INFO
	.align		4
.L_9483:
        /*0008*/ 	.byte	0x04, 0x17
        /*000a*/ 	.short	(.L_9485 - .L_9484)
.L_9484:
        /*000c*/ 	.word	0x00000000
        /*0010*/ 	.short	0x0001
        /*0012*/ 	.short	0x0008
        /*0014*/ 	.byte	0x00, 0xf0, 0x61, 0x08


	//----- nvinfo : EIATTR_KPARAM_INFO
	.align		4
.L_9485:
        /*0018*/ 	.byte	0x04, 0x17
        /*001a*/ 	.short	(.L_9487 - .L_9486)
.L_9486:
        /*001c*/ 	.word	0x00000000
        /*0020*/ 	.short	0x0000
        /*0022*/ 	.short	0x0000
        /*0024*/ 	.byte	0x00, 0xf0, 0x11, 0x00


	//----- nvinfo : EIATTR_SPARSE_MMA_MASK
	.align		4
.L_9487:
        /*0028*/ 	.byte	0x03, 0x50
        /*002a*/ 	.short	0x0000


	//----- nvinfo : EIATTR_MAXREG_COUNT
	.align		4
        /*002c*/ 	.byte	0x03, 0x1b
        /*002e*/ 	.short	0x0080


	//----- nvinfo : EIATTR_MERCURY_ISA_VERSION
	.align		4
        /*0030*/ 	.byte	0x03, 0x5f
        /*0032*/ 	.short	0x0101


	//----- nvinfo : EIATTR_VRC_CTA_INIT_COUNT
	.align		4
        /*0034*/ 	.byte	0x02, 0x4a
	.zero		1
	.zero		1


	//----- nvinfo : EIATTR_EXIT_INSTR_OFFSETS
	.align		4
        /*0038*/ 	.byte	0x04, 0x1c
        /*003a*/ 	.short	(.L_9489 - .L_9488)


	//   ....[0]....
.L_9488:
        /*003c*/ 	.word	0x000005a0


	//   ....[1]....
        /*0040*/ 	.word	0x00000690


	//   ....[2]....
        /*0044*/ 	.word	0x00000a70


	//   ....[3]....
        /*0048*/ 	.word	0x000022d0


	//   ....[4]....
        /*004c*/ 	.word	0x00003a70


	//----- nvinfo : EIATTR_MAX_THREADS
	.align		4
.L_9489:
        /*0050*/ 	.byte	0x04, 0x05
        /*0052*/ 	.short	(.L_9491 - .L_9490)
.L_9490:
        /*0054*/ 	.word	0x00000080
        /*0058*/ 	.word	0x00000001
        /*005c*/ 	.word	0x00000001


	//----- nvinfo : EIATTR_CRS_STACK_SIZE
	.align		4
.L_9491:
        /*0060*/ 	.byte	0x04, 0x1e
        /*0062*/ 	.short	(.L_9493 - .L_9492)
.L_9492:
        /*0064*/ 	.word	0x00000000


	//----- nvinfo : EIATTR_CBANK_PARAM_SIZE
	.align		4
.L_9493:
        /*0068*/ 	.byte	0x03, 0x19
        /*006a*/ 	.short	0x0220


	//----- nvinfo : EIATTR_PARAM_CBANK
	.align		4
        /*006c*/ 	.byte	0x04, 0x0a
        /*006e*/ 	.short	(.L_9495 - .L_9494)
	.align		4
.L_9494:
        /*0070*/ 	.word	index@(.nv.constant0._ZN2at6native18elementwise_kernelILi128ELi2EZNS0_22gpu_kernel_impl_nocastIZZZNS0_17expm1_kernel_cudaERNS_18TensorIteratorBaseEENKUlvE_clEvENKUlvE_clEvEUldE_EEvS4_RKT_EUliE_EEviT1_)
        /*0074*/ 	.short	0x0380
        /*0076*/ 	.short	0x0220


	//----- nvinfo : EIATTR_SW_WAR
	.align		4
.L_9495:
        /*0078*/ 	.byte	0x04, 0x36
        /*007a*/ 	.short	(.L_9497 - .L_9496)
.L_9496:
        /*007c*/ 	.word	0x00000008
.L_9497:


//--------------------- .nv.info._ZN2at6native27unrolled_elementwise_kernelIZZZNS0_17expm1_kernel_cudaERNS_18TensorIteratorBaseEENKUlvE_clEvENKUlvE_clEvEUldE_St5arrayIPcLm2EELi4E23TrivialOffsetCalculatorILi1EjESB_NS0_6memory15LoadWithoutCastENSC_16StoreWithoutCastEEEviT_T0_T2_T3_T4_T5_ --------------------------
	.section	.nv.info._ZN2at6native27unrolled_elementwise_kernelIZZZNS0_17expm1_kernel_cudaERNS_18TensorIteratorBaseEENKUlvE_clEvENKUlvE_clEvEUldE_St5arrayIPcLm2EELi4E23TrivialOffsetCalculatorILi1EjESB_NS0_6memory15LoadWithoutCastENSC_16StoreWithoutCastEEEviT_T0_T2_T3_T4_T5_,"",@"SHT_CUDA_INFO"
	.sectionflags	@""
	.align	4


	//----- nvinfo : EIATTR_CUDA_API_VERSION
	.align		4
        /*0000*/ 	.byte	0x04, 0x37
        /*0002*/ 	.short	(.L_9499 - .L_9498)
.L_9498:
        /*0004*/ 	.word	0x00000082


	//----- nvinfo : EIATTR_KPARAM_INFO
	.align		4
.L_9499:
        /*0008*/ 	.byte	0x04, 0x17
        /*000a*/ 	.short	(.L_9501 - .L_9500)
.L_9500:
        /*000c*/ 	.word	0x00000000
        /*0010*/ 	.short	0x0006
        /*0012*/ 	.short	0x001b
        /*0014*/ 	.byte	0x00, 0xf0, 0x05, 0x00


	//----- nvinfo : EIATTR_KPARAM_INFO
	.align		4
.L_9501:
        /*0018*/ 	.byte	0x04, 0x17
        /*001a*/ 	.short	(.L_9503 - .L_9502)
.L_9502:
        /*001c*/ 	.word	0x00000000
        /*0020*/ 	.short	0x0005
        /*0022*/ 	.short	0x001a
        /*0024*/ 	.byte	0x00, 0xf0, 0x05, 0x00


	//----- nvinfo : EIATTR_KPARAM_INFO
	.align		4
.L_9503:
        /*0028*/ 	.byte	0x04, 0x17
        /*002a*/ 	.short	(.L_9505 - .L_9504)
.L_9504:
        /*002c*/ 	.word	0x00000000
        /*0030*/ 	.short	0x0004
        /*0032*/ 	.short	0x0019
        /*0034*/ 	.byte	0x00, 0xf0, 0x05, 0x00


	//----- nvinfo : EIATTR_KPARAM_INFO
	.align		4
.L_9505:
        /*0038*/ 	.byte	0x04, 0x17
        /*003a*/ 	.short	(.L_9507 - .L_9506)
.L_9506:
        /*003c*/ 	.word	0x00000000
        /*0040*/ 	.short	0x0003
        /*0042*/ 	.short	0x0018
        /*0044*/ 	.byte	0x00, 0xf0, 0x05, 0x00


	//----- nvinfo : EIATTR_KPARAM_INFO
	.align		4
.L_9507:
        /*0048*/ 	.byte	0x04, 0x17
        /*004a*/ 	.short	(.L_9509 - .L_9508)
.L_9508:
        /*004c*/ 	.word	0x00000000
        /*0050*/ 	.short	0x0002
        /*0052*/ 	.short	0x0008
        /*0054*/ 	.byte	0x00, 0xf0, 0x41, 0x00


	//----- nvinfo : EIATTR_KPARAM_INFO
	.align		4
.L_9509:
        /*0058*/ 	.byte	0x04, 0x17
        /*005a*/ 	.short	(.L_9511 - .L_9510)
.L_9510:
        /*005c*/ 	.word	0x00000000
        /*0060*/ 	.short	0x0001
        /*0062*/ 	.short	0x0004
        /*0064*/ 	.byte	0x00, 0xf0, 0x05, 0x00


	//----- nvinfo : EIATTR_KPARAM_INFO
	.align		4
.L_9511:
        /*0068*/ 	.byte	0x04, 0x17
        /*006a*/ 	.short	(.L_9513 - .L_9512)
.L_9512:
        /*006c*/ 	.word	0x00000000
        /*0070*/ 	.short	0x0000
        /*0072*/ 	.short	0x0000
        /*0074*/ 	.byte	0x00, 0xf0, 0x11, 0x00


	//----- nvinfo : EIATTR_SPARSE_MMA_MASK
	.align		4
.L_9513:
        /*0078*/ 	.byte	0x03, 0x50
        /*007a*/ 	.short	0x0000


	//----- nvinfo : EIATTR_MAXREG_COUNT
	.align		4
        /*007c*/ 	.byte	0x03, 0x1b
        /*007e*/ 	.short	0x00ff


	//----- nvinfo : EIATTR_MERCURY_ISA_VERSION
	.align		4
        /*0080*/ 	.byte	0x03, 0x5f
        /*0082*/ 	.short	0x0101


	//----- nvinfo : EIATTR_VRC_CTA_INIT_COUNT
	.align		4
        /*0084*/ 	.byte	0x02, 0x4a
	.zero		1
	.zero		1


	//----- nvinfo : EIATTR_EXIT_INSTR_OFFSETS
	.align		4
        /*0088*/ 	.byte	0x04, 0x1c
        /*008a*/ 	.short	(.L_9515 - .L_9514)


	//   ....[0]....
.L_9514:
        /*008c*/ 	.word	0x00001620


	//   ....[1]....
        /*0090*/ 	.word	0x00001670


	//----- nvinfo : EIATTR_MAX_THREADS
	.align		4
.L_9515:
        /*0094*/ 	.byte	0x04, 0x05
        /*0096*/ 	.short	(.L_9517 - .L_9516)
.L_9516:
        /*0098*/ 	.word	0x00000080
        /*009c*/ 	.word	0x00000001
        /*00a0*/ 	.word	0x00000001


	//----- nvinfo : EIATTR_CRS_STACK_SIZE
	.align		4
.L_9517:
        /*00a4*/ 	.byte	0x04, 0x1e
        /*00a6*/ 	.short	(.L_9519 - .L_9518)
.L_9518:
        /*00a8*/ 	.word	0x00000000


	//----- nvinfo : EIATTR_CBANK_PARAM_SIZE
	.align		4
.L_9519:
        /*00ac*/ 	.byte	0x03, 0x19
        /*00ae*/ 	.short	0x001c


	//----- nvinfo : EIATTR_PARAM_CBANK
	.align		4
        /*00b0*/ 	.byte	0x04, 0x0a
        /*00b2*/ 	.short	(.L_9521 - .L_9520)
	.align		4
.L_9520:
        /*00b4*/ 	.word	index@(.nv.constant0._ZN2at6native27unrolled_elementwise_kernelIZZZNS0_17expm1_kernel_cudaERNS_18TensorIteratorBaseEENKUlvE_clEvENKUlvE_clEvEUldE_St5arrayIPcLm2EELi4E23TrivialOffsetCalculatorILi1EjESB_NS0_6memory15LoadWithoutCastENSC_16StoreWithoutCastEEEviT_T0_T2_T3_T4_T5_)
        /*00b8*/ 	.short	0x0380
        /*00ba*/ 	.short	0x001c


	//----- nvinfo : EIATTR_SW_WAR
	.align		4
.L_9521:
        /*00bc*/ 	.byte	0x04, 0x36
        /*00be*/ 	.short	(.L_9523 - .L_9522)
.L_9522:
        /*00c0*/ 	.word	0x00000008
.L_9523:


//--------------------- .nv.info._ZN2at6native29vectorized_elementwise_kernelILi2EZZZNS0_17expm1_kernel_cudaERNS_18TensorIteratorBaseEENKUlvE_clEvENKUlvE_clEvEUldE_St5arrayIPcLm2EEEEviT0_T1_ --------------------------
	.section	.nv.info._ZN2at6native29vectorized_elementwise_kernelILi2EZZZNS0_17expm1_kernel_cudaERNS_18TensorIteratorBaseEENKUlvE_clEvENKUlvE_clEvEUldE_St5arrayIPcLm2EEEEviT0_T1_,"",@"SHT_CUDA_INFO"
	.sectionflags	@""
	.align	4


	//----- nvinfo : EIATTR_CUDA_API_VERSION
	.align		4
        /*0000*/ 	.byte	0x04, 0x37
        /*0002*/ 	.short	(.L_9525 - .L_9524)
.L_9524:
        /*0004*/ 	.word	0x00000082


	//----- nvinfo : EIATTR_KPARAM_INFO
	.align		4
.L_9525:
        /*0008*/ 	.byte	0x04, 0x17
        /*000a*/ 	.short	(.L_9527 - .L_9526)
.L_9526:
        /*000c*/ 	.word	0x00000000
        /*0010*/ 	.short	0x0002
        /*0012*/ 	.short	0x0008
        /*0014*/ 	.byte	0x00, 0xf0, 0x41, 0x00


	//----- nvinfo : EIATTR_KPARAM_INFO
	.align		4
.L_9527:
        /*0018*/ 	.byte	0x04, 0x17
        /*001a*/ 	.short	(.L_9529 - .L_9528)
.L_9528:
        /*001c*/ 	.word	0x00000000
        /*0020*/ 	.short	0x0001
        /*0022*/ 	.short	0x0004
        /*0024*/ 	.byte	0x00, 0xf0, 0x05, 0x00


	//----- nvinfo : EIATTR_KPARAM_INFO
	.align		4
.L_9529:
        /*0028*/ 	.byte	0x04, 0x17
        /*002a*/ 	.short	(.L_9531 - .L_9530)
.L_9530:
        /*002c*/ 	.word	0x00000000
        /*0030*/ 	.short	0x0000
        /*0032*/ 	.short	0x0000
        /*0034*/ 	.byte	0x00, 0xf0, 0x11, 0x00


	//----- nvinfo : EIATTR_SPARSE_MMA_MASK
	.align		4
.L_9531:
        /*0038*/ 	.byte	0x03, 0x50
        /*003a*/ 	.short	0x0000


	//----- nvinfo : EIATTR_MAXREG_COUNT
	.align		4
        /*003c*/ 	.byte	0x03, 0x1b
        /*003e*/ 	.short	0x00ff


	//----- nvinfo : EIATTR_MERCURY_ISA_VERSION
	.align		4
        /*0040*/ 	.byte	0x03, 0x5f
        /*0042*/ 	.short	0x0101


	//----- nvinfo : EIATTR_VRC_CTA_INIT_COUNT
	.align		4
        /*0044*/ 	.byte	0x02, 0x4a
	.zero		1
	.zero		1


	//----- nvinfo : EIATTR_EXIT_INSTR_OFFSETS
	.align		4
        /*0048*/ 	.byte	0x04, 0x1c
        /*004a*/ 	.short	(.L_9533 - .L_9532)


	//   ....[0]....
.L_9532:
        /*004c*/ 	.word	0x00002ce0


	//   ....[1]....
        /*0050*/ 	.word	0x00002d30


	//   ....[2]....
        /*0054*/ 	.word	0x00005270


	//----- nvinfo : EIATTR_MAX_THREADS
	.align		4
.L_9533:
        /*0058*/ 	.byte	0x04, 0x05
        /*005a*/ 	.short	(.L_9535 - .L_9534)
.L_9534:
        /*005c*/ 	.word	0x00000080
        /*0060*/ 	.word	0x00000001
        /*0064*/ 	.word	0x00000001


	//----- nvinfo : EIATTR_CRS_STACK_SIZE
	.align		4
.L_9535:
        /*0068*/ 	.byte	0x04, 0x1e
        /*006a*/ 	.short	(.L_9537 - .L_9536)
.L_9536:
        /*006c*/ 	.word	0x00000000


	//----- nvinfo : EIATTR_CBANK_PARAM_SIZE
	.align		4
.L_9537:
        /*0070*/ 	.byte	0x03, 0x19
        /*0072*/ 	.short	0x0018


	//----- nvinfo : EIATTR_PARAM_CBANK
	.align		4
        /*0074*/ 	.byte	0x04, 0x0a
        /*0076*/ 	.short	(.L_9539 - .L_9538)
	.align		4
.L_9538:
        /*0078*/ 	.word	index@(.nv.constant0._ZN2at6native29vectorized_elementwise_kernelILi2EZZZNS0_17expm1_kernel_cudaERNS_18TensorIteratorBaseEENKUlvE_clEvENKUlvE_clEvEUldE_St5arrayIPcLm2EEEEviT0_T1_)
        /*007c*/ 	.short	0x0380
        /*007e*/ 	.short	0x0018


	//----- nvinfo : EIATTR_SW_WAR
	.align		4
.L_9539:
        /*0080*/ 	.byte	0x04, 0x36
        /*0082*/ 	.short	(.L_9541 - .L_9540)
.L_9540:
        /*0084*/ 	.word	0x00000008
.L_9541:


//--------------------- .nv.info._ZN2at6native29vectorized_elementwise_kernelILi4EZZZNS0_17expm1_kernel_cudaERNS_18TensorIteratorBaseEENKUlvE_clEvENKUlvE_clEvEUldE_St5arrayIPcLm2EEEEviT0_T1_ --------------------------
	.section	.nv.info._ZN2at6native29vectorized_elementwise_kernelILi4EZZZNS0_17expm1_kernel_cudaERNS_18TensorIteratorBaseEENKUlvE_clEvENKUlvE_clEvEUldE_St5arrayIPcLm2EEEEviT0_T1_,"",@"SHT_CUDA_INFO"
	.sectionflags	@""
	.align	4


	//----- nvinfo : EIATTR_CUDA_API_VERSION
	.align		4
        /*0000*/ 	.byte	0x04, 0x37
        /*0002*/ 	.short	(.L_9543 - .L_9542)
.L_9542:
        /*0004*/ 	.word	0x00000082


	//----- nvinfo : EIATTR_KPARAM_INFO
	.align		4
.L_9543:
        /*0008*/ 	.byte	0x04, 0x17
        /*000a*/ 	.short	(.L_9545 - .L_9544)
.L_9544:
        /*000c*/ 	.word	0x00000000
        /*0010*/ 	.short	0x0002
        /*0012*/ 	.short	0x0008
        /*0014*/ 	.byte	0x00, 0xf0, 0x41, 0x00


	//----- nvinfo : EIATTR_KPARAM_INFO
	.align		4
.L_9545:
        /*0018*/ 	.byte	0x04, 0x17
        /*001a*/ 	.short	(.L_9547 - .L_9546)
.L_9546:
        /*001c*/ 	.word	0x00000000
        /*0020*/ 	.short	0x0001
        /*0022*/ 	.short	0x0004
        /*0024*/ 	.byte	0x00, 0xf0, 0x05, 0x00


	//----- nvinfo : EIATTR_KPARAM_INFO
	.align		4
.L_9547:
        /*0028*/ 	.byte	0x04, 0x17
        /*002a*/ 	.short	(.L_9549 - .L_9548)
.L_9548:
        /*002c*/ 	.word	0x00000000
        /*0030*/ 	.short	0x0000
        /*0032*/ 	.short	0x0000
        /*0034*/ 	.byte	0x00, 0xf0, 0x11, 0x00


	//----- nvinfo : EIATTR_SPARSE_MMA_MASK
	.align		4
.L_9549:
        /*0038*/ 	.byte	0x03, 0x50
        /*003a*/ 	.short	0x0000


	//----- nvinfo : EIATTR_MAXREG_COUNT
	.align		4
        /*003c*/ 	.byte	0x03, 0x1b
        /*003e*/ 	.short	0x00ff


	//----- nvinfo : EIATTR_MERCURY_ISA_VERSION
	.align		4
        /*0040*/ 	.byte	0x03, 0x5f
        /*0042*/ 	.short	0x0101


	//----- nvinfo : EIATTR_VRC_CTA_INIT_COUNT
	.align		4
        /*0044*/ 	.byte	0x02, 0x4a
	.zero		1
	.zero		1


	//----- nvinfo : EIATTR_EXIT_INSTR_OFFSETS
	.align		4
        /*0048*/ 	.byte	0x04, 0x1c
        /*004a*/ 	.short	(.L_9551 - .L_9550)


	//   ....[0]....
.L_9550:
        /*004c*/ 	.word	0x00002ce0


	//   ....[1]....
        /*0050*/ 	.word	0x00002d30


	//   ....[2]....
        /*0054*/ 	.word	0x00005230


	//----- nvinfo : EIATTR_MAX_THREADS
	.align		4
.L_9551:
        /*0058*/ 	.byte	0x04, 0x05
        /*005a*/ 	.short	(.L_9553 - .L_9552)
.L_9552:
        /*005c*/ 	.word	0x00000080
        /*0060*/ 	.word	0x00000001
        /*0064*/ 	.word	0x00000001


	//----- nvinfo : EIATTR_CRS_STACK_SIZE
	.align		4
.L_9553:
        /*0068*/ 	.byte	0x04, 0x1e
        /*006a*/ 	.short	(.L_9555 - .L_9554)
.L_9554:
        /*006c*/ 	.word	0x00000000


	//----- nvinfo : EIATTR_CBANK_PARAM_SIZE
	.align		4
.L_9555:
        /*0070*/ 	.byte	0x03, 0x19
        /*0072*/ 	.short	0x0018


	//----- nvinfo : EIATTR_PARAM_CBANK
	.align		4
        /*0074*/ 	.byte	0x04, 0x0a
        /*0076*/ 	.short	(.L_9557 - .L_9556)
	.align		4
.L_9556:
        /*0078*/ 	.word	index@(.nv.constant0._ZN2at6native29vectorized_elementwise_kernelILi4EZZZNS0_17expm1_kernel_cudaERNS_18TensorIteratorBaseEENKUlvE_clEvENKUlvE_clEvEUldE_St5arrayIPcLm2EEEEviT0_T1_)
        /*007c*/ 	.short	0x0380
        /*007e*/ 	.short	0x0018


	//----- nvinfo : EIATTR_SW_WAR
	.align		4
.L_9557:
        /*0080*/ 	.byte	0x04, 0x36
        /*0082*/ 	.short	(.L_9559 - .L_9558)
.L_9558:
        /*0084*/ 	.word	0x00000008
.L_9559:


//--------------------- .nv.info._ZN2at6native29vectorized_elementwise_kernelILi8EZZZNS0_17expm1_kernel_cudaERNS_18TensorIteratorBaseEENKUlvE_clEvENKUlvE_clEvEUldE_St5arrayIPcLm2EEEEviT0_T1_ --------------------------
	.section	.nv.info._ZN2at6native29vectorized_elementwise_kernelILi8EZZZNS0_17expm1_kernel_cudaERNS_18TensorIteratorBaseEENKUlvE_clEvENKUlvE_clEvEUldE_St5arrayIPcLm2EEEEviT0_T1_,"",@"SHT_CUDA_INFO"
	.sectionflags	@""
	.align	4


	//----- nvinfo : EIATTR_CUDA_API_VERSION
	.align		4
        /*0000*/ 	.byte	0x04, 0x37
        /*0002*/ 	.short	(.L_9561 - .L_9560)
.L_9560:
        /*0004*/ 	.word	0x00000082


	//----- nvinfo : EIATTR_KPARAM_INFO
	.align		4
.L_9561:
        /*0008*/ 	.byte	0x04, 0x17
        /*000a*/ 	.short	(.L_9563 - .L_9562)
.L_9562:
        /*000c*/ 	.word	0x00000000
        /*0010*/ 	.short	0x0002
        /*0012*/ 	.short	0x0008
        /*0014*/ 	.byte	0x00, 0xf0, 0x41, 0x00


	//----- nvinfo : EIATTR_KPARAM_INFO
	.align		4
.L_9563:
        /*0018*/ 	.byte	0x04, 0x17
        /*001a*/ 	.short	(.L_9565 - .L_9564)
.L_9564:
        /*001c*/ 	.word	0x00000000
        /*0020*/ 	.short	0x0001
        /*0022*/ 	.short	0x0004
        /*0024*/ 	.byte	0x00, 0xf0, 0x05, 0x00


	//----- nvinfo : EIATTR_KPARAM_INFO
	.align		4
.L_9565:
        /*0028*/ 	.byte	0x04, 0x17
        /*002a*/ 	.short	(.L_9567 - .L_9566)
.L_9566:
        /*002c*/ 	.word	0x00000000
        /*0030*/ 	.short	0x0000
        /*0032*/ 	.short	0x0000
        /*0034*/ 	.byte	0x00, 0xf0, 0x11, 0x00


	//----- nvinfo : EIATTR_SPARSE_MMA_MASK
	.align		4
.L_9567:
        /*0038*/ 	.byte	0x03, 0x50
        /*003a*/ 	.short	0x0000


	//----- nvinfo : EIATTR_MAXREG_COUNT
	.align		4
        /*003c*/ 	.byte	0x03, 0x1b
        /*003e*/ 	.short	0x00ff


	//----- nvinfo : EIATTR_MERCURY_ISA_VERSION
	.align		4
        /*0040*/ 	.byte	0x03, 0x5f
        /*0042*/ 	.short	0x0101


	//----- nvinfo : EIATTR_VRC_CTA_INIT_COUNT
	.align		4
        /*0044*/ 	.byte	0x02, 0x4a
	.zero		1
	.zero		1


	//----- nvinfo : EIATTR_EXIT_INSTR_OFFSETS
	.align		4
        /*0048*/ 	.byte	0x04, 0x1c
        /*004a*/ 	.short	(.L_9569 - .L_9568)


	//   ....[0]....
.L_9568:
        /*004c*/ 	.word	0x00002ce0


	//   ....[1]....
        /*0050*/ 	.word	0x00002d30


	//   ....[2]....
        /*0054*/ 	.word	0x00005230


	//----- nvinfo : EIATTR_MAX_THREADS
	.align		4
.L_9569:
        /*0058*/ 	.byte	0x04, 0x05
        /*005a*/ 	.short	(.L_9571 - .L_9570)
.L_9570:
        /*005c*/ 	.word	0x00000080
        /*0060*/ 	.word	0x00000001
        /*0064*/ 	.word	0x00000001


	//----- nvinfo : EIATTR_CRS_STACK_SIZE
	.align		4
.L_9571:
        /*0068*/ 	.byte	0x04, 0x1e
        /*006a*/ 	.short	(.L_9573 - .L_9572)
.L_9572:
        /*006c*/ 	.word	0x00000000


	//----- nvinfo : EIATTR_CBANK_PARAM_SIZE
	.align		4
.L_9573:
        /*0070*/ 	.byte	0x03, 0x19
        /*0072*/ 	.short	0x0018


	//----- nvinfo : EIATTR_PARAM_CBANK
	.align		4
        /*0074*/ 	.byte	0x04, 0x0a
        /*0076*/ 	.short	(.L_9575 - .L_9574)
	.align		4
.L_9574:
        /*0078*/ 	.word	index@(.nv.constant0._ZN2at6native29vectorized_elementwise_kernelILi8EZZZNS0_17expm1_kernel_cudaERNS_18TensorIteratorBaseEENKUlvE_clEvENKUlvE_clEvEUldE_St5arrayIPcLm2EEEEviT0_T1_)
        /*007c*/ 	.short	0x0380
        /*007e*/ 	.short	0x0018


	//----- nvinfo : EIATTR_SW_WAR
	.align		4
.L_9575:
        /*0080*/ 	.byte	0x04, 0x36
        /*0082*/ 	.short	(.L_9577 - .L_9576)
.L_9576:
        /*0084*/ 	.word	0x00000008
.L_9577:


//--------------------- .nv.info._ZN2at6native18elementwise_kernelILi128ELi4EZNS0_15gpu_kernel_implIZZZNS0_15exp_kernel_cudaERNS_18TensorIteratorBaseEENKUlvE0_clEvENKUlvE2_clEvEUlN3c108BFloat16EE_EEvS4_RKT_EUliE_EEviT1_ --------------------------
	.section	.nv.info._ZN2at6native18elementwise_kernelILi128ELi4EZNS0_15gpu_kernel_implIZZZNS0_15exp_kernel_cudaERNS_18TensorIteratorBaseEENKUlvE0_clEvENKUlvE2_clEvEUlN3c108BFloat16EE_EEvS4_RKT_EUliE_EEviT1_,"",@"SHT_CUDA_INFO"
	.sectionflags	@""
	.align	4


	//----- nvinfo : EIATTR_CUDA_API_VERSION
	.align		4
        /*0000*/ 	.byte	0x04, 0x37
        /*0002*/ 	.short	(.L_9579 - .L_9578)
.L_9578:
        /*0004*/ 	.word	0x00000082


	//----- nvinfo : EIATTR_KPARAM_INFO
	.align		4
.L_9579:
        /*0008*/ 	.byte	0x04, 0x17
        /*000a*/ 	.short	(.L_9581 - .L_9580)
.L_9580:
        /*000c*/ 	.word	0x00000000
        /*0010*/ 	.short	0x0001
        /*0012*/ 	.short	0x0008
        /*0014*/ 	.byte	0x00, 0xf0, 0x61, 0x08


	//----- nvinfo : EIATTR_KPARAM_INFO
	.align		4
.L_9581:
        /*0018*/ 	.byte	0x04, 0x17
        /*001a*/ 	.short	(.L_9583 - .L_9582)
.L_9582:
        /*001c*/ 	.word	0x00000000
        /*0020*/ 	.short	0x0000
        /*0022*/ 	.short	0x0000
        /*0024*/ 	.byte	0x00, 0xf0, 0x11, 0x00


	//----- nvinfo : EIATTR_SPARSE_MMA_MASK
	.align		4
.L_9583:
        /*0028*/ 	.byte	0x03, 0x50
        /*002a*/ 	.short	0x0000


	//----- nvinfo : EIATTR_MAXREG_COUNT
	.align		4
        /*002c*/ 	.byte	0x03, 0x1b
        /*002e*/ 	.short	0x0080


	//----- nvinfo : EIATTR_EXTERNS
	.align		4
        /*0030*/ 	.byte	0x04, 0x0f
        /*0032*/ 	.short	(.L_9585 - .L_9584)


	//   ....[0]....
	.align		4
.L_9584:
        /*0034*/ 	.word	index@(__assertfail)


	//----- nvinfo : EIATTR_MERCURY_ISA_VERSION
	.align		4
.L_9585:
        /*0038*/ 	.byte	0x03, 0x5f
        /*003a*/ 	.short	0x0101


	//----- nvinfo : EIATTR_VRC_CTA_INIT_COUNT
	.align		4
        /*003c*/ 	.byte	0x02, 0x4a
	.zero		1
	.zero		1


	//----- nvinfo : EIATTR_SYSCALL_OFFSETS
	.align		4
        /*0040*/ 	.byte	0x04, 0x46
        /*0042*/ 	.short	(.L_9587 - .L_9586)


	//   ....[0]....
.L_9586:
        /*0044*/ 	.word	0x00002210


	//   ....[1]....
        /*0048*/ 	.word	0x00003130


	//   ....[2]....
        /*004c*/ 	.word	0x000054e0


	//   ....[3]....
        /*0050*/ 	.word	0x00006250


	//   ....[4]....
        /*0054*/ 	.word	0x000086f0


	//   ....[5]....
        /*0058*/ 	.word	0x00009460


	//   ....[6]....
        /*005c*/ 	.word	0x0000b910


	//   ....[7]....
        /*0060*/ 	.word	0x0000c650


	//----- nvinfo : EIATTR_EXIT_INSTR_OFFSETS
	.align		4
.L_9587:
        /*0064*/ 	.byte	0x04, 0x1c
        /*0066*/ 	.short	(.L_9589 - .L_9588)


	//   ....[0]....
.L_9588:
        /*0068*/ 	.word	0x00009720


	//   ....[1]....
        /*006c*/ 	.word	0x0000bad0


	//   ....[2]....
        /*0070*/ 	.word	0x0000bb10


	//   ....[3]....
        /*0074*/ 	.word	0x0000bbb0


	//   ....[4]....
        /*0078*/ 	.word	0x0000bbf0


	//   ....[5]....
        /*007c*/ 	.word	0x0000bc30


	//   ....[6]....
        /*0080*/ 	.word	0x0000bcc0


	//   ....[7]....
        /*0084*/ 	.word	0x0000bd00


	//   ....[8]....
        /*0088*/ 	.word	0x0000bda0


	//   ....[9]....
        /*008c*/ 	.word	0x0000bdf0


	//   ....[10]....
        /*0090*/ 	.word	0x0000be40


	//   ....[11]....
        /*0094*/ 	.word	0x0000bf20


	//   ....[12]....
        /*0098*/ 	.word	0x0000c090


	//   ....[13]....
        /*009c*/ 	.word	0x0000c200


	//   ....[14]....
        /*00a0*/ 	.word	0x0000c360


	//   ....[15]....
        /*00a4*/ 	.word	0x0000c3a0


	//   ....[16]....
        /*00a8*/ 	.word	0x0000c3e0


	//   ....[17]....
        /*00ac*/ 	.word	0x0000c490


	//   ....[18]....
        /*00b0*/ 	.word	0x0000c4f0


	//   ....[19]....
        /*00b4*/ 	.word	0x0000c660


	//   ....[20]....
        /*00b8*/ 	.word	0x0000c770


	//   ....[21]....
        /*00bc*/ 	.word	0x0000c8b0


	//   ....[22]....
        /*00c0*/ 	.word	0x0000c8d0


	//----- nvinfo : EIATTR_MAX_THREADS
	.align		4
.L_9589:
        /*00c4*/ 	.byte	0x04, 0x05
        /*00c6*/ 	.short	(.L_9591 - .L_9590)
.L_9590:
        /*00c8*/ 	.word	0x00000080
        /*00cc*/ 	.word	0x00000001
        /*00d0*/ 	.word	0x00000001


	//----- nvinfo : EIATTR_CRS_STACK_SIZE
	.align		4
.L_9591:
        /*00d4*/ 	.byte	0x04, 0x1e
        /*00d6*/ 	.short	(.L_9593 - .L_9592)
.L_9592:
        /*00d8*/ 	.word	0x00000000


	//----- nvinfo : EIATTR_CBANK_PARAM_SIZE
	.align		4
.L_9593:
        /*00dc*/ 	.byte	0x03, 0x19
        /*00de*/ 	.short	0x0220


	//----- nvinfo : EIATTR_PARAM_CBANK
	.align		4
        /*00e0*/ 	.byte	0x04, 0x0a
        /*00e2*/ 	.short	(.L_9595 - .L_9594)
	.align		4
.L_9594:
        /*00e4*/ 	.word	index@(.nv.constant0._ZN2at6native18elementwise_kernelILi128ELi4EZNS0_15gpu_kernel_implIZZZNS0_15exp_kernel_cudaERNS_18TensorIteratorBaseEENKUlvE0_clEvENKUlvE2_clEvEUlN3c108BFloat16EE_EEvS4_RKT_EUliE_EEviT1_)
        /*00e8*/ 	.short	0x0380
        /*00ea*/ 	.short	0x0220


	//----- nvinfo : EIATTR_SW_WAR
	.align		4
.L_9595:
        /*00ec*/ 	.byte	0x04, 0x36
        /*00ee*/ 	.short	(.L_9597 - .L_9596)
.L_9596:
        /*00f0*/ 	.word	0x00000008
.L_9597:


//--------------------- .nv.info._ZN2at6native27unrolled_elementwise_kernelIZZZNS0_15exp_kernel_cudaERNS_18TensorIteratorBaseEENKUlvE0_clEvENKUlvE2_clEvEUlN3c108BFloat16EE_St5arrayIPcLm2EELi4E23TrivialOffsetCalculatorILi1EjESD_NS0_6memory12LoadWithCastILi1EEENSE_13StoreWithCastILi1EEEEEviT_T0_T2_T3_T4_T5_ --------------------------
	.section	.nv.info._ZN2at6native27unrolled_elementwise_kernelIZZZNS0_15exp_kernel_cudaERNS_18TensorIteratorBaseEENKUlvE0_clEvENKUlvE2_clEvEUlN3c108BFloat16EE_St5arrayIPcLm2EELi4E23TrivialOffsetCalculatorILi1EjESD_NS0_6memory12LoadWithCastILi1EEENSE_13StoreWithCastILi1EEEEEviT_T0_T2_T3_T4_T5_,"",@"SHT_CUDA_INFO"
	.sectionflags	@""
	.align	4


	//----- nvinfo : EIATTR_CUDA_API_VERSION
	.align		4
        /*0000*/ 	.byte	0x04, 0x37
        /*0002*/ 	.short	(.L_9599 - .L_9598)
.L_9598:
        /*0004*/ 	.word	0x00000082


	//----- nvinfo : EIATTR_KPARAM_INFO
	.align		4
.L_9599:
        /*0008*/ 	.byte	0x04, 0x17
        /*000a*/ 	.short	(.L_9601 - .L_9600)
.L_9600:
        /*000c*/ 	.word	0x00000000
        /*0010*/ 	.short	0x0006
        /*0012*/ 	.short	0x0024
        /*0014*/ 	.byte	0x00, 0xf0, 0x21, 0x00


	//----- nvinfo : EIATTR_KPARAM_INFO
	.align		4
.L_9601:
        /*0018*/ 	.byte	0x04, 0x17
        /*001a*/ 	.short	(.L_9603 - .L_9602)
.L_9602:
        /*001c*/ 	.word	0x00000000
        /*0020*/ 	.short	0x0005
        /*0022*/ 	.short	0x001c
        /*0024*/ 	.byte	0x00, 0xf0, 0x21, 0x00


	//----- nvinfo : EIATTR_KPARAM_INFO
	.align		4
.L_9603:
        /*0028*/ 	.byte	0x04, 0x17
        /*002a*/ 	.short	(.L_9605 - .L_9604)
.L_9604:
        /*002c*/ 	.word	0x00000000
        /*0030*/ 	.short	0x0004
        /*0032*/ 	.short	0x0019
        /*0034*/ 	.byte	0x00, 0xf0, 0x05, 0x00


	//----- nvinfo : EIATTR_KPARAM_INFO
	.align		4
.L_9605:
        /*0038*/ 	.byte	0x04, 0x17
        /*003a*/ 	.short	(.L_9607 - .L_9606)
.L_9606:
        /*003c*/ 	.word	0x00000000
        /*0040*/ 	.short	0x0003
        /*0042*/ 	.short	0x0018
        /*0044*/ 	.byte	0x00, 0xf0, 0x05, 0x00


	//----- nvinfo : EIATTR_KPARAM_INFO
	.align		4
.L_9607:
        /*0048*/ 	.byte	0x04, 0x17
        /*004a*/ 	.short	(.L_9609 - .L_9608)
.L_9608:
        /*004c*/ 	.word	0x00000000
        /*0050*/ 	.short	0x0002
        /*0052*/ 	.short	0x0008
        /*0054*/ 	.byte	0x00, 0xf0, 0x41, 0x00


	//----- nvinfo : EIATTR_KPARAM_INFO
	.align		4
.L_9609:
        /*0058*/ 	.byte	0x04, 0x17
        /*005a*/ 	.short	(.L_9611 - .L_9610)
.L_9610:
        /*005c*/ 	.word	0x00000000
        /*0060*/ 	.short	0x0001
        /*0062*/ 	.short	0x0004
        /*0064*/ 	.byte	0x00, 0xf0, 0x05, 0x00


	//----- nvinfo : EIATTR_KPARAM_INFO
	.align		4
.L_9611:
        /*0068*/ 	.byte	0x04, 0x17
        /*006a*/ 	.short	(.L_9613 - .L_9612)
.L_9612:
        /*006c*/ 	.word	0x00000000
        /*0070*/ 	.short	0x0000
        /*0072*/ 	.short	0x0000
        /*0074*/ 	.byte	0x00, 0xf0, 0x11, 0x00


	//----- nvinfo : EIATTR_SPARSE_MMA_MASK
	.align		4
.L_9613:
        /*0078*/ 	.byte	0x03, 0x50
        /*007a*/ 	.short	0x0000


	//----- nvinfo : EIATTR_MAXREG_COUNT
	.align		4
        /*007c*/ 	.byte	0x03, 0x1b
        /*007e*/ 	.short	0x00ff


	//----- nvinfo : EIATTR_EXTERNS
	.align		4
        /*0080*/ 	.byte	0x04, 0x0f
        /*0082*/ 	.short	(.L_9615 - .L_9614)


	//   ....[0]....
	.align		4
.L_9614:
        /*0084*/ 	.word	index@(__assertfail)


	//----- nvinfo : EIATTR_MERCURY_ISA_VERSION
	.align		4
.L_9615:
        /*0088*/ 	.byte	0x03, 0x5f
        /*008a*/ 	.short	0x0101


	//----- nvinfo : EIATTR_VRC_CTA_INIT_COUNT
	.align		4
        /*008c*/ 	.byte	0x02, 0x4a
	.zero		1
	.zero		1


	//----- nvinfo : EIATTR_SYSCALL_OFFSETS
	.align		4
        /*0090*/ 	.byte	0x04, 0x46
        /*0092*/ 	.short	(.L_9617 - .L_9616)


	//   ....[0]....
.L_9616:
        /*0094*/ 	.word	0x00001000


	//   ....[1]....
        /*0098*/ 	.word	0x000021e0


	//   ....[2]....
        /*009c*/ 	.word	0x00003300


	//   ....[3]....
        /*00a0*/ 	.word	0x00004330


	//   ....[4]....
        /*00a4*/ 	.word	0x00005470


	//   ....[5]....
        /*00a8*/ 	.word	0x00006350


	//   ....[6]....
        /*00ac*/ 	.word	0x000072d0


	//   ....[7]....
        /*00b0*/ 	.word	0x00008250


	//----- nvinfo : EIATTR_EXIT_INSTR_OFFSETS
	.align		4
.L_9617:
        /*00b4*/ 	.byte	0x04, 0x1c
        /*00b6*/ 	.short	(.L_9619 - .L_9618)


	//   ....[0]....
.L_9618:
        /*00b8*/ 	.word	0x00007580


	//   ....[1]....
        /*00bc*/ 	.word	0x000076d0


	//   ....[2]....
        /*00c0*/ 	.word	0x00007710


	//   ....[3]....
        /*00c4*/ 	.word	0x000077b0


	//   ....[4]....
        /*00c8*/ 	.word	0x000077f0


	//   ....[5]....
        /*00cc*/ 	.word	0x00007830


	//   ....[6]....
        /*00d0*/ 	.word	0x000078c0


	//   ....[7]....
        /*00d4*/ 	.word	0x00007900


	//   ....[8]....
        /*00d8*/ 	.word	0x000079a0


	//   ....[9]....
        /*00dc*/ 	.word	0x000079f0


	//   ....[10]....
        /*00e0*/ 	.word	0x00007a40


	//   ....[11]....
        /*00e4*/ 	.word	0x00007b20


	//   ....[12]....
        /*00e8*/ 	.word	0x00007c90


	//   ....[13]....
        /*00ec*/ 	.word	0x00007e00


	//   ....[14]....
        /*00f0*/ 	.word	0x00007f60


	//   ....[15]....
        /*00f4*/ 	.word	0x00007fa0


	//   ....[16]....
        /*00f8*/ 	.word	0x00007fe0


	//   ....[17]....
        /*00fc*/ 	.word	0x00008090


	//   ....[18]....
        /*0100*/ 	.word	0x000080f0


	//   ....[19]....
        /*0104*/ 	.word	0x00008260


	//   ....[20]....
        /*0108*/ 	.word	0x00008370


	//   ....[21]....
        /*010c*/ 	.word	0x000084b0


	//   ....[22]....
        /*0110*/ 	.word	0x000084d0


	//----- nvinfo : EIATTR_MAX_THREADS
	.align		4
.L_9619:
        /*0114*/ 	.byte	0x04, 0x05
        /*0116*/ 	.short	(.L_9621 - .L_9620)
.L_9620:
        /*0118*/ 	.word	0x00000080
        /*011c*/ 	.word	0x00000001
        /*0120*/ 	.word	0x00000001


	//----- nvinfo : EIATTR_CRS_STACK_SIZE
	.align		4
.L_9621:
        /*0124*/ 	.byte	0x04, 0x1e
        /*0126*/ 	.short	(.L_9623 - .L_9622)
.L_9622:
        /*0128*/ 	.word	0x00000000


	//----- nvinfo : EIATTR_CBANK_PARAM_SIZE
	.align		4
.L_9623:
        /*012c*/ 	.byte	0x03, 0x19
        /*012e*/ 	.short	0x002c


	//----- nvinfo : EIATTR_PARAM_CBANK
	.align		4
        /*0130*/ 	.byte	0x04, 0x0a
        /*0132*/ 	.short	(.L_9625 - .L_9624)
	.align		4
.L_9624:
        /*0134*/ 	.word	index@(.nv.constant0._ZN2at6native27unrolled_elementwise_kernelIZZZNS0_15exp_kernel_cudaERNS_18TensorIteratorBaseEENKUlvE0_clEvENKUlvE2_clEvEUlN3c108BFloat16EE_St5arrayIPcLm2EELi4E23TrivialOffsetCalculatorILi1EjESD_NS0_6memory12LoadWithCastILi1EEENSE_13StoreWithCastILi1EEEEEviT_T0_T2_T3_T4_T5_)
        /*0138*/ 	.short	0x0380
        /*013a*/ 	.short	0x002c


	//----- nvinfo : EIATTR_SW_WAR
	.align		4
.L_9625:
        /*013c*/ 	.byte	0x04, 0x36
        /*013e*/ 	.short	(.L_9627 - .L_9626)
.L_9626:
        /*0140*/ 	.word	0x00000008
.L_9627:


//--------------------- .nv.info._ZN2at6native18elementwise_kernelILi128ELi4EZNS0_22gpu_kernel_impl_nocastIZZZNS0_15exp_kernel_cudaERNS_18TensorIteratorBaseEENKUlvE0_clEvENKUlvE2_clEvEUlN3c108BFloat16EE_EEvS4_RKT_EUliE_EEviT1_ --------------------------
	.section	.nv.info._ZN2at6native18elementwise_kernelILi128ELi4EZNS0_22gpu_kernel_impl_nocastIZZZNS0_15exp_kernel_cudaERNS_18TensorIteratorBaseEENKUlvE0_clEvENKUlvE2_clEvEUlN3c108BFloat16EE_EEvS4_RKT_EUliE_EEviT1_,"",@"SHT_CUDA_INFO"
	.sectionflags	@""
	.align	4


	//----- nvinfo : EIATTR_CUDA_API_VERSION
	.align		4
        /*0000*/ 	.byte	0x04, 0x37
        /*0002*/ 	.short	(.L_9629 - .L_9628)
.L_9628:
        /*0004*/ 	.word	0x00000082


	//----- nvinfo : EIATTR_KPARAM_INFO
	.align		4
.L_9629:
        /*0008*/ 	.byte	0x04, 0x17
        /*000a*/ 	.short	(.L_9631 - .L_9630)
.L_9630:
        /*000c*/ 	.word	0x00000000
        /*0010*/ 	.short	0x0001
        /*0012*/ 	.short	0x0008
        /*0014*/ 	.byte	0x00, 0xf0, 0x61, 0x08


	//----- nvinfo : EIATTR_KPARAM_INFO
	.align		4
.L_9631:
        /*0018*/ 	.byte	0x04, 0x17
        /*001a*/ 	.short	(.L_9633 - .L_9632)
.L_9632:
        /*001c*/ 	.word	0x00000000
        /*0020*/ 	.short	0x0000
        /*0022*/ 	.short	0x0000
        /*0024*/ 	.byte	0x00, 0xf0, 0x11, 0x00


	//----- nvinfo : EIATTR_SPARSE_MMA_MASK
	.align		4
.L_9633:
        /*0028*/ 	.byte	0x03, 0x50
        /*002a*/ 	.short	0x0000


	//----- nvinfo : EIATTR_MAXREG_COUNT
	.align		4
        /*002c*/ 	.byte	0x03, 0x1b
        /*002e*/ 	.short	0x0080


	//----- nvinfo : EIATTR_MERCURY_ISA_VERSION
	.align		4
        /*0030*/ 	.byte	0x03, 0x5f
        /*0032*/ 	.short	0x0101


	//----- nvinfo : EIATTR_VRC_CTA_INIT_COUNT
	.align		4
        /*0034*/ 	.byte	0x02, 0x4a
	.zero		1
	.zero		1


	//----- nvinfo : EIATTR_EXIT_INSTR_OFFSETS
	.align		4
        /*0038*/ 	.byte	0x04, 0x1c
        /*003a*/ 	.short	(.L_9635 - .L_9634)


	//   ....[0]....
.L_9634:
        /*003c*/ 	.word	0x00000330


	//   ....[1]....
        /*0040*/ 	.word	0x000003c0


	//   ....[2]....
        /*0044*/ 	.word	0x00003f10


	//   ....[3]....
        /*0048*/ 	.word	0x00005270


	//----- nvinfo : EIATTR_MAX_THREADS
	.align		4
.L_9635:
        /*004c*/ 	.byte	0x04, 0x05
        /*004e*/ 	.short	(.L_9637 - .L_9636)
.L_9636:
        /*0050*/ 	.word	0x00000080
        /*0054*/ 	.word	0x00000001
        /*0058*/ 	.word	0x00000001


	//----- nvinfo : EIATTR_CRS_STACK_SIZE
	.align		4
.L_9637:
        /*005c*/ 	.byte	0x04, 0x1e
        /*005e*/ 	.short	(.L_9639 - .L_9638)
.L_9638:
        /*0060*/ 	.word	0x00000000


	//----- nvinfo : EIATTR_CBANK_PARAM_SIZE
	.align		4
.L_9639:
        /*0064*/ 	.byte	0x03, 0x19
        /*0066*/ 	.short	0x0220


	//----- nvinfo : EIATTR_PARAM_CBANK
	.align		4
        /*0068*/ 	.byte	0x04, 0x0a
        /*006a*/ 	.short	(.L_9641 - .L_9640)
	.align		4
.L_9640:
        /*006c*/ 	.word	index@(.nv.constant0._ZN2at6native18elementwise_kernelILi128ELi4EZNS0_22gpu_kernel_impl_nocastIZZZNS0_15exp_kernel_cudaERNS_18TensorIteratorBaseEENKUlvE0_clEvENKUlvE2_clEvEUlN3c108BFloat16EE_EEvS4_RKT_EUliE_EEviT1_)
        /*0070*/ 	.short	0x0380
        /*0072*/ 	.short	0x0220


	//----- nvinfo : EIATTR_SW_WAR
	.align		4
.L_9641:
        /*0074*/ 	.byte	0x04, 0x36
        /*0076*/ 	.short	(.L_9643 - .L_9642)
.L_9642:
        /*0078*/ 	.word	0x00000008
.L_9643:


//--------------------- .nv.info._ZN2at6native27unrolled_elementwise_kernelIZZZNS0_15exp_kernel_cudaERNS_18TensorIteratorBaseEENKUlvE0_clEvENKUlvE2_clEvEUlN3c108BFloat16EE_St5arrayIPcLm2EELi4E23TrivialOffsetCalculatorILi1EjESD_NS0_6memory15LoadWithoutCastENSE_16StoreWithoutCastEEEviT_T0_T2_T3_T4_T5_ --------------------------
	.section	.nv.info._ZN2at6native27unrolled_elementwise_kernelIZZZNS0_15exp_kernel_cudaERNS_18TensorIteratorBaseEENKUlvE0_clEvENKUlvE2_clEvEUlN3c108BFloat16EE_St5arrayIPcLm2EELi4E23TrivialOffsetCalculatorILi1EjESD_NS0_6memory15LoadWithoutCastENSE_16StoreWithoutCastEEEviT_T0_T2_T3_T4_T5_,"",@"SHT_CUDA_INFO"
	.sectionflags	@""
	.align	4


	//----- nvinfo : EIATTR_CUDA_API_VERSION
	.align		4
        /*0000*/ 	.byte	0x04, 0x37
        /*0002*/ 	.short	(.L_9645 - .L_9644)
.L_9644:
        /*0004*/ 	.word	0x00000082


	//----- nvinfo : EIATTR_KPARAM_INFO
	.align		4
.L_9645:
        /*0008*/ 	.byte	0x04, 0x17
        /*000a*/ 	.short	(.L_9647 - .L_9646)
.L_9646:
        /*000c*/ 	.word	0x00000000
        /*0010*/ 	.short	0x0006
        /*0012*/ 	.short	0x001b
        /*0014*/ 	.byte	0x00, 0xf0, 0x05, 0x00


	//----- nvinfo : EIATTR_KPARAM_INFO
	.align		4
.L_9647:
        /*0018*/ 	.byte	0x04, 0x17
        /*001a*/ 	.short	(.L_9649 - .L_9648)
.L_9648:
        /*001c*/ 	.word	0x00000000
        /*0020*/ 	.short	0x0005
        /*0022*/ 	.short	0x001a
        /*0024*/ 	.byte	0x00, 0xf0, 0x05, 0x00


	//----- nvinfo : EIATTR_KPARAM_INFO
	.align		4
.L_9649:
        /*0028*/ 	.byte	0x04, 0x17
        /*002a*/ 	.short	(.L_9651 - .L_9650)
.L_9650:
        /*002c*/ 	.word	0x00000000
        /*0030*/ 	.short	0x0004
        /*0032*/ 	.short	0x0019
        /*0034*/ 	.byte	0x00, 0xf0, 0x05, 0x00


	//----- nvinfo : EIATTR_KPARAM_INFO
	.align		4
.L_9651:
        /*0038*/ 	.byte	0x04, 0x17
        /*003a*/ 	.short	(.L_9653 - .L_9652)
.L_9652:
        /*003c*/ 	.word	0x00000000
        /*0040*/ 	.short	0x0003
        /*0042*/ 	.short	0x0018
        /*0044*/ 	.byte	0x00, 0xf0, 0x05, 0x00


	//----- nvinfo : EIATTR_KPARAM_INFO
	.align		4
.L_9653:
        /*0048*/ 	.byte	0x04, 0x17
        /*004a*/ 	.short	(.L_9655 - .L_9654)
.L_9654:
        /*004c*/ 	.word	0x00000000
        /*0050*/ 	.short	0x0002
        /*0052*/ 	.short	0x0008
        /*0054*/ 	.byte	0x00, 0xf0, 0x41, 0x00


	//----- nvinfo : EIATTR_KPARAM_INFO
	.align		4
.L_9655:
        /*0058*/ 	.byte	0x04, 0x17
        /*005a*/ 	.short	(.L_9657 - .L_9656)
.L_9656:
        /*005c*/ 	.word	0x00000000
        /*0060*/ 	.short	0x0001
        /*0062*/ 	.short	0x0004
        /*0064*/ 	.byte	0x00, 0xf0, 0x05, 0x00


	//----- nvinfo : EIATTR_KPARAM_INFO
	.align		4
.L_9657:
        /*0068*/ 	.byte	0x04, 0x17
        /*006a*/ 	.short	(.L_9659 - .L_9658)
.L_9658:
        /*006c*/ 	.word	0x00000000
        /*0070*/ 	.short	0x0000
        /*0072*/ 	.short	0x0000
        /*0074*/ 	.byte	0x00, 0xf0, 0x11, 0x00


	//----- nvinfo : EIATTR_SPARSE_MMA_MASK
	.align		4
.L_9659:
        /*0078*/ 	.byte	0x03, 0x50
        /*007a*/ 	.short	0x0000


	//----- nvinfo : EIATTR_MAXREG_COUNT
	.align		4
        /*007c*/ 	.byte	0x03, 0x1b
        /*007e*/ 	.short	0x00ff


	//----- nvinfo : EIATTR_MERCURY_ISA_VERSION
	.align		4
        /*0080*/ 	.byte	0x03, 0x5f
        /*0082*/ 	.short	0x0101


	//----- nvinfo : EIATTR_VRC_CTA_INIT_COUNT
	.align		4
        /*0084*/ 	.byte	0x02, 0x4a
	.zero		1
	.zero		1


	//----- nvinfo : EIATTR_EXIT_INSTR_OFFSETS
	.align		4
        /*0088*/ 	.byte	0x04, 0x1c
        /*008a*/ 	.short	(.L_9661 - .L_9660)


	//   ....[0]....
.L_9660:
        /*008c*/ 	.word	0x000004b0


	//   ....[1]....
        /*0090*/ 	.word	0x00000530


	//----- nvinfo : EIATTR_MAX_THREADS
	.align		4
.L_9661:
        /*0094*/ 	.byte	0x04, 0x05
        /*0096*/ 	.short	(.L_9663 - .L_9662)
.L_9662:
        /*0098*/ 	.word	0x00000080
        /*009c*/ 	.word	0x00000001
        /*00a0*/ 	.word	0x00000001


	//----- nvinfo : EIATTR_CRS_STACK_SIZE
	.align		4
.L_9663:
        /*00a4*/ 	.byte	0x04, 0x1e
        /*00a6*/ 	.short	(.L_9665 - .L_9664)
.L_9664:
        /*00a8*/ 	.word	0x00000000


	//----- nvinfo : EIATTR_CBANK_PARAM_SIZE
	.align		4
.L_9665:
        /*00ac*/ 	.byte	0x03, 0x19
        /*00ae*/ 	.short	0x001c


	//----- nvinfo : EIATTR_PARAM_CBANK
	.align		4
        /*00b0*/ 	.byte	0x04, 0x0a
        /*00b2*/ 	.short	(.L_9667 - .L_9666)
	.align		4
.L_9666:
        /*00b4*/ 	.word	index@(.nv.constant0._ZN2at6native27unrolled_elementwise_kernelIZZZNS0_15exp_kernel_cudaERNS_18TensorIteratorBaseEENKUlvE0_clEvENKUlvE2_clEvEUlN3c108BFloat16EE_St5arrayIPcLm2EELi4E23TrivialOffsetCalculatorILi1EjESD_NS0_6memory15LoadWithoutCastENSE_16StoreWithoutCastEEEviT_T0_T2_T3_T4_T5_)
        /*00b8*/ 	.short	0x0380
        /*00ba*/ 	.short	0x001c


	//----- nvinfo : EIATTR_SW_WAR
	.align		4
.L_9667:
        /*00bc*/ 	.byte	0x04, 0x36
        /*00be*/ 	.short	(.L_9669 - .L_9668)
.L_9668:
        /*00c0*/ 	.word	0x00000008
.L_9669:


//--------------------- .nv.info._ZN2at6native29vectorized_elementwise_kernelILi2EZZZNS0_15exp_kernel_cudaERNS_18TensorIteratorBaseEENKUlvE0_clEvENKUlvE2_clEvEUlN3c108BFloat16EE_St5arrayIPcLm2EEEEviT0_T1_ --------------------------
	.section	.nv.info._ZN2at6native29vectorized_elementwise_kernelILi2EZZZNS0_15exp_kernel_cudaERNS_18TensorIteratorBaseEENKUlvE0_clEvENKUlvE2_clEvEUlN3c108BFloat16EE_St5arrayIPcLm2EEEEviT0_T1_,"",@"SHT_CUDA_INFO"
	.sectionflags	@""
	.align	4


	//----- nvinfo : EIATTR_CUDA_API_VERSION
	.align		4
        /*0000*/ 	.byte	0x04, 0x37
        /*0002*/ 	.short	(.L_9671 - .L_9670)
.L_9670:
        /*0004*/ 	.word	0x00000082


	//----- nvinfo : EIATTR_KPARAM_INFO
	.align		4
.L_9671:
        /*0008*/ 	.byte	0x04, 0x17
        /*000a*/ 	.short	(.L_9673 - .L_9672)
.L_9672:
        /*000c*/ 	.word	0x00000000
        /*0010*/ 	.short	0x0002
        /*0012*/ 	.short	0x0008
        /*0014*/ 	.byte	0x00, 0xf0, 0x41, 0x00


	//----- nvinfo : EIATTR_KPARAM_INFO
	.align		4
.L_9673:
        /*0018*/ 	.byte	0x04, 0x17
        /*001a*/ 	.short	(.L_9675 - .L_9674)
.L_9674:
        /*001c*/ 	.word	0x00000000
        /*0020*/ 	.short	0x0001
        /*0022*/ 	.short	0x0004
        /*0024*/ 	.byte	0x00, 0xf0, 0x05, 0x00


	//----- nvinfo : EIATTR_KPARAM_INFO
	.align		4
.L_9675:
        /*0028*/ 	.byte	0x04, 0x17
        /*002a*/ 	.short	(.L_9677 - .L_9676)
.L_9676:
        /*002c*/ 	.word	0x00000000
        /*0030*/ 	.short	0x0000
        /*0032*/ 	.short	0x0000
        /*0034*/ 	.byte	0x00, 0xf0, 0x11, 0x00


	//----- nvinfo : EIATTR_SPARSE_MMA_MASK
	.align		4
.L_9677:
        /*0038*/ 	.byte	0x03, 0x50
        /*003a*/ 	.short	0x0000


	//----- nvinfo : EIATTR_MAXREG_COUNT
	.align		4
        /*003c*/ 	.byte	0x03, 0x1b
        /*003e*/ 	.short	0x00ff


	//----- nvinfo : EIATTR_MERCURY_ISA_VERSION
	.align		4
        /*0040*/ 	.byte	0x03, 0x5f
        /*0042*/ 	.short	0x0101


	//----- nvinfo : EIATTR_VRC_CTA_INIT_COUNT
	.align		4
        /*0044*/ 	.byte	0x02, 0x4a
	.zero		1
	.zero		1


	//----- nvinfo : EIATTR_EXIT_INSTR_OFFSETS
	.align		4
        /*0048*/ 	.byte	0x04, 0x1c
        /*004a*/ 	.short	(.L_9679 - .L_9678)


	//   ....[0]....
.L_9678:
        /*004c*/ 	.word	0x00000a50


	//   ....[1]....
        /*0050*/ 	.word	0x00000aa0


	//   ....[2]....
        /*0054*/ 	.word	0x00000da0


	//----- nvinfo : EIATTR_MAX_THREADS
	.align		4
.L_9679:
        /*0058*/ 	.byte	0x04, 0x05
        /*005a*/ 	.short	(.L_9681 - .L_9680)
.L_9680:
        /*005c*/ 	.word	0x00000080
        /*0060*/ 	.word	0x00000001
        /*0064*/ 	.word	0x00000001


	//----- nvinfo : EIATTR_CRS_STACK_SIZE
	.align		4
.L_9681:
        /*0068*/ 	.byte	0x04, 0x1e
        /*006a*/ 	.short	(.L_9683 - .L_9682)
.L_9682:
        /*006c*/ 	.word	0x00000000


	//----- nvinfo : EIATTR_CBANK_PARAM_SIZE
	.align		4
.L_9683:
        /*0070*/ 	.byte	0x03, 0x19
        /*0072*/ 	.short	0x0018


	//----- nvinfo : EIATTR_PARAM_CBANK
	.align		4
        /*0074*/ 	.byte	0x04, 0x0a
        /*0076*/ 	.short	(.L_9685 - .L_9684)
	.align		4
.L_9684:
        /*0078*/ 	.word	index@(.nv.constant0._ZN2at6native29vectorized_elementwise_kernelILi2EZZZNS0_15exp_kernel_cudaERNS_18TensorIteratorBaseEENKUlvE0_clEvENKUlvE2_clEvEUlN3c108BFloat16EE_St5arrayIPcLm2EEEEviT0_T1_)
        /*007c*/ 	.short	0x0380
        /*007e*/ 	.short	0x0018


	//----- nvinfo : EIATTR_SW_WAR
	.align		4
.L_9685:
        /*0080*/ 	.byte	0x04, 0x36
        /*0082*/ 	.short	(.L_9687 - .L_9686)
.L_9686:
        /*0084*/ 	.word	0x00000008
.L_9687:


//--------------------- .nv.info._ZN2at6native29vectorized_elementwise_kernelILi4EZZZNS0_15exp_kernel_cudaERNS_18TensorIteratorBaseEENKUlvE0_clEvENKUlvE2_clEvEUlN3c108BFloat16EE_St5arrayIPcLm2EEEEviT0_T1_ --------------------------
	.section	.nv.info._ZN2at6native29vectorized_elementwise_kernelILi4EZZZNS0_15exp_kernel_cudaERNS_18TensorIteratorBaseEENKUlvE0_clEvENKUlvE2_clEvEUlN3c108BFloat16EE_St5arrayIPcLm2EEEEviT0_T1_,"",@"SHT_CUDA_INFO"
	.sectionflags	@""
	.align	4


	//----- nvinfo : EIATTR_CUDA_API_VERSION
	.align		4
        /*0000*/ 	.byte	0x04, 0x37
        /*0002*/ 	.short	(.L_9689 - .L_9688)
.L_9688:
        /*0004*/ 	.word	0x00000082


	//----- nvinfo : EIATTR_KPARAM_INFO
	.align		4
.L_9689:
        /*0008*/ 	.byte	0x04, 0x17
        /*000a*/ 	.short	(.L_9691 - .L_9690)
.L_9690:
        /*000c*/ 	.word	0x00000000
        /*0010*/ 	.short	0x0002
        /*0012*/ 	.short	0x0008
        /*0014*/ 	.byte	0x00, 0xf0, 0x41, 0x00


	//----- nvinfo : EIATTR_KPARAM_INFO
	.align		4
.L_9691:
        /*0018*/ 	.byte	0x04, 0x17
        /*001a*/ 	.short	(.L_9693 - .L_9692)
.L_9692:
        /*001c*/ 	.word	0x00000000
        /*0020*/ 	.short	0x0001
        /*0022*/ 	.short	0x0004
        /*0024*/ 	.byte	0x00, 0xf0, 0x05, 0x00


	//----- nvinfo : EIATTR_KPARAM_INFO
	.align		4
.L_9693:
        /*0028*/ 	.byte	0x04, 0x17
        /*002a*/ 	.short	(.L_9695 - .L_9694)
.L_9694:
        /*002c*/ 	.word	0x00000000
        /*0030*/ 	.short	0x0000
        /*0032*/ 	.short	0x0000
        /*0034*/ 	.byte	0x00, 0xf0, 0x11, 0x00


	//----- nvinfo : EIATTR_SPARSE_MMA_MASK
	.align		4
.L_9695:
        /*0038*/ 	.byte	0x03, 0x50
        /*003a*/ 	.short	0x0000


	//----- nvinfo : EIATTR_MAXREG_COUNT
	.align		4
        /*003c*/ 	.byte	0x03, 0x1b
        /*003e*/ 	.short	0x00ff


	//----- nvinfo : EIATTR_MERCURY_ISA_VERSION
	.align		4
        /*0040*/ 	.byte	0x03, 0x5f
        /*0042*/ 	.short	0x0101


	//----- nvinfo : EIATTR_VRC_CTA_INIT_COUNT
	.align		4
        /*0044*/ 	.byte	0x02, 0x4a
	.zero		1
	.zero		1


	//----- nvinfo : EIATTR_EXIT_INSTR_OFFSETS
	.align		4
        /*0048*/ 	.byte	0x04, 0x1c
        /*004a*/ 	.short	(.L_9697 - .L_9696)


	//   ....[0]....
.L_9696:
        /*004c*/ 	.word	0x00000a50


	//   ....[1]....
        /*0050*/ 	.word	0x00000aa0


	//   ....[2]....
        /*0054*/ 	.word	0x00000d60


	//----- nvinfo : EIATTR_MAX_THREADS
	.align		4
.L_9697:
        /*0058*/ 	.byte	0x04, 0x05
        /*005a*/ 	.short	(.L_9699 - .L_9698)
.L_9698:
        /*005c*/ 	.word	0x00000080
        /*0060*/ 	.word	0x00000001
        /*0064*/ 	.word	0x00000001


	//----- nvinfo : EIATTR_CRS_STACK_SIZE
	.align		4
.L_9699:
        /*0068*/ 	.byte	0x04, 0x1e
        /*006a*/ 	.short	(.L_9701 - .L_9700)
.L_9700:
        /*006c*/ 	.word	0x00000000


	//----- nvinfo : EIATTR_CBANK_PARAM_SIZE
	.align		4
.L_9701:
        /*0070*/ 	.byte	0x03, 0x19
        /*0072*/ 	.short	0x0018


	//----- nvinfo : EIATTR_PARAM_CBANK
	.align		4
        /*0074*/ 	.byte	0x04, 0x0a
        /*0076*/ 	.short	(.L_9703 - .L_9702)
	.align		4
.L_9702:
        /*0078*/ 	.word	index@(.nv.constant0._ZN2at6native29vectorized_elementwise_kernelILi4EZZZNS0_15exp_kernel_cudaERNS_18TensorIteratorBaseEENKUlvE0_clEvENKUlvE2_clEvEUlN3c108BFloat16EE_St5arrayIPcLm2EEEEviT0_T1_)
        /*007c*/ 	.short	0x0380
        /*007e*/ 	.short	0x0018


	//----- nvinfo : EIATTR_SW_WAR
	.align		4
.L_9703:
        /*0080*/ 	.byte	0x04, 0x36
        /*0082*/ 	.short	(.L_9705 - .L_9704)
.L_9704:
        /*0084*/ 	.word	0x00000008
.L_9705:


//--------------------- .nv.info._ZN2at6native29vectorized_elementwise_kernelILi8EZZZNS0_15exp_kernel_cudaERNS_18TensorIteratorBaseEENKUlvE0_clEvENKUlvE2_clEvEUlN3c108BFloat16EE_St5arrayIPcLm2EEEEviT0_T1_ --------------------------
	.section	.nv.info._ZN2at6native29vectorized_elementwise_kernelILi8EZZZNS0_15exp_kernel_cudaERNS_18TensorIteratorBaseEENKUlvE0_clEvENKUlvE2_clEvEUlN3c108BFloat16EE_St5arrayIPcLm2EEEEviT0_T1_,"",@"SHT_CUDA_INFO"
	.sectionflags	@""
	.align	4


	//----- nvinfo : EIATTR_CUDA_API_VERSION
	.align		4
        /*0000*/ 	.byte	0x04, 0x37
        /*0002*/ 	.short	(.L_9707 - .L_9706)
.L_9706:
        /*0004*/ 	.word	0x00000082


	//----- nvinfo : EIATTR_KPARAM_INFO
	.align		4
.L_9707:
        /*0008*/ 	.byte	0x04, 0x17
        /*000a*/ 	.short	(.L_9709 - .L_9708)
.L_9708:
        /*000c*/ 	.word	0x00000000
        /*0010*/ 	.short	0x0002
        /*0012*/ 	.short	0x0008
        /*0014*/ 	.byte	0x00, 0xf0, 0x41, 0x00


	//----- nvinfo : EIATTR_KPARAM_INFO
	.align		4
.L_9709:
        /*0018*/ 	.byte	0x04, 0x17
        /*001a*/ 	.short	(.L_9711 - .L_9710)
.L_9710:
        /*001c*/ 	.word	0x00000000
        /*0020*/ 	.short	0x0001
        /*0022*/ 	.short	0x0004
        /*0024*/ 	.byte	0x00, 0xf0, 0x05, 0x00


	//----- nvinfo : EIATTR_KPARAM_INFO
	.align		4
.L_9711:
        /*0028*/ 	.byte	0x04, 0x17
        /*002a*/ 	.short	(.L_9713 - .L_9712)
.L_9712:
        /*002c*/ 	.word	0x00000000
        /*0030*/ 	.short	0x0000
        /*0032*/ 	.short	0x0000
        /*0034*/ 	.byte	0x00, 0xf0, 0x11, 0x00


	//----- nvinfo : EIATTR_SPARSE_MMA_MASK
	.align		4
.L_9713:
        /*0038*/ 	.byte	0x03, 0x50
        /*003a*/ 	.short	0x0000


	//----- nvinfo : EIATTR_MAXREG_COUNT
	.align		4
        /*003c*/ 	.byte	0x03, 0x1b
        /*003e*/ 	.short	0x00ff


	//----- nvinfo : EIATTR_MERCURY_ISA_VERSION
	.align		4
        /*0040*/ 	.byte	0x03, 0x5f
        /*0042*/ 	.short	0x0101


	//----- nvinfo : EIATTR_VRC_CTA_INIT_COUNT
	.align		4
        /*0044*/ 	.byte	0x02, 0x4a
	.zero		1
	.zero		1


	//----- nvinfo : EIATTR_EXIT_INSTR_OFFSETS
	.align		4
        /*0048*/ 	.byte	0x04, 0x1c
        /*004a*/ 	.short	(.L_9715 - .L_9714)


	//   ....[0]....
.L_9714:
        /*004c*/ 	.word	0x00000a50


	//   ....[1]....
        /*0050*/ 	.word	0x00000aa0


	//   ....[2]....
        /*0054*/ 	.word	0x00000d40


	//----- nvinfo : EIATTR_MAX_THREADS
	.align		4
.L_9715:
        /*0058*/ 	.byte	0x04, 0x05
        /*005a*/ 	.short	(.L_9717 - .L_9716)
.L_9716:
        /*005c*/ 	.word	0x00000080
        /*0060*/ 	.word	0x00000001
        /*0064*/ 	.word	0x00000001


	//----- nvinfo : EIATTR_CRS_STACK_SIZE
	.align		4
.L_9717:
        /*0068*/ 	.byte	0x04, 0x1e
        /*006a*/ 	.short	(.L_9719 - .L_9718)
.L_9718:
        /*006c*/ 	.word	0x00000000


	//----- nvinfo : EIATTR_CBANK_PARAM_SIZE
	.align		4
.L_9719:
        /*0070*/ 	.byte	0x03, 0x19
        /*0072*/ 	.short	0x0018


	//----- nvinfo : EIATTR_PARAM_CBANK
	.align		4
        /*0074*/ 	.byte	0x04, 0x0a
        /*0076*/ 	.short	(.L_9721 - .L_9720)
	.align		4
.L_9720:
        /*0078*/ 	.word	index@(.nv.constant0._ZN2at6native29vectorized_elementwise_kernelILi8EZZZNS0_15exp_kernel_cudaERNS_18TensorIteratorBaseEENKUlvE0_clEvENKUlvE2_clEvEUlN3c108BFloat16EE_St5arrayIPcLm2EEEEviT0_T1_)
        /*007c*/ 	.short	0x0380
        /*007e*/ 	.short	0x0018


	//----- nvinfo : EIATTR_SW_WAR
	.align		4
.L_9721:
        /*0080*/ 	.byte	0x04, 0x36
        /*0082*/ 	.short	(.L_9723 - .L_9722)
.L_9722:
        /*0084*/ 	.word	0x00000008
.L_9723:


//--------------------- .nv.info._ZN2at6native18elementwise_kernelILi128ELi4EZNS0_15gpu_kernel_implIZZZNS0_15exp_kernel_cudaERNS_18TensorIteratorBaseEENKUlvE0_clEvENKUlvE1_clEvEUlN3c104HalfEE_EEvS4_RKT_EUliE_EEviT1_ --------------------------
	.section	.nv.info._ZN2at6native18elementwise_kernelILi128ELi4EZNS0_15gpu_kernel_implIZZZNS0_15exp_kernel_cudaERNS_18TensorIteratorBaseEENKUlvE0_clEvENKUlvE1_clEvEUlN3c104HalfEE_EEvS4_RKT_EUliE_EEviT1_,"",@"SHT_CUDA_INFO"
	.sectionflags	@""
	.align	4


	//----- nvinfo : EIATTR_CUDA_API_VERSION
	.align		4
        /*0000*/ 	.byte	0x04, 0x37
        /*0002*/ 	.short	(.L_9725 - .L_9724)
.L_9724:
        /*0004*/ 	.word	0x00000082


	//----- nvinfo : EIATTR_KPARAM_INFO
	.align		4
.L_9725:
        /*0008*/ 	.byte	0x04, 0x17
        /*000a*/ 	.short	(.L_9727 - .L_9726)
.L_9726:
        /*000c*/ 	.word	0x00000000
        /*0010*/ 	.short	0x0001
        /*0012*/ 	.short	0x0008
        /*0014*/ 	.byte	0x00, 0xf0, 0x61, 0x08


	//----- nvinfo : EIATTR_KPARAM_INFO
	.align		4
.L_9727:
        /*0018*/ 	.byte	0x04, 0x17
        /*001a*/ 	.short	(.L_9729 - .L_9728)
.L_9728:
        /*001c*/ 	.word	0x00000000
        /*0020*/ 	.short	0x0000
        /*0022*/ 	.short	0x0000
        /*0024*/ 	.byte	0x00, 0xf0, 0x11, 0x00


	//----- nvinfo : EIATTR_SPARSE_MMA_MASK
	.align		4
.L_9729:
        /*0028*/ 	.byte	0x03, 0x50
        /*002a*/ 	.short	0x0000


	//----- nvinfo : EIATTR_MAXREG_COUNT
	.align		4
        /*002c*/ 	.byte	0x03, 0x1b
        /*002e*/ 	.short	0x0080


	//----- nvinfo : EIATTR_EXTERNS
	.align		4
        /*0030*/ 	.byte	0x04, 0x0f
        /*0032*/ 	.short	(.L_9731 - .L_9730)


	//   ....[0]....
	.align		4
.L_9730:
        /*0034*/ 	.word	index@(__assertfail)


	//----- nvinfo : EIATTR_MERCURY_ISA_VERSION
	.align		4
.L_9731:
        /*0038*/ 	.byte	0x03, 0x5f
        /*003a*/ 	.short	0x0101


	//----- nvinfo : EIATTR_VRC_CTA_INIT_COUNT
	.align		4
        /*003c*/ 	.byte	0x02, 0x4a
	.zero		1
	.zero		1


	//----- nvinfo : EIATTR_SYSCALL_OFFSETS
	.align		4
        /*0040*/ 	.byte	0x04, 0x46
        /*0042*/ 	.short	(.L_9733 - .L_9732)


	//   ....[0]....
.L_9732:
        /*0044*/ 	.word	0x000021f0


	//   ....[1]....
        /*0048*/ 	.word	0x00003110


	//   ....[2]....
        /*004c*/ 	.word	0x000054a0


	//   ....[3]....
        /*0050*/ 	.word	0x000061f0


	//   ....[4]....
        /*0054*/ 	.word	0x00008690


	//   ....[5]....
        /*0058*/ 	.word	0x000093e0


	//   ....[6]....
        /*005c*/ 	.word	0x0000b890


	//   ....[7]....
        /*0060*/ 	.word	0x0000c5b0


	//----- nvinfo : EIATTR_EXIT_INSTR_OFFSETS
	.align		4
.L_9733:
        /*0064*/ 	.byte	0x04, 0x1c
        /*0066*/ 	.short	(.L_9735 - .L_9734)


	//   ....[0]....
.L_9734:
        /*0068*/ 	.word	0x000096c0


	//   ....[1]....
        /*006c*/ 	.word	0x0000ba50


	//   ....[2]....
        /*0070*/ 	.word	0x0000ba90


	//   ....[3]....
        /*0074*/ 	.word	0x0000bb30


	//   ....[4]....
        /*0078*/ 	.word	0x0000bb70


	//   ....[5]....
        /*007c*/ 	.word	0x0000bbb0


	//   ....[6]....
        /*0080*/ 	.word	0x0000bc40


	//   ....[7]....
        /*0084*/ 	.word	0x0000bc60


	//   ....[8]....
        /*0088*/ 	.word	0x0000bd00


	//   ....[9]....
        /*008c*/ 	.word	0x0000bd50


	//   ....[10]....
        /*0090*/ 	.word	0x0000bda0


	//   ....[11]....
        /*0094*/ 	.word	0x0000be80


	//   ....[12]....
        /*0098*/ 	.word	0x0000bff0


	//   ....[13]....
        /*009c*/ 	.word	0x0000c160


	//   ....[14]....
        /*00a0*/ 	.word	0x0000c2c0


	//   ....[15]....
        /*00a4*/ 	.word	0x0000c300


	//   ....[16]....
        /*00a8*/ 	.word	0x0000c340


	//   ....[17]....
        /*00ac*/ 	.word	0x0000c3f0


	//   ....[18]....
        /*00b0*/ 	.word	0x0000c450


	//   ....[19]....
        /*00b4*/ 	.word	0x0000c5c0


	//   ....[20]....
        /*00b8*/ 	.word	0x0000c6d0


	//   ....[21]....
        /*00bc*/ 	.word	0x0000c810


	//   ....[22]....
        /*00c0*/ 	.word	0x0000c850


	//----- nvinfo : EIATTR_MAX_THREADS
	.align		4
.L_9735:
        /*00c4*/ 	.byte	0x04, 0x05
        /*00c6*/ 	.short	(.L_9737 - .L_9736)
.L_9736:
        /*00c8*/ 	.word	0x00000080
        /*00cc*/ 	.word	0x00000001
        /*00d0*/ 	.word	0x00000001


	//----- nvinfo : EIATTR_CRS_STACK_SIZE
	.align		4
.L_9737:
        /*00d4*/ 	.byte	0x04, 0x1e
        /*00d6*/ 	.short	(.L_9739 - .L_9738)
.L_9738:
        /*00d8*/ 	.word	0x00000000


	//----- nvinfo : EIATTR_CBANK_PARAM_SIZE
	.align		4
.L_9739:
        /*00dc*/ 	.byte	0x03, 0x19
        /*00de*/ 	.short	0x0220


	//----- nvinfo : EIATTR_PARAM_CBANK
	.align		4
        /*00e0*/ 	.byte	0x04, 0x0a
        /*00e2*/ 	.short	(.L_9741 - .L_9740)
	.align		4
.L_9740:
        /*00e4*/ 	.word	index@(.nv.constant0._ZN2at6native18elementwise_kernelILi128ELi4EZNS0_15gpu_kernel_implIZZZNS0_15exp_kernel_cudaERNS_18TensorIteratorBaseEENKUlvE0_clEvENKUlvE1_clEvEUlN3c104HalfEE_EEvS4_RKT_EUliE_EEviT1_)
        /*00e8*/ 	.short	0x0380
        /*00ea*/ 	.short	0x0220


	//----- nvinfo : EIATTR_SW_WAR
	.align		4
.L_9741:
        /*00ec*/ 	.byte	0x04, 0x36
        /*00ee*/ 	.short	(.L_9743 - .L_9742)
.L_9742:
        /*00f0*/ 	.word	0x00000008
.L_9743:


//--------------------- .nv.info._ZN2at6native27unrolled_elementwise_kernelIZZZNS0_15exp_kernel_cudaERNS_18TensorIteratorBaseEENKUlvE0_clEvENKUlvE1_clEvEUlN3c104HalfEE_St5arrayIPcLm2EELi4E23TrivialOffsetCalculatorILi1EjESD_NS0_6memory12LoadWithCastILi1EEENSE_13StoreWithCastILi1EEEEEviT_T0_T2_T3_T4_T5_ --------------------------
	.section	.nv.info._ZN2at6native27unrolled_elementwise_kernelIZZZNS0_15exp_kernel_cudaERNS_18TensorIteratorBaseEENKUlvE0_clEvENKUlvE1_clEvEUlN3c104HalfEE_St5arrayIPcLm2EELi4E23TrivialOffsetCalculatorILi1EjESD_NS0_6memory12LoadWithCastILi1EEENSE_13StoreWithCastILi1EEEEEviT_T0_T2_T3_T4_T5_,"",@"SHT_CUDA_INFO"
	.sectionflags	@""
	.align	4


	//----- nvinfo : EIATTR_CUDA_API_VERSION
	.align		4
        /*0000*/ 	.byte	0x04, 0x37
        /*0002*/ 	.short	(.L_9745 - .L_9744)
.L_9744:
        /*0004*/ 	.word	0x00000082


	//----- nvinfo : EIATTR_KPARAM_INFO
	.align		4
.L_9745:
        /*0008*/ 	.byte	0x04, 0x17
        /*000a*/ 	.short	(.L_9747 - .L_9746)
.L_9746:
        /*000c*/ 	.word	0x00000000
        /*0010*/ 	.short	0x0006
        /*0012*/ 	.short	0x0024
        /*0014*/ 	.byte	0x00, 0xf0, 0x21, 0x00


	//----- nvinfo : EIATTR_KPARAM_INFO
	.align		4
.L_9747:
        /*0018*/ 	.byte	0x04, 0x17
        /*001a*/ 	.short	(.L_9749 - .L_9748)
.L_9748:
        /*001c*/ 	.word	0x00000000
        /*0020*/ 	.short	0x0005
        /*0022*/ 	.short	0x001c
        /*0024*/ 	.byte	0x00, 0xf0, 0x21, 0x00


	//----- nvinfo : EIATTR_KPARAM_INFO
	.align		4
.L_9749:
        /*0028*/ 	.byte	0x04, 0x17
        /*002a*/ 	.short	(.L_9751 - .L_9750)
.L_9750:
        /*002c*/ 	.word	0x00000000
        /*0030*/ 	.short	0x0004
        /*0032*/ 	.short	0x0019
        /*0034*/ 	.byte	0x00, 0xf0, 0x05, 0x00


	//----- nvinfo : EIATTR_KPARAM_INFO
	.align		4
.L_9751:
        /*0038*/ 	.byte	0x04, 0x17
        /*003a*/ 	.short	(.L_9753 - .L_9752)
.L_9752:
        /*003c*/ 	.word	0x00000000
        /*0040*/ 	.short	0x0003
        /*0042*/ 	.short	0x0018
        /*0044*/ 	.byte	0x00, 0xf0, 0x05, 0x00


	//----- nvinfo : EIATTR_KPARAM_INFO
	.align		4
.L_9753:
        /*0048*/ 	.byte	0x04, 0x17
        /*004a*/ 	.short	(.L_9755 - .L_9754)
.L_9754:
        /*004c*/ 	.word	0x00000000
        /*0050*/ 	.short	0x0002
        /*0052*/ 	.short	0x0008
        /*0054*/ 	.byte	0x00, 0xf0, 0x41, 0x00


	//----- nvinfo : EIATTR_KPARAM_INFO
	.align		4
.L_9755:
        /*0058*/ 	.byte	0x04, 0x17
        /*005a*/ 	.short	(.L_9757 - .L_9756)
.L_9756:
        /*005c*/ 	.word	0x00000000
        /*0060*/ 	.short	0x0001
        /*0062*/ 	.short	0x0004
        /*0064*/ 	.byte	0x00, 0xf0, 0x05, 0x00


	//----- nvinfo : EIATTR_KPARAM_INFO
	.align		4
.L_9757:
        /*0068*/ 	.byte	0x04, 0x17
        /*006a*/ 	.short	(.L_9759 - .L_9758)
.L_9758:
        /*006c*/ 	.word	0x00000000
        /*0070*/ 	.short	0x0000
        /*0072*/ 	.short	0x0000
        /*0074*/ 	.byte	0x00, 0xf0, 0x11, 0x00


	//----- nvinfo : EIATTR_SPARSE_MMA_MASK
	.align		4
.L_9759:
        /*0078*/ 	.byte	0x03, 0x50
        /*007a*/ 	.short	0x0000


	//----- nvinfo : EIATTR_MAXREG_COUNT
	.align		4
        /*007c*/ 	.byte	0x03, 0x1b
        /*007e*/ 	.short	0x00ff


	//----- nvinfo : EIATTR_EXTERNS
	.align		4
        /*0080*/ 	.byte	0x04, 0x0f
        /*0082*/ 	.short	(.L_9761 - .L_9760)


	//   ....[0]....
	.align		4
.L_9760:
        /*0084*/ 	.word	index@(__assertfail)


	//----- nvinfo : EIATTR_MERCURY_ISA_VERSION
	.align		4
.L_9761:
        /*0088*/ 	.byte	0x03, 0x5f
        /*008a*/ 	.short	0x0101


	//----- nvinfo : EIATTR_VRC_CTA_INIT_COUNT
	.align		4
        /*008c*/ 	.byte	0x02, 0x4a
	.zero		1
	.zero		1


	//----- nvinfo : EIATTR_SYSCALL_OFFSETS
	.align		4
        /*0090*/ 	.byte	0x04, 0x46
        /*0092*/ 	.short	(.L_9763 - .L_9762)


	//   ....[0]....
.L_9762:
        /*0094*/ 	.word	0x00000fc0


	//   ....[1]....
        /*0098*/ 	.word	0x00002160


	//   ....[2]....
        /*009c*/ 	.word	0x00003240


	//   ....[3]....
        /*00a0*/ 	.word	0x00004240


	//   ....[4]....
        /*00a4*/ 	.word	0x00005380


	//   ....[5]....
        /*00a8*/ 	.word	0x00006240


	//   ....[6]....
        /*00ac*/ 	.word	0x000071c0


	//   ....[7]....
        /*00b0*/ 	.word	0x00008140


	//----- nvinfo : EIATTR_EXIT_INSTR_OFFSETS
	.align		4
.L_9763:
        /*00b4*/ 	.byte	0x04, 0x1c
        /*00b6*/ 	.short	(.L_9765 - .L_9764)


	//   ....[0]....
.L_9764:
        /*00b8*/ 	.word	0x00007490


	//   ....[1]....
        /*00bc*/ 	.word	0x000075e0


	//   ....[2]....
        /*00c0*/ 	.word	0x00007620


	//   ....[3]....
        /*00c4*/ 	.word	0x000076c0


	//   ....[4]....
        /*00c8*/ 	.word	0x00007700


	//   ....[5]....
        /*00cc*/ 	.word	0x00007740


	//   ....[6]....
        /*00d0*/ 	.word	0x000077d0


	//   ....[7]....
        /*00d4*/ 	.word	0x000077f0


	//   ....[8]....
        /*00d8*/ 	.word	0x00007890


	//   ....[9]....
        /*00dc*/ 	.word	0x000078e0


	//   ....[10]....
        /*00e0*/ 	.word	0x00007930


	//   ....[11]....
        /*00e4*/ 	.word	0x00007a10


	//   ....[12]....
        /*00e8*/ 	.word	0x00007b80


	//   ....[13]....
        /*00ec*/ 	.word	0x00007cf0


	//   ....[14]....
        /*00f0*/ 	.word	0x00007e50


	//   ....[15]....
        /*00f4*/ 	.word	0x00007e90


	//   ....[16]....
        /*00f8*/ 	.word	0x00007ed0


	//   ....[17]....
        /*00fc*/ 	.word	0x00007f80


	//   ....[18]....
        /*0100*/ 	.word	0x00007fe0


	//   ....[19]....
        /*0104*/ 	.word	0x00008150


	//   ....[20]....
        /*0108*/ 	.word	0x00008260


	//   ....[21]....
        /*010c*/ 	.word	0x000083a0


	//   ....[22]....
        /*0110*/ 	.word	0x000083e0


	//----- nvinfo : EIATTR_MAX_THREADS
	.align		4
.L_9765:
        /*0114*/ 	.byte	0x04, 0x05
        /*0116*/ 	.short	(.L_9767 - .L_9766)
.L_9766:
        /*0118*/ 	.word	0x00000080
        /*011c*/ 	.word	0x00000001
        /*0120*/ 	.word	0x00000001


	//----- nvinfo : EIATTR_CRS_STACK_SIZE
	.align		4
.L_9767:
        /*0124*/ 	.byte	0x04, 0x1e
        /*0126*/ 	.short	(.L_9769 - .L_9768)
.L_9768:
        /*0128*/ 	.word	0x00000000


	//----- nvinfo : EIATTR_CBANK_PARAM_SIZE
	.align		4
.L_9769:
        /*012c*/ 	.byte	0x03, 0x19
        /*012e*/ 	.short	0x002c


	//----- nvinfo : EIATTR_PARAM_CBANK
	.align		4
        /*0130*/ 	.byte	0x04, 0x0a
        /*0132*/ 	.short	(.L_9771 - .L_9770)
	.align		4
.L_9770:
        /*0134*/ 	.word	index@(.nv.constant0._ZN2at6native27unrolled_elementwise_kernelIZZZNS0_15exp_kernel_cudaERNS_18TensorIteratorBaseEENKUlvE0_clEvENKUlvE1_clEvEUlN3c104HalfEE_St5arrayIPcLm2EELi4E23TrivialOffsetCalculatorILi1EjESD_NS0_6memory12LoadWithCastILi1EEENSE_13StoreWithCastILi1EEEEEviT_T0_T2_T3_T4_T5_)
        /*0138*/ 	.short	0x0380
        /*013a*/ 	.short	0x002c


	//----- nvinfo : EIATTR_SW_WAR
	.align		4
.L_9771:
        /*013c*/ 	.byte	0x04, 0x36
        /*013e*/ 	.short	(.L_9773 - .L_9772)
.L_9772:
        /*0140*/ 	.word	0x00000008
.L_9773:


//--------------------- .nv.info._ZN2at6native18elementwise_kernelILi128ELi4EZNS0_22gpu_kernel_impl_nocastIZZZNS0_15exp_kernel_cudaERNS_18TensorIteratorBaseEENKUlvE0_clEvENKUlvE1_clEvEUlN3c104HalfEE_EEvS4_RKT_EUliE_EEviT1_ --------------------------
	.section	.nv.info._ZN2at6native18elementwise_kernelILi128ELi4EZNS0_22gpu_kernel_impl_nocastIZZZNS0_15exp_kernel_cudaERNS_18TensorIteratorBaseEENKUlvE0_clEvENKUlvE1_clEvEUlN3c104HalfEE_EEvS4_RKT_EUliE_EEviT1_,"",@"SHT_CUDA_INFO"
	.sectionflags	@""
	.align	4


	//----- nvinfo : EIATTR_CUDA_API_VERSION
	.align		4
        /*0000*/ 	.byte	0x04, 0x37
        /*0002*/ 	.short	(.L_9775 - .L_9774)
.L_9774:
        /*0004*/ 	.word	0x00000082


	//----- nvinfo : EIATTR_KPARAM_INFO
	.align		4
.L_9775:
        /*0008*/ 	.byte	0x04, 0x17
        /*000a*/ 	.short	(.L_9777 - .L_9776)
.L_9776:
        /*000c*/ 	.word	0x00000000
        /*0010*/ 	.short	0x0001
        /*0012*/ 	.short	0x0008
        /*0014*/ 	.byte	0x00, 0xf0, 0x61, 0x08


	//----- nvinfo : EIATTR_KPARAM_INFO
	.align		4
.L_9777:
        /*0018*/ 	.byte	0x04, 0x17
        /*001a*/ 	.short	(.L_9779 - .L_9778)
.L_9778:
        /*001c*/ 	.word	0x00000000
        /*0020*/ 	.short	0x0000
        /*0022*/ 	.short	0x0000
        /*0024*/ 	.byte	0x00, 0xf0, 0x11, 0x00


	//----- nvinfo : EIATTR_SPARSE_MMA_MASK
	.align		4
.L_9779:
        /*0028*/ 	.byte	0x03, 0x50
        /*002a*/ 	.short	0x0000


	//----- nvinfo : EIATTR_MAXREG_COUNT
	.align		4
        /*002c*/ 	.byte	0x03, 0x1b
        /*002e*/ 	.short	0x0080


	//----- nvinfo : EIATTR_MERCURY_ISA_VERSION
	.align		4
        /*0030*/ 	.byte	0x03, 0x5f
        /*0032*/ 	.short	0x0101


	//----- nvinfo : EIATTR_VRC_CTA_INIT_COUNT
	.align		4
        /*0034*/ 	.byte	0x02, 0x4a
	.zero		1
	.zero		1


	//----- nvinfo : EIATTR_EXIT_INSTR_OFFSETS
	.align		4
        /*0038*/ 	.byte	0x04, 0x1c
        /*003a*/ 	.short	(.L_9781 - .L_9780)


	//   ....[0]....
.L_9780:
        /*003c*/ 	.word	0x00000330


	//   ....[1]....
        /*0040*/ 	.word	0x000003c0


	//   ....[2]....
        /*0044*/ 	.word	0x00003f10


	//   ....[3]....
        /*0048*/ 	.word	0x00005270


	//----- nvinfo : EIATTR_MAX_THREADS
	.align		4
.L_9781:
        /*004c*/ 	.byte	0x04, 0x05
        /*004e*/ 	.short	(.L_9783 - .L_9782)
.L_9782:
        /*0050*/ 	.word	0x00000080
        /*0054*/ 	.word	0x00000001
        /*0058*/ 	.word	0x00000001


	//----- nvinfo : EIATTR_CRS_STACK_SIZE
	.align		4
.L_9783:
        /*005c*/ 	.byte	0x04, 0x1e
        /*005e*/ 	.short	(.L_9785 - .L_9784)
.L_9784:
        /*0060*/ 	.word	0x00000000


	//----- nvinfo : EIATTR_CBANK_PARAM_SIZE
	.align		4
.L_9785:
        /*0064*/ 	.byte	0x03, 0x19
        /*0066*/ 	.short	0x0220


	//----- nvinfo : EIATTR_PARAM_CBANK
	.align		4
        /*0068*/ 	.byte	0x04, 0x0a
        /*006a*/ 	.short	(.L_9787 - .L_9786)
	.align		4
.L_9786:
        /*006c*/ 	.word	index@(.nv.constant0._ZN2at6native18elementwise_kernelILi128ELi4EZNS0_22gpu_kernel_impl_nocastIZZZNS0_15exp_kernel_cudaERNS_18TensorIteratorBaseEENKUlvE0_clEvENKUlvE1_clEvEUlN3c104HalfEE_EEvS4_RKT_EUliE_EEviT1_)
        /*0070*/ 	.short	0x0380
        /*0072*/ 	.short	0x0220


	//----- nvinfo : EIATTR_SW_WAR
	.align		4
.L_9787:
        /*0074*/ 	.byte	0x04, 0x36
        /*0076*/ 	.short	(.L_9789 - .L_9788)
.L_9788:
        /*0078*/ 	.word	0x00000008
.L_9789:


//--------------------- .nv.info._ZN2at6native27unrolled_elementwise_kernelIZZZNS0_15exp_kernel_cudaERNS_18TensorIteratorBaseEENKUlvE0_clEvENKUlvE1_clEvEUlN3c104HalfEE_St5arrayIPcLm2EELi4E23TrivialOffsetCalculatorILi1EjESD_NS0_6memory15LoadWithoutCastENSE_16StoreWithoutCastEEEviT_T0_T2_T3_T4_T5_ --------------------------
	.section	.nv.info._ZN2at6native27unrolled_elementwise_kernelIZZZNS0_15exp_kernel_cudaERNS_18TensorIteratorBaseEENKUlvE0_clEvENKUlvE1_clEvEUlN3c104HalfEE_St5arrayIPcLm2EELi4E23TrivialOffsetCalculatorILi1EjESD_NS0_6memory15LoadWithoutCastENSE_16StoreWithoutCastEEEviT_T0_T2_T3_T4_T5_,"",@"SHT_CUDA_INFO"
	.sectionflags	@""
	.align	4


	//----- nvinfo : EIATTR_CUDA_API_VERSION
	.align		4
        /*0000*/ 	.byte	0x04, 0x37
        /*0002*/ 	.short	(.L_9791 - .L_9790)
.L_9790:
        /*0004*/ 	.word	0x00000082


	//----- nvinfo : EIATTR_KPARAM_INFO
	.align		4
.L_9791:
        /*0008*/ 	.byte	0x04, 0x17
        /*000a*/ 	.short	(.L_9793 - .L_9792)
.L_9792:
        /*000c*/ 	.word	0x00000000
        /*0010*/ 	.short	0x0006
        /*0012*/ 	.short	0x001b
        /*0014*/ 	.byte	0x00, 0xf0, 0x05, 0x00


	//----- nvinfo : EIATTR_KPARAM_INFO
	.align		4
.L_9793:
        /*0018*/ 	.byte	0x04, 0x17
        /*001a*/ 	.short	(.L_9795 - .L_9794)
.L_9794:
        /*001c*/ 	.word	0x00000000
        /*0020*/ 	.short	0x0005
        /*0022*/ 	.short	0x001a
        /*0024*/ 	.byte	0x00, 0xf0, 0x05, 0x00


	//----- nvinfo : EIATTR_KPARAM_INFO
	.align		4
.L_9795:
        /*0028*/ 	.byte	0x04, 0x17
        /*002a*/ 	.short	(.L_9797 - .L_9796)
.L_9796:
        /*002c*/ 	.word	0x00000000
        /*0030*/ 	.short	0x0004
        /*0032*/ 	.short	0x0019
        /*0034*/ 	.byte	0x00, 0xf0, 0x05, 0x00


	//----- nvinfo : EIATTR_KPARAM_INFO
	.align		4
.L_9797:
        /*0038*/ 	.byte	0x04, 0x17
        /*003a*/ 	.short	(.L_9799 - .L_9798)
.L_9798:
        /*003c*/ 	.word	0x00000000
        /*0040*/ 	.short	0x0003
        /*0042*/ 	.short	0x0018
        /*0044*/ 	.byte	0x00, 0xf0, 0x05, 0x00


	//----- nvinfo : EIATTR_KPARAM_INFO
	.align		4
.L_9799:
        /*0048*/ 	.byte	0x04, 0x17
        /*004a*/ 	.short	(.L_9801 - .L_9800)
.L_9800:
        /*004c*/ 	.word	0x00000000
        /*0050*/ 	.short	0x0002
        /*0052*/ 	.short	0x0008
        /*0054*/ 	.byte	0x00, 0xf0, 0x41, 0x00


	//----- nvinfo : EIATTR_KPARAM_INFO
	.align		4
.L_9801:
        /*0058*/ 	.byte	0x04, 0x17
        /*005a*/ 	.short	(.L_9803 - .L_9802)
.L_9802:
        /*005c*/ 	.word	0x00000000
        /*0060*/ 	.short	0x0001
        /*0062*/ 	.short	0x0004
        /*0064*/ 	.byte	0x00, 0xf0, 0x05, 0x00


	//----- nvinfo : EIATTR_KPARAM_INFO
	.align		4
.L_9803:
        /*0068*/ 	.byte	0x04, 0x17
        /*006a*/ 	.short	(.L_9805 - .L_9804)
.L_9804:
        /*006c*/ 	.word	0x00000000
        /*0070*/ 	.short	0x0000
        /*0072*/ 	.short	0x0000
        /*0074*/ 	.byte	0x00, 0xf0, 0x11, 0x00


	//----- nvinfo : EIATTR_SPARSE_MMA_MASK
	.align		4
.L_9805:
        /*0078*/ 	.byte	0x03, 0x50
        /*007a*/ 	.short	0x0000


	//----- nvinfo : EIATTR_MAXREG_COUNT
	.align		4
        /*007c*/ 	.byte	0x03, 0x1b
        /*007e*/ 	.short	0x00ff


	//----- nvinfo : EIATTR_MERCURY_ISA_VERSION
	.align		4
        /*0080*/ 	.byte	0x03, 0x5f
        /*0082*/ 	.short	0x0101


	//----- nvinfo : EIATTR_VRC_CTA_INIT_COUNT
	.align		4
        /*0084*/ 	.byte	0x02, 0x4a
	.zero		1
	.zero		1


	//----- nvinfo : EIATTR_EXIT_INSTR_OFFSETS
	.align		4
        /*0088*/ 	.byte	0x04, 0x1c
        /*008a*/ 	.short	(.L_9807 - .L_9806)


	//   ....[0]....
.L_9806:
        /*008c*/ 	.word	0x000004b0


	//   ....[1]....
        /*0090*/ 	.word	0x00000530


	//----- nvinfo : EIATTR_MAX_THREADS
	.align		4
.L_9807:
        /*0094*/ 	.byte	0x04, 0x05
        /*0096*/ 	.short	(.L_9809 - .L_9808)
.L_9808:
        /*0098*/ 	.word	0x00000080
        /*009c*/ 	.word	0x00000001
        /*00a0*/ 	.word	0x00000001


	//----- nvinfo : EIATTR_CRS_STACK_SIZE
	.align		4
.L_9809:
        /*00a4*/ 	.byte	0x04, 0x1e
        /*00a6*/ 	.short	(.L_9811 - .L_9810)
.L_9810:
        /*00a8*/ 	.word	0x00000000


	//----- nvinfo : EIATTR_CBANK_PARAM_SIZE
	.align		4
.L_9811:
        /*00ac*/ 	.byte	0x03, 0x19
        /*00ae*/ 	.short	0x001c


	//----- nvinfo : EIATTR_PARAM_CBANK
	.align		4
        /*00b0*/ 	.byte	0x04, 0x0a
        /*00b2*/ 	.short	(.L_9813 - .L_9812)
	.align		4
.L_9812:
        /*00b4*/ 	.word	index@(.nv.constant0._ZN2at6native27unrolled_elementwise_kernelIZZZNS0_15exp_kernel_cudaERNS_18TensorIteratorBaseEENKUlvE0_clEvENKUlvE1_clEvEUlN3c104HalfEE_St5arrayIPcLm2EELi4E23TrivialOffsetCalculatorILi1EjESD_NS0_6memory15LoadWithoutCastENSE_16StoreWithoutCastEEEviT_T0_T2_T3_T4_T5_)
        /*00b8*/ 	.short	0x0380
        /*00ba*/ 	.short	0x001c


	//----- nvinfo : EIATTR_SW_WAR
	.align		4
.L_9813:
        /*00bc*/ 	.byte	0x04, 0x36
        /*00be*/ 	.short	(.L_9815 - .L_9814)
.L_9814:
        /*00c0*/ 	.word	0x00000008
.L_9815:


//--------------------- .nv.info._ZN2at6native29vectorized_elementwise_kernelILi2EZZZNS0_15exp_kernel_cudaERNS_18TensorIteratorBaseEENKUlvE0_clEvENKUlvE1_clEvEUlN3c104HalfEE_St5arrayIPcLm2EEEEviT0_T1_ --------------------------
	.section	.nv.info._ZN2at6native29vectorized_elementwise_kernelILi2EZZZNS0_15exp_kernel_cudaERNS_18TensorIteratorBaseEENKUlvE0_clEvENKUlvE1_clEvEUlN3c104HalfEE_St5arrayIPcLm2EEEEviT0_T1_,"",@"SHT_CUDA_INFO"
	.sectionflags	@""
	.align	4


	//----- nvinfo : EIATTR_CUDA_API_VERSION
	.align		4
        /*0000*/ 	.byte	0x04, 0x37
        /*0002*/ 	.short	(.L_9817 - .L_9816)
.L_9816:
        /*0004*/ 	.word	0x00000082


	//----- nvinfo : EIATTR_KPARAM_INFO
	.align		4
.L_9817:
        /*0008*/ 	.byte	0x04, 0x17
        /*000a*/ 	.short	(.L_9819 - .L_9818)
.L_9818:
        /*000c*/ 	.word	0x00000000
        /*0010*/ 	.short	0x0002
        /*0012*/ 	.short	0x0008
        /*0014*/ 	.byte	0x00, 0xf0, 0x41, 0x00


	//----- nvinfo : EIATTR_KPARAM_INFO
	.align		4
.L_9819:
        /*0018*/ 	.byte	0x04, 0x17
        /*001a*/ 	.short	(.L_9821 - .L_9820)
.L_9820:
        /*001c*/ 	.word	0x00000000
        /*0020*/ 	.short	0x0001
        /*0022*/ 	.short	0x0004
        /*0024*/ 	.byte	0x00, 0xf0, 0x05, 0x00


	//----- nvinfo : EIATTR_KPARAM_INFO
	.align		4
.L_9821:
        /*0028*/ 	.byte	0x04, 0x17
        /*002a*/ 	.short	(.L_9823 - .L_9822)
.L_9822:
        /*002c*/ 	.word	0x00000000
        /*0030*/ 	.short	0x0000
        /*0032*/ 	.short	0x0000
        /*0034*/ 	.byte	0x00, 0xf0, 0x11, 0x00


	//----- nvinfo : EIATTR_SPARSE_MMA_MASK
	.align		4
.L_9823:
        /*0038*/ 	.byte	0x03, 0x50
        /*003a*/ 	.short	0x0000


	//----- nvinfo : EIATTR_MAXREG_COUNT
	.align		4
        /*003c*/ 	.byte	0x03, 0x1b
        /*003e*/ 	.short	0x00ff


	//----- nvinfo : EIATTR_MERCURY_ISA_VERSION
	.align		4
        /*0040*/ 	.byte	0x03, 0x5f
        /*0042*/ 	.short	0x0101


	//----- nvinfo : EIATTR_VRC_CTA_INIT_COUNT
	.align		4
        /*0044*/ 	.byte	0x02, 0x4a
	.zero		1
	.zero		1


	//----- nvinfo : EIATTR_EXIT_INSTR_OFFSETS
	.align		4
        /*0048*/ 	.byte	0x04, 0x1c
        /*004a*/ 	.short	(.L_9825 - .L_9824)


	//   ....[0]....
.L_9824:
        /*004c*/ 	.word	0x00000a50


	//   ....[1]....
        /*0050*/ 	.word	0x00000aa0


	//   ....[2]....
        /*0054*/ 	.word	0x00000d60


	//----- nvinfo : EIATTR_MAX_THREADS
	.align		4
.L_9825:
        /*0058*/ 	.byte	0x04, 0x05
        /*005a*/ 	.short	(.L_9827 - .L_9826)
.L_9826:
        /*005c*/ 	.word	0x00000080
        /*0060*/ 	.word	0x00000001
        /*0064*/ 	.word	0x00000001


	//----- nvinfo : EIATTR_CRS_STACK_SIZE
	.align		4
.L_9827:
        /*0068*/ 	.byte	0x04, 0x1e
        /*006a*/ 	.short	(.L_9829 - .L_9828)
.L_9828:
        /*006c*/ 	.word	0x00000000


	//----- nvinfo : EIATTR_CBANK_PARAM_SIZE
	.align		4
.L_9829:
        /*0070*/ 	.byte	0x03, 0x19
        /*0072*/ 	.short	0x0018


	//----- nvinfo : EIATTR_PARAM_CBANK
	.align		4
        /*0074*/ 	.byte	0x04, 0x0a
        /*0076*/ 	.short	(.L_9831 - .L_9830)
	.align		4
.L_9830:
        /*0078*/ 	.word	index@(.nv.constant0._ZN2at6native29vectorized_elementwise_kernelILi2EZZZNS0_15exp_kernel_cudaERNS_18TensorIteratorBaseEENKUlvE0_clEvENKUlvE1_clEvEUlN3c104HalfEE_St5arrayIPcLm2EEEEviT0_T1_)
        /*007c*/ 	.short	0x0380
        /*007e*/ 	.short	0x0018


	//----- nvinfo : EIATTR_SW_WAR
	.align		4
.L_9831:
        /*0080*/ 	.byte	0x04, 0x36
        /*0082*/ 	.short	(.L_9833 - .L_9832)
.L_9832:
        /*0084*/ 	.word	0x00000008
.L_9833:


//--------------------- .nv.info._ZN2at6native29vectorized_elementwise_kernelILi4EZZZNS0_15exp_kernel_cudaERNS_18TensorIteratorBaseEENKUlvE0_clEvENKUlvE1_clEvEUlN3c104HalfEE_St5arrayIPcLm2EEEEviT0_T1_ --------------------------
	.section	.nv.info._ZN2at6native29vectorized_elementwise_kernelILi4EZZZNS0_15exp_kernel_cudaERNS_18TensorIteratorBaseEENKUlvE0_clEvENKUlvE1_clEvEUlN3c104HalfEE_St5arrayIPcLm2EEEEviT0_T1_,"",@"SHT_CUDA_INFO"
	.sectionflags	@""
	.align	4


	//----- nvinfo : EIATTR_CUDA_API_VERSION
	.align		4
        /*0000*/ 	.byte	0x04, 0x37
        /*0002*/ 	.short	(.L_9835 - .L_9834)
.L_9834:
        /*0004*/ 	.word	0x00000082


	//----- nvinfo : EIATTR_KPARAM_INFO
	.align		4
.L_9835:
        /*0008*/ 	.byte	0x04, 0x17
        /*000a*/ 	.short	(.L_9837 - .L_9836)
.L_9836:
        /*000c*/ 	.word	0x00000000
        /*0010*/ 	.short	0x0002
        /*0012*/ 	.short	0x0008
        /*0014*/ 	.byte	0x00, 0xf0, 0x41, 0x00


	//----- nvinfo : EIATTR_KPARAM_INFO
	.align		4
.L_9837:
        /*0018*/ 	.byte	0x04, 0x17
        /*001a*/ 	.short	(.L_9839 - .L_9838)
.L_9838:
        /*001c*/ 	.word	0x00000000
        /*0020*/ 	.short	0x0001
        /*0022*/ 	.short	0x0004
        /*0024*/ 	.byte	0x00, 0xf0, 0x05, 0x00


	//----- nvinfo : EIATTR_KPARAM_INFO
	.align		4
.L_9839:
        /*0028*/ 	.byte	0x04, 0x17
        /*002a*/ 	.short	(.L_9841 - .L_9840)
.L_9840:
        /*002c*/ 	.word	0x00000000
        /*0030*/ 	.short	0x0000
        /*0032*/ 	.short	0x0000
        /*0034*/ 	.byte	0x00, 0xf0, 0x11, 0x00


	//----- nvinfo : EIATTR_SPARSE_MMA_MASK
	.align		4
.L_9841:
        /*0038*/ 	.byte	0x03, 0x50
        /*003a*/ 	.short	0x0000


	//----- nvinfo : EIATTR_MAXREG_COUNT
	.align		4
        /*003c*/ 	.byte	0x03, 0x1b
        /*003e*/ 	.short	0x00ff


	//----- nvinfo : EIATTR_MERCURY_ISA_VERSION
	.align		4
        /*0040*/ 	.byte	0x03, 0x5f
        /*0042*/ 	.short	0x0101


	//----- nvinfo : EIATTR_VRC_CTA_INIT_COUNT
	.align		4
        /*0044*/ 	.byte	0x02, 0x4a
	.zero		1
	.zero		1


	//----- nvinfo : EIATTR_EXIT_INSTR_OFFSETS
	.align		4
        /*0048*/ 	.byte	0x04, 0x1c
        /*004a*/ 	.short	(.L_9843 - .L_9842)


	//   ....[0]....
.L_9842:
        /*004c*/ 	.word	0x00000a50


	//   ....[1]....
        /*0050*/ 	.word	0x00000aa0


	//   ....[2]....
        /*0054*/ 	.word	0x00000d20


	//----- nvinfo : EIATTR_MAX_THREADS
	.align		4
.L_9843:
        /*0058*/ 	.byte	0x04, 0x05
        /*005a*/ 	.short	(.L_9845 - .L_9844)
.L_9844:
        /*005c*/ 	.word	0x00000080
        /*0060*/ 	.word	0x00000001
        /*0064*/ 	.word	0x00000001


	//----- nvinfo : EIATTR_CRS_STACK_SIZE
	.align		4
.L_9845:
        /*0068*/ 	.byte	0x04, 0x1e
        /*006a*/ 	.short	(.L_9847 - .L_9846)
.L_9846:
        /*006c*/ 	.word	0x00000000


	//----- nvinfo : EIATTR_CBANK_PARAM_SIZE
	.align		4
.L_9847:
        /*0070*/ 	.byte	0x03, 0x19
        /*0072*/ 	.short	0x0018


	//----- nvinfo : EIATTR_PARAM_CBANK
	.align		4
        /*0074*/ 	.byte	0x04, 0x0a
        /*0076*/ 	.short	(.L_9849 - .L_9848)
	.align		4
.L_9848:
        /*0078*/ 	.word	index@(.nv.constant0._ZN2at6native29vectorized_elementwise_kernelILi4EZZZNS0_15exp_kernel_cudaERNS_18TensorIteratorBaseEENKUlvE0_clEvENKUlvE1_clEvEUlN3c104HalfEE_St5arrayIPcLm2EEEEviT0_T1_)
        /*007c*/ 	.short	0x0380
        /*007e*/ 	.short	0x0018


	//----- nvinfo : EIATTR_SW_WAR
	.align		4
.L_9849:
        /*0080*/ 	.byte	0x04, 0x36
        /*0082*/ 	.short	(.L_9851 - .L_9850)
.L_9850:
        /*0084*/ 	.word	0x00000008
.L_9851:


//--------------------- .nv.info._ZN2at6native29vectorized_elementwise_kernelILi8EZZZNS0_15exp_kernel_cudaERNS_18TensorIteratorBaseEENKUlvE0_clEvENKUlvE1_clEvEUlN3c104HalfEE_St5arrayIPcLm2EEEEviT0_T1_ --------------------------
	.section	.nv.info._ZN2at6native29vectorized_elementwise_kernelILi8EZZZNS0_15exp_kernel_cudaERNS_18TensorIteratorBaseEENKUlvE0_clEvENKUlvE1_clEvEUlN3c104HalfEE_St5arrayIPcLm2EEEEviT0_T1_,"",@"SHT_CUDA_INFO"
	.sectionflags	@""
	.align	4


	//----- nvinfo : EIATTR_CUDA_API_VERSION
	.align		4
        /*0000*/ 	.byte	0x04, 0x37
        /*0002*/ 	.short	(.L_9853 - .L_9852)
.L_9852:
        /*0004*/ 	.word	0x00000082


	//----- nvinfo : EIATTR_KPARAM_INFO
	.align		4
.L_9853:
        /*0008*/ 	.byte	0x04, 0x17
        /*000a*/ 	.short	(.L_9855 - .L_9854)
.L_9854:
        /*000c*/ 	.word	0x00000000
        /*0010*/ 	.short	0x0002
        /*0012*/ 	.short	0x0008
        /*0014*/ 	.byte	0x00, 0xf0, 0x41, 0x00


	//----- nvinfo : EIATTR_KPARAM_INFO
	.align		4
.L_9855:
        /*0018*/ 	.byte	0x04, 0x17
        /*001a*/ 	.short	(.L_9857 - .L_9856)
.L_9856:
        /*001c*/ 	.word	0x00000000
        /*0020*/ 	.short	0x0001
        /*0022*/ 	.short	0x0004
        /*0024*/ 	.byte	0x00, 0xf0, 0x05, 0x00


	//----- nvinfo : EIATTR_KPARAM_INFO
	.align		4
.L_9857:
        /*0028*/ 	.byte	0x04, 0x17
        /*002a*/ 	.short	(.L_9859 - .L_9858)
.L_9858:
        /*002c*/ 	.word	0x00000000
        /*0030*/ 	.short	0x0000
        /*0032*/ 	.short	0x0000
        /*0034*/ 	.byte	0x00, 0xf0, 0x11, 0x00


	//----- nvinfo : EIATTR_SPARSE_MMA_MASK
	.align		4
.L_9859:
        /*0038*/ 	.byte	0x03, 0x50
        /*003a*/ 	.short	0x0000


	//----- nvinfo : EIATTR_MAXREG_COUNT
	.align		4
        /*003c*/ 	.byte	0x03, 0x1b
        /*003e*/ 	.short	0x00ff


	//----- nvinfo : EIATTR_MERCURY_ISA_VERSION
	.align		4
        /*0040*/ 	.byte	0x03, 0x5f
        /*0042*/ 	.short	0x0101


	//----- nvinfo : EIATTR_VRC_CTA_INIT_COUNT
	.align		4
        /*0044*/ 	.byte	0x02, 0x4a
	.zero		1
	.zero		1


	//----- nvinfo : EIATTR_EXIT_INSTR_OFFSETS
	.align		4
        /*0048*/ 	.byte	0x04, 0x1c
        /*004a*/ 	.short	(.L_9861 - .L_9860)


	//   ....[0]....
.L_9860:
        /*004c*/ 	.word	0x00000a50


	//   ....[1]....
        /*0050*/ 	.word	0x00000aa0


	//   ....[2]....
        /*0054*/ 	.word	0x00000d00


	//----- nvinfo : EIATTR_MAX_THREADS
	.align		4
.L_9861:
        /*0058*/ 	.byte	0x04, 0x05
        /*005a*/ 	.short	(.L_9863 - .L_9862)
.L_9862:
        /*005c*/ 	.word	0x00000080
        /*0060*/ 	.word	0x00000001
        /*0064*/ 	.word	0x00000001


	//----- nvinfo : EIATTR_CRS_STACK_SIZE
	.align		4
.L_9863:
        /*0068*/ 	.byte	0x04, 0x1e
        /*006a*/ 	.short	(.L_9865 - .L_9864)
.L_9864:
        /*006c*/ 	.word	0x00000000


	//----- nvinfo : EIATTR_CBANK_PARAM_SIZE
	.align		4
.L_9865:
        /*0070*/ 	.byte	0x03, 0x19
        /*0072*/ 	.short	0x0018


	//----- nvinfo : EIATTR_PARAM_CBANK
	.align		4
        /*0074*/ 	.byte	0x04, 0x0a
        /*0076*/ 	.short	(.L_9867 - .L_9866)
	.align		4
.L_9866:
        /*0078*/ 	.word	index@(.nv.constant0._ZN2at6native29vectorized_elementwise_kernelILi8EZZZNS0_15exp_kernel_cudaERNS_18TensorIteratorBaseEENKUlvE0_clEvENKUlvE1_clEvEUlN3c104HalfEE_St5arrayIPcLm2EEEEviT0_T1_)
        /*007c*/ 	.short	0x0380
        /*007e*/ 	.short	0x0018


	//----- nvinfo : EIATTR_SW_WAR
	.align		4
.L_9867:
        /*0080*/ 	.byte	0x04, 0x36
        /*0082*/ 	.short	(.L_9869 - .L_9868)
.L_9868:
        /*0084*/ 	.word	0x00000008
.L_9869:


//--------------------- .nv.info._ZN2at6native18elementwise_kernelILi128ELi4EZNS0_15gpu_kernel_implIZZZNS0_15exp_kernel_cudaERNS_18TensorIteratorBaseEENKUlvE0_clEvENKUlvE0_clEvEUlfE_EEvS4_RKT_EUliE_EEviT1_ --------------------------
	.section	.nv.info._ZN2at6native18elementwise_kernelILi128ELi4EZNS0_15gpu_kernel_implIZZZNS0_15exp_kernel_cudaERNS_18TensorIteratorBaseEENKUlvE0_clEvENKUlvE0_clEvEUlfE_EEvS4_RKT_EUliE_EEviT1_,"",@"SHT_CUDA_INFO"
	.sectionflags	@""
	.align	4


	//----- nvinfo : EIATTR_CUDA_API_VERSION
	.align		4
        /*0000*/ 	.byte	0x04, 0x37
        /*0002*/ 	.short	(.L_9871 - .L_9870)
.L_9870:
        /*0004*/ 	.word	0x00000082


	//----- nvinfo : EIATTR_KPARAM_INFO
	.align		4
.L_9871:
        /*0008*/ 	.byte	0x04, 0x17
        /*000a*/ 	.short	(.L_9873 - .L_9872)
.L_9872:
        /*000c*/ 	.word	0x00000000
        /*0010*/ 	.short	0x0001
        /*0012*/ 	.short	0x0008
        /*0014*/ 	.byte	0x00, 0xf0, 0x61, 0x08


	//----- nvinfo : EIATTR_KPARAM_INFO
	.align		4
.L_9873:
        /*0018*/ 	.byte	0x04, 0x17
        /*001a*/ 	.short	(.L_9875 - .L_9874)
.L_9874:
        /*001c*/ 	.word	0x00000000
        /*0020*/ 	.short	0x0000
        /*0022*/ 	.short	0x0000
        /*0024*/ 	.byte	0x00, 0xf0, 0x11, 0x00


	//----- nvinfo : EIATTR_SPARSE_MMA_MASK
	.align		4
.L_9875:
        /*0028*/ 	.byte	0x03, 0x50
        /*002a*/ 	.short	0x0000


	//----- nvinfo : EIATTR_MAXREG_COUNT
	.align		4
        /*002c*/ 	.byte	0x03, 0x1b
        /*002e*/ 	.short	0x0080


	//----- nvinfo : EIATTR_EXTERNS
	.align		4
        /*0030*/ 	.byte	0x04, 0x0f
        /*0032*/ 	.short	(.L_9877 - .L_9876)


	//   ....[0]....
	.align		4
.L_9876:
        /*0034*/ 	.word	index@(__assertfail)


	//----- nvinfo : EIATTR_MERCURY_ISA_VERSION
	.align		4
.L_9877:
        /*0038*/ 	.byte	0x03, 0x5f
        /*003a*/ 	.short	0x0101


	//----- nvinfo : EIATTR_VRC_CTA_INIT_COUNT
	.align		4
        /*003c*/ 	.byte	0x02, 0x4a
	.zero		1
	.zero		1


	//----- nvinfo : EIATTR_SYSCALL_OFFSETS
	.align		4
        /*0040*/ 	.byte	0x04, 0x46
        /*0042*/ 	.short	(.L_9879 - .L_9878)


	//   ....[0]....
.L_9878:
        /*0044*/ 	.word	0x000020d0


	//   ....[1]....
        /*0048*/ 	.word	0x00002ea0


	//   ....[2]....
        /*004c*/ 	.word	0x000050b0


	//   ....[3]....
        /*0050*/ 	.word	0x00005ce0


	//   ....[4]....
        /*0054*/ 	.word	0x00008000


	//   ....[5]....
        /*0058*/ 	.word	0x00008c30


	//   ....[6]....
        /*005c*/ 	.word	0x0000af60


	//   ....[7]....
        /*0060*/ 	.word	0x0000bb60


	//----- nvinfo : EIATTR_EXIT_INSTR_OFFSETS
	.align		4
.L_9879:
        /*0064*/ 	.byte	0x04, 0x1c
        /*0066*/ 	.short	(.L_9881 - .L_9880)


	//   ....[0]....
.L_9880:
        /*0068*/ 	.word	0x00008ee0


	//   ....[1]....
        /*006c*/ 	.word	0x0000b0e0


	//   ....[2]....
        /*0070*/ 	.word	0x0000b120


	//   ....[3]....
        /*0074*/ 	.word	0x0000b1b0


	//   ....[4]....
        /*0078*/ 	.word	0x0000b1e0


	//   ....[5]....
        /*007c*/ 	.word	0x0000b210


	//   ....[6]....
        /*0080*/ 	.word	0x0000b290


	//   ....[7]....
        /*0084*/ 	.word	0x0000b2c0


	//   ....[8]....
        /*0088*/ 	.word	0x0000b350


	//   ....[9]....
        /*008c*/ 	.word	0x0000b390


	//   ....[10]....
        /*0090*/ 	.word	0x0000b3d0


	//   ....[11]....
        /*0094*/ 	.word	0x0000b4a0


	//   ....[12]....
        /*0098*/ 	.word	0x0000b600


	//   ....[13]....
        /*009c*/ 	.word	0x0000b760


	//   ....[14]....
        /*00a0*/ 	.word	0x0000b8b0


	//   ....[15]....
        /*00a4*/ 	.word	0x0000b8e0


	//   ....[16]....
        /*00a8*/ 	.word	0x0000b910


	//   ....[17]....
        /*00ac*/ 	.word	0x0000b9b0


	//   ....[18]....
        /*00b0*/ 	.word	0x0000ba00


	//   ....[19]....
        /*00b4*/ 	.word	0x0000bb70


	//   ....[20]....
        /*00b8*/ 	.word	0x0000bc70


	//   ....[21]....
        /*00bc*/ 	.word	0x0000bda0


	//   ....[22]....
        /*00c0*/ 	.word	0x0000bdd0


	//----- nvinfo : EIATTR_MAX_THREADS
	.align		4
.L_9881:
        /*00c4*/ 	.byte	0x04, 0x05
        /*00c6*/ 	.short	(.L_9883 - .L_9882)
.L_9882:
        /*00c8*/ 	.word	0x00000080
        /*00cc*/ 	.word	0x00000001
        /*00d0*/ 	.word	0x00000001


	//----- nvinfo : EIATTR_CRS_STACK_SIZE
	.align		4
.L_9883:
        /*00d4*/ 	.byte	0x04, 0x1e
        /*00d6*/ 	.short	(.L_9885 - .L_9884)
.L_9884:
        /*00d8*/ 	.word	0x00000000


	//----- nvinfo : EIATTR_CBANK_PARAM_SIZE
	.align		4
.L_9885:
        /*00dc*/ 	.byte	0x03, 0x19
        /*00de*/ 	.short	0x0220


	//----- nvinfo : EIATTR_PARAM_CBANK
	.align		4
        /*00e0*/ 	.byte	0x04, 0x0a
        /*00e2*/ 	.short	(.L_9887 - .L_9886)
	.align		4
.L_9886:
        /*00e4*/ 	.word	index@(.nv.constant0._ZN2at6native18elementwise_kernelILi128ELi4EZNS0_15gpu_kernel_implIZZZNS0_15exp_kernel_cudaERNS_18TensorIteratorBaseEENKUlvE0_clEvENKUlvE0_clEvEUlfE_EEvS4_RKT_EUliE_EEviT1_)
        /*00e8*/ 	.short	0x0380
        /*00ea*/ 	.short	0x0220


	//----- nvinfo : EIATTR_SW_WAR
	.align		4
.L_9887:
        /*00ec*/ 	.byte	0x04, 0x36
        /*00ee*/ 	.short	(.L_9889 - .L_9888)
.L_9888:
        /*00f0*/ 	.word	0x00000008
.L_9889:


//--------------------- .nv.info._ZN2at6native27unrolled_elementwise_kernelIZZZNS0_15exp_kernel_cudaERNS_18TensorIteratorBaseEENKUlvE0_clEvENKUlvE0_clEvEUlfE_St5arrayIPcLm2EELi4E23TrivialOffsetCalculatorILi1EjESB_NS0_6memory12LoadWithCastILi1EEENSC_13StoreWithCastILi1EEEEEviT_T0_T2_T3_T4_T5_ --------------------------
	.section	.nv.info._ZN2at6native27unrolled_elementwise_kernelIZZZNS0_15exp_kernel_cudaERNS_18TensorIteratorBaseEENKUlvE0_clEvENKUlvE0_clEvEUlfE_St5arrayIPcLm2EELi4E23TrivialOffsetCalculatorILi1EjESB_NS0_6memory12LoadWithCastILi1EEENSC_13StoreWithCastILi1EEEEEviT_T0_T2_T3_T4_T5_,"",@"SHT_CUDA_INFO"
	.sectionflags	@""
	.align	4


	//----- nvinfo : EIATTR_CUDA_API_VERSION
	.align		4
        /*0000*/ 	.byte	0x04, 0x37
        /*0002*/ 	.short	(.L_9891 - .L_9890)
.L_9890:
        /*0004*/ 	.word	0x00000082


	//----- nvinfo : EIATTR_KPARAM_INFO
	.align		4
.L_9891:
        /*0008*/ 	.byte	0x04, 0x17
        /*000a*/ 	.short	(.L_9893 - .L_9892)
.L_9892:
        /*000c*/ 	.word	0x00000000
        /*0010*/ 	.short	0x0006
        /*0012*/ 	.short	0x0024
        /*0014*/ 	.byte	0x00, 0xf0, 0x21, 0x00


	//----- nvinfo : EIATTR_KPARAM_INFO
	.align		4
.L_9893:
        /*0018*/ 	.byte	0x04, 0x17
        /*001a*/ 	.short	(.L_9895 - .L_9894)
.L_9894:
        /*001c*/ 	.word	0x00000000
        /*0020*/ 	.short	0x0005
        /*0022*/ 	.short	0x001c
        /*0024*/ 	.byte	0x00, 0xf0, 0x21, 0x00


	//----- nvinfo : EIATTR_KPARAM_INFO
	.align		4
.L_9895:
        /*0028*/ 	.byte	0x04, 0x17
        /*002a*/ 	.short	(.L_9897 - .L_9896)
.L_9896:
        /*002c*/ 	.word	0x00000000
        /*0030*/ 	.short	0x0004
        /*0032*/ 	.short	0x0019
        /*0034*/ 	.byte	0x00, 0xf0, 0x05, 0x00


	//----- nvinfo : EIATTR_KPARAM_INFO
	.align		4
.L_9897:
        /*0038*/ 	.byte	0x04, 0x17
        /*003a*/ 	.short	(.L_9899 - .L_9898)
.L_9898:
        /*003c*/ 	.word	0x00000000
        /*0040*/ 	.short	0x0003
        /*0042*/ 	.short	0x0018
        /*0044*/ 	.byte	0x00, 0xf0, 0x05, 0x00


	//----- nvinfo : EIATTR_KPARAM_INFO
	.align		4
.L_9899:
        /*0048*/ 	.byte	0x04, 0x17
        /*004a*/ 	.short	(.L_9901 - .L_9900)
.L_9900:
        /*004c*/ 	.word	0x00000000
        /*0050*/ 	.short	0x0002
        /*0052*/ 	.short	0x0008
        /*0054*/ 	.byte	0x00, 0xf0, 0x41, 0x00


	//----- nvinfo : EIATTR_KPARAM_INFO
	.align		4
.L_9901:
        /*0058*/ 	.byte	0x04, 0x17
        /*005a*/ 	.short	(.L_9903 - .L_9902)
.L_9902:
        /*005c*/ 	.word	0x00000000
        /*0060*/ 	.short	0x0001
        /*0062*/ 	.short	0x0004
        /*0064*/ 	.byte	0x00, 0xf0, 0x05, 0x00


	//----- nvinfo : EIATTR_KPARAM_INFO
	.align		4
.L_9903:
        /*0068*/ 	.byte	0x04, 0x17
        /*006a*/ 	.short	(.L_9905 - .L_9904)
.L_9904:
        /*006c*/ 	.word	0x00000000
        /*0070*/ 	.short	0x0000
        /*0072*/ 	.short	0x0000
        /*0074*/ 	.byte	0x00, 0xf0, 0x11, 0x00


	//----- nvinfo : EIATTR_SPARSE_MMA_MASK
	.align		4
.L_9905:
        /*0078*/ 	.byte	0x03, 0x50
        /*007a*/ 	.short	0x0000


	//----- nvinfo : EIATTR_MAXREG_COUNT
	.align		4
        /*007c*/ 	.byte	0x03, 0x1b
        /*007e*/ 	.short	0x00ff


	//----- nvinfo : EIATTR_EXTERNS
	.align		4
        /*0080*/ 	.byte	0x04, 0x0f
        /*0082*/ 	.short	(.L_9907 - .L_9906)


	//   ....[0]....
	.align		4
.L_9906:
        /*0084*/ 	.word	index@(__assertfail)


	//----- nvinfo : EIATTR_MERCURY_ISA_VERSION
	.align		4
.L_9907:
        /*0088*/ 	.byte	0x03, 0x5f
        /*008a*/ 	.short	0x0101


	//----- nvinfo : EIATTR_VRC_CTA_INIT_COUNT
	.align		4
        /*008c*/ 	.byte	0x02, 0x4a
	.zero		1
	.zero		1


	//----- nvinfo : EIATTR_SYSCALL_OFFSETS
	.align		4
        /*0090*/ 	.byte	0x04, 0x46
        /*0092*/ 	.short	(.L_9909 - .L_9908)


	//   ....[0]....
.L_9908:
        /*0094*/ 	.word	0x00000dd0


	//   ....[1]....
        /*0098*/ 	.word	0x00001cf0


	//   ....[2]....
        /*009c*/ 	.word	0x00002b90


	//   ....[3]....
        /*00a0*/ 	.word	0x00003a30


	//   ....[4]....
        /*00a4*/ 	.word	0x000049c0


	//   ....[5]....
        /*00a8*/ 	.word	0x00005760


	//   ....[6]....
        /*00ac*/ 	.word	0x000065c0


	//   ....[7]....
        /*00b0*/ 	.word	0x00007420


	//----- nvinfo : EIATTR_EXIT_INSTR_OFFSETS
	.align		4
.L_9909:
        /*00b4*/ 	.byte	0x04, 0x1c
        /*00b6*/ 	.short	(.L_9911 - .L_9910)


	//   ....[0]....
.L_9910:
        /*00b8*/ 	.word	0x00006860


	//   ....[1]....
        /*00bc*/ 	.word	0x000069a0


	//   ....[2]....
        /*00c0*/ 	.word	0x000069e0


	//   ....[3]....
        /*00c4*/ 	.word	0x00006a70


	//   ....[4]....
        /*00c8*/ 	.word	0x00006aa0


	//   ....[5]....
        /*00cc*/ 	.word	0x00006ad0


	//   ....[6]....
        /*00d0*/ 	.word	0x00006b50


	//   ....[7]....
        /*00d4*/ 	.word	0x00006b80


	//   ....[8]....
        /*00d8*/ 	.word	0x00006c10


	//   ....[9]....
        /*00dc*/ 	.word	0x00006c50


	//   ....[10]....
        /*00e0*/ 	.word	0x00006c90


	//   ....[11]....
        /*00e4*/ 	.word	0x00006d60


	//   ....[12]....
        /*00e8*/ 	.word	0x00006ec0


	//   ....[13]....
        /*00ec*/ 	.word	0x00007020


	//   ....[14]....
        /*00f0*/ 	.word	0x00007170


	//   ....[15]....
        /*00f4*/ 	.word	0x000071a0


	//   ....[16]....
        /*00f8*/ 	.word	0x000071d0


	//   ....[17]....
        /*00fc*/ 	.word	0x00007270


	//   ....[18]....
        /*0100*/ 	.word	0x000072c0


	//   ....[19]....
        /*0104*/ 	.word	0x00007430


	//   ....[20]....
        /*0108*/ 	.word	0x00007530


	//   ....[21]....
        /*010c*/ 	.word	0x00007660


	//   ....[22]....
        /*0110*/ 	.word	0x00007690


	//----- nvinfo : EIATTR_MAX_THREADS
	.align		4
.L_9911:
        /*0114*/ 	.byte	0x04, 0x05
        /*0116*/ 	.short	(.L_9913 - .L_9912)
.L_9912:
        /*0118*/ 	.word	0x00000080
        /*011c*/ 	.word	0x00000001
        /*0120*/ 	.word	0x00000001


	//----- nvinfo : EIATTR_CRS_STACK_SIZE
	.align		4
.L_9913:
        /*0124*/ 	.byte	0x04, 0x1e
        /*0126*/ 	.short	(.L_9915 - .L_9914)
.L_9914:
        /*0128*/ 	.word	0x00000000


	//----- nvinfo : EIATTR_CBANK_PARAM_SIZE
	.align		4
.L_9915:
        /*012c*/ 	.byte	0x03, 0x19
        /*012e*/ 	.short	0x002c


	//----- nvinfo : EIATTR_PARAM_CBANK
	.align		4
        /*0130*/ 	.byte	0x04, 0x0a
        /*0132*/ 	.short	(.L_9917 - .L_9916)
	.align		4
.L_9916:
        /*0134*/ 	.word	index@(.nv.constant0._ZN2at6native27unrolled_elementwise_kernelIZZZNS0_15exp_kernel_cudaERNS_18TensorIteratorBaseEENKUlvE0_clEvENKUlvE0_clEvEUlfE_St5arrayIPcLm2EELi4E23TrivialOffsetCalculatorILi1EjESB_NS0_6memory12LoadWithCastILi1EEENSC_13StoreWithCastILi1EEEEEviT_T0_T2_T3_T4_T5_)
        /*0138*/ 	.short	0x0380
        /*013a*/ 	.short	0x002c


	//----- nvinfo : EIATTR_SW_WAR
	.align		4
.L_9917:
        /*013c*/ 	.byte	0x04, 0x36
        /*013e*/ 	.short	(.L_9919 - .L_9918)
.L_9918:
        /*0140*/ 	.word	0x00000008
.L_9919:


//--------------------- .nv.info._ZN2at6native18elementwise_kernelILi128ELi2EZNS0_22gpu_kernel_impl_nocastIZZZNS0_15exp_kernel_cudaERNS_18TensorIteratorBaseEENKUlvE0_clEvENKUlvE0_clEvEUlfE_EEvS4_RKT_EUliE_EEviT1_ --------------------------
	.section	.nv.info._ZN2at6native18elementwise_kernelILi128ELi2EZNS0_22gpu_kernel_impl_nocastIZZZNS0_15exp_kernel_cudaERNS_18TensorIteratorBaseEENKUlvE0_clEvENKUlvE0_clEvEUlfE_EEvS4_RKT_EUliE_EEviT1_,"",@"SHT_CUDA_INFO"
	.sectionflags	@""
	.align	4


	//----- nvinfo : EIATTR_CUDA_API_VERSION
	.align		4
        /*0000*/ 	.byte	0x04, 0x37
        /*0002*/ 	.short	(.L_9921 - .L_9920)
.L_9920:
        /*0004*/ 	.word	0x00000082


	//----- nvinfo : EIATTR_KPARAM_INFO
	.align		4
.L_9921:
        /*0008*/ 	.byte	0x04, 0x17
        /*000a*/ 	.short	(.L_9923 - .L_9922)
.L_9922:
        /*000c*/ 	.word	0x00000000
        /*0010*/ 	.short	0x0001
        /*0012*/ 	.short	0x0008
        /*0014*/ 	.byte	0x00, 0xf0, 0x61, 0x08


	//----- nvinfo : EIATTR_KPARAM_INFO
	.align		4
.L_9923:
        /*0018*/ 	.byte	0x04, 0x17
        /*001a*/ 	.short	(.L_9925 - .L_9924)
.L_9924:
        /*001c*/ 	.word	0x00000000
        /*0020*/ 	.short	0x0000
        /*0022*/ 	.short	0x0000
        /*0024*/ 	.byte	0x00, 0xf0, 0x11, 0x00


	//----- nvinfo : EIATTR_SPARSE_MMA_MASK
	.align		4
.L_9925:
        /*0028*/ 	.byte	0x03, 0x50
        /*002a*/ 	.short	0x0000


	//----- nvinfo : EIATTR_MAXREG_COUNT
	.align		4
        /*002c*/ 	.byte	0x03, 0x1b
        /*002e*/ 	.short	0x0080


	//----- nvinfo : EIATTR_MERCURY_ISA_VERSION
	.align		4
        /*0030*/ 	.byte	0x03, 0x5f
        /*0032*/ 	.short	0x0101


	//----- nvinfo : EIATTR_VRC_CTA_INIT_COUNT
	.align		4
        /*0034*/ 	.byte	0x02, 0x4a
	.zero		1
	.zero		1


	//----- nvinfo : EIATTR_EXIT_INSTR_OFFSETS
	.align		4
        /*0038*/ 	.byte	0x04, 0x1c
        /*003a*/ 	.short	(.L_9927 - .L_9926)


	//   ....[0]....
.L_9926:
        /*003c*/ 	.word	0x00000160


	//   ....[1]....
        /*0040*/ 	.word	0x000001d0


	//   ....[2]....
        /*0044*/ 	.word	0x000015b0


	//   ....[3]....
        /*0048*/ 	.word	0x000028f0


	//----- nvinfo : EIATTR_MAX_THREADS
	.align		4
.L_9927:
        /*004c*/ 	.byte	0x04, 0x05
        /*004e*/ 	.short	(.L_9929 - .L_9928)
.L_9928:
        /*0050*/ 	.word	0x00000080
        /*0054*/ 	.word	0x00000001
        /*0058*/ 	.word	0x00000001


	//----- nvinfo : EIATTR_CRS_STACK_SIZE
	.align		4
.L_9929:
        /*005c*/ 	.byte	0x04, 0x1e
        /*005e*/ 	.short	(.L_9931 - .L_9930)
.L_9930:
        /*0060*/ 	.word	0x00000000


	//----- nvinfo : EIATTR_CBANK_PARAM_SIZE
	.align		4
.L_9931:
        /*0064*/ 	.byte	0x03, 0x19
        /*0066*/ 	.short	0x0220


	//----- nvinfo : EIATTR_PARAM_CBANK
	.align		4
        /*0068*/ 	.byte	0x04, 0x0a
        /*006a*/ 	.short	(.L_9933 - .L_9932)
	.align		4
.L_9932:
        /*006c*/ 	.word	index@(.nv.constant0._ZN2at6native18elementwise_kernelILi128ELi2EZNS0_22gpu_kernel_impl_nocastIZZZNS0_15exp_kernel_cudaERNS_18TensorIteratorBaseEENKUlvE0_clEvENKUlvE0_clEvEUlfE_EEvS4_RKT_EUliE_EEviT1_)
        /*0070*/ 	.short	0x0380
        /*0072*/ 	.short	0x0220


	//----- nvinfo : EIATTR_SW_WAR
	.align		4
.L_9933:
        /*0074*/ 	.byte	0x04, 0x36
        /*0076*/ 	.short	(.L_9935 - .L_9934)
.L_9934:
        /*0078*/ 	.word	0x00000008
.L_9935:


//--------------------- .nv.info._ZN2at6native27unrolled_elementwise_kernelIZZZNS0_15exp_kernel_cudaERNS_18TensorIteratorBaseEENKUlvE0_clEvENKUlvE0_clEvEUlfE_St5arrayIPcLm2EELi4E23TrivialOffsetCalculatorILi1EjESB_NS0_6memory15LoadWithoutCastENSC_16StoreWithoutCastEEEviT_T0_T2_T3_T4_T5_ --------------------------
	.section	.nv.info._ZN2at6native27unrolled_elementwise_kernelIZZZNS0_15exp_kernel_cudaERNS_18TensorIteratorBaseEENKUlvE0_clEvENKUlvE0_clEvEUlfE_St5arrayIPcLm2EELi4E23TrivialOffsetCalculatorILi1EjESB_NS0_6memory15LoadWithoutCastENSC_16StoreWithoutCastEEEviT_T0_T2_T3_T4_T5_,"",@"SHT_CUDA_INFO"
	.sectionflags	@""
	.align	4


	//----- nvinfo : EIATTR_CUDA_API_VERSION
	.align		4
        /*0000*/ 	.byte	0x04, 0x37
        /*0002*/ 	.short	(.L_9937 - .L_9936)
.L_9936:
        /*0004*/ 	.word	0x00000082


	//----- nvinfo : EIATTR_KPARAM_INFO
	.align		4
.L_9937:
        /*0008*/ 	.byte	0x04, 0x17
        /*000a*/ 	.short	(.L_9939 - .L_9938)
.L_9938:
        /*000c*/ 	.word	0x00000000
        /*0010*/ 	.short	0x0006
        /*0012*/ 	.short	0x001b
        /*0014*/ 	.byte	0x00, 0xf0, 0x05, 0x00


	//----- nvinfo : EIATTR_KPARAM_INFO
	.align		4
.L_9939:
        /*0018*/ 	.byte	0x04, 0x17
        /*001a*/ 	.short	(.L_9941 - .L_9940)
.L_9940:
        /*001c*/ 	.word	0x00000000
        /*0020*/ 	.short	0x0005
        /*0022*/ 	.short	0x001a
        /*0024*/ 	.byte	0x00, 0xf0, 0x05, 0x00


	//----- nvinfo : EIATTR_KPARAM_INFO
	.align		4
.L_9941:
        /*0028*/ 	.byte	0x04, 0x17
        /*002a*/ 	.short	(.L_9943 - .L_9942)
.L_9942:
        /*002c*/ 	.word	0x00000000
        /*0030*/ 	.short	0x0004
        /*0032*/ 	.short	0x0019
        /*0034*/ 	.byte	0x00, 0xf0, 0x05, 0x00


	//----- nvinfo : EIATTR_KPARAM_INFO
	.align		4
.L_9943:
        /*0038*/ 	.byte	0x04, 0x17
        /*003a*/ 	.short	(.L_9945 - .L_9944)
.L_9944:
        /*003c*/ 	.word	0x00000000
        /*0040*/ 	.short	0x0003
        /*0042*/ 	.short	0x0018
        /*0044*/ 	.byte	0x00, 0xf0, 0x05, 0x00


	//----- nvinfo : EIATTR_KPARAM_INFO
	.align		4
.L_9945:
        /*0048*/ 	.byte	0x04, 0x17
        /*004a*/ 	.short	(.L_9947 - .L_9946)
.L_9946:
        /*004c*/ 	.word	0x00000000
        /*0050*/ 	.short	0x0002
        /*0052*/ 	.short	0x0008
        /*0054*/ 	.byte	0x00, 0xf0, 0x41, 0x00


	//----- nvinfo : EIATTR_KPARAM_INFO
	.align		4
.L_9947:
        /*0058*/ 	.byte	0x04, 0x17
        /*005a*/ 	.short	(.L_9949 - .L_9948)
.L_9948:
        /*005c*/ 	.word	0x00000000
        /*0060*/ 	.short	0x0001
        /*0062*/ 	.short	0x0004
        /*0064*/ 	.byte	0x00, 0xf0, 0x05, 0x00


	//----- nvinfo : EIATTR_KPARAM_INFO
	.align		4
.L_9949:
        /*0068*/ 	.byte	0x04, 0x17
        /*006a*/ 	.short	(.L_9951 - .L_9950)
.L_9950:
        /*006c*/ 	.word	0x00000000
        /*0070*/ 	.short	0x0000
        /*0072*/ 	.short	0x0000
        /*0074*/ 	.byte	0x00, 0xf0, 0x11, 0x00


	//----- nvinfo : EIATTR_SPARSE_MMA_MASK
	.align		4
.L_9951:
        /*0078*/ 	.byte	0x03, 0x50
        /*007a*/ 	.short	0x0000


	//----- nvinfo : EIATTR_MAXREG_COUNT
	.align		4
        /*007c*/ 	.byte	0x03, 0x1b
        /*007e*/ 	.short	0x00ff


	//----- nvinfo : EIATTR_MERCURY_ISA_VERSION
	.align		4
        /*0080*/ 	.byte	0x03, 0x5f
        /*0082*/ 	.short	0x0101


	//----- nvinfo : EIATTR_VRC_CTA_INIT_COUNT
	.align		4
        /*0084*/ 	.byte	0x02, 0x4a
	.zero		1
	.zero		1


	//----- nvinfo : EIATTR_EXIT_INSTR_OFFSETS
	.align		4
        /*0088*/ 	.byte	0x04, 0x1c
        /*008a*/ 	.short	(.L_9953 - .L_9952)


	//   ....[0]....
.L_9952:
        /*008c*/ 	.word	0x00000420


	//   ....[1]....
        /*0090*/ 	.word	0x000004a0


	//----- nvinfo : EIATTR_MAX_THREADS
	.align		4
.L_9953:
        /*0094*/ 	.byte	0x04, 0x05
        /*0096*/ 	.short	(.L_9955 - .L_9954)
.L_9954:
        /*0098*/ 	.word	0x00000080
        /*009c*/ 	.word	0x00000001
        /*00a0*/ 	.word	0x00000001


	//----- nvinfo : EIATTR_CRS_STACK_SIZE
	.align		4
.L_9955:
        /*00a4*/ 	.byte	0x04, 0x1e
        /*00a6*/ 	.short	(.L_9957 - .L_9956)
.L_9956:
        /*00a8*/ 	.word	0x00000000


	//----- nvinfo : EIATTR_CBANK_PARAM_SIZE
	.align		4
.L_9957:
        /*00ac*/ 	.byte	0x03, 0x19
        /*00ae*/ 	.short	0x001c


	//----- nvinfo : EIATTR_PARAM_CBANK
	.align		4
        /*00b0*/ 	.byte	0x04, 0x0a
        /*00b2*/ 	.short	(.L_9959 - .L_9958)
	.align		4
.L_9958:
        /*00b4*/ 	.word	index@(.nv.constant0._ZN2at6native27unrolled_elementwise_kernelIZZZNS0_15exp_kernel_cudaERNS_18TensorIteratorBaseEENKUlvE0_clEvENKUlvE0_clEvEUlfE_St5arrayIPcLm2EELi4E23TrivialOffsetCalculatorILi1EjESB_NS0_6memory15LoadWithoutCastENSC_16StoreWithoutCastEEEviT_T0_T2_T3_T4_T5_)
        /*00b8*/ 	.short	0x0380
        /*00ba*/ 	.short	0x001c


	//----- nvinfo : EIATTR_SW_WAR
	.align		4
.L_9959:
        /*00bc*/ 	.byte	0x04, 0x36
        /*00be*/ 	.short	(.L_9961 - .L_9960)
.L_9960:
        /*00c0*/ 	.word	0x00000008
.L_9961:


//--------------------- .nv.info._ZN2at6native29vectorized_elementwise_kernelILi2EZZZNS0_15exp_kernel_cudaERNS_18TensorIteratorBaseEENKUlvE0_clEvENKUlvE0_clEvEUlfE_St5arrayIPcLm2EEEEviT0_T1_ --------------------------
	.section	.nv.info._ZN2at6native29vectorized_elementwise_kernelILi2EZZZNS0_15exp_kernel_cudaERNS_18TensorIteratorBaseEENKUlvE0_clEvENKUlvE0_clEvEUlfE_St5arrayIPcLm2EEEEviT0_T1_,"",@"SHT_CUDA_INFO"
	.sectionflags	@""
	.align	4


	//----- nvinfo : EIATTR_CUDA_API_VERSION
	.align		4
        /*0000*/ 	.byte	0x04, 0x37
        /*0002*/ 	.short	(.L_9963 - .L_9962)
.L_9962:
        /*0004*/ 	.word	0x00000082


	//----- nvinfo : EIATTR_KPARAM_INFO
	.align		4
.L_9963:
        /*0008*/ 	.byte	0x04, 0x17
        /*000a*/ 	.short	(.L_9965 - .L_9964)
.L_9964:
        /*000c*/ 	.word	0x00000000
        /*0010*/ 	.short	0x0002
        /*0012*/ 	.short	0x0008
        /*0014*/ 	.byte	0x00, 0xf0, 0x41, 0x00


	//----- nvinfo : EIATTR_KPARAM_INFO
	.align		4
.L_9965:
        /*0018*/ 	.byte	0x04, 0x17
        /*001a*/ 	.short	(.L_9967 - .L_9966)
.L_9966:
        /*001c*/ 	.word	0x00000000
        /*0020*/ 	.short	0x0001
        /*0022*/ 	.short	0x0004
        /*0024*/ 	.byte	0x00, 0xf0, 0x05, 0x00


	//----- nvinfo : EIATTR_KPARAM_INFO
	.align		4
.L_9967:
        /*0028*/ 	.byte	0x04, 0x17
        /*002a*/ 	.short	(.L_9969 - .L_9968)
.L_9968:
        /*002c*/ 	.word	0x00000000
        /*0030*/ 	.short	0x0000
        /*0032*/ 	.short	0x0000
        /*0034*/ 	.byte	0x00, 0xf0, 0x11, 0x00


	//----- nvinfo : EIATTR_SPARSE_MMA_MASK
	.align		4
.L_9969:
        /*0038*/ 	.byte	0x03, 0x50
        /*003a*/ 	.short	0x0000


	//----- nvinfo : EIATTR_MAXREG_COUNT
	.align		4
        /*003c*/ 	.byte	0x03, 0x1b
        /*003e*/ 	.short	0x00ff


	//----- nvinfo : EIATTR_MERCURY_ISA_VERSION
	.align		4
        /*0040*/ 	.byte	0x03, 0x5f
        /*0042*/ 	.short	0x0101


	//----- nvinfo : EIATTR_VRC_CTA_INIT_COUNT
	.align		4
        /*0044*/ 	.byte	0x02, 0x4a
	.zero		1
	.zero		1


	//----- nvinfo : EIATTR_EXIT_INSTR_OFFSETS
	.align		4
        /*0048*/ 	.byte	0x04, 0x1c
        /*004a*/ 	.short	(.L_9971 - .L_9970)


	//   ....[0]....
.L_9970:
        /*004c*/ 	.word	0x00000950


	//   ....[1]....
        /*0050*/ 	.word	0x000009a0


	//   ....[2]....
        /*0054*/ 	.word	0x00000ba0


	//----- nvinfo : EIATTR_MAX_THREADS
	.align		4
.L_9971:
        /*0058*/ 	.byte	0x04, 0x05
        /*005a*/ 	.short	(.L_9973 - .L_9972)
.L_9972:
        /*005c*/ 	.word	0x00000080
        /*0060*/ 	.word	0x00000001
        /*0064*/ 	.word	0x00000001


	//----- nvinfo : EIATTR_CRS_STACK_SIZE
	.align		4
.L_9973:
        /*0068*/ 	.byte	0x04, 0x1e
        /*006a*/ 	.short	(.L_9975 - .L_9974)
.L_9974:
        /*006c*/ 	.word	0x00000000


	//----- nvinfo : EIATTR_CBANK_PARAM_SIZE
	.align		4
.L_9975:
        /*0070*/ 	.byte	0x03, 0x19
        /*0072*/ 	.short	0x0018


	//----- nvinfo : EIATTR_PARAM_CBANK
	.align		4
        /*0074*/ 	.byte	0x04, 0x0a
        /*0076*/ 	.short	(.L_9977 - .L_9976)
	.align		4
.L_9976:
        /*0078*/ 	.word	index@(.nv.constant0._ZN2at6native29vectorized_elementwise_kernelILi2EZZZNS0_15exp_kernel_cudaERNS_18TensorIteratorBaseEENKUlvE0_clEvENKUlvE0_clEvEUlfE_St5arrayIPcLm2EEEEviT0_T1_)
        /*007c*/ 	.short	0x0380
        /*007e*/ 	.short	0x0018


	//----- nvinfo : EIATTR_SW_WAR
	.align		4
.L_9977:
        /*0080*/ 	.byte	0x04, 0x36
        /*0082*/ 	.short	(.L_9979 - .L_9978)
.L_9978:
        /*0084*/ 	.word	0x00000008
.L_9979:


//--------------------- .nv.info._ZN2at6native29vectorized_elementwise_kernelILi4EZZZNS0_15exp_kernel_cudaERNS_18TensorIteratorBaseEENKUlvE0_clEvENKUlvE0_clEvEUlfE_St5arrayIPcLm2EEEEviT0_T1_ --------------------------
	.section	.nv.info._ZN2at6native29vectorized_elementwise_kernelILi4EZZZNS0_15exp_kernel_cudaERNS_18TensorIteratorBaseEENKUlvE0_clEvENKUlvE0_clEvEUlfE_St5arrayIPcLm2EEEEviT0_T1_,"",@"SHT_CUDA_INFO"
	.sectionflags	@""
	.align	4


	//----- nvinfo : EIATTR_CUDA_API_VERSION
	.align		4
        /*0000*/ 	.byte	0x04, 0x37
        /*0002*/ 	.short	(.L_9981 - .L_9980)
.L_9980:
        /*0004*/ 	.word	0x00000082


	//----- nvinfo : EIATTR_KPARAM_INFO
	.align		4
.L_9981:
        /*0008*/ 	.byte	0x04, 0x17
        /*000a*/ 	.short	(.L_9983 - .L_9982)
.L_9982:
        /*000c*/ 	.word	0x00000000
        /*0010*/ 	.short	0x0002
        /*0012*/ 	.short	0x0008
        /*0014*/ 	.byte	0x00, 0xf0, 0x41, 0x00


	//----- nvinfo : EIATTR_KPARAM_INFO
	.align		4
.L_9983:
        /*0018*/ 	.byte	0x04, 0x17
        /*001a*/ 	.short	(.L_9985 - .L_9984)
.L_9984:
        /*001c*/ 	.word	0x00000000
        /*0020*/ 	.short	0x0001
        /*0022*/ 	.short	0x0004
        /*0024*/ 	.byte	0x00, 0xf0, 0x05, 0x00


	//----- nvinfo : EIATTR_KPARAM_INFO
	.align		4
.L_9985:
        /*0028*/ 	.byte	0x04, 0x17
        /*002a*/ 	.short	(.L_9987 - .L_9986)
.L_9986:
        /*002c*/ 	.word	0x00000000
        /*0030*/ 	.short	0x0000
        /*0032*/ 	.short	0x0000
        /*0034*/ 	.byte	0x00, 0xf0, 0x11, 0x00


	//----- nvinfo : EIATTR_SPARSE_MMA_MASK
	.align		4
.L_9987:
        /*0038*/ 	.byte	0x03, 0x50
        /*003a*/ 	.short	0x0000


	//----- nvinfo : EIATTR_MAXREG_COUNT
	.align		4
        /*003c*/ 	.byte	0x03, 0x1b
        /*003e*/ 	.short	0x00ff


	//----- nvinfo : EIATTR_MERCURY_ISA_VERSION
	.align		4
        /*0040*/ 	.byte	0x03, 0x5f
        /*0042*/ 	.short	0x0101


	//----- nvinfo : EIATTR_VRC_CTA_INIT_COUNT
	.align		4
        /*0044*/ 	.byte	0x02, 0x4a
	.zero		1
	.zero		1


	//----- nvinfo : EIATTR_EXIT_INSTR_OFFSETS
	.align		4
        /*0048*/ 	.byte	0x04, 0x1c
        /*004a*/ 	.short	(.L_9989 - .L_9988)


	//   ....[0]....
.L_9988:
        /*004c*/ 	.word	0x00000950


	//   ....[1]....
        /*0050*/ 	.word	0x000009a0


	//   ....[2]....
        /*0054*/ 	.word	0x00000b60


	//----- nvinfo : EIATTR_MAX_THREADS
	.align		4
.L_9989:
        /*0058*/ 	.byte	0x04, 0x05
        /*005a*/ 	.short	(.L_9991 - .L_9990)
.L_9990:
        /*005c*/ 	.word	0x00000080
        /*0060*/ 	.word	0x00000001
        /*0064*/ 	.word	0x00000001


	//----- nvinfo : EIATTR_CRS_STACK_SIZE
	.align		4
.L_9991:
        /*0068*/ 	.byte	0x04, 0x1e
        /*006a*/ 	.short	(.L_9993 - .L_9992)
.L_9992:
        /*006c*/ 	.word	0x00000000


	//----- nvinfo : EIATTR_CBANK_PARAM_SIZE
	.align		4
.L_9993:
        /*0070*/ 	.byte	0x03, 0x19
        /*0072*/ 	.short	0x0018


	//----- nvinfo : EIATTR_PARAM_CBANK
	.align		4
        /*0074*/ 	.byte	0x04, 0x0a
        /*0076*/ 	.short	(.L_9995 - .L_9994)
	.align		4
.L_9994:
        /*0078*/ 	.word	index@(.nv.constant0._ZN2at6native29vectorized_elementwise_kernelILi4EZZZNS0_15exp_kernel_cudaERNS_18TensorIteratorBaseEENKUlvE0_clEvENKUlvE0_clEvEUlfE_St5arrayIPcLm2EEEEviT0_T1_)
        /*007c*/ 	.short	0x0380
        /*007e*/ 	.short	0x0018


	//----- nvinfo : EIATTR_SW_WAR
	.align		4
.L_9995:
        /*0080*/ 	.byte	0x04, 0x36
        /*0082*/ 	.short	(.L_9997 - .L_9996)
.L_9996:
        /*0084*/ 	.word	0x00000008
.L_9997:


//--------------------- .nv.info._ZN2at6native29vectorized_elementwise_kernelILi8EZZZNS0_15exp_kernel_cudaERNS_18TensorIteratorBaseEENKUlvE0_clEvENKUlvE0_clEvEUlfE_St5arrayIPcLm2EEEEviT0_T1_ --------------------------
	.section	.nv.info._ZN2at6native29vectorized_elementwise_kernelILi8EZZZNS0_15exp_kernel_cudaERNS_18TensorIteratorBaseEENKUlvE0_clEvENKUlvE0_clEvEUlfE_St5arrayIPcLm2EEEEviT0_T1_,"",@"SHT_CUDA_INFO"
	.sectionflags	@""
	.align	4


	//----- nvinfo : EIATTR_CUDA_API_VERSION
	.align		4
        /*0000*/ 	.byte	0x04, 0x37
        /*0002*/ 	.short	(.L_9999 - .L_9998)
.L_9998:
        /*0004*/ 	.word	0x00000082


	//----- nvinfo : EIATTR_KPARAM_INFO
	.align		4
.L_9999:
        /*0008*/ 	.byte	0x04, 0x17
        /*000a*/ 	.short	(.L_10001 - .L_10000)
.L_10000:
        /*000c*/ 	.word	0x00000000
        /*0010*/ 	.short	0x0002
        /*0012*/ 	.short	0x0008
        /*0014*/ 	.byte	0x00, 0xf0, 0x41, 0x00


	//----- nvinfo : EIATTR_KPARAM_INFO
	.align		4
.L_10001:
        /*0018*/ 	.byte	0x04, 0x17
        /*001a*/ 	.short	(.L_10003 - .L_10002)
.L_10002:
        /*001c*/ 	.word	0x00000000
        /*0020*/ 	.short	0x0001
        /*0022*/ 	.short	0x0004
        /*0024*/ 	.byte	0x00, 0xf0, 0x05, 0x00


	//----- nvinfo : EIATTR_KPARAM_INFO
	.align		4
.L_10003:
        /*0028*/ 	.byte	0x04, 0x17
        /*002a*/ 	.short	(.L_10005 - .L_10004)
.L_10004:
        /*002c*/ 	.word	0x00000000
        /*0030*/ 	.short	0x0000
        /*0032*/ 	.short	0x0000
        /*0034*/ 	.byte	0x00, 0xf0, 0x11, 0x00


	//----- nvinfo : EIATTR_SPARSE_MMA_MASK
	.align		4
.L_10005:
        /*0038*/ 	.byte	0x03, 0x50
        /*003a*/ 	.short	0x0000


	//----- nvinfo : EIATTR_MAXREG_COUNT
	.align		4
        /*003c*/ 	.byte	0x03, 0x1b
        /*003e*/ 	.short	0x00ff


	//----- nvinfo : EIATTR_MERCURY_ISA_VERSION
	.align		4
        /*0040*/ 	.byte	0x03, 0x5f
        /*0042*/ 	.short	0x0101


	//----- nvinfo : EIATTR_VRC_CTA_INIT_COUNT
	.align		4
        /*0044*/ 	.byte	0x02, 0x4a
	.zero		1
	.zero		1


	//----- nvinfo : EIATTR_EXIT_INSTR_OFFSETS
	.align		4
        /*0048*/ 	.byte	0x04, 0x1c
        /*004a*/ 	.short	(.L_10007 - .L_10006)


	//   ....[0]....
.L_10006:
        /*004c*/ 	.word	0x00000950


	//   ....[1]....
        /*0050*/ 	.word	0x000009a0


	//   ....[2]....
        /*0054*/ 	.word	0x00000b40


	//----- nvinfo : EIATTR_MAX_THREADS
	.align		4
.L_10007:
        /*0058*/ 	.byte	0x04, 0x05
        /*005a*/ 	.short	(.L_10009 - .L_10008)
.L_10008:
        /*005c*/ 	.word	0x00000080
        /*0060*/ 	.word	0x00000001
        /*0064*/ 	.word	0x00000001


	//----- nvinfo : EIATTR_CRS_STACK_SIZE
	.align		4
.L_10009:
        /*0068*/ 	.byte	0x04, 0x1e
        /*006a*/ 	.short	(.L_10011 - .L_10010)
.L_10010:
        /*006c*/ 	.word	0x00000000


	//----- nvinfo : EIATTR_CBANK_PARAM_SIZE
	.align		4
.L_10011:
        /*0070*/ 	.byte	0x03, 0x19
        /*0072*/ 	.short	0x0018


	//----- nvinfo : EIATTR_PARAM_CBANK
	.align		4
        /*0074*/ 	.byte	0x04, 0x0a
        /*0076*/ 	.short	(.L_10013 - .L_10012)
	.align		4
.L_10012:
        /*0078*/ 	.word	index@(.nv.constant0._ZN2at6native29vectorized_elementwise_kernelILi8EZZZNS0_15exp_kernel_cudaERNS_18TensorIteratorBaseEENKUlvE0_clEvENKUlvE0_clEvEUlfE_St5arrayIPcLm2EEEEviT0_T1_)
        /*007c*/ 	.short	0x0380
        /*007e*/ 	.short	0x0018


	//----- nvinfo : EIATTR_SW_WAR
	.align		4
.L_10013:
        /*0080*/ 	.byte	0x04, 0x36
        /*0082*/ 	.short	(.L_10015 - .L_10014)
.L_10014:
        /*0084*/ 	.word	0x00000008
.L_10015:


//--------------------- .nv.info._ZN2at6native18elementwise_kernelILi128ELi4EZNS0_15gpu_kernel_implIZZZNS0_15exp_kernel_cudaERNS_18TensorIteratorBaseEENKUlvE0_clEvENKUlvE_clEvEUldE_EEvS4_RKT_EUliE_EEviT1_ --------------------------
	.section	.nv.info._ZN2at6native18elementwise_kernelILi128ELi4EZNS0_15gpu_kernel_implIZZZNS0_15exp_kernel_cudaERNS_18TensorIteratorBaseEENKUlvE0_clEvENKUlvE_clEvEUldE_EEvS4_RKT_EUliE_EEviT1_,"",@"SHT_CUDA_INFO"
	.sectionflags	@""
	.align	4


	//----- nvinfo : EIATTR_CUDA_API_VERSION
	.align		4
        /*0000*/ 	.byte	0x04, 0x37
        /*0002*/ 	.short	(.L_10017 - .L_10016)
.L_10016:
        /*0004*/ 	.word	0x00000082


	//----- nvinfo : EIATTR_KPARAM_INFO
	.align		4
.L_10017:
        /*0008*/ 	.byte	0x04, 0x17
        /*000a*/ 	.short	(.L_10019 - .L_10018)
.L_10018:
        /*000c*/ 	.word	0x00000000
        /*0010*/ 	.short	0x0001
        /*0012*/ 	.short	0x0008
        /*0014*/ 	.byte	0x00, 0xf0, 0x61, 0x08


	//----- nvinfo : EIATTR_KPARAM_INFO
	.align		4
.L_10019:
        /*0018*/ 	.byte	0x04, 0x17
        /*001a*/ 	.short	(.L_10021 - .L_10020)
.L_10020:
        /*001c*/ 	.word	0x00000000
        /*0020*/ 	.short	0x0000
        /*0022*/ 	.short	0x0000
        /*0024*/ 	.byte	0x00, 0xf0, 0x11, 0x00


	//----- nvinfo : EIATTR_SPARSE_MMA_MASK
	.align		4
.L_10021:
        /*0028*/ 	.byte	0x03, 0x50
        /*002a*/ 	.short	0x0000


	//----- nvinfo : EIATTR_MAXREG_COUNT
	.align		4
        /*002c*/ 	.byte	0x03, 0x1b
        /*002e*/ 	.short	0x0080


	//----- nvinfo : EIATTR_EXTERNS
	.align		4
        /*0030*/ 	.byte	0x04, 0x0f
        /*0032*/ 	.short	(.L_10023 - .L_10022)


	//   ....[0]....
	.align		4
.L_10022:
        /*0034*/ 	.word	index@(__assertfail)


	//----- nvinfo : EIATTR_MERCURY_ISA_VERSION
	.align		4
.L_10023:
        /*0038*/ 	.byte	0x03, 0x5f
        /*003a*/ 	.short	0x0101


	//----- nvinfo : EIATTR_VRC_CTA_INIT_COUNT
	.align		4
        /*003c*/ 	.byte	0x02, 0x4a
	.zero		1
	.zero		1


	//----- nvinfo : EIATTR_SYSCALL_OFFSETS
	.align		4
        /*0040*/ 	.byte	0x04, 0x46
        /*0042*/ 	.short	(.L_10025 - .L_10024)


	//   ....[0]....
.L_10024:
        /*0044*/ 	.word	0x00002180


	//   ....[1]....
        /*0048*/ 	.word	0x000035c0


	//   ....[2]....
        /*004c*/ 	.word	0x00005910


	//   ....[3]....
        /*0050*/ 	.word	0x00006ad0


	//   ....[4]....
        /*0054*/ 	.word	0x00008fd0


	//   ....[5]....
        /*0058*/ 	.word	0x0000a190


	//   ....[6]....
        /*005c*/ 	.word	0x0000c6a0


	//   ....[7]....
        /*0060*/ 	.word	0x0000d830


	//----- nvinfo : EIATTR_EXIT_INSTR_OFFSETS
	.align		4
.L_10025:
        /*0064*/ 	.byte	0x04, 0x1c
        /*0066*/ 	.short	(.L_10027 - .L_10026)


	//   ....[0]....
.L_10026:
        /*0068*/ 	.word	0x0000a530


	//   ....[1]....
        /*006c*/ 	.word	0x0000cbc0


	//   ....[2]....
        /*0070*/ 	.word	0x0000cc00


	//   ....[3]....
        /*0074*/ 	.word	0x0000cc90


	//   ....[4]....
        /*0078*/ 	.word	0x0000ccc0


	//   ....[5]....
        /*007c*/ 	.word	0x0000ccf0


	//   ....[6]....
        /*0080*/ 	.word	0x0000cdc0


	//   ....[7]....
        /*0084*/ 	.word	0x0000ce40


	//   ....[8]....
        /*0088*/ 	.word	0x0000cf20


	//   ....[9]....
        /*008c*/ 	.word	0x0000cfb0


	//   ....[10]....
        /*0090*/ 	.word	0x0000cfd0


	//   ....[11]....
        /*0094*/ 	.word	0x0000d0a0


	//   ....[12]....
        /*0098*/ 	.word	0x0000d250


	//   ....[13]....
        /*009c*/ 	.word	0x0000d400


	//   ....[14]....
        /*00a0*/ 	.word	0x0000d5a0


	//   ....[15]....
        /*00a4*/ 	.word	0x0000d5d0


	//   ....[16]....
        /*00a8*/ 	.word	0x0000d600


	//   ....[17]....
        /*00ac*/ 	.word	0x0000d6a0


	//   ....[18]....
        /*00b0*/ 	.word	0x0000d6d0


	//   ....[19]....
        /*00b4*/ 	.word	0x0000d840


	//   ....[20]....
        /*00b8*/ 	.word	0x0000d990


	//   ....[21]....
        /*00bc*/ 	.word	0x0000db10


	//   ....[22]....
        /*00c0*/ 	.word	0x0000db90


	//----- nvinfo : EIATTR_MAX_THREADS
	.align		4
.L_10027:
        /*00c4*/ 	.byte	0x04, 0x05
        /*00c6*/ 	.short	(.L_10029 - .L_10028)
.L_10028:
        /*00c8*/ 	.word	0x00000080
        /*00cc*/ 	.word	0x00000001
        /*00d0*/ 	.word	0x00000001


	//----- nvinfo : EIATTR_CRS_STACK_SIZE
	.align		4
.L_10029:
        /*00d4*/ 	.byte	0x04, 0x1e
        /*00d6*/ 	.short	(.L_10031 - .L_10030)
.L_10030:
        /*00d8*/ 	.word	0x00000000


	//----- nvinfo : EIATTR_CBANK_PARAM_SIZE
	.align		4
.L_10031:
        /*00dc*/ 	.byte	0x03, 0x19
        /*00de*/ 	.short	0x0220


	//----- nvinfo : EIATTR_PARAM_CBANK
	.align		4
        /*00e0*/ 	.byte	0x04, 0x0a
        /*00e2*/ 	.short	(.L_10033 - .L_10032)
	.align		4
.L_10032:
        /*00e4*/ 	.word	index@(.nv.constant0._ZN2at6native18elementwise_kernelILi128ELi4EZNS0_15gpu_kernel_implIZZZNS0_15exp_kernel_cudaERNS_18TensorIteratorBaseEENKUlvE0_clEvENKUlvE_clEvEUldE_EEvS4_RKT_EUliE_EEviT1_)
        /*00e8*/ 	.short	0x0380
        /*00ea*/ 	.short	0x0220


	//----- nvinfo : EIATTR_SW_WAR
	.align		4
.L_10033:
        /*00ec*/ 	.byte	0x04, 0x36
        /*00ee*/ 	.short	(.L_10035 - .L_10034)
.L_10034:
        /*00f0*/ 	.word	0x00000008
.L_10035:


//--------------------- .nv.info._ZN2at6native27unrolled_elementwise_kernelIZZZNS0_15exp_kernel_cudaERNS_18TensorIteratorBaseEENKUlvE0_clEvENKUlvE_clEvEUldE_St5arrayIPcLm2EELi4E23TrivialOffsetCalculatorILi1EjESB_NS0_6memory12LoadWithCastILi1EEENSC_13StoreWithCastILi1EEEEEviT_T0_T2_T3_T4_T5_ --------------------------
	.section	.nv.info._ZN2at6native27unrolled_elementwise_kernelIZZZNS0_15exp_kernel_cudaERNS_18TensorIteratorBaseEENKUlvE0_clEvENKUlvE_clEvEUldE_St5arrayIPcLm2EELi4E23TrivialOffsetCalculatorILi1EjESB_NS0_6memory12LoadWithCastILi1EEENSC_13StoreWithCastILi1EEEEEviT_T0_T2_T3_T4_T5_,"",@"SHT_CUDA_INFO"
	.sectionflags	@""
	.align	4


	//----- nvinfo : EIATTR_CUDA_API_VERSION
	.align		4
        /*0000*/ 	.byte	0x04, 0x37
        /*0002*/ 	.short	(.L_10037 - .L_10036)
.L_10036:
        /*0004*/ 	.word	0x00000082


	//----- nvinfo : EIATTR_KPARAM_INFO
	.align		4
.L_10037:
        /*0008*/ 	.byte	0x04, 0x17
        /*000a*/ 	.short	(.L_10039 - .L_10038)
.L_10038:
        /*000c*/ 	.word	0x00000000
        /*0010*/ 	.short	0x0006
        /*0012*/ 	.short	0x0024
        /*0014*/ 	.byte	0x00, 0xf0, 0x21, 0x00


	//----- nvinfo : EIATTR_KPARAM_INFO
	.align		4
.L_10039:
        /*0018*/ 	.byte	0x04, 0x17
        /*001a*/ 	.short	(.L_10041 - .L_10040)
.L_10040:
        /*001c*/ 	.word	0x00000000
        /*0020*/ 	.short	0x0005
        /*0022*/ 	.short	0x001c
        /*0024*/ 	.byte	0x00, 0xf0, 0x21, 0x00


	//----- nvinfo : EIATTR_KPARAM_INFO
	.align		4
.L_10041:
        /*0028*/ 	.byte	0x04, 0x17
        /*002a*/ 	.short	(.L_10043 - .L_10042)
.L_10042:
        /*002c*/ 	.word	0x00000000
        /*0030*/ 	.short	0x0004
        /*0032*/ 	.short	0x0019
        /*0034*/ 	.byte	0x00, 0xf0, 0x05, 0x00


	//----- nvinfo : EIATTR_KPARAM_INFO
	.align		4
.L_10043:
        /*0038*/ 	.byte	0x04, 0x17
        /*003a*/ 	.short	(.L_10045 - .L_10044)
.L_10044:
        /*003c*/ 	.word	0x00000000
        /*0040*/ 	.short	0x0003
        /*0042*/ 	.short	0x0018
        /*0044*/ 	.byte	0x00, 0xf0, 0x05, 0x00


	//----- nvinfo : EIATTR_KPARAM_INFO
	.align		4
.L_10045:
        /*0048*/ 	.byte	0x04, 0x17
        /*004a*/ 	.short	(.L_10047 - .L_10046)
.L_10046:
        /*004c*/ 	.word	0x00000000
        /*0050*/ 	.short	0x0002
        /*0052*/ 	.short	0x0008
        /*0054*/ 	.byte	0x00, 0xf0, 0x41, 0x00


	//----- nvinfo : EIATTR_KPARAM_INFO
	.align		4
.L_10047:
        /*0058*/ 	.byte	0x04, 0x17
        /*005a*/ 	.short	(.L_10049 - .L_10048)
.L_10048:
        /*005c*/ 	.word	0x00000000
        /*0060*/ 	.short	0x0001
        /*0062*/ 	.short	0x0004
        /*0064*/ 	.byte	0x00, 0xf0, 0x05, 0x00


	//----- nvinfo : EIATTR_KPARAM_INFO
	.align		4
.L_10049:
        /*0068*/ 	.byte	0x04, 0x17
        /*006a*/ 	.short	(.L_10051 - .L_10050)
.L_10050:
        /*006c*/ 	.word	0x00000000
        /*0070*/ 	.short	0x0000
        /*0072*/ 	.short	0x0000
        /*0074*/ 	.byte	0x00, 0xf0, 0x11, 0x00


	//----- nvinfo : EIATTR_SPARSE_MMA_MASK
	.align		4
.L_10051:
        /*0078*/ 	.byte	0x03, 0x50
        /*007a*/ 	.short	0x0000


	//----- nvinfo : EIATTR_MAXREG_COUNT
	.align		4
        /*007c*/ 	.byte	0x03, 0x1b
        /*007e*/ 	.short	0x00ff


	//----- nvinfo : EIATTR_EXTERNS
	.align		4
        /*0080*/ 	.byte	0x04, 0x0f
        /*0082*/ 	.short	(.L_10053 - .L_10052)


	//   ....[0]....
	.align		4
.L_10052:
        /*0084*/ 	.word	index@(__assertfail)


	//----- nvinfo : EIATTR_MERCURY_ISA_VERSION
	.align		4
.L_10053:
        /*0088*/ 	.byte	0x03, 0x5f
        /*008a*/ 	.short	0x0101


	//----- nvinfo : EIATTR_VRC_CTA_INIT_COUNT
	.align		4
        /*008c*/ 	.byte	0x02, 0x4a
	.zero		1
	.zero		1


	//----- nvinfo : EIATTR_SYSCALL_OFFSETS
	.align		4
        /*0090*/ 	.byte	0x04, 0x46
        /*0092*/ 	.short	(.L_10055 - .L_10054)


	//   ....[0]....
.L_10054:
        /*0094*/ 	.word	0x00000e80


	//   ....[1]....
        /*0098*/ 	.word	0x00001ec0


	//   ....[2]....
        /*009c*/ 	.word	0x00002e40


	//   ....[3]....
        /*00a0*/ 	.word	0x00003d80


	//   ....[4]....
        /*00a4*/ 	.word	0x00005e10


	//   ....[5]....
        /*00a8*/ 	.word	0x00006df0


	//   ....[6]....
        /*00ac*/ 	.word	0x00007f30


	//   ....[7]....
        /*00b0*/ 	.word	0x00009070


	//----- nvinfo : EIATTR_EXIT_INSTR_OFFSETS
	.align		4
.L_10055:
        /*00b4*/ 	.byte	0x04, 0x1c
        /*00b6*/ 	.short	(.L_10057 - .L_10056)


	//   ....[0]....
.L_10056:
        /*00b8*/ 	.word	0x000082c0


	//   ....[1]....
        /*00bc*/ 	.word	0x00008400


	//   ....[2]....
        /*00c0*/ 	.word	0x00008440


	//   ....[3]....
        /*00c4*/ 	.word	0x000084d0


	//   ....[4]....
        /*00c8*/ 	.word	0x00008500


	//   ....[5]....
        /*00cc*/ 	.word	0x00008530


	//   ....[6]....
        /*00d0*/ 	.word	0x00008600


	//   ....[7]....
        /*00d4*/ 	.word	0x00008680


	//   ....[8]....
        /*00d8*/ 	.word	0x00008760


	//   ....[9]....
        /*00dc*/ 	.word	0x000087f0


	//   ....[10]....
        /*00e0*/ 	.word	0x00008810


	//   ....[11]....
        /*00e4*/ 	.word	0x000088e0


	//   ....[12]....
        /*00e8*/ 	.word	0x00008a90


	//   ....[13]....
        /*00ec*/ 	.word	0x00008c40


	//   ....[14]....
        /*00f0*/ 	.word	0x00008de0


	//   ....[15]....
        /*00f4*/ 	.word	0x00008e10


	//   ....[16]....
        /*00f8*/ 	.word	0x00008e40


	//   ....[17]....
        /*00fc*/ 	.word	0x00008ee0


	//   ....[18]....
        /*0100*/ 	.word	0x00008f10


	//   ....[19]....
        /*0104*/ 	.word	0x00009080


	//   ....[20]....
        /*0108*/ 	.word	0x000091d0


	//   ....[21]....
        /*010c*/ 	.word	0x00009350


	//   ....[22]....
        /*0110*/ 	.word	0x000093d0


	//----- nvinfo : EIATTR_MAX_THREADS
	.align		4
.L_10057:
        /*0114*/ 	.byte	0x04, 0x05
        /*0116*/ 	.short	(.L_10059 - .L_10058)
.L_10058:
        /*0118*/ 	.word	0x00000080
        /*011c*/ 	.word	0x00000001
        /*0120*/ 	.word	0x00000001


	//----- nvinfo : EIATTR_CRS_STACK_SIZE
	.align		4
.L_10059:
        /*0124*/ 	.byte	0x04, 0x1e
        /*0126*/ 	.short	(.L_10061 - .L_10060)
.L_10060:
        /*0128*/ 	.word	0x00000000


	//----- nvinfo : EIATTR_CBANK_PARAM_SIZE
	.align		4
.L_10061:
        /*012c*/ 	.byte	0x03, 0x19
        /*012e*/ 	.short	0x002c


	//----- nvinfo : EIATTR_PARAM_CBANK
	.align		4
        /*0130*/ 	.byte	0x04, 0x0a
        /*0132*/ 	.short	(.L_10063 - .L_10062)
	.align		4
.L_10062:
        /*0134*/ 	.word	index@(.nv.constant0._ZN2at6native27unrolled_elementwise_kernelIZZZNS0_15exp_kernel_cudaERNS_18TensorIteratorBaseEENKUlvE0_clEvENKUlvE_clEvEUldE_St5arrayIPcLm2EELi4E23TrivialOffsetCalculatorILi1EjESB_NS0_6memory12LoadWithCastILi1EEENSC_13StoreWithCastILi1EEEEEviT_T0_T2_T3_T4_T5_)
        /*0138*/ 	.short	0x0380
        /*013a*/ 	.short	0x002c


	//----- nvinfo : EIATTR_SW_WAR
	.align		4
.L_10063:
        /*013c*/ 	.byte	0x04, 0x36
        /*013e*/ 	.short	(.L_10065 - .L_10064)
.L_10064:
        /*0140*/ 	.word	0x00000008
.L_10065:


//--------------------- .nv.info._ZN2at6native18elementwise_kernelILi128ELi2EZNS0_22gpu_kernel_impl_nocastIZZZNS0_15exp_kernel_cudaERNS_18TensorIteratorBaseEENKUlvE0_clEvENKUlvE_clEvEUldE_EEvS4_RKT_EUliE_EEviT1_ --------------------------
	.section	.nv.info._ZN2at6native18elementwise_kernelILi128ELi2EZNS0_22gpu_kernel_impl_nocastIZZZNS0_15exp_kernel_cudaERNS_18TensorIteratorBaseEENKUlvE0_clEvENKUlvE_clEvEUldE_EEvS4_RKT_EUliE_EEviT1_,"",@"SHT_CUDA_INFO"
	.sectionflags	@""
	.align	4


	//----- nvinfo : EIATTR_CUDA_API_VERSION
	.align		4
        /*0000*/ 	.byte	0x04, 0x37
        /*0002*/ 	.short	(.L_10067 - .L_10066)
.L_10066:
        /*0004*/ 	.word	0x00000082


	//----- nvinfo : EIATTR_KPARAM_INFO
	.align		4
.L_10067:
        /*0008*/ 	.byte	0x04, 0x17
        /*000a*/ 	.short	(.L_10069 - .L_10068)
.L_10068:
        /*000c*/ 	.word	0x00000000
        /*0010*/ 	.short	0x0001
        /*0012*/ 	.short	0x0008
        /*0014*/ 	.byte	0x00, 0xf0, 0x61, 0x08


	//----- nvinfo : EIATTR_KPARAM_INFO
	.align		4
.L_10069:
        /*0018*/ 	.byte	0x04, 0x17
        /*001a*/ 	.short	(.L_10071 - .L_10070)
.L_10070:
        /*001c*/ 	.word	0x00000000
        /*0020*/ 	.short	0x0000
        /*0022*/ 	.short	0x0000
        /*0024*/ 	.byte	0x00, 0xf0, 0x11, 0x00


	//----- nvinfo : EIATTR_SPARSE_MMA_MASK
	.align		4
.L_10071:
        /*0028*/ 	.byte	0x03, 0x50
        /*002a*/ 	.short	0x0000


	//----- nvinfo : EIATTR_MAXREG_COUNT
	.align		4
        /*002c*/ 	.byte	0x03, 0x1b
        /*002e*/ 	.short	0x0080


	//----- nvinfo : EIATTR_MERCURY_ISA_VERSION
	.align		4
        /*0030*/ 	.byte	0x03, 0x5f
        /*0032*/ 	.short	0x0101


	//----- nvinfo : EIATTR_VRC_CTA_INIT_COUNT
	.align		4
        /*0034*/ 	.byte	0x02, 0x4a
	.zero		1
	.zero		1


	//----- nvinfo : EIATTR_EXIT_INSTR_OFFSETS
	.align		4
        /*0038*/ 	.byte	0x04, 0x1c
        /*003a*/ 	.short	(.L_10073 - .L_10072)


	//   ....[0]....
.L_10072:
        /*003c*/ 	.word	0x000004e0


	//   ....[1]....
        /*0040*/ 	.word	0x000008d0


	//   ....[2]....
        /*0044*/ 	.word	0x00002060


	//   ....[3]....
        /*0048*/ 	.word	0x00003740


	//----- nvinfo : EIATTR_MAX_THREADS
	.align		4
.L_10073:
        /*004c*/ 	.byte	0x04, 0x05
        /*004e*/ 	.short	(.L_10075 - .L_10074)
.L_10074:
        /*0050*/ 	.word	0x00000080
        /*0054*/ 	.word	0x00000001
        /*0058*/ 	.word	0x00000001


	//----- nvinfo : EIATTR_CRS_STACK_SIZE
	.align		4
.L_10075:
        /*005c*/ 	.byte	0x04, 0x1e
        /*005e*/ 	.short	(.L_10077 - .L_10076)
.L_10076:
        /*0060*/ 	.word	0x00000000


	//----- nvinfo : EIATTR_CBANK_PARAM_SIZE
	.align		4
.L_10077:
        /*0064*/ 	.byte	0x03, 0x19
        /*0066*/ 	.short	0x0220


	//----- nvinfo : EIATTR_PARAM_CBANK
	.align		4
        /*0068*/ 	.byte	0x04, 0x0a
        /*006a*/ 	.short	(.L_10079 - .L_10078)
	.align		4
.L_10078:
        /*006c*/ 	.word	index@(.nv.constant0._ZN2at6native18elementwise_kernelILi128ELi2EZNS0_22gpu_kernel_impl_nocastIZZZNS0_15exp_kernel_cudaERNS_18TensorIteratorBaseEENKUlvE0_clEvENKUlvE_clEvEUldE_EEvS4_RKT_EUliE_EEviT1_)
        /*0070*/ 	.short	0x0380
        /*0072*/ 	.short	0x0220


	//----- nvinfo : EIATTR_SW_WAR
	.align		4
.L_10079:
        /*0074*/ 	.byte	0x04, 0x36
        /*0076*/ 	.short	(.L_10081 - .L_10080)
.L_10080:
        /*0078*/ 	.word	0x00000008
.L_10081:


//--------------------- .nv.info._ZN2at6native27unrolled_elementwise_kernelIZZZNS0_15exp_kernel_cudaERNS_18TensorIteratorBaseEENKUlvE0_clEvENKUlvE_clEvEUldE_St5arrayIPcLm2EELi4E23TrivialOffsetCalculatorILi1EjESB_NS0_6memory15LoadWithoutCastENSC_16StoreWithoutCastEEEviT_T0_T2_T3_T4_T5_ --------------------------
	.section	.nv.info._ZN2at6native27unrolled_elementwise_kernelIZZZNS0_15exp_kernel_cudaERNS_18TensorIteratorBaseEENKUlvE0_clEvENKUlvE_clEvEUldE_St5arrayIPcLm2EELi4E23TrivialOffsetCalculatorILi1EjESB_NS0_6memory15LoadWithoutCastENSC_16StoreWithoutCastEEEviT_T0_T2_T3_T4_T5_,"",@"SHT_CUDA_INFO"
	.sectionflags	@""
	.align	4


	//----- nvinfo : EIATTR_CUDA_API_VERSION
	.align		4
        /*0000*/ 	.byte	0x04, 0x37
        /*0002*/ 	.short	(.L_10083 - .L_10082)
.L_10082:
        /*0004*/ 	.word	0x00000082


	//----- nvinfo : EIATTR_KPARAM_INFO
	.align		4
.L_10083:
        /*0008*/ 	.byte	0x04, 0x17
        /*000a*/ 	.short	(.L_10085 - .L_10084)
.L_10084:
        /*000c*/ 	.word	0x00000000
        /*0010*/ 	.short	0x0006
        /*0012*/ 	.short	0x001b
        /*0014*/ 	.byte	0x00, 0xf0, 0x05, 0x00


	//----- nvinfo : EIATTR_KPARAM_INFO
	.align		4
.L_10085:
        /*0018*/ 	.byte	0x04, 0x17
        /*001a*/ 	.short	(.L_10087 - .L_10086)
.L_10086:
        /*001c*/ 	.word	0x00000000
        /*0020*/ 	.short	0x0005
        /*0022*/ 	.short	0x001a
        /*0024*/ 	.byte	0x00, 0xf0, 0x05, 0x00


	//----- nvinfo : EIATTR_KPARAM_INFO
	.align		4
.L_10087:
        /*0028*/ 	.byte	0x04, 0x17
        /*002a*/ 	.short	(.L_10089 - .L_10088)
.L_10088:
        /*002c*/ 	.word	0x00000000
        /*0030*/ 	.short	0x0004
        /*0032*/ 	.short	0x0019
        /*0034*/ 	.byte	0x00, 0xf0, 0x05, 0x00


	//----- nvinfo : EIATTR_KPARAM_INFO
	.align		4
.L_10089:
        /*0038*/ 	.byte	0x04, 0x17
        /*003a*/ 	.short	(.L_10091 - .L_10090)
.L_10090:
        /*003c*/ 	.word	0x00000000
        /*0040*/ 	.short	0x0003
        /*0042*/ 	.short	0x0018
        /*0044*/ 	.byte	0x00, 0xf0, 0x05, 0x00


	//----- nvinfo : EIATTR_KPARAM_INFO
	.align		4
.L_10091:
        /*0048*/ 	.byte	0x04, 0x17
        /*004a*/ 	.short	(.L_10093 - .L_10092)
.L_10092:
        /*004c*/ 	.word	0x00000000
        /*0050*/ 	.short	0x0002
        /*0052*/ 	.short	0x0008
        /*0054*/ 	.byte	0x00, 0xf0, 0x41, 0x00


	//----- nvinfo : EIATTR_KPARAM_INFO
	.align		4
.L_10093:
        /*0058*/ 	.byte	0x04, 0x17
        /*005a*/ 	.short	(.L_10095 - .L_10094)
.L_10094:
        /*005c*/ 	.word	0x00000000
        /*0060*/ 	.short	0x0001
        /*0062*/ 	.short	0x0004
        /*0064*/ 	.byte	0x00, 0xf0, 0x05, 0x00


	//----- nvinfo : EIATTR_KPARAM_INFO
	.align		4
.L_10095:
        /*0068*/ 	.byte	0x04, 0x17
        /*006a*/ 	.short	(.L_10097 - .L_10096)
.L_10096:
        /*006c*/ 	.word	0x00000000
        /*0070*/ 	.short	0x0000
        /*0072*/ 	.short	0x0000
        /*0074*/ 	.byte	0x00, 0xf0, 0x11, 0x00


	//----- nvinfo : EIATTR_SPARSE_MMA_MASK
	.align		4
.L_10097:
        /*0078*/ 	.byte	0x03, 0x50
        /*007a*/ 	.short	0x0000


	//----- nvinfo : EIATTR_MAXREG_COUNT
	.align		4
        /*007c*/ 	.byte	0x03, 0x1b
        /*007e*/ 	.short	0x00ff


	//----- nvinfo : EIATTR_MERCURY_ISA_VERSION
	.align		4
        /*0080*/ 	.byte	0x03, 0x5f
        /*0082*/ 	.short	0x0101


	//----- nvinfo : EIATTR_VRC_CTA_INIT_COUNT
	.align		4
        /*0084*/ 	.byte	0x02, 0x4a
	.zero		1
	.zero		1


	//----- nvinfo : EIATTR_EXIT_INSTR_OFFSETS
	.align		4
        /*0088*/ 	.byte	0x04, 0x1c
        /*008a*/ 	.short	(.L_10099 - .L_10098)


	//   ....[0]....
.L_10098:
        /*008c*/ 	.word	0x000012d0


	//   ....[1]....
        /*0090*/ 	.word	0x00001320


	//----- nvinfo : EIATTR_MAX_THREADS
	.align		4
.L_10099:
        /*0094*/ 	.byte	0x04, 0x05
        /*0096*/ 	.short	(.L_10101 - .L_10100)
.L_10100:
        /*0098*/ 	.word	0x00000080
        /*009c*/ 	.word	0x00000001
        /*00a0*/ 	.word	0x00000001


	//----- nvinfo : EIATTR_CRS_STACK_SIZE
	.align		4
.L_10101:
        /*00a4*/ 	.byte	0x04, 0x1e
        /*00a6*/ 	.short	(.L_10103 - .L_10102)
.L_10102:
        /*00a8*/ 	.word	0x00000000


	//----- nvinfo : EIATTR_CBANK_PARAM_SIZE
	.align		4
.L_10103:
        /*00ac*/ 	.byte	0x03, 0x19
        /*00ae*/ 	.short	0x001c


	//----- nvinfo : EIATTR_PARAM_CBANK
	.align		4
        /*00b0*/ 	.byte	0x04, 0x0a
        /*00b2*/ 	.short	(.L_10105 - .L_10104)
	.align		4
.L_10104:
        /*00b4*/ 	.word	index@(.nv.constant0._ZN2at6native27unrolled_elementwise_kernelIZZZNS0_15exp_kernel_cudaERNS_18TensorIteratorBaseEENKUlvE0_clEvENKUlvE_clEvEUldE_St5arrayIPcLm2EELi4E23TrivialOffsetCalculatorILi1EjESB_NS0_6memory15LoadWithoutCastENSC_16StoreWithoutCastEEEviT_T0_T2_T3_T4_T5_)
        /*00b8*/ 	.short	0x0380
        /*00ba*/ 	.short	0x001c


	//----- nvinfo : EIATTR_SW_WAR
	.align		4
.L_10105:
        /*00bc*/ 	.byte	0x04, 0x36
        /*00be*/ 	.short	(.L_10107 - .L_10106)
.L_10106:
        /*00c0*/ 	.word	0x00000008
.L_10107:


//--------------------- .nv.info._ZN2at6native29vectorized_elementwise_kernelILi2EZZZNS0_15exp_kernel_cudaERNS_18TensorIteratorBaseEENKUlvE0_clEvENKUlvE_clEvEUldE_St5arrayIPcLm2EEEEviT0_T1_ --------------------------
	.section	.nv.info._ZN2at6native29vectorized_elementwise_kernelILi2EZZZNS0_15exp_kernel_cudaERNS_18TensorIteratorBaseEENKUlvE0_clEvENKUlvE_clEvEUldE_St5arrayIPcLm2EEEEviT0_T1_,"",@"SHT_CUDA_INFO"
	.sectionflags	@""
	.align	4


	//----- nvinfo : EIATTR_CUDA_API_VERSION
	.align		4
        /*0000*/ 	.byte	0x04, 0x37
        /*0002*/ 	.short	(.L_10109 - .L_10108)
.L_10108:
        /*0004*/ 	.word	0x00000082


	//----- nvinfo : EIATTR_KPARAM_INFO
	.align		4
.L_10109:
        /*0008*/ 	.byte	0x04, 0x17
        /*000a*/ 	.short	(.L_10111 - .L_10110)
.L_10110:
        /*000c*/ 	.word	0x00000000
        /*0010*/ 	.short	0x0002
        /*0012*/ 	.short	0x0008
        /*0014*/ 	.byte	0x00, 0xf0, 0x41, 0x00


	//----- nvinfo : EIATTR_KPARAM_INFO
	.align		4
.L_10111:
        /*0018*/ 	.byte	0x04, 0x17
        /*001a*/ 	.short	(.L_10113 - .L_10112)
.L_10112:
        /*001c*/ 	.word	0x00000000
        /*0020*/ 	.short	0x0001
        /*0022*/ 	.short	0x0004
        /*0024*/ 	.byte	0x00, 0xf0, 0x05, 0x00


	//----- nvinfo : EIATTR_KPARAM_INFO
	.align		4
.L_10113:
        /*0028*/ 	.byte	0x04, 0x17
        /*002a*/ 	.short	(.L_10115 - .L_10114)
.L_10114:
        /*002c*/ 	.word	0x00000000
        /*0030*/ 	.short	0x0000
        /*0032*/ 	.short	0x0000
        /*0034*/ 	.byte	0x00, 0xf0, 0x11, 0x00


	//----- nvinfo : EIATTR_SPARSE_MMA_MASK
	.align		4
.L_10115:
        /*0038*/ 	.byte	0x03, 0x50
        /*003a*/ 	.short	0x0000


	//----- nvinfo : EIATTR_MAXREG_COUNT
	.align		4
        /*003c*/ 	.byte	0x03, 0x1b
        /*003e*/ 	.short	0x00ff


	//----- nvinfo : EIATTR_MERCURY_ISA_VERSION
	.align		4
        /*0040*/ 	.byte	0x03, 0x5f
        /*0042*/ 	.short	0x0101


	//----- nvinfo : EIATTR_VRC_CTA_INIT_COUNT
	.align		4
        /*0044*/ 	.byte	0x02, 0x4a
	.zero		1
	.zero		1


	//----- nvinfo : EIATTR_EXIT_INSTR_OFFSETS
	.align		4
        /*0048*/ 	.byte	0x04, 0x1c
        /*004a*/ 	.short	(.L_10117 - .L_10116)


	//   ....[0]....
.L_10116:
        /*004c*/ 	.word	0x00002650


	//   ....[1]....
        /*0050*/ 	.word	0x000026a0


	//   ....[2]....
        /*0054*/ 	.word	0x00003ac0


	//----- nvinfo : EIATTR_MAX_THREADS
	.align		4
.L_10117:
        /*0058*/ 	.byte	0x04, 0x05
        /*005a*/ 	.short	(.L_10119 - .L_10118)
.L_10118:
        /*005c*/ 	.word	0x00000080
        /*0060*/ 	.word	0x00000001
        /*0064*/ 	.word	0x00000001


	//----- nvinfo : EIATTR_CRS_STACK_SIZE
	.align		4
.L_10119:
        /*0068*/ 	.byte	0x04, 0x1e
        /*006a*/ 	.short	(.L_10121 - .L_10120)
.L_10120:
        /*006c*/ 	.word	0x00000000


	//----- nvinfo : EIATTR_CBANK_PARAM_SIZE
	.align		4
.L_10121:
        /*0070*/ 	.byte	0x03, 0x19
        /*0072*/ 	.short	0x0018


	//----- nvinfo : EIATTR_PARAM_CBANK
	.align		4
        /*0074*/ 	.byte	0x04, 0x0a
        /*0076*/ 	.short	(.L_10123 - .L_10122)
	.align		4
.L_10122:
        /*0078*/ 	.word	index@(.nv.constant0._ZN2at6native29vectorized_elementwise_kernelILi2EZZZNS0_15exp_kernel_cudaERNS_18TensorIteratorBaseEENKUlvE0_clEvENKUlvE_clEvEUldE_St5arrayIPcLm2EEEEviT0_T1_)
        /*007c*/ 	.short	0x0380
        /*007e*/ 	.short	0x0018


	//----- nvinfo : EIATTR_SW_WAR
	.align		4
.L_10123:
        /*0080*/ 	.byte	0x04, 0x36
        /*0082*/ 	.short	(.L_10125 - .L_10124)
.L_10124:
        /*0084*/ 	.word	0x00000008
.L_10125:


//--------------------- .nv.info._ZN2at6native29vectorized_elementwise_kernelILi4EZZZNS0_15exp_kernel_cudaERNS_18TensorIteratorBaseEENKUlvE0_clEvENKUlvE_clEvEUldE_St5arrayIPcLm2EEEEviT0_T1_ --------------------------
	.section	.nv.info._ZN2at6native29vectorized_elementwise_kernelILi4EZZZNS0_15exp_kernel_cudaERNS_18TensorIteratorBaseEENKUlvE0_clEvENKUlvE_clEvEUldE_St5arrayIPcLm2EEEEviT0_T1_,"",@"SHT_CUDA_INFO"
	.sectionflags	@""
	.align	4


	//----- nvinfo : EIATTR_CUDA_API_VERSION
	.align		4
        /*0000*/ 	.byte	0x04, 0x37
        /*0002*/ 	.short	(.L_10127 - .L_10126)
.L_10126:
        /*0004*/ 	.word	0x00000082


	//----- nvinfo : EIATTR_KPARAM_INFO
	.align		4
.L_10127:
        /*0008*/ 	.byte	0x04, 0x17
        /*000a*/ 	.short	(.L_10129 - .L_10128)
.L_10128:
        /*000c*/ 	.word	0x00000000
        /*0010*/ 	.short	0x0002
        /*0012*/ 	.short	0x0008
        /*0014*/ 	.byte	0x00, 0xf0, 0x41, 0x00


	//----- nvinfo : EIATTR_KPARAM_INFO
	.align		4
.L_10129:
        /*0018*/ 	.byte	0x04, 0x17
        /*001a*/ 	.short	(.L_10131 - .L_10130)
.L_10130:
        /*001c*/ 	.word	0x00000000
        /*0020*/ 	.short	0x0001
        /*0022*/ 	.short	0x0004
        /*0024*/ 	.byte	0x00, 0xf0, 0x05, 0x00


	//----- nvinfo : EIATTR_KPARAM_INFO
	.align		4
.L_10131:
        /*0028*/ 	.byte	0x04, 0x17
        /*002a*/ 	.short	(.L_10133 - .L_10132)
.L_10132:
        /*002c*/ 	.word	0x00000000
        /*0030*/ 	.short	0x0000
        /*0032*/ 	.short	0x0000
        /*0034*/ 	.byte	0x00, 0xf0, 0x11, 0x00


	//----- nvinfo : EIATTR_SPARSE_MMA_MASK
	.align		4
.L_10133:
        /*0038*/ 	.byte	0x03, 0x50
        /*003a*/ 	.short	0x0000


	//----- nvinfo : EIATTR_MAXREG_COUNT
	.align		4
        /*003c*/ 	.byte	0x03, 0x1b
        /*003e*/ 	.short	0x00ff


	//----- nvinfo : EIATTR_MERCURY_ISA_VERSION
	.align		4
        /*0040*/ 	.byte	0x03, 0x5f
        /*0042*/ 	.short	0x0101


	//----- nvinfo : EIATTR_VRC_CTA_INIT_COUNT
	.align		4
        /*0044*/ 	.byte	0x02, 0x4a
	.zero		1
	.zero		1


	//----- nvinfo : EIATTR_EXIT_INSTR_OFFSETS
	.align		4
        /*0048*/ 	.byte	0x04, 0x1c
        /*004a*/ 	.short	(.L_10135 - .L_10134)


	//   ....[0]....
.L_10134:
        /*004c*/ 	.word	0x00002650


	//   ....[1]....
        /*0050*/ 	.word	0x000026a0


	//   ....[2]....
        /*0054*/ 	.word	0x00003a30


	//----- nvinfo : EIATTR_MAX_THREADS
	.align		4
.L_10135:
        /*0058*/ 	.byte	0x04, 0x05
        /*005a*/ 	.short	(.L_10137 - .L_10136)
.L_10136:
        /*005c*/ 	.word	0x00000080
        /*0060*/ 	.word	0x00000001
        /*0064*/ 	.word	0x00000001


	//----- nvinfo : EIATTR_CRS_STACK_SIZE
	.align		4
.L_10137:
        /*0068*/ 	.byte	0x04, 0x1e
        /*006a*/ 	.short	(.L_10139 - .L_10138)
.L_10138:
        /*006c*/ 	.word	0x00000000


	//----- nvinfo : EIATTR_CBANK_PARAM_SIZE
	.align		4
.L_10139:
        /*0070*/ 	.byte	0x03, 0x19
        /*0072*/ 	.short	0x0018


	//----- nvinfo : EIATTR_PARAM_CBANK
	.align		4
        /*0074*/ 	.byte	0x04, 0x0a
        /*0076*/ 	.short	(.L_10141 - .L_10140)
	.align		4
.L_10140:
        /*0078*/ 	.word	index@(.nv.constant0._ZN2at6native29vectorized_elementwise_kernelILi4EZZZNS0_15exp_kernel_cudaERNS_18TensorIteratorBaseEENKUlvE0_clEvENKUlvE_clEvEUldE_St5arrayIPcLm2EEEEviT0_T1_)
        /*007c*/ 	.short	0x0380
        /*007e*/ 	.short	0x0018


	//----- nvinfo : EIATTR_SW_WAR
	.align		4
.L_10141:
        /*0080*/ 	.byte	0x04, 0x36
        /*0082*/ 	.short	(.L_10143 - .L_10142)
.L_10142:
        /*0084*/ 	.word	0x00000008
.L_10143:


//--------------------- .nv.info._ZN2at6native29vectorized_elementwise_kernelILi8EZZZNS0_15exp_kernel_cudaERNS_18TensorIteratorBaseEENKUlvE0_clEvENKUlvE_clEvEUldE_St5arrayIPcLm2EEEEviT0_T1_ --------------------------
	.section	.nv.info._ZN2at6native29vectorized_elementwise_kernelILi8EZZZNS0_15exp_kernel_cudaERNS_18TensorIteratorBaseEENKUlvE0_clEvENKUlvE_clEvEUldE_St5arrayIPcLm2EEEEviT0_T1_,"",@"SHT_CUDA_INFO"
	.sectionflags	@""
	.align	4


	//----- nvinfo : EIATTR_CUDA_API_VERSION
	.align		4
        /*0000*/ 	.byte	0x04, 0x37
        /*0002*/ 	.short	(.L_10145 - .L_10144)
.L_10144:
        /*0004*/ 	.word	0x00000082


	//----- nvinfo : EIATTR_KPARAM_INFO
	.align		4
.L_10145:
        /*0008*/ 	.byte	0x04, 0x17
        /*000a*/ 	.short	(.L_10147 - .L_10146)
.L_10146:
        /*000c*/ 	.word	0x00000000
        /*0010*/ 	.short	0x0002
        /*0012*/ 	.short	0x0008
        /*0014*/ 	.byte	0x00, 0xf0, 0x41, 0x00


	//----- nvinfo : EIATTR_KPARAM_INFO
	.align		4
.L_10147:
        /*0018*/ 	.byte	0x04, 0x17
        /*001a*/ 	.short	(.L_10149 - .L_10148)
.L_10148:
        /*001c*/ 	.word	0x00000000
        /*0020*/ 	.short	0x0001
        /*0022*/ 	.short	0x0004
        /*0024*/ 	.byte	0x00, 0xf0, 0x05, 0x00


	//----- nvinfo : EIATTR_KPARAM_INFO
	.align		4
.L_10149:
        /*0028*/ 	.byte	0x04, 0x17
        /*002a*/ 	.short	(.L_10151 - .L_10150)
.L_10150:
        /*002c*/ 	.word	0x00000000
        /*0030*/ 	.short	0x0000
        /*0032*/ 	.short	0x0000
        /*0034*/ 	.byte	0x00, 0xf0, 0x11, 0x00


	//----- nvinfo : EIATTR_SPARSE_MMA_MASK
	.align		4
.L_10151:
        /*0038*/ 	.byte	0x03, 0x50
        /*003a*/ 	.short	0x0000


	//----- nvinfo : EIATTR_MAXREG_COUNT
	.align		4
        /*003c*/ 	.byte	0x03, 0x1b
        /*003e*/ 	.short	0x00ff


	//----- nvinfo : EIATTR_MERCURY_ISA_VERSION
	.align		4
        /*0040*/ 	.byte	0x03, 0x5f
        /*0042*/ 	.short	0x0101


	//----- nvinfo : EIATTR_VRC_CTA_INIT_COUNT
	.align		4
        /*0044*/ 	.byte	0x02, 0x4a
	.zero		1
	.zero		1


	//----- nvinfo : EIATTR_EXIT_INSTR_OFFSETS
	.align		4
        /*0048*/ 	.byte	0x04, 0x1c
        /*004a*/ 	.short	(.L_10153 - .L_10152)


	//   ....[0]....
.L_10152:
        /*004c*/ 	.word	0x00002650


	//   ....[1]....
        /*0050*/ 	.word	0x000026a0


	//   ....[2]....
        /*0054*/ 	.word	0x00003a30


	//----- nvinfo : EIATTR_MAX_THREADS
	.align		4
.L_10153:
        /*0058*/ 	.byte	0x04, 0x05
        /*005a*/ 	.short	(.L_10155 - .L_10154)
.L_10154:
        /*005c*/ 	.word	0x00000080
        /*0060*/ 	.word	0x00000001
        /*0064*/ 	.word	0x00000001


	//----- nvinfo : EIATTR_CRS_STACK_SIZE
	.align		4
.L_10155:
        /*0068*/ 	.byte	0x04, 0x1e
        /*006a*/ 	.short	(.L_10157 - .L_10156)
.L_10156:
        /*006c*/ 	.word	0x00000000


	//----- nvinfo : EIATTR_CBANK_PARAM_SIZE
	.align		4
.L_10157:
        /*0070*/ 	.byte	0x03, 0x19
        /*0072*/ 	.short	0x0018


	//----- nvinfo : EIATTR_PARAM_CBANK
	.align		4
        /*0074*/ 	.byte	0x04, 0x0a
        /*0076*/ 	.short	(.L_10159 - .L_10158)
	.align		4
.L_10158:
        /*0078*/ 	.word	index@(.nv.constant0._ZN2at6native29vectorized_elementwise_kernelILi8EZZZNS0_15exp_kernel_cudaERNS_18TensorIteratorBaseEENKUlvE0_clEvENKUlvE_clEvEUldE_St5arrayIPcLm2EEEEviT0_T1_)
        /*007c*/ 	.short	0x0380
        /*007e*/ 	.short	0x0018


	//----- nvinfo : EIATTR_SW_WAR
	.align		4
.L_10159:
        /*0080*/ 	.byte	0x04, 0x36
        /*0082*/ 	.short	(.L_10161 - .L_10160)
.L_10160:
        /*0084*/ 	.word	0x00000008
.L_10161:


//--------------------- .nv.info._ZN2at6native18elementwise_kernelILi128ELi4EZNS0_15gpu_kernel_implIZZZNS0_23bitwise_not_kernel_cudaERNS_18TensorIteratorBaseEENKUlvE_clEvENKUlvE3_clEvEUlsE_EEvS4_RKT_EUliE_EEviT1_ --------------------------
	.section	.nv.info._ZN2at6native18elementwise_kernelILi128ELi4EZNS0_15gpu_kernel_implIZZZNS0_23bitwise_not_kernel_cudaERNS_18TensorIteratorBaseEENKUlvE_clEvENKUlvE3_clEvEUlsE_EEvS4_RKT_EUliE_EEviT1_,"",@"SHT_CUDA_INFO"
	.sectionflags	@""
	.align	4


	//----- nvinfo : EIATTR_CUDA_API_VERSION
	.align		4
        /*0000*/ 	.byte	0x04, 0x37
        /*0002*/ 	.short	(.L_10163 - .L_10162)
.L_10162:
        /*0004*/ 	.word	0x00000082


	//----- nvinfo : EIATTR_KPARAM_INFO
	.align		4
.L_10163:
        /*0008*/ 	.byte	0x04, 0x17
        /*000a*/ 	.short	(.L_10165 - .L_10164)
.L_10164:
        /*000c*/ 	.word	0x00000000
        /*0010*/ 	.short	0x0001
        /*0012*/ 	.short	0x0008
        /*0014*/ 	.byte	0x00, 0xf0, 0x61, 0x08


	//----- nvinfo : EIATTR_KPARAM_INFO
	.align		4
.L_10165:
        /*0018*/ 	.byte	0x04, 0x17
        /*001a*/ 	.short	(.L_10167 - .L_10166)
.L_10166:
        /*001c*/ 	.word	0x00000000
        /*0020*/ 	.short	0x0000
        /*0022*/ 	.short	0x0000
        /*0024*/ 	.byte	0x00, 0xf0, 0x11, 0x00


	//----- nvinfo : EIATTR_SPARSE_MMA_MASK
	.align		4
.L_10167:
        /*0028*/ 	.byte	0x03, 0x50
        /*002a*/ 	.short	0x0000


	//----- nvinfo : EIATTR_MAXREG_COUNT
	.align		4
        /*002c*/ 	.byte	0x03, 0x1b
        /*002e*/ 	.short	0x0080


	//----- nvinfo : EIATTR_EXTERNS
	.align		4
        /*0030*/ 	.byte	0x04, 0x0f
        /*0032*/ 	.short	(.L_10169 - .L_10168)


	//   ....[0]....
	.align		4
.L_10168:
        /*0034*/ 	.word	index@(__assertfail)


	//----- nvinfo : EIATTR_MERCURY_ISA_VERSION
	.align		4
.L_10169:
        /*0038*/ 	.byte	0x03, 0x5f
        /*003a*/ 	.short	0x0101


	//----- nvinfo : EIATTR_VRC_CTA_INIT_COUNT
	.align		4
        /*003c*/ 	.byte	0x02, 0x4a
	.zero		1
	.zero		1


	//----- nvinfo : EIATTR_SYSCALL_OFFSETS
	.align		4
        /*0040*/ 	.byte	0x04, 0x46
        /*0042*/ 	.short	(.L_10171 - .L_10170)


	//   ....[0]....
.L_10170:
        /*0044*/ 	.word	0x00002120


	//   ....[1]....
        /*0048*/ 	.word	0x00002f30


	//   ....[2]....
        /*004c*/ 	.word	0x000051f0


	//   ....[3]....
        /*0050*/ 	.word	0x00005e10


	//   ....[4]....
        /*0054*/ 	.word	0x000081f0


	//   ....[5]....
        /*0058*/ 	.word	0x00008e10


	//   ....[6]....
        /*005c*/ 	.word	0x0000b200


	//   ....[7]....
        /*0060*/ 	.word	0x0000bdf0


	//----- nvinfo : EIATTR_EXIT_INSTR_OFFSETS
	.align		4
.L_10171:
        /*0064*/ 	.byte	0x04, 0x1c
        /*0066*/ 	.short	(.L_10173 - .L_10172)


	//   ....[0]....
.L_10172:
        /*0068*/ 	.word	0x000090f0


	//   ....[1]....
        /*006c*/ 	.word	0x0000b330


	//   ....[2]....
        /*0070*/ 	.word	0x0000b350


	//   ....[3]....
        /*0074*/ 	.word	0x0000b3f0


	//   ....[4]....
        /*0078*/ 	.word	0x0000b420


	//   ....[5]....
        /*007c*/ 	.word	0x0000b440


	//   ....[6]....
        /*0080*/ 	.word	0x0000b4d0


	//   ....[7]....
        /*0084*/ 	.word	0x0000b510


	//   ....[8]....
        /*0088*/ 	.word	0x0000b5b0


	//   ....[9]....
        /*008c*/ 	.word	0x0000b600


	//   ....[10]....
        /*0090*/ 	.word	0x0000b630


	//   ....[11]....
        /*0094*/ 	.word	0x0000b6f0


	//   ....[12]....
        /*0098*/ 	.word	0x0000b860


	//   ....[13]....
        /*009c*/ 	.word	0x0000b9d0


	//   ....[14]....
        /*00a0*/ 	.word	0x0000bb30


	//   ....[15]....
        /*00a4*/ 	.word	0x0000bb70


	//   ....[16]....
        /*00a8*/ 	.word	0x0000bba0


	//   ....[17]....
        /*00ac*/ 	.word	0x0000bc50


	//   ....[18]....
        /*00b0*/ 	.word	0x0000bc90


	//   ....[19]....
        /*00b4*/ 	.word	0x0000be00


	//   ....[20]....
        /*00b8*/ 	.word	0x0000bf10


	//   ....[21]....
        /*00bc*/ 	.word	0x0000c050


	//   ....[22]....
        /*00c0*/ 	.word	0x0000c090


	//----- nvinfo : EIATTR_MAX_THREADS
	.align		4
.L_10173:
        /*00c4*/ 	.byte	0x04, 0x05
        /*00c6*/ 	.short	(.L_10175 - .L_10174)
.L_10174:
        /*00c8*/ 	.word	0x00000080
        /*00cc*/ 	.word	0x00000001
        /*00d0*/ 	.word	0x00000001


	//----- nvinfo : EIATTR_CRS_STACK_SIZE
	.align		4
.L_10175:
        /*00d4*/ 	.byte	0x04, 0x1e
        /*00d6*/ 	.short	(.L_10177 - .L_10176)
.L_10176:
        /*00d8*/ 	.word	0x00000000


	//----- nvinfo : EIATTR_CBANK_PARAM_SIZE
	.align		4
.L_10177:
        /*00dc*/ 	.byte	0x03, 0x19
        /*00de*/ 	.short	0x0220


	//----- nvinfo : EIATTR_PARAM_CBANK
	.align		4
        /*00e0*/ 	.byte	0x04, 0x0a
        /*00e2*/ 	.short	(.L_10179 - .L_10178)
	.align		4
.L_10178:
        /*00e4*/ 	.word	index@(.nv.constant0._ZN2at6native18elementwise_kernelILi128ELi4EZNS0_15gpu_kernel_implIZZZNS0_23bitwise_not_kernel_cudaERNS_18TensorIteratorBaseEENKUlvE_clEvENKUlvE3_clEvEUlsE_EEvS4_RKT_EUliE_EEviT1_)
        /*00e8*/ 	.short	0x0380
        /*00ea*/ 	.short	0x0220


	//----- nvinfo : EIATTR_SW_WAR
	.align		4
.L_10179:
        /*00ec*/ 	.byte	0x04, 0x36
        /*00ee*/ 	.short	(.L_10181 - .L_10180)
.L_10180:
        /*00f0*/ 	.word	0x00000008
.L_10181:


//--------------------- .nv.info._ZN2at6native27unrolled_elementwise_kernelIZZZNS0_23bitwise_not_kernel_cudaERNS_18TensorIteratorBaseEENKUlvE_clEvENKUlvE3_clEvEUlsE_St5arrayIPcLm2EELi4E23TrivialOffsetCalculatorILi1EjESB_NS0_6memory12LoadWithCastILi1EEENSC_13StoreWithCastILi1EEEEEviT_T0_T2_T3_T4_T5_ --------------------------
	.section	.nv.info._ZN2at6native27unrolled_elementwise_kernelIZZZNS0_23bitwise_not_kernel_cudaERNS_18TensorIteratorBaseEENKUlvE_clEvENKUlvE3_clEvEUlsE_St5arrayIPcLm2EELi4E23TrivialOffsetCalculatorILi1EjESB_NS0_6memory12LoadWithCastILi1EEENSC_13StoreWithCastILi1EEEEEviT_T0_T2_T3_T4_T5_,"",@"SHT_CUDA_INFO"
	.sectionflags	@""
	.align	4


	//----- nvinfo : EIATTR_CUDA_API_VERSION
	.align		4
        /*0000*/ 	.byte	0x04, 0x37
        /*0002*/ 	.short	(.L_10183 - .L_10182)
.L_10182:
        /*0004*/ 	.word	0x00000082


	//----- nvinfo : EIATTR_KPARAM_INFO
	.align		4
.L_10183:
        /*0008*/ 	.byte	0x04, 0x17
        /*000a*/ 	.short	(.L_10185 - .L_10184)
.L_10184:
        /*000c*/ 	.word	0x00000000
        /*0010*/ 	.short	0x0006
        /*0012*/ 	.short	0x0024
        /*0014*/ 	.byte	0x00, 0xf0, 0x21, 0x00


	//----- nvinfo : EIATTR_KPARAM_INFO
	.align		4
.L_10185:
        /*0018*/ 	.byte	0x04, 0x17
        /*001a*/ 	.short	(.L_10187 - .L_10186)
.L_10186:
        /*001c*/ 	.word	0x00000000
        /*0020*/ 	.short	0x0005
        /*0022*/ 	.short	0x001c
        /*0024*/ 	.byte	0x00, 0xf0, 0x21, 0x00


	//----- nvinfo : EIATTR_KPARAM_INFO
	.align		4
.L_10187:
        /*0028*/ 	.byte	0x04, 0x17
        /*002a*/ 	.short	(.L_10189 - .L_10188)
.L_10188:
        /*002c*/ 	.word	0x00000000
        /*0030*/ 	.short	0x0004
        /*0032*/ 	.short	0x0019
        /*0034*/ 	.byte	0x00, 0xf0, 0x05, 0x00


	//----- nvinfo : EIATTR_KPARAM_INFO
	.align		4
.L_10189:
        /*0038*/ 	.byte	0x04, 0x17
        /*003a*/ 	.short	(.L_10191 - .L_10190)
.L_10190:
        /*003c*/ 	.word	0x00000000
        /*0040*/ 	.short	0x0003
        /*0042*/ 	.short	0x0018
        /*0044*/ 	.byte	0x00, 0xf0, 0x05, 0x00


	//----- nvinfo : EIATTR_KPARAM_INFO
	.align		4
.L_10191:
        /*0048*/ 	.byte	0x04, 0x17
        /*004a*/ 	.short	(.L_10193 - .L_10192)
.L_10192:
        /*004c*/ 	.word	0x00000000
        /*0050*/ 	.short	0x0002
        /*0052*/ 	.short	0x0008
        /*0054*/ 	.byte	0x00, 0xf0, 0x41, 0x00


	//----- nvinfo : EIATTR_KPARAM_INFO
	.align		4
.L_10193:
        /*0058*/ 	.byte	0x04, 0x17
        /*005a*/ 	.short	(.L_10195 - .L_10194)
.L_10194:
        /*005c*/ 	.word	0x00000000
        /*0060*/ 	.short	0x0001
        /*0062*/ 	.short	0x0004
        /*0064*/ 	.byte	0x00, 0xf0, 0x05, 0x00


	//----- nvinfo : EIATTR_KPARAM_INFO
	.align		4
.L_10195:
        /*0068*/ 	.byte	0x04, 0x17
        /*006a*/ 	.short	(.L_10197 - .L_10196)
.L_10196:
        /*006c*/ 	.word	0x00000000
        /*0070*/ 	.short	0x0000
        /*0072*/ 	.short	0x0000
        /*0074*/ 	.byte	0x00, 0xf0, 0x11, 0x00


	//----- nvinfo : EIATTR_SPARSE_MMA_MASK
	.align		4
.L_10197:
        /*0078*/ 	.byte	0x03, 0x50
        /*007a*/ 	.short	0x0000


	//----- nvinfo : EIATTR_MAXREG_COUNT
	.align		4
        /*007c*/ 	.byte	0x03, 0x1b
        /*007e*/ 	.short	0x00ff


	//----- nvinfo : EIATTR_EXTERNS
	.align		4
        /*0080*/ 	.byte	0x04, 0x0f
        /*0082*/ 	.short	(.L_10199 - .L_10198)


	//   ....[0]....
	.align		4
.L_10198:
        /*0084*/ 	.word	index@(__assertfail)


	//----- nvinfo : EIATTR_MERCURY_ISA_VERSION
	.align		4
.L_10199:
        /*0088*/ 	.byte	0x03, 0x5f
        /*008a*/ 	.short	0x0101


	//----- nvinfo : EIATTR_VRC_CTA_INIT_COUNT
	.align		4
        /*008c*/ 	.byte	0x02, 0x4a
	.zero		1
	.zero		1


	//----- nvinfo : EIATTR_SYSCALL_OFFSETS
	.align		4
        /*0090*/ 	.byte	0x04, 0x46
        /*0092*/ 	.short	(.L_10201 - .L_10200)


	//   ....[0]....
.L_10200:
        /*0094*/ 	.word	0x00000e20


	//   ....[1]....
        /*0098*/ 	.word	0x00001de0


	//   ....[2]....
        /*009c*/ 	.word	0x00002cf0


	//   ....[3]....
        /*00a0*/ 	.word	0x00003c00


	//   ....[4]....
        /*00a4*/ 	.word	0x00004a00


	//   ....[5]....
        /*00a8*/ 	.word	0x000057b0


	//   ....[6]....
        /*00ac*/ 	.word	0x00006670


	//   ....[7]....
        /*00b0*/ 	.word	0x00007530


	//----- nvinfo : EIATTR_EXIT_INSTR_OFFSETS
	.align		4
.L_10201:
        /*00b4*/ 	.byte	0x04, 0x1c
        /*00b6*/ 	.short	(.L_10203 - .L_10202)


	//   ....[0]....
.L_10202:
        /*00b8*/ 	.word	0x00006940


	//   ....[1]....
        /*00bc*/ 	.word	0x00006a70


	//   ....[2]....
        /*00c0*/ 	.word	0x00006a90


	//   ....[3]....
        /*00c4*/ 	.word	0x00006b30


	//   ....[4]....
        /*00c8*/ 	.word	0x00006b60


	//   ....[5]....
        /*00cc*/ 	.word	0x00006b80


	//   ....[6]....
        /*00d0*/ 	.word	0x00006c10


	//   ....[7]....
        /*00d4*/ 	.word	0x00006c50


	//   ....[8]....
        /*00d8*/ 	.word	0x00006cf0


	//   ....[9]....
        /*00dc*/ 	.word	0x00006d40


	//   ....[10]....
        /*00e0*/ 	.word	0x00006d70


	//   ....[11]....
        /*00e4*/ 	.word	0x00006e30


	//   ....[12]....
        /*00e8*/ 	.word	0x00006fa0


	//   ....[13]....
        /*00ec*/ 	.word	0x00007110


	//   ....[14]....
        /*00f0*/ 	.word	0x00007270


	//   ....[15]....
        /*00f4*/ 	.word	0x000072b0


	//   ....[16]....
        /*00f8*/ 	.word	0x000072e0


	//   ....[17]....
        /*00fc*/ 	.word	0x00007390


	//   ....[18]....
        /*0100*/ 	.word	0x000073d0


	//   ....[19]....
        /*0104*/ 	.word	0x00007540


	//   ....[20]....
        /*0108*/ 	.word	0x00007650


	//   ....[21]....
        /*010c*/ 	.word	0x00007790


	//   ....[22]....
        /*0110*/ 	.word	0x000077d0


	//----- nvinfo : EIATTR_MAX_THREADS
	.align		4
.L_10203:
        /*0114*/ 	.byte	0x04, 0x05
        /*0116*/ 	.short	(.L_10205 - .L_10204)
.L_10204:
        /*0118*/ 	.word	0x00000080
        /*011c*/ 	.word	0x00000001
        /*0120*/ 	.word	0x00000001


	//----- nvinfo : EIATTR_CRS_STACK_SIZE
	.align		4
.L_10205:
        /*0124*/ 	.byte	0x04, 0x1e
        /*0126*/ 	.short	(.L_10207 - .L_10206)
.L_10206:
        /*0128*/ 	.word	0x00000000


	//----- nvinfo : EIATTR_CBANK_PARAM_SIZE
	.align		4
.L_10207:
        /*012c*/ 	.byte	0x03, 0x19
        /*012e*/ 	.short	0x002c


	//----- nvinfo : EIATTR_PARAM_CBANK
	.align		4
        /*0130*/ 	.byte	0x04, 0x0a
        /*0132*/ 	.short	(.L_10209 - .L_10208)
	.align		4
.L_10208:
        /*0134*/ 	.word	index@(.nv.constant0._ZN2at6native27unrolled_elementwise_kernelIZZZNS0_23bitwise_not_kernel_cudaERNS_18TensorIteratorBaseEENKUlvE_clEvENKUlvE3_clEvEUlsE_St5arrayIPcLm2EELi4E23TrivialOffsetCalculatorILi1EjESB_NS0_6memory12LoadWithCastILi1EEENSC_13StoreWithCastILi1EEEEEviT_T0_T2_T3_T4_T5_)
        /*0138*/ 	.short	0x0380
        /*013a*/ 	.short	0x002c


	//----- nvinfo : EIATTR_SW_WAR
	.align		4
.L_10209:
        /*013c*/ 	.byte	0x04, 0x36
        /*013e*/ 	.short	(.L_10211 - .L_10210)
.L_10210:
        /*0140*/ 	.word	0x00000008
.L_10211:


//--------------------- .nv.info._ZN2at6native18elementwise_kernelILi128ELi4EZNS0_22gpu_kernel_impl_nocastIZZZNS0_23bitwise_not_kernel_cudaERNS_18TensorIteratorBaseEENKUlvE_clEvENKUlvE3_clEvEUlsE_EEvS4_RKT_EUliE_EEviT1_ --------------------------
	.section	.nv.info._ZN2at6native18elementwise_kernelILi128ELi4EZNS0_22gpu_kernel_impl_nocastIZZZNS0_23bitwise_not_kernel_cudaERNS_18TensorIteratorBaseEENKUlvE_clEvENKUlvE3_clEvEUlsE_EEvS4_RKT_EUliE_EEviT1_,"",@"SHT_CUDA_INFO"
	.sectionflags	@""
	.align	4


	//----- nvinfo : EIATTR_CUDA_API_VERSION
	.align		4
        /*0000*/ 	.byte	0x04, 0x37
        /*0002*/ 	.short	(.L_10213 - .L_10212)
.L_10212:
        /*0004*/ 	.word	0x00000082


	//----- nvinfo : EIATTR_KPARAM_INFO
	.align		4
.L_10213:
        /*0008*/ 	.byte	0x04, 0x17
        /*000a*/ 	.short	(.L_10215 - .L_10214)
.L_10214:
        /*000c*/ 	.word	0x00000000
        /*0010*/ 	.short	0x0001
        /*0012*/ 	.short	0x0008
        /*0014*/ 	.byte	0x00, 0xf0, 0x61, 0x08


	//----- nvinfo : EIATTR_KPARAM_INFO
	.align		4
.L_10215:
        /*0018*/ 	.byte	0x04, 0x17
        /*001a*/ 	.short	(.L_10217 - .L_10216)
.L_10216:
        /*001c*/ 	.word	0x00000000
        /*0020*/ 	.short	0x0000
        /*0022*/ 	.short	0x0000
        /*0024*/ 	.byte	0x00, 0xf0, 0x11, 0x00


	//----- nvinfo : EIATTR_SPARSE_MMA_MASK
	.align		4
.L_10217:
        /*0028*/ 	.byte	0x03, 0x50
        /*002a*/ 	.short	0x0000


	//----- nvinfo : EIATTR_MAXREG_COUNT
	.align		4
        /*002c*/ 	.byte	0x03, 0x1b
        /*002e*/ 	.short	0x0080


	//----- nvinfo : EIATTR_MERCURY_ISA_VERSION
	.align		4
        /*0030*/ 	.byte	0x03, 0x5f
        /*0032*/ 	.short	0x0101


	//----- nvinfo : EIATTR_VRC_CTA_INIT_COUNT
	.align		4
        /*0034*/ 	.byte	0x02, 0x4a
	.zero		1
	.zero		1


	//----- nvinfo : EIATTR_EXIT_INSTR_OFFSETS
	.align		4
        /*0038*/ 	.byte	0x04, 0x1c
        /*003a*/ 	.short	(.L_10219 - .L_10218)


	//   ....[0]....
.L_10218:
        /*003c*/ 	.word	0x000002a0


	//   ....[1]....
        /*0040*/ 	.word	0x00000300


	//   ....[2]....
        /*0044*/ 	.word	0x00003dc0


	//   ....[3]....
        /*0048*/ 	.word	0x000050f0


	//----- nvinfo : EIATTR_MAX_THREADS
	.align		4
.L_10219:
        /*004c*/ 	.byte	0x04, 0x05
        /*004e*/ 	.short	(.L_10221 - .L_10220)
.L_10220:
        /*0050*/ 	.word	0x00000080
        /*0054*/ 	.word	0x00000001
        /*0058*/ 	.word	0x00000001


	//----- nvinfo : EIATTR_CRS_STACK_SIZE
	.align		4
.L_10221:
        /*005c*/ 	.byte	0x04, 0x1e
        /*005e*/ 	.short	(.L_10223 - .L_10222)
.L_10222:
        /*0060*/ 	.word	0x00000000


	//----- nvinfo : EIATTR_CBANK_PARAM_SIZE
	.align		4
.L_10223:
        /*0064*/ 	.byte	0x03, 0x19
        /*0066*/ 	.short	0x0220


	//----- nvinfo : EIATTR_PARAM_CBANK
	.align		4
        /*0068*/ 	.byte	0x04, 0x0a
        /*006a*/ 	.short	(.L_10225 - .L_10224)
	.align		4
.L_10224:
        /*006c*/ 	.word	index@(.nv.constant0._ZN2at6native18elementwise_kernelILi128ELi4EZNS0_22gpu_kernel_impl_nocastIZZZNS0_23bitwise_not_kernel_cudaERNS_18TensorIteratorBaseEENKUlvE_clEvENKUlvE3_clEvEUlsE_EEvS4_RKT_EUliE_EEviT1_)
        /*0070*/ 	.short	0x0380
        /*0072*/ 	.short	0x0220


	//----- nvinfo : EIATTR_SW_WAR
	.align		4
.L_10225:
        /*0074*/ 	.byte	0x04, 0x36
        /*0076*/ 	.short	(.L_10227 - .L_10226)
.L_10226:
        /*0078*/ 	.word	0x00000008
.L_10227:


//--------------------- .nv.info._ZN2at6native27unrolled_elementwise_kernelIZZZNS0_23bitwise_not_kernel_cudaERNS_18TensorIteratorBaseEENKUlvE_clEvENKUlvE3_clEvEUlsE_St5arrayIPcLm2EELi4E23TrivialOffsetCalculatorILi1EjESB_NS0_6memory15LoadWithoutCastENSC_16StoreWithoutCastEEEviT_T0_T2_T3_T4_T5_ --------------------------
	.section	.nv.info._ZN2at6native27unrolled_elementwise_kernelIZZZNS0_23bitwise_not_kernel_cudaERNS_18TensorIteratorBaseEENKUlvE_clEvENKUlvE3_clEvEUlsE_St5arrayIPcLm2EELi4E23TrivialOffsetCalculatorILi1EjESB_NS0_6memory15LoadWithoutCastENSC_16StoreWithoutCastEEEviT_T0_T2_T3_T4_T5_,"",@"SHT_CUDA_INFO"
	.sectionflags	@""
	.align	4


	//----- nvinfo : EIATTR_CUDA_API_VERSION
	.align		4
        /*0000*/ 	.byte	0x04, 0x37
        /*0002*/ 	.short	(.L_10229 - .L_10228)
.L_10228:
        /*0004*/ 	.word	0x00000082


	//----- nvinfo : EIATTR_KPARAM_INFO
	.align		4
.L_10229:
        /*0008*/ 	.byte	0x04, 0x17
        /*000a*/ 	.short	(.L_10231 - .L_10230)
.L_10230:
        /*000c*/ 	.word	0x00000000
        /*0010*/ 	.short	0x0006
        /*0012*/ 	.short	0x001b
        /*0014*/ 	.byte	0x00, 0xf0, 0x05, 0x00


	//----- nvinfo : EIATTR_KPARAM_INFO
	.align		4
.L_10231:
        /*0018*/ 	.byte	0x04, 0x17
        /*001a*/ 	.short	(.L_10233 - .L_10232)
.L_10232:
        /*001c*/ 	.word	0x00000000
        /*0020*/ 	.short	0x0005
        /*0022*/ 	.short	0x001a
        /*0024*/ 	.byte	0x00, 0xf0, 0x05, 0x00


	//----- nvinfo : EIATTR_KPARAM_INFO
	.align		4
.L_10233:
        /*0028*/ 	.byte	0x04, 0x17
        /*002a*/ 	.short	(.L_10235 - .L_10234)
.L_10234:
        /*002c*/ 	.word	0x00000000
        /*0030*/ 	.short	0x0004
        /*0032*/ 	.short	0x0019
        /*0034*/ 	.byte	0x00, 0xf0, 0x05, 0x00


	//----- nvinfo : EIATTR_KPARAM_INFO
	.align		4
.L_10235:
        /*0038*/ 	.byte	0x04, 0x17
        /*003a*/ 	.short	(.L_10237 - .L_10236)
.L_10236:
        /*003c*/ 	.word	0x00000000
        /*0040*/ 	.short	0x0003
        /*0042*/ 	.short	0x0018
        /*0044*/ 	.byte	0x00, 0xf0, 0x05, 0x00


	//----- nvinfo : EIATTR_KPARAM_INFO
	.align		4
.L_10237:
        /*0048*/ 	.byte	0x04, 0x17
        /*004a*/ 	.short	(.L_10239 - .L_10238)
.L_10238:
        /*004c*/ 	.word	0x00000000
        /*0050*/ 	.short	0x0002
        /*0052*/ 	.short	0x0008
        /*0054*/ 	.byte	0x00, 0xf0, 0x41, 0x00


	//----- nvinfo : EIATTR_KPARAM_INFO
	.align		4
.L_10239:
        /*0058*/ 	.byte	0x04, 0x17
        /*005a*/ 	.short	(.L_10241 - .L_10240)
.L_10240:
        /*005c*/ 	.word	0x00000000
        /*0060*/ 	.short	0x0001
        /*0062*/ 	.short	0x0004
        /*0064*/ 	.byte	0x00, 0xf0, 0x05, 0x00


	//----- nvinfo : EIATTR_KPARAM_INFO
	.align		4
.L_10241:
        /*0068*/ 	.byte	0x04, 0x17
        /*006a*/ 	.short	(.L_10243 - .L_10242)
.L_10242:
        /*006c*/ 	.word	0x00000000
        /*0070*/ 	.short	0x0000
        /*0072*/ 	.short	0x0000
        /*0074*/ 	.byte	0x00, 0xf0, 0x11, 0x00


	//----- nvinfo : EIATTR_SPARSE_MMA_MASK
	.align		4
.L_10243:
        /*0078*/ 	.byte	0x03, 0x50
        /*007a*/ 	.short	0x0000


	//----- nvinfo : EIATTR_MAXREG_COUNT
	.align		4
        /*007c*/ 	.byte	0x03, 0x1b
        /*007e*/ 	.short	0x00ff


	//----- nvinfo : EIATTR_MERCURY_ISA_VERSION
	.align		4
        /*0080*/ 	.byte	0x03, 0x5f
        /*0082*/ 	.short	0x0101


	//----- nvinfo : EIATTR_VRC_CTA_INIT_COUNT
	.align		4
        /*0084*/ 	.byte	0x02, 0x4a
	.zero		1
	.zero		1


	//----- nvinfo : EIATTR_EXIT_INSTR_OFFSETS
	.align		4
        /*0088*/ 	.byte	0x04, 0x1c
        /*008a*/ 	.short	(.L_10245 - .L_10244)


	//   ....[0]....
.L_10244:
        /*008c*/ 	.word	0x00000430


	//   ....[1]....
        /*0090*/ 	.word	0x00000480


	//----- nvinfo : EIATTR_MAX_THREADS
	.align		4
.L_10245:
        /*0094*/ 	.byte	0x04, 0x05
        /*0096*/ 	.short	(.L_10247 - .L_10246)
.L_10246:
        /*0098*/ 	.word	0x00000080
        /*009c*/ 	.word	0x00000001
        /*00a0*/ 	.word	0x00000001


	//----- nvinfo : EIATTR_CRS_STACK_SIZE
	.align		4
.L_10247:
        /*00a4*/ 	.byte	0x04, 0x1e
        /*00a6*/ 	.short	(.L_10249 - .L_10248)
.L_10248:
        /*00a8*/ 	.word	0x00000000


	//----- nvinfo : EIATTR_CBANK_PARAM_SIZE
	.align		4
.L_10249:
        /*00ac*/ 	.byte	0x03, 0x19
        /*00ae*/ 	.short	0x001c


	//----- nvinfo : EIATTR_PARAM_CBANK
	.align		4
        /*00b0*/ 	.byte	0x04, 0x0a
        /*00b2*/ 	.short	(.L_10251 - .L_10250)
	.align		4
.L_10250:
        /*00b4*/ 	.word	index@(.nv.constant0._ZN2at6native27unrolled_elementwise_kernelIZZZNS0_23bitwise_not_kernel_cudaERNS_18TensorIteratorBaseEENKUlvE_clEvENKUlvE3_clEvEUlsE_St5arrayIPcLm2EELi4E23TrivialOffsetCalculatorILi1EjESB_NS0_6memory15LoadWithoutCastENSC_16StoreWithoutCastEEEviT_T0_T2_T3_T4_T5_)
        /*00b8*/ 	.short	0x0380
        /*00ba*/ 	.short	0x001c


	//----- nvinfo : EIATTR_SW_WAR
	.align		4
.L_10251:
        /*00bc*/ 	.byte	0x04, 0x36
        /*00be*/ 	.short	(.L_10253 - .L_10252)
.L_10252:
        /*00c0*/ 	.word	0x00000008
.L_10253:


//--------------------- .nv.info._ZN2at6native29vectorized_elementwise_kernelILi2EZZZNS0_23bitwise_not_kernel_cudaERNS_18TensorIteratorBaseEENKUlvE_clEvENKUlvE3_clEvEUlsE_St5arrayIPcLm2EEEEviT0_T1_ --------------------------
	.section	.nv.info._ZN2at6native29vectorized_elementwise_kernelILi2EZZZNS0_23bitwise_not_kernel_cudaERNS_18TensorIteratorBaseEENKUlvE_clEvENKUlvE3_clEvEUlsE_St5arrayIPcLm2EEEEviT0_T1_,"",@"SHT_CUDA_INFO"
	.sectionflags	@""
	.align	4


	//----- nvinfo : EIATTR_CUDA_API_VERSION
	.align		4
        /*0000*/ 	.byte	0x04, 0x37
        /*0002*/ 	.short	(.L_10255 - .L_10254)
.L_10254:
        /*0004*/ 	.word	0x00000082


	//----- nvinfo : EIATTR_KPARAM_INFO
	.align		4
.L_10255:
        /*0008*/ 	.byte	0x04, 0x17
        /*000a*/ 	.short	(.L_10257 - .L_10256)
.L_10256:
        /*000c*/ 	.word	0x00000000
        /*0010*/ 	.short	0x0002
        /*0012*/ 	.short	0x0008
        /*0014*/ 	.byte	0x00, 0xf0, 0x41, 0x00


	//----- nvinfo : EIATTR_KPARAM_INFO
	.align		4
.L_10257:
        /*0018*/ 	.byte	0x04, 0x17
        /*001a*/ 	.short	(.L_10259 - .L_10258)
.L_10258:
        /*001c*/ 	.word	0x00000000
        /*0020*/ 	.short	0x0001
        /*0022*/ 	.short	0x0004
        /*0024*/ 	.byte	0x00, 0xf0, 0x05, 0x00


	//----- nvinfo : EIATTR_KPARAM_INFO
	.align		4
.L_10259:
        /*0028*/ 	.byte	0x04, 0x17
        /*002a*/ 	.short	(.L_10261 - .L_10260)
.L_10260:
        /*002c*/ 	.word	0x00000000
        /*0030*/ 	.short	0x0000
        /*0032*/ 	.short	0x0000
        /*0034*/ 	.byte	0x00, 0xf0, 0x11, 0x00


	//----- nvinfo : EIATTR_SPARSE_MMA_MASK
	.align		4
.L_10261:
        /*0038*/ 	.byte	0x03, 0x50
        /*003a*/ 	.short	0x0000


	//----- nvinfo : EIATTR_MAXREG_COUNT
	.align		4
        /*003c*/ 	.byte	0x03, 0x1b
        /*003e*/ 	.short	0x00ff


	//----- nvinfo : EIATTR_MERCURY_ISA_VERSION
	.align		4
        /*0040*/ 	.byte	0x03, 0x5f
        /*0042*/ 	.short	0x0101


	//----- nvinfo : EIATTR_VRC_CTA_INIT_COUNT
	.align		4
        /*0044*/ 	.byte	0x02, 0x4a
	.zero		1
	.zero		1


	//----- nvinfo : EIATTR_EXIT_INSTR_OFFSETS
	.align		4
        /*0048*/ 	.byte	0x04, 0x1c
        /*004a*/ 	.short	(.L_10263 - .L_10262)


	//   ....[0]....
.L_10262:
        /*004c*/ 	.word	0x00000890


	//   ....[1]....
        /*0050*/ 	.word	0x000008e0


	//   ....[2]....
        /*0054*/ 	.word	0x00000ae0


	//----- nvinfo : EIATTR_MAX_THREADS
	.align		4
.L_10263:
        /*0058*/ 	.byte	0x04, 0x05
        /*005a*/ 	.short	(.L_10265 - .L_10264)
.L_10264:
        /*005c*/ 	.word	0x00000080
        /*0060*/ 	.word	0x00000001
        /*0064*/ 	.word	0x00000001


	//----- nvinfo : EIATTR_CRS_STACK_SIZE
	.align		4
.L_10265:
        /*0068*/ 	.byte	0x04, 0x1e
        /*006a*/ 	.short	(.L_10267 - .L_10266)
.L_10266:
        /*006c*/ 	.word	0x00000000


	//----- nvinfo : EIATTR_CBANK_PARAM_SIZE
	.align		4
.L_10267:
        /*0070*/ 	.byte	0x03, 0x19
        /*0072*/ 	.short	0x0018


	//----- nvinfo : EIATTR_PARAM_CBANK
	.align		4
        /*0074*/ 	.byte	0x04, 0x0a
        /*0076*/ 	.short	(.L_10269 - .L_10268)
	.align		4
.L_10268:
        /*0078*/ 	.word	index@(.nv.constant0._ZN2at6native29vectorized_elementwise_kernelILi2EZZZNS0_23bitwise_not_kernel_cudaERNS_18TensorIteratorBaseEENKUlvE_clEvENKUlvE3_clEvEUlsE_St5arrayIPcLm2EEEEviT0_T1_)
        /*007c*/ 	.short	0x0380
        /*007e*/ 	.short	0x0018


	//----- nvinfo : EIATTR_SW_WAR
	.align		4
.L_10269:
        /*0080*/ 	.byte	0x04, 0x36
        /*0082*/ 	.short	(.L_10271 - .L_10270)
.L_10270:
        /*0084*/ 	.word	0x00000008
.L_10271:


//--------------------- .nv.info._ZN2at6native29vectorized_elementwise_kernelILi4EZZZNS0_23bitwise_not_kernel_cudaERNS_18TensorIteratorBaseEENKUlvE_clEvENKUlvE3_clEvEUlsE_St5arrayIPcLm2EEEEviT0_T1_ --------------------------
	.section	.nv.info._ZN2at6native29vectorized_elementwise_kernelILi4EZZZNS0_23bitwise_not_kernel_cudaERNS_18TensorIteratorBaseEENKUlvE_clEvENKUlvE3_clEvEUlsE_St5arrayIPcLm2EEEEviT0_T1_,"",@"SHT_CUDA_INFO"
	.sectionflags	@""
	.align	4


	//----- nvinfo : EIATTR_CUDA_API_VERSION
	.align		4
        /*0000*/ 	.byte	0x04, 0x37
        /*0002*/ 	.short	(.L_10273 - .L_10272)
.L_10272:
        /*0004*/ 	.word	0x00000082


	//----- nvinfo : EIATTR_KPARAM_INFO
	.align		4
.L_10273:
        /*0008*/ 	.byte	0x04, 0x17
        /*000a*/ 	.short	(.L_10275 - .L_10274)
.L_10274:
        /*000c*/ 	.word	0x00000000
        /*0010*/ 	.short	0x0002
        /*0012*/ 	.short	0x0008
        /*0014*/ 	.byte	0x00, 0xf0, 0x41, 0x00


	//----- nvinfo : EIATTR_KPARAM_INFO
	.align		4
.L_10275:
        /*0018*/ 	.byte	0x04, 0x17
        /*001a*/ 	.short	(.L_10277 - .L_10276)
.L_10276:
        /*001c*/ 	.word	0x00000000
        /*0020*/ 	.short	0x0001
        /*0022*/ 	.short	0x0004
        /*0024*/ 	.byte	0x00, 0xf0, 0x05, 0x00


	//----- nvinfo : EIATTR_KPARAM_INFO
	.align		4
.L_10277:
        /*0028*/ 	.byte	0x04, 0x17
        /*002a*/ 	.short	(.L_10279 - .L_10278)
.L_10278:
        /*002c*/ 	.word	0x00000000
        /*0030*/ 	.short	0x0000
        /*0032*/ 	.short	0x0000
        /*0034*/ 	.byte	0x00, 0xf0, 0x11, 0x00


	//----- nvinfo : EIATTR_SPARSE_MMA_MASK
	.align		4
.L_10279:
        /*0038*/ 	.byte	0x03, 0x50
        /*003a*/ 	.short	0x0000


	//----- nvinfo : EIATTR_MAXREG_COUNT
	.align		4
        /*003c*/ 	.byte	0x03, 0x1b
        /*003e*/ 	.short	0x00ff


	//----- nvinfo : EIATTR_MERCURY_ISA_VERSION
	.align		4
        /*0040*/ 	.byte	0x03, 0x5f
        /*0042*/ 	.short	0x0101


	//----- nvinfo : EIATTR_VRC_CTA_INIT_COUNT
	.align		4
        /*0044*/ 	.byte	0x02, 0x4a
	.zero		1
	.zero		1


	//----- nvinfo : EIATTR_EXIT_INSTR_OFFSETS
	.align		4
        /*0048*/ 	.byte	0x04, 0x1c
        /*004a*/ 	.short	(.L_10281 - .L_10280)


	//   ....[0]....
.L_10280:
        /*004c*/ 	.word	0x00000890


	//   ....[1]....
        /*0050*/ 	.word	0x000008e0


	//   ....[2]....
        /*0054*/ 	.word	0x00000aa0


	//----- nvinfo : EIATTR_MAX_THREADS
	.align		4
.L_10281:
        /*0058*/ 	.byte	0x04, 0x05
        /*005a*/ 	.short	(.L_10283 - .L_10282)
.L_10282:
        /*005c*/ 	.word	0x00000080
        /*0060*/ 	.word	0x00000001
        /*0064*/ 	.word	0x00000001


	//----- nvinfo : EIATTR_CRS_STACK_SIZE
	.align		4
.L_10283:
        /*0068*/ 	.byte	0x04, 0x1e
        /*006a*/ 	.short	(.L_10285 - .L_10284)
.L_10284:
        /*006c*/ 	.word	0x00000000


	//----- nvinfo : EIATTR_CBANK_PARAM_SIZE
	.align		4
.L_10285:
        /*0070*/ 	.byte	0x03, 0x19
        /*0072*/ 	.short	0x0018


	//----- nvinfo : EIATTR_PARAM_CBANK
	.align		4
        /*0074*/ 	.byte	0x04, 0x0a
        /*0076*/ 	.short	(.L_10287 - .L_10286)
	.align		4
.L_10286:
        /*0078*/ 	.word	index@(.nv.constant0._ZN2at6native29vectorized_elementwise_kernelILi4EZZZNS0_23bitwise_not_kernel_cudaERNS_18TensorIteratorBaseEENKUlvE_clEvENKUlvE3_clEvEUlsE_St5arrayIPcLm2EEEEviT0_T1_)
        /*007c*/ 	.short	0x0380
        /*007e*/ 	.short	0x0018


	//----- nvinfo : EIATTR_SW_WAR
	.align		4
.L_10287:
        /*0080*/ 	.byte	0x04, 0x36
        /*0082*/ 	.short	(.L_10289 - .L_10288)
.L_10288:
        /*0084*/ 	.word	0x00000008
.L_10289:


//--------------------- .nv.info._ZN2at6native29vectorized_elementwise_kernelILi8EZZZNS0_23bitwise_not_kernel_cudaERNS_18TensorIteratorBaseEENKUlvE_clEvENKUlvE3_clEvEUlsE_St5arrayIPcLm2EEEEviT0_T1_ --------------------------
	.section	.nv.info._ZN2at6native29vectorized_elementwise_kernelILi8EZZZNS0_23bitwise_not_kernel_cudaERNS_18TensorIteratorBaseEENKUlvE_clEvENKUlvE3_clEvEUlsE_St5arrayIPcLm2EEEEviT0_T1_,"",@"SHT_CUDA_INFO"
	.sectionflags	@""
	.align	4


	//----- nvinfo : EIATTR_CUDA_API_VERSION
	.align		4
        /*0000*/ 	.byte	0x04, 0x37
        /*0002*/ 	.short	(.L_10291 - .L_10290)
.L_10290:
        /*0004*/ 	.word	0x00000082


	//----- nvinfo : EIATTR_KPARAM_INFO
	.align		4
.L_10291:
        /*0008*/ 	.byte	0x04, 0x17
        /*000a*/ 	.short	(.L_10293 - .L_10292)
.L_10292:
        /*000c*/ 	.word	0x00000000
        /*0010*/ 	.short	0x0002
        /*0012*/ 	.short	0x0008
        /*0014*/ 	.byte	0x00, 0xf0, 0x41, 0x00


	//----- nvinfo : EIATTR_KPARAM_INFO
	.align		4
.L_10293:
        /*0018*/ 	.byte	0x04, 0x17
        /*001a*/ 	.short	(.L_10295 - .L_10294)
.L_10294:
        /*001c*/ 	.word	0x00000000
        /*0020*/ 	.short	0x0001
        /*0022*/ 	.short	0x0004
        /*0024*/ 	.byte	0x00, 0xf0, 0x05, 0x00


	//----- nvinfo : EIATTR_KPARAM_INFO
	.align		4
.L_10295:
        /*0028*/ 	.byte	0x04, 0x17
        /*002a*/ 	.short	(.L_10297 - .L_10296)
.L_10296:
        /*002c*/ 	.word	0x00000000
        /*0030*/ 	.short	0x0000
        /*0032*/ 	.short	0x0000
        /*0034*/ 	.byte	0x00, 0xf0, 0x11, 0x00


	//----- nvinfo : EIATTR_SPARSE_MMA_MASK
	.align		4
.L_10297:
        /*0038*/ 	.byte	0x03, 0x50
        /*003a*/ 	.short	0x0000


	//----- nvinfo : EIATTR_MAXREG_COUNT
	.align		4
        /*003c*/ 	.byte	0x03, 0x1b
        /*003e*/ 	.short	0x00ff


	//----- nvinfo : EIATTR_MERCURY_ISA_VERSION
	.align		4
        /*0040*/ 	.byte	0x03, 0x5f
        /*0042*/ 	.short	0x0101


	//----- nvinfo : EIATTR_VRC_CTA_INIT_COUNT
	.align		4
        /*0044*/ 	.byte	0x02, 0x4a
	.zero		1
	.zero		1


	//----- nvinfo : EIATTR_EXIT_INSTR_OFFSETS
	.align		4
        /*0048*/ 	.byte	0x04, 0x1c
        /*004a*/ 	.short	(.L_10299 - .L_10298)


	//   ....[0]....
.L_10298:
        /*004c*/ 	.word	0x00000890


	//   ....[1]....
        /*0050*/ 	.word	0x000008e0


	//   ....[2]....
        /*0054*/ 	.word	0x00000a80


	//----- nvinfo : EIATTR_MAX_THREADS
	.align		4
.L_10299:
        /*0058*/ 	.byte	0x04, 0x05
        /*005a*/ 	.short	(.L_10301 - .L_10300)
.L_10300:
        /*005c*/ 	.word	0x00000080
        /*0060*/ 	.word	0x00000001
        /*0064*/ 	.word	0x00000001


	//----- nvinfo : EIATTR_CRS_STACK_SIZE
	.align		4
.L_10301:
        /*0068*/ 	.byte	0x04, 0x1e
        /*006a*/ 	.short	(.L_10303 - .L_10302)
.L_10302:
        /*006c*/ 	.word	0x00000000


	//----- nvinfo : EIATTR_CBANK_PARAM_SIZE
	.align		4
.L_10303:
        /*0070*/ 	.byte	0x03, 0x19
        /*0072*/ 	.short	0x0018


	//----- nvinfo : EIATTR_PARAM_CBANK
	.align		4
        /*0074*/ 	.byte	0x04, 0x0a
        /*0076*/ 	.short	(.L_10305 - .L_10304)
	.align		4
.L_10304:
        /*0078*/ 	.word	index@(.nv.constant0._ZN2at6native29vectorized_elementwise_kernelILi8EZZZNS0_23bitwise_not_kernel_cudaERNS_18TensorIteratorBaseEENKUlvE_clEvENKUlvE3_clEvEUlsE_St5arrayIPcLm2EEEEviT0_T1_)
        /*007c*/ 	.short	0x0380
        /*007e*/ 	.short	0x0018


	//----- nvinfo : EIATTR_SW_WAR
	.align		4
.L_10305:
        /*0080*/ 	.byte	0x04, 0x36
        /*0082*/ 	.short	(.L_10307 - .L_10306)
.L_10306:
        /*0084*/ 	.word	0x00000008
.L_10307:


//--------------------- .nv.info._ZN2at6native18elementwise_kernelILi128ELi4EZNS0_15gpu_kernel_implIZZZNS0_23bitwise_not_kernel_cudaERNS_18TensorIteratorBaseEENKUlvE_clEvENKUlvE2_clEvEUllE_EEvS4_RKT_EUliE_EEviT1_ --------------------------
	.section	.nv.info._ZN2at6native18elementwise_kernelILi128ELi4EZNS0_15gpu_kernel_implIZZZNS0_23bitwise_not_kernel_cudaERNS_18TensorIteratorBaseEENKUlvE_clEvENKUlvE2_clEvEUllE_EEvS4_RKT_EUliE_EEviT1_,"",@"SHT_CUDA_INFO"
	.sectionflags	@""
	.align	4


	//----- nvinfo : EIATTR_CUDA_API_VERSION
	.align		4
        /*0000*/ 	.byte	0x04, 0x37
        /*0002*/ 	.short	(.L_10309 - .L_10308)
.L_10308:
        /*0004*/ 	.word	0x00000082


	//----- nvinfo : EIATTR_KPARAM_INFO
	.align		4
.L_10309:
        /*0008*/ 	.byte	0x04, 0x17
        /*000a*/ 	.short	(.L_10311 - .L_10310)
.L_10310:
        /*000c*/ 	.word	0x00000000
        /*0010*/ 	.short	0x0001
        /*0012*/ 	.short	0x0008
        /*0014*/ 	.byte	0x00, 0xf0, 0x61, 0x08


	//----- nvinfo : EIATTR_KPARAM_INFO
	.align		4
.L_10311:
        /*0018*/ 	.byte	0x04, 0x17
        /*001a*/ 	.short	(.L_10313 - .L_10312)
.L_10312:
        /*001c*/ 	.word	0x00000000
        /*0020*/ 	.short	0x0000
        /*0022*/ 	.short	0x0000
        /*0024*/ 	.byte	0x00, 0xf0, 0x11, 0x00


	//----- nvinfo : EIATTR_SPARSE_MMA_MASK
	.align		4
.L_10313:
        /*0028*/ 	.byte	0x03, 0x50
        /*002a*/ 	.short	0x0000


	//----- nvinfo : EIATTR_MAXREG_COUNT
	.align		4
        /*002c*/ 	.byte	0x03, 0x1b
        /*002e*/ 	.short	0x0080


	//----- nvinfo : EIATTR_EXTERNS
	.align		4
        /*0030*/ 	.byte	0x04, 0x0f
        /*0032*/ 	.short	(.L_10315 - .L_10314)


	//   ....[0]....
	.align		4
.L_10314:
        /*0034*/ 	.word	index@(__assertfail)


	//----- nvinfo : EIATTR_MERCURY_ISA_VERSION
	.align		4
.L_10315:
        /*0038*/ 	.byte	0x03, 0x5f
        /*003a*/ 	.short	0x0101


	//----- nvinfo : EIATTR_VRC_CTA_INIT_COUNT
	.align		4
        /*003c*/ 	.byte	0x02, 0x4a
	.zero		1
	.zero		1


	//----- nvinfo : EIATTR_SYSCALL_OFFSETS
	.align		4
        /*0040*/ 	.byte	0x04, 0x46
        /*0042*/ 	.short	(.L_10317 - .L_10316)


	//   ....[0]....
.L_10316:
        /*0044*/ 	.word	0x00002110


	//   ....[1]....
        /*0048*/ 	.word	0x00002f10


	//   ....[2]....
        /*004c*/ 	.word	0x00005180


	//   ....[3]....
        /*0050*/ 	.word	0x00005d70


	//   ....[4]....
        /*0054*/ 	.word	0x00008130


	//   ....[5]....
        /*0058*/ 	.word	0x00008d20


	//   ....[6]....
        /*005c*/ 	.word	0x0000b0f0


	//   ....[7]....
        /*0060*/ 	.word	0x0000bcb0


	//----- nvinfo : EIATTR_EXIT_INSTR_OFFSETS
	.align		4
.L_10317:
        /*0064*/ 	.byte	0x04, 0x1c
        /*0066*/ 	.short	(.L_10319 - .L_10318)


	//   ....[0]....
.L_10318:
        /*0068*/ 	.word	0x00009000


	//   ....[1]....
        /*006c*/ 	.word	0x0000b250


	//   ....[2]....
        /*0070*/ 	.word	0x0000b270


	//   ....[3]....
        /*0074*/ 	.word	0x0000b2f0


	//   ....[4]....
        /*0078*/ 	.word	0x0000b310


	//   ....[5]....
        /*007c*/ 	.word	0x0000b330


	//   ....[6]....
        /*0080*/ 	.word	0x0000b3c0


	//   ....[7]....
        /*0084*/ 	.word	0x0000b400


	//   ....[8]....
        /*0088*/ 	.word	0x0000b4a0


	//   ....[9]....
        /*008c*/ 	.word	0x0000b4f0


	//   ....[10]....
        /*0090*/ 	.word	0x0000b520


	//   ....[11]....
        /*0094*/ 	.word	0x0000b5e0


	//   ....[12]....
        /*0098*/ 	.word	0x0000b750


	//   ....[13]....
        /*009c*/ 	.word	0x0000b8c0


	//   ....[14]....
        /*00a0*/ 	.word	0x0000ba20


	//   ....[15]....
        /*00a4*/ 	.word	0x0000ba40


	//   ....[16]....
        /*00a8*/ 	.word	0x0000ba60


	//   ....[17]....
        /*00ac*/ 	.word	0x0000bb10


	//   ....[18]....
        /*00b0*/ 	.word	0x0000bb50


	//   ....[19]....
        /*00b4*/ 	.word	0x0000bcc0


	//   ....[20]....
        /*00b8*/ 	.word	0x0000bdd0


	//   ....[21]....
        /*00bc*/ 	.word	0x0000bf10


	//   ....[22]....
        /*00c0*/ 	.word	0x0000bf50


	//----- nvinfo : EIATTR_MAX_THREADS
	.align		4
.L_10319:
        /*00c4*/ 	.byte	0x04, 0x05
        /*00c6*/ 	.short	(.L_10321 - .L_10320)
.L_10320:
        /*00c8*/ 	.word	0x00000080
        /*00cc*/ 	.word	0x00000001
        /*00d0*/ 	.word	0x00000001


	//----- nvinfo : EIATTR_CRS_STACK_SIZE
	.align		4
.L_10321:
        /*00d4*/ 	.byte	0x04, 0x1e
        /*00d6*/ 	.short	(.L_10323 - .L_10322)
.L_10322:
        /*00d8*/ 	.word	0x00000000


	//----- nvinfo : EIATTR_CBANK_PARAM_SIZE
	.align		4
.L_10323:
        /*00dc*/ 	.byte	0x03, 0x19
        /*00de*/ 	.short	0x0220


	//----- nvinfo : EIATTR_PARAM_CBANK
	.align		4
        /*00e0*/ 	.byte	0x04, 0x0a
        /*00e2*/ 	.short	(.L_10325 - .L_10324)
	.align		4
.L_10324:
        /*00e4*/ 	.word	index@(.nv.constant0._ZN2at6native18elementwise_kernelILi128ELi4EZNS0_15gpu_kernel_implIZZZNS0_23bitwise_not_kernel_cudaERNS_18TensorIteratorBaseEENKUlvE_clEvENKUlvE2_clEvEUllE_EEvS4_RKT_EUliE_EEviT1_)
        /*00e8*/ 	.short	0x0380
        /*00ea*/ 	.short	0x0220


	//----- nvinfo : EIATTR_SW_WAR
	.align		4
.L_10325:
        /*00ec*/ 	.byte	0x04, 0x36
        /*00ee*/ 	.short	(.L_10327 - .L_10326)
.L_10326:
        /*00f0*/ 	.word	0x00000008
.L_10327:


//--------------------- .nv.info._ZN2at6native27unrolled_elementwise_kernelIZZZNS0_23bitwise_not_kernel_cudaERNS_18TensorIteratorBaseEENKUlvE_clEvENKUlvE2_clEvEUllE_St5arrayIPcLm2EELi4E23TrivialOffsetCalculatorILi1EjESB_NS0_6memory12LoadWithCastILi1EEENSC_13StoreWithCastILi1EEEEEviT_T0_T2_T3_T4_T5_ --------------------------
	.section	.nv.info._ZN2at6native27unrolled_elementwise_kernelIZZZNS0_23bitwise_not_kernel_cudaERNS_18TensorIteratorBaseEENKUlvE_clEvENKUlvE2_clEvEUllE_St5arrayIPcLm2EELi4E23TrivialOffsetCalculatorILi1EjESB_NS0_6memory12LoadWithCastILi1EEENSC_13StoreWithCastILi1EEEEEviT_T0_T2_T3_T4_T5_,"",@"SHT_CUDA_INFO"
	.sectionflags	@""
	.align	4


	//----- nvinfo : EIATTR_CUDA_API_VERSION
	.align		4
        /*0000*/ 	.byte	0x04, 0x37
        /*0002*/ 	.short	(.L_10329 - .L_10328)
.L_10328:
        /*0004*/ 	.word	0x00000082


	//----- nvinfo : EIATTR_KPARAM_INFO
	.align		4
.L_10329:
        /*0008*/ 	.byte	0x04, 0x17
        /*000a*/ 	.short	(.L_10331 - .L_10330)
.L_10330:
        /*000c*/ 	.word	0x00000000
        /*0010*/ 	.short	0x0006
        /*0012*/ 	.short	0x0024
        /*0014*/ 	.byte	0x00, 0xf0, 0x21, 0x00


	//----- nvinfo : EIATTR_KPARAM_INFO
	.align		4
.L_10331:
        /*0018*/ 	.byte	0x04, 0x17
        /*001a*/ 	.short	(.L_10333 - .L_10332)
.L_10332:
        /*001c*/ 	.word	0x00000000
        /*0020*/ 	.short	0x0005
        /*0022*/ 	.short	0x001c
        /*0024*/ 	.byte	0x00, 0xf0, 0x21, 0x00


	//----- nvinfo : EIATTR_KPARAM_INFO
	.align		4
.L_10333:
        /*0028*/ 	.byte	0x04, 0x17
        /*002a*/ 	.short	(.L_10335 - .L_10334)
.L_10334:
        /*002c*/ 	.word	0x00000000
        /*0030*/ 	.short	0x0004
        /*0032*/ 	.short	0x0019
        /*0034*/ 	.byte	0x00, 0xf0, 0x05, 0x00


	//----- nvinfo : EIATTR_KPARAM_INFO
	.align		4
.L_10335:
        /*0038*/ 	.byte	0x04, 0x17
        /*003a*/ 	.short	(.L_10337 - .L_10336)
.L_10336:
        /*003c*/ 	.word	0x00000000
        /*0040*/ 	.short	0x0003
        /*0042*/ 	.short	0x0018
        /*0044*/ 	.byte	0x00, 0xf0, 0x05, 0x00


	//----- nvinfo : EIATTR_KPARAM_INFO
	.align		4
.L_10337:
        /*0048*/ 	.byte	0x04, 0x17
        /*004a*/ 	.short	(.L_10339 - .L_10338)
.L_10338:
        /*004c*/ 	.word	0x00000000
        /*0050*/ 	.short	0x0002
        /*0052*/ 	.short	0x0008
        /*0054*/ 	.byte	0x00, 0xf0, 0x41, 0x00


	//----- nvinfo : EIATTR_KPARAM_INFO
	.align		4
.L_10339:
        /*0058*/ 	.byte	0x04, 0x17
        /*005a*/ 	.short	(.L_10341 - .L_10340)
.L_10340:
        /*005c*/ 	.word	0x00000000
        /*0060*/ 	.short	0x0001
        /*0062*/ 	.short	0x0004
        /*0064*/ 	.byte	0x00, 0xf0, 0x05, 0x00


	//----- nvinfo : EIATTR_KPARAM_INFO
	.align		4
.L_10341:
        /*0068*/ 	.byte	0x04, 0x17
        /*006a*/ 	.short	(.L_10343 - .L_10342)
.L_10342:
        /*006c*/ 	.word	0x00000000
        /*0070*/ 	.short	0x0000
        /*0072*/ 	.short	0x0000
        /*0074*/ 	.byte	0x00, 0xf0, 0x11, 0x00


	//----- nvinfo : EIATTR_SPARSE_MMA_MASK
	.align		4
.L_10343:
        /*0078*/ 	.byte	0x03, 0x50
        /*007a*/ 	.short	0x0000


	//----- nvinfo : EIATTR_MAXREG_COUNT
	.align		4
        /*007c*/ 	.byte	0x03, 0x1b
        /*007e*/ 	.short	0x00ff


	//----- nvinfo : EIATTR_EXTERNS
	.align		4
        /*0080*/ 	.byte	0x04, 0x0f
        /*0082*/ 	.short	(.L_10345 - .L_10344)


	//   ....[0]....
	.align		4
.L_10344:
        /*0084*/ 	.word	index@(__assertfail)


	//----- nvinfo : EIATTR_MERCURY_ISA_VERSION
	.align		4
.L_10345:
        /*0088*/ 	.byte	0x03, 0x5f
        /*008a*/ 	.short	0x0101


	//----- nvinfo : EIATTR_VRC_CTA_INIT_COUNT
	.align		4
        /*008c*/ 	.byte	0x02, 0x4a
	.zero		1
	.zero		1


	//----- nvinfo : EIATTR_SYSCALL_OFFSETS
	.align		4
        /*0090*/ 	.byte	0x04, 0x46
        /*0092*/ 	.short	(.L_10347 - .L_10346)


	//   ....[0]....
.L_10346:
        /*0094*/ 	.word	0x00000e00


	//   ....[1]....
        /*0098*/ 	.word	0x00001dd0


	//   ....[2]....
        /*009c*/ 	.word	0x00002ce0


	//   ....[3]....
        /*00a0*/ 	.word	0x00003bf0


	//   ....[4]....
        /*00a4*/ 	.word	0x000049f0


	//   ....[5]....
        /*00a8*/ 	.word	0x00005710


	//   ....[6]....
        /*00ac*/ 	.word	0x00006570


	//   ....[7]....
        /*00b0*/ 	.word	0x000073d0


	//----- nvinfo : EIATTR_EXIT_INSTR_OFFSETS
	.align		4
.L_10347:
        /*00b4*/ 	.byte	0x04, 0x1c
        /*00b6*/ 	.short	(.L_10349 - .L_10348)


	//   ....[0]....
.L_10348:
        /*00b8*/ 	.word	0x00006840


	//   ....[1]....
        /*00bc*/ 	.word	0x00006970


	//   ....[2]....
        /*00c0*/ 	.word	0x00006990


	//   ....[3]....
        /*00c4*/ 	.word	0x00006a10


	//   ....[4]....
        /*00c8*/ 	.word	0x00006a30


	//   ....[5]....
        /*00cc*/ 	.word	0x00006a50


	//   ....[6]....
        /*00d0*/ 	.word	0x00006ae0


	//   ....[7]....
        /*00d4*/ 	.word	0x00006b20


	//   ....[8]....
        /*00d8*/ 	.word	0x00006bc0


	//   ....[9]....
        /*00dc*/ 	.word	0x00006c10


	//   ....[10]....
        /*00e0*/ 	.word	0x00006c40


	//   ....[11]....
        /*00e4*/ 	.word	0x00006d00


	//   ....[12]....
        /*00e8*/ 	.word	0x00006e70


	//   ....[13]....
        /*00ec*/ 	.word	0x00006fe0


	//   ....[14]....
        /*00f0*/ 	.word	0x00007140


	//   ....[15]....
        /*00f4*/ 	.word	0x00007160


	//   ....[16]....
        /*00f8*/ 	.word	0x00007180


	//   ....[17]....
        /*00fc*/ 	.word	0x00007230


	//   ....[18]....
        /*0100*/ 	.word	0x00007270


	//   ....[19]....
        /*0104*/ 	.word	0x000073e0


	//   ....[20]....
        /*0108*/ 	.word	0x000074f0


	//   ....[21]....
        /*010c*/ 	.word	0x00007630


	//   ....[22]....
        /*0110*/ 	.word	0x00007670


	//----- nvinfo : EIATTR_MAX_THREADS
	.align		4
.L_10349:
        /*0114*/ 	.byte	0x04, 0x05
        /*0116*/ 	.short	(.L_10351 - .L_10350)
.L_10350:
        /*0118*/ 	.word	0x00000080
        /*011c*/ 	.word	0x00000001
        /*0120*/ 	.word	0x00000001


	//----- nvinfo : EIATTR_CRS_STACK_SIZE
	.align		4
.L_10351:
        /*0124*/ 	.byte	0x04, 0x1e
        /*0126*/ 	.short	(.L_10353 - .L_10352)
.L_10352:
        /*0128*/ 	.word	0x00000000


	//----- nvinfo : EIATTR_CBANK_PARAM_SIZE
	.align		4
.L_10353:
        /*012c*/ 	.byte	0x03, 0x19
        /*012e*/ 	.short	0x002c


	//----- nvinfo : EIATTR_PARAM_CBANK
	.align		4
        /*0130*/ 	.byte	0x04, 0x0a
        /*0132*/ 	.short	(.L_10355 - .L_10354)
	.align		4
.L_10354:
        /*0134*/ 	.word	index@(.nv.constant0._ZN2at6native27unrolled_elementwise_kernelIZZZNS0_23bitwise_not_kernel_cudaERNS_18TensorIteratorBaseEENKUlvE_clEvENKUlvE2_clEvEUllE_St5arrayIPcLm2EELi4E23TrivialOffsetCalculatorILi1EjESB_NS0_6memory12LoadWithCastILi1EEENSC_13StoreWithCastILi1EEEEEviT_T0_T2_T3_T4_T5_)
        /*0138*/ 	.short	0x0380
        /*013a*/ 	.short	0x002c


	//----- nvinfo : EIATTR_SW_WAR
	.align		4
.L_10355:
        /*013c*/ 	.byte	0x04, 0x36
        /*013e*/ 	.short	(.L_10357 - .L_10356)
.L_10356:
        /*0140*/ 	.word	0x00000008
.L_10357:


//--------------------- .nv.info._ZN2at6native18elementwise_kernelILi128ELi2EZNS0_22gpu_kernel_impl_nocastIZZZNS0_23bitwise_not_kernel_cudaERNS_18TensorIteratorBaseEENKUlvE_clEvENKUlvE2_clEvEUllE_EEvS4_RKT_EUliE_EEviT1_ --------------------------
	.section	.nv.info._ZN2at6native18elementwise_kernelILi128ELi2EZNS0_22gpu_kernel_impl_nocastIZZZNS0_23bitwise_not_kernel_cudaERNS_18TensorIteratorBaseEENKUlvE_clEvENKUlvE2_clEvEUllE_EEvS4_RKT_EUliE_EEviT1_,"",@"SHT_CUDA_INFO"
	.sectionflags	@""
	.align	4


	//----- nvinfo : EIATTR_CUDA_API_VERSION
	.align		4
        /*0000*/ 	.byte	0x04, 0x37
        /*0002*/ 	.short	(.L_10359 - .L_10358)
.L_10358:
        /*0004*/ 	.word	0x00000082


	//----- nvinfo : EIATTR_KPARAM_INFO
	.align		4
.L_10359:
        /*0008*/ 	.byte	0x04, 0x17
        /*000a*/ 	.short	(.L_10361 - .L_10360)
.L_10360:
        /*000c*/ 	.word	0x00000000
        /*0010*/ 	.short	0x0001
        /*0012*/ 	.short	0x0008
        /*0014*/ 	.byte	0x00, 0xf0, 0x61, 0x08


	//----- nvinfo : EIATTR_KPARAM_INFO
	.align		4
.L_10361:
        /*0018*/ 	.byte	0x04, 0x17
        /*001a*/ 	.short	(.L_10363 - .L_10362)
.L_10362:
        /*001c*/ 	.word	0x00000000
        /*0020*/ 	.short	0x0000
        /*0022*/ 	.short	0x0000
        /*0024*/ 	.byte	0x00, 0xf0, 0x11, 0x00


	//----- nvinfo : EIATTR_SPARSE_MMA_MASK
	.align		4
.L_10363:
        /*0028*/ 	.byte	0x03, 0x50
        /*002a*/ 	.short	0x0000


	//----- nvinfo : EIATTR_MAXREG_COUNT
	.align		4
        /*002c*/ 	.byte	0x03, 0x1b
        /*002e*/ 	.short	0x0080


	//----- nvinfo : EIATTR_MERCURY_ISA_VERSION
	.align		4
        /*0030*/ 	.byte	0x03, 0x5f
        /*0032*/ 	.short	0x0101


	//----- nvinfo : EIATTR_VRC_CTA_INIT_COUNT
	.align		4
        /*0034*/ 	.byte	0x02, 0x4a
	.zero		1
	.zero		1


	//----- nvinfo : EIATTR_EXIT_INSTR_OFFSETS
	.align		4
        /*0038*/ 	.byte	0x04, 0x1c
        /*003a*/ 	.short	(.L_10365 - .L_10364)


	//   ....[0]....
.L_10364:
        /*003c*/ 	.word	0x00000160


	//   ....[1]....
        /*0040*/ 	.word	0x000001d0


	//   ....[2]....
        /*0044*/ 	.word	0x000015b0


	//   ....[3]....
        /*0048*/ 	.word	0x000028f0


	//----- nvinfo : EIATTR_MAX_THREADS
	.align		4
.L_10365:
        /*004c*/ 	.byte	0x04, 0x05
        /*004e*/ 	.short	(.L_10367 - .L_10366)
.L_10366:
        /*0050*/ 	.word	0x00000080
        /*0054*/ 	.word	0x00000001
        /*0058*/ 	.word	0x00000001


	//----- nvinfo : EIATTR_CRS_STACK_SIZE
	.align		4
.L_10367:
        /*005c*/ 	.byte	0x04, 0x1e
        /*005e*/ 	.short	(.L_10369 - .L_10368)
.L_10368:
        /*0060*/ 	.word	0x00000000


	//----- nvinfo : EIATTR_CBANK_PARAM_SIZE
	.align		4
.L_10369:
        /*0064*/ 	.byte	0x03, 0x19
        /*0066*/ 	.short	0x0220


	//----- nvinfo : EIATTR_PARAM_CBANK
	.align		4
        /*0068*/ 	.byte	0x04, 0x0a
        /*006a*/ 	.short	(.L_10371 - .L_10370)
	.align		4
.L_10370:
        /*006c*/ 	.word	index@(.nv.constant0._ZN2at6native18elementwise_kernelILi128ELi2EZNS0_22gpu_kernel_impl_nocastIZZZNS0_23bitwise_not_kernel_cudaERNS_18TensorIteratorBaseEENKUlvE_clEvENKUlvE2_clEvEUllE_EEvS4_RKT_EUliE_EEviT1_)
        /*0070*/ 	.short	0x0380
        /*0072*/ 	.short	0x0220


	//----- nvinfo : EIATTR_SW_WAR
	.align		4
.L_10371:
        /*0074*/ 	.byte	0x04, 0x36
        /*0076*/ 	.short	(.L_10373 - .L_10372)
.L_10372:
        /*0078*/ 	.word	0x00000008
.L_10373:


//--------------------- .nv.info._ZN2at6native27unrolled_elementwise_kernelIZZZNS0_23bitwise_not_kernel_cudaERNS_18TensorIteratorBaseEENKUlvE_clEvENKUlvE2_clEvEUllE_St5arrayIPcLm2EELi4E23TrivialOffsetCalculatorILi1EjESB_NS0_6memory15LoadWithoutCastENSC_16StoreWithoutCastEEEviT_T0_T2_T3_T4_T5_ --------------------------
	.section	.nv.info._ZN2at6native27unrolled_elementwise_kernelIZZZNS0_23bitwise_not_kernel_cudaERNS_18TensorIteratorBaseEENKUlvE_clEvENKUlvE2_clEvEUllE_St5arrayIPcLm2EELi4E23TrivialOffsetCalculatorILi1EjESB_NS0_6memory15LoadWithoutCastENSC_16StoreWithoutCastEEEviT_T0_T2_T3_T4_T5_,"",@"SHT_CUDA_INFO"
	.sectionflags	@""
	.align	4


	//----- nvinfo : EIATTR_CUDA_API_VERSION
	.align		4
        /*0000*/ 	.byte	0x04, 0x37
        /*0002*/ 	.short	(.L_10375 - .L_10374)
.L_10374:
        /*0004*/ 	.word	0x00000082


	//----- nvinfo : EIATTR_KPARAM_INFO
	.align		4
.L_10375:
        /*0008*/ 	.byte	0x04, 0x17
        /*000a*/ 	.short	(.L_10377 - .L_10376)
.L_10376:
        /*000c*/ 	.word	0x00000000
        /*0010*/ 	.short	0x0006
        /*0012*/ 	.short	0x001b
        /*0014*/ 	.byte	0x00, 0xf0, 0x05, 0x00


	//----- nvinfo : EIATTR_KPARAM_INFO
	.align		4
.L_10377:
        /*0018*/ 	.byte	0x04, 0x17
        /*001a*/ 	.short	(.L_10379 - .L_10378)
.L_10378:
        /*001c*/ 	.word	0x00000000
        /*0020*/ 	.short	0x0005
        /*0022*/ 	.short	0x001a
        /*0024*/ 	.byte	0x00, 0xf0, 0x05, 0x00


	//----- nvinfo : EIATTR_KPARAM_INFO
	.align		4
.L_10379:
        /*0028*/ 	.byte	0x04, 0x17
        /*002a*/ 	.short	(.L_10381 - .L_10380)
.L_10380:
        /*002c*/ 	.word	0x00000000
        /*0030*/ 	.short	0x0004
        /*0032*/ 	.short	0x0019
        /*0034*/ 	.byte	0x00, 0xf0, 0x05, 0x00


	//----- nvinfo : EIATTR_KPARAM_INFO
	.align		4
.L_10381:
        /*0038*/ 	.byte	0x04, 0x17
        /*003a*/ 	.short	(.L_10383 - .L_10382)
.L_10382:
        /*003c*/ 	.word	0x00000000
        /*0040*/ 	.short	0x0003
        /*0042*/ 	.short	0x0018
        /*0044*/ 	.byte	0x00, 0xf0, 0x05, 0x00


	//----- nvinfo : EIATTR_KPARAM_INFO
	.align		4
.L_10383:
        /*0048*/ 	.byte	0x04, 0x17
        /*004a*/ 	.short	(.L_10385 - .L_10384)
.L_10384:
        /*004c*/ 	.word	0x00000000
        /*0050*/ 	.short	0x0002
        /*0052*/ 	.short	0x0008
        /*0054*/ 	.byte	0x00, 0xf0, 0x41, 0x00


	//----- nvinfo : EIATTR_KPARAM_INFO
	.align		4
.L_10385:
        /*0058*/ 	.byte	0x04, 0x17
        /*005a*/ 	.short	(.L_10387 - .L_10386)
.L_10386:
        /*005c*/ 	.word	0x00000000
        /*0060*/ 	.short	0x0001
        /*0062*/ 	.short	0x0004
        /*0064*/ 	.byte	0x00, 0xf0, 0x05, 0x00


	//----- nvinfo : EIATTR_KPARAM_INFO
	.align		4
.L_10387:
        /*0068*/ 	.byte	0x04, 0x17
        /*006a*/ 	.short	(.L_10389 - .L_10388)
.L_10388:
        /*006c*/ 	.word	0x00000000
        /*0070*/ 	.short	0x0000
        /*0072*/ 	.short	0x0000
        /*0074*/ 	.byte	0x00, 0xf0, 0x11, 0x00


	//----- nvinfo : EIATTR_SPARSE_MMA_MASK
	.align		4
.L_10389:
        /*0078*/ 	.byte	0x03, 0x50
        /*007a*/ 	.short	0x0000


	//----- nvinfo : EIATTR_MAXREG_COUNT
	.align		4
        /*007c*/ 	.byte	0x03, 0x1b
        /*007e*/ 	.short	0x00ff


	//----- nvinfo : EIATTR_MERCURY_ISA_VERSION
	.align		4
        /*0080*/ 	.byte	0x03, 0x5f
        /*0082*/ 	.short	0x0101


	//----- nvinfo : EIATTR_VRC_CTA_INIT_COUNT
	.align		4
        /*0084*/ 	.byte	0x02, 0x4a
	.zero		1
	.zero		1


	//----- nvinfo : EIATTR_EXIT_INSTR_OFFSETS
	.align		4
        /*0088*/ 	.byte	0x04, 0x1c
        /*008a*/ 	.short	(.L_10391 - .L_10390)


	//   ....[0]....
.L_10390:
        /*008c*/ 	.word	0x000004b0


	//   ....[1]....
        /*0090*/ 	.word	0x00000500


	//----- nvinfo : EIATTR_MAX_THREADS
	.align		4
.L_10391:
        /*0094*/ 	.byte	0x04, 0x05
        /*0096*/ 	.short	(.L_10393 - .L_10392)
.L_10392:
        /*0098*/ 	.word	0x00000080
        /*009c*/ 	.word	0x00000001
        /*00a0*/ 	.word	0x00000001


	//----- nvinfo : EIATTR_CRS_STACK_SIZE
	.align		4
.L_10393:
        /*00a4*/ 	.byte	0x04, 0x1e
        /*00a6*/ 	.short	(.L_10395 - .L_10394)
.L_10394:
        /*00a8*/ 	.word	0x00000000


	//----- nvinfo : EIATTR_CBANK_PARAM_SIZE
	.align		4
.L_10395:
        /*00ac*/ 	.byte	0x03, 0x19
        /*00ae*/ 	.short	0x001c


	//----- nvinfo : EIATTR_PARAM_CBANK
	.align		4
        /*00b0*/ 	.byte	0x04, 0x0a
        /*00b2*/ 	.short	(.L_10397 - .L_10396)
	.align		4
.L_10396:
        /*00b4*/ 	.word	index@(.nv.constant0._ZN2at6native27unrolled_elementwise_kernelIZZZNS0_23bitwise_not_kernel_cudaERNS_18TensorIteratorBaseEENKUlvE_clEvENKUlvE2_clEvEUllE_St5arrayIPcLm2EELi4E23TrivialOffsetCalculatorILi1EjESB_NS0_6memory15LoadWithoutCastENSC_16StoreWithoutCastEEEviT_T0_T2_T3_T4_T5_)
        /*00b8*/ 	.short	0x0380
        /*00ba*/ 	.short	0x001c


	//----- nvinfo : EIATTR_SW_WAR
	.align		4
.L_10397:
        /*00bc*/ 	.byte	0x04, 0x36
        /*00be*/ 	.short	(.L_10399 - .L_10398)
.L_10398:
        /*00c0*/ 	.word	0x00000008
.L_10399:


//--------------------- .nv.info._ZN2at6native29vectorized_elementwise_kernelILi2EZZZNS0_23bitwise_not_kernel_cudaERNS_18TensorIteratorBaseEENKUlvE_clEvENKUlvE2_clEvEUllE_St5arrayIPcLm2EEEEviT0_T1_ --------------------------
	.section	.nv.info._ZN2at6native29vectorized_elementwise_kernelILi2EZZZNS0_23bitwise_not_kernel_cudaERNS_18TensorIteratorBaseEENKUlvE_clEvENKUlvE2_clEvEUllE_St5arrayIPcLm2EEEEviT0_T1_,"",@"SHT_CUDA_INFO"
	.sectionflags	@""
	.align	4


	//----- nvinfo : EIATTR_CUDA_API_VERSION
	.align		4
        /*0000*/ 	.byte	0x04, 0x37
        /*0002*/ 	.short	(.L_10401 - .L_10400)
.L_10400:
        /*0004*/ 	.word	0x00000082


	//----- nvinfo : EIATTR_KPARAM_INFO
	.align		4
.L_10401:
        /*0008*/ 	.byte	0x04, 0x17
        /*000a*/ 	.short	(.L_10403 - .L_10402)
.L_10402:
        /*000c*/ 	.word	0x00000000
        /*0010*/ 	.short	0x0002
        /*0012*/ 	.short	0x0008
        /*0014*/ 	.byte	0x00, 0xf0, 0x41, 0x00


	//----- nvinfo : EIATTR_KPARAM_INFO
	.align		4
.L_10403:
        /*0018*/ 	.byte	0x04, 0x17
        /*001a*/ 	.short	(.L_10405 - .L_10404)
.L_10404:
        /*001c*/ 	.word	0x00000000
        /*0020*/ 	.short	0x0001
        /*0022*/ 	.short	0x0004
        /*0024*/ 	.byte	0x00, 0xf0, 0x05, 0x00


	//----- nvinfo : EIATTR_KPARAM_INFO
	.align		4
.L_10405:
        /*0028*/ 	.byte	0x04, 0x17
        /*002a*/ 	.short	(.L_10407 - .L_10406)
.L_10406:
        /*002c*/ 	.word	0x00000000
        /*0030*/ 	.short	0x0000
        /*0032*/ 	.short	0x0000
        /*0034*/ 	.byte	0x00, 0xf0, 0x11, 0x00


	//----- nvinfo : EIATTR_SPARSE_MMA_MASK
	.align		4
.L_10407:
        /*0038*/ 	.byte	0x03, 0x50
        /*003a*/ 	.short	0x0000


	//----- nvinfo : EIATTR_MAXREG_COUNT
	.align		4
        /*003c*/ 	.byte	0x03, 0x1b
        /*003e*/ 	.short	0x00ff


	//----- nvinfo : EIATTR_MERCURY_ISA_VERSION
	.align		4
        /*0040*/ 	.byte	0x03, 0x5f
        /*0042*/ 	.short	0x0101


	//----- nvinfo : EIATTR_VRC_CTA_INIT_COUNT
	.align		4
        /*0044*/ 	.byte	0x02, 0x4a
	.zero		1
	.zero		1


	//----- nvinfo : EIATTR_EXIT_INSTR_OFFSETS
	.align		4
        /*0048*/ 	.byte	0x04, 0x1c
        /*004a*/ 	.short	(.L_10409 - .L_10408)


	//   ....[0]....
.L_10408:
        /*004c*/ 	.word	0x00000900


	//   ....[1]....
        /*0050*/ 	.word	0x00000950


	//   ....[2]....
        /*0054*/ 	.word	0x00000bb0


	//----- nvinfo : EIATTR_MAX_THREADS
	.align		4
.L_10409:
        /*0058*/ 	.byte	0x04, 0x05
        /*005a*/ 	.short	(.L_10411 - .L_10410)
.L_10410:
        /*005c*/ 	.word	0x00000080
        /*0060*/ 	.word	0x00000001
        /*0064*/ 	.word	0x00000001


	//----- nvinfo : EIATTR_CRS_STACK_SIZE
	.align		4
.L_10411:
        /*0068*/ 	.byte	0x04, 0x1e
        /*006a*/ 	.short	(.L_10413 - .L_10412)
.L_10412:
        /*006c*/ 	.word	0x00000000


	//----- nvinfo : EIATTR_CBANK_PARAM_SIZE
	.align		4
.L_10413:
        /*0070*/ 	.byte	0x03, 0x19
        /*0072*/ 	.short	0x0018


	//----- nvinfo : EIATTR_PARAM_CBANK
	.align		4
        /*0074*/ 	.byte	0x04, 0x0a
        /*0076*/ 	.short	(.L_10415 - .L_10414)
	.align		4
.L_10414:
        /*0078*/ 	.word	index@(.nv.constant0._ZN2at6native29vectorized_elementwise_kernelILi2EZZZNS0_23bitwise_not_kernel_cudaERNS_18TensorIteratorBaseEENKUlvE_clEvENKUlvE2_clEvEUllE_St5arrayIPcLm2EEEEviT0_T1_)
        /*007c*/ 	.short	0x0380
        /*007e*/ 	.short	0x0018


	//----- nvinfo : EIATTR_SW_WAR
	.align		4
.L_10415:
        /*0080*/ 	.byte	0x04, 0x36
        /*0082*/ 	.short	(.L_10417 - .L_10416)
.L_10416:
        /*0084*/ 	.word	0x00000008
.L_10417:


//--------------------- .nv.info._ZN2at6native29vectorized_elementwise_kernelILi4EZZZNS0_23bitwise_not_kernel_cudaERNS_18TensorIteratorBaseEENKUlvE_clEvENKUlvE2_clEvEUllE_St5arrayIPcLm2EEEEviT0_T1_ --------------------------
	.section	.nv.info._ZN2at6native29vectorized_elementwise_kernelILi4EZZZNS0_23bitwise_not_kernel_cudaERNS_18TensorIteratorBaseEENKUlvE_clEvENKUlvE2_clEvEUllE_St5arrayIPcLm2EEEEviT0_T1_,"",@"SHT_CUDA_INFO"
	.sectionflags	@""
	.align	4


	//----- nvinfo : EIATTR_CUDA_API_VERSION
	.align		4
        /*0000*/ 	.byte	0x04, 0x37
        /*0002*/ 	.short	(.L_10419 - .L_10418)
.L_10418:
        /*0004*/ 	.word	0x00000082


	//----- nvinfo : EIATTR_KPARAM_INFO
	.align		4
.L_10419:
        /*0008*/ 	.byte	0x04, 0x17
        /*000a*/ 	.short	(.L_10421 - .L_10420)
.L_10420:
        /*000c*/ 	.word	0x00000000
        /*0010*/ 	.short	0x0002
        /*0012*/ 	.short	0x0008
        /*0014*/ 	.byte	0x00, 0xf0, 0x41, 0x00


	//----- nvinfo : EIATTR_KPARAM_INFO
	.align		4
.L_10421:
        /*0018*/ 	.byte	0x04, 0x17
        /*001a*/ 	.short	(.L_10423 - .L_10422)
.L_10422:
        /*001c*/ 	.word	0x00000000
        /*0020*/ 	.short	0x0001
        /*0022*/ 	.short	0x0004
        /*0024*/ 	.byte	0x00, 0xf0, 0x05, 0x00


	//----- nvinfo : EIATTR_KPARAM_INFO
	.align		4
.L_10423:
        /*0028*/ 	.byte	0x04, 0x17
        /*002a*/ 	.short	(.L_10425 - .L_10424)
.L_10424:
        /*002c*/ 	.word	0x00000000
        /*0030*/ 	.short	0x0000
        /*0032*/ 	.short	0x0000
        /*0034*/ 	.byte	0x00, 0xf0, 0x11, 0x00


	//----- nvinfo : EIATTR_SPARSE_MMA_MASK
	.align		4
.L_10425:
        /*0038*/ 	.byte	0x03, 0x50
        /*003a*/ 	.short	0x0000


	//----- nvinfo : EIATTR_MAXREG_COUNT
	.align		4
        /*003c*/ 	.byte	0x03, 0x1b
        /*003e*/ 	.short	0x00ff


	//----- nvinfo : EIATTR_MERCURY_ISA_VERSION
	.align		4
        /*0040*/ 	.byte	0x03, 0x5f
        /*0042*/ 	.short	0x0101


	//----- nvinfo : EIATTR_VRC_CTA_INIT_COUNT
	.align		4
        /*0044*/ 	.byte	0x02, 0x4a
	.zero		1
	.zero		1


	//----- nvinfo : EIATTR_EXIT_INSTR_OFFSETS
	.align		4
        /*0048*/ 	.byte	0x04, 0x1c
        /*004a*/ 	.short	(.L_10427 - .L_10426)


	//   ....[0]....
.L_10426:
        /*004c*/ 	.word	0x00000900


	//   ....[1]....
        /*0050*/ 	.word	0x00000950


	//   ....[2]....
        /*0054*/ 	.word	0x00000b70


	//----- nvinfo : EIATTR_MAX_THREADS
	.align		4
.L_10427:
        /*0058*/ 	.byte	0x04, 0x05
        /*005a*/ 	.short	(.L_10429 - .L_10428)
.L_10428:
        /*005c*/ 	.word	0x00000080
        /*0060*/ 	.word	0x00000001
        /*0064*/ 	.word	0x00000001


	//----- nvinfo : EIATTR_CRS_STACK_SIZE
	.align		4
.L_10429:
        /*0068*/ 	.byte	0x04, 0x1e
        /*006a*/ 	.short	(.L_10431 - .L_10430)
.L_10430:
        /*006c*/ 	.word	0x00000000


	//----- nvinfo : EIATTR_CBANK_PARAM_SIZE
	.align		4
.L_10431:
        /*0070*/ 	.byte	0x03, 0x19
        /*0072*/ 	.short	0x0018


	//----- nvinfo : EIATTR_PARAM_CBANK
	.align		4
        /*0074*/ 	.byte	0x04, 0x0a
        /*0076*/ 	.short	(.L_10433 - .L_10432)
	.align		4
.L_10432:
        /*0078*/ 	.word	index@(.nv.constant0._ZN2at6native29vectorized_elementwise_kernelILi4EZZZNS0_23bitwise_not_kernel_cudaERNS_18TensorIteratorBaseEENKUlvE_clEvENKUlvE2_clEvEUllE_St5arrayIPcLm2EEEEviT0_T1_)
        /*007c*/ 	.short	0x0380
        /*007e*/ 	.short	0x0018


	//----- nvinfo : EIATTR_SW_WAR
	.align		4
.L_10433:
        /*0080*/ 	.byte	0x04, 0x36
        /*0082*/ 	.short	(.L_10435 - .L_10434)
.L_10434:
        /*0084*/ 	.word	0x00000008
.L_10435:


//--------------------- .nv.info._ZN2at6native29vectorized_elementwise_kernelILi8EZZZNS0_23bitwise_not_kernel_cudaERNS_18TensorIteratorBaseEENKUlvE_clEvENKUlvE2_clEvEUllE_St5arrayIPcLm2EEEEviT0_T1_ --------------------------
	.section	.nv.info._ZN2at6native29vectorized_elementwise_kernelILi8EZZZNS0_23bitwise_not_kernel_cudaERNS_18TensorIteratorBaseEENKUlvE_clEvENKUlvE2_clEvEUllE_St5arrayIPcLm2EEEEviT0_T1_,"",@"SHT_CUDA_INFO"
	.sectionflags	@""
	.align	4


	//----- nvinfo : EIATTR_CUDA_API_VERSION
	.align		4
        /*0000*/ 	.byte	0x04, 0x37
        /*0002*/ 	.short	(.L_10437 - .L_10436)
.L_10436:
        /*0004*/ 	.word	0x00000082


	//----- nvinfo : EIATTR_KPARAM_INFO
	.align		4
.L_10437:
        /*0008*/ 	.byte	0x04, 0x17
        /*000a*/ 	.short	(.L_10439 - .L_10438)
.L_10438:
        /*000c*/ 	.word	0x00000000
        /*0010*/ 	.short	0x0002
        /*0012*/ 	.short	0x0008
        /*0014*/ 	.byte	0x00, 0xf0, 0x41, 0x00


	//----- nvinfo : EIATTR_KPARAM_INFO
	.align		4
.L_10439:
        /*0018*/ 	.byte	0x04, 0x17
        /*001a*/ 	.short	(.L_10441 - .L_10440)
.L_10440:
        /*001c*/ 	.word	0x00000000
        /*0020*/ 	.short	0x0001
        /*0022*/ 	.short	0x0004
        /*0024*/ 	.byte	0x00, 0xf0, 0x05, 0x00


	//----- nvinfo : EIATTR_KPARAM_INFO
	.align		4
.L_10441:
        /*0028*/ 	.byte	0x04, 0x17
        /*002a*/ 	.short	(.L_10443 - .L_10442)
.L_10442:
        /*002c*/ 	.word	0x00000000
        /*0030*/ 	.short	0x0000
        /*0032*/ 	.short	0x0000
        /*0034*/ 	.byte	0x00, 0xf0, 0x11, 0x00


	//----- nvinfo : EIATTR_SPARSE_MMA_MASK
	.align		4
.L_10443:
        /*0038*/ 	.byte	0x03, 0x50
        /*003a*/ 	.short	0x0000


	//----- nvinfo : EIATTR_MAXREG_COUNT
	.align		4
        /*003c*/ 	.byte	0x03, 0x1b
        /*003e*/ 	.short	0x00ff


	//----- nvinfo : EIATTR_MERCURY_ISA_VERSION
	.align		4
        /*0040*/ 	.byte	0x03, 0x5f
        /*0042*/ 	.short	0x0101


	//----- nvinfo : EIATTR_VRC_CTA_INIT_COUNT
	.align		4
        /*0044*/ 	.byte	0x02, 0x4a
	.zero		1
	.zero		1


	//----- nvinfo : EIATTR_EXIT_INSTR_OFFSETS
	.align		4
        /*0048*/ 	.byte	0x04, 0x1c
        /*004a*/ 	.short	(.L_10445 - .L_10444)


	//   ....[0]....
.L_10444:
        /*004c*/ 	.word	0x00000900


	//   ....[1]....
        /*0050*/ 	.word	0x00000950


	//   ....[2]....
        /*0054*/ 	.word	0x00000b70


	//----- nvinfo : EIATTR_MAX_THREADS
	.align		4
.L_10445:
        /*0058*/ 	.byte	0x04, 0x05
        /*005a*/ 	.short	(.L_10447 - .L_10446)
.L_10446:
        /*005c*/ 	.word	0x00000080
        /*0060*/ 	.word	0x00000001
        /*0064*/ 	.word	0x00000001


	//----- nvinfo : EIATTR_CRS_STACK_SIZE
	.align		4
.L_10447:
        /*0068*/ 	.byte	0x04, 0x1e
        /*006a*/ 	.short	(.L_10449 - .L_10448)
.L_10448:
        /*006c*/ 	.word	0x00000000


	//----- nvinfo : EIATTR_CBANK_PARAM_SIZE
	.align		4
.L_10449:
        /*0070*/ 	.byte	0x03, 0x19
        /*0072*/ 	.short	0x0018


	//----- nvinfo : EIATTR_PARAM_CBANK
	.align		4
        /*0074*/ 	.byte	0x04, 0x0a
        /*0076*/ 	.short	(.L_10451 - .L_10450)
	.align		4
.L_10450:
        /*0078*/ 	.word	index@(.nv.constant0._ZN2at6native29vectorized_elementwise_kernelILi8EZZZNS0_23bitwise_not_kernel_cudaERNS_18TensorIteratorBaseEENKUlvE_clEvENKUlvE2_clEvEUllE_St5arrayIPcLm2EEEEviT0_T1_)
        /*007c*/ 	.short	0x0380
        /*007e*/ 	.short	0x0018


	//----- nvinfo : EIATTR_SW_WAR
	.align		4
.L_10451:
        /*0080*/ 	.byte	0x04, 0x36
        /*0082*/ 	.short	(.L_10453 - .L_10452)
.L_10452:
        /*0084*/ 	.word	0x00000008
.L_10453:


//--------------------- .nv.info._ZN2at6native18elementwise_kernelILi128ELi4EZNS0_15gpu_kernel_implIZZZNS0_23bitwise_not_kernel_cudaERNS_18TensorIteratorBaseEENKUlvE_clEvENKUlvE1_clEvEUliE_EEvS4_RKT_EUliE_EEviT1_ --------------------------
	.section	.nv.info._ZN2at6native18elementwise_kernelILi128ELi4EZNS0_15gpu_kernel_implIZZZNS0_23bitwise_not_kernel_cudaERNS_18TensorIteratorBaseEENKUlvE_clEvENKUlvE1_clEvEUliE_EEvS4_RKT_EUliE_EEviT1_,"",@"SHT_CUDA_INFO"
	.sectionflags	@""
	.align	4


	//----- nvinfo : EIATTR_CUDA_API_VERSION
	.align		4
        /*0000*/ 	.byte	0x04, 0x37
        /*0002*/ 	.short	(.L_10455 - .L_10454)
.L_10454:
        /*0004*/ 	.word	0x00000082


	//----- nvinfo : EIATTR_KPARAM_INFO
	.align		4
.L_10455:
        /*0008*/ 	.byte	0x04, 0x17
        /*000a*/ 	.short	(.L_10457 - .L_10456)
.L_10456:
        /*000c*/ 	.word	0x00000000
        /*0010*/ 	.short	0x0001
        /*0012*/ 	.short	0x0008
        /*0014*/ 	.byte	0x00, 0xf0, 0x61, 0x08


	//----- nvinfo : EIATTR_KPARAM_INFO
	.align		4
.L_10457:
        /*0018*/ 	.byte	0x04, 0x17
        /*001a*/ 	.short	(.L_10459 - .L_10458)
.L_10458:
        /*001c*/ 	.word	0x00000000
        /*0020*/ 	.short	0x0000
        /*0022*/ 	.short	0x0000
        /*0024*/ 	.byte	0x00, 0xf0, 0x11, 0x00


	//----- nvinfo : EIATTR_SPARSE_MMA_MASK
	.align		4
.L_10459:
        /*0028*/ 	.byte	0x03, 0x50
        /*002a*/ 	.short	0x0000


	//----- nvinfo : EIATTR_MAXREG_COUNT
	.align		4
        /*002c*/ 	.byte	0x03, 0x1b
        /*002e*/ 	.short	0x0080


	//----- nvinfo : EIATTR_EXTERNS
	.align		4
        /*0030*/ 	.byte	0x04, 0x0f
        /*0032*/ 	.short	(.L_10461 - .L_10460)


	//   ....[0]....
	.align		4
.L_10460:
        /*0034*/ 	.word	index@(__assertfail)


	//----- nvinfo : EIATTR_MERCURY_ISA_VERSION
	.align		4
.L_10461:
        /*0038*/ 	.byte	0x03, 0x5f
        /*003a*/ 	.short	0x0101


	//----- nvinfo : EIATTR_VRC_CTA_INIT_COUNT
	.align		4
        /*003c*/ 	.byte	0x02, 0x4a
	.zero		1
	.zero		1


	//----- nvinfo : EIATTR_SYSCALL_OFFSETS
	.align		4
        /*0040*/ 	.byte	0x04, 0x46
        /*0042*/ 	.short	(.L_10463 - .L_10462)


	//   ....[0]....
.L_10462:
        /*0044*/ 	.word	0x000020b0


	//   ....[1]....
        /*0048*/ 	.word	0x00002e80


	//   ....[2]....
        /*004c*/ 	.word	0x000050a0


	//   ....[3]....
        /*0050*/ 	.word	0x00005c70


	//   ....[4]....
        /*0054*/ 	.word	0x00007fd0


	//   ....[5]....
        /*0058*/ 	.word	0x00008ba0


	//   ....[6]....
        /*005c*/ 	.word	0x0000af10


	//   ....[7]....
        /*0060*/ 	.word	0x0000bab0


	//----- nvinfo : EIATTR_EXIT_INSTR_OFFSETS
	.align		4
.L_10463:
        /*0064*/ 	.byte	0x04, 0x1c
        /*0066*/ 	.short	(.L_10465 - .L_10464)


	//   ....[0]....
.L_10464:
        /*0068*/ 	.word	0x00008e80


	//   ....[1]....
        /*006c*/ 	.word	0x0000b040


	//   ....[2]....
        /*0070*/ 	.word	0x0000b060


	//   ....[3]....
        /*0074*/ 	.word	0x0000b0f0


	//   ....[4]....
        /*0078*/ 	.word	0x0000b110


	//   ....[5]....
        /*007c*/ 	.word	0x0000b130


	//   ....[6]....
        /*0080*/ 	.word	0x0000b1c0


	//   ....[7]....
        /*0084*/ 	.word	0x0000b200


	//   ....[8]....
        /*0088*/ 	.word	0x0000b2a0


	//   ....[9]....
        /*008c*/ 	.word	0x0000b2f0


	//   ....[10]....
        /*0090*/ 	.word	0x0000b320


	//   ....[11]....
        /*0094*/ 	.word	0x0000b3e0


	//   ....[12]....
        /*0098*/ 	.word	0x0000b550


	//   ....[13]....
        /*009c*/ 	.word	0x0000b6c0


	//   ....[14]....
        /*00a0*/ 	.word	0x0000b820


	//   ....[15]....
        /*00a4*/ 	.word	0x0000b850


	//   ....[16]....
        /*00a8*/ 	.word	0x0000b870


	//   ....[17]....
        /*00ac*/ 	.word	0x0000b910


	//   ....[18]....
        /*00b0*/ 	.word	0x0000b950


	//   ....[19]....
        /*00b4*/ 	.word	0x0000bac0


	//   ....[20]....
        /*00b8*/ 	.word	0x0000bbd0


	//   ....[21]....
        /*00bc*/ 	.word	0x0000bd10


	//   ....[22]....
        /*00c0*/ 	.word	0x0000bd50


	//----- nvinfo : EIATTR_MAX_THREADS
	.align		4
.L_10465:
        /*00c4*/ 	.byte	0x04, 0x05
        /*00c6*/ 	.short	(.L_10467 - .L_10466)
.L_10466:
        /*00c8*/ 	.word	0x00000080
        /*00cc*/ 	.word	0x00000001
        /*00d0*/ 	.word	0x00000001


	//----- nvinfo : EIATTR_CRS_STACK_SIZE
	.align		4
.L_10467:
        /*00d4*/ 	.byte	0x04, 0x1e
        /*00d6*/ 	.short	(.L_10469 - .L_10468)
.L_10468:
        /*00d8*/ 	.word	0x00000000


	//----- nvinfo : EIATTR_CBANK_PARAM_SIZE
	.align		4
.L_10469:
        /*00dc*/ 	.byte	0x03, 0x19
        /*00de*/ 	.short	0x0220


	//----- nvinfo : EIATTR_PARAM_CBANK
	.align		4
        /*00e0*/ 	.byte	0x04, 0x0a
        /*00e2*/ 	.short	(.L_10471 - .L_10470)
	.align		4
.L_10470:
        /*00e4*/ 	.word	index@(.nv.constant0._ZN2at6native18elementwise_kernelILi128ELi4EZNS0_15gpu_kernel_implIZZZNS0_23bitwise_not_kernel_cudaERNS_18TensorIteratorBaseEENKUlvE_clEvENKUlvE1_clEvEUliE_EEvS4_RKT_EUliE_EEviT1_)
        /*00e8*/ 	.short	0x0380
        /*00ea*/ 	.short	0x0220


	//----- nvinfo : EIATTR_SW_WAR
	.align		4
.L_10471:
        /*00ec*/ 	.byte	0x04, 0x36
        /*00ee*/ 	.short	(.L_10473 - .L_10472)
.L_10472:
        /*00f0*/ 	.word	0x00000008
.L_10473:


//--------------------- .nv.info._ZN2at6native27unrolled_elementwise_kernelIZZZNS0_23bitwise_not_kernel_cudaERNS_18TensorIteratorBaseEENKUlvE_clEvENKUlvE1_clEvEUliE_St5arrayIPcLm2EELi4E23TrivialOffsetCalculatorILi1EjESB_NS0_6memory12LoadWithCastILi1EEENSC_13StoreWithCastILi1EEEEEviT_T0_T2_T3_T4_T5_ --------------------------
	.section	.nv.info._ZN2at6native27unrolled_elementwise_kernelIZZZNS0_23bitwise_not_kernel_cudaERNS_18TensorIteratorBaseEENKUlvE_clEvENKUlvE1_clEvEUliE_St5arrayIPcLm2EELi4E23TrivialOffsetCalculatorILi1EjESB_NS0_6memory12LoadWithCastILi1EEENSC_13StoreWithCastILi1EEEEEviT_T0_T2_T3_T4_T5_,"",@"SHT_CUDA_INFO"
	.sectionflags	@""
	.align	4


	//----- nvinfo : EIATTR_CUDA_API_VERSION
	.align		4
        /*0000*/ 	.byte	0x04, 0x37
        /*0002*/ 	.short	(.L_10475 - .L_10474)
.L_10474:
        /*0004*/ 	.word	0x00000082


	//----- nvinfo : EIATTR_KPARAM_INFO
	.align		4
.L_10475:
        /*0008*/ 	.byte	0x04, 0x17
        /*000a*/ 	.short	(.L_10477 - .L_10476)
.L_10476:
        /*000c*/ 	.word	0x00000000
        /*0010*/ 	.short	0x0006
        /*0012*/ 	.short	0x0024
        /*0014*/ 	.byte	0x00, 0xf0, 0x21, 0x00


	//----- nvinfo : EIATTR_KPARAM_INFO
	.align		4
.L_10477:
        /*0018*/ 	.byte	0x04, 0x17
        /*001a*/ 	.short	(.L_10479 - .L_10478)
.L_10478:
        /*001c*/ 	.word	0x00000000
        /*0020*/ 	.short	0x0005
        /*0022*/ 	.short	0x001c
        /*0024*/ 	.byte	0x00, 0xf0, 0x21, 0x00


	//----- nvinfo : EIATTR_KPARAM_INFO
	.align		4
.L_10479:
        /*0028*/ 	.byte	0x04, 0x17
        /*002a*/ 	.short	(.L_10481 - .L_10480)
.L_10480:
        /*002c*/ 	.word	0x00000000
        /*0030*/ 	.short	0x0004
        /*0032*/ 	.short	0x0019
        /*0034*/ 	.byte	0x00, 0xf0, 0x05, 0x00


	//----- nvinfo : EIATTR_KPARAM_INFO
	.align		4
.L_10481:
        /*0038*/ 	.byte	0x04, 0x17
        /*003a*/ 	.short	(.L_10483 - .L_10482)
.L_10482:
        /*003c*/ 	.word	0x00000000
        /*0040*/ 	.short	0x0003
        /*0042*/ 	.short	0x0018
        /*0044*/ 	.byte	0x00, 0xf0, 0x05, 0x00


	//----- nvinfo : EIATTR_KPARAM_INFO
	.align		4
.L_10483:
        /*0048*/ 	.byte	0x04, 0x17
        /*004a*/ 	.short	(.L_10485 - .L_10484)
.L_10484:
        /*004c*/ 	.word	0x00000000
        /*0050*/ 	.short	0x0002
        /*0052*/ 	.short	0x0008
        /*0054*/ 	.byte	0x00, 0xf0, 0x41, 0x00


	//----- nvinfo : EIATTR_KPARAM_INFO
	.align		4
.L_10485:
        /*0058*/ 	.byte	0x04, 0x17
        /*005a*/ 	.short	(.L_10487 - .L_10486)
.L_10486:
        /*005c*/ 	.word	0x00000000
        /*0060*/ 	.short	0x0001
        /*0062*/ 	.short	0x0004
        /*0064*/ 	.byte	0x00, 0xf0, 0x05, 0x00


	//----- nvinfo : EIATTR_KPARAM_INFO
	.align		4
.L_10487:
        /*0068*/ 	.byte	0x04, 0x17
        /*006a*/ 	.short	(.L_10489 - .L_10488)
.L_10488:
        /*006c*/ 	.word	0x00000000
        /*0070*/ 	.short	0x0000
        /*0072*/ 	.short	0x0000
        /*0074*/ 	.byte	0x00, 0xf0, 0x11, 0x00


	//----- nvinfo : EIATTR_SPARSE_MMA_MASK
	.align		4
.L_10489:
        /*0078*/ 	.byte	0x03, 0x50
        /*007a*/ 	.short	0x0000


	//----- nvinfo : EIATTR_MAXREG_COUNT
	.align		4
        /*007c*/ 	.byte	0x03, 0x1b
        /*007e*/ 	.short	0x00ff


	//----- nvinfo : EIATTR_EXTERNS
	.align		4
        /*0080*/ 	.byte	0x04, 0x0f
        /*0082*/ 	.short	(.L_10491 - .L_10490)


	//   ....[0]....
	.align		4
.L_10490:
        /*0084*/ 	.word	index@(__assertfail)


	//----- nvinfo : EIATTR_MERCURY_ISA_VERSION
	.align		4
.L_10491:
        /*0088*/ 	.byte	0x03, 0x5f
        /*008a*/ 	.short	0x0101


	//----- nvinfo : EIATTR_VRC_CTA_INIT_COUNT
	.align		4
        /*008c*/ 	.byte	0x02, 0x4a
	.zero		1
	.zero		1


	//----- nvinfo : EIATTR_SYSCALL_OFFSETS
	.align		4
        /*0090*/ 	.byte	0x04, 0x46
        /*0092*/ 	.short	(.L_10493 - .L_10492)


	//   ....[0]....
.L_10492:
        /*0094*/ 	.word	0x00000db0


	//   ....[1]....
        /*0098*/ 	.word	0x00001ce0


	//   ....[2]....
        /*009c*/ 	.word	0x00002b60


	//   ....[3]....
        /*00a0*/ 	.word	0x000039e0


	//   ....[4]....
        /*00a4*/ 	.word	0x000047a0


	//   ....[5]....
        /*00a8*/ 	.word	0x000054e0


	//   ....[6]....
        /*00ac*/ 	.word	0x00006370


	//   ....[7]....
        /*00b0*/ 	.word	0x000071e0


	//----- nvinfo : EIATTR_EXIT_INSTR_OFFSETS
	.align		4
.L_10493:
        /*00b4*/ 	.byte	0x04, 0x1c
        /*00b6*/ 	.short	(.L_10495 - .L_10494)


	//   ....[0]....
.L_10494:
        /*00b8*/ 	.word	0x00006640


	//   ....[1]....
        /*00bc*/ 	.word	0x00006770


	//   ....[2]....
        /*00c0*/ 	.word	0x00006790


	//   ....[3]....
        /*00c4*/ 	.word	0x00006820


	//   ....[4]....
        /*00c8*/ 	.word	0x00006840


	//   ....[5]....
        /*00cc*/ 	.word	0x00006860


	//   ....[6]....
        /*00d0*/ 	.word	0x000068f0


	//   ....[7]....
        /*00d4*/ 	.word	0x00006930


	//   ....[8]....
        /*00d8*/ 	.word	0x000069d0


	//   ....[9]....
        /*00dc*/ 	.word	0x00006a20


	//   ....[10]....
        /*00e0*/ 	.word	0x00006a50


	//   ....[11]....
        /*00e4*/ 	.word	0x00006b10


	//   ....[12]....
        /*00e8*/ 	.word	0x00006c80


	//   ....[13]....
        /*00ec*/ 	.word	0x00006df0


	//   ....[14]....
        /*00f0*/ 	.word	0x00006f50


	//   ....[15]....
        /*00f4*/ 	.word	0x00006f80


	//   ....[16]....
        /*00f8*/ 	.word	0x00006fa0


	//   ....[17]....
        /*00fc*/ 	.word	0x00007040


	//   ....[18]....
        /*0100*/ 	.word	0x00007080


	//   ....[19]....
        /*0104*/ 	.word	0x000071f0


	//   ....[20]....
        /*0108*/ 	.word	0x00007300


	//   ....[21]....
        /*010c*/ 	.word	0x00007440


	//   ....[22]....
        /*0110*/ 	.word	0x00007480


	//----- nvinfo : EIATTR_MAX_THREADS
	.align		4
.L_10495:
        /*0114*/ 	.byte	0x04, 0x05
        /*0116*/ 	.short	(.L_10497 - .L_10496)
.L_10496:
        /*0118*/ 	.word	0x00000080
        /*011c*/ 	.word	0x00000001
        /*0120*/ 	.word	0x00000001


	//----- nvinfo : EIATTR_CRS_STACK_SIZE
	.align		4
.L_10497:
        /*0124*/ 	.byte	0x04, 0x1e
        /*0126*/ 	.short	(.L_10499 - .L_10498)
.L_10498:
        /*0128*/ 	.word	0x00000000


	//----- nvinfo : EIATTR_CBANK_PARAM_SIZE
	.align		4
.L_10499:
        /*012c*/ 	.byte	0x03, 0x19
        /*012e*/ 	.short	0x002c


	//----- nvinfo : EIATTR_PARAM_CBANK
	.align		4
        /*0130*/ 	.byte	0x04, 0x0a
        /*0132*/ 	.short	(.L_10501 - .L_10500)
	.align		4
.L_10500:
        /*0134*/ 	.word	index@(.nv.constant0._ZN2at6native27unrolled_elementwise_kernelIZZZNS0_23bitwise_not_kernel_cudaERNS_18TensorIteratorBaseEENKUlvE_clEvENKUlvE1_clEvEUliE_St5arrayIPcLm2EELi4E23TrivialOffsetCalculatorILi1EjESB_NS0_6memory12LoadWithCastILi1EEENSC_13StoreWithCastILi1EEEEEviT_T0_T2_T3_T4_T5_)
        /*0138*/ 	.short	0x0380
        /*013a*/ 	.short	0x002c


	//----- nvinfo : EIATTR_SW_WAR
	.align		4
.L_10501:
        /*013c*/ 	.byte	0x04, 0x36
        /*013e*/ 	.short	(.L_10503 - .L_10502)
.L_10502:
        /*0140*/ 	.word	0x00000008
.L_10503:


//--------------------- .nv.info._ZN2at6native18elementwise_kernelILi128ELi2EZNS0_22gpu_kernel_impl_nocastIZZZNS0_23bitwise_not_kernel_cudaERNS_18TensorIteratorBaseEENKUlvE_clEvENKUlvE1_clEvEUliE_EEvS4_RKT_EUliE_EEviT1_ --------------------------
	.section	.nv.info._ZN2at6native18elementwise_kernelILi128ELi2EZNS0_22gpu_kernel_impl_nocastIZZZNS0_23bitwise_not_kernel_cudaERNS_18TensorIteratorBaseEENKUlvE_clEvENKUlvE1_clEvEUliE_EEvS4_RKT_EUliE_EEviT1_,"",@"SHT_CUDA_INFO"
	.sectionflags	@""
	.align	4


	//----- nvinfo : EIATTR_CUDA_API_VERSION
	.align		4
        /*0000*/ 	.byte	0x04, 0x37
        /*0002*/ 	.short	(.L_10505 - .L_10504)
.L_10504:
        /*0004*/ 	.word	0x00000082


	//----- nvinfo : EIATTR_KPARAM_INFO
	.align		4
.L_10505:
        /*0008*/ 	.byte	0x04, 0x17
        /*000a*/ 	.short	(.L_10507 - .L_10506)
.L_10506:
        /*000c*/ 	.word	0x00000000
        /*0010*/ 	.short	0x0001
        /*0012*/ 	.short	0x0008
        /*0014*/ 	.byte	0x00, 0xf0, 0x61, 0x08


	//----- nvinfo : EIATTR_KPARAM_INFO
	.align		4
.L_10507:
        /*0018*/ 	.byte	0x04, 0x17
        /*001a*/ 	.short	(.L_10509 - .L_10508)
.L_10508:
        /*001c*/ 	.word	0x00000000
        /*0020*/ 	.short	0x0000
        /*0022*/ 	.short	0x0000
        /*0024*/ 	.byte	0x00, 0xf0, 0x11, 0x00


	//----- nvinfo : EIATTR_SPARSE_MMA_MASK
	.align		4
.L_10509:
        /*0028*/ 	.byte	0x03, 0x50
        /*002a*/ 	.short	0x0000


	//----- nvinfo : EIATTR_MAXREG_COUNT
	.align		4
        /*002c*/ 	.byte	0x03, 0x1b
        /*002e*/ 	.short	0x0080


	//----- nvinfo : EIATTR_MERCURY_ISA_VERSION
	.align		4
        /*0030*/ 	.byte	0x03, 0x5f
        /*0032*/ 	.short	0x0101


	//----- nvinfo : EIATTR_VRC_CTA_INIT_COUNT
	.align		4
        /*0034*/ 	.byte	0x02, 0x4a
	.zero		1
	.zero		1


	//----- nvinfo : EIATTR_EXIT_INSTR_OFFSETS
	.align		4
        /*0038*/ 	.byte	0x04, 0x1c
        /*003a*/ 	.short	(.L_10511 - .L_10510)


	//   ....[0]....
.L_10510:
        /*003c*/ 	.word	0x00000150


	//   ....[1]....
        /*0040*/ 	.word	0x000001b0


	//   ....[2]....
        /*0044*/ 	.word	0x00001580


	//   ....[3]....
        /*0048*/ 	.word	0x000028b0


	//----- nvinfo : EIATTR_MAX_THREADS
	.align		4
.L_10511:
        /*004c*/ 	.byte	0x04, 0x05
        /*004e*/ 	.short	(.L_10513 - .L_10512)
.L_10512:
        /*0050*/ 	.word	0x00000080
        /*0054*/ 	.word	0x00000001
        /*0058*/ 	.word	0x00000001


	//----- nvinfo : EIATTR_CRS_STACK_SIZE
	.align		4
.L_10513:
        /*005c*/ 	.byte	0x04, 0x1e
        /*005e*/ 	.short	(.L_10515 - .L_10514)
.L_10514:
        /*0060*/ 	.word	0x00000000


	//----- nvinfo : EIATTR_CBANK_PARAM_SIZE
	.align		4
.L_10515:
        /*0064*/ 	.byte	0x03, 0x19
        /*0066*/ 	.short	0x0220


	//----- nvinfo : EIATTR_PARAM_CBANK
	.align		4
        /*0068*/ 	.byte	0x04, 0x0a
        /*006a*/ 	.short	(.L_10517 - .L_10516)
	.align		4
.L_10516:
        /*006c*/ 	.word	index@(.nv.constant0._ZN2at6native18elementwise_kernelILi128ELi2EZNS0_22gpu_kernel_impl_nocastIZZZNS0_23bitwise_not_kernel_cudaERNS_18TensorIteratorBaseEENKUlvE_clEvENKUlvE1_clEvEUliE_EEvS4_RKT_EUliE_EEviT1_)
        /*0070*/ 	.short	0x0380
        /*0072*/ 	.short	0x0220


	//----- nvinfo : EIATTR_SW_WAR
	.align		4
.L_10517:
        /*0074*/ 	.byte	0x04, 0x36
        /*0076*/ 	.short	(.L_10519 - .L_10518)
.L_10518:
        /*0078*/ 	.word	0x00000008
.L_10519:


//--------------------- .nv.info._ZN2at6native27unrolled_elementwise_kernelIZZZNS0_23bitwise_not_kernel_cudaERNS_18TensorIteratorBaseEENKUlvE_clEvENKUlvE1_clEvEUliE_St5arrayIPcLm2EELi4E23TrivialOffsetCalculatorILi1EjESB_NS0_6memory15LoadWithoutCastENSC_16StoreWithoutCastEEEviT_T0_T2_T3_T4_T5_ --------------------------
	.section	.nv.info._ZN2at6native27unrolled_elementwise_kernelIZZZNS0_23bitwise_not_kernel_cudaERNS_18TensorIteratorBaseEENKUlvE_clEvENKUlvE1_clEvEUliE_St5arrayIPcLm2EELi4E23TrivialOffsetCalculatorILi1EjESB_NS0_6memory15LoadWithoutCastENSC_16StoreWithoutCastEEEviT_T0_T2_T3_T4_T5_,"",@"SHT_CUDA_INFO"
	.sectionflags	@""
	.align	4


	//----- nvinfo : EIATTR_CUDA_API_VERSION
	.align		4
        /*0000*/ 	.byte	0x04, 0x37
        /*0002*/ 	.short	(.L_10521 - .L_10520)
.L_10520:
        /*0004*/ 	.word	0x00000082


	//----- nvinfo : EIATTR_KPARAM_INFO
	.align		4
.L_10521:
        /*0008*/ 	.byte	0x04, 0x17
        /*000a*/ 	.short	(.L_10523 - .L_10522)
.L_10522:
        /*000c*/ 	.word	0x00000000
        /*0010*/ 	.short	0x0006
        /*0012*/ 	.short	0x001b
        /*0014*/ 	.byte	0x00, 0xf0, 0x05, 0x00


	//----- nvinfo : EIATTR_KPARAM_INFO
	.align		4
.L_10523:
        /*0018*/ 	.byte	0x04, 0x17
        /*001a*/ 	.short	(.L_10525 - .L_10524)
.L_10524:
        /*001c*/ 	.word	0x00000000
        /*0020*/ 	.short	0x0005
        /*0022*/ 	.short	0x001a
        /*0024*/ 	.byte	0x00, 0xf0, 0x05, 0x00


	//----- nvinfo : EIATTR_KPARAM_INFO
	.align		4
.L_10525:
        /*0028*/ 	.byte	0x04, 0x17
        /*002a*/ 	.short	(.L_10527 - .L_10526)
.L_10526:
        /*002c*/ 	.word	0x00000000
        /*0030*/ 	.short	0x0004
        /*0032*/ 	.short	0x0019
        /*0034*/ 	.byte	0x00, 0xf0, 0x05, 0x00


	//----- nvinfo : EIATTR_KPARAM_INFO
	.align		4
.L_10527:
        /*0038*/ 	.byte	0x04, 0x17
        /*003a*/ 	.short	(.L_10529 - .L_10528)
.L_10528:
        /*003c*/ 	.word	0x00000000
        /*0040*/ 	.short	0x0003
        /*0042*/ 	.short	0x0018
        /*0044*/ 	.byte	0x00, 0xf0, 0x05, 0x00


	//----- nvinfo : EIATTR_KPARAM_INFO
	.align		4
.L_10529:
        /*0048*/ 	.byte	0x04, 0x17
        /*004a*/ 	.short	(.L_10531 - .L_10530)
.L_10530:
        /*004c*/ 	.word	0x00000000
        /*0050*/ 	.short	0x0002
        /*0052*/ 	.short	0x0008
        /*0054*/ 	.byte	0x00, 0xf0, 0x41, 0x00


	//----- nvinfo : EIATTR_KPARAM_INFO
	.align		4
.L_10531:
        /*0058*/ 	.byte	0x04, 0x17
        /*005a*/ 	.short	(.L_10533 - .L_10532)
.L_10532:
        /*005c*/ 	.word	0x00000000
        /*0060*/ 	.short	0x0001
        /*0062*/ 	.short	0x0004
        /*0064*/ 	.byte	0x00, 0xf0, 0x05, 0x00


	//----- nvinfo : EIATTR_KPARAM_INFO
	.align		4
.L_10533:
        /*0068*/ 	.byte	0x04, 0x17
        /*006a*/ 	.short	(.L_10535 - .L_10534)
.L_10534:
        /*006c*/ 	.word	0x00000000
        /*0070*/ 	.short	0x0000
        /*0072*/ 	.short	0x0000
        /*0074*/ 	.byte	0x00, 0xf0, 0x11, 0x00


	//----- nvinfo : EIATTR_SPARSE_MMA_MASK
	.align		4
.L_10535:
        /*0078*/ 	.byte	0x03, 0x50
        /*007a*/ 	.short	0x0000


	//----- nvinfo : EIATTR_MAXREG_COUNT
	.align		4
        /*007c*/ 	.byte	0x03, 0x1b
        /*007e*/ 	.short	0x00ff


	//----- nvinfo : EIATTR_MERCURY_ISA_VERSION
	.align		4
        /*0080*/ 	.byte	0x03, 0x5f
        /*0082*/ 	.short	0x0101


	//----- nvinfo : EIATTR_VRC_CTA_INIT_COUNT
	.align		4
        /*0084*/ 	.byte	0x02, 0x4a
	.zero		1
	.zero		1


	//----- nvinfo : EIATTR_EXIT_INSTR_OFFSETS
	.align		4
        /*0088*/ 	.byte	0x04, 0x1c
        /*008a*/ 	.short	(.L_10537 - .L_10536)


	//   ....[0]....
.L_10536:
        /*008c*/ 	.word	0x00000400


	//   ....[1]....
        /*0090*/ 	.word	0x00000450


	//----- nvinfo : EIATTR_MAX_THREADS
	.align		4
.L_10537:
        /*0094*/ 	.byte	0x04, 0x05
        /*0096*/ 	.short	(.L_10539 - .L_10538)
.L_10538:
        /*0098*/ 	.word	0x00000080
        /*009c*/ 	.word	0x00000001
        /*00a0*/ 	.word	0x00000001


	//----- nvinfo : EIATTR_CRS_STACK_SIZE
	.align		4
.L_10539:
        /*00a4*/ 	.byte	0x04, 0x1e
        /*00a6*/ 	.short	(.L_10541 - .L_10540)
.L_10540:
        /*00a8*/ 	.word	0x00000000


	//----- nvinfo : EIATTR_CBANK_PARAM_SIZE
	.align		4
.L_10541:
        /*00ac*/ 	.byte	0x03, 0x19
        /*00ae*/ 	.short	0x001c


	//----- nvinfo : EIATTR_PARAM_CBANK
	.align		4
        /*00b0*/ 	.byte	0x04, 0x0a
        /*00b2*/ 	.short	(.L_10543 - .L_10542)
	.align		4
.L_10542:
        /*00b4*/ 	.word	index@(.nv.constant0._ZN2at6native27unrolled_elementwise_kernelIZZZNS0_23bitwise_not_kernel_cudaERNS_18TensorIteratorBaseEENKUlvE_clEvENKUlvE1_clEvEUliE_St5arrayIPcLm2EELi4E23TrivialOffsetCalculatorILi1EjESB_NS0_6memory15LoadWithoutCastENSC_16StoreWithoutCastEEEviT_T0_T2_T3_T4_T5_)
        /*00b8*/ 	.short	0x0380
        /*00ba*/ 	.short	0x001c


	//----- nvinfo : EIATTR_SW_WAR
	.align		4
.L_10543:
        /*00bc*/ 	.byte	0x04, 0x36
        /*00be*/ 	.short	(.L_10545 - .L_10544)
.L_10544:
        /*00c0*/ 	.word	0x00000008
.L_10545:


//--------------------- .nv.info._ZN2at6native29vectorized_elementwise_kernelILi2EZZZNS0_23bitwise_not_kernel_cudaERNS_18TensorIteratorBaseEENKUlvE_clEvENKUlvE1_clEvEUliE_St5arrayIPcLm2EEEEviT0_T1_ --------------------------
	.section	.nv.info._ZN2at6native29vectorized_elementwise_kernelILi2EZZZNS0_23bitwise_not_kernel_cudaERNS_18TensorIteratorBaseEENKUlvE_clEvENKUlvE1_clEvEUliE_St5arrayIPcLm2EEEEviT0_T1_,"",@"SHT_CUDA_INFO"
	.sectionflags	@""
	.align	4


	//----- nvinfo : EIATTR_CUDA_API_VERSION
	.align		4
        /*0000*/ 	.byte	0x04, 0x37
        /*0002*/ 	.short	(.L_10547 - .L_10546)
.L_10546:
        /*0004*/ 	.word	0x00000082


	//----- nvinfo : EIATTR_KPARAM_INFO
	.align		4
.L_10547:
        /*0008*/ 	.byte	0x04, 0x17
        /*000a*/ 	.short	(.L_10549 - .L_10548)
.L_10548:
        /*000c*/ 	.word	0x00000000
        /*0010*/ 	.short	0x0002
        /*0012*/ 	.short	0x0008
        /*0014*/ 	.byte	0x00, 0xf0, 0x41, 0x00


	//----- nvinfo : EIATTR_KPARAM_INFO
	.align		4
.L_10549:
        /*0018*/ 	.byte	0x04, 0x17
        /*001a*/ 	.short	(.L_10551 - .L_10550)
.L_10550:
        /*001c*/ 	.word	0x00000000
        /*0020*/ 	.short	0x0001
        /*0022*/ 	.short	0x0004
        /*0024*/ 	.byte	0x00, 0xf0, 0x05, 0x00


	//----- nvinfo : EIATTR_KPARAM_INFO
	.align		4
.L_10551:
        /*0028*/ 	.byte	0x04, 0x17
        /*002a*/ 	.short	(.L_10553 - .L_10552)
.L_10552:
        /*002c*/ 	.word	0x00000000
        /*0030*/ 	.short	0x0000
        /*0032*/ 	.short	0x0000
        /*0034*/ 	.byte	0x00, 0xf0, 0x11, 0x00


	//----- nvinfo : EIATTR_SPARSE_MMA_MASK
	.align		4
.L_10553:
        /*0038*/ 	.byte	0x03, 0x50
        /*003a*/ 	.short	0x0000


	//----- nvinfo : EIATTR_MAXREG_COUNT
	.align		4
        /*003c*/ 	.byte	0x03, 0x1b
        /*003e*/ 	.short	0x00ff


	//----- nvinfo : EIATTR_MERCURY_ISA_VERSION
	.align		4
        /*0040*/ 	.byte	0x03, 0x5f
        /*0042*/ 	.short	0x0101


	//----- nvinfo : EIATTR_VRC_CTA_INIT_COUNT
	.align		4
        /*0044*/ 	.byte	0x02, 0x4a
	.zero		1
	.zero		1


	//----- nvinfo : EIATTR_EXIT_INSTR_OFFSETS
	.align		4
        /*0048*/ 	.byte	0x04, 0x1c
        /*004a*/ 	.short	(.L_10555 - .L_10554)


	//   ....[0]....
.L_10554:
        /*004c*/ 	.word	0x000007f0


	//   ....[1]....
        /*0050*/ 	.word	0x00000840


	//   ....[2]....
        /*0054*/ 	.word	0x000009c0


	//----- nvinfo : EIATTR_MAX_THREADS
	.align		4
.L_10555:
        /*0058*/ 	.byte	0x04, 0x05
        /*005a*/ 	.short	(.L_10557 - .L_10556)
.L_10556:
        /*005c*/ 	.word	0x00000080
        /*0060*/ 	.word	0x00000001
        /*0064*/ 	.word	0x00000001


	//----- nvinfo : EIATTR_CRS_STACK_SIZE
	.align		4
.L_10557:
        /*0068*/ 	.byte	0x04, 0x1e
        /*006a*/ 	.short	(.L_10559 - .L_10558)
.L_10558:
        /*006c*/ 	.word	0x00000000


	//----- nvinfo : EIATTR_CBANK_PARAM_SIZE
	.align		4
.L_10559:
        /*0070*/ 	.byte	0x03, 0x19
        /*0072*/ 	.short	0x0018


	//----- nvinfo : EIATTR_PARAM_CBANK
	.align		4
        /*0074*/ 	.byte	0x04, 0x0a
        /*0076*/ 	.short	(.L_10561 - .L_10560)
	.align		4
.L_10560:
        /*0078*/ 	.word	index@(.nv.constant0._ZN2at6native29vectorized_elementwise_kernelILi2EZZZNS0_23bitwise_not_kernel_cudaERNS_18TensorIteratorBaseEENKUlvE_clEvENKUlvE1_clEvEUliE_St5arrayIPcLm2EEEEviT0_T1_)
        /*007c*/ 	.short	0x0380
        /*007e*/ 	.short	0x0018


	//----- nvinfo : EIATTR_SW_WAR
	.align		4
.L_10561:
        /*0080*/ 	.byte	0x04, 0x36
        /*0082*/ 	.short	(.L_10563 - .L_10562)
.L_10562:
        /*0084*/ 	.word	0x00000008
.L_10563:


//--------------------- .nv.info._ZN2at6native29vectorized_elementwise_kernelILi4EZZZNS0_23bitwise_not_kernel_cudaERNS_18TensorIteratorBaseEENKUlvE_clEvENKUlvE1_clEvEUliE_St5arrayIPcLm2EEEEviT0_T1_ --------------------------
	.section	.nv.info._ZN2at6native29vectorized_elementwise_kernelILi4EZZZNS0_23bitwise_not_kernel_cudaERNS_18TensorIteratorBaseEENKUlvE_clEvENKUlvE1_clEvEUliE_St5arrayIPcLm2EEEEviT0_T1_,"",@"SHT_CUDA_INFO"
	.sectionflags	@""
	.align	4


	//----- nvinfo : EIATTR_CUDA_API_VERSION
	.align		4
        /*0000*/ 	.byte	0x04, 0x37
        /*0002*/ 	.short	(.L_10565 - .L_10564)
.L_10564:
        /*0004*/ 	.word	0x00000082


	//----- nvinfo : EIATTR_KPARAM_INFO
	.align		4
.L_10565:
        /*0008*/ 	.byte	0x04, 0x17
        /*000a*/ 	.short	(.L_10567 - .L_10566)
.L_10566:
        /*000c*/ 	.word	0x00000000
        /*0010*/ 	.short	0x0002
        /*0012*/ 	.short	0x0008
        /*0014*/ 	.byte	0x00, 0xf0, 0x41, 0x00


	//----- nvinfo : EIATTR_KPARAM_INFO
	.align		4
.L_10567:
        /*0018*/ 	.byte	0x04, 0x17
        /*001a*/ 	.short	(.L_10569 - .L_10568)
.L_10568:
        /*001c*/ 	.word	0x00000000
        /*0020*/ 	.short	0x0001
        /*0022*/ 	.short	0x0004
        /*0024*/ 	.byte	0x00, 0xf0, 0x05, 0x00


	//----- nvinfo : EIATTR_KPARAM_INFO
	.align		4
.L_10569:
        /*0028*/ 	.byte	0x04, 0x17
        /*002a*/ 	.short	(.L_10571 - .L_10570)
.L_10570:
        /*002c*/ 	.word	0x00000000
        /*0030*/ 	.short	0x0000
        /*0032*/ 	.short	0x0000
        /*0034*/ 	.byte	0x00, 0xf0, 0x11, 0x00


	//----- nvinfo : EIATTR_SPARSE_MMA_MASK
	.align		4
.L_10571:
        /*0038*/ 	.byte	0x03, 0x50
        /*003a*/ 	.short	0x0000


	//----- nvinfo : EIATTR_MAXREG_COUNT
	.align		4
        /*003c*/ 	.byte	0x03, 0x1b
        /*003e*/ 	.short	0x00ff


	//----- nvinfo : EIATTR_MERCURY_ISA_VERSION
	.align		4
        /*0040*/ 	.byte	0x03, 0x5f
        /*0042*/ 	.short	0x0101


	//----- nvinfo : EIATTR_VRC_CTA_INIT_COUNT
	.align		4
        /*0044*/ 	.byte	0x02, 0x4a
	.zero		1
	.zero		1


	//----- nvinfo : EIATTR_EXIT_INSTR_OFFSETS
	.align		4
        /*0048*/ 	.byte	0x04, 0x1c
        /*004a*/ 	.short	(.L_10573 - .L_10572)


	//   ....[0]....
.L_10572:
        /*004c*/ 	.word	0x000007f0


	//   ....[1]....
        /*0050*/ 	.word	0x00000840


	//   ....[2]....
        /*0054*/ 	.word	0x00000980


	//----- nvinfo : EIATTR_MAX_THREADS
	.align		4
.L_10573:
        /*0058*/ 	.byte	0x04, 0x05
        /*005a*/ 	.short	(.L_10575 - .L_10574)
.L_10574:
        /*005c*/ 	.word	0x00000080
        /*0060*/ 	.word	0x00000001
        /*0064*/ 	.word	0x00000001


	//----- nvinfo : EIATTR_CRS_STACK_SIZE
	.align		4
.L_10575:
        /*0068*/ 	.byte	0x04, 0x1e
        /*006a*/ 	.short	(.L_10577 - .L_10576)
.L_10576:
        /*006c*/ 	.word	0x00000000


	//----- nvinfo : EIATTR_CBANK_PARAM_SIZE
	.align		4
.L_10577:
        /*0070*/ 	.byte	0x03, 0x19
        /*0072*/ 	.short	0x0018


	//----- nvinfo : EIATTR_PARAM_CBANK
	.align		4
        /*0074*/ 	.byte	0x04, 0x0a
        /*0076*/ 	.short	(.L_10579 - .L_10578)
	.align		4
.L_10578:
        /*0078*/ 	.word	index@(.nv.constant0._ZN2at6native29vectorized_elementwise_kernelILi4EZZZNS0_23bitwise_not_kernel_cudaERNS_18TensorIteratorBaseEENKUlvE_clEvENKUlvE1_clEvEUliE_St5arrayIPcLm2EEEEviT0_T1_)
        /*007c*/ 	.short	0x0380
        /*007e*/ 	.short	0x0018


	//----- nvinfo : EIATTR_SW_WAR
	.align		4
.L_10579:
        /*0080*/ 	.byte	0x04, 0x36
        /*0082*/ 	.short	(.L_10581 - .L_10580)
.L_10580:
        /*0084*/ 	.word	0x00000008
.L_10581:


//--------------------- .nv.info._ZN2at6native29vectorized_elementwise_kernelILi8EZZZNS0_23bitwise_not_kernel_cudaERNS_18TensorIteratorBaseEENKUlvE_clEvENKUlvE1_clEvEUliE_St5arrayIPcLm2EEEEviT0_T1_ --------------------------
	.section	.nv.info._ZN2at6native29vectorized_elementwise_kernelILi8EZZZNS0_23bitwise_not_kernel_cudaERNS_18TensorIteratorBaseEENKUlvE_clEvENKUlvE1_clEvEUliE_St5arrayIPcLm2EEEEviT0_T1_,"",@"SHT_CUDA_INFO"
	.sectionflags	@""
	.align	4


	//----- nvinfo : EIATTR_CUDA_API_VERSION
	.align		4
        /*0000*/ 	.byte	0x04, 0x37
        /*0002*/ 	.short	(.L_10583 - .L_10582)
.L_10582:
        /*0004*/ 	.word	0x00000082


	//----- nvinfo : EIATTR_KPARAM_INFO
	.align		4
.L_10583:
        /*0008*/ 	.byte	0x04, 0x17
        /*000a*/ 	.short	(.L_10585 - .L_10584)
.L_10584:
        /*000c*/ 	.word	0x00000000
        /*0010*/ 	.short	0x0002
        /*0012*/ 	.short	0x0008
        /*0014*/ 	.byte	0x00, 0xf0, 0x41, 0x00


	//----- nvinfo : EIATTR_KPARAM_INFO
	.align		4
.L_10585:
        /*0018*/ 	.byte	0x04, 0x17
        /*001a*/ 	.short	(.L_10587 - .L_10586)
.L_10586:
        /*001c*/ 	.word	0x00000000
        /*0020*/ 	.short	0x0001
        /*0022*/ 	.short	0x0004
        /*0024*/ 	.byte	0x00, 0xf0, 0x05, 0x00


	//----- nvinfo : EIATTR_KPARAM_INFO
	.align		4
.L_10587:
        /*0028*/ 	.byte	0x04, 0x17
        /*002a*/ 	.short	(.L_10589 - .L_10588)
.L_10588:
        /*002c*/ 	.word	0x00000000
        /*0030*/ 	.short	0x0000
        /*0032*/ 	.short	0x0000
        /*0034*/ 	.byte	0x00, 0xf0, 0x11, 0x00


	//----- nvinfo : EIATTR_SPARSE_MMA_MASK
	.align		4
.L_10589:
        /*0038*/ 	.byte	0x03, 0x50
        /*003a*/ 	.short	0x0000


	//----- nvinfo : EIATTR_MAXREG_COUNT
	.align		4
        /*003c*/ 	.byte	0x03, 0x1b
        /*003e*/ 	.short	0x00ff


	//----- nvinfo : EIATTR_MERCURY_ISA_VERSION
	.align		4
        /*0040*/ 	.byte	0x03, 0x5f
        /*0042*/ 	.short	0x0101


	//----- nvinfo : EIATTR_VRC_CTA_INIT_COUNT
	.align		4
        /*0044*/ 	.byte	0x02, 0x4a
	.zero		1
	.zero		1


	//----- nvinfo : EIATTR_EXIT_INSTR_OFFSETS
	.align		4
        /*0048*/ 	.byte	0x04, 0x1c
        /*004a*/ 	.short	(.L_10591 - .L_10590)


	//   ....[0]....
.L_10590:
        /*004c*/ 	.word	0x000007f0


	//   ....[1]....
        /*0050*/ 	.word	0x00000840


	//   ....[2]....
        /*0054*/ 	.word	0x00000960


	//----- nvinfo : EIATTR_MAX_THREADS
	.align		4
.L_10591:
        /*0058*/ 	.byte	0x04, 0x05
        /*005a*/ 	.short	(.L_10593 - .L_10592)
.L_10592:
        /*005c*/ 	.word	0x00000080
        /*0060*/ 	.word	0x00000001
        /*0064*/ 	.word	0x00000001


	//----- nvinfo : EIATTR_CRS_STACK_SIZE
	.align		4
.L_10593:
        /*0068*/ 	.byte	0x04, 0x1e
        /*006a*/ 	.short	(.L_10595 - .L_10594)
.L_10594:
        /*006c*/ 	.word	0x00000000


	//----- nvinfo : EIATTR_CBANK_PARAM_SIZE
	.align		4
.L_10595:
        /*0070*/ 	.byte	0x03, 0x19
        /*0072*/ 	.short	0x0018


	//----- nvinfo : EIATTR_PARAM_CBANK
	.align		4
        /*0074*/ 	.byte	0x04, 0x0a
        /*0076*/ 	.short	(.L_10597 - .L_10596)
	.align		4
.L_10596:
        /*0078*/ 	.word	index@(.nv.constant0._ZN2at6native29vectorized_elementwise_kernelILi8EZZZNS0_23bitwise_not_kernel_cudaERNS_18TensorIteratorBaseEENKUlvE_clEvENKUlvE1_clEvEUliE_St5arrayIPcLm2EEEEviT0_T1_)
        /*007c*/ 	.short	0x0380
        /*007e*/ 	.short	0x0018


	//----- nvinfo : EIATTR_SW_WAR
	.align		4
.L_10597:
        /*0080*/ 	.byte	0x04, 0x36
        /*0082*/ 	.short	(.L_10599 - .L_10598)
.L_10598:
        /*0084*/ 	.word	0x00000008
.L_10599:


//--------------------- .nv.info._ZN2at6native18elementwise_kernelILi128ELi4EZNS0_15gpu_kernel_implIZZZNS0_23bitwise_not_kernel_cudaERNS_18TensorIteratorBaseEENKUlvE_clEvENKUlvE0_clEvEUlaE_EEvS4_RKT_EUliE_EEviT1_ --------------------------
	.section	.nv.info._ZN2at6native18elementwise_kernelILi128ELi4EZNS0_15gpu_kernel_implIZZZNS0_23bitwise_not_kernel_cudaERNS_18TensorIteratorBaseEENKUlvE_clEvENKUlvE0_clEvEUlaE_EEvS4_RKT_EUliE_EEviT1_,"",@"SHT_CUDA_INFO"
	.sectionflags	@""
	.align	4


	//----- nvinfo : EIATTR_CUDA_API_VERSION
	.align		4
        /*0000*/ 	.byte	0x04, 0x37
        /*0002*/ 	.short	(.L_10601 - .L_10600)
.L_10600:
        /*0004*/ 	.word	0x00000082


	//----- nvinfo : EIATTR_KPARAM_INFO
	.align		4
.L_10601:
        /*0008*/ 	.byte	0x04, 0x17
        /*000a*/ 	.short	(.L_10603 - .L_10602)
.L_10602:
        /*000c*/ 	.word	0x00000000
        /*0010*/ 	.short	0x0001
        /*0012*/ 	.short	0x0008
        /*0014*/ 	.byte	0x00, 0xf0, 0x61, 0x08


	//----- nvinfo : EIATTR_KPARAM_INFO
	.align		4
.L_10603:
        /*0018*/ 	.byte	0x04, 0x17
        /*001a*/ 	.short	(.L_10605 - .L_10604)
.L_10604:
        /*001c*/ 	.word	0x00000000
        /*0020*/ 	.short	0x0000
        /*0022*/ 	.short	0x0000
        /*0024*/ 	.byte	0x00, 0xf0, 0x11, 0x00


	//----- nvinfo : EIATTR_SPARSE_MMA_MASK
	.align		4
.L_10605:
        /*0028*/ 	.byte	0x03, 0x50
        /*002a*/ 	.short	0x0000


	//----- nvinfo : EIATTR_MAXREG_COUNT
	.align		4
        /*002c*/ 	.byte	0x03, 0x1b
        /*002e*/ 	.short	0x0080


	//----- nvinfo : EIATTR_EXTERNS
	.align		4
        /*0030*/ 	.byte	0x04, 0x0f
        /*0032*/ 	.short	(.L_10607 - .L_10606)


	//   ....[0]....
	.align		4
.L_10606:
        /*0034*/ 	.word	index@(__assertfail)


	//----- nvinfo : EIATTR_MERCURY_ISA_VERSION
	.align		4
.L_10607:
        /*0038*/ 	.byte	0x03, 0x5f
        /*003a*/ 	.short	0x0101


	//----- nvinfo : EIATTR_VRC_CTA_INIT_COUNT
	.align		4
        /*003c*/ 	.byte	0x02, 0x4a
	.zero		1
	.zero		1


	//----- nvinfo : EIATTR_SYSCALL_OFFSETS
	.align		4
        /*0040*/ 	.byte	0x04, 0x46
        /*0042*/ 	.short	(.L_10609 - .L_10608)


	//   ....[0]....
.L_10608:
        /*0044*/ 	.word	0x00002120


	//   ....[1]....
        /*0048*/ 	.word	0x00002fe0


	//   ....[2]....
        /*004c*/ 	.word	0x000052d0


	//   ....[3]....
        /*0050*/ 	.word	0x00005fd0


	//   ....[4]....
        /*0054*/ 	.word	0x000083b0


	//   ....[5]....
        /*0058*/ 	.word	0x000090b0


	//   ....[6]....
        /*005c*/ 	.word	0x0000b4a0


	//   ....[7]....
        /*0060*/ 	.word	0x0000c170


	//----- nvinfo : EIATTR_EXIT_INSTR_OFFSETS
	.align		4
.L_10609:
        /*0064*/ 	.byte	0x04, 0x1c
        /*0066*/ 	.short	(.L_10611 - .L_10610)


	//   ....[0]....
.L_10610:
        /*0068*/ 	.word	0x00009390


	//   ....[1]....
        /*006c*/ 	.word	0x0000b5d0


	//   ....[2]....
        /*0070*/ 	.word	0x0000b5f0


	//   ....[3]....
        /*0074*/ 	.word	0x0000b6b0


	//   ....[4]....
        /*0078*/ 	.word	0x0000b6f0


	//   ....[5]....
        /*007c*/ 	.word	0x0000b730


	//   ....[6]....
        /*0080*/ 	.word	0x0000b7c0


	//   ....[7]....
        /*0084*/ 	.word	0x0000b800


	//   ....[8]....
        /*0088*/ 	.word	0x0000b8a0


	//   ....[9]....
        /*008c*/ 	.word	0x0000b8f0


	//   ....[10]....
        /*0090*/ 	.word	0x0000b940


	//   ....[11]....
        /*0094*/ 	.word	0x0000ba20


	//   ....[12]....
        /*0098*/ 	.word	0x0000bb90


	//   ....[13]....
        /*009c*/ 	.word	0x0000bd00


	//   ....[14]....
        /*00a0*/ 	.word	0x0000be60


	//   ....[15]....
        /*00a4*/ 	.word	0x0000bec0


	//   ....[16]....
        /*00a8*/ 	.word	0x0000bf00


	//   ....[17]....
        /*00ac*/ 	.word	0x0000bfb0


	//   ....[18]....
        /*00b0*/ 	.word	0x0000c010


	//   ....[19]....
        /*00b4*/ 	.word	0x0000c180


	//   ....[20]....
        /*00b8*/ 	.word	0x0000c290


	//   ....[21]....
        /*00bc*/ 	.word	0x0000c3d0


	//   ....[22]....
        /*00c0*/ 	.word	0x0000c410


	//----- nvinfo : EIATTR_MAX_THREADS
	.align		4
.L_10611:
        /*00c4*/ 	.byte	0x04, 0x05
        /*00c6*/ 	.short	(.L_10613 - .L_10612)
.L_10612:
        /*00c8*/ 	.word	0x00000080
        /*00cc*/ 	.word	0x00000001
        /*00d0*/ 	.word	0x00000001


	//----- nvinfo : EIATTR_CRS_STACK_SIZE
	.align		4
.L_10613:
        /*00d4*/ 	.byte	0x04, 0x1e
        /*00d6*/ 	.short	(.L_10615 - .L_10614)
.L_10614:
        /*00d8*/ 	.word	0x00000000


	//----- nvinfo : EIATTR_CBANK_PARAM_SIZE
	.align		4
.L_10615:
        /*00dc*/ 	.byte	0x03, 0x19
        /*00de*/ 	.short	0x0220


	//----- nvinfo : EIATTR_PARAM_CBANK
	.align		4
        /*00e0*/ 	.byte	0x04, 0x0a
        /*00e2*/ 	.short	(.L_10617 - .L_10616)
	.align		4
.L_10616:
        /*00e4*/ 	.word	index@(.nv.constant0._ZN2at6native18elementwise_kernelILi128ELi4EZNS0_15gpu_kernel_implIZZZNS0_23bitwise_not_kernel_cudaERNS_18TensorIteratorBaseEENKUlvE_clEvENKUlvE0_clEvEUlaE_EEvS4_RKT_EUliE_EEviT1_)
        /*00e8*/ 	.short	0x0380
        /*00ea*/ 	.short	0x0220


	//----- nvinfo : EIATTR_SW_WAR
	.align		4
.L_10617:
        /*00ec*/ 	.byte	0x04, 0x36
        /*00ee*/ 	.short	(.L_10619 - .L_10618)
.L_10618:
        /*00f0*/ 	.word	0x00000008
.L_10619:


//--------------------- .nv.info._ZN2at6native27unrolled_elementwise_kernelIZZZNS0_23bitwise_not_kernel_cudaERNS_18TensorIteratorBaseEENKUlvE_clEvENKUlvE0_clEvEUlaE_St5arrayIPcLm2EELi4E23TrivialOffsetCalculatorILi1EjESB_NS0_6memory12LoadWithCastILi1EEENSC_13StoreWithCastILi1EEEEEviT_T0_T2_T3_T4_T5_ --------------------------
	.section	.nv.info._ZN2at6native27unrolled_elementwise_kernelIZZZNS0_23bitwise_not_kernel_cudaERNS_18TensorIteratorBaseEENKUlvE_clEvENKUlvE0_clEvEUlaE_St5arrayIPcLm2EELi4E23TrivialOffsetCalculatorILi1EjESB_NS0_6memory12LoadWithCastILi1EEENSC_13StoreWithCastILi1EEEEEviT_T0_T2_T3_T4_T5_,"",@"SHT_CUDA_INFO"
	.sectionflags	@""
	.align	4


	//----- nvinfo : EIATTR_CUDA_API_VERSION
	.align		4
        /*0000*/ 	.byte	0x04, 0x37
        /*0002*/ 	.short	(.L_10621 - .L_10620)
.L_10620:
        /*0004*/ 	.word	0x00000082


	//----- nvinfo : EIATTR_KPARAM_INFO
	.align		4
.L_10621:
        /*0008*/ 	.byte	0x04, 0x17
        /*000a*/ 	.short	(.L_10623 - .L_10622)
.L_10622:
        /*000c*/ 	.word	0x00000000
        /*0010*/ 	.short	0x0006
        /*0012*/ 	.short	0x0024
        /*0014*/ 	.byte	0x00, 0xf0, 0x21, 0x00


	//----- nvinfo : EIATTR_KPARAM_INFO
	.align		4
.L_10623:
        /*0018*/ 	.byte	0x04, 0x17
        /*001a*/ 	.short	(.L_10625 - .L_10624)
.L_10624:
        /*001c*/ 	.word	0x00000000
        /*0020*/ 	.short	0x0005
        /*0022*/ 	.short	0x001c
        /*0024*/ 	.byte	0x00, 0xf0, 0x21, 0x00


	//----- nvinfo : EIATTR_KPARAM_INFO
	.align		4
.L_10625:
        /*0028*/ 	.byte	0x04, 0x17
        /*002a*/ 	.short	(.L_10627 - .L_10626)
.L_10626:
        /*002c*/ 	.word	0x00000000
        /*0030*/ 	.short	0x0004
        /*0032*/ 	.short	0x0019
        /*0034*/ 	.byte	0x00, 0xf0, 0x05, 0x00


	//----- nvinfo : EIATTR_KPARAM_INFO
	.align		4
.L_10627:
        /*0038*/ 	.byte	0x04, 0x17
        /*003a*/ 	.short	(.L_10629 - .L_10628)
.L_10628:
        /*003c*/ 	.word	0x00000000
        /*0040*/ 	.short	0x0003
        /*0042*/ 	.short	0x0018
        /*0044*/ 	.byte	0x00, 0xf0, 0x05, 0x00


	//----- nvinfo : EIATTR_KPARAM_INFO
	.align		4
.L_10629:
        /*0048*/ 	.byte	0x04, 0x17
        /*004a*/ 	.short	(.L_10631 - .L_10630)
.L_10630:
        /*004c*/ 	.word	0x00000000
        /*0050*/ 	.short	0x0002
        /*0052*/ 	.short	0x0008
        /*0054*/ 	.byte	0x00, 0xf0, 0x41, 0x00


	//----- nvinfo : EIATTR_KPARAM_INFO
	.align		4
.L_10631:
        /*0058*/ 	.byte	0x04, 0x17
        /*005a*/ 	.short	(.L_10633 - .L_10632)
.L_10632:
        /*005c*/ 	.word	0x00000000
        /*0060*/ 	.short	0x0001
        /*0062*/ 	.short	0x0004
        /*0064*/ 	.byte	0x00, 0xf0, 0x05, 0x00


	//----- nvinfo : EIATTR_KPARAM_INFO
	.align		4
.L_10633:
        /*0068*/ 	.byte	0x04, 0x17
        /*006a*/ 	.short	(.L_10635 - .L_10634)
.L_10634:
        /*006c*/ 	.word	0x00000000
        /*0070*/ 	.short	0x0000
        /*0072*/ 	.short	0x0000
        /*0074*/ 	.byte	0x00, 0xf0, 0x11, 0x00


	//----- nvinfo : EIATTR_SPARSE_MMA_MASK
	.align		4
.L_10635:
        /*0078*/ 	.byte	0x03, 0x50
        /*007a*/ 	.short	0x0000


	//----- nvinfo : EIATTR_MAXREG_COUNT
	.align		4
        /*007c*/ 	.byte	0x03, 0x1b
        /*007e*/ 	.short	0x00ff


	//----- nvinfo : EIATTR_EXTERNS
	.align		4
        /*0080*/ 	.byte	0x04, 0x0f
        /*0082*/ 	.short	(.L_10637 - .L_10636)


	//   ....[0]....
	.align		4
.L_10636:
        /*0084*/ 	.word	index@(__assertfail)


	//----- nvinfo : EIATTR_MERCURY_ISA_VERSION
	.align		4
.L_10637:
        /*0088*/ 	.byte	0x03, 0x5f
        /*008a*/ 	.short	0x0101


	//----- nvinfo : EIATTR_VRC_CTA_INIT_COUNT
	.align		4
        /*008c*/ 	.byte	0x02, 0x4a
	.zero		1
	.zero		1


	//----- nvinfo : EIATTR_SYSCALL_OFFSETS
	.align		4
        /*0090*/ 	.byte	0x04, 0x46
        /*0092*/ 	.short	(.L_10639 - .L_10638)


	//   ....[0]....
.L_10638:
        /*0094*/ 	.word	0x00000e10


	//   ....[1]....
        /*0098*/ 	.word	0x00001dd0


	//   ....[2]....
        /*009c*/ 	.word	0x00002ce0


	//   ....[3]....
        /*00a0*/ 	.word	0x00003bf0


	//   ....[4]....
        /*00a4*/ 	.word	0x00004aa0


	//   ....[5]....
        /*00a8*/ 	.word	0x00005950


	//   ....[6]....
        /*00ac*/ 	.word	0x000068e0


	//   ....[7]....
        /*00b0*/ 	.word	0x00007870


	//----- nvinfo : EIATTR_EXIT_INSTR_OFFSETS
	.align		4
.L_10639:
        /*00b4*/ 	.byte	0x04, 0x1c
        /*00b6*/ 	.short	(.L_10641 - .L_10640)


	//   ....[0]....
.L_10640:
        /*00b8*/ 	.word	0x00006bb0


	//   ....[1]....
        /*00bc*/ 	.word	0x00006ce0


	//   ....[2]....
        /*00c0*/ 	.word	0x00006d00


	//   ....[3]....
        /*00c4*/ 	.word	0x00006dc0


	//   ....[4]....
        /*00c8*/ 	.word	0x00006e00


	//   ....[5]....
        /*00cc*/ 	.word	0x00006e40


	//   ....[6]....
        /*00d0*/ 	.word	0x00006ed0


	//   ....[7]....
        /*00d4*/ 	.word	0x00006f10


	//   ....[8]....
        /*00d8*/ 	.word	0x00006fb0


	//   ....[9]....
        /*00dc*/ 	.word	0x00007000


	//   ....[10]....
        /*00e0*/ 	.word	0x00007050


	//   ....[11]....
        /*00e4*/ 	.word	0x00007130


	//   ....[12]....
        /*00e8*/ 	.word	0x000072a0


	//   ....[13]....
        /*00ec*/ 	.word	0x00007410


	//   ....[14]....
        /*00f0*/ 	.word	0x00007570


	//   ....[15]....
        /*00f4*/ 	.word	0x000075d0


	//   ....[16]....
        /*00f8*/ 	.word	0x00007610


	//   ....[17]....
        /*00fc*/ 	.word	0x000076b0


	//   ....[18]....
        /*0100*/ 	.word	0x00007710


	//   ....[19]....
        /*0104*/ 	.word	0x00007880


	//   ....[20]....
        /*0108*/ 	.word	0x00007990


	//   ....[21]....
        /*010c*/ 	.word	0x00007ad0


	//   ....[22]....
        /*0110*/ 	.word	0x00007b10


	//----- nvinfo : EIATTR_MAX_THREADS
	.align		4
.L_10641:
        /*0114*/ 	.byte	0x04, 0x05
        /*0116*/ 	.short	(.L_10643 - .L_10642)
.L_10642:
        /*0118*/ 	.word	0x00000080
        /*011c*/ 	.word	0x00000001
        /*0120*/ 	.word	0x00000001


	//----- nvinfo : EIATTR_CRS_STACK_SIZE
	.align		4
.L_10643:
        /*0124*/ 	.byte	0x04, 0x1e
        /*0126*/ 	.short	(.L_10645 - .L_10644)
.L_10644:
        /*0128*/ 	.word	0x00000000


	//----- nvinfo : EIATTR_CBANK_PARAM_SIZE
	.align		4
.L_10645:
        /*012c*/ 	.byte	0x03, 0x19
        /*012e*/ 	.short	0x002c


	//----- nvinfo : EIATTR_PARAM_CBANK
	.align		4
        /*0130*/ 	.byte	0x04, 0x0a
        /*0132*/ 	.short	(.L_10647 - .L_10646)
	.align		4
.L_10646:
        /*0134*/ 	.word	index@(.nv.constant0._ZN2at6native27unrolled_elementwise_kernelIZZZNS0_23bitwise_not_kernel_cudaERNS_18TensorIteratorBaseEENKUlvE_clEvENKUlvE0_clEvEUlaE_St5arrayIPcLm2EELi4E23TrivialOffsetCalculatorILi1EjESB_NS0_6memory12LoadWithCastILi1EEENSC_13StoreWithCastILi1EEEEEviT_T0_T2_T3_T4_T5_)
        /*0138*/ 	.short	0x0380
        /*013a*/ 	.short	0x002c


	//----- nvinfo : EIATTR_SW_WAR
	.align		4
.L_10647:
        /*013c*/ 	.byte	0x04, 0x36
        /*013e*/ 	.short	(.L_10649 - .L_10648)
.L_10648:
        /*0140*/ 	.word	0x00000008
.L_10649:


//--------------------- .nv.info._ZN2at6native18elementwise_kernelILi128ELi4EZNS0_22gpu_kernel_impl_nocastIZZZNS0_23bitwise_not_kernel_cudaERNS_18TensorIteratorBaseEENKUlvE_clEvENKUlvE0_clEvEUlaE_EEvS4_RKT_EUliE_EEviT1_ --------------------------
	.section	.nv.info._ZN2at6native18elementwise_kernelILi128ELi4EZNS0_22gpu_kernel_impl_nocastIZZZNS0_23bitwise_not_kernel_cudaERNS_18TensorIteratorBaseEENKUlvE_clEvENKUlvE0_clEvEUlaE_EEvS4_RKT_EUliE_EEviT1_,"",@"SHT_CUDA_INFO"
	.sectionflags	@""
	.align	4


	//----- nvinfo : EIATTR_CUDA_API_VERSION
	.align		4
        /*0000*/ 	.byte	0x04, 0x37
        /*0002*/ 	.short	(.L_10651 - .L_10650)
.L_10650:
        /*0004*/ 	.word	0x00000082


	//----- nvinfo : EIATTR_KPARAM_INFO
	.align		4
.L_10651:
        /*0008*/ 	.byte	0x04, 0x17
        /*000a*/ 	.short	(.L_10653 - .L_10652)
.L_10652:
        /*000c*/ 	.word	0x00000000
        /*0010*/ 	.short	0x0001
        /*0012*/ 	.short	0x0008
        /*0014*/ 	.byte	0x00, 0xf0, 0x61, 0x08


	//----- nvinfo : EIATTR_KPARAM_INFO
	.align		4
.L_10653:
        /*0018*/ 	.byte	0x04, 0x17
        /*001a*/ 	.short	(.L_10655 - .L_10654)
.L_10654:
        /*001c*/ 	.word	0x00000000
        /*0020*/ 	.short	0x0000
        /*0022*/ 	.short	0x0000
        /*0024*/ 	.byte	0x00, 0xf0, 0x11, 0x00


	//----- nvinfo : EIATTR_SPARSE_MMA_MASK
	.align		4
.L_10655:
        /*0028*/ 	.byte	0x03, 0x50
        /*002a*/ 	.short	0x0000


	//----- nvinfo : EIATTR_MAXREG_COUNT
	.align		4
        /*002c*/ 	.byte	0x03, 0x1b
        /*002e*/ 	.short	0x0080


	//----- nvinfo : EIATTR_MERCURY_ISA_VERSION
	.align		4
        /*0030*/ 	.byte	0x03, 0x5f
        /*0032*/ 	.short	0x0101


	//----- nvinfo : EIATTR_VRC_CTA_INIT_COUNT
	.align		4
        /*0034*/ 	.byte	0x02, 0x4a
	.zero		1
	.zero		1


	//----- nvinfo : EIATTR_EXIT_INSTR_OFFSETS
	.align		4
        /*0038*/ 	.byte	0x04, 0x1c
        /*003a*/ 	.short	(.L_10657 - .L_10656)


	//   ....[0]....
.L_10656:
        /*003c*/ 	.word	0x000002a0


	//   ....[1]....
        /*0040*/ 	.word	0x00000300


	//   ....[2]....
        /*0044*/ 	.word	0x00003dc0


	//   ....[3]....
        /*0048*/ 	.word	0x000050f0


	//----- nvinfo : EIATTR_MAX_THREADS
	.align		4
.L_10657:
        /*004c*/ 	.byte	0x04, 0x05
        /*004e*/ 	.short	(.L_10659 - .L_10658)
.L_10658:
        /*0050*/ 	.word	0x00000080
        /*0054*/ 	.word	0x00000001
        /*0058*/ 	.word	0x00000001


	//----- nvinfo : EIATTR_CRS_STACK_SIZE
	.align		4
.L_10659:
        /*005c*/ 	.byte	0x04, 0x1e
        /*005e*/ 	.short	(.L_10661 - .L_10660)
.L_10660:
        /*0060*/ 	.word	0x00000000


	//----- nvinfo : EIATTR_CBANK_PARAM_SIZE
	.align		4
.L_10661:
        /*0064*/ 	.byte	0x03, 0x19
        /*0066*/ 	.short	0x0220


	//----- nvinfo : EIATTR_PARAM_CBANK
	.align		4
        /*0068*/ 	.byte	0x04, 0x0a
        /*006a*/ 	.short	(.L_10663 - .L_10662)
	.align		4
.L_10662:
        /*006c*/ 	.word	index@(.nv.constant0._ZN2at6native18elementwise_kernelILi128ELi4EZNS0_22gpu_kernel_impl_nocastIZZZNS0_23bitwise_not_kernel_cudaERNS_18TensorIteratorBaseEENKUlvE_clEvENKUlvE0_clEvEUlaE_EEvS4_RKT_EUliE_EEviT1_)
        /*0070*/ 	.short	0x0380
        /*0072*/ 	.short	0x0220


	//----- nvinfo : EIATTR_SW_WAR
	.align		4
.L_10663:
        /*0074*/ 	.byte	0x04, 0x36
        /*0076*/ 	.short	(.L_10665 - .L_10664)
.L_10664:
        /*0078*/ 	.word	0x00000008
.L_10665:


//--------------------- .nv.info._ZN2at6native27unrolled_elementwise_kernelIZZZNS0_23bitwise_not_kernel_cudaERNS_18TensorIteratorBaseEENKUlvE_clEvENKUlvE0_clEvEUlaE_St5arrayIPcLm2EELi4E23TrivialOffsetCalculatorILi1EjESB_NS0_6memory15LoadWithoutCastENSC_16StoreWithoutCastEEEviT_T0_T2_T3_T4_T5_ --------------------------
	.section	.nv.info._ZN2at6native27unrolled_elementwise_kernelIZZZNS0_23bitwise_not_kernel_cudaERNS_18TensorIteratorBaseEENKUlvE_clEvENKUlvE0_clEvEUlaE_St5arrayIPcLm2EELi4E23TrivialOffsetCalculatorILi1EjESB_NS0_6memory15LoadWithoutCastENSC_16StoreWithoutCastEEEviT_T0_T2_T3_T4_T5_,"",@"SHT_CUDA_INFO"
	.sectionflags	@""
	.align	4


	//----- nvinfo : EIATTR_CUDA_API_VERSION
	.align		4
        /*0000*/ 	.byte	0x04, 0x37
        /*0002*/ 	.short	(.L_10667 - .L_10666)
.L_10666:
        /*0004*/ 	.word	0x00000082


	//----- nvinfo : EIATTR_KPARAM_INFO
	.align		4
.L_10667:
        /*0008*/ 	.byte	0x04, 0x17
        /*000a*/ 	.short	(.L_10669 - .L_10668)
.L_10668:
        /*000c*/ 	.word	0x00000000
        /*0010*/ 	.short	0x0006
        /*0012*/ 	.short	0x001b
        /*0014*/ 	.byte	0x00, 0xf0, 0x05, 0x00


	//----- nvinfo : EIATTR_KPARAM_INFO
	.align		4
.L_10669:
        /*0018*/ 	.byte	0x04, 0x17
        /*001a*/ 	.short	(.L_10671 - .L_10670)
.L_10670:
        /*001c*/ 	.word	0x00000000
        /*0020*/ 	.short	0x0005
        /*0022*/ 	.short	0x001a
        /*0024*/ 	.byte	0x00, 0xf0, 0x05, 0x00


	//----- nvinfo : EIATTR_KPARAM_INFO
	.align		4
.L_10671:
        /*0028*/ 	.byte	0x04, 0x17
        /*002a*/ 	.short	(.L_10673 - .L_10672)
.L_10672:
        /*002c*/ 	.word	0x00000000
        /*0030*/ 	.short	0x0004
        /*0032*/ 	.short	0x0019
        /*0034*/ 	.byte	0x00, 0xf0, 0x05, 0x00


	//----- nvinfo : EIATTR_KPARAM_INFO
	.align		4
.L_10673:
        /*0038*/ 	.byte	0x04, 0x17
        /*003a*/ 	.short	(.L_10675 - .L_10674)
.L_10674:
        /*003c*/ 	.word	0x00000000
        /*0040*/ 	.short	0x0003
        /*0042*/ 	.short	0x0018
        /*0044*/ 	.byte	0x00, 0xf0, 0x05, 0x00


	//----- nvinfo : EIATTR_KPARAM_INFO
	.align		4
.L_10675:
        /*0048*/ 	.byte	0x04, 0x17
        /*004a*/ 	.short	(.L_10677 - .L_10676)
.L_10676:
        /*004c*/ 	.word	0x00000000
        /*0050*/ 	.short	0x0002
        /*0052*/ 	.short	0x0008
        /*0054*/ 	.byte	0x00, 0xf0, 0x41, 0x00


	//----- nvinfo : EIATTR_KPARAM_INFO
	.align		4
.L_10677:
        /*0058*/ 	.byte	0x04, 0x17
        /*005a*/ 	.short	(.L_10679 - .L_10678)
.L_10678:
        /*005c*/ 	.word	0x00000000
        /*0060*/ 	.short	0x0001
        /*0062*/ 	.short	0x0004
        /*0064*/ 	.byte	0x00, 0xf0, 0x05, 0x00


	//----- nvinfo : EIATTR_KPARAM_INFO
	.align		4
.L_10679:
        /*0068*/ 	.byte	0x04, 0x17
        /*006a*/ 	.short	(.L_10681 - .L_10680)
.L_10680:
        /*006c*/ 	.word	0x00000000
        /*0070*/ 	.short	0x0000
        /*0072*/ 	.short	0x0000
        /*0074*/ 	.byte	0x00, 0xf0, 0x11, 0x00


	//----- nvinfo : EIATTR_SPARSE_MMA_MASK
	.align		4
.L_10681:
        /*0078*/ 	.byte	0x03, 0x50
        /*007a*/ 	.short	0x0000


	//----- nvinfo : EIATTR_MAXREG_COUNT
	.align		4
        /*007c*/ 	.byte	0x03, 0x1b
        /*007e*/ 	.short	0x00ff


	//----- nvinfo : EIATTR_MERCURY_ISA_VERSION
	.align		4
        /*0080*/ 	.byte	0x03, 0x5f
        /*0082*/ 	.short	0x0101


	//----- nvinfo : EIATTR_VRC_CTA_INIT_COUNT
	.align		4
        /*0084*/ 	.byte	0x02, 0x4a
	.zero		1
	.zero		1


	//----- nvinfo : EIATTR_EXIT_INSTR_OFFSETS
	.align		4
        /*0088*/ 	.byte	0x04, 0x1c
        /*008a*/ 	.short	(.L_10683 - .L_10682)


	//   ....[0]....
.L_10682:
        /*008c*/ 	.word	0x000004c0


	//   ....[1]....
        /*0090*/ 	.word	0x00000520


	//----- nvinfo : EIATTR_MAX_THREADS
	.align		4
.L_10683:
        /*0094*/ 	.byte	0x04, 0x05
        /*0096*/ 	.short	(.L_10685 - .L_10684)
.L_10684:
        /*0098*/ 	.word	0x00000080
        /*009c*/ 	.word	0x00000001
        /*00a0*/ 	.word	0x00000001


	//----- nvinfo : EIATTR_CRS_STACK_SIZE
	.align		4
.L_10685:
        /*00a4*/ 	.byte	0x04, 0x1e
        /*00a6*/ 	.short	(.L_10687 - .L_10686)
.L_10686:
        /*00a8*/ 	.word	0x00000000


	//----- nvinfo : EIATTR_CBANK_PARAM_SIZE
	.align		4
.L_10687:
        /*00ac*/ 	.byte	0x03, 0x19
        /*00ae*/ 	.short	0x001c


	//----- nvinfo : EIATTR_PARAM_CBANK
	.align		4
        /*00b0*/ 	.byte	0x04, 0x0a
        /*00b2*/ 	.short	(.L_10689 - .L_10688)
	.align		4
.L_10688:
        /*00b4*/ 	.word	index@(.nv.constant0._ZN2at6native27unrolled_elementwise_kernelIZZZNS0_23bitwise_not_kernel_cudaERNS_18TensorIteratorBaseEENKUlvE_clEvENKUlvE0_clEvEUlaE_St5arrayIPcLm2EELi4E23TrivialOffsetCalculatorILi1EjESB_NS0_6memory15LoadWithoutCastENSC_16StoreWithoutCastEEEviT_T0_T2_T3_T4_T5_)
        /*00b8*/ 	.short	0x0380
        /*00ba*/ 	.short	0x001c


	//----- nvinfo : EIATTR_SW_WAR
	.align		4
.L_10689:
        /*00bc*/ 	.byte	0x04, 0x36
        /*00be*/ 	.short	(.L_10691 - .L_10690)
.L_10690:
        /*00c0*/ 	.word	0x00000008
.L_10691:


//--------------------- .nv.info._ZN2at6native29vectorized_elementwise_kernelILi2EZZZNS0_23bitwise_not_kernel_cudaERNS_18TensorIteratorBaseEENKUlvE_clEvENKUlvE0_clEvEUlaE_St5arrayIPcLm2EEEEviT0_T1_ --------------------------
	.section	.nv.info._ZN2at6native29vectorized_elementwise_kernelILi2EZZZNS0_23bitwise_not_kernel_cudaERNS_18TensorIteratorBaseEENKUlvE_clEvENKUlvE0_clEvEUlaE_St5arrayIPcLm2EEEEviT0_T1_,"",@"SHT_CUDA_INFO"
	.sectionflags	@""
	.align	4


	//----- nvinfo : EIATTR_CUDA_API_VERSION
	.align		4
        /*0000*/ 	.byte	0x04, 0x37
        /*0002*/ 	.short	(.L_10693 - .L_10692)
.L_10692:
        /*0004*/ 	.word	0x00000082


	//----- nvinfo : EIATTR_KPARAM_INFO
	.align		4
.L_10693:
        /*0008*/ 	.byte	0x04, 0x17
        /*000a*/ 	.short	(.L_10695 - .L_10694)
.L_10694:
        /*000c*/ 	.word	0x00000000
        /*0010*/ 	.short	0x0002
        /*0012*/ 	.short	0x0008
        /*0014*/ 	.byte	0x00, 0xf0, 0x41, 0x00


	//----- nvinfo : EIATTR_KPARAM_INFO
	.align		4
.L_10695:
        /*0018*/ 	.byte	0x04, 0x17
        /*001a*/ 	.short	(.L_10697 - .L_10696)
.L_10696:
        /*001c*/ 	.word	0x00000000
        /*0020*/ 	.short	0x0001
        /*0022*/ 	.short	0x0004
        /*0024*/ 	.byte	0x00, 0xf0, 0x05, 0x00


	//----- nvinfo : EIATTR_KPARAM_INFO
	.align		4
.L_10697:
        /*0028*/ 	.byte	0x04, 0x17
        /*002a*/ 	.short	(.L_10699 - .L_10698)
.L_10698:
        /*002c*/ 	.word	0x00000000
        /*0030*/ 	.short	0x0000
        /*0032*/ 	.short	0x0000
        /*0034*/ 	.byte	0x00, 0xf0, 0x11, 0x00


	//----- nvinfo : EIATTR_SPARSE_MMA_MASK
	.align		4
.L_10699:
        /*0038*/ 	.byte	0x03, 0x50
        /*003a*/ 	.short	0x0000


	//----- nvinfo : EIATTR_MAXREG_COUNT
	.align		4
        /*003c*/ 	.byte	0x03, 0x1b
        /*003e*/ 	.short	0x00ff


	//----- nvinfo : EIATTR_MERCURY_ISA_VERSION
	.align		4
        /*0040*/ 	.byte	0x03, 0x5f
        /*0042*/ 	.short	0x0101


	//----- nvinfo : EIATTR_VRC_CTA_INIT_COUNT
	.align		4
        /*0044*/ 	.byte	0x02, 0x4a
	.zero		1
	.zero		1


	//----- nvinfo : EIATTR_EXIT_INSTR_OFFSETS
	.align		4
        /*0048*/ 	.byte	0x04, 0x1c
        /*004a*/ 	.short	(.L_10701 - .L_10700)


	//   ....[0]....
.L_10700:
        /*004c*/ 	.word	0x00000990


	//   ....[1]....
        /*0050*/ 	.word	0x000009f0


	//   ....[2]....
        /*0054*/ 	.word	0x00000c90


	//----- nvinfo : EIATTR_MAX_THREADS
	.align		4
.L_10701:
        /*0058*/ 	.byte	0x04, 0x05
        /*005a*/ 	.short	(.L_10703 - .L_10702)
.L_10702:
        /*005c*/ 	.word	0x00000080
        /*0060*/ 	.word	0x00000001
        /*0064*/ 	.word	0x00000001


	//----- nvinfo : EIATTR_CRS_STACK_SIZE
	.align		4
.L_10703:
        /*0068*/ 	.byte	0x04, 0x1e
        /*006a*/ 	.short	(.L_10705 - .L_10704)
.L_10704:
        /*006c*/ 	.word	0x00000000


	//----- nvinfo : EIATTR_CBANK_PARAM_SIZE
	.align		4
.L_10705:
        /*0070*/ 	.byte	0x03, 0x19
        /*0072*/ 	.short	0x0018


	//----- nvinfo : EIATTR_PARAM_CBANK
	.align		4
        /*0074*/ 	.byte	0x04, 0x0a
        /*0076*/ 	.short	(.L_10707 - .L_10706)
	.align		4
.L_10706:
        /*0078*/ 	.word	index@(.nv.constant0._ZN2at6native29vectorized_elementwise_kernelILi2EZZZNS0_23bitwise_not_kernel_cudaERNS_18TensorIteratorBaseEENKUlvE_clEvENKUlvE0_clEvEUlaE_St5arrayIPcLm2EEEEviT0_T1_)
        /*007c*/ 	.short	0x0380
        /*007e*/ 	.short	0x0018


	//----- nvinfo : EIATTR_SW_WAR
	.align		4
.L_10707:
        /*0080*/ 	.byte	0x04, 0x36
        /*0082*/ 	.short	(.L_10709 - .L_10708)
.L_10708:
        /*0084*/ 	.word	0x00000008
.L_10709:


//--------------------- .nv.info._ZN2at6native29vectorized_elementwise_kernelILi4EZZZNS0_23bitwise_not_kernel_cudaERNS_18TensorIteratorBaseEENKUlvE_clEvENKUlvE0_clEvEUlaE_St5arrayIPcLm2EEEEviT0_T1_ --------------------------
	.section	.nv.info._ZN2at6native29vectorized_elementwise_kernelILi4EZZZNS0_23bitwise_not_kernel_cudaERNS_18TensorIteratorBaseEENKUlvE_clEvENKUlvE0_clEvEUlaE_St5arrayIPcLm2EEEEviT0_T1_,"",@"SHT_CUDA_INFO"
	.sectionflags	@""
	.align	4


	//----- nvinfo : EIATTR_CUDA_API_VERSION
	.align		4
        /*0000*/ 	.byte	0x04, 0x37
        /*0002*/ 	.short	(.L_10711 - .L_10710)
.L_10710:
        /*0004*/ 	.word	0x00000082


	//----- nvinfo : EIATTR_KPARAM_INFO
	.align		4
.L_10711:
        /*0008*/ 	.byte	0x04, 0x17
        /*000a*/ 	.short	(.L_10713 - .L_10712)
.L_10712:
        /*000c*/ 	.word	0x00000000
        /*0010*/ 	.short	0x0002
        /*0012*/ 	.short	0x0008
        /*0014*/ 	.byte	0x00, 0xf0, 0x41, 0x00


	//----- nvinfo : EIATTR_KPARAM_INFO
	.align		4
.L_10713:
        /*0018*/ 	.byte	0x04, 0x17
        /*001a*/ 	.short	(.L_10715 - .L_10714)
.L_10714:
        /*001c*/ 	.word	0x00000000
        /*0020*/ 	.short	0x0001
        /*0022*/ 	.short	0x0004
        /*0024*/ 	.byte	0x00, 0xf0, 0x05, 0x00


	//----- nvinfo : EIATTR_KPARAM_INFO
	.align		4
.L_10715:
        /*0028*/ 	.byte	0x04, 0x17
        /*002a*/ 	.short	(.L_10717 - .L_10716)
.L_10716:
        /*002c*/ 	.word	0x00000000
        /*0030*/ 	.short	0x0000
        /*0032*/ 	.short	0x0000
        /*0034*/ 	.byte	0x00, 0xf0, 0x11, 0x00


	//----- nvinfo : EIATTR_SPARSE_MMA_MASK
	.align		4
.L_10717:
        /*0038*/ 	.byte	0x03, 0x50
        /*003a*/ 	.short	0x0000


	//----- nvinfo : EIATTR_MAXREG_COUNT
	.align		4
        /*003c*/ 	.byte	0x03, 0x1b
        /*003e*/ 	.short	0x00ff


	//----- nvinfo : EIATTR_MERCURY_ISA_VERSION
	.align		4
        /*0040*/ 	.byte	0x03, 0x5f
        /*0042*/ 	.short	0x0101


	//----- nvinfo : EIATTR_VRC_CTA_INIT_COUNT
	.align		4
        /*0044*/ 	.byte	0x02, 0x4a
	.zero		1
	.zero		1


	//----- nvinfo : EIATTR_EXIT_INSTR_OFFSETS
	.align		4
        /*0048*/ 	.byte	0x04, 0x1c
        /*004a*/ 	.short	(.L_10719 - .L_10718)


	//   ....[0]....
.L_10718:
        /*004c*/ 	.word	0x00000990


	//   ....[1]....
        /*0050*/ 	.word	0x000009f0


	//   ....[2]....
        /*0054*/ 	.word	0x00000cf0


	//----- nvinfo : EIATTR_MAX_THREADS
	.align		4
.L_10719:
        /*0058*/ 	.byte	0x04, 0x05
        /*005a*/ 	.short	(.L_10721 - .L_10720)
.L_10720:
        /*005c*/ 	.word	0x00000080
        /*0060*/ 	.word	0x00000001
        /*0064*/ 	.word	0x00000001


	//----- nvinfo : EIATTR_CRS_STACK_SIZE
	.align		4
.L_10721:
        /*0068*/ 	.byte	0x04, 0x1e
        /*006a*/ 	.short	(.L_10723 - .L_10722)
.L_10722:
        /*006c*/ 	.word	0x00000000


	//----- nvinfo : EIATTR_CBANK_PARAM_SIZE
	.align		4
.L_10723:
        /*0070*/ 	.byte	0x03, 0x19
        /*0072*/ 	.short	0x0018


	//----- nvinfo : EIATTR_PARAM_CBANK
	.align		4
        /*0074*/ 	.byte	0x04, 0x0a
        /*0076*/ 	.short	(.L_10725 - .L_10724)
	.align		4
.L_10724:
        /*0078*/ 	.word	index@(.nv.constant0._ZN2at6native29vectorized_elementwise_kernelILi4EZZZNS0_23bitwise_not_kernel_cudaERNS_18TensorIteratorBaseEENKUlvE_clEvENKUlvE0_clEvEUlaE_St5arrayIPcLm2EEEEviT0_T1_)
        /*007c*/ 	.short	0x0380
        /*007e*/ 	.short	0x0018


	//----- nvinfo : EIATTR_SW_WAR
	.align		4
.L_10725:
        /*0080*/ 	.byte	0x04, 0x36
        /*0082*/ 	.short	(.L_10727 - .L_10726)
.L_10726:
        /*0084*/ 	.word	0x00000008
.L_10727:


//--------------------- .nv.info._ZN2at6native29vectorized_elementwise_kernelILi8EZZZNS0_23bitwise_not_kernel_cudaERNS_18TensorIteratorBaseEENKUlvE_clEvENKUlvE0_clEvEUlaE_St5arrayIPcLm2EEEEviT0_T1_ --------------------------
	.section	.nv.info._ZN2at6native29vectorized_elementwise_kernelILi8EZZZNS0_23bitwise_not_kernel_cudaERNS_18TensorIteratorBaseEENKUlvE_clEvENKUlvE0_clEvEUlaE_St5arrayIPcLm2EEEEviT0_T1_,"",@"SHT_CUDA_INFO"
	.sectionflags	@""
	.align	4


	//----- nvinfo : EIATTR_CUDA_API_VERSION
	.align		4
        /*0000*/ 	.byte	0x04, 0x37
        /*0002*/ 	.short	(.L_10729 - .L_10728)
.L_10728:
        /*0004*/ 	.word	0x00000082


	//----- nvinfo : EIATTR_KPARAM_INFO
	.align		4
.L_10729:
        /*0008*/ 	.byte	0x04, 0x17
        /*000a*/ 	.short	(.L_10731 - .L_10730)
.L_10730:
        /*000c*/ 	.word	0x00000000
        /*0010*/ 	.short	0x0002
        /*0012*/ 	.short	0x0008
        /*0014*/ 	.byte	0x00, 0xf0, 0x41, 0x00


	//----- nvinfo : EIATTR_KPARAM_INFO
	.align		4
.L_10731:
        /*0018*/ 	.byte	0x04, 0x17
        /*001a*/ 	.short	(.L_10733 - .L_10732)
.L_10732:
        /*001c*/ 	.word	0x00000000
        /*0020*/ 	.short	0x0001
        /*0022*/ 	.short	0x0004
        /*0024*/ 	.byte	0x00, 0xf0, 0x05, 0x00


	//----- nvinfo : EIATTR_KPARAM_INFO
	.align		4
.L_10733:
        /*0028*/ 	.byte	0x04, 0x17
        /*002a*/ 	.short	(.L_10735 - .L_10734)
.L_10734:
        /*002c*/ 	.word	0x00000000
        /*0030*/ 	.short	0x0000
        /*0032*/ 	.short	0x0000
        /*0034*/ 	.byte	0x00, 0xf0, 0x11, 0x00


	//----- nvinfo : EIATTR_SPARSE_MMA_MASK
	.align		4
.L_10735:
        /*0038*/ 	.byte	0x03, 0x50
        /*003a*/ 	.short	0x0000


	//----- nvinfo : EIATTR_MAXREG_COUNT
	.align		4
        /*003c*/ 	.byte	0x03, 0x1b
        /*003e*/ 	.short	0x00ff


	//----- nvinfo : EIATTR_MERCURY_ISA_VERSION
	.align		4
        /*0040*/ 	.byte	0x03, 0x5f
        /*0042*/ 	.short	0x0101


	//----- nvinfo : EIATTR_VRC_CTA_INIT_COUNT
	.align		4
        /*0044*/ 	.byte	0x02, 0x4a
	.zero		1
	.zero		1


	//----- nvinfo : EIATTR_EXIT_INSTR_OFFSETS
	.align		4
        /*0048*/ 	.byte	0x04, 0x1c
        /*004a*/ 	.short	(.L_10737 - .L_10736)


	//   ....[0]....
.L_10736:
        /*004c*/ 	.word	0x00000990


	//   ....[1]....
        /*0050*/ 	.word	0x000009f0


	//   ....[2]....
        /*0054*/ 	.word	0x00000cd0


	//----- nvinfo : EIATTR_MAX_THREADS
	.align		4
.L_10737:
        /*0058*/ 	.byte	0x04, 0x05
        /*005a*/ 	.short	(.L_10739 - .L_10738)
.L_10738:
        /*005c*/ 	.word	0x00000080
        /*0060*/ 	.word	0x00000001
        /*0064*/ 	.word	0x00000001


	//----- nvinfo : EIATTR_CRS_STACK_SIZE
	.align		4
.L_10739:
        /*0068*/ 	.byte	0x04, 0x1e
        /*006a*/ 	.short	(.L_10741 - .L_10740)
.L_10740:
        /*006c*/ 	.word	0x00000000


	//----- nvinfo : EIATTR_CBANK_PARAM_SIZE
	.align		4
.L_10741:
        /*0070*/ 	.byte	0x03, 0x19
        /*0072*/ 	.short	0x0018


	//----- nvinfo : EIATTR_PARAM_CBANK
	.align		4
        /*0074*/ 	.byte	0x04, 0x0a
        /*0076*/ 	.short	(.L_10743 - .L_10742)
	.align		4
.L_10742:
        /*0078*/ 	.word	index@(.nv.constant0._ZN2at6native29vectorized_elementwise_kernelILi8EZZZNS0_23bitwise_not_kernel_cudaERNS_18TensorIteratorBaseEENKUlvE_clEvENKUlvE0_clEvEUlaE_St5arrayIPcLm2EEEEviT0_T1_)
        /*007c*/ 	.short	0x0380
        /*007e*/ 	.short	0x0018


	//----- nvinfo : EIATTR_SW_WAR
	.align		4
.L_10743:
        /*0080*/ 	.byte	0x04, 0x36
        /*0082*/ 	.short	(.L_10745 - .L_10744)
.L_10744:
        /*0084*/ 	.word	0x00000008
.L_10745:


//--------------------- .nv.info._ZN2at6native18elementwise_kernelILi128ELi4EZNS0_15gpu_kernel_implIZZZNS0_23bitwise_not_kernel_cudaERNS_18TensorIteratorBaseEENKUlvE_clEvENKUlvE_clEvEUlhE_EEvS4_RKT_EUliE_EEviT1_ --------------------------
	.section	.nv.info._ZN2at6native18elementwise_kernelILi128ELi4EZNS0_15gpu_kernel_implIZZZNS0_23bitwise_not_kernel_cudaERNS_18TensorIteratorBaseEENKUlvE_clEvENKUlvE_clEvEUlhE_EEvS4_RKT_EUliE_EEviT1_,"",@"SHT_CUDA_INFO"
	.sectionflags	@""
	.align	4


	//----- nvinfo : EIATTR_CUDA_API_VERSION
	.align		4
        /*0000*/ 	.byte	0x04, 0x37
        /*0002*/ 	.short	(.L_10747 - .L_10746)
.L_10746:
        /*0004*/ 	.word	0x00000082


	//----- nvinfo : EIATTR_KPARAM_INFO
	.align		4
.L_10747:
        /*0008*/ 	.byte	0x04, 0x17
        /*000a*/ 	.short	(.L_10749 - .L_10748)
.L_10748:
        /*000c*/ 	.word	0x00000000
        /*0010*/ 	.short	0x0001
        /*0012*/ 	.short	0x0008
        /*0014*/ 	.byte	0x00, 0xf0, 0x61, 0x08


	//----- nvinfo : EIATTR_KPARAM_INFO
	.align		4
.L_10749:
        /*0018*/ 	.byte	0x04, 0x17
        /*001a*/ 	.short	(.L_10751 - .L_10750)
.L_10750:
        /*001c*/ 	.word	0x00000000
        /*0020*/ 	.short	0x0000
        /*0022*/ 	.short	0x0000
        /*0024*/ 	.byte	0x00, 0xf0, 0x11, 0x00


	//----- nvinfo : EIATTR_SPARSE_MMA_MASK
	.align		4
.L_10751:
        /*0028*/ 	.byte	0x03, 0x50
        /*002a*/ 	.short	0x0000


	//----- nvinfo : EIATTR_MAXREG_COUNT
	.align		4
        /*002c*/ 	.byte	0x03, 0x1b
        /*002e*/ 	.short	0x0080


	//----- nvinfo : EIATTR_EXTERNS
	.align		4
        /*0030*/ 	.byte	0x04, 0x0f
        /*0032*/ 	.short	(.L_10753 - .L_10752)


	//   ....[0]....
	.align		4
.L_10752:
        /*0034*/ 	.word	index@(__assertfail)


	//----- nvinfo : EIATTR_MERCURY_ISA_VERSION
	.align		4
.L_10753:
        /*0038*/ 	.byte	0x03, 0x5f
        /*003a*/ 	.short	0x0101


	//----- nvinfo : EIATTR_VRC_CTA_INIT_COUNT
	.align		4
        /*003c*/ 	.byte	0x02, 0x4a
	.zero		1
	.zero		1


	//----- nvinfo : EIATTR_SYSCALL_OFFSETS
	.align		4
        /*0040*/ 	.byte	0x04, 0x46
        /*0042*/ 	.short	(.L_10755 - .L_10754)


	//   ....[0]....
.L_10754:
        /*0044*/ 	.word	0x00002160


	//   ....[1]....
        /*0048*/ 	.word	0x00002f90


	//   ....[2]....
        /*004c*/ 	.word	0x000052b0


	//   ....[3]....
        /*0050*/ 	.word	0x00005f30


	//   ....[4]....
        /*0054*/ 	.word	0x00008330


	//   ....[5]....
        /*0058*/ 	.word	0x00008fb0


	//   ....[6]....
        /*005c*/ 	.word	0x0000b3c0


	//   ....[7]....
        /*0060*/ 	.word	0x0000c000


	//----- nvinfo : EIATTR_EXIT_INSTR_OFFSETS
	.align		4
.L_10755:
        /*0064*/ 	.byte	0x04, 0x1c
        /*0066*/ 	.short	(.L_10757 - .L_10756)


	//   ....[0]....
.L_10756:
        /*0068*/ 	.word	0x00009270


	//   ....[1]....
        /*006c*/ 	.word	0x0000b4f0


	//   ....[2]....
        /*0070*/ 	.word	0x0000b510


	//   ....[3]....
        /*0074*/ 	.word	0x0000b5b0


	//   ....[4]....
        /*0078*/ 	.word	0x0000b5e0


	//   ....[5]....
        /*007c*/ 	.word	0x0000b610


	//   ....[6]....
        /*0080*/ 	.word	0x0000b6b0


	//   ....[7]....
        /*0084*/ 	.word	0x0000b700


	//   ....[8]....
        /*0088*/ 	.word	0x0000b7b0


	//   ....[9]....
        /*008c*/ 	.word	0x0000b810


	//   ....[10]....
        /*0090*/ 	.word	0x0000b850


	//   ....[11]....
        /*0094*/ 	.word	0x0000b920


	//   ....[12]....
        /*0098*/ 	.word	0x0000ba70


	//   ....[13]....
        /*009c*/ 	.word	0x0000bbc0


	//   ....[14]....
        /*00a0*/ 	.word	0x0000bd30


	//   ....[15]....
        /*00a4*/ 	.word	0x0000bd70


	//   ....[16]....
        /*00a8*/ 	.word	0x0000bda0


	//   ....[17]....
        /*00ac*/ 	.word	0x0000be50


	//   ....[18]....
        /*00b0*/ 	.word	0x0000bea0


	//   ....[19]....
        /*00b4*/ 	.word	0x0000c010


	//   ....[20]....
        /*00b8*/ 	.word	0x0000c100


	//   ....[21]....
        /*00bc*/ 	.word	0x0000c1b0


	//   ....[22]....
        /*00c0*/ 	.word	0x0000c1e0


	//   ....[23]....
        /*00c4*/ 	.word	0x0000c230


	//   ....[24]....
        /*00c8*/ 	.word	0x0000c280


	//----- nvinfo : EIATTR_MAX_THREADS
	.align		4
.L_10757:
        /*00cc*/ 	.byte	0x04, 0x05
        /*00ce*/ 	.short	(.L_10759 - .L_10758)
.L_10758:
        /*00d0*/ 	.word	0x00000080
        /*00d4*/ 	.word	0x00000001
        /*00d8*/ 	.word	0x00000001


	//----- nvinfo : EIATTR_CRS_STACK_SIZE
	.align		4
.L_10759:
        /*00dc*/ 	.byte	0x04, 0x1e
        /*00de*/ 	.short	(.L_10761 - .L_10760)
.L_10760:
        /*00e0*/ 	.word	0x00000000


	//----- nvinfo : EIATTR_CBANK_PARAM_SIZE
	.align		4
.L_10761:
        /*00e4*/ 	.byte	0x03, 0x19
        /*00e6*/ 	.short	0x0220


	//----- nvinfo : EIATTR_PARAM_CBANK
	.align		4
        /*00e8*/ 	.byte	0x04, 0x0a
        /*00ea*/ 	.short	(.L_10763 - .L_10762)
	.align		4
.L_10762:
        /*00ec*/ 	.word	index@(.nv.constant0._ZN2at6native18elementwise_kernelILi128ELi4EZNS0_15gpu_kernel_implIZZZNS0_23bitwise_not_kernel_cudaERNS_18TensorIteratorBaseEENKUlvE_clEvENKUlvE_clEvEUlhE_EEvS4_RKT_EUliE_EEviT1_)
        /*00f0*/ 	.short	0x0380
        /*00f2*/ 	.short	0x0220


	//----- nvinfo : EIATTR_SW_WAR
	.align		4
.L_10763:
        /*00f4*/ 	.byte	0x04, 0x36
        /*00f6*/ 	.short	(.L_10765 - .L_10764)
.L_10764:
        /*00f8*/ 	.word	0x00000008
.L_10765:


//--------------------- .nv.info._ZN2at6native27unrolled_elementwise_kernelIZZZNS0_23bitwise_not_kernel_cudaERNS_18TensorIteratorBaseEENKUlvE_clEvENKUlvE_clEvEUlhE_St5arrayIPcLm2EELi4E23TrivialOffsetCalculatorILi1EjESB_NS0_6memory12LoadWithCastILi1EEENSC_13StoreWithCastILi1EEEEEviT_T0_T2_T3_T4_T5_ --------------------------
	.section	.nv.info._ZN2at6native27unrolled_elementwise_kernelIZZZNS0_23bitwise_not_kernel_cudaERNS_18TensorIteratorBaseEENKUlvE_clEvENKUlvE_clEvEUlhE_St5arrayIPcLm2EELi4E23TrivialOffsetCalculatorILi1EjESB_NS0_6memory12LoadWithCastILi1EEENSC_13StoreWithCastILi1EEEEEviT_T0_T2_T3_T4_T5_,"",@"SHT_CUDA_INFO"
	.sectionflags	@""
	.align	4


	//----- nvinfo : EIATTR_CUDA_API_VERSION
	.align		4
        /*0000*/ 	.byte	0x04, 0x37
        /*0002*/ 	.short	(.L_10767 - .L_10766)
.L_10766:
        /*0004*/ 	.word	0x00000082


	//----- nvinfo : EIATTR_KPARAM_INFO
	.align		4
.L_10767:
        /*0008*/ 	.byte	0x04, 0x17
        /*000a*/ 	.short	(.L_10769 - .L_10768)
.L_10768:
        /*000c*/ 	.word	0x00000000
        /*0010*/ 	.short	0x0006
        /*0012*/ 	.short	0x0024
        /*0014*/ 	.byte	0x00, 0xf0, 0x21, 0x00


	//----- nvinfo : EIATTR_KPARAM_INFO
	.align		4
.L_10769:
        /*0018*/ 	.byte	0x04, 0x17
        /*001a*/ 	.short	(.L_10771 - .L_10770)
.L_10770:
        /*001c*/ 	.word	0x00000000
        /*0020*/ 	.short	0x0005
        /*0022*/ 	.short	0x001c
        /*0024*/ 	.byte	0x00, 0xf0, 0x21, 0x00


	//----- nvinfo : EIATTR_KPARAM_INFO
	.align		4
.L_10771:
        /*0028*/ 	.byte	0x04, 0x17
        /*002a*/ 	.short	(.L_10773 - .L_10772)
.L_10772:
        /*002c*/ 	.word	0x00000000
        /*0030*/ 	.short	0x0004
        /*0032*/ 	.short	0x0019
        /*0034*/ 	.byte	0x00, 0xf0, 0x05, 0x00


	//----- nvinfo : EIATTR_KPARAM_INFO
	.align		4
.L_10773:
        /*0038*/ 	.byte	0x04, 0x17
        /*003a*/ 	.short	(.L_10775 - .L_10774)
.L_10774:
        /*003c*/ 	.word	0x00000000
        /*0040*/ 	.short	0x0003
        /*0042*/ 	.short	0x0018
        /*0044*/ 	.byte	0x00, 0xf0, 0x05, 0x00


	//----- nvinfo : EIATTR_KPARAM_INFO
	.align		4
.L_10775:
        /*0048*/ 	.byte	0x04, 0x17
        /*004a*/ 	.short	(.L_10777 - .L_10776)
.L_10776:
        /*004c*/ 	.word	0x00000000
        /*0050*/ 	.short	0x0002
        /*0052*/ 	.short	0x0008
        /*0054*/ 	.byte	0x00, 0xf0, 0x41, 0x00


	//----- nvinfo : EIATTR_KPARAM_INFO
	.align		4
.L_10777:
        /*0058*/ 	.byte	0x04, 0x17
        /*005a*/ 	.short	(.L_10779 - .L_10778)
.L_10778:
        /*005c*/ 	.word	0x00000000
        /*0060*/ 	.short	0x0001
        /*0062*/ 	.short	0x0004
        /*0064*/ 	.byte	0x00, 0xf0, 0x05, 0x00


	//----- nvinfo : EIATTR_KPARAM_INFO
	.align		4
.L_10779:
        /*0068*/ 	.byte	0x04, 0x17
        /*006a*/ 	.short	(.L_10781 - .L_10780)
.L_10780:
        /*006c*/ 	.word	0x00000000
        /*0070*/ 	.short	0x0000
        /*0072*/ 	.short	0x0000
        /*0074*/ 	.byte	0x00, 0xf0, 0x11, 0x00


	//----- nvinfo : EIATTR_SPARSE_MMA_MASK
	.align		4
.L_10781:
        /*0078*/ 	.byte	0x03, 0x50
        /*007a*/ 	.short	0x0000


	//----- nvinfo : EIATTR_MAXREG_COUNT
	.align		4
        /*007c*/ 	.byte	0x03, 0x1b
        /*007e*/ 	.short	0x00ff


	//----- nvinfo : EIATTR_EXTERNS
	.align		4
        /*0080*/ 	.byte	0x04, 0x0f
        /*0082*/ 	.short	(.L_10783 - .L_10782)


	//   ....[0]....
	.align		4
.L_10782:
        /*0084*/ 	.word	index@(__assertfail)


	//----- nvinfo : EIATTR_MERCURY_ISA_VERSION
	.align		4
.L_10783:
        /*0088*/ 	.byte	0x03, 0x5f
        /*008a*/ 	.short	0x0101


	//----- nvinfo : EIATTR_VRC_CTA_INIT_COUNT
	.align		4
        /*008c*/ 	.byte	0x02, 0x4a
	.zero		1
	.zero		1


	//----- nvinfo : EIATTR_SYSCALL_OFFSETS
	.align		4
        /*0090*/ 	.byte	0x04, 0x46
        /*0092*/ 	.short	(.L_10785 - .L_10784)


	//   ....[0]....
.L_10784:
        /*0094*/ 	.word	0x00000e50


	//   ....[1]....
        /*0098*/ 	.word	0x00001e50


	//   ....[2]....
        /*009c*/ 	.word	0x00002da0


	//   ....[3]....
        /*00a0*/ 	.word	0x00003cf0


	//   ....[4]....
        /*00a4*/ 	.word	0x00004b00


	//   ....[5]....
        /*00a8*/ 	.word	0x000058f0


	//   ....[6]....
        /*00ac*/ 	.word	0x000067d0


	//   ....[7]....
        /*00b0*/ 	.word	0x000076a0


	//----- nvinfo : EIATTR_EXIT_INSTR_OFFSETS
	.align		4
.L_10785:
        /*00b4*/ 	.byte	0x04, 0x1c
        /*00b6*/ 	.short	(.L_10787 - .L_10786)


	//   ....[0]....
.L_10786:
        /*00b8*/ 	.word	0x00006a80


	//   ....[1]....
        /*00bc*/ 	.word	0x00006bb0


	//   ....[2]....
        /*00c0*/ 	.word	0x00006bd0


	//   ....[3]....
        /*00c4*/ 	.word	0x00006c70


	//   ....[4]....
        /*00c8*/ 	.word	0x00006ca0


	//   ....[5]....
        /*00cc*/ 	.word	0x00006cd0


	//   ....[6]....
        /*00d0*/ 	.word	0x00006d70


	//   ....[7]....
        /*00d4*/ 	.word	0x00006dc0


	//   ....[8]....
        /*00d8*/ 	.word	0x00006e70


	//   ....[9]....
        /*00dc*/ 	.word	0x00006ed0


	//   ....[10]....
        /*00e0*/ 	.word	0x00006f10


	//   ....[11]....
        /*00e4*/ 	.word	0x00006fe0


	//   ....[12]....
        /*00e8*/ 	.word	0x00007130


	//   ....[13]....
        /*00ec*/ 	.word	0x00007280


	//   ....[14]....
        /*00f0*/ 	.word	0x000073e0


	//   ....[15]....
        /*00f4*/ 	.word	0x00007420


	//   ....[16]....
        /*00f8*/ 	.word	0x00007450


	//   ....[17]....
        /*00fc*/ 	.word	0x000074f0


	//   ....[18]....
        /*0100*/ 	.word	0x00007540


	//   ....[19]....
        /*0104*/ 	.word	0x000076b0


	//   ....[20]....
        /*0108*/ 	.word	0x000077a0


	//   ....[21]....
        /*010c*/ 	.word	0x00007850


	//   ....[22]....
        /*0110*/ 	.word	0x00007880


	//   ....[23]....
        /*0114*/ 	.word	0x000078d0


	//   ....[24]....
        /*0118*/ 	.word	0x00007920


	//----- nvinfo : EIATTR_MAX_THREADS
	.align		4
.L_10787:
        /*011c*/ 	.byte	0x04, 0x05
        /*011e*/ 	.short	(.L_10789 - .L_10788)
.L_10788:
        /*0120*/ 	.word	0x00000080
        /*0124*/ 	.word	0x00000001
        /*0128*/ 	.word	0x00000001


	//----- nvinfo : EIATTR_CRS_STACK_SIZE
	.align		4
.L_10789:
        /*012c*/ 	.byte	0x04, 0x1e
        /*012e*/ 	.short	(.L_10791 - .L_10790)
.L_10790:
        /*0130*/ 	.word	0x00000000


	//----- nvinfo : EIATTR_CBANK_PARAM_SIZE
	.align		4
.L_10791:
        /*0134*/ 	.byte	0x03, 0x19
        /*0136*/ 	.short	0x002c


	//----- nvinfo : EIATTR_PARAM_CBANK
	.align		4
        /*0138*/ 	.byte	0x04, 0x0a
        /*013a*/ 	.short	(.L_10793 - .L_10792)
	.align		4
.L_10792:
        /*013c*/ 	.word	index@(.nv.constant0._ZN2at6native27unrolled_elementwise_kernelIZZZNS0_23bitwise_not_kernel_cudaERNS_18TensorIteratorBaseEENKUlvE_clEvENKUlvE_clEvEUlhE_St5arrayIPcLm2EELi4E23TrivialOffsetCalculatorILi1EjESB_NS0_6memory12LoadWithCastILi1EEENSC_13StoreWithCastILi1EEEEEviT_T0_T2_T3_T4_T5_)
        /*0140*/ 	.short	0x0380
        /*0142*/ 	.short	0x002c


	//----- nvinfo : EIATTR_SW_WAR
	.align		4
.L_10793:
        /*0144*/ 	.byte	0x04, 0x36
        /*0146*/ 	.short	(.L_10795 - .L_10794)
.L_10794:
        /*0148*/ 	.word	0x00000008
.L_10795:


//--------------------- .nv.info._ZN2at6native18elementwise_kernelILi128ELi4EZNS0_22gpu_kernel_impl_nocastIZZZNS0_23bitwise_not_kernel_cudaERNS_18TensorIteratorBaseEENKUlvE_clEvENKUlvE_clEvEUlhE_EEvS4_RKT_EUliE_EEviT1_ --------------------------
	.section	.nv.info._ZN2at6native18elementwise_kernelILi128ELi4EZNS0_22gpu_kernel_impl_nocastIZZZNS0_23bitwise_not_kernel_cudaERNS_18TensorIteratorBaseEENKUlvE_clEvENKUlvE_clEvEUlhE_EEvS4_RKT_EUliE_EEviT1_,"",@"SHT_CUDA_INFO"
	.sectionflags	@""
	.align	4


	//----- nvinfo : EIATTR_CUDA_API_VERSION
	.align		4
        /*0000*/ 	.byte	0x04, 0x37
        /*0002*/ 	.short	(.L_10797 - .L_10796)
.L_10796:
        /*0004*/ 	.word	0x00000082


	//----- nvinfo : EIATTR_KPARAM_INFO
	.align		4
.L_10797:
        /*0008*/ 	.byte	0x04, 0x17
        /*000a*/ 	.short	(.L_10799 - .L_10798)
.L_10798:
        /*000c*/ 	.word	0x00000000
        /*0010*/ 	.short	0x0001
        /*0012*/ 	.short	0x0008
        /*0014*/ 	.byte	0x00, 0xf0, 0x61, 0x08


	//----- nvinfo : EIATTR_KPARAM_INFO
	.align		4
.L_10799:
        /*0018*/ 	.byte	0x04, 0x17
        /*001a*/ 	.short	(.L_10801 - .L_10800)
.L_10800:
        /*001c*/ 	.word	0x00000000
        /*0020*/ 	.short	0x0000
        /*0022*/ 	.short	0x0000
        /*0024*/ 	.byte	0x00, 0xf0, 0x11, 0x00


	//----- nvinfo : EIATTR_SPARSE_MMA_MASK
	.align		4
.L_10801:
        /*0028*/ 	.byte	0x03, 0x50
        /*002a*/ 	.short	0x0000


	//----- nvinfo : EIATTR_MAXREG_COUNT
	.align		4
        /*002c*/ 	.byte	0x03, 0x1b
        /*002e*/ 	.short	0x0080


	//----- nvinfo : EIATTR_MERCURY_ISA_VERSION
	.align		4
        /*0030*/ 	.byte	0x03, 0x5f
        /*0032*/ 	.short	0x0101


	//----- nvinfo : EIATTR_VRC_CTA_INIT_COUNT
	.align		4
        /*0034*/ 	.byte	0x02, 0x4a
	.zero		1
	.zero		1


	//----- nvinfo : EIATTR_EXIT_INSTR_OFFSETS
	.align		4
        /*0038*/ 	.byte	0x04, 0x1c
        /*003a*/ 	.short	(.L_10803 - .L_10802)


	//   ....[0]....
.L_10802:
        /*003c*/ 	.word	0x000002a0


	//   ....[1]....
        /*0040*/ 	.word	0x00000300


	//   ....[2]....
        /*0044*/ 	.word	0x00003dc0


	//   ....[3]....
        /*0048*/ 	.word	0x000050f0


	//----- nvinfo : EIATTR_MAX_THREADS
	.align		4
.L_10803:
        /*004c*/ 	.byte	0x04, 0x05
        /*004e*/ 	.short	(.L_10805 - .L_10804)
.L_10804:
        /*0050*/ 	.word	0x00000080
        /*0054*/ 	.word	0x00000001
        /*0058*/ 	.word	0x00000001


	//----- nvinfo : EIATTR_CRS_STACK_SIZE
	.align		4
.L_10805:
        /*005c*/ 	.byte	0x04, 0x1e
        /*005e*/ 	.short	(.L_10807 - .L_10806)
.L_10806:
        /*0060*/ 	.word	0x00000000


	//----- nvinfo : EIATTR_CBANK_PARAM_SIZE
	.align		4
.L_10807:
        /*0064*/ 	.byte	0x03, 0x19
        /*0066*/ 	.short	0x0220


	//----- nvinfo : EIATTR_PARAM_CBANK
	.align		4
        /*0068*/ 	.byte	0x04, 0x0a
        /*006a*/ 	.short	(.L_10809 - .L_10808)
	.align		4
.L_10808:
        /*006c*/ 	.word	index@(.nv.constant0._ZN2at6native18elementwise_kernelILi128ELi4EZNS0_22gpu_kernel_impl_nocastIZZZNS0_23bitwise_not_kernel_cudaERNS_18TensorIteratorBaseEENKUlvE_clEvENKUlvE_clEvEUlhE_EEvS4_RKT_EUliE_EEviT1_)
        /*0070*/ 	.short	0x0380
        /*0072*/ 	.short	0x0220


	//----- nvinfo : EIATTR_SW_WAR
	.align		4
.L_10809:
        /*0074*/ 	.byte	0x04, 0x36
        /*0076*/ 	.short	(.L_10811 - .L_10810)
.L_10810:
        /*0078*/ 	.word	0x00000008
.L_10811:


//--------------------- .nv.info._ZN2at6native27unrolled_elementwise_kernelIZZZNS0_23bitwise_not_kernel_cudaERNS_18TensorIteratorBaseEENKUlvE_clEvENKUlvE_clEvEUlhE_St5arrayIPcLm2EELi4E23TrivialOffsetCalculatorILi1EjESB_NS0_6memory15LoadWithoutCastENSC_16StoreWithoutCastEEEviT_T0_T2_T3_T4_T5_ --------------------------
	.section	.nv.info._ZN2at6native27unrolled_elementwise_kernelIZZZNS0_23bitwise_not_kernel_cudaERNS_18TensorIteratorBaseEENKUlvE_clEvENKUlvE_clEvEUlhE_St5arrayIPcLm2EELi4E23TrivialOffsetCalculatorILi1EjESB_NS0_6memory15LoadWithoutCastENSC_16StoreWithoutCastEEEviT_T0_T2_T3_T4_T5_,"",@"SHT_CUDA_INFO"
	.sectionflags	@""
	.align	4


	//----- nvinfo : EIATTR_CUDA_API_VERSION
	.align		4
        /*0000*/ 	.byte	0x04, 0x37
        /*0002*/ 	.short	(.L_10813 - .L_10812)
.L_10812:
        /*0004*/ 	.word	0x00000082


	//----- nvinfo : EIATTR_KPARAM_INFO
	.align		4
.L_10813:
        /*0008*/ 	.byte	0x04, 0x17
        /*000a*/ 	.short	(.L_10815 - .L_10814)
.L_10814:
        /*000c*/ 	.word	0x00000000
        /*0010*/ 	.short	0x0006
        /*0012*/ 	.short	0x001b
        /*0014*/ 	.byte	0x00, 0xf0, 0x05, 0x00


	//----- nvinfo : EIATTR_KPARAM_INFO
	.align		4
.L_10815:
        /*0018*/ 	.byte	0x04, 0x17
        /*001a*/ 	.short	(.L_10817 - .L_10816)
.L_10816:
        /*001c*/ 	.word	0x00000000
        /*0020*/ 	.short	0x0005
        /*0022*/ 	.short	0x001a
        /*0024*/ 	.byte	0x00, 0xf0, 0x05, 0x00


	//----- nvinfo : EIATTR_KPARAM_INFO
	.align		4
.L_10817:
        /*0028*/ 	.byte	0x04, 0x17
        /*002a*/ 	.short	(.L_10819 - .L_10818)
.L_10818:
        /*002c*/ 	.word	0x00000000
        /*0030*/ 	.short	0x0004
        /*0032*/ 	.short	0x0019
        /*0034*/ 	.byte	0x00, 0xf0, 0x05, 0x00


	//----- nvinfo : EIATTR_KPARAM_INFO
	.align		4
.L_10819:
        /*0038*/ 	.byte	0x04, 0x17
        /*003a*/ 	.short	(.L_10821 - .L_10820)
.L_10820:
        /*003c*/ 	.word	0x00000000
        /*0040*/ 	.short	0x0003
        /*0042*/ 	.short	0x0018
        /*0044*/ 	.byte	0x00, 0xf0, 0x05, 0x00


	//----- nvinfo : EIATTR_KPARAM_INFO
	.align		4
.L_10821:
        /*0048*/ 	.byte	0x04, 0x17
        /*004a*/ 	.short	(.L_10823 - .L_10822)
.L_10822:
        /*004c*/ 	.word	0x00000000
        /*0050*/ 	.short	0x0002
        /*0052*/ 	.short	0x0008
        /*0054*/ 	.byte	0x00, 0xf0, 0x41, 0x00


	//----- nvinfo : EIATTR_KPARAM_INFO
	.align		4
.L_10823:
        /*0058*/ 	.byte	0x04, 0x17
        /*005a*/ 	.short	(.L_10825 - .L_10824)
.L_10824:
        /*005c*/ 	.word	0x00000000
        /*0060*/ 	.short	0x0001
        /*0062*/ 	.short	0x0004
        /*0064*/ 	.byte	0x00, 0xf0, 0x05, 0x00


	//----- nvinfo : EIATTR_KPARAM_INFO
	.align		4
.L_10825:
        /*0068*/ 	.byte	0x04, 0x17
        /*006a*/ 	.short	(.L_10827 - .L_10826)
.L_10826:
        /*006c*/ 	.word	0x00000000
        /*0070*/ 	.short	0x0000
        /*0072*/ 	.short	0x0000
        /*0074*/ 	.byte	0x00, 0xf0, 0x11, 0x00


	//----- nvinfo : EIATTR_SPARSE_MMA_MASK
	.align		4
.L_10827:
        /*0078*/ 	.byte	0x03, 0x50
        /*007a*/ 	.short	0x0000


	//----- nvinfo : EIATTR_MAXREG_COUNT
	.align		4
        /*007c*/ 	.byte	0x03, 0x1b
        /*007e*/ 	.short	0x00ff


	//----- nvinfo : EIATTR_MERCURY_ISA_VERSION
	.align		4
        /*0080*/ 	.byte	0x03, 0x5f
        /*0082*/ 	.short	0x0101


	//----- nvinfo : EIATTR_VRC_CTA_INIT_COUNT
	.align		4
        /*0084*/ 	.byte	0x02, 0x4a
	.zero		1
	.zero		1


	//----- nvinfo : EIATTR_EXIT_INSTR_OFFSETS
	.align		4
        /*0088*/ 	.byte	0x04, 0x1c
        /*008a*/ 	.short	(.L_10829 - .L_10828)


	//   ....[0]....
.L_10828:
        /*008c*/ 	.word	0x000004c0


	//   ....[1]....
        /*0090*/ 	.word	0x00000520


	//----- nvinfo : EIATTR_MAX_THREADS
	.align		4
.L_10829:
        /*0094*/ 	.byte	0x04, 0x05
        /*0096*/ 	.short	(.L_10831 - .L_10830)
.L_10830:
        /*0098*/ 	.word	0x00000080
        /*009c*/ 	.word	0x00000001
        /*00a0*/ 	.word	0x00000001


	//----- nvinfo : EIATTR_CRS_STACK_SIZE
	.align		4
.L_10831:
        /*00a4*/ 	.byte	0x04, 0x1e
        /*00a6*/ 	.short	(.L_10833 - .L_10832)
.L_10832:
        /*00a8*/ 	.word	0x00000000


	//----- nvinfo : EIATTR_CBANK_PARAM_SIZE
	.align		4
.L_10833:
        /*00ac*/ 	.byte	0x03, 0x19
        /*00ae*/ 	.short	0x001c


	//----- nvinfo : EIATTR_PARAM_CBANK
	.align		4
        /*00b0*/ 	.byte	0x04, 0x0a
        /*00b2*/ 	.short	(.L_10835 - .L_10834)
	.align		4
.L_10834:
        /*00b4*/ 	.word	index@(.nv.constant0._ZN2at6native27unrolled_elementwise_kernelIZZZNS0_23bitwise_not_kernel_cudaERNS_18TensorIteratorBaseEENKUlvE_clEvENKUlvE_clEvEUlhE_St5arrayIPcLm2EELi4E23TrivialOffsetCalculatorILi1EjESB_NS0_6memory15LoadWithoutCastENSC_16StoreWithoutCastEEEviT_T0_T2_T3_T4_T5_)
        /*00b8*/ 	.short	0x0380
        /*00ba*/ 	.short	0x001c


	//----- nvinfo : EIATTR_SW_WAR
	.align		4
.L_10835:
        /*00bc*/ 	.byte	0x04, 0x36
        /*00be*/ 	.short	(.L_10837 - .L_10836)
.L_10836:
        /*00c0*/ 	.word	0x00000008
.L_10837:


//--------------------- .nv.info._ZN2at6native29vectorized_elementwise_kernelILi2EZZZNS0_23bitwise_not_kernel_cudaERNS_18TensorIteratorBaseEENKUlvE_clEvENKUlvE_clEvEUlhE_St5arrayIPcLm2EEEEviT0_T1_ --------------------------
	.section	.nv.info._ZN2at6native29vectorized_elementwise_kernelILi2EZZZNS0_23bitwise_not_kernel_cudaERNS_18TensorIteratorBaseEENKUlvE_clEvENKUlvE_clEvEUlhE_St5arrayIPcLm2EEEEviT0_T1_,"",@"SHT_CUDA_INFO"
	.sectionflags	@""
	.align	4


	//----- nvinfo : EIATTR_CUDA_API_VERSION
	.align		4
        /*0000*/ 	.byte	0x04, 0x37
        /*0002*/ 	.short	(.L_10839 - .L_10838)
.L_10838:
        /*0004*/ 	.word	0x00000082


	//----- nvinfo : EIATTR_KPARAM_INFO
	.align		4
.L_10839:
        /*0008*/ 	.byte	0x04, 0x17
        /*000a*/ 	.short	(.L_10841 - .L_10840)
.L_10840:
        /*000c*/ 	.word	0x00000000
        /*0010*/ 	.short	0x0002
        /*0012*/ 	.short	0x0008
        /*0014*/ 	.byte	0x00, 0xf0, 0x41, 0x00


	//----- nvinfo : EIATTR_KPARAM_INFO
	.align		4
.L_10841:
        /*0018*/ 	.byte	0x04, 0x17
        /*001a*/ 	.short	(.L_10843 - .L_10842)
.L_10842:
        /*001c*/ 	.word	0x00000000
        /*0020*/ 	.short	0x0001
        /*0022*/ 	.short	0x0004
        /*0024*/ 	.byte	0x00, 0xf0, 0x05, 0x00


	//----- nvinfo : EIATTR_KPARAM_INFO
	.align		4
.L_10843:
        /*0028*/ 	.byte	0x04, 0x17
        /*002a*/ 	.short	(.L_10845 - .L_10844)
.L_10844:
        /*002c*/ 	.word	0x00000000
        /*0030*/ 	.short	0x0000
        /*0032*/ 	.short	0x0000
        /*0034*/ 	.byte	0x00, 0xf0, 0x11, 0x00


	//----- nvinfo : EIATTR_SPARSE_MMA_MASK
	.align		4
.L_10845:
        /*0038*/ 	.byte	0x03, 0x50
        /*003a*/ 	.short	0x0000


	//----- nvinfo : EIATTR_MAXREG_COUNT
	.align		4
        /*003c*/ 	.byte	0x03, 0x1b
        /*003e*/ 	.short	0x00ff


	//----- nvinfo : EIATTR_MERCURY_ISA_VERSION
	.align		4
        /*0040*/ 	.byte	0x03, 0x5f
        /*0042*/ 	.short	0x0101


	//----- nvinfo : EIATTR_VRC_CTA_INIT_COUNT
	.align		4
        /*0044*/ 	.byte	0x02, 0x4a
	.zero		1
	.zero		1


	//----- nvinfo : EIATTR_EXIT_INSTR_OFFSETS
	.align		4
        /*0048*/ 	.byte	0x04, 0x1c
        /*004a*/ 	.short	(.L_10847 - .L_10846)


	//   ....[0]....
.L_10846:
        /*004c*/ 	.word	0x00000990


	//   ....[1]....
        /*0050*/ 	.word	0x000009f0


	//   ....[2]....
        /*0054*/ 	.word	0x00000c90


	//----- nvinfo : EIATTR_MAX_THREADS
	.align		4
.L_10847:
        /*0058*/ 	.byte	0x04, 0x05
        /*005a*/ 	.short	(.L_10849 - .L_10848)
.L_10848:
        /*005c*/ 	.word	0x00000080
        /*0060*/ 	.word	0x00000001
        /*0064*/ 	.word	0x00000001


	//----- nvinfo : EIATTR_CRS_STACK_SIZE
	.align		4
.L_10849:
        /*0068*/ 	.byte	0x04, 0x1e
        /*006a*/ 	.short	(.L_10851 - .L_10850)
.L_10850:
        /*006c*/ 	.word	0x00000000


	//----- nvinfo : EIATTR_CBANK_PARAM_SIZE
	.align		4
.L_10851:
        /*0070*/ 	.byte	0x03, 0x19
        /*0072*/ 	.short	0x0018


	//----- nvinfo : EIATTR_PARAM_CBANK
	.align		4
        /*0074*/ 	.byte	0x04, 0x0a
        /*0076*/ 	.short	(.L_10853 - .L_10852)
	.align		4
.L_10852:
        /*0078*/ 	.word	index@(.nv.constant0._ZN2at6native29vectorized_elementwise_kernelILi2EZZZNS0_23bitwise_not_kernel_cudaERNS_18TensorIteratorBaseEENKUlvE_clEvENKUlvE_clEvEUlhE_St5arrayIPcLm2EEEEviT0_T1_)
        /*007c*/ 	.short	0x0380
        /*007e*/ 	.short	0x0018


	//----- nvinfo : EIATTR_SW_WAR
	.align		4
.L_10853:
        /*0080*/ 	.byte	0x04, 0x36
        /*0082*/ 	.short	(.L_10855 - .L_10854)
.L_10854:
        /*0084*/ 	.word	0x00000008
.L_10855:


//--------------------- .nv.info._ZN2at6native29vectorized_elementwise_kernelILi4EZZZNS0_23bitwise_not_kernel_cudaERNS_18TensorIteratorBaseEENKUlvE_clEvENKUlvE_clEvEUlhE_St5arrayIPcLm2EEEEviT0_T1_ --------------------------
	.section	.nv.info._ZN2at6native29vectorized_elementwise_kernelILi4EZZZNS0_23bitwise_not_kernel_cudaERNS_18TensorIteratorBaseEENKUlvE_clEvENKUlvE_clEvEUlhE_St5arrayIPcLm2EEEEviT0_T1_,"",@"SHT_CUDA_INFO"
	.sectionflags	@""
	.align	4


	//----- nvinfo : EIATTR_CUDA_API_VERSION
	.align		4
        /*0000*/ 	.byte	0x04, 0x37
        /*0002*/ 	.short	(.L_10857 - .L_10856)
.L_10856:
        /*0004*/ 	.word	0x00000082


	//----- nvinfo : EIATTR_KPARAM_INFO
	.align		4
.L_10857:
        /*0008*/ 	.byte	0x04, 0x17
        /*000a*/ 	.short	(.L_10859 - .L_10858)
.L_10858:
        /*000c*/ 	.word	0x00000000
        /*0010*/ 	.short	0x0002
        /*0012*/ 	.short	0x0008
        /*0014*/ 	.byte	0x00, 0xf0, 0x41, 0x00


	//----- nvinfo : EIATTR_KPARAM_INFO
	.align		4
.L_10859:
        /*0018*/ 	.byte	0x04, 0x17
        /*001a*/ 	.short	(.L_10861 - .L_10860)
.L_10860:
        /*001c*/ 	.word	0x00000000
        /*0020*/ 	.short	0x0001
        /*0022*/ 	.short	0x0004
        /*0024*/ 	.byte	0x00, 0xf0, 0x05, 0x00


	//----- nvinfo : EIATTR_KPARAM_INFO
	.align		4
.L_10861:
        /*0028*/ 	.byte	0x04, 0x17
        /*002a*/ 	.short	(.L_10863 - .L_10862)
.L_10862:
        /*002c*/ 	.word	0x00000000
        /*0030*/ 	.short	0x0000
        /*0032*/ 	.short	0x0000
        /*0034*/ 	.byte	0x00, 0xf0, 0x11, 0x00


	//----- nvinfo : EIATTR_SPARSE_MMA_MASK
	.align		4
.L_10863:
        /*0038*/ 	.byte	0x03, 0x50
        /*003a*/ 	.short	0x0000


	//----- nvinfo : EIATTR_MAXREG_COUNT
	.align		4
        /*003c*/ 	.byte	0x03, 0x1b
        /*003e*/ 	.short	0x00ff


	//----- nvinfo : EIATTR_MERCURY_ISA_VERSION
	.align		4
        /*0040*/ 	.byte	0x03, 0x5f
        /*0042*/ 	.short	0x0101


	//----- nvinfo : EIATTR_VRC_CTA_INIT_COUNT
	.align		4
        /*0044*/ 	.byte	0x02, 0x4a
	.zero		1
	.zero		1


	//----- nvinfo : EIATTR_EXIT_INSTR_OFFSETS
	.align		4
        /*0048*/ 	.byte	0x04, 0x1c
        /*004a*/ 	.short	(.L_10865 - .L_10864)


	//   ....[0]....
.L_10864:
        /*004c*/ 	.word	0x00000990


	//   ....[1]....
        /*0050*/ 	.word	0x000009f0


	//   ....[2]....
        /*0054*/ 	.word	0x00000cf0


	//----- nvinfo : EIATTR_MAX_THREADS
	.align		4
.L_10865:
        /*0058*/ 	.byte	0x04, 0x05
        /*005a*/ 	.short	(.L_10867 - .L_10866)
.L_10866:
        /*005c*/ 	.word	0x00000080
        /*0060*/ 	.word	0x00000001
        /*0064*/ 	.word	0x00000001


	//----- nvinfo : EIATTR_CRS_STACK_SIZE
	.align		4
.L_10867:
        /*0068*/ 	.byte	0x04, 0x1e
        /*006a*/ 	.short	(.L_10869 - .L_10868)
.L_10868:
        /*006c*/ 	.word	0x00000000


	//----- nvinfo : EIATTR_CBANK_PARAM_SIZE
	.align		4
.L_10869:
        /*0070*/ 	.byte	0x03, 0x19
        /*0072*/ 	.short	0x0018


	//----- nvinfo : EIATTR_PARAM_CBANK
	.align		4
        /*0074*/ 	.byte	0x04, 0x0a
        /*0076*/ 	.short	(.L_10871 - .L_10870)
	.align		4
.L_10870:
        /*0078*/ 	.word	index@(.nv.constant0._ZN2at6native29vectorized_elementwise_kernelILi4EZZZNS0_23bitwise_not_kernel_cudaERNS_18TensorIteratorBaseEENKUlvE_clEvENKUlvE_clEvEUlhE_St5arrayIPcLm2EEEEviT0_T1_)
        /*007c*/ 	.short	0x0380
        /*007e*/ 	.short	0x0018


	//----- nvinfo : EIATTR_SW_WAR
	.align		4
.L_10871:
        /*0080*/ 	.byte	0x04, 0x36
        /*0082*/ 	.short	(.L_10873 - .L_10872)
.L_10872:
        /*0084*/ 	.word	0x00000008
.L_10873:


//--------------------- .nv.info._ZN2at6native29vectorized_elementwise_kernelILi8EZZZNS0_23bitwise_not_kernel_cudaERNS_18TensorIteratorBaseEENKUlvE_clEvENKUlvE_clEvEUlhE_St5arrayIPcLm2EEEEviT0_T1_ --------------------------
	.section	.nv.info._ZN2at6native29vectorized_elementwise_kernelILi8EZZZNS0_23bitwise_not_kernel_cudaERNS_18TensorIteratorBaseEENKUlvE_clEvENKUlvE_clEvEUlhE_St5arrayIPcLm2EEEEviT0_T1_,"",@"SHT_CUDA_INFO"
	.sectionflags	@""
	.align	4


	//----- nvinfo : EIATTR_CUDA_API_VERSION
	.align		4
        /*0000*/ 	.byte	0x04, 0x37
        /*0002*/ 	.short	(.L_10875 - .L_10874)
.L_10874:
        /*0004*/ 	.word	0x00000082


	//----- nvinfo : EIATTR_KPARAM_INFO
	.align		4
.L_10875:
        /*0008*/ 	.byte	0x04, 0x17
        /*000a*/ 	.short	(.L_10877 - .L_10876)
.L_10876:
        /*000c*/ 	.word	0x00000000
        /*0010*/ 	.short	0x0002
        /*0012*/ 	.short	0x0008
        /*0014*/ 	.byte	0x00, 0xf0, 0x41, 0x00


	//----- nvinfo : EIATTR_KPARAM_INFO
	.align		4
.L_10877:
        /*0018*/ 	.byte	0x04, 0x17
        /*001a*/ 	.short	(.L_10879 - .L_10878)
.L_10878:
        /*001c*/ 	.word	0x00000000
        /*0020*/ 	.short	0x0001
        /*0022*/ 	.short	0x0004
        /*0024*/ 	.byte	0x00, 0xf0, 0x05, 0x00


	//----- nvinfo : EIATTR_KPARAM_INFO
	.align		4
.L_10879:
        /*0028*/ 	.byte	0x04, 0x17
        /*002a*/ 	.short	(.L_10881 - .L_10880)
.L_10880:
        /*002c*/ 	.word	0x00000000
        /*0030*/ 	.short	0x0000
        /*0032*/ 	.short	0x0000
        /*0034*/ 	.byte	0x00, 0xf0, 0x11, 0x00


	//----- nvinfo : EIATTR_SPARSE_MMA_MASK
	.align		4
.L_10881:
        /*0038*/ 	.byte	0x03, 0x50
        /*003a*/ 	.short	0x0000


	//----- nvinfo : EIATTR_MAXREG_COUNT
	.align		4
        /*003c*/ 	.byte	0x03, 0x1b
        /*003e*/ 	.short	0x00ff


	//----- nvinfo : EIATTR_MERCURY_ISA_VERSION
	.align		4
        /*0040*/ 	.byte	0x03, 0x5f
        /*0042*/ 	.short	0x0101


	//----- nvinfo : EIATTR_VRC_CTA_INIT_COUNT
	.align		4
        /*0044*/ 	.byte	0x02, 0x4a
	.zero		1
	.zero		1


	//----- nvinfo : EIATTR_EXIT_INSTR_OFFSETS
	.align		4
        /*0048*/ 	.byte	0x04, 0x1c
        /*004a*/ 	.short	(.L_10883 - .L_10882)


	//   ....[0]....
.L_10882:
        /*004c*/ 	.word	0x00000990


	//   ....[1]....
        /*0050*/ 	.word	0x000009f0


	//   ....[2]....
        /*0054*/ 	.word	0x00000cd0


	//----- nvinfo : EIATTR_MAX_THREADS
	.align		4
.L_10883:
        /*0058*/ 	.byte	0x04, 0x05
        /*005a*/ 	.short	(.L_10885 - .L_10884)
.L_10884:
        /*005c*/ 	.word	0x00000080
        /*0060*/ 	.word	0x00000001
        /*0064*/ 	.word	0x00000001


	//----- nvinfo : EIATTR_CRS_STACK_SIZE
	.align		4
.L_10885:
        /*0068*/ 	.byte	0x04, 0x1e
        /*006a*/ 	.short	(.L_10887 - .L_10886)
.L_10886:
        /*006c*/ 	.word	0x00000000


	//----- nvinfo : EIATTR_CBANK_PARAM_SIZE
	.align		4
.L_10887:
        /*0070*/ 	.byte	0x03, 0x19
        /*0072*/ 	.short	0x0018


	//----- nvinfo : EIATTR_PARAM_CBANK
	.align		4
        /*0074*/ 	.byte	0x04, 0x0a
        /*0076*/ 	.short	(.L_10889 - .L_10888)
	.align		4
.L_10888:
        /*0078*/ 	.word	index@(.nv.constant0._ZN2at6native29vectorized_elementwise_kernelILi8EZZZNS0_23bitwise_not_kernel_cudaERNS_18TensorIteratorBaseEENKUlvE_clEvENKUlvE_clEvEUlhE_St5arrayIPcLm2EEEEviT0_T1_)
        /*007c*/ 	.short	0x0380
        /*007e*/ 	.short	0x0018


	//----- nvinfo : EIATTR_SW_WAR
	.align		4
.L_10889:
        /*0080*/ 	.byte	0x04, 0x36
        /*0082*/ 	.short	(.L_10891 - .L_10890)
.L_10890:
        /*0084*/ 	.word	0x00000008
.L_10891:


//--------------------- .nv.info._ZN2at6native18elementwise_kernelILi128ELi4EZNS0_15gpu_kernel_implIZNS0_23bitwise_not_kernel_cudaERNS_18TensorIteratorBaseEEUlbE_EEvS4_RKT_EUliE_EEviT1_ --------------------------
	.section	.nv.info._ZN2at6native18elementwise_kernelILi128ELi4EZNS0_15gpu_kernel_implIZNS0_23bitwise_not_kernel_cudaERNS_18TensorIteratorBaseEEUlbE_EEvS4_RKT_EUliE_EEviT1_,"",@"SHT_CUDA_INFO"
	.sectionflags	@""
	.align	4


	//----- nvinfo : EIATTR_CUDA_API_VERSION
	.align		4
        /*0000*/ 	.byte	0x04, 0x37
        /*0002*/ 	.short	(.L_10893 - .L_10892)
.L_10892:
        /*0004*/ 	.word	0x00000082


	//----- nvinfo : EIATTR_KPARAM_INFO
	.align		4
.L_10893:
        /*0008*/ 	.byte	0x04, 0x17
        /*000a*/ 	.short	(.L_10895 - .L_10894)
.L_10894:
        /*000c*/ 	.word	0x00000000
        /*0010*/ 	.short	0x0001
        /*0012*/ 	.short	0x0008
        /*0014*/ 	.byte	0x00, 0xf0, 0x61, 0x08


	//----- nvinfo : EIATTR_KPARAM_INFO
	.align		4
.L_10895:
        /*0018*/ 	.byte	0x04, 0x17
        /*001a*/ 	.short	(.L_10897 - .L_10896)
.L_10896:
        /*001c*/ 	.word	0x00000000
        /*0020*/ 	.short	0x0000
        /*0022*/ 	.short	0x0000
        /*0024*/ 	.byte	0x00, 0xf0, 0x11, 0x00


	//----- nvinfo : EIATTR_SPARSE_MMA_MASK
	.align		4
.L_10897:
        /*0028*/ 	.byte	0x03, 0x50
        /*002a*/ 	.short	0x0000


	//----- nvinfo : EIATTR_MAXREG_COUNT
	.align		4
        /*002c*/ 	.byte	0x03, 0x1b
        /*002e*/ 	.short	0x0080


	//----- nvinfo : EIATTR_EXTERNS
	.align		4
        /*0030*/ 	.byte	0x04, 0x0f
        /*0032*/ 	.short	(.L_10899 - .L_10898)


	//   ....[0]....
	.align		4
.L_10898:
        /*0034*/ 	.word	index@(__assertfail)


	//----- nvinfo : EIATTR_MERCURY_ISA_VERSION
	.align		4
.L_10899:
        /*0038*/ 	.byte	0x03, 0x5f
        /*003a*/ 	.short	0x0101


	//----- nvinfo : EIATTR_VRC_CTA_INIT_COUNT
	.align		4
        /*003c*/ 	.byte	0x02, 0x4a
	.zero		1
	.zero		1


	//----- nvinfo : EIATTR_SYSCALL_OFFSETS
	.align		4
        /*0040*/ 	.byte	0x04, 0x46
        /*0042*/ 	.short	(.L_10901 - .L_10900)


	//   ....[0]....
.L_10900:
        /*0044*/ 	.word	0x00001d40


	//   ....[1]....
        /*0048*/ 	.word	0x00002a00


	//   ....[2]....
        /*004c*/ 	.word	0x00004830


	//   ....[3]....
        /*0050*/ 	.word	0x000053c0


	//   ....[4]....
        /*0054*/ 	.word	0x000072e0


	//   ....[5]....
        /*0058*/ 	.word	0x00007e70


	//   ....[6]....
        /*005c*/ 	.word	0x00009da0


	//   ....[7]....
        /*0060*/ 	.word	0x0000a8f0


	//----- nvinfo : EIATTR_EXIT_INSTR_OFFSETS
	.align		4
.L_10901:
        /*0064*/ 	.byte	0x04, 0x1c
        /*0066*/ 	.short	(.L_10903 - .L_10902)


	//   ....[0]....
.L_10902:
        /*0068*/ 	.word	0x00008100


	//   ....[1]....
        /*006c*/ 	.word	0x00009f10


	//   ....[2]....
        /*0070*/ 	.word	0x00009f30


	//   ....[3]....
        /*0074*/ 	.word	0x00009fc0


	//   ....[4]....
        /*0078*/ 	.word	0x00009fe0


	//   ....[5]....
        /*007c*/ 	.word	0x0000a000


	//   ....[6]....
        /*0080*/ 	.word	0x0000a090


	//   ....[7]....
        /*0084*/ 	.word	0x0000a0d0


	//   ....[8]....
        /*0088*/ 	.word	0x0000a170


	//   ....[9]....
        /*008c*/ 	.word	0x0000a1c0


	//   ....[10]....
        /*0090*/ 	.word	0x0000a1f0


	//   ....[11]....
        /*0094*/ 	.word	0x0000a2b0


	//   ....[12]....
        /*0098*/ 	.word	0x0000a3f0


	//   ....[13]....
        /*009c*/ 	.word	0x0000a530


	//   ....[14]....
        /*00a0*/ 	.word	0x0000a680


	//   ....[15]....
        /*00a4*/ 	.word	0x0000a6b0


	//   ....[16]....
        /*00a8*/ 	.word	0x0000a6d0


	//   ....[17]....
        /*00ac*/ 	.word	0x0000a750


	//   ....[18]....
        /*00b0*/ 	.word	0x0000a790


	//   ....[19]....
        /*00b4*/ 	.word	0x0000a900


	//   ....[20]....
        /*00b8*/ 	.word	0x0000a9e0


	//   ....[21]....
        /*00bc*/ 	.word	0x0000aa80


	//   ....[22]....
        /*00c0*/ 	.word	0x0000aab0


	//   ....[23]....
        /*00c4*/ 	.word	0x0000ab00


	//   ....[24]....
        /*00c8*/ 	.word	0x0000ab40


	//----- nvinfo : EIATTR_MAX_THREADS
	.align		4
.L_10903:
        /*00cc*/ 	.byte	0x04, 0x05
        /*00ce*/ 	.short	(.L_10905 - .L_10904)
.L_10904:
        /*00d0*/ 	.word	0x00000080
        /*00d4*/ 	.word	0x00000001
        /*00d8*/ 	.word	0x00000001


	//----- nvinfo : EIATTR_CRS_STACK_SIZE
	.align		4
.L_10905:
        /*00dc*/ 	.byte	0x04, 0x1e
        /*00de*/ 	.short	(.L_10907 - .L_10906)
.L_10906:
        /*00e0*/ 	.word	0x00000000


	//----- nvinfo : EIATTR_CBANK_PARAM_SIZE
	.align		4
.L_10907:
        /*00e4*/ 	.byte	0x03, 0x19
        /*00e6*/ 	.short	0x0220


	//----- nvinfo : EIATTR_PARAM_CBANK
	.align		4
        /*00e8*/ 	.byte	0x04, 0x0a
        /*00ea*/ 	.short	(.L_10909 - .L_10908)
	.align		4
.L_10908:
        /*00ec*/ 	.word	index@(.nv.constant0._ZN2at6native18elementwise_kernelILi128ELi4EZNS0_15gpu_kernel_implIZNS0_23bitwise_not_kernel_cudaERNS_18TensorIteratorBaseEEUlbE_EEvS4_RKT_EUliE_EEviT1_)
        /*00f0*/ 	.short	0x0380
        /*00f2*/ 	.short	0x0220


	//----- nvinfo : EIATTR_SW_WAR
	.align		4
.L_10909:
        /*00f4*/ 	.byte	0x04, 0x36
        /*00f6*/ 	.short	(.L_10911 - .L_10910)
.L_10910:
        /*00f8*/ 	.word	0x00000008
.L_10911:


//--------------------- .nv.info._ZN2at6native27unrolled_elementwise_kernelIZNS0_23bitwise_not_kernel_cudaERNS_18TensorIteratorBaseEEUlbE_St5arrayIPcLm2EELi4E23TrivialOffsetCalculatorILi1EjES9_NS0_6memory12LoadWithCastILi1EEENSA_13StoreWithCastILi1EEEEEviT_T0_T2_T3_T4_T5_ --------------------------
	.section	.nv.info._ZN2at6native27unrolled_elementwise_kernelIZNS0_23bitwise_not_kernel_cudaERNS_18TensorIteratorBaseEEUlbE_St5arrayIPcLm2EELi4E23TrivialOffsetCalculatorILi1EjES9_NS0_6memory12LoadWithCastILi1EEENSA_13StoreWithCastILi1EEEEEviT_T0_T2_T3_T4_T5_,"",@"SHT_CUDA_INFO"
	.sectionflags	@""
	.align	4


	//----- nvinfo : EIATTR_CUDA_API_VERSION
	.align		4
        /*0000*/ 	.byte	0x04, 0x37
        /*0002*/ 	.short	(.L_10913 - .L_10912)
.L_10912:
        /*0004*/ 	.word	0x00000082


	//----- nvinfo : EIATTR_KPARAM_INFO
	.align		4
.L_10913:
        /*0008*/ 	.byte	0x04, 0x17
        /*000a*/ 	.short	(.L_10915 - .L_10914)
.L_10914:
        /*000c*/ 	.word	0x00000000
        /*0010*/ 	.short	0x0006
        /*0012*/ 	.short	0x0024
        /*0014*/ 	.byte	0x00, 0xf0, 0x21, 0x00


	//----- nvinfo : EIATTR_KPARAM_INFO
	.align		4
.L_10915:
        /*0018*/ 	.byte	0x04, 0x17
        /*001a*/ 	.short	(.L_10917 - .L_10916)
.L_10916:
        /*001c*/ 	.word	0x00000000
        /*0020*/ 	.short	0x0005
        /*0022*/ 	.short	0x001c
        /*0024*/ 	.byte	0x00, 0xf0, 0x21, 0x00


	//----- nvinfo : EIATTR_KPARAM_INFO
	.align		4
.L_10917:
        /*0028*/ 	.byte	0x04, 0x17
        /*002a*/ 	.short	(.L_10919 - .L_10918)
.L_10918:
        /*002c*/ 	.word	0x00000000
        /*0030*/ 	.short	0x0004
        /*0032*/ 	.short	0x0019
        /*0034*/ 	.byte	0x00, 0xf0, 0x05, 0x00


	//----- nvinfo : EIATTR_KPARAM_INFO
	.align		4
.L_10919:
        /*0038*/ 	.byte	0x04, 0x17
        /*003a*/ 	.short	(.L_10921 - .L_10920)
.L_10920:
        /*003c*/ 	.word	0x00000000
        /*0040*/ 	.short	0x0003
        /*0042*/ 	.short	0x0018
        /*0044*/ 	.byte	0x00, 0xf0, 0x05, 0x00


	//----- nvinfo : EIATTR_KPARAM_INFO
	.align		4
.L_10921:
        /*0048*/ 	.byte	0x04, 0x17
        /*004a*/ 	.short	(.L_10923 - .L_10922)
.L_10922:
        /*004c*/ 	.word	0x00000000
        /*0050*/ 	.short	0x0002
        /*0052*/ 	.short	0x0008
        /*0054*/ 	.byte	0x00, 0xf0, 0x41, 0x00


	//----- nvinfo : EIATTR_KPARAM_INFO
	.align		4
.L_10923:
        /*0058*/ 	.byte	0x04, 0x17
        /*005a*/ 	.short	(.L_10925 - .L_10924)
.L_10924:
        /*005c*/ 	.word	0x00000000
        /*0060*/ 	.short	0x0001
        /*0062*/ 	.short	0x0004
        /*0064*/ 	.byte	0x00, 0xf0, 0x05, 0x00


	//----- nvinfo : EIATTR_KPARAM_INFO
	.align		4
.L_10925:
        /*0068*/ 	.byte	0x04, 0x17
        /*006a*/ 	.short	(.L_10927 - .L_10926)
.L_10926:
        /*006c*/ 	.word	0x00000000
        /*0070*/ 	.short	0x0000
        /*0072*/ 	.short	0x0000
        /*0074*/ 	.byte	0x00, 0xf0, 0x11, 0x00


	//----- nvinfo : EIATTR_SPARSE_MMA_MASK
	.align		4
.L_10927:
        /*0078*/ 	.byte	0x03, 0x50
        /*007a*/ 	.short	0x0000


	//----- nvinfo : EIATTR_MAXREG_COUNT
	.align		4
        /*007c*/ 	.byte	0x03, 0x1b
        /*007e*/ 	.short	0x00ff


	//----- nvinfo : EIATTR_EXTERNS
	.align		4
        /*0080*/ 	.byte	0x04, 0x0f
        /*0082*/ 	.short	(.L_10929 - .L_10928)


	//   ....[0]....
	.align		4
.L_10928:
        /*0084*/ 	.word	index@(__assertfail)


	//----- nvinfo : EIATTR_MERCURY_ISA_VERSION
	.align		4
.L_10929:
        /*0088*/ 	.byte	0x03, 0x5f
        /*008a*/ 	.short	0x0101


	//----- nvinfo : EIATTR_VRC_CTA_INIT_COUNT
	.align		4
        /*008c*/ 	.byte	0x02, 0x4a
	.zero		1
	.zero		1


	//----- nvinfo : EIATTR_SYSCALL_OFFSETS
	.align		4
        /*0090*/ 	.byte	0x04, 0x46
        /*0092*/ 	.short	(.L_10931 - .L_10930)


	//   ....[0]....
.L_10930:
        /*0094*/ 	.word	0x00000a50


	//   ....[1]....
        /*0098*/ 	.word	0x00001560


	//   ....[2]....
        /*009c*/ 	.word	0x00002040


	//   ....[3]....
        /*00a0*/ 	.word	0x00002b10


	//   ....[4]....
        /*00a4*/ 	.word	0x000038d0


	//   ....[5]....
        /*00a8*/ 	.word	0x000045b0


	//   ....[6]....
        /*00ac*/ 	.word	0x00005390


	//   ....[7]....
        /*00b0*/ 	.word	0x00006120


	//----- nvinfo : EIATTR_EXIT_INSTR_OFFSETS
	.align		4
.L_10931:
        /*00b4*/ 	.byte	0x04, 0x1c
        /*00b6*/ 	.short	(.L_10933 - .L_10932)


	//   ....[0]....
.L_10932:
        /*00b8*/ 	.word	0x00005610


	//   ....[1]....
        /*00bc*/ 	.word	0x00005740


	//   ....[2]....
        /*00c0*/ 	.word	0x00005760


	//   ....[3]....
        /*00c4*/ 	.word	0x000057f0


	//   ....[4]....
        /*00c8*/ 	.word	0x00005810


	//   ....[5]....
        /*00cc*/ 	.word	0x00005830


	//   ....[6]....
        /*00d0*/ 	.word	0x000058c0


	//   ....[7]....
        /*00d4*/ 	.word	0x00005900


	//   ....[8]....
        /*00d8*/ 	.word	0x000059a0


	//   ....[9]....
        /*00dc*/ 	.word	0x000059f0


	//   ....[10]....
        /*00e0*/ 	.word	0x00005a20


	//   ....[11]....
        /*00e4*/ 	.word	0x00005ae0


	//   ....[12]....
        /*00e8*/ 	.word	0x00005c20


	//   ....[13]....
        /*00ec*/ 	.word	0x00005d60


	//   ....[14]....
        /*00f0*/ 	.word	0x00005eb0


	//   ....[15]....
        /*00f4*/ 	.word	0x00005ee0


	//   ....[16]....
        /*00f8*/ 	.word	0x00005f00


	//   ....[17]....
        /*00fc*/ 	.word	0x00005f80


	//   ....[18]....
        /*0100*/ 	.word	0x00005fc0


	//   ....[19]....
        /*0104*/ 	.word	0x00006130


	//   ....[20]....
        /*0108*/ 	.word	0x00006210


	//   ....[21]....
        /*010c*/ 	.word	0x000062b0


	//   ....[22]....
        /*0110*/ 	.word	0x000062e0


	//   ....[23]....
        /*0114*/ 	.word	0x00006330


	//   ....[24]....
        /*0118*/ 	.word	0x00006370


	//----- nvinfo : EIATTR_MAX_THREADS
	.align		4
.L_10933:
        /*011c*/ 	.byte	0x04, 0x05
        /*011e*/ 	.short	(.L_10935 - .L_10934)
.L_10934:
        /*0120*/ 	.word	0x00000080
        /*0124*/ 	.word	0x00000001
        /*0128*/ 	.word	0x00000001


	//----- nvinfo : EIATTR_CRS_STACK_SIZE
	.align		4
.L_10935:
        /*012c*/ 	.byte	0x04, 0x1e
        /*012e*/ 	.short	(.L_10937 - .L_10936)
.L_10936:
        /*0130*/ 	.word	0x00000000


	//----- nvinfo : EIATTR_CBANK_PARAM_SIZE
	.align		4
.L_10937:
        /*0134*/ 	.byte	0x03, 0x19
        /*0136*/ 	.short	0x002c


	//----- nvinfo : EIATTR_PARAM_CBANK
	.align		4
        /*0138*/ 	.byte	0x04, 0x0a
        /*013a*/ 	.short	(.L_10939 - .L_10938)
	.align		4
.L_10938:
        /*013c*/ 	.word	index@(.nv.constant0._ZN2at6native27unrolled_elementwise_kernelIZNS0_23bitwise_not_kernel_cudaERNS_18TensorIteratorBaseEEUlbE_St5arrayIPcLm2EELi4E23TrivialOffsetCalculatorILi1EjES9_NS0_6memory12LoadWithCastILi1EEENSA_13StoreWithCastILi1EEEEEviT_T0_T2_T3_T4_T5_)
        /*0140*/ 	.short	0x0380
        /*0142*/ 	.short	0x002c


	//----- nvinfo : EIATTR_SW_WAR
	.align		4
.L_10939:
        /*0144*/ 	.byte	0x04, 0x36
        /*0146*/ 	.short	(.L_10941 - .L_10940)
.L_10940:
        /*0148*/ 	.word	0x00000008
.L_10941:


//--------------------- .nv.info._ZN2at6native18elementwise_kernelILi128ELi4EZNS0_22gpu_kernel_impl_nocastIZNS0_23bitwise_not_kernel_cudaERNS_18TensorIteratorBaseEEUlbE_EEvS4_RKT_EUliE_EEviT1_ --------------------------
	.section	.nv.info._ZN2at6native18elementwise_kernelILi128ELi4EZNS0_22gpu_kernel_impl_nocastIZNS0_23bitwise_not_kernel_cudaERNS_18TensorIteratorBaseEEUlbE_EEvS4_RKT_EUliE_EEviT1_,"",@"SHT_CUDA_INFO"
	.sectionflags	@""
	.align	4


	//----- nvinfo : EIATTR_CUDA_API_VERSION
	.align		4
        /*0000*/ 	.byte	0x04, 0x37
        /*0002*/ 	.short	(.L_10943 - .L_10942)
.L_10942:
        /*0004*/ 	.word	0x00000082


	//----- nvinfo : EIATTR_KPARAM_INFO
	.align		4
.L_10943:
        /*0008*/ 	.byte	0x04, 0x17
        /*000a*/ 	.short	(.L_10945 - .L_10944)
.L_10944:
        /*000c*/ 	.word	0x00000000
        /*0010*/ 	.short	0x0001
        /*0012*/ 	.short	0x0008
        /*0014*/ 	.byte	0x00, 0xf0, 0x61, 0x08


	//----- nvinfo : EIATTR_KPARAM_INFO
	.align		4
.L_10945:
        /*0018*/ 	.byte	0x04, 0x17
        /*001a*/ 	.short	(.L_10947 - .L_10946)
.L_10946:
        /*001c*/ 	.word	0x00000000
        /*0020*/ 	.short	0x0000
        /*0022*/ 	.short	0x0000
        /*0024*/ 	.byte	0x00, 0xf0, 0x11, 0x00


	//----- nvinfo : EIATTR_SPARSE_MMA_MASK
	.align		4
.L_10947:
        /*0028*/ 	.byte	0x03, 0x50
        /*002a*/ 	.short	0x0000


	//----- nvinfo : EIATTR_MAXREG_COUNT
	.align		4
        /*002c*/ 	.byte	0x03, 0x1b
        /*002e*/ 	.short	0x0080


	//----- nvinfo : EIATTR_MERCURY_ISA_VERSION
	.align		4
        /*0030*/ 	.byte	0x03, 0x5f
        /*0032*/ 	.short	0x0101


	//----- nvinfo : EIATTR_VRC_CTA_INIT_COUNT
	.align		4
        /*0034*/ 	.byte	0x02, 0x4a
	.zero		1
	.zero		1


	//----- nvinfo : EIATTR_EXIT_INSTR_OFFSETS
	.align		4
        /*0038*/ 	.byte	0x04, 0x1c
        /*003a*/ 	.short	(.L_10949 - .L_10948)


	//   ....[0]....
.L_10948:
        /*003c*/ 	.word	0x000002d0


	//   ....[1]....
        /*0040*/ 	.word	0x00000340


	//   ....[2]....
        /*0044*/ 	.word	0x00003e30


	//   ....[3]....
        /*0048*/ 	.word	0x00005170


	//----- nvinfo : EIATTR_MAX_THREADS
	.align		4
.L_10949:
        /*004c*/ 	.byte	0x04, 0x05
        /*004e*/ 	.short	(.L_10951 - .L_10950)
.L_10950:
        /*0050*/ 	.word	0x00000080
        /*0054*/ 	.word	0x00000001
        /*0058*/ 	.word	0x00000001


	//----- nvinfo : EIATTR_CRS_STACK_SIZE
	.align		4
.L_10951:
        /*005c*/ 	.byte	0x04, 0x1e
        /*005e*/ 	.short	(.L_10953 - .L_10952)
.L_10952:
        /*0060*/ 	.word	0x00000000


	//----- nvinfo : EIATTR_CBANK_PARAM_SIZE
	.align		4
.L_10953:
        /*0064*/ 	.byte	0x03, 0x19
        /*0066*/ 	.short	0x0220


	//----- nvinfo : EIATTR_PARAM_CBANK
	.align		4
        /*0068*/ 	.byte	0x04, 0x0a
        /*006a*/ 	.short	(.L_10955 - .L_10954)
	.align		4
.L_10954:
        /*006c*/ 	.word	index@(.nv.constant0._ZN2at6native18elementwise_kernelILi128ELi4EZNS0_22gpu_kernel_impl_nocastIZNS0_23bitwise_not_kernel_cudaERNS_18TensorIteratorBaseEEUlbE_EEvS4_RKT_EUliE_EEviT1_)
        /*0070*/ 	.short	0x0380
        /*0072*/ 	.short	0x0220


	//----- nvinfo : EIATTR_SW_WAR
	.align		4
.L_10955:
        /*0074*/ 	.byte	0x04, 0x36
        /*0076*/ 	.short	(.L_10957 - .L_10956)
.L_10956:
        /*0078*/ 	.word	0x00000008
.L_10957:


//--------------------- .nv.info._ZN2at6native27unrolled_elementwise_kernelIZNS0_23bitwise_not_kernel_cudaERNS_18TensorIteratorBaseEEUlbE_St5arrayIPcLm2EELi4E23TrivialOffsetCalculatorILi1EjES9_NS0_6memory15LoadWithoutCastENSA_16StoreWithoutCastEEEviT_T0_T2_T3_T4_T5_ --------------------------
	.section	.nv.info._ZN2at6native27unrolled_elementwise_kernelIZNS0_23bitwise_not_kernel_cudaERNS_18TensorIteratorBaseEEUlbE_St5arrayIPcLm2EELi4E23TrivialOffsetCalculatorILi1EjES9_NS0_6memory15LoadWithoutCastENSA_16StoreWithoutCastEEEviT_T0_T2_T3_T4_T5_,"",@"SHT_CUDA_INFO"
	.sectionflags	@""
	.align	4


	//----- nvinfo : EIATTR_CUDA_API_VERSION
	.align		4
        /*0000*/ 	.byte	0x04, 0x37
        /*0002*/ 	.short	(.L_10959 - .L_10958)
.L_10958:
        /*0004*/ 	.word	0x00000082


	//----- nvinfo : EIATTR_KPARAM_INFO
	.align		4
.L_10959:
        /*0008*/ 	.byte	0x04, 0x17
        /*000a*/ 	.short	(.L_10961 - .L_10960)
.L_10960:
        /*000c*/ 	.word	0x00000000
        /*0010*/ 	.short	0x0006
        /*0012*/ 	.short	0x001b
        /*0014*/ 	.byte	0x00, 0xf0, 0x05, 0x00


	//----- nvinfo : EIATTR_KPARAM_INFO
	.align		4
.L_10961:
        /*0018*/ 	.byte	0x04, 0x17
        /*001a*/ 	.short	(.L_10963 - .L_10962)
.L_10962:
        /*001c*/ 	.word	0x00000000
        /*0020*/ 	.short	0x0005
        /*0022*/ 	.short	0x001a
        /*0024*/ 	.byte	0x00, 0xf0, 0x05, 0x00


	//----- nvinfo : EIATTR_KPARAM_INFO
	.align		4
.L_10963:
        /*0028*/ 	.byte	0x04, 0x17
        /*002a*/ 	.short	(.L_10965 - .L_10964)
.L_10964:
        /*002c*/ 	.word	0x00000000
        /*0030*/ 	.short	0x0004
        /*0032*/ 	.short	0x0019
        /*0034*/ 	.byte	0x00, 0xf0, 0x05, 0x00


	//----- nvinfo : EIATTR_KPARAM_INFO
	.align		4
.L_10965:
        /*0038*/ 	.byte	0x04, 0x17
        /*003a*/ 	.short	(.L_10967 - .L_10966)
.L_10966:
        /*003c*/ 	.word	0x00000000
        /*0040*/ 	.short	0x0003
        /*0042*/ 	.short	0x0018
        /*0044*/ 	.byte	0x00, 0xf0, 0x05, 0x00


	//----- nvinfo : EIATTR_KPARAM_INFO
	.align		4
.L_10967:
        /*0048*/ 	.byte	0x04, 0x17
        /*004a*/ 	.short	(.L_10969 - .L_10968)
.L_10968:
        /*004c*/ 	.word	0x00000000
        /*0050*/ 	.short	0x0002
        /*0052*/ 	.short	0x0008
        /*0054*/ 	.byte	0x00, 0xf0, 0x41, 0x00


	//----- nvinfo : EIATTR_KPARAM_INFO
	.align		4
.L_10969:
        /*0058*/ 	.byte	0x04, 0x17
        /*005a*/ 	.short	(.L_10971 - .L_10970)
.L_10970:
        /*005c*/ 	.word	0x00000000
        /*0060*/ 	.short	0x0001
        /*0062*/ 	.short	0x0004
        /*0064*/ 	.byte	0x00, 0xf0, 0x05, 0x00


	//----- nvinfo : EIATTR_KPARAM_INFO
	.align		4
.L_10971:
        /*0068*/ 	.byte	0x04, 0x17
        /*006a*/ 	.short	(.L_10973 - .L_10972)
.L_10972:
        /*006c*/ 	.word	0x00000000
        /*0070*/ 	.short	0x0000
        /*0072*/ 	.short	0x0000
        /*0074*/ 	.byte	0x00, 0xf0, 0x11, 0x00


	//----- nvinfo : EIATTR_SPARSE_MMA_MASK
	.align		4
.L_10973:
        /*0078*/ 	.byte	0x03, 0x50
        /*007a*/ 	.short	0x0000


	//----- nvinfo : EIATTR_MAXREG_COUNT
	.align		4
        /*007c*/ 	.byte	0x03, 0x1b
        /*007e*/ 	.short	0x00ff


	//----- nvinfo : EIATTR_MERCURY_ISA_VERSION
	.align		4
        /*0080*/ 	.byte	0x03, 0x5f
        /*0082*/ 	.short	0x0101


	//----- nvinfo : EIATTR_VRC_CTA_INIT_COUNT
	.align		4
        /*0084*/ 	.byte	0x02, 0x4a
	.zero		1
	.zero		1


	//----- nvinfo : EIATTR_EXIT_INSTR_OFFSETS
	.align		4
        /*0088*/ 	.byte	0x04, 0x1c
        /*008a*/ 	.short	(.L_10975 - .L_10974)


	//   ....[0]....
.L_10974:
        /*008c*/ 	.word	0x00000480


	//   ....[1]....
        /*0090*/ 	.word	0x000004e0


	//----- nvinfo : EIATTR_MAX_THREADS
	.align		4
.L_10975:
        /*0094*/ 	.byte	0x04, 0x05
        /*0096*/ 	.short	(.L_10977 - .L_10976)
.L_10976:
        /*0098*/ 	.word	0x00000080
        /*009c*/ 	.word	0x00000001
        /*00a0*/ 	.word	0x00000001


	//----- nvinfo : EIATTR_CRS_STACK_SIZE
	.align		4
.L_10977:
        /*00a4*/ 	.byte	0x04, 0x1e
        /*00a6*/ 	.short	(.L_10979 - .L_10978)
.L_10978:
        /*00a8*/ 	.word	0x00000000


	//----- nvinfo : EIATTR_CBANK_PARAM_SIZE
	.align		4
.L_10979:
        /*00ac*/ 	.byte	0x03, 0x19
        /*00ae*/ 	.short	0x001c


	//----- nvinfo : EIATTR_PARAM_CBANK
	.align		4
        /*00b0*/ 	.byte	0x04, 0x0a
        /*00b2*/ 	.short	(.L_10981 - .L_10980)
	.align		4
.L_10980:
        /*00b4*/ 	.word	index@(.nv.constant0._ZN2at6native27unrolled_elementwise_kernelIZNS0_23bitwise_not_kernel_cudaERNS_18TensorIteratorBaseEEUlbE_St5arrayIPcLm2EELi4E23TrivialOffsetCalculatorILi1EjES9_NS0_6memory15LoadWithoutCastENSA_16StoreWithoutCastEEEviT_T0_T2_T3_T4_T5_)
        /*00b8*/ 	.short	0x0380
        /*00ba*/ 	.short	0x001c


	//----- nvinfo : EIATTR_SW_WAR
	.align		4
.L_10981:
        /*00bc*/ 	.byte	0x04, 0x36
        /*00be*/ 	.short	(.L_10983 - .L_10982)
.L_10982:
        /*00c0*/ 	.word	0x00000008
.L_10983:


//--------------------- .nv.info._ZN2at6native29vectorized_elementwise_kernelILi2EZNS0_23bitwise_not_kernel_cudaERNS_18TensorIteratorBaseEEUlbE_St5arrayIPcLm2EEEEviT0_T1_ --------------------------
	.section	.nv.info._ZN2at6native29vectorized_elementwise_kernelILi2EZNS0_23bitwise_not_kernel_cudaERNS_18TensorIteratorBaseEEUlbE_St5arrayIPcLm2EEEEviT0_T1_,"",@"SHT_CUDA_INFO"
	.sectionflags	@""
	.align	4


	//----- nvinfo : EIATTR_CUDA_API_VERSION
	.align		4
        /*0000*/ 	.byte	0x04, 0x37
        /*0002*/ 	.short	(.L_10985 - .L_10984)
.L_10984:
        /*0004*/ 	.word	0x00000082


	//----- nvinfo : EIATTR_KPARAM_INFO
	.align		4
.L_10985:
        /*0008*/ 	.byte	0x04, 0x17
        /*000a*/ 	.short	(.L_10987 - .L_10986)
.L_10986:
        /*000c*/ 	.word	0x00000000
        /*0010*/ 	.short	0x0002
        /*0012*/ 	.short	0x0008
        /*0014*/ 	.byte	0x00, 0xf0, 0x41, 0x00


	//----- nvinfo : EIATTR_KPARAM_INFO
	.align		4
.L_10987:
        /*0018*/ 	.byte	0x04, 0x17
        /*001a*/ 	.short	(.L_10989 - .L_10988)
.L_10988:
        /*001c*/ 	.word	0x00000000
        /*0020*/ 	.short	0x0001
        /*0022*/ 	.short	0x0004
        /*0024*/ 	.byte	0x00, 0xf0, 0x05, 0x00


	//----- nvinfo : EIATTR_KPARAM_INFO
	.align		4
.L_10989:
        /*0028*/ 	.byte	0x04, 0x17
        /*002a*/ 	.short	(.L_10991 - .L_10990)
.L_10990:
        /*002c*/ 	.word	0x00000000
        /*0030*/ 	.short	0x0000
        /*0032*/ 	.short	0x0000
        /*0034*/ 	.byte	0x00, 0xf0, 0x11, 0x00


	//----- nvinfo : EIATTR_SPARSE_MMA_MASK
	.align		4
.L_10991:
        /*0038*/ 	.byte	0x03, 0x50
        /*003a*/ 	.short	0x0000


	//----- nvinfo : EIATTR_MAXREG_COUNT
	.align		4
        /*003c*/ 	.byte	0x03, 0x1b
        /*003e*/ 	.short	0x00ff


	//----- nvinfo : EIATTR_MERCURY_ISA_VERSION
	.align		4
        /*0040*/ 	.byte	0x03, 0x5f
        /*0042*/ 	.short	0x0101


	//----- nvinfo : EIATTR_VRC_CTA_INIT_COUNT
	.align		4
        /*0044*/ 	.byte	0x02, 0x4a
	.zero		1
	.zero		1


	//----- nvinfo : EIATTR_EXIT_INSTR_OFFSETS
	.align		4
        /*0048*/ 	.byte	0x04, 0x1c
        /*004a*/ 	.short	(.L_10993 - .L_10992)


	//   ....[0]....
.L_10992:
        /*004c*/ 	.word	0x00000950


	//   ....[1]....
        /*0050*/ 	.word	0x000009b0


	//   ....[2]....
        /*0054*/ 	.word	0x00000cd0


	//----- nvinfo : EIATTR_MAX_THREADS
	.align		4
.L_10993:
        /*0058*/ 	.byte	0x04, 0x05
        /*005a*/ 	.short	(.L_10995 - .L_10994)
.L_10994:
        /*005c*/ 	.word	0x00000080
        /*0060*/ 	.word	0x00000001
        /*0064*/ 	.word	0x00000001


	//----- nvinfo : EIATTR_CRS_STACK_SIZE
	.align		4
.L_10995:
        /*0068*/ 	.byte	0x04, 0x1e
        /*006a*/ 	.short	(.L_10997 - .L_10996)
.L_10996:
        /*006c*/ 	.word	0x00000000


	//----- nvinfo : EIATTR_CBANK_PARAM_SIZE
	.align		4
.L_10997:
        /*0070*/ 	.byte	0x03, 0x19
        /*0072*/ 	.short	0x0018


	//----- nvinfo : EIATTR_PARAM_CBANK
	.align		4
        /*0074*/ 	.byte	0x04, 0x0a
        /*0076*/ 	.short	(.L_10999 - .L_10998)
	.align		4
.L_10998:
        /*0078*/ 	.word	index@(.nv.constant0._ZN2at6native29vectorized_elementwise_kernelILi2EZNS0_23bitwise_not_kernel_cudaERNS_18TensorIteratorBaseEEUlbE_St5arrayIPcLm2EEEEviT0_T1_)
        /*007c*/ 	.short	0x0380
        /*007e*/ 	.short	0x0018


	//----- nvinfo : EIATTR_SW_WAR
	.align		4
.L_10999:
        /*0080*/ 	.byte	0x04, 0x36
        /*0082*/ 	.short	(.L_11001 - .L_11000)
.L_11000:
        /*0084*/ 	.word	0x00000008
.L_11001:


//--------------------- .nv.info._ZN2at6native29vectorized_elementwise_kernelILi4EZNS0_23bitwise_not_kernel_cudaERNS_18TensorIteratorBaseEEUlbE_St5arrayIPcLm2EEEEviT0_T1_ --------------------------
	.section	.nv.info._ZN2at6native29vectorized_elementwise_kernelILi4EZNS0_23bitwise_not_kernel_cudaERNS_18TensorIteratorBaseEEUlbE_St5arrayIPcLm2EEEEviT0_T1_,"",@"SHT_CUDA_INFO"
	.sectionflags	@""
	.align	4


	//----- nvinfo : EIATTR_CUDA_API_VERSION
	.align		4
        /*0000*/ 	.byte	0x04, 0x37
        /*0002*/ 	.short	(.L_11003 - .L_11002)
.L_11002:
        /*0004*/ 	.word	0x00000082


	//----- nvinfo : EIATTR_KPARAM_INFO
	.align		4
.L_11003:
        /*0008*/ 	.byte	0x04, 0x17
        /*000a*/ 	.short	(.L_11005 - .L_11004)
.L_11004:
        /*000c*/ 	.word	0x00000000
        /*0010*/ 	.short	0x0002
        /*0012*/ 	.short	0x0008
        /*0014*/ 	.byte	0x00, 0xf0, 0x41, 0x00


	//----- nvinfo : EIATTR_KPARAM_INFO
	.align		4
.L_11005:
        /*0018*/ 	.byte	0x04, 0x17
        /*001a*/ 	.short	(.L_11007 - .L_11006)
.L_11006:
        /*001c*/ 	.word	0x00000000
        /*0020*/ 	.short	0x0001
        /*0022*/ 	.short	0x0004
        /*0024*/ 	.byte	0x00, 0xf0, 0x05, 0x00


	//----- nvinfo : EIATTR_KPARAM_INFO
	.align		4
.L_11007:
        /*0028*/ 	.byte	0x04, 0x17
        /*002a*/ 	.short	(.L_11009 - .L_11008)
.L_11008:
        /*002c*/ 	.word	0x00000000
        /*0030*/ 	.short	0x0000
        /*0032*/ 	.short	0x0000
        /*0034*/ 	.byte	0x00, 0xf0, 0x11, 0x00


	//----- nvinfo : EIATTR_SPARSE_MMA_MASK
	.align		4
.L_11009:
        /*0038*/ 	.byte	0x03, 0x50
        /*003a*/ 	.short	0x0000


	//----- nvinfo : EIATTR_MAXREG_COUNT
	.align		4
        /*003c*/ 	.byte	0x03, 0x1b
        /*003e*/ 	.short	0x00ff


	//----- nvinfo : EIATTR_MERCURY_ISA_VERSION
	.align		4
        /*0040*/ 	.byte	0x03, 0x5f
        /*0042*/ 	.short	0x0101


	//----- nvinfo : EIATTR_VRC_CTA_INIT_COUNT
	.align		4
        /*0044*/ 	.byte	0x02, 0x4a
	.zero		1
	.zero		1


	//----- nvinfo : EIATTR_EXIT_INSTR_OFFSETS
	.align		4
        /*0048*/ 	.byte	0x04, 0x1c
        /*004a*/ 	.short	(.L_11011 - .L_11010)


	//   ....[0]....
.L_11010:
        /*004c*/ 	.word	0x00000950


	//   ....[1]....
        /*0050*/ 	.word	0x000009b0


	//   ....[2]....
        /*0054*/ 	.word	0x00000cb0


	//----- nvinfo : EIATTR_MAX_THREADS
	.align		4
.L_11011:
        /*0058*/ 	.byte	0x04, 0x05
        /*005a*/ 	.short	(.L_11013 - .L_11012)
.L_11012:
        /*005c*/ 	.word	0x00000080
        /*0060*/ 	.word	0x00000001
        /*0064*/ 	.word	0x00000001


	//----- nvinfo : EIATTR_CRS_STACK_SIZE
	.align		4
.L_11013:
        /*0068*/ 	.byte	0x04, 0x1e
        /*006a*/ 	.short	(.L_11015 - .L_11014)
.L_11014:
        /*006c*/ 	.word	0x00000000


	//----- nvinfo : EIATTR_CBANK_PARAM_SIZE
	.align		4
.L_11015:
        /*0070*/ 	.byte	0x03, 0x19
        /*0072*/ 	.short	0x0018


	//----- nvinfo : EIATTR_PARAM_CBANK
	.align		4
        /*0074*/ 	.byte	0x04, 0x0a
        /*0076*/ 	.short	(.L_11017 - .L_11016)
	.align		4
.L_11016:
        /*0078*/ 	.word	index@(.nv.constant0._ZN2at6native29vectorized_elementwise_kernelILi4EZNS0_23bitwise_not_kernel_cudaERNS_18TensorIteratorBaseEEUlbE_St5arrayIPcLm2EEEEviT0_T1_)
        /*007c*/ 	.short	0x0380
        /*007e*/ 	.short	0x0018


	//----- nvinfo : EIATTR_SW_WAR
	.align		4
.L_11017:
        /*0080*/ 	.byte	0x04, 0x36
        /*0082*/ 	.short	(.L_11019 - .L_11018)
.L_11018:
        /*0084*/ 	.word	0x00000008
.L_11019:


//--------------------- .nv.info._ZN2at6native29vectorized_elementwise_kernelILi8EZNS0_23bitwise_not_kernel_cudaERNS_18TensorIteratorBaseEEUlbE_St5arrayIPcLm2EEEEviT0_T1_ --------------------------
	.section	.nv.info._ZN2at6native29vectorized_elementwise_kernelILi8EZNS0_23bitwise_not_kernel_cudaERNS_18TensorIteratorBaseEEUlbE_St5arrayIPcLm2EEEEviT0_T1_,"",@"SHT_CUDA_INFO"
	.sectionflags	@""
	.align	4


	//----- nvinfo : EIATTR_CUDA_API_VERSION
	.align		4
        /*0000*/ 	.byte	0x04, 0x37
        /*0002*/ 	.short	(.L_11021 - .L_11020)
.L_11020:
        /*0004*/ 	.word	0x00000082


	//----- nvinfo : EIATTR_KPARAM_INFO
	.align		4
.L_11021:
        /*0008*/ 	.byte	0x04, 0x17
        /*000a*/ 	.short	(.L_11023 - .L_11022)
.L_11022:
        /*000c*/ 	.word	0x00000000
        /*0010*/ 	.short	0x0002
        /*0012*/ 	.short	0x0008
        /*0014*/ 	.byte	0x00, 0xf0, 0x41, 0x00


	//----- nvinfo : EIATTR_KPARAM_INFO
	.align		4
.L_11023:
        /*0018*/ 	.byte	0x04, 0x17
        /*001a*/ 	.short	(.L_11025 - .L_11024)
.L_11024:
        /*001c*/ 	.word	0x00000000
        /*0020*/ 	.short	0x0001
        /*0022*/ 	.short	0x0004
        /*0024*/ 	.byte	0x00, 0xf0, 0x05, 0x00


	//----- nvinfo : EIATTR_KPARAM_INFO
	.align		4
.L_11025:
        /*0028*/ 	.byte	0x04, 0x17
        /*002a*/ 	.short	(.L_11027 - .L_11026)
.L_11026:
        /*002c*/ 	.word	0x00000000
        /*0030*/ 	.short	0x0000
        /*0032*/ 	.short	0x0000
        /*0034*/ 	.byte	0x00, 0xf0, 0x11, 0x00


	//----- nvinfo : EIATTR_SPARSE_MMA_MASK
	.align		4
.L_11027:
        /*0038*/ 	.byte	0x03, 0x50
        /*003a*/ 	.short	0x0000


	//----- nvinfo : EIATTR_MAXREG_COUNT
	.align		4
        /*003c*/ 	.byte	0x03, 0x1b
        /*003e*/ 	.short	0x00ff


	//----- nvinfo : EIATTR_MERCURY_ISA_VERSION
	.align		4
        /*0040*/ 	.byte	0x03, 0x5f
        /*0042*/ 	.short	0x0101


	//----- nvinfo : EIATTR_VRC_CTA_INIT_COUNT
	.align		4
        /*0044*/ 	.byte	0x02, 0x4a
	.zero		1
	.zero		1


	//----- nvinfo : EIATTR_EXIT_INSTR_OFFSETS
	.align		4
        /*0048*/ 	.byte	0x04, 0x1c
        /*004a*/ 	.short	(.L_11029 - .L_11028)


	//   ....[0]....
.L_11028:
        /*004c*/ 	.word	0x00000950


	//   ....[1]....
        /*0050*/ 	.word	0x000009b0


	//   ....[2]....
        /*0054*/ 	.word	0x00000c90


	//----- nvinfo : EIATTR_MAX_THREADS
	.align		4
.L_11029:
        /*0058*/ 	.byte	0x04, 0x05
        /*005a*/ 	.short	(.L_11031 - .L_11030)
.L_11030:
        /*005c*/ 	.word	0x00000080
        /*0060*/ 	.word	0x00000001
        /*0064*/ 	.word	0x00000001


	//----- nvinfo : EIATTR_CRS_STACK_SIZE
	.align		4
.L_11031:
        /*0068*/ 	.byte	0x04, 0x1e
        /*006a*/ 	.short	(.L_11033 - .L_11032)
.L_11032:
        /*006c*/ 	.word	0x00000000


	//----- nvinfo : EIATTR_CBANK_PARAM_SIZE
	.align		4
.L_11033:
        /*0070*/ 	.byte	0x03, 0x19
        /*0072*/ 	.short	0x0018


	//----- nvinfo : EIATTR_PARAM_CBANK
	.align		4
        /*0074*/ 	.byte	0x04, 0x0a
        /*0076*/ 	.short	(.L_11035 - .L_11034)
	.align		4
.L_11034:
        /*0078*/ 	.word	index@(.nv.constant0._ZN2at6native29vectorized_elementwise_kernelILi8EZNS0_23bitwise_not_kernel_cudaERNS_18TensorIteratorBaseEEUlbE_St5arrayIPcLm2EEEEviT0_T1_)
        /*007c*/ 	.short	0x0380
        /*007e*/ 	.short	0x0018


	//----- nvinfo : EIATTR_SW_WAR
	.align		4
.L_11035:
        /*0080*/ 	.byte	0x04, 0x36
        /*0082*/ 	.short	(.L_11037 - .L_11036)
.L_11036:
        /*0084*/ 	.word	0x00000008
.L_11037:


//--------------------- .nv.callgraph             --------------------------
	.section	.nv.callgraph,"",@"SHT_CUDA_CALLGRAPH"
	.align	4
	.sectionentsize	8
	.align		4
        /*0000*/ 	.word	0x00000000
	.align		4
        /*0004*/ 	.word	0xffffffff
	.align		4
        /*0008*/ 	.word	index@(_ZN2at6native18elementwise_kernelILi128ELi4EZNS0_15gpu_kernel_implIZZZNS0_22nan_to_num_kernel_cudaERNS_18TensorIteratorBaseESt8optionalIdES6_S6_ENKUlvE0_clEvENKUlvE2_clEvEUlN3c108BFloat16EE_EEvS4_RKT_EUliE_EEviT1_)
	.align		4
        /*000c*/ 	.word	index@(__assertfail)
	.align		4
        /*0010*/ 	.word	index@(_ZN2at6native27unrolled_elementwise_kernelIZZZNS0_22nan_to_num_kernel_cudaERNS_18TensorIteratorBaseESt8optionalIdES5_S5_ENKUlvE0_clEvENKUlvE2_clEvEUlN3c108BFloat16EE_St5arrayIPcLm2EELi4E23TrivialOffsetCalculatorILi1EjESF_NS0_6memory12LoadWithCastILi1EEENSG_13StoreWithCastILi1EEEEEviT_T0_T2_T3_T4_T5_)
	.align		4
        /*0014*/ 	.word	index@(__assertfail)
	.align		4
        /*0018*/ 	.word	index@(_ZN2at6native18elementwise_kernelILi128ELi4EZNS0_15gpu_kernel_implIZZZNS0_22nan_to_num_kernel_cudaERNS_18TensorIteratorBaseESt8optionalIdES6_S6_ENKUlvE0_clEvENKUlvE1_clEvEUlN3c104HalfEE_EEvS4_RKT_EUliE_EEviT1_)
	.align		4
        /*001c*/ 	.word	index@(__assertfail)
	.align		4
        /*0020*/ 	.word	index@(_ZN2at6native27unrolled_elementwise_kernelIZZZNS0_22nan_to_num_kernel_cudaERNS_18TensorIteratorBaseESt8optionalIdES5_S5_ENKUlvE0_clEvENKUlvE1_clEvEUlN3c104HalfEE_St5arrayIPcLm2EELi4E23TrivialOffsetCalculatorILi1EjESF_NS0_6memory12LoadWithCastILi1EEENSG_13StoreWithCastILi1EEEEEviT_T0_T2_T3_T4_T5_)
	.align		4
        /*0024*/ 	.word	index@(__assertfail)
	.align		4
        /*0028*/ 	.word	index@(_ZN2at6native18elementwise_kernelILi128ELi4EZNS0_15gpu_kernel_implIZZZNS0_22nan_to_num_kernel_cudaERNS_18TensorIteratorBaseESt8optionalIdES6_S6_ENKUlvE0_clEvENKUlvE0_clEvEUlfE_EEvS4_RKT_EUliE_EEviT1_)
	.align		4
        /*002c*/ 	.word	index@(__assertfail)
	.align		4
        /*0030*/ 	.word	index@(_ZN2at6native27unrolled_elementwise_kernelIZZZNS0_22nan_to_num_kernel_cudaERNS_18TensorIteratorBaseESt8optionalIdES5_S5_ENKUlvE0_clEvENKUlvE0_clEvEUlfE_St5arrayIPcLm2EELi4E23TrivialOffsetCalculatorILi1EjESD_NS0_6memory12LoadWithCastILi1EEENSE_13StoreWithCastILi1EEEEEviT_T0_T2_T3_T4_T5_)
	.align		4
        /*0034*/ 	.word	index@(__assertfail)
	.align		4
        /*0038*/ 	.word	index@(_ZN2at6native18elementwise_kernelILi128ELi4EZNS0_15gpu_kernel_implIZZZNS0_22nan_to_num_kernel_cudaERNS_18TensorIteratorBaseESt8optionalIdES6_S6_ENKUlvE0_clEvENKUlvE_clEvEUldE_EEvS4_RKT_EUliE_EEviT1_)
	.align		4
        /*003c*/ 	.word	index@(__assertfail)
	.align		4
        /*0040*/ 	.word	index@(_ZN2at6native27unrolled_elementwise_kernelIZZZNS0_22nan_to_num_kernel_cudaERNS_18TensorIteratorBaseESt8optionalIdES5_S5_ENKUlvE0_clEvENKUlvE_clEvEUldE_St5arrayIPcLm2EELi4E23TrivialOffsetCalculatorILi1EjESD_NS0_6memory12LoadWithCastILi1EEENSE_13StoreWithCastILi1EEEEEviT_T0_T2_T3_T4_T5_)
	.align		4
        /*0044*/ 	.word	index@(__assertfail)
	.align		4
        /*0048*/ 	.word	index@(_ZN2at6native18elementwise_kernelILi128ELi4EZNS0_15gpu_kernel_implIZZZNS0_22nan_to_num_kernel_cudaERNS_18TensorIteratorBaseESt8optionalIdES6_S6_ENKUlvE_clEvENKUlvE0_clEvEUlN3c107complexIfEEE_EEvS4_RKT_EUliE_EEviT1_)
	.align		4
        /*004c*/ 	.word	index@(__assertfail)
	.align		4
        /*0050*/ 	.word	index@(_ZN2at6native27unrolled_elementwise_kernelIZZZNS0_22nan_to_num_kernel_cudaERNS_18TensorIteratorBaseESt8optionalIdES5_S5_ENKUlvE_clEvENKUlvE0_clEvEUlN3c107complexIfEEE_St5arrayIPcLm2EELi4E23TrivialOffsetCalculatorILi1EjESG_NS0_6memory12LoadWithCastILi1EEENSH_13StoreWithCastILi1EEEEEviT_T0_T2_T3_T4_T5_)
	.align		4
        /*0054*/ 	.word	index@(__assertfail)
	.align		4
        /*0058*/ 	.word	index@(_ZN2at6native18elementwise_kernelILi128ELi4EZNS0_15gpu_kernel_implIZZZNS0_22nan_to_num_kernel_cudaERNS_18TensorIteratorBaseESt8optionalIdES6_S6_ENKUlvE_clEvENKUlvE_clEvEUlN3c107complexIdEEE_EEvS4_RKT_EUliE_EEviT1_)
	.align		4
        /*005c*/ 	.word	index@(__assertfail)
	.align		4
        /*0060*/ 	.word	index@(_ZN2at6native27unrolled_elementwise_kernelIZZZNS0_22nan_to_num_kernel_cudaERNS_18TensorIteratorBaseESt8optionalIdES5_S5_ENKUlvE_clEvENKUlvE_clEvEUlN3c107complexIdEEE_St5arrayIPcLm2EELi4E23TrivialOffsetCalculatorILi1EjESG_NS0_6memory12LoadWithCastILi1EEENSH_13StoreWithCastILi1EEEEEviT_T0_T2_T3_T4_T5_)
	.align		4
        /*0064*/ 	.word	index@(__assertfail)
	.align		4
        /*0068*/ 	.word	index@(_ZN2at6native18elementwise_kernelILi128ELi4EZNS0_15gpu_kernel_implIZZZNS0_21clamp_max_kernel_cudaERNS_18TensorIteratorBaseERKN3c106ScalarEENKUlvE_clEvENKUlvE7_clEvEUlNS5_8BFloat16EE_EEvS4_RKT_EUliE_EEviT1_)
	.align		4
        /*006c*/ 	.word	index@(__assertfail)
	.align		4
        /*0070*/ 	.word	index@(_ZN2at6native27unrolled_elementwise_kernelIZZZNS0_21clamp_max_kernel_cudaERNS_18TensorIteratorBaseERKN3c106ScalarEENKUlvE_clEvENKUlvE7_clEvEUlNS4_8BFloat16EE_St5arrayIPcLm2EELi4E23TrivialOffsetCalculatorILi1EjESG_NS0_6memory12LoadWithCastILi1EEENSH_13StoreWithCastILi1EEEEEviT_T0_T2_T3_T4_T5_)
	.align		4
        /*0074*/ 	.word	index@(__assertfail)
	.align		4
        /*0078*/ 	.word	index@(_ZN2at6native18elementwise_kernelILi128ELi4EZNS0_15gpu_kernel_implIZZZNS0_21clamp_max_kernel_cudaERNS_18TensorIteratorBaseERKN3c106ScalarEENKUlvE_clEvENKUlvE6_clEvEUlNS5_4HalfEE_EEvS4_RKT_EUliE_EEviT1_)
	.align		4
        /*007c*/ 	.word	index@(__assertfail)
	.align		4
        /*0080*/ 	.word	index@(_ZN2at6native27unrolled_elementwise_kernelIZZZNS0_21clamp_max_kernel_cudaERNS_18TensorIteratorBaseERKN3c106ScalarEENKUlvE_clEvENKUlvE6_clEvEUlNS4_4HalfEE_St5arrayIPcLm2EELi4E23TrivialOffsetCalculatorILi1EjESG_NS0_6memory12LoadWithCastILi1EEENSH_13StoreWithCastILi1EEEEEviT_T0_T2_T3_T4_T5_)
	.align		4
        /*0084*/ 	.word	index@(__assertfail)
	.align		4
        /*0088*/ 	.word	index@(_ZN2at6native18elementwise_kernelILi128ELi4EZNS0_15gpu_kernel_implIZZZNS0_21clamp_max_kernel_cudaERNS_18TensorIteratorBaseERKN3c106ScalarEENKUlvE_clEvENKUlvE5_clEvEUlfE_EEvS4_RKT_EUliE_EEviT1_)
	.align		4
        /*008c*/ 	.word	index@(__assertfail)
	.align		4
        /*0090*/ 	.word	index@(_ZN2at6native27unrolled_elementwise_kernelIZZZNS0_21clamp_max_kernel_cudaERNS_18TensorIteratorBaseERKN3c106ScalarEENKUlvE_clEvENKUlvE5_clEvEUlfE_St5arrayIPcLm2EELi4E23TrivialOffsetCalculatorILi1EjESF_NS0_6memory12LoadWithCastILi1EEENSG_13StoreWithCastILi1EEEEEviT_T0_T2_T3_T4_T5_)
	.align		4
        /*0094*/ 	.word	index@(__assertfail)
	.align		4
        /*0098*/ 	.word	index@(_ZN2at6native18elementwise_kernelILi128ELi4EZNS0_15gpu_kernel_implIZZZNS0_21clamp_max_kernel_cudaERNS_18TensorIteratorBaseERKN3c106ScalarEENKUlvE_clEvENKUlvE4_clEvEUldE_EEvS4_RKT_EUliE_EEviT1_)
	.align		4
        /*009c*/ 	.word	index@(__assertfail)
	.align		4
        /*00a0*/ 	.word	index@(_ZN2at6native27unrolled_elementwise_kernelIZZZNS0_21clamp_max_kernel_cudaERNS_18TensorIteratorBaseERKN3c106ScalarEENKUlvE_clEvENKUlvE4_clEvEUldE_St5arrayIPcLm2EELi4E23TrivialOffsetCalculatorILi1EjESF_NS0_6memory12LoadWithCastILi1EEENSG_13StoreWithCastILi1EEEEEviT_T0_T2_T3_T4_T5_)
	.align		4
        /*00a4*/ 	.word	index@(__assertfail)
	.align		4
        /*00a8*/ 	.word	index@(_ZN2at6native18elementwise_kernelILi128ELi4EZNS0_15gpu_kernel_implIZZZNS0_21clamp_max_kernel_cudaERNS_18TensorIteratorBaseERKN3c106ScalarEENKUlvE_clEvENKUlvE3_clEvEUlsE_EEvS4_RKT_EUliE_EEviT1_)
	.align		4
        /*00ac*/ 	.word	index@(__assertfail)
	.align		4
        /*00b0*/ 	.word	index@(_ZN2at6native27unrolled_elementwise_kernelIZZZNS0_21clamp_max_kernel_cudaERNS_18TensorIteratorBaseERKN3c106ScalarEENKUlvE_clEvENKUlvE3_clEvEUlsE_St5arrayIPcLm2EELi4E23TrivialOffsetCalculatorILi1EjESF_NS0_6memory12LoadWithCastILi1EEENSG_13StoreWithCastILi1EEEEEviT_T0_T2_T3_T4_T5_)
	.align		4
        /*00b4*/ 	.word	index@(__assertfail)
	.align		4
        /*00b8*/ 	.word	index@(_ZN2at6native18elementwise_kernelILi128ELi4EZNS0_15gpu_kernel_implIZZZNS0_21clamp_max_kernel_cudaERNS_18TensorIteratorBaseERKN3c106ScalarEENKUlvE_clEvENKUlvE2_clEvEUllE_EEvS4_RKT_EUliE_EEviT1_)
	.align		4
        /*00bc*/ 	.word	index@(__assertfail)
	.align		4
        /*00c0*/ 	.word	index@(_ZN2at6native27unrolled_elementwise_kernelIZZZNS0_21clamp_max_kernel_cudaERNS_18TensorIteratorBaseERKN3c106ScalarEENKUlvE_clEvENKUlvE2_clEvEUllE_St5arrayIPcLm2EELi4E23TrivialOffsetCalculatorILi1EjESF_NS0_6memory12LoadWithCastILi1EEENSG_13StoreWithCastILi1EEEEEviT_T0_T2_T3_T4_T5_)
	.align		4
        /*00c4*/ 	.word	index@(__assertfail)
	.align		4
        /*00c8*/ 	.word	index@(_ZN2at6native18elementwise_kernelILi128ELi4EZNS0_15gpu_kernel_implIZZZNS0_21clamp_max_kernel_cudaERNS_18TensorIteratorBaseERKN3c106ScalarEENKUlvE_clEvENKUlvE1_clEvEUliE_EEvS4_RKT_EUliE_EEviT1_)
	.align		4
        /*00cc*/ 	.word	index@(__assertfail)
	.align		4
        /*00d0*/ 	.word	index@(_ZN2at6native27unrolled_elementwise_kernelIZZZNS0_21clamp_max_kernel_cudaERNS_18TensorIteratorBaseERKN3c106ScalarEENKUlvE_clEvENKUlvE1_clEvEUliE_St5arrayIPcLm2EELi4E23TrivialOffsetCalculatorILi1EjESF_NS0_6memory12LoadWithCastILi1EEENSG_13StoreWithCastILi1EEEEEviT_T0_T2_T3_T4_T5_)
	.align		4
        /*00d4*/ 	.word	index@(__assertfail)
	.align		4
        /*00d8*/ 	.word	index@(_ZN2at6native18elementwise_kernelILi128ELi4EZNS0_15gpu_kernel_implIZZZNS0_21clamp_max_kernel_cudaERNS_18TensorIteratorBaseERKN3c106ScalarEENKUlvE_clEvENKUlvE0_clEvEUlaE_EEvS4_RKT_EUliE_EEviT1_)
	.align		4
        /*00dc*/ 	.word	index@(__assertfail)
	.align		4
        /*00e0*/ 	.word	index@(_ZN2at6native27unrolled_elementwise_kernelIZZZNS0_21clamp_max_kernel_cudaERNS_18TensorIteratorBaseERKN3c106ScalarEENKUlvE_clEvENKUlvE0_clEvEUlaE_St5arrayIPcLm2EELi4E23TrivialOffsetCalculatorILi1EjESF_NS0_6memory12LoadWithCastILi1EEENSG_13StoreWithCastILi1EEEEEviT_T0_T2_T3_T4_T5_)
	.align		4
        /*00e4*/ 	.word	index@(__assertfail)
	.align		4
        /*00e8*/ 	.word	index@(_ZN2at6native18elementwise_kernelILi128ELi4EZNS0_15gpu_kernel_implIZZZNS0_21clamp_max_kernel_cudaERNS_18TensorIteratorBaseERKN3c106ScalarEENKUlvE_clEvENKUlvE_clEvEUlhE_EEvS4_RKT_EUliE_EEviT1_)
	.align		4
        /*00ec*/ 	.word	index@(__assertfail)
	.align		4
        /*00f0*/ 	.word	index@(_ZN2at6native27unrolled_elementwise_kernelIZZZNS0_21clamp_max_kernel_cudaERNS_18TensorIteratorBaseERKN3c106ScalarEENKUlvE_clEvENKUlvE_clEvEUlhE_St5arrayIPcLm2EELi4E23TrivialOffsetCalculatorILi1EjESF_NS0_6memory12LoadWithCastILi1EEENSG_13StoreWithCastILi1EEEEEviT_T0_T2_T3_T4_T5_)
	.align		4
        /*00f4*/ 	.word	index@(__assertfail)
	.align		4
        /*00f8*/ 	.word	index@(_ZN2at6native18elementwise_kernelILi128ELi4EZNS0_15gpu_kernel_implIZZZNS0_21clamp_min_kernel_cudaERNS_18TensorIteratorBaseERKN3c106ScalarEENKUlvE_clEvENKUlvE7_clEvEUlNS5_8BFloat16EE_EEvS4_RKT_EUliE_EEviT1_)
	.align		4
        /*00fc*/ 	.word	index@(__assertfail)
	.align		4
        /*0100*/ 	.word	index@(_ZN2at6native27unrolled_elementwise_kernelIZZZNS0_21clamp_min_kernel_cudaERNS_18TensorIteratorBaseERKN3c106ScalarEENKUlvE_clEvENKUlvE7_clEvEUlNS4_8BFloat16EE_St5arrayIPcLm2EELi4E23TrivialOffsetCalculatorILi1EjESG_NS0_6memory12LoadWithCastILi1EEENSH_13StoreWithCastILi1EEEEEviT_T0_T2_T3_T4_T5_)
	.align		4
        /*0104*/ 	.word	index@(__assertfail)
	.align		4
        /*0108*/ 	.word	index@(_ZN2at6native18elementwise_kernelILi128ELi4EZNS0_15gpu_kernel_implIZZZNS0_21clamp_min_kernel_cudaERNS_18TensorIteratorBaseERKN3c106ScalarEENKUlvE_clEvENKUlvE6_clEvEUlNS5_4HalfEE_EEvS4_RKT_EUliE_EEviT1_)
	.align		4
        /*010c*/ 	.word	index@(__assertfail)
	.align		4
        /*0110*/ 	.word	index@(_ZN2at6native27unrolled_elementwise_kernelIZZZNS0_21clamp_min_kernel_cudaERNS_18TensorIteratorBaseERKN3c106ScalarEENKUlvE_clEvENKUlvE6_clEvEUlNS4_4HalfEE_St5arrayIPcLm2EELi4E23TrivialOffsetCalculatorILi1EjESG_NS0_6memory12LoadWithCastILi1EEENSH_13StoreWithCastILi1EEEEEviT_T0_T2_T3_T4_T5_)
	.align		4
        /*0114*/ 	.word	index@(__assertfail)
	.align		4
        /*0118*/ 	.word	index@(_ZN2at6native18elementwise_kernelILi128ELi4EZNS0_15gpu_kernel_implIZZZNS0_21clamp_min_kernel_cudaERNS_18TensorIteratorBaseERKN3c106ScalarEENKUlvE_clEvENKUlvE5_clEvEUlfE_EEvS4_RKT_EUliE_EEviT1_)
	.align		4
        /*011c*/ 	.word	index@(__assertfail)
	.align		4
        /*0120*/ 	.word	index@(_ZN2at6native27unrolled_elementwise_kernelIZZZNS0_21clamp_min_kernel_cudaERNS_18TensorIteratorBaseERKN3c106ScalarEENKUlvE_clEvENKUlvE5_clEvEUlfE_St5arrayIPcLm2EELi4E23TrivialOffsetCalculatorILi1EjESF_NS0_6memory12LoadWithCastILi1EEENSG_13StoreWithCastILi1EEEEEviT_T0_T2_T3_T4_T5_)
	.align		4
        /*0124*/ 	.word	index@(__assertfail)
	.align		4
        /*0128*/ 	.word	index@(_ZN2at6native18elementwise_kernelILi128ELi4EZNS0_15gpu_kernel_implIZZZNS0_21clamp_min_kernel_cudaERNS_18TensorIteratorBaseERKN3c106ScalarEENKUlvE_clEvENKUlvE4_clEvEUldE_EEvS4_RKT_EUliE_EEviT1_)
	.align		4
        /*012c*/ 	.word	index@(__assertfail)
	.align		4
        /*0130*/ 	.word	index@(_ZN2at6native27unrolled_elementwise_kernelIZZZNS0_21clamp_min_kernel_cudaERNS_18TensorIteratorBaseERKN3c106ScalarEENKUlvE_clEvENKUlvE4_clEvEUldE_St5arrayIPcLm2EELi4E23TrivialOffsetCalculatorILi1EjESF_NS0_6memory12LoadWithCastILi1EEENSG_13StoreWithCastILi1EEEEEviT_T0_T2_T3_T4_T5_)
	.align		4
        /*0134*/ 	.word	index@(__assertfail)
	.align		4
        /*0138*/ 	.word	index@(_ZN2at6native18elementwise_kernelILi128ELi4EZNS0_15gpu_kernel_implIZZZNS0_21clamp_min_kernel_cudaERNS_18TensorIteratorBaseERKN3c106ScalarEENKUlvE_clEvENKUlvE3_clEvEUlsE_EEvS4_RKT_EUliE_EEviT1_)
	.align		4
        /*013c*/ 	.word	index@(__assertfail)
	.align		4
        /*0140*/ 	.word	index@(_ZN2at6native27unrolled_elementwise_kernelIZZZNS0_21clamp_min_kernel_cudaERNS_18TensorIteratorBaseERKN3c106ScalarEENKUlvE_clEvENKUlvE3_clEvEUlsE_St5arrayIPcLm2EELi4E23TrivialOffsetCalculatorILi1EjESF_NS0_6memory12LoadWithCastILi1EEENSG_13StoreWithCastILi1EEEEEviT_T0_T2_T3_T4_T5_)
	.align		4
        /*0144*/ 	.word	index@(__assertfail)
	.align		4
        /*0148*/ 	.word	index@(_ZN2at6native18elementwise_kernelILi128ELi4EZNS0_15gpu_kernel_implIZZZNS0_21clamp_min_kernel_cudaERNS_18TensorIteratorBaseERKN3c106ScalarEENKUlvE_clEvENKUlvE2_clEvEUllE_EEvS4_RKT_EUliE_EEviT1_)
	.align		4
        /*014c*/ 	.word	index@(__assertfail)
	.align		4
        /*0150*/ 	.word	index@(_ZN2at6native27unrolled_elementwise_kernelIZZZNS0_21clamp_min_kernel_cudaERNS_18TensorIteratorBaseERKN3c106ScalarEENKUlvE_clEvENKUlvE2_clEvEUllE_St5arrayIPcLm2EELi4E23TrivialOffsetCalculatorILi1EjESF_NS0_6memory12LoadWithCastILi1EEENSG_13StoreWithCastILi1EEEEEviT_T0_T2_T3_T4_T5_)
	.align		4
        /*0154*/ 	.word	index@(__assertfail)
	.align		4
        /*0158*/ 	.word	index@(_ZN2at6native18elementwise_kernelILi128ELi4EZNS0_15gpu_kernel_implIZZZNS0_21clamp_min_kernel_cudaERNS_18TensorIteratorBaseERKN3c106ScalarEENKUlvE_clEvENKUlvE1_clEvEUliE_EEvS4_RKT_EUliE_EEviT1_)
	.align		4
        /*015c*/ 	.word	index@(__assertfail)
	.align		4
        /*0160*/ 	.word	index@(_ZN2at6native27unrolled_elementwise_kernelIZZZNS0_21clamp_min_kernel_cudaERNS_18TensorIteratorBaseERKN3c106ScalarEENKUlvE_clEvENKUlvE1_clEvEUliE_St5arrayIPcLm2EELi4E23TrivialOffsetCalculatorILi1EjESF_NS0_6memory12LoadWithCastILi1EEENSG_13StoreWithCastILi1EEEEEviT_T0_T2_T3_T4_T5_)
	.align		4
        /*0164*/ 	.word	index@(__assertfail)
	.align		4
        /*0168*/ 	.word	index@(_ZN2at6native18elementwise_kernelILi128ELi4EZNS0_15gpu_kernel_implIZZZNS0_21clamp_min_kernel_cudaERNS_18TensorIteratorBaseERKN3c106ScalarEENKUlvE_clEvENKUlvE0_clEvEUlaE_EEvS4_RKT_EUliE_EEviT1_)
	.align		4
        /*016c*/ 	.word	index@(__assertfail)
	.align		4
        /*0170*/ 	.word	index@(_ZN2at6native27unrolled_elementwise_kernelIZZZNS0_21clamp_min_kernel_cudaERNS_18TensorIteratorBaseERKN3c106ScalarEENKUlvE_clEvENKUlvE0_clEvEUlaE_St5arrayIPcLm2EELi4E23TrivialOffsetCalculatorILi1EjESF_NS0_6memory12LoadWithCastILi1EEENSG_13StoreWithCastILi1EEEEEviT_T0_T2_T3_T4_T5_)
	.align		4
        /*0174*/ 	.word	index@(__assertfail)
	.align		4
        /*0178*/ 	.word	index@(_ZN2at6native18elementwise_kernelILi128ELi4EZNS0_15gpu_kernel_implIZZZNS0_21clamp_min_kernel_cudaERNS_18TensorIteratorBaseERKN3c106ScalarEENKUlvE_clEvENKUlvE_clEvEUlhE_EEvS4_RKT_EUliE_EEviT1_)
	.align		4
        /*017c*/ 	.word	index@(__assertfail)
	.align		4
        /*0180*/ 	.word	index@(_ZN2at6native27unrolled_elementwise_kernelIZZZNS0_21clamp_min_kernel_cudaERNS_18TensorIteratorBaseERKN3c106ScalarEENKUlvE_clEvENKUlvE_clEvEUlhE_St5arrayIPcLm2EELi4E23TrivialOffsetCalculatorILi1EjESF_NS0_6memory12LoadWithCastILi1EEENSG_13StoreWithCastILi1EEEEEviT_T0_T2_T3_T4_T5_)
	.align		4
        /*0184*/ 	.word	index@(__assertfail)
	.align		4
        /*0188*/ 	.word	index@(_ZN2at6native18elementwise_kernelILi128ELi4EZNS0_15gpu_kernel_implIZZZNS0_17clamp_kernel_cudaERNS_18TensorIteratorBaseERKN3c106ScalarES8_ENKUlvE_clEvENKUlvE7_clEvEUlNS5_8BFloat16EE_EEvS4_RKT_EUliE_EEviT1_)
	.align		4
        /*018c*/ 	.word	index@(__assertfail)
	.align		4
        /*0190*/ 	.word	index@(_ZN2at6native27unrolled_elementwise_kernelIZZZNS0_17clamp_kernel_cudaERNS_18TensorIteratorBaseERKN3c106ScalarES7_ENKUlvE_clEvENKUlvE7_clEvEUlNS4_8BFloat16EE_St5arrayIPcLm2EELi4E23TrivialOffsetCalculatorILi1EjESG_NS0_6memory12LoadWithCastILi1EEENSH_13StoreWithCastILi1EEEEEviT_T0_T2_T3_T4_T5_)
	.align		4
        /*0194*/ 	.word	index@(__assertfail)
	.align		4
        /*0198*/ 	.word	index@(_ZN2at6native18elementwise_kernelILi128ELi4EZNS0_15gpu_kernel_implIZZZNS0_17clamp_kernel_cudaERNS_18TensorIteratorBaseERKN3c106ScalarES8_ENKUlvE_clEvENKUlvE6_clEvEUlNS5_4HalfEE_EEvS4_RKT_EUliE_EEviT1_)
	.align		4
        /*019c*/ 	.word	index@(__assertfail)
	.align		4
        /*01a0*/ 	.word	index@(_ZN2at6native27unrolled_elementwise_kernelIZZZNS0_17clamp_kernel_cudaERNS_18TensorIteratorBaseERKN3c106ScalarES7_ENKUlvE_clEvENKUlvE6_clEvEUlNS4_4HalfEE_St5arrayIPcLm2EELi4E23TrivialOffsetCalculatorILi1EjESG_NS0_6memory12LoadWithCastILi1EEENSH_13StoreWithCastILi1EEEEEviT_T0_T2_T3_T4_T5_)
	.align		4
        /*01a4*/ 	.word	index@(__assertfail)
	.align		4
        /*01a8*/ 	.word	index@(_ZN2at6native18elementwise_kernelILi128ELi4EZNS0_15gpu_kernel_implIZZZNS0_17clamp_kernel_cudaERNS_18TensorIteratorBaseERKN3c106ScalarES8_ENKUlvE_clEvENKUlvE5_clEvEUlfE_EEvS4_RKT_EUliE_EEviT1_)
	.align		4
        /*01ac*/ 	.word	index@(__assertfail)
	.align		4
        /*01b0*/ 	.word	index@(_ZN2at6native27unrolled_elementwise_kernelIZZZNS0_17clamp_kernel_cudaERNS_18TensorIteratorBaseERKN3c106ScalarES7_ENKUlvE_clEvENKUlvE5_clEvEUlfE_St5arrayIPcLm2EELi4E23TrivialOffsetCalculatorILi1EjESF_NS0_6memory12LoadWithCastILi1EEENSG_13StoreWithCastILi1EEEEEviT_T0_T2_T3_T4_T5_)
	.align		4
        /*01b4*/ 	.word	index@(__assertfail)
	.align		4
        /*01b8*/ 	.word	index@(_ZN2at6native18elementwise_kernelILi128ELi4EZNS0_15gpu_kernel_implIZZZNS0_17clamp_kernel_cudaERNS_18TensorIteratorBaseERKN3c106ScalarES8_ENKUlvE_clEvENKUlvE4_clEvEUldE_EEvS4_RKT_EUliE_EEviT1_)
	.align		4
        /*01bc*/ 	.word	index@(__assertfail)
	.align		4
        /*01c0*/ 	.word	index@(_ZN2at6native27unrolled_elementwise_kernelIZZZNS0_17clamp_kernel_cudaERNS_18TensorIteratorBaseERKN3c106ScalarES7_ENKUlvE_clEvENKUlvE4_clEvEUldE_St5arrayIPcLm2EELi4E23TrivialOffsetCalculatorILi1EjESF_NS0_6memory12LoadWithCastILi1EEENSG_13StoreWithCastILi1EEEEEviT_T0_T2_T3_T4_T5_)
	.align		4
        /*01c4*/ 	.word	index@(__assertfail)
	.align		4
        /*01c8*/ 	.word	index@(_ZN2at6native18elementwise_kernelILi128ELi4EZNS0_15gpu_kernel_implIZZZNS0_17clamp_kernel_cudaERNS_18TensorIteratorBaseERKN3c106ScalarES8_ENKUlvE_clEvENKUlvE3_clEvEUlsE_EEvS4_RKT_EUliE_EEviT1_)
	.align		4
        /*01cc*/ 	.word	index@(__assertfail)
	.align		4
        /*01d0*/ 	.word	index@(_ZN2at6native27unrolled_elementwise_kernelIZZZNS0_17clamp_kernel_cudaERNS_18TensorIteratorBaseERKN3c106ScalarES7_ENKUlvE_clEvENKUlvE3_clEvEUlsE_St5arrayIPcLm2EELi4E23TrivialOffsetCalculatorILi1EjESF_NS0_6memory12LoadWithCastILi1EEENSG_13StoreWithCastILi1EEEEEviT_T0_T2_T3_T4_T5_)
	.align		4
        /*01d4*/ 	.word	index@(__assertfail)
	.align		4
        /*01d8*/ 	.word	index@(_ZN2at6native18elementwise_kernelILi128ELi4EZNS0_15gpu_kernel_implIZZZNS0_17clamp_kernel_cudaERNS_18TensorIteratorBaseERKN3c106ScalarES8_ENKUlvE_clEvENKUlvE2_clEvEUllE_EEvS4_RKT_EUliE_EEviT1_)
	.align		4
        /*01dc*/ 	.word	index@(__assertfail)
	.align		4
        /*01e0*/ 	.word	index@(_ZN2at6native27unrolled_elementwise_kernelIZZZNS0_17clamp_kernel_cudaERNS_18TensorIteratorBaseERKN3c106ScalarES7_ENKUlvE_clEvENKUlvE2_clEvEUllE_St5arrayIPcLm2EELi4E23TrivialOffsetCalculatorILi1EjESF_NS0_6memory12LoadWithCastILi1EEENSG_13StoreWithCastILi1EEEEEviT_T0_T2_T3_T4_T5_)
	.align		4
        /*01e4*/ 	.word	index@(__assertfail)
	.align		4
        /*01e8*/ 	.word	index@(_ZN2at6native18elementwise_kernelILi128ELi4EZNS0_15gpu_kernel_implIZZZNS0_17clamp_kernel_cudaERNS_18TensorIteratorBaseERKN3c106ScalarES8_ENKUlvE_clEvENKUlvE1_clEvEUliE_EEvS4_RKT_EUliE_EEviT1_)
	.align		4
        /*01ec*/ 	.word	index@(__assertfail)
	.align		4
        /*01f0*/ 	.word	index@(_ZN2at6native27unrolled_elementwise_kernelIZZZNS0_17clamp_kernel_cudaERNS_18TensorIteratorBaseERKN3c106ScalarES7_ENKUlvE_clEvENKUlvE1_clEvEUliE_St5arrayIPcLm2EELi4E23TrivialOffsetCalculatorILi1EjESF_NS0_6memory12LoadWithCastILi1EEENSG_13StoreWithCastILi1EEEEEviT_T0_T2_T3_T4_T5_)
	.align		4
        /*01f4*/ 	.word	index@(__assertfail)
	.align		4
        /*01f8*/ 	.word	index@(_ZN2at6native18elementwise_kernelILi128ELi4EZNS0_15gpu_kernel_implIZZZNS0_17clamp_kernel_cudaERNS_18TensorIteratorBaseERKN3c106ScalarES8_ENKUlvE_clEvENKUlvE0_clEvEUlaE_EEvS4_RKT_EUliE_EEviT1_)
	.align		4
        /*01fc*/ 	.word	index@(__assertfail)
	.align		4
        /*0200*/ 	.word	index@(_ZN2at6native27unrolled_elementwise_kernelIZZZNS0_17clamp_kernel_cudaERNS_18TensorIteratorBaseERKN3c106ScalarES7_ENKUlvE_clEvENKUlvE0_clEvEUlaE_St5arrayIPcLm2EELi4E23TrivialOffsetCalculatorILi1EjESF_NS0_6memory12LoadWithCastILi1EEENSG_13StoreWithCastILi1EEEEEviT_T0_T2_T3_T4_T5_)
	.align		4
        /*0204*/ 	.word	index@(__assertfail)
	.align		4
        /*0208*/ 	.word	index@(_ZN2at6native18elementwise_kernelILi128ELi4EZNS0_15gpu_kernel_implIZZZNS0_17clamp_kernel_cudaERNS_18TensorIteratorBaseERKN3c106ScalarES8_ENKUlvE_clEvENKUlvE_clEvEUlhE_EEvS4_RKT_EUliE_EEviT1_)
	.align		4
        /*020c*/ 	.word	index@(__assertfail)
	.align		4
        /*0210*/ 	.word	index@(_ZN2at6native27unrolled_elementwise_kernelIZZZNS0_17clamp_kernel_cudaERNS_18TensorIteratorBaseERKN3c106ScalarES7_ENKUlvE_clEvENKUlvE_clEvEUlhE_St5arrayIPcLm2EELi4E23TrivialOffsetCalculatorILi1EjESF_NS0_6memory12LoadWithCastILi1EEENSG_13StoreWithCastILi1EEEEEviT_T0_T2_T3_T4_T5_)
	.align		4
        /*0214*/ 	.word	index@(__assertfail)
	.align		4
        /*0218*/ 	.word	index@(_ZN2at6native18elementwise_kernelILi128ELi4EZNS0_15gpu_kernel_implIZZZNS0_16sqrt_kernel_cudaERNS_18TensorIteratorBaseEENKUlvE0_clEvENKUlvE2_clEvEUlN3c108BFloat16EE_EEvS4_RKT_EUliE_EEviT1_)
	.align		4
        /*021c*/ 	.word	index@(__assertfail)
	.align		4
        /*0220*/ 	.word	index@(_ZN2at6native27unrolled_elementwise_kernelIZZZNS0_16sqrt_kernel_cudaERNS_18TensorIteratorBaseEENKUlvE0_clEvENKUlvE2_clEvEUlN3c108BFloat16EE_St5arrayIPcLm2EELi4E23TrivialOffsetCalculatorILi1EjESD_NS0_6memory12LoadWithCastILi1EEENSE_13StoreWithCastILi1EEEEEviT_T0_T2_T3_T4_T5_)
	.align		4
        /*0224*/ 	.word	index@(__assertfail)
	.align		4
        /*0228*/ 	.word	index@(_ZN2at6native18elementwise_kernelILi128ELi4EZNS0_15gpu_kernel_implIZZZNS0_16sqrt_kernel_cudaERNS_18TensorIteratorBaseEENKUlvE0_clEvENKUlvE1_clEvEUlN3c104HalfEE_EEvS4_RKT_EUliE_EEviT1_)
	.align		4
        /*022c*/ 	.word	index@(__assertfail)
	.align		4
        /*0230*/ 	.word	index@(_ZN2at6native27unrolled_elementwise_kernelIZZZNS0_16sqrt_kernel_cudaERNS_18TensorIteratorBaseEENKUlvE0_clEvENKUlvE1_clEvEUlN3c104HalfEE_St5arrayIPcLm2EELi4E23TrivialOffsetCalculatorILi1EjESD_NS0_6memory12LoadWithCastILi1EEENSE_13StoreWithCastILi1EEEEEviT_T0_T2_T3_T4_T5_)
	.align		4
        /*0234*/ 	.word	index@(__assertfail)
	.align		4
        /*0238*/ 	.word	index@(_ZN2at6native18elementwise_kernelILi128ELi4EZNS0_15gpu_kernel_implIZZZNS0_16sqrt_kernel_cudaERNS_18TensorIteratorBaseEENKUlvE0_clEvENKUlvE0_clEvEUlfE_EEvS4_RKT_EUliE_EEviT1_)
	.align		4
        /*023c*/ 	.word	index@(__assertfail)
	.align		4
        /*0240*/ 	.word	index@(_ZN2at6native27unrolled_elementwise_kernelIZZZNS0_16sqrt_kernel_cudaERNS_18TensorIteratorBaseEENKUlvE0_clEvENKUlvE0_clEvEUlfE_St5arrayIPcLm2EELi4E23TrivialOffsetCalculatorILi1EjESB_NS0_6memory12LoadWithCastILi1EEENSC_13StoreWithCastILi1EEEEEviT_T0_T2_T3_T4_T5_)
	.align		4
        /*0244*/ 	.word	index@(__assertfail)
	.align		4
        /*0248*/ 	.word	index@(_ZN2at6native18elementwise_kernelILi128ELi4EZNS0_15gpu_kernel_implIZZZNS0_16sqrt_kernel_cudaERNS_18TensorIteratorBaseEENKUlvE0_clEvENKUlvE_clEvEUldE_EEvS4_RKT_EUliE_EEviT1_)
	.align		4
        /*024c*/ 	.word	index@(__assertfail)
	.align		4
        /*0250*/ 	.word	index@(_ZN2at6native27unrolled_elementwise_kernelIZZZNS0_16sqrt_kernel_cudaERNS_18TensorIteratorBaseEENKUlvE0_clEvENKUlvE_clEvEUldE_St5arrayIPcLm2EELi4E23TrivialOffsetCalculatorILi1EjESB_NS0_6memory12LoadWithCastILi1EEENSC_13StoreWithCastILi1EEEEEviT_T0_T2_T3_T4_T5_)
	.align		4
        /*0254*/ 	.word	index@(__assertfail)
	.align		4
        /*0258*/ 	.word	index@(_ZN2at6native18elementwise_kernelILi128ELi4EZNS0_15gpu_kernel_implIZZZNS0_17rsqrt_kernel_cudaERNS_18TensorIteratorBaseEENKUlvE0_clEvENKUlvE2_clEvEUlN3c104HalfEE_EEvS4_RKT_EUliE_EEviT1_)
	.align		4
        /*025c*/ 	.word	index@(__assertfail)
	.align		4
        /*0260*/ 	.word	index@(_ZN2at6native27unrolled_elementwise_kernelIZZZNS0_17rsqrt_kernel_cudaERNS_18TensorIteratorBaseEENKUlvE0_clEvENKUlvE2_clEvEUlN3c104HalfEE_St5arrayIPcLm2EELi4E23TrivialOffsetCalculatorILi1EjESD_NS0_6memory12LoadWithCastILi1EEENSE_13StoreWithCastILi1EEEEEviT_T0_T2_T3_T4_T5_)
	.align		4
        /*0264*/ 	.word	index@(__assertfail)
	.align		4
        /*0268*/ 	.word	index@(_ZN2at6native18elementwise_kernelILi128ELi4EZNS0_15gpu_kernel_implIZZZNS0_17rsqrt_kernel_cudaERNS_18TensorIteratorBaseEENKUlvE0_clEvENKUlvE1_clEvEUlN3c108BFloat16EE_EEvS4_RKT_EUliE_EEviT1_)
	.align		4
        /*026c*/ 	.word	index@(__assertfail)
	.align		4
        /*0270*/ 	.word	index@(_ZN2at6native27unrolled_elementwise_kernelIZZZNS0_17rsqrt_kernel_cudaERNS_18TensorIteratorBaseEENKUlvE0_clEvENKUlvE1_clEvEUlN3c108BFloat16EE_St5arrayIPcLm2EELi4E23TrivialOffsetCalculatorILi1EjESD_NS0_6memory12LoadWithCastILi1EEENSE_13StoreWithCastILi1EEEEEviT_T0_T2_T3_T4_T5_)
	.align		4
        /*0274*/ 	.word	index@(__assertfail)
	.align		4
        /*0278*/ 	.word	index@(_ZN2at6native18elementwise_kernelILi128ELi4EZNS0_15gpu_kernel_implIZZZNS0_17rsqrt_kernel_cudaERNS_18TensorIteratorBaseEENKUlvE0_clEvENKUlvE0_clEvEUlfE_EEvS4_RKT_EUliE_EEviT1_)
	.align		4
        /*027c*/ 	.word	index@(__assertfail)
	.align		4
        /*0280*/ 	.word	index@(_ZN2at6native27unrolled_elementwise_kernelIZZZNS0_17rsqrt_kernel_cudaERNS_18TensorIteratorBaseEENKUlvE0_clEvENKUlvE0_clEvEUlfE_St5arrayIPcLm2EELi4E23TrivialOffsetCalculatorILi1EjESB_NS0_6memory12LoadWithCastILi1EEENSC_13StoreWithCastILi1EEEEEviT_T0_T2_T3_T4_T5_)
	.align		4
        /*0284*/ 	.word	index@(__assertfail)
	.align		4
        /*0288*/ 	.word	index@(_ZN2at6native18elementwise_kernelILi128ELi4EZNS0_15gpu_kernel_implIZZZNS0_17rsqrt_kernel_cudaERNS_18TensorIteratorBaseEENKUlvE0_clEvENKUlvE_clEvEUldE_EEvS4_RKT_EUliE_EEviT1_)
	.align		4
        /*028c*/ 	.word	index@(__assertfail)
	.align		4
        /*0290*/ 	.word	index@(_ZN2at6native27unrolled_elementwise_kernelIZZZNS0_17rsqrt_kernel_cudaERNS_18TensorIteratorBaseEENKUlvE0_clEvENKUlvE_clEvEUldE_St5arrayIPcLm2EELi4E23TrivialOffsetCalculatorILi1EjESB_NS0_6memory12LoadWithCastILi1EEENSC_13StoreWithCastILi1EEEEEviT_T0_T2_T3_T4_T5_)
	.align		4
        /*0294*/ 	.word	index@(__assertfail)
	.align		4
        /*0298*/ 	.word	index@(_ZN2at6native18elementwise_kernelILi128ELi4EZNS0_15gpu_kernel_implIZZZNS0_17expm1_kernel_cudaERNS_18TensorIteratorBaseEENKUlvE_clEvENKUlvE4_clEvEUlN3c104HalfEE_EEvS4_RKT_EUliE_EEviT1_)
	.align		4
        /*029c*/ 	.word	index@(__assertfail)
	.align		4
        /*02a0*/ 	.word	index@(_ZN2at6native27unrolled_elementwise_kernelIZZZNS0_17expm1_kernel_cudaERNS_18TensorIteratorBaseEENKUlvE_clEvENKUlvE4_clEvEUlN3c104HalfEE_St5arrayIPcLm2EELi4E23TrivialOffsetCalculatorILi1EjESD_NS0_6memory12LoadWithCastILi1EEENSE_13StoreWithCastILi1EEEEEviT_T0_T2_T3_T4_T5_)
	.align		4
        /*02a4*/ 	.word	index@(__assertfail)
	.align		4
        /*02a8*/ 	.word	index@(_ZN2at6native18elementwise_kernelILi128ELi4EZNS0_15gpu_kernel_implIZZZNS0_17expm1_kernel_cudaERNS_18TensorIteratorBaseEENKUlvE_clEvENKUlvE3_clEvEUlN3c108BFloat16EE_EEvS4_RKT_EUliE_EEviT1_)
	.align		4
        /*02ac*/ 	.word	index@(__assertfail)
	.align		4
        /*02b0*/ 	.word	index@(_ZN2at6native27unrolled_elementwise_kernelIZZZNS0_17expm1_kernel_cudaERNS_18TensorIteratorBaseEENKUlvE_clEvENKUlvE3_clEvEUlN3c108BFloat16EE_St5arrayIPcLm2EELi4E23TrivialOffsetCalculatorILi1EjESD_NS0_6memory12LoadWithCastILi1EEENSE_13StoreWithCastILi1EEEEEviT_T0_T2_T3_T4_T5_)
	.align		4
        /*02b4*/ 	.word	index@(__assertfail)
	.align		4
        /*02b8*/ 	.word	index@(_ZN2at6native18elementwise_kernelILi128ELi4EZNS0_15gpu_kernel_implIZZZNS0_17expm1_kernel_cudaERNS_18TensorIteratorBaseEENKUlvE_clEvENKUlvE2_clEvEUlN3c107complexIfEEE_EEvS4_RKT_EUliE_EEviT1_)
	.align		4
        /*02bc*/ 	.word	index@(__assertfail)
	.align		4
        /*02c0*/ 	.word	index@(_ZN2at6native27unrolled_elementwise_kernelIZZZNS0_17expm1_kernel_cudaERNS_18TensorIteratorBaseEENKUlvE_clEvENKUlvE2_clEvEUlN3c107complexIfEEE_St5arrayIPcLm2EELi4E23TrivialOffsetCalculatorILi1EjESE_NS0_6memory12LoadWithCastILi1EEENSF_13StoreWithCastILi1EEEEEviT_T0_T2_T3_T4_T5_)
	.align		4
        /*02c4*/ 	.word	index@(__assertfail)
	.align		4
        /*02c8*/ 	.word	index@(_ZN2at6native18elementwise_kernelILi128ELi4EZNS0_15gpu_kernel_implIZZZNS0_17expm1_kernel_cudaERNS_18TensorIteratorBaseEENKUlvE_clEvENKUlvE1_clEvEUlN3c107complexIdEEE_EEvS4_RKT_EUliE_EEviT1_)
	.align		4
        /*02cc*/ 	.word	index@(__assertfail)
	.align		4
        /*02d0*/ 	.word	index@(_ZN2at6native27unrolled_elementwise_kernelIZZZNS0_17expm1_kernel_cudaERNS_18TensorIteratorBaseEENKUlvE_clEvENKUlvE1_clEvEUlN3c107complexIdEEE_St5arrayIPcLm2EELi4E23TrivialOffsetCalculatorILi1EjESE_NS0_6memory12LoadWithCastILi1EEENSF_13StoreWithCastILi1EEEEEviT_T0_T2_T3_T4_T5_)
	.align		4
        /*02d4*/ 	.word	index@(__assertfail)
	.align		4
        /*02d8*/ 	.word	index@(_ZN2at6native18elementwise_kernelILi128ELi4EZNS0_15gpu_kernel_implIZZZNS0_17expm1_kernel_cudaERNS_18TensorIteratorBaseEENKUlvE_clEvENKUlvE0_clEvEUlfE_EEvS4_RKT_EUliE_EEviT1_)
	.align		4
        /*02dc*/ 	.word	index@(__assertfail)
	.align		4
        /*02e0*/ 	.word	index@(_ZN2at6native27unrolled_elementwise_kernelIZZZNS0_17expm1_kernel_cudaERNS_18TensorIteratorBaseEENKUlvE_clEvENKUlvE0_clEvEUlfE_St5arrayIPcLm2EELi4E23TrivialOffsetCalculatorILi1EjESB_NS0_6memory12LoadWithCastILi1EEENSC_13StoreWithCastILi1EEEEEviT_T0_T2_T3_T4_T5_)
	.align		4
        /*02e4*/ 	.word	index@(__assertfail)
	.align		4
        /*02e8*/ 	.word	index@(_ZN2at6native18elementwise_kernelILi128ELi4EZNS0_15gpu_kernel_implIZZZNS0_17expm1_kernel_cudaERNS_18TensorIteratorBaseEENKUlvE_clEvENKUlvE_clEvEUldE_EEvS4_RKT_EUliE_EEviT1_)
	.align		4
        /*02ec*/ 	.word	index@(__assertfail)
	.align		4
        /*02f0*/ 	.word	index@(_ZN2at6native27unrolled_elementwise_kernelIZZZNS0_17expm1_kernel_cudaERNS_18TensorIteratorBaseEENKUlvE_clEvENKUlvE_clEvEUldE_St5arrayIPcLm2EELi4E23TrivialOffsetCalculatorILi1EjESB_NS0_6memory12LoadWithCastILi1EEENSC_13StoreWithCastILi1EEEEEviT_T0_T2_T3_T4_T5_)
	.align		4
        /*02f4*/ 	.word	index@(__assertfail)
	.align		4
        /*02f8*/ 	.word	index@(_ZN2at6native18elementwise_kernelILi128ELi4EZNS0_15gpu_kernel_implIZZZNS0_15exp_kernel_cudaERNS_18TensorIteratorBaseEENKUlvE0_clEvENKUlvE2_clEvEUlN3c108BFloat16EE_EEvS4_RKT_EUliE_EEviT1_)
	.align		4
        /*02fc*/ 	.word	index@(__assertfail)
	.align		4
        /*0300*/ 	.word	index@(_ZN2at6native27unrolled_elementwise_kernelIZZZNS0_15exp_kernel_cudaERNS_18TensorIteratorBaseEENKUlvE0_clEvENKUlvE2_clEvEUlN3c108BFloat16EE_St5arrayIPcLm2EELi4E23TrivialOffsetCalculatorILi1EjESD_NS0_6memory12LoadWithCastILi1EEENSE_13StoreWithCastILi1EEEEEviT_T0_T2_T3_T4_T5_)
	.align		4
        /*0304*/ 	.word	index@(__assertfail)
	.align		4
        /*0308*/ 	.word	index@(_ZN2at6native18elementwise_kernelILi128ELi4EZNS0_15gpu_kernel_implIZZZNS0_15exp_kernel_cudaERNS_18TensorIteratorBaseEENKUlvE0_clEvENKUlvE1_clEvEUlN3c104HalfEE_EEvS4_RKT_EUliE_EEviT1_)
	.align		4
        /*030c*/ 	.word	index@(__assertfail)
	.align		4
        /*0310*/ 	.word	index@(_ZN2at6native27unrolled_elementwise_kernelIZZZNS0_15exp_kernel_cudaERNS_18TensorIteratorBaseEENKUlvE0_clEvENKUlvE1_clEvEUlN3c104HalfEE_St5arrayIPcLm2EELi4E23TrivialOffsetCalculatorILi1EjESD_NS0_6memory12LoadWithCastILi1EEENSE_13StoreWithCastILi1EEEEEviT_T0_T2_T3_T4_T5_)
	.align		4
        /*0314*/ 	.word	index@(__assertfail)
	.align		4
        /*0318*/ 	.word	index@(_ZN2at6native18elementwise_kernelILi128ELi4EZNS0_15gpu_kernel_implIZZZNS0_15exp_kernel_cudaERNS_18TensorIteratorBaseEENKUlvE0_clEvENKUlvE0_clEvEUlfE_EEvS4_RKT_EUliE_EEviT1_)
	.align		4
        /*031c*/ 	.word	index@(__assertfail)
	.align		4
        /*0320*/ 	.word	index@(_ZN2at6native27unrolled_elementwise_kernelIZZZNS0_15exp_kernel_cudaERNS_18TensorIteratorBaseEENKUlvE0_clEvENKUlvE0_clEvEUlfE_St5arrayIPcLm2EELi4E23TrivialOffsetCalculatorILi1EjESB_NS0_6memory12LoadWithCastILi1EEENSC_13StoreWithCastILi1EEEEEviT_T0_T2_T3_T4_T5_)
	.align		4
        /*0324*/ 	.word	index@(__assertfail)
	.align		4
        /*0328*/ 	.word	index@(_ZN2at6native18elementwise_kernelILi128ELi4EZNS0_15gpu_kernel_implIZZZNS0_15exp_kernel_cudaERNS_18TensorIteratorBaseEENKUlvE0_clEvENKUlvE_clEvEUldE_EEvS4_RKT_EUliE_EEviT1_)
	.align		4
        /*032c*/ 	.word	index@(__assertfail)
	.align		4
        /*0330*/ 	.word	index@(_ZN2at6native27unrolled_elementwise_kernelIZZZNS0_15exp_kernel_cudaERNS_18TensorIteratorBaseEENKUlvE0_clEvENKUlvE_clEvEUldE_St5arrayIPcLm2EELi4E23TrivialOffsetCalculatorILi1EjESB_NS0_6memory12LoadWithCastILi1EEENSC_13StoreWithCastILi1EEEEEviT_T0_T2_T3_T4_T5_)
	.align		4
        /*0334*/ 	.word	index@(__assertfail)
	.align		4
        /*0338*/ 	.word	index@(_ZN2at6native18elementwise_kernelILi128ELi4EZNS0_15gpu_kernel_implIZZZNS0_23bitwise_not_kernel_cudaERNS_18TensorIteratorBaseEENKUlvE_clEvENKUlvE3_clEvEUlsE_EEvS4_RKT_EUliE_EEviT1_)
	.align		4
        /*033c*/ 	.word	index@(__assertfail)
	.align		4
        /*0340*/ 	.word	index@(_ZN2at6native27unrolled_elementwise_kernelIZZZNS0_23bitwise_not_kernel_cudaERNS_18TensorIteratorBaseEENKUlvE_clEvENKUlvE3_clEvEUlsE_St5arrayIPcLm2EELi4E23TrivialOffsetCalculatorILi1EjESB_NS0_6memory12LoadWithCastILi1EEENSC_13StoreWithCastILi1EEEEEviT_T0_T2_T3_T4_T5_)
	.align		4
        /*0344*/ 	.word	index@(__assertfail)
	.align		4
        /*0348*/ 	.word	index@(_ZN2at6native18elementwise_kernelILi128ELi4EZNS0_15gpu_kernel_implIZZZNS0_23bitwise_not_kernel_cudaERNS_18TensorIteratorBaseEENKUlvE_clEvENKUlvE2_clEvEUllE_EEvS4_RKT_EUliE_EEviT1_)
	.align		4
        /*034c*/ 	.word	index@(__assertfail)
	.align		4
        /*0350*/ 	.word	index@(_ZN2at6native27unrolled_elementwise_kernelIZZZNS0_23bitwise_not_kernel_cudaERNS_18TensorIteratorBaseEENKUlvE_clEvENKUlvE2_clEvEUllE_St5arrayIPcLm2EELi4E23TrivialOffsetCalculatorILi1EjESB_NS0_6memory12LoadWithCastILi1EEENSC_13StoreWithCastILi1EEEEEviT_T0_T2_T3_T4_T5_)
	.align		4
        /*0354*/ 	.word	index@(__assertfail)
	.align		4
        /*0358*/ 	.word	index@(_ZN2at6native18elementwise_kernelILi128ELi4EZNS0_15gpu_kernel_implIZZZNS0_23bitwise_not_kernel_cudaERNS_18TensorIteratorBaseEENKUlvE_clEvENKUlvE1_clEvEUliE_EEvS4_RKT_EUliE_EEviT1_)
	.align		4
        /*035c*/ 	.word	index@(__assertfail)
	.align		4
        /*0360*/ 	.word	index@(_ZN2at6native27unrolled_elementwise_kernelIZZZNS0_23bitwise_not_kernel_cudaERNS_18TensorIteratorBaseEENKUlvE_clEvENKUlvE1_clEvEUliE_St5arrayIPcLm2EELi4E23TrivialOffsetCalculatorILi1EjESB_NS0_6memory12LoadWithCastILi1EEENSC_13StoreWithCastILi1EEEEEviT_T0_T2_T3_T4_T5_)
	.align		4
        /*0364*/ 	.word	index@(__assertfail)
	.align		4
        /*0368*/ 	.word	index@(_ZN2at6native18elementwise_kernelILi128ELi4EZNS0_15gpu_kernel_implIZZZNS0_23bitwise_not_kernel_cudaERNS_18TensorIteratorBaseEENKUlvE_clEvENKUlvE0_clEvEUlaE_EEvS4_RKT_EUliE_EEviT1_)
	.align		4
        /*036c*/ 	.word	index@(__assertfail)
	.align		4
        /*0370*/ 	.word	index@(_ZN2at6native27unrolled_elementwise_kernelIZZZNS0_23bitwise_not_kernel_cudaERNS_18TensorIteratorBaseEENKUlvE_clEvENKUlvE0_clEvEUlaE_St5arrayIPcLm2EELi4E23TrivialOffsetCalculatorILi1EjESB_NS0_6memory12LoadWithCastILi1EEENSC_13StoreWithCastILi1EEEEEviT_T0_T2_T3_T4_T5_)
	.align		4
        /*0374*/ 	.word	index@(__assertfail)
	.align		4
        /*0378*/ 	.word	index@(_ZN2at6native18elementwise_kernelILi128ELi4EZNS0_15gpu_kernel_implIZZZNS0_23bitwise_not_kernel_cudaERNS_18TensorIteratorBaseEENKUlvE_clEvENKUlvE_clEvEUlhE_EEvS4_RKT_EUliE_EEviT1_)
	.align		4
        /*037c*/ 	.word	index@(__assertfail)
	.align		4
        /*0380*/ 	.word	index@(_ZN2at6native27unrolled_elementwise_kernelIZZZNS0_23bitwise_not_kernel_cudaERNS_18TensorIteratorBaseEENKUlvE_clEvENKUlvE_clEvEUlhE_St5arrayIPcLm2EELi4E23TrivialOffsetCalculatorILi1EjESB_NS0_6memory12LoadWithCastILi1EEENSC_13StoreWithCastILi1EEEEEviT_T0_T2_T3_T4_T5_)
	.align		4
        /*0384*/ 	.word	index@(__assertfail)
	.align		4
        /*0388*/ 	.word	index@(_ZN2at6native18elementwise_kernelILi128ELi4EZNS0_15gpu_kernel_implIZNS0_23bitwise_not_kernel_cudaERNS_18TensorIteratorBaseEEUlbE_EEvS4_RKT_EUliE_EEviT1_)
	.align		4
        /*038c*/ 	.word	index@(__assertfail)
	.align		4
        /*0390*/ 	.word	index@(_ZN2at6native27unrolled_elementwise_kernelIZNS0_23bitwise_not_kernel_cudaERNS_18TensorIteratorBaseEEUlbE_St5arrayIPcLm2EELi4E23TrivialOffsetCalculatorILi1EjES9_NS0_6memory12LoadWithCastILi1EEENSA_13StoreWithCastILi1EEEEEviT_T0_T2_T3_T4_T5_)
	.align		4
        /*0394*/ 	.word	index@(__assertfail)
	.align		4
        /*0398*/ 	.word	0x00000000
	.align		4
        /*039c*/ 	.word	0xfffffffe
	.align		4
        /*03a0*/ 	.word	0x00000000
	.align		4
        /*03a4*/ 	.word	0xfffffffd
	.align		4
        /*03a8*/ 	.word	0x00000000
	.align		4
        /*03ac*/ 	.word	0xfffffffc


//--------------------- .nv.constant4             --------------------------
	.section	.nv.constant4,"a",@progbits
	.align	8
	.align		8
.nv.constant4:
        /*0000*/ 	.dword	__unnamed_1
	.align		8
        /*0008*/ 	.dword	__unnamed_2
	.align		8
        /*0010*/ 	.dword	__unnamed_3
	.align		8
        /*0018*/ 	.dword	__unnamed_4
	.align		8
        /*0020*/ 	.dword	__unnamed_5
	.align		8
        /*0028*/ 	.dword	__unnamed_6
	.align		8
        /*0030*/ 	.dword	__unnamed_7
	.align		8
        /*0038*/ 	.dword	__unnamed_8
	.align		8
        /*0040*/ 	.dword	__unnamed_9
	.align		8
        /*0048*/ 	.dword	__unnamed_10
	.align		8
        /*0050*/ 	.dword	__unnamed_11
	.align		8
        /*0058*/ 	.dword	__unnamed_12
	.align		8
        /*0060*/ 	.dword	__unnamed_13
	.align		8
        /*0068*/ 	.dword	__unnamed_14
	.align		8
        /*0070*/ 	.dword	__unnamed_15
	.align		8
        /*0078*/ 	.dword	__unnamed_16
	.align		8
        /*0080*/ 	.dword	__unnamed_17
	.align		8
        /*0088*/ 	.dword	__unnamed_18
	.align		8
        /*0090*/ 	.dword	__unnamed_19
	.align		8
        /*0098*/ 	.dword	__unnamed_20
	.align		8
        /*00a0*/ 	.dword	__unnamed_21
	.align		8
        /*00a8*/ 	.dword	__unnamed_22
	.align		8
        /*00b0*/ 	.dword	__unnamed_23
	.align		8
        /*00b8*/ 	.dword	__unnamed_24
	.align		8
        /*00c0*/ 	.dword	_ZN48_INTERNAL_650009b6_17_UnaryOpsKernel_cu_bd823bfe4cuda3std3__45__cpo5beginE
	.align		8
        /*00c8*/ 	.dword	_ZN48_INTERNAL_650009b6_17_UnaryOpsKernel_cu_bd823bfe4cuda3std3__45__cpo3endE
	.align		8
        /*00d0*/ 	.dword	_ZN48_INTERNAL_650009b6_17_UnaryOpsKernel_cu_bd823bfe4cuda3std3__45__cpo6cbeginE
	.align		8
        /*00d8*/ 	.dword	_ZN48_INTERNAL_650009b6_17_UnaryOpsKernel_cu_bd823bfe4cuda3std3__45__cpo4cendE
	.align		8
        /*00e0*/ 	.dword	_ZN48_INTERNAL_650009b6_17_UnaryOpsKernel_cu_bd823bfe4cuda3std3__45__cpo6rbeginE
	.align		8
        /*00e8*/ 	.dword	_ZN48_INTERNAL_650009b6_17_UnaryOpsKernel_cu_bd823bfe4cuda3std3__45__cpo4rendE
	.align		8
        /*00f0*/ 	.dword	_ZN48_INTERNAL_650009b6_17_UnaryOpsKernel_cu_bd823bfe4cuda3std3__45__cpo7crbeginE
	.align		8
        /*00f8*/ 	.dword	_ZN48_INTERNAL_650009b6_17_UnaryOpsKernel_cu_bd823bfe4cuda3std3__45__cpo5crendE
	.align		8
        /*0100*/ 	.dword	_ZN48_INTERNAL_650009b6_17_UnaryOpsKernel_cu_bd823bfe4cuda3std3__450_GLOBAL__N__650009b6_17_UnaryOpsKernel_cu_bd823bfe6ignoreE
	.align		8
        /*0108*/ 	.dword	_ZN48_INTERNAL_650009b6_17_UnaryOpsKernel_cu_bd823bfe4cuda3std3__419piecewise_constructE
	.align		8
        /*0110*/ 	.dword	_ZN48_INTERNAL_650009b6_17_UnaryOpsKernel_cu_bd823bfe4cuda3std3__48in_placeE
	.align		8
        /*0118*/ 	.dword	_ZN48_INTERNAL_650009b6_17_UnaryOpsKernel_cu_bd823bfe4cuda3std3__420unreachable_sentinelE
	.align		8
        /*0120*/ 	.dword	_ZN48_INTERNAL_650009b6_17_UnaryOpsKernel_cu_bd823bfe4cuda3std6ranges3__45__cpo4swapE
	.align		8
        /*0128*/ 	.dword	_ZN48_INTERNAL_650009b6_17_UnaryOpsKernel_cu_bd823bfe4cuda3std6ranges3__45__cpo9iter_moveE
	.align		8
        /*0130*/ 	.dword	_ZN48_INTERNAL_650009b6_17_UnaryOpsKernel_cu_bd823bfe4cuda3std6ranges3__45__cpo5beginE
	.align		8
        /*0138*/ 	.dword	_ZN48_INTERNAL_650009b6_17_UnaryOpsKernel_cu_bd823bfe4cuda3std6ranges3__45__cpo3endE
	.align		8
        /*0140*/ 	.dword	_ZN48_INTERNAL_650009b6_17_UnaryOpsKernel_cu_bd823bfe4cuda3std6ranges3__45__cpo6cbeginE
	.align		8
        /*0148*/ 	.dword	_ZN48_INTERNAL_650009b6_17_UnaryOpsKernel_cu_bd823bfe4cuda3std6ranges3__45__cpo4cendE
	.align		8
        /*0150*/ 	.dword	_ZN48_INTERNAL_650009b6_17_UnaryOpsKernel_cu_bd823bfe4cuda3std6ranges3__45__cpo7advanceE
	.align		8
        /*0158*/ 	.dword	_ZN48_INTERNAL_650009b6_17_UnaryOpsKernel_cu_bd823bfe4cuda3std6ranges3__45__cpo9iter_swapE
	.align		8
        /*0160*/ 	.dword	_ZN48_INTERNAL_650009b6_17_UnaryOpsKernel_cu_bd823bfe4cuda3std6ranges3__45__cpo4nextE
	.align		8
        /*0168*/ 	.dword	_ZN48_INTERNAL_650009b6_17_UnaryOpsKernel_cu_bd823bfe4cuda3std6ranges3__45__cpo4prevE
	.align		8
        /*0170*/ 	.dword	_ZN48_INTERNAL_650009b6_17_UnaryOpsKernel_cu_bd823bfe4cuda3std6ranges3__45__cpo4dataE
	.align		8
        /*0178*/ 	.dword	_ZN48_INTERNAL_650009b6_17_UnaryOpsKernel_cu_bd823bfe4cuda3std6ranges3__45__cpo5cdataE
	.align		8
        /*0180*/ 	.dword	_ZN48_INTERNAL_650009b6_17_UnaryOpsKernel_cu_bd823bfe4cuda3std6ranges3__45__cpo4sizeE
	.align		8
        /*0188*/ 	.dword	_ZN48_INTERNAL_650009b6_17_UnaryOpsKernel_cu_bd823bfe4cuda3std6ranges3__45__cpo5ssizeE
	.align		8
        /*0190*/ 	.dword	_ZN48_INTERNAL_650009b6_17_UnaryOpsKernel_cu_bd823bfe4cuda3std6ranges3__45__cpo8distanceE
	.align		8
        /*0198*/ 	.dword	_ZN48_INTERNAL_650009b6_17_UnaryOpsKernel_cu_bd823bfe6thrust24THRUST_300001_SM_1000_NS6system6detail10sequential3seqE
	.align		8
        /*01a0*/ 	.dword	$str$15
	.align		8
        /*01a8*/ 	.dword	$str$16
	.align		8
        /*01b0*/ 	.dword	__cudart_i2opi_d
	.align		8
        /*01b8*/ 	.dword	__cudart_sin_cos_coeffs
	.align		8
        /*01c0*/ 	.dword	__assertfail


//--------------------- .text._ZN2at6native50_GLOBAL__N__650009b6_17_UnaryOpsKernel_cu_bd823bfe45unrolled_elementwise_kernel_for_multi_outputsILi2EZZZNS0_17frexp_kernel_cudaERNS_18TensorIteratorBaseEENKUlvE_clEvENKUlvE2_clEvEUlN3c108BFloat16EE_St5arrayIPcLm3EE16OffsetCalculatorILi1EjLb0EESD_ILi2EjLb0EEEEviT0_T1_T2_T3_ --------------------------
	.section	.text._ZN2at6native50_GLOBAL__N__650009b6_17_UnaryOpsKernel_cu_bd823bfe45unrolled_elementwise_kernel_for_multi_outputsILi2EZZZNS0_17frexp_kernel_cudaERNS_18TensorIteratorBaseEENKUlvE_clEvENKUlvE2_clEvEUlN3c108BFloat16EE_St5arrayIPcLm3EE16OffsetCalculatorILi1EjLb0EESD_ILi2EjLb0EEEEviT0_T1_T2_T3_,"ax",@progbits
	.align	128
.text._ZN2at6native50_GLOBAL__N__650009b6_17_UnaryOpsKernel_cu_bd823bfe45unrolled_elementwise_kernel_for_multi_outputsILi2EZZZNS0_17frexp_kernel_cudaERNS_18TensorIteratorBaseEENKUlvE_clEvENKUlvE2_clEvEUlN3c108BFloat16EE_St5arrayIPcLm3EE16OffsetCalculatorILi1EjLb0EESD_ILi2EjLb0EEEEviT0_T1_T2_T3_:
        .type           _ZN2at6native50_GLOBAL__N__650009b6_17_UnaryOpsKernel_cu_bd823bfe45unrolled_elementwise_kernel_for_multi_outputsILi2EZZZNS0_17frexp_kernel_cudaERNS_18TensorIteratorBaseEENKUlvE_clEvENKUlvE2_clEvEUlN3c108BFloat16EE_St5arrayIPcLm3EE16OffsetCalculatorILi1EjLb0EESD_ILi2EjLb0EEEEviT0_T1_T2_T3_,@function
        .size           _ZN2at6native50_GLOBAL__N__650009b6_17_UnaryOpsKernel_cu_bd823bfe45unrolled_elementwise_kernel_for_multi_outputsILi2EZZZNS0_17frexp_kernel_cudaERNS_18TensorIteratorBaseEENKUlvE_clEvENKUlvE2_clEvEUlN3c108BFloat16EE_St5arrayIPcLm3EE16OffsetCalculatorILi1EjLb0EESD_ILi2EjLb0EEEEviT0_T1_T2_T3_,(.L_x_36935 - _ZN2at6native50_GLOBAL__N__650009b6_17_UnaryOpsKernel_cu_bd823bfe45unrolled_elementwise_kernel_for_multi_outputsILi2EZZZNS0_17frexp_kernel_cudaERNS_18TensorIteratorBaseEENKUlvE_clEvENKUlvE2_clEvEUlN3c108BFloat16EE_St5arrayIPcLm3EE16OffsetCalculatorILi1EjLb0EESD_ILi2EjLb0EEEEviT0_T1_T2_T3_)
        .other          _ZN2at6native50_GLOBAL__N__650009b6_17_UnaryOpsKernel_cu_bd823bfe45unrolled_elementwise_kernel_for_multi_outputsILi2EZZZNS0_17frexp_kernel_cudaERNS_18TensorIteratorBaseEENKUlvE_clEvENKUlvE2_clEvEUlN3c108BFloat16EE_St5arrayIPcLm3EE16OffsetCalculatorILi1EjLb0EESD_ILi2EjLb0EEEEviT0_T1_T2_T3_,@"STO_CUDA_ENTRY STV_DEFAULT"
_ZN2at6native50_GLOBAL__N__650009b6_17_UnaryOpsKernel_cu_bd823bfe45unrolled_elementwise_kernel_for_multi_outputsILi2EZZZNS0_17frexp_kernel_cudaERNS_18TensorIteratorBaseEENKUlvE_clEvENKUlvE2_clEvEUlN3c108BFloat16EE_St5arrayIPcLm3EE16OffsetCalculatorILi1EjLb0EESD_ILi2EjLb0EEEEviT0_T1_T2_T3_:
[----:B------:R-:W-:Y:S01]  /*0000*/  LDC R1, c[0x0][0x37c] ;  /* 0x0000df00ff017b82 */ /* 0x000fe20000000800 */
[----:B------:R-:W0:Y:S07]  /*0010*/  S2R R12, SR_TID.X ;  /* 0x00000000000c7919 */ /* 0x000e2e0000002100 */
[----:B------:R-:W1:Y:S01]  /*0020*/  S2UR UR4, SR_CTAID.X ;  /* 0x00000000000479c3 */ /* 0x000e620000002500 */
[----:B------:R-:W1:Y:S01]  /*0030*/  LDCU UR5, c[0x0][0x380] ;  /* 0x00007000ff0577ac */ /* 0x000e620008000800 */
[----:B------:R-:W-:Y:S01]  /*0040*/  BSSY.RECONVERGENT B0, `(.L_x_0) ;  /* 0x00008fc000007945 */ /* 0x000fe20003800200 */
[----:B------:R-:W-:Y:S01]  /*0050*/  PRMT R0, RZ, 0x7610, R0 ;  /* 0x00007610ff007816 */ /* 0x000fe20000000000 */
[----:B------:R-:W2:Y:S01]  /*0060*/  LDCU.64 UR8, c[0x0][0x358] ;  /* 0x00006b00ff0877ac */ /* 0x000ea20008000a00 */
[----:B------:R-:W-:-:S02]  /*0070*/  PRMT R9, RZ, 0x7610, R9 ;  /* 0x00007610ff097816 */ /* 0x000fc40000000009 */
[----:B------:R-:W-:Y:S02]  /*0080*/  PRMT R13, RZ, 0x7610, R13 ;  /* 0x00007610ff0d7816 */ /* 0x000fe4000000000d */
[----:B------:R-:W-:Y:S02]  /*0090*/  PRMT R8, RZ, 0x7610, R8 ;  /* 0x00007610ff087816 */ /* 0x000fe40000000008 */
[----:B------:R-:W-:Y:S02]  /*00a0*/  PRMT R7, RZ, 0x7610, R7 ;  /* 0x00007610ff077816 */ /* 0x000fe40000000007 */
[----:B------:R-:W-:Y:S02]  /*00b0*/  PRMT R6, RZ, 0x7610, R6 ;  /* 0x00007610ff067816 */ /* 0x000fe40000000006 */
[----:B------:R-:W-:Y:S02]  /*00c0*/  PRMT R3, RZ, 0x7610, R3 ;  /* 0x00007610ff037816 */ /* 0x000fe40000000003 */
[----:B------:R-:W-:Y:S01]  /*00d0*/  PRMT R2, RZ, 0x7610, R2 ;  /* 0x00007610ff027816 */ /* 0x000fe20000000002 */
[----:B-1----:R-:W-:-:S06]  /*00e0*/  UIMAD UR5, UR4, -0x400, UR5 ;  /* 0xfffffc00040578a4 */ /* 0x002fcc000f8e0205 */
[----:B0-----:R-:W-:-:S13]  /*00f0*/  ISETP.GE.AND P0, PT, R12, UR5, PT ;  /* 0x000000050c007c0c */ /* 0x001fda000bf06270 */
[----:B--2---:R-:W-:Y:S05]  /*0100*/  @P0 BRA `(.L_x_1) ;  /* 0x0000008c00bc0947 */ /* 0x004fea0003800000 */
[----:B------:R-:W0:Y:S01]  /*0110*/  LDC R11, c[0x0][0x3a8] ;  /* 0x0000ea00ff0b7b82 */ /* 0x000e220000000800 */
[----:B------:R-:W-:Y:S02]  /*0120*/  MOV R10, 0xffffffff ;  /* 0xffffffff000a7802 */ /* 0x000fe40000000f00 */
[----:B------:R-:W-:Y:S02]  /*0130*/  CS2R R14, SRZ ;  /* 0x00000000000e7805 */ /* 0x000fe4000001ff00 */
[C---:B0-----:R-:W-:Y:S02]  /*0140*/  ISETP.NE.AND P0, PT, R11.reuse, RZ, PT ;  /* 0x000000ff0b00720c */ /* 0x041fe40003f05270 */
[----:B------:R-:W-:-:S04]  /*0150*/  VIADDMNMX.U32 R10, R11, R10, 0x18, PT ;  /* 0x000000180b0a7446 */ /* 0x000fc8000380000a */
[----:B------:R-:W-:-:S07]  /*0160*/  IADD3 R10, PT, PT, R10, 0x1, RZ ;  /* 0x000000010a0a7810 */ /* 0x000fce0007ffe0ff */
[----:B------:R-:W-:Y:S05]  /*0170*/  @!P0 BRA `(.L_x_2) ;  /* 0x0000001000548947 */ /* 0x000fea0003800000 */
[----:B------:R-:W0:Y:S01]  /*0180*/  LDCU.64 UR10, c[0x0][0x3b0] ;  /* 0x00007600ff0a77ac */ /* 0x000e220008000a00 */
[----:B------:R-:W-:Y:S01]  /*0190*/  HFMA2 R4, -RZ, RZ, 0, 0 ;  /* 0x00000000ff047431 */ /* 0x000fe200000001ff */
[----:B------:R-:W-:Y:S01]  /*01a0*/  ISETP.NE.AND P1, PT, R11, 0x1, PT ;  /* 0x000000010b00780c */ /* 0x000fe20003f25270 */
[----:B------:R-:W-:Y:S01]  /*01b0*/  USHF.L.U32 UR6, UR4, 0xa, URZ ;  /* 0x0000000a04067899 */ /* 0x000fe200080006ff */
[----:B------:R-:W1:Y:S05]  /*01c0*/  LDCU UR7, c[0x0][0x3ac] ;  /* 0x00007580ff0777ac */ /* 0x000e6a0008000800 */
[----:B------:R-:W-:-:S05]  /*01d0*/  LOP3.LUT R5, R12, UR6, RZ, 0xfc, !PT ;  /* 0x000000060c057c12 */ /* 0x000fca000f8efcff */
[----:B------:R-:W2:Y:S01]  /*01e0*/  LDCU UR6, c[0x0][0x4d8] ;  /* 0x00009b00ff0677ac */ /* 0x000ea20008000800 */
[----:B0-----:R-:W-:-:S05]  /*01f0*/  IMAD.HI.U32 R14, R5, UR10, R4 ;  /* 0x0000000a050e7c27 */ /* 0x001fca000f8e0004 */
[----:B------:R-:W-:-:S04]  /*0200*/  SHF.R.U32.HI R15, RZ, UR11, R14 ;  /* 0x0000000bff0f7c19 */ /* 0x000fc8000801160e */
[----:B------:R-:W-:-:S05]  /*0210*/  IADD3 R4, PT, PT, -R15, RZ, RZ ;  /* 0x000000ff0f047210 */ /* 0x000fca0007ffe1ff */
[----:B-1----:R-:W-:-:S04]  /*0220*/  IMAD R4, R4, UR7, R5 ;  /* 0x0000000704047c24 */ /* 0x002fc8000f8e0205 */
[----:B--2---:R-:W-:Y:S01]  /*0230*/  IMAD R4, R4, UR6, RZ ;  /* 0x0000000604047c24 */ /* 0x004fe2000f8e02ff */
[----:B------:R-:W-:Y:S06]  /*0240*/  @!P1 BRA `(.L_x_3) ;  /* 0x0000001000189947 */ /* 0x000fec0003800000 */
[----:B------:R-:W0:Y:S01]  /*0250*/  LDCU.64 UR10, c[0x0][0x3b8] ;  /* 0x00007700ff0a77ac */ /* 0x000e220008000a00 */
[----:B------:R-:W-:Y:S02]  /*0260*/  MOV R14, RZ ;  /* 0x000000ff000e7202 */ /* 0x000fe40000000f00 */
[----:B------:R-:W-:Y:S01]  /*0270*/  ISETP.NE.AND P1, PT, R10, 0x2, PT ;  /* 0x000000020a00780c */ /* 0x000fe20003f25270 */
[----:B------:R-:W1:Y:S01]  /*0280*/  LDCU UR6, c[0x0][0x3c0] ;  /* 0x00007800ff0677ac */ /* 0x000e620008000800 */
[----:B------:R-:W2:Y:S01]  /*0290*/  LDCU UR7, c[0x0][0x4dc] ;  /* 0x00009b80ff0777ac */ /* 0x000ea20008000800 */
[----:B0-----:R-:W-:-:S05]  /*02a0*/  IMAD.HI.U32 R16, R15, UR11, R14 ;  /* 0x0000000b0f107c27 */ /* 0x001fca000f8e000e */
[----:B-1----:R-:W-:-:S04]  /*02b0*/  SHF.R.U32.HI R17, RZ, UR6, R16 ;  /* 0x00000006ff117c19 */ /* 0x002fc80008011610 */
[----:B------:R-:W-:-:S05]  /*02c0*/  IADD3 R5, PT, PT, -R17, RZ, RZ ;  /* 0x000000ff11057210 */ /* 0x000fca0007ffe1ff */
[----:B------:R-:W-:-:S04]  /*02d0*/  IMAD R15, R5, UR10, R15 ;  /* 0x0000000a050f7c24 */ /* 0x000fc8000f8e020f */
[----:B--2---:R-:W-:Y:S01]  /*02e0*/  IMAD R4, R15, UR7, R4 ;  /* 0x000000070f047c24 */ /* 0x004fe2000f8e0204 */
[----:B------:R-:W-:Y:S06]  /*02f0*/  @!P1 BRA `(.L_x_3) ;  /* 0x0000000c00ec9947 */ /* 0x000fec0003800000 */
[----:B------:R-:W0:Y:S01]  /*0300*/  LDCU.64 UR6, c[0x0][0x3c8] ;  /* 0x00007900ff0677ac */ /* 0x000e220008000a00 */
[----:B------:R-:W-:Y:S02]  /*0310*/  MOV R16, RZ ;  /* 0x000000ff00107202 */ /* 0x000fe40000000f00 */
[----:B------:R-:W-:Y:S01]  /*0320*/  ISETP.NE.AND P1, PT, R10, 0x3, PT ;  /* 0x000000030a00780c */ /* 0x000fe20003f25270 */
[----:B------:R-:W1:Y:S01]  /*0330*/  LDCU UR10, c[0x0][0x3c4] ;  /* 0x00007880ff0a77ac */ /* 0x000e620008000800 */
[----:B------:R-:W2:Y:S01]  /*0340*/  LDCU UR11, c[0x0][0x4e0] ;  /* 0x00009c00ff0b77ac */ /* 0x000ea20008000800 */
[----:B0-----:R-:W-:-:S05]  /*0350*/  IMAD.HI.U32 R14, R17, UR6, R16 ;  /* 0x00000006110e7c27 */ /* 0x001fca000f8e0010 */
[----:B------:R-:W-:-:S05]  /*0360*/  SHF.R.U32.HI R15, RZ, UR7, R14 ;  /* 0x00000007ff0f7c19 */ /* 0x000fca000801160e */
[----:B------:R-:W-:-:S04]  /*0370*/  IMAD.MOV R5, RZ, RZ, -R15 ;  /* 0x000000ffff057224 */ /* 0x000fc800078e0a0f */
[----:B-1----:R-:W-:-:S04]  /*0380*/  IMAD R17, R5, UR10, R17 ;  /* 0x0000000a05117c24 */ /* 0x002fc8000f8e0211 */
[----:B--2---:R-:W-:Y:S01]  /*0390*/  IMAD R4, R17, UR11, R4 ;  /* 0x0000000b11047c24 */ /* 0x004fe2000f8e0204 */
[----:B------:R-:W-:Y:S06]  /*03a0*/  @!P1 BRA `(.L_x_3) ;  /* 0x0000000c00c09947 */ /* 0x000fec0003800000 */
[----:B------:R-:W0:Y:S01]  /*03b0*/  LDCU.64 UR10, c[0x0][0x3d0] ;  /* 0x00007a00ff0a77ac */ /* 0x000e220008000a00 */
[----:B------:R-:W-:Y:S01]  /*03c0*/  HFMA2 R14, -RZ, RZ, 0, 0 ;  /* 0x00000000ff0e7431 */ /* 0x000fe200000001ff */
[----:B------:R-:W-:Y:S01]  /*03d0*/  ISETP.NE.AND P1, PT, R10, 0x4, PT ;  /* 0x000000040a00780c */ /* 0x000fe20003f25270 */
[----:B------:R-:W1:Y:S01]  /*03e0*/  LDCU UR6, c[0x0][0x3d8] ;  /* 0x00007b00ff0677ac */ /* 0x000e620008000800 */
[----:B------:R-:W2:Y:S02]  /*03f0*/  LDCU UR7, c[0x0][0x4e4] ;  /* 0x00009c80ff0777ac */ /* 0x000ea40008000800 */
        /* <DEDUP_REMOVED lines=12> */
[----:B------:R-:W-:-:S04]  /*04c0*/  SHF.R.U32.HI R15, RZ, UR7, R14 ;  /* 0x00000007ff0f7c19 */ /* 0x000fc8000801160e */
[----:B------:R-:W-:-:S05]  /*04d0*/  IADD3 R5, PT, PT, -R15, RZ, RZ ;  /* 0x000000ff0f057210 */ /* 0x000fca0007ffe1ff */
[----:B-1----:R-:W-:-:S04]  /*04e0*/  IMAD R17, R5, UR10, R17 ;  /* 0x0000000a05117c24 */ /* 0x002fc8000f8e0211 */
        /* <DEDUP_REMOVED lines=19> */
[----:B------:R-:W-:-:S05]  /*0620*/  SHF.R.U32.HI R15, RZ, UR7, R14 ;  /* 0x00000007ff0f7c19 */ /* 0x000fca000801160e */
[----:B------:R-:W-:-:S04]  /*0630*/  IMAD.MOV R5, RZ, RZ, -R15 ;  /* 0x000000ffff057224 */ /* 0x000fc800078e0a0f */
        /* <DEDUP_REMOVED lines=192> */
[----:B------:R-:W1:Y:S01]  /*1240*/  LDCU UR10, c[0x0][0x4cc] ;  /* 0x00009980ff0a77ac */ /* 0x000e620008000800 */
[----:B------:R-:W2:Y:S03]  /*1250*/  LDCU UR11, c[0x0][0x538] ;  /* 0x0000a700ff0b77ac */ /* 0x000ea60008000800 */
[----:B0-----:R-:W-:-:S05]  /*1260*/  IMAD.HI.U32 R5, R17, UR6, R16 ;  /* 0x0000000611057c27 */ /* 0x001fca000f8e0010 */
[----:B------:R-:W-:-:S04]  /*1270*/  SHF.R.U32.HI R5, RZ, UR7, R5 ;  /* 0x00000007ff057c19 */ /* 0x000fc80008011605 */
[----:B------:R-:W-:-:S05]  /*1280*/  IADD3 R5, PT, PT, -R5, RZ, RZ ;  /* 0x000000ff05057210 */ /* 0x000fca0007ffe1ff */
[----:B-1----:R-:W-:-:S04]  /*1290*/  IMAD R17, R5, UR10, R17 ;  /* 0x0000000a05117c24 */ /* 0x002fc8000f8e0211 */
[----:B--2---:R-:W-:-:S07]  /*12a0*/  IMAD R4, R17, UR11, R4 ;  /* 0x0000000b11047c24 */ /* 0x004fce000f8e0204 */
.L_x_3:
[----:B------:R-:W-:Y:S02]  /*12b0*/  MOV R14, R4 ;  /* 0x00000004000e7202 */ /* 0x000fe40000000f00 */
[----:B------:R-:W-:-:S07]  /*12c0*/  MOV R15, RZ ;  /* 0x000000ff000f7202 */ /* 0x000fce0000000f00 */
.L_x_2:
[----:B------:R-:W0:Y:S02]  /*12d0*/  LDC.64 R4, c[0x0][0x3a0] ;  /* 0x0000e800ff047b82 */ /* 0x000e240000000a00 */
[----:B0-----:R-:W-:-:S04]  /*12e0*/  LEA R16, P1, R14, R4, 0x1 ;  /* 0x000000040e107211 */ /* 0x001fc800078208ff */
[----:B------:R-:W-:-:S05]  /*12f0*/  LEA.HI.X R17, R14, R5, R15, 0x1, P1 ;  /* 0x000000050e117211 */ /* 0x000fca00008f0c0f */
[----:B------:R0:W5:Y:S01]  /*1300*/  LDG.E.U16 R9, desc[UR8][R16.64] ;  /* 0x0000000810097981 */ /* 0x000162000c1e1500 */
[----:B------:R-:W-:-:S04]  /*1310*/  IADD3 R14, PT, PT, R12, 0x80, RZ ;  /* 0x000000800c0e7810 */ /* 0x000fc80007ffe0ff */
[----:B------:R-:W-:-:S13]  /*1320*/  ISETP.GE.U32.AND P1, PT, R14, UR5, PT ;  /* 0x000000050e007c0c */ /* 0x000fda000bf26070 */
[----:B0-----:R-:W-:Y:S05]  /*1330*/  @P1 BRA `(.L_x_1) ;  /* 0x0000007c00301947 */ /* 0x001fea0003800000 */
[----:B------:R-:W-:Y:S01]  /*1340*/  CS2R R18, SRZ ;  /* 0x0000000000127805 */ /* 0x000fe2000001ff00 */
[----:B------:R-:W-:Y:S06]  /*1350*/  @!P0 BRA `(.L_x_4) ;  /* 0x0000001000548947 */ /* 0x000fec0003800000 */
[----:B------:R-:W0:Y:S01]  /*1360*/  LDCU.64 UR10, c[0x0][0x3b0] ;  /* 0x00007600ff0a77ac */ /* 0x000e220008000a00 */
[----:B------:R-:W-:Y:S01]  /*1370*/  ISETP.NE.AND P1, PT, R11, 0x1, PT ;  /* 0x000000010b00780c */ /* 0x000fe20003f25270 */
[----:B------:R-:W-:Y:S01]  /*1380*/  USHF.L.U32 UR6, UR4, 0xa, URZ ;  /* 0x0000000a04067899 */ /* 0x000fe200080006ff */
[----:B------:R-:W1:Y:S05]  /*1390*/  LDCU UR7, c[0x0][0x4d8] ;  /* 0x00009b00ff0777ac */ /* 0x000e6a0008000800 */
[----:B------:R-:W-:-:S05]  /*13a0*/  LOP3.LUT R16, R12, UR6, RZ, 0xfc, !PT ;  /* 0x000000060c107c12 */ /* 0x000fca000f8efcff */
[----:B------:R-:W-:Y:S01]  /*13b0*/  VIADD R17, R16, 0x80 ;  /* 0x0000008010117836 */ /* 0x000fe20000000000 */
[----:B------:R-:W-:Y:S01]  /*13c0*/  MOV R16, RZ ;  /* 0x000000ff00107202 */ /* 0x000fe20000000f00 */
[----:B------:R-:W2:Y:S04]  /*13d0*/  LDCU UR6, c[0x0][0x3ac] ;  /* 0x00007580ff0677ac */ /* 0x000ea80008000800 */
[----:B0-----:R-:W-:-:S05]  /*13e0*/  IMAD.HI.U32 R14, R17, UR10, R16 ;  /* 0x0000000a110e7c27 */ /* 0x001fca000f8e0010 */
[----:B------:R-:W-:-:S04]  /*13f0*/  SHF.R.U32.HI R15, RZ, UR11, R14 ;  /* 0x0000000bff0f7c19 */ /* 0x000fc8000801160e */
[----:B------:R-:W-:-:S05]  /*1400*/  IADD3 R16, PT, PT, -R15, RZ, RZ ;  /* 0x000000ff0f107210 */ /* 0x000fca0007ffe1ff */
[----:B--2---:R-:W-:-:S04]  /*1410*/  IMAD R16, R16, UR6, R17 ;  /* 0x0000000610107c24 */ /* 0x004fc8000f8e0211 */
[----:B-1----:R-:W-:Y:S01]  /*1420*/  IMAD R18, R16, UR7, RZ ;  /* 0x0000000710127c24 */ /* 0x002fe2000f8e02ff */
        /* <DEDUP_REMOVED lines=29> */
[----:B-1----:R-:W-:-:S05]  /*1600*/  SHF.R.U32.HI R17, RZ, UR6, R16 ;  /* 0x00000006ff117c19 */ /* 0x002fca0008011610 */
[----:B------:R-:W-:-:S04]  /*1610*/  IMAD.MOV R13, RZ, RZ, -R17 ;  /* 0x000000ffff0d7224 */ /* 0x000fc800078e0a11 */
        /* <DEDUP_REMOVED lines=42> */
[----:B-1----:R-:W-:-:S05]  /*18c0*/  SHF.R.U32.HI R17, RZ, UR6, R16 ;  /* 0x00000006ff117c19 */ /* 0x002fca0008011610 */
[----:B------:R-:W-:-:S04]  /*18d0*/  IMAD.MOV R13, RZ, RZ, -R17 ;  /* 0x000000ffff0d7224 */ /* 0x000fc800078e0a11 */
        /* <DEDUP_REMOVED lines=180> */
[----:B------:R-:W-:Y:S01]  /*2420*/  MOV R16, RZ ;  /* 0x000000ff00107202 */ /* 0x000fe20000000f00 */
[----:B------:R-:W1:Y:S01]  /*2430*/  LDCU UR10, c[0x0][0x4cc] ;  /* 0x00009980ff0a77ac */ /* 0x000e620008000800 */
[----:B------:R-:W2:Y:S03]  /*2440*/  LDCU UR11, c[0x0][0x538] ;  /* 0x0000a700ff0b77ac */ /* 0x000ea60008000800 */
[----:B0-----:R-:W-:-:S05]  /*2450*/  IMAD.HI.U32 R13, R17, UR6, R16 ;  /* 0x00000006110d7c27 */ /* 0x001fca000f8e0010 */
[----:B------:R-:W-:-:S04]  /*2460*/  SHF.R.U32.HI R13, RZ, UR7, R13 ;  /* 0x00000007ff0d7c19 */ /* 0x000fc8000801160d */
[----:B------:R-:W-:-:S05]  /*2470*/  IADD3 R13, PT, PT, -R13, RZ, RZ ;  /* 0x000000ff0d0d7210 */ /* 0x000fca0007ffe1ff */
[----:B-1----:R-:W-:-:S04]  /*2480*/  IMAD R17, R13, UR10, R17 ;  /* 0x0000000a0d117c24 */ /* 0x002fc8000f8e0211 */
[----:B--2---:R-:W-:-:S07]  /*2490*/  IMAD R18, R17, UR11, R18 ;  /* 0x0000000b11127c24 */ /* 0x004fce000f8e0212 */
.L_x_5:
[----:B------:R-:W-:-:S07]  /*24a0*/  MOV R19, RZ ;  /* 0x000000ff00137202 */ /* 0x000fce0000000f00 */
.L_x_4:
[----:B------:R-:W-:-:S04]  /*24b0*/  LEA R14, P1, R18, R4, 0x1 ;  /* 0x00000004120e7211 */ /* 0x000fc800078208ff */
[----:B------:R-:W-:-:S05]  /*24c0*/  LEA.HI.X R15, R18, R5, R19, 0x1, P1 ;  /* 0x00000005120f7211 */ /* 0x000fca00008f0c13 */
[----:B------:R0:W5:Y:S01]  /*24d0*/  LDG.E.U16 R13, desc[UR8][R14.64] ;  /* 0x000000080e0d7981 */ /* 0x000162000c1e1500 */
[----:B------:R-:W-:-:S04]  /*24e0*/  IADD3 R16, PT, PT, R12, 0x100, RZ ;  /* 0x000001000c107810 */ /* 0x000fc80007ffe0ff */
[----:B------:R-:W-:-:S13]  /*24f0*/  ISETP.GE.U32.AND P1, PT, R16, UR5, PT ;  /* 0x0000000510007c0c */ /* 0x000fda000bf26070 */
[----:B0-----:R-:W-:Y:S05]  /*2500*/  @P1 BRA `(.L_x_1) ;  /* 0x0000006800bc1947 */ /* 0x001fea0003800000 */
[----:B------:R-:W-:Y:S01]  /*2510*/  CS2R R14, SRZ ;  /* 0x00000000000e7805 */ /* 0x000fe2000001ff00 */
[----:B------:R-:W-:Y:S06]  /*2520*/  @!P0 BRA `(.L_x_6) ;  /* 0x0000001000588947 */ /* 0x000fec0003800000 */
[----:B------:R-:W-:Y:S01]  /*2530*/  USHF.L.U32 UR6, UR4, 0xa, URZ ;  /* 0x0000000a04067899 */ /* 0x000fe200080006ff */
[----:B------:R-:W-:Y:S01]  /*2540*/  ISETP.NE.AND P1, PT, R11, 0x1, PT ;  /* 0x000000010b00780c */ /* 0x000fe20003f25270 */
[----:B------:R-:W0:Y:S04]  /*2550*/  LDCU.64 UR10, c[0x0][0x3b0] ;  /* 0x00007600ff0a77ac */ /* 0x000e280008000a00 */
[----:B------:R-:W-:Y:S01]  /*2560*/  LOP3.LUT R16, R12, UR6, RZ, 0xfc, !PT ;  /* 0x000000060c107c12 */ /* 0x000fe2000f8efcff */
[----:B------:R-:W1:Y:S03]  /*2570*/  LDCU UR7, c[0x0][0x4d8] ;  /* 0x00009b00ff0777ac */ /* 0x000e660008000800 */
[----:B------:R-:W-:Y:S01]  /*2580*/  IADD3 R17, PT, PT, R16, 0x100, RZ ;  /* 0x0000010010117810 */ /* 0x000fe20007ffe0ff */
[----:B------:R-:W-:Y:S01]  /*2590*/  HFMA2 R16, -RZ, RZ, 0, 0 ;  /* 0x00000000ff107431 */ /* 0x000fe200000001ff */
        /* <DEDUP_REMOVED lines=8> */
[----:B------:R-:W-:Y:S01]  /*2620*/  IMAD.MOV.U32 R14, RZ, RZ, RZ ;  /* 0x000000ffff0e7224 */ /* 0x000fe200078e00ff */
        /* <DEDUP_REMOVED lines=260> */
.L_x_7:
[----:B------:R-:W-:Y:S01]  /*3670*/  IMAD.MOV.U32 R14, RZ, RZ, R8 ;  /* 0x000000ffff0e7224 */ /* 0x000fe200078e0008 */
[----:B------:R-:W-:-:S07]  /*3680*/  MOV R15, RZ ;  /* 0x000000ff000f7202 */ /* 0x000fce0000000f00 */
.L_x_6:
        /* <DEDUP_REMOVED lines=12> */
[----:B------:R-:W-:-:S04]  /*3750*/  LOP3.LUT R16, R12, UR6, RZ, 0xfc, !PT ;  /* 0x000000060c107c12 */ /* 0x000fc8000f8efcff */
[----:B------:R-:W-:Y:S01]  /*3760*/  IADD3 R17, PT, PT, R16, 0x180, RZ ;  /* 0x0000018010117810 */ /* 0x000fe20007ffe0ff */
[----:B------:R-:W2:Y:S01]  /*3770*/  LDCU UR6, c[0x0][0x3ac] ;  /* 0x00007580ff0677ac */ /* 0x000ea20008000800 */
[----:B------:R-:W-:-:S05]  /*3780*/  MOV R16, RZ ;  /* 0x000000ff00107202 */ /* 0x000fca0000000f00 */
        /* <DEDUP_REMOVED lines=268> */
.L_x_9:
[----:B------:R-:W-:-:S07]  /*4850*/  MOV R19, RZ ;  /* 0x000000ff00137202 */ /* 0x000fce0000000f00 */
.L_x_8:
        /* <DEDUP_REMOVED lines=284> */
.L_x_11:
[----:B------:R-:W-:Y:S02]  /*5a20*/  MOV R14, R6 ;  /* 0x00000006000e7202 */ /* 0x000fe40000000f00 */
[----:B------:R-:W-:-:S07]  /*5a30*/  MOV R15, RZ ;  /* 0x000000ff000f7202 */ /* 0x000fce0000000f00 */
.L_x_10:
        /* <DEDUP_REMOVED lines=17> */
[----:B------:R-:W-:-:S05]  /*5b50*/  SHF.R.U32.HI R15, RZ, UR11, R14 ;  /* 0x0000000bff0f7c19 */ /* 0x000fca000801160e */
[----:B------:R-:W-:-:S04]  /*5b60*/  IMAD.MOV R16, RZ, RZ, -R15 ;  /* 0x000000ffff107224 */ /* 0x000fc800078e0a0f */
[----:B--2---:R-:W-:-:S04]  /*5b70*/  IMAD R16, R16, UR6, R17 ;  /* 0x0000000610107c24 */ /* 0x004fc8000f8e0211 */
[----:B-1----:R-:W-:Y:S01]  /*5b80*/  IMAD R18, R16, UR7, RZ ;  /* 0x0000000710127c24 */ /* 0x002fe2000f8e02ff */
        /* <DEDUP_REMOVED lines=259> */
[----:B------:R-:W-:-:S05]  /*6bc0*/  SHF.R.U32.HI R3, RZ, UR7, R3 ;  /* 0x00000007ff037c19 */ /* 0x000fca0008011603 */
[----:B------:R-:W-:-:S04]  /*6bd0*/  IMAD.MOV R3, RZ, RZ, -R3 ;  /* 0x000000ffff037224 */ /* 0x000fc800078e0a03 */
[----:B-1----:R-:W-:-:S04]  /*6be0*/  IMAD R17, R3, UR10, R17 ;  /* 0x0000000a03117c24 */ /* 0x002fc8000f8e0211 */
[----:B--2---:R-:W-:-:S07]  /*6bf0*/  IMAD R18, R17, UR11, R18 ;  /* 0x0000000b11127c24 */ /* 0x004fce000f8e0212 */
.L_x_13:
[----:B------:R-:W-:-:S07]  /*6c00*/  MOV R19, RZ ;  /* 0x000000ff00137202 */ /* 0x000fce0000000f00 */
.L_x_12:
        /* <DEDUP_REMOVED lines=284> */
.L_x_15:
[----:B------:R-:W-:Y:S02]  /*7dd0*/  MOV R14, R2 ;  /* 0x00000002000e7202 */ /* 0x000fe40000000f00 */
[----:B------:R-:W-:-:S07]  /*7de0*/  MOV R15, RZ ;  /* 0x000000ff000f7202 */ /* 0x000fce0000000f00 */
.L_x_14:
[----:B------:R-:W-:-:S04]  /*7df0*/  LEA R16, P1, R14, R4, 0x1 ;  /* 0x000000040e107211 */ /* 0x000fc800078208ff */
[----:B------:R-:W-:-:S05]  /*7e00*/  LEA.HI.X R17, R14, R5, R15, 0x1, P1 ;  /* 0x000000050e117211 */ /* 0x000fca00008f0c0f */
[----:B------:R0:W5:Y:S01]  /*7e10*/  LDG.E.U16 R2, desc[UR8][R16.64] ;  /* 0x0000000810027981 */ /* 0x000162000c1e1500 */
[----:B------:R-:W-:-:S05]  /*7e20*/  VIADD R14, R12, 0x380 ;  /* 0x000003800c0e7836 */ /* 0x000fca0000000000 */
        /* <DEDUP_REMOVED lines=280> */
.L_x_17:
[----:B------:R-:W-:Y:S02]  /*8fb0*/  MOV R14, R0 ;  /* 0x00000000000e7202 */ /* 0x000fe40000000f00 */
[----:B------:R-:W-:-:S07]  /*8fc0*/  MOV R15, RZ ;  /* 0x000000ff000f7202 */ /* 0x000fce0000000f00 */
.L_x_16:
[----:B------:R-:W-:-:S04]  /*8fd0*/  LEA R4, P0, R14, R4, 0x1 ;  /* 0x000000040e047211 */ /* 0x000fc800078008ff */
[----:B------:R-:W-:-:S05]  /*8fe0*/  LEA.HI.X R5, R14, R5, R15, 0x1, P0 ;  /* 0x000000050e057211 */ /* 0x000fca00000f0c0f */
[----:B------:R0:W5:Y:S04]  /*8ff0*/  LDG.E.U16 R0, desc[UR8][R4.64] ;  /* 0x0000000804007981 */ /* 0x000168000c1e1500 */
.L_x_1:
[----:B------:R-:W-:Y:S05]  /*9000*/  BSYNC.RECONVERGENT B0 ;  /* 0x0000000000007941 */ /* 0x000fea0003800200 */
.L_x_0:
[C---:B------:R-:W-:Y:S01]  /*9010*/  ISETP.GE.AND P3, PT, R12.reuse, UR5, PT ;  /* 0x000000050c007c0c */ /* 0x040fe2000bf66270 */
[C---:B------:R-:W-:Y:S01]  /*9020*/  VIADD R10, R12.reuse, 0x180 ;  /* 0x000001800c0a7836 */ /* 0x040fe20000000000 */
[C---:B0-----:R-:W-:Y:S01]  /*9030*/  IADD3 R4, PT, PT, R12.reuse, 0x80, RZ ;  /* 0x000000800c047810 */ /* 0x041fe20007ffe0ff */
[----:B------:R-:W-:Y:S01]  /*9040*/  BSSY.RECONVERGENT B0, `(.L_x_18) ;  /* 0x000001c000007945 */ /* 0x000fe20003800200 */
[----:B------:R-:W-:Y:S01]  /*9050*/  IADD3 R5, PT, PT, R12, 0x100, RZ ;  /* 0x000001000c057810 */ /* 0x000fe20007ffe0ff */
[----:B------:R-:W-:Y:S01]  /*9060*/  HFMA2 R24, -RZ, RZ, 0, 0 ;  /* 0x00000000ff187431 */ /* 0x000fe200000001ff */
[----:B------:R-:W-:Y:S02]  /*9070*/  ISETP.GE.AND P5, PT, R4, UR5, PT ;  /* 0x0000000504007c0c */ /* 0x000fe4000bfa6270 */
[----:B------:R-:W-:Y:S02]  /*9080*/  IADD3 R4, PT, PT, R12, 0x200, RZ ;  /* 0x000002000c047810 */ /* 0x000fe40007ffe0ff */
[----:B------:R-:W-:-:S02]  /*9090*/  ISETP.GE.AND P0, PT, R5, UR5, PT ;  /* 0x0000000505007c0c */ /* 0x000fc4000bf06270 */
[----:B------:R-:W-:Y:S02]  /*90a0*/  ISETP.GE.AND P1, PT, R10, UR5, PT ;  /* 0x000000050a007c0c */ /* 0x000fe4000bf26270 */
[----:B------:R-:W-:Y:S02]  /*90b0*/  P2R R25, PR, RZ, 0x20 ;  /* 0x00000020ff197803 */ /* 0x000fe40000000000 */
[----:B------:R-:W-:Y:S02]  /*90c0*/  ISETP.GE.AND P2, PT, R4, UR5, PT ;  /* 0x0000000504007c0c */ /* 0x000fe4000bf46270 */
[----:B------:R-:W-:Y:S02]  /*90d0*/  PRMT R23, RZ, 0x7610, R23 ;  /* 0x00007610ff177816 */ /* 0x000fe40000000017 */
[----:B------:R-:W-:Y:S01]  /*90e0*/  P2R R14, PR, RZ, 0x8 ;  /* 0x00000008ff0e7803 */ /* 0x000fe20000000000 */
[----:B------:R-:W-:Y:S08]  /*90f0*/  @P3 BRA `(.L_x_19) ;  /* 0x0000000000403947 */ /* 0x000ff00003800000 */
[----:B-----5:R-:W-:-:S04]  /*9100*/  SHF.L.U32 R9, R9, 0x10, RZ ;  /* 0x0000001009097819 */ /* 0x020fc800000006ff */
[C---:B------:R-:W-:Y:S01]  /*9110*/  FSETP.GEU.FTZ.AND P3, PT, |R9|.reuse, 1.175494350822287508e-38, PT ;  /* 0x008000000900780b */ /* 0x040fe20003f7e200 */
[----:B------:R-:W-:-:S05]  /*9120*/  FMUL.FTZ R4, R9, 16777216 ;  /* 0x4b80000009047820 */ /* 0x000fca0000410000 */
[----:B------:R-:W-:Y:S02]  /*9130*/  FSEL R5, R4, R9, !P3 ;  /* 0x0000000904057208 */ /* 0x000fe40005800000 */
[----:B------:R-:W-:Y:S02]  /*9140*/  FSETP.NEU.FTZ.AND P3, PT, |R9|, RZ, PT ;  /* 0x000000ff0900720b */ /* 0x000fe40003f7d200 */
[----:B------:R-:W-:-:S04]  /*9150*/  SHF.R.U32.HI R4, RZ, 0x17, R5 ;  /* 0x00000017ff047819 */ /* 0x000fc80000011605 */
[----:B------:R-:W-:-:S04]  /*9160*/  LOP3.LUT R10, R4, 0xff, RZ, 0xc0, !PT ;  /* 0x000000ff040a7812 */ /* 0x000fc800078ec0ff */
[----:B------:R-:W-:-:S04]  /*9170*/  ISETP.NE.AND P3, PT, R10, 0xff, P3 ;  /* 0x000000ff0a00780c */ /* 0x000fc80001f65270 */
[----:B------:R-:W-:-:S09]  /*9180*/  FSETP.GEU.AND P4, PT, |R9|, 1.175494350822287508e-38, P3 ;  /* 0x008000000900780b */ /* 0x000fd20001f8e200 */
[C---:B------:R-:W-:Y:S01]  /*9190*/  @P3 LOP3.LUT R4, R5.reuse, 0x807fffff, RZ, 0xc0, !PT ;  /* 0x807fffff05043812 */ /* 0x040fe200078ec0ff */
[----:B------:R-:W-:Y:S01]  /*91a0*/  @!P3 FADD.FTZ R23, R5, R5 ;  /* 0x000000050517b221 */ /* 0x000fe20000010000 */
[C---:B------:R-:W-:Y:S02]  /*91b0*/  @P3 IADD3 R9, PT, PT, R10.reuse, -0x96, RZ ;  /* 0xffffff6a0a093810 */ /* 0x040fe40007ffe0ff */
[----:B------:R-:W-:Y:S02]  /*91c0*/  @P4 IADD3 R9, PT, PT, R10, -0x7e, RZ ;  /* 0xffffff820a094810 */ /* 0x000fe40007ffe0ff */
[----:B------:R-:W-:Y:S02]  /*91d0*/  @P3 LOP3.LUT R23, R4, 0x3f000000, RZ, 0xfc, !PT ;  /* 0x3f00000004173812 */ /* 0x000fe400078efcff */
[----:B------:R-:W-:Y:S02]  /*91e0*/  @P3 MOV R24, R9 ;  /* 0x0000000900183202 */ /* 0x000fe40000000f00 */
[----:B------:R-:W-:-:S07]  /*91f0*/  F2FP.BF16.F32.PACK_AB R23, RZ, R23 ;  /* 0x00000017ff17723e */ /* 0x000fce00000010ff */
.L_x_19:
[----:B------:R-:W-:Y:S05]  /*9200*/  BSYNC.RECONVERGENT B0 ;  /* 0x0000000000007941 */ /* 0x000fea0003800200 */
.L_x_18:
[----:B------:R-:W-:Y:S01]  /*9210*/  BSSY.RECONVERGENT B0, `(.L_x_20) ;  /* 0x0000014000007945 */ /* 0x000fe20003800200 */
[----:B------:R-:W-:Y:S02]  /*9220*/  MOV R22, RZ ;  /* 0x000000ff00167202 */ /* 0x000fe40000000f00 */
[----:B------:R-:W-:Y:S01]  /*9230*/  PRMT R21, RZ, 0x7610, R21 ;  /* 0x00007610ff157816 */ /* 0x000fe20000000015 */
[----:B------:R-:W-:Y:S06]  /*9240*/  @P5 BRA `(.L_x_21) ;  /* 0x0000000000405947 */ /* 0x000fec0003800000 */
[----:B-----5:R-:W-:-:S04]  /*9250*/  IMAD.U32 R13, R13, 0x10000, RZ ;  /* 0x000100000d0d7824 */ /* 0x020fc800078e00ff */
[C---:B------:R-:W-:Y:S01]  /*9260*/  FMUL.FTZ R4, R13.reuse, 16777216 ;  /* 0x4b8000000d047820 */ /* 0x040fe20000410000 */
[----:B------:R-:W-:-:S04]  /*9270*/  FSETP.GEU.FTZ.AND P3, PT, |R13|, 1.175494350822287508e-38, PT ;  /* 0x008000000d00780b */ /* 0x000fc80003f7e200 */
[----:B------:R-:W-:Y:S02]  /*9280*/  FSEL R5, R4, R13, !P3 ;  /* 0x0000000d04057208 */ /* 0x000fe40005800000 */
[----:B------:R-:W-:Y:S02]  /*9290*/  FSETP.NEU.FTZ.AND P3, PT, |R13|, RZ, PT ;  /* 0x000000ff0d00720b */ /* 0x000fe40003f7d200 */
[----:B------:R-:W-:-:S04]  /*92a0*/  SHF.R.U32.HI R4, RZ, 0x17, R5 ;  /* 0x00000017ff047819 */ /* 0x000fc80000011605 */
[----:B------:R-:W-:-:S04]  /*92b0*/  LOP3.LUT R9, R4, 0xff, RZ, 0xc0, !PT ;  /* 0x000000ff04097812 */ /* 0x000fc800078ec0ff */
[----:B------:R-:W-:-:S04]  /*92c0*/  ISETP.EQ.OR P3, PT, R9, 0xff, !P3 ;  /* 0x000000ff0900780c */ /* 0x000fc80005f62670 */
[----:B------:R-:W-:-:S09]  /*92d0*/  FSETP.GEU.AND P4, PT, |R13|, 1.175494350822287508e-38, !P3 ;  /* 0x008000000d00780b */ /* 0x000fd20005f8e200 */
[----:B------:R-:W-:Y:S02]  /*92e0*/  @!P3 LOP3.LUT R4, R5, 0x807fffff, RZ, 0xc0, !PT ;  /* 0x807fffff0504b812 */ /* 0x000fe400078ec0ff */
[----:B------:R-:W-:Y:S02]  /*92f0*/  @!P3 IADD3 R22, PT, PT, R9, -0x96, RZ ;  /* 0xffffff6a0916b810 */ /* 0x000fe40007ffe0ff */
[----:B------:R-:W-:Y:S01]  /*9300*/  @!P3 LOP3.LUT R21, R4, 0x3f000000, RZ, 0xfc, !PT ;  /* 0x3f0000000415b812 */ /* 0x000fe200078efcff */
[----:B------:R-:W-:Y:S01]  /*9310*/  @P3 FADD.FTZ R21, R5, R5 ;  /* 0x0000000505153221 */ /* 0x000fe20000010000 */
[----:B------:R-:W-:Y:S02]  /*9320*/  @P4 IADD3 R22, PT, PT, R9, -0x7e, RZ ;  /* 0xffffff8209164810 */ /* 0x000fe40007ffe0ff */
[----:B------:R-:W-:Y:S02]  /*9330*/  @P3 MOV R22, RZ ;  /* 0x000000ff00163202 */ /* 0x000fe40000000f00 */
[----:B------:R-:W-:-:S07]  /*9340*/  F2FP.BF16.F32.PACK_AB R21, RZ, R21 ;  /* 0x00000015ff15723e */ /* 0x000fce00000010ff */
.L_x_21:
[----:B------:R-:W-:Y:S05]  /*9350*/  BSYNC.RECONVERGENT B0 ;  /* 0x0000000000007941 */ /* 0x000fea0003800200 */
.L_x_20:
[----:B------:R-:W-:Y:S01]  /*9360*/  BSSY.RECONVERGENT B0, `(.L_x_22) ;  /* 0x0000014000007945 */ /* 0x000fe20003800200 */
[----:B------:R-:W-:Y:S01]  /*9370*/  HFMA2 R20, -RZ, RZ, 0, 0 ;  /* 0x00000000ff147431 */ /* 0x000fe200000001ff */
[----:B------:R-:W-:Y:S02]  /*9380*/  PRMT R19, RZ, 0x7610, R19 ;  /* 0x00007610ff137816 */ /* 0x000fe40000000013 */
[----:B------:R-:W-:Y:S05]  /*9390*/  @P0 BRA `(.L_x_23) ;  /* 0x0000000000400947 */ /* 0x000fea0003800000 */
[----:B-----5:R-:W-:-:S04]  /*93a0*/  SHF.L.U32 R5, R8, 0x10, RZ ;  /* 0x0000001008057819 */ /* 0x020fc800000006ff */
[C---:B------:R-:W-:Y:S01]  /*93b0*/  FSETP.GEU.FTZ.AND P3, PT, |R5|.reuse, 1.175494350822287508e-38, PT ;  /* 0x008000000500780b */ /* 0x040fe20003f7e200 */
[----:B------:R-:W-:-:S05]  /*93c0*/  FMUL.FTZ R4, R5, 16777216 ;  /* 0x4b80000005047820 */ /* 0x000fca0000410000 */
[----:B------:R-:W-:Y:S02]  /*93d0*/  FSEL R8, R4, R5, !P3 ;  /* 0x0000000504087208 */ /* 0x000fe40005800000 */
[----:B------:R-:W-:Y:S02]  /*93e0*/  FSETP.NEU.FTZ.AND P3, PT, |R5|, RZ, PT ;  /* 0x000000ff0500720b */ /* 0x000fe40003f7d200 */
[----:B------:R-:W-:-:S04]  /*93f0*/  SHF.R.U32.HI R4, RZ, 0x17, R8 ;  /* 0x00000017ff047819 */ /* 0x000fc80000011608 */
[----:B------:R-:W-:-:S04]  /*9400*/  LOP3.LUT R9, R4, 0xff, RZ, 0xc0, !PT ;  /* 0x000000ff04097812 */ /* 0x000fc800078ec0ff */
[----:B------:R-:W-:-:S04]  /*9410*/  ISETP.EQ.OR P3, PT, R9, 0xff, !P3 ;  /* 0x000000ff0900780c */ /* 0x000fc80005f62670 */
[----:B------:R-:W-:-:S09]  /*9420*/  FSETP.GEU.AND P4, PT, |R5|, 1.175494350822287508e-38, !P3 ;  /* 0x008000000500780b */ /* 0x000fd20005f8e200 */
[----:B------:R-:W-:Y:S02]  /*9430*/  @!P3 LOP3.LUT R4, R8, 0x807fffff, RZ, 0xc0, !PT ;  /* 0x807fffff0804b812 */ /* 0x000fe400078ec0ff */
[C---:B------:R-:W-:Y:S02]  /*9440*/  @!P3 IADD3 R20, PT, PT, R9.reuse, -0x96, RZ ;  /* 0xffffff6a0914b810 */ /* 0x040fe40007ffe0ff */
[----:B------:R-:W-:Y:S01]  /*9450*/  @!P3 LOP3.LUT R19, R4, 0x3f000000, RZ, 0xfc, !PT ;  /* 0x3f0000000413b812 */ /* 0x000fe200078efcff */
[----:B------:R-:W-:Y:S01]  /*9460*/  @P3 FADD.FTZ R19, R8, R8 ;  /* 0x0000000808133221 */ /* 0x000fe20000010000 */
[----:B------:R-:W-:Y:S01]  /*9470*/  @P4 IADD3 R20, PT, PT, R9, -0x7e, RZ ;  /* 0xffffff8209144810 */ /* 0x000fe20007ffe0ff */
[----:B------:R-:W-:-:S03]  /*9480*/  @P3 IMAD.MOV.U32 R20, RZ, RZ, RZ ;  /* 0x000000ffff143224 */ /* 0x000fc600078e00ff */
[----:B------:R-:W-:-:S07]  /*9490*/  F2FP.BF16.F32.PACK_AB R19, RZ, R19 ;  /* 0x00000013ff13723e */ /* 0x000fce00000010ff */
.L_x_23:
[----:B------:R-:W-:Y:S05]  /*94a0*/  BSYNC.RECONVERGENT B0 ;  /* 0x0000000000007941 */ /* 0x000fea0003800200 */
.L_x_22:
[----:B------:R-:W-:Y:S01]  /*94b0*/  BSSY.RECONVERGENT B0, `(.L_x_24) ;  /* 0x0000015000007945 */ /* 0x000fe20003800200 */
[----:B------:R-:W-:Y:S01]  /*94c0*/  HFMA2 R11, -RZ, RZ, 0, 0 ;  /* 0x00000000ff0b7431 */ /* 0x000fe200000001ff */
[----:B------:R-:W-:Y:S02]  /*94d0*/  MOV R18, RZ ;  /* 0x000000ff00127202 */ /* 0x000fe40000000f00 */
[----:B------:R-:W-:Y:S01]  /*94e0*/  PRMT R10, RZ, 0x7610, R10 ;  /* 0x00007610ff0a7816 */ /* 0x000fe2000000000a */
[----:B------:R-:W-:Y:S06]  /*94f0*/  @P1 BRA `(.L_x_25) ;  /* 0x0000000000401947 */ /* 0x000fec0003800000 */
        /* <DEDUP_REMOVED lines=9> */
[C---:B------:R-:W-:Y:S02]  /*9590*/  @!P3 LOP3.LUT R4, R5.reuse, 0x807fffff, RZ, 0xc0, !PT ;  /* 0x807fffff0504b812 */ /* 0x040fe400078ec0ff */
[----:B------:R-:W-:Y:S02]  /*95a0*/  @!P3 IADD3 R18, PT, PT, R8, -0x96, RZ ;  /* 0xffffff6a0812b810 */ /* 0x000fe40007ffe0ff */
[----:B------:R-:W-:Y:S01]  /*95b0*/  @!P3 LOP3.LUT R10, R4, 0x3f000000, RZ, 0xfc, !PT ;  /* 0x3f000000040ab812 */ /* 0x000fe200078efcff */
[----:B------:R-:W-:Y:S01]  /*95c0*/  @P3 FADD.FTZ R10, R5, R5 ;  /* 0x00000005050a3221 */ /* 0x000fe20000010000 */
[----:B------:R-:W-:Y:S02]  /*95d0*/  @P4 IADD3 R18, PT, PT, R8, -0x7e, RZ ;  /* 0xffffff8208124810 */ /* 0x000fe40007ffe0ff */
[----:B------:R-:W-:Y:S02]  /*95e0*/  @P3 MOV R18, RZ ;  /* 0x000000ff00123202 */ /* 0x000fe40000000f00 */
[----:B------:R-:W-:-:S07]  /*95f0*/  F2FP.BF16.F32.PACK_AB R10, RZ, R10 ;  /* 0x0000000aff0a723e */ /* 0x000fce00000010ff */
.L_x_25:
[----:B------:R-:W-:Y:S05]  /*9600*/  BSYNC.RECONVERGENT B0 ;  /* 0x0000000000007941 */ /* 0x000fea0003800200 */
.L_x_24:
[----:B------:R-:W-:Y:S01]  /*9610*/  BSSY.RECONVERGENT B0, `(.L_x_26) ;  /* 0x0000014000007945 */ /* 0x000fe20003800200 */
[----:B-----5:R-:W-:Y:S02]  /*9620*/  IADD3 R8, PT, PT, R12, 0x280, RZ ;  /* 0x000002800c087810 */ /* 0x020fe40007ffe0ff */
[----:B------:R-:W-:Y:S01]  /*9630*/  PRMT R9, RZ, 0x7610, R9 ;  /* 0x00007610ff097816 */ /* 0x000fe20000000009 */
[----:B------:R-:W-:Y:S06]  /*9640*/  @P2 BRA `(.L_x_27) ;  /* 0x0000000000402947 */ /* 0x000fec0003800000 */
[----:B------:R-:W-:-:S04]  /*9650*/  IMAD.U32 R5, R6, 0x10000, RZ ;  /* 0x0001000006057824 */ /* 0x000fc800078e00ff */
        /* <DEDUP_REMOVED lines=12> */
[----:B------:R-:W-:Y:S02]  /*9720*/  @P4 IADD3 R11, PT, PT, R7, -0x7e, RZ ;  /* 0xffffff82070b4810 */ /* 0x000fe40007ffe0ff */
[----:B------:R-:W-:Y:S02]  /*9730*/  @P3 MOV R11, RZ ;  /* 0x000000ff000b3202 */ /* 0x000fe40000000f00 */
[----:B------:R-:W-:-:S07]  /*9740*/  F2FP.BF16.F32.PACK_AB R9, RZ, R9 ;  /* 0x00000009ff09723e */ /* 0x000fce00000010ff */
.L_x_27:
[----:B------:R-:W-:Y:S05]  /*9750*/  BSYNC.RECONVERGENT B0 ;  /* 0x0000000000007941 */ /* 0x000fea0003800200 */
.L_x_26:
[----:B------:R-:W-:Y:S01]  /*9760*/  ISETP.GE.AND P3, PT, R8, UR5, PT ;  /* 0x0000000508007c0c */ /* 0x000fe2000bf66270 */
[----:B------:R-:W-:Y:S01]  /*9770*/  BSSY.RECONVERGENT B0, `(.L_x_28) ;  /* 0x0000015000007945 */ /* 0x000fe20003800200 */
[----:B------:R-:W-:Y:S01]  /*9780*/  HFMA2 R8, -RZ, RZ, 0, 0 ;  /* 0x00000000ff087431 */ /* 0x000fe200000001ff */
[----:B------:R-:W-:Y:S02]  /*9790*/  IADD3 R6, PT, PT, R12, 0x300, RZ ;  /* 0x000003000c067810 */ /* 0x000fe40007ffe0ff */
[----:B------:R-:W-:-:S08]  /*97a0*/  PRMT R7, RZ, 0x7610, R7 ;  /* 0x00007610ff077816 */ /* 0x000fd00000000007 */
[----:B------:R-:W-:Y:S05]  /*97b0*/  @P3 BRA `(.L_x_29) ;  /* 0x0000000000403947 */ /* 0x000fea0003800000 */
[----:B------:R-:W-:-:S04]  /*97c0*/  SHF.L.U32 R4, R3, 0x10, RZ ;  /* 0x0000001003047819 */ /* 0x000fc800000006ff */
        /* <DEDUP_REMOVED lines=8> */
[----:B------:R-:W-:-:S04]  /*9850*/  @!P4 IADD3 R8, PT, PT, R3, -0x96, RZ ;  /* 0xffffff6a0308c810 */ /* 0x000fc80007ffe0ff */
[----:B------:R-:W-:Y:S01]  /*9860*/  @P5 VIADD R8, R3, 0xffffff82 ;  /* 0xffffff8203085836 */ /* 0x000fe20000000000 */
[----:B------:R-:W-:Y:S02]  /*9870*/  @!P4 LOP3.LUT R3, R5, 0x807fffff, RZ, 0xc0, !PT ;  /* 0x807fffff0503c812 */ /* 0x000fe400078ec0ff */
[----:B------:R-:W-:Y:S02]  /*9880*/  @P4 MOV R8, RZ ;  /* 0x000000ff00084202 */ /* 0x000fe40000000f00 */
[----:B------:R-:W-:Y:S01]  /*9890*/  @!P4 LOP3.LUT R7, R3, 0x3f000000, RZ, 0xfc, !PT ;  /* 0x3f0000000307c812 */ /* 0x000fe200078efcff */
[----:B------:R-:W-:-:S05]  /*98a0*/  @P4 FADD.FTZ R7, R5, R5 ;  /* 0x0000000505074221 */ /* 0x000fca0000010000 */
[----:B------:R-:W-:-:S07]  /*98b0*/  F2FP.BF16.F32.PACK_AB R7, RZ, R7 ;  /* 0x00000007ff07723e */ /* 0x000fce00000010ff */
.L_x_29:
[----:B------:R-:W-:Y:S05]  /*98c0*/  BSYNC.RECONVERGENT B0 ;  /* 0x0000000000007941 */ /* 0x000fea0003800200 */
.L_x_28:
[----:B------:R-:W-:Y:S01]  /*98d0*/  ISETP.GE.AND P4, PT, R6, UR5, PT ;  /* 0x0000000506007c0c */ /* 0x000fe2000bf86270 */
[----:B------:R-:W-:Y:S01]  /*98e0*/  BSSY.RECONVERGENT B0, `(.L_x_30) ;  /* 0x0000016000007945 */ /* 0x000fe20003800200 */
[----:B------:R-:W-:Y:S01]  /*98f0*/  HFMA2 R5, -RZ, RZ, 0, 0 ;  /* 0x00000000ff057431 */ /* 0x000fe200000001ff */
[----:B------:R-:W-:Y:S02]  /*9900*/  MOV R6, RZ ;  /* 0x000000ff00067202 */ /* 0x000fe40000000f00 */
[----:B------:R-:W-:Y:S02]  /*9910*/  IADD3 R15, PT, PT, R12, 0x380, RZ ;  /* 0x000003800c0f7810 */ /* 0x000fe40007ffe0ff */
[----:B------:R-:W-:-:S06]  /*9920*/  PRMT R4, RZ, 0x7610, R4 ;  /* 0x00007610ff047816 */ /* 0x000fcc0000000004 */
        /* <DEDUP_REMOVED lines=11> */
[----:B------:R-:W-:Y:S01]  /*99e0*/  @P6 IADD3 R6, PT, PT, R2, -0x7e, RZ ;  /* 0xffffff8202066810 */ /* 0x000fe20007ffe0ff */
[----:B------:R-:W-:Y:S01]  /*99f0*/  @P5 IMAD.MOV.U32 R6, RZ, RZ, RZ ;  /* 0x000000ffff065224 */ /* 0x000fe200078e00ff */
[----:B------:R-:W-:-:S04]  /*9a00*/  @!P5 LOP3.LUT R2, R13, 0x807fffff, RZ, 0xc0, !PT ;  /* 0x807fffff0d02d812 */ /* 0x000fc800078ec0ff */
[----:B------:R-:W-:Y:S01]  /*9a10*/  @!P5 LOP3.LUT R4, R2, 0x3f000000, RZ, 0xfc, !PT ;  /* 0x3f0000000204d812 */ /* 0x000fe200078efcff */
[----:B------:R-:W-:-:S05]  /*9a20*/  @P5 FADD.FTZ R4, R13, R13 ;  /* 0x0000000d0d045221 */ /* 0x000fca0000010000 */
[----:B------:R-:W-:-:S07]  /*9a30*/  F2FP.BF16.F32.PACK_AB R4, RZ, R4 ;  /* 0x00000004ff04723e */ /* 0x000fce00000010ff */
.L_x_31:
[----:B------:R-:W-:Y:S05]  /*9a40*/  BSYNC.RECONVERGENT B0 ;  /* 0x0000000000007941 */ /* 0x000fea0003800200 */
.L_x_30:
[----:B------:R-:W-:Y:S01]  /*9a50*/  ISETP.GE.AND P5, PT, R15, UR5, PT ;  /* 0x000000050f007c0c */ /* 0x000fe2000bfa6270 */
[----:B------:R-:W-:Y:S01]  /*9a60*/  BSSY.RECONVERGENT B0, `(.L_x_32) ;  /* 0x0000015000007945 */ /* 0x000fe20003800200 */
[----:B------:R-:W-:-:S11]  /*9a70*/  PRMT R3, RZ, 0x7610, R3 ;  /* 0x00007610ff037816 */ /* 0x000fd60000000003 */
[----:B------:R-:W-:Y:S05]  /*9a80*/  @P5 BRA `(.L_x_33) ;  /* 0x0000000000485947 */ /* 0x000fea0003800000 */
[----:B------:R-:W-:Y:S02]  /*9a90*/  SHF.L.U32 R3, R0, 0x10, RZ ;  /* 0x0000001000037819 */ /* 0x000fe400000006ff */
[----:B------:R-:W-:Y:S02]  /*9aa0*/  P2R R13, PR, RZ, 0x1 ;  /* 0x00000001ff0d7803 */ /* 0x000fe40000000000 */
        /* <DEDUP_REMOVED lines=9> */
[----:B------:R-:W-:Y:S02]  /*9b40*/  @P0 IADD3 R5, PT, PT, R0, -0x7e, RZ ;  /* 0xffffff8200050810 */ /* 0x000fe40007ffe0ff */
[----:B------:R-:W-:Y:S02]  /*9b50*/  @!P6 LOP3.LUT R0, R2, 0x807fffff, RZ, 0xc0, !PT ;  /* 0x807fffff0200e812 */ /* 0x000fe400078ec0ff */
[----:B------:R-:W-:Y:S02]  /*9b60*/  ISETP.NE.AND P0, PT, R13, RZ, PT ;  /* 0x000000ff0d00720c */ /* 0x000fe40003f05270 */
[----:B------:R-:W-:Y:S01]  /*9b70*/  @!P6 LOP3.LUT R3, R0, 0x3f000000, RZ, 0xfc, !PT ;  /* 0x3f0000000003e812 */ /* 0x000fe200078efcff */
[----:B------:R-:W-:Y:S01]  /*9b80*/  @P6 FADD.FTZ R3, R2, R2 ;  /* 0x0000000202036221 */ /* 0x000fe20000010000 */
[----:B------:R-:W-:-:S04]  /*9b90*/  @P6 MOV R5, RZ ;  /* 0x000000ff00056202 */ /* 0x000fc80000000f00 */
[----:B------:R-:W-:-:S07]  /*9ba0*/  F2FP.BF16.F32.PACK_AB R3, RZ, R3 ;  /* 0x00000003ff03723e */ /* 0x000fce00000010ff */
.L_x_33:
[----:B------:R-:W-:Y:S05]  /*9bb0*/  BSYNC.RECONVERGENT B0 ;  /* 0x0000000000007941 */ /* 0x000fea0003800200 */
.L_x_32:
[----:B------:R-:W-:-:S13]  /*9bc0*/  ISETP.NE.AND P6, PT, R14, RZ, PT ;  /* 0x000000ff0e00720c */ /* 0x000fda0003fc5270 */
[----:B------:R-:W-:Y:S05]  /*9bd0*/  @P6 EXIT ;  /* 0x000000000000694d */ /* 0x000fea0003800000 */
[----:B------:R-:W0:Y:S01]  /*9be0*/  LDCU UR10, c[0x0][0x53c] ;  /* 0x0000a780ff0a77ac */ /* 0x000e220008000800 */
[----:B------:R-:W-:Y:S01]  /*9bf0*/  HFMA2 R2, -RZ, RZ, 0, 0 ;  /* 0x00000000ff027431 */ /* 0x000fe200000001ff */
[----:B------:R-:W-:Y:S01]  /*9c00*/  MOV R0, RZ ;  /* 0x000000ff00007202 */ /* 0x000fe20000000f00 */
[----:B------:R-:W-:-:S06]  /*9c10*/  USHF.L.U32 UR6, UR4, 0xa, URZ ;  /* 0x0000000a04067899 */ /* 0x000fcc00080006ff */
[----:B------:R-:W-:Y:S01]  /*9c20*/  LOP3.LUT R13, R12, UR6, RZ, 0xfc, !PT ;  /* 0x000000060c0d7c12 */ /* 0x000fe2000f8efcff */
[----:B0-----:R-:W-:-:S04]  /*9c30*/  UIADD3 UR7, UPT, UPT, UR10, -0x1, URZ ;  /* 0xffffffff0a077890 */ /* 0x001fc8000fffe0ff */
[----:B------:R-:W-:-:S04]  /*9c40*/  UISETP.LT.U32.AND UP0, UPT, UR7, 0x18, UPT ;  /* 0x000000180700788c */ /* 0x000fc8000bf01070 */
[----:B------:R-:W-:Y:S02]  /*9c50*/  USEL UR5, UR7, 0x18, UP0 ;  /* 0x0000001807057887 */ /* 0x000fe40008000000 */
[----:B------:R-:W-:Y:S02]  /*9c60*/  UISETP.NE.AND UP0, UPT, UR10, URZ, UPT ;  /* 0x000000ff0a00728c */ /* 0x000fe4000bf05270 */
[----:B------:R-:W-:-:S07]  /*9c70*/  UIADD3 UR4, UPT, UPT, UR5, 0x1, URZ ;  /* 0x0000000105047890 */ /* 0x000fce000fffe0ff */
[----:B------:R-:W-:Y:S05]  /*9c80*/  BRA.U !UP0, `(.L_x_34) ;  /* 0x00000015080c7547 */ /* 0x000fea000b800000 */
[----:B------:R-:W0:Y:S01]  /*9c90*/  LDCU.64 UR10, c[0x0][0x540] ;  /* 0x0000a800ff0a77ac */ /* 0x000e220008000a00 */
[----:B------:R-:W-:Y:S01]  /*9ca0*/  MOV R12, RZ ;  /* 0x000000ff000c7202 */ /* 0x000fe20000000f00 */
[----:B------:R-:W1:Y:S01]  /*9cb0*/  LDCU UR5, c[0x0][0x548] ;  /* 0x0000a900ff0577ac */ /* 0x000e620008000800 */
[----:B------:R-:W2:Y:S01]  /*9cc0*/  LDCU UR6, c[0x0][0x66c] ;  /* 0x0000cd80ff0677ac */ /* 0x000ea20008000800 */
[----:B------:R-:W-:Y:S02]  /*9cd0*/  UISETP.NE.AND UP1, UPT, UR7, URZ, UPT ;  /* 0x000000ff0700728c */ /* 0x000fe4000bf25270 */
[----:B0-----:R-:W-:Y:S01]  /*9ce0*/  IMAD.HI.U32 R16, R13, UR11, R12 ;  /* 0x0000000b0d107c27 */ /* 0x001fe2000f8e000c */
[----:B------:R-:W0:Y:S04]  /*9cf0*/  LDCU UR11, c[0x0][0x670] ;  /* 0x0000ce00ff0b77ac */ /* 0x000e280008000800 */
[----:B-1----:R-:W-:-:S05]  /*9d00*/  SHF.R.U32.HI R17, RZ, UR5, R16 ;  /* 0x00000005ff117c19 */ /* 0x002fca0008011610 */
[----:B------:R-:W-:-:S04]  /*9d10*/  IMAD.MOV R15, RZ, RZ, -R17 ;  /* 0x000000ffff0f7224 */ /* 0x000fc800078e0a11 */
[----:B------:R-:W-:-:S04]  /*9d20*/  IMAD R0, R15, UR10, R13 ;  /* 0x0000000a0f007c24 */ /* 0x000fc8000f8e020d */
[C---:B--2---:R-:W-:Y:S02]  /*9d30*/  IMAD R2, R0.reuse, UR6, RZ ;  /* 0x0000000600027c24 */ /* 0x044fe4000f8e02ff */
[----:B0-----:R-:W-:Y:S01]  /*9d40*/  IMAD R0, R0, UR11, RZ ;  /* 0x0000000b00007c24 */ /* 0x001fe2000f8e02ff */
[----:B------:R-:W-:Y:S06]  /*9d50*/  BRA.U !UP1, `(.L_x_34) ;  /* 0x0000001109d87547 */ /* 0x000fec000b800000 */
[----:B------:R-:W0:Y:S01]  /*9d60*/  LDCU.64 UR10, c[0x0][0x550] ;  /* 0x0000aa00ff0a77ac */ /* 0x000e220008000a00 */
[----:B------:R-:W-:Y:S01]  /*9d70*/  HFMA2 R16, -RZ, RZ, 0, 0 ;  /* 0x00000000ff107431 */ /* 0x000fe200000001ff */
[----:B------:R-:W1:Y:S01]  /*9d80*/  LDCU UR5, c[0x0][0x54c] ;  /* 0x0000a980ff0577ac */ /* 0x000e620008000800 */
[----:B------:R-:W2:Y:S01]  /*9d90*/  LDCU UR6, c[0x0][0x674] ;  /* 0x0000ce80ff0677ac */ /* 0x000ea20008000800 */
[----:B------:R-:W-:Y:S02]  /*9da0*/  UISETP.NE.AND UP1, UPT, UR4, 0x2, UPT ;  /* 0x000000020400788c */ /* 0x000fe4000bf25270 */
[----:B0-----:R-:W-:Y:S01]  /*9db0*/  IMAD.HI.U32 R14, R17, UR10, R16 ;  /* 0x0000000a110e7c27 */ /* 0x001fe2000f8e0010 */
[----:B------:R-:W0:Y:S04]  /*9dc0*/  LDCU UR10, c[0x0][0x678] ;  /* 0x0000cf00ff0a77ac */ /* 0x000e280008000800 */
[----:B------:R-:W-:-:S04]  /*9dd0*/  SHF.R.U32.HI R15, RZ, UR11, R14 ;  /* 0x0000000bff0f7c19 */ /* 0x000fc8000801160e */
[----:B------:R-:W-:-:S05]  /*9de0*/  IADD3 R16, PT, PT, -R15, RZ, RZ ;  /* 0x000000ff0f107210 */ /* 0x000fca0007ffe1ff */
[----:B-1----:R-:W-:-:S04]  /*9df0*/  IMAD R17, R16, UR5, R17 ;  /* 0x0000000510117c24 */ /* 0x002fc8000f8e0211 */
[C---:B--2---:R-:W-:Y:S02]  /*9e00*/  IMAD R2, R17.reuse, UR6, R2 ;  /* 0x0000000611027c24 */ /* 0x044fe4000f8e0202 */
[----:B0-----:R-:W-:Y:S01]  /*9e10*/  IMAD R0, R17, UR10, R0 ;  /* 0x0000000a11007c24 */ /* 0x001fe2000f8e0200 */
[----:B------:R-:W-:Y:S06]  /*9e20*/  BRA.U !UP1, `(.L_x_34) ;  /* 0x0000001109a47547 */ /* 0x000fec000b800000 */
[----:B------:R-:W0:Y:S01]  /*9e30*/  LDCU.64 UR10, c[0x0][0x558] ;  /* 0x0000ab00ff0a77ac */ /* 0x000e220008000a00 */
[----:B------:R-:W-:Y:S01]  /*9e40*/  MOV R14, RZ ;  /* 0x000000ff000e7202 */ /* 0x000fe20000000f00 */
[----:B------:R-:W1:Y:S01]  /*9e50*/  LDCU UR5, c[0x0][0x560] ;  /* 0x0000ac00ff0577ac */ /* 0x000e620008000800 */
[----:B------:R-:W2:Y:S01]  /*9e60*/  LDCU UR6, c[0x0][0x67c] ;  /* 0x0000cf80ff0677ac */ /* 0x000ea20008000800 */
[----:B------:R-:W-:Y:S02]  /*9e70*/  UISETP.NE.AND UP1, UPT, UR4, 0x3, UPT ;  /* 0x000000030400788c */ /* 0x000fe4000bf25270 */
[----:B0-----:R-:W-:Y:S01]  /*9e80*/  IMAD.HI.U32 R16, R15, UR11, R14 ;  /* 0x0000000b0f107c27 */ /* 0x001fe2000f8e000e */
[----:B------:R-:W0:Y:S04]  /*9e90*/  LDCU UR11, c[0x0][0x680] ;  /* 0x0000d000ff0b77ac */ /* 0x000e280008000800 */
[----:B-1----:R-:W-:-:S04]  /*9ea0*/  SHF.R.U32.HI R17, RZ, UR5, R16 ;  /* 0x00000005ff117c19 */ /* 0x002fc80008011610 */
[----:B------:R-:W-:-:S05]  /*9eb0*/  IADD3 R14, PT, PT, -R17, RZ, RZ ;  /* 0x000000ff110e7210 */ /* 0x000fca0007ffe1ff */
[----:B------:R-:W-:-:S04]  /*9ec0*/  IMAD R15, R14, UR10, R15 ;  /* 0x0000000a0e0f7c24 */ /* 0x000fc8000f8e020f */
        /* <DEDUP_REMOVED lines=23> */
[----:B-1----:R-:W-:-:S05]  /*a040*/  SHF.R.U32.HI R17, RZ, UR5, R16 ;  /* 0x00000005ff117c19 */ /* 0x002fca0008011610 */
[----:B------:R-:W-:-:S04]  /*a050*/  IMAD.MOV R14, RZ, RZ, -R17 ;  /* 0x000000ffff0e7224 */ /* 0x000fc800078e0a11 */
        /* <DEDUP_REMOVED lines=161> */
[----:B------:R-:W-:Y:S01]  /*aa70*/  IMAD.MOV.U32 R16, RZ, RZ, RZ ;  /* 0x000000ffff107224 */ /* 0x000fe200078e00ff */
[----:B------:R-:W1:Y:S01]  /*aa80*/  LDCU UR5, c[0x0][0x60c] ;  /* 0x0000c180ff0577ac */ /* 0x000e620008000800 */
[----:B------:R-:W2:Y:S01]  /*aa90*/  LDCU UR6, c[0x0][0x6f4] ;  /* 0x0000de80ff0677ac */ /* 0x000ea20008000800 */
[----:B------:R-:W-:Y:S01]  /*aaa0*/  UISETP.NE.AND UP1, UPT, UR4, 0x12, UPT ;  /* 0x000000120400788c */ /* 0x000fe2000bf25270 */
        /* <DEDUP_REMOVED lines=54> */
[----:B------:R-:W-:-:S05]  /*ae10*/  SHF.R.U32.HI R15, RZ, UR11, R14 ;  /* 0x0000000bff0f7c19 */ /* 0x000fca000801160e */
[----:B------:R-:W-:-:S04]  /*ae20*/  IMAD.MOV R16, RZ, RZ, -R15 ;  /* 0x000000ffff107224 */ /* 0x000fc800078e0a0f */
        /* <DEDUP_REMOVED lines=33> */
[----:B------:R-:W2:Y:S03]  /*b040*/  LDCU UR6, c[0x0][0x72c] ;  /* 0x0000e580ff0677ac */ /* 0x000ea60008000800 */
[----:B0-----:R-:W-:Y:S01]  /*b050*/  IMAD.HI.U32 R14, R15, UR11, R14 ;  /* 0x0000000b0f0e7c27 */ /* 0x001fe2000f8e000e */
[----:B------:R-:W0:Y:S04]  /*b060*/  LDCU UR11, c[0x0][0x730] ;  /* 0x0000e600ff0b77ac */ /* 0x000e280008000800 */
[----:B-1----:R-:W-:-:S04]  /*b070*/  SHF.R.U32.HI R14, RZ, UR5, R14 ;  /* 0x00000005ff0e7c19 */ /* 0x002fc8000801160e */
[----:B------:R-:W-:-:S05]  /*b080*/  IADD3 R14, PT, PT, -R14, RZ, RZ ;  /* 0x000000ff0e0e7210 */ /* 0x000fca0007ffe1ff */
[----:B------:R-:W-:-:S04]  /*b090*/  IMAD R15, R14, UR10, R15 ;  /* 0x0000000a0e0f7c24 */ /* 0x000fc8000f8e020f */
[C---:B--2---:R-:W-:Y:S02]  /*b0a0*/  IMAD R2, R15.reuse, UR6, R2 ;  /* 0x000000060f027c24 */ /* 0x044fe4000f8e0202 */
[----:B0-----:R-:W-:-:S07]  /*b0b0*/  IMAD R0, R15, UR11, R0 ;  /* 0x0000000b0f007c24 */ /* 0x001fce000f8e0200 */
.L_x_34:
[----:B------:R-:W0:Y:S01]  /*b0c0*/  LDC.64 R16, c[0x0][0x390] ;  /* 0x0000e400ff107b82 */ /* 0x000e220000000a00 */
[----:B------:R-:W-:-:S07]  /*b0d0*/  ISETP.NE.AND P6, PT, R25, RZ, PT ;  /* 0x000000ff1900720c */ /* 0x000fce0003fc5270 */
[----:B------:R-:W1:Y:S01]  /*b0e0*/  LDC.64 R14, c[0x0][0x398] ;  /* 0x0000e600ff0e7b82 */ /* 0x000e620000000a00 */
[----:B0-----:R-:W-:-:S05]  /*b0f0*/  IMAD.WIDE.U32 R26, R2, 0x2, R16 ;  /* 0x00000002021a7825 */ /* 0x001fca00078e0010 */
[----:B------:R0:W-:Y:S01]  /*b100*/  STG.E.U16 desc[UR8][R26.64], R23 ;  /* 0x000000171a007986 */ /* 0x0001e2000c101508 */
[----:B-1----:R-:W-:-:S05]  /*b110*/  IMAD.WIDE.U32 R28, R0, 0x4, R14 ;  /* 0x00000004001c7825 */ /* 0x002fca00078e000e */
[----:B------:R0:W-:Y:S01]  /*b120*/  STG.E desc[UR8][R28.64], R24 ;  /* 0x000000181c007986 */ /* 0x0001e2000c101908 */
[----:B------:R-:W-:Y:S05]  /*b130*/  @P6 EXIT ;  /* 0x000000000000694d */ /* 0x000fea0003800000 */
[----:B0-----:R-:W-:Y:S01]  /*b140*/  HFMA2 R29, -RZ, RZ, 0, 0 ;  /* 0x00000000ff1d7431 */ /* 0x001fe200000001ff */
[----:B------:R-:W-:Y:S01]  /*b150*/  MOV R23, RZ ;  /* 0x000000ff00177202 */ /* 0x000fe20000000f00 */
[----:B------:R-:W-:Y:S06]  /*b160*/  BRA.U !UP0, `(.L_x_35) ;  /* 0x0000001508107547 */ /* 0x000fec000b800000 */
[----:B------:R-:W0:Y:S01]  /*b170*/  LDCU.64 UR10, c[0x0][0x540] ;  /* 0x0000a800ff0a77ac */ /* 0x000e220008000a00 */
[----:B------:R-:W-:Y:S01]  /*b180*/  MOV R24, RZ ;  /* 0x000000ff00187202 */ /* 0x000fe20000000f00 */
[----:B------:R-:W-:Y:S01]  /*b190*/  VIADD R25, R13, 0x80 ;  /* 0x000000800d197836 */ /* 0x000fe20000000000 */
[----:B------:R-:W1:Y:S01]  /*b1a0*/  LDCU UR5, c[0x0][0x548] ;  /* 0x0000a900ff0577ac */ /* 0x000e620008000800 */
[----:B------:R-:W2:Y:S01]  /*b1b0*/  LDCU UR6, c[0x0][0x66c] ;  /* 0x0000cd80ff0677ac */ /* 0x000ea20008000800 */
[----:B------:R-:W-:Y:S01]  /*b1c0*/  UISETP.NE.AND UP1, UPT, UR7, URZ, UPT ;  /* 0x000000ff0700728c */ /* 0x000fe2000bf25270 */
[----:B0-----:R-:W-:Y:S01]  /*b1d0*/  IMAD.HI.U32 R26, R25, UR11, R24 ;  /* 0x0000000b191a7c27 */ /* 0x001fe2000f8e0018 */
[----:B------:R-:W0:Y:S04]  /*b1e0*/  LDCU UR11, c[0x0][0x670] ;  /* 0x0000ce00ff0b77ac */ /* 0x000e280008000800 */
[----:B-1----:R-:W-:-:S04]  /*b1f0*/  SHF.R.U32.HI R27, RZ, UR5, R26 ;  /* 0x00000005ff1b7c19 */ /* 0x002fc8000801161a */
[----:B------:R-:W-:-:S05]  /*b200*/  IADD3 R23, PT, PT, -R27, RZ, RZ ;  /* 0x000000ff1b177210 */ /* 0x000fca0007ffe1ff */
        /* <DEDUP_REMOVED lines=314> */
.L_x_35:
[----:B------:R-:W-:-:S04]  /*c5b0*/  IMAD.WIDE.U32 R24, R29, 0x2, R16 ;  /* 0x000000021d187825 */ /* 0x000fc800078e0010 */
[----:B------:R-:W-:Y:S01]  /*c5c0*/  IMAD.WIDE.U32 R26, R23, 0x4, R14 ;  /* 0x00000004171a7825 */ /* 0x000fe200078e000e */
[----:B------:R0:W-:Y:S04]  /*c5d0*/  STG.E.U16 desc[UR8][R24.64], R21 ;  /* 0x0000001518007986 */ /* 0x0001e8000c101508 */
[----:B------:R0:W-:Y:S01]  /*c5e0*/  STG.E desc[UR8][R26.64], R22 ;  /* 0x000000161a007986 */ /* 0x0001e2000c101908 */
[----:B------:R-:W-:Y:S05]  /*c5f0*/  @P0 EXIT ;  /* 0x000000000000094d */ /* 0x000fea0003800000 */
[----:B0-----:R-:W-:Y:S01]  /*c600*/  HFMA2 R21, -RZ, RZ, 0, 0 ;  /* 0x00000000ff157431 */ /* 0x001fe200000001ff */
[----:B------:R-:W-:Y:S01]  /*c610*/  MOV R27, RZ ;  /* 0x000000ff001b7202 */ /* 0x000fe20000000f00 */
[----:B------:R-:W-:Y:S06]  /*c620*/  BRA.U !UP0, `(.L_x_36) ;  /* 0x0000001508107547 */ /* 0x000fec000b800000 */
[----:B------:R-:W0:Y:S01]  /*c630*/  LDCU.64 UR10, c[0x0][0x540] ;  /* 0x0000a800ff0a77ac */ /* 0x000e220008000a00 */
[----:B------:R-:W-:Y:S01]  /*c640*/  IADD3 R23, PT, PT, R13, 0x100, RZ ;  /* 0x000001000d177810 */ /* 0x000fe20007ffe0ff */
[----:B------:R-:W-:Y:S01]  /*c650*/  IMAD.MOV.U32 R22, RZ, RZ, RZ ;  /* 0x000000ffff167224 */ /* 0x000fe200078e00ff */
        /* <DEDUP_REMOVED lines=321> */
.L_x_36:
        /* <DEDUP_REMOVED lines=9> */
[----:B------:R-:W-:Y:S02]  /*db00*/  IADD3 R21, PT, PT, R13, 0x180, RZ ;  /* 0x000001800d157810 */ /* 0x000fe40007ffe0ff */
        /* <DEDUP_REMOVED lines=322> */
.L_x_37:
[----:B------:R-:W-:-:S04]  /*ef30*/  IMAD.WIDE.U32 R20, R25, 0x2, R16 ;  /* 0x0000000219147825 */ /* 0x000fc800078e0010 */
[----:B------:R-:W-:Y:S01]  /*ef40*/  IMAD.WIDE.U32 R22, R19, 0x4, R14 ;  /* 0x0000000413167825 */ /* 0x000fe200078e000e */
[----:B------:R0:W-:Y:S04]  /*ef50*/  STG.E.U16 desc[UR8][R20.64], R10 ;  /* 0x0000000a14007986 */ /* 0x0001e8000c101508 */
[----:B------:R0:W-:Y:S01]  /*ef60*/  STG.E desc[UR8][R22.64], R18 ;  /* 0x0000001216007986 */ /* 0x0001e2000c101908 */
[----:B------:R-:W-:Y:S05]  /*ef70*/  @P2 EXIT ;  /* 0x000000000000294d */ /* 0x000fea0003800000 */
[----:B------:R-:W-:Y:S01]  /*ef80*/  HFMA2 R25, -RZ, RZ, 0, 0 ;  /* 0x00000000ff197431 */ /* 0x000fe200000001ff */
[----:B------:R-:W-:Y:S01]  /*ef90*/  MOV R19, RZ ;  /* 0x000000ff00137202 */ /* 0x000fe20000000f00 */
[----:B------:R-:W-:Y:S06]  /*efa0*/  BRA.U !UP0, `(.L_x_38) ;  /* 0x0000001508107547 */ /* 0x000fec000b800000 */
[----:B------:R-:W1:Y:S01]  /*efb0*/  LDCU.64 UR10, c[0x0][0x540] ;  /* 0x0000a800ff0a77ac */ /* 0x000e620008000a00 */
[----:B------:R-:W-:Y:S02]  /*efc0*/  IADD3 R19, PT, PT, R13, 0x200, RZ ;  /* 0x000002000d137810 */ /* 0x000fe40007ffe0ff */
[----:B0-----:R-:W-:Y:S01]  /*efd0*/  MOV R18, RZ ;  /* 0x000000ff00127202 */ /* 0x001fe20000000f00 */
[----:B------:R-:W0:Y:S01]  /*efe0*/  LDCU UR5, c[0x0][0x548] ;  /* 0x0000a900ff0577ac */ /* 0x000e220008000800 */
[----:B------:R-:W2:Y:S01]  /*eff0*/  LDCU UR6, c[0x0][0x66c] ;  /* 0x0000cd80ff0677ac */ /* 0x000ea20008000800 */
[----:B------:R-:W-:Y:S02]  /*f000*/  UISETP.NE.AND UP1, UPT, UR7, URZ, UPT ;  /* 0x000000ff0700728c */ /* 0x000fe4000bf25270 */
[----:B-1----:R-:W-:Y:S01]  /*f010*/  IMAD.HI.U32 R20, R19, UR11, R18 ;  /* 0x0000000b13147c27 */ /* 0x002fe2000f8e0012 */
[----:B------:R-:W1:Y:S04]  /*f020*/  LDCU UR11, c[0x0][0x670] ;  /* 0x0000ce00ff0b77ac */ /* 0x000e680008000800 */
[----:B0-----:R-:W-:-:S04]  /*f030*/  SHF.R.U32.HI R21, RZ, UR5, R20 ;  /* 0x00000005ff157c19 */ /* 0x001fc80008011614 */
[----:B------:R-:W-:-:S05]  /*f040*/  IADD3 R18, PT, PT, -R21, RZ, RZ ;  /* 0x000000ff15127210 */ /* 0x000fca0007ffe1ff */
[----:B------:R-:W-:-:S04]  /*f050*/  IMAD R19, R18, UR10, R19 ;  /* 0x0000000a12137c24 */ /* 0x000fc8000f8e0213 */
[C---:B--2---:R-:W-:Y:S02]  /*f060*/  IMAD R25, R19.reuse, UR6, RZ ;  /* 0x0000000613197c24 */ /* 0x044fe4000f8e02ff */
[----:B-1----:R-:W-:Y:S01]  /*f070*/  IMAD R19, R19, UR11, RZ ;  /* 0x0000000b13137c24 */ /* 0x002fe2000f8e02ff */
        /* <DEDUP_REMOVED lines=311> */
.L_x_38:
[----:B0-----:R-:W-:-:S04]  /*103f0*/  IMAD.WIDE.U32 R20, R25, 0x2, R16 ;  /* 0x0000000219147825 */ /* 0x001fc800078e0010 */
        /* <DEDUP_REMOVED lines=323> */
[----:B------:R-:W2:Y:S02]  /*11830*/  LDCU UR6, c[0x0][0x72c] ;  /* 0x0000e580ff0677ac */ /* 0x000ea40008000800 */
[----:B0-----:R-:W-:Y:S01]  /*11840*/  IMAD.HI.U32 R0, R21, UR11, R20 ;  /* 0x0000000b15007c27 */ /* 0x001fe2000f8e0014 */
[----:B------:R-:W0:Y:S04]  /*11850*/  LDCU UR11, c[0x0][0x730] ;  /* 0x0000e600ff0b77ac */ /* 0x000e280008000800 */
[----:B-1----:R-:W-:-:S04]  /*11860*/  SHF.R.U32.HI R0, RZ, UR5, R0 ;  /* 0x00000005ff007c19 */ /* 0x002fc80008011600 */
[----:B------:R-:W-:-:S05]  /*11870*/  IADD3 R20, PT, PT, -R0, RZ, RZ ;  /* 0x000000ff00147210 */ /* 0x000fca0007ffe1ff */
[----:B------:R-:W-:-:S04]  /*11880*/  IMAD R20, R20, UR10, R21 ;  /* 0x0000000a14147c24 */ /* 0x000fc8000f8e0215 */
[C---:B--2---:R-:W-:Y:S02]  /*11890*/  IMAD R11, R20.reuse, UR6, R11 ;  /* 0x00000006140b7c24 */ /* 0x044fe4000f8e020b */
[----:B0-----:R-:W-:-:S07]  /*118a0*/  IMAD R9, R20, UR11, R9 ;  /* 0x0000000b14097c24 */ /* 0x001fce000f8e0209 */
.L_x_39:
        /* <DEDUP_REMOVED lines=327> */
[----:B-1----:R-:W-:-:S05]  /*12d20*/  SHF.R.U32.HI R0, RZ, UR5, R0 ;  /* 0x00000005ff007c19 */ /* 0x002fca0008011600 */
[----:B------:R-:W-:-:S04]  /*12d30*/  IMAD.MOV R18, RZ, RZ, -R0 ;  /* 0x000000ffff127224 */ /* 0x000fc800078e0a00 */
[----:B------:R-:W-:-:S04]  /*12d40*/  IMAD R18, R18, UR10, R19 ;  /* 0x0000000a12127c24 */ /* 0x000fc8000f8e0213 */
[C---:B--2---:R-:W-:Y:S02]  /*12d50*/  IMAD R9, R18.reuse, UR6, R9 ;  /* 0x0000000612097c24 */ /* 0x044fe4000f8e0209 */
[----:B0-----:R-:W-:-:S07]  /*12d60*/  IMAD R7, R18, UR11, R7 ;  /* 0x0000000b12077c24 */ /* 0x001fce000f8e0207 */
.L_x_40:
        /* <DEDUP_REMOVED lines=332> */
.L_x_41:
[----:B------:R-:W-:-:S04]  /*14230*/  IMAD.WIDE.U32 R16, R9, 0x2, R16 ;  /* 0x0000000209107825 */ /* 0x000fc800078e0010 */
[----:B------:R-:W-:Y:S01]  /*14240*/  IMAD.WIDE.U32 R14, R7, 0x4, R14 ;  /* 0x00000004070e7825 */ /* 0x000fe200078e000e */
[----:B------:R-:W-:Y:S04]  /*14250*/  STG.E.U16 desc[UR8][R16.64], R3 ;  /* 0x0000000310007986 */ /* 0x000fe8000c101508 */
[----:B------:R-:W-:Y:S01]  /*14260*/  STG.E desc[UR8][R14.64], R5 ;  /* 0x000000050e007986 */ /* 0x000fe2000c101908 */
[----:B------:R-:W-:Y:S05]  /*14270*/  EXIT ;  /* 0x000000000000794d */ /* 0x000fea0003800000 */
.L_x_42:
[----:B------:R-:W-:-:S00]  /*14280*/  BRA `(.L_x_42) ;  /* 0xfffffffc00fc7947 */ /* 0x000fc0000383ffff */
[----:B------:R-:W-:-:S00]  /*14290*/  NOP ;  /* 0x0000000000007918 */ /* 0x000fc00000000000 */
        /* <DEDUP_REMOVED lines=14> */
.L_x_36935:


//--------------------- .text._ZN2at6native50_GLOBAL__N__650009b6_17_UnaryOpsKernel_cu_bd823bfe45unrolled_elementwise_kernel_for_multi_outputsILi2EZZZNS0_17frexp_kernel_cudaERNS_18TensorIteratorBaseEENKUlvE_clEvENKUlvE2_clEvEUlN3c108BFloat16EE_St5arrayIPcLm3EE23TrivialOffsetCalculatorILi1EjESD_ILi2EjEEEviT0_T1_T2_T3_ --------------------------
	.section	.text._ZN2at6native50_GLOBAL__N__650009b6_17_UnaryOpsKernel_cu_bd823bfe45unrolled_elementwise_kernel_for_multi_outputsILi2EZZZNS0_17frexp_kernel_cudaERNS_18TensorIteratorBaseEENKUlvE_clEvENKUlvE2_clEvEUlN3c108BFloat16EE_St5arrayIPcLm3EE23TrivialOffsetCalculatorILi1EjESD_ILi2EjEEEviT0_T1_T2_T3_,"ax",@progbits
	.align	128
.text._ZN2at6native50_GLOBAL__N__650009b6_17_UnaryOpsKernel_cu_bd823bfe45unrolled_elementwise_kernel_for_multi_outputsILi2EZZZNS0_17frexp_kernel_cudaERNS_18TensorIteratorBaseEENKUlvE_clEvENKUlvE2_clEvEUlN3c108BFloat16EE_St5arrayIPcLm3EE23TrivialOffsetCalculatorILi1EjESD_ILi2EjEEEviT0_T1_T2_T3_:
        .type           _ZN2at6native50_GLOBAL__N__650009b6_17_UnaryOpsKernel_cu_bd823bfe45unrolled_elementwise_kernel_for_multi_outputsILi2EZZZNS0_17frexp_kernel_cudaERNS_18TensorIteratorBaseEENKUlvE_clEvENKUlvE2_clEvEUlN3c108BFloat16EE_St5arrayIPcLm3EE23TrivialOffsetCalculatorILi1EjESD_ILi2EjEEEviT0_T1_T2_T3_,@function
        .size           _ZN2at6native50_GLOBAL__N__650009b6_17_UnaryOpsKernel_cu_bd823bfe45unrolled_elementwise_kernel_for_multi_outputsILi2EZZZNS0_17frexp_kernel_cudaERNS_18TensorIteratorBaseEENKUlvE_clEvENKUlvE2_clEvEUlN3c108BFloat16EE_St5arrayIPcLm3EE23TrivialOffsetCalculatorILi1EjESD_ILi2EjEEEviT0_T1_T2_T3_,(.L_x_36936 - _ZN2at6native50_GLOBAL__N__650009b6_17_UnaryOpsKernel_cu_bd823bfe45unrolled_elementwise_kernel_for_multi_outputsILi2EZZZNS0_17frexp_kernel_cudaERNS_18TensorIteratorBaseEENKUlvE_clEvENKUlvE2_clEvEUlN3c108BFloat16EE_St5arrayIPcLm3EE23TrivialOffsetCalculatorILi1EjESD_ILi2EjEEEviT0_T1_T2_T3_)
        .other          _ZN2at6native50_GLOBAL__N__650009b6_17_UnaryOpsKernel_cu_bd823bfe45unrolled_elementwise_kernel_for_multi_outputsILi2EZZZNS0_17frexp_kernel_cudaERNS_18TensorIteratorBaseEENKUlvE_clEvENKUlvE2_clEvEUlN3c108BFloat16EE_St5arrayIPcLm3EE23TrivialOffsetCalculatorILi1EjESD_ILi2EjEEEviT0_T1_T2_T3_,@"STO_CUDA_ENTRY STV_DEFAULT"
_ZN2at6native50_GLOBAL__N__650009b6_17_UnaryOpsKernel_cu_bd823bfe45unrolled_elementwise_kernel_for_multi_outputsILi2EZZZNS0_17frexp_kernel_cudaERNS_18TensorIteratorBaseEENKUlvE_clEvENKUlvE2_clEvEUlN3c108BFloat16EE_St5arrayIPcLm3EE23TrivialOffsetCalculatorILi1EjESD_ILi2EjEEEviT0_T1_T2_T3_:
[----:B------:R-:W-:Y:S01]  /*0000*/  LDC R1, c[0x0][0x37c] ;  /* 0x0000df00ff017b82 */ /* 0x000fe20000000800 */
[----:B------:R-:W0:Y:S07]  /*0010*/  S2R R8, SR_CTAID.X ;  /* 0x0000000000087919 */ /* 0x000e2e0000002500 */
[----:B------:R-:W0:Y:S01]  /*0020*/  LDC R3, c[0x0][0x380] ;  /* 0x0000e000ff037b82 */ /* 0x000e220000000800 */
[----:B------:R-:W1:Y:S01]  /*0030*/  LDCU.64 UR4, c[0x0][0x358] ;  /* 0x00006b00ff0477ac */ /* 0x000e620008000a00 */
[----:B------:R-:W-:Y:S01]  /*0040*/  BSSY.RECONVERGENT B0, `(.L_x_43) ;  /* 0x000003a000007945 */ /* 0x000fe20003800200 */
[----:B------:R-:W2:Y:S01]  /*0050*/  S2R R21, SR_TID.X ;  /* 0x0000000000157919 */ /* 0x000ea20000002100 */
[----:B------:R-:W-:-:S02]  /*0060*/  PRMT R2, RZ, 0x7610, R2 ;  /* 0x00007610ff027816 */ /* 0x000fc40000000002 */
[----:B------:R-:W-:Y:S02]  /*0070*/  PRMT R4, RZ, 0x7610, R4 ;  /* 0x00007610ff047816 */ /* 0x000fe40000000004 */
[----:B------:R-:W-:Y:S02]  /*0080*/  PRMT R5, RZ, 0x7610, R5 ;  /* 0x00007610ff057816 */ /* 0x000fe40000000005 */
[----:B------:R-:W-:Y:S02]  /*0090*/  PRMT R12, RZ, 0x7610, R12 ;  /* 0x00007610ff0c7816 */ /* 0x000fe4000000000c */
[----:B------:R-:W-:Y:S02]  /*00a0*/  PRMT R0, RZ, 0x7610, R0 ;  /* 0x00007610ff007816 */ /* 0x000fe40000000000 */
[----:B------:R-:W-:Y:S02]  /*00b0*/  PRMT R13, RZ, 0x7610, R13 ;  /* 0x00007610ff0d7816 */ /* 0x000fe4000000000d */
[----:B------:R-:W-:Y:S01]  /*00c0*/  PRMT R14, RZ, 0x7610, R14 ;  /* 0x00007610ff0e7816 */ /* 0x000fe2000000000e */
[--C-:B0-----:R-:W-:Y:S01]  /*00d0*/  IMAD R6, R8, -0x400, R3.reuse ;  /* 0xfffffc0008067824 */ /* 0x101fe200078e0203 */
[----:B------:R-:W-:-:S04]  /*00e0*/  PRMT R3, RZ, 0x7610, R3 ;  /* 0x00007610ff037816 */ /* 0x000fc80000000003 */
[----:B--2---:R-:W-:-:S13]  /*00f0*/  ISETP.GE.AND P0, PT, R21, R6, PT ;  /* 0x000000061500720c */ /* 0x004fda0003f06270 */
[----:B-1----:R-:W-:Y:S05]  /*0100*/  @P0 BRA `(.L_x_44) ;  /* 0x0000000000b40947 */ /* 0x002fea0003800000 */
[----:B------:R-:W0:Y:S01]  /*0110*/  LDC.64 R10, c[0x0][0x3a0] ;  /* 0x0000e800ff0a7b82 */ /* 0x000e220000000a00 */
[----:B------:R-:W-:-:S04]  /*0120*/  IMAD R7, R8, 0x400, R21 ;  /* 0x0000040008077824 */ /* 0x000fc800078e0215 */
[----:B0-----:R-:W-:-:S06]  /*0130*/  IMAD.WIDE.U32 R14, R7, 0x2, R10 ;  /* 0x00000002070e7825 */ /* 0x001fcc00078e000a */
[----:B------:R0:W5:Y:S01]  /*0140*/  LDG.E.U16 R14, desc[UR4][R14.64] ;  /* 0x000000040e0e7981 */ /* 0x000162000c1e1500 */
[----:B------:R-:W-:-:S05]  /*0150*/  VIADD R9, R21, 0x80 ;  /* 0x0000008015097836 */ /* 0x000fca0000000000 */
[----:B------:R-:W-:-:S13]  /*0160*/  ISETP.GE.U32.AND P1, PT, R9, R6, PT ;  /* 0x000000060900720c */ /* 0x000fda0003f26070 */
[----:B0-----:R-:W-:Y:S05]  /*0170*/  @P1 BRA `(.L_x_44) ;  /* 0x0000000000981947 */ /* 0x001fea0003800000 */
[----:B------:R-:W-:-:S04]  /*0180*/  VIADD R17, R7, 0x80 ;  /* 0x0000008007117836 */ /* 0x000fc80000000000 */
[----:B------:R-:W-:-:S05]  /*0190*/  IMAD.WIDE.U32 R16, R17, 0x2, R10 ;  /* 0x0000000211107825 */ /* 0x000fca00078e000a */
        /* <DEDUP_REMOVED lines=28> */
[----:B------:R-:W-:Y:S02]  /*0360*/  VIADD R3, R21, 0x380 ;  /* 0x0000038015037836 */ /* 0x000fe40000000000 */
[----:B------:R-:W-:-:S03]  /*0370*/  VIADD R17, R7, 0x300 ;  /* 0x0000030007117836 */ /* 0x000fc60000000000 */
[----:B------:R-:W-:Y:S01]  /*0380*/  ISETP.GE.U32.AND P1, PT, R3, R6, PT ;  /* 0x000000060300720c */ /* 0x000fe20003f26070 */
[----:B------:R-:W-:-:S05]  /*0390*/  IMAD.WIDE.U32 R16, R17, 0x2, R10 ;  /* 0x0000000211107825 */ /* 0x000fca00078e000a */
[----:B------:R0:W5:Y:S07]  /*03a0*/  LDG.E.U16 R3, desc[UR4][R16.64] ;  /* 0x0000000410037981 */ /* 0x00016e000c1e1500 */
[----:B------:R-:W-:-:S04]  /*03b0*/  @!P1 VIADD R7, R7, 0x380 ;  /* 0x0000038007079836 */ /* 0x000fc80000000000 */
[----:B------:R-:W-:-:S05]  /*03c0*/  @!P1 IMAD.WIDE.U32 R10, R7, 0x2, R10 ;  /* 0x00000002070a9825 */ /* 0x000fca00078e000a */
[----:B------:R0:W5:Y:S02]  /*03d0*/  @!P1 LDG.E.U16 R2, desc[UR4][R10.64] ;  /* 0x000000040a029981 */ /* 0x000164000c1e1500 */
.L_x_44:
[----:B------:R-:W-:Y:S05]  /*03e0*/  BSYNC.RECONVERGENT B0 ;  /* 0x0000000000007941 */ /* 0x000fea0003800200 */
.L_x_43:
[C---:B------:R-:W-:Y:S01]  /*03f0*/  VIADD R7, R21.reuse, 0x100 ;  /* 0x0000010015077836 */ /* 0x040fe20000000000 */
[----:B------:R-:W-:Y:S01]  /*0400*/  BSSY.RECONVERGENT B0, `(.L_x_45) ;  /* 0x000001d000007945 */ /* 0x000fe20003800200 */
[C---:B------:R-:W-:Y:S02]  /*0410*/  VIADD R9, R21.reuse, 0x180 ;  /* 0x0000018015097836 */ /* 0x040fe40000000000 */
[----:B------:R-:W-:Y:S01]  /*0420*/  VIADD R15, R21, 0x280 ;  /* 0x00000280150f7836 */ /* 0x000fe20000000000 */
[-C--:B------:R-:W-:Y:S01]  /*0430*/  ISETP.GE.AND P1, PT, R7, R6.reuse, PT ;  /* 0x000000060700720c */ /* 0x080fe20003f26270 */
[----:B0-----:R-:W-:Y:S01]  /*0440*/  VIADD R11, R21, 0x200 ;  /* 0x00000200150b7836 */ /* 0x001fe20000000000 */
[-C--:B------:R-:W-:Y:S01]  /*0450*/  ISETP.GE.AND P2, PT, R9, R6.reuse, PT ;  /* 0x000000060900720c */ /* 0x080fe20003f46270 */
[----:B------:R-:W-:Y:S01]  /*0460*/  IMAD.MOV.U32 R25, RZ, RZ, RZ ;  /* 0x000000ffff197224 */ /* 0x000fe200078e00ff */
[-C--:B------:R-:W-:Y:S01]  /*0470*/  ISETP.GE.AND P4, PT, R15, R6.reuse, PT ;  /* 0x000000060f00720c */ /* 0x080fe20003f86270 */
[----:B------:R-:W-:Y:S01]  /*0480*/  VIADD R7, R21, 0x80 ;  /* 0x0000008015077836 */ /* 0x000fe20000000000 */
[----:B------:R-:W-:Y:S01]  /*0490*/  ISETP.GE.AND P3, PT, R11, R6, PT ;  /* 0x000000060b00720c */ /* 0x000fe20003f66270 */
[----:B------:R-:W-:Y:S01]  /*04a0*/  VIADD R15, R21, 0x300 ;  /* 0x00000300150f7836 */ /* 0x000fe20000000000 */
[----:B------:R-:W-:Y:S01]  /*04b0*/  PRMT R9, RZ, 0x7610, R9 ;  /* 0x00007610ff097816 */ /* 0x000fe20000000009 */
[----:B------:R-:W-:Y:S10]  /*04c0*/  @P0 BRA `(.L_x_46) ;  /* 0x0000000000400947 */ /* 0x000ff40003800000 */
[----:B-----5:R-:W-:-:S04]  /*04d0*/  IMAD.U32 R14, R14, 0x10000, RZ ;  /* 0x000100000e0e7824 */ /* 0x020fc800078e00ff */
[C---:B------:R-:W-:Y:S01]  /*04e0*/  FMUL.FTZ R9, R14.reuse, 16777216 ;  /* 0x4b8000000e097820 */ /* 0x040fe20000410000 */
[----:B------:R-:W-:-:S04]  /*04f0*/  FSETP.GEU.FTZ.AND P0, PT, |R14|, 1.175494350822287508e-38, PT ;  /* 0x008000000e00780b */ /* 0x000fc80003f1e200 */
[----:B------:R-:W-:Y:S02]  /*0500*/  FSEL R10, R9, R14, !P0 ;  /* 0x0000000e090a7208 */ /* 0x000fe40004000000 */
[----:B------:R-:W-:Y:S02]  /*0510*/  FSETP.NEU.FTZ.AND P0, PT, |R14|, RZ, PT ;  /* 0x000000ff0e00720b */ /* 0x000fe40003f1d200 */
[----:B------:R-:W-:-:S04]  /*0520*/  SHF.R.U32.HI R9, RZ, 0x17, R10 ;  /* 0x00000017ff097819 */ /* 0x000fc8000001160a */
[----:B------:R-:W-:-:S04]  /*0530*/  LOP3.LUT R11, R9, 0xff, RZ, 0xc0, !PT ;  /* 0x000000ff090b7812 */ /* 0x000fc800078ec0ff */
[----:B------:R-:W-:-:S04]  /*0540*/  ISETP.NE.AND P0, PT, R11, 0xff, P0 ;  /* 0x000000ff0b00780c */ /* 0x000fc80000705270 */
[----:B------:R-:W-:-:S09]  /*0550*/  FSETP.GEU.AND P5, PT, |R14|, 1.175494350822287508e-38, P0 ;  /* 0x008000000e00780b */ /* 0x000fd200007ae200 */
[C---:B------:R-:W-:Y:S01]  /*0560*/  @!P0 FADD.FTZ R9, R10.reuse, R10 ;  /* 0x0000000a0a098221 */ /* 0x040fe20000010000 */
[----:B------:R-:W-:Y:S01]  /*0570*/  @P0 LOP3.LUT R10, R10, 0x807fffff, RZ, 0xc0, !PT ;  /* 0x807fffff0a0a0812 */ /* 0x000fe200078ec0ff */
[C---:B------:R-:W-:Y:S02]  /*0580*/  @P0 VIADD R14, R11.reuse, 0xffffff6a ;  /* 0xffffff6a0b0e0836 */ /* 0x040fe40000000000 */
[----:B------:R-:W-:Y:S01]  /*0590*/  @P5 VIADD R14, R11, 0xffffff82 ;  /* 0xffffff820b0e5836 */ /* 0x000fe20000000000 */
[----:B------:R-:W-:-:S03]  /*05a0*/  @P0 LOP3.LUT R9, R10, 0x3f000000, RZ, 0xfc, !PT ;  /* 0x3f0000000a090812 */ /* 0x000fc600078efcff */
[----:B------:R-:W-:Y:S01]  /*05b0*/  @P0 IMAD.MOV.U32 R25, RZ, RZ, R14 ;  /* 0x000000ffff190224 */ /* 0x000fe200078e000e */
[----:B------:R-:W-:-:S07]  /*05c0*/  F2FP.BF16.F32.PACK_AB R9, RZ, R9 ;  /* 0x00000009ff09723e */ /* 0x000fce00000010ff */
.L_x_46:
[----:B------:R-:W-:Y:S05]  /*05d0*/  BSYNC.RECONVERGENT B0 ;  /* 0x0000000000007941 */ /* 0x000fea0003800200 */
.L_x_45:
[-C--:B------:R-:W-:Y:S01]  /*05e0*/  ISETP.GE.AND P0, PT, R7, R6.reuse, PT ;  /* 0x000000060700720c */ /* 0x080fe20003f06270 */
[----:B------:R-:W-:Y:S01]  /*05f0*/  BSSY.RECONVERGENT B0, `(.L_x_47) ;  /* 0x0000015000007945 */ /* 0x000fe20003800200 */
[----:B------:R-:W-:Y:S01]  /*0600*/  ISETP.GE.AND P5, PT, R15, R6, PT ;  /* 0x000000060f00720c */ /* 0x000fe20003fa6270 */
[----:B------:R-:W-:Y:S01]  /*0610*/  IMAD.MOV.U32 R23, RZ, RZ, RZ ;  /* 0x000000ffff177224 */ /* 0x000fe200078e00ff */
[----:B------:R-:W-:-:S09]  /*0620*/  PRMT R22, RZ, 0x7610, R22 ;  /* 0x00007610ff167816 */ /* 0x000fd20000000016 */
[----:B------:R-:W-:Y:S05]  /*0630*/  @P0 BRA `(.L_x_48) ;  /* 0x0000000000400947 */ /* 0x000fea0003800000 */
        /* <DEDUP_REMOVED lines=9> */
[----:B------:R-:W-:Y:S01]  /*06d0*/  @!P0 LOP3.LUT R10, R11, 0x807fffff, RZ, 0xc0, !PT ;  /* 0x807fffff0b0a8812 */ /* 0x000fe200078ec0ff */
[----:B------:R-:W-:-:S03]  /*06e0*/  @!P0 VIADD R23, R14, 0xffffff6a ;  /* 0xffffff6a0e178836 */ /* 0x000fc60000000000 */
[----:B------:R-:W-:Y:S01]  /*06f0*/  @!P0 LOP3.LUT R22, R10, 0x3f000000, RZ, 0xfc, !PT ;  /* 0x3f0000000a168812 */ /* 0x000fe200078efcff */
[----:B------:R-:W-:Y:S01]  /*0700*/  @P0 FADD.FTZ R22, R11, R11 ;  /* 0x0000000b0b160221 */ /* 0x000fe20000010000 */
[----:B------:R-:W-:Y:S02]  /*0710*/  @P6 VIADD R23, R14, 0xffffff82 ;  /* 0xffffff820e176836 */ /* 0x000fe40000000000 */
[----:B------:R-:W-:Y:S02]  /*0720*/  @P0 IMAD.MOV.U32 R23, RZ, RZ, RZ ;  /* 0x000000ffff170224 */ /* 0x000fe400078e00ff */
[----:B------:R-:W-:-:S07]  /*0730*/  F2FP.BF16.F32.PACK_AB R22, RZ, R22 ;  /* 0x00000016ff16723e */ /* 0x000fce00000010ff */
.L_x_48:
[----:B------:R-:W-:Y:S05]  /*0740*/  BSYNC.RECONVERGENT B0 ;  /* 0x0000000000007941 */ /* 0x000fea0003800200 */
.L_x_47:
[----:B------:R-:W-:Y:S01]  /*0750*/  BSSY.RECONVERGENT B0, `(.L_x_49) ;  /* 0x0000014000007945 */ /* 0x000fe20003800200 */
[----:B------:R-:W-:Y:S01]  /*0760*/  IMAD.MOV.U32 R11, RZ, RZ, RZ ;  /* 0x000000ffff0b7224 */ /* 0x000fe200078e00ff */
[----:B------:R-:W-:Y:S02]  /*0770*/  PRMT R20, RZ, 0x7610, R20 ;  /* 0x00007610ff147816 */ /* 0x000fe40000000014 */
        /* <DEDUP_REMOVED lines=17> */
.L_x_50:
[----:B------:R-:W-:Y:S05]  /*0890*/  BSYNC.RECONVERGENT B0 ;  /* 0x0000000000007941 */ /* 0x000fea0003800200 */
.L_x_49:
[----:B------:R-:W-:Y:S01]  /*08a0*/  BSSY.RECONVERGENT B0, `(.L_x_51) ;  /* 0x0000014000007945 */ /* 0x000fe20003800200 */
[----:B-----5:R-:W-:Y:S01]  /*08b0*/  IMAD.MOV.U32 R0, RZ, RZ, RZ ;  /* 0x000000ffff007224 */ /* 0x020fe200078e00ff */
[----:B------:R-:W-:Y:S02]  /*08c0*/  PRMT R10, RZ, 0x7610, R10 ;  /* 0x00007610ff0a7816 */ /* 0x000fe4000000000a */
[----:B------:R-:W-:Y:S05]  /*08d0*/  @P2 BRA `(.L_x_52) ;  /* 0x0000000000402947 */ /* 0x000fea0003800000 */
        /* <DEDUP_REMOVED lines=16> */
.L_x_52:
[----:B------:R-:W-:Y:S05]  /*09e0*/  BSYNC.RECONVERGENT B0 ;  /* 0x0000000000007941 */ /* 0x000fea0003800200 */
.L_x_51:
[----:B------:R-:W-:Y:S01]  /*09f0*/  BSSY.RECONVERGENT B0, `(.L_x_53) ;  /* 0x0000014000007945 */ /* 0x000fe20003800200 */
[----:B------:R-:W-:Y:S01]  /*0a00*/  IMAD.MOV.U32 R12, RZ, RZ, RZ ;  /* 0x000000ffff0c7224 */ /* 0x000fe200078e00ff */
        /* <DEDUP_REMOVED lines=18> */
.L_x_54:
[----:B------:R-:W-:Y:S05]  /*0b30*/  BSYNC.RECONVERGENT B0 ;  /* 0x0000000000007941 */ /* 0x000fea0003800200 */
.L_x_53:
[----:B------:R-:W-:Y:S01]  /*0b40*/  BSSY.RECONVERGENT B0, `(.L_x_55) ;  /* 0x0000014000007945 */ /* 0x000fe20003800200 */
[----:B------:R-:W-:Y:S02]  /*0b50*/  CS2R R14, SRZ ;  /* 0x00000000000e7805 */ /* 0x000fe4000001ff00 */
        /* <DEDUP_REMOVED lines=18> */
.L_x_56:
[----:B------:R-:W-:Y:S05]  /*0c80*/  BSYNC.RECONVERGENT B0 ;  /* 0x0000000000007941 */ /* 0x000fea0003800200 */
.L_x_55:
[----:B------:R-:W-:Y:S01]  /*0c90*/  BSSY.RECONVERGENT B0, `(.L_x_57) ;  /* 0x0000014000007945 */ /* 0x000fe20003800200 */
[----:B------:R-:W-:Y:S01]  /*0ca0*/  VIADD R19, R21, 0x380 ;  /* 0x0000038015137836 */ /* 0x000fe20000000000 */
        /* <DEDUP_REMOVED lines=18> */
.L_x_58:
[----:B------:R-:W-:Y:S05]  /*0dd0*/  BSYNC.RECONVERGENT B0 ;  /* 0x0000000000007941 */ /* 0x000fea0003800200 */
.L_x_57:
[----:B------:R-:W-:Y:S01]  /*0de0*/  ISETP.GE.AND P6, PT, R19, R6, PT ;  /* 0x000000061300720c */ /* 0x000fe20003fc6270 */
[----:B------:R-:W-:Y:S01]  /*0df0*/  BSSY.RECONVERGENT B0, `(.L_x_59) ;  /* 0x0000016000007945 */ /* 0x000fe20003800200 */
[----:B------:R-:W-:Y:S01]  /*0e00*/  IMAD.MOV.U32 R18, RZ, RZ, RZ ;  /* 0x000000ffff127224 */ /* 0x000fe200078e00ff */
[----:B------:R-:W-:-:S10]  /*0e10*/  PRMT R19, RZ, 0x7610, R19 ;  /* 0x00007610ff137816 */ /* 0x000fd40000000013 */
[----:B------:R-:W-:Y:S05]  /*0e20*/  @P6 BRA `(.L_x_60) ;  /* 0x0000000000486947 */ /* 0x000fea0003800000 */
[----:B------:R-:W-:Y:S01]  /*0e30*/  IMAD.U32 R2, R2, 0x10000, RZ ;  /* 0x0001000002027824 */ /* 0x000fe200078e00ff */
[----:B------:R-:W-:-:S03]  /*0e40*/  P2R R5, PR, RZ, 0x2 ;  /* 0x00000002ff057803 */ /* 0x000fc60000000000 */
        /* <DEDUP_REMOVED lines=12> */
[----:B------:R-:W-:Y:S01]  /*0f10*/  @P1 VIADD R18, R3, 0xffffff82 ;  /* 0xffffff8203121836 */ /* 0x000fe20000000000 */
[----:B------:R-:W-:Y:S01]  /*0f20*/  ISETP.NE.AND P1, PT, R5, RZ, PT ;  /* 0x000000ff0500720c */ /* 0x000fe20003f25270 */
[----:B------:R-:W-:Y:S02]  /*0f30*/  @P0 IMAD.MOV.U32 R18, RZ, RZ, RZ ;  /* 0x000000ffff120224 */ /* 0x000fe400078e00ff */
[----:B------:R-:W-:-:S10]  /*0f40*/  F2FP.BF16.F32.PACK_AB R19, RZ, R19 ;  /* 0x00000013ff13723e */ /* 0x000fd400000010ff */
.L_x_60:
[----:B------:R-:W-:Y:S05]  /*0f50*/  BSYNC.RECONVERGENT B0 ;  /* 0x0000000000007941 */ /* 0x000fea0003800200 */
.L_x_59:
[----:B------:R-:W-:-:S13]  /*0f60*/  ISETP.GE.AND P0, PT, R21, R6, PT ;  /* 0x000000061500720c */ /* 0x000fda0003f06270 */
[----:B------:R-:W-:Y:S05]  /*0f70*/  @P0 EXIT ;  /* 0x000000000000094d */ /* 0x000fea0003800000 */
[----:B------:R-:W0:Y:S01]  /*0f80*/  LDC.64 R2, c[0x0][0x390] ;  /* 0x0000e400ff027b82 */ /* 0x000e220000000a00 */
[----:B------:R-:W-:Y:S01]  /*0f90*/  ISETP.GE.AND P0, PT, R7, R6, PT ;  /* 0x000000060700720c */ /* 0x000fe20003f06270 */
[----:B------:R-:W-:Y:S01]  /*0fa0*/  IMAD R21, R8, 0x400, R21 ;  /* 0x0000040008157824 */ /* 0x000fe200078e0215 */
[----:B------:R-:W-:-:S05]  /*0fb0*/  PRMT R24, R9, 0x7610, R24 ;  /* 0x0000761009187816 */ /* 0x000fca0000000018 */
[----:B------:R-:W1:Y:S01]  /*0fc0*/  LDC.64 R4, c[0x0][0x398] ;  /* 0x0000e600ff047b82 */ /* 0x000e620000000a00 */
[----:B0-----:R-:W-:-:S05]  /*0fd0*/  IMAD.WIDE.U32 R6, R21, 0x2, R2 ;  /* 0x0000000215067825 */ /* 0x001fca00078e0002 */
[----:B------:R0:W-:Y:S01]  /*0fe0*/  STG.E.U16 desc[UR4][R6.64], R24 ;  /* 0x0000001806007986 */ /* 0x0001e2000c101504 */
[----:B-1----:R-:W-:-:S05]  /*0ff0*/  IMAD.WIDE.U32 R8, R21, 0x4, R4 ;  /* 0x0000000415087825 */ /* 0x002fca00078e0004 */
[----:B------:R0:W-:Y:S01]  /*1000*/  STG.E desc[UR4][R8.64], R25 ;  /* 0x0000001908007986 */ /* 0x0001e2000c101904 */
[----:B------:R-:W-:Y:S05]  /*1010*/  @P0 EXIT ;  /* 0x000000000000094d */ /* 0x000fea0003800000 */
[----:B0-----:R-:W-:-:S04]  /*1020*/  VIADD R9, R21, 0x80 ;  /* 0x0000008015097836 */ /* 0x001fc80000000000 */
[----:B------:R-:W-:-:S04]  /*1030*/  IMAD.WIDE.U32 R6, R9, 0x2, R2 ;  /* 0x0000000209067825 */ /* 0x000fc800078e0002 */
[----:B------:R-:W-:Y:S01]  /*1040*/  IMAD.WIDE.U32 R8, R9, 0x4, R4 ;  /* 0x0000000409087825 */ /* 0x000fe200078e0004 */
[----:B------:R0:W-:Y:S04]  /*1050*/  STG.E.U16 desc[UR4][R6.64], R22 ;  /* 0x0000001606007986 */ /* 0x0001e8000c101504 */
        /* <DEDUP_REMOVED lines=32> */
[----:B------:R-:W-:-:S04]  /*1260*/  VIADD R21, R21, 0x380 ;  /* 0x0000038015157836 */ /* 0x000fc80000000000 */
[----:B------:R-:W-:-:S04]  /*1270*/  IMAD.WIDE.U32 R2, R21, 0x2, R2 ;  /* 0x0000000215027825 */ /* 0x000fc800078e0002 */
[----:B------:R-:W-:Y:S01]  /*1280*/  IMAD.WIDE.U32 R4, R21, 0x4, R4 ;  /* 0x0000000415047825 */ /* 0x000fe200078e0004 */
[----:B------:R-:W-:Y:S04]  /*1290*/  STG.E.U16 desc[UR4][R2.64], R19 ;  /* 0x0000001302007986 */ /* 0x000fe8000c101504 */
[----:B------:R-:W-:Y:S01]  /*12a0*/  STG.E desc[UR4][R4.64], R18 ;  /* 0x0000001204007986 */ /* 0x000fe2000c101904 */
[----:B------:R-:W-:Y:S05]  /*12b0*/  EXIT ;  /* 0x000000000000794d */ /* 0x000fea0003800000 */
.L_x_61:
        /* <DEDUP_REMOVED lines=12> */
.L_x_36936:


//--------------------- .text._ZN2at6native50_GLOBAL__N__650009b6_17_UnaryOpsKernel_cu_bd823bfe45unrolled_elementwise_kernel_for_multi_outputsILi2EZZZNS0_17frexp_kernel_cudaERNS_18TensorIteratorBaseEENKUlvE_clEvENKUlvE1_clEvEUlN3c104HalfEE_St5arrayIPcLm3EE16OffsetCalculatorILi1EjLb0EESD_ILi2EjLb0EEEEviT0_T1_T2_T3_ --------------------------
	.section	.text._ZN2at6native50_GLOBAL__N__650009b6_17_UnaryOpsKernel_cu_bd823bfe45unrolled_elementwise_kernel_for_multi_outputsILi2EZZZNS0_17frexp_kernel_cudaERNS_18TensorIteratorBaseEENKUlvE_clEvENKUlvE1_clEvEUlN3c104HalfEE_St5arrayIPcLm3EE16OffsetCalculatorILi1EjLb0EESD_ILi2EjLb0EEEEviT0_T1_T2_T3_,"ax",@progbits
	.align	128
.text._ZN2at6native50_GLOBAL__N__650009b6_17_UnaryOpsKernel_cu_bd823bfe45unrolled_elementwise_kernel_for_multi_outputsILi2EZZZNS0_17frexp_kernel_cudaERNS_18TensorIteratorBaseEENKUlvE_clEvENKUlvE1_clEvEUlN3c104HalfEE_St5arrayIPcLm3EE16OffsetCalculatorILi1EjLb0EESD_ILi2EjLb0EEEEviT0_T1_T2_T3_:
        .type           _ZN2at6native50_GLOBAL__N__650009b6_17_UnaryOpsKernel_cu_bd823bfe45unrolled_elementwise_kernel_for_multi_outputsILi2EZZZNS0_17frexp_kernel_cudaERNS_18TensorIteratorBaseEENKUlvE_clEvENKUlvE1_clEvEUlN3c104HalfEE_St5arrayIPcLm3EE16OffsetCalculatorILi1EjLb0EESD_ILi2EjLb0EEEEviT0_T1_T2_T3_,@function
        .size           _ZN2at6native50_GLOBAL__N__650009b6_17_UnaryOpsKernel_cu_bd823bfe45unrolled_elementwise_kernel_for_multi_outputsILi2EZZZNS0_17frexp_kernel_cudaERNS_18TensorIteratorBaseEENKUlvE_clEvENKUlvE1_clEvEUlN3c104HalfEE_St5arrayIPcLm3EE16OffsetCalculatorILi1EjLb0EESD_ILi2EjLb0EEEEviT0_T1_T2_T3_,(.L_x_36937 - _ZN2at6native50_GLOBAL__N__650009b6_17_UnaryOpsKernel_cu_bd823bfe45unrolled_elementwise_kernel_for_multi_outputsILi2EZZZNS0_17frexp_kernel_cudaERNS_18TensorIteratorBaseEENKUlvE_clEvENKUlvE1_clEvEUlN3c104HalfEE_St5arrayIPcLm3EE16OffsetCalculatorILi1EjLb0EESD_ILi2EjLb0EEEEviT0_T1_T2_T3_)
        .other          _ZN2at6native50_GLOBAL__N__650009b6_17_UnaryOpsKernel_cu_bd823bfe45unrolled_elementwise_kernel_for_multi_outputsILi2EZZZNS0_17frexp_kernel_cudaERNS_18TensorIteratorBaseEENKUlvE_clEvENKUlvE1_clEvEUlN3c104HalfEE_St5arrayIPcLm3EE16OffsetCalculatorILi1EjLb0EESD_ILi2EjLb0EEEEviT0_T1_T2_T3_,@"STO_CUDA_ENTRY STV_DEFAULT"
_ZN2at6native50_GLOBAL__N__650009b6_17_UnaryOpsKernel_cu_bd823bfe45unrolled_elementwise_kernel_for_multi_outputsILi2EZZZNS0_17frexp_kernel_cudaERNS_18TensorIteratorBaseEENKUlvE_clEvENKUlvE1_clEvEUlN3c104HalfEE_St5arrayIPcLm3EE16OffsetCalculatorILi1EjLb0EESD_ILi2EjLb0EEEEviT0_T1_T2_T3_:
        /* <DEDUP_REMOVED lines=299> */
.L_x_65:
[----:B------:R-:W-:Y:S01]  /*12b0*/  MOV R14, R4 ;  /* 0x00000004000e7202 */ /* 0x000fe20000000f00 */
[----:B------:R-:W-:-:S07]  /*12c0*/  IMAD.MOV.U32 R15, RZ, RZ, RZ ;  /* 0x000000ffff0f7224 */ /* 0x000fce00078e00ff */
.L_x_64:
        /* <DEDUP_REMOVED lines=285> */
.L_x_67:
[----:B------:R-:W-:-:S07]  /*24a0*/  MOV R19, RZ ;  /* 0x000000ff00137202 */ /* 0x000fce0000000f00 */
.L_x_66:
        /* <DEDUP_REMOVED lines=284> */
.L_x_69:
[----:B------:R-:W-:Y:S02]  /*3670*/  MOV R14, R8 ;  /* 0x00000008000e7202 */ /* 0x000fe40000000f00 */
[----:B------:R-:W-:-:S07]  /*3680*/  MOV R15, RZ ;  /* 0x000000ff000f7202 */ /* 0x000fce0000000f00 */
.L_x_68:
        /* <DEDUP_REMOVED lines=284> */
.L_x_71:
[----:B------:R-:W-:-:S07]  /*4850*/  MOV R19, RZ ;  /* 0x000000ff00137202 */ /* 0x000fce0000000f00 */
.L_x_70:
        /* <DEDUP_REMOVED lines=12> */
[----:B------:R-:W1:Y:S04]  /*4920*/  LDCU UR7, c[0x0][0x4d8] ;  /* 0x00009b00ff0777ac */ /* 0x000e680008000800 */
[----:B------:R-:W-:-:S02]  /*4930*/  VIADD R17, R16, 0x200 ;  /* 0x0000020010117836 */ /* 0x000fc40000000000 */
        /* <DEDUP_REMOVED lines=270> */
.L_x_73:
[----:B------:R-:W-:Y:S02]  /*5a20*/  MOV R14, R6 ;  /* 0x00000006000e7202 */ /* 0x000fe40000000f00 */
[----:B------:R-:W-:-:S07]  /*5a30*/  MOV R15, RZ ;  /* 0x000000ff000f7202 */ /* 0x000fce0000000f00 */
.L_x_72:
        /* <DEDUP_REMOVED lines=284> */
.L_x_75:
[----:B------:R-:W-:-:S07]  /*6c00*/  MOV R19, RZ ;  /* 0x000000ff00137202 */ /* 0x000fce0000000f00 */
.L_x_74:
        /* <DEDUP_REMOVED lines=15> */
[----:B------:R-:W-:-:S04]  /*6d00*/  IMAD.MOV.U32 R16, RZ, RZ, RZ ;  /* 0x000000ffff107224 */ /* 0x000fc800078e00ff */
        /* <DEDUP_REMOVED lines=268> */
.L_x_77:
[----:B------:R-:W-:Y:S02]  /*7dd0*/  MOV R14, R2 ;  /* 0x00000002000e7202 */ /* 0x000fe40000000f00 */
[----:B------:R-:W-:-:S07]  /*7de0*/  MOV R15, RZ ;  /* 0x000000ff000f7202 */ /* 0x000fce0000000f00 */
.L_x_76:
        /* <DEDUP_REMOVED lines=284> */
.L_x_79:
[----:B------:R-:W-:Y:S02]  /*8fb0*/  MOV R14, R0 ;  /* 0x00000000000e7202 */ /* 0x000fe40000000f00 */
[----:B------:R-:W-:-:S07]  /*8fc0*/  MOV R15, RZ ;  /* 0x000000ff000f7202 */ /* 0x000fce0000000f00 */
.L_x_78:
[----:B------:R-:W-:-:S04]  /*8fd0*/  LEA R4, P0, R14, R4, 0x1 ;  /* 0x000000040e047211 */ /* 0x000fc800078008ff */
[----:B------:R-:W-:-:S05]  /*8fe0*/  LEA.HI.X R5, R14, R5, R15, 0x1, P0 ;  /* 0x000000050e057211 */ /* 0x000fca00000f0c0f */
[----:B------:R0:W5:Y:S04]  /*8ff0*/  LDG.E.U16 R0, desc[UR8][R4.64] ;  /* 0x0000000804007981 */ /* 0x000168000c1e1500 */
.L_x_63:
[----:B------:R-:W-:Y:S05]  /*9000*/  BSYNC.RECONVERGENT B0 ;  /* 0x0000000000007941 */ /* 0x000fea0003800200 */
.L_x_62:
[C---:B------:R-:W-:Y:S01]  /*9010*/  ISETP.GE.AND P3, PT, R12.reuse, UR5, PT ;  /* 0x000000050c007c0c */ /* 0x040fe2000bf66270 */
[C---:B------:R-:W-:Y:S01]  /*9020*/  VIADD R10, R12.reuse, 0x180 ;  /* 0x000001800c0a7836 */ /* 0x040fe20000000000 */
[C---:B0-----:R-:W-:Y:S01]  /*9030*/  IADD3 R4, PT, PT, R12.reuse, 0x80, RZ ;  /* 0x000000800c047810 */ /* 0x041fe20007ffe0ff */
[----:B------:R-:W-:Y:S01]  /*9040*/  BSSY.RECONVERGENT B0, `(.L_x_80) ;  /* 0x000001c000007945 */ /* 0x000fe20003800200 */
[----:B------:R-:W-:Y:S02]  /*9050*/  IADD3 R5, PT, PT, R12, 0x100, RZ ;  /* 0x000001000c057810 */ /* 0x000fe40007ffe0ff */
[----:B------:R-:W-:Y:S02]  /*9060*/  ISETP.GE.AND P5, PT, R4, UR5, PT ;  /* 0x0000000504007c0c */ /* 0x000fe4000bfa6270 */
[----:B------:R-:W-:Y:S02]  /*9070*/  IADD3 R4, PT, PT, R12, 0x200, RZ ;  /* 0x000002000c047810 */ /* 0x000fe40007ffe0ff */
[----:B------:R-:W-:-:S02]  /*9080*/  ISETP.GE.AND P0, PT, R5, UR5, PT ;  /* 0x0000000505007c0c */ /* 0x000fc4000bf06270 */
[----:B------:R-:W-:Y:S02]  /*9090*/  ISETP.GE.AND P1, PT, R10, UR5, PT ;  /* 0x000000050a007c0c */ /* 0x000fe4000bf26270 */
[----:B------:R-:W-:Y:S02]  /*90a0*/  P2R R25, PR, RZ, 0x20 ;  /* 0x00000020ff197803 */ /* 0x000fe40000000000 */
[----:B------:R-:W-:Y:S02]  /*90b0*/  ISETP.GE.AND P2, PT, R4, UR5, PT ;  /* 0x0000000504007c0c */ /* 0x000fe4000bf46270 */
[----:B------:R-:W-:Y:S02]  /*90c0*/  MOV R24, RZ ;  /* 0x000000ff00187202 */ /* 0x000fe40000000f00 */
[----:B------:R-:W-:Y:S02]  /*90d0*/  PRMT R23, RZ, 0x7610, R23 ;  /* 0x00007610ff177816 */ /* 0x000fe40000000017 */
[----:B------:R-:W-:Y:S01]  /*90e0*/  P2R R14, PR, RZ, 0x8 ;  /* 0x00000008ff0e7803 */ /* 0x000fe20000000000 */
[----:B------:R-:W-:Y:S06]  /*90f0*/  @P3 BRA `(.L_x_81) ;  /* 0x0000000000403947 */ /* 0x000fec0003800000 */
[----:B-----5:R-:W-:-:S05]  /*9100*/  HADD2.F32 R9, -RZ, R9.H0_H0 ;  /* 0x20000009ff097230 */ /* 0x020fca0000004100 */
        /* <DEDUP_REMOVED lines=14> */
[----:B------:R-:W-:-:S07]  /*91f0*/  F2FP.F16.F32.PACK_AB R23, RZ, R23 ;  /* 0x00000017ff17723e */ /* 0x000fce00000000ff */
.L_x_81:
[----:B------:R-:W-:Y:S05]  /*9200*/  BSYNC.RECONVERGENT B0 ;  /* 0x0000000000007941 */ /* 0x000fea0003800200 */
.L_x_80:
[----:B------:R-:W-:Y:S01]  /*9210*/  BSSY.RECONVERGENT B0, `(.L_x_82) ;  /* 0x0000014000007945 */ /* 0x000fe20003800200 */
[----:B------:R-:W-:Y:S01]  /*9220*/  HFMA2 R22, -RZ, RZ, 0, 0 ;  /* 0x00000000ff167431 */ /* 0x000fe200000001ff */
[----:B------:R-:W-:Y:S02]  /*9230*/  PRMT R21, RZ, 0x7610, R21 ;  /* 0x00007610ff157816 */ /* 0x000fe40000000015 */
[----:B------:R-:W-:Y:S05]  /*9240*/  @P5 BRA `(.L_x_83) ;  /* 0x0000000000405947 */ /* 0x000fea0003800000 */
[----:B-----5:R-:W-:-:S05]  /*9250*/  HADD2.F32 R13, -RZ, R13.H0_H0 ;  /* 0x2000000dff0d7230 */ /* 0x020fca0000004100 */
        /* <DEDUP_REMOVED lines=12> */
[----:B------:R-:W-:Y:S01]  /*9320*/  @P4 IADD3 R22, PT, PT, R9, -0x7e, RZ ;  /* 0xffffff8209164810 */ /* 0x000fe20007ffe0ff */
[----:B------:R-:W-:-:S03]  /*9330*/  @P3 IMAD.MOV.U32 R22, RZ, RZ, RZ ;  /* 0x000000ffff163224 */ /* 0x000fc600078e00ff */
[----:B------:R-:W-:-:S07]  /*9340*/  F2FP.F16.F32.PACK_AB R21, RZ, R21 ;  /* 0x00000015ff15723e */ /* 0x000fce00000000ff */
.L_x_83:
[----:B------:R-:W-:Y:S05]  /*9350*/  BSYNC.RECONVERGENT B0 ;  /* 0x0000000000007941 */ /* 0x000fea0003800200 */
.L_x_82:
[----:B------:R-:W-:Y:S01]  /*9360*/  BSSY.RECONVERGENT B0, `(.L_x_84) ;  /* 0x0000014000007945 */ /* 0x000fe20003800200 */
[----:B------:R-:W-:Y:S02]  /*9370*/  MOV R20, RZ ;  /* 0x000000ff00147202 */ /* 0x000fe40000000f00 */
[----:B------:R-:W-:Y:S01]  /*9380*/  PRMT R19, RZ, 0x7610, R19 ;  /* 0x00007610ff137816 */ /* 0x000fe20000000013 */
        /* <DEDUP_REMOVED lines=16> */
[----:B------:R-:W-:-:S07]  /*9490*/  F2FP.F16.F32.PACK_AB R19, RZ, R19 ;  /* 0x00000013ff13723e */ /* 0x000fce00000000ff */
.L_x_85:
[----:B------:R-:W-:Y:S05]  /*94a0*/  BSYNC.RECONVERGENT B0 ;  /* 0x0000000000007941 */ /* 0x000fea0003800200 */
.L_x_84:
[----:B------:R-:W-:Y:S01]  /*94b0*/  BSSY.RECONVERGENT B0, `(.L_x_86) ;  /* 0x0000015000007945 */ /* 0x000fe20003800200 */
[----:B------:R-:W-:Y:S01]  /*94c0*/  HFMA2 R18, -RZ, RZ, 0, 0 ;  /* 0x00000000ff127431 */ /* 0x000fe200000001ff */
        /* <DEDUP_REMOVED lines=16> */
[----:B------:R-:W-:Y:S01]  /*95d0*/  @P4 IADD3 R18, PT, PT, R8, -0x7e, RZ ;  /* 0xffffff8208124810 */ /* 0x000fe20007ffe0ff */
[----:B------:R-:W-:-:S03]  /*95e0*/  @P3 IMAD.MOV.U32 R18, RZ, RZ, RZ ;  /* 0x000000ffff123224 */ /* 0x000fc600078e00ff */
[----:B------:R-:W-:-:S07]  /*95f0*/  F2FP.F16.F32.PACK_AB R10, RZ, R10 ;  /* 0x0000000aff0a723e */ /* 0x000fce00000000ff */
.L_x_87:
[----:B------:R-:W-:Y:S05]  /*9600*/  BSYNC.RECONVERGENT B0 ;  /* 0x0000000000007941 */ /* 0x000fea0003800200 */
.L_x_86:
[----:B------:R-:W-:Y:S01]  /*9610*/  BSSY.RECONVERGENT B0, `(.L_x_88) ;  /* 0x0000014000007945 */ /* 0x000fe20003800200 */
[----:B-----5:R-:W-:Y:S02]  /*9620*/  IADD3 R8, PT, PT, R12, 0x280, RZ ;  /* 0x000002800c087810 */ /* 0x020fe40007ffe0ff */
[----:B------:R-:W-:Y:S01]  /*9630*/  PRMT R9, RZ, 0x7610, R9 ;  /* 0x00007610ff097816 */ /* 0x000fe20000000009 */
[----:B------:R-:W-:Y:S06]  /*9640*/  @P2 BRA `(.L_x_89) ;  /* 0x0000000000402947 */ /* 0x000fec0003800000 */
[----:B------:R-:W-:-:S05]  /*9650*/  HADD2.F32 R5, -RZ, R6.H0_H0 ;  /* 0x20000006ff057230 */ /* 0x000fca0000004100 */
        /* <DEDUP_REMOVED lines=15> */
.L_x_89:
[----:B------:R-:W-:Y:S05]  /*9750*/  BSYNC.RECONVERGENT B0 ;  /* 0x0000000000007941 */ /* 0x000fea0003800200 */
.L_x_88:
[----:B------:R-:W-:Y:S01]  /*9760*/  ISETP.GE.AND P3, PT, R8, UR5, PT ;  /* 0x0000000508007c0c */ /* 0x000fe2000bf66270 */
[----:B------:R-:W-:Y:S01]  /*9770*/  BSSY.RECONVERGENT B0, `(.L_x_90) ;  /* 0x0000015000007945 */ /* 0x000fe20003800200 */
[----:B------:R-:W-:Y:S01]  /*9780*/  HFMA2 R8, -RZ, RZ, 0, 0 ;  /* 0x00000000ff087431 */ /* 0x000fe200000001ff */
[----:B------:R-:W-:Y:S02]  /*9790*/  IADD3 R6, PT, PT, R12, 0x300, RZ ;  /* 0x000003000c067810 */ /* 0x000fe40007ffe0ff */
[----:B------:R-:W-:-:S08]  /*97a0*/  PRMT R7, RZ, 0x7610, R7 ;  /* 0x00007610ff077816 */ /* 0x000fd00000000007 */
[----:B------:R-:W-:Y:S05]  /*97b0*/  @P3 BRA `(.L_x_91) ;  /* 0x0000000000403947 */ /* 0x000fea0003800000 */
        /* <DEDUP_REMOVED lines=15> */
[----:B------:R-:W-:-:S07]  /*98b0*/  F2FP.F16.F32.PACK_AB R7, RZ, R7 ;  /* 0x00000007ff07723e */ /* 0x000fce00000000ff */
.L_x_91:
[----:B------:R-:W-:Y:S05]  /*98c0*/  BSYNC.RECONVERGENT B0 ;  /* 0x0000000000007941 */ /* 0x000fea0003800200 */
.L_x_90:
[----:B------:R-:W-:Y:S01]  /*98d0*/  ISETP.GE.AND P4, PT, R6, UR5, PT ;  /* 0x0000000506007c0c */ /* 0x000fe2000bf86270 */
[----:B------:R-:W-:Y:S01]  /*98e0*/  BSSY.RECONVERGENT B0, `(.L_x_92) ;  /* 0x0000016000007945 */ /* 0x000fe20003800200 */
[----:B------:R-:W-:Y:S01]  /*98f0*/  HFMA2 R5, -RZ, RZ, 0, 0 ;  /* 0x00000000ff057431 */ /* 0x000fe200000001ff */
[----:B------:R-:W-:Y:S02]  /*9900*/  MOV R6, RZ ;  /* 0x000000ff00067202 */ /* 0x000fe40000000f00 */
[----:B------:R-:W-:Y:S02]  /*9910*/  IADD3 R15, PT, PT, R12, 0x380, RZ ;  /* 0x000003800c0f7810 */ /* 0x000fe40007ffe0ff */
[----:B------:R-:W-:-:S06]  /*9920*/  PRMT R4, RZ, 0x7610, R4 ;  /* 0x00007610ff047816 */ /* 0x000fcc0000000004 */
        /* <DEDUP_REMOVED lines=12> */
[C---:B------:R-:W-:Y:S02]  /*99f0*/  @!P5 LOP3.LUT R2, R13.reuse, 0x807fffff, RZ, 0xc0, !PT ;  /* 0x807fffff0d02d812 */ /* 0x040fe400078ec0ff */
[----:B------:R-:W-:Y:S02]  /*9a00*/  @P5 MOV R6, RZ ;  /* 0x000000ff00065202 */ /* 0x000fe40000000f00 */
[----:B------:R-:W-:Y:S01]  /*9a10*/  @!P5 LOP3.LUT R4, R2, 0x3f000000, RZ, 0xfc, !PT ;  /* 0x3f0000000204d812 */ /* 0x000fe200078efcff */
[----:B------:R-:W-:-:S05]  /*9a20*/  @P5 FADD.FTZ R4, R13, R13 ;  /* 0x0000000d0d045221 */ /* 0x000fca0000010000 */
[----:B------:R-:W-:-:S07]  /*9a30*/  F2FP.F16.F32.PACK_AB R4, RZ, R4 ;  /* 0x00000004ff04723e */ /* 0x000fce00000000ff */
.L_x_93:
[----:B------:R-:W-:Y:S05]  /*9a40*/  BSYNC.RECONVERGENT B0 ;  /* 0x0000000000007941 */ /* 0x000fea0003800200 */
.L_x_92:
[----:B------:R-:W-:Y:S01]  /*9a50*/  ISETP.GE.AND P5, PT, R15, UR5, PT ;  /* 0x000000050f007c0c */ /* 0x000fe2000bfa6270 */
[----:B------:R-:W-:Y:S01]  /*9a60*/  BSSY.RECONVERGENT B0, `(.L_x_94) ;  /* 0x0000015000007945 */ /* 0x000fe20003800200 */
[----:B------:R-:W-:-:S11]  /*9a70*/  PRMT R3, RZ, 0x7610, R3 ;  /* 0x00007610ff037816 */ /* 0x000fd60000000003 */
[----:B------:R-:W-:Y:S05]  /*9a80*/  @P5 BRA `(.L_x_95) ;  /* 0x0000000000485947 */ /* 0x000fea0003800000 */
[----:B------:R-:W-:Y:S01]  /*9a90*/  HADD2.F32 R3, -RZ, R0.H0_H0 ;  /* 0x20000000ff037230 */ /* 0x000fe20000004100 */
[----:B------:R-:W-:-:S04]  /*9aa0*/  P2R R13, PR, RZ, 0x1 ;  /* 0x00000001ff0d7803 */ /* 0x000fc80000000000 */
        /* <DEDUP_REMOVED lines=11> */
[----:B------:R-:W-:Y:S02]  /*9b60*/  @!P6 LOP3.LUT R0, R2, 0x807fffff, RZ, 0xc0, !PT ;  /* 0x807fffff0200e812 */ /* 0x000fe400078ec0ff */
[----:B------:R-:W-:Y:S02]  /*9b70*/  ISETP.NE.AND P0, PT, R13, RZ, PT ;  /* 0x000000ff0d00720c */ /* 0x000fe40003f05270 */
[----:B------:R-:W-:Y:S01]  /*9b80*/  @!P6 LOP3.LUT R3, R0, 0x3f000000, RZ, 0xfc, !PT ;  /* 0x3f0000000003e812 */ /* 0x000fe200078efcff */
[----:B------:R-:W-:-:S05]  /*9b90*/  @P6 FADD.FTZ R3, R2, R2 ;  /* 0x0000000202036221 */ /* 0x000fca0000010000 */
[----:B------:R-:W-:-:S07]  /*9ba0*/  F2FP.F16.F32.PACK_AB R3, RZ, R3 ;  /* 0x00000003ff03723e */ /* 0x000fce00000000ff */
.L_x_95:
[----:B------:R-:W-:Y:S05]  /*9bb0*/  BSYNC.RECONVERGENT B0 ;  /* 0x0000000000007941 */ /* 0x000fea0003800200 */
.L_x_94:
        /* <DEDUP_REMOVED lines=336> */
.L_x_96:
        /* <DEDUP_REMOVED lines=8> */
[----:B0-----:R-:W-:Y:S01]  /*b140*/  MOV R29, RZ ;  /* 0x000000ff001d7202 */ /* 0x001fe20000000f00 */
[----:B------:R-:W-:Y:S01]  /*b150*/  IMAD.MOV.U32 R23, RZ, RZ, RZ ;  /* 0x000000ffff177224 */ /* 0x000fe200078e00ff */
[----:B------:R-:W-:Y:S06]  /*b160*/  BRA.U !UP0, `(.L_x_97) ;  /* 0x0000001508107547 */ /* 0x000fec000b800000 */
[----:B------:R-:W0:Y:S01]  /*b170*/  LDCU.64 UR10, c[0x0][0x540] ;  /* 0x0000a800ff0a77ac */ /* 0x000e220008000a00 */
[----:B------:R-:W-:Y:S01]  /*b180*/  HFMA2 R24, -RZ, RZ, 0, 0 ;  /* 0x00000000ff187431 */ /* 0x000fe200000001ff */
[----:B------:R-:W-:Y:S01]  /*b190*/  IADD3 R25, PT, PT, R13, 0x80, RZ ;  /* 0x000000800d197810 */ /* 0x000fe20007ffe0ff */
        /* <DEDUP_REMOVED lines=321> */
.L_x_97:
        /* <DEDUP_REMOVED lines=332> */
.L_x_98:
        /* <DEDUP_REMOVED lines=332> */
.L_x_99:
        /* <DEDUP_REMOVED lines=16> */
[----:B0-----:R-:W-:-:S05]  /*f030*/  SHF.R.U32.HI R21, RZ, UR5, R20 ;  /* 0x00000005ff157c19 */ /* 0x001fca0008011614 */
[----:B------:R-:W-:-:S04]  /*f040*/  IMAD.MOV R18, RZ, RZ, -R21 ;  /* 0x000000ffff127224 */ /* 0x000fc800078e0a15 */
[----:B------:R-:W-:-:S04]  /*f050*/  IMAD R19, R18, UR10, R19 ;  /* 0x0000000a12137c24 */ /* 0x000fc8000f8e0213 */
[C---:B--2---:R-:W-:Y:S02]  /*f060*/  IMAD R25, R19.reuse, UR6, RZ ;  /* 0x0000000613197c24 */ /* 0x044fe4000f8e02ff */
[----:B-1----:R-:W-:Y:S01]  /*f070*/  IMAD R19, R19, UR11, RZ ;  /* 0x0000000b13137c24 */ /* 0x002fe2000f8e02ff */
        /* <DEDUP_REMOVED lines=311> */
.L_x_100:
        /* <DEDUP_REMOVED lines=332> */
.L_x_101:
        /* <DEDUP_REMOVED lines=332> */
.L_x_102:
[----:B------:R-:W-:-:S04]  /*12d70*/  IMAD.WIDE.U32 R8, R9, 0x2, R16 ;  /* 0x0000000209087825 */ /* 0x000fc800078e0010 */
[----:B------:R-:W-:Y:S01]  /*12d80*/  IMAD.WIDE.U32 R10, R7, 0x4, R14 ;  /* 0x00000004070a7825 */ /* 0x000fe200078e000e */
[----:B------:R0:W-:Y:S04]  /*12d90*/  STG.E.U16 desc[UR8][R8.64], R4 ;  /* 0x0000000408007986 */ /* 0x0001e8000c101508 */
[----:B------:R0:W-:Y:S01]  /*12da0*/  STG.E desc[UR8][R10.64], R6 ;  /* 0x000000060a007986 */ /* 0x0001e2000c101908 */
[----:B------:R-:W-:Y:S05]  /*12db0*/  @P5 EXIT ;  /* 0x000000000000594d */ /* 0x000fea0003800000 */
[----:B------:R-:W-:Y:S01]  /*12dc0*/  HFMA2 R7, -RZ, RZ, 0, 0 ;  /* 0x00000000ff077431 */ /* 0x000fe200000001ff */
[----:B0-----:R-:W-:Y:S01]  /*12dd0*/  MOV R9, RZ ;  /* 0x000000ff00097202 */ /* 0x001fe20000000f00 */
        /* <DEDUP_REMOVED lines=325> */
.L_x_103:
[----:B------:R-:W-:-:S04]  /*14230*/  IMAD.WIDE.U32 R16, R9, 0x2, R16 ;  /* 0x0000000209107825 */ /* 0x000fc800078e0010 */
[----:B------:R-:W-:Y:S01]  /*14240*/  IMAD.WIDE.U32 R14, R7, 0x4, R14 ;  /* 0x00000004070e7825 */ /* 0x000fe200078e000e */
[----:B------:R-:W-:Y:S04]  /*14250*/  STG.E.U16 desc[UR8][R16.64], R3 ;  /* 0x0000000310007986 */ /* 0x000fe8000c101508 */
[----:B------:R-:W-:Y:S01]  /*14260*/  STG.E desc[UR8][R14.64], R5 ;  /* 0x000000050e007986 */ /* 0x000fe2000c101908 */
[----:B------:R-:W-:Y:S05]  /*14270*/  EXIT ;  /* 0x000000000000794d */ /* 0x000fea0003800000 */
.L_x_104:
        /* <DEDUP_REMOVED lines=16> */
.L_x_36937:


//--------------------- .text._ZN2at6native50_GLOBAL__N__650009b6_17_UnaryOpsKernel_cu_bd823bfe45unrolled_elementwise_kernel_for_multi_outputsILi2EZZZNS0_17frexp_kernel_cudaERNS_18TensorIteratorBaseEENKUlvE_clEvENKUlvE1_clEvEUlN3c104HalfEE_St5arrayIPcLm3EE23TrivialOffsetCalculatorILi1EjESD_ILi2EjEEEviT0_T1_T2_T3_ --------------------------
	.section	.text._ZN2at6native50_GLOBAL__N__650009b6_17_UnaryOpsKernel_cu_bd823bfe45unrolled_elementwise_kernel_for_multi_outputsILi2EZZZNS0_17frexp_kernel_cudaERNS_18TensorIteratorBaseEENKUlvE_clEvENKUlvE1_clEvEUlN3c104HalfEE_St5arrayIPcLm3EE23TrivialOffsetCalculatorILi1EjESD_ILi2EjEEEviT0_T1_T2_T3_,"ax",@progbits
	.align	128
.text._ZN2at6native50_GLOBAL__N__650009b6_17_UnaryOpsKernel_cu_bd823bfe45unrolled_elementwise_kernel_for_multi_outputsILi2EZZZNS0_17frexp_kernel_cudaERNS_18TensorIteratorBaseEENKUlvE_clEvENKUlvE1_clEvEUlN3c104HalfEE_St5arrayIPcLm3EE23TrivialOffsetCalculatorILi1EjESD_ILi2EjEEEviT0_T1_T2_T3_:
        .type           _ZN2at6native50_GLOBAL__N__650009b6_17_UnaryOpsKernel_cu_bd823bfe45unrolled_elementwise_kernel_for_multi_outputsILi2EZZZNS0_17frexp_kernel_cudaERNS_18TensorIteratorBaseEENKUlvE_clEvENKUlvE1_clEvEUlN3c104HalfEE_St5arrayIPcLm3EE23TrivialOffsetCalculatorILi1EjESD_ILi2EjEEEviT0_T1_T2_T3_,@function
        .size           _ZN2at6native50_GLOBAL__N__650009b6_17_UnaryOpsKernel_cu_bd823bfe45unrolled_elementwise_kernel_for_multi_outputsILi2EZZZNS0_17frexp_kernel_cudaERNS_18TensorIteratorBaseEENKUlvE_clEvENKUlvE1_clEvEUlN3c104HalfEE_St5arrayIPcLm3EE23TrivialOffsetCalculatorILi1EjESD_ILi2EjEEEviT0_T1_T2_T3_,(.L_x_36938 - _ZN2at6native50_GLOBAL__N__650009b6_17_UnaryOpsKernel_cu_bd823bfe45unrolled_elementwise_kernel_for_multi_outputsILi2EZZZNS0_17frexp_kernel_cudaERNS_18TensorIteratorBaseEENKUlvE_clEvENKUlvE1_clEvEUlN3c104HalfEE_St5arrayIPcLm3EE23TrivialOffsetCalculatorILi1EjESD_ILi2EjEEEviT0_T1_T2_T3_)
        .other          _ZN2at6native50_GLOBAL__N__650009b6_17_UnaryOpsKernel_cu_bd823bfe45unrolled_elementwise_kernel_for_multi_outputsILi2EZZZNS0_17frexp_kernel_cudaERNS_18TensorIteratorBaseEENKUlvE_clEvENKUlvE1_clEvEUlN3c104HalfEE_St5arrayIPcLm3EE23TrivialOffsetCalculatorILi1EjESD_ILi2EjEEEviT0_T1_T2_T3_,@"STO_CUDA_ENTRY STV_DEFAULT"
_ZN2at6native50_GLOBAL__N__650009b6_17_UnaryOpsKernel_cu_bd823bfe45unrolled_elementwise_kernel_for_multi_outputsILi2EZZZNS0_17frexp_kernel_cudaERNS_18TensorIteratorBaseEENKUlvE_clEvENKUlvE1_clEvEUlN3c104HalfEE_St5arrayIPcLm3EE23TrivialOffsetCalculatorILi1EjESD_ILi2EjEEEviT0_T1_T2_T3_:
        /* <DEDUP_REMOVED lines=62> */
.L_x_106:
[----:B------:R-:W-:Y:S05]  /*03e0*/  BSYNC.RECONVERGENT B0 ;  /* 0x0000000000007941 */ /* 0x000fea0003800200 */
.L_x_105:
        /* <DEDUP_REMOVED lines=29> */
[----:B------:R-:W-:-:S07]  /*05c0*/  F2FP.F16.F32.PACK_AB R9, RZ, R9 ;  /* 0x00000009ff09723e */ /* 0x000fce00000000ff */
.L_x_108:
[----:B------:R-:W-:Y:S05]  /*05d0*/  BSYNC.RECONVERGENT B0 ;  /* 0x0000000000007941 */ /* 0x000fea0003800200 */
.L_x_107:
[-C--:B------:R-:W-:Y:S01]  /*05e0*/  ISETP.GE.AND P0, PT, R7, R6.reuse, PT ;  /* 0x000000060700720c */ /* 0x080fe20003f06270 */
[----:B------:R-:W-:Y:S01]  /*05f0*/  BSSY.RECONVERGENT B0, `(.L_x_109) ;  /* 0x0000015000007945 */ /* 0x000fe20003800200 */
[----:B------:R-:W-:Y:S01]  /*0600*/  ISETP.GE.AND P5, PT, R15, R6, PT ;  /* 0x000000060f00720c */ /* 0x000fe20003fa6270 */
[----:B------:R-:W-:Y:S01]  /*0610*/  IMAD.MOV.U32 R23, RZ, RZ, RZ ;  /* 0x000000ffff177224 */ /* 0x000fe200078e00ff */
[----:B------:R-:W-:-:S09]  /*0620*/  PRMT R22, RZ, 0x7610, R22 ;  /* 0x00007610ff167816 */ /* 0x000fd20000000016 */
        /* <DEDUP_REMOVED lines=16> */
[----:B------:R-:W-:-:S07]  /*0730*/  F2FP.F16.F32.PACK_AB R22, RZ, R22 ;  /* 0x00000016ff16723e */ /* 0x000fce00000000ff */
.L_x_110:
[----:B------:R-:W-:Y:S05]  /*0740*/  BSYNC.RECONVERGENT B0 ;  /* 0x0000000000007941 */ /* 0x000fea0003800200 */
.L_x_109:
[----:B------:R-:W-:Y:S01]  /*0750*/  BSSY.RECONVERGENT B0, `(.L_x_111) ;  /* 0x0000014000007945 */ /* 0x000fe20003800200 */
[----:B------:R-:W-:Y:S01]  /*0760*/  IMAD.MOV.U32 R11, RZ, RZ, RZ ;  /* 0x000000ffff0b7224 */ /* 0x000fe200078e00ff */
        /* <DEDUP_REMOVED lines=18> */
.L_x_112:
[----:B------:R-:W-:Y:S05]  /*0890*/  BSYNC.RECONVERGENT B0 ;  /* 0x0000000000007941 */ /* 0x000fea0003800200 */
.L_x_111:
[----:B------:R-:W-:Y:S01]  /*08a0*/  BSSY.RECONVERGENT B0, `(.L_x_113) ;  /* 0x0000014000007945 */ /* 0x000fe20003800200 */
[----:B-----5:R-:W-:Y:S01]  /*08b0*/  IMAD.MOV.U32 R0, RZ, RZ, RZ ;  /* 0x000000ffff007224 */ /* 0x020fe200078e00ff */
[----:B------:R-:W-:Y:S02]  /*08c0*/  PRMT R10, RZ, 0x7610, R10 ;  /* 0x00007610ff0a7816 */ /* 0x000fe4000000000a */
        /* <DEDUP_REMOVED lines=17> */
.L_x_114:
[----:B------:R-:W-:Y:S05]  /*09e0*/  BSYNC.RECONVERGENT B0 ;  /* 0x0000000000007941 */ /* 0x000fea0003800200 */
.L_x_113:
[----:B------:R-:W-:Y:S01]  /*09f0*/  BSSY.RECONVERGENT B0, `(.L_x_115) ;  /* 0x0000014000007945 */ /* 0x000fe20003800200 */
[----:B------:R-:W-:Y:S01]  /*0a00*/  IMAD.MOV.U32 R12, RZ, RZ, RZ ;  /* 0x000000ffff0c7224 */ /* 0x000fe200078e00ff */
        /* <DEDUP_REMOVED lines=18> */
.L_x_116:
[----:B------:R-:W-:Y:S05]  /*0b30*/  BSYNC.RECONVERGENT B0 ;  /* 0x0000000000007941 */ /* 0x000fea0003800200 */
.L_x_115:
[----:B------:R-:W-:Y:S01]  /*0b40*/  BSSY.RECONVERGENT B0, `(.L_x_117) ;  /* 0x0000014000007945 */ /* 0x000fe20003800200 */
[----:B------:R-:W-:Y:S02]  /*0b50*/  CS2R R14, SRZ ;  /* 0x00000000000e7805 */ /* 0x000fe4000001ff00 */
        /* <DEDUP_REMOVED lines=18> */
.L_x_118:
[----:B------:R-:W-:Y:S05]  /*0c80*/  BSYNC.RECONVERGENT B0 ;  /* 0x0000000000007941 */ /* 0x000fea0003800200 */
.L_x_117:
[----:B------:R-:W-:Y:S01]  /*0c90*/  BSSY.RECONVERGENT B0, `(.L_x_119) ;  /* 0x0000014000007945 */ /* 0x000fe20003800200 */
[----:B------:R-:W-:Y:S01]  /*0ca0*/  VIADD R19, R21, 0x380 ;  /* 0x0000038015137836 */ /* 0x000fe20000000000 */
        /* <DEDUP_REMOVED lines=18> */
.L_x_120:
[----:B------:R-:W-:Y:S05]  /*0dd0*/  BSYNC.RECONVERGENT B0 ;  /* 0x0000000000007941 */ /* 0x000fea0003800200 */
.L_x_119:
[----:B------:R-:W-:Y:S01]  /*0de0*/  ISETP.GE.AND P6, PT, R19, R6, PT ;  /* 0x000000061300720c */ /* 0x000fe20003fc6270 */
[----:B------:R-:W-:Y:S01]  /*0df0*/  BSSY.RECONVERGENT B0, `(.L_x_121) ;  /* 0x0000016000007945 */ /* 0x000fe20003800200 */
[----:B------:R-:W-:Y:S01]  /*0e00*/  IMAD.MOV.U32 R18, RZ, RZ, RZ ;  /* 0x000000ffff127224 */ /* 0x000fe200078e00ff */
[----:B------:R-:W-:-:S10]  /*0e10*/  PRMT R19, RZ, 0x7610, R19 ;  /* 0x00007610ff137816 */ /* 0x000fd40000000013 */
        /* <DEDUP_REMOVED lines=18> */
[----:B------:R-:W-:-:S10]  /*0f40*/  F2FP.F16.F32.PACK_AB R19, RZ, R19 ;  /* 0x00000013ff13723e */ /* 0x000fd400000000ff */
.L_x_122:
[----:B------:R-:W-:Y:S05]  /*0f50*/  BSYNC.RECONVERGENT B0 ;  /* 0x0000000000007941 */ /* 0x000fea0003800200 */
.L_x_121:
        /* <DEDUP_REMOVED lines=54> */
.L_x_123:
        /* <DEDUP_REMOVED lines=12> */
.L_x_36938:


//--------------------- .text._ZN2at6native50_GLOBAL__N__650009b6_17_UnaryOpsKernel_cu_bd823bfe45unrolled_elementwise_kernel_for_multi_outputsILi2EZZZNS0_17frexp_kernel_cudaERNS_18TensorIteratorBaseEENKUlvE_clEvENKUlvE0_clEvEUlfE_St5arrayIPcLm3EE16OffsetCalculatorILi1EjLb0EESB_ILi2EjLb0EEEEviT0_T1_T2_T3_ --------------------------
	.section	.text._ZN2at6native50_GLOBAL__N__650009b6_17_UnaryOpsKernel_cu_bd823bfe45unrolled_elementwise_kernel_for_multi_outputsILi2EZZZNS0_17frexp_kernel_cudaERNS_18TensorIteratorBaseEENKUlvE_clEvENKUlvE0_clEvEUlfE_St5arrayIPcLm3EE16OffsetCalculatorILi1EjLb0EESB_ILi2EjLb0EEEEviT0_T1_T2_T3_,"ax",@progbits
	.align	128
.text._ZN2at6native50_GLOBAL__N__650009b6_17_UnaryOpsKernel_cu_bd823bfe45unrolled_elementwise_kernel_for_multi_outputsILi2EZZZNS0_17frexp_kernel_cudaERNS_18TensorIteratorBaseEENKUlvE_clEvENKUlvE0_clEvEUlfE_St5arrayIPcLm3EE16OffsetCalculatorILi1EjLb0EESB_ILi2EjLb0EEEEviT0_T1_T2_T3_:
        .type           _ZN2at6native50_GLOBAL__N__650009b6_17_UnaryOpsKernel_cu_bd823bfe45unrolled_elementwise_kernel_for_multi_outputsILi2EZZZNS0_17frexp_kernel_cudaERNS_18TensorIteratorBaseEENKUlvE_clEvENKUlvE0_clEvEUlfE_St5arrayIPcLm3EE16OffsetCalculatorILi1EjLb0EESB_ILi2EjLb0EEEEviT0_T1_T2_T3_,@function
        .size           _ZN2at6native50_GLOBAL__N__650009b6_17_UnaryOpsKernel_cu_bd823bfe45unrolled_elementwise_kernel_for_multi_outputsILi2EZZZNS0_17frexp_kernel_cudaERNS_18TensorIteratorBaseEENKUlvE_clEvENKUlvE0_clEvEUlfE_St5arrayIPcLm3EE16OffsetCalculatorILi1EjLb0EESB_ILi2EjLb0EEEEviT0_T1_T2_T3_,(.L_x_36939 - _ZN2at6native50_GLOBAL__N__650009b6_17_UnaryOpsKernel_cu_bd823bfe45unrolled_elementwise_kernel_for_multi_outputsILi2EZZZNS0_17frexp_kernel_cudaERNS_18TensorIteratorBaseEENKUlvE_clEvENKUlvE0_clEvEUlfE_St5arrayIPcLm3EE16OffsetCalculatorILi1EjLb0EESB_ILi2EjLb0EEEEviT0_T1_T2_T3_)
        .other          _ZN2at6native50_GLOBAL__N__650009b6_17_UnaryOpsKernel_cu_bd823bfe45unrolled_elementwise_kernel_for_multi_outputsILi2EZZZNS0_17frexp_kernel_cudaERNS_18TensorIteratorBaseEENKUlvE_clEvENKUlvE0_clEvEUlfE_St5arrayIPcLm3EE16OffsetCalculatorILi1EjLb0EESB_ILi2EjLb0EEEEviT0_T1_T2_T3_,@"STO_CUDA_ENTRY STV_DEFAULT"
_ZN2at6native50_GLOBAL__N__650009b6_17_UnaryOpsKernel_cu_bd823bfe45unrolled_elementwise_kernel_for_multi_outputsILi2EZZZNS0_17frexp_kernel_cudaERNS_18TensorIteratorBaseEENKUlvE_clEvENKUlvE0_clEvEUlfE_St5arrayIPcLm3EE16OffsetCalculatorILi1EjLb0EESB_ILi2EjLb0EEEEviT0_T1_T2_T3_:
[----:B------:R-:W-:Y:S01]  /*0000*/  LDC R1, c[0x0][0x37c] ;  /* 0x0000df00ff017b82 */ /* 0x000fe20000000800 */
[----:B------:R-:W0:Y:S07]  /*0010*/  S2R R12, SR_TID.X ;  /* 0x00000000000c7919 */ /* 0x000e2e0000002100 */
[----:B------:R-:W1:Y:S01]  /*0020*/  S2UR UR4, SR_CTAID.X ;  /* 0x00000000000479c3 */ /* 0x000e620000002500 */
[----:B------:R-:W1:Y:S01]  /*0030*/  LDCU UR5, c[0x0][0x380] ;  /* 0x00007000ff0577ac */ /* 0x000e620008000800 */
[----:B------:R-:W-:Y:S01]  /*0040*/  BSSY.RECONVERGENT B0, `(.L_x_124) ;  /* 0x00008f9000007945 */ /* 0x000fe20003800200 */
[----:B------:R-:W-:Y:S01]  /*0050*/  HFMA2 R0, -RZ, RZ, 0, 0 ;  /* 0x00000000ff007431 */ /* 0x000fe200000001ff */
[----:B------:R-:W-:Y:S01]  /*0060*/  CS2R R8, SRZ ;  /* 0x0000000000087805 */ /* 0x000fe2000001ff00 */
[----:B------:R-:W2:Y:S01]  /*0070*/  LDCU.64 UR8, c[0x0][0x358] ;  /* 0x00006b00ff0877ac */ /* 0x000ea20008000a00 */
[----:B------:R-:W-:-:S02]  /*0080*/  MOV R13, RZ ;  /* 0x000000ff000d7202 */ /* 0x000fc40000000f00 */
[----:B------:R-:W-:Y:S02]  /*0090*/  CS2R R6, SRZ ;  /* 0x0000000000067805 */ /* 0x000fe4000001ff00 */
[----:B------:R-:W-:Y:S01]  /*00a0*/  CS2R R2, SRZ ;  /* 0x0000000000027805 */ /* 0x000fe2000001ff00 */
        /* <DEDUP_REMOVED lines=281> */
[----:B------:R-:W-:-:S05]  /*1240*/  SHF.R.U32.HI R5, RZ, UR7, R5 ;  /* 0x00000007ff057c19 */ /* 0x000fca0008011605 */
[----:B------:R-:W-:-:S04]  /*1250*/  IMAD.MOV R5, RZ, RZ, -R5 ;  /* 0x000000ffff057224 */ /* 0x000fc800078e0a05 */
[----:B-1----:R-:W-:-:S04]  /*1260*/  IMAD R17, R5, UR10, R17 ;  /* 0x0000000a05117c24 */ /* 0x002fc8000f8e0211 */
[----:B--2---:R-:W-:-:S07]  /*1270*/  IMAD R4, R17, UR11, R4 ;  /* 0x0000000b11047c24 */ /* 0x004fce000f8e0204 */
.L_x_127:
[----:B------:R-:W-:Y:S02]  /*1280*/  MOV R14, R4 ;  /* 0x00000004000e7202 */ /* 0x000fe40000000f00 */
[----:B------:R-:W-:-:S07]  /*1290*/  MOV R15, RZ ;  /* 0x000000ff000f7202 */ /* 0x000fce0000000f00 */
.L_x_126:
[----:B------:R-:W0:Y:S02]  /*12a0*/  LDC.64 R4, c[0x0][0x3a0] ;  /* 0x0000e800ff047b82 */ /* 0x000e240000000a00 */
[----:B0-----:R-:W-:-:S04]  /*12b0*/  LEA R16, P1, R14, R4, 0x2 ;  /* 0x000000040e107211 */ /* 0x001fc800078210ff */
[----:B------:R-:W-:-:S05]  /*12c0*/  LEA.HI.X R17, R14, R5, R15, 0x2, P1 ;  /* 0x000000050e117211 */ /* 0x000fca00008f140f */
[----:B------:R0:W5:Y:S01]  /*12d0*/  LDG.E R9, desc[UR8][R16.64] ;  /* 0x0000000810097981 */ /* 0x000162000c1e1900 */
        /* <DEDUP_REMOVED lines=281> */
.L_x_129:
[----:B------:R-:W-:-:S07]  /*2470*/  MOV R19, RZ ;  /* 0x000000ff00137202 */ /* 0x000fce0000000f00 */
.L_x_128:
[----:B------:R-:W-:-:S04]  /*2480*/  LEA R14, P1, R18, R4, 0x2 ;  /* 0x00000004120e7211 */ /* 0x000fc800078210ff */
        /* <DEDUP_REMOVED lines=283> */
.L_x_131:
[----:B------:R-:W-:Y:S01]  /*3640*/  IMAD.MOV.U32 R14, RZ, RZ, R8 ;  /* 0x000000ffff0e7224 */ /* 0x000fe200078e0008 */
[----:B------:R-:W-:-:S07]  /*3650*/  MOV R15, RZ ;  /* 0x000000ff000f7202 */ /* 0x000fce0000000f00 */
.L_x_130:
        /* <DEDUP_REMOVED lines=284> */
.L_x_133:
[----:B------:R-:W-:-:S07]  /*4820*/  IMAD.MOV.U32 R19, RZ, RZ, RZ ;  /* 0x000000ffff137224 */ /* 0x000fce00078e00ff */
.L_x_132:
        /* <DEDUP_REMOVED lines=284> */
.L_x_135:
[----:B------:R-:W-:Y:S01]  /*59f0*/  MOV R14, R6 ;  /* 0x00000006000e7202 */ /* 0x000fe20000000f00 */
[----:B------:R-:W-:-:S07]  /*5a00*/  IMAD.MOV.U32 R15, RZ, RZ, RZ ;  /* 0x000000ffff0f7224 */ /* 0x000fce00078e00ff */
.L_x_134:
        /* <DEDUP_REMOVED lines=284> */
.L_x_137:
[----:B------:R-:W-:-:S07]  /*6bd0*/  MOV R19, RZ ;  /* 0x000000ff00137202 */ /* 0x000fce0000000f00 */
.L_x_136:
[----:B------:R-:W-:-:S04]  /*6be0*/  LEA R14, P1, R18, R4, 0x2 ;  /* 0x00000004120e7211 */ /* 0x000fc800078210ff */
[----:B------:R-:W-:-:S05]  /*6bf0*/  LEA.HI.X R15, R18, R5, R19, 0x2, P1 ;  /* 0x00000005120f7211 */ /* 0x000fca00008f1413 */
[----:B------:R0:W5:Y:S01]  /*6c00*/  LDG.E R3, desc[UR8][R14.64] ;  /* 0x000000080e037981 */ /* 0x000162000c1e1900 */
        /* <DEDUP_REMOVED lines=281> */
.L_x_139:
[----:B------:R-:W-:Y:S02]  /*7da0*/  MOV R14, R2 ;  /* 0x00000002000e7202 */ /* 0x000fe40000000f00 */
[----:B------:R-:W-:-:S07]  /*7db0*/  MOV R15, RZ ;  /* 0x000000ff000f7202 */ /* 0x000fce0000000f00 */
.L_x_138:
        /* <DEDUP_REMOVED lines=284> */
.L_x_141:
[----:B------:R-:W-:Y:S02]  /*8f80*/  MOV R14, R0 ;  /* 0x00000000000e7202 */ /* 0x000fe40000000f00 */
[----:B------:R-:W-:-:S07]  /*8f90*/  MOV R15, RZ ;  /* 0x000000ff000f7202 */ /* 0x000fce0000000f00 */
.L_x_140:
[----:B------:R-:W-:-:S04]  /*8fa0*/  LEA R4, P0, R14, R4, 0x2 ;  /* 0x000000040e047211 */ /* 0x000fc800078010ff */
[----:B------:R-:W-:-:S05]  /*8fb0*/  LEA.HI.X R5, R14, R5, R15, 0x2, P0 ;  /* 0x000000050e057211 */ /* 0x000fca00000f140f */
[----:B------:R0:W5:Y:S04]  /*8fc0*/  LDG.E R0, desc[UR8][R4.64] ;  /* 0x0000000804007981 */ /* 0x000168000c1e1900 */
.L_x_125:
[----:B------:R-:W-:Y:S05]  /*8fd0*/  BSYNC.RECONVERGENT B0 ;  /* 0x0000000000007941 */ /* 0x000fea0003800200 */
.L_x_124:
[C---:B------:R-:W-:Y:S01]  /*8fe0*/  ISETP.GE.AND P3, PT, R12.reuse, UR5, PT ;  /* 0x000000050c007c0c */ /* 0x040fe2000bf66270 */
[C---:B0-----:R-:W-:Y:S01]  /*8ff0*/  VIADD R4, R12.reuse, 0x80 ;  /* 0x000000800c047836 */ /* 0x041fe20000000000 */
[C---:B------:R-:W-:Y:S01]  /*9000*/  IADD3 R5, PT, PT, R12.reuse, 0x100, RZ ;  /* 0x000001000c057810 */ /* 0x040fe20007ffe0ff */
        /* <DEDUP_REMOVED lines=9> */
[----:B------:R-:W-:Y:S02]  /*90a0*/  MOV R23, RZ ;  /* 0x000000ff00177202 */ /* 0x000fe40000000f00 */
[----:B------:R-:W-:Y:S01]  /*90b0*/  P2R R14, PR, RZ, 0x8 ;  /* 0x00000008ff0e7803 */ /* 0x000fe20000000000 */
[----:B------:R-:W-:Y:S08]  /*90c0*/  @P3 BRA `(.L_x_143) ;  /* 0x0000000000383947 */ /* 0x000ff00003800000 */
[C---:B-----5:R-:W-:Y:S01]  /*90d0*/  FMUL.FTZ R4, R9.reuse, 16777216 ;  /* 0x4b80000009047820 */ /* 0x060fe20000410000 */
[----:B------:R-:W-:-:S04]  /*90e0*/  FSETP.GEU.FTZ.AND P3, PT, |R9|, 1.175494350822287508e-38, PT ;  /* 0x008000000900780b */ /* 0x000fc80003f7e200 */
[----:B------:R-:W-:Y:S02]  /*90f0*/  FSEL R5, R4, R9, !P3 ;  /* 0x0000000904057208 */ /* 0x000fe40005800000 */
[----:B------:R-:W-:Y:S02]  /*9100*/  FSETP.NEU.FTZ.AND P3, PT, |R9|, RZ, PT ;  /* 0x000000ff0900720b */ /* 0x000fe40003f7d200 */
[----:B------:R-:W-:-:S04]  /*9110*/  SHF.R.U32.HI R4, RZ, 0x17, R5 ;  /* 0x00000017ff047819 */ /* 0x000fc80000011605 */
[----:B------:R-:W-:-:S04]  /*9120*/  LOP3.LUT R10, R4, 0xff, RZ, 0xc0, !PT ;  /* 0x000000ff040a7812 */ /* 0x000fc800078ec0ff */
[----:B------:R-:W-:-:S04]  /*9130*/  ISETP.NE.AND P3, PT, R10, 0xff, P3 ;  /* 0x000000ff0a00780c */ /* 0x000fc80001f65270 */
[----:B------:R-:W-:-:S09]  /*9140*/  FSETP.GEU.AND P4, PT, |R9|, 1.175494350822287508e-38, P3 ;  /* 0x008000000900780b */ /* 0x000fd20001f8e200 */
[C---:B------:R-:W-:Y:S01]  /*9150*/  @P3 IADD3 R9, PT, PT, R10.reuse, -0x96, RZ ;  /* 0xffffff6a0a093810 */ /* 0x040fe20007ffe0ff */
[C---:B------:R-:W-:Y:S01]  /*9160*/  @!P3 FADD.FTZ R23, R5.reuse, R5 ;  /* 0x000000050517b221 */ /* 0x040fe20000010000 */
[----:B------:R-:W-:Y:S02]  /*9170*/  @P3 LOP3.LUT R4, R5, 0x807fffff, RZ, 0xc0, !PT ;  /* 0x807fffff05043812 */ /* 0x000fe400078ec0ff */
[----:B------:R-:W-:Y:S02]  /*9180*/  @P4 IADD3 R9, PT, PT, R10, -0x7e, RZ ;  /* 0xffffff820a094810 */ /* 0x000fe40007ffe0ff */
[----:B------:R-:W-:Y:S02]  /*9190*/  @P3 LOP3.LUT R23, R4, 0x3f000000, RZ, 0xfc, !PT ;  /* 0x3f00000004173812 */ /* 0x000fe400078efcff */
[----:B------:R-:W-:-:S07]  /*91a0*/  @P3 MOV R24, R9 ;  /* 0x0000000900183202 */ /* 0x000fce0000000f00 */
.L_x_143:
[----:B------:R-:W-:Y:S05]  /*91b0*/  BSYNC.RECONVERGENT B0 ;  /* 0x0000000000007941 */ /* 0x000fea0003800200 */
.L_x_142:
[----:B------:R-:W-:Y:S01]  /*91c0*/  BSSY.RECONVERGENT B0, `(.L_x_144) ;  /* 0x0000012000007945 */ /* 0x000fe20003800200 */
[----:B------:R-:W-:Y:S02]  /*91d0*/  HFMA2 R21, -RZ, RZ, 0, 0 ;  /* 0x00000000ff157431 */ /* 0x000fe400000001ff */
[----:B------:R-:W-:Y:S01]  /*91e0*/  IMAD.MOV.U32 R22, RZ, RZ, RZ ;  /* 0x000000ffff167224 */ /* 0x000fe200078e00ff */
[----:B------:R-:W-:Y:S06]  /*91f0*/  @P5 BRA `(.L_x_145) ;  /* 0x0000000000385947 */ /* 0x000fec0003800000 */
[C---:B-----5:R-:W-:Y:S01]  /*9200*/  FMUL.FTZ R4, R13.reuse, 16777216 ;  /* 0x4b8000000d047820 */ /* 0x060fe20000410000 */
[----:B------:R-:W-:-:S04]  /*9210*/  FSETP.GEU.FTZ.AND P3, PT, |R13|, 1.175494350822287508e-38, PT ;  /* 0x008000000d00780b */ /* 0x000fc80003f7e200 */
[----:B------:R-:W-:Y:S02]  /*9220*/  FSEL R5, R4, R13, !P3 ;  /* 0x0000000d04057208 */ /* 0x000fe40005800000 */
[----:B------:R-:W-:Y:S02]  /*9230*/  FSETP.NEU.FTZ.AND P3, PT, |R13|, RZ, PT ;  /* 0x000000ff0d00720b */ /* 0x000fe40003f7d200 */
[----:B------:R-:W-:-:S04]  /*9240*/  SHF.R.U32.HI R4, RZ, 0x17, R5 ;  /* 0x00000017ff047819 */ /* 0x000fc80000011605 */
[----:B------:R-:W-:-:S04]  /*9250*/  LOP3.LUT R4, R4, 0xff, RZ, 0xc0, !PT ;  /* 0x000000ff04047812 */ /* 0x000fc800078ec0ff */
[----:B------:R-:W-:-:S04]  /*9260*/  ISETP.EQ.OR P3, PT, R4, 0xff, !P3 ;  /* 0x000000ff0400780c */ /* 0x000fc80005f62670 */
[----:B------:R-:W-:-:S09]  /*9270*/  FSETP.GEU.AND P4, PT, |R13|, 1.175494350822287508e-38, !P3 ;  /* 0x008000000d00780b */ /* 0x000fd20005f8e200 */
[C---:B------:R-:W-:Y:S02]  /*9280*/  @!P3 IADD3 R9, PT, PT, R4.reuse, -0x96, RZ ;  /* 0xffffff6a0409b810 */ /* 0x040fe40007ffe0ff */
[----:B------:R-:W-:Y:S02]  /*9290*/  @!P3 LOP3.LUT R21, R5, 0x807fffff, RZ, 0xc0, !PT ;  /* 0x807fffff0515b812 */ /* 0x000fe400078ec0ff */
[----:B------:R-:W-:Y:S02]  /*92a0*/  @P4 IADD3 R9, PT, PT, R4, -0x7e, RZ ;  /* 0xffffff8204094810 */ /* 0x000fe40007ffe0ff */
[----:B------:R-:W-:Y:S01]  /*92b0*/  @!P3 LOP3.LUT R21, R21, 0x3f000000, RZ, 0xfc, !PT ;  /* 0x3f0000001515b812 */ /* 0x000fe200078efcff */
[----:B------:R-:W-:Y:S01]  /*92c0*/  @P3 FADD.FTZ R21, R5, R5 ;  /* 0x0000000505153221 */ /* 0x000fe20000010000 */
[----:B------:R-:W-:-:S07]  /*92d0*/  @!P3 MOV R22, R9 ;  /* 0x000000090016b202 */ /* 0x000fce0000000f00 */
.L_x_145:
[----:B------:R-:W-:Y:S05]  /*92e0*/  BSYNC.RECONVERGENT B0 ;  /* 0x0000000000007941 */ /* 0x000fea0003800200 */
.L_x_144:
[----:B------:R-:W-:Y:S01]  /*92f0*/  BSSY.RECONVERGENT B0, `(.L_x_146) ;  /* 0x0000012000007945 */ /* 0x000fe20003800200 */
[----:B------:R-:W-:Y:S01]  /*9300*/  HFMA2 R19, -RZ, RZ, 0, 0 ;  /* 0x00000000ff137431 */ /* 0x000fe200000001ff */
[----:B------:R-:W-:Y:S02]  /*9310*/  MOV R20, RZ ;  /* 0x000000ff00147202 */ /* 0x000fe40000000f00 */
[----:B------:R-:W-:Y:S05]  /*9320*/  @P0 BRA `(.L_x_147) ;  /* 0x0000000000380947 */ /* 0x000fea0003800000 */
        /* <DEDUP_REMOVED lines=12> */
[----:B------:R-:W-:Y:S02]  /*93f0*/  @P3 FADD.FTZ R19, R5, R5 ;  /* 0x0000000505133221 */ /* 0x000fe40000010000 */
[----:B------:R-:W-:-:S07]  /*9400*/  @!P3 IMAD.MOV.U32 R20, RZ, RZ, R8 ;  /* 0x000000ffff14b224 */ /* 0x000fce00078e0008 */
.L_x_147:
[----:B------:R-:W-:Y:S05]  /*9410*/  BSYNC.RECONVERGENT B0 ;  /* 0x0000000000007941 */ /* 0x000fea0003800200 */
.L_x_146:
[----:B------:R-:W-:Y:S01]  /*9420*/  BSSY.RECONVERGENT B0, `(.L_x_148) ;  /* 0x0000012000007945 */ /* 0x000fe20003800200 */
[----:B------:R-:W-:Y:S02]  /*9430*/  MOV R18, RZ ;  /* 0x000000ff00127202 */ /* 0x000fe40000000f00 */
[----:B------:R-:W-:Y:S01]  /*9440*/  CS2R R10, SRZ ;  /* 0x00000000000a7805 */ /* 0x000fe2000001ff00 */
        /* <DEDUP_REMOVED lines=10> */
[C---:B------:R-:W-:Y:S02]  /*94f0*/  @!P3 LOP3.LUT R10, R5.reuse, 0x807fffff, RZ, 0xc0, !PT ;  /* 0x807fffff050ab812 */ /* 0x040fe400078ec0ff */
[----:B------:R-:W-:Y:S02]  /*9500*/  @P4 IADD3 R7, PT, PT, R4, -0x7e, RZ ;  /* 0xffffff8204074810 */ /* 0x000fe40007ffe0ff */
[----:B------:R-:W-:Y:S01]  /*9510*/  @!P3 LOP3.LUT R10, R10, 0x3f000000, RZ, 0xfc, !PT ;  /* 0x3f0000000a0ab812 */ /* 0x000fe200078efcff */
[----:B------:R-:W-:Y:S01]  /*9520*/  @P3 FADD.FTZ R10, R5, R5 ;  /* 0x00000005050a3221 */ /* 0x000fe20000010000 */
[----:B------:R-:W-:-:S07]  /*9530*/  @!P3 MOV R18, R7 ;  /* 0x000000070012b202 */ /* 0x000fce0000000f00 */
.L_x_149:
[----:B------:R-:W-:Y:S05]  /*9540*/  BSYNC.RECONVERGENT B0 ;  /* 0x0000000000007941 */ /* 0x000fea0003800200 */
.L_x_148:
[----:B------:R-:W-:Y:S01]  /*9550*/  BSSY.RECONVERGENT B0, `(.L_x_150) ;  /* 0x0000012000007945 */ /* 0x000fe20003800200 */
[----:B-----5:R-:W-:Y:S01]  /*9560*/  HFMA2 R9, -RZ, RZ, 0, 0 ;  /* 0x00000000ff097431 */ /* 0x020fe200000001ff */
[----:B------:R-:W-:Y:S02]  /*9570*/  IADD3 R7, PT, PT, R12, 0x280, RZ ;  /* 0x000002800c077810 */ /* 0x000fe40007ffe0ff */
[----:B------:R-:W-:Y:S05]  /*9580*/  @P2 BRA `(.L_x_151) ;  /* 0x0000000000382947 */ /* 0x000fea0003800000 */
        /* <DEDUP_REMOVED lines=14> */
.L_x_151:
[----:B------:R-:W-:Y:S05]  /*9670*/  BSYNC.RECONVERGENT B0 ;  /* 0x0000000000007941 */ /* 0x000fea0003800200 */
.L_x_150:
[----:B------:R-:W-:Y:S01]  /*9680*/  ISETP.GE.AND P3, PT, R7, UR5, PT ;  /* 0x0000000507007c0c */ /* 0x000fe2000bf66270 */
[----:B------:R-:W-:Y:S01]  /*9690*/  BSSY.RECONVERGENT B0, `(.L_x_152) ;  /* 0x0000013000007945 */ /* 0x000fe20003800200 */
[----:B------:R-:W-:Y:S01]  /*96a0*/  HFMA2 R7, -RZ, RZ, 0, 0 ;  /* 0x00000000ff077431 */ /* 0x000fe200000001ff */
[----:B------:R-:W-:Y:S02]  /*96b0*/  MOV R8, RZ ;  /* 0x000000ff00087202 */ /* 0x000fe40000000f00 */
[----:B------:R-:W-:-:S08]  /*96c0*/  IADD3 R13, PT, PT, R12, 0x300, RZ ;  /* 0x000003000c0d7810 */ /* 0x000fd00007ffe0ff */
        /* <DEDUP_REMOVED lines=15> */
.L_x_153:
[----:B------:R-:W-:Y:S05]  /*97c0*/  BSYNC.RECONVERGENT B0 ;  /* 0x0000000000007941 */ /* 0x000fea0003800200 */
.L_x_152:
[----:B------:R-:W-:Y:S01]  /*97d0*/  ISETP.GE.AND P4, PT, R13, UR5, PT ;  /* 0x000000050d007c0c */ /* 0x000fe2000bf86270 */
[----:B------:R-:W-:Y:S01]  /*97e0*/  BSSY.RECONVERGENT B0, `(.L_x_154) ;  /* 0x0000013000007945 */ /* 0x000fe20003800200 */
[----:B------:R-:W-:Y:S02]  /*97f0*/  MOV R6, RZ ;  /* 0x000000ff00067202 */ /* 0x000fe40000000f00 */
[----:B------:R-:W-:Y:S02]  /*9800*/  CS2R R4, SRZ ;  /* 0x0000000000047805 */ /* 0x000fe4000001ff00 */
[----:B------:R-:W-:-:S07]  /*9810*/  IADD3 R16, PT, PT, R12, 0x380, RZ ;  /* 0x000003800c107810 */ /* 0x000fce0007ffe0ff */
        /* <DEDUP_REMOVED lines=9> */
[----:B------:R-:W-:Y:S01]  /*98b0*/  @!P5 VIADD R15, R3, 0xffffff6a ;  /* 0xffffff6a030fd836 */ /* 0x000fe20000000000 */
[----:B------:R-:W-:-:S03]  /*98c0*/  @!P5 LOP3.LUT R4, R13, 0x807fffff, RZ, 0xc0, !PT ;  /* 0x807fffff0d04d812 */ /* 0x000fc600078ec0ff */
[----:B------:R-:W-:Y:S02]  /*98d0*/  @P6 IADD3 R15, PT, PT, R3, -0x7e, RZ ;  /* 0xffffff82030f6810 */ /* 0x000fe40007ffe0ff */
[----:B------:R-:W-:Y:S01]  /*98e0*/  @!P5 LOP3.LUT R4, R4, 0x3f000000, RZ, 0xfc, !PT ;  /* 0x3f0000000404d812 */ /* 0x000fe200078efcff */
[----:B------:R-:W-:Y:S01]  /*98f0*/  @P5 FADD.FTZ R4, R13, R13 ;  /* 0x0000000d0d045221 */ /* 0x000fe20000010000 */
[----:B------:R-:W-:-:S07]  /*9900*/  @!P5 MOV R6, R15 ;  /* 0x0000000f0006d202 */ /* 0x000fce0000000f00 */
.L_x_155:
[----:B------:R-:W-:Y:S05]  /*9910*/  BSYNC.RECONVERGENT B0 ;  /* 0x0000000000007941 */ /* 0x000fea0003800200 */
.L_x_154:
[----:B------:R-:W-:Y:S01]  /*9920*/  ISETP.GE.AND P5, PT, R16, UR5, PT ;  /* 0x0000000510007c0c */ /* 0x000fe2000bfa6270 */
[----:B------:R-:W-:Y:S01]  /*9930*/  BSSY.RECONVERGENT B0, `(.L_x_156) ;  /* 0x0000013000007945 */ /* 0x000fe20003800200 */
[----:B------:R-:W-:-:S11]  /*9940*/  HFMA2 R3, -RZ, RZ, 0, 0 ;  /* 0x00000000ff037431 */ /* 0x000fd600000001ff */
[----:B------:R-:W-:Y:S05]  /*9950*/  @P5 BRA `(.L_x_157) ;  /* 0x0000000000405947 */ /* 0x000fea0003800000 */
[C---:B------:R-:W-:Y:S01]  /*9960*/  FMUL.FTZ R3, R0.reuse, 16777216 ;  /* 0x4b80000000037820 */ /* 0x040fe20000410000 */
[C---:B------:R-:W-:Y:S02]  /*9970*/  FSETP.GEU.FTZ.AND P6, PT, |R0|.reuse, 1.175494350822287508e-38, PT ;  /* 0x008000000000780b */ /* 0x040fe40003fde200 */
[----:B------:R-:W-:Y:S02]  /*9980*/  P2R R15, PR, RZ, 0x1 ;  /* 0x00000001ff0f7803 */ /* 0x000fe40000000000 */
        /* <DEDUP_REMOVED lines=11> */
[----:B------:R-:W-:Y:S02]  /*9a40*/  ISETP.NE.AND P0, PT, R15, RZ, PT ;  /* 0x000000ff0f00720c */ /* 0x000fe40003f05270 */
[----:B------:R-:W-:-:S11]  /*9a50*/  @!P6 MOV R5, R16 ;  /* 0x000000100005e202 */ /* 0x000fd60000000f00 */
.L_x_157:
[----:B------:R-:W-:Y:S05]  /*9a60*/  BSYNC.RECONVERGENT B0 ;  /* 0x0000000000007941 */ /* 0x000fea0003800200 */
.L_x_156:
        /* <DEDUP_REMOVED lines=336> */
.L_x_158:
[----:B------:R-:W0:Y:S01]  /*af70*/  LDC.64 R16, c[0x0][0x390] ;  /* 0x0000e400ff107b82 */ /* 0x000e220000000a00 */
[----:B------:R-:W-:-:S07]  /*af80*/  ISETP.NE.AND P6, PT, R25, RZ, PT ;  /* 0x000000ff1900720c */ /* 0x000fce0003fc5270 */
[----:B------:R-:W1:Y:S01]  /*af90*/  LDC.64 R14, c[0x0][0x398] ;  /* 0x0000e600ff0e7b82 */ /* 0x000e620000000a00 */
[----:B0-----:R-:W-:-:S05]  /*afa0*/  IMAD.WIDE.U32 R26, R2, 0x4, R16 ;  /* 0x00000004021a7825 */ /* 0x001fca00078e0010 */
[----:B------:R0:W-:Y:S01]  /*afb0*/  STG.E desc[UR8][R26.64], R23 ;  /* 0x000000171a007986 */ /* 0x0001e2000c101908 */
[----:B-1----:R-:W-:-:S05]  /*afc0*/  IMAD.WIDE.U32 R28, R0, 0x4, R14 ;  /* 0x00000004001c7825 */ /* 0x002fca00078e000e */
        /* <DEDUP_REMOVED lines=329> */
.L_x_159:
[----:B------:R-:W-:-:S04]  /*c460*/  IMAD.WIDE.U32 R24, R29, 0x4, R16 ;  /* 0x000000041d187825 */ /* 0x000fc800078e0010 */
[----:B------:R-:W-:Y:S01]  /*c470*/  IMAD.WIDE.U32 R26, R23, 0x4, R14 ;  /* 0x00000004171a7825 */ /* 0x000fe200078e000e */
[----:B------:R0:W-:Y:S04]  /*c480*/  STG.E desc[UR8][R24.64], R21 ;  /* 0x0000001518007986 */ /* 0x0001e8000c101908 */
        /* <DEDUP_REMOVED lines=329> */
.L_x_160:
        /* <DEDUP_REMOVED lines=332> */
.L_x_161:
[----:B------:R-:W-:-:S04]  /*ede0*/  IMAD.WIDE.U32 R20, R25, 0x4, R16 ;  /* 0x0000000419147825 */ /* 0x000fc800078e0010 */
[----:B------:R-:W-:Y:S01]  /*edf0*/  IMAD.WIDE.U32 R22, R19, 0x4, R14 ;  /* 0x0000000413167825 */ /* 0x000fe200078e000e */
[----:B------:R0:W-:Y:S04]  /*ee00*/  STG.E desc[UR8][R20.64], R10 ;  /* 0x0000000a14007986 */ /* 0x0001e8000c101908 */
[----:B------:R0:W-:Y:S01]  /*ee10*/  STG.E desc[UR8][R22.64], R18 ;  /* 0x0000001216007986 */ /* 0x0001e2000c101908 */
[----:B------:R-:W-:Y:S05]  /*ee20*/  @P2 EXIT ;  /* 0x000000000000294d */ /* 0x000fea0003800000 */
[----:B------:R-:W-:Y:S01]  /*ee30*/  HFMA2 R19, -RZ, RZ, 0, 0 ;  /* 0x00000000ff137431 */ /* 0x000fe200000001ff */
[----:B------:R-:W-:Y:S01]  /*ee40*/  MOV R25, RZ ;  /* 0x000000ff00197202 */ /* 0x000fe20000000f00 */
[----:B------:R-:W-:Y:S06]  /*ee50*/  BRA.U !UP0, `(.L_x_162) ;  /* 0x0000001508107547 */ /* 0x000fec000b800000 */
[----:B------:R-:W1:Y:S01]  /*ee60*/  LDCU.64 UR10, c[0x0][0x540] ;  /* 0x0000a800ff0a77ac */ /* 0x000e620008000a00 */
[----:B0-----:R-:W-:Y:S01]  /*ee70*/  MOV R18, RZ ;  /* 0x000000ff00127202 */ /* 0x001fe20000000f00 */
[----:B------:R-:W-:Y:S01]  /*ee80*/  VIADD R19, R13, 0x200 ;  /* 0x000002000d137836 */ /* 0x000fe20000000000 */
[----:B------:R-:W0:Y:S01]  /*ee90*/  LDCU UR5, c[0x0][0x548] ;  /* 0x0000a900ff0577ac */ /* 0x000e220008000800 */
[----:B------:R-:W2:Y:S01]  /*eea0*/  LDCU UR6, c[0x0][0x66c] ;  /* 0x0000cd80ff0677ac */ /* 0x000ea20008000800 */
[----:B------:R-:W-:Y:S01]  /*eeb0*/  UISETP.NE.AND UP1, UPT, UR7, URZ, UPT ;  /* 0x000000ff0700728c */ /* 0x000fe2000bf25270 */
        /* <DEDUP_REMOVED lines=318> */
.L_x_162:
[----:B0-----:R-:W-:-:S04]  /*102a0*/  IMAD.WIDE.U32 R20, R25, 0x4, R16 ;  /* 0x0000000419147825 */ /* 0x001fc800078e0010 */
        /* <DEDUP_REMOVED lines=331> */
.L_x_163:
[----:B------:R-:W-:-:S04]  /*11760*/  IMAD.WIDE.U32 R10, R11, 0x4, R16 ;  /* 0x000000040b0a7825 */ /* 0x000fc800078e0010 */
[----:B------:R-:W-:Y:S01]  /*11770*/  IMAD.WIDE.U32 R18, R9, 0x4, R14 ;  /* 0x0000000409127825 */ /* 0x000fe200078e000e */
[----:B------:R0:W-:Y:S04]  /*11780*/  STG.E desc[UR8][R10.64], R7 ;  /* 0x000000070a007986 */ /* 0x0001e8000c101908 */
        /* <DEDUP_REMOVED lines=329> */
.L_x_164:
        /* <DEDUP_REMOVED lines=332> */
.L_x_165:
[----:B------:R-:W-:-:S04]  /*140e0*/  IMAD.WIDE.U32 R16, R9, 0x4, R16 ;  /* 0x0000000409107825 */ /* 0x000fc800078e0010 */
[----:B------:R-:W-:Y:S01]  /*140f0*/  IMAD.WIDE.U32 R14, R7, 0x4, R14 ;  /* 0x00000004070e7825 */ /* 0x000fe200078e000e */
[----:B------:R-:W-:Y:S04]  /*14100*/  STG.E desc[UR8][R16.64], R3 ;  /* 0x0000000310007986 */ /* 0x000fe8000c101908 */
[----:B------:R-:W-:Y:S01]  /*14110*/  STG.E desc[UR8][R14.64], R5 ;  /* 0x000000050e007986 */ /* 0x000fe2000c101908 */
[----:B------:R-:W-:Y:S05]  /*14120*/  EXIT ;  /* 0x000000000000794d */ /* 0x000fea0003800000 */
.L_x_166:
        /* <DEDUP_REMOVED lines=13> */
.L_x_36939:


//--------------------- .text._ZN2at6native50_GLOBAL__N__650009b6_17_UnaryOpsKernel_cu_bd823bfe45unrolled_elementwise_kernel_for_multi_outputsILi2EZZZNS0_17frexp_kernel_cudaERNS_18TensorIteratorBaseEENKUlvE_clEvENKUlvE0_clEvEUlfE_St5arrayIPcLm3EE23TrivialOffsetCalculatorILi1EjESB_ILi2EjEEEviT0_T1_T2_T3_ --------------------------
	.section	.text._ZN2at6native50_GLOBAL__N__650009b6_17_UnaryOpsKernel_cu_bd823bfe45unrolled_elementwise_kernel_for_multi_outputsILi2EZZZNS0_17frexp_kernel_cudaERNS_18TensorIteratorBaseEENKUlvE_clEvENKUlvE0_clEvEUlfE_St5arrayIPcLm3EE23TrivialOffsetCalculatorILi1EjESB_ILi2EjEEEviT0_T1_T2_T3_,"ax",@progbits
	.align	128
.text._ZN2at6native50_GLOBAL__N__650009b6_17_UnaryOpsKernel_cu_bd823bfe45unrolled_elementwise_kernel_for_multi_outputsILi2EZZZNS0_17frexp_kernel_cudaERNS_18TensorIteratorBaseEENKUlvE_clEvENKUlvE0_clEvEUlfE_St5arrayIPcLm3EE23TrivialOffsetCalculatorILi1EjESB_ILi2EjEEEviT0_T1_T2_T3_:
        .type           _ZN2at6native50_GLOBAL__N__650009b6_17_UnaryOpsKernel_cu_bd823bfe45unrolled_elementwise_kernel_for_multi_outputsILi2EZZZNS0_17frexp_kernel_cudaERNS_18TensorIteratorBaseEENKUlvE_clEvENKUlvE0_clEvEUlfE_St5arrayIPcLm3EE23TrivialOffsetCalculatorILi1EjESB_ILi2EjEEEviT0_T1_T2_T3_,@function
        .size           _ZN2at6native50_GLOBAL__N__650009b6_17_UnaryOpsKernel_cu_bd823bfe45unrolled_elementwise_kernel_for_multi_outputsILi2EZZZNS0_17frexp_kernel_cudaERNS_18TensorIteratorBaseEENKUlvE_clEvENKUlvE0_clEvEUlfE_St5arrayIPcLm3EE23TrivialOffsetCalculatorILi1EjESB_ILi2EjEEEviT0_T1_T2_T3_,(.L_x_36940 - _ZN2at6native50_GLOBAL__N__650009b6_17_UnaryOpsKernel_cu_bd823bfe45unrolled_elementwise_kernel_for_multi_outputsILi2EZZZNS0_17frexp_kernel_cudaERNS_18TensorIteratorBaseEENKUlvE_clEvENKUlvE0_clEvEUlfE_St5arrayIPcLm3EE23TrivialOffsetCalculatorILi1EjESB_ILi2EjEEEviT0_T1_T2_T3_)
        .other          _ZN2at6native50_GLOBAL__N__650009b6_17_UnaryOpsKernel_cu_bd823bfe45unrolled_elementwise_kernel_for_multi_outputsILi2EZZZNS0_17frexp_kernel_cudaERNS_18TensorIteratorBaseEENKUlvE_clEvENKUlvE0_clEvEUlfE_St5arrayIPcLm3EE23TrivialOffsetCalculatorILi1EjESB_ILi2EjEEEviT0_T1_T2_T3_,@"STO_CUDA_ENTRY STV_DEFAULT"
_ZN2at6native50_GLOBAL__N__650009b6_17_UnaryOpsKernel_cu_bd823bfe45unrolled_elementwise_kernel_for_multi_outputsILi2EZZZNS0_17frexp_kernel_cudaERNS_18TensorIteratorBaseEENKUlvE_clEvENKUlvE0_clEvEUlfE_St5arrayIPcLm3EE23TrivialOffsetCalculatorILi1EjESB_ILi2EjEEEviT0_T1_T2_T3_:
[----:B------:R-:W-:Y:S01]  /*0000*/  LDC R1, c[0x0][0x37c] ;  /* 0x0000df00ff017b82 */ /* 0x000fe20000000800 */
[----:B------:R-:W0:Y:S07]  /*0010*/  S2R R18, SR_CTAID.X ;  /* 0x0000000000127919 */ /* 0x000e2e0000002500 */
[----:B------:R-:W0:Y:S01]  /*0020*/  LDC R3, c[0x0][0x380] ;  /* 0x0000e000ff037b82 */ /* 0x000e220000000800 */
[----:B------:R-:W1:Y:S01]  /*0030*/  LDCU.64 UR4, c[0x0][0x358] ;  /* 0x00006b00ff0477ac */ /* 0x000e620008000a00 */
[----:B------:R-:W-:Y:S01]  /*0040*/  BSSY.RECONVERGENT B0, `(.L_x_167) ;  /* 0x0000037000007945 */ /* 0x000fe20003800200 */
[----:B------:R-:W2:Y:S01]  /*0050*/  S2R R17, SR_TID.X ;  /* 0x0000000000117919 */ /* 0x000ea20000002100 */
[----:B------:R-:W-:Y:S01]  /*0060*/  CS2R R6, SRZ ;  /* 0x0000000000067805 */ /* 0x000fe2000001ff00 */
[----:B------:R-:W-:Y:S01]  /*0070*/  IMAD.MOV.U32 R11, RZ, RZ, RZ ;  /* 0x000000ffff0b7224 */ /* 0x000fe200078e00ff */
[----:B------:R-:W-:-:S02]  /*0080*/  CS2R R8, SRZ ;  /* 0x0000000000087805 */ /* 0x000fc4000001ff00 */
[----:B------:R-:W-:Y:S01]  /*0090*/  CS2R R4, SRZ ;  /* 0x0000000000047805 */ /* 0x000fe2000001ff00 */
[----:B------:R-:W-:Y:S02]  /*00a0*/  IMAD.MOV.U32 R0, RZ, RZ, RZ ;  /* 0x000000ffff007224 */ /* 0x000fe400078e00ff */
[----:B0-----:R-:W-:-:S05]  /*00b0*/  IMAD R16, R18, -0x400, R3 ;  /* 0xfffffc0012107824 */ /* 0x001fca00078e0203 */
[----:B--2---:R-:W-:-:S13]  /*00c0*/  ISETP.GE.AND P0, PT, R17, R16, PT ;  /* 0x000000101100720c */ /* 0x004fda0003f06270 */
[----:B-1----:R-:W-:Y:S05]  /*00d0*/  @P0 BRA `(.L_x_168) ;  /* 0x0000000000b40947 */ /* 0x002fea0003800000 */
[----:B------:R-:W0:Y:S01]  /*00e0*/  LDC.64 R2, c[0x0][0x3a0] ;  /* 0x0000e800ff027b82 */ /* 0x000e220000000a00 */
[----:B------:R-:W-:-:S04]  /*00f0*/  IMAD R13, R18, 0x400, R17 ;  /* 0x00000400120d7824 */ /* 0x000fc800078e0211 */
[----:B0-----:R-:W-:-:S05]  /*0100*/  IMAD.WIDE.U32 R14, R13, 0x4, R2 ;  /* 0x000000040d0e7825 */ /* 0x001fca00078e0002 */
[----:B------:R0:W5:Y:S01]  /*0110*/  LDG.E R7, desc[UR4][R14.64] ;  /* 0x000000040e077981 */ /* 0x000162000c1e1900 */
[----:B------:R-:W-:-:S05]  /*0120*/  VIADD R19, R17, 0x80 ;  /* 0x0000008011137836 */ /* 0x000fca0000000000 */
[----:B------:R-:W-:-:S13]  /*0130*/  ISETP.GE.U32.AND P1, PT, R19, R16, PT ;  /* 0x000000101300720c */ /* 0x000fda0003f26070 */
[----:B0-----:R-:W-:Y:S05]  /*0140*/  @P1 BRA `(.L_x_168) ;  /* 0x0000000000981947 */ /* 0x001fea0003800000 */
[----:B------:R-:W-:-:S04]  /*0150*/  VIADD R15, R13, 0x80 ;  /* 0x000000800d0f7836 */ /* 0x000fc80000000000 */
[----:B------:R-:W-:-:S05]  /*0160*/  IMAD.WIDE.U32 R14, R15, 0x4, R2 ;  /* 0x000000040f0e7825 */ /* 0x000fca00078e0002 */
[----:B------:R0:W5:Y:S01]  /*0170*/  LDG.E R6, desc[UR4][R14.64] ;  /* 0x000000040e067981 */ /* 0x000162000c1e1900 */
[----:B------:R-:W-:-:S05]  /*0180*/  VIADD R19, R17, 0x100 ;  /* 0x0000010011137836 */ /* 0x000fca0000000000 */
[----:B------:R-:W-:-:S13]  /*0190*/  ISETP.GE.U32.AND P1, PT, R19, R16, PT ;  /* 0x000000101300720c */ /* 0x000fda0003f26070 */
[----:B0-----:R-:W-:Y:S05]  /*01a0*/  @P1 BRA `(.L_x_168) ;  /* 0x0000000000801947 */ /* 0x001fea0003800000 */
[----:B------:R-:W-:-:S04]  /*01b0*/  VIADD R15, R13, 0x100 ;  /* 0x000001000d0f7836 */ /* 0x000fc80000000000 */
[----:B------:R-:W-:-:S05]  /*01c0*/  IMAD.WIDE.U32 R14, R15, 0x4, R2 ;  /* 0x000000040f0e7825 */ /* 0x000fca00078e0002 */
[----:B------:R0:W5:Y:S01]  /*01d0*/  LDG.E R0, desc[UR4][R14.64] ;  /* 0x000000040e007981 */ /* 0x000162000c1e1900 */
[----:B------:R-:W-:-:S04]  /*01e0*/  IADD3 R19, PT, PT, R17, 0x180, RZ ;  /* 0x0000018011137810 */ /* 0x000fc80007ffe0ff */
        /* <DEDUP_REMOVED lines=20> */
[----:B------:R-:W-:-:S04]  /*0330*/  IADD3 R9, PT, PT, R17, 0x380, RZ ;  /* 0x0000038011097810 */ /* 0x000fc80007ffe0ff */
[----:B------:R-:W-:Y:S01]  /*0340*/  ISETP.GE.U32.AND P1, PT, R9, R16, PT ;  /* 0x000000100900720c */ /* 0x000fe20003f26070 */
[----:B------:R-:W-:-:S12]  /*0350*/  VIADD R9, R13, 0x300 ;  /* 0x000003000d097836 */ /* 0x000fd80000000000 */
[----:B------:R-:W-:Y:S02]  /*0360*/  @!P1 VIADD R15, R13, 0x380 ;  /* 0x000003800d0f9836 */ /* 0x000fe40000000000 */
[----:B------:R-:W-:-:S04]  /*0370*/  IMAD.WIDE.U32 R12, R9, 0x4, R2 ;  /* 0x00000004090c7825 */ /* 0x000fc800078e0002 */
[----:B------:R-:W-:Y:S01]  /*0380*/  @!P1 IMAD.WIDE.U32 R2, R15, 0x4, R2 ;  /* 0x000000040f029825 */ /* 0x000fe200078e0002 */
[----:B------:R0:W5:Y:S04]  /*0390*/  LDG.E R9, desc[UR4][R12.64] ;  /* 0x000000040c097981 */ /* 0x000168000c1e1900 */
[----:B------:R0:W5:Y:S02]  /*03a0*/  @!P1 LDG.E R11, desc[UR4][R2.64] ;  /* 0x00000004020b9981 */ /* 0x000164000c1e1900 */
.L_x_168:
[----:B------:R-:W-:Y:S05]  /*03b0*/  BSYNC.RECONVERGENT B0 ;  /* 0x0000000000007941 */ /* 0x000fea0003800200 */
.L_x_167:
[C---:B0-----:R-:W-:Y:S01]  /*03c0*/  VIADD R3, R17.reuse, 0x80 ;  /* 0x0000008011037836 */ /* 0x041fe20000000000 */
[C---:B------:R-:W-:Y:S01]  /*03d0*/  IADD3 R19, PT, PT, R17.reuse, 0x280, RZ ;  /* 0x0000028011137810 */ /* 0x040fe20007ffe0ff */
[C---:B------:R-:W-:Y:S01]  /*03e0*/  VIADD R13, R17.reuse, 0x100 ;  /* 0x00000100110d7836 */ /* 0x040fe20000000000 */
[----:B------:R-:W-:Y:S01]  /*03f0*/  BSSY.RECONVERGENT B0, `(.L_x_169) ;  /* 0x000001a000007945 */ /* 0x000fe20003800200 */
[----:B------:R-:W-:Y:S01]  /*0400*/  VIADD R15, R17, 0x180 ;  /* 0x00000180110f7836 */ /* 0x000fe20000000000 */
[-C--:B------:R-:W-:Y:S01]  /*0410*/  ISETP.GE.AND P6, PT, R3, R16.reuse, PT ;  /* 0x000000100300720c */ /* 0x080fe20003fc6270 */
[----:B------:R-:W-:Y:S01]  /*0420*/  VIADD R3, R17, 0x200 ;  /* 0x0000020011037836 */ /* 0x000fe20000000000 */
[-C--:B------:R-:W-:Y:S01]  /*0430*/  ISETP.GE.AND P1, PT, R13, R16.reuse, PT ;  /* 0x000000100d00720c */ /* 0x080fe20003f26270 */
[----:B------:R-:W-:Y:S01]  /*0440*/  IMAD.MOV.U32 R29, RZ, RZ, RZ ;  /* 0x000000ffff1d7224 */ /* 0x000fe200078e00ff */
[-C--:B------:R-:W-:Y:S01]  /*0450*/  ISETP.GE.AND P2, PT, R15, R16.reuse, PT ;  /* 0x000000100f00720c */ /* 0x080fe20003f46270 */
[----:B------:R-:W-:Y:S01]  /*0460*/  VIADD R13, R17, 0x300 ;  /* 0x00000300110d7836 */ /* 0x000fe20000000000 */
[-C--:B------:R-:W-:Y:S01]  /*0470*/  ISETP.GE.AND P3, PT, R3, R16.reuse, PT ;  /* 0x000000100300720c */ /* 0x080fe20003f66270 */
[----:B------:R-:W-:Y:S01]  /*0480*/  IMAD.MOV.U32 R20, RZ, RZ, RZ ;  /* 0x000000ffff147224 */ /* 0x000fe200078e00ff */
[----:B------:R-:W-:Y:S01]  /*0490*/  ISETP.GE.AND P4, PT, R19, R16, PT ;  /* 0x000000101300720c */ /* 0x000fe20003f86270 */
[----:B------:R-:W-:-:S12]  /*04a0*/  @P0 BRA `(.L_x_170) ;  /* 0x0000000000380947 */ /* 0x000fd80003800000 */
        /* <DEDUP_REMOVED lines=8> */
[C---:B------:R-:W-:Y:S01]  /*0530*/  @P0 VIADD R7, R10.reuse, 0xffffff6a ;  /* 0xffffff6a0a070836 */ /* 0x040fe20000000000 */
[C---:B------:R-:W-:Y:S01]  /*0540*/  @P0 LOP3.LUT R2, R3.reuse, 0x807fffff, RZ, 0xc0, !PT ;  /* 0x807fffff03020812 */ /* 0x040fe200078ec0ff */
[----:B------:R-:W-:Y:S02]  /*0550*/  @!P0 FADD.FTZ R29, R3, R3 ;  /* 0x00000003031d8221 */ /* 0x000fe40000010000 */
[----:B------:R-:W-:Y:S01]  /*0560*/  @P5 VIADD R7, R10, 0xffffff82 ;  /* 0xffffff820a075836 */ /* 0x000fe20000000000 */
[----:B------:R-:W-:-:S03]  /*0570*/  @P0 LOP3.LUT R29, R2, 0x3f000000, RZ, 0xfc, !PT ;  /* 0x3f000000021d0812 */ /* 0x000fc600078efcff */
[----:B------:R-:W-:-:S07]  /*0580*/  @P0 IMAD.MOV.U32 R20, RZ, RZ, R7 ;  /* 0x000000ffff140224 */ /* 0x000fce00078e0007 */
.L_x_170:
[----:B------:R-:W-:Y:S05]  /*0590*/  BSYNC.RECONVERGENT B0 ;  /* 0x0000000000007941 */ /* 0x000fea0003800200 */
.L_x_169:
[----:B------:R-:W-:Y:S01]  /*05a0*/  BSSY.RECONVERGENT B0, `(.L_x_171) ;  /* 0x0000013000007945 */ /* 0x000fe20003800200 */
[----:B------:R-:W-:Y:S01]  /*05b0*/  HFMA2 R25, -RZ, RZ, 0, 0 ;  /* 0x00000000ff197431 */ /* 0x000fe200000001ff */
[----:B------:R-:W-:Y:S01]  /*05c0*/  ISETP.GE.AND P5, PT, R13, R16, PT ;  /* 0x000000100d00720c */ /* 0x000fe20003fa6270 */
[----:B------:R-:W-:Y:S01]  /*05d0*/  IMAD.MOV.U32 R27, RZ, RZ, RZ ;  /* 0x000000ffff1b7224 */ /* 0x000fe200078e00ff */
[----:B------:R-:W-:Y:S11]  /*05e0*/  @P6 BRA `(.L_x_172) ;  /* 0x0000000000386947 */ /* 0x000ff60003800000 */
        /* <DEDUP_REMOVED lines=10> */
[----:B------:R-:W-:Y:S01]  /*0690*/  @P6 VIADD R6, R2, 0xffffff82 ;  /* 0xffffff8202066836 */ /* 0x000fe20000000000 */
[----:B------:R-:W-:Y:S01]  /*06a0*/  @!P0 LOP3.LUT R25, R25, 0x3f000000, RZ, 0xfc, !PT ;  /* 0x3f00000019198812 */ /* 0x000fe200078efcff */
[----:B------:R-:W-:Y:S02]  /*06b0*/  @P0 FADD.FTZ R25, R3, R3 ;  /* 0x0000000303190221 */ /* 0x000fe40000010000 */
[----:B------:R-:W-:-:S07]  /*06c0*/  @!P0 IMAD.MOV.U32 R27, RZ, RZ, R6 ;  /* 0x000000ffff1b8224 */ /* 0x000fce00078e0006 */
.L_x_172:
[----:B------:R-:W-:Y:S05]  /*06d0*/  BSYNC.RECONVERGENT B0 ;  /* 0x0000000000007941 */ /* 0x000fea0003800200 */
.L_x_171:
[----:B------:R-:W-:Y:S01]  /*06e0*/  BSSY.RECONVERGENT B0, `(.L_x_173) ;  /* 0x0000012000007945 */ /* 0x000fe20003800200 */
[----:B------:R-:W-:Y:S02]  /*06f0*/  IMAD.MOV.U32 R21, RZ, RZ, RZ ;  /* 0x000000ffff157224 */ /* 0x000fe400078e00ff */
        /* <DEDUP_REMOVED lines=12> */
[----:B------:R-:W-:Y:S02]  /*07c0*/  @P6 VIADD R0, R2, 0xffffff82 ;  /* 0xffffff8202006836 */ /* 0x000fe40000000000 */
[----:B------:R-:W-:Y:S01]  /*07d0*/  @!P0 LOP3.LUT R21, R21, 0x3f000000, RZ, 0xfc, !PT ;  /* 0x3f00000015158812 */ /* 0x000fe200078efcff */
[----:B------:R-:W-:Y:S01]  /*07e0*/  @P0 FADD.FTZ R21, R3, R3 ;  /* 0x0000000303150221 */ /* 0x000fe20000010000 */
[----:B------:R-:W-:-:S07]  /*07f0*/  @!P0 IMAD.MOV.U32 R23, RZ, RZ, R0 ;  /* 0x000000ffff178224 */ /* 0x000fce00078e0000 */
.L_x_174:
[----:B------:R-:W-:Y:S05]  /*0800*/  BSYNC.RECONVERGENT B0 ;  /* 0x0000000000007941 */ /* 0x000fea0003800200 */
.L_x_173:
[----:B------:R-:W-:Y:S01]  /*0810*/  BSSY.RECONVERGENT B0, `(.L_x_175) ;  /* 0x0000012000007945 */ /* 0x000fe20003800200 */
[----:B-----5:R-:W-:Y:S02]  /*0820*/  IMAD.MOV.U32 R0, RZ, RZ, RZ ;  /* 0x000000ffff007224 */ /* 0x020fe400078e00ff */
[----:B------:R-:W-:Y:S01]  /*0830*/  IMAD.MOV.U32 R2, RZ, RZ, RZ ;  /* 0x000000ffff027224 */ /* 0x000fe200078e00ff */
[----:B------:R-:W-:Y:S06]  /*0840*/  @P2 BRA `(.L_x_176) ;  /* 0x0000000000382947 */ /* 0x000fec0003800000 */
        /* <DEDUP_REMOVED lines=12> */
[----:B------:R-:W-:-:S03]  /*0910*/  @P0 FADD.FTZ R0, R3, R3 ;  /* 0x0000000303000221 */ /* 0x000fc60000010000 */
[----:B------:R-:W-:-:S07]  /*0920*/  @!P0 MOV R2, R4 ;  /* 0x0000000400028202 */ /* 0x000fce0000000f00 */
.L_x_176:
[----:B------:R-:W-:Y:S05]  /*0930*/  BSYNC.RECONVERGENT B0 ;  /* 0x0000000000007941 */ /* 0x000fea0003800200 */
.L_x_175:
[----:B------:R-:W-:Y:S01]  /*0940*/  BSSY.RECONVERGENT B0, `(.L_x_177) ;  /* 0x0000012000007945 */ /* 0x000fe20003800200 */
[----:B------:R-:W-:Y:S02]  /*0950*/  IMAD.MOV.U32 R3, RZ, RZ, RZ ;  /* 0x000000ffff037224 */ /* 0x000fe400078e00ff */
        /* <DEDUP_REMOVED lines=16> */
.L_x_178:
[----:B------:R-:W-:Y:S05]  /*0a60*/  BSYNC.RECONVERGENT B0 ;  /* 0x0000000000007941 */ /* 0x000fea0003800200 */
.L_x_177:
[----:B------:R-:W-:Y:S01]  /*0a70*/  BSSY.RECONVERGENT B0, `(.L_x_179) ;  /* 0x0000012000007945 */ /* 0x000fe20003800200 */
[----:B------:R-:W-:Y:S01]  /*0a80*/  HFMA2 R5, -RZ, RZ, 0, 0 ;  /* 0x00000000ff057431 */ /* 0x000fe200000001ff */
[----:B------:R-:W-:Y:S02]  /*0a90*/  CS2R R6, SRZ ;  /* 0x0000000000067805 */ /* 0x000fe4000001ff00 */
        /* <DEDUP_REMOVED lines=15> */
.L_x_180:
[----:B------:R-:W-:Y:S05]  /*0b90*/  BSYNC.RECONVERGENT B0 ;  /* 0x0000000000007941 */ /* 0x000fea0003800200 */
.L_x_179:
[----:B------:R-:W-:Y:S01]  /*0ba0*/  BSSY.RECONVERGENT B0, `(.L_x_181) ;  /* 0x0000012000007945 */ /* 0x000fe20003800200 */
[----:B------:R-:W-:Y:S02]  /*0bb0*/  VIADD R13, R17, 0x380 ;  /* 0x00000380110d7836 */ /* 0x000fe40000000000 */
        /* <DEDUP_REMOVED lines=10> */
[----:B------:R-:W-:Y:S02]  /*0c60*/  @!P0 IADD3 R9, PT, PT, R12, -0x96, RZ ;  /* 0xffffff6a0c098810 */ /* 0x000fe40007ffe0ff */
[----:B------:R-:W-:Y:S02]  /*0c70*/  @!P0 LOP3.LUT R6, R10, 0x807fffff, RZ, 0xc0, !PT ;  /* 0x807fffff0a068812 */ /* 0x000fe400078ec0ff */
[----:B------:R-:W-:Y:S02]  /*0c80*/  @P6 VIADD R9, R12, 0xffffff82 ;  /* 0xffffff820c096836 */ /* 0x000fe40000000000 */
[----:B------:R-:W-:Y:S01]  /*0c90*/  @!P0 LOP3.LUT R6, R6, 0x3f000000, RZ, 0xfc, !PT ;  /* 0x3f00000006068812 */ /* 0x000fe200078efcff */
[----:B------:R-:W-:Y:S01]  /*0ca0*/  @P0 FADD.FTZ R6, R10, R10 ;  /* 0x0000000a0a060221 */ /* 0x000fe20000010000 */
[----:B------:R-:W-:-:S07]  /*0cb0*/  @!P0 IMAD.MOV.U32 R8, RZ, RZ, R9 ;  /* 0x000000ffff088224 */ /* 0x000fce00078e0009 */
.L_x_182:
[----:B------:R-:W-:Y:S05]  /*0cc0*/  BSYNC.RECONVERGENT B0 ;  /* 0x0000000000007941 */ /* 0x000fea0003800200 */
.L_x_181:
[----:B------:R-:W-:Y:S01]  /*0cd0*/  ISETP.GE.AND P6, PT, R13, R16, PT ;  /* 0x000000100d00720c */ /* 0x000fe20003fc6270 */
[----:B------:R-:W-:Y:S01]  /*0ce0*/  BSSY.RECONVERGENT B0, `(.L_x_183) ;  /* 0x0000014000007945 */ /* 0x000fe20003800200 */
[----:B------:R-:W-:Y:S02]  /*0cf0*/  IMAD.MOV.U32 R9, RZ, RZ, RZ ;  /* 0x000000ffff097224 */ /* 0x000fe400078e00ff */
[----:B------:R-:W-:-:S09]  /*0d00*/  IMAD.MOV.U32 R10, RZ, RZ, RZ ;  /* 0x000000ffff0a7224 */ /* 0x000fd200078e00ff */
        /* <DEDUP_REMOVED lines=10> */
[----:B------:R-:W-:-:S04]  /*0db0*/  @!P0 VIADD R14, R9, 0xffffff6a ;  /* 0xffffff6a090e8836 */ /* 0x000fc80000000000 */
[----:B------:R-:W-:Y:S02]  /*0dc0*/  @P1 IADD3 R14, PT, PT, R9, -0x7e, RZ ;  /* 0xffffff82090e1810 */ /* 0x000fe40007ffe0ff */
[C---:B------:R-:W-:Y:S02]  /*0dd0*/  @!P0 LOP3.LUT R9, R12.reuse, 0x807fffff, RZ, 0xc0, !PT ;  /* 0x807fffff0c098812 */ /* 0x040fe400078ec0ff */
[----:B------:R-:W-:Y:S01]  /*0de0*/  ISETP.NE.AND P1, PT, R13, RZ, PT ;  /* 0x000000ff0d00720c */ /* 0x000fe20003f25270 */
[----:B------:R-:W-:Y:S01]  /*0df0*/  @!P0 IMAD.MOV.U32 R10, RZ, RZ, R14 ;  /* 0x000000ffff0a8224 */ /* 0x000fe200078e000e */
[----:B------:R-:W-:Y:S01]  /*0e00*/  @!P0 LOP3.LUT R9, R9, 0x3f000000, RZ, 0xfc, !PT ;  /* 0x3f00000009098812 */ /* 0x000fe200078efcff */
[----:B------:R-:W-:-:S10]  /*0e10*/  @P0 FADD.FTZ R9, R12, R12 ;  /* 0x0000000c0c090221 */ /* 0x000fd40000010000 */
.L_x_184:
[----:B------:R-:W-:Y:S05]  /*0e20*/  BSYNC.RECONVERGENT B0 ;  /* 0x0000000000007941 */ /* 0x000fea0003800200 */
.L_x_183:
[----:B------:R-:W-:-:S13]  /*0e30*/  ISETP.GE.AND P0, PT, R17, R16, PT ;  /* 0x000000101100720c */ /* 0x000fda0003f06270 */
[----:B------:R-:W-:Y:S05]  /*0e40*/  @P0 EXIT ;  /* 0x000000000000094d */ /* 0x000fea0003800000 */
[----:B------:R-:W0:Y:S01]  /*0e50*/  LDC.64 R12, c[0x0][0x390] ;  /* 0x0000e400ff0c7b82 */ /* 0x000e220000000a00 */
[----:B------:R-:W-:Y:S02]  /*0e60*/  IMAD R11, R18, 0x400, R17 ;  /* 0x00000400120b7824 */ /* 0x000fe400078e0211 */
[----:B------:R-:W-:-:S05]  /*0e70*/  VIADD R17, R17, 0x80 ;  /* 0x0000008011117836 */ /* 0x000fca0000000000 */
[----:B------:R-:W1:Y:S01]  /*0e80*/  LDC.64 R14, c[0x0][0x398] ;  /* 0x0000e600ff0e7b82 */ /* 0x000e620000000a00 */
[----:B------:R-:W-:Y:S01]  /*0e90*/  ISETP.GE.AND P0, PT, R17, R16, PT ;  /* 0x000000101100720c */ /* 0x000fe20003f06270 */
[----:B0-----:R-:W-:-:S05]  /*0ea0*/  IMAD.WIDE.U32 R18, R11, 0x4, R12 ;  /* 0x000000040b127825 */ /* 0x001fca00078e000c */
[----:B------:R0:W-:Y:S01]  /*0eb0*/  STG.E desc[UR4][R18.64], R29 ;  /* 0x0000001d12007986 */ /* 0x0001e2000c101904 */
[----:B-1----:R-:W-:-:S05]  /*0ec0*/  IMAD.WIDE.U32 R16, R11, 0x4, R14 ;  /* 0x000000040b107825 */ /* 0x002fca00078e000e */
[----:B------:R0:W-:Y:S01]  /*0ed0*/  STG.E desc[UR4][R16.64], R20 ;  /* 0x0000001410007986 */ /* 0x0001e2000c101904 */
[----:B------:R-:W-:Y:S05]  /*0ee0*/  @P0 EXIT ;  /* 0x000000000000094d */ /* 0x000fea0003800000 */
[----:B0-----:R-:W-:-:S04]  /*0ef0*/  VIADD R19, R11, 0x80 ;  /* 0x000000800b137836 */ /* 0x001fc80000000000 */
[----:B------:R-:W-:-:S04]  /*0f00*/  IMAD.WIDE.U32 R16, R19, 0x4, R12 ;  /* 0x0000000413107825 */ /* 0x000fc800078e000c */
[----:B------:R-:W-:Y:S01]  /*0f10*/  IMAD.WIDE.U32 R18, R19, 0x4, R14 ;  /* 0x0000000413127825 */ /* 0x000fe200078e000e */
[----:B------:R0:W-:Y:S04]  /*0f20*/  STG.E desc[UR4][R16.64], R25 ;  /* 0x0000001910007986 */ /* 0x0001e8000c101904 */
        /* <DEDUP_REMOVED lines=8> */
[----:B0-----:R-:W-:-:S05]  /*0fb0*/  IADD3 R19, PT, PT, R11, 0x180, RZ ;  /* 0x000001800b137810 */ /* 0x001fca0007ffe0ff */
        /* <DEDUP_REMOVED lines=23> */
[----:B------:R-:W-:-:S04]  /*1130*/  VIADD R11, R11, 0x380 ;  /* 0x000003800b0b7836 */ /* 0x000fc80000000000 */
[----:B------:R-:W-:-:S04]  /*1140*/  IMAD.WIDE.U32 R12, R11, 0x4, R12 ;  /* 0x000000040b0c7825 */ /* 0x000fc800078e000c */
[----:B------:R-:W-:Y:S01]  /*1150*/  IMAD.WIDE.U32 R14, R11, 0x4, R14 ;  /* 0x000000040b0e7825 */ /* 0x000fe200078e000e */
[----:B------:R-:W-:Y:S04]  /*1160*/  STG.E desc[UR4][R12.64], R9 ;  /* 0x000000090c007986 */ /* 0x000fe8000c101904 */
[----:B------:R-:W-:Y:S01]  /*1170*/  STG.E desc[UR4][R14.64], R10 ;  /* 0x0000000a0e007986 */ /* 0x000fe2000c101904 */
[----:B------:R-:W-:Y:S05]  /*1180*/  EXIT ;  /* 0x000000000000794d */ /* 0x000fea0003800000 */
.L_x_185:
        /* <DEDUP_REMOVED lines=15> */
.L_x_36940:


//--------------------- .text._ZN2at6native50_GLOBAL__N__650009b6_17_UnaryOpsKernel_cu_bd823bfe45unrolled_elementwise_kernel_for_multi_outputsILi2EZZZNS0_17frexp_kernel_cudaERNS_18TensorIteratorBaseEENKUlvE_clEvENKUlvE_clEvEUldE_St5arrayIPcLm3EE16OffsetCalculatorILi1EjLb0EESB_ILi2EjLb0EEEEviT0_T1_T2_T3_ --------------------------
	.section	.text._ZN2at6native50_GLOBAL__N__650009b6_17_UnaryOpsKernel_cu_bd823bfe45unrolled_elementwise_kernel_for_multi_outputsILi2EZZZNS0_17frexp_kernel_cudaERNS_18TensorIteratorBaseEENKUlvE_clEvENKUlvE_clEvEUldE_St5arrayIPcLm3EE16OffsetCalculatorILi1EjLb0EESB_ILi2EjLb0EEEEviT0_T1_T2_T3_,"ax",@progbits
	.align	128
.text._ZN2at6native50_GLOBAL__N__650009b6_17_UnaryOpsKernel_cu_bd823bfe45unrolled_elementwise_kernel_for_multi_outputsILi2EZZZNS0_17frexp_kernel_cudaERNS_18TensorIteratorBaseEENKUlvE_clEvENKUlvE_clEvEUldE_St5arrayIPcLm3EE16OffsetCalculatorILi1EjLb0EESB_ILi2EjLb0EEEEviT0_T1_T2_T3_:
        .type           _ZN2at6native50_GLOBAL__N__650009b6_17_UnaryOpsKernel_cu_bd823bfe45unrolled_elementwise_kernel_for_multi_outputsILi2EZZZNS0_17frexp_kernel_cudaERNS_18TensorIteratorBaseEENKUlvE_clEvENKUlvE_clEvEUldE_St5arrayIPcLm3EE16OffsetCalculatorILi1EjLb0EESB_ILi2EjLb0EEEEviT0_T1_T2_T3_,@function
        .size           _ZN2at6native50_GLOBAL__N__650009b6_17_UnaryOpsKernel_cu_bd823bfe45unrolled_elementwise_kernel_for_multi_outputsILi2EZZZNS0_17frexp_kernel_cudaERNS_18TensorIteratorBaseEENKUlvE_clEvENKUlvE_clEvEUldE_St5arrayIPcLm3EE16OffsetCalculatorILi1EjLb0EESB_ILi2EjLb0EEEEviT0_T1_T2_T3_,(.L_x_36941 - _ZN2at6native50_GLOBAL__N__650009b6_17_UnaryOpsKernel_cu_bd823bfe45unrolled_elementwise_kernel_for_multi_outputsILi2EZZZNS0_17frexp_kernel_cudaERNS_18TensorIteratorBaseEENKUlvE_clEvENKUlvE_clEvEUldE_St5arrayIPcLm3EE16OffsetCalculatorILi1EjLb0EESB_ILi2EjLb0EEEEviT0_T1_T2_T3_)
        .other          _ZN2at6native50_GLOBAL__N__650009b6_17_UnaryOpsKernel_cu_bd823bfe45unrolled_elementwise_kernel_for_multi_outputsILi2EZZZNS0_17frexp_kernel_cudaERNS_18TensorIteratorBaseEENKUlvE_clEvENKUlvE_clEvEUldE_St5arrayIPcLm3EE16OffsetCalculatorILi1EjLb0EESB_ILi2EjLb0EEEEviT0_T1_T2_T3_,@"STO_CUDA_ENTRY STV_DEFAULT"
_ZN2at6native50_GLOBAL__N__650009b6_17_UnaryOpsKernel_cu_bd823bfe45unrolled_elementwise_kernel_for_multi_outputsILi2EZZZNS0_17frexp_kernel_cudaERNS_18TensorIteratorBaseEENKUlvE_clEvENKUlvE_clEvEUldE_St5arrayIPcLm3EE16OffsetCalculatorILi1EjLb0EESB_ILi2EjLb0EEEEviT0_T1_T2_T3_:
[----:B------:R-:W-:Y:S01]  /*0000*/  LDC R1, c[0x0][0x37c] ;  /* 0x0000df00ff017b82 */ /* 0x000fe20000000800 */
[----:B------:R-:W0:Y:S07]  /*0010*/  S2R R26, SR_TID.X ;  /* 0x00000000001a7919 */ /* 0x000e2e0000002100 */
[----:B------:R-:W1:Y:S01]  /*0020*/  S2UR UR4, SR_CTAID.X ;  /* 0x00000000000479c3 */ /* 0x000e620000002500 */
[----:B------:R-:W1:Y:S01]  /*0030*/  LDCU UR5, c[0x0][0x380] ;  /* 0x00007000ff0577ac */ /* 0x000e620008000800 */
[----:B------:R-:W-:Y:S01]  /*0040*/  BSSY.RECONVERGENT B0, `(.L_x_186) ;  /* 0x00008f7000007945 */ /* 0x000fe20003800200 */
[----:B------:R-:W-:-:S02]  /*0050*/  CS2R R8, SRZ ;  /* 0x0000000000087805 */ /* 0x000fc4000001ff00 */
[----:B------:R-:W-:Y:S01]  /*0060*/  CS2R R16, SRZ ;  /* 0x0000000000107805 */ /* 0x000fe2000001ff00 */
[----:B------:R-:W2:Y:S01]  /*0070*/  LDCU.64 UR8, c[0x0][0x358] ;  /* 0x00006b00ff0877ac */ /* 0x000ea20008000a00 */
[----:B------:R-:W-:Y:S02]  /*0080*/  CS2R R14, SRZ ;  /* 0x00000000000e7805 */ /* 0x000fe4000001ff00 */
[----:B------:R-:W-:Y:S02]  /*0090*/  CS2R R6, SRZ ;  /* 0x0000000000067805 */ /* 0x000fe4000001ff00 */
[----:B------:R-:W-:Y:S02]  /*00a0*/  CS2R R4, SRZ ;  /* 0x0000000000047805 */ /* 0x000fe4000001ff00 */
[----:B------:R-:W-:Y:S02]  /*00b0*/  CS2R R12, SRZ ;  /* 0x00000000000c7805 */ /* 0x000fe4000001ff00 */
[----:B------:R-:W-:-:S02]  /*00c0*/  CS2R R2, SRZ ;  /* 0x0000000000027805 */ /* 0x000fc4000001ff00 */
[----:B------:R-:W-:Y:S01]  /*00d0*/  CS2R R10, SRZ ;  /* 0x00000000000a7805 */ /* 0x000fe2000001ff00 */
[----:B-1----:R-:W-:-:S06]  /*00e0*/  UIMAD UR5, UR4, -0x400, UR5 ;  /* 0xfffffc00040578a4 */ /* 0x002fcc000f8e0205 */
[----:B0-----:R-:W-:-:S13]  /*00f0*/  ISETP.GE.AND P0, PT, R26, UR5, PT ;  /* 0x000000051a007c0c */ /* 0x001fda000bf06270 */
[----:B--2---:R-:W-:Y:S05]  /*0100*/  @P0 BRA `(.L_x_187) ;  /* 0x0000008c00a80947 */ /* 0x004fea0003800000 */
[----:B------:R-:W0:Y:S01]  /*0110*/  LDC R20, c[0x0][0x3a8] ;  /* 0x0000ea00ff147b82 */ /* 0x000e220000000800 */
[----:B------:R-:W-:Y:S02]  /*0120*/  MOV R17, 0xffffffff ;  /* 0xffffffff00117802 */ /* 0x000fe40000000f00 */
[C---:B0-----:R-:W-:Y:S02]  /*0130*/  ISETP.NE.AND P0, PT, R20.reuse, RZ, PT ;  /* 0x000000ff1400720c */ /* 0x041fe40003f05270 */
[----:B------:R-:W-:Y:S02]  /*0140*/  VIADDMNMX.U32 R0, R20, R17, 0x18, PT ;  /* 0x0000001814007446 */ /* 0x000fe40003800011 */
[----:B------:R-:W-:Y:S02]  /*0150*/  CS2R R16, SRZ ;  /* 0x0000000000107805 */ /* 0x000fe4000001ff00 */
        /* <DEDUP_REMOVED lines=277> */
.L_x_189:
[----:B------:R-:W-:-:S07]  /*12b0*/  MOV R17, RZ ;  /* 0x000000ff00117202 */ /* 0x000fce0000000f00 */
.L_x_188:
[----:B------:R-:W0:Y:S02]  /*12c0*/  LDC.64 R18, c[0x0][0x3a0] ;  /* 0x0000e800ff127b82 */ /* 0x000e240000000a00 */
[----:B0-----:R-:W-:-:S04]  /*12d0*/  LEA R22, P1, R16, R18, 0x3 ;  /* 0x0000001210167211 */ /* 0x001fc800078218ff */
[----:B------:R-:W-:-:S05]  /*12e0*/  LEA.HI.X R23, R16, R19, R17, 0x3, P1 ;  /* 0x0000001310177211 */ /* 0x000fca00008f1c11 */
[----:B------:R0:W5:Y:S01]  /*12f0*/  LDG.E.64 R16, desc[UR8][R22.64] ;  /* 0x0000000816107981 */ /* 0x000162000c1e1b00 */
        /* <DEDUP_REMOVED lines=274> */
[----:B------:R-:W1:Y:S01]  /*2420*/  LDCU UR10, c[0x0][0x4cc] ;  /* 0x00009980ff0a77ac */ /* 0x000e620008000800 */
[----:B------:R-:W2:Y:S02]  /*2430*/  LDCU UR11, c[0x0][0x538] ;  /* 0x0000a700ff0b77ac */ /* 0x000ea40008000800 */
[----:B0-----:R-:W-:-:S05]  /*2440*/  IMAD.HI.U32 R15, R25, UR6, R24 ;  /* 0x00000006190f7c27 */ /* 0x001fca000f8e0018 */
[----:B------:R-:W-:-:S04]  /*2450*/  SHF.R.U32.HI R15, RZ, UR7, R15 ;  /* 0x00000007ff0f7c19 */ /* 0x000fc8000801160f */
[----:B------:R-:W-:-:S05]  /*2460*/  IADD3 R15, PT, PT, -R15, RZ, RZ ;  /* 0x000000ff0f0f7210 */ /* 0x000fca0007ffe1ff */
[----:B-1----:R-:W-:-:S04]  /*2470*/  IMAD R25, R15, UR10, R25 ;  /* 0x0000000a0f197c24 */ /* 0x002fc8000f8e0219 */
[----:B--2---:R-:W-:-:S07]  /*2480*/  IMAD R14, R25, UR11, R14 ;  /* 0x0000000b190e7c24 */ /* 0x004fce000f8e020e */
.L_x_191:
[----:B------:R-:W-:-:S07]  /*2490*/  MOV R15, RZ ;  /* 0x000000ff000f7202 */ /* 0x000fce0000000f00 */
.L_x_190:
[----:B------:R-:W-:-:S04]  /*24a0*/  LEA R22, P1, R14, R18, 0x3 ;  /* 0x000000120e167211 */ /* 0x000fc800078218ff */
        /* <DEDUP_REMOVED lines=283> */
.L_x_193:
[----:B------:R-:W-:-:S07]  /*3660*/  MOV R7, RZ ;  /* 0x000000ff00077202 */ /* 0x000fce0000000f00 */
.L_x_192:
        /* <DEDUP_REMOVED lines=284> */
.L_x_195:
[----:B------:R-:W-:-:S07]  /*4830*/  IMAD.MOV.U32 R5, RZ, RZ, RZ ;  /* 0x000000ffff057224 */ /* 0x000fce00078e00ff */
.L_x_194:
        /* <DEDUP_REMOVED lines=284> */
.L_x_197:
[----:B------:R-:W-:-:S07]  /*5a00*/  MOV R13, RZ ;  /* 0x000000ff000d7202 */ /* 0x000fce0000000f00 */
.L_x_196:
[----:B------:R-:W-:-:S04]  /*5a10*/  LEA R22, P1, R12, R18, 0x3 ;  /* 0x000000120c167211 */ /* 0x000fc800078218ff */
[----:B------:R-:W-:-:S05]  /*5a20*/  LEA.HI.X R23, R12, R19, R13, 0x3, P1 ;  /* 0x000000130c177211 */ /* 0x000fca00008f1c0d */
[----:B------:R0:W5:Y:S01]  /*5a30*/  LDG.E.64 R12, desc[UR8][R22.64] ;  /* 0x00000008160c7981 */ /* 0x000162000c1e1b00 */
        /* <DEDUP_REMOVED lines=281> */
.L_x_199:
[----:B------:R-:W-:-:S07]  /*6bd0*/  MOV R3, RZ ;  /* 0x000000ff00037202 */ /* 0x000fce0000000f00 */
.L_x_198:
        /* <DEDUP_REMOVED lines=284> */
.L_x_201:
[----:B------:R-:W-:-:S07]  /*7da0*/  MOV R11, RZ ;  /* 0x000000ff000b7202 */ /* 0x000fce0000000f00 */
.L_x_200:
        /* <DEDUP_REMOVED lines=284> */
.L_x_203:
[----:B------:R-:W-:-:S07]  /*8f70*/  MOV R9, RZ ;  /* 0x000000ff00097202 */ /* 0x000fce0000000f00 */
.L_x_202:
[----:B------:R-:W-:-:S04]  /*8f80*/  LEA R18, P0, R8, R18, 0x3 ;  /* 0x0000001208127211 */ /* 0x000fc800078018ff */
[----:B------:R-:W-:-:S05]  /*8f90*/  LEA.HI.X R19, R8, R19, R9, 0x3, P0 ;  /* 0x0000001308137211 */ /* 0x000fca00000f1c09 */
[----:B------:R0:W5:Y:S04]  /*8fa0*/  LDG.E.64 R8, desc[UR8][R18.64] ;  /* 0x0000000812087981 */ /* 0x000168000c1e1b00 */
.L_x_187:
[----:B------:R-:W-:Y:S05]  /*8fb0*/  BSYNC.RECONVERGENT B0 ;  /* 0x0000000000007941 */ /* 0x000fea0003800200 */
.L_x_186:
[C---:B------:R-:W-:Y:S01]  /*8fc0*/  ISETP.GE.AND P4, PT, R26.reuse, UR5, PT ;  /* 0x000000051a007c0c */ /* 0x040fe2000bf86270 */
[----:B------:R-:W-:Y:S01]  /*8fd0*/  BSSY.RECONVERGENT B0, `(.L_x_204) ;  /* 0x000001e000007945 */ /* 0x000fe20003800200 */
[C---:B------:R-:W-:Y:S02]  /*8fe0*/  IADD3 R0, PT, PT, R26.reuse, 0x80, RZ ;  /* 0x000000801a007810 */ /* 0x040fe40007ffe0ff */
[----:B------:R-:W-:Y:S02]  /*8ff0*/  CS2R R24, SRZ ;  /* 0x0000000000187805 */ /* 0x000fe4000001ff00 */
[----:B0-----:R-:W-:Y:S02]  /*9000*/  IADD3 R18, PT, PT, R26, 0x100, RZ ;  /* 0x000001001a127810 */ /* 0x001fe40007ffe0ff */
[----:B------:R-:W-:Y:S01]  /*9010*/  ISETP.GE.AND P5, PT, R0, UR5, PT ;  /* 0x0000000500007c0c */ /* 0x000fe2000bfa6270 */
[----:B------:R-:W-:Y:S01]  /*9020*/  VIADD R0, R26, 0x200 ;  /* 0x000002001a007836 */ /* 0x000fe20000000000 */
[----:B------:R-:W-:-:S02]  /*9030*/  ISETP.GE.AND P0, PT, R18, UR5, PT ;  /* 0x0000000512007c0c */ /* 0x000fc4000bf06270 */
[C---:B------:R-:W-:Y:S02]  /*9040*/  IADD3 R19, PT, PT, R26.reuse, 0x180, RZ ;  /* 0x000001801a137810 */ /* 0x040fe40007ffe0ff */
[----:B------:R-:W-:Y:S02]  /*9050*/  IADD3 R18, PT, PT, R26, 0x280, RZ ;  /* 0x000002801a127810 */ /* 0x000fe40007ffe0ff */
[----:B------:R-:W-:Y:S02]  /*9060*/  ISETP.GE.AND P2, PT, R0, UR5, PT ;  /* 0x0000000500007c0c */ /* 0x000fe4000bf46270 */
[----:B------:R-:W-:Y:S02]  /*9070*/  P2R R33, PR, RZ, 0x20 ;  /* 0x00000020ff217803 */ /* 0x000fe40000000000 */
[----:B------:R-:W-:Y:S02]  /*9080*/  ISETP.GE.AND P1, PT, R19, UR5, PT ;  /* 0x0000000513007c0c */ /* 0x000fe4000bf26270 */
[----:B------:R-:W-:-:S02]  /*9090*/  ISETP.GE.AND P3, PT, R18, UR5, PT ;  /* 0x0000000512007c0c */ /* 0x000fc4000bf66270 */
[----:B------:R-:W-:Y:S02]  /*90a0*/  MOV R32, RZ ;  /* 0x000000ff00207202 */ /* 0x000fe40000000f00 */
[----:B------:R-:W-:Y:S01]  /*90b0*/  P2R R0, PR, RZ, 0x10 ;  /* 0x00000010ff007803 */ /* 0x000fe20000000000 */
[----:B------:R-:W-:Y:S08]  /*90c0*/  @P4 BRA `(.L_x_205) ;  /* 0x0000000000384947 */ /* 0x000ff00003800000 */
[----:B-----5:R-:W-:Y:S01]  /*90d0*/  DMUL R18, R16, 1.80143985094819840000e+16 ;  /* 0x4350000010127828 */ /* 0x020fe20000000000 */
[----:B------:R-:W-:-:S09]  /*90e0*/  LOP3.LUT P4, R20, R17, 0x7ff00000, RZ, 0xc0, !PT ;  /* 0x7ff0000011147812 */ /* 0x000fd2000788c0ff */
[----:B------:R-:W-:Y:S02]  /*90f0*/  LOP3.LUT R21, R19, 0x7ff00000, RZ, 0xc0, !PT ;  /* 0x7ff0000013157812 */ /* 0x000fe400078ec0ff */
[----:B------:R-:W-:Y:S02]  /*9100*/  FSEL R16, R18, R16, !P4 ;  /* 0x0000001012107208 */ /* 0x000fe40006000000 */
[----:B------:R-:W-:Y:S02]  /*9110*/  @!P4 IADD3 R20, PT, PT, R21, -0x3600000, RZ ;  /* 0xfca000001514c810 */ /* 0x000fe40007ffe0ff */
[----:B------:R-:W-:Y:S02]  /*9120*/  FSEL R17, R19, R17, !P4 ;  /* 0x0000001113117208 */ /* 0x000fe40006000000 */
[----:B------:R-:W-:-:S13]  /*9130*/  ISETP.NE.AND P4, PT, R20, 0x7ff00000, PT ;  /* 0x7ff000001400780c */ /* 0x000fda0003f85270 */
[----:B------:R-:W-:-:S14]  /*9140*/  DSETP.NEU.AND P4, PT, R16, RZ, P4 ;  /* 0x000000ff1000722a */ /* 0x000fdc000278d000 */
[----:B------:R-:W-:Y:S01]  /*9150*/  @!P4 DADD R24, R16, R16 ;  /* 0x000000001018c229 */ /* 0x000fe20000000010 */
[----:B------:R-:W-:Y:S02]  /*9160*/  @P4 IADD3 R20, PT, PT, R20, -0x3fe00000, RZ ;  /* 0xc020000014144810 */ /* 0x000fe40007ffe0ff */
[----:B------:R-:W-:Y:S02]  /*9170*/  @P4 LOP3.LUT R17, R17, 0x800fffff, RZ, 0xc0, !PT ;  /* 0x800fffff11114812 */ /* 0x000fe400078ec0ff */
[----:B------:R-:W-:Y:S02]  /*9180*/  @P4 SHF.R.S32.HI R32, RZ, 0x14, R20 ;  /* 0x00000014ff204819 */ /* 0x000fe40000011414 */
[----:B------:R-:W-:Y:S02]  /*9190*/  @P4 LOP3.LUT R25, R17, 0x3fe00000, RZ, 0xfc, !PT ;  /* 0x3fe0000011194812 */ /* 0x000fe400078efcff */
[----:B------:R-:W-:-:S07]  /*91a0*/  @P4 MOV R24, R16 ;  /* 0x0000001000184202 */ /* 0x000fce0000000f00 */
.L_x_205:
[----:B------:R-:W-:Y:S05]  /*91b0*/  BSYNC.RECONVERGENT B0 ;  /* 0x0000000000007941 */ /* 0x000fea0003800200 */
.L_x_204:
[----:B------:R-:W-:Y:S01]  /*91c0*/  BSSY.RECONVERGENT B0, `(.L_x_206) ;  /* 0x0000012000007945 */ /* 0x000fe20003800200 */
[----:B------:R-:W-:Y:S01]  /*91d0*/  HFMA2 R31, -RZ, RZ, 0, 0 ;  /* 0x00000000ff1f7431 */ /* 0x000fe200000001ff */
[----:B------:R-:W-:Y:S02]  /*91e0*/  CS2R R22, SRZ ;  /* 0x0000000000167805 */ /* 0x000fe4000001ff00 */
[----:B------:R-:W-:Y:S05]  /*91f0*/  @P5 BRA `(.L_x_207) ;  /* 0x0000000000385947 */ /* 0x000fea0003800000 */
[----:B-----5:R-:W-:Y:S01]  /*9200*/  DMUL R16, R14, 1.80143985094819840000e+16 ;  /* 0x435000000e107828 */ /* 0x020fe20000000000 */
[----:B------:R-:W-:-:S09]  /*9210*/  LOP3.LUT P4, R18, R15, 0x7ff00000, RZ, 0xc0, !PT ;  /* 0x7ff000000f127812 */ /* 0x000fd2000788c0ff */
[----:B------:R-:W-:Y:S02]  /*9220*/  LOP3.LUT R19, R17, 0x7ff00000, RZ, 0xc0, !PT ;  /* 0x7ff0000011137812 */ /* 0x000fe400078ec0ff */
[----:B------:R-:W-:Y:S02]  /*9230*/  FSEL R14, R16, R14, !P4 ;  /* 0x0000000e100e7208 */ /* 0x000fe40006000000 */
[----:B------:R-:W-:Y:S02]  /*9240*/  @!P4 IADD3 R18, PT, PT, R19, -0x3600000, RZ ;  /* 0xfca000001312c810 */ /* 0x000fe40007ffe0ff */
[----:B------:R-:W-:Y:S02]  /*9250*/  FSEL R15, R17, R15, !P4 ;  /* 0x0000000f110f7208 */ /* 0x000fe40006000000 */
[----:B------:R-:W-:-:S13]  /*9260*/  ISETP.NE.AND P4, PT, R18, 0x7ff00000, PT ;  /* 0x7ff000001200780c */ /* 0x000fda0003f85270 */
[----:B------:R-:W-:-:S14]  /*9270*/  DSETP.EQ.OR P4, PT, R14, RZ, !P4 ;  /* 0x000000ff0e00722a */ /* 0x000fdc0006782400 */
[----:B------:R-:W-:Y:S02]  /*9280*/  @!P4 LOP3.LUT R22, R15, 0x800fffff, RZ, 0xc0, !PT ;  /* 0x800fffff0f16c812 */ /* 0x000fe400078ec0ff */
[----:B------:R-:W-:Y:S02]  /*9290*/  @!P4 IADD3 R18, PT, PT, R18, -0x3fe00000, RZ ;  /* 0xc02000001212c810 */ /* 0x000fe40007ffe0ff */
[----:B------:R-:W-:Y:S01]  /*92a0*/  @!P4 LOP3.LUT R23, R22, 0x3fe00000, RZ, 0xfc, !PT ;  /* 0x3fe000001617c812 */ /* 0x000fe200078efcff */
[----:B------:R-:W-:Y:S01]  /*92b0*/  @!P4 IMAD.MOV.U32 R22, RZ, RZ, R14 ;  /* 0x000000ffff16c224 */ /* 0x000fe200078e000e */
[----:B------:R-:W-:Y:S01]  /*92c0*/  @P4 DADD R22, R14, R14 ;  /* 0x000000000e164229 */ /* 0x000fe2000000000e */
[----:B------:R-:W-:-:S10]  /*92d0*/  @!P4 SHF.R.S32.HI R31, RZ, 0x14, R18 ;  /* 0x00000014ff1fc819 */ /* 0x000fd40000011412 */
.L_x_207:
[----:B------:R-:W-:Y:S05]  /*92e0*/  BSYNC.RECONVERGENT B0 ;  /* 0x0000000000007941 */ /* 0x000fea0003800200 */
.L_x_206:
[----:B------:R-:W-:Y:S01]  /*92f0*/  BSSY.RECONVERGENT B0, `(.L_x_208) ;  /* 0x0000012000007945 */ /* 0x000fe20003800200 */
[----:B------:R-:W-:Y:S02]  /*9300*/  MOV R30, RZ ;  /* 0x000000ff001e7202 */ /* 0x000fe40000000f00 */
[----:B------:R-:W-:Y:S01]  /*9310*/  CS2R R20, SRZ ;  /* 0x0000000000147805 */ /* 0x000fe2000001ff00 */
[----:B------:R-:W-:Y:S06]  /*9320*/  @P0 BRA `(.L_x_209) ;  /* 0x0000000000380947 */ /* 0x000fec0003800000 */
        /* <DEDUP_REMOVED lines=10> */
[----:B------:R-:W-:Y:S02]  /*93d0*/  @!P4 LOP3.LUT R21, R20, 0x3fe00000, RZ, 0xfc, !PT ;  /* 0x3fe000001415c812 */ /* 0x000fe400078efcff */
[----:B------:R-:W-:Y:S01]  /*93e0*/  @!P4 MOV R20, R6 ;  /* 0x000000060014c202 */ /* 0x000fe20000000f00 */
[----:B------:R-:W-:Y:S01]  /*93f0*/  @P4 DADD R20, R6, R6 ;  /* 0x0000000006144229 */ /* 0x000fe20000000006 */
[----:B------:R-:W-:-:S10]  /*9400*/  @!P4 SHF.R.S32.HI R30, RZ, 0x14, R16 ;  /* 0x00000014ff1ec819 */ /* 0x000fd40000011410 */
.L_x_209:
[----:B------:R-:W-:Y:S05]  /*9410*/  BSYNC.RECONVERGENT B0 ;  /* 0x0000000000007941 */ /* 0x000fea0003800200 */
.L_x_208:
[----:B------:R-:W-:Y:S01]  /*9420*/  BSSY.RECONVERGENT B0, `(.L_x_210) ;  /* 0x0000012000007945 */ /* 0x000fe20003800200 */
[----:B-----5:R-:W-:Y:S02]  /*9430*/  MOV R7, RZ ;  /* 0x000000ff00077202 */ /* 0x020fe40000000f00 */
[----:B------:R-:W-:Y:S01]  /*9440*/  CS2R R18, SRZ ;  /* 0x0000000000127805 */ /* 0x000fe2000001ff00 */
[----:B------:R-:W-:Y:S06]  /*9450*/  @P1 BRA `(.L_x_211) ;  /* 0x0000000000381947 */ /* 0x000fec0003800000 */
[----:B------:R-:W-:Y:S01]  /*9460*/  DMUL R14, R4, 1.80143985094819840000e+16 ;  /* 0x43500000040e7828 */ /* 0x000fe20000000000 */
[----:B------:R-:W-:-:S09]  /*9470*/  LOP3.LUT P4, R6, R5, 0x7ff00000, RZ, 0xc0, !PT ;  /* 0x7ff0000005067812 */ /* 0x000fd2000788c0ff */
[C---:B------:R-:W-:Y:S02]  /*9480*/  LOP3.LUT R16, R15.reuse, 0x7ff00000, RZ, 0xc0, !PT ;  /* 0x7ff000000f107812 */ /* 0x040fe400078ec0ff */
        /* <DEDUP_REMOVED lines=11> */
.L_x_211:
[----:B------:R-:W-:Y:S05]  /*9540*/  BSYNC.RECONVERGENT B0 ;  /* 0x0000000000007941 */ /* 0x000fea0003800200 */
.L_x_210:
[----:B------:R-:W-:Y:S01]  /*9550*/  BSSY.RECONVERGENT B0, `(.L_x_212) ;  /* 0x0000013000007945 */ /* 0x000fe20003800200 */
[----:B------:R-:W-:Y:S01]  /*9560*/  IMAD.MOV.U32 R6, RZ, RZ, RZ ;  /* 0x000000ffff067224 */ /* 0x000fe200078e00ff */
[----:B------:R-:W-:Y:S02]  /*9570*/  MOV R5, RZ ;  /* 0x000000ff00057202 */ /* 0x000fe40000000f00 */
        /* <DEDUP_REMOVED lines=16> */
.L_x_213:
[----:B------:R-:W-:Y:S05]  /*9680*/  BSYNC.RECONVERGENT B0 ;  /* 0x0000000000007941 */ /* 0x000fea0003800200 */
.L_x_212:
[----:B------:R-:W-:Y:S01]  /*9690*/  BSSY.RECONVERGENT B0, `(.L_x_214) ;  /* 0x0000012000007945 */ /* 0x000fe20003800200 */
[----:B------:R-:W-:Y:S02]  /*96a0*/  IADD3 R27, PT, PT, R26, 0x300, RZ ;  /* 0x000003001a1b7810 */ /* 0x000fe40007ffe0ff */
        /* <DEDUP_REMOVED lines=16> */
.L_x_215:
[----:B------:R-:W-:Y:S05]  /*97b0*/  BSYNC.RECONVERGENT B0 ;  /* 0x0000000000007941 */ /* 0x000fea0003800200 */
.L_x_214:
[----:B------:R-:W-:Y:S01]  /*97c0*/  ISETP.GE.AND P4, PT, R27, UR5, PT ;  /* 0x000000051b007c0c */ /* 0x000fe2000bf86270 */
[----:B------:R-:W-:Y:S01]  /*97d0*/  BSSY.RECONVERGENT B0, `(.L_x_216) ;  /* 0x0000014000007945 */ /* 0x000fe20003800200 */
[----:B------:R-:W-:Y:S01]  /*97e0*/  IMAD.MOV.U32 R4, RZ, RZ, RZ ;  /* 0x000000ffff047224 */ /* 0x000fe200078e00ff */
[----:B------:R-:W-:Y:S02]  /*97f0*/  IADD3 R27, PT, PT, R26, 0x380, RZ ;  /* 0x000003801a1b7810 */ /* 0x000fe40007ffe0ff */
[----:B------:R-:W-:Y:S02]  /*9800*/  CS2R R12, SRZ ;  /* 0x00000000000c7805 */ /* 0x000fe4000001ff00 */
[----:B------:R-:W-:-:S06]  /*9810*/  MOV R3, RZ ;  /* 0x000000ff00037202 */ /* 0x000fcc0000000f00 */
[----:B------:R-:W-:Y:S05]  /*9820*/  @P4 BRA `(.L_x_217) ;  /* 0x0000000000384947 */ /* 0x000fea0003800000 */
        /* <DEDUP_REMOVED lines=14> */
.L_x_217:
[----:B------:R-:W-:Y:S05]  /*9910*/  BSYNC.RECONVERGENT B0 ;  /* 0x0000000000007941 */ /* 0x000fea0003800200 */
.L_x_216:
[----:B------:R-:W-:Y:S01]  /*9920*/  ISETP.GE.AND P5, PT, R27, UR5, PT ;  /* 0x000000051b007c0c */ /* 0x000fe2000bfa6270 */
[----:B------:R-:W-:Y:S01]  /*9930*/  BSSY.RECONVERGENT B0, `(.L_x_218) ;  /* 0x0000011000007945 */ /* 0x000fe20003800200 */
[----:B------:R-:W-:-:S11]  /*9940*/  CS2R R10, SRZ ;  /* 0x00000000000a7805 */ /* 0x000fd6000001ff00 */
[----:B------:R-:W-:Y:S05]  /*9950*/  @P5 BRA `(.L_x_219) ;  /* 0x0000000000385947 */ /* 0x000fea0003800000 */
[----:B------:R-:W-:Y:S01]  /*9960*/  DMUL R10, R8, 1.80143985094819840000e+16 ;  /* 0x43500000080a7828 */ /* 0x000fe20000000000 */
        /* <DEDUP_REMOVED lines=13> */
.L_x_219:
[----:B------:R-:W-:Y:S05]  /*9a40*/  BSYNC.RECONVERGENT B0 ;  /* 0x0000000000007941 */ /* 0x000fea0003800200 */
.L_x_218:
[----:B------:R-:W-:-:S13]  /*9a50*/  ISETP.NE.AND P6, PT, R0, RZ, PT ;  /* 0x000000ff0000720c */ /* 0x000fda0003fc5270 */
[----:B------:R-:W-:Y:S05]  /*9a60*/  @P6 EXIT ;  /* 0x000000000000694d */ /* 0x000fea0003800000 */
[----:B------:R-:W0:Y:S01]  /*9a70*/  LDCU UR10, c[0x0][0x53c] ;  /* 0x0000a780ff0a77ac */ /* 0x000e220008000800 */
[----:B------:R-:W-:Y:S01]  /*9a80*/  IMAD.MOV.U32 R2, RZ, RZ, RZ ;  /* 0x000000ffff027224 */ /* 0x000fe200078e00ff */
        /* <DEDUP_REMOVED lines=10> */
[----:B------:R-:W-:Y:S01]  /*9b30*/  HFMA2 R8, -RZ, RZ, 0, 0 ;  /* 0x00000000ff087431 */ /* 0x000fe200000001ff */
        /* <DEDUP_REMOVED lines=321> */
.L_x_220:
[----:B------:R-:W0:Y:S01]  /*af50*/  LDC.64 R28, c[0x0][0x390] ;  /* 0x0000e400ff1c7b82 */ /* 0x000e220000000a00 */
[----:B------:R-:W-:-:S07]  /*af60*/  ISETP.NE.AND P6, PT, R33, RZ, PT ;  /* 0x000000ff2100720c */ /* 0x000fce0003fc5270 */
[----:B------:R-:W1:Y:S01]  /*af70*/  LDC.64 R26, c[0x0][0x398] ;  /* 0x0000e600ff1a7b82 */ /* 0x000e620000000a00 */
[----:B0-----:R-:W-:-:S05]  /*af80*/  IMAD.WIDE.U32 R34, R2, 0x8, R28 ;  /* 0x0000000802227825 */ /* 0x001fca00078e001c */
[----:B------:R0:W-:Y:S01]  /*af90*/  STG.E.64 desc[UR8][R34.64], R24 ;  /* 0x0000001822007986 */ /* 0x0001e2000c101b08 */
        /* <DEDUP_REMOVED lines=330> */
.L_x_221:
[----:B------:R-:W-:-:S04]  /*c440*/  IMAD.WIDE.U32 R24, R37, 0x8, R28 ;  /* 0x0000000825187825 */ /* 0x000fc800078e001c */
[----:B------:R-:W-:Y:S01]  /*c450*/  IMAD.WIDE.U32 R32, R35, 0x4, R26 ;  /* 0x0000000423207825 */ /* 0x000fe200078e001a */
[----:B------:R0:W-:Y:S04]  /*c460*/  STG.E.64 desc[UR8][R24.64], R22 ;  /* 0x0000001618007986 */ /* 0x0001e8000c101b08 */
        /* <DEDUP_REMOVED lines=329> */
.L_x_222:
        /* <DEDUP_REMOVED lines=332> */
.L_x_223:
        /* <DEDUP_REMOVED lines=332> */
.L_x_224:
[----:B------:R-:W-:-:S04]  /*10280*/  IMAD.WIDE.U32 R18, R19, 0x8, R28 ;  /* 0x0000000813127825 */ /* 0x000fc800078e001c */
[----:B------:R-:W-:Y:S01]  /*10290*/  IMAD.WIDE.U32 R20, R7, 0x4, R26 ;  /* 0x0000000407147825 */ /* 0x000fe200078e001a */
[----:B------:R0:W-:Y:S04]  /*102a0*/  STG.E.64 desc[UR8][R18.64], R16 ;  /* 0x0000001012007986 */ /* 0x0001e8000c101b08 */
        /* <DEDUP_REMOVED lines=329> */
.L_x_225:
        /* <DEDUP_REMOVED lines=332> */
.L_x_226:
        /* <DEDUP_REMOVED lines=332> */
.L_x_227:
[----:B------:R-:W-:-:S04]  /*140c0*/  IMAD.WIDE.U32 R28, R7, 0x8, R28 ;  /* 0x00000008071c7825 */ /* 0x000fc800078e001c */
[----:B------:R-:W-:Y:S01]  /*140d0*/  IMAD.WIDE.U32 R26, R5, 0x4, R26 ;  /* 0x00000004051a7825 */ /* 0x000fe200078e001a */
[----:B------:R-:W-:Y:S04]  /*140e0*/  STG.E.64 desc[UR8][R28.64], R10 ;  /* 0x0000000a1c007986 */ /* 0x000fe8000c101b08 */
[----:B------:R-:W-:Y:S01]  /*140f0*/  STG.E desc[UR8][R26.64], R3 ;  /* 0x000000031a007986 */ /* 0x000fe2000c101908 */
[----:B------:R-:W-:Y:S05]  /*14100*/  EXIT ;  /* 0x000000000000794d */ /* 0x000fea0003800000 */
.L_x_228:
        /* <DEDUP_REMOVED lines=15> */
.L_x_36941:


//--------------------- .text._ZN2at6native50_GLOBAL__N__650009b6_17_UnaryOpsKernel_cu_bd823bfe45unrolled_elementwise_kernel_for_multi_outputsILi2EZZZNS0_17frexp_kernel_cudaERNS_18TensorIteratorBaseEENKUlvE_clEvENKUlvE_clEvEUldE_St5arrayIPcLm3EE23TrivialOffsetCalculatorILi1EjESB_ILi2EjEEEviT0_T1_T2_T3_ --------------------------
	.section	.text._ZN2at6native50_GLOBAL__N__650009b6_17_UnaryOpsKernel_cu_bd823bfe45unrolled_elementwise_kernel_for_multi_outputsILi2EZZZNS0_17frexp_kernel_cudaERNS_18TensorIteratorBaseEENKUlvE_clEvENKUlvE_clEvEUldE_St5arrayIPcLm3EE23TrivialOffsetCalculatorILi1EjESB_ILi2EjEEEviT0_T1_T2_T3_,"ax",@progbits
	.align	128
.text._ZN2at6native50_GLOBAL__N__650009b6_17_UnaryOpsKernel_cu_bd823bfe45unrolled_elementwise_kernel_for_multi_outputsILi2EZZZNS0_17frexp_kernel_cudaERNS_18TensorIteratorBaseEENKUlvE_clEvENKUlvE_clEvEUldE_St5arrayIPcLm3EE23TrivialOffsetCalculatorILi1EjESB_ILi2EjEEEviT0_T1_T2_T3_:
        .type           _ZN2at6native50_GLOBAL__N__650009b6_17_UnaryOpsKernel_cu_bd823bfe45unrolled_elementwise_kernel_for_multi_outputsILi2EZZZNS0_17frexp_kernel_cudaERNS_18TensorIteratorBaseEENKUlvE_clEvENKUlvE_clEvEUldE_St5arrayIPcLm3EE23TrivialOffsetCalculatorILi1EjESB_ILi2EjEEEviT0_T1_T2_T3_,@function
        .size           _ZN2at6native50_GLOBAL__N__650009b6_17_UnaryOpsKernel_cu_bd823bfe45unrolled_elementwise_kernel_for_multi_outputsILi2EZZZNS0_17frexp_kernel_cudaERNS_18TensorIteratorBaseEENKUlvE_clEvENKUlvE_clEvEUldE_St5arrayIPcLm3EE23TrivialOffsetCalculatorILi1EjESB_ILi2EjEEEviT0_T1_T2_T3_,(.L_x_36942 - _ZN2at6native50_GLOBAL__N__650009b6_17_UnaryOpsKernel_cu_bd823bfe45unrolled_elementwise_kernel_for_multi_outputsILi2EZZZNS0_17frexp_kernel_cudaERNS_18TensorIteratorBaseEENKUlvE_clEvENKUlvE_clEvEUldE_St5arrayIPcLm3EE23TrivialOffsetCalculatorILi1EjESB_ILi2EjEEEviT0_T1_T2_T3_)
        .other          _ZN2at6native50_GLOBAL__N__650009b6_17_UnaryOpsKernel_cu_bd823bfe45unrolled_elementwise_kernel_for_multi_outputsILi2EZZZNS0_17frexp_kernel_cudaERNS_18TensorIteratorBaseEENKUlvE_clEvENKUlvE_clEvEUldE_St5arrayIPcLm3EE23TrivialOffsetCalculatorILi1EjESB_ILi2EjEEEviT0_T1_T2_T3_,@"STO_CUDA_ENTRY STV_DEFAULT"
_ZN2at6native50_GLOBAL__N__650009b6_17_UnaryOpsKernel_cu_bd823bfe45unrolled_elementwise_kernel_for_multi_outputsILi2EZZZNS0_17frexp_kernel_cudaERNS_18TensorIteratorBaseEENKUlvE_clEvENKUlvE_clEvEUldE_St5arrayIPcLm3EE23TrivialOffsetCalculatorILi1EjESB_ILi2EjEEEviT0_T1_T2_T3_:
[----:B------:R-:W-:Y:S01]  /*0000*/  LDC R1, c[0x0][0x37c] ;  /* 0x0000df00ff017b82 */ /* 0x000fe20000000800 */
[----:B------:R-:W0:Y:S07]  /*0010*/  S2R R28, SR_CTAID.X ;  /* 0x00000000001c7919 */ /* 0x000e2e0000002500 */
[----:B------:R-:W0:Y:S01]  /*0020*/  LDC R3, c[0x0][0x380] ;  /* 0x0000e000ff037b82 */ /* 0x000e220000000800 */
[----:B------:R-:W1:Y:S01]  /*0030*/  LDCU.64 UR4, c[0x0][0x358] ;  /* 0x00006b00ff0477ac */ /* 0x000e620008000a00 */
[----:B------:R-:W-:Y:S01]  /*0040*/  BSSY.RECONVERGENT B0, `(.L_x_229) ;  /* 0x000003a000007945 */ /* 0x000fe20003800200 */
[----:B------:R-:W2:Y:S01]  /*0050*/  S2R R29, SR_TID.X ;  /* 0x00000000001d7919 */ /* 0x000ea20000002100 */
[----:B------:R-:W-:-:S02]  /*0060*/  CS2R R10, SRZ ;  /* 0x00000000000a7805 */ /* 0x000fc4000001ff00 */
[----:B------:R-:W-:Y:S02]  /*0070*/  CS2R R24, SRZ ;  /* 0x0000000000187805 */ /* 0x000fe4000001ff00 */
[----:B------:R-:W-:Y:S02]  /*0080*/  CS2R R22, SRZ ;  /* 0x0000000000167805 */ /* 0x000fe4000001ff00 */
[----:B------:R-:W-:Y:S02]  /*0090*/  CS2R R20, SRZ ;  /* 0x0000000000147805 */ /* 0x000fe4000001ff00 */
[----:B------:R-:W-:Y:S02]  /*00a0*/  CS2R R18, SRZ ;  /* 0x0000000000127805 */ /* 0x000fe4000001ff00 */
[----:B------:R-:W-:Y:S02]  /*00b0*/  CS2R R6, SRZ ;  /* 0x0000000000067805 */ /* 0x000fe4000001ff00 */
[----:B------:R-:W-:-:S02]  /*00c0*/  CS2R R8, SRZ ;  /* 0x0000000000087805 */ /* 0x000fc4000001ff00 */
[----:B------:R-:W-:Y:S01]  /*00d0*/  CS2R R4, SRZ ;  /* 0x0000000000047805 */ /* 0x000fe2000001ff00 */
[----:B0-----:R-:W-:-:S05]  /*00e0*/  IMAD R30, R28, -0x400, R3 ;  /* 0xfffffc001c1e7824 */ /* 0x001fca00078e0203 */
[----:B--2---:R-:W-:-:S13]  /*00f0*/  ISETP.GE.AND P0, PT, R29, R30, PT ;  /* 0x0000001e1d00720c */ /* 0x004fda0003f06270 */
[----:B-1----:R-:W-:Y:S05]  /*0100*/  @P0 BRA `(.L_x_230) ;  /* 0x0000000000b40947 */ /* 0x002fea0003800000 */
[----:B------:R-:W0:Y:S01]  /*0110*/  LDC.64 R2, c[0x0][0x3a0] ;  /* 0x0000e800ff027b82 */ /* 0x000e220000000a00 */
[----:B------:R-:W-:-:S04]  /*0120*/  IMAD R13, R28, 0x400, R29 ;  /* 0x000004001c0d7824 */ /* 0x000fc800078e021d */
[----:B0-----:R-:W-:-:S06]  /*0130*/  IMAD.WIDE.U32 R10, R13, 0x8, R2 ;  /* 0x000000080d0a7825 */ /* 0x001fcc00078e0002 */
[----:B------:R-:W5:Y:S01]  /*0140*/  LDG.E.64 R10, desc[UR4][R10.64] ;  /* 0x000000040a0a7981 */ /* 0x000f62000c1e1b00 */
[----:B------:R-:W-:-:S05]  /*0150*/  VIADD R15, R29, 0x80 ;  /* 0x000000801d0f7836 */ /* 0x000fca0000000000 */
[----:B------:R-:W-:-:S13]  /*0160*/  ISETP.GE.U32.AND P1, PT, R15, R30, PT ;  /* 0x0000001e0f00720c */ /* 0x000fda0003f26070 */
[----:B------:R-:W-:Y:S05]  /*0170*/  @P1 BRA `(.L_x_230) ;  /* 0x0000000000981947 */ /* 0x000fea0003800000 */
[----:B------:R-:W-:-:S04]  /*0180*/  VIADD R5, R13, 0x80 ;  /* 0x000000800d057836 */ /* 0x000fc80000000000 */
[----:B------:R-:W-:-:S06]  /*0190*/  IMAD.WIDE.U32 R4, R5, 0x8, R2 ;  /* 0x0000000805047825 */ /* 0x000fcc00078e0002 */
        /* <DEDUP_REMOVED lines=28> */
[----:B------:R-:W-:Y:S02]  /*0360*/  VIADD R15, R29, 0x380 ;  /* 0x000003801d0f7836 */ /* 0x000fe40000000000 */
[----:B------:R-:W-:-:S03]  /*0370*/  VIADD R23, R13, 0x300 ;  /* 0x000003000d177836 */ /* 0x000fc60000000000 */
[----:B------:R-:W-:Y:S01]  /*0380*/  ISETP.GE.U32.AND P1, PT, R15, R30, PT ;  /* 0x0000001e0f00720c */ /* 0x000fe20003f26070 */
[----:B------:R-:W-:-:S06]  /*0390*/  IMAD.WIDE.U32 R22, R23, 0x8, R2 ;  /* 0x0000000817167825 */ /* 0x000fcc00078e0002 */
[----:B------:R-:W5:Y:S06]  /*03a0*/  LDG.E.64 R22, desc[UR4][R22.64] ;  /* 0x0000000416167981 */ /* 0x000f6c000c1e1b00 */
[----:B------:R-:W-:-:S04]  /*03b0*/  @!P1 VIADD R13, R13, 0x380 ;  /* 0x000003800d0d9836 */ /* 0x000fc80000000000 */
[----:B------:R-:W-:-:S05]  /*03c0*/  @!P1 IMAD.WIDE.U32 R2, R13, 0x8, R2 ;  /* 0x000000080d029825 */ /* 0x000fca00078e0002 */
[----:B------:R0:W5:Y:S02]  /*03d0*/  @!P1 LDG.E.64 R24, desc[UR4][R2.64] ;  /* 0x0000000402189981 */ /* 0x000164000c1e1b00 */
.L_x_230:
[----:B------:R-:W-:Y:S05]  /*03e0*/  BSYNC.RECONVERGENT B0 ;  /* 0x0000000000007941 */ /* 0x000fea0003800200 */
.L_x_229:
[C---:B0-----:R-:W-:Y:S01]  /*03f0*/  VIADD R3, R29.reuse, 0x80 ;  /* 0x000000801d037836 */ /* 0x041fe20000000000 */
[----:B------:R-:W-:Y:S01]  /*0400*/  BSSY.RECONVERGENT B0, `(.L_x_231) ;  /* 0x000001e000007945 */ /* 0x000fe20003800200 */
[C---:B------:R-:W-:Y:S02]  /*0410*/  VIADD R13, R29.reuse, 0x100 ;  /* 0x000001001d0d7836 */ /* 0x040fe40000000000 */
[----:B------:R-:W-:Y:S01]  /*0420*/  VIADD R17, R29, 0x300 ;  /* 0x000003001d117836 */ /* 0x000fe20000000000 */
[-C--:B------:R-:W-:Y:S01]  /*0430*/  ISETP.GE.AND P1, PT, R3, R30.reuse, PT ;  /* 0x0000001e0300720c */ /* 0x080fe20003f26270 */
[----:B------:R-:W-:Y:S01]  /*0440*/  VIADD R3, R29, 0x200 ;  /* 0x000002001d037836 */ /* 0x000fe20000000000 */
[-C--:B------:R-:W-:Y:S01]  /*0450*/  ISETP.GE.AND P2, PT, R13, R30.reuse, PT ;  /* 0x0000001e0d00720c */ /* 0x080fe20003f46270 */
[----:B------:R-:W-:Y:S01]  /*0460*/  VIADD R15, R29, 0x180 ;  /* 0x000001801d0f7836 */ /* 0x000fe20000000000 */
[-C--:B------:R-:W-:Y:S01]  /*0470*/  ISETP.GE.AND P6, PT, R17, R30.reuse, PT ;  /* 0x0000001e1100720c */ /* 0x080fe20003fc6270 */
[----:B------:R-:W-:Y:S01]  /*0480*/  VIADD R13, R29, 0x280 ;  /* 0x000002801d0d7836 */ /* 0x000fe20000000000 */
[-C--:B------:R-:W-:Y:S01]  /*0490*/  ISETP.GE.AND P4, PT, R3, R30.reuse, PT ;  /* 0x0000001e0300720c */ /* 0x080fe20003f86270 */
[----:B------:R-:W-:Y:S01]  /*04a0*/  IMAD.MOV.U32 R2, RZ, RZ, RZ ;  /* 0x000000ffff027224 */ /* 0x000fe200078e00ff */
[-C--:B------:R-:W-:Y:S01]  /*04b0*/  ISETP.GE.AND P3, PT, R15, R30.reuse, PT ;  /* 0x0000001e0f00720c */ /* 0x080fe20003f66270 */
[----:B------:R-:W-:Y:S01]  /*04c0*/  VIADD R3, R29, 0x380 ;  /* 0x000003801d037836 */ /* 0x000fe20000000000 */
[----:B------:R-:W-:-:S02]  /*04d0*/  ISETP.GE.AND P5, PT, R13, R30, PT ;  /* 0x0000001e0d00720c */ /* 0x000fc40003fa6270 */
[----:B------:R-:W-:Y:S01]  /*04e0*/  CS2R R16, SRZ ;  /* 0x0000000000107805 */ /* 0x000fe2000001ff00 */
[----:B------:R-:W-:Y:S10]  /*04f0*/  @P0 BRA `(.L_x_232) ;  /* 0x0000000000380947 */ /* 0x000ff40003800000 */
[----:B-----5:R-:W-:Y:S01]  /*0500*/  DMUL R12, R10, 1.80143985094819840000e+16 ;  /* 0x435000000a0c7828 */ /* 0x020fe20000000000 */
[----:B------:R-:W-:-:S09]  /*0510*/  LOP3.LUT P0, R0, R11, 0x7ff00000, RZ, 0xc0, !PT ;  /* 0x7ff000000b007812 */ /* 0x000fd2000780c0ff */
[C---:B------:R-:W-:Y:S02]  /*0520*/  LOP3.LUT R14, R13.reuse, 0x7ff00000, RZ, 0xc0, !PT ;  /* 0x7ff000000d0e7812 */ /* 0x040fe400078ec0ff */
[----:B------:R-:W-:Y:S02]  /*0530*/  FSEL R10, R12, R10, !P0 ;  /* 0x0000000a0c0a7208 */ /* 0x000fe40004000000 */
[----:B------:R-:W-:Y:S01]  /*0540*/  FSEL R11, R13, R11, !P0 ;  /* 0x0000000b0d0b7208 */ /* 0x000fe20004000000 */
[----:B------:R-:W-:-:S05]  /*0550*/  @!P0 VIADD R0, R14, 0xfca00000 ;  /* 0xfca000000e008836 */ /* 0x000fca0000000000 */
[----:B------:R-:W-:-:S13]  /*0560*/  ISETP.NE.AND P0, PT, R0, 0x7ff00000, PT ;  /* 0x7ff000000000780c */ /* 0x000fda0003f05270 */
[----:B------:R-:W-:-:S14]  /*0570*/  DSETP.NEU.AND P0, PT, R10, RZ, P0 ;  /* 0x000000ff0a00722a */ /* 0x000fdc000070d000 */
[----:B------:R-:W-:Y:S01]  /*0580*/  @!P0 DADD R16, R10, R10 ;  /* 0x000000000a108229 */ /* 0x000fe2000000000a */
[----:B------:R-:W-:Y:S01]  /*0590*/  @P0 VIADD R0, R0, 0xc0200000 ;  /* 0xc020000000000836 */ /* 0x000fe20000000000 */
[----:B------:R-:W-:-:S04]  /*05a0*/  @P0 LOP3.LUT R11, R11, 0x800fffff, RZ, 0xc0, !PT ;  /* 0x800fffff0b0b0812 */ /* 0x000fc800078ec0ff */
[----:B------:R-:W-:Y:S01]  /*05b0*/  @P0 SHF.R.S32.HI R2, RZ, 0x14, R0 ;  /* 0x00000014ff020819 */ /* 0x000fe20000011400 */
[----:B------:R-:W-:Y:S01]  /*05c0*/  @P0 IMAD.MOV.U32 R16, RZ, RZ, R10 ;  /* 0x000000ffff100224 */ /* 0x000fe200078e000a */
[----:B------:R-:W-:-:S07]  /*05d0*/  @P0 LOP3.LUT R17, R11, 0x3fe00000, RZ, 0xfc, !PT ;  /* 0x3fe000000b110812 */ /* 0x000fce00078efcff */
.L_x_232:
[----:B------:R-:W-:Y:S05]  /*05e0*/  BSYNC.RECONVERGENT B0 ;  /* 0x0000000000007941 */ /* 0x000fea0003800200 */
.L_x_231:
[----:B------:R-:W-:Y:S01]  /*05f0*/  BSSY.RECONVERGENT B0, `(.L_x_233) ;  /* 0x0000013000007945 */ /* 0x000fe20003800200 */
[----:B------:R-:W-:Y:S01]  /*0600*/  ISETP.GE.AND P0, PT, R3, R30, PT ;  /* 0x0000001e0300720c */ /* 0x000fe20003f06270 */
[----:B------:R-:W-:Y:S01]  /*0610*/  IMAD.MOV.U32 R3, RZ, RZ, RZ ;  /* 0x000000ffff037224 */ /* 0x000fe200078e00ff */
        /* <DEDUP_REMOVED lines=9> */
[----:B------:R-:W-:-:S14]  /*06b0*/  DSETP.EQ.OR P1, PT, R4, RZ, !P1 ;  /* 0x000000ff0400722a */ /* 0x000fdc0004f22400 */
[----:B------:R-:W-:Y:S01]  /*06c0*/  @!P1 LOP3.LUT R14, R5, 0x800fffff, RZ, 0xc0, !PT ;  /* 0x800fffff050e9812 */ /* 0x000fe200078ec0ff */
[----:B------:R-:W-:-:S03]  /*06d0*/  @!P1 VIADD R0, R0, 0xc0200000 ;  /* 0xc020000000009836 */ /* 0x000fc60000000000 */
[----:B------:R-:W-:Y:S01]  /*06e0*/  @!P1 LOP3.LUT R15, R14, 0x3fe00000, RZ, 0xfc, !PT ;  /* 0x3fe000000e0f9812 */ /* 0x000fe200078efcff */
[----:B------:R-:W-:Y:S01]  /*06f0*/  @!P1 IMAD.MOV.U32 R14, RZ, RZ, R4 ;  /* 0x000000ffff0e9224 */ /* 0x000fe200078e0004 */
[----:B------:R-:W-:Y:S01]  /*0700*/  @P1 DADD R14, R4, R4 ;  /* 0x00000000040e1229 */ /* 0x000fe20000000004 */
[----:B------:R-:W-:-:S10]  /*0710*/  @!P1 SHF.R.S32.HI R3, RZ, 0x14, R0 ;  /* 0x00000014ff039819 */ /* 0x000fd40000011400 */
.L_x_234:
[----:B------:R-:W-:Y:S05]  /*0720*/  BSYNC.RECONVERGENT B0 ;  /* 0x0000000000007941 */ /* 0x000fea0003800200 */
.L_x_233:
[----:B------:R-:W-:Y:S01]  /*0730*/  BSSY.RECONVERGENT B0, `(.L_x_235) ;  /* 0x0000012000007945 */ /* 0x000fe20003800200 */
[----:B-----5:R-:W-:Y:S01]  /*0740*/  IMAD.MOV.U32 R4, RZ, RZ, RZ ;  /* 0x000000ffff047224 */ /* 0x020fe200078e00ff */
[----:B------:R-:W-:Y:S02]  /*0750*/  CS2R R12, SRZ ;  /* 0x00000000000c7805 */ /* 0x000fe4000001ff00 */
[----:B------:R-:W-:Y:S05]  /*0760*/  @P2 BRA `(.L_x_236) ;  /* 0x0000000000382947 */ /* 0x000fea0003800000 */
[----:B------:R-:W-:Y:S01]  /*0770*/  DMUL R10, R8, 1.80143985094819840000e+16 ;  /* 0x43500000080a7828 */ /* 0x000fe20000000000 */
        /* <DEDUP_REMOVED lines=13> */
.L_x_236:
[----:B------:R-:W-:Y:S05]  /*0850*/  BSYNC.RECONVERGENT B0 ;  /* 0x0000000000007941 */ /* 0x000fea0003800200 */
.L_x_235:
[----:B------:R-:W-:Y:S01]  /*0860*/  BSSY.RECONVERGENT B0, `(.L_x_237) ;  /* 0x0000012000007945 */ /* 0x000fe20003800200 */
[----:B------:R-:W-:Y:S01]  /*0870*/  IMAD.MOV.U32 R5, RZ, RZ, RZ ;  /* 0x000000ffff057224 */ /* 0x000fe200078e00ff */
        /* <DEDUP_REMOVED lines=16> */
.L_x_238:
[----:B------:R-:W-:Y:S05]  /*0980*/  BSYNC.RECONVERGENT B0 ;  /* 0x0000000000007941 */ /* 0x000fea0003800200 */
.L_x_237:
        /* <DEDUP_REMOVED lines=18> */
.L_x_240:
[----:B------:R-:W-:Y:S05]  /*0ab0*/  BSYNC.RECONVERGENT B0 ;  /* 0x0000000000007941 */ /* 0x000fea0003800200 */
.L_x_239:
        /* <DEDUP_REMOVED lines=18> */
.L_x_242:
[----:B------:R-:W-:Y:S05]  /*0be0*/  BSYNC.RECONVERGENT B0 ;  /* 0x0000000000007941 */ /* 0x000fea0003800200 */
.L_x_241:
[----:B------:R-:W-:Y:S01]  /*0bf0*/  BSSY.RECONVERGENT B0, `(.L_x_243) ;  /* 0x0000013000007945 */ /* 0x000fe20003800200 */
[----:B------:R-:W-:Y:S01]  /*0c00*/  IMAD.MOV.U32 R32, RZ, RZ, RZ ;  /* 0x000000ffff207224 */ /* 0x000fe200078e00ff */
[----:B------:R-:W-:Y:S01]  /*0c10*/  CS2R R20, SRZ ;  /* 0x0000000000147805 */ /* 0x000fe2000001ff00 */
[----:B------:R-:W-:Y:S01]  /*0c20*/  IMAD.MOV.U32 R0, RZ, RZ, RZ ;  /* 0x000000ffff007224 */ /* 0x000fe200078e00ff */
[----:B------:R-:W-:Y:S06]  /*0c30*/  @P6 BRA `(.L_x_244) ;  /* 0x0000000000386947 */ /* 0x000fec0003800000 */
        /* <DEDUP_REMOVED lines=14> */
.L_x_244:
[----:B------:R-:W-:Y:S05]  /*0d20*/  BSYNC.RECONVERGENT B0 ;  /* 0x0000000000007941 */ /* 0x000fea0003800200 */
.L_x_243:
[----:B------:R-:W-:Y:S01]  /*0d30*/  BSSY.RECONVERGENT B0, `(.L_x_245) ;  /* 0x0000011000007945 */ /* 0x000fe20003800200 */
[----:B------:R-:W-:-:S03]  /*0d40*/  CS2R R22, SRZ ;  /* 0x0000000000167805 */ /* 0x000fc6000001ff00 */
        /* <DEDUP_REMOVED lines=15> */
.L_x_246:
[----:B------:R-:W-:Y:S05]  /*0e40*/  BSYNC.RECONVERGENT B0 ;  /* 0x0000000000007941 */ /* 0x000fea0003800200 */
.L_x_245:
        /* <DEDUP_REMOVED lines=8> */
[----:B------:R0:W-:Y:S01]  /*0ed0*/  STG.E.64 desc[UR4][R28.64], R16 ;  /* 0x000000101c007986 */ /* 0x0001e2000c101b04 */
[----:B-1----:R-:W-:-:S05]  /*0ee0*/  IMAD.WIDE.U32 R30, R33, 0x4, R26 ;  /* 0x00000004211e7825 */ /* 0x002fca00078e001a */
[----:B------:R0:W-:Y:S01]  /*0ef0*/  STG.E desc[UR4][R30.64], R2 ;  /* 0x000000021e007986 */ /* 0x0001e2000c101904 */
[----:B------:R-:W-:Y:S05]  /*0f00*/  @P1 EXIT ;  /* 0x000000000000194d */ /* 0x000fea0003800000 */
[----:B0-----:R-:W-:-:S04]  /*0f10*/  VIADD R17, R33, 0x80 ;  /* 0x0000008021117836 */ /* 0x001fc80000000000 */
[----:B------:R-:W-:-:S04]  /*0f20*/  IMAD.WIDE.U32 R28, R17, 0x8, R24 ;  /* 0x00000008111c7825 */ /* 0x000fc800078e0018 */
[----:B------:R-:W-:Y:S01]  /*0f30*/  IMAD.WIDE.U32 R16, R17, 0x4, R26 ;  /* 0x0000000411107825 */ /* 0x000fe200078e001a */
[----:B------:R0:W-:Y:S04]  /*0f40*/  STG.E.64 desc[UR4][R28.64], R14 ;  /* 0x0000000e1c007986 */ /* 0x0001e8000c101b04 */
        /* <DEDUP_REMOVED lines=32> */
[----:B------:R-:W-:-:S04]  /*1150*/  VIADD R33, R33, 0x380 ;  /* 0x0000038021217836 */ /* 0x000fc80000000000 */
[----:B------:R-:W-:-:S04]  /*1160*/  IMAD.WIDE.U32 R24, R33, 0x8, R24 ;  /* 0x0000000821187825 */ /* 0x000fc800078e0018 */
[----:B------:R-:W-:Y:S01]  /*1170*/  IMAD.WIDE.U32 R26, R33, 0x4, R26 ;  /* 0x00000004211a7825 */ /* 0x000fe200078e001a */
[----:B------:R-:W-:Y:S04]  /*1180*/  STG.E.64 desc[UR4][R24.64], R22 ;  /* 0x0000001618007986 */ /* 0x000fe8000c101b04 */
[----:B------:R-:W-:Y:S01]  /*1190*/  STG.E desc[UR4][R26.64], R0 ;  /* 0x000000001a007986 */ /* 0x000fe2000c101904 */
[----:B------:R-:W-:Y:S05]  /*11a0*/  EXIT ;  /* 0x000000000000794d */ /* 0x000fea0003800000 */
.L_x_247:
        /* <DEDUP_REMOVED lines=13> */
.L_x_36942:


//--------------------- .text._ZN2at6native18elementwise_kernelILi128ELi4EZNS0_15gpu_kernel_implIZZZNS0_22nan_to_num_kernel_cudaERNS_18TensorIteratorBaseESt8optionalIdES6_S6_ENKUlvE0_clEvENKUlvE2_clEvEUlN3c108BFloat16EE_EEvS4_RKT_EUliE_EEviT1_ --------------------------
	.section	.text._ZN2at6native18elementwise_kernelILi128ELi4EZNS0_15gpu_kernel_implIZZZNS0_22nan_to_num_kernel_cudaERNS_18TensorIteratorBaseESt8optionalIdES6_S6_ENKUlvE0_clEvENKUlvE2_clEvEUlN3c108BFloat16EE_EEvS4_RKT_EUliE_EEviT1_,"ax",@progbits
	.align	128
        .global         _ZN2at6native18elementwise_kernelILi128ELi4EZNS0_15gpu_kernel_implIZZZNS0_22nan_to_num_kernel_cudaERNS_18TensorIteratorBaseESt8optionalIdES6_S6_ENKUlvE0_clEvENKUlvE2_clEvEUlN3c108BFloat16EE_EEvS4_RKT_EUliE_EEviT1_
        .type           _ZN2at6native18elementwise_kernelILi128ELi4EZNS0_15gpu_kernel_implIZZZNS0_22nan_to_num_kernel_cudaERNS_18TensorIteratorBaseESt8optionalIdES6_S6_ENKUlvE0_clEvENKUlvE2_clEvEUlN3c108BFloat16EE_EEvS4_RKT_EUliE_EEviT1_,@function
        .size           _ZN2at6native18elementwise_kernelILi128ELi4EZNS0_15gpu_kernel_implIZZZNS0_22nan_to_num_kernel_cudaERNS_18TensorIteratorBaseESt8optionalIdES6_S6_ENKUlvE0_clEvENKUlvE2_clEvEUlN3c108BFloat16EE_EEvS4_RKT_EUliE_EEviT1_,(.L_x_36964 - _ZN2at6native18elementwise_kernelILi128ELi4EZNS0_15gpu_kernel_implIZZZNS0_22nan_to_num_kernel_cudaERNS_18TensorIteratorBaseESt8optionalIdES6_S6_ENKUlvE0_clEvENKUlvE2_clEvEUlN3c108BFloat16EE_EEvS4_RKT_EUliE_EEviT1_)
        .other          _ZN2at6native18elementwise_kernelILi128ELi4EZNS0_15gpu_kernel_implIZZZNS0_22nan_to_num_kernel_cudaERNS_18TensorIteratorBaseESt8optionalIdES6_S6_ENKUlvE0_clEvENKUlvE2_clEvEUlN3c108BFloat16EE_EEvS4_RKT_EUliE_EEviT1_,@"STO_CUDA_ENTRY STV_DEFAULT"
_ZN2at6native18elementwise_kernelILi128ELi4EZNS0_15gpu_kernel_implIZZZNS0_22nan_to_num_kernel_cudaERNS_18TensorIteratorBaseESt8optionalIdES6_S6_ENKUlvE0_clEvENKUlvE2_clEvEUlN3c108BFloat16EE_EEvS4_RKT_EUliE_EEviT1_:
.text._ZN2at6native18elementwise_kernelILi128ELi4EZNS0_15gpu_kernel_implIZZZNS0_22nan_to_num_kernel_cudaERNS_18TensorIteratorBaseESt8optionalIdES6_S6_ENKUlvE0_clEvENKUlvE2_clEvEUlN3c108BFloat16EE_EEvS4_RKT_EUliE_EEviT1_:
[----:B------:R-:W0:Y:S01]  /*0000*/  LDC R1, c[0x0][0x37c] ;  /* 0x0000df00ff017b82 */ /* 0x000e220000000800 */
[----:B------:R-:W1:Y:S07]  /*0010*/  S2R R17, SR_TID.X ;  /* 0x0000000000117919 */ /* 0x000e6e0000002100 */
[----:B------:R-:W2:Y:S01]  /*0020*/  S2UR UR4, SR_CTAID.X ;  /* 0x00000000000479c3 */ /* 0x000ea20000002500 */
[----:B------:R-:W3:Y:S01]  /*0030*/  LDCU UR39, c[0x0][0x388] ;  /* 0x00007100ff2777ac */ /* 0x000ee20008000800 */
[----:B------:R-:W-:Y:S01]  /*0040*/  BSSY.RECONVERGENT B6, `(.L_x_248) ;  /* 0x0000348000067945 */ /* 0x000fe20003800200 */
[----:B------:R-:W4:Y:S05]  /*0050*/  LDCU UR5, c[0x0][0x380] ;  /* 0x00007000ff0577ac */ /* 0x000f2a0008000800 */
[----:B------:R-:W0:Y:S01]  /*0060*/  LDC.U16 R18, c[0x0][0x594] ;  /* 0x00016500ff127b82 */ /* 0x000e220000000400 */
[----:B------:R-:W5:Y:S01]  /*0070*/  LDCU.U16 UR6, c[0x0][0x590] ;  /* 0x0000b200ff0677ac */ /* 0x000f620008000400 */
[----:B------:R-:W0:Y:S01]  /*0080*/  LDCU.64 UR36, c[0x0][0x358] ;  /* 0x00006b00ff2477ac */ /* 0x000e220008000a00 */
[----:B------:R-:W0:Y:S01]  /*0090*/  LDCU.U8 UR41, c[0x0][0x5a0] ;  /* 0x0000b400ff2977ac */ /* 0x000e220008000000 */
[----:B---3--:R-:W-:Y:S01]  /*00a0*/  UIADD3 UR40, UPT, UPT, UR39, -0x1, URZ ;  /* 0xffffffff27287890 */ /* 0x008fe2000fffe0ff */
[----:B------:R-:W3:Y:S01]  /*00b0*/  LDCU.U8 UR42, c[0x0][0x5a1] ;  /* 0x0000b420ff2a77ac */ /* 0x000ee20008000000 */
[----:B--2---:R-:W-:Y:S01]  /*00c0*/  USHF.L.U32 UR4, UR4, 0x9, URZ ;  /* 0x0000000904047899 */ /* 0x004fe200080006ff */
[----:B-----5:R-:W-:Y:S01]  /*00d0*/  IMAD.U32 R19, RZ, RZ, UR6 ;  /* 0x00000006ff137e24 */ /* 0x020fe2000f8e00ff */
[----:B------:R-:W-:-:S04]  /*00e0*/  UISETP.LT.U32.AND UP0, UPT, UR40, 0x18, UPT ;  /* 0x000000182800788c */ /* 0x000fc8000bf01070 */
[----:B-1----:R-:W-:Y:S01]  /*00f0*/  LOP3.LUT R17, R17, UR4, RZ, 0xfc, !PT ;  /* 0x0000000411117c12 */ /* 0x002fe2000f8efcff */
[----:B------:R-:W-:-:S03]  /*0100*/  USEL UR38, UR40, 0x18, UP0 ;  /* 0x0000001828267887 */ /* 0x000fc60008000000 */
[----:B----4-:R-:W-:Y:S01]  /*0110*/  ISETP.GE.AND P0, PT, R17, UR5, PT ;  /* 0x0000000511007c0c */ /* 0x010fe2000bf06270 */
[----:B------:R-:W-:-:S12]  /*0120*/  UIADD3 UR38, UPT, UPT, UR38, 0x1, URZ ;  /* 0x0000000126267890 */ /* 0x000fd8000fffe0ff */
[----:B---3--:R-:W-:Y:S05]  /*0130*/  @P0 BRA `(.L_x_249) ;  /* 0x0000003000e00947 */ /* 0x008fea0003800000 */
[----:B------:R-:W-:Y:S01]  /*0140*/  UISETP.NE.AND UP0, UPT, UR39, URZ, UPT ;  /* 0x000000ff2700728c */ /* 0x000fe2000bf05270 */
[----:B------:R-:W-:Y:S02]  /*0150*/  IMAD.MOV.U32 R0, RZ, RZ, RZ ;  /* 0x000000ffff007224 */ /* 0x000fe400078e00ff */
[----:B------:R-:W-:-:S06]  /*0160*/  IMAD.MOV.U32 R16, RZ, RZ, RZ ;  /* 0x000000ffff107224 */ /* 0x000fcc00078e00ff */
[----:B------:R-:W-:Y:S05]  /*0170*/  BRA.U !UP0, `(.L_x_250) ;  /* 0x0000001108a87547 */ /* 0x000fea000b800000 */
[----:B------:R-:W1:Y:S01]  /*0180*/  LDCU.64 UR4, c[0x0][0x390] ;  /* 0x00007200ff0477ac */ /* 0x000e620008000a00 */
[----:B------:R-:W-:Y:S01]  /*0190*/  IMAD.MOV.U32 R16, RZ, RZ, RZ ;  /* 0x000000ffff107224 */ /* 0x000fe200078e00ff */
[----:B------:R-:W2:Y:S01]  /*01a0*/  LDCU UR6, c[0x0][0x38c] ;  /* 0x00007180ff0677ac */ /* 0x000ea20008000800 */
[----:B------:R-:W3:Y:S01]  /*01b0*/  LDCU.64 UR8, c[0x0][0x4b8] ;  /* 0x00009700ff0877ac */ /* 0x000ee20008000a00 */
[----:B------:R-:W-:Y:S01]  /*01c0*/  UISETP.NE.AND UP0, UPT, UR40, URZ, UPT ;  /* 0x000000ff2800728c */ /* 0x000fe2000bf05270 */
[----:B-1----:R-:W-:-:S05]  /*01d0*/  IMAD.HI.U32 R2, R17, UR4, R16 ;  /* 0x0000000411027c27 */ /* 0x002fca000f8e0010 */
[----:B------:R-:W-:-:S04]  /*01e0*/  SHF.R.U32.HI R3, RZ, UR5, R2 ;  /* 0x00000005ff037c19 */ /* 0x000fc80008011602 */
[----:B------:R-:W-:-:S05]  /*01f0*/  IADD3 R0, PT, PT, -R3, RZ, RZ ;  /* 0x000000ff03007210 */ /* 0x000fca0007ffe1ff */
[----:B--2---:R-:W-:-:S04]  /*0200*/  IMAD R0, R0, UR6, R17 ;  /* 0x0000000600007c24 */ /* 0x004fc8000f8e0211 */
[C---:B---3--:R-:W-:Y:S02]  /*0210*/  IMAD R16, R0.reuse, UR8, RZ ;  /* 0x0000000800107c24 */ /* 0x048fe4000f8e02ff */
[----:B------:R-:W-:Y:S01]  /*0220*/  IMAD R0, R0, UR9, RZ ;  /* 0x0000000900007c24 */ /* 0x000fe2000f8e02ff */
[----:B------:R-:W-:Y:S06]  /*0230*/  BRA.U !UP0, `(.L_x_250) ;  /* 0x0000001108787547 */ /* 0x000fec000b800000 */
[----:B------:R-:W1:Y:S01]  /*0240*/  LDCU.64 UR6, c[0x0][0x398] ;  /* 0x00007300ff0677ac */ /* 0x000e620008000a00 */
[----:B------:R-:W-:Y:S01]  /*0250*/  IMAD.MOV.U32 R2, RZ, RZ, RZ ;  /* 0x000000ffff027224 */ /* 0x000fe200078e00ff */
[----:B------:R-:W2:Y:S01]  /*0260*/  LDCU UR4, c[0x0][0x3a0] ;  /* 0x00007400ff0477ac */ /* 0x000ea20008000800 */
[----:B------:R-:W3:Y:S01]  /*0270*/  LDCU.64 UR8, c[0x0][0x4c0] ;  /* 0x00009800ff0877ac */ /* 0x000ee20008000a00 */
[----:B------:R-:W-:Y:S01]  /*0280*/  UISETP.NE.AND UP0, UPT, UR38, 0x2, UPT ;  /* 0x000000022600788c */ /* 0x000fe2000bf05270 */
[----:B-1----:R-:W-:-:S05]  /*0290*/  IMAD.HI.U32 R4, R3, UR7, R2 ;  /* 0x0000000703047c27 */ /* 0x002fca000f8e0002 */
[----:B--2---:R-:W-:-:S05]  /*02a0*/  SHF.R.U32.HI R5, RZ, UR4, R4 ;  /* 0x00000004ff057c19 */ /* 0x004fca0008011604 */
[----:B------:R-:W-:-:S04]  /*02b0*/  IMAD.MOV R2, RZ, RZ, -R5 ;  /* 0x000000ffff027224 */ /* 0x000fc800078e0a05 */
[----:B------:R-:W-:-:S04]  /*02c0*/  IMAD R3, R2, UR6, R3 ;  /* 0x0000000602037c24 */ /* 0x000fc8000f8e0203 */
[C---:B---3--:R-:W-:Y:S02]  /*02d0*/  IMAD R16, R3.reuse, UR8, R16 ;  /* 0x0000000803107c24 */ /* 0x048fe4000f8e0210 */
[----:B------:R-:W-:Y:S01]  /*02e0*/  IMAD R0, R3, UR9, R0 ;  /* 0x0000000903007c24 */ /* 0x000fe2000f8e0200 */
[----:B------:R-:W-:Y:S06]  /*02f0*/  BRA.U !UP0, `(.L_x_250) ;  /* 0x0000001108487547 */ /* 0x000fec000b800000 */
[----:B------:R-:W1:Y:S01]  /*0300*/  LDCU.64 UR4, c[0x0][0x3a8] ;  /* 0x00007500ff0477ac */ /* 0x000e620008000a00 */
[----:B------:R-:W-:Y:S01]  /*0310*/  IMAD.MOV.U32 R4, RZ, RZ, RZ ;  /* 0x000000ffff047224 */ /* 0x000fe200078e00ff */
[----:B------:R-:W2:Y:S01]  /*0320*/  LDCU UR6, c[0x0][0x3a4] ;  /* 0x00007480ff0677ac */ /* 0x000ea20008000800 */
[----:B------:R-:W3:Y:S01]  /*0330*/  LDCU.64 UR8, c[0x0][0x4c8] ;  /* 0x00009900ff0877ac */ /* 0x000ee20008000a00 */
[----:B------:R-:W-:Y:S01]  /*0340*/  UISETP.NE.AND UP0, UPT, UR38, 0x3, UPT ;  /* 0x000000032600788c */ /* 0x000fe2000bf05270 */
[----:B-1----:R-:W-:-:S05]  /*0350*/  IMAD.HI.U32 R2, R5, UR4, R4 ;  /* 0x0000000405027c27 */ /* 0x002fca000f8e0004 */
[----:B------:R-:W-:-:S05]  /*0360*/  SHF.R.U32.HI R3, RZ, UR5, R2 ;  /* 0x00000005ff037c19 */ /* 0x000fca0008011602 */
[----:B------:R-:W-:-:S04]  /*0370*/  IMAD.MOV R4, RZ, RZ, -R3 ;  /* 0x000000ffff047224 */ /* 0x000fc800078e0a03 */
[----:B--2---:R-:W-:-:S04]  /*0380*/  IMAD R5, R4, UR6, R5 ;  /* 0x0000000604057c24 */ /* 0x004fc8000f8e0205 */
[C---:B---3--:R-:W-:Y:S02]  /*0390*/  IMAD R16, R5.reuse, UR8, R16 ;  /* 0x0000000805107c24 */ /* 0x048fe4000f8e0210 */
[----:B------:R-:W-:Y:S01]  /*03a0*/  IMAD R0, R5, UR9, R0 ;  /* 0x0000000905007c24 */ /* 0x000fe2000f8e0200 */
[----:B------:R-:W-:Y:S06]  /*03b0*/  BRA.U !UP0, `(.L_x_250) ;  /* 0x0000001108187547 */ /* 0x000fec000b800000 */
[----:B------:R-:W1:Y:S01]  /*03c0*/  LDCU.64 UR6, c[0x0][0x3b0] ;  /* 0x00007600ff0677ac */ /* 0x000e620008000a00 */
[----:B------:R-:W-:Y:S01]  /*03d0*/  HFMA2 R2, -RZ, RZ, 0, 0 ;  /* 0x00000000ff027431 */ /* 0x000fe200000001ff */
[----:B------:R-:W2:Y:S01]  /*03e0*/  LDCU UR4, c[0x0][0x3b8] ;  /* 0x00007700ff0477ac */ /* 0x000ea20008000800 */
[----:B------:R-:W3:Y:S01]  /*03f0*/  LDCU.64 UR8, c[0x0][0x4d0] ;  /* 0x00009a00ff0877ac */ /* 0x000ee20008000a00 */
[----:B------:R-:W-:Y:S02]  /*0400*/  UISETP.NE.AND UP0, UPT, UR38, 0x4, UPT ;  /* 0x000000042600788c */ /* 0x000fe4000bf05270 */
        /* <DEDUP_REMOVED lines=25> */
[----:B--2---:R-:W-:-:S04]  /*05a0*/  SHF.R.U32.HI R5, RZ, UR4, R4 ;  /* 0x00000004ff057c19 */ /* 0x004fc80008011604 */
[----:B------:R-:W-:-:S05]  /*05b0*/  IADD3 R2, PT, PT, -R5, RZ, RZ ;  /* 0x000000ff05027210 */ /* 0x000fca0007ffe1ff */
        /* <DEDUP_REMOVED lines=29> */
[----:B------:R-:W-:Y:S01]  /*0790*/  MOV R4, RZ ;  /* 0x000000ff00047202 */ /* 0x000fe20000000f00 */
[----:B------:R-:W2:Y:S01]  /*07a0*/  LDCU UR6, c[0x0][0x3ec] ;  /* 0x00007d80ff0677ac */ /* 0x000ea20008000800 */
[----:B------:R-:W3:Y:S01]  /*07b0*/  LDCU.64 UR8, c[0x0][0x4f8] ;  /* 0x00009f00ff0877ac */ /* 0x000ee20008000a00 */
[----:B------:R-:W-:Y:S02]  /*07c0*/  UISETP.NE.AND UP0, UPT, UR38, 0x9, UPT ;  /* 0x000000092600788c */ /* 0x000fe4000bf05270 */
        /* <DEDUP_REMOVED lines=25> */
[----:B------:R-:W-:-:S04]  /*0960*/  SHF.R.U32.HI R3, RZ, UR5, R2 ;  /* 0x00000005ff037c19 */ /* 0x000fc80008011602 */
[----:B------:R-:W-:-:S05]  /*0970*/  IADD3 R4, PT, PT, -R3, RZ, RZ ;  /* 0x000000ff03047210 */ /* 0x000fca0007ffe1ff */
        /* <DEDUP_REMOVED lines=163> */
[----:B------:R-:W3:Y:S02]  /*13b0*/  LDCU.64 UR8, c[0x0][0x578] ;  /* 0x0000af00ff0877ac */ /* 0x000ee40008000a00 */
[----:B-1----:R-:W-:-:S05]  /*13c0*/  IMAD.HI.U32 R2, R5, UR4, R4 ;  /* 0x0000000405027c27 */ /* 0x002fca000f8e0004 */
[----:B------:R-:W-:-:S05]  /*13d0*/  SHF.R.U32.HI R2, RZ, UR5, R2 ;  /* 0x00000005ff027c19 */ /* 0x000fca0008011602 */
[----:B------:R-:W-:-:S04]  /*13e0*/  IMAD.MOV R3, RZ, RZ, -R2 ;  /* 0x000000ffff037224 */ /* 0x000fc800078e0a02 */
[----:B--2---:R-:W-:-:S04]  /*13f0*/  IMAD R5, R3, UR6, R5 ;  /* 0x0000000603057c24 */ /* 0x004fc8000f8e0205 */
[C---:B---3--:R-:W-:Y:S02]  /*1400*/  IMAD R16, R5.reuse, UR8, R16 ;  /* 0x0000000805107c24 */ /* 0x048fe4000f8e0210 */
[----:B------:R-:W-:-:S07]  /*1410*/  IMAD R0, R5, UR9, R0 ;  /* 0x0000000905007c24 */ /* 0x000fce000f8e0200 */
.L_x_250:
[----:B------:R-:W1:Y:S01]  /*1420*/  LDCU.64 UR6, c[0x0][0x588] ;  /* 0x0000b100ff0677ac */ /* 0x000e620008000a00 */
[----:B------:R-:W-:-:S04]  /*1430*/  UPRMT UR4, UR42, 0x9910, URZ ;  /* 0x000099102a047896 */ /* 0x000fc800080000ff */
[----:B------:R-:W-:Y:S01]  /*1440*/  UISETP.GT.AND UP0, UPT, UR4, 0x9, UPT ;  /* 0x000000090400788c */ /* 0x000fe2000bf04270 */
[----:B-1----:R-:W-:-:S05]  /*1450*/  IADD3 R2, P0, PT, R0, UR6, RZ ;  /* 0x0000000600027c10 */ /* 0x002fca000ff1e0ff */
[----:B------:R-:W-:-:S03]  /*1460*/  IMAD.X R3, RZ, RZ, UR7, P0 ;  /* 0x00000007ff037e24 */ /* 0x000fc600080e06ff */
[----:B------:R-:W-:Y:S05]  /*1470*/  BRA.U UP0, `(.L_x_251) ;  /* 0x0000000500307547 */ /* 0x000fea000b800000 */
[----:B------:R-:W-:-:S09]  /*1480*/  UISETP.GT.AND UP0, UPT, UR4, 0x4, UPT ;  /* 0x000000040400788c */ /* 0x000fd2000bf04270 */
[----:B------:R-:W-:Y:S05]  /*1490*/  BRA.U UP0, `(.L_x_252) ;  /* 0x0000000100947547 */ /* 0x000fea000b800000 */
[----:B------:R-:W-:-:S09]  /*14a0*/  UISETP.GT.AND UP0, UPT, UR4, 0x1, UPT ;  /* 0x000000010400788c */ /* 0x000fd2000bf04270 */
[----:B------:R-:W-:Y:S05]  /*14b0*/  BRA.U UP0, `(.L_x_253) ;  /* 0x0000000100387547 */ /* 0x000fea000b800000 */
[----:B------:R-:W-:-:S09]  /*14c0*/  UISETP.NE.AND UP0, UPT, UR42, URZ, UPT ;  /* 0x000000ff2a00728c */ /* 0x000fd2000bf05270 */
[----:B------:R-:W-:Y:S05]  /*14d0*/  BRA.U !UP0, `(.L_x_254) ;  /* 0x00000001081c7547 */ /* 0x000fea000b800000 */
[----:B------:R-:W-:-:S09]  /*14e0*/  UISETP.NE.AND UP0, UPT, UR4, 0x1, UPT ;  /* 0x000000010400788c */ /* 0x000fd2000bf05270 */
[----:B------:R-:W-:Y:S05]  /*14f0*/  BRA.U UP0, `(.L_x_255) ;  /* 0x0000000d00487547 */ /* 0x000fea000b800000 */
[----:B0-----:R-:W2:Y:S02]  /*1500*/  LDG.E.S8 R2, desc[UR36][R2.64] ;  /* 0x0000002402027981 */ /* 0x001ea4000c1e1300 */
[----:B--2---:R-:W0:Y:S02]  /*1510*/  I2F.S16 R0, R2 ;  /* 0x0000000200007306 */ /* 0x004e240000101400 */
[----:B0-----:R-:W-:-:S04]  /*1520*/  F2FP.BF16.F32.PACK_AB R0, RZ, R0 ;  /* 0x00000000ff00723e */ /* 0x001fc800000010ff */
[----:B------:R-:W-:Y:S01]  /*1530*/  PRMT R5, R0, 0x7610, R5 ;  /* 0x0000761000057816 */ /* 0x000fe20000000005 */
[----:B------:R-:W-:Y:S06]  /*1540*/  BRA `(.L_x_256) ;  /* 0x0000000c00d07947 */ /* 0x000fec0003800000 */
.L_x_254:
[----:B0-----:R-:W2:Y:S02]  /*1550*/  LDG.E.U8 R2, desc[UR36][R2.64] ;  /* 0x0000002402027981 */ /* 0x001ea4000c1e1100 */
[----:B--2---:R-:W-:-:S04]  /*1560*/  I2FP.F32.U32 R0, R2 ;  /* 0x0000000200007245 */ /* 0x004fc80000201000 */
[----:B------:R-:W-:-:S04]  /*1570*/  F2FP.BF16.F32.PACK_AB R0, RZ, R0 ;  /* 0x00000000ff00723e */ /* 0x000fc800000010ff */
[----:B------:R-:W-:Y:S01]  /*1580*/  PRMT R5, R0, 0x7610, R5 ;  /* 0x0000761000057816 */ /* 0x000fe20000000005 */
[----:B------:R-:W-:Y:S06]  /*1590*/  BRA `(.L_x_256) ;  /* 0x0000000c00bc7947 */ /* 0x000fec0003800000 */
.L_x_253:
[----:B------:R-:W-:-:S09]  /*15a0*/  UISETP.NE.AND UP0, UPT, UR4, 0x2, UPT ;  /* 0x000000020400788c */ /* 0x000fd2000bf05270 */
[----:B------:R-:W-:Y:S05]  /*15b0*/  BRA.U !UP0, `(.L_x_257) ;  /* 0x0000000108387547 */ /* 0x000fea000b800000 */
[----:B------:R-:W-:-:S09]  /*15c0*/  UISETP.NE.AND UP0, UPT, UR4, 0x3, UPT ;  /* 0x000000030400788c */ /* 0x000fd2000bf05270 */
[----:B------:R-:W-:Y:S05]  /*15d0*/  BRA.U !UP0, `(.L_x_258) ;  /* 0x00000001081c7547 */ /* 0x000fea000b800000 */
[----:B------:R-:W-:-:S09]  /*15e0*/  UISETP.NE.AND UP0, UPT, UR4, 0x4, UPT ;  /* 0x000000040400788c */ /* 0x000fd2000bf05270 */
[----:B------:R-:W-:Y:S05]  /*15f0*/  BRA.U UP0, `(.L_x_255) ;  /* 0x0000000d00087547 */ /* 0x000fea000b800000 */
[----:B0-----:R-:W2:Y:S02]  /*1600*/  LDG.E.64 R2, desc[UR36][R2.64] ;  /* 0x0000002402027981 */ /* 0x001ea4000c1e1b00 */
[----:B--2---:R-:W0:Y:S02]  /*1610*/  I2F.S64 R0, R2 ;  /* 0x0000000200007312 */ /* 0x004e240000301400 */
[----:B0-----:R-:W-:-:S04]  /*1620*/  F2FP.BF16.F32.PACK_AB R0, RZ, R0 ;  /* 0x00000000ff00723e */ /* 0x001fc800000010ff */
[----:B------:R-:W-:Y:S01]  /*1630*/  PRMT R5, R0, 0x7610, R5 ;  /* 0x0000761000057816 */ /* 0x000fe20000000005 */
[----:B------:R-:W-:Y:S06]  /*1640*/  BRA `(.L_x_256) ;  /* 0x0000000c00907947 */ /* 0x000fec0003800000 */
.L_x_258:
[----:B0-----:R-:W2:Y:S02]  /*1650*/  LDG.E R2, desc[UR36][R2.64] ;  /* 0x0000002402027981 */ /* 0x001ea4000c1e1900 */
[----:B--2---:R-:W-:-:S04]  /*1660*/  I2FP.F32.S32 R0, R2 ;  /* 0x0000000200007245 */ /* 0x004fc80000201400 */
[----:B------:R-:W-:-:S04]  /*1670*/  F2FP.BF16.F32.PACK_AB R0, RZ, R0 ;  /* 0x00000000ff00723e */ /* 0x000fc800000010ff */
[----:B------:R-:W-:Y:S01]  /*1680*/  PRMT R5, R0, 0x7610, R5 ;  /* 0x0000761000057816 */ /* 0x000fe20000000005 */
[----:B------:R-:W-:Y:S06]  /*1690*/  BRA `(.L_x_256) ;  /* 0x0000000c007c7947 */ /* 0x000fec0003800000 */
.L_x_257:
[----:B0-----:R-:W2:Y:S02]  /*16a0*/  LDG.E.U16 R2, desc[UR36][R2.64] ;  /* 0x0000002402027981 */ /* 0x001ea4000c1e1500 */
[----:B--2---:R-:W0:Y:S02]  /*16b0*/  I2F.S16 R0, R2 ;  /* 0x0000000200007306 */ /* 0x004e240000101400 */
[----:B0-----:R-:W-:-:S04]  /*16c0*/  F2FP.BF16.F32.PACK_AB R0, RZ, R0 ;  /* 0x00000000ff00723e */ /* 0x001fc800000010ff */
[----:B------:R-:W-:Y:S01]  /*16d0*/  PRMT R5, R0, 0x7610, R5 ;  /* 0x0000761000057816 */ /* 0x000fe20000000005 */
[----:B------:R-:W-:Y:S06]  /*16e0*/  BRA `(.L_x_256) ;  /* 0x0000000c00687947 */ /* 0x000fec0003800000 */
.L_x_252:
[----:B------:R-:W-:-:S09]  /*16f0*/  UISETP.GT.AND UP0, UPT, UR4, 0x6, UPT ;  /* 0x000000060400788c */ /* 0x000fd2000bf04270 */
[----:B------:R-:W-:Y:S05]  /*1700*/  BRA.U UP0, `(.L_x_259) ;  /* 0x0000000100307547 */ /* 0x000fea000b800000 */
[----:B------:R-:W-:-:S09]  /*1710*/  UISETP.NE.AND UP0, UPT, UR4, 0x5, UPT ;  /* 0x000000050400788c */ /* 0x000fd2000bf05270 */
[----:B------:R-:W-:Y:S05]  /*1720*/  BRA.U !UP0, `(.L_x_260) ;  /* 0x0000000108147547 */ /* 0x000fea000b800000 */
[----:B------:R-:W-:-:S09]  /*1730*/  UISETP.NE.AND UP0, UPT, UR4, 0x6, UPT ;  /* 0x000000060400788c */ /* 0x000fd2000bf05270 */
[----:B------:R-:W-:Y:S05]  /*1740*/  BRA.U UP0, `(.L_x_255) ;  /* 0x0000000900b47547 */ /* 0x000fea000b800000 */
[----:B0-----:R-:W2:Y:S02]  /*1750*/  LDG.E R2, desc[UR36][R2.64] ;  /* 0x0000002402027981 */ /* 0x001ea4000c1e1900 */
[----:B--2---:R-:W-:Y:S01]  /*1760*/  F2FP.BF16.F32.PACK_AB R5, RZ, R2 ;  /* 0x00000002ff05723e */ /* 0x004fe200000010ff */
[----:B------:R-:W-:Y:S06]  /*1770*/  BRA `(.L_x_256) ;  /* 0x0000000c00447947 */ /* 0x000fec0003800000 */
.L_x_260:
[----:B0-----:R-:W2:Y:S02]  /*1780*/  LDG.E.U16 R0, desc[UR36][R2.64] ;  /* 0x0000002402007981 */ /* 0x001ea4000c1e1500 */
[----:B--2---:R-:W-:-:S05]  /*1790*/  HADD2.F32 R0, -RZ, R0.H0_H0 ;  /* 0x20000000ff007230 */ /* 0x004fca0000004100 */
[----:B------:R-:W-:-:S04]  /*17a0*/  F2FP.BF16.F32.PACK_AB R0, RZ, R0 ;  /* 0x00000000ff00723e */ /* 0x000fc800000010ff */
[----:B------:R-:W-:Y:S01]  /*17b0*/  PRMT R5, R0, 0x7610, R5 ;  /* 0x0000761000057816 */ /* 0x000fe20000000005 */
[----:B------:R-:W-:Y:S06]  /*17c0*/  BRA `(.L_x_256) ;  /* 0x0000000c00307947 */ /* 0x000fec0003800000 */
.L_x_259:
[----:B------:R-:W-:-:S09]  /*17d0*/  UISETP.NE.AND UP0, UPT, UR4, 0x7, UPT ;  /* 0x000000070400788c */ /* 0x000fd2000bf05270 */
[----:B------:R-:W-:Y:S05]  /*17e0*/  BRA.U !UP0, `(.L_x_261) ;  /* 0x0000000108307547 */ /* 0x000fea000b800000 */
[----:B------:R-:W-:-:S09]  /*17f0*/  UISETP.NE.AND UP0, UPT, UR4, 0x8, UPT ;  /* 0x000000080400788c */ /* 0x000fd2000bf05270 */
[----:B------:R-:W-:Y:S05]  /*1800*/  BRA.U !UP0, `(.L_x_262) ;  /* 0x0000000108147547 */ /* 0x000fea000b800000 */
[----:B------:R-:W-:-:S09]  /*1810*/  UISETP.NE.AND UP0, UPT, UR4, 0x9, UPT ;  /* 0x000000090400788c */ /* 0x000fd2000bf05270 */
[----:B------:R-:W-:Y:S05]  /*1820*/  BRA.U UP0, `(.L_x_255) ;  /* 0x00000009007c7547 */ /* 0x000fea000b800000 */
[----:B0-----:R-:W2:Y:S02]  /*1830*/  LDG.E R2, desc[UR36][R2.64] ;  /* 0x0000002402027981 */ /* 0x001ea4000c1e1900 */
[----:B--2---:R-:W-:Y:S01]  /*1840*/  F2FP.BF16.F32.PACK_AB R5, RZ, R2 ;  /* 0x00000002ff05723e */ /* 0x004fe200000010ff */
[----:B------:R-:W-:Y:S06]  /*1850*/  BRA `(.L_x_256) ;  /* 0x0000000c000c7947 */ /* 0x000fec0003800000 */
.L_x_262:
[----:B0-----:R-:W2:Y:S02]  /*1860*/  LDG.E.U16 R2, desc[UR36][R2.64] ;  /* 0x0000002402027981 */ /* 0x001ea4000c1e1500 */
[----:B--2---:R-:W-:-:S05]  /*1870*/  HADD2.F32 R0, -RZ, R2.H0_H0 ;  /* 0x20000002ff007230 */ /* 0x004fca0000004100 */
[----:B------:R-:W-:-:S04]  /*1880*/  F2FP.BF16.F32.PACK_AB R0, RZ, R0 ;  /* 0x00000000ff00723e */ /* 0x000fc800000010ff */
[----:B------:R-:W-:Y:S01]  /*1890*/  PRMT R5, R0, 0x7610, R5 ;  /* 0x0000761000057816 */ /* 0x000fe20000000005 */
[----:B------:R-:W-:Y:S06]  /*18a0*/  BRA `(.L_x_256) ;  /* 0x0000000800f87947 */ /* 0x000fec0003800000 */
.L_x_261:
[----:B0-----:R-:W2:Y:S01]  /*18b0*/  LDG.E.64 R2, desc[UR36][R2.64] ;  /* 0x0000002402027981 */ /* 0x001ea2000c1e1b00 */
[----:B------:R-:W-:Y:S01]  /*18c0*/  UMOV UR4, 0xf0000000 ;  /* 0xf000000000047882 */ /* 0x000fe20000000000 */
[----:B------:R-:W-:Y:S01]  /*18d0*/  UMOV UR5, 0x380fffff ;  /* 0x380fffff00057882 */ /* 0x000fe20000000000 */
[----:B--2---:R-:W0:Y:S01]  /*18e0*/  F2F.F32.F64 R0, R2 ;  /* 0x0000000200007310 */ /* 0x004e220000301000 */
[----:B------:R-:W-:-:S14]  /*18f0*/  DSETP.GEU.AND P0, PT, |R2|, UR4, PT ;  /* 0x0000000402007e2a */ /* 0x000fdc000bf0e200 */
[----:B0-----:R-:W-:-:S05]  /*1900*/  @!P0 FMUL R0, R0, 1.175494350822287508e-38 ;  /* 0x0080000000008820 */ /* 0x001fca0000400000 */
[----:B------:R-:W-:-:S04]  /*1910*/  F2FP.BF16.F32.PACK_AB R0, RZ, R0 ;  /* 0x00000000ff00723e */ /* 0x000fc800000010ff */
[----:B------:R-:W-:Y:S01]  /*1920*/  PRMT R5, R0, 0x7610, R5 ;  /* 0x0000761000057816 */ /* 0x000fe20000000005 */
[----:B------:R-:W-:Y:S06]  /*1930*/  BRA `(.L_x_256) ;  /* 0x0000000800d47947 */ /* 0x000fec0003800000 */
.L_x_251:
[----:B------:R-:W-:-:S09]  /*1940*/  UISETP.GT.AND UP0, UPT, UR4, 0x18, UPT ;  /* 0x000000180400788c */ /* 0x000fd2000bf04270 */
[----:B------:R-:W-:Y:S05]  /*1950*/  BRA.U UP0, `(.L_x_263) ;  /* 0x0000000100fc7547 */ /* 0x000fea000b800000 */
[----:B------:R-:W-:-:S09]  /*1960*/  UISETP.GT.AND UP0, UPT, UR4, 0xe, UPT ;  /* 0x0000000e0400788c */ /* 0x000fd2000bf04270 */
[----:B------:R-:W-:Y:S05]  /*1970*/  BRA.U UP0, `(.L_x_264) ;  /* 0x00000001004c7547 */ /* 0x000fea000b800000 */
[----:B------:R-:W-:-:S09]  /*1980*/  UISETP.NE.AND UP0, UPT, UR4, 0xa, UPT ;  /* 0x0000000a0400788c */ /* 0x000fd2000bf05270 */
[----:B------:R-:W-:Y:S05]  /*1990*/  BRA.U !UP0, `(.L_x_265) ;  /* 0x0000000108207547 */ /* 0x000fea000b800000 */
[----:B------:R-:W-:-:S09]  /*19a0*/  UISETP.NE.AND UP0, UPT, UR4, 0xb, UPT ;  /* 0x0000000b0400788c */ /* 0x000fd2000bf05270 */
[----:B------:R-:W-:Y:S05]  /*19b0*/  BRA.U UP0, `(.L_x_255) ;  /* 0x0000000900187547 */ /* 0x000fea000b800000 */
[----:B0-----:R-:W2:Y:S02]  /*19c0*/  LDG.E.U8 R2, desc[UR36][R2.64] ;  /* 0x0000002402027981 */ /* 0x001ea4000c1e1100 */
[----:B--2---:R-:W-:-:S04]  /*19d0*/  ISETP.NE.AND P0, PT, R2, RZ, PT ;  /* 0x000000ff0200720c */ /* 0x004fc80003f05270 */
[----:B------:R-:W-:-:S04]  /*19e0*/  FSEL R0, RZ, 1, !P0 ;  /* 0x3f800000ff007808 */ /* 0x000fc80004000000 */
[----:B------:R-:W-:-:S04]  /*19f0*/  F2FP.BF16.F32.PACK_AB R0, RZ, R0 ;  /* 0x00000000ff00723e */ /* 0x000fc800000010ff */
[----:B------:R-:W-:Y:S01]  /*1a00*/  PRMT R5, R0, 0x7610, R5 ;  /* 0x0000761000057816 */ /* 0x000fe20000000005 */
[----:B------:R-:W-:Y:S06]  /*1a10*/  BRA `(.L_x_256) ;  /* 0x00000008009c7947 */ /* 0x000fec0003800000 */
.L_x_265:
        /* <DEDUP_REMOVED lines=9> */
.L_x_264:
[----:B------:R-:W-:-:S09]  /*1ab0*/  UISETP.NE.AND UP0, UPT, UR4, 0xf, UPT ;  /* 0x0000000f0400788c */ /* 0x000fd2000bf05270 */
[----:B------:R-:W-:Y:S05]  /*1ac0*/  BRA.U !UP0, `(.L_x_266) ;  /* 0x0000000108987547 */ /* 0x000fea000b800000 */
[----:B------:R-:W-:-:S09]  /*1ad0*/  UISETP.NE.AND UP0, UPT, UR4, 0x17, UPT ;  /* 0x000000170400788c */ /* 0x000fd2000bf05270 */
[----:B------:R-:W-:Y:S05]  /*1ae0*/  BRA.U !UP0, `(.L_x_267) ;  /* 0x0000000108587547 */ /* 0x000fea000b800000 */
[----:B------:R-:W-:-:S09]  /*1af0*/  UISETP.NE.AND UP0, UPT, UR4, 0x18, UPT ;  /* 0x000000180400788c */ /* 0x000fd2000bf05270 */
[----:B------:R-:W-:Y:S05]  /*1b00*/  BRA.U UP0, `(.L_x_255) ;  /* 0x0000000500c47547 */ /* 0x000fea000b800000 */
[----:B0-----:R-:W2:Y:S01]  /*1b10*/  LDG.E.U8 R0, desc[UR36][R2.64] ;  /* 0x0000002402007981 */ /* 0x001ea2000c1e1100 */
[----:B------:R-:W-:Y:S01]  /*1b20*/  IMAD.MOV.U32 R6, RZ, RZ, 0x1f ;  /* 0x0000001fff067424 */ /* 0x000fe200078e00ff */
[----:B--2---:R-:W-:-:S04]  /*1b30*/  SHF.L.U32 R0, R0, 0x18, RZ ;  /* 0x0000001800007819 */ /* 0x004fc800000006ff */
[C---:B------:R-:W-:Y:S02]  /*1b40*/  LOP3.LUT R4, R0.reuse, 0x7f000000, RZ, 0xc0, !PT ;  /* 0x7f00000000047812 */ /* 0x040fe400078ec0ff */
[----:B------:R-:W-:Y:S02]  /*1b50*/  LOP3.LUT P0, RZ, R0, 0x7f000000, RZ, 0xc0, !PT ;  /* 0x7f00000000ff7812 */ /* 0x000fe4000780c0ff */
[----:B------:R-:W0:Y:S02]  /*1b60*/  FLO.U32 R5, R4 ;  /* 0x0000000400057300 */ /* 0x000e2400000e0000 */
[----:B0-----:R-:W-:-:S05]  /*1b70*/  IMAD.MOV R5, RZ, RZ, -R5 ;  /* 0x000000ffff057224 */ /* 0x001fca00078e0a05 */
[----:B------:R-:W-:-:S05]  /*1b80*/  VIADDMNMX.U32 R5, R5, R6, 0x4, !PT ;  /* 0x0000000405057446 */ /* 0x000fca0007800006 */
[----:B------:R-:W-:-:S04]  /*1b90*/  VIADD R5, R5, 0xfffffffc ;  /* 0xfffffffc05057836 */ /* 0x000fc80000000000 */
[----:B------:R-:W-:Y:S01]  /*1ba0*/  IMAD.SHL.U32 R7, R5, 0x800000, RZ ;  /* 0x0080000005077824 */ /* 0x000fe200078e00ff */
[C---:B------:R-:W-:Y:S02]  /*1bb0*/  SHF.L.U32 R6, R4.reuse, R5, RZ ;  /* 0x0000000504067219 */ /* 0x040fe400000006ff */
[----:B------:R-:W-:Y:S02]  /*1bc0*/  IADD3 R5, PT, PT, R4, 0x1000000, RZ ;  /* 0x0100000004057810 */ /* 0x000fe40007ffe0ff */
[----:B------:R-:W-:Y:S02]  /*1bd0*/  LEA.HI R6, R6, -R7, RZ, 0x1c ;  /* 0x8000000706067211 */ /* 0x000fe400078fe0ff */
[----:B------:R-:W-:-:S03]  /*1be0*/  SHF.R.S32.HI R5, RZ, 0x8, R5 ;  /* 0x00000008ff057819 */ /* 0x000fc60000011405 */
[----:B------:R-:W-:-:S05]  /*1bf0*/  VIADD R6, R6, 0x3c000000 ;  /* 0x3c00000006067836 */ /* 0x000fca0000000000 */
[----:B------:R-:W-:-:S04]  /*1c00*/  LOP3.LUT R5, R6, 0x7f800000, R5, 0xf8, !PT ;  /* 0x7f80000006057812 */ /* 0x000fc800078ef805 */
[----:B------:R-:W-:-:S04]  /*1c10*/  SEL R5, R5, RZ, P0 ;  /* 0x000000ff05057207 */ /* 0x000fc80000000000 */
[----:B------:R-:W-:-:S04]  /*1c20*/  LOP3.LUT R5, R5, 0x80000000, R0, 0xf8, !PT ;  /* 0x8000000005057812 */ /* 0x000fc800078ef800 */
[----:B------:R-:W-:Y:S01]  /*1c30*/  F2FP.BF16.F32.PACK_AB R5, RZ, R5 ;  /* 0x00000005ff05723e */ /* 0x000fe200000010ff */
[----:B------:R-:W-:Y:S06]  /*1c40*/  BRA `(.L_x_256) ;  /* 0x0000000800107947 */ /* 0x000fec0003800000 */
.L_x_267:
[----:B0-----:R-:W2:Y:S02]  /*1c50*/  LDG.E.U8 R2, desc[UR36][R2.64] ;  /* 0x0000002402027981 */ /* 0x001ea4000c1e1100 */
[C---:B--2---:R-:W-:Y:S02]  /*1c60*/  IMAD.SHL.U32 R4, R2.reuse, 0x2000000, RZ ;  /* 0x0200000002047824 */ /* 0x044fe400078e00ff */
[----:B------:R-:W-:-:S03]  /*1c70*/  IMAD.SHL.U32 R5, R2, 0x100, RZ ;  /* 0x0000010002057824 */ /* 0x000fc600078e00ff */
[----:B------:R-:W-:-:S13]  /*1c80*/  ISETP.GT.U32.AND P0, PT, R4, 0x7ffffff, PT ;  /* 0x07ffffff0400780c */ /* 0x000fda0003f04070 */
[C---:B------:R-:W-:Y:S02]  /*1c90*/  @!P0 LOP3.LUT R0, R5.reuse, 0x7f00, RZ, 0xc0, !PT ;  /* 0x00007f0005008812 */ /* 0x040fe400078ec0ff */
[----:B------:R-:W-:Y:S02]  /*1ca0*/  @P0 LEA.HI R4, R4, 0x70000000, RZ, 0x1c ;  /* 0x7000000004040811 */ /* 0x000fe400078fe0ff */
[----:B------:R-:W-:Y:S02]  /*1cb0*/  @!P0 LOP3.LUT R0, R0, 0x3f000000, RZ, 0xfc, !PT ;  /* 0x3f00000000008812 */ /* 0x000fe400078efcff */
[----:B------:R-:W-:-:S03]  /*1cc0*/  PRMT R5, R5, 0x9910, RZ ;  /* 0x0000991005057816 */ /* 0x000fc600000000ff */
[----:B------:R-:W-:Y:S01]  /*1cd0*/  @!P0 FADD.FTZ R0, R0, -0.5 ;  /* 0xbf00000000008421 */ /* 0x000fe20000010000 */
[----:B------:R-:W-:-:S05]  /*1ce0*/  @P0 FMUL.FTZ R0, R4, 1.9259299443872358531e-34 ;  /* 0x0780000004000820 */ /* 0x000fca0000410000 */
[----:B------:R-:W-:-:S04]  /*1cf0*/  LOP3.LUT R0, R0, 0x80000000, R5, 0xf8, !PT ;  /* 0x8000000000007812 */ /* 0x000fc800078ef805 */
[----:B------:R-:W-:-:S04]  /*1d00*/  F2FP.BF16.F32.PACK_AB R0, RZ, R0 ;  /* 0x00000000ff00723e */ /* 0x000fc800000010ff */
[----:B------:R-:W-:Y:S01]  /*1d10*/  PRMT R5, R0, 0x7610, R5 ;  /* 0x0000761000057816 */ /* 0x000fe20000000005 */
[----:B------:R-:W-:Y:S06]  /*1d20*/  BRA `(.L_x_256) ;  /* 0x0000000400d87947 */ /* 0x000fec0003800000 */
.L_x_266:
[----:B0-----:R0:W5:Y:S01]  /*1d30*/  LDG.E.U16 R5, desc[UR36][R2.64] ;  /* 0x0000002402057981 */ /* 0x001162000c1e1500 */
[----:B------:R-:W-:Y:S05]  /*1d40*/  BRA `(.L_x_256) ;  /* 0x0000000400d07947 */ /* 0x000fea0003800000 */
.L_x_263:
[----:B------:R-:W-:-:S09]  /*1d50*/  UISETP.GT.AND UP0, UPT, UR4, 0x1b, UPT ;  /* 0x0000001b0400788c */ /* 0x000fd2000bf04270 */
[----:B------:R-:W-:Y:S05]  /*1d60*/  BRA.U UP0, `(.L_x_268) ;  /* 0x0000000500147547 */ /* 0x000fea000b800000 */
[----:B------:R-:W-:-:S09]  /*1d70*/  UISETP.NE.AND UP0, UPT, UR4, 0x19, UPT ;  /* 0x000000190400788c */ /* 0x000fd2000bf05270 */
[----:B------:R-:W-:Y:S05]  /*1d80*/  BRA.U !UP0, `(.L_x_269) ;  /* 0x0000000108987547 */ /* 0x000fea000b800000 */
[----:B------:R-:W-:-:S09]  /*1d90*/  UISETP.NE.AND UP0, UPT, UR4, 0x1a, UPT ;  /* 0x0000001a0400788c */ /* 0x000fd2000bf05270 */
[----:B------:R-:W-:Y:S05]  /*1da0*/  BRA.U !UP0, `(.L_x_270) ;  /* 0x00000001081c7547 */ /* 0x000fea000b800000 */
[----:B------:R-:W-:-:S09]  /*1db0*/  UISETP.NE.AND UP0, UPT, UR4, 0x1b, UPT ;  /* 0x0000001b0400788c */ /* 0x000fd2000bf05270 */
[----:B------:R-:W-:Y:S05]  /*1dc0*/  BRA.U UP0, `(.L_x_255) ;  /* 0x0000000500147547 */ /* 0x000fea000b800000 */
[----:B0-----:R-:W2:Y:S02]  /*1dd0*/  LDG.E.U16 R0, desc[UR36][R2.64] ;  /* 0x0000002402007981 */ /* 0x001ea4000c1e1500 */
[----:B--2---:R-:W-:-:S04]  /*1de0*/  I2FP.F32.U32 R0, R0 ;  /* 0x0000000000007245 */ /* 0x004fc80000201000 */
[----:B------:R-:W-:-:S04]  /*1df0*/  F2FP.BF16.F32.PACK_AB R0, RZ, R0 ;  /* 0x00000000ff00723e */ /* 0x000fc800000010ff */
[----:B------:R-:W-:Y:S01]  /*1e00*/  PRMT R5, R0, 0x7610, R5 ;  /* 0x0000761000057816 */ /* 0x000fe20000000005 */
[----:B------:R-:W-:Y:S06]  /*1e10*/  BRA `(.L_x_256) ;  /* 0x00000004009c7947 */ /* 0x000fec0003800000 */
.L_x_270:
[----:B0-----:R-:W2:Y:S01]  /*1e20*/  LDG.E.U8 R3, desc[UR36][R2.64] ;  /* 0x0000002402037981 */ /* 0x001ea2000c1e1100 */
[----:B------:R-:W-:Y:S01]  /*1e30*/  BSSY.RECONVERGENT B0, `(.L_x_271) ;  /* 0x0000018000007945 */ /* 0x000fe20003800200 */
[----:B------:R-:W-:Y:S01]  /*1e40*/  IMAD.MOV.U32 R0, RZ, RZ, RZ ;  /* 0x000000ffff007224 */ /* 0x000fe200078e00ff */
[----:B--2---:R-:W-:-:S13]  /*1e50*/  ISETP.NE.AND P0, PT, R3, RZ, PT ;  /* 0x000000ff0300720c */ /* 0x004fda0003f05270 */
[----:B------:R-:W-:Y:S05]  /*1e60*/  @!P0 BRA `(.L_x_272) ;  /* 0x0000000000508947 */ /* 0x000fea0003800000 */
[----:B------:R-:W-:-:S13]  /*1e70*/  ISETP.NE.AND P0, PT, R3, 0x80, PT ;  /* 0x000000800300780c */ /* 0x000fda0003f05270 */
[----:B------:R-:W-:Y:S01]  /*1e80*/  @!P0 MOV R0, 0x7f800001 ;  /* 0x7f80000100008802 */ /* 0x000fe20000000f00 */
[----:B------:R-:W-:Y:S06]  /*1e90*/  @!P0 BRA `(.L_x_272) ;  /* 0x0000000000448947 */ /* 0x000fec0003800000 */
[--C-:B------:R-:W-:Y:S01]  /*1ea0*/  SHF.R.U32.HI R0, RZ, 0x3, R3.reuse ;  /* 0x00000003ff007819 */ /* 0x100fe20000011603 */
[----:B------:R-:W-:Y:S03]  /*1eb0*/  BSSY.RECONVERGENT B1, `(.L_x_273) ;  /* 0x000000c000017945 */ /* 0x000fe60003800200 */
[----:B------:R-:W-:Y:S02]  /*1ec0*/  LOP3.LUT P0, R2, R0, 0xf, RZ, 0xc0, !PT ;  /* 0x0000000f00027812 */ /* 0x000fe4000780c0ff */
[----:B------:R-:W-:-:S05]  /*1ed0*/  SHF.R.U32.HI R0, RZ, 0x7, R3 ;  /* 0x00000007ff007819 */ /* 0x000fca0000011603 */
[----:B------:R-:W-:Y:S01]  /*1ee0*/  IMAD.U32 R7, R0, -0x80000000, RZ ;  /* 0x8000000000077824 */ /* 0x000fe200078e00ff */
[----:B------:R-:W-:-:S05]  /*1ef0*/  LOP3.LUT R0, R3, 0x7, RZ, 0xc0, !PT ;  /* 0x0000000703007812 */ /* 0x000fca00078ec0ff */
[----:B------:R-:W-:Y:S05]  /*1f00*/  @P0 BRA `(.L_x_274) ;  /* 0x0000000000180947 */ /* 0x000fea0003800000 */
[----:B------:R-:W0:Y:S02]  /*1f10*/  FLO.U32 R3, R0 ;  /* 0x0000000000037300 */ /* 0x000e2400000e0000 */
[----:B0-----:R-:W-:-:S04]  /*1f20*/  IADD3 R3, PT, PT, -R3, 0x1f, RZ ;  /* 0x0000001f03037810 */ /* 0x001fc80007ffe1ff */
[----:B------:R-:W-:Y:S01]  /*1f30*/  IADD3 R2, PT, PT, R2, 0x1d, -R3 ;  /* 0x0000001d02027810 */ /* 0x000fe20007ffe803 */
[----:B------:R-:W-:-:S05]  /*1f40*/  VIADD R5, R3, 0xffffffe4 ;  /* 0xffffffe403057836 */ /* 0x000fca0000000000 */
[----:B------:R-:W-:-:S04]  /*1f50*/  SHF.L.U32 R5, R0, R5, RZ ;  /* 0x0000000500057219 */ /* 0x000fc800000006ff */
[----:B------:R-:W-:-:S07]  /*1f60*/  LOP3.LUT R0, R5, 0x7, RZ, 0xc0, !PT ;  /* 0x0000000705007812 */ /* 0x000fce00078ec0ff */
.L_x_274:
[----:B------:R-:W-:Y:S05]  /*1f70*/  BSYNC.RECONVERGENT B1 ;  /* 0x0000000000017941 */ /* 0x000fea0003800200 */
.L_x_273:
[----:B------:R-:W-:Y:S01]  /*1f80*/  IMAD.SHL.U32 R0, R0, 0x100000, RZ ;  /* 0x0010000000007824 */ /* 0x000fe200078e00ff */
[----:B------:R-:W-:-:S04]  /*1f90*/  LEA R2, R2, 0x3b800000, 0x17 ;  /* 0x3b80000002027811 */ /* 0x000fc800078eb8ff */
[----:B------:R-:W-:-:S07]  /*1fa0*/  LOP3.LUT R0, R2, R0, R7, 0xfe, !PT ;  /* 0x0000000002007212 */ /* 0x000fce00078efe07 */
.L_x_272:
[----:B------:R-:W-:Y:S05]  /*1fb0*/  BSYNC.RECONVERGENT B0 ;  /* 0x0000000000007941 */ /* 0x000fea0003800200 */
.L_x_271:
[----:B------:R-:W-:-:S04]  /*1fc0*/  F2FP.BF16.F32.PACK_AB R0, RZ, R0 ;  /* 0x00000000ff00723e */ /* 0x000fc800000010ff */
[----:B------:R-:W-:Y:S01]  /*1fd0*/  PRMT R5, R0, 0x7610, R5 ;  /* 0x0000761000057816 */ /* 0x000fe20000000005 */
[----:B------:R-:W-:Y:S06]  /*1fe0*/  BRA `(.L_x_256) ;  /* 0x0000000400287947 */ /* 0x000fec0003800000 */
.L_x_269:
        /* <DEDUP_REMOVED lines=21> */
.L_x_278:
[----:B------:R-:W-:Y:S05]  /*2140*/  BSYNC.RECONVERGENT B1 ;  /* 0x0000000000017941 */ /* 0x000fea0003800200 */
.L_x_277:
[----:B------:R-:W-:Y:S01]  /*2150*/  IMAD.SHL.U32 R0, R0, 0x200000, RZ ;  /* 0x0020000000007824 */ /* 0x000fe200078e00ff */
[----:B------:R-:W-:-:S04]  /*2160*/  LEA R2, R2, 0x37800000, 0x17 ;  /* 0x3780000002027811 */ /* 0x000fc800078eb8ff */
[----:B------:R-:W-:-:S07]  /*2170*/  LOP3.LUT R0, R2, R0, R7, 0xfe, !PT ;  /* 0x0000000002007212 */ /* 0x000fce00078efe07 */
.L_x_276:
[----:B------:R-:W-:Y:S05]  /*2180*/  BSYNC.RECONVERGENT B0 ;  /* 0x0000000000007941 */ /* 0x000fea0003800200 */
.L_x_275:
[----:B------:R-:W-:-:S04]  /*2190*/  F2FP.BF16.F32.PACK_AB R0, RZ, R0 ;  /* 0x00000000ff00723e */ /* 0x000fc800000010ff */
[----:B------:R-:W-:Y:S01]  /*21a0*/  PRMT R5, R0, 0x7610, R5 ;  /* 0x0000761000057816 */ /* 0x000fe20000000005 */
[----:B------:R-:W-:Y:S06]  /*21b0*/  BRA `(.L_x_256) ;  /* 0x0000000000b47947 */ /* 0x000fec0003800000 */
.L_x_268:
[----:B------:R-:W-:-:S09]  /*21c0*/  UISETP.NE.AND UP0, UPT, UR4, 0x1c, UPT ;  /* 0x0000001c0400788c */ /* 0x000fd2000bf05270 */
[----:B------:R-:W-:Y:S05]  /*21d0*/  BRA.U !UP0, `(.L_x_279) ;  /* 0x00000001089c7547 */ /* 0x000fea000b800000 */
[----:B------:R-:W-:-:S09]  /*21e0*/  UISETP.NE.AND UP0, UPT, UR4, 0x1d, UPT ;  /* 0x0000001d0400788c */ /* 0x000fd2000bf05270 */
[----:B------:R-:W-:Y:S05]  /*21f0*/  BRA.U !UP0, `(.L_x_280) ;  /* 0x0000000108807547 */ /* 0x000fea000b800000 */
[----:B------:R-:W-:-:S09]  /*2200*/  UISETP.NE.AND UP0, UPT, UR4, 0x2c, UPT ;  /* 0x0000002c0400788c */ /* 0x000fd2000bf05270 */
[----:B------:R-:W-:Y:S05]  /*2210*/  BRA.U !UP0, `(.L_x_281) ;  /* 0x0000000108487547 */ /* 0x000fea000b800000 */
.L_x_255:
[----:B------:R-:W-:Y:S01]  /*2220*/  MOV R2, 0x1c0 ;  /* 0x000001c000027802 */ /* 0x000fe20000000f00 */
[----:B------:R-:W1:Y:S01]  /*2230*/  LDCU.64 UR4, c[0x4][0x1a0] ;  /* 0x01003400ff0477ac */ /* 0x000e620008000a00 */
[----:B------:R-:W-:Y:S02]  /*2240*/  HFMA2 R8, -RZ, RZ, 0, 4.64916229248046875e-06 ;  /* 0x0000004eff087431 */ /* 0x000fe400000001ff */
[----:B------:R-:W-:Y:S01]  /*2250*/  IMAD.MOV.U32 R12, RZ, RZ, 0x1 ;  /* 0x00000001ff0c7424 */ /* 0x000fe200078e00ff */
[----:B------:R-:W2:Y:S01]  /*2260*/  LDCU.64 UR6, c[0x4][0x1a8] ;  /* 0x01003500ff0677ac */ /* 0x000ea20008000a00 */
[----:B------:R-:W3:Y:S01]  /*2270*/  LDC.64 R2, c[0x4][R2] ;  /* 0x0100000002027b82 */ /* 0x000ee20000000a00 */
[----:B------:R-:W-:Y:S01]  /*2280*/  IMAD.MOV.U32 R13, RZ, RZ, RZ ;  /* 0x000000ffff0d7224 */ /* 0x000fe200078e00ff */
[----:B------:R-:W4:Y:S01]  /*2290*/  LDCU.64 UR8, c[0x4][0x90] ;  /* 0x01001200ff0877ac */ /* 0x000f220008000a00 */
[----:B-1----:R-:W-:Y:S01]  /*22a0*/  IMAD.U32 R4, RZ, RZ, UR4 ;  /* 0x00000004ff047e24 */ /* 0x002fe2000f8e00ff */
[----:B------:R-:W-:Y:S01]  /*22b0*/  MOV R5, UR5 ;  /* 0x0000000500057c02 */ /* 0x000fe20008000f00 */
[----:B--2---:R-:W-:-:S02]  /*22c0*/  IMAD.U32 R6, RZ, RZ, UR6 ;  /* 0x00000006ff067e24 */ /* 0x004fc4000f8e00ff */
[----:B------:R-:W-:Y:S02]  /*22d0*/  IMAD.U32 R7, RZ, RZ, UR7 ;  /* 0x00000007ff077e24 */ /* 0x000fe4000f8e00ff */
[----:B----4-:R-:W-:Y:S02]  /*22e0*/  IMAD.U32 R10, RZ, RZ, UR8 ;  /* 0x00000008ff0a7e24 */ /* 0x010fe4000f8e00ff */
[----:B------:R-:W-:-:S07]  /*22f0*/  IMAD.U32 R11, RZ, RZ, UR9 ;  /* 0x00000009ff0b7e24 */ /* 0x000fce000f8e00ff */
[----:B------:R-:W-:-:S07]  /*2300*/  LEPC R20, `(.L_x_282) ;  /* 0x000000001014794e */ /* 0x000fce0000000000 */
[----:B0--3--:R-:W-:Y:S05]  /*2310*/  CALL.ABS.NOINC R2 ;  /* 0x0000000002007343 */ /* 0x009fea0003c00000 */
.L_x_282:
[----:B------:R-:W-:Y:S01]  /*2320*/  PRMT R5, RZ, 0x7610, R5 ;  /* 0x00007610ff057816 */ /* 0x000fe20000000005 */
[----:B------:R-:W-:Y:S06]  /*2330*/  BRA `(.L_x_256) ;  /* 0x0000000000547947 */ /* 0x000fec0003800000 */
.L_x_281:
[----:B0-----:R-:W2:Y:S01]  /*2340*/  LDG.E.U8 R2, desc[UR36][R2.64] ;  /* 0x0000002402027981 */ /* 0x001ea2000c1e1100 */
[----:B------:R-:W-:Y:S01]  /*2350*/  BSSY.RECONVERGENT B0, `(.L_x_283) ;  /* 0x0000007000007945 */ /* 0x000fe20003800200 */
[----:B------:R-:W-:Y:S01]  /*2360*/  IMAD.MOV.U32 R0, RZ, RZ, 0x400000 ;  /* 0x00400000ff007424 */ /* 0x000fe200078e00ff */
[----:B--2---:R-:W-:-:S13]  /*2370*/  ISETP.NE.AND P0, PT, R2, RZ, PT ;  /* 0x000000ff0200720c */ /* 0x004fda0003f05270 */
[----:B------:R-:W-:Y:S05]  /*2380*/  @!P0 BRA `(.L_x_284) ;  /* 0x00000000000c8947 */ /* 0x000fea0003800000 */
[----:B------:R-:W-:-:S13]  /*2390*/  ISETP.NE.AND P0, PT, R2, 0xff, PT ;  /* 0x000000ff0200780c */ /* 0x000fda0003f05270 */
[----:B------:R-:W-:Y:S01]  /*23a0*/  @!P0 IMAD.MOV.U32 R0, RZ, RZ, 0x7f800001 ;  /* 0x7f800001ff008424 */ /* 0x000fe200078e00ff */
[----:B------:R-:W-:-:S07]  /*23b0*/  @P0 SHF.L.U32 R0, R2, 0x17, RZ ;  /* 0x0000001702000819 */ /* 0x000fce00000006ff */
.L_x_284:
[----:B------:R-:W-:Y:S05]  /*23c0*/  BSYNC.RECONVERGENT B0 ;  /* 0x0000000000007941 */ /* 0x000fea0003800200 */
.L_x_283:
[----:B------:R-:W-:-:S04]  /*23d0*/  F2FP.BF16.F32.PACK_AB R0, RZ, R0 ;  /* 0x00000000ff00723e */ /* 0x000fc800000010ff */
[----:B------:R-:W-:Y:S01]  /*23e0*/  PRMT R5, R0, 0x7610, R5 ;  /* 0x0000761000057816 */ /* 0x000fe20000000005 */
[----:B------:R-:W-:Y:S06]  /*23f0*/  BRA `(.L_x_256) ;  /* 0x0000000000247947 */ /* 0x000fec0003800000 */
.L_x_280:
[----:B0-----:R-:W2:Y:S02]  /*2400*/  LDG.E.64 R2, desc[UR36][R2.64] ;  /* 0x0000002402027981 */ /* 0x001ea4000c1e1b00 */
[----:B--2---:R-:W0:Y:S02]  /*2410*/  I2F.U64 R0, R2 ;  /* 0x0000000200007312 */ /* 0x004e240000301000 */
[----:B0-----:R-:W-:-:S04]  /*2420*/  F2FP.BF16.F32.PACK_AB R0, RZ, R0 ;  /* 0x00000000ff00723e */ /* 0x001fc800000010ff */
[----:B------:R-:W-:Y:S01]  /*2430*/  PRMT R5, R0, 0x7610, R5 ;  /* 0x0000761000057816 */ /* 0x000fe20000000005 */
[----:B------:R-:W-:Y:S06]  /*2440*/  BRA `(.L_x_256) ;  /* 0x0000000000107947 */ /* 0x000fec0003800000 */
.L_x_279:
[----:B0-----:R-:W2:Y:S02]  /*2450*/  LDG.E R2, desc[UR36][R2.64] ;  /* 0x0000002402027981 */ /* 0x001ea4000c1e1900 */
[----:B--2---:R-:W-:-:S04]  /*2460*/  I2FP.F32.U32 R0, R2 ;  /* 0x0000000200007245 */ /* 0x004fc80000201000 */
[----:B------:R-:W-:-:S04]  /*2470*/  F2FP.BF16.F32.PACK_AB R0, RZ, R0 ;  /* 0x00000000ff00723e */ /* 0x000fc800000010ff */
[----:B------:R-:W-:-:S07]  /*2480*/  PRMT R5, R0, 0x7610, R5 ;  /* 0x0000761000057816 */ /* 0x000fce0000000005 */
.L_x_256:
[----:B------:R-:W1:Y:S01]  /*2490*/  LDCU.U16 UR4, c[0x0][0x590] ;  /* 0x0000b200ff0477ac */ /* 0x000e620008000400 */
[----:B0----5:R-:W-:Y:S01]  /*24a0*/  IMAD.U32 R3, R5, 0x10000, RZ ;  /* 0x0001000005037824 */ /* 0x021fe200078e00ff */
[----:B------:R-:W-:Y:S04]  /*24b0*/  BSSY.RECONVERGENT B0, `(.L_x_285) ;  /* 0x000000d000007945 */ /* 0x000fe80003800200 */
[----:B------:R-:W-:Y:S01]  /*24c0*/  FSETP.NAN.FTZ.AND P0, PT, |R3|, |R3|, PT ;  /* 0x400000030300720b */ /* 0x000fe20003f18200 */
[----:B-1----:R-:W-:-:S12]  /*24d0*/  IMAD.U32 R7, RZ, RZ, UR4 ;  /* 0x00000004ff077e24 */ /* 0x002fd8000f8e00ff */
[----:B------:R-:W-:Y:S05]  /*24e0*/  @P0 BRA `(.L_x_286) ;  /* 0x0000000000240947 */ /* 0x000fea0003800000 */
[----:B------:R-:W-:Y:S01]  /*24f0*/  FSETP.NEU.FTZ.AND P0, PT, R3, +INF , PT ;  /* 0x7f8000000300780b */ /* 0x000fe20003f1d000 */
[----:B------:R-:W0:-:S12]  /*2500*/  LDCU.U16 UR4, c[0x0][0x592] ;  /* 0x0000b240ff0477ac */ /* 0x000e180008000400 */
[----:B------:R-:W-:-:S06]  /*2510*/  @P0 FADD.FTZ R0, -RZ, -INF ;  /* 0xff800000ff000421 */ /* 0x000fcc0000010100 */
[----:B------:R-:W1:Y:S01]  /*2520*/  @P0 F2F.BF16.F32 R0, R0 ;  /* 0x0000000000000304 */ /* 0x000e620000202000 */
[----:B0-----:R-:W-:Y:S02]  /*2530*/  IMAD.U32 R7, RZ, RZ, UR4 ;  /* 0x00000004ff077e24 */ /* 0x001fe4000f8e00ff */
[----:B-1----:R-:W-:-:S05]  /*2540*/  @P0 IMAD.U32 R2, R0, 0x10000, RZ ;  /* 0x0001000000020824 */ /* 0x002fca00078e00ff */
[----:B------:R-:W-:-:S04]  /*2550*/  @P0 FSETP.NEU.FTZ.AND P1, PT, R3, R2, PT ;  /* 0x000000020300020b */ /* 0x000fc80003f3d000 */
[----:B------:R-:W-:-:S04]  /*2560*/  @P0 SEL R5, R18, R5, !P1 ;  /* 0x0000000512050207 */ /* 0x000fc80004800000 */
[----:B------:R-:W-:-:S07]  /*2570*/  @P0 PRMT R7, R5, 0x7610, R7 ;  /* 0x0000761005070816 */ /* 0x000fce0000000007 */
.L_x_286:
[----:B------:R-:W-:Y:S05]  /*2580*/  BSYNC.RECONVERGENT B0 ;  /* 0x0000000000007941 */ /* 0x000fea0003800200 */
.L_x_285:
[----:B------:R-:W0:Y:S01]  /*2590*/  LDCU.64 UR6, c[0x0][0x580] ;  /* 0x0000b000ff0677ac */ /* 0x000e220008000a00 */
[----:B------:R-:W-:-:S04]  /*25a0*/  UPRMT UR4, UR41, 0x9910, URZ ;  /* 0x0000991029047896 */ /* 0x000fc800080000ff */
[----:B------:R-:W-:Y:S01]  /*25b0*/  UISETP.GT.AND UP0, UPT, UR4, 0x9, UPT ;  /* 0x000000090400788c */ /* 0x000fe2000bf04270 */
[----:B0-----:R-:W-:-:S04]  /*25c0*/  IADD3 R2, P0, PT, R16, UR6, RZ ;  /* 0x0000000610027c10 */ /* 0x001fc8000ff1e0ff */
[----:B------:R-:W-:-:S04]  /*25d0*/  IADD3.X R3, PT, PT, RZ, UR7, RZ, P0, !PT ;  /* 0x00000007ff037c10 */ /* 0x000fc800087fe4ff */
        /* <DEDUP_REMOVED lines=9> */
[----:B------:R-:W-:-:S06]  /*2670*/  IMAD.U32 R7, R7, 0x10000, RZ ;  /* 0x0001000007077824 */ /* 0x000fcc00078e00ff */
[----:B------:R-:W0:Y:S02]  /*2680*/  F2I.FTZ.TRUNC.NTZ R7, R7 ;  /* 0x0000000700077305 */ /* 0x000e24000021f100 */
[----:B0-----:R0:W-:Y:S01]  /*2690*/  STG.E.U8 desc[UR36][R2.64], R7 ;  /* 0x0000000702007986 */ /* 0x0011e2000c101124 */
[----:B------:R-:W-:Y:S05]  /*26a0*/  BRA `(.L_x_292) ;  /* 0x0000000c00807947 */ /* 0x000fea0003800000 */
.L_x_290:
[----:B------:R-:W-:-:S06]  /*26b0*/  IMAD.U32 R5, R7, 0x10000, RZ ;  /* 0x0001000007057824 */ /* 0x000fcc00078e00ff */
[----:B------:R-:W0:Y:S02]  /*26c0*/  F2I.S64.TRUNC R4, R5 ;  /* 0x0000000500047311 */ /* 0x000e24000020d900 */
[----:B0-----:R0:W-:Y:S01]  /*26d0*/  STG.E.U8 desc[UR36][R2.64], R4 ;  /* 0x0000000402007986 */ /* 0x0011e2000c101124 */
[----:B------:R-:W-:Y:S05]  /*26e0*/  BRA `(.L_x_292) ;  /* 0x0000000c00707947 */ /* 0x000fea0003800000 */
.L_x_289:
[----:B------:R-:W-:-:S09]  /*26f0*/  UISETP.NE.AND UP0, UPT, UR4, 0x2, UPT ;  /* 0x000000020400788c */ /* 0x000fd2000bf05270 */
[----:B------:R-:W-:Y:S05]  /*2700*/  BRA.U !UP0, `(.L_x_293) ;  /* 0x0000000108307547 */ /* 0x000fea000b800000 */
[----:B------:R-:W-:-:S09]  /*2710*/  UISETP.NE.AND UP0, UPT, UR4, 0x3, UPT ;  /* 0x000000030400788c */ /* 0x000fd2000bf05270 */
[----:B------:R-:W-:Y:S05]  /*2720*/  BRA.U !UP0, `(.L_x_294) ;  /* 0x0000000108187547 */ /* 0x000fea000b800000 */
[----:B------:R-:W-:-:S09]  /*2730*/  UISETP.NE.AND UP0, UPT, UR4, 0x4, UPT ;  /* 0x000000040400788c */ /* 0x000fd2000bf05270 */
[----:B------:R-:W-:Y:S05]  /*2740*/  BRA.U UP0, `(.L_x_291) ;  /* 0x0000000900b87547 */ /* 0x000fea000b800000 */
[----:B------:R-:W-:-:S06]  /*2750*/  IMAD.U32 R4, R7, 0x10000, RZ ;  /* 0x0001000007047824 */ /* 0x000fcc00078e00ff */
[----:B------:R-:W0:Y:S02]  /*2760*/  F2I.S64.TRUNC R4, R4 ;  /* 0x0000000400047311 */ /* 0x000e24000020d900 */
[----:B0-----:R0:W-:Y:S01]  /*2770*/  STG.E.64 desc[UR36][R2.64], R4 ;  /* 0x0000000402007986 */ /* 0x0011e2000c101b24 */
[----:B------:R-:W-:Y:S05]  /*2780*/  BRA `(.L_x_292) ;  /* 0x0000000c00487947 */ /* 0x000fea0003800000 */
.L_x_294:
[----:B------:R-:W-:-:S06]  /*2790*/  IMAD.U32 R7, R7, 0x10000, RZ ;  /* 0x0001000007077824 */ /* 0x000fcc00078e00ff */
[----:B------:R-:W0:Y:S02]  /*27a0*/  F2I.FTZ.TRUNC.NTZ R7, R7 ;  /* 0x0000000700077305 */ /* 0x000e24000021f100 */
[----:B0-----:R0:W-:Y:S01]  /*27b0*/  STG.E desc[UR36][R2.64], R7 ;  /* 0x0000000702007986 */ /* 0x0011e2000c101924 */
[----:B------:R-:W-:Y:S05]  /*27c0*/  BRA `(.L_x_292) ;  /* 0x0000000c00387947 */ /* 0x000fea0003800000 */
.L_x_293:
[----:B------:R-:W-:-:S06]  /*27d0*/  SHF.L.U32 R7, R7, 0x10, RZ ;  /* 0x0000001007077819 */ /* 0x000fcc00000006ff */
[----:B------:R-:W0:Y:S02]  /*27e0*/  F2I.FTZ.TRUNC.NTZ R7, R7 ;  /* 0x0000000700077305 */ /* 0x000e24000021f100 */
[----:B0-----:R0:W-:Y:S01]  /*27f0*/  STG.E.U16 desc[UR36][R2.64], R7 ;  /* 0x0000000702007986 */ /* 0x0011e2000c101524 */
[----:B------:R-:W-:Y:S05]  /*2800*/  BRA `(.L_x_292) ;  /* 0x0000000c00287947 */ /* 0x000fea0003800000 */
.L_x_288:
[----:B------:R-:W-:-:S09]  /*2810*/  UISETP.GT.AND UP0, UPT, UR4, 0x6, UPT ;  /* 0x000000060400788c */ /* 0x000fd2000bf04270 */
[----:B------:R-:W-:Y:S05]  /*2820*/  BRA.U UP0, `(.L_x_295) ;  /* 0x00000001002c7547 */ /* 0x000fea000b800000 */
[----:B------:R-:W-:-:S09]  /*2830*/  UISETP.NE.AND UP0, UPT, UR4, 0x5, UPT ;  /* 0x000000050400788c */ /* 0x000fd2000bf05270 */
[----:B------:R-:W-:Y:S05]  /*2840*/  BRA.U !UP0, `(.L_x_296) ;  /* 0x0000000108147547 */ /* 0x000fea000b800000 */
[----:B------:R-:W-:-:S09]  /*2850*/  UISETP.NE.AND UP0, UPT, UR4, 0x6, UPT ;  /* 0x000000060400788c */ /* 0x000fd2000bf05270 */
[----:B------:R-:W-:Y:S05]  /*2860*/  BRA.U UP0, `(.L_x_291) ;  /* 0x0000000900707547 */ /* 0x000fea000b800000 */
[----:B------:R-:W-:-:S05]  /*2870*/  IMAD.U32 R7, R7, 0x10000, RZ ;  /* 0x0001000007077824 */ /* 0x000fca00078e00ff */
[----:B------:R0:W-:Y:S01]  /*2880*/  STG.E desc[UR36][R2.64], R7 ;  /* 0x0000000702007986 */ /* 0x0001e2000c101924 */
[----:B------:R-:W-:Y:S05]  /*2890*/  BRA `(.L_x_292) ;  /* 0x0000000c00047947 */ /* 0x000fea0003800000 */
.L_x_296:
[----:B------:R-:W-:-:S05]  /*28a0*/  IMAD.U32 R0, R7, 0x10000, RZ ;  /* 0x0001000007007824 */ /* 0x000fca00078e00ff */
[----:B------:R-:W-:-:S05]  /*28b0*/  F2FP.F16.F32.PACK_AB R0, RZ, R0 ;  /* 0x00000000ff00723e */ /* 0x000fca00000000ff */
[----:B------:R0:W-:Y:S01]  /*28c0*/  STG.E.U16 desc[UR36][R2.64], R0 ;  /* 0x0000000002007986 */ /* 0x0001e2000c101524 */
[----:B------:R-:W-:Y:S05]  /*28d0*/  BRA `(.L_x_292) ;  /* 0x0000000800f47947 */ /* 0x000fea0003800000 */
.L_x_295:
[----:B------:R-:W-:-:S09]  /*28e0*/  UISETP.NE.AND UP0, UPT, UR4, 0x7, UPT ;  /* 0x000000070400788c */ /* 0x000fd2000bf05270 */
[----:B------:R-:W-:Y:S05]  /*28f0*/  BRA.U !UP0, `(.L_x_297) ;  /* 0x0000000108347547 */ /* 0x000fea000b800000 */
[----:B------:R-:W-:-:S09]  /*2900*/  UISETP.NE.AND UP0, UPT, UR4, 0x8, UPT ;  /* 0x000000080400788c */ /* 0x000fd2000bf05270 */
[----:B------:R-:W-:Y:S05]  /*2910*/  BRA.U !UP0, `(.L_x_298) ;  /* 0x0000000108187547 */ /* 0x000fea000b800000 */
[----:B------:R-:W-:-:S09]  /*2920*/  UISETP.NE.AND UP0, UPT, UR4, 0x9, UPT ;  /* 0x000000090400788c */ /* 0x000fd2000bf05270 */
[----:B------:R-:W-:Y:S05]  /*2930*/  BRA.U UP0, `(.L_x_291) ;  /* 0x00000009003c7547 */ /* 0x000fea000b800000 */
[----:B------:R-:W-:Y:S02]  /*2940*/  IMAD.U32 R4, R7, 0x10000, RZ ;  /* 0x0001000007047824 */ /* 0x000fe400078e00ff */
[----:B------:R-:W-:-:S05]  /*2950*/  IMAD.MOV.U32 R5, RZ, RZ, RZ ;  /* 0x000000ffff057224 */ /* 0x000fca00078e00ff */
[----:B------:R0:W-:Y:S01]  /*2960*/  STG.E.64 desc[UR36][R2.64], R4 ;  /* 0x0000000402007986 */ /* 0x0001e2000c101b24 */
[----:B------:R-:W-:Y:S05]  /*2970*/  BRA `(.L_x_292) ;  /* 0x0000000800cc7947 */ /* 0x000fea0003800000 */
.L_x_298:
[----:B------:R-:W-:-:S04]  /*2980*/  SHF.L.U32 R7, R7, 0x10, RZ ;  /* 0x0000001007077819 */ /* 0x000fc800000006ff */
[----:B------:R-:W-:-:S04]  /*2990*/  F2FP.F16.F32.PACK_AB R5, RZ, R7 ;  /* 0x00000007ff05723e */ /* 0x000fc800000000ff */
[----:B------:R-:W-:-:S05]  /*29a0*/  PRMT R5, R5, 0x5410, RZ ;  /* 0x0000541005057816 */ /* 0x000fca00000000ff */
[----:B------:R0:W-:Y:S01]  /*29b0*/  STG.E desc[UR36][R2.64], R5 ;  /* 0x0000000502007986 */ /* 0x0001e2000c101924 */
[----:B------:R-:W-:Y:S05]  /*29c0*/  BRA `(.L_x_292) ;  /* 0x0000000800b87947 */ /* 0x000fea0003800000 */
.L_x_297:
[----:B------:R-:W-:-:S04]  /*29d0*/  IMAD.U32 R4, R7, 0x10000, RZ ;  /* 0x0001000007047824 */ /* 0x000fc800078e00ff */
[----:B------:R-:W-:-:S06]  /*29e0*/  FMUL.FTZ R4, R4, 1 ;  /* 0x3f80000004047820 */ /* 0x000fcc0000410000 */
[----:B------:R-:W0:Y:S02]  /*29f0*/  F2F.F64.F32 R4, R4 ;  /* 0x0000000400047310 */ /* 0x000e240000201800 */
[----:B0-----:R0:W-:Y:S01]  /*2a00*/  STG.E.64 desc[UR36][R2.64], R4 ;  /* 0x0000000402007986 */ /* 0x0011e2000c101b24 */
[----:B------:R-:W-:Y:S05]  /*2a10*/  BRA `(.L_x_292) ;  /* 0x0000000800a47947 */ /* 0x000fea0003800000 */
.L_x_287:
        /* <DEDUP_REMOVED lines=8> */
[----:B------:R-:W-:-:S05]  /*2aa0*/  IMAD.U32 R7, R7, 0x10000, RZ ;  /* 0x0001000007077824 */ /* 0x000fca00078e00ff */
[----:B------:R-:W-:-:S04]  /*2ab0*/  FSETP.NEU.FTZ.AND P0, PT, R7, RZ, PT ;  /* 0x000000ff0700720b */ /* 0x000fc80003f1d000 */
[----:B------:R-:W-:-:S05]  /*2ac0*/  SEL R5, RZ, 0x1, !P0 ;  /* 0x00000001ff057807 */ /* 0x000fca0004000000 */
[----:B------:R0:W-:Y:S01]  /*2ad0*/  STG.E.U8 desc[UR36][R2.64], R5 ;  /* 0x0000000502007986 */ /* 0x0001e2000c101124 */
[----:B------:R-:W-:Y:S05]  /*2ae0*/  BRA `(.L_x_292) ;  /* 0x0000000800707947 */ /* 0x000fea0003800000 */
.L_x_301:
[----:B------:R-:W-:-:S04]  /*2af0*/  IMAD.U32 R7, R7, 0x10000, RZ ;  /* 0x0001000007077824 */ /* 0x000fc800078e00ff */
[----:B------:R-:W-:Y:S01]  /*2b00*/  FMUL.FTZ R4, R7, 1 ;  /* 0x3f80000007047820 */ /* 0x000fe20000410000 */
[----:B------:R-:W-:-:S05]  /*2b10*/  CS2R R6, SRZ ;  /* 0x0000000000067805 */ /* 0x000fca000001ff00 */
[----:B------:R-:W0:Y:S02]  /*2b20*/  F2F.F64.F32 R4, R4 ;  /* 0x0000000400047310 */ /* 0x000e240000201800 */
[----:B0-----:R0:W-:Y:S01]  /*2b30*/  STG.E.128 desc[UR36][R2.64], R4 ;  /* 0x0000000402007986 */ /* 0x0011e2000c101d24 */
[----:B------:R-:W-:Y:S05]  /*2b40*/  BRA `(.L_x_292) ;  /* 0x0000000800587947 */ /* 0x000fea0003800000 */
.L_x_300:
[----:B------:R-:W-:-:S09]  /*2b50*/  UISETP.NE.AND UP0, UPT, UR4, 0xf, UPT ;  /* 0x0000000f0400788c */ /* 0x000fd2000bf05270 */
[----:B------:R-:W-:Y:S05]  /*2b60*/  BRA.U !UP0, `(.L_x_302) ;  /* 0x0000000108a07547 */ /* 0x000fea000b800000 */
[----:B------:R-:W-:-:S09]  /*2b70*/  UISETP.NE.AND UP0, UPT, UR4, 0x17, UPT ;  /* 0x000000170400788c */ /* 0x000fd2000bf05270 */
[----:B------:R-:W-:Y:S05]  /*2b80*/  BRA.U !UP0, `(.L_x_303) ;  /* 0x00000001084c7547 */ /* 0x000fea000b800000 */
[----:B------:R-:W-:-:S09]  /*2b90*/  UISETP.NE.AND UP0, UPT, UR4, 0x18, UPT ;  /* 0x000000180400788c */ /* 0x000fd2000bf05270 */
[----:B------:R-:W-:Y:S05]  /*2ba0*/  BRA.U UP0, `(.L_x_291) ;  /* 0x0000000500a07547 */ /* 0x000fea000b800000 */
[----:B------:R-:W-:Y:S01]  /*2bb0*/  IMAD.U32 R7, R7, 0x10000, RZ ;  /* 0x0001000007077824 */ /* 0x000fe200078e00ff */
[----:B------:R-:W-:Y:S01]  /*2bc0*/  BSSY.RECONVERGENT B0, `(.L_x_304) ;  /* 0x000000c000007945 */ /* 0x000fe20003800200 */
[----:B------:R-:W-:-:S03]  /*2bd0*/  HFMA2 R0, -RZ, RZ, 0, 7.569789886474609375e-06 ;  /* 0x0000007fff007431 */ /* 0x000fc600000001ff */
[----:B------:R-:W-:Y:S02]  /*2be0*/  LOP3.LUT R6, R7, 0x7fffffff, RZ, 0xc0, !PT ;  /* 0x7fffffff07067812 */ /* 0x000fe400078ec0ff */
[----:B------:R-:W-:Y:S02]  /*2bf0*/  SHF.R.U32.HI R5, RZ, 0x18, R7 ;  /* 0x00000018ff057819 */ /* 0x000fe40000011607 */
[----:B------:R-:W-:-:S13]  /*2c00*/  ISETP.GT.U32.AND P0, PT, R6, 0x43efffff, PT ;  /* 0x43efffff0600780c */ /* 0x000fda0003f04070 */
[----:B------:R-:W-:Y:S05]  /*2c10*/  @P0 BRA `(.L_x_305) ;  /* 0x0000000000180947 */ /* 0x000fea0003800000 */
[----:B------:R-:W-:-:S13]  /*2c20*/  ISETP.GT.U32.AND P0, PT, R6, 0x3c7fffff, PT ;  /* 0x3c7fffff0600780c */ /* 0x000fda0003f04070 */
[----:B------:R-:W-:-:S04]  /*2c30*/  @P0 SHF.R.U32.HI R0, RZ, 0x14, R7 ;  /* 0x00000014ff000819 */ /* 0x000fc80000011607 */
[----:B------:R-:W-:Y:S01]  /*2c40*/  @P0 LOP3.LUT R4, R0, 0x1, RZ, 0xc0, !PT ;  /* 0x0000000100040812 */ /* 0x000fe200078ec0ff */
[----:B------:R-:W-:-:S03]  /*2c50*/  @!P0 FADD.FTZ R0, R6, 16384 ;  /* 0x4680000006008421 */ /* 0x000fc60000010000 */
[----:B------:R-:W-:-:S04]  /*2c60*/  @P0 IADD3 R4, PT, PT, R7, 0x407ffff, R4 ;  /* 0x0407ffff07040810 */ /* 0x000fc80007ffe004 */
[----:B------:R-:W-:-:S07]  /*2c70*/  @P0 SHF.R.U32.HI R0, RZ, 0x14, R4 ;  /* 0x00000014ff000819 */ /* 0x000fce0000011604 */
.L_x_305:
[----:B------:R-:W-:Y:S05]  /*2c80*/  BSYNC.RECONVERGENT B0 ;  /* 0x0000000000007941 */ /* 0x000fea0003800200 */
.L_x_304:
[----:B------:R-:W-:-:S05]  /*2c90*/  LOP3.LUT R5, R0, 0x80, R5, 0xf8, !PT ;  /* 0x0000008000057812 */ /* 0x000fca00078ef805 */
[----:B------:R0:W-:Y:S01]  /*2ca0*/  STG.E.U8 desc[UR36][R2.64], R5 ;  /* 0x0000000502007986 */ /* 0x0001e2000c101124 */
[----:B------:R-:W-:Y:S05]  /*2cb0*/  BRA `(.L_x_292) ;  /* 0x0000000400fc7947 */ /* 0x000fea0003800000 */
.L_x_303:
[----:B------:R-:W-:Y:S01]  /*2cc0*/  IMAD.U32 R7, R7, 0x10000, RZ ;  /* 0x0001000007077824 */ /* 0x000fe200078e00ff */
[----:B------:R-:W-:Y:S04]  /*2cd0*/  BSSY.RECONVERGENT B0, `(.L_x_306) ;  /* 0x000000e000007945 */ /* 0x000fe80003800200 */
[----:B------:R-:W-:Y:S02]  /*2ce0*/  LOP3.LUT R6, R7, 0x7fffffff, RZ, 0xc0, !PT ;  /* 0x7fffffff07067812 */ /* 0x000fe400078ec0ff */
[----:B------:R-:W-:Y:S02]  /*2cf0*/  SHF.R.U32.HI R5, RZ, 0x18, R7 ;  /* 0x00000018ff057819 */ /* 0x000fe40000011607 */
[----:B------:R-:W-:-:S13]  /*2d00*/  ISETP.GE.U32.AND P1, PT, R6, 0x47800000, PT ;  /* 0x478000000600780c */ /* 0x000fda0003f26070 */
[----:B------:R-:W-:Y:S01]  /*2d10*/  @P1 IMAD.MOV.U32 R0, RZ, RZ, 0x7f ;  /* 0x0000007fff001424 */ /* 0x000fe200078e00ff */
[----:B------:R-:W-:-:S04]  /*2d20*/  @P1 ISETP.GT.U32.AND P0, PT, R6, 0x7f800000, PT ;  /* 0x7f8000000600180c */ /* 0x000fc80003f04070 */
[----:B------:R-:W-:Y:S01]  /*2d30*/  @P1 SEL R0, R0, 0x7c, P0 ;  /* 0x0000007c00001807 */ /* 0x000fe20000000000 */
[----:B------:R-:W-:Y:S08]  /*2d40*/  @P1 BRA `(.L_x_307) ;  /* 0x0000000000181947 */ /* 0x000ff00003800000 */
[----:B------:R-:W-:-:S13]  /*2d50*/  ISETP.GT.U32.AND P0, PT, R6, 0x387fffff, PT ;  /* 0x387fffff0600780c */ /* 0x000fda0003f04070 */
[----:B------:R-:W-:-:S04]  /*2d60*/  @P0 SHF.R.U32.HI R0, RZ, 0x15, R7 ;  /* 0x00000015ff000819 */ /* 0x000fc80000011607 */
[----:B------:R-:W-:Y:S01]  /*2d70*/  @P0 LOP3.LUT R4, R0, 0x1, RZ, 0xc0, !PT ;  /* 0x0000000100040812 */ /* 0x000fe200078ec0ff */
[----:B------:R-:W-:-:S03]  /*2d80*/  @!P0 FADD.FTZ R0, R6, 128 ;  /* 0x4300000006008421 */ /* 0x000fc60000010000 */
[----:B------:R-:W-:-:S04]  /*2d90*/  @P0 IADD3 R4, PT, PT, R7, 0x80fffff, R4 ;  /* 0x080fffff07040810 */ /* 0x000fc80007ffe004 */
[----:B------:R-:W-:-:S07]  /*2da0*/  @P0 SHF.R.U32.HI R0, RZ, 0x15, R4 ;  /* 0x00000015ff000819 */ /* 0x000fce0000011604 */
.L_x_307:
[----:B------:R-:W-:Y:S05]  /*2db0*/  BSYNC.RECONVERGENT B0 ;  /* 0x0000000000007941 */ /* 0x000fea0003800200 */
.L_x_306:
[----:B------:R-:W-:-:S05]  /*2dc0*/  LOP3.LUT R5, R0, 0x80, R5, 0xf8, !PT ;  /* 0x0000008000057812 */ /* 0x000fca00078ef805 */
[----:B------:R0:W-:Y:S01]  /*2dd0*/  STG.E.U8 desc[UR36][R2.64], R5 ;  /* 0x0000000502007986 */ /* 0x0001e2000c101124 */
[----:B------:R-:W-:Y:S05]  /*2de0*/  BRA `(.L_x_292) ;  /* 0x0000000400b07947 */ /* 0x000fea0003800000 */
.L_x_302:
[----:B------:R0:W-:Y:S01]  /*2df0*/  STG.E.U16 desc[UR36][R2.64], R7 ;  /* 0x0000000702007986 */ /* 0x0001e2000c101524 */
[----:B------:R-:W-:Y:S05]  /*2e00*/  BRA `(.L_x_292) ;  /* 0x0000000400a87947 */ /* 0x000fea0003800000 */
.L_x_299:
        /* <DEDUP_REMOVED lines=8> */
[----:B------:R-:W-:-:S06]  /*2e90*/  IMAD.U32 R5, R7, 0x10000, RZ ;  /* 0x0001000007057824 */ /* 0x000fcc00078e00ff */
[----:B------:R-:W0:Y:S02]  /*2ea0*/  F2I.FTZ.U32.TRUNC.NTZ R5, R5 ;  /* 0x0000000500057305 */ /* 0x000e24000021f000 */
[----:B0-----:R0:W-:Y:S01]  /*2eb0*/  STG.E.U16 desc[UR36][R2.64], R5 ;  /* 0x0000000502007986 */ /* 0x0011e2000c101524 */
[----:B------:R-:W-:Y:S05]  /*2ec0*/  BRA `(.L_x_292) ;  /* 0x0000000400787947 */ /* 0x000fea0003800000 */
.L_x_310:
[----:B------:R-:W-:Y:S01]  /*2ed0*/  IMAD.U32 R5, R7, 0x10000, RZ ;  /* 0x0001000007057824 */ /* 0x000fe200078e00ff */
[----:B------:R-:W-:Y:S01]  /*2ee0*/  BSSY.RECONVERGENT B0, `(.L_x_311) ;  /* 0x0000014000007945 */ /* 0x000fe20003800200 */
[----:B------:R-:W-:-:S03]  /*2ef0*/  MOV R0, 0x80 ;  /* 0x0000008000007802 */ /* 0x000fc60000000f00 */
[----:B------:R-:W-:-:S04]  /*2f00*/  LOP3.LUT R4, R5, 0x7fffffff, RZ, 0xc0, !PT ;  /* 0x7fffffff05047812 */ /* 0x000fc800078ec0ff */
[----:B------:R-:W-:-:S13]  /*2f10*/  ISETP.GT.U32.AND P0, PT, R4, 0x437fffff, PT ;  /* 0x437fffff0400780c */ /* 0x000fda0003f04070 */
[----:B------:R-:W-:Y:S05]  /*2f20*/  @P0 BRA `(.L_x_312) ;  /* 0x00000000003c0947 */ /* 0x000fea0003800000 */
[----:B------:R-:W-:-:S13]  /*2f30*/  ISETP.GT.U32.AND P0, PT, R4, 0x3bffffff, PT ;  /* 0x3bffffff0400780c */ /* 0x000fda0003f04070 */
[----:B------:R-:W-:Y:S05]  /*2f40*/  @P0 BRA `(.L_x_313) ;  /* 0x0000000000140947 */ /* 0x000fea0003800000 */
[----:B------:R-:W-:-:S05]  /*2f50*/  FADD.FTZ R0, R4, 8192 ;  /* 0x4600000004007421 */ /* 0x000fca0000010000 */
[----:B------:R-:W-:Y:S02]  /*2f60*/  LOP3.LUT P0, R4, R0, 0xff, RZ, 0xc0, !PT ;  /* 0x000000ff00047812 */ /* 0x000fe4000780c0ff */
[----:B------:R-:W-:-:S11]  /*2f70*/  PRMT R0, RZ, 0x7610, R0 ;  /* 0x00007610ff007816 */ /* 0x000fd60000000000 */
[----:B------:R-:W-:Y:S05]  /*2f80*/  @!P0 BRA `(.L_x_312) ;  /* 0x0000000000248947 */ /* 0x000fea0003800000 */
[----:B------:R-:W-:Y:S05]  /*2f90*/  BRA `(.L_x_314) ;  /* 0x0000000000147947 */ /* 0x000fea0003800000 */
.L_x_313:
[----:B------:R-:W-:-:S04]  /*2fa0*/  SHF.R.U32.HI R0, RZ, 0x14, R5 ;  /* 0x00000014ff007819 */ /* 0x000fc80000011605 */
[----:B------:R-:W-:-:S04]  /*2fb0*/  LOP3.LUT R0, R0, 0x1, RZ, 0xc0, !PT ;  /* 0x0000000100007812 */ /* 0x000fc800078ec0ff */
[----:B------:R-:W-:-:S04]  /*2fc0*/  IADD3 R0, PT, PT, R5, 0x487ffff, R0 ;  /* 0x0487ffff05007810 */ /* 0x000fc80007ffe000 */
[----:B------:R-:W-:-:S04]  /*2fd0*/  SHF.R.U32.HI R0, RZ, 0x14, R0 ;  /* 0x00000014ff007819 */ /* 0x000fc80000011600 */
[----:B------:R-:W-:-:S07]  /*2fe0*/  LOP3.LUT R4, R0, 0xff, RZ, 0xc0, !PT ;  /* 0x000000ff00047812 */ /* 0x000fce00078ec0ff */
.L_x_314:
[----:B------:R-:W-:-:S04]  /*2ff0*/  SHF.R.U32.HI R5, RZ, 0x18, R5 ;  /* 0x00000018ff057819 */ /* 0x000fc80000011605 */
[----:B------:R-:W-:-:S04]  /*3000*/  LOP3.LUT R4, R4, 0x80, R5, 0xf8, !PT ;  /* 0x0000008004047812 */ /* 0x000fc800078ef805 */
[----:B------:R-:W-:-:S07]  /*3010*/  PRMT R0, R4, 0x7610, R0 ;  /* 0x0000761004007816 */ /* 0x000fce0000000000 */
.L_x_312:
[----:B------:R-:W-:Y:S05]  /*3020*/  BSYNC.RECONVERGENT B0 ;  /* 0x0000000000007941 */ /* 0x000fea0003800200 */
.L_x_311:
[----:B------:R4:W-:Y:S01]  /*3030*/  STG.E.U8 desc[UR36][R2.64], R0 ;  /* 0x0000000002007986 */ /* 0x0009e2000c101124 */
[----:B------:R-:W-:Y:S05]  /*3040*/  BRA `(.L_x_292) ;  /* 0x0000000400187947 */ /* 0x000fea0003800000 */
.L_x_309:
[----:B------:R-:W-:Y:S01]  /*3050*/  IMAD.U32 R5, R7, 0x10000, RZ ;  /* 0x0001000007057824 */ /* 0x000fe200078e00ff */
[----:B------:R-:W-:Y:S01]  /*3060*/  BSSY.RECONVERGENT B0, `(.L_x_315) ;  /* 0x0000014000007945 */ /* 0x000fe20003800200 */
[----:B------:R-:W-:-:S03]  /*3070*/  IMAD.MOV.U32 R0, RZ, RZ, 0x80 ;  /* 0x00000080ff007424 */ /* 0x000fc600078e00ff */
        /* <DEDUP_REMOVED lines=10> */
.L_x_317:
[----:B------:R-:W-:-:S04]  /*3120*/  SHF.R.U32.HI R0, RZ, 0x15, R5 ;  /* 0x00000015ff007819 */ /* 0x000fc80000011605 */
[----:B------:R-:W-:-:S04]  /*3130*/  LOP3.LUT R0, R0, 0x1, RZ, 0xc0, !PT ;  /* 0x0000000100007812 */ /* 0x000fc800078ec0ff */
[----:B------:R-:W-:-:S04]  /*3140*/  IADD3 R0, PT, PT, R5, 0x88fffff, R0 ;  /* 0x088fffff05007810 */ /* 0x000fc80007ffe000 */
[----:B------:R-:W-:-:S04]  /*3150*/  SHF.R.U32.HI R0, RZ, 0x15, R0 ;  /* 0x00000015ff007819 */ /* 0x000fc80000011600 */
[----:B------:R-:W-:-:S07]  /*3160*/  LOP3.LUT R4, R0, 0xff, RZ, 0xc0, !PT ;  /* 0x000000ff00047812 */ /* 0x000fce00078ec0ff */
.L_x_318:
[----:B------:R-:W-:-:S04]  /*3170*/  SHF.R.U32.HI R5, RZ, 0x18, R5 ;  /* 0x00000018ff057819 */ /* 0x000fc80000011605 */
[----:B------:R-:W-:-:S04]  /*3180*/  LOP3.LUT R4, R4, 0x80, R5, 0xf8, !PT ;  /* 0x0000008004047812 */ /* 0x000fc800078ef805 */
[----:B------:R-:W-:-:S07]  /*3190*/  PRMT R0, R4, 0x7610, R0 ;  /* 0x0000761004007816 */ /* 0x000fce0000000000 */
.L_x_316:
[----:B------:R-:W-:Y:S05]  /*31a0*/  BSYNC.RECONVERGENT B0 ;  /* 0x0000000000007941 */ /* 0x000fea0003800200 */
.L_x_315:
[----:B------:R3:W-:Y:S01]  /*31b0*/  STG.E.U8 desc[UR36][R2.64], R0 ;  /* 0x0000000002007986 */ /* 0x0007e2000c101124 */
[----:B------:R-:W-:Y:S05]  /*31c0*/  BRA `(.L_x_292) ;  /* 0x0000000000b87947 */ /* 0x000fea0003800000 */
.L_x_308:
[----:B------:R-:W-:-:S09]  /*31d0*/  UISETP.NE.AND UP0, UPT, UR4, 0x1c, UPT ;  /* 0x0000001c0400788c */ /* 0x000fd2000bf05270 */
[----:B------:R-:W-:Y:S05]  /*31e0*/  BRA.U !UP0, `(.L_x_319) ;  /* 0x0000000108a47547 */ /* 0x000fea000b800000 */
[----:B------:R-:W-:-:S09]  /*31f0*/  UISETP.NE.AND UP0, UPT, UR4, 0x1d, UPT ;  /* 0x0000001d0400788c */ /* 0x000fd2000bf05270 */
[----:B------:R-:W-:Y:S05]  /*3200*/  BRA.U !UP0, `(.L_x_320) ;  /* 0x00000001088c7547 */ /* 0x000fea000b800000 */
[----:B------:R-:W-:-:S09]  /*3210*/  UISETP.NE.AND UP0, UPT, UR4, 0x2c, UPT ;  /* 0x0000002c0400788c */ /* 0x000fd2000bf05270 */
[----:B------:R-:W-:Y:S05]  /*3220*/  BRA.U !UP0, `(.L_x_321) ;  /* 0x0000000108447547 */ /* 0x000fea000b800000 */
.L_x_291:
[----:B------:R-:W-:Y:S01]  /*3230*/  MOV R2, 0x1c0 ;  /* 0x000001c000027802 */ /* 0x000fe20000000f00 */
[----:B------:R-:W0:Y:S01]  /*3240*/  LDCU.64 UR6, c[0x4][0x1a0] ;  /* 0x01003400ff0677ac */ /* 0x000e220008000a00 */
[----:B------:R-:W-:Y:S02]  /*3250*/  HFMA2 R12, -RZ, RZ, 0, 5.9604644775390625e-08 ;  /* 0x00000001ff0c7431 */ /* 0x000fe400000001ff */
[----:B------:R-:W-:Y:S01]  /*3260*/  IMAD.MOV.U32 R8, RZ, RZ, 0x65 ;  /* 0x00000065ff087424 */ /* 0x000fe200078e00ff */
[----:B------:R-:W1:Y:S01]  /*3270*/  LDCU.64 UR8, c[0x4][0x1a8] ;  /* 0x01003500ff0877ac */ /* 0x000e620008000a00 */
[----:B------:R-:W2:Y:S01]  /*3280*/  LDC.64 R2, c[0x4][R2] ;  /* 0x0100000002027b82 */ /* 0x000ea20000000a00 */
[----:B------:R-:W-:Y:S01]  /*3290*/  IMAD.MOV.U32 R13, RZ, RZ, RZ ;  /* 0x000000ffff0d7224 */ /* 0x000fe200078e00ff */
[----:B------:R-:W3:Y:S01]  /*32a0*/  LDCU.64 UR4, c[0x4][0x98] ;  /* 0x01001300ff0477ac */ /* 0x000ee20008000a00 */
[----:B0-----:R-:W-:Y:S02]  /*32b0*/  IMAD.U32 R4, RZ, RZ, UR6 ;  /* 0x00000006ff047e24 */ /* 0x001fe4000f8e00ff */
[----:B------:R-:W-:Y:S01]  /*32c0*/  IMAD.U32 R5, RZ, RZ, UR7 ;  /* 0x00000007ff057e24 */ /* 0x000fe2000f8e00ff */
[----:B-1----:R-:W-:Y:S01]  /*32d0*/  MOV R6, UR8 ;  /* 0x0000000800067c02 */ /* 0x002fe20008000f00 */
[----:B------:R-:W-:-:S02]  /*32e0*/  IMAD.U32 R7, RZ, RZ, UR9 ;  /* 0x00000009ff077e24 */ /* 0x000fc4000f8e00ff */
[----:B---3--:R-:W-:Y:S02]  /*32f0*/  IMAD.U32 R10, RZ, RZ, UR4 ;  /* 0x00000004ff0a7e24 */ /* 0x008fe4000f8e00ff */
[----:B------:R-:W-:-:S07]  /*3300*/  IMAD.U32 R11, RZ, RZ, UR5 ;  /* 0x00000005ff0b7e24 */ /* 0x000fce000f8e00ff */
[----:B------:R-:W-:-:S07]  /*3310*/  LEPC R20, `(.L_x_322) ;  /* 0x000000001014794e */ /* 0x000fce0000000000 */
[----:B--2---:R-:W-:Y:S05]  /*3320*/  CALL.ABS.NOINC R2 ;  /* 0x0000000002007343 */ /* 0x004fea0003c00000 */
.L_x_322:
[----:B------:R-:W-:Y:S05]  /*3330*/  BRA `(.L_x_292) ;  /* 0x00000000005c7947 */ /* 0x000fea0003800000 */
.L_x_321:
[----:B------:R-:W-:Y:S02]  /*3340*/  IMAD.U32 R7, R7, 0x10000, RZ ;  /* 0x0001000007077824 */ /* 0x000fe400078e00ff */
[----:B------:R-:W-:-:S03]  /*3350*/  IMAD.MOV.U32 R5, RZ, RZ, 0xff ;  /* 0x000000ffff057424 */ /* 0x000fc600078e00ff */
[----:B------:R-:W-:-:S04]  /*3360*/  SHF.R.U32.HI R6, RZ, 0x17, R7 ;  /* 0x00000017ff067819 */ /* 0x000fc80000011607 */
[----:B------:R-:W-:-:S04]  /*3370*/  LOP3.LUT R4, R6, 0xff, RZ, 0xc0, !PT ;  /* 0x000000ff06047812 */ /* 0x000fc800078ec0ff */
[----:B------:R-:W-:-:S13]  /*3380*/  ISETP.NE.AND P1, PT, R4, 0xff, PT ;  /* 0x000000ff0400780c */ /* 0x000fda0003f25270 */
[--C-:B------:R-:W-:Y:S02]  /*3390*/  @P1 SHF.R.U32.HI R0, RZ, 0x16, R7.reuse ;  /* 0x00000016ff001819 */ /* 0x100fe40000011607 */
[----:B------:R-:W-:Y:S02]  /*33a0*/  @P1 LOP3.LUT P0, RZ, R4, 0x3fffff, R7, 0xf8, !PT ;  /* 0x003fffff04ff1812 */ /* 0x000fe4000780f807 */
[----:B------:R-:W-:-:S04]  /*33b0*/  @P1 LOP3.LUT R0, R0, 0x1, RZ, 0xc0, !PT ;  /* 0x0000000100001812 */ /* 0x000fc800078ec0ff */
[----:B------:R-:W-:Y:S01]  /*33c0*/  @P1 ISETP.EQ.U32.AND P2, PT, R0, 0x1, P0 ;  /* 0x000000010000180c */ /* 0x000fe20000742070 */
[----:B------:R-:W-:Y:S01]  /*33d0*/  @P1 VIADD R0, R6, 0x1 ;  /* 0x0000000106001836 */ /* 0x000fe20000000000 */
[----:B------:R-:W-:Y:S02]  /*33e0*/  PLOP3.LUT P0, PT, PT, PT, PT, 0x80, 0x8 ;  /* 0x000000000008781c */ /* 0x000fe40003f0f070 */
[----:B------:R-:W-:-:S13]  /*33f0*/  @P1 PLOP3.LUT P0, PT, P2, PT, PT, 0x80, 0x8 ;  /* 0x000000000008181c */ /* 0x000fda000170f070 */
[----:B------:R-:W-:-:S05]  /*3400*/  @!P0 IADD3 R0, PT, PT, R6, RZ, RZ ;  /* 0x000000ff06008210 */ /* 0x000fca0007ffe0ff */
[----:B------:R-:W-:-:S05]  /*3410*/  @P1 IMAD.MOV.U32 R5, RZ, RZ, R0 ;  /* 0x000000ffff051224 */ /* 0x000fca00078e0000 */
[----:B------:R2:W-:Y:S01]  /*3420*/  STG.E.U8 desc[UR36][R2.64], R5 ;  /* 0x0000000502007986 */ /* 0x0005e2000c101124 */
[----:B------:R-:W-:Y:S05]  /*3430*/  BRA `(.L_x_292) ;  /* 0x00000000001c7947 */ /* 0x000fea0003800000 */
.L_x_320:
[----:B------:R-:W-:-:S06]  /*3440*/  IMAD.U32 R4, R7, 0x10000, RZ ;  /* 0x0001000007047824 */ /* 0x000fcc00078e00ff */
[----:B------:R-:W0:Y:S02]  /*3450*/  F2I.U64.TRUNC R4, R4 ;  /* 0x0000000400047311 */ /* 0x000e24000020d800 */
[----:B0-----:R1:W-:Y:S01]  /*3460*/  STG.E.64 desc[UR36][R2.64], R4 ;  /* 0x0000000402007986 */ /* 0x0013e2000c101b24 */
[----:B------:R-:W-:Y:S05]  /*3470*/  BRA `(.L_x_292) ;  /* 0x00000000000c7947 */ /* 0x000fea0003800000 */
.L_x_319:
[----:B------:R-:W-:-:S06]  /*3480*/  IMAD.U32 R7, R7, 0x10000, RZ ;  /* 0x0001000007077824 */ /* 0x000fcc00078e00ff */
[----:B------:R-:W0:Y:S02]  /*3490*/  F2I.FTZ.U32.TRUNC.NTZ R7, R7 ;  /* 0x0000000700077305 */ /* 0x000e24000021f000 */
[----:B0-----:R0:W-:Y:S02]  /*34a0*/  STG.E desc[UR36][R2.64], R7 ;  /* 0x0000000702007986 */ /* 0x0011e4000c101924 */
.L_x_292:
[----:B------:R-:W-:-:S07]  /*34b0*/  VIADD R17, R17, 0x80 ;  /* 0x0000008011117836 */ /* 0x000fce0000000000 */
.L_x_249:
[----:B0-----:R-:W-:Y:S05]  /*34c0*/  BSYNC.RECONVERGENT B6 ;  /* 0x0000000000067941 */ /* 0x001fea0003800200 */
.L_x_248:
[----:B------:R-:W0:Y:S01]  /*34d0*/  LDCU UR4, c[0x0][0x380] ;  /* 0x00007000ff0477ac */ /* 0x000e220008000800 */
[----:B------:R-:W-:Y:S01]  /*34e0*/  BSSY.RECONVERGENT B6, `(.L_x_323) ;  /* 0x000033b000067945 */ /* 0x000fe20003800200 */
[----:B0-----:R-:W-:-:S13]  /*34f0*/  ISETP.GE.AND P0, PT, R17, UR4, PT ;  /* 0x0000000411007c0c */ /* 0x001fda000bf06270 */
[----:B------:R-:W-:Y:S05]  /*3500*/  @P0 BRA `(.L_x_324) ;  /* 0x0000003000e00947 */ /* 0x000fea0003800000 */
[----:B------:R-:W0:Y:S01]  /*3510*/  LDCU UR4, c[0x0][0x388] ;  /* 0x00007100ff0477ac */ /* 0x000e220008000800 */
[----:B---34-:R-:W-:Y:S02]  /*3520*/  HFMA2 R0, -RZ, RZ, 0, 0 ;  /* 0x00000000ff007431 */ /* 0x018fe400000001ff */
[----:B------:R-:W-:Y:S01]  /*3530*/  IMAD.MOV.U32 R16, RZ, RZ, RZ ;  /* 0x000000ffff107224 */ /* 0x000fe200078e00ff */
[----:B0-----:R-:W-:-:S09]  /*3540*/  UISETP.NE.AND UP0, UPT, UR4, URZ, UPT ;  /* 0x000000ff0400728c */ /* 0x001fd2000bf05270 */
[----:B------:R-:W-:Y:S05]  /*3550*/  BRA.U !UP0, `(.L_x_325) ;  /* 0x0000001108a87547 */ /* 0x000fea000b800000 */
[----:B------:R-:W1:Y:S01]  /*3560*/  LDCU.64 UR4, c[0x0][0x390] ;  /* 0x00007200ff0477ac */ /* 0x000e620008000a00 */
[----:B------:R-:W-:Y:S01]  /*3570*/  IMAD.MOV.U32 R16, RZ, RZ, RZ ;  /* 0x000000ffff107224 */ /* 0x000fe200078e00ff */
[----:B------:R-:W0:Y:S01]  /*3580*/  LDCU UR6, c[0x0][0x38c] ;  /* 0x00007180ff0677ac */ /* 0x000e220008000800 */
[----:B------:R-:W3:Y:S01]  /*3590*/  LDCU.64 UR8, c[0x0][0x4b8] ;  /* 0x00009700ff0877ac */ /* 0x000ee20008000a00 */
[----:B------:R-:W-:Y:S01]  /*35a0*/  UISETP.NE.AND UP0, UPT, UR40, URZ, UPT ;  /* 0x000000ff2800728c */ /* 0x000fe2000bf05270 */
[----:B-12---:R-:W-:-:S05]  /*35b0*/  IMAD.HI.U32 R2, R17, UR4, R16 ;  /* 0x0000000411027c27 */ /* 0x006fca000f8e0010 */
[----:B------:R-:W-:-:S05]  /*35c0*/  SHF.R.U32.HI R3, RZ, UR5, R2 ;  /* 0x00000005ff037c19 */ /* 0x000fca0008011602 */
[----:B------:R-:W-:-:S04]  /*35d0*/  IMAD.MOV R0, RZ, RZ, -R3 ;  /* 0x000000ffff007224 */ /* 0x000fc800078e0a03 */
[----:B0-----:R-:W-:-:S04]  /*35e0*/  IMAD R0, R0, UR6, R17 ;  /* 0x0000000600007c24 */ /* 0x001fc8000f8e0211 */
[C---:B---3--:R-:W-:Y:S02]  /*35f0*/  IMAD R16, R0.reuse, UR8, RZ ;  /* 0x0000000800107c24 */ /* 0x048fe4000f8e02ff */
[----:B------:R-:W-:Y:S01]  /*3600*/  IMAD R0, R0, UR9, RZ ;  /* 0x0000000900007c24 */ /* 0x000fe2000f8e02ff */
[----:B------:R-:W-:Y:S06]  /*3610*/  BRA.U !UP0, `(.L_x_325) ;  /* 0x0000001108787547 */ /* 0x000fec000b800000 */
[----:B------:R-:W0:Y:S01]  /*3620*/  LDCU.64 UR6, c[0x0][0x398] ;  /* 0x00007300ff0677ac */ /* 0x000e220008000a00 */
[----:B------:R-:W-:Y:S01]  /*3630*/  IMAD.MOV.U32 R2, RZ, RZ, RZ ;  /* 0x000000ffff027224 */ /* 0x000fe200078e00ff */
[----:B------:R-:W1:Y:S01]  /*3640*/  LDCU UR4, c[0x0][0x3a0] ;  /* 0x00007400ff0477ac */ /* 0x000e620008000800 */
[----:B------:R-:W2:Y:S01]  /*3650*/  LDCU.64 UR8, c[0x0][0x4c0] ;  /* 0x00009800ff0877ac */ /* 0x000ea20008000a00 */
[----:B------:R-:W-:Y:S01]  /*3660*/  UISETP.NE.AND UP0, UPT, UR38, 0x2, UPT ;  /* 0x000000022600788c */ /* 0x000fe2000bf05270 */
[----:B0-----:R-:W-:-:S05]  /*3670*/  IMAD.HI.U32 R4, R3, UR7, R2 ;  /* 0x0000000703047c27 */ /* 0x001fca000f8e0002 */
[----:B-1----:R-:W-:-:S04]  /*3680*/  SHF.R.U32.HI R5, RZ, UR4, R4 ;  /* 0x00000004ff057c19 */ /* 0x002fc80008011604 */
[----:B------:R-:W-:-:S05]  /*3690*/  IADD3 R2, PT, PT, -R5, RZ, RZ ;  /* 0x000000ff05027210 */ /* 0x000fca0007ffe1ff */
[----:B------:R-:W-:-:S04]  /*36a0*/  IMAD R3, R2, UR6, R3 ;  /* 0x0000000602037c24 */ /* 0x000fc8000f8e0203 */
[C---:B--2---:R-:W-:Y:S02]  /*36b0*/  IMAD R16, R3.reuse, UR8, R16 ;  /* 0x0000000803107c24 */ /* 0x044fe4000f8e0210 */
[----:B------:R-:W-:Y:S01]  /*36c0*/  IMAD R0, R3, UR9, R0 ;  /* 0x0000000903007c24 */ /* 0x000fe2000f8e0200 */
[----:B------:R-:W-:Y:S06]  /*36d0*/  BRA.U !UP0, `(.L_x_325) ;  /* 0x0000001108487547 */ /* 0x000fec000b800000 */
[----:B------:R-:W0:Y:S01]  /*36e0*/  LDCU.64 UR4, c[0x0][0x3a8] ;  /* 0x00007500ff0477ac */ /* 0x000e220008000a00 */
[----:B------:R-:W-:Y:S01]  /*36f0*/  IMAD.MOV.U32 R4, RZ, RZ, RZ ;  /* 0x000000ffff047224 */ /* 0x000fe200078e00ff */
[----:B------:R-:W1:Y:S01]  /*3700*/  LDCU UR6, c[0x0][0x3a4] ;  /* 0x00007480ff0677ac */ /* 0x000e620008000800 */
[----:B------:R-:W2:Y:S01]  /*3710*/  LDCU.64 UR8, c[0x0][0x4c8] ;  /* 0x00009900ff0877ac */ /* 0x000ea20008000a00 */
[----:B------:R-:W-:Y:S01]  /*3720*/  UISETP.NE.AND UP0, UPT, UR38, 0x3, UPT ;  /* 0x000000032600788c */ /* 0x000fe2000bf05270 */
[----:B0-----:R-:W-:-:S05]  /*3730*/  IMAD.HI.U32 R2, R5, UR4, R4 ;  /* 0x0000000405027c27 */ /* 0x001fca000f8e0004 */
[----:B------:R-:W-:-:S05]  /*3740*/  SHF.R.U32.HI R3, RZ, UR5, R2 ;  /* 0x00000005ff037c19 */ /* 0x000fca0008011602 */
[----:B------:R-:W-:-:S04]  /*3750*/  IMAD.MOV R4, RZ, RZ, -R3 ;  /* 0x000000ffff047224 */ /* 0x000fc800078e0a03 */
[----:B-1----:R-:W-:-:S04]  /*3760*/  IMAD R5, R4, UR6, R5 ;  /* 0x0000000604057c24 */ /* 0x002fc8000f8e0205 */
        /* <DEDUP_REMOVED lines=9> */
[----:B-1----:R-:W-:-:S05]  /*3800*/  SHF.R.U32.HI R5, RZ, UR4, R4 ;  /* 0x00000004ff057c19 */ /* 0x002fca0008011604 */
[----:B------:R-:W-:-:S04]  /*3810*/  IMAD.MOV R2, RZ, RZ, -R5 ;  /* 0x000000ffff027224 */ /* 0x000fc800078e0a05 */
[----:B------:R-:W-:-:S04]  /*3820*/  IMAD R3, R2, UR6, R3 ;  /* 0x0000000602037c24 */ /* 0x000fc8000f8e0203 */
[C---:B--2---:R-:W-:Y:S02]  /*3830*/  IMAD R16, R3.reuse, UR8, R16 ;  /* 0x0000000803107c24 */ /* 0x044fe4000f8e0210 */
[----:B------:R-:W-:Y:S01]  /*3840*/  IMAD R0, R3, UR9, R0 ;  /* 0x0000000903007c24 */ /* 0x000fe2000f8e0200 */
[----:B------:R-:W-:Y:S06]  /*3850*/  BRA.U !UP0, `(.L_x_325) ;  /* 0x0000000d08e87547 */ /* 0x000fec000b800000 */
[----:B------:R-:W0:Y:S01]  /*3860*/  LDCU.64 UR4, c[0x0][0x3c0] ;  /* 0x00007800ff0477ac */ /* 0x000e220008000a00 */
[----:B------:R-:W-:Y:S01]  /*3870*/  MOV R4, RZ ;  /* 0x000000ff00047202 */ /* 0x000fe20000000f00 */
[----:B------:R-:W1:Y:S01]  /*3880*/  LDCU UR6, c[0x0][0x3bc] ;  /* 0x00007780ff0677ac */ /* 0x000e620008000800 */
[----:B------:R-:W2:Y:S01]  /*3890*/  LDCU.64 UR8, c[0x0][0x4d8] ;  /* 0x00009b00ff0877ac */ /* 0x000ea20008000a00 */
[----:B------:R-:W-:Y:S02]  /*38a0*/  UISETP.NE.AND UP0, UPT, UR38, 0x5, UPT ;  /* 0x000000052600788c */ /* 0x000fe4000bf05270 */
        /* <DEDUP_REMOVED lines=25> */
[----:B------:R-:W-:-:S04]  /*3a40*/  SHF.R.U32.HI R3, RZ, UR5, R2 ;  /* 0x00000005ff037c19 */ /* 0x000fc80008011602 */
[----:B------:R-:W-:-:S05]  /*3a50*/  IADD3 R4, PT, PT, -R3, RZ, RZ ;  /* 0x000000ff03047210 */ /* 0x000fca0007ffe1ff */
        /* <DEDUP_REMOVED lines=29> */
[----:B------:R-:W-:Y:S01]  /*3c30*/  HFMA2 R2, -RZ, RZ, 0, 0 ;  /* 0x00000000ff027431 */ /* 0x000fe200000001ff */
[----:B------:R-:W1:Y:S01]  /*3c40*/  LDCU UR4, c[0x0][0x400] ;  /* 0x00008000ff0477ac */ /* 0x000e620008000800 */
[----:B------:R-:W2:Y:S01]  /*3c50*/  LDCU.64 UR8, c[0x0][0x500] ;  /* 0x0000a000ff0877ac */ /* 0x000ea20008000a00 */
[----:B------:R-:W-:Y:S02]  /*3c60*/  UISETP.NE.AND UP0, UPT, UR38, 0xa, UPT ;  /* 0x0000000a2600788c */ /* 0x000fe4000bf05270 */
        /* <DEDUP_REMOVED lines=178> */
[----:B------:R-:W2:Y:S02]  /*4790*/  LDCU.64 UR8, c[0x0][0x578] ;  /* 0x0000af00ff0877ac */ /* 0x000ea40008000a00 */
[----:B0-----:R-:W-:-:S05]  /*47a0*/  IMAD.HI.U32 R2, R5, UR4, R4 ;  /* 0x0000000405027c27 */ /* 0x001fca000f8e0004 */
[----:B------:R-:W-:-:S04]  /*47b0*/  SHF.R.U32.HI R2, RZ, UR5, R2 ;  /* 0x00000005ff027c19 */ /* 0x000fc80008011602 */
[----:B------:R-:W-:-:S05]  /*47c0*/  IADD3 R3, PT, PT, -R2, RZ, RZ ;  /* 0x000000ff02037210 */ /* 0x000fca0007ffe1ff */
[----:B-1----:R-:W-:-:S04]  /*47d0*/  IMAD R5, R3, UR6, R5 ;  /* 0x0000000603057c24 */ /* 0x002fc8000f8e0205 */
[C---:B--2---:R-:W-:Y:S02]  /*47e0*/  IMAD R16, R5.reuse, UR8, R16 ;  /* 0x0000000805107c24 */ /* 0x044fe4000f8e0210 */
[----:B------:R-:W-:-:S07]  /*47f0*/  IMAD R0, R5, UR9, R0 ;  /* 0x0000000905007c24 */ /* 0x000fce000f8e0200 */
.L_x_325:
[----:B------:R-:W1:Y:S01]  /*4800*/  LDCU.64 UR6, c[0x0][0x588] ;  /* 0x0000b100ff0677ac */ /* 0x000e620008000a00 */
[----:B------:R-:W-:-:S04]  /*4810*/  UPRMT UR4, UR42, 0x9910, URZ ;  /* 0x000099102a047896 */ /* 0x000fc800080000ff */
[----:B------:R-:W-:Y:S01]  /*4820*/  UISETP.GT.AND UP0, UPT, UR4, 0x9, UPT ;  /* 0x000000090400788c */ /* 0x000fe2000bf04270 */
[----:B-12---:R-:W-:-:S05]  /*4830*/  IADD3 R2, P0, PT, R0, UR6, RZ ;  /* 0x0000000600027c10 */ /* 0x006fca000ff1e0ff */
        /* <DEDUP_REMOVED lines=10> */
[----:B------:R-:W2:Y:S02]  /*48e0*/  LDG.E.S8 R2, desc[UR36][R2.64] ;  /* 0x0000002402027981 */ /* 0x000ea4000c1e1300 */
[----:B--2---:R-:W0:Y:S02]  /*48f0*/  I2F.S16 R0, R2 ;  /* 0x0000000200007306 */ /* 0x004e240000101400 */
[----:B0-----:R-:W-:-:S04]  /*4900*/  F2FP.BF16.F32.PACK_AB R0, RZ, R0 ;  /* 0x00000000ff00723e */ /* 0x001fc800000010ff */
[----:B------:R-:W-:Y:S01]  /*4910*/  PRMT R5, R0, 0x7610, R5 ;  /* 0x0000761000057816 */ /* 0x000fe20000000005 */
[----:B------:R-:W-:Y:S06]  /*4920*/  BRA `(.L_x_331) ;  /* 0x0000000c00d07947 */ /* 0x000fec0003800000 */
.L_x_329:
[----:B------:R-:W2:Y:S02]  /*4930*/  LDG.E.U8 R2, desc[UR36][R2.64] ;  /* 0x0000002402027981 */ /* 0x000ea4000c1e1100 */
[----:B--2---:R-:W-:-:S04]  /*4940*/  I2FP.F32.U32 R0, R2 ;  /* 0x0000000200007245 */ /* 0x004fc80000201000 */
[----:B------:R-:W-:-:S04]  /*4950*/  F2FP.BF16.F32.PACK_AB R0, RZ, R0 ;  /* 0x00000000ff00723e */ /* 0x000fc800000010ff */
[----:B------:R-:W-:Y:S01]  /*4960*/  PRMT R5, R0, 0x7610, R5 ;  /* 0x0000761000057816 */ /* 0x000fe20000000005 */
[----:B------:R-:W-:Y:S06]  /*4970*/  BRA `(.L_x_331) ;  /* 0x0000000c00bc7947 */ /* 0x000fec0003800000 */
.L_x_328:
[----:B------:R-:W-:-:S09]  /*4980*/  UISETP.NE.AND UP0, UPT, UR4, 0x2, UPT ;  /* 0x000000020400788c */ /* 0x000fd2000bf05270 */
[----:B------:R-:W-:Y:S05]  /*4990*/  BRA.U !UP0, `(.L_x_332) ;  /* 0x0000000108387547 */ /* 0x000fea000b800000 */
[----:B------:R-:W-:-:S09]  /*49a0*/  UISETP.NE.AND UP0, UPT, UR4, 0x3, UPT ;  /* 0x000000030400788c */ /* 0x000fd2000bf05270 */
[----:B------:R-:W-:Y:S05]  /*49b0*/  BRA.U !UP0, `(.L_x_333) ;  /* 0x00000001081c7547 */ /* 0x000fea000b800000 */
[----:B------:R-:W-:-:S09]  /*49c0*/  UISETP.NE.AND UP0, UPT, UR4, 0x4, UPT ;  /* 0x000000040400788c */ /* 0x000fd2000bf05270 */
[----:B------:R-:W-:Y:S05]  /*49d0*/  BRA.U UP0, `(.L_x_330) ;  /* 0x0000000d00387547 */ /* 0x000fea000b800000 */
[----:B------:R-:W2:Y:S02]  /*49e0*/  LDG.E.64 R2, desc[UR36][R2.64] ;  /* 0x0000002402027981 */ /* 0x000ea4000c1e1b00 */
[----:B--2---:R-:W0:Y:S02]  /*49f0*/  I2F.S64 R0, R2 ;  /* 0x0000000200007312 */ /* 0x004e240000301400 */
[----:B0-----:R-:W-:-:S04]  /*4a00*/  F2FP.BF16.F32.PACK_AB R0, RZ, R0 ;  /* 0x00000000ff00723e */ /* 0x001fc800000010ff */
[----:B------:R-:W-:Y:S01]  /*4a10*/  PRMT R5, R0, 0x7610, R5 ;  /* 0x0000761000057816 */ /* 0x000fe20000000005 */
[----:B------:R-:W-:Y:S06]  /*4a20*/  BRA `(.L_x_331) ;  /* 0x0000000c00907947 */ /* 0x000fec0003800000 */
.L_x_333:
[----:B------:R-:W2:Y:S02]  /*4a30*/  LDG.E R2, desc[UR36][R2.64] ;  /* 0x0000002402027981 */ /* 0x000ea4000c1e1900 */
[----:B--2---:R-:W-:-:S04]  /*4a40*/  I2FP.F32.S32 R0, R2 ;  /* 0x0000000200007245 */ /* 0x004fc80000201400 */
[----:B------:R-:W-:-:S04]  /*4a50*/  F2FP.BF16.F32.PACK_AB R0, RZ, R0 ;  /* 0x00000000ff00723e */ /* 0x000fc800000010ff */
[----:B------:R-:W-:Y:S01]  /*4a60*/  PRMT R5, R0, 0x7610, R5 ;  /* 0x0000761000057816 */ /* 0x000fe20000000005 */
[----:B------:R-:W-:Y:S06]  /*4a70*/  BRA `(.L_x_331) ;  /* 0x0000000c007c7947 */ /* 0x000fec0003800000 */
.L_x_332:
[----:B------:R-:W2:Y:S02]  /*4a80*/  LDG.E.U16 R2, desc[UR36][R2.64] ;  /* 0x0000002402027981 */ /* 0x000ea4000c1e1500 */
[----:B--2---:R-:W0:Y:S02]  /*4a90*/  I2F.S16 R0, R2 ;  /* 0x0000000200007306 */ /* 0x004e240000101400 */
[----:B0-----:R-:W-:-:S04]  /*4aa0*/  F2FP.BF16.F32.PACK_AB R0, RZ, R0 ;  /* 0x00000000ff00723e */ /* 0x001fc800000010ff */
[----:B------:R-:W-:Y:S01]  /*4ab0*/  PRMT R5, R0, 0x7610, R5 ;  /* 0x0000761000057816 */ /* 0x000fe20000000005 */
[----:B------:R-:W-:Y:S06]  /*4ac0*/  BRA `(.L_x_331) ;  /* 0x0000000c00687947 */ /* 0x000fec0003800000 */
.L_x_327:
[----:B------:R-:W-:-:S09]  /*4ad0*/  UISETP.GT.AND UP0, UPT, UR4, 0x6, UPT ;  /* 0x000000060400788c */ /* 0x000fd2000bf04270 */
[----:B------:R-:W-:Y:S05]  /*4ae0*/  BRA.U UP0, `(.L_x_334) ;  /* 0x0000000100307547 */ /* 0x000fea000b800000 */
[----:B------:R-:W-:-:S09]  /*4af0*/  UISETP.NE.AND UP0, UPT, UR4, 0x5, UPT ;  /* 0x000000050400788c */ /* 0x000fd2000bf05270 */
[----:B------:R-:W-:Y:S05]  /*4b00*/  BRA.U !UP0, `(.L_x_335) ;  /* 0x0000000108147547 */ /* 0x000fea000b800000 */
[----:B------:R-:W-:-:S09]  /*4b10*/  UISETP.NE.AND UP0, UPT, UR4, 0x6, UPT ;  /* 0x000000060400788c */ /* 0x000fd2000bf05270 */
[----:B------:R-:W-:Y:S05]  /*4b20*/  BRA.U UP0, `(.L_x_330) ;  /* 0x0000000900e47547 */ /* 0x000fea000b800000 */
[----:B------:R-:W2:Y:S02]  /*4b30*/  LDG.E R2, desc[UR36][R2.64] ;  /* 0x0000002402027981 */ /* 0x000ea4000c1e1900 */
[----:B--2---:R-:W-:Y:S01]  /*4b40*/  F2FP.BF16.F32.PACK_AB R5, RZ, R2 ;  /* 0x00000002ff05723e */ /* 0x004fe200000010ff */
[----:B------:R-:W-:Y:S06]  /*4b50*/  BRA `(.L_x_331) ;  /* 0x0000000c00447947 */ /* 0x000fec0003800000 */
.L_x_335:
[----:B------:R-:W2:Y:S02]  /*4b60*/  LDG.E.U16 R0, desc[UR36][R2.64] ;  /* 0x0000002402007981 */ /* 0x000ea4000c1e1500 */
[----:B--2---:R-:W-:-:S05]  /*4b70*/  HADD2.F32 R0, -RZ, R0.H0_H0 ;  /* 0x20000000ff007230 */ /* 0x004fca0000004100 */
[----:B------:R-:W-:-:S04]  /*4b80*/  F2FP.BF16.F32.PACK_AB R0, RZ, R0 ;  /* 0x00000000ff00723e */ /* 0x000fc800000010ff */
[----:B------:R-:W-:Y:S01]  /*4b90*/  PRMT R5, R0, 0x7610, R5 ;  /* 0x0000761000057816 */ /* 0x000fe20000000005 */
[----:B------:R-:W-:Y:S06]  /*4ba0*/  BRA `(.L_x_331) ;  /* 0x0000000c00307947 */ /* 0x000fec0003800000 */
.L_x_334:
[----:B------:R-:W-:-:S09]  /*4bb0*/  UISETP.NE.AND UP0, UPT, UR4, 0x7, UPT ;  /* 0x000000070400788c */ /* 0x000fd2000bf05270 */
[----:B------:R-:W-:Y:S05]  /*4bc0*/  BRA.U !UP0, `(.L_x_336) ;  /* 0x0000000108307547 */ /* 0x000fea000b800000 */
[----:B------:R-:W-:-:S09]  /*4bd0*/  UISETP.NE.AND UP0, UPT, UR4, 0x8, UPT ;  /* 0x000000080400788c */ /* 0x000fd2000bf05270 */
[----:B------:R-:W-:Y:S05]  /*4be0*/  BRA.U !UP0, `(.L_x_337) ;  /* 0x0000000108147547 */ /* 0x000fea000b800000 */
[----:B------:R-:W-:-:S09]  /*4bf0*/  UISETP.NE.AND UP0, UPT, UR4, 0x9, UPT ;  /* 0x000000090400788c */ /* 0x000fd2000bf05270 */
[----:B------:R-:W-:Y:S05]  /*4c00*/  BRA.U UP0, `(.L_x_330) ;  /* 0x0000000900ac7547 */ /* 0x000fea000b800000 */
[----:B------:R-:W2:Y:S02]  /*4c10*/  LDG.E R2, desc[UR36][R2.64] ;  /* 0x0000002402027981 */ /* 0x000ea4000c1e1900 */
[----:B--2---:R-:W-:Y:S01]  /*4c20*/  F2FP.BF16.F32.PACK_AB R5, RZ, R2 ;  /* 0x00000002ff05723e */ /* 0x004fe200000010ff */
[----:B------:R-:W-:Y:S06]  /*4c30*/  BRA `(.L_x_331) ;  /* 0x0000000c000c7947 */ /* 0x000fec0003800000 */
.L_x_337:
[----:B------:R-:W2:Y:S02]  /*4c40*/  LDG.E.U16 R2, desc[UR36][R2.64] ;  /* 0x0000002402027981 */ /* 0x000ea4000c1e1500 */
[----:B--2---:R-:W-:-:S05]  /*4c50*/  HADD2.F32 R0, -RZ, R2.H0_H0 ;  /* 0x20000002ff007230 */ /* 0x004fca0000004100 */
[----:B------:R-:W-:-:S04]  /*4c60*/  F2FP.BF16.F32.PACK_AB R0, RZ, R0 ;  /* 0x00000000ff00723e */ /* 0x000fc800000010ff */
[----:B------:R-:W-:Y:S01]  /*4c70*/  PRMT R5, R0, 0x7610, R5 ;  /* 0x0000761000057816 */ /* 0x000fe20000000005 */
[----:B------:R-:W-:Y:S06]  /*4c80*/  BRA `(.L_x_331) ;  /* 0x0000000800f87947 */ /* 0x000fec0003800000 */
.L_x_336:
[----:B------:R-:W2:Y:S01]  /*4c90*/  LDG.E.64 R2, desc[UR36][R2.64] ;  /* 0x0000002402027981 */ /* 0x000ea2000c1e1b00 */
        /* <DEDUP_REMOVED lines=8> */
.L_x_326:
        /* <DEDUP_REMOVED lines=8> */
[----:B------:R-:W2:Y:S02]  /*4da0*/  LDG.E.U8 R2, desc[UR36][R2.64] ;  /* 0x0000002402027981 */ /* 0x000ea4000c1e1100 */
[----:B--2---:R-:W-:-:S04]  /*4db0*/  ISETP.NE.AND P0, PT, R2, RZ, PT ;  /* 0x000000ff0200720c */ /* 0x004fc80003f05270 */
[----:B------:R-:W-:-:S04]  /*4dc0*/  FSEL R0, RZ, 1, !P0 ;  /* 0x3f800000ff007808 */ /* 0x000fc80004000000 */
[----:B------:R-:W-:-:S04]  /*4dd0*/  F2FP.BF16.F32.PACK_AB R0, RZ, R0 ;  /* 0x00000000ff00723e */ /* 0x000fc800000010ff */
[----:B------:R-:W-:Y:S01]  /*4de0*/  PRMT R5, R0, 0x7610, R5 ;  /* 0x0000761000057816 */ /* 0x000fe20000000005 */
[----:B------:R-:W-:Y:S06]  /*4df0*/  BRA `(.L_x_331) ;  /* 0x00000008009c7947 */ /* 0x000fec0003800000 */
.L_x_340:
        /* <DEDUP_REMOVED lines=9> */
.L_x_339:
[----:B------:R-:W-:-:S09]  /*4e90*/  UISETP.NE.AND UP0, UPT, UR4, 0xf, UPT ;  /* 0x0000000f0400788c */ /* 0x000fd2000bf05270 */
[----:B------:R-:W-:Y:S05]  /*4ea0*/  BRA.U !UP0, `(.L_x_341) ;  /* 0x0000000108987547 */ /* 0x000fea000b800000 */
[----:B------:R-:W-:-:S09]  /*4eb0*/  UISETP.NE.AND UP0, UPT, UR4, 0x17, UPT ;  /* 0x000000170400788c */ /* 0x000fd2000bf05270 */
[----:B------:R-:W-:Y:S05]  /*4ec0*/  BRA.U !UP0, `(.L_x_342) ;  /* 0x0000000108587547 */ /* 0x000fea000b800000 */
[----:B------:R-:W-:-:S09]  /*4ed0*/  UISETP.NE.AND UP0, UPT, UR4, 0x18, UPT ;  /* 0x000000180400788c */ /* 0x000fd2000bf05270 */
[----:B------:R-:W-:Y:S05]  /*4ee0*/  BRA.U UP0, `(.L_x_330) ;  /* 0x0000000500f47547 */ /* 0x000fea000b800000 */
[----:B------:R-:W2:Y:S01]  /*4ef0*/  LDG.E.U8 R0, desc[UR36][R2.64] ;  /* 0x0000002402007981 */ /* 0x000ea2000c1e1100 */
[----:B------:R-:W-:Y:S02]  /*4f00*/  IMAD.MOV.U32 R6, RZ, RZ, 0x1f ;  /* 0x0000001fff067424 */ /* 0x000fe400078e00ff */
[----:B--2---:R-:W-:-:S05]  /*4f10*/  IMAD.SHL.U32 R0, R0, 0x1000000, RZ ;  /* 0x0100000000007824 */ /* 0x004fca00078e00ff */
[C---:B------:R-:W-:Y:S02]  /*4f20*/  LOP3.LUT R4, R0.reuse, 0x7f000000, RZ, 0xc0, !PT ;  /* 0x7f00000000047812 */ /* 0x040fe400078ec0ff */
[----:B------:R-:W-:Y:S02]  /*4f30*/  LOP3.LUT P0, RZ, R0, 0x7f000000, RZ, 0xc0, !PT ;  /* 0x7f00000000ff7812 */ /* 0x000fe4000780c0ff */
[----:B------:R-:W0:Y:S02]  /*4f40*/  FLO.U32 R5, R4 ;  /* 0x0000000400057300 */ /* 0x000e2400000e0000 */
[----:B0-----:R-:W-:-:S04]  /*4f50*/  IADD3 R5, PT, PT, -R5, RZ, RZ ;  /* 0x000000ff05057210 */ /* 0x001fc80007ffe1ff */
[----:B------:R-:W-:-:S05]  /*4f60*/  VIADDMNMX.U32 R5, R5, R6, 0x4, !PT ;  /* 0x0000000405057446 */ /* 0x000fca0007800006 */
[----:B------:R-:W-:-:S04]  /*4f70*/  VIADD R5, R5, 0xfffffffc ;  /* 0xfffffffc05057836 */ /* 0x000fc80000000000 */
[----:B------:R-:W-:Y:S01]  /*4f80*/  IMAD.SHL.U32 R7, R5, 0x800000, RZ ;  /* 0x0080000005077824 */ /* 0x000fe200078e00ff */
[C---:B------:R-:W-:Y:S01]  /*4f90*/  SHF.L.U32 R6, R4.reuse, R5, RZ ;  /* 0x0000000504067219 */ /* 0x040fe200000006ff */
[----:B------:R-:W-:-:S03]  /*4fa0*/  VIADD R5, R4, 0x1000000 ;  /* 0x0100000004057836 */ /* 0x000fc60000000000 */
[----:B------:R-:W-:Y:S02]  /*4fb0*/  LEA.HI R6, R6, -R7, RZ, 0x1c ;  /* 0x8000000706067211 */ /* 0x000fe400078fe0ff */
[----:B------:R-:W-:Y:S02]  /*4fc0*/  SHF.R.S32.HI R5, RZ, 0x8, R5 ;  /* 0x00000008ff057819 */ /* 0x000fe40000011405 */
[----:B------:R-:W-:-:S04]  /*4fd0*/  IADD3 R6, PT, PT, R6, 0x3c000000, RZ ;  /* 0x3c00000006067810 */ /* 0x000fc80007ffe0ff */
[----:B------:R-:W-:-:S04]  /*4fe0*/  LOP3.LUT R5, R6, 0x7f800000, R5, 0xf8, !PT ;  /* 0x7f80000006057812 */ /* 0x000fc800078ef805 */
[----:B------:R-:W-:-:S04]  /*4ff0*/  SEL R5, R5, RZ, P0 ;  /* 0x000000ff05057207 */ /* 0x000fc80000000000 */
[----:B------:R-:W-:-:S04]  /*5000*/  LOP3.LUT R5, R5, 0x80000000, R0, 0xf8, !PT ;  /* 0x8000000005057812 */ /* 0x000fc800078ef800 */
[----:B------:R-:W-:Y:S01]  /*5010*/  F2FP.BF16.F32.PACK_AB R5, RZ, R5 ;  /* 0x00000005ff05723e */ /* 0x000fe200000010ff */
[----:B------:R-:W-:Y:S06]  /*5020*/  BRA `(.L_x_331) ;  /* 0x0000000800107947 */ /* 0x000fec0003800000 */
.L_x_342:
[----:B------:R-:W2:Y:S02]  /*5030*/  LDG.E.U8 R2, desc[UR36][R2.64] ;  /* 0x0000002402027981 */ /* 0x000ea4000c1e1100 */
[C---:B--2---:R-:W-:Y:S02]  /*5040*/  IMAD.SHL.U32 R0, R2.reuse, 0x2000000, RZ ;  /* 0x0200000002007824 */ /* 0x044fe400078e00ff */
[----:B------:R-:W-:-:S03]  /*5050*/  IMAD.SHL.U32 R5, R2, 0x100, RZ ;  /* 0x0000010002057824 */ /* 0x000fc600078e00ff */
[----:B------:R-:W-:-:S13]  /*5060*/  ISETP.GE.U32.AND P0, PT, R0, 0x8000000, PT ;  /* 0x080000000000780c */ /* 0x000fda0003f06070 */
[C---:B------:R-:W-:Y:S02]  /*5070*/  @!P0 LOP3.LUT R4, R5.reuse, 0x7f00, RZ, 0xc0, !PT ;  /* 0x00007f0005048812 */ /* 0x040fe400078ec0ff */
[----:B------:R-:W-:Y:S02]  /*5080*/  @P0 LEA.HI R0, R0, 0x70000000, RZ, 0x1c ;  /* 0x7000000000000811 */ /* 0x000fe400078fe0ff */
[----:B------:R-:W-:Y:S02]  /*5090*/  @!P0 LOP3.LUT R4, R4, 0x3f000000, RZ, 0xfc, !PT ;  /* 0x3f00000004048812 */ /* 0x000fe400078efcff */
[----:B------:R-:W-:Y:S01]  /*50a0*/  PRMT R5, R5, 0x9910, RZ ;  /* 0x0000991005057816 */ /* 0x000fe200000000ff */
[----:B------:R-:W-:Y:S02]  /*50b0*/  @P0 FMUL.FTZ R0, R0, 1.9259299443872358531e-34 ;  /* 0x0780000000000820 */ /* 0x000fe40000410000 */
[----:B------:R-:W-:-:S05]  /*50c0*/  @!P0 FADD.FTZ R0, R4, -0.5 ;  /* 0xbf00000004008421 */ /* 0x000fca0000010000 */
[----:B------:R-:W-:-:S04]  /*50d0*/  LOP3.LUT R0, R0, 0x80000000, R5, 0xf8, !PT ;  /* 0x8000000000007812 */ /* 0x000fc800078ef805 */
[----:B------:R-:W-:-:S04]  /*50e0*/  F2FP.BF16.F32.PACK_AB R0, RZ, R0 ;  /* 0x00000000ff00723e */ /* 0x000fc800000010ff */
[----:B------:R-:W-:Y:S01]  /*50f0*/  PRMT R5, R0, 0x7610, R5 ;  /* 0x0000761000057816 */ /* 0x000fe20000000005 */
[----:B------:R-:W-:Y:S06]  /*5100*/  BRA `(.L_x_331) ;  /* 0x0000000400d87947 */ /* 0x000fec0003800000 */
.L_x_341:
[----:B------:R0:W5:Y:S01]  /*5110*/  LDG.E.U16 R5, desc[UR36][R2.64] ;  /* 0x0000002402057981 */ /* 0x000162000c1e1500 */
[----:B------:R-:W-:Y:S05]  /*5120*/  BRA `(.L_x_331) ;  /* 0x0000000400d07947 */ /* 0x000fea0003800000 */
.L_x_338:
        /* <DEDUP_REMOVED lines=8> */
[----:B------:R-:W2:Y:S02]  /*51b0*/  LDG.E.U16 R0, desc[UR36][R2.64] ;  /* 0x0000002402007981 */ /* 0x000ea4000c1e1500 */
[----:B--2---:R-:W-:-:S04]  /*51c0*/  I2FP.F32.U32 R0, R0 ;  /* 0x0000000000007245 */ /* 0x004fc80000201000 */
[----:B------:R-:W-:-:S04]  /*51d0*/  F2FP.BF16.F32.PACK_AB R0, RZ, R0 ;  /* 0x00000000ff00723e */ /* 0x000fc800000010ff */
[----:B------:R-:W-:Y:S01]  /*51e0*/  PRMT R5, R0, 0x7610, R5 ;  /* 0x0000761000057816 */ /* 0x000fe20000000005 */
[----:B------:R-:W-:Y:S06]  /*51f0*/  BRA `(.L_x_331) ;  /* 0x00000004009c7947 */ /* 0x000fec0003800000 */
.L_x_345:
[----:B------:R-:W2:Y:S01]  /*5200*/  LDG.E.U8 R3, desc[UR36][R2.64] ;  /* 0x0000002402037981 */ /* 0x000ea2000c1e1100 */
        /* <DEDUP_REMOVED lines=20> */
.L_x_349:
[----:B------:R-:W-:Y:S05]  /*5350*/  BSYNC.RECONVERGENT B1 ;  /* 0x0000000000017941 */ /* 0x000fea0003800200 */
.L_x_348:
[----:B------:R-:W-:Y:S01]  /*5360*/  IMAD.SHL.U32 R0, R0, 0x100000, RZ ;  /* 0x0010000000007824 */ /* 0x000fe200078e00ff */
[----:B------:R-:W-:-:S04]  /*5370*/  LEA R2, R2, 0x3b800000, 0x17 ;  /* 0x3b80000002027811 */ /* 0x000fc800078eb8ff */
[----:B------:R-:W-:-:S07]  /*5380*/  LOP3.LUT R0, R2, R0, R7, 0xfe, !PT ;  /* 0x0000000002007212 */ /* 0x000fce00078efe07 */
.L_x_347:
[----:B------:R-:W-:Y:S05]  /*5390*/  BSYNC.RECONVERGENT B0 ;  /* 0x0000000000007941 */ /* 0x000fea0003800200 */
.L_x_346:
[----:B------:R-:W-:-:S04]  /*53a0*/  F2FP.BF16.F32.PACK_AB R0, RZ, R0 ;  /* 0x00000000ff00723e */ /* 0x000fc800000010ff */
[----:B------:R-:W-:Y:S01]  /*53b0*/  PRMT R5, R0, 0x7610, R5 ;  /* 0x0000761000057816 */ /* 0x000fe20000000005 */
[----:B------:R-:W-:Y:S06]  /*53c0*/  BRA `(.L_x_331) ;  /* 0x0000000400287947 */ /* 0x000fec0003800000 */
.L_x_344:
[----:B------:R-:W2:Y:S01]  /*53d0*/  LDG.E.U8 R3, desc[UR36][R2.64] ;  /* 0x0000002402037981 */ /* 0x000ea2000c1e1100 */
[----:B------:R-:W-:Y:S01]  /*53e0*/  BSSY.RECONVERGENT B0, `(.L_x_350) ;  /* 0x0000018000007945 */ /* 0x000fe20003800200 */
[----:B------:R-:W-:Y:S01]  /*53f0*/  HFMA2 R0, -RZ, RZ, 0, 0 ;  /* 0x00000000ff007431 */ /* 0x000fe200000001ff */
[----:B--2---:R-:W-:-:S13]  /*5400*/  ISETP.NE.AND P0, PT, R3, RZ, PT ;  /* 0x000000ff0300720c */ /* 0x004fda0003f05270 */
[----:B------:R-:W-:Y:S05]  /*5410*/  @!P0 BRA `(.L_x_351) ;  /* 0x0000000000508947 */ /* 0x000fea0003800000 */
[----:B------:R-:W-:-:S13]  /*5420*/  ISETP.NE.AND P0, PT, R3, 0x80, PT ;  /* 0x000000800300780c */ /* 0x000fda0003f05270 */
[----:B------:R-:W-:Y:S01]  /*5430*/  @!P0 IMAD.MOV.U32 R0, RZ, RZ, 0x7f800001 ;  /* 0x7f800001ff008424 */ /* 0x000fe200078e00ff */
        /* <DEDUP_REMOVED lines=14> */
.L_x_353:
[----:B------:R-:W-:Y:S05]  /*5520*/  BSYNC.RECONVERGENT B1 ;  /* 0x0000000000017941 */ /* 0x000fea0003800200 */
.L_x_352:
[----:B------:R-:W-:Y:S02]  /*5530*/  SHF.L.U32 R0, R0, 0x15, RZ ;  /* 0x0000001500007819 */ /* 0x000fe400000006ff */
[----:B------:R-:W-:-:S04]  /*5540*/  LEA R2, R2, 0x37800000, 0x17 ;  /* 0x3780000002027811 */ /* 0x000fc800078eb8ff */
[----:B------:R-:W-:-:S07]  /*5550*/  LOP3.LUT R0, R2, R0, R7, 0xfe, !PT ;  /* 0x0000000002007212 */ /* 0x000fce00078efe07 */
.L_x_351:
[----:B------:R-:W-:Y:S05]  /*5560*/  BSYNC.RECONVERGENT B0 ;  /* 0x0000000000007941 */ /* 0x000fea0003800200 */
.L_x_350:
[----:B------:R-:W-:-:S04]  /*5570*/  F2FP.BF16.F32.PACK_AB R0, RZ, R0 ;  /* 0x00000000ff00723e */ /* 0x000fc800000010ff */
[----:B------:R-:W-:Y:S01]  /*5580*/  PRMT R5, R0, 0x7610, R5 ;  /* 0x0000761000057816 */ /* 0x000fe20000000005 */
[----:B------:R-:W-:Y:S06]  /*5590*/  BRA `(.L_x_331) ;  /* 0x0000000000b47947 */ /* 0x000fec0003800000 */
.L_x_343:
[----:B------:R-:W-:-:S09]  /*55a0*/  UISETP.NE.AND UP0, UPT, UR4, 0x1c, UPT ;  /* 0x0000001c0400788c */ /* 0x000fd2000bf05270 */
[----:B------:R-:W-:Y:S05]  /*55b0*/  BRA.U !UP0, `(.L_x_354) ;  /* 0x00000001089c7547 */ /* 0x000fea000b800000 */
[----:B------:R-:W-:-:S09]  /*55c0*/  UISETP.NE.AND UP0, UPT, UR4, 0x1d, UPT ;  /* 0x0000001d0400788c */ /* 0x000fd2000bf05270 */
[----:B------:R-:W-:Y:S05]  /*55d0*/  BRA.U !UP0, `(.L_x_355) ;  /* 0x0000000108807547 */ /* 0x000fea000b800000 */
[----:B------:R-:W-:-:S09]  /*55e0*/  UISETP.NE.AND UP0, UPT, UR4, 0x2c, UPT ;  /* 0x0000002c0400788c */ /* 0x000fd2000bf05270 */
[----:B------:R-:W-:Y:S05]  /*55f0*/  BRA.U UP0, `(.L_x_330) ;  /* 0x0000000100307547 */ /* 0x000fea000b800000 */
[----:B------:R-:W2:Y:S01]  /*5600*/  LDG.E.U8 R2, desc[UR36][R2.64] ;  /* 0x0000002402027981 */ /* 0x000ea2000c1e1100 */
[----:B------:R-:W-:Y:S01]  /*5610*/  BSSY.RECONVERGENT B0, `(.L_x_356) ;  /* 0x0000007000007945 */ /* 0x000fe20003800200 */
[----:B------:R-:W-:Y:S01]  /*5620*/  IMAD.MOV.U32 R0, RZ, RZ, 0x400000 ;  /* 0x00400000ff007424 */ /* 0x000fe200078e00ff */
[----:B--2---:R-:W-:-:S13]  /*5630*/  ISETP.NE.AND P0, PT, R2, RZ, PT ;  /* 0x000000ff0200720c */ /* 0x004fda0003f05270 */
[----:B------:R-:W-:Y:S05]  /*5640*/  @!P0 BRA `(.L_x_357) ;  /* 0x00000000000c8947 */ /* 0x000fea0003800000 */
[----:B------:R-:W-:-:S13]  /*5650*/  ISETP.NE.AND P0, PT, R2, 0xff, PT ;  /* 0x000000ff0200780c */ /* 0x000fda0003f05270 */
[----:B------:R-:W-:Y:S02]  /*5660*/  @!P0 IMAD.MOV.U32 R0, RZ, RZ, 0x7f800001 ;  /* 0x7f800001ff008424 */ /* 0x000fe400078e00ff */
[----:B------:R-:W-:-:S07]  /*5670*/  @P0 IMAD.SHL.U32 R0, R2, 0x800000, RZ ;  /* 0x0080000002000824 */ /* 0x000fce00078e00ff */
.L_x_357:
[----:B------:R-:W-:Y:S05]  /*5680*/  BSYNC.RECONVERGENT B0 ;  /* 0x0000000000007941 */ /* 0x000fea0003800200 */
.L_x_356:
[----:B------:R-:W-:-:S04]  /*5690*/  F2FP.BF16.F32.PACK_AB R0, RZ, R0 ;  /* 0x00000000ff00723e */ /* 0x000fc800000010ff */
[----:B------:R-:W-:Y:S01]  /*56a0*/  PRMT R5, R0, 0x7610, R5 ;  /* 0x0000761000057816 */ /* 0x000fe20000000005 */
[----:B------:R-:W-:Y:S06]  /*56b0*/  BRA `(.L_x_331) ;  /* 0x00000000006c7947 */ /* 0x000fec0003800000 */
.L_x_330:
[----:B------:R-:W-:Y:S01]  /*56c0*/  MOV R2, 0x1c0 ;  /* 0x000001c000027802 */ /* 0x000fe20000000f00 */
[----:B------:R-:W0:Y:S01]  /*56d0*/  LDCU.64 UR4, c[0x4][0x1a0] ;  /* 0x01003400ff0477ac */ /* 0x000e220008000a00 */
[----:B------:R-:W-:Y:S02]  /*56e0*/  HFMA2 R13, -RZ, RZ, 0, 0 ;  /* 0x00000000ff0d7431 */ /* 0x000fe400000001ff */
[----:B------:R-:W-:Y:S01]  /*56f0*/  IMAD.MOV.U32 R8, RZ, RZ, 0x4e ;  /* 0x0000004eff087424 */ /* 0x000fe200078e00ff */
[----:B------:R-:W1:Y:S01]  /*5700*/  LDCU.64 UR6, c[0x4][0x1a8] ;  /* 0x01003500ff0677ac */ /* 0x000e620008000a00 */
[----:B------:R-:W2:Y:S01]  /*5710*/  LDC.64 R2, c[0x4][R2] ;  /* 0x0100000002027b82 */ /* 0x000ea20000000a00 */
[----:B------:R-:W-:Y:S01]  /*5720*/  IMAD.MOV.U32 R12, RZ, RZ, 0x1 ;  /* 0x00000001ff0c7424 */ /* 0x000fe200078e00ff */
[----:B------:R-:W3:Y:S01]  /*5730*/  LDCU.64 UR8, c[0x4][0x90] ;  /* 0x01001200ff0877ac */ /* 0x000ee20008000a00 */
[----:B0-----:R-:W-:Y:S01]  /*5740*/  MOV R4, UR4 ;  /* 0x0000000400047c02 */ /* 0x001fe20008000f00 */
[----:B------:R-:W-:-:S02]  /*5750*/  IMAD.U32 R5, RZ, RZ, UR5 ;  /* 0x00000005ff057e24 */ /* 0x000fc4000f8e00ff */
[----:B-1----:R-:W-:Y:S02]  /*5760*/  IMAD.U32 R6, RZ, RZ, UR6 ;  /* 0x00000006ff067e24 */ /* 0x002fe4000f8e00ff */
[----:B------:R-:W-:Y:S01]  /*5770*/  IMAD.U32 R7, RZ, RZ, UR7 ;  /* 0x00000007ff077e24 */ /* 0x000fe2000f8e00ff */
[----:B---3--:R-:W-:Y:S01]  /*5780*/  MOV R10, UR8 ;  /* 0x00000008000a7c02 */ /* 0x008fe20008000f00 */
[----:B------:R-:W-:-:S07]  /*5790*/  IMAD.U32 R11, RZ, RZ, UR9 ;  /* 0x00000009ff0b7e24 */ /* 0x000fce000f8e00ff */
[----:B------:R-:W-:-:S07]  /*57a0*/  LEPC R20, `(.L_x_358) ;  /* 0x000000001014794e */ /* 0x000fce0000000000 */
[----:B--2---:R-:W-:Y:S05]  /*57b0*/  CALL.ABS.NOINC R2 ;  /* 0x0000000002007343 */ /* 0x004fea0003c00000 */
.L_x_358:
[----:B------:R-:W-:Y:S01]  /*57c0*/  PRMT R5, RZ, 0x7610, R5 ;  /* 0x00007610ff057816 */ /* 0x000fe20000000005 */
[----:B------:R-:W-:Y:S06]  /*57d0*/  BRA `(.L_x_331) ;  /* 0x0000000000247947 */ /* 0x000fec0003800000 */
.L_x_355:
[----:B------:R-:W2:Y:S02]  /*57e0*/  LDG.E.64 R2, desc[UR36][R2.64] ;  /* 0x0000002402027981 */ /* 0x000ea4000c1e1b00 */
[----:B--2---:R-:W0:Y:S02]  /*57f0*/  I2F.U64 R0, R2 ;  /* 0x0000000200007312 */ /* 0x004e240000301000 */
[----:B0-----:R-:W-:-:S04]  /*5800*/  F2FP.BF16.F32.PACK_AB R0, RZ, R0 ;  /* 0x00000000ff00723e */ /* 0x001fc800000010ff */
[----:B------:R-:W-:Y:S01]  /*5810*/  PRMT R5, R0, 0x7610, R5 ;  /* 0x0000761000057816 */ /* 0x000fe20000000005 */
[----:B------:R-:W-:Y:S06]  /*5820*/  BRA `(.L_x_331) ;  /* 0x0000000000107947 */ /* 0x000fec0003800000 */
.L_x_354:
[----:B------:R-:W2:Y:S02]  /*5830*/  LDG.E R2, desc[UR36][R2.64] ;  /* 0x0000002402027981 */ /* 0x000ea4000c1e1900 */
[----:B--2---:R-:W-:-:S04]  /*5840*/  I2FP.F32.U32 R0, R2 ;  /* 0x0000000200007245 */ /* 0x004fc80000201000 */
[----:B------:R-:W-:-:S04]  /*5850*/  F2FP.BF16.F32.PACK_AB R0, RZ, R0 ;  /* 0x00000000ff00723e */ /* 0x000fc800000010ff */
[----:B------:R-:W-:-:S07]  /*5860*/  PRMT R5, R0, 0x7610, R5 ;  /* 0x0000761000057816 */ /* 0x000fce0000000005 */
.L_x_331:
[----:B------:R-:W1:Y:S01]  /*5870*/  LDCU.U16 UR4, c[0x0][0x590] ;  /* 0x0000b200ff0477ac */ /* 0x000e620008000400 */
[----:B-----5:R-:W-:Y:S01]  /*5880*/  IMAD.U32 R0, R5, 0x10000, RZ ;  /* 0x0001000005007824 */ /* 0x020fe200078e00ff */
[----:B------:R-:W-:Y:S04]  /*5890*/  BSSY.RECONVERGENT B0, `(.L_x_359) ;  /* 0x000000d000007945 */ /* 0x000fe80003800200 */
[----:B------:R-:W-:Y:S01]  /*58a0*/  FSETP.NAN.FTZ.AND P0, PT, |R0|, |R0|, PT ;  /* 0x400000000000720b */ /* 0x000fe20003f18200 */
[----:B-1----:R-:W-:-:S12]  /*58b0*/  IMAD.U32 R7, RZ, RZ, UR4 ;  /* 0x00000004ff077e24 */ /* 0x002fd8000f8e00ff */
[----:B------:R-:W-:Y:S05]  /*58c0*/  @P0 BRA `(.L_x_360) ;  /* 0x0000000000240947 */ /* 0x000fea0003800000 */
[----:B------:R-:W-:Y:S01]  /*58d0*/  FSETP.NEU.FTZ.AND P0, PT, R0, +INF , PT ;  /* 0x7f8000000000780b */ /* 0x000fe20003f1d000 */
[----:B------:R-:W1:-:S12]  /*58e0*/  LDCU.U16 UR4, c[0x0][0x592] ;  /* 0x0000b240ff0477ac */ /* 0x000e580008000400 */
[----:B0-----:R-:W-:-:S06]  /*58f0*/  @P0 FADD.FTZ R2, -RZ, -INF ;  /* 0xff800000ff020421 */ /* 0x001fcc0000010100 */
[----:B------:R-:W0:Y:S01]  /*5900*/  @P0 F2F.BF16.F32 R2, R2 ;  /* 0x0000000200020304 */ /* 0x000e220000202000 */
[----:B-1----:R-:W-:Y:S01]  /*5910*/  MOV R7, UR4 ;  /* 0x0000000400077c02 */ /* 0x002fe20008000f00 */
[----:B0-----:R-:W-:-:S05]  /*5920*/  @P0 IMAD.U32 R3, R2, 0x10000, RZ ;  /* 0x0001000002030824 */ /* 0x001fca00078e00ff */
[----:B------:R-:W-:-:S04]  /*5930*/  @P0 FSETP.NEU.FTZ.AND P1, PT, R0, R3, PT ;  /* 0x000000030000020b */ /* 0x000fc80003f3d000 */
[----:B------:R-:W-:-:S04]  /*5940*/  @P0 SEL R5, R18, R5, !P1 ;  /* 0x0000000512050207 */ /* 0x000fc80004800000 */
[----:B------:R-:W-:-:S07]  /*5950*/  @P0 PRMT R7, R5, 0x7610, R7 ;  /* 0x0000761005070816 */ /* 0x000fce0000000007 */
.L_x_360:
[----:B------:R-:W-:Y:S05]  /*5960*/  BSYNC.RECONVERGENT B0 ;  /* 0x0000000000007941 */ /* 0x000fea0003800200 */
.L_x_359:
[----:B------:R-:W0:Y:S01]  /*5970*/  LDCU.64 UR6, c[0x0][0x580] ;  /* 0x0000b000ff0677ac */ /* 0x000e220008000a00 */
[----:B------:R-:W-:-:S04]  /*5980*/  UPRMT UR4, UR41, 0x9910, URZ ;  /* 0x0000991029047896 */ /* 0x000fc800080000ff */
[----:B------:R-:W-:Y:S01]  /*5990*/  UISETP.GT.AND UP0, UPT, UR4, 0x9, UPT ;  /* 0x000000090400788c */ /* 0x000fe2000bf04270 */
[----:B0-----:R-:W-:-:S05]  /*59a0*/  IADD3 R2, P0, PT, R16, UR6, RZ ;  /* 0x0000000610027c10 */ /* 0x001fca000ff1e0ff */
        /* <DEDUP_REMOVED lines=14> */
.L_x_364:
[----:B------:R-:W-:-:S06]  /*5a90*/  IMAD.U32 R5, R7, 0x10000, RZ ;  /* 0x0001000007057824 */ /* 0x000fcc00078e00ff */
[----:B------:R-:W0:Y:S02]  /*5aa0*/  F2I.S64.TRUNC R4, R5 ;  /* 0x0000000500047311 */ /* 0x000e24000020d900 */
[----:B0-----:R3:W-:Y:S01]  /*5ab0*/  STG.E.U8 desc[UR36][R2.64], R4 ;  /* 0x0000000402007986 */ /* 0x0017e2000c101124 */
[----:B------:R-:W-:Y:S05]  /*5ac0*/  BRA `(.L_x_366) ;  /* 0x0000000c006c7947 */ /* 0x000fea0003800000 */
.L_x_363:
[----:B------:R-:W-:-:S09]  /*5ad0*/  UISETP.NE.AND UP0, UPT, UR4, 0x2, UPT ;  /* 0x000000020400788c */ /* 0x000fd2000bf05270 */
[----:B------:R-:W-:Y:S05]  /*5ae0*/  BRA.U !UP0, `(.L_x_367) ;  /* 0x0000000108307547 */ /* 0x000fea000b800000 */
[----:B------:R-:W-:-:S09]  /*5af0*/  UISETP.NE.AND UP0, UPT, UR4, 0x3, UPT ;  /* 0x000000030400788c */ /* 0x000fd2000bf05270 */
[----:B------:R-:W-:Y:S05]  /*5b00*/  BRA.U !UP0, `(.L_x_368) ;  /* 0x0000000108187547 */ /* 0x000fea000b800000 */
[----:B------:R-:W-:-:S09]  /*5b10*/  UISETP.NE.AND UP0, UPT, UR4, 0x4, UPT ;  /* 0x000000040400788c */ /* 0x000fd2000bf05270 */
[----:B------:R-:W-:Y:S05]  /*5b20*/  BRA.U UP0, `(.L_x_365) ;  /* 0x0000000900787547 */ /* 0x000fea000b800000 */
[----:B------:R-:W-:-:S06]  /*5b30*/  SHF.L.U32 R4, R7, 0x10, RZ ;  /* 0x0000001007047819 */ /* 0x000fcc00000006ff */
[----:B------:R-:W0:Y:S02]  /*5b40*/  F2I.S64.TRUNC R4, R4 ;  /* 0x0000000400047311 */ /* 0x000e24000020d900 */
[----:B0-----:R1:W-:Y:S01]  /*5b50*/  STG.E.64 desc[UR36][R2.64], R4 ;  /* 0x0000000402007986 */ /* 0x0013e2000c101b24 */
[----:B------:R-:W-:Y:S05]  /*5b60*/  BRA `(.L_x_366) ;  /* 0x0000000c00447947 */ /* 0x000fea0003800000 */
.L_x_368:
[----:B------:R-:W-:-:S06]  /*5b70*/  IMAD.U32 R7, R7, 0x10000, RZ ;  /* 0x0001000007077824 */ /* 0x000fcc00078e00ff */
[----:B------:R-:W0:Y:S02]  /*5b80*/  F2I.FTZ.TRUNC.NTZ R7, R7 ;  /* 0x0000000700077305 */ /* 0x000e24000021f100 */
[----:B0-----:R2:W-:Y:S01]  /*5b90*/  STG.E desc[UR36][R2.64], R7 ;  /* 0x0000000702007986 */ /* 0x0015e2000c101924 */
[----:B------:R-:W-:Y:S05]  /*5ba0*/  BRA `(.L_x_366) ;  /* 0x0000000c00347947 */ /* 0x000fea0003800000 */
.L_x_367:
[----:B------:R-:W-:-:S06]  /*5bb0*/  IMAD.U32 R7, R7, 0x10000, RZ ;  /* 0x0001000007077824 */ /* 0x000fcc00078e00ff */
[----:B------:R-:W0:Y:S02]  /*5bc0*/  F2I.FTZ.TRUNC.NTZ R7, R7 ;  /* 0x0000000700077305 */ /* 0x000e24000021f100 */
[----:B0-----:R0:W-:Y:S01]  /*5bd0*/  STG.E.U16 desc[UR36][R2.64], R7 ;  /* 0x0000000702007986 */ /* 0x0011e2000c101524 */
[----:B------:R-:W-:Y:S05]  /*5be0*/  BRA `(.L_x_366) ;  /* 0x0000000c00247947 */ /* 0x000fea0003800000 */
.L_x_362:
        /* <DEDUP_REMOVED lines=9> */
.L_x_370:
[----:B------:R-:W-:-:S04]  /*5c80*/  SHF.L.U32 R0, R7, 0x10, RZ ;  /* 0x0000001007007819 */ /* 0x000fc800000006ff */
[----:B------:R-:W-:-:S05]  /*5c90*/  F2FP.F16.F32.PACK_AB R0, RZ, R0 ;  /* 0x00000000ff00723e */ /* 0x000fca00000000ff */
[----:B------:R0:W-:Y:S01]  /*5ca0*/  STG.E.U16 desc[UR36][R2.64], R0 ;  /* 0x0000000002007986 */ /* 0x0001e2000c101524 */
[----:B------:R-:W-:Y:S05]  /*5cb0*/  BRA `(.L_x_366) ;  /* 0x0000000800f07947 */ /* 0x000fea0003800000 */
.L_x_369:
        /* <DEDUP_REMOVED lines=10> */
.L_x_372:
[----:B------:R-:W-:-:S05]  /*5d60*/  IMAD.U32 R7, R7, 0x10000, RZ ;  /* 0x0001000007077824 */ /* 0x000fca00078e00ff */
[----:B------:R-:W-:-:S04]  /*5d70*/  F2FP.F16.F32.PACK_AB R5, RZ, R7 ;  /* 0x00000007ff05723e */ /* 0x000fc800000000ff */
[----:B------:R-:W-:-:S05]  /*5d80*/  PRMT R5, R5, 0x5410, RZ ;  /* 0x0000541005057816 */ /* 0x000fca00000000ff */
[----:B------:R0:W-:Y:S01]  /*5d90*/  STG.E desc[UR36][R2.64], R5 ;  /* 0x0000000502007986 */ /* 0x0001e2000c101924 */
[----:B------:R-:W-:Y:S05]  /*5da0*/  BRA `(.L_x_366) ;  /* 0x0000000800b47947 */ /* 0x000fea0003800000 */
.L_x_371:
[----:B------:R-:W-:-:S05]  /*5db0*/  SHF.L.U32 R4, R7, 0x10, RZ ;  /* 0x0000001007047819 */ /* 0x000fca00000006ff */
[----:B------:R-:W-:-:S06]  /*5dc0*/  FMUL.FTZ R4, R4, 1 ;  /* 0x3f80000004047820 */ /* 0x000fcc0000410000 */
[----:B------:R-:W0:Y:S02]  /*5dd0*/  F2F.F64.F32 R4, R4 ;  /* 0x0000000400047310 */ /* 0x000e240000201800 */
[----:B0-----:R0:W-:Y:S01]  /*5de0*/  STG.E.64 desc[UR36][R2.64], R4 ;  /* 0x0000000402007986 */ /* 0x0011e2000c101b24 */
[----:B------:R-:W-:Y:S05]  /*5df0*/  BRA `(.L_x_366) ;  /* 0x0000000800a07947 */ /* 0x000fea0003800000 */
.L_x_361:
[----:B------:R-:W-:-:S09]  /*5e00*/  UISETP.GT.AND UP0, UPT, UR4, 0x18, UPT ;  /* 0x000000180400788c */ /* 0x000fd2000bf04270 */
[----:B------:R-:W-:Y:S05]  /*5e10*/  BRA.U !UP0, `(.L_x_373) ;  /* 0x0000000508607547 */ /* 0x000fea000b800000 */
        /* <DEDUP_REMOVED lines=12> */
.L_x_376:
[----:B------:R-:W-:Y:S01]  /*5ee0*/  IMAD.U32 R5, R7, 0x10000, RZ ;  /* 0x0001000007057824 */ /* 0x000fe200078e00ff */
[----:B------:R-:W-:Y:S01]  /*5ef0*/  BSSY.RECONVERGENT B0, `(.L_x_377) ;  /* 0x0000013000007945 */ /* 0x000fe20003800200 */
[----:B------:R-:W-:-:S03]  /*5f00*/  IMAD.MOV.U32 R0, RZ, RZ, 0x80 ;  /* 0x00000080ff007424 */ /* 0x000fc600078e00ff */
[----:B------:R-:W-:-:S04]  /*5f10*/  LOP3.LUT R4, R5, 0x7fffffff, RZ, 0xc0, !PT ;  /* 0x7fffffff05047812 */ /* 0x000fc800078ec0ff */
[----:B------:R-:W-:-:S13]  /*5f20*/  ISETP.GT.U32.AND P0, PT, R4, 0x437fffff, PT ;  /* 0x437fffff0400780c */ /* 0x000fda0003f04070 */
[----:B------:R-:W-:Y:S05]  /*5f30*/  @P0 BRA `(.L_x_378) ;  /* 0x0000000000380947 */ /* 0x000fea0003800000 */
[----:B------:R-:W-:-:S13]  /*5f40*/  ISETP.GE.U32.AND P0, PT, R4, 0x3c000000, PT ;  /* 0x3c0000000400780c */ /* 0x000fda0003f06070 */
[----:B------:R-:W-:-:S04]  /*5f50*/  @P0 SHF.R.U32.HI R0, RZ, 0x14, R5 ;  /* 0x00000014ff000819 */ /* 0x000fc80000011605 */
[----:B------:R-:W-:-:S04]  /*5f60*/  @P0 LOP3.LUT R0, R0, 0x1, RZ, 0xc0, !PT ;  /* 0x0000000100000812 */ /* 0x000fc800078ec0ff */
[----:B------:R-:W-:-:S04]  /*5f70*/  @P0 IADD3 R0, PT, PT, R5, 0x487ffff, R0 ;  /* 0x0487ffff05000810 */ /* 0x000fc80007ffe000 */
[----:B------:R-:W-:-:S04]  /*5f80*/  @P0 SHF.R.U32.HI R0, RZ, 0x14, R0 ;  /* 0x00000014ff000819 */ /* 0x000fc80000011600 */
[----:B------:R-:W-:Y:S01]  /*5f90*/  @P0 LOP3.LUT R0, R0, 0xff, RZ, 0xc0, !PT ;  /* 0x000000ff00000812 */ /* 0x000fe200078ec0ff */
[----:B------:R-:W-:Y:S06]  /*5fa0*/  @P0 BRA `(.L_x_379) ;  /* 0x0000000000140947 */ /* 0x000fec0003800000 */
[----:B------:R-:W-:-:S05]  /*5fb0*/  FADD.FTZ R0, R4, 8192 ;  /* 0x4600000004007421 */ /* 0x000fca0000010000 */
[----:B------:R-:W-:Y:S02]  /*5fc0*/  LOP3.LUT P0, R4, R0, 0xff, RZ, 0xc0, !PT ;  /* 0x000000ff00047812 */ /* 0x000fe4000780c0ff */
[----:B------:R-:W-:-:S11]  /*5fd0*/  PRMT R0, RZ, 0x7610, R0 ;  /* 0x00007610ff007816 */ /* 0x000fd60000000000 */
[----:B------:R-:W-:Y:S05]  /*5fe0*/  @!P0 BRA `(.L_x_378) ;  /* 0x00000000000c8947 */ /* 0x000fea0003800000 */
[----:B------:R-:W-:-:S07]  /*5ff0*/  MOV R0, R4 ;  /* 0x0000000400007202 */ /* 0x000fce0000000f00 */
.L_x_379:
[----:B------:R-:W-:-:S04]  /*6000*/  SHF.R.U32.HI R5, RZ, 0x18, R5 ;  /* 0x00000018ff057819 */ /* 0x000fc80000011605 */
[----:B------:R-:W-:-:S07]  /*6010*/  LOP3.LUT R0, R0, 0x80, R5, 0xf8, !PT ;  /* 0x0000008000007812 */ /* 0x000fce00078ef805 */
.L_x_378:
[----:B------:R-:W-:Y:S05]  /*6020*/  BSYNC.RECONVERGENT B0 ;  /* 0x0000000000007941 */ /* 0x000fea0003800200 */
.L_x_377:
[----:B------:R0:W-:Y:S01]  /*6030*/  STG.E.U8 desc[UR36][R2.64], R0 ;  /* 0x0000000002007986 */ /* 0x0001e2000c101124 */
[----:B------:R-:W-:Y:S05]  /*6040*/  BRA `(.L_x_366) ;  /* 0x00000008000c7947 */ /* 0x000fea0003800000 */
.L_x_375:
        /* <DEDUP_REMOVED lines=17> */
[----:B------:R-:W-:-:S07]  /*6160*/  IMAD.MOV.U32 R0, RZ, RZ, R4 ;  /* 0x000000ffff007224 */ /* 0x000fce00078e0004 */
.L_x_382:
[----:B------:R-:W-:-:S04]  /*6170*/  SHF.R.U32.HI R5, RZ, 0x18, R5 ;  /* 0x00000018ff057819 */ /* 0x000fc80000011605 */
[----:B------:R-:W-:-:S07]  /*6180*/  LOP3.LUT R0, R0, 0x80, R5, 0xf8, !PT ;  /* 0x0000008000007812 */ /* 0x000fce00078ef805 */
.L_x_381:
[----:B------:R-:W-:Y:S05]  /*6190*/  BSYNC.RECONVERGENT B0 ;  /* 0x0000000000007941 */ /* 0x000fea0003800200 */
.L_x_380:
[----:B------:R0:W-:Y:S01]  /*61a0*/  STG.E.U8 desc[UR36][R2.64], R0 ;  /* 0x0000000002007986 */ /* 0x0001e2000c101124 */
[----:B------:R-:W-:Y:S05]  /*61b0*/  BRA `(.L_x_366) ;  /* 0x0000000400b07947 */ /* 0x000fea0003800000 */
.L_x_374:
[----:B------:R-:W-:-:S09]  /*61c0*/  UISETP.NE.AND UP0, UPT, UR4, 0x1c, UPT ;  /* 0x0000001c0400788c */ /* 0x000fd2000bf05270 */
[----:B------:R-:W-:Y:S05]  /*61d0*/  BRA.U !UP0, `(.L_x_383) ;  /* 0x0000000108607547 */ /* 0x000fea000b800000 */
[----:B------:R-:W-:-:S09]  /*61e0*/  UISETP.NE.AND UP0, UPT, UR4, 0x1d, UPT ;  /* 0x0000001d0400788c */ /* 0x000fd2000bf05270 */
[----:B------:R-:W-:Y:S05]  /*61f0*/  BRA.U !UP0, `(.L_x_384) ;  /* 0x0000000108487547 */ /* 0x000fea000b800000 */
[----:B------:R-:W-:-:S09]  /*6200*/  UISETP.NE.AND UP0, UPT, UR4, 0x2c, UPT ;  /* 0x0000002c0400788c */ /* 0x000fd2000bf05270 */
[----:B------:R-:W-:Y:S05]  /*6210*/  BRA.U UP0, `(.L_x_365) ;  /* 0x0000000100bc7547 */ /* 0x000fea000b800000 */
[----:B------:R-:W-:Y:S01]  /*6220*/  SHF.L.U32 R7, R7, 0x10, RZ ;  /* 0x0000001007077819 */ /* 0x000fe200000006ff */
        /* <DEDUP_REMOVED lines=11> */
[----:B------:R-:W-:-:S05]  /*62e0*/  @!P0 IMAD.MOV R0, RZ, RZ, R6 ;  /* 0x000000ffff008224 */ /* 0x000fca00078e0206 */
[----:B------:R-:W-:-:S05]  /*62f0*/  @P1 MOV R5, R0 ;  /* 0x0000000000051202 */ /* 0x000fca0000000f00 */
[----:B------:R0:W-:Y:S01]  /*6300*/  STG.E.U8 desc[UR36][R2.64], R5 ;  /* 0x0000000502007986 */ /* 0x0001e2000c101124 */
[----:B------:R-:W-:Y:S05]  /*6310*/  BRA `(.L_x_366) ;  /* 0x0000000400587947 */ /* 0x000fea0003800000 */
.L_x_384:
[----:B------:R-:W-:-:S06]  /*6320*/  IMAD.U32 R4, R7, 0x10000, RZ ;  /* 0x0001000007047824 */ /* 0x000fcc00078e00ff */
[----:B------:R-:W0:Y:S02]  /*6330*/  F2I.U64.TRUNC R4, R4 ;  /* 0x0000000400047311 */ /* 0x000e24000020d800 */
[----:B0-----:R0:W-:Y:S01]  /*6340*/  STG.E.64 desc[UR36][R2.64], R4 ;  /* 0x0000000402007986 */ /* 0x0011e2000c101b24 */
[----:B------:R-:W-:Y:S05]  /*6350*/  BRA `(.L_x_366) ;  /* 0x0000000400487947 */ /* 0x000fea0003800000 */
.L_x_383:
[----:B------:R-:W-:-:S06]  /*6360*/  IMAD.U32 R7, R7, 0x10000, RZ ;  /* 0x0001000007077824 */ /* 0x000fcc00078e00ff */
[----:B------:R-:W0:Y:S02]  /*6370*/  F2I.FTZ.U32.TRUNC.NTZ R7, R7 ;  /* 0x0000000700077305 */ /* 0x000e24000021f000 */
[----:B0-----:R0:W-:Y:S01]  /*6380*/  STG.E desc[UR36][R2.64], R7 ;  /* 0x0000000702007986 */ /* 0x0011e2000c101924 */
[----:B------:R-:W-:Y:S05]  /*6390*/  BRA `(.L_x_366) ;  /* 0x0000000400387947 */ /* 0x000fea0003800000 */
.L_x_373:
        /* <DEDUP_REMOVED lines=11> */
.L_x_386:
[----:B------:R-:W-:-:S05]  /*6450*/  SHF.L.U32 R7, R7, 0x10, RZ ;  /* 0x0000001007077819 */ /* 0x000fca00000006ff */
[----:B------:R-:W-:Y:S01]  /*6460*/  FMUL.FTZ R4, R7, 1 ;  /* 0x3f80000007047820 */ /* 0x000fe20000410000 */
[----:B------:R-:W-:-:S05]  /*6470*/  CS2R R6, SRZ ;  /* 0x0000000000067805 */ /* 0x000fca000001ff00 */
[----:B------:R-:W0:Y:S02]  /*6480*/  F2F.F64.F32 R4, R4 ;  /* 0x0000000400047310 */ /* 0x000e240000201800 */
[----:B0-----:R0:W-:Y:S01]  /*6490*/  STG.E.128 desc[UR36][R2.64], R4 ;  /* 0x0000000402007986 */ /* 0x0011e2000c101d24 */
[----:B------:R-:W-:Y:S05]  /*64a0*/  BRA `(.L_x_366) ;  /* 0x0000000000f47947 */ /* 0x000fea0003800000 */
.L_x_385:
[----:B------:R-:W-:-:S09]  /*64b0*/  UISETP.NE.AND UP0, UPT, UR4, 0xf, UPT ;  /* 0x0000000f0400788c */ /* 0x000fd2000bf05270 */
[----:B------:R-:W-:Y:S05]  /*64c0*/  BRA.U !UP0, `(.L_x_387) ;  /* 0x0000000108e87547 */ /* 0x000fea000b800000 */
[----:B------:R-:W-:-:S09]  /*64d0*/  UISETP.NE.AND UP0, UPT, UR4, 0x17, UPT ;  /* 0x000000170400788c */ /* 0x000fd2000bf05270 */
[----:B------:R-:W-:Y:S05]  /*64e0*/  BRA.U !UP0, `(.L_x_388) ;  /* 0x0000000108907547 */ /* 0x000fea000b800000 */
[----:B------:R-:W-:-:S09]  /*64f0*/  UISETP.NE.AND UP0, UPT, UR4, 0x18, UPT ;  /* 0x000000180400788c */ /* 0x000fd2000bf05270 */
[----:B------:R-:W-:Y:S05]  /*6500*/  BRA.U !UP0, `(.L_x_389) ;  /* 0x0000000108447547 */ /* 0x000fea000b800000 */
.L_x_365:
        /* <DEDUP_REMOVED lines=9> */
[----:B------:R-:W-:-:S02]  /*65a0*/  IMAD.U32 R5, RZ, RZ, UR5 ;  /* 0x00000005ff057e24 */ /* 0x000fc4000f8e00ff */
[----:B-1----:R-:W-:Y:S01]  /*65b0*/  IMAD.U32 R6, RZ, RZ, UR6 ;  /* 0x00000006ff067e24 */ /* 0x002fe2000f8e00ff */
[----:B------:R-:W-:Y:S01]  /*65c0*/  MOV R7, UR7 ;  /* 0x0000000700077c02 */ /* 0x000fe20008000f00 */
[----:B---3--:R-:W-:Y:S02]  /*65d0*/  IMAD.U32 R10, RZ, RZ, UR8 ;  /* 0x00000008ff0a7e24 */ /* 0x008fe4000f8e00ff */
[----:B------:R-:W-:-:S07]  /*65e0*/  IMAD.U32 R11, RZ, RZ, UR9 ;  /* 0x00000009ff0b7e24 */ /* 0x000fce000f8e00ff */
[----:B------:R-:W-:-:S07]  /*65f0*/  LEPC R20, `(.L_x_390) ;  /* 0x000000001014794e */ /* 0x000fce0000000000 */
[----:B--2---:R-:W-:Y:S05]  /*6600*/  CALL.ABS.NOINC R2 ;  /* 0x0000000002007343 */ /* 0x004fea0003c00000 */
.L_x_390:
[----:B------:R-:W-:Y:S05]  /*6610*/  BRA `(.L_x_366) ;  /* 0x0000000000987947 */ /* 0x000fea0003800000 */
.L_x_389:
[----:B------:R-:W-:Y:S01]  /*6620*/  IMAD.U32 R7, R7, 0x10000, RZ ;  /* 0x0001000007077824 */ /* 0x000fe200078e00ff */
[----:B------:R-:W-:Y:S01]  /*6630*/  BSSY.RECONVERGENT B0, `(.L_x_391) ;  /* 0x000000c000007945 */ /* 0x000fe20003800200 */
[----:B------:R-:W-:-:S03]  /*6640*/  IMAD.MOV.U32 R0, RZ, RZ, 0x7f ;  /* 0x0000007fff007424 */ /* 0x000fc600078e00ff */
[----:B------:R-:W-:Y:S02]  /*6650*/  LOP3.LUT R4, R7, 0x7fffffff, RZ, 0xc0, !PT ;  /* 0x7fffffff07047812 */ /* 0x000fe400078ec0ff */
[----:B------:R-:W-:Y:S02]  /*6660*/  SHF.R.U32.HI R5, RZ, 0x18, R7 ;  /* 0x00000018ff057819 */ /* 0x000fe40000011607 */
[----:B------:R-:W-:-:S13]  /*6670*/  ISETP.GT.U32.AND P0, PT, R4, 0x43efffff, PT ;  /* 0x43efffff0400780c */ /* 0x000fda0003f04070 */
[----:B------:R-:W-:Y:S05]  /*6680*/  @P0 BRA `(.L_x_392) ;  /* 0x0000000000180947 */ /* 0x000fea0003800000 */
[----:B------:R-:W-:-:S13]  /*6690*/  ISETP.GE.U32.AND P0, PT, R4, 0x3c800000, PT ;  /* 0x3c8000000400780c */ /* 0x000fda0003f06070 */
[----:B------:R-:W-:-:S04]  /*66a0*/  @P0 SHF.R.U32.HI R0, RZ, 0x14, R7 ;  /* 0x00000014ff000819 */ /* 0x000fc80000011607 */
[----:B------:R-:W-:-:S04]  /*66b0*/  @P0 LOP3.LUT R0, R0, 0x1, RZ, 0xc0, !PT ;  /* 0x0000000100000812 */ /* 0x000fc800078ec0ff */
[----:B------:R-:W-:-:S04]  /*66c0*/  @P0 IADD3 R0, PT, PT, R7, 0x407ffff, R0 ;  /* 0x0407ffff07000810 */ /* 0x000fc80007ffe000 */
[----:B------:R-:W-:Y:S01]  /*66d0*/  @P0 SHF.R.U32.HI R0, RZ, 0x14, R0 ;  /* 0x00000014ff000819 */ /* 0x000fe20000011600 */
[----:B------:R-:W-:-:S07]  /*66e0*/  @!P0 FADD.FTZ R0, R4, 16384 ;  /* 0x4680000004008421 */ /* 0x000fce0000010000 */
.L_x_392:
[----:B------:R-:W-:Y:S05]  /*66f0*/  BSYNC.RECONVERGENT B0 ;  /* 0x0000000000007941 */ /* 0x000fea0003800200 */
.L_x_391:
[----:B------:R-:W-:-:S05]  /*6700*/  LOP3.LUT R5, R0, 0x80, R5, 0xf8, !PT ;  /* 0x0000008000057812 */ /* 0x000fca00078ef805 */
[----:B------:R0:W-:Y:S01]  /*6710*/  STG.E.U8 desc[UR36][R2.64], R5 ;  /* 0x0000000502007986 */ /* 0x0001e2000c101124 */
[----:B------:R-:W-:Y:S05]  /*6720*/  BRA `(.L_x_366) ;  /* 0x0000000000547947 */ /* 0x000fea0003800000 */
.L_x_388:
[----:B------:R-:W-:Y:S01]  /*6730*/  SHF.L.U32 R5, R7, 0x10, RZ ;  /* 0x0000001007057819 */ /* 0x000fe200000006ff */
[----:B------:R-:W-:Y:S03]  /*6740*/  BSSY.RECONVERGENT B0, `(.L_x_393) ;  /* 0x000000e000007945 */ /* 0x000fe60003800200 */
[----:B------:R-:W-:-:S04]  /*6750*/  LOP3.LUT R4, R5, 0x7fffffff, RZ, 0xc0, !PT ;  /* 0x7fffffff05047812 */ /* 0x000fc800078ec0ff */
[----:B------:R-:W-:-:S13]  /*6760*/  ISETP.GT.U32.AND P0, PT, R4, 0x477fffff, PT ;  /* 0x477fffff0400780c */ /* 0x000fda0003f04070 */
[----:B------:R-:W-:Y:S05]  /*6770*/  @P0 BRA `(.L_x_394) ;  /* 0x00000000001c0947 */ /* 0x000fea0003800000 */
[----:B------:R-:W-:-:S13]  /*6780*/  ISETP.GE.U32.AND P0, PT, R4, 0x38800000, PT ;  /* 0x388000000400780c */ /* 0x000fda0003f06070 */
[----:B------:R-:W-:-:S04]  /*6790*/  @P0 SHF.R.U32.HI R0, RZ, 0x15, R5 ;  /* 0x00000015ff000819 */ /* 0x000fc80000011605 */
[----:B------:R-:W-:-:S04]  /*67a0*/  @P0 LOP3.LUT R0, R0, 0x1, RZ, 0xc0, !PT ;  /* 0x0000000100000812 */ /* 0x000fc800078ec0ff */
[----:B------:R-:W-:-:S04]  /*67b0*/  @P0 IADD3 R0, PT, PT, R5, 0x80fffff, R0 ;  /* 0x080fffff05000810 */ /* 0x000fc80007ffe000 */
[----:B------:R-:W-:Y:S01]  /*67c0*/  @P0 SHF.R.U32.HI R0, RZ, 0x15, R0 ;  /* 0x00000015ff000819 */ /* 0x000fe20000011600 */
[----:B------:R-:W-:Y:S01]  /*67d0*/  @!P0 FADD.FTZ R0, R4, 128 ;  /* 0x4300000004008421 */ /* 0x000fe20000010000 */
[----:B------:R-:W-:Y:S06]  /*67e0*/  BRA `(.L_x_395) ;  /* 0x00000000000c7947 */ /* 0x000fec0003800000 */
.L_x_394:
[----:B------:R-:W-:Y:S01]  /*67f0*/  IMAD.MOV.U32 R0, RZ, RZ, 0x7f ;  /* 0x0000007fff007424 */ /* 0x000fe200078e00ff */
[----:B------:R-:W-:-:S04]  /*6800*/  ISETP.GT.U32.AND P0, PT, R4, 0x7f800000, PT ;  /* 0x7f8000000400780c */ /* 0x000fc80003f04070 */
[----:B------:R-:W-:-:S09]  /*6810*/  SEL R0, R0, 0x7c, P0 ;  /* 0x0000007c00007807 */ /* 0x000fd20000000000 */
.L_x_395:
[----:B------:R-:W-:Y:S05]  /*6820*/  BSYNC.RECONVERGENT B0 ;  /* 0x0000000000007941 */ /* 0x000fea0003800200 */
.L_x_393:
[----:B------:R-:W-:-:S04]  /*6830*/  SHF.R.U32.HI R5, RZ, 0x18, R5 ;  /* 0x00000018ff057819 */ /* 0x000fc80000011605 */
[----:B------:R-:W-:-:S05]  /*6840*/  LOP3.LUT R5, R0, 0x80, R5, 0xf8, !PT ;  /* 0x0000008000057812 */ /* 0x000fca00078ef805 */
[----:B------:R0:W-:Y:S01]  /*6850*/  STG.E.U8 desc[UR36][R2.64], R5 ;  /* 0x0000000502007986 */ /* 0x0001e2000c101124 */
[----:B------:R-:W-:Y:S05]  /*6860*/  BRA `(.L_x_366) ;  /* 0x0000000000047947 */ /* 0x000fea0003800000 */
.L_x_387:
[----:B------:R0:W-:Y:S02]  /*6870*/  STG.E.U16 desc[UR36][R2.64], R7 ;  /* 0x0000000702007986 */ /* 0x0001e4000c101524 */
.L_x_366:
[----:B------:R-:W-:-:S07]  /*6880*/  VIADD R17, R17, 0x80 ;  /* 0x0000008011117836 */ /* 0x000fce0000000000 */
.L_x_324:
[----:B------:R-:W-:Y:S05]  /*6890*/  BSYNC.RECONVERGENT B6 ;  /* 0x0000000000067941 */ /* 0x000fea0003800200 */
.L_x_323:
[----:B------:R-:W5:Y:S01]  /*68a0*/  LDCU UR4, c[0x0][0x380] ;  /* 0x00007000ff0477ac */ /* 0x000f620008000800 */
[----:B------:R-:W-:Y:S01]  /*68b0*/  BSSY.RECONVERGENT B6, `(.L_x_396) ;  /* 0x000033b000067945 */ /* 0x000fe20003800200 */
[----:B-----5:R-:W-:-:S13]  /*68c0*/  ISETP.GE.AND P0, PT, R17, UR4, PT ;  /* 0x0000000411007c0c */ /* 0x020fda000bf06270 */
[----:B------:R-:W-:Y:S05]  /*68d0*/  @P0 BRA `(.L_x_397) ;  /* 0x0000003000e00947 */ /* 0x000fea0003800000 */
[----:B------:R-:W5:Y:S01]  /*68e0*/  LDCU UR4, c[0x0][0x388] ;  /* 0x00007100ff0477ac */ /* 0x000f620008000800 */
[----:B0--34-:R-:W-:Y:S01]  /*68f0*/  IMAD.MOV.U32 R0, RZ, RZ, RZ ;  /* 0x000000ffff007224 */ /* 0x019fe200078e00ff */
[----:B------:R-:W-:Y:S01]  /*6900*/  MOV R16, RZ ;  /* 0x000000ff00107202 */ /* 0x000fe20000000f00 */
[----:B-----5:R-:W-:-:S09]  /*6910*/  UISETP.NE.AND UP0, UPT, UR4, URZ, UPT ;  /* 0x000000ff0400728c */ /* 0x020fd2000bf05270 */
        /* <DEDUP_REMOVED lines=294> */
[----:B------:R-:W-:-:S05]  /*7b80*/  SHF.R.U32.HI R2, RZ, UR5, R2 ;  /* 0x00000005ff027c19 */ /* 0x000fca0008011602 */
[----:B------:R-:W-:-:S04]  /*7b90*/  IMAD.MOV R3, RZ, RZ, -R2 ;  /* 0x000000ffff037224 */ /* 0x000fc800078e0a02 */
[----:B-1----:R-:W-:-:S04]  /*7ba0*/  IMAD R5, R3, UR6, R5 ;  /* 0x0000000603057c24 */ /* 0x002fc8000f8e0205 */
[C---:B--2---:R-:W-:Y:S02]  /*7bb0*/  IMAD R16, R5.reuse, UR8, R16 ;  /* 0x0000000805107c24 */ /* 0x044fe4000f8e0210 */
[----:B------:R-:W-:-:S07]  /*7bc0*/  IMAD R0, R5, UR9, R0 ;  /* 0x0000000905007c24 */ /* 0x000fce000f8e0200 */
.L_x_398:
        /* <DEDUP_REMOVED lines=19> */
.L_x_402:
[----:B------:R-:W2:Y:S02]  /*7d00*/  LDG.E.U8 R2, desc[UR36][R2.64] ;  /* 0x0000002402027981 */ /* 0x000ea4000c1e1100 */
[----:B--2---:R-:W-:-:S04]  /*7d10*/  I2FP.F32.U32 R0, R2 ;  /* 0x0000000200007245 */ /* 0x004fc80000201000 */
[----:B------:R-:W-:-:S04]  /*7d20*/  F2FP.BF16.F32.PACK_AB R0, RZ, R0 ;  /* 0x00000000ff00723e */ /* 0x000fc800000010ff */
[----:B------:R-:W-:Y:S01]  /*7d30*/  PRMT R5, R0, 0x7610, R5 ;  /* 0x0000761000057816 */ /* 0x000fe20000000005 */
[----:B------:R-:W-:Y:S06]  /*7d40*/  BRA `(.L_x_404) ;  /* 0x0000000c00bc7947 */ /* 0x000fec0003800000 */
.L_x_401:
        /* <DEDUP_REMOVED lines=11> */
.L_x_406:
[----:B------:R-:W2:Y:S02]  /*7e00*/  LDG.E R2, desc[UR36][R2.64] ;  /* 0x0000002402027981 */ /* 0x000ea4000c1e1900 */
[----:B--2---:R-:W-:-:S04]  /*7e10*/  I2FP.F32.S32 R0, R2 ;  /* 0x0000000200007245 */ /* 0x004fc80000201400 */
[----:B------:R-:W-:-:S04]  /*7e20*/  F2FP.BF16.F32.PACK_AB R0, RZ, R0 ;  /* 0x00000000ff00723e */ /* 0x000fc800000010ff */
[----:B------:R-:W-:Y:S01]  /*7e30*/  PRMT R5, R0, 0x7610, R5 ;  /* 0x0000761000057816 */ /* 0x000fe20000000005 */
[----:B------:R-:W-:Y:S06]  /*7e40*/  BRA `(.L_x_404) ;  /* 0x0000000c007c7947 */ /* 0x000fec0003800000 */
.L_x_405:
[----:B------:R-:W2:Y:S02]  /*7e50*/  LDG.E.U16 R2, desc[UR36][R2.64] ;  /* 0x0000002402027981 */ /* 0x000ea4000c1e1500 */
[----:B--2---:R-:W0:Y:S02]  /*7e60*/  I2F.S16 R0, R2 ;  /* 0x0000000200007306 */ /* 0x004e240000101400 */
[----:B0-----:R-:W-:-:S04]  /*7e70*/  F2FP.BF16.F32.PACK_AB R0, RZ, R0 ;  /* 0x00000000ff00723e */ /* 0x001fc800000010ff */
[----:B------:R-:W-:Y:S01]  /*7e80*/  PRMT R5, R0, 0x7610, R5 ;  /* 0x0000761000057816 */ /* 0x000fe20000000005 */
[----:B------:R-:W-:Y:S06]  /*7e90*/  BRA `(.L_x_404) ;  /* 0x0000000c00687947 */ /* 0x000fec0003800000 */
.L_x_400:
        /* <DEDUP_REMOVED lines=9> */
.L_x_408:
[----:B------:R-:W2:Y:S02]  /*7f30*/  LDG.E.U16 R0, desc[UR36][R2.64] ;  /* 0x0000002402007981 */ /* 0x000ea4000c1e1500 */
[----:B--2---:R-:W-:-:S05]  /*7f40*/  HADD2.F32 R0, -RZ, R0.H0_H0 ;  /* 0x20000000ff007230 */ /* 0x004fca0000004100 */
[----:B------:R-:W-:-:S04]  /*7f50*/  F2FP.BF16.F32.PACK_AB R0, RZ, R0 ;  /* 0x00000000ff00723e */ /* 0x000fc800000010ff */
[----:B------:R-:W-:Y:S01]  /*7f60*/  PRMT R5, R0, 0x7610, R5 ;  /* 0x0000761000057816 */ /* 0x000fe20000000005 */
[----:B------:R-:W-:Y:S06]  /*7f70*/  BRA `(.L_x_404) ;  /* 0x0000000c00307947 */ /* 0x000fec0003800000 */
.L_x_407:
        /* <DEDUP_REMOVED lines=9> */
.L_x_410:
[----:B------:R-:W2:Y:S02]  /*8010*/  LDG.E.U16 R2, desc[UR36][R2.64] ;  /* 0x0000002402027981 */ /* 0x000ea4000c1e1500 */
[----:B--2---:R-:W-:-:S05]  /*8020*/  HADD2.F32 R0, -RZ, R2.H0_H0 ;  /* 0x20000002ff007230 */ /* 0x004fca0000004100 */
[----:B------:R-:W-:-:S04]  /*8030*/  F2FP.BF16.F32.PACK_AB R0, RZ, R0 ;  /* 0x00000000ff00723e */ /* 0x000fc800000010ff */
[----:B------:R-:W-:Y:S01]  /*8040*/  PRMT R5, R0, 0x7610, R5 ;  /* 0x0000761000057816 */ /* 0x000fe20000000005 */
[----:B------:R-:W-:Y:S06]  /*8050*/  BRA `(.L_x_404) ;  /* 0x0000000800f87947 */ /* 0x000fec0003800000 */
.L_x_409:
        /* <DEDUP_REMOVED lines=9> */
.L_x_399:
        /* <DEDUP_REMOVED lines=14> */
.L_x_413:
        /* <DEDUP_REMOVED lines=9> */
.L_x_412:
[----:B------:R-:W-:-:S09]  /*8260*/  UISETP.NE.AND UP0, UPT, UR4, 0xf, UPT ;  /* 0x0000000f0400788c */ /* 0x000fd2000bf05270 */
[----:B------:R-:W-:Y:S05]  /*8270*/  BRA.U !UP0, `(.L_x_414) ;  /* 0x0000000108987547 */ /* 0x000fea000b800000 */
[----:B------:R-:W-:-:S09]  /*8280*/  UISETP.NE.AND UP0, UPT, UR4, 0x17, UPT ;  /* 0x000000170400788c */ /* 0x000fd2000bf05270 */
[----:B------:R-:W-:Y:S05]  /*8290*/  BRA.U !UP0, `(.L_x_415) ;  /* 0x0000000108587547 */ /* 0x000fea000b800000 */
[----:B------:R-:W-:-:S09]  /*82a0*/  UISETP.NE.AND UP0, UPT, UR4, 0x18, UPT ;  /* 0x000000180400788c */ /* 0x000fd2000bf05270 */
[----:B------:R-:W-:Y:S05]  /*82b0*/  BRA.U UP0, `(.L_x_403) ;  /* 0x0000000500f47547 */ /* 0x000fea000b800000 */
[----:B------:R-:W2:Y:S01]  /*82c0*/  LDG.E.U8 R0, desc[UR36][R2.64] ;  /* 0x0000002402007981 */ /* 0x000ea2000c1e1100 */
[----:B------:R-:W-:Y:S01]  /*82d0*/  IMAD.MOV.U32 R6, RZ, RZ, 0x1f ;  /* 0x0000001fff067424 */ /* 0x000fe200078e00ff */
[----:B--2---:R-:W-:-:S04]  /*82e0*/  SHF.L.U32 R0, R0, 0x18, RZ ;  /* 0x0000001800007819 */ /* 0x004fc800000006ff */
[C---:B------:R-:W-:Y:S02]  /*82f0*/  LOP3.LUT R4, R0.reuse, 0x7f000000, RZ, 0xc0, !PT ;  /* 0x7f00000000047812 */ /* 0x040fe400078ec0ff */
[----:B------:R-:W-:Y:S02]  /*8300*/  LOP3.LUT P0, RZ, R0, 0x7f000000, RZ, 0xc0, !PT ;  /* 0x7f00000000ff7812 */ /* 0x000fe4000780c0ff */
[----:B------:R-:W0:Y:S02]  /*8310*/  FLO.U32 R5, R4 ;  /* 0x0000000400057300 */ /* 0x000e2400000e0000 */
[----:B0-----:R-:W-:-:S05]  /*8320*/  IMAD.MOV R5, RZ, RZ, -R5 ;  /* 0x000000ffff057224 */ /* 0x001fca00078e0a05 */
[----:B------:R-:W-:-:S05]  /*8330*/  VIADDMNMX.U32 R5, R5, R6, 0x4, !PT ;  /* 0x0000000405057446 */ /* 0x000fca0007800006 */
[----:B------:R-:W-:-:S05]  /*8340*/  VIADD R5, R5, 0xfffffffc ;  /* 0xfffffffc05057836 */ /* 0x000fca0000000000 */
[C---:B------:R-:W-:Y:S02]  /*8350*/  SHF.L.U32 R6, R4.reuse, R5, RZ ;  /* 0x0000000504067219 */ /* 0x040fe400000006ff */
[----:B------:R-:W-:Y:S01]  /*8360*/  SHF.L.U32 R7, R5, 0x17, RZ ;  /* 0x0000001705077819 */ /* 0x000fe200000006ff */
[----:B------:R-:W-:-:S03]  /*8370*/  VIADD R5, R4, 0x1000000 ;  /* 0x0100000004057836 */ /* 0x000fc60000000000 */
        /* <DEDUP_REMOVED lines=8> */
.L_x_415:
[----:B------:R-:W2:Y:S02]  /*8400*/  LDG.E.U8 R2, desc[UR36][R2.64] ;  /* 0x0000002402027981 */ /* 0x000ea4000c1e1100 */
[C---:B--2---:R-:W-:Y:S01]  /*8410*/  IMAD.SHL.U32 R0, R2.reuse, 0x2000000, RZ ;  /* 0x0200000002007824 */ /* 0x044fe200078e00ff */
[----:B------:R-:W-:-:S04]  /*8420*/  SHF.L.U32 R5, R2, 0x8, RZ ;  /* 0x0000000802057819 */ /* 0x000fc800000006ff */
        /* <DEDUP_REMOVED lines=11> */
.L_x_414:
[----:B------:R0:W5:Y:S01]  /*84e0*/  LDG.E.U16 R5, desc[UR36][R2.64] ;  /* 0x0000002402057981 */ /* 0x000162000c1e1500 */
[----:B------:R-:W-:Y:S05]  /*84f0*/  BRA `(.L_x_404) ;  /* 0x0000000400d07947 */ /* 0x000fea0003800000 */
.L_x_411:
        /* <DEDUP_REMOVED lines=13> */
.L_x_418:
[----:B------:R-:W2:Y:S01]  /*85d0*/  LDG.E.U8 R3, desc[UR36][R2.64] ;  /* 0x0000002402037981 */ /* 0x000ea2000c1e1100 */
[----:B------:R-:W-:Y:S01]  /*85e0*/  BSSY.RECONVERGENT B0, `(.L_x_419) ;  /* 0x0000018000007945 */ /* 0x000fe20003800200 */
[----:B------:R-:W-:Y:S01]  /*85f0*/  IMAD.MOV.U32 R0, RZ, RZ, RZ ;  /* 0x000000ffff007224 */ /* 0x000fe200078e00ff */
        /* <DEDUP_REMOVED lines=14> */
[----:B------:R-:W-:Y:S02]  /*86e0*/  IADD3 R5, PT, PT, R3, -0x1c, RZ ;  /* 0xffffffe403057810 */ /* 0x000fe40007ffe0ff */
[----:B------:R-:W-:Y:S02]  /*86f0*/  IADD3 R2, PT, PT, R2, 0x1d, -R3 ;  /* 0x0000001d02027810 */ /* 0x000fe40007ffe803 */
[----:B------:R-:W-:-:S04]  /*8700*/  SHF.L.U32 R5, R0, R5, RZ ;  /* 0x0000000500057219 */ /* 0x000fc800000006ff */
[----:B------:R-:W-:-:S07]  /*8710*/  LOP3.LUT R0, R5, 0x7, RZ, 0xc0, !PT ;  /* 0x0000000705007812 */ /* 0x000fce00078ec0ff */
.L_x_422:
[----:B------:R-:W-:Y:S05]  /*8720*/  BSYNC.RECONVERGENT B1 ;  /* 0x0000000000017941 */ /* 0x000fea0003800200 */
.L_x_421:
[----:B------:R-:W-:Y:S01]  /*8730*/  IMAD.SHL.U32 R0, R0, 0x100000, RZ ;  /* 0x0010000000007824 */ /* 0x000fe200078e00ff */
[----:B------:R-:W-:-:S04]  /*8740*/  LEA R2, R2, 0x3b800000, 0x17 ;  /* 0x3b80000002027811 */ /* 0x000fc800078eb8ff */
[----:B------:R-:W-:-:S07]  /*8750*/  LOP3.LUT R0, R2, R0, R7, 0xfe, !PT ;  /* 0x0000000002007212 */ /* 0x000fce00078efe07 */
.L_x_420:
[----:B------:R-:W-:Y:S05]  /*8760*/  BSYNC.RECONVERGENT B0 ;  /* 0x0000000000007941 */ /* 0x000fea0003800200 */
.L_x_419:
[----:B------:R-:W-:-:S04]  /*8770*/  F2FP.BF16.F32.PACK_AB R0, RZ, R0 ;  /* 0x00000000ff00723e */ /* 0x000fc800000010ff */
[----:B------:R-:W-:Y:S01]  /*8780*/  PRMT R5, R0, 0x7610, R5 ;  /* 0x0000761000057816 */ /* 0x000fe20000000005 */
[----:B------:R-:W-:Y:S06]  /*8790*/  BRA `(.L_x_404) ;  /* 0x0000000400287947 */ /* 0x000fec0003800000 */
.L_x_417:
        /* <DEDUP_REMOVED lines=11> */
[----:B------:R-:W-:-:S04]  /*8850*/  SHF.R.U32.HI R0, RZ, 0x7, R3 ;  /* 0x00000007ff007819 */ /* 0x000fc80000011603 */
[----:B------:R-:W-:Y:S02]  /*8860*/  SHF.L.U32 R7, R0, 0x1f, RZ ;  /* 0x0000001f00077819 */ /* 0x000fe400000006ff */
        /* <DEDUP_REMOVED lines=8> */
.L_x_426:
[----:B------:R-:W-:Y:S05]  /*88f0*/  BSYNC.RECONVERGENT B1 ;  /* 0x0000000000017941 */ /* 0x000fea0003800200 */
.L_x_425:
[----:B------:R-:W-:Y:S01]  /*8900*/  IMAD.SHL.U32 R0, R0, 0x200000, RZ ;  /* 0x0020000000007824 */ /* 0x000fe200078e00ff */
[----:B------:R-:W-:-:S04]  /*8910*/  LEA R2, R2, 0x37800000, 0x17 ;  /* 0x3780000002027811 */ /* 0x000fc800078eb8ff */
[----:B------:R-:W-:-:S07]  /*8920*/  LOP3.LUT R0, R2, R0, R7, 0xfe, !PT ;  /* 0x0000000002007212 */ /* 0x000fce00078efe07 */
.L_x_424:
[----:B------:R-:W-:Y:S05]  /*8930*/  BSYNC.RECONVERGENT B0 ;  /* 0x0000000000007941 */ /* 0x000fea0003800200 */
.L_x_423:
[----:B------:R-:W-:-:S04]  /*8940*/  F2FP.BF16.F32.PACK_AB R0, RZ, R0 ;  /* 0x00000000ff00723e */ /* 0x000fc800000010ff */
[----:B------:R-:W-:Y:S01]  /*8950*/  PRMT R5, R0, 0x7610, R5 ;  /* 0x0000761000057816 */ /* 0x000fe20000000005 */
[----:B------:R-:W-:Y:S06]  /*8960*/  BRA `(.L_x_404) ;  /* 0x0000000000b47947 */ /* 0x000fec0003800000 */
.L_x_416:
        /* <DEDUP_REMOVED lines=12> */
[----:B------:R-:W-:Y:S01]  /*8a30*/  @!P0 MOV R0, 0x7f800001 ;  /* 0x7f80000100008802 */ /* 0x000fe20000000f00 */
[----:B------:R-:W-:-:S07]  /*8a40*/  @P0 IMAD.SHL.U32 R0, R2, 0x800000, RZ ;  /* 0x0080000002000824 */ /* 0x000fce00078e00ff */
.L_x_430:
[----:B------:R-:W-:Y:S05]  /*8a50*/  BSYNC.RECONVERGENT B0 ;  /* 0x0000000000007941 */ /* 0x000fea0003800200 */
.L_x_429:
[----:B------:R-:W-:-:S04]  /*8a60*/  F2FP.BF16.F32.PACK_AB R0, RZ, R0 ;  /* 0x00000000ff00723e */ /* 0x000fc800000010ff */
[----:B------:R-:W-:Y:S01]  /*8a70*/  PRMT R5, R0, 0x7610, R5 ;  /* 0x0000761000057816 */ /* 0x000fe20000000005 */
[----:B------:R-:W-:Y:S06]  /*8a80*/  BRA `(.L_x_404) ;  /* 0x00000000006c7947 */ /* 0x000fec0003800000 */
.L_x_403:
[----:B------:R-:W-:Y:S01]  /*8a90*/  MOV R2, 0x1c0 ;  /* 0x000001c000027802 */ /* 0x000fe20000000f00 */
[----:B------:R-:W0:Y:S01]  /*8aa0*/  LDCU.64 UR4, c[0x4][0x1a0] ;  /* 0x01003400ff0477ac */ /* 0x000e220008000a00 */
[----:B------:R-:W-:Y:S02]  /*8ab0*/  HFMA2 R8, -RZ, RZ, 0, 4.64916229248046875e-06 ;  /* 0x0000004eff087431 */ /* 0x000fe400000001ff */
        /* <DEDUP_REMOVED lines=13> */
.L_x_431:
[----:B------:R-:W-:Y:S01]  /*8b90*/  PRMT R5, RZ, 0x7610, R5 ;  /* 0x00007610ff057816 */ /* 0x000fe20000000005 */
[----:B------:R-:W-:Y:S06]  /*8ba0*/  BRA `(.L_x_404) ;  /* 0x0000000000247947 */ /* 0x000fec0003800000 */
.L_x_428:
[----:B------:R-:W2:Y:S02]  /*8bb0*/  LDG.E.64 R2, desc[UR36][R2.64] ;  /* 0x0000002402027981 */ /* 0x000ea4000c1e1b00 */
[----:B--2---:R-:W0:Y:S02]  /*8bc0*/  I2F.U64 R0, R2 ;  /* 0x0000000200007312 */ /* 0x004e240000301000 */
[----:B0-----:R-:W-:-:S04]  /*8bd0*/  F2FP.BF16.F32.PACK_AB R0, RZ, R0 ;  /* 0x00000000ff00723e */ /* 0x001fc800000010ff */
[----:B------:R-:W-:Y:S01]  /*8be0*/  PRMT R5, R0, 0x7610, R5 ;  /* 0x0000761000057816 */ /* 0x000fe20000000005 */
[----:B------:R-:W-:Y:S06]  /*8bf0*/  BRA `(.L_x_404) ;  /* 0x0000000000107947 */ /* 0x000fec0003800000 */
.L_x_427:
[----:B------:R-:W2:Y:S02]  /*8c00*/  LDG.E R2, desc[UR36][R2.64] ;  /* 0x0000002402027981 */ /* 0x000ea4000c1e1900 */
[----:B--2---:R-:W-:-:S04]  /*8c10*/  I2FP.F32.U32 R0, R2 ;  /* 0x0000000200007245 */ /* 0x004fc80000201000 */
[----:B------:R-:W-:-:S04]  /*8c20*/  F2FP.BF16.F32.PACK_AB R0, RZ, R0 ;  /* 0x00000000ff00723e */ /* 0x000fc800000010ff */
[----:B------:R-:W-:-:S07]  /*8c30*/  PRMT R5, R0, 0x7610, R5 ;  /* 0x0000761000057816 */ /* 0x000fce0000000005 */
.L_x_404:
[----:B------:R-:W1:Y:S01]  /*8c40*/  LDCU.U16 UR4, c[0x0][0x590] ;  /* 0x0000b200ff0477ac */ /* 0x000e620008000400 */
[----:B-----5:R-:W-:Y:S01]  /*8c50*/  IMAD.U32 R0, R5, 0x10000, RZ ;  /* 0x0001000005007824 */ /* 0x020fe200078e00ff */
[----:B------:R-:W-:Y:S04]  /*8c60*/  BSSY.RECONVERGENT B0, `(.L_x_432) ;  /* 0x000000d000007945 */ /* 0x000fe80003800200 */
[----:B------:R-:W-:Y:S02]  /*8c70*/  FSETP.NAN.FTZ.AND P0, PT, |R0|, |R0|, PT ;  /* 0x400000000000720b */ /* 0x000fe40003f18200 */
[----:B-1----:R-:W-:-:S11]  /*8c80*/  MOV R7, UR4 ;  /* 0x0000000400077c02 */ /* 0x002fd60008000f00 */
[----:B------:R-:W-:Y:S05]  /*8c90*/  @P0 BRA `(.L_x_433) ;  /* 0x0000000000240947 */ /* 0x000fea0003800000 */
[----:B------:R-:W-:Y:S01]  /*8ca0*/  FSETP.NEU.FTZ.AND P0, PT, R0, +INF , PT ;  /* 0x7f8000000000780b */ /* 0x000fe20003f1d000 */
[----:B------:R-:W1:-:S12]  /*8cb0*/  LDCU.U16 UR4, c[0x0][0x592] ;  /* 0x0000b240ff0477ac */ /* 0x000e580008000400 */
[----:B0-----:R-:W-:-:S06]  /*8cc0*/  @P0 FADD.FTZ R2, -RZ, -INF ;  /* 0xff800000ff020421 */ /* 0x001fcc0000010100 */
[----:B------:R-:W0:Y:S01]  /*8cd0*/  @P0 F2F.BF16.F32 R2, R2 ;  /* 0x0000000200020304 */ /* 0x000e220000202000 */
[----:B-1----:R-:W-:Y:S02]  /*8ce0*/  IMAD.U32 R7, RZ, RZ, UR4 ;  /* 0x00000004ff077e24 */ /* 0x002fe4000f8e00ff */
[----:B0-----:R-:W-:-:S05]  /*8cf0*/  @P0 IMAD.U32 R3, R2, 0x10000, RZ ;  /* 0x0001000002030824 */ /* 0x001fca00078e00ff */
[----:B------:R-:W-:-:S04]  /*8d00*/  @P0 FSETP.NEU.FTZ.AND P1, PT, R0, R3, PT ;  /* 0x000000030000020b */ /* 0x000fc80003f3d000 */
[----:B------:R-:W-:-:S04]  /*8d10*/  @P0 SEL R5, R18, R5, !P1 ;  /* 0x0000000512050207 */ /* 0x000fc80004800000 */
[----:B------:R-:W-:-:S07]  /*8d20*/  @P0 PRMT R7, R5, 0x7610, R7 ;  /* 0x0000761005070816 */ /* 0x000fce0000000007 */
.L_x_433:
[----:B------:R-:W-:Y:S05]  /*8d30*/  BSYNC.RECONVERGENT B0 ;  /* 0x0000000000007941 */ /* 0x000fea0003800200 */
.L_x_432:
        /* <DEDUP_REMOVED lines=14> */
[----:B------:R-:W-:-:S06]  /*8e20*/  SHF.L.U32 R7, R7, 0x10, RZ ;  /* 0x0000001007077819 */ /* 0x000fcc00000006ff */
[----:B------:R-:W0:Y:S02]  /*8e30*/  F2I.FTZ.TRUNC.NTZ R7, R7 ;  /* 0x0000000700077305 */ /* 0x000e24000021f100 */
[----:B0-----:R0:W-:Y:S01]  /*8e40*/  STG.E.U8 desc[UR36][R2.64], R7 ;  /* 0x0000000702007986 */ /* 0x0011e2000c101124 */
[----:B------:R-:W-:Y:S05]  /*8e50*/  BRA `(.L_x_439) ;  /* 0x0000000c007c7947 */ /* 0x000fea0003800000 */
.L_x_437:
[----:B------:R-:W-:-:S06]  /*8e60*/  IMAD.U32 R5, R7, 0x10000, RZ ;  /* 0x0001000007057824 */ /* 0x000fcc00078e00ff */
[----:B------:R-:W0:Y:S02]  /*8e70*/  F2I.S64.TRUNC R4, R5 ;  /* 0x0000000500047311 */ /* 0x000e24000020d900 */
[----:B0-----:R0:W-:Y:S01]  /*8e80*/  STG.E.U8 desc[UR36][R2.64], R4 ;  /* 0x0000000402007986 */ /* 0x0011e2000c101124 */
[----:B------:R-:W-:Y:S05]  /*8e90*/  BRA `(.L_x_439) ;  /* 0x0000000c006c7947 */ /* 0x000fea0003800000 */
.L_x_436:
        /* <DEDUP_REMOVED lines=10> */
.L_x_441:
[----:B------:R-:W-:-:S06]  /*8f40*/  IMAD.U32 R7, R7, 0x10000, RZ ;  /* 0x0001000007077824 */ /* 0x000fcc00078e00ff */
[----:B------:R-:W0:Y:S02]  /*8f50*/  F2I.FTZ.TRUNC.NTZ R7, R7 ;  /* 0x0000000700077305 */ /* 0x000e24000021f100 */
[----:B0-----:R0:W-:Y:S01]  /*8f60*/  STG.E desc[UR36][R2.64], R7 ;  /* 0x0000000702007986 */ /* 0x0011e2000c101924 */
[----:B------:R-:W-:Y:S05]  /*8f70*/  BRA `(.L_x_439) ;  /* 0x0000000c00347947 */ /* 0x000fea0003800000 */
.L_x_440:
[----:B------:R-:W-:-:S06]  /*8f80*/  SHF.L.U32 R7, R7, 0x10, RZ ;  /* 0x0000001007077819 */ /* 0x000fcc00000006ff */
[----:B------:R-:W0:Y:S02]  /*8f90*/  F2I.FTZ.TRUNC.NTZ R7, R7 ;  /* 0x0000000700077305 */ /* 0x000e24000021f100 */
[----:B0-----:R0:W-:Y:S01]  /*8fa0*/  STG.E.U16 desc[UR36][R2.64], R7 ;  /* 0x0000000702007986 */ /* 0x0011e2000c101524 */
[----:B------:R-:W-:Y:S05]  /*8fb0*/  BRA `(.L_x_439) ;  /* 0x0000000c00247947 */ /* 0x000fea0003800000 */
.L_x_435:
        /* <DEDUP_REMOVED lines=9> */
.L_x_443:
[----:B------:R-:W-:-:S05]  /*9050*/  IMAD.U32 R0, R7, 0x10000, RZ ;  /* 0x0001000007007824 */ /* 0x000fca00078e00ff */
[----:B------:R-:W-:-:S05]  /*9060*/  F2FP.F16.F32.PACK_AB R0, RZ, R0 ;  /* 0x00000000ff00723e */ /* 0x000fca00000000ff */
[----:B------:R0:W-:Y:S01]  /*9070*/  STG.E.U16 desc[UR36][R2.64], R0 ;  /* 0x0000000002007986 */ /* 0x0001e2000c101524 */
[----:B------:R-:W-:Y:S05]  /*9080*/  BRA `(.L_x_439) ;  /* 0x0000000800f07947 */ /* 0x000fea0003800000 */
.L_x_442:
[----:B------:R-:W-:-:S09]  /*9090*/  UISETP.NE.AND UP0, UPT, UR4, 0x7, UPT ;  /* 0x000000070400788c */ /* 0x000fd2000bf05270 */
[----:B------:R-:W-:Y:S05]  /*90a0*/  BRA.U !UP0, `(.L_x_444) ;  /* 0x0000000108347547 */ /* 0x000fea000b800000 */
[----:B------:R-:W-:-:S09]  /*90b0*/  UISETP.NE.AND UP0, UPT, UR4, 0x8, UPT ;  /* 0x000000080400788c */ /* 0x000fd2000bf05270 */
[----:B------:R-:W-:Y:S05]  /*90c0*/  BRA.U !UP0, `(.L_x_445) ;  /* 0x0000000108187547 */ /* 0x000fea000b800000 */
[----:B------:R-:W-:-:S09]  /*90d0*/  UISETP.NE.AND UP0, UPT, UR4, 0x9, UPT ;  /* 0x000000090400788c */ /* 0x000fd2000bf05270 */
[----:B------:R-:W-:Y:S05]  /*90e0*/  BRA.U UP0, `(.L_x_438) ;  /* 0x0000000500fc7547 */ /* 0x000fea000b800000 */
[----:B------:R-:W-:Y:S02]  /*90f0*/  HFMA2 R5, -RZ, RZ, 0, 0 ;  /* 0x00000000ff057431 */ /* 0x000fe400000001ff */
[----:B------:R-:W-:-:S05]  /*9100*/  IMAD.U32 R4, R7, 0x10000, RZ ;  /* 0x0001000007047824 */ /* 0x000fca00078e00ff */
[----:B------:R0:W-:Y:S01]  /*9110*/  STG.E.64 desc[UR36][R2.64], R4 ;  /* 0x0000000402007986 */ /* 0x0001e2000c101b24 */
[----:B------:R-:W-:Y:S05]  /*9120*/  BRA `(.L_x_439) ;  /* 0x0000000800c87947 */ /* 0x000fea0003800000 */
.L_x_445:
[----:B------:R-:W-:-:S05]  /*9130*/  IMAD.U32 R7, R7, 0x10000, RZ ;  /* 0x0001000007077824 */ /* 0x000fca00078e00ff */
[----:B------:R-:W-:-:S04]  /*9140*/  F2FP.F16.F32.PACK_AB R5, RZ, R7 ;  /* 0x00000007ff05723e */ /* 0x000fc800000000ff */
[----:B------:R-:W-:-:S05]  /*9150*/  PRMT R5, R5, 0x5410, RZ ;  /* 0x0000541005057816 */ /* 0x000fca00000000ff */
[----:B------:R0:W-:Y:S01]  /*9160*/  STG.E desc[UR36][R2.64], R5 ;  /* 0x0000000502007986 */ /* 0x0001e2000c101924 */
[----:B------:R-:W-:Y:S05]  /*9170*/  BRA `(.L_x_439) ;  /* 0x0000000800b47947 */ /* 0x000fea0003800000 */
.L_x_444:
[----:B------:R-:W-:-:S04]  /*9180*/  IMAD.U32 R4, R7, 0x10000, RZ ;  /* 0x0001000007047824 */ /* 0x000fc800078e00ff */
[----:B------:R-:W-:-:S06]  /*9190*/  FMUL.FTZ R4, R4, 1 ;  /* 0x3f80000004047820 */ /* 0x000fcc0000410000 */
[----:B------:R-:W0:Y:S02]  /*91a0*/  F2F.F64.F32 R4, R4 ;  /* 0x0000000400047310 */ /* 0x000e240000201800 */
[----:B0-----:R0:W-:Y:S01]  /*91b0*/  STG.E.64 desc[UR36][R2.64], R4 ;  /* 0x0000000402007986 */ /* 0x0011e2000c101b24 */
[----:B------:R-:W-:Y:S05]  /*91c0*/  BRA `(.L_x_439) ;  /* 0x0000000800a07947 */ /* 0x000fea0003800000 */
.L_x_434:
        /* <DEDUP_REMOVED lines=14> */
.L_x_449:
[----:B------:R-:W-:Y:S01]  /*92b0*/  SHF.L.U32 R5, R7, 0x10, RZ ;  /* 0x0000001007057819 */ /* 0x000fe200000006ff */
[----:B------:R-:W-:Y:S01]  /*92c0*/  BSSY.RECONVERGENT B0, `(.L_x_450) ;  /* 0x0000013000007945 */ /* 0x000fe20003800200 */
[----:B------:R-:W-:Y:S02]  /*92d0*/  IMAD.MOV.U32 R0, RZ, RZ, 0x80 ;  /* 0x00000080ff007424 */ /* 0x000fe400078e00ff */
        /* <DEDUP_REMOVED lines=15> */
.L_x_452:
[----:B------:R-:W-:-:S04]  /*93d0*/  SHF.R.U32.HI R5, RZ, 0x18, R5 ;  /* 0x00000018ff057819 */ /* 0x000fc80000011605 */
[----:B------:R-:W-:-:S07]  /*93e0*/  LOP3.LUT R0, R0, 0x80, R5, 0xf8, !PT ;  /* 0x0000008000007812 */ /* 0x000fce00078ef805 */
.L_x_451:
[----:B------:R-:W-:Y:S05]  /*93f0*/  BSYNC.RECONVERGENT B0 ;  /* 0x0000000000007941 */ /* 0x000fea0003800200 */
.L_x_450:
[----:B------:R3:W-:Y:S01]  /*9400*/  STG.E.U8 desc[UR36][R2.64], R0 ;  /* 0x0000000002007986 */ /* 0x0007e2000c101124 */
[----:B------:R-:W-:Y:S05]  /*9410*/  BRA `(.L_x_439) ;  /* 0x00000008000c7947 */ /* 0x000fea0003800000 */
.L_x_448:
[----:B------:R-:W-:Y:S01]  /*9420*/  IMAD.U32 R5, R7, 0x10000, RZ ;  /* 0x0001000007057824 */ /* 0x000fe200078e00ff */
[----:B------:R-:W-:Y:S01]  /*9430*/  BSSY.RECONVERGENT B0, `(.L_x_453) ;  /* 0x0000013000007945 */ /* 0x000fe20003800200 */
[----:B------:R-:W-:-:S03]  /*9440*/  MOV R0, 0x80 ;  /* 0x0000008000007802 */ /* 0x000fc60000000f00 */
        /* <DEDUP_REMOVED lines=15> */
.L_x_455:
[----:B------:R-:W-:-:S04]  /*9540*/  SHF.R.U32.HI R5, RZ, 0x18, R5 ;  /* 0x00000018ff057819 */ /* 0x000fc80000011605 */
[----:B------:R-:W-:-:S07]  /*9550*/  LOP3.LUT R0, R0, 0x80, R5, 0xf8, !PT ;  /* 0x0000008000007812 */ /* 0x000fce00078ef805 */
.L_x_454:
[----:B------:R-:W-:Y:S05]  /*9560*/  BSYNC.RECONVERGENT B0 ;  /* 0x0000000000007941 */ /* 0x000fea0003800200 */
.L_x_453:
[----:B------:R0:W-:Y:S01]  /*9570*/  STG.E.U8 desc[UR36][R2.64], R0 ;  /* 0x0000000002007986 */ /* 0x0001e2000c101124 */
[----:B------:R-:W-:Y:S05]  /*9580*/  BRA `(.L_x_439) ;  /* 0x0000000400b07947 */ /* 0x000fea0003800000 */
.L_x_447:
[----:B------:R-:W-:-:S09]  /*9590*/  UISETP.NE.AND UP0, UPT, UR4, 0x1c, UPT ;  /* 0x0000001c0400788c */ /* 0x000fd2000bf05270 */
[----:B------:R-:W-:Y:S05]  /*95a0*/  BRA.U !UP0, `(.L_x_456) ;  /* 0x0000000108607547 */ /* 0x000fea000b800000 */
[----:B------:R-:W-:-:S09]  /*95b0*/  UISETP.NE.AND UP0, UPT, UR4, 0x1d, UPT ;  /* 0x0000001d0400788c */ /* 0x000fd2000bf05270 */
[----:B------:R-:W-:Y:S05]  /*95c0*/  BRA.U !UP0, `(.L_x_457) ;  /* 0x0000000108487547 */ /* 0x000fea000b800000 */
[----:B------:R-:W-:-:S09]  /*95d0*/  UISETP.NE.AND UP0, UPT, UR4, 0x2c, UPT ;  /* 0x0000002c0400788c */ /* 0x000fd2000bf05270 */
[----:B------:R-:W-:Y:S05]  /*95e0*/  BRA.U UP0, `(.L_x_438) ;  /* 0x0000000100bc7547 */ /* 0x000fea000b800000 */
        /* <DEDUP_REMOVED lines=8> */
[----:B------:R-:W-:Y:S02]  /*9670*/  @P1 ISETP.EQ.U32.AND P2, PT, R0, 0x1, P0 ;  /* 0x000000010000180c */ /* 0x000fe40000742070 */
[----:B------:R-:W-:Y:S02]  /*9680*/  PLOP3.LUT P0, PT, PT, PT, PT, 0x80, 0x8 ;  /* 0x000000000008781c */ /* 0x000fe40003f0f070 */
[----:B------:R-:W-:Y:S02]  /*9690*/  @P1 PLOP3.LUT P0, PT, P2, PT, PT, 0x80, 0x8 ;  /* 0x000000000008181c */ /* 0x000fe4000170f070 */
[----:B------:R-:W-:-:S11]  /*96a0*/  @P1 IADD3 R0, PT, PT, R6, 0x1, RZ ;  /* 0x0000000106001810 */ /* 0x000fd60007ffe0ff */
[----:B------:R-:W-:-:S04]  /*96b0*/  @!P0 IMAD.MOV R0, RZ, RZ, R6 ;  /* 0x000000ffff008224 */ /* 0x000fc800078e0206 */
[----:B------:R-:W-:-:S05]  /*96c0*/  @P1 IMAD.MOV.U32 R5, RZ, RZ, R0 ;  /* 0x000000ffff051224 */ /* 0x000fca00078e0000 */
[----:B------:R2:W-:Y:S01]  /*96d0*/  STG.E.U8 desc[UR36][R2.64], R5 ;  /* 0x0000000502007986 */ /* 0x0005e2000c101124 */
[----:B------:R-:W-:Y:S05]  /*96e0*/  BRA `(.L_x_439) ;  /* 0x0000000400587947 */ /* 0x000fea0003800000 */
.L_x_457:
[----:B------:R-:W-:-:S06]  /*96f0*/  IMAD.U32 R4, R7, 0x10000, RZ ;  /* 0x0001000007047824 */ /* 0x000fcc00078e00ff */
[----:B------:R-:W0:Y:S02]  /*9700*/  F2I.U64.TRUNC R4, R4 ;  /* 0x0000000400047311 */ /* 0x000e24000020d800 */
[----:B0-----:R1:W-:Y:S01]  /*9710*/  STG.E.64 desc[UR36][R2.64], R4 ;  /* 0x0000000402007986 */ /* 0x0013e2000c101b24 */
[----:B------:R-:W-:Y:S05]  /*9720*/  BRA `(.L_x_439) ;  /* 0x0000000400487947 */ /* 0x000fea0003800000 */
.L_x_456:
[----:B------:R-:W-:-:S06]  /*9730*/  SHF.L.U32 R7, R7, 0x10, RZ ;  /* 0x0000001007077819 */ /* 0x000fcc00000006ff */
[----:B------:R-:W0:Y:S02]  /*9740*/  F2I.FTZ.U32.TRUNC.NTZ R7, R7 ;  /* 0x0000000700077305 */ /* 0x000e24000021f000 */
[----:B0-----:R0:W-:Y:S01]  /*9750*/  STG.E desc[UR36][R2.64], R7 ;  /* 0x0000000702007986 */ /* 0x0011e2000c101924 */
[----:B------:R-:W-:Y:S05]  /*9760*/  BRA `(.L_x_439) ;  /* 0x0000000400387947 */ /* 0x000fea0003800000 */
.L_x_446:
        /* <DEDUP_REMOVED lines=11> */
.L_x_459:
[----:B------:R-:W-:-:S04]  /*9820*/  IMAD.U32 R7, R7, 0x10000, RZ ;  /* 0x0001000007077824 */ /* 0x000fc800078e00ff */
[----:B------:R-:W-:Y:S01]  /*9830*/  FMUL.FTZ R4, R7, 1 ;  /* 0x3f80000007047820 */ /* 0x000fe20000410000 */
[----:B------:R-:W-:-:S05]  /*9840*/  CS2R R6, SRZ ;  /* 0x0000000000067805 */ /* 0x000fca000001ff00 */
[----:B------:R-:W0:Y:S02]  /*9850*/  F2F.F64.F32 R4, R4 ;  /* 0x0000000400047310 */ /* 0x000e240000201800 */
[----:B0-----:R0:W-:Y:S01]  /*9860*/  STG.E.128 desc[UR36][R2.64], R4 ;  /* 0x0000000402007986 */ /* 0x0011e2000c101d24 */
[----:B------:R-:W-:Y:S05]  /*9870*/  BRA `(.L_x_439) ;  /* 0x0000000000f47947 */ /* 0x000fea0003800000 */
.L_x_458:
[----:B------:R-:W-:-:S09]  /*9880*/  UISETP.NE.AND UP0, UPT, UR4, 0xf, UPT ;  /* 0x0000000f0400788c */ /* 0x000fd2000bf05270 */
[----:B------:R-:W-:Y:S05]  /*9890*/  BRA.U !UP0, `(.L_x_460) ;  /* 0x0000000108e87547 */ /* 0x000fea000b800000 */
[----:B------:R-:W-:-:S09]  /*98a0*/  UISETP.NE.AND UP0, UPT, UR4, 0x17, UPT ;  /* 0x000000170400788c */ /* 0x000fd2000bf05270 */
[----:B------:R-:W-:Y:S05]  /*98b0*/  BRA.U !UP0, `(.L_x_461) ;  /* 0x0000000108907547 */ /* 0x000fea000b800000 */
[----:B------:R-:W-:-:S09]  /*98c0*/  UISETP.NE.AND UP0, UPT, UR4, 0x18, UPT ;  /* 0x000000180400788c */ /* 0x000fd2000bf05270 */
[----:B------:R-:W-:Y:S05]  /*98d0*/  BRA.U !UP0, `(.L_x_462) ;  /* 0x0000000108447547 */ /* 0x000fea000b800000 */
.L_x_438:
[----:B------:R-:W-:Y:S01]  /*98e0*/  MOV R2, 0x1c0 ;  /* 0x000001c000027802 */ /* 0x000fe20000000f00 */
[----:B------:R-:W0:Y:S01]  /*98f0*/  LDCU.64 UR4, c[0x4][0x1a0] ;  /* 0x01003400ff0477ac */ /* 0x000e220008000a00 */
[----:B------:R-:W-:Y:S02]  /*9900*/  IMAD.MOV.U32 R8, RZ, RZ, 0x65 ;  /* 0x00000065ff087424 */ /* 0x000fe400078e00ff */
[----:B------:R-:W-:Y:S01]  /*9910*/  IMAD.MOV.U32 R12, RZ, RZ, 0x1 ;  /* 0x00000001ff0c7424 */ /* 0x000fe200078e00ff */
[----:B------:R-:W1:Y:S01]  /*9920*/  LDCU.64 UR6, c[0x4][0x1a8] ;  /* 0x01003500ff0677ac */ /* 0x000e620008000a00 */
[----:B------:R-:W2:Y:S01]  /*9930*/  LDC.64 R2, c[0x4][R2] ;  /* 0x0100000002027b82 */ /* 0x000ea20000000a00 */
[----:B------:R-:W-:Y:S01]  /*9940*/  IMAD.MOV.U32 R13, RZ, RZ, RZ ;  /* 0x000000ffff0d7224 */ /* 0x000fe200078e00ff */
[----:B------:R-:W3:Y:S01]  /*9950*/  LDCU.64 UR8, c[0x4][0x98] ;  /* 0x01001300ff0877ac */ /* 0x000ee20008000a00 */
[----:B0-----:R-:W-:Y:S01]  /*9960*/  IMAD.U32 R4, RZ, RZ, UR4 ;  /* 0x00000004ff047e24 */ /* 0x001fe2000f8e00ff */
[----:B------:R-:W-:Y:S01]  /*9970*/  MOV R5, UR5 ;  /* 0x0000000500057c02 */ /* 0x000fe20008000f00 */
[----:B-1----:R-:W-:-:S02]  /*9980*/  IMAD.U32 R6, RZ, RZ, UR6 ;  /* 0x00000006ff067e24 */ /* 0x002fc4000f8e00ff */
[----:B------:R-:W-:Y:S02]  /*9990*/  IMAD.U32 R7, RZ, RZ, UR7 ;  /* 0x00000007ff077e24 */ /* 0x000fe4000f8e00ff */
[----:B---3--:R-:W-:Y:S01]  /*99a0*/  IMAD.U32 R10, RZ, RZ, UR8 ;  /* 0x00000008ff0a7e24 */ /* 0x008fe2000f8e00ff */
[----:B------:R-:W-:-:S07]  /*99b0*/  MOV R11, UR9 ;  /* 0x00000009000b7c02 */ /* 0x000fce0008000f00 */
[----:B------:R-:W-:-:S07]  /*99c0*/  LEPC R20, `(.L_x_463) ;  /* 0x000000001014794e */ /* 0x000fce0000000000 */
[----:B--2---:R-:W-:Y:S05]  /*99d0*/  CALL.ABS.NOINC R2 ;  /* 0x0000000002007343 */ /* 0x004fea0003c00000 */
.L_x_463:
[----:B------:R-:W-:Y:S05]  /*99e0*/  BRA `(.L_x_439) ;  /* 0x0000000000987947 */ /* 0x000fea0003800000 */
.L_x_462:
[----:B------:R-:W-:Y:S01]  /*99f0*/  SHF.L.U32 R7, R7, 0x10, RZ ;  /* 0x0000001007077819 */ /* 0x000fe200000006ff */
[----:B------:R-:W-:Y:S01]  /*9a00*/  BSSY.RECONVERGENT B0, `(.L_x_464) ;  /* 0x000000c000007945 */ /* 0x000fe20003800200 */
[----:B------:R-:W-:Y:S02]  /*9a10*/  IMAD.MOV.U32 R0, RZ, RZ, 0x7f ;  /* 0x0000007fff007424 */ /* 0x000fe400078e00ff */
        /* <DEDUP_REMOVED lines=10> */
.L_x_465:
[----:B------:R-:W-:Y:S05]  /*9ac0*/  BSYNC.RECONVERGENT B0 ;  /* 0x0000000000007941 */ /* 0x000fea0003800200 */
.L_x_464:
[----:B------:R-:W-:-:S05]  /*9ad0*/  LOP3.LUT R5, R0, 0x80, R5, 0xf8, !PT ;  /* 0x0000008000057812 */ /* 0x000fca00078ef805 */
[----:B------:R0:W-:Y:S01]  /*9ae0*/  STG.E.U8 desc[UR36][R2.64], R5 ;  /* 0x0000000502007986 */ /* 0x0001e2000c101124 */
[----:B------:R-:W-:Y:S05]  /*9af0*/  BRA `(.L_x_439) ;  /* 0x0000000000547947 */ /* 0x000fea0003800000 */
.L_x_461:
[----:B------:R-:W-:Y:S01]  /*9b00*/  IMAD.U32 R5, R7, 0x10000, RZ ;  /* 0x0001000007057824 */ /* 0x000fe200078e00ff */
[----:B------:R-:W-:Y:S04]  /*9b10*/  BSSY.RECONVERGENT B0, `(.L_x_466) ;  /* 0x000000e000007945 */ /* 0x000fe80003800200 */
        /* <DEDUP_REMOVED lines=10> */
.L_x_467:
[----:B------:R-:W-:Y:S01]  /*9bc0*/  IMAD.MOV.U32 R0, RZ, RZ, 0x7f ;  /* 0x0000007fff007424 */ /* 0x000fe200078e00ff */
[----:B------:R-:W-:-:S04]  /*9bd0*/  ISETP.GT.U32.AND P0, PT, R4, 0x7f800000, PT ;  /* 0x7f8000000400780c */ /* 0x000fc80003f04070 */
[----:B------:R-:W-:-:S09]  /*9be0*/  SEL R0, R0, 0x7c, P0 ;  /* 0x0000007c00007807 */ /* 0x000fd20000000000 */
.L_x_468:
[----:B------:R-:W-:Y:S05]  /*9bf0*/  BSYNC.RECONVERGENT B0 ;  /* 0x0000000000007941 */ /* 0x000fea0003800200 */
.L_x_466:
[----:B------:R-:W-:-:S04]  /*9c00*/  SHF.R.U32.HI R5, RZ, 0x18, R5 ;  /* 0x00000018ff057819 */ /* 0x000fc80000011605 */
[----:B------:R-:W-:-:S05]  /*9c10*/  LOP3.LUT R5, R0, 0x80, R5, 0xf8, !PT ;  /* 0x0000008000057812 */ /* 0x000fca00078ef805 */
[----:B------:R0:W-:Y:S01]  /*9c20*/  STG.E.U8 desc[UR36][R2.64], R5 ;  /* 0x0000000502007986 */ /* 0x0001e2000c101124 */
[----:B------:R-:W-:Y:S05]  /*9c30*/  BRA `(.L_x_439) ;  /* 0x0000000000047947 */ /* 0x000fea0003800000 */
.L_x_460:
[----:B------:R0:W-:Y:S02]  /*9c40*/  STG.E.U16 desc[UR36][R2.64], R7 ;  /* 0x0000000702007986 */ /* 0x0001e4000c101524 */
.L_x_439:
[----:B------:R-:W-:-:S07]  /*9c50*/  IADD3 R17, PT, PT, R17, 0x80, RZ ;  /* 0x0000008011117810 */ /* 0x000fce0007ffe0ff */
.L_x_397:
[----:B------:R-:W-:Y:S05]  /*9c60*/  BSYNC.RECONVERGENT B6 ;  /* 0x0000000000067941 */ /* 0x000fea0003800200 */
.L_x_396:
[----:B------:R-:W5:Y:S02]  /*9c70*/  LDCU UR4, c[0x0][0x380] ;  /* 0x00007000ff0477ac */ /* 0x000f640008000800 */
[----:B-----5:R-:W-:-:S13]  /*9c80*/  ISETP.GE.AND P0, PT, R17, UR4, PT ;  /* 0x0000000411007c0c */ /* 0x020fda000bf06270 */
[----:B------:R-:W-:Y:S05]  /*9c90*/  @P0 EXIT ;  /* 0x000000000000094d */ /* 0x000fea0003800000 */
[----:B------:R-:W5:Y:S01]  /*9ca0*/  LDCU UR4, c[0x0][0x388] ;  /* 0x00007100ff0477ac */ /* 0x000f620008000800 */
[----:B0--34-:R-:W-:Y:S02]  /*9cb0*/  IMAD.MOV.U32 R0, RZ, RZ, RZ ;  /* 0x000000ffff007224 */ /* 0x019fe400078e00ff */
[----:B------:R-:W-:Y:S01]  /*9cc0*/  IMAD.MOV.U32 R16, RZ, RZ, RZ ;  /* 0x000000ffff107224 */ /* 0x000fe200078e00ff */
        /* <DEDUP_REMOVED lines=8> */
[----:B------:R-:W-:-:S04]  /*9d50*/  SHF.R.U32.HI R3, RZ, UR5, R2 ;  /* 0x00000005ff037c19 */ /* 0x000fc80008011602 */
[----:B------:R-:W-:-:S05]  /*9d60*/  IADD3 R0, PT, PT, -R3, RZ, RZ ;  /* 0x000000ff03007210 */ /* 0x000fca0007ffe1ff */
        /* <DEDUP_REMOVED lines=290> */
.L_x_469:
[----:B------:R-:W0:Y:S01]  /*af90*/  LDCU.128 UR8, c[0x0][0x580] ;  /* 0x0000b000ff0877ac */ /* 0x000e220008000c00 */
[----:B------:R-:W-:-:S04]  /*afa0*/  UPRMT UR4, UR42, 0x9910, URZ ;  /* 0x000099102a047896 */ /* 0x000fc800080000ff */
[----:B------:R-:W-:Y:S01]  /*afb0*/  UISETP.GT.AND UP0, UPT, UR4, 0x9, UPT ;  /* 0x000000090400788c */ /* 0x000fe2000bf04270 */
[----:B0-----:R-:W-:Y:S02]  /*afc0*/  IADD3 R16, P0, PT, R16, UR8, RZ ;  /* 0x0000000810107c10 */ /* 0x001fe4000ff1e0ff */
[----:B-12---:R-:W-:-:S03]  /*afd0*/  IADD3 R2, P1, PT, R0, UR10, RZ ;  /* 0x0000000a00027c10 */ /* 0x006fc6000ff3e0ff */
[----:B------:R-:W-:Y:S02]  /*afe0*/  IMAD.X R17, RZ, RZ, UR9, P0 ;  /* 0x00000009ff117e24 */ /* 0x000fe400080e06ff */
[----:B------:R-:W-:Y:S01]  /*aff0*/  IMAD.X R3, RZ, RZ, UR11, P1 ;  /* 0x0000000bff037e24 */ /* 0x000fe200088e06ff */
[----:B------:R-:W-:Y:S07]  /*b000*/  BRA.U UP0, `(.L_x_470) ;  /* 0x0000000500307547 */ /* 0x000fee000b800000 */
        /* <DEDUP_REMOVED lines=13> */
.L_x_473:
[----:B------:R-:W2:Y:S02]  /*b0e0*/  LDG.E.U8 R2, desc[UR36][R2.64] ;  /* 0x0000002402027981 */ /* 0x000ea4000c1e1100 */
[----:B--2---:R-:W-:-:S04]  /*b0f0*/  I2FP.F32.U32 R0, R2 ;  /* 0x0000000200007245 */ /* 0x004fc80000201000 */
[----:B------:R-:W-:-:S04]  /*b100*/  F2FP.BF16.F32.PACK_AB R0, RZ, R0 ;  /* 0x00000000ff00723e */ /* 0x000fc800000010ff */
[----:B------:R-:W-:Y:S01]  /*b110*/  PRMT R5, R0, 0x7610, R5 ;  /* 0x0000761000057816 */ /* 0x000fe20000000005 */
[----:B------:R-:W-:Y:S06]  /*b120*/  BRA `(.L_x_475) ;  /* 0x0000000c00bc7947 */ /* 0x000fec0003800000 */
.L_x_472:
        /* <DEDUP_REMOVED lines=11> */
.L_x_477:
[----:B------:R-:W2:Y:S02]  /*b1e0*/  LDG.E R2, desc[UR36][R2.64] ;  /* 0x0000002402027981 */ /* 0x000ea4000c1e1900 */
[----:B--2---:R-:W-:-:S04]  /*b1f0*/  I2FP.F32.S32 R0, R2 ;  /* 0x0000000200007245 */ /* 0x004fc80000201400 */
[----:B------:R-:W-:-:S04]  /*b200*/  F2FP.BF16.F32.PACK_AB R0, RZ, R0 ;  /* 0x00000000ff00723e */ /* 0x000fc800000010ff */
[----:B------:R-:W-:Y:S01]  /*b210*/  PRMT R5, R0, 0x7610, R5 ;  /* 0x0000761000057816 */ /* 0x000fe20000000005 */
[----:B------:R-:W-:Y:S06]  /*b220*/  BRA `(.L_x_475) ;  /* 0x0000000c007c7947 */ /* 0x000fec0003800000 */
.L_x_476:
[----:B------:R-:W2:Y:S02]  /*b230*/  LDG.E.U16 R2, desc[UR36][R2.64] ;  /* 0x0000002402027981 */ /* 0x000ea4000c1e1500 */
[----:B--2---:R-:W0:Y:S02]  /*b240*/  I2F.S16 R0, R2 ;  /* 0x0000000200007306 */ /* 0x004e240000101400 */
[----:B0-----:R-:W-:-:S04]  /*b250*/  F2FP.BF16.F32.PACK_AB R0, RZ, R0 ;  /* 0x00000000ff00723e */ /* 0x001fc800000010ff */
[----:B------:R-:W-:Y:S01]  /*b260*/  PRMT R5, R0, 0x7610, R5 ;  /* 0x0000761000057816 */ /* 0x000fe20000000005 */
[----:B------:R-:W-:Y:S06]  /*b270*/  BRA `(.L_x_475) ;  /* 0x0000000c00687947 */ /* 0x000fec0003800000 */
.L_x_471:
        /* <DEDUP_REMOVED lines=9> */
.L_x_479:
[----:B------:R-:W2:Y:S02]  /*b310*/  LDG.E.U16 R0, desc[UR36][R2.64] ;  /* 0x0000002402007981 */ /* 0x000ea4000c1e1500 */
[----:B--2---:R-:W-:-:S05]  /*b320*/  HADD2.F32 R0, -RZ, R0.H0_H0 ;  /* 0x20000000ff007230 */ /* 0x004fca0000004100 */
[----:B------:R-:W-:-:S04]  /*b330*/  F2FP.BF16.F32.PACK_AB R0, RZ, R0 ;  /* 0x00000000ff00723e */ /* 0x000fc800000010ff */
[----:B------:R-:W-:Y:S01]  /*b340*/  PRMT R5, R0, 0x7610, R5 ;  /* 0x0000761000057816 */ /* 0x000fe20000000005 */
[----:B------:R-:W-:Y:S06]  /*b350*/  BRA `(.L_x_475) ;  /* 0x0000000c00307947 */ /* 0x000fec0003800000 */
.L_x_478:
        /* <DEDUP_REMOVED lines=9> */
.L_x_481:
[----:B------:R-:W2:Y:S02]  /*b3f0*/  LDG.E.U16 R2, desc[UR36][R2.64] ;  /* 0x0000002402027981 */ /* 0x000ea4000c1e1500 */
[----:B--2---:R-:W-:-:S05]  /*b400*/  HADD2.F32 R0, -RZ, R2.H0_H0 ;  /* 0x20000002ff007230 */ /* 0x004fca0000004100 */
[----:B------:R-:W-:-:S04]  /*b410*/  F2FP.BF16.F32.PACK_AB R0, RZ, R0 ;  /* 0x00000000ff00723e */ /* 0x000fc800000010ff */
[----:B------:R-:W-:Y:S01]  /*b420*/  PRMT R5, R0, 0x7610, R5 ;  /* 0x0000761000057816 */ /* 0x000fe20000000005 */
[----:B------:R-:W-:Y:S06]  /*b430*/  BRA `(.L_x_475) ;  /* 0x0000000800f87947 */ /* 0x000fec0003800000 */
.L_x_480:
        /* <DEDUP_REMOVED lines=9> */
.L_x_470:
        /* <DEDUP_REMOVED lines=14> */
.L_x_484:
        /* <DEDUP_REMOVED lines=9> */
.L_x_483:
[----:B------:R-:W-:-:S09]  /*b640*/  UISETP.NE.AND UP0, UPT, UR4, 0xf, UPT ;  /* 0x0000000f0400788c */ /* 0x000fd2000bf05270 */
[----:B------:R-:W-:Y:S05]  /*b650*/  BRA.U !UP0, `(.L_x_485) ;  /* 0x0000000108987547 */ /* 0x000fea000b800000 */
[----:B------:R-:W-:-:S09]  /*b660*/  UISETP.NE.AND UP0, UPT, UR4, 0x17, UPT ;  /* 0x000000170400788c */ /* 0x000fd2000bf05270 */
[----:B------:R-:W-:Y:S05]  /*b670*/  BRA.U !UP0, `(.L_x_486) ;  /* 0x0000000108587547 */ /* 0x000fea000b800000 */
[----:B------:R-:W-:-:S09]  /*b680*/  UISETP.NE.AND UP0, UPT, UR4, 0x18, UPT ;  /* 0x000000180400788c */ /* 0x000fd2000bf05270 */
[----:B------:R-:W-:Y:S05]  /*b690*/  BRA.U UP0, `(.L_x_474) ;  /* 0x0000000500f47547 */ /* 0x000fea000b800000 */
[----:B------:R-:W2:Y:S01]  /*b6a0*/  LDG.E.U8 R0, desc[UR36][R2.64] ;  /* 0x0000002402007981 */ /* 0x000ea2000c1e1100 */
[----:B------:R-:W-:Y:S01]  /*b6b0*/  MOV R6, 0x1f ;  /* 0x0000001f00067802 */ /* 0x000fe20000000f00 */
[----:B--2---:R-:W-:-:S05]  /*b6c0*/  IMAD.SHL.U32 R0, R0, 0x1000000, RZ ;  /* 0x0100000000007824 */ /* 0x004fca00078e00ff */
        /* <DEDUP_REMOVED lines=17> */
.L_x_486:
        /* <DEDUP_REMOVED lines=14> */
.L_x_485:
[----:B------:R0:W5:Y:S01]  /*b8c0*/  LDG.E.U16 R5, desc[UR36][R2.64] ;  /* 0x0000002402057981 */ /* 0x000162000c1e1500 */
[----:B------:R-:W-:Y:S05]  /*b8d0*/  BRA `(.L_x_475) ;  /* 0x0000000400d07947 */ /* 0x000fea0003800000 */
.L_x_482:
        /* <DEDUP_REMOVED lines=13> */
.L_x_489:
        /* <DEDUP_REMOVED lines=21> */
.L_x_493:
[----:B------:R-:W-:Y:S05]  /*bb00*/  BSYNC.RECONVERGENT B1 ;  /* 0x0000000000017941 */ /* 0x000fea0003800200 */
.L_x_492:
[----:B------:R-:W-:Y:S02]  /*bb10*/  SHF.L.U32 R0, R0, 0x14, RZ ;  /* 0x0000001400007819 */ /* 0x000fe400000006ff */
[----:B------:R-:W-:-:S04]  /*bb20*/  LEA R2, R2, 0x3b800000, 0x17 ;  /* 0x3b80000002027811 */ /* 0x000fc800078eb8ff */
[----:B------:R-:W-:-:S07]  /*bb30*/  LOP3.LUT R0, R2, R0, R7, 0xfe, !PT ;  /* 0x0000000002007212 */ /* 0x000fce00078efe07 */
.L_x_491:
[----:B------:R-:W-:Y:S05]  /*bb40*/  BSYNC.RECONVERGENT B0 ;  /* 0x0000000000007941 */ /* 0x000fea0003800200 */
.L_x_490:
[----:B------:R-:W-:-:S04]  /*bb50*/  F2FP.BF16.F32.PACK_AB R0, RZ, R0 ;  /* 0x00000000ff00723e */ /* 0x000fc800000010ff */
[----:B------:R-:W-:Y:S01]  /*bb60*/  PRMT R5, R0, 0x7610, R5 ;  /* 0x0000761000057816 */ /* 0x000fe20000000005 */
[----:B------:R-:W-:Y:S06]  /*bb70*/  BRA `(.L_x_475) ;  /* 0x0000000400287947 */ /* 0x000fec0003800000 */
.L_x_488:
        /* <DEDUP_REMOVED lines=21> */
.L_x_497:
[----:B------:R-:W-:Y:S05]  /*bcd0*/  BSYNC.RECONVERGENT B1 ;  /* 0x0000000000017941 */ /* 0x000fea0003800200 */
.L_x_496:
[----:B------:R-:W-:Y:S01]  /*bce0*/  IMAD.SHL.U32 R0, R0, 0x200000, RZ ;  /* 0x0020000000007824 */ /* 0x000fe200078e00ff */
[----:B------:R-:W-:-:S04]  /*bcf0*/  LEA R2, R2, 0x37800000, 0x17 ;  /* 0x3780000002027811 */ /* 0x000fc800078eb8ff */
[----:B------:R-:W-:-:S07]  /*bd00*/  LOP3.LUT R0, R2, R0, R7, 0xfe, !PT ;  /* 0x0000000002007212 */ /* 0x000fce00078efe07 */
.L_x_495:
[----:B------:R-:W-:Y:S05]  /*bd10*/  BSYNC.RECONVERGENT B0 ;  /* 0x0000000000007941 */ /* 0x000fea0003800200 */
.L_x_494:
[----:B------:R-:W-:-:S04]  /*bd20*/  F2FP.BF16.F32.PACK_AB R0, RZ, R0 ;  /* 0x00000000ff00723e */ /* 0x000fc800000010ff */
[----:B------:R-:W-:Y:S01]  /*bd30*/  PRMT R5, R0, 0x7610, R5 ;  /* 0x0000761000057816 */ /* 0x000fe20000000005 */
[----:B------:R-:W-:Y:S06]  /*bd40*/  BRA `(.L_x_475) ;  /* 0x0000000000b47947 */ /* 0x000fec0003800000 */
.L_x_487:
        /* <DEDUP_REMOVED lines=12> */
[----:B------:R-:W-:Y:S01]  /*be10*/  @!P0 IMAD.MOV.U32 R0, RZ, RZ, 0x7f800001 ;  /* 0x7f800001ff008424 */ /* 0x000fe200078e00ff */
[----:B------:R-:W-:-:S07]  /*be20*/  @P0 SHF.L.U32 R0, R2, 0x17, RZ ;  /* 0x0000001702000819 */ /* 0x000fce00000006ff */
.L_x_501:
[----:B------:R-:W-:Y:S05]  /*be30*/  BSYNC.RECONVERGENT B0 ;  /* 0x0000000000007941 */ /* 0x000fea0003800200 */
.L_x_500:
[----:B------:R-:W-:-:S04]  /*be40*/  F2FP.BF16.F32.PACK_AB R0, RZ, R0 ;  /* 0x00000000ff00723e */ /* 0x000fc800000010ff */
[----:B------:R-:W-:Y:S01]  /*be50*/  PRMT R5, R0, 0x7610, R5 ;  /* 0x0000761000057816 */ /* 0x000fe20000000005 */
[----:B------:R-:W-:Y:S06]  /*be60*/  BRA `(.L_x_475) ;  /* 0x00000000006c7947 */ /* 0x000fec0003800000 */
.L_x_474:
        /* <DEDUP_REMOVED lines=16> */
.L_x_502:
[----:B------:R-:W-:Y:S01]  /*bf70*/  PRMT R5, RZ, 0x7610, R5 ;  /* 0x00007610ff057816 */ /* 0x000fe20000000005 */
[----:B------:R-:W-:Y:S06]  /*bf80*/  BRA `(.L_x_475) ;  /* 0x0000000000247947 */ /* 0x000fec0003800000 */
.L_x_499:
[----:B------:R-:W2:Y:S02]  /*bf90*/  LDG.E.64 R2, desc[UR36][R2.64] ;  /* 0x0000002402027981 */ /* 0x000ea4000c1e1b00 */
[----:B--2---:R-:W0:Y:S02]  /*bfa0*/  I2F.U64 R0, R2 ;  /* 0x0000000200007312 */ /* 0x004e240000301000 */
[----:B0-----:R-:W-:-:S04]  /*bfb0*/  F2FP.BF16.F32.PACK_AB R0, RZ, R0 ;  /* 0x00000000ff00723e */ /* 0x001fc800000010ff */
[----:B------:R-:W-:Y:S01]  /*bfc0*/  PRMT R5, R0, 0x7610, R5 ;  /* 0x0000761000057816 */ /* 0x000fe20000000005 */
[----:B------:R-:W-:Y:S06]  /*bfd0*/  BRA `(.L_x_475) ;  /* 0x0000000000107947 */ /* 0x000fec0003800000 */
.L_x_498:
[----:B------:R-:W2:Y:S02]  /*bfe0*/  LDG.E R2, desc[UR36][R2.64] ;  /* 0x0000002402027981 */ /* 0x000ea4000c1e1900 */
[----:B--2---:R-:W-:-:S04]  /*bff0*/  I2FP.F32.U32 R0, R2 ;  /* 0x0000000200007245 */ /* 0x004fc80000201000 */
[----:B------:R-:W-:-:S04]  /*c000*/  F2FP.BF16.F32.PACK_AB R0, RZ, R0 ;  /* 0x00000000ff00723e */ /* 0x000fc800000010ff */
[----:B------:R-:W-:-:S07]  /*c010*/  PRMT R5, R0, 0x7610, R5 ;  /* 0x0000761000057816 */ /* 0x000fce0000000005 */
.L_x_475:
[----:B-----5:R-:W-:Y:S01]  /*c020*/  IMAD.U32 R0, R5, 0x10000, RZ ;  /* 0x0001000005007824 */ /* 0x020fe200078e00ff */
[----:B------:R-:W-:Y:S04]  /*c030*/  BSSY.RECONVERGENT B0, `(.L_x_503) ;  /* 0x000000c000007945 */ /* 0x000fe80003800200 */
[----:B------:R-:W-:-:S13]  /*c040*/  FSETP.NAN.FTZ.AND P0, PT, |R0|, |R0|, PT ;  /* 0x400000000000720b */ /* 0x000fda0003f18200 */
        /* <DEDUP_REMOVED lines=10> */
.L_x_504:
[----:B------:R-:W-:Y:S05]  /*c0f0*/  BSYNC.RECONVERGENT B0 ;  /* 0x0000000000007941 */ /* 0x000fea0003800200 */
.L_x_503:
[----:B------:R-:W-:-:S04]  /*c100*/  UPRMT UR4, UR41, 0x9910, URZ ;  /* 0x0000991029047896 */ /* 0x000fc800080000ff */
[----:B------:R-:W-:-:S09]  /*c110*/  UISETP.GT.AND UP0, UPT, UR4, 0x9, UPT ;  /* 0x000000090400788c */ /* 0x000fd2000bf04270 */
        /* <DEDUP_REMOVED lines=10> */
[----:B------:R-:W1:Y:S02]  /*c1c0*/  F2I.FTZ.TRUNC.NTZ R19, R19 ;  /* 0x0000001300137305 */ /* 0x000e64000021f100 */
[----:B-1----:R-:W-:Y:S01]  /*c1d0*/  STG.E.U8 desc[UR36][R16.64], R19 ;  /* 0x0000001310007986 */ /* 0x002fe2000c101124 */
[----:B------:R-:W-:Y:S05]  /*c1e0*/  EXIT ;  /* 0x000000000000794d */ /* 0x000fea0003800000 */
.L_x_508:
[----:B0-----:R-:W-:-:S06]  /*c1f0*/  IMAD.U32 R3, R19, 0x10000, RZ ;  /* 0x0001000013037824 */ /* 0x001fcc00078e00ff */
[----:B------:R-:W0:Y:S02]  /*c200*/  F2I.S64.TRUNC R2, R3 ;  /* 0x0000000300027311 */ /* 0x000e24000020d900 */
[----:B0-----:R-:W-:Y:S01]  /*c210*/  STG.E.U8 desc[UR36][R16.64], R2 ;  /* 0x0000000210007986 */ /* 0x001fe2000c101124 */
[----:B------:R-:W-:Y:S05]  /*c220*/  EXIT ;  /* 0x000000000000794d */ /* 0x000fea0003800000 */
.L_x_507:
[----:B------:R-:W-:-:S09]  /*c230*/  UISETP.NE.AND UP0, UPT, UR4, 0x2, UPT ;  /* 0x000000020400788c */ /* 0x000fd2000bf05270 */
[----:B------:R-:W-:Y:S05]  /*c240*/  BRA.U !UP0, `(.L_x_510) ;  /* 0x0000000108307547 */ /* 0x000fea000b800000 */
[----:B------:R-:W-:-:S09]  /*c250*/  UISETP.NE.AND UP0, UPT, UR4, 0x3, UPT ;  /* 0x000000030400788c */ /* 0x000fd2000bf05270 */
[----:B------:R-:W-:Y:S05]  /*c260*/  BRA.U !UP0, `(.L_x_511) ;  /* 0x0000000108187547 */ /* 0x000fea000b800000 */
[----:B------:R-:W-:-:S09]  /*c270*/  UISETP.NE.AND UP0, UPT, UR4, 0x4, UPT ;  /* 0x000000040400788c */ /* 0x000fd2000bf05270 */
[----:B------:R-:W-:Y:S05]  /*c280*/  BRA.U UP0, `(.L_x_509) ;  /* 0x0000000900787547 */ /* 0x000fea000b800000 */
[----:B0-----:R-:W-:-:S06]  /*c290*/  IMAD.U32 R2, R19, 0x10000, RZ ;  /* 0x0001000013027824 */ /* 0x001fcc00078e00ff */
[----:B------:R-:W0:Y:S02]  /*c2a0*/  F2I.S64.TRUNC R2, R2 ;  /* 0x0000000200027311 */ /* 0x000e24000020d900 */
[----:B0-----:R-:W-:Y:S01]  /*c2b0*/  STG.E.64 desc[UR36][R16.64], R2 ;  /* 0x0000000210007986 */ /* 0x001fe2000c101b24 */
[----:B------:R-:W-:Y:S05]  /*c2c0*/  EXIT ;  /* 0x000000000000794d */ /* 0x000fea0003800000 */
.L_x_511:
[----:B------:R-:W-:-:S06]  /*c2d0*/  SHF.L.U32 R19, R19, 0x10, RZ ;  /* 0x0000001013137819 */ /* 0x000fcc00000006ff */
[----:B------:R-:W1:Y:S02]  /*c2e0*/  F2I.FTZ.TRUNC.NTZ R19, R19 ;  /* 0x0000001300137305 */ /* 0x000e64000021f100 */
[----:B-1----:R-:W-:Y:S01]  /*c2f0*/  STG.E desc[UR36][R16.64], R19 ;  /* 0x0000001310007986 */ /* 0x002fe2000c101924 */
[----:B------:R-:W-:Y:S05]  /*c300*/  EXIT ;  /* 0x000000000000794d */ /* 0x000fea0003800000 */
.L_x_510:
[----:B------:R-:W-:-:S06]  /*c310*/  IMAD.U32 R19, R19, 0x10000, RZ ;  /* 0x0001000013137824 */ /* 0x000fcc00078e00ff */
[----:B------:R-:W1:Y:S02]  /*c320*/  F2I.FTZ.TRUNC.NTZ R19, R19 ;  /* 0x0000001300137305 */ /* 0x000e64000021f100 */
[----:B-1----:R-:W-:Y:S01]  /*c330*/  STG.E.U16 desc[UR36][R16.64], R19 ;  /* 0x0000001310007986 */ /* 0x002fe2000c101524 */
[----:B------:R-:W-:Y:S05]  /*c340*/  EXIT ;  /* 0x000000000000794d */ /* 0x000fea0003800000 */
.L_x_506:
[----:B------:R-:W-:-:S09]  /*c350*/  UISETP.GT.AND UP0, UPT, UR4, 0x6, UPT ;  /* 0x000000060400788c */ /* 0x000fd2000bf04270 */
[----:B------:R-:W-:Y:S05]  /*c360*/  BRA.U UP0, `(.L_x_512) ;  /* 0x00000001002c7547 */ /* 0x000fea000b800000 */
[----:B------:R-:W-:-:S09]  /*c370*/  UISETP.NE.AND UP0, UPT, UR4, 0x5, UPT ;  /* 0x000000050400788c */ /* 0x000fd2000bf05270 */
[----:B------:R-:W-:Y:S05]  /*c380*/  BRA.U !UP0, `(.L_x_513) ;  /* 0x0000000108147547 */ /* 0x000fea000b800000 */
[----:B------:R-:W-:-:S09]  /*c390*/  UISETP.NE.AND UP0, UPT, UR4, 0x6, UPT ;  /* 0x000000060400788c */ /* 0x000fd2000bf05270 */
[----:B------:R-:W-:Y:S05]  /*c3a0*/  BRA.U UP0, `(.L_x_509) ;  /* 0x0000000900307547 */ /* 0x000fea000b800000 */
[----:B------:R-:W-:-:S05]  /*c3b0*/  IMAD.U32 R19, R19, 0x10000, RZ ;  /* 0x0001000013137824 */ /* 0x000fca00078e00ff */
[----:B------:R-:W-:Y:S01]  /*c3c0*/  STG.E desc[UR36][R16.64], R19 ;  /* 0x0000001310007986 */ /* 0x000fe2000c101924 */
[----:B------:R-:W-:Y:S05]  /*c3d0*/  EXIT ;  /* 0x000000000000794d */ /* 0x000fea0003800000 */
.L_x_513:
[----:B------:R-:W-:-:S05]  /*c3e0*/  IMAD.U32 R0, R19, 0x10000, RZ ;  /* 0x0001000013007824 */ /* 0x000fca00078e00ff */
[----:B------:R-:W-:-:S05]  /*c3f0*/  F2FP.F16.F32.PACK_AB R0, RZ, R0 ;  /* 0x00000000ff00723e */ /* 0x000fca00000000ff */
[----:B------:R-:W-:Y:S01]  /*c400*/  STG.E.U16 desc[UR36][R16.64], R0 ;  /* 0x0000000010007986 */ /* 0x000fe2000c101524 */
[----:B------:R-:W-:Y:S05]  /*c410*/  EXIT ;  /* 0x000000000000794d */ /* 0x000fea0003800000 */
.L_x_512:
[----:B------:R-:W-:-:S09]  /*c420*/  UISETP.NE.AND UP0, UPT, UR4, 0x7, UPT ;  /* 0x000000070400788c */ /* 0x000fd2000bf05270 */
[----:B------:R-:W-:Y:S05]  /*c430*/  BRA.U !UP0, `(.L_x_514) ;  /* 0x0000000108347547 */ /* 0x000fea000b800000 */
[----:B------:R-:W-:-:S09]  /*c440*/  UISETP.NE.AND UP0, UPT, UR4, 0x8, UPT ;  /* 0x000000080400788c */ /* 0x000fd2000bf05270 */
[----:B------:R-:W-:Y:S05]  /*c450*/  BRA.U !UP0, `(.L_x_515) ;  /* 0x0000000108187547 */ /* 0x000fea000b800000 */
[----:B------:R-:W-:-:S09]  /*c460*/  UISETP.NE.AND UP0, UPT, UR4, 0x9, UPT ;  /* 0x000000090400788c */ /* 0x000fd2000bf05270 */
[----:B------:R-:W-:Y:S05]  /*c470*/  BRA.U UP0, `(.L_x_509) ;  /* 0x0000000500fc7547 */ /* 0x000fea000b800000 */
[----:B0-----:R-:W-:Y:S01]  /*c480*/  SHF.L.U32 R2, R19, 0x10, RZ ;  /* 0x0000001013027819 */ /* 0x001fe200000006ff */
[----:B------:R-:W-:-:S05]  /*c490*/  IMAD.MOV.U32 R3, RZ, RZ, RZ ;  /* 0x000000ffff037224 */ /* 0x000fca00078e00ff */
[----:B------:R-:W-:Y:S01]  /*c4a0*/  STG.E.64 desc[UR36][R16.64], R2 ;  /* 0x0000000210007986 */ /* 0x000fe2000c101b24 */
[----:B------:R-:W-:Y:S05]  /*c4b0*/  EXIT ;  /* 0x000000000000794d */ /* 0x000fea0003800000 */
.L_x_515:
[----:B------:R-:W-:-:S05]  /*c4c0*/  IMAD.U32 R19, R19, 0x10000, RZ ;  /* 0x0001000013137824 */ /* 0x000fca00078e00ff */
[----:B0-----:R-:W-:-:S04]  /*c4d0*/  F2FP.F16.F32.PACK_AB R3, RZ, R19 ;  /* 0x00000013ff03723e */ /* 0x001fc800000000ff */
[----:B------:R-:W-:-:S05]  /*c4e0*/  PRMT R3, R3, 0x5410, RZ ;  /* 0x0000541003037816 */ /* 0x000fca00000000ff */
[----:B------:R-:W-:Y:S01]  /*c4f0*/  STG.E desc[UR36][R16.64], R3 ;  /* 0x0000000310007986 */ /* 0x000fe2000c101924 */
[----:B------:R-:W-:Y:S05]  /*c500*/  EXIT ;  /* 0x000000000000794d */ /* 0x000fea0003800000 */
.L_x_514:
[----:B0-----:R-:W-:-:S04]  /*c510*/  IMAD.U32 R2, R19, 0x10000, RZ ;  /* 0x0001000013027824 */ /* 0x001fc800078e00ff */
[----:B------:R-:W-:-:S06]  /*c520*/  FMUL.FTZ R2, R2, 1 ;  /* 0x3f80000002027820 */ /* 0x000fcc0000410000 */
[----:B------:R-:W0:Y:S02]  /*c530*/  F2F.F64.F32 R2, R2 ;  /* 0x0000000200027310 */ /* 0x000e240000201800 */
[----:B0-----:R-:W-:Y:S01]  /*c540*/  STG.E.64 desc[UR36][R16.64], R2 ;  /* 0x0000000210007986 */ /* 0x001fe2000c101b24 */
[----:B------:R-:W-:Y:S05]  /*c550*/  EXIT ;  /* 0x000000000000794d */ /* 0x000fea0003800000 */
.L_x_505:
        /* <DEDUP_REMOVED lines=10> */
[----:B0-----:R-:W-:-:S06]  /*c600*/  SHF.L.U32 R3, R19, 0x10, RZ ;  /* 0x0000001013037819 */ /* 0x001fcc00000006ff */
[----:B------:R-:W0:Y:S02]  /*c610*/  F2I.FTZ.U32.TRUNC.NTZ R3, R3 ;  /* 0x0000000300037305 */ /* 0x000e24000021f000 */
[----:B0-----:R-:W-:Y:S01]  /*c620*/  STG.E.U16 desc[UR36][R16.64], R3 ;  /* 0x0000000310007986 */ /* 0x001fe2000c101524 */
[----:B------:R-:W-:Y:S05]  /*c630*/  EXIT ;  /* 0x000000000000794d */ /* 0x000fea0003800000 */
.L_x_519:
[----:B0-----:R-:W-:Y:S01]  /*c640*/  IMAD.U32 R3, R19, 0x10000, RZ ;  /* 0x0001000013037824 */ /* 0x001fe200078e00ff */
        /* <DEDUP_REMOVED lines=12> */
[----:B------:R-:W-:Y:S01]  /*c710*/  FADD.FTZ R0, R2, 8192 ;  /* 0x4600000002007421 */ /* 0x000fe20000010000 */
[----:B------:R-:W-:-:S04]  /*c720*/  PRMT R8, RZ, 0x7610, R8 ;  /* 0x00007610ff087816 */ /* 0x000fc80000000008 */
[----:B------:R-:W-:-:S13]  /*c730*/  LOP3.LUT P0, R0, R0, 0xff, RZ, 0xc0, !PT ;  /* 0x000000ff00007812 */ /* 0x000fda000780c0ff */
[----:B------:R-:W-:Y:S05]  /*c740*/  @!P0 BRA `(.L_x_521) ;  /* 0x00000000000c8947 */ /* 0x000fea0003800000 */
.L_x_522:
[----:B------:R-:W-:-:S04]  /*c750*/  SHF.R.U32.HI R3, RZ, 0x18, R3 ;  /* 0x00000018ff037819 */ /* 0x000fc80000011603 */
[----:B------:R-:W-:-:S04]  /*c760*/  LOP3.LUT R0, R0, 0x80, R3, 0xf8, !PT ;  /* 0x0000008000007812 */ /* 0x000fc800078ef803 */
[----:B------:R-:W-:-:S07]  /*c770*/  PRMT R8, R0, 0x7610, R8 ;  /* 0x0000761000087816 */ /* 0x000fce0000000008 */
.L_x_521:
[----:B------:R-:W-:Y:S05]  /*c780*/  BSYNC.RECONVERGENT B0 ;  /* 0x0000000000007941 */ /* 0x000fea0003800200 */
.L_x_520:
[----:B------:R-:W-:Y:S01]  /*c790*/  STG.E.U8 desc[UR36][R16.64], R8 ;  /* 0x0000000810007986 */ /* 0x000fe2000c101124 */
[----:B------:R-:W-:Y:S05]  /*c7a0*/  EXIT ;  /* 0x000000000000794d */ /* 0x000fea0003800000 */
.L_x_518:
[----:B0-----:R-:W-:Y:S01]  /*c7b0*/  IMAD.U32 R3, R19, 0x10000, RZ ;  /* 0x0001000013037824 */ /* 0x001fe200078e00ff */
[----:B------:R-:W-:Y:S01]  /*c7c0*/  BSSY.RECONVERGENT B0, `(.L_x_523) ;  /* 0x0000013000007945 */ /* 0x000fe20003800200 */
[----:B------:R-:W-:-:S03]  /*c7d0*/  HFMA2 R8, -RZ, RZ, 0, 7.62939453125e-06 ;  /* 0x00000080ff087431 */ /* 0x000fc600000001ff */
        /* <DEDUP_REMOVED lines=14> */
.L_x_525:
[----:B------:R-:W-:-:S04]  /*c8c0*/  SHF.R.U32.HI R3, RZ, 0x18, R3 ;  /* 0x00000018ff037819 */ /* 0x000fc80000011603 */
[----:B------:R-:W-:-:S04]  /*c8d0*/  LOP3.LUT R0, R0, 0x80, R3, 0xf8, !PT ;  /* 0x0000008000007812 */ /* 0x000fc800078ef803 */
[----:B------:R-:W-:-:S07]  /*c8e0*/  PRMT R8, R0, 0x7610, R8 ;  /* 0x0000761000087816 */ /* 0x000fce0000000008 */
.L_x_524:
[----:B------:R-:W-:Y:S05]  /*c8f0*/  BSYNC.RECONVERGENT B0 ;  /* 0x0000000000007941 */ /* 0x000fea0003800200 */
.L_x_523:
[----:B------:R-:W-:Y:S01]  /*c900*/  STG.E.U8 desc[UR36][R16.64], R8 ;  /* 0x0000000810007986 */ /* 0x000fe2000c101124 */
[----:B------:R-:W-:Y:S05]  /*c910*/  EXIT ;  /* 0x000000000000794d */ /* 0x000fea0003800000 */
.L_x_517:
[----:B------:R-:W-:-:S09]  /*c920*/  UISETP.NE.AND UP0, UPT, UR4, 0x1c, UPT ;  /* 0x0000001c0400788c */ /* 0x000fd2000bf05270 */
[----:B------:R-:W-:Y:S05]  /*c930*/  BRA.U !UP0, `(.L_x_526) ;  /* 0x0000000108607547 */ /* 0x000fea000b800000 */
[----:B------:R-:W-:-:S09]  /*c940*/  UISETP.NE.AND UP0, UPT, UR4, 0x1d, UPT ;  /* 0x0000001d0400788c */ /* 0x000fd2000bf05270 */
[----:B------:R-:W-:Y:S05]  /*c950*/  BRA.U !UP0, `(.L_x_527) ;  /* 0x0000000108487547 */ /* 0x000fea000b800000 */
[----:B------:R-:W-:-:S09]  /*c960*/  UISETP.NE.AND UP0, UPT, UR4, 0x2c, UPT ;  /* 0x0000002c0400788c */ /* 0x000fd2000bf05270 */
[----:B------:R-:W-:Y:S05]  /*c970*/  BRA.U UP0, `(.L_x_509) ;  /* 0x0000000100bc7547 */ /* 0x000fea000b800000 */
[----:B------:R-:W-:Y:S02]  /*c980*/  IMAD.U32 R19, R19, 0x10000, RZ ;  /* 0x0001000013137824 */ /* 0x000fe400078e00ff */
[----:B0-----:R-:W-:-:S03]  /*c990*/  IMAD.MOV.U32 R3, RZ, RZ, 0xff ;  /* 0x000000ffff037424 */ /* 0x001fc600078e00ff */
        /* <DEDUP_REMOVED lines=12> */
[----:B------:R-:W-:Y:S01]  /*ca60*/  STG.E.U8 desc[UR36][R16.64], R3 ;  /* 0x0000000310007986 */ /* 0x000fe2000c101124 */
[----:B------:R-:W-:Y:S05]  /*ca70*/  EXIT ;  /* 0x000000000000794d */ /* 0x000fea0003800000 */
.L_x_527:
[----:B0-----:R-:W-:-:S06]  /*ca80*/  IMAD.U32 R2, R19, 0x10000, RZ ;  /* 0x0001000013027824 */ /* 0x001fcc00078e00ff */
[----:B------:R-:W0:Y:S02]  /*ca90*/  F2I.U64.TRUNC R2, R2 ;  /* 0x0000000200027311 */ /* 0x000e24000020d800 */
[----:B0-----:R-:W-:Y:S01]  /*caa0*/  STG.E.64 desc[UR36][R16.64], R2 ;  /* 0x0000000210007986 */ /* 0x001fe2000c101b24 */
[----:B------:R-:W-:Y:S05]  /*cab0*/  EXIT ;  /* 0x000000000000794d */ /* 0x000fea0003800000 */
.L_x_526:
[----:B------:R-:W-:-:S06]  /*cac0*/  IMAD.U32 R19, R19, 0x10000, RZ ;  /* 0x0001000013137824 */ /* 0x000fcc00078e00ff */
[----:B------:R-:W1:Y:S02]  /*cad0*/  F2I.FTZ.U32.TRUNC.NTZ R19, R19 ;  /* 0x0000001300137305 */ /* 0x000e64000021f000 */
[----:B-1----:R-:W-:Y:S01]  /*cae0*/  STG.E desc[UR36][R16.64], R19 ;  /* 0x0000001310007986 */ /* 0x002fe2000c101924 */
[----:B------:R-:W-:Y:S05]  /*caf0*/  EXIT ;  /* 0x000000000000794d */ /* 0x000fea0003800000 */
.L_x_516:
[----:B------:R-:W-:-:S09]  /*cb00*/  UISETP.GT.AND UP0, UPT, UR4, 0xe, UPT ;  /* 0x0000000e0400788c */ /* 0x000fd2000bf04270 */
[----:B------:R-:W-:Y:S05]  /*cb10*/  BRA.U UP0, `(.L_x_528) ;  /* 0x00000001003c7547 */ /* 0x000fea000b800000 */
[----:B------:R-:W-:-:S09]  /*cb20*/  UISETP.NE.AND UP0, UPT, UR4, 0xa, UPT ;  /* 0x0000000a0400788c */ /* 0x000fd2000bf05270 */
[----:B------:R-:W-:Y:S05]  /*cb30*/  BRA.U !UP0, `(.L_x_529) ;  /* 0x00000001081c7547 */ /* 0x000fea000b800000 */
[----:B------:R-:W-:-:S09]  /*cb40*/  UISETP.NE.AND UP0, UPT, UR4, 0xb, UPT ;  /* 0x0000000b0400788c */ /* 0x000fd2000bf05270 */
[----:B------:R-:W-:Y:S05]  /*cb50*/  BRA.U UP0, `(.L_x_509) ;  /* 0x0000000100447547 */ /* 0x000fea000b800000 */
[----:B------:R-:W-:-:S04]  /*cb60*/  SHF.L.U32 R19, R19, 0x10, RZ ;  /* 0x0000001013137819 */ /* 0x000fc800000006ff */
[----:B------:R-:W-:-:S04]  /*cb70*/  FSETP.NEU.FTZ.AND P0, PT, R19, RZ, PT ;  /* 0x000000ff1300720b */ /* 0x000fc80003f1d000 */
[----:B0-----:R-:W-:-:S05]  /*cb80*/  SEL R3, RZ, 0x1, !P0 ;  /* 0x00000001ff037807 */ /* 0x001fca0004000000 */
[----:B------:R-:W-:Y:S01]  /*cb90*/  STG.E.U8 desc[UR36][R16.64], R3 ;  /* 0x0000000310007986 */ /* 0x000fe2000c101124 */
[----:B------:R-:W-:Y:S05]  /*cba0*/  EXIT ;  /* 0x000000000000794d */ /* 0x000fea0003800000 */
.L_x_529:
[----:B------:R-:W-:Y:S01]  /*cbb0*/  IMAD.U32 R19, R19, 0x10000, RZ ;  /* 0x0001000013137824 */ /* 0x000fe200078e00ff */
[----:B------:R-:W-:-:S03]  /*cbc0*/  CS2R R6, SRZ ;  /* 0x0000000000067805 */ /* 0x000fc6000001ff00 */
[----:B------:R-:W-:-:S06]  /*cbd0*/  FMUL.FTZ R4, R19, 1 ;  /* 0x3f80000013047820 */ /* 0x000fcc0000410000 */
[----:B------:R-:W1:Y:S02]  /*cbe0*/  F2F.F64.F32 R4, R4 ;  /* 0x0000000400047310 */ /* 0x000e640000201800 */
[----:B-1----:R-:W-:Y:S01]  /*cbf0*/  STG.E.128 desc[UR36][R16.64], R4 ;  /* 0x0000000410007986 */ /* 0x002fe2000c101d24 */
[----:B------:R-:W-:Y:S05]  /*cc00*/  EXIT ;  /* 0x000000000000794d */ /* 0x000fea0003800000 */
.L_x_528:
[----:B------:R-:W-:-:S09]  /*cc10*/  UISETP.NE.AND UP0, UPT, UR4, 0xf, UPT ;  /* 0x0000000f0400788c */ /* 0x000fd2000bf05270 */
[----:B------:R-:W-:Y:S05]  /*cc20*/  BRA.U !UP0, `(.L_x_530) ;  /* 0x0000000108e87547 */ /* 0x000fea000b800000 */
[----:B------:R-:W-:-:S09]  /*cc30*/  UISETP.NE.AND UP0, UPT, UR4, 0x17, UPT ;  /* 0x000000170400788c */ /* 0x000fd2000bf05270 */
[----:B------:R-:W-:Y:S05]  /*cc40*/  BRA.U !UP0, `(.L_x_531) ;  /* 0x0000000108907547 */ /* 0x000fea000b800000 */
[----:B------:R-:W-:-:S09]  /*cc50*/  UISETP.NE.AND UP0, UPT, UR4, 0x18, UPT ;  /* 0x000000180400788c */ /* 0x000fd2000bf05270 */
[----:B------:R-:W-:Y:S05]  /*cc60*/  BRA.U !UP0, `(.L_x_532) ;  /* 0x0000000108447547 */ /* 0x000fea000b800000 */
.L_x_509:
[----:B------:R-:W-:Y:S01]  /*cc70*/  MOV R0, 0x1c0 ;  /* 0x000001c000007802 */ /* 0x000fe20000000f00 */
[----:B------:R-:W1:Y:S01]  /*cc80*/  LDCU.64 UR4, c[0x4][0x1a0] ;  /* 0x01003400ff0477ac */ /* 0x000e620008000a00 */
[----:B------:R-:W-:Y:S02]  /*cc90*/  HFMA2 R8, -RZ, RZ, 0, 6.020069122314453125e-06 ;  /* 0x00000065ff087431 */ /* 0x000fe400000001ff */
[----:B------:R-:W-:Y:S01]  /*cca0*/  IMAD.MOV.U32 R12, RZ, RZ, 0x1 ;  /* 0x00000001ff0c7424 */ /* 0x000fe200078e00ff */
[----:B0-----:R0:W2:Y:S01]  /*ccb0*/  LDC.64 R2, c[0x4][R0] ;  /* 0x0100000000027b82 */ /* 0x0010a20000000a00 */
[----:B------:R-:W3:Y:S01]  /*ccc0*/  LDCU.64 UR6, c[0x4][0x1a8] ;  /* 0x01003500ff0677ac */ /* 0x000ee20008000a00 */
[----:B------:R-:W-:Y:S01]  /*ccd0*/  IMAD.MOV.U32 R13, RZ, RZ, RZ ;  /* 0x000000ffff0d7224 */ /* 0x000fe200078e00ff */
[----:B------:R-:W4:Y:S01]  /*cce0*/  LDCU.64 UR8, c[0x4][0x98] ;  /* 0x01001300ff0877ac */ /* 0x000f220008000a00 */
[----:B-1----:R-:W-:Y:S02]  /*ccf0*/  IMAD.U32 R4, RZ, RZ, UR4 ;  /* 0x00000004ff047e24 */ /* 0x002fe4000f8e00ff */
[----:B------:R-:W-:Y:S01]  /*cd00*/  IMAD.U32 R5, RZ, RZ, UR5 ;  /* 0x00000005ff057e24 */ /* 0x000fe2000f8e00ff */
[----:B---3--:R-:W-:Y:S01]  /*cd10*/  MOV R6, UR6 ;  /* 0x0000000600067c02 */ /* 0x008fe20008000f00 */
[----:B------:R-:W-:-:S02]  /*cd20*/  IMAD.U32 R7, RZ, RZ, UR7 ;  /* 0x00000007ff077e24 */ /* 0x000fc4000f8e00ff */
[----:B----4-:R-:W-:Y:S02]  /*cd30*/  IMAD.U32 R10, RZ, RZ, UR8 ;  /* 0x00000008ff0a7e24 */ /* 0x010fe4000f8e00ff */
[----:B0-----:R-:W-:-:S07]  /*cd40*/  IMAD.U32 R11, RZ, RZ, UR9 ;  /* 0x00000009ff0b7e24 */ /* 0x001fce000f8e00ff */
[----:B------:R-:W-:-:S07]  /*cd50*/  LEPC R20, `(.L_x_533) ;  /* 0x000000001014794e */ /* 0x000fce0000000000 */
[----:B--2---:R-:W-:Y:S05]  /*cd60*/  CALL.ABS.NOINC R2 ;  /* 0x0000000002007343 */ /* 0x004fea0003c00000 */
.L_x_533:
[----:B------:R-:W-:Y:S05]  /*cd70*/  EXIT ;  /* 0x000000000000794d */ /* 0x000fea0003800000 */
.L_x_532:
[----:B------:R-:W-:Y:S01]  /*cd80*/  IMAD.U32 R19, R19, 0x10000, RZ ;  /* 0x0001000013137824 */ /* 0x000fe200078e00ff */
[----:B------:R-:W-:Y:S01]  /*cd90*/  BSSY.RECONVERGENT B0, `(.L_x_534) ;  /* 0x000000c000007945 */ /* 0x000fe20003800200 */
[----:B------:R-:W-:-:S03]  /*cda0*/  MOV R0, 0x7f ;  /* 0x0000007f00007802 */ /* 0x000fc60000000f00 */
[----:B0-----:R-:W-:Y:S02]  /*cdb0*/  LOP3.LUT R2, R19, 0x7fffffff, RZ, 0xc0, !PT ;  /* 0x7fffffff13027812 */ /* 0x001fe400078ec0ff */
        /* <DEDUP_REMOVED lines=9> */
.L_x_535:
[----:B------:R-:W-:Y:S05]  /*ce50*/  BSYNC.RECONVERGENT B0 ;  /* 0x0000000000007941 */ /* 0x000fea0003800200 */
.L_x_534:
[----:B------:R-:W-:-:S05]  /*ce60*/  LOP3.LUT R3, R0, 0x80, R3, 0xf8, !PT ;  /* 0x0000008000037812 */ /* 0x000fca00078ef803 */
[----:B------:R-:W-:Y:S01]  /*ce70*/  STG.E.U8 desc[UR36][R16.64], R3 ;  /* 0x0000000310007986 */ /* 0x000fe2000c101124 */
[----:B------:R-:W-:Y:S05]  /*ce80*/  EXIT ;  /* 0x000000000000794d */ /* 0x000fea0003800000 */
.L_x_531:
[----:B0-----:R-:W-:Y:S01]  /*ce90*/  IMAD.U32 R3, R19, 0x10000, RZ ;  /* 0x0001000013037824 */ /* 0x001fe200078e00ff */
        /* <DEDUP_REMOVED lines=11> */
.L_x_537:
[----:B------:R-:W-:Y:S01]  /*cf50*/  IMAD.MOV.U32 R0, RZ, RZ, 0x7f ;  /* 0x0000007fff007424 */ /* 0x000fe200078e00ff */
[----:B------:R-:W-:-:S04]  /*cf60*/  ISETP.GT.U32.AND P0, PT, R2, 0x7f800000, PT ;  /* 0x7f8000000200780c */ /* 0x000fc80003f04070 */
[----:B------:R-:W-:-:S09]  /*cf70*/  SEL R0, R0, 0x7c, P0 ;  /* 0x0000007c00007807 */ /* 0x000fd20000000000 */
.L_x_538:
[----:B------:R-:W-:Y:S05]  /*cf80*/  BSYNC.RECONVERGENT B0 ;  /* 0x0000000000007941 */ /* 0x000fea0003800200 */
.L_x_536:
[----:B------:R-:W-:-:S04]  /*cf90*/  SHF.R.U32.HI R3, RZ, 0x18, R3 ;  /* 0x00000018ff037819 */ /* 0x000fc80000011603 */
[----:B------:R-:W-:-:S05]  /*cfa0*/  LOP3.LUT R3, R0, 0x80, R3, 0xf8, !PT ;  /* 0x0000008000037812 */ /* 0x000fca00078ef803 */
[----:B------:R-:W-:Y:S01]  /*cfb0*/  STG.E.U8 desc[UR36][R16.64], R3 ;  /* 0x0000000310007986 */ /* 0x000fe2000c101124 */
[----:B------:R-:W-:Y:S05]  /*cfc0*/  EXIT ;  /* 0x000000000000794d */ /* 0x000fea0003800000 */
.L_x_530:
[----:B------:R-:W-:Y:S01]  /*cfd0*/  STG.E.U16 desc[UR36][R16.64], R19 ;  /* 0x0000001310007986 */ /* 0x000fe2000c101524 */
[----:B------:R-:W-:Y:S05]  /*cfe0*/  EXIT ;  /* 0x000000000000794d */ /* 0x000fea0003800000 */
.L_x_539:
        /* <DEDUP_REMOVED lines=9> */
.L_x_36964:


//--------------------- .text._ZN2at6native27unrolled_elementwise_kernelIZZZNS0_22nan_to_num_kernel_cudaERNS_18TensorIteratorBaseESt8optionalIdES5_S5_ENKUlvE0_clEvENKUlvE2_clEvEUlN3c108BFloat16EE_St5arrayIPcLm2EELi4E23TrivialOffsetCalculatorILi1EjESF_NS0_6memory12LoadWithCastILi1EEENSG_13StoreWithCastILi1EEEEEviT_T0_T2_T3_T4_T5_ --------------------------
	.section	.text._ZN2at6native27unrolled_elementwise_kernelIZZZNS0_22nan_to_num_kernel_cudaERNS_18TensorIteratorBaseESt8optionalIdES5_S5_ENKUlvE0_clEvENKUlvE2_clEvEUlN3c108BFloat16EE_St5arrayIPcLm2EELi4E23TrivialOffsetCalculatorILi1EjESF_NS0_6memory12LoadWithCastILi1EEENSG_13StoreWithCastILi1EEEEEviT_T0_T2_T3_T4_T5_,"ax",@progbits
	.align	128
        .global         _ZN2at6native27unrolled_elementwise_kernelIZZZNS0_22nan_to_num_kernel_cudaERNS_18TensorIteratorBaseESt8optionalIdES5_S5_ENKUlvE0_clEvENKUlvE2_clEvEUlN3c108BFloat16EE_St5arrayIPcLm2EELi4E23TrivialOffsetCalculatorILi1EjESF_NS0_6memory12LoadWithCastILi1EEENSG_13StoreWithCastILi1EEEEEviT_T0_T2_T3_T4_T5_
        .type           _ZN2at6native27unrolled_elementwise_kernelIZZZNS0_22nan_to_num_kernel_cudaERNS_18TensorIteratorBaseESt8optionalIdES5_S5_ENKUlvE0_clEvENKUlvE2_clEvEUlN3c108BFloat16EE_St5arrayIPcLm2EELi4E23TrivialOffsetCalculatorILi1EjESF_NS0_6memory12LoadWithCastILi1EEENSG_13StoreWithCastILi1EEEEEviT_T0_T2_T3_T4_T5_,@function
        .size           _ZN2at6native27unrolled_elementwise_kernelIZZZNS0_22nan_to_num_kernel_cudaERNS_18TensorIteratorBaseESt8optionalIdES5_S5_ENKUlvE0_clEvENKUlvE2_clEvEUlN3c108BFloat16EE_St5arrayIPcLm2EELi4E23TrivialOffsetCalculatorILi1EjESF_NS0_6memory12LoadWithCastILi1EEENSG_13StoreWithCastILi1EEEEEviT_T0_T2_T3_T4_T5_,(.L_x_36965 - _ZN2at6native27unrolled_elementwise_kernelIZZZNS0_22nan_to_num_kernel_cudaERNS_18TensorIteratorBaseESt8optionalIdES5_S5_ENKUlvE0_clEvENKUlvE2_clEvEUlN3c108BFloat16EE_St5arrayIPcLm2EELi4E23TrivialOffsetCalculatorILi1EjESF_NS0_6memory12LoadWithCastILi1EEENSG_13StoreWithCastILi1EEEEEviT_T0_T2_T3_T4_T5_)
        .other          _ZN2at6native27unrolled_elementwise_kernelIZZZNS0_22nan_to_num_kernel_cudaERNS_18TensorIteratorBaseESt8optionalIdES5_S5_ENKUlvE0_clEvENKUlvE2_clEvEUlN3c108BFloat16EE_St5arrayIPcLm2EELi4E23TrivialOffsetCalculatorILi1EjESF_NS0_6memory12LoadWithCastILi1EEENSG_13StoreWithCastILi1EEEEEviT_T0_T2_T3_T4_T5_,@"STO_CUDA_ENTRY STV_DEFAULT"
_ZN2at6native27unrolled_elementwise_kernelIZZZNS0_22nan_to_num_kernel_cudaERNS_18TensorIteratorBaseESt8optionalIdES5_S5_ENKUlvE0_clEvENKUlvE2_clEvEUlN3c108BFloat16EE_St5arrayIPcLm2EELi4E23TrivialOffsetCalculatorILi1EjESF_NS0_6memory12LoadWithCastILi1EEENSG_13StoreWithCastILi1EEEEEviT_T0_T2_T3_T4_T5_:
.text._ZN2at6native27unrolled_elementwise_kernelIZZZNS0_22nan_to_num_kernel_cudaERNS_18TensorIteratorBaseESt8optionalIdES5_S5_ENKUlvE0_clEvENKUlvE2_clEvEUlN3c108BFloat16EE_St5arrayIPcLm2EELi4E23TrivialOffsetCalculatorILi1EjESF_NS0_6memory12LoadWithCastILi1EEENSG_13StoreWithCastILi1EEEEEviT_T0_T2_T3_T4_T5_:
[----:B------:R-:W0:Y:S01]  /*0000*/  LDC R1, c[0x0][0x37c] ;  /* 0x0000df00ff017b82 */ /* 0x000e220000000800 */
[----:B------:R-:W1:Y:S07]  /*0010*/  S2R R2, SR_CTAID.X ;  /* 0x0000000000027919 */ /* 0x000e6e0000002500 */
[----:B------:R-:W1:Y:S01]  /*0020*/  LDC R3, c[0x0][0x380] ;  /* 0x0000e000ff037b82 */ /* 0x000e620000000800 */
[----:B------:R-:W2:Y:S01]  /*0030*/  LDCU.U16 UR4, c[0x0][0x388] ;  /* 0x00007100ff0477ac */ /* 0x000ea20008000400 */
[----:B------:R-:W-:Y:S01]  /*0040*/  BSSY.RECONVERGENT B6, `(.L_x_540) ;  /* 0x0000117000067945 */ /* 0x000fe20003800200 */
[----:B------:R-:W3:Y:S01]  /*0050*/  S2R R23, SR_TID.X ;  /* 0x0000000000177919 */ /* 0x000ee20000002100 */
[----:B------:R-:W-:Y:S01]  /*0060*/  PRMT R22, RZ, 0x7610, R22 ;  /* 0x00007610ff167816 */ /* 0x000fe20000000016 */
[----:B------:R-:W4:Y:S01]  /*0070*/  LDCU.64 UR36, c[0x0][0x358] ;  /* 0x00006b00ff2477ac */ /* 0x000f220008000a00 */
[----:B------:R-:W0:Y:S01]  /*0080*/  LDCU.U8 UR38, c[0x0][0x3ac] ;  /* 0x00007580ff2677ac */ /* 0x000e220008000000 */
[----:B--2---:R-:W-:-:S02]  /*0090*/  IMAD.U32 R17, RZ, RZ, UR4 ;  /* 0x00000004ff117e24 */ /* 0x004fc4000f8e00ff */
[----:B-1----:R-:W-:Y:S02]  /*00a0*/  IMAD R16, R2, -0x200, R3 ;  /* 0xfffffe0002107824 */ /* 0x002fe400078e0203 */
[----:B---3--:R-:W-:-:S03]  /*00b0*/  IMAD.MOV.U32 R25, RZ, RZ, R23 ;  /* 0x000000ffff197224 */ /* 0x008fc600078e0017 */
[----:B------:R-:W-:-:S13]  /*00c0*/  ISETP.GE.AND P0, PT, R23, R16, PT ;  /* 0x000000101700720c */ /* 0x000fda0003f06270 */
[----:B0---4-:R-:W-:Y:S05]  /*00d0*/  @P0 BRA `(.L_x_541) ;  /* 0x0000001000340947 */ /* 0x011fea0003800000 */
[----:B------:R-:W0:Y:S01]  /*00e0*/  LDC.64 R4, c[0x0][0x3a0] ;  /* 0x0000e800ff047b82 */ /* 0x000e220000000a00 */
[----:B------:R-:W1:Y:S01]  /*00f0*/  LDCU UR5, c[0x0][0x3b0] ;  /* 0x00007600ff0577ac */ /* 0x000e620008000800 */
[----:B------:R-:W-:Y:S01]  /*0100*/  IMAD R0, R2, 0x200, R25 ;  /* 0x0000020002007824 */ /* 0x000fe200078e0219 */
[----:B------:R-:W-:-:S04]  /*0110*/  UPRMT UR4, UR38, 0x9910, URZ ;  /* 0x0000991026047896 */ /* 0x000fc800080000ff */
[----:B------:R-:W-:Y:S01]  /*0120*/  UISETP.GT.AND UP0, UPT, UR4, 0x9, UPT ;  /* 0x000000090400788c */ /* 0x000fe2000bf04270 */
[----:B-1----:R-:W-:-:S05]  /*0130*/  IMAD R3, R0, UR5, RZ ;  /* 0x0000000500037c24 */ /* 0x002fca000f8e02ff */
[----:B0-----:R-:W-:-:S05]  /*0140*/  IADD3 R4, P0, PT, R3, R4, RZ ;  /* 0x0000000403047210 */ /* 0x001fca0007f1e0ff */
[----:B------:R-:W-:Y:S01]  /*0150*/  IMAD.X R5, RZ, RZ, R5, P0 ;  /* 0x000000ffff057224 */ /* 0x000fe200000e0605 */
        /* <DEDUP_REMOVED lines=14> */
.L_x_545:
[----:B------:R-:W2:Y:S02]  /*0240*/  LDG.E.U8 R4, desc[UR36][R4.64] ;  /* 0x0000002404047981 */ /* 0x000ea4000c1e1100 */
[----:B--2---:R-:W-:-:S04]  /*0250*/  I2FP.F32.U32 R0, R4 ;  /* 0x0000000400007245 */ /* 0x004fc80000201000 */
[----:B------:R-:W-:-:S04]  /*0260*/  F2FP.BF16.F32.PACK_AB R0, RZ, R0 ;  /* 0x00000000ff00723e */ /* 0x000fc800000010ff */
[----:B------:R-:W-:Y:S01]  /*0270*/  PRMT R22, R0, 0x7610, R22 ;  /* 0x0000761000167816 */ /* 0x000fe20000000016 */
[----:B------:R-:W-:Y:S06]  /*0280*/  BRA `(.L_x_547) ;  /* 0x0000000c00c47947 */ /* 0x000fec0003800000 */
.L_x_544:
        /* <DEDUP_REMOVED lines=11> */
.L_x_549:
[----:B------:R-:W2:Y:S02]  /*0340*/  LDG.E R4, desc[UR36][R4.64] ;  /* 0x0000002404047981 */ /* 0x000ea4000c1e1900 */
[----:B--2---:R-:W-:-:S04]  /*0350*/  I2FP.F32.S32 R0, R4 ;  /* 0x0000000400007245 */ /* 0x004fc80000201400 */
[----:B------:R-:W-:-:S04]  /*0360*/  F2FP.BF16.F32.PACK_AB R0, RZ, R0 ;  /* 0x00000000ff00723e */ /* 0x000fc800000010ff */
[----:B------:R-:W-:Y:S01]  /*0370*/  PRMT R22, R0, 0x7610, R22 ;  /* 0x0000761000167816 */ /* 0x000fe20000000016 */
[----:B------:R-:W-:Y:S06]  /*0380*/  BRA `(.L_x_547) ;  /* 0x0000000c00847947 */ /* 0x000fec0003800000 */
.L_x_548:
[----:B------:R-:W2:Y:S02]  /*0390*/  LDG.E.U16 R4, desc[UR36][R4.64] ;  /* 0x0000002404047981 */ /* 0x000ea4000c1e1500 */
[----:B--2---:R-:W0:Y:S02]  /*03a0*/  I2F.S16 R0, R4 ;  /* 0x0000000400007306 */ /* 0x004e240000101400 */
[----:B0-----:R-:W-:-:S04]  /*03b0*/  F2FP.BF16.F32.PACK_AB R0, RZ, R0 ;  /* 0x00000000ff00723e */ /* 0x001fc800000010ff */
[----:B------:R-:W-:Y:S01]  /*03c0*/  PRMT R22, R0, 0x7610, R22 ;  /* 0x0000761000167816 */ /* 0x000fe20000000016 */
[----:B------:R-:W-:Y:S06]  /*03d0*/  BRA `(.L_x_547) ;  /* 0x0000000c00707947 */ /* 0x000fec0003800000 */
.L_x_543:
        /* <DEDUP_REMOVED lines=9> */
.L_x_551:
[----:B------:R-:W2:Y:S02]  /*0470*/  LDG.E.U16 R0, desc[UR36][R4.64] ;  /* 0x0000002404007981 */ /* 0x000ea4000c1e1500 */
[----:B--2---:R-:W-:-:S05]  /*0480*/  HADD2.F32 R0, -RZ, R0.H0_H0 ;  /* 0x20000000ff007230 */ /* 0x004fca0000004100 */
[----:B------:R-:W-:-:S04]  /*0490*/  F2FP.BF16.F32.PACK_AB R0, RZ, R0 ;  /* 0x00000000ff00723e */ /* 0x000fc800000010ff */
[----:B------:R-:W-:Y:S01]  /*04a0*/  PRMT R22, R0, 0x7610, R22 ;  /* 0x0000761000167816 */ /* 0x000fe20000000016 */
[----:B------:R-:W-:Y:S06]  /*04b0*/  BRA `(.L_x_547) ;  /* 0x0000000c00387947 */ /* 0x000fec0003800000 */
.L_x_550:
        /* <DEDUP_REMOVED lines=9> */
.L_x_553:
[----:B------:R-:W2:Y:S02]  /*0550*/  LDG.E.U16 R4, desc[UR36][R4.64] ;  /* 0x0000002404047981 */ /* 0x000ea4000c1e1500 */
[----:B--2---:R-:W-:-:S05]  /*0560*/  HADD2.F32 R0, -RZ, R4.H0_H0 ;  /* 0x20000004ff007230 */ /* 0x004fca0000004100 */
[----:B------:R-:W-:-:S04]  /*0570*/  F2FP.BF16.F32.PACK_AB R0, RZ, R0 ;  /* 0x00000000ff00723e */ /* 0x000fc800000010ff */
[----:B------:R-:W-:Y:S01]  /*0580*/  PRMT R22, R0, 0x7610, R22 ;  /* 0x0000761000167816 */ /* 0x000fe20000000016 */
[----:B------:R-:W-:Y:S06]  /*0590*/  BRA `(.L_x_547) ;  /* 0x0000000c00007947 */ /* 0x000fec0003800000 */
.L_x_552:
        /* <DEDUP_REMOVED lines=9> */
.L_x_542:
        /* <DEDUP_REMOVED lines=14> */
.L_x_556:
        /* <DEDUP_REMOVED lines=9> */
.L_x_555:
        /* <DEDUP_REMOVED lines=16> */
[C---:B------:R-:W-:Y:S01]  /*08a0*/  SHF.L.U32 R7, R3.reuse, R6, RZ ;  /* 0x0000000603077219 */ /* 0x040fe200000006ff */
[----:B------:R-:W-:-:S03]  /*08b0*/  VIADD R6, R3, 0x1000000 ;  /* 0x0100000003067836 */ /* 0x000fc60000000000 */
[----:B------:R-:W-:Y:S02]  /*08c0*/  LEA.HI R7, R7, -R8, RZ, 0x1c ;  /* 0x8000000807077211 */ /* 0x000fe400078fe0ff */
[----:B------:R-:W-:-:S03]  /*08d0*/  SHF.R.S32.HI R6, RZ, 0x8, R6 ;  /* 0x00000008ff067819 */ /* 0x000fc60000011406 */
[----:B------:R-:W-:-:S05]  /*08e0*/  VIADD R7, R7, 0x3c000000 ;  /* 0x3c00000007077836 */ /* 0x000fca0000000000 */
[----:B------:R-:W-:-:S04]  /*08f0*/  LOP3.LUT R6, R7, 0x7f800000, R6, 0xf8, !PT ;  /* 0x7f80000007067812 */ /* 0x000fc800078ef806 */
[----:B------:R-:W-:-:S04]  /*0900*/  SEL R3, R6, RZ, P0 ;  /* 0x000000ff06037207 */ /* 0x000fc80000000000 */
[----:B------:R-:W-:-:S04]  /*0910*/  LOP3.LUT R3, R3, 0x80000000, R0, 0xf8, !PT ;  /* 0x8000000003037812 */ /* 0x000fc800078ef800 */
[----:B------:R-:W-:-:S04]  /*0920*/  F2FP.BF16.F32.PACK_AB R3, RZ, R3 ;  /* 0x00000003ff03723e */ /* 0x000fc800000010ff */
[----:B------:R-:W-:Y:S01]  /*0930*/  PRMT R22, R3, 0x7610, R22 ;  /* 0x0000761003167816 */ /* 0x000fe20000000016 */
[----:B------:R-:W-:Y:S06]  /*0940*/  BRA `(.L_x_547) ;  /* 0x0000000800147947 */ /* 0x000fec0003800000 */
.L_x_558:
[----:B------:R-:W2:Y:S02]  /*0950*/  LDG.E.U8 R4, desc[UR36][R4.64] ;  /* 0x0000002404047981 */ /* 0x000ea4000c1e1100 */
[C---:B--2---:R-:W-:Y:S02]  /*0960*/  IMAD.SHL.U32 R3, R4.reuse, 0x2000000, RZ ;  /* 0x0200000004037824 */ /* 0x044fe400078e00ff */
[----:B------:R-:W-:-:S03]  /*0970*/  IMAD.SHL.U32 R6, R4, 0x100, RZ ;  /* 0x0000010004067824 */ /* 0x000fc600078e00ff */
[----:B------:R-:W-:-:S13]  /*0980*/  ISETP.GT.U32.AND P0, PT, R3, 0x7ffffff, PT ;  /* 0x07ffffff0300780c */ /* 0x000fda0003f04070 */
[----:B------:R-:W-:Y:S02]  /*0990*/  @!P0 LOP3.LUT R0, R6, 0x7f00, RZ, 0xc0, !PT ;  /* 0x00007f0006008812 */ /* 0x000fe400078ec0ff */
[----:B------:R-:W-:Y:S02]  /*09a0*/  @P0 LEA.HI R3, R3, 0x70000000, RZ, 0x1c ;  /* 0x7000000003030811 */ /* 0x000fe400078fe0ff */
[----:B------:R-:W-:Y:S02]  /*09b0*/  @!P0 LOP3.LUT R0, R0, 0x3f000000, RZ, 0xfc, !PT ;  /* 0x3f00000000008812 */ /* 0x000fe400078efcff */
[----:B------:R-:W-:-:S03]  /*09c0*/  PRMT R6, R6, 0x9910, RZ ;  /* 0x0000991006067816 */ /* 0x000fc600000000ff */
[----:B------:R-:W-:Y:S01]  /*09d0*/  @!P0 FADD.FTZ R0, R0, -0.5 ;  /* 0xbf00000000008421 */ /* 0x000fe20000010000 */
[----:B------:R-:W-:Y:S01]  /*09e0*/  @P0 FMUL.FTZ R0, R3, 1.9259299443872358531e-34 ;  /* 0x0780000003000820 */ /* 0x000fe20000410000 */
[----:B------:R-:W-:-:S05]  /*09f0*/  IMAD.MOV.U32 R3, RZ, RZ, R6 ;  /* 0x000000ffff037224 */ /* 0x000fca00078e0006 */
[----:B------:R-:W-:-:S04]  /*0a00*/  LOP3.LUT R0, R0, 0x80000000, R3, 0xf8, !PT ;  /* 0x8000000000007812 */ /* 0x000fc800078ef803 */
[----:B------:R-:W-:-:S04]  /*0a10*/  F2FP.BF16.F32.PACK_AB R0, RZ, R0 ;  /* 0x00000000ff00723e */ /* 0x000fc800000010ff */
[----:B------:R-:W-:Y:S01]  /*0a20*/  PRMT R22, R0, 0x7610, R22 ;  /* 0x0000761000167816 */ /* 0x000fe20000000016 */
[----:B------:R-:W-:Y:S06]  /*0a30*/  BRA `(.L_x_547) ;  /* 0x0000000400d87947 */ /* 0x000fec0003800000 */
.L_x_557:
[----:B------:R0:W5:Y:S01]  /*0a40*/  LDG.E.U16 R22, desc[UR36][R4.64] ;  /* 0x0000002404167981 */ /* 0x000162000c1e1500 */
[----:B------:R-:W-:Y:S05]  /*0a50*/  BRA `(.L_x_547) ;  /* 0x0000000400d07947 */ /* 0x000fea0003800000 */
.L_x_554:
        /* <DEDUP_REMOVED lines=13> */
.L_x_561:
        /* <DEDUP_REMOVED lines=21> */
.L_x_565:
[----:B------:R-:W-:Y:S05]  /*0c80*/  BSYNC.RECONVERGENT B1 ;  /* 0x0000000000017941 */ /* 0x000fea0003800200 */
.L_x_564:
[----:B------:R-:W-:Y:S01]  /*0c90*/  IMAD.SHL.U32 R0, R0, 0x100000, RZ ;  /* 0x0010000000007824 */ /* 0x000fe200078e00ff */
[----:B------:R-:W-:-:S04]  /*0ca0*/  LEA R3, R3, 0x3b800000, 0x17 ;  /* 0x3b80000003037811 */ /* 0x000fc800078eb8ff */
[----:B------:R-:W-:-:S07]  /*0cb0*/  LOP3.LUT R0, R3, R0, R7, 0xfe, !PT ;  /* 0x0000000003007212 */ /* 0x000fce00078efe07 */
.L_x_563:
[----:B------:R-:W-:Y:S05]  /*0cc0*/  BSYNC.RECONVERGENT B0 ;  /* 0x0000000000007941 */ /* 0x000fea0003800200 */
.L_x_562:
[----:B------:R-:W-:-:S04]  /*0cd0*/  F2FP.BF16.F32.PACK_AB R0, RZ, R0 ;  /* 0x00000000ff00723e */ /* 0x000fc800000010ff */
[----:B------:R-:W-:Y:S01]  /*0ce0*/  PRMT R22, R0, 0x7610, R22 ;  /* 0x0000761000167816 */ /* 0x000fe20000000016 */
[----:B------:R-:W-:Y:S06]  /*0cf0*/  BRA `(.L_x_547) ;  /* 0x0000000400287947 */ /* 0x000fec0003800000 */
.L_x_560:
        /* <DEDUP_REMOVED lines=21> */
.L_x_569:
[----:B------:R-:W-:Y:S05]  /*0e50*/  BSYNC.RECONVERGENT B1 ;  /* 0x0000000000017941 */ /* 0x000fea0003800200 */
.L_x_568:
[----:B------:R-:W-:Y:S01]  /*0e60*/  IMAD.SHL.U32 R0, R0, 0x200000, RZ ;  /* 0x0020000000007824 */ /* 0x000fe200078e00ff */
[----:B------:R-:W-:-:S04]  /*0e70*/  LEA R3, R3, 0x37800000, 0x17 ;  /* 0x3780000003037811 */ /* 0x000fc800078eb8ff */
[----:B------:R-:W-:-:S07]  /*0e80*/  LOP3.LUT R0, R3, R0, R7, 0xfe, !PT ;  /* 0x0000000003007212 */ /* 0x000fce00078efe07 */
.L_x_567:
[----:B------:R-:W-:Y:S05]  /*0e90*/  BSYNC.RECONVERGENT B0 ;  /* 0x0000000000007941 */ /* 0x000fea0003800200 */
.L_x_566:
[----:B------:R-:W-:-:S04]  /*0ea0*/  F2FP.BF16.F32.PACK_AB R0, RZ, R0 ;  /* 0x00000000ff00723e */ /* 0x000fc800000010ff */
[----:B------:R-:W-:Y:S01]  /*0eb0*/  PRMT R22, R0, 0x7610, R22 ;  /* 0x0000761000167816 */ /* 0x000fe20000000016 */
[----:B------:R-:W-:Y:S06]  /*0ec0*/  BRA `(.L_x_547) ;  /* 0x0000000000b47947 */ /* 0x000fec0003800000 */
.L_x_559:
[----:B------:R-:W-:-:S09]  /*0ed0*/  UISETP.NE.AND UP0, UPT, UR4, 0x1c, UPT ;  /* 0x0000001c0400788c */ /* 0x000fd2000bf05270 */
[----:B------:R-:W-:Y:S05]  /*0ee0*/  BRA.U !UP0, `(.L_x_570) ;  /* 0x00000001089c7547 */ /* 0x000fea000b800000 */
[----:B------:R-:W-:-:S09]  /*0ef0*/  UISETP.NE.AND UP0, UPT, UR4, 0x1d, UPT ;  /* 0x0000001d0400788c */ /* 0x000fd2000bf05270 */
[----:B------:R-:W-:Y:S05]  /*0f00*/  BRA.U !UP0, `(.L_x_571) ;  /* 0x0000000108807547 */ /* 0x000fea000b800000 */
[----:B------:R-:W-:-:S09]  /*0f10*/  UISETP.NE.AND UP0, UPT, UR4, 0x2c, UPT ;  /* 0x0000002c0400788c */ /* 0x000fd2000bf05270 */
[----:B------:R-:W-:Y:S05]  /*0f20*/  BRA.U !UP0, `(.L_x_572) ;  /* 0x0000000108487547 */ /* 0x000fea000b800000 */
.L_x_546:
        /* <DEDUP_REMOVED lines=8> */
[----:B0-----:R-:W-:Y:S02]  /*0fb0*/  IMAD.U32 R4, RZ, RZ, UR4 ;  /* 0x00000004ff047e24 */ /* 0x001fe4000f8e00ff */
[----:B------:R-:W-:-:S02]  /*0fc0*/  IMAD.U32 R5, RZ, RZ, UR5 ;  /* 0x00000005ff057e24 */ /* 0x000fc4000f8e00ff */
[----:B-1----:R-:W-:Y:S02]  /*0fd0*/  IMAD.U32 R6, RZ, RZ, UR6 ;  /* 0x00000006ff067e24 */ /* 0x002fe4000f8e00ff */
[----:B------:R-:W-:Y:S02]  /*0fe0*/  IMAD.U32 R7, RZ, RZ, UR7 ;  /* 0x00000007ff077e24 */ /* 0x000fe4000f8e00ff */
[----:B---3--:R-:W-:Y:S02]  /*0ff0*/  IMAD.U32 R10, RZ, RZ, UR8 ;  /* 0x00000008ff0a7e24 */ /* 0x008fe4000f8e00ff */
[----:B------:R-:W-:-:S07]  /*1000*/  IMAD.U32 R11, RZ, RZ, UR9 ;  /* 0x00000009ff0b7e24 */ /* 0x000fce000f8e00ff */
[----:B------:R-:W-:-:S07]  /*1010*/  LEPC R20, `(.L_x_573) ;  /* 0x000000001014794e */ /* 0x000fce0000000000 */
[----:B--2---:R-:W-:Y:S05]  /*1020*/  CALL.ABS.NOINC R14 ;  /* 0x000000000e007343 */ /* 0x004fea0003c00000 */
.L_x_573:
[----:B------:R-:W-:Y:S01]  /*1030*/  PRMT R22, RZ, 0x7610, R22 ;  /* 0x00007610ff167816 */ /* 0x000fe20000000016 */
[----:B------:R-:W-:Y:S06]  /*1040*/  BRA `(.L_x_547) ;  /* 0x0000000000547947 */ /* 0x000fec0003800000 */
.L_x_572:
        /* <DEDUP_REMOVED lines=8> */
.L_x_575:
[----:B------:R-:W-:Y:S05]  /*10d0*/  BSYNC.RECONVERGENT B0 ;  /* 0x0000000000007941 */ /* 0x000fea0003800200 */
.L_x_574:
[----:B------:R-:W-:-:S04]  /*10e0*/  F2FP.BF16.F32.PACK_AB R0, RZ, R0 ;  /* 0x00000000ff00723e */ /* 0x000fc800000010ff */
[----:B------:R-:W-:Y:S01]  /*10f0*/  PRMT R22, R0, 0x7610, R22 ;  /* 0x0000761000167816 */ /* 0x000fe20000000016 */
[----:B------:R-:W-:Y:S06]  /*1100*/  BRA `(.L_x_547) ;  /* 0x0000000000247947 */ /* 0x000fec0003800000 */
.L_x_571:
[----:B------:R-:W2:Y:S02]  /*1110*/  LDG.E.64 R4, desc[UR36][R4.64] ;  /* 0x0000002404047981 */ /* 0x000ea4000c1e1b00 */
[----:B--2---:R-:W0:Y:S02]  /*1120*/  I2F.U64 R0, R4 ;  /* 0x0000000400007312 */ /* 0x004e240000301000 */
[----:B0-----:R-:W-:-:S04]  /*1130*/  F2FP.BF16.F32.PACK_AB R0, RZ, R0 ;  /* 0x00000000ff00723e */ /* 0x001fc800000010ff */
[----:B------:R-:W-:Y:S01]  /*1140*/  PRMT R22, R0, 0x7610, R22 ;  /* 0x0000761000167816 */ /* 0x000fe20000000016 */
[----:B------:R-:W-:Y:S06]  /*1150*/  BRA `(.L_x_547) ;  /* 0x0000000000107947 */ /* 0x000fec0003800000 */
.L_x_570:
[----:B------:R-:W2:Y:S02]  /*1160*/  LDG.E R4, desc[UR36][R4.64] ;  /* 0x0000002404047981 */ /* 0x000ea4000c1e1900 */
[----:B--2---:R-:W-:-:S04]  /*1170*/  I2FP.F32.U32 R0, R4 ;  /* 0x0000000400007245 */ /* 0x004fc80000201000 */
[----:B------:R-:W-:-:S04]  /*1180*/  F2FP.BF16.F32.PACK_AB R0, RZ, R0 ;  /* 0x00000000ff00723e */ /* 0x000fc800000010ff */
[----:B------:R-:W-:-:S07]  /*1190*/  PRMT R22, R0, 0x7610, R22 ;  /* 0x0000761000167816 */ /* 0x000fce0000000016 */
.L_x_547:
[----:B------:R-:W-:-:S07]  /*11a0*/  VIADD R23, R25, 0x80 ;  /* 0x0000008019177836 */ /* 0x000fce0000000000 */
.L_x_541:
[----:B------:R-:W-:Y:S05]  /*11b0*/  BSYNC.RECONVERGENT B6 ;  /* 0x0000000000067941 */ /* 0x000fea0003800200 */
.L_x_540:
[----:B------:R-:W-:Y:S01]  /*11c0*/  ISETP.GE.AND P0, PT, R23, R16, PT ;  /* 0x000000101700720c */ /* 0x000fe20003f06270 */
[----:B------:R-:W-:Y:S01]  /*11d0*/  BSSY.RECONVERGENT B6, `(.L_x_576) ;  /* 0x0000110000067945 */ /* 0x000fe20003800200 */
[----:B------:R-:W-:-:S11]  /*11e0*/  PRMT R19, RZ, 0x7610, R19 ;  /* 0x00007610ff137816 */ /* 0x000fd60000000013 */
[----:B------:R-:W-:Y:S05]  /*11f0*/  @P0 BRA `(.L_x_577) ;  /* 0x0000001000340947 */ /* 0x000fea0003800000 */
[----:B0-----:R-:W0:Y:S01]  /*1200*/  LDC.64 R4, c[0x0][0x3a0] ;  /* 0x0000e800ff047b82 */ /* 0x001e220000000a00 */
        /* <DEDUP_REMOVED lines=21> */
.L_x_581:
[----:B------:R-:W2:Y:S02]  /*1360*/  LDG.E.U8 R4, desc[UR36][R4.64] ;  /* 0x0000002404047981 */ /* 0x000ea4000c1e1100 */
[----:B--2---:R-:W-:-:S04]  /*1370*/  I2FP.F32.U32 R0, R4 ;  /* 0x0000000400007245 */ /* 0x004fc80000201000 */
[----:B------:R-:W-:-:S04]  /*1380*/  F2FP.BF16.F32.PACK_AB R0, RZ, R0 ;  /* 0x00000000ff00723e */ /* 0x000fc800000010ff */
[----:B------:R-:W-:Y:S01]  /*1390*/  PRMT R19, R0, 0x7610, R19 ;  /* 0x0000761000137816 */ /* 0x000fe20000000013 */
[----:B------:R-:W-:Y:S06]  /*13a0*/  BRA `(.L_x_583) ;  /* 0x0000000c00c47947 */ /* 0x000fec0003800000 */
.L_x_580:
        /* <DEDUP_REMOVED lines=11> */
.L_x_585:
[----:B------:R-:W2:Y:S02]  /*1460*/  LDG.E R4, desc[UR36][R4.64] ;  /* 0x0000002404047981 */ /* 0x000ea4000c1e1900 */
[----:B--2---:R-:W-:-:S04]  /*1470*/  I2FP.F32.S32 R0, R4 ;  /* 0x0000000400007245 */ /* 0x004fc80000201400 */
[----:B------:R-:W-:-:S04]  /*1480*/  F2FP.BF16.F32.PACK_AB R0, RZ, R0 ;  /* 0x00000000ff00723e */ /* 0x000fc800000010ff */
[----:B------:R-:W-:Y:S01]  /*1490*/  PRMT R19, R0, 0x7610, R19 ;  /* 0x0000761000137816 */ /* 0x000fe20000000013 */
[----:B------:R-:W-:Y:S06]  /*14a0*/  BRA `(.L_x_583) ;  /* 0x0000000c00847947 */ /* 0x000fec0003800000 */
.L_x_584:
[----:B------:R-:W2:Y:S02]  /*14b0*/  LDG.E.U16 R4, desc[UR36][R4.64] ;  /* 0x0000002404047981 */ /* 0x000ea4000c1e1500 */
[----:B--2---:R-:W0:Y:S02]  /*14c0*/  I2F.S16 R0, R4 ;  /* 0x0000000400007306 */ /* 0x004e240000101400 */
[----:B0-----:R-:W-:-:S04]  /*14d0*/  F2FP.BF16.F32.PACK_AB R0, RZ, R0 ;  /* 0x00000000ff00723e */ /* 0x001fc800000010ff */
[----:B------:R-:W-:Y:S01]  /*14e0*/  PRMT R19, R0, 0x7610, R19 ;  /* 0x0000761000137816 */ /* 0x000fe20000000013 */
[----:B------:R-:W-:Y:S06]  /*14f0*/  BRA `(.L_x_583) ;  /* 0x0000000c00707947 */ /* 0x000fec0003800000 */
.L_x_579:
        /* <DEDUP_REMOVED lines=9> */
.L_x_587:
[----:B------:R-:W2:Y:S02]  /*1590*/  LDG.E.U16 R0, desc[UR36][R4.64] ;  /* 0x0000002404007981 */ /* 0x000ea4000c1e1500 */
[----:B--2---:R-:W-:-:S05]  /*15a0*/  HADD2.F32 R0, -RZ, R0.H0_H0 ;  /* 0x20000000ff007230 */ /* 0x004fca0000004100 */
[----:B------:R-:W-:-:S04]  /*15b0*/  F2FP.BF16.F32.PACK_AB R0, RZ, R0 ;  /* 0x00000000ff00723e */ /* 0x000fc800000010ff */
[----:B------:R-:W-:Y:S01]  /*15c0*/  PRMT R19, R0, 0x7610, R19 ;  /* 0x0000761000137816 */ /* 0x000fe20000000013 */
[----:B------:R-:W-:Y:S06]  /*15d0*/  BRA `(.L_x_583) ;  /* 0x0000000c00387947 */ /* 0x000fec0003800000 */
.L_x_586:
        /* <DEDUP_REMOVED lines=9> */
.L_x_589:
[----:B------:R-:W2:Y:S02]  /*1670*/  LDG.E.U16 R4, desc[UR36][R4.64] ;  /* 0x0000002404047981 */ /* 0x000ea4000c1e1500 */
[----:B--2---:R-:W-:-:S05]  /*1680*/  HADD2.F32 R0, -RZ, R4.H0_H0 ;  /* 0x20000004ff007230 */ /* 0x004fca0000004100 */
[----:B------:R-:W-:-:S04]  /*1690*/  F2FP.BF16.F32.PACK_AB R0, RZ, R0 ;  /* 0x00000000ff00723e */ /* 0x000fc800000010ff */
[----:B------:R-:W-:Y:S01]  /*16a0*/  PRMT R19, R0, 0x7610, R19 ;  /* 0x0000761000137816 */ /* 0x000fe20000000013 */
[----:B------:R-:W-:Y:S06]  /*16b0*/  BRA `(.L_x_583) ;  /* 0x0000000c00007947 */ /* 0x000fec0003800000 */
.L_x_588:
        /* <DEDUP_REMOVED lines=9> */
.L_x_578:
        /* <DEDUP_REMOVED lines=14> */
.L_x_592:
        /* <DEDUP_REMOVED lines=9> */
.L_x_591:
        /* <DEDUP_REMOVED lines=27> */
.L_x_594:
[----:B------:R-:W2:Y:S02]  /*1a70*/  LDG.E.U8 R4, desc[UR36][R4.64] ;  /* 0x0000002404047981 */ /* 0x000ea4000c1e1100 */
[C---:B--2---:R-:W-:Y:S02]  /*1a80*/  IMAD.SHL.U32 R0, R4.reuse, 0x2000000, RZ ;  /* 0x0200000004007824 */ /* 0x044fe400078e00ff */
[----:B------:R-:W-:-:S03]  /*1a90*/  IMAD.SHL.U32 R6, R4, 0x100, RZ ;  /* 0x0000010004067824 */ /* 0x000fc600078e00ff */
[----:B------:R-:W-:-:S13]  /*1aa0*/  ISETP.GE.U32.AND P0, PT, R0, 0x8000000, PT ;  /* 0x080000000000780c */ /* 0x000fda0003f06070 */
[----:B------:R-:W-:Y:S02]  /*1ab0*/  @!P0 LOP3.LUT R3, R6, 0x7f00, RZ, 0xc0, !PT ;  /* 0x00007f0006038812 */ /* 0x000fe400078ec0ff */
[----:B------:R-:W-:Y:S02]  /*1ac0*/  @P0 LEA.HI R0, R0, 0x70000000, RZ, 0x1c ;  /* 0x7000000000000811 */ /* 0x000fe400078fe0ff */
[----:B------:R-:W-:Y:S02]  /*1ad0*/  @!P0 LOP3.LUT R3, R3, 0x3f000000, RZ, 0xfc, !PT ;  /* 0x3f00000003038812 */ /* 0x000fe400078efcff */
[----:B------:R-:W-:Y:S01]  /*1ae0*/  PRMT R6, R6, 0x9910, RZ ;  /* 0x0000991006067816 */ /* 0x000fe200000000ff */
[----:B------:R-:W-:Y:S02]  /*1af0*/  @P0 FMUL.FTZ R0, R0, 1.9259299443872358531e-34 ;  /* 0x0780000000000820 */ /* 0x000fe40000410000 */
[----:B------:R-:W-:Y:S02]  /*1b00*/  @!P0 FADD.FTZ R0, R3, -0.5 ;  /* 0xbf00000003008421 */ /* 0x000fe40000010000 */
[----:B------:R-:W-:-:S05]  /*1b10*/  IMAD.MOV.U32 R3, RZ, RZ, R6 ;  /* 0x000000ffff037224 */ /* 0x000fca00078e0006 */
[----:B------:R-:W-:-:S04]  /*1b20*/  LOP3.LUT R0, R0, 0x80000000, R3, 0xf8, !PT ;  /* 0x8000000000007812 */ /* 0x000fc800078ef803 */
[----:B------:R-:W-:-:S04]  /*1b30*/  F2FP.BF16.F32.PACK_AB R0, RZ, R0 ;  /* 0x00000000ff00723e */ /* 0x000fc800000010ff */
[----:B------:R-:W-:Y:S01]  /*1b40*/  PRMT R19, R0, 0x7610, R19 ;  /* 0x0000761000137816 */ /* 0x000fe20000000013 */
[----:B------:R-:W-:Y:S06]  /*1b50*/  BRA `(.L_x_583) ;  /* 0x0000000400d87947 */ /* 0x000fec0003800000 */
.L_x_593:
[----:B------:R0:W5:Y:S01]  /*1b60*/  LDG.E.U16 R19, desc[UR36][R4.64] ;  /* 0x0000002404137981 */ /* 0x000162000c1e1500 */
[----:B------:R-:W-:Y:S05]  /*1b70*/  BRA `(.L_x_583) ;  /* 0x0000000400d07947 */ /* 0x000fea0003800000 */
.L_x_590:
        /* <DEDUP_REMOVED lines=13> */
.L_x_597:
        /* <DEDUP_REMOVED lines=21> */
.L_x_601:
[----:B------:R-:W-:Y:S05]  /*1da0*/  BSYNC.RECONVERGENT B1 ;  /* 0x0000000000017941 */ /* 0x000fea0003800200 */
.L_x_600:
[----:B------:R-:W-:Y:S01]  /*1db0*/  IMAD.SHL.U32 R0, R0, 0x100000, RZ ;  /* 0x0010000000007824 */ /* 0x000fe200078e00ff */
[----:B------:R-:W-:-:S04]  /*1dc0*/  LEA R3, R3, 0x3b800000, 0x17 ;  /* 0x3b80000003037811 */ /* 0x000fc800078eb8ff */
[----:B------:R-:W-:-:S07]  /*1dd0*/  LOP3.LUT R0, R3, R0, R7, 0xfe, !PT ;  /* 0x0000000003007212 */ /* 0x000fce00078efe07 */
.L_x_599:
[----:B------:R-:W-:Y:S05]  /*1de0*/  BSYNC.RECONVERGENT B0 ;  /* 0x0000000000007941 */ /* 0x000fea0003800200 */
.L_x_598:
[----:B------:R-:W-:-:S04]  /*1df0*/  F2FP.BF16.F32.PACK_AB R0, RZ, R0 ;  /* 0x00000000ff00723e */ /* 0x000fc800000010ff */
[----:B------:R-:W-:Y:S01]  /*1e00*/  PRMT R19, R0, 0x7610, R19 ;  /* 0x0000761000137816 */ /* 0x000fe20000000013 */
[----:B------:R-:W-:Y:S06]  /*1e10*/  BRA `(.L_x_583) ;  /* 0x0000000400287947 */ /* 0x000fec0003800000 */
.L_x_596:
        /* <DEDUP_REMOVED lines=21> */
.L_x_605:
[----:B------:R-:W-:Y:S05]  /*1f70*/  BSYNC.RECONVERGENT B1 ;  /* 0x0000000000017941 */ /* 0x000fea0003800200 */
.L_x_604:
[----:B------:R-:W-:Y:S01]  /*1f80*/  IMAD.SHL.U32 R0, R0, 0x200000, RZ ;  /* 0x0020000000007824 */ /* 0x000fe200078e00ff */
[----:B------:R-:W-:-:S04]  /*1f90*/  LEA R3, R3, 0x37800000, 0x17 ;  /* 0x3780000003037811 */ /* 0x000fc800078eb8ff */
[----:B------:R-:W-:-:S07]  /*1fa0*/  LOP3.LUT R0, R3, R0, R7, 0xfe, !PT ;  /* 0x0000000003007212 */ /* 0x000fce00078efe07 */
.L_x_603:
[----:B------:R-:W-:Y:S05]  /*1fb0*/  BSYNC.RECONVERGENT B0 ;  /* 0x0000000000007941 */ /* 0x000fea0003800200 */
.L_x_602:
[----:B------:R-:W-:-:S04]  /*1fc0*/  F2FP.BF16.F32.PACK_AB R0, RZ, R0 ;  /* 0x00000000ff00723e */ /* 0x000fc800000010ff */
[----:B------:R-:W-:Y:S01]  /*1fd0*/  PRMT R19, R0, 0x7610, R19 ;  /* 0x0000761000137816 */ /* 0x000fe20000000013 */
[----:B------:R-:W-:Y:S06]  /*1fe0*/  BRA `(.L_x_583) ;  /* 0x0000000000b47947 */ /* 0x000fec0003800000 */
.L_x_595:
        /* <DEDUP_REMOVED lines=14> */
.L_x_609:
[----:B------:R-:W-:Y:S05]  /*20d0*/  BSYNC.RECONVERGENT B0 ;  /* 0x0000000000007941 */ /* 0x000fea0003800200 */
.L_x_608:
[----:B------:R-:W-:-:S04]  /*20e0*/  F2FP.BF16.F32.PACK_AB R0, RZ, R0 ;  /* 0x00000000ff00723e */ /* 0x000fc800000010ff */
[----:B------:R-:W-:Y:S01]  /*20f0*/  PRMT R19, R0, 0x7610, R19 ;  /* 0x0000761000137816 */ /* 0x000fe20000000013 */
[----:B------:R-:W-:Y:S06]  /*2100*/  BRA `(.L_x_583) ;  /* 0x00000000006c7947 */ /* 0x000fec0003800000 */
.L_x_582:
        /* <DEDUP_REMOVED lines=15> */
[----:B--2--5:R-:W-:Y:S05]  /*2200*/  CALL.ABS.NOINC R14 ;  /* 0x000000000e007343 */ /* 0x024fea0003c00000 */
.L_x_610:
[----:B------:R-:W-:Y:S01]  /*2210*/  PRMT R19, RZ, 0x7610, R19 ;  /* 0x00007610ff137816 */ /* 0x000fe20000000013 */
[----:B------:R-:W-:Y:S06]  /*2220*/  BRA `(.L_x_583) ;  /* 0x0000000000247947 */ /* 0x000fec0003800000 */
.L_x_607:
[----:B------:R-:W2:Y:S02]  /*2230*/  LDG.E.64 R4, desc[UR36][R4.64] ;  /* 0x0000002404047981 */ /* 0x000ea4000c1e1b00 */
[----:B--2---:R-:W0:Y:S02]  /*2240*/  I2F.U64 R0, R4 ;  /* 0x0000000400007312 */ /* 0x004e240000301000 */
[----:B0-----:R-:W-:-:S04]  /*2250*/  F2FP.BF16.F32.PACK_AB R0, RZ, R0 ;  /* 0x00000000ff00723e */ /* 0x001fc800000010ff */
[----:B------:R-:W-:Y:S01]  /*2260*/  PRMT R19, R0, 0x7610, R19 ;  /* 0x0000761000137816 */ /* 0x000fe20000000013 */
[----:B------:R-:W-:Y:S06]  /*2270*/  BRA `(.L_x_583) ;  /* 0x0000000000107947 */ /* 0x000fec0003800000 */
.L_x_606:
[----:B------:R-:W2:Y:S02]  /*2280*/  LDG.E R4, desc[UR36][R4.64] ;  /* 0x0000002404047981 */ /* 0x000ea4000c1e1900 */
[----:B--2---:R-:W-:-:S04]  /*2290*/  I2FP.F32.U32 R0, R4 ;  /* 0x0000000400007245 */ /* 0x004fc80000201000 */
[----:B------:R-:W-:-:S04]  /*22a0*/  F2FP.BF16.F32.PACK_AB R0, RZ, R0 ;  /* 0x00000000ff00723e */ /* 0x000fc800000010ff */
[----:B------:R-:W-:-:S07]  /*22b0*/  PRMT R19, R0, 0x7610, R19 ;  /* 0x0000761000137816 */ /* 0x000fce0000000013 */
.L_x_583:
[----:B------:R-:W-:-:S07]  /*22c0*/  VIADD R23, R23, 0x80 ;  /* 0x0000008017177836 */ /* 0x000fce0000000000 */
.L_x_577:
[----:B------:R-:W-:Y:S05]  /*22d0*/  BSYNC.RECONVERGENT B6 ;  /* 0x0000000000067941 */ /* 0x000fea0003800200 */
.L_x_576:
        /* <DEDUP_REMOVED lines=26> */
.L_x_616:
[----:B------:R-:W2:Y:S02]  /*2480*/  LDG.E.U8 R4, desc[UR36][R4.64] ;  /* 0x0000002404047981 */ /* 0x000ea4000c1e1100 */
[----:B--2---:R-:W-:-:S04]  /*2490*/  I2FP.F32.U32 R0, R4 ;  /* 0x0000000400007245 */ /* 0x004fc80000201000 */
[----:B------:R-:W-:-:S04]  /*24a0*/  F2FP.BF16.F32.PACK_AB R0, RZ, R0 ;  /* 0x00000000ff00723e */ /* 0x000fc800000010ff */
[----:B------:R-:W-:Y:S01]  /*24b0*/  PRMT R24, R0, 0x7610, R24 ;  /* 0x0000761000187816 */ /* 0x000fe20000000018 */
[----:B------:R-:W-:Y:S06]  /*24c0*/  BRA `(.L_x_618) ;  /* 0x0000000c00c47947 */ /* 0x000fec0003800000 */
.L_x_615:
        /* <DEDUP_REMOVED lines=11> */
.L_x_620:
[----:B------:R-:W2:Y:S02]  /*2580*/  LDG.E R4, desc[UR36][R4.64] ;  /* 0x0000002404047981 */ /* 0x000ea4000c1e1900 */
[----:B--2---:R-:W-:-:S04]  /*2590*/  I2FP.F32.S32 R0, R4 ;  /* 0x0000000400007245 */ /* 0x004fc80000201400 */
[----:B------:R-:W-:-:S04]  /*25a0*/  F2FP.BF16.F32.PACK_AB R0, RZ, R0 ;  /* 0x00000000ff00723e */ /* 0x000fc800000010ff */
[----:B------:R-:W-:Y:S01]  /*25b0*/  PRMT R24, R0, 0x7610, R24 ;  /* 0x0000761000187816 */ /* 0x000fe20000000018 */
[----:B------:R-:W-:Y:S06]  /*25c0*/  BRA `(.L_x_618) ;  /* 0x0000000c00847947 */ /* 0x000fec0003800000 */
.L_x_619:
[----:B------:R-:W2:Y:S02]  /*25d0*/  LDG.E.U16 R4, desc[UR36][R4.64] ;  /* 0x0000002404047981 */ /* 0x000ea4000c1e1500 */
[----:B--2---:R-:W0:Y:S02]  /*25e0*/  I2F.S16 R0, R4 ;  /* 0x0000000400007306 */ /* 0x004e240000101400 */
[----:B0-----:R-:W-:-:S04]  /*25f0*/  F2FP.BF16.F32.PACK_AB R0, RZ, R0 ;  /* 0x00000000ff00723e */ /* 0x001fc800000010ff */
[----:B------:R-:W-:Y:S01]  /*2600*/  PRMT R24, R0, 0x7610, R24 ;  /* 0x0000761000187816 */ /* 0x000fe20000000018 */
[----:B------:R-:W-:Y:S06]  /*2610*/  BRA `(.L_x_618) ;  /* 0x0000000c00707947 */ /* 0x000fec0003800000 */
.L_x_614:
        /* <DEDUP_REMOVED lines=9> */
.L_x_622:
[----:B------:R-:W2:Y:S02]  /*26b0*/  LDG.E.U16 R0, desc[UR36][R4.64] ;  /* 0x0000002404007981 */ /* 0x000ea4000c1e1500 */
[----:B--2---:R-:W-:-:S05]  /*26c0*/  HADD2.F32 R0, -RZ, R0.H0_H0 ;  /* 0x20000000ff007230 */ /* 0x004fca0000004100 */
[----:B------:R-:W-:-:S04]  /*26d0*/  F2FP.BF16.F32.PACK_AB R0, RZ, R0 ;  /* 0x00000000ff00723e */ /* 0x000fc800000010ff */
[----:B------:R-:W-:Y:S01]  /*26e0*/  PRMT R24, R0, 0x7610, R24 ;  /* 0x0000761000187816 */ /* 0x000fe20000000018 */
[----:B------:R-:W-:Y:S06]  /*26f0*/  BRA `(.L_x_618) ;  /* 0x0000000c00387947 */ /* 0x000fec0003800000 */
.L_x_621:
        /* <DEDUP_REMOVED lines=9> */
.L_x_624:
[----:B------:R-:W2:Y:S02]  /*2790*/  LDG.E.U16 R4, desc[UR36][R4.64] ;  /* 0x0000002404047981 */ /* 0x000ea4000c1e1500 */
[----:B--2---:R-:W-:-:S05]  /*27a0*/  HADD2.F32 R0, -RZ, R4.H0_H0 ;  /* 0x20000004ff007230 */ /* 0x004fca0000004100 */
[----:B------:R-:W-:-:S04]  /*27b0*/  F2FP.BF16.F32.PACK_AB R0, RZ, R0 ;  /* 0x00000000ff00723e */ /* 0x000fc800000010ff */
[----:B------:R-:W-:Y:S01]  /*27c0*/  PRMT R24, R0, 0x7610, R24 ;  /* 0x0000761000187816 */ /* 0x000fe20000000018 */
[----:B------:R-:W-:Y:S06]  /*27d0*/  BRA `(.L_x_618) ;  /* 0x0000000c00007947 */ /* 0x000fec0003800000 */
.L_x_623:
        /* <DEDUP_REMOVED lines=9> */
.L_x_613:
        /* <DEDUP_REMOVED lines=14> */
.L_x_627:
        /* <DEDUP_REMOVED lines=9> */
.L_x_626:
        /* <DEDUP_REMOVED lines=27> */
.L_x_629:
        /* <DEDUP_REMOVED lines=15> */
.L_x_628:
[----:B------:R0:W5:Y:S01]  /*2c80*/  LDG.E.U16 R24, desc[UR36][R4.64] ;  /* 0x0000002404187981 */ /* 0x000162000c1e1500 */
[----:B------:R-:W-:Y:S05]  /*2c90*/  BRA `(.L_x_618) ;  /* 0x0000000400d07947 */ /* 0x000fea0003800000 */
.L_x_625:
        /* <DEDUP_REMOVED lines=13> */
.L_x_632:
        /* <DEDUP_REMOVED lines=21> */
.L_x_636:
[----:B------:R-:W-:Y:S05]  /*2ec0*/  BSYNC.RECONVERGENT B1 ;  /* 0x0000000000017941 */ /* 0x000fea0003800200 */
.L_x_635:
[----:B------:R-:W-:Y:S01]  /*2ed0*/  IMAD.SHL.U32 R0, R0, 0x100000, RZ ;  /* 0x0010000000007824 */ /* 0x000fe200078e00ff */
[----:B------:R-:W-:-:S04]  /*2ee0*/  LEA R3, R3, 0x3b800000, 0x17 ;  /* 0x3b80000003037811 */ /* 0x000fc800078eb8ff */
[----:B------:R-:W-:-:S07]  /*2ef0*/  LOP3.LUT R0, R3, R0, R7, 0xfe, !PT ;  /* 0x0000000003007212 */ /* 0x000fce00078efe07 */
.L_x_634:
[----:B------:R-:W-:Y:S05]  /*2f00*/  BSYNC.RECONVERGENT B0 ;  /* 0x0000000000007941 */ /* 0x000fea0003800200 */
.L_x_633:
[----:B------:R-:W-:-:S04]  /*2f10*/  F2FP.BF16.F32.PACK_AB R0, RZ, R0 ;  /* 0x00000000ff00723e */ /* 0x000fc800000010ff */
[----:B------:R-:W-:Y:S01]  /*2f20*/  PRMT R24, R0, 0x7610, R24 ;  /* 0x0000761000187816 */ /* 0x000fe20000000018 */
[----:B------:R-:W-:Y:S06]  /*2f30*/  BRA `(.L_x_618) ;  /* 0x0000000400287947 */ /* 0x000fec0003800000 */
.L_x_631:
        /* <DEDUP_REMOVED lines=21> */
.L_x_640:
[----:B------:R-:W-:Y:S05]  /*3090*/  BSYNC.RECONVERGENT B1 ;  /* 0x0000000000017941 */ /* 0x000fea0003800200 */
.L_x_639:
[----:B------:R-:W-:Y:S01]  /*30a0*/  IMAD.SHL.U32 R0, R0, 0x200000, RZ ;  /* 0x0020000000007824 */ /* 0x000fe200078e00ff */
[----:B------:R-:W-:-:S04]  /*30b0*/  LEA R3, R3, 0x37800000, 0x17 ;  /* 0x3780000003037811 */ /* 0x000fc800078eb8ff */
[----:B------:R-:W-:-:S07]  /*30c0*/  LOP3.LUT R0, R3, R0, R7, 0xfe, !PT ;  /* 0x0000000003007212 */ /* 0x000fce00078efe07 */
.L_x_638:
[----:B------:R-:W-:Y:S05]  /*30d0*/  BSYNC.RECONVERGENT B0 ;  /* 0x0000000000007941 */ /* 0x000fea0003800200 */
.L_x_637:
[----:B------:R-:W-:-:S04]  /*30e0*/  F2FP.BF16.F32.PACK_AB R0, RZ, R0 ;  /* 0x00000000ff00723e */ /* 0x000fc800000010ff */
[----:B------:R-:W-:Y:S01]  /*30f0*/  PRMT R24, R0, 0x7610, R24 ;  /* 0x0000761000187816 */ /* 0x000fe20000000018 */
[----:B------:R-:W-:Y:S06]  /*3100*/  BRA `(.L_x_618) ;  /* 0x0000000000b47947 */ /* 0x000fec0003800000 */
.L_x_630:
        /* <DEDUP_REMOVED lines=14> */
.L_x_644:
[----:B------:R-:W-:Y:S05]  /*31f0*/  BSYNC.RECONVERGENT B0 ;  /* 0x0000000000007941 */ /* 0x000fea0003800200 */
.L_x_643:
[----:B------:R-:W-:-:S04]  /*3200*/  F2FP.BF16.F32.PACK_AB R0, RZ, R0 ;  /* 0x00000000ff00723e */ /* 0x000fc800000010ff */
[----:B------:R-:W-:Y:S01]  /*3210*/  PRMT R24, R0, 0x7610, R24 ;  /* 0x0000761000187816 */ /* 0x000fe20000000018 */
[----:B------:R-:W-:Y:S06]  /*3220*/  BRA `(.L_x_618) ;  /* 0x00000000006c7947 */ /* 0x000fec0003800000 */
.L_x_617:
        /* <DEDUP_REMOVED lines=16> */
.L_x_645:
[----:B------:R-:W-:Y:S01]  /*3330*/  PRMT R24, RZ, 0x7610, R24 ;  /* 0x00007610ff187816 */ /* 0x000fe20000000018 */
[----:B------:R-:W-:Y:S06]  /*3340*/  BRA `(.L_x_618) ;  /* 0x0000000000247947 */ /* 0x000fec0003800000 */
.L_x_642:
[----:B------:R-:W2:Y:S02]  /*3350*/  LDG.E.64 R4, desc[UR36][R4.64] ;  /* 0x0000002404047981 */ /* 0x000ea4000c1e1b00 */
[----:B--2---:R-:W0:Y:S02]  /*3360*/  I2F.U64 R0, R4 ;  /* 0x0000000400007312 */ /* 0x004e240000301000 */
[----:B0-----:R-:W-:-:S04]  /*3370*/  F2FP.BF16.F32.PACK_AB R0, RZ, R0 ;  /* 0x00000000ff00723e */ /* 0x001fc800000010ff */
[----:B------:R-:W-:Y:S01]  /*3380*/  PRMT R24, R0, 0x7610, R24 ;  /* 0x0000761000187816 */ /* 0x000fe20000000018 */
[----:B------:R-:W-:Y:S06]  /*3390*/  BRA `(.L_x_618) ;  /* 0x0000000000107947 */ /* 0x000fec0003800000 */
.L_x_641:
[----:B------:R-:W2:Y:S02]  /*33a0*/  LDG.E R4, desc[UR36][R4.64] ;  /* 0x0000002404047981 */ /* 0x000ea4000c1e1900 */
[----:B--2---:R-:W-:-:S04]  /*33b0*/  I2FP.F32.U32 R0, R4 ;  /* 0x0000000400007245 */ /* 0x004fc80000201000 */
[----:B------:R-:W-:-:S04]  /*33c0*/  F2FP.BF16.F32.PACK_AB R0, RZ, R0 ;  /* 0x00000000ff00723e */ /* 0x000fc800000010ff */
[----:B------:R-:W-:-:S07]  /*33d0*/  PRMT R24, R0, 0x7610, R24 ;  /* 0x0000761000187816 */ /* 0x000fce0000000018 */
.L_x_618:
[----:B------:R-:W-:-:S07]  /*33e0*/  VIADD R23, R23, 0x80 ;  /* 0x0000008017177836 */ /* 0x000fce0000000000 */
.L_x_612:
[----:B------:R-:W-:Y:S05]  /*33f0*/  BSYNC.RECONVERGENT B6 ;  /* 0x0000000000067941 */ /* 0x000fea0003800200 */
.L_x_611:
        /* <DEDUP_REMOVED lines=23> */
[----:B0-----:R-:W-:Y:S01]  /*3570*/  F2FP.BF16.F32.PACK_AB R0, RZ, R0 ;  /* 0x00000000ff00723e */ /* 0x001fe200000010ff */
[----:B------:R-:W-:Y:S06]  /*3580*/  BRA `(.L_x_647) ;  /* 0x0000000c00987947 */ /* 0x000fec0003800000 */
.L_x_651:
[----:B------:R-:W2:Y:S02]  /*3590*/  LDG.E.U8 R4, desc[UR36][R4.64] ;  /* 0x0000002404047981 */ /* 0x000ea4000c1e1100 */
[----:B--2---:R-:W-:-:S04]  /*35a0*/  I2FP.F32.U32 R0, R4 ;  /* 0x0000000400007245 */ /* 0x004fc80000201000 */
[----:B------:R-:W-:Y:S01]  /*35b0*/  F2FP.BF16.F32.PACK_AB R0, RZ, R0 ;  /* 0x00000000ff00723e */ /* 0x000fe200000010ff */
[----:B------:R-:W-:Y:S06]  /*35c0*/  BRA `(.L_x_647) ;  /* 0x0000000c00887947 */ /* 0x000fec0003800000 */
.L_x_650:
        /* <DEDUP_REMOVED lines=8> */
[----:B0-----:R-:W-:Y:S01]  /*3650*/  F2FP.BF16.F32.PACK_AB R0, RZ, R0 ;  /* 0x00000000ff00723e */ /* 0x001fe200000010ff */
[----:B------:R-:W-:Y:S06]  /*3660*/  BRA `(.L_x_647) ;  /* 0x0000000c00607947 */ /* 0x000fec0003800000 */
.L_x_654:
[----:B------:R-:W2:Y:S02]  /*3670*/  LDG.E R4, desc[UR36][R4.64] ;  /* 0x0000002404047981 */ /* 0x000ea4000c1e1900 */
[----:B--2---:R-:W-:-:S04]  /*3680*/  I2FP.F32.S32 R0, R4 ;  /* 0x0000000400007245 */ /* 0x004fc80000201400 */
[----:B------:R-:W-:Y:S01]  /*3690*/  F2FP.BF16.F32.PACK_AB R0, RZ, R0 ;  /* 0x00000000ff00723e */ /* 0x000fe200000010ff */
[----:B------:R-:W-:Y:S06]  /*36a0*/  BRA `(.L_x_647) ;  /* 0x0000000c00507947 */ /* 0x000fec0003800000 */
.L_x_653:
[----:B------:R-:W2:Y:S02]  /*36b0*/  LDG.E.U16 R4, desc[UR36][R4.64] ;  /* 0x0000002404047981 */ /* 0x000ea4000c1e1500 */
[----:B--2---:R-:W0:Y:S02]  /*36c0*/  I2F.S16 R0, R4 ;  /* 0x0000000400007306 */ /* 0x004e240000101400 */
[----:B0-----:R-:W-:Y:S01]  /*36d0*/  F2FP.BF16.F32.PACK_AB R0, RZ, R0 ;  /* 0x00000000ff00723e */ /* 0x001fe200000010ff */
[----:B------:R-:W-:Y:S06]  /*36e0*/  BRA `(.L_x_647) ;  /* 0x0000000c00407947 */ /* 0x000fec0003800000 */
.L_x_649:
        /* <DEDUP_REMOVED lines=9> */
.L_x_656:
[----:B------:R-:W2:Y:S02]  /*3780*/  LDG.E.U16 R0, desc[UR36][R4.64] ;  /* 0x0000002404007981 */ /* 0x000ea4000c1e1500 */
[----:B--2---:R-:W-:-:S05]  /*3790*/  HADD2.F32 R0, -RZ, R0.H0_H0 ;  /* 0x20000000ff007230 */ /* 0x004fca0000004100 */
[----:B------:R-:W-:Y:S01]  /*37a0*/  F2FP.BF16.F32.PACK_AB R0, RZ, R0 ;  /* 0x00000000ff00723e */ /* 0x000fe200000010ff */
[----:B------:R-:W-:Y:S06]  /*37b0*/  BRA `(.L_x_647) ;  /* 0x0000000c000c7947 */ /* 0x000fec0003800000 */
.L_x_655:
        /* <DEDUP_REMOVED lines=9> */
.L_x_658:
[----:B------:R-:W2:Y:S02]  /*3850*/  LDG.E.U16 R4, desc[UR36][R4.64] ;  /* 0x0000002404047981 */ /* 0x000ea4000c1e1500 */
[----:B--2---:R-:W-:-:S05]  /*3860*/  HADD2.F32 R0, -RZ, R4.H0_H0 ;  /* 0x20000004ff007230 */ /* 0x004fca0000004100 */
[----:B------:R-:W-:Y:S01]  /*3870*/  F2FP.BF16.F32.PACK_AB R0, RZ, R0 ;  /* 0x00000000ff00723e */ /* 0x000fe200000010ff */
[----:B------:R-:W-:Y:S06]  /*3880*/  BRA `(.L_x_647) ;  /* 0x0000000800d87947 */ /* 0x000fec0003800000 */
.L_x_657:
[----:B------:R-:W2:Y:S01]  /*3890*/  LDG.E.64 R4, desc[UR36][R4.64] ;  /* 0x0000002404047981 */ /* 0x000ea2000c1e1b00 */
[----:B------:R-:W-:Y:S01]  /*38a0*/  UMOV UR4, 0xf0000000 ;  /* 0xf000000000047882 */ /* 0x000fe20000000000 */
[----:B------:R-:W-:Y:S01]  /*38b0*/  UMOV UR5, 0x380fffff ;  /* 0x380fffff00057882 */ /* 0x000fe20000000000 */
[----:B--2---:R-:W0:Y:S01]  /*38c0*/  F2F.F32.F64 R0, R4 ;  /* 0x0000000400007310 */ /* 0x004e220000301000 */
[----:B------:R-:W-:-:S14]  /*38d0*/  DSETP.GEU.AND P0, PT, |R4|, UR4, PT ;  /* 0x0000000404007e2a */ /* 0x000fdc000bf0e200 */
[----:B0-----:R-:W-:-:S05]  /*38e0*/  @!P0 FMUL R0, R0, 1.175494350822287508e-38 ;  /* 0x0080000000008820 */ /* 0x001fca0000400000 */
[----:B------:R-:W-:Y:S01]  /*38f0*/  F2FP.BF16.F32.PACK_AB R0, RZ, R0 ;  /* 0x00000000ff00723e */ /* 0x000fe200000010ff */
[----:B------:R-:W-:Y:S06]  /*3900*/  BRA `(.L_x_647) ;  /* 0x0000000800b87947 */ /* 0x000fec0003800000 */
.L_x_648:
        /* <DEDUP_REMOVED lines=11> */
[----:B------:R-:W-:Y:S01]  /*39c0*/  F2FP.BF16.F32.PACK_AB R0, RZ, R0 ;  /* 0x00000000ff00723e */ /* 0x000fe200000010ff */
[----:B------:R-:W-:Y:S06]  /*39d0*/  BRA `(.L_x_647) ;  /* 0x0000000800847947 */ /* 0x000fec0003800000 */
.L_x_661:
        /* <DEDUP_REMOVED lines=8> */
.L_x_660:
        /* <DEDUP_REMOVED lines=27> */
.L_x_663:
        /* <DEDUP_REMOVED lines=12> */
[----:B------:R-:W-:Y:S01]  /*3cd0*/  F2FP.BF16.F32.PACK_AB R0, RZ, R0 ;  /* 0x00000000ff00723e */ /* 0x000fe200000010ff */
[----:B------:R-:W-:Y:S06]  /*3ce0*/  BRA `(.L_x_647) ;  /* 0x0000000400c07947 */ /* 0x000fec0003800000 */
.L_x_662:
[----:B------:R1:W5:Y:S01]  /*3cf0*/  LDG.E.U16 R0, desc[UR36][R4.64] ;  /* 0x0000002404007981 */ /* 0x000362000c1e1500 */
[----:B------:R-:W-:Y:S05]  /*3d00*/  BRA `(.L_x_647) ;  /* 0x0000000400b87947 */ /* 0x000fea0003800000 */
.L_x_659:
        /* <DEDUP_REMOVED lines=10> */
[----:B------:R-:W-:Y:S01]  /*3db0*/  F2FP.BF16.F32.PACK_AB R0, RZ, R0 ;  /* 0x00000000ff00723e */ /* 0x000fe200000010ff */
[----:B------:R-:W-:Y:S06]  /*3dc0*/  BRA `(.L_x_647) ;  /* 0x0000000400887947 */ /* 0x000fec0003800000 */
.L_x_666:
        /* <DEDUP_REMOVED lines=21> */
.L_x_670:
[----:B------:R-:W-:Y:S05]  /*3f20*/  BSYNC.RECONVERGENT B1 ;  /* 0x0000000000017941 */ /* 0x000fea0003800200 */
.L_x_669:
[----:B------:R-:W-:Y:S01]  /*3f30*/  IMAD.SHL.U32 R0, R0, 0x100000, RZ ;  /* 0x0010000000007824 */ /* 0x000fe200078e00ff */
[----:B------:R-:W-:-:S04]  /*3f40*/  LEA R3, R3, 0x3b800000, 0x17 ;  /* 0x3b80000003037811 */ /* 0x000fc800078eb8ff */
[----:B------:R-:W-:-:S07]  /*3f50*/  LOP3.LUT R0, R3, R0, R7, 0xfe, !PT ;  /* 0x0000000003007212 */ /* 0x000fce00078efe07 */
.L_x_668:
[----:B------:R-:W-:Y:S05]  /*3f60*/  BSYNC.RECONVERGENT B0 ;  /* 0x0000000000007941 */ /* 0x000fea0003800200 */
.L_x_667:
[----:B------:R-:W-:Y:S01]  /*3f70*/  F2FP.BF16.F32.PACK_AB R0, RZ, R0 ;  /* 0x00000000ff00723e */ /* 0x000fe200000010ff */
[----:B------:R-:W-:Y:S06]  /*3f80*/  BRA `(.L_x_647) ;  /* 0x0000000400187947 */ /* 0x000fec0003800000 */
.L_x_665:
        /* <DEDUP_REMOVED lines=21> */
.L_x_674:
[----:B------:R-:W-:Y:S05]  /*40e0*/  BSYNC.RECONVERGENT B1 ;  /* 0x0000000000017941 */ /* 0x000fea0003800200 */
.L_x_673:
[----:B------:R-:W-:Y:S01]  /*40f0*/  IMAD.SHL.U32 R0, R0, 0x200000, RZ ;  /* 0x0020000000007824 */ /* 0x000fe200078e00ff */
[----:B------:R-:W-:-:S04]  /*4100*/  LEA R3, R3, 0x37800000, 0x17 ;  /* 0x3780000003037811 */ /* 0x000fc800078eb8ff */
[----:B------:R-:W-:-:S07]  /*4110*/  LOP3.LUT R0, R3, R0, R7, 0xfe, !PT ;  /* 0x0000000003007212 */ /* 0x000fce00078efe07 */
.L_x_672:
[----:B------:R-:W-:Y:S05]  /*4120*/  BSYNC.RECONVERGENT B0 ;  /* 0x0000000000007941 */ /* 0x000fea0003800200 */
.L_x_671:
[----:B------:R-:W-:Y:S01]  /*4130*/  F2FP.BF16.F32.PACK_AB R0, RZ, R0 ;  /* 0x00000000ff00723e */ /* 0x000fe200000010ff */
[----:B------:R-:W-:Y:S06]  /*4140*/  BRA `(.L_x_647) ;  /* 0x0000000000a87947 */ /* 0x000fec0003800000 */
.L_x_664:
        /* <DEDUP_REMOVED lines=14> */
.L_x_678:
[----:B------:R-:W-:Y:S05]  /*4230*/  BSYNC.RECONVERGENT B0 ;  /* 0x0000000000007941 */ /* 0x000fea0003800200 */
.L_x_677:
[----:B------:R-:W-:Y:S01]  /*4240*/  F2FP.BF16.F32.PACK_AB R0, RZ, R0 ;  /* 0x00000000ff00723e */ /* 0x000fe200000010ff */
[----:B------:R-:W-:Y:S06]  /*4250*/  BRA `(.L_x_647) ;  /* 0x0000000000647947 */ /* 0x000fec0003800000 */
.L_x_652:
        /* <DEDUP_REMOVED lines=16> */
.L_x_679:
[----:B------:R-:W-:Y:S01]  /*4360*/  PRMT R0, RZ, 0x7610, R0 ;  /* 0x00007610ff007816 */ /* 0x000fe20000000000 */
[----:B------:R-:W-:Y:S06]  /*4370*/  BRA `(.L_x_647) ;  /* 0x00000000001c7947 */ /* 0x000fec0003800000 */
.L_x_676:
[----:B------:R-:W2:Y:S02]  /*4380*/  LDG.E.64 R4, desc[UR36][R4.64] ;  /* 0x0000002404047981 */ /* 0x000ea4000c1e1b00 */
[----:B--2---:R-:W0:Y:S02]  /*4390*/  I2F.U64 R0, R4 ;  /* 0x0000000400007312 */ /* 0x004e240000301000 */
[----:B0-----:R-:W-:Y:S01]  /*43a0*/  F2FP.BF16.F32.PACK_AB R0, RZ, R0 ;  /* 0x00000000ff00723e */ /* 0x001fe200000010ff */
[----:B------:R-:W-:Y:S06]  /*43b0*/  BRA `(.L_x_647) ;  /* 0x00000000000c7947 */ /* 0x000fec0003800000 */
.L_x_675:
[----:B------:R-:W2:Y:S02]  /*43c0*/  LDG.E R4, desc[UR36][R4.64] ;  /* 0x0000002404047981 */ /* 0x000ea4000c1e1900 */
[----:B--2---:R-:W-:-:S04]  /*43d0*/  I2FP.F32.U32 R0, R4 ;  /* 0x0000000400007245 */ /* 0x004fc80000201000 */
[----:B------:R-:W-:-:S07]  /*43e0*/  F2FP.BF16.F32.PACK_AB R0, RZ, R0 ;  /* 0x00000000ff00723e */ /* 0x000fce00000010ff */
.L_x_647:
[----:B------:R-:W-:Y:S05]  /*43f0*/  BSYNC.RECONVERGENT B6 ;  /* 0x0000000000067941 */ /* 0x000fea0003800200 */
.L_x_646:
[C---:B01----:R-:W-:Y:S01]  /*4400*/  VIADD R5, R25.reuse, 0x180 ;  /* 0x0000018019057836 */ /* 0x043fe20000000000 */
[----:B------:R-:W0:Y:S01]  /*4410*/  LDC.U8 R18, c[0x0][0x3b4] ;  /* 0x0000ed00ff127b82 */ /* 0x000e220000000000 */
[CC--:B------:R-:W-:Y:S01]  /*4420*/  ISETP.GE.AND P1, PT, R25.reuse, R16.reuse, PT ;  /* 0x000000101900720c */ /* 0x0c0fe20003f26270 */
[----:B------:R-:W-:Y:S01]  /*4430*/  VIADD R3, R25, 0x100 ;  /* 0x0000010019037836 */ /* 0x000fe20000000000 */
[----:B------:R-:W-:Y:S01]  /*4440*/  BSSY.RECONVERGENT B0, `(.L_x_680) ;  /* 0x0000015000007945 */ /* 0x000fe20003800200 */
[-C--:B------:R-:W-:Y:S01]  /*4450*/  ISETP.GE.AND P0, PT, R5, R16.reuse, PT ;  /* 0x000000100500720c */ /* 0x080fe20003f06270 */
[----:B------:R-:W-:Y:S02]  /*4460*/  VIADD R23, R25, 0x80 ;  /* 0x0000008019177836 */ /* 0x000fe40000000000 */
[-C--:B------:R-:W-:Y:S01]  /*4470*/  ISETP.GE.AND P2, PT, R3, R16.reuse, PT ;  /* 0x000000100300720c */ /* 0x080fe20003f46270 */
[----:B------:R-:W1:Y:S02]  /*4480*/  LDC.U16 R5, c[0x0][0x38c] ;  /* 0x0000e300ff057b82 */ /* 0x000e640000000400 */
[----:B------:R-:W-:-:S04]  /*4490*/  ISETP.GE.AND P3, PT, R23, R16, PT ;  /* 0x000000101700720c */ /* 0x000fc80003f66270 */
[----:B------:R-:W-:Y:S09]  /*44a0*/  @P1 BRA `(.L_x_681) ;  /* 0x0000000000381947 */ /* 0x000ff20003800000 */
[----:B------:R-:W2:Y:S01]  /*44b0*/  LDCU.U16 UR4, c[0x0][0x388] ;  /* 0x00007100ff0477ac */ /* 0x000ea20008000400 */
[----:B-----5:R-:W-:-:S05]  /*44c0*/  IMAD.U32 R6, R22, 0x10000, RZ ;  /* 0x0001000016067824 */ /* 0x020fca00078e00ff */
[----:B------:R-:W-:Y:S01]  /*44d0*/  FSETP.NAN.FTZ.AND P4, PT, |R6|, |R6|, PT ;  /* 0x400000060600720b */ /* 0x000fe20003f98200 */
[----:B--2---:R-:W-:-:S12]  /*44e0*/  IMAD.U32 R3, RZ, RZ, UR4 ;  /* 0x00000004ff037e24 */ /* 0x004fd8000f8e00ff */
[----:B------:R-:W-:Y:S05]  /*44f0*/  @P4 BRA `(.L_x_681) ;  /* 0x0000000000244947 */ /* 0x000fea0003800000 */
[----:B------:R-:W-:Y:S01]  /*4500*/  FSETP.NEU.FTZ.AND P4, PT, R6, +INF , PT ;  /* 0x7f8000000600780b */ /* 0x000fe20003f9d000 */
[----:B------:R-:W2:-:S12]  /*4510*/  LDCU.U16 UR4, c[0x0][0x38a] ;  /* 0x00007140ff0477ac */ /* 0x000e980008000400 */
[----:B------:R-:W-:-:S06]  /*4520*/  @P4 FADD.FTZ R4, -RZ, -INF ;  /* 0xff800000ff044421 */ /* 0x000fcc0000010100 */
[----:B------:R-:W3:Y:S02]  /*4530*/  @P4 F2F.BF16.F32 R4, R4 ;  /* 0x0000000400044304 */ /* 0x000ee40000202000 */
[----:B---3--:R-:W-:-:S05]  /*4540*/  @P4 IMAD.U32 R3, R4, 0x10000, RZ ;  /* 0x0001000004034824 */ /* 0x008fca00078e00ff */
[----:B------:R-:W-:Y:S01]  /*4550*/  @P4 FSETP.NEU.FTZ.AND P5, PT, R6, R3, PT ;  /* 0x000000030600420b */ /* 0x000fe20003fbd000 */
[----:B--2---:R-:W-:-:S03]  /*4560*/  IMAD.U32 R3, RZ, RZ, UR4 ;  /* 0x00000004ff037e24 */ /* 0x004fc6000f8e00ff */
[----:B-1----:R-:W-:-:S04]  /*4570*/  @P4 SEL R22, R5, R22, !P5 ;  /* 0x0000001605164207 */ /* 0x002fc80006800000 */
[----:B------:R-:W-:-:S07]  /*4580*/  @P4 PRMT R3, R22, 0x7610, R3 ;  /* 0x0000761016034816 */ /* 0x000fce0000000003 */
.L_x_681:
[----:B------:R-:W-:Y:S05]  /*4590*/  BSYNC.RECONVERGENT B0 ;  /* 0x0000000000007941 */ /* 0x000fea0003800200 */
.L_x_680:
[----:B------:R-:W-:Y:S04]  /*45a0*/  BSSY.RECONVERGENT B0, `(.L_x_682) ;  /* 0x0000010000007945 */ /* 0x000fe80003800200 */
[----:B------:R-:W-:Y:S05]  /*45b0*/  @P3 BRA `(.L_x_683) ;  /* 0x0000000000383947 */ /* 0x000fea0003800000 */
        /* <DEDUP_REMOVED lines=8> */
[----:B------:R-:W3:Y:S01]  /*4640*/  @P3 F2F.BF16.F32 R6, R6 ;  /* 0x0000000600063304 */ /* 0x000ee20000202000 */
[----:B--2---:R-:W-:Y:S02]  /*4650*/  IMAD.U32 R22, RZ, RZ, UR4 ;  /* 0x00000004ff167e24 */ /* 0x004fe4000f8e00ff */
[----:B---3--:R-:W-:-:S05]  /*4660*/  @P3 IMAD.U32 R7, R6, 0x10000, RZ ;  /* 0x0001000006073824 */ /* 0x008fca00078e00ff */
[----:B------:R-:W-:-:S04]  /*4670*/  @P3 FSETP.NEU.FTZ.AND P4, PT, R4, R7, PT ;  /* 0x000000070400320b */ /* 0x000fc80003f9d000 */
[----:B-1----:R-:W-:-:S04]  /*4680*/  @P3 SEL R19, R5, R19, !P4 ;  /* 0x0000001305133207 */ /* 0x002fc80006000000 */
[----:B------:R-:W-:-:S07]  /*4690*/  @P3 PRMT R22, R19, 0x7610, R22 ;  /* 0x0000761013163816 */ /* 0x000fce0000000016 */
.L_x_683:
[----:B------:R-:W-:Y:S05]  /*46a0*/  BSYNC.RECONVERGENT B0 ;  /* 0x0000000000007941 */ /* 0x000fea0003800200 */
.L_x_682:
        /* <DEDUP_REMOVED lines=16> */
.L_x_685:
[----:B------:R-:W-:Y:S05]  /*47b0*/  BSYNC.RECONVERGENT B0 ;  /* 0x0000000000007941 */ /* 0x000fea0003800200 */
.L_x_684:
[----:B------:R-:W-:Y:S04]  /*47c0*/  BSSY.RECONVERGENT B0, `(.L_x_686) ;  /* 0x000000e000007945 */ /* 0x000fe80003800200 */
[----:B------:R-:W-:Y:S05]  /*47d0*/  @P0 BRA `(.L_x_687) ;  /* 0x0000000000300947 */ /* 0x000fea0003800000 */
[----:B-----5:R-:W-:-:S05]  /*47e0*/  IMAD.U32 R4, R0, 0x10000, RZ ;  /* 0x0001000000047824 */ /* 0x020fca00078e00ff */
[----:B------:R-:W-:-:S13]  /*47f0*/  FSETP.NAN.FTZ.AND P0, PT, |R4|, |R4|, PT ;  /* 0x400000040400720b */ /* 0x000fda0003f18200 */
        /* <DEDUP_REMOVED lines=10> */
.L_x_687:
[----:B------:R-:W-:Y:S05]  /*48a0*/  BSYNC.RECONVERGENT B0 ;  /* 0x0000000000007941 */ /* 0x000fea0003800200 */
.L_x_686:
[----:B------:R-:W-:Y:S04]  /*48b0*/  BSSY.RECONVERGENT B6, `(.L_x_688) ;  /* 0x000010e000067945 */ /* 0x000fe80003800200 */
[----:B------:R-:W-:Y:S05]  /*48c0*/  @P1 BRA `(.L_x_689) ;  /* 0x0000001000301947 */ /* 0x000fea0003800000 */
[----:B------:R-:W1:Y:S01]  /*48d0*/  LDCU UR4, c[0x0][0x3b8] ;  /* 0x00007700ff0477ac */ /* 0x000e620008000800 */
[----:B------:R-:W2:Y:S01]  /*48e0*/  LDC.64 R8, c[0x0][0x398] ;  /* 0x0000e600ff087b82 */ /* 0x000ea20000000a00 */
[----:B-----5:R-:W-:Y:S01]  /*48f0*/  IMAD R0, R2, 0x200, R25 ;  /* 0x0000020002007824 */ /* 0x020fe200078e0219 */
[----:B0-----:R-:W-:-:S03]  /*4900*/  PRMT R4, R18, 0x9910, RZ ;  /* 0x0000991012047816 */ /* 0x001fc600000000ff */
[----:B-1----:R-:W-:Y:S02]  /*4910*/  IMAD R5, R0, UR4, RZ ;  /* 0x0000000400057c24 */ /* 0x002fe4000f8e02ff */
[----:B------:R-:W-:-:S05]  /*4920*/  IMAD.MOV.U32 R0, RZ, RZ, R4 ;  /* 0x000000ffff007224 */ /* 0x000fca00078e0004 */
[----:B------:R-:W-:Y:S02]  /*4930*/  ISETP.GT.AND P0, PT, R0, 0x9, PT ;  /* 0x000000090000780c */ /* 0x000fe40003f04270 */
[----:B--2---:R-:W-:-:S05]  /*4940*/  IADD3 R8, P1, PT, R5, R8, RZ ;  /* 0x0000000805087210 */ /* 0x004fca0007f3e0ff */
[----:B------:R-:W-:-:S06]  /*4950*/  IMAD.X R9, RZ, RZ, R9, P1 ;  /* 0x000000ffff097224 */ /* 0x000fcc00008e0609 */
[----:B------:R-:W-:Y:S05]  /*4960*/  @P0 BRA `(.L_x_690) ;  /* 0x0000000400340947 */ /* 0x000fea0003800000 */
[----:B------:R-:W-:-:S13]  /*4970*/  ISETP.GT.AND P0, PT, R0, 0x4, PT ;  /* 0x000000040000780c */ /* 0x000fda0003f04270 */
[----:B------:R-:W-:Y:S05]  /*4980*/  @P0 BRA `(.L_x_691) ;  /* 0x0000000000940947 */ /* 0x000fea0003800000 */
[----:B------:R-:W-:-:S13]  /*4990*/  ISETP.GT.AND P0, PT, R0, 0x1, PT ;  /* 0x000000010000780c */ /* 0x000fda0003f04270 */
[----:B------:R-:W-:Y:S05]  /*49a0*/  @P0 BRA `(.L_x_692) ;  /* 0x0000000000380947 */ /* 0x000fea0003800000 */
[----:B------:R-:W-:-:S13]  /*49b0*/  ISETP.NE.AND P0, PT, R18, RZ, PT ;  /* 0x000000ff1200720c */ /* 0x000fda0003f05270 */
[----:B------:R-:W-:Y:S05]  /*49c0*/  @!P0 BRA `(.L_x_693) ;  /* 0x00000000001c8947 */ /* 0x000fea0003800000 */
[----:B------:R-:W-:-:S13]  /*49d0*/  ISETP.NE.AND P0, PT, R0, 0x1, PT ;  /* 0x000000010000780c */ /* 0x000fda0003f05270 */
[----:B------:R-:W-:Y:S05]  /*49e0*/  @P0 BRA `(.L_x_694) ;  /* 0x0000000c00380947 */ /* 0x000fea0003800000 */
[----:B------:R-:W-:Y:S02]  /*49f0*/  IMAD.U32 R3, R3, 0x10000, RZ ;  /* 0x0001000003037824 */ /* 0x000fe400078e00ff */
[----:B------:R-:W-:-:S04]  /*4a00*/  IMAD.MOV.U32 R25, RZ, RZ, R23 ;  /* 0x000000ffff197224 */ /* 0x000fc800078e0017 */
[----:B------:R-:W0:Y:S02]  /*4a10*/  F2I.FTZ.TRUNC.NTZ R3, R3 ;  /* 0x0000000300037305 */ /* 0x000e24000021f100 */
[----:B0-----:R0:W-:Y:S01]  /*4a20*/  STG.E.U8 desc[UR36][R8.64], R3 ;  /* 0x0000000308007986 */ /* 0x0011e2000c101124 */
[----:B------:R-:W-:Y:S05]  /*4a30*/  BRA `(.L_x_689) ;  /* 0x0000000c00d47947 */ /* 0x000fea0003800000 */
.L_x_693:
[----:B------:R-:W-:Y:S02]  /*4a40*/  IMAD.U32 R5, R3, 0x10000, RZ ;  /* 0x0001000003057824 */ /* 0x000fe400078e00ff */
[----:B------:R-:W-:-:S04]  /*4a50*/  IMAD.MOV.U32 R25, RZ, RZ, R23 ;  /* 0x000000ffff197224 */ /* 0x000fc800078e0017 */
[----:B------:R-:W0:Y:S02]  /*4a60*/  F2I.S64.TRUNC R4, R5 ;  /* 0x0000000500047311 */ /* 0x000e24000020d900 */
[----:B0-----:R0:W-:Y:S01]  /*4a70*/  STG.E.U8 desc[UR36][R8.64], R4 ;  /* 0x0000000408007986 */ /* 0x0011e2000c101124 */
[----:B------:R-:W-:Y:S05]  /*4a80*/  BRA `(.L_x_689) ;  /* 0x0000000c00c07947 */ /* 0x000fea0003800000 */
.L_x_692:
[----:B------:R-:W-:-:S13]  /*4a90*/  ISETP.NE.AND P0, PT, R0, 0x2, PT ;  /* 0x000000020000780c */ /* 0x000fda0003f05270 */
[----:B------:R-:W-:Y:S05]  /*4aa0*/  @!P0 BRA `(.L_x_695) ;  /* 0x0000000000388947 */ /* 0x000fea0003800000 */
[----:B------:R-:W-:-:S13]  /*4ab0*/  ISETP.NE.AND P0, PT, R0, 0x3, PT ;  /* 0x000000030000780c */ /* 0x000fda0003f05270 */
[----:B------:R-:W-:Y:S05]  /*4ac0*/  @!P0 BRA `(.L_x_696) ;  /* 0x00000000001c8947 */ /* 0x000fea0003800000 */
[----:B------:R-:W-:-:S13]  /*4ad0*/  ISETP.NE.AND P0, PT, R0, 0x4, PT ;  /* 0x000000040000780c */ /* 0x000fda0003f05270 */
[----:B------:R-:W-:Y:S05]  /*4ae0*/  @P0 BRA `(.L_x_694) ;  /* 0x0000000800f80947 */ /* 0x000fea0003800000 */
[----:B------:R-:W-:Y:S02]  /*4af0*/  IMAD.U32 R4, R3, 0x10000, RZ ;  /* 0x0001000003047824 */ /* 0x000fe400078e00ff */
[----:B------:R-:W-:-:S04]  /*4b00*/  IMAD.MOV.U32 R25, RZ, RZ, R23 ;  /* 0x000000ffff197224 */ /* 0x000fc800078e0017 */
[----:B------:R-:W0:Y:S02]  /*4b10*/  F2I.S64.TRUNC R4, R4 ;  /* 0x0000000400047311 */ /* 0x000e24000020d900 */
[----:B0-----:R0:W-:Y:S01]  /*4b20*/  STG.E.64 desc[UR36][R8.64], R4 ;  /* 0x0000000408007986 */ /* 0x0011e2000c101b24 */
[----:B------:R-:W-:Y:S05]  /*4b30*/  BRA `(.L_x_689) ;  /* 0x0000000c00947947 */ /* 0x000fea0003800000 */
.L_x_696:
[----:B------:R-:W-:Y:S02]  /*4b40*/  IMAD.U32 R3, R3, 0x10000, RZ ;  /* 0x0001000003037824 */ /* 0x000fe400078e00ff */
[----:B------:R-:W-:-:S04]  /*4b50*/  IMAD.MOV.U32 R25, RZ, RZ, R23 ;  /* 0x000000ffff197224 */ /* 0x000fc800078e0017 */
[----:B------:R-:W0:Y:S02]  /*4b60*/  F2I.FTZ.TRUNC.NTZ R3, R3 ;  /* 0x0000000300037305 */ /* 0x000e24000021f100 */
[----:B0-----:R0:W-:Y:S01]  /*4b70*/  STG.E desc[UR36][R8.64], R3 ;  /* 0x0000000308007986 */ /* 0x0011e2000c101924 */
[----:B------:R-:W-:Y:S05]  /*4b80*/  BRA `(.L_x_689) ;  /* 0x0000000c00807947 */ /* 0x000fea0003800000 */
.L_x_695:
[----:B------:R-:W-:Y:S02]  /*4b90*/  IMAD.U32 R3, R3, 0x10000, RZ ;  /* 0x0001000003037824 */ /* 0x000fe400078e00ff */
[----:B------:R-:W-:-:S04]  /*4ba0*/  IMAD.MOV.U32 R25, RZ, RZ, R23 ;  /* 0x000000ffff197224 */ /* 0x000fc800078e0017 */
[----:B------:R-:W0:Y:S02]  /*4bb0*/  F2I.FTZ.TRUNC.NTZ R3, R3 ;  /* 0x0000000300037305 */ /* 0x000e24000021f100 */
[----:B0-----:R0:W-:Y:S01]  /*4bc0*/  STG.E.U16 desc[UR36][R8.64], R3 ;  /* 0x0000000308007986 */ /* 0x0011e2000c101524 */
[----:B------:R-:W-:Y:S05]  /*4bd0*/  BRA `(.L_x_689) ;  /* 0x0000000c006c7947 */ /* 0x000fea0003800000 */
.L_x_691:
[----:B------:R-:W-:-:S13]  /*4be0*/  ISETP.GT.AND P0, PT, R0, 0x6, PT ;  /* 0x000000060000780c */ /* 0x000fda0003f04270 */
[----:B------:R-:W-:Y:S05]  /*4bf0*/  @P0 BRA `(.L_x_697) ;  /* 0x0000000000340947 */ /* 0x000fea0003800000 */
[----:B------:R-:W-:-:S13]  /*4c00*/  ISETP.NE.AND P0, PT, R0, 0x5, PT ;  /* 0x000000050000780c */ /* 0x000fda0003f05270 */
[----:B------:R-:W-:Y:S05]  /*4c10*/  @!P0 BRA `(.L_x_698) ;  /* 0x0000000000188947 */ /* 0x000fea0003800000 */
[----:B------:R-:W-:-:S13]  /*4c20*/  ISETP.NE.AND P0, PT, R0, 0x6, PT ;  /* 0x000000060000780c */ /* 0x000fda0003f05270 */
[----:B------:R-:W-:Y:S05]  /*4c30*/  @P0 BRA `(.L_x_694) ;  /* 0x0000000800a40947 */ /* 0x000fea0003800000 */
[----:B------:R-:W-:Y:S02]  /*4c40*/  IMAD.U32 R3, R3, 0x10000, RZ ;  /* 0x0001000003037824 */ /* 0x000fe400078e00ff */
[----:B------:R-:W-:-:S03]  /*4c50*/  IMAD.MOV.U32 R25, RZ, RZ, R23 ;  /* 0x000000ffff197224 */ /* 0x000fc600078e0017 */
[----:B------:R0:W-:Y:S01]  /*4c60*/  STG.E desc[UR36][R8.64], R3 ;  /* 0x0000000308007986 */ /* 0x0001e2000c101924 */
[----:B------:R-:W-:Y:S05]  /*4c70*/  BRA `(.L_x_689) ;  /* 0x0000000c00447947 */ /* 0x000fea0003800000 */
.L_x_698:
[----:B------:R-:W-:Y:S02]  /*4c80*/  IMAD.U32 R0, R3, 0x10000, RZ ;  /* 0x0001000003007824 */ /* 0x000fe400078e00ff */
[----:B------:R-:W-:-:S03]  /*4c90*/  IMAD.MOV.U32 R25, RZ, RZ, R23 ;  /* 0x000000ffff197224 */ /* 0x000fc600078e0017 */
[----:B------:R-:W-:-:S05]  /*4ca0*/  F2FP.F16.F32.PACK_AB R0, RZ, R0 ;  /* 0x00000000ff00723e */ /* 0x000fca00000000ff */
[----:B------:R0:W-:Y:S01]  /*4cb0*/  STG.E.U16 desc[UR36][R8.64], R0 ;  /* 0x0000000008007986 */ /* 0x0001e2000c101524 */
[----:B------:R-:W-:Y:S05]  /*4cc0*/  BRA `(.L_x_689) ;  /* 0x0000000c00307947 */ /* 0x000fea0003800000 */
.L_x_697:
[----:B------:R-:W-:-:S13]  /*4cd0*/  ISETP.NE.AND P0, PT, R0, 0x7, PT ;  /* 0x000000070000780c */ /* 0x000fda0003f05270 */
[----:B------:R-:W-:Y:S05]  /*4ce0*/  @!P0 BRA `(.L_x_699) ;  /* 0x00000000003c8947 */ /* 0x000fea0003800000 */
[----:B------:R-:W-:-:S13]  /*4cf0*/  ISETP.NE.AND P0, PT, R0, 0x8, PT ;  /* 0x000000080000780c */ /* 0x000fda0003f05270 */
[----:B------:R-:W-:Y:S05]  /*4d00*/  @!P0 BRA `(.L_x_700) ;  /* 0x00000000001c8947 */ /* 0x000fea0003800000 */
[----:B------:R-:W-:-:S13]  /*4d10*/  ISETP.NE.AND P0, PT, R0, 0x9, PT ;  /* 0x000000090000780c */ /* 0x000fda0003f05270 */
[----:B------:R-:W-:Y:S05]  /*4d20*/  @P0 BRA `(.L_x_694) ;  /* 0x0000000800680947 */ /* 0x000fea0003800000 */
[----:B------:R-:W-:Y:S02]  /*4d30*/  IMAD.U32 R4, R3, 0x10000, RZ ;  /* 0x0001000003047824 */ /* 0x000fe400078e00ff */
[----:B------:R-:W-:Y:S02]  /*4d40*/  IMAD.MOV.U32 R5, RZ, RZ, RZ ;  /* 0x000000ffff057224 */ /* 0x000fe400078e00ff */
[----:B------:R-:W-:-:S03]  /*4d50*/  IMAD.MOV.U32 R25, RZ, RZ, R23 ;  /* 0x000000ffff197224 */ /* 0x000fc600078e0017 */
[----:B------:R0:W-:Y:S01]  /*4d60*/  STG.E.64 desc[UR36][R8.64], R4 ;  /* 0x0000000408007986 */ /* 0x0001e2000c101b24 */
[----:B------:R-:W-:Y:S05]  /*4d70*/  BRA `(.L_x_689) ;  /* 0x0000000c00047947 */ /* 0x000fea0003800000 */
.L_x_700:
[----:B------:R-:W-:Y:S02]  /*4d80*/  IMAD.U32 R3, R3, 0x10000, RZ ;  /* 0x0001000003037824 */ /* 0x000fe400078e00ff */
[----:B------:R-:W-:-:S03]  /*4d90*/  IMAD.MOV.U32 R25, RZ, RZ, R23 ;  /* 0x000000ffff197224 */ /* 0x000fc600078e0017 */
[----:B------:R-:W-:-:S04]  /*4da0*/  F2FP.F16.F32.PACK_AB R3, RZ, R3 ;  /* 0x00000003ff03723e */ /* 0x000fc800000000ff */
[----:B------:R-:W-:-:S05]  /*4db0*/  PRMT R3, R3, 0x5410, RZ ;  /* 0x0000541003037816 */ /* 0x000fca00000000ff */
[----:B------:R0:W-:Y:S01]  /*4dc0*/  STG.E desc[UR36][R8.64], R3 ;  /* 0x0000000308007986 */ /* 0x0001e2000c101924 */
[----:B------:R-:W-:Y:S05]  /*4dd0*/  BRA `(.L_x_689) ;  /* 0x0000000800ec7947 */ /* 0x000fea0003800000 */
.L_x_699:
[----:B------:R-:W-:Y:S02]  /*4de0*/  IMAD.U32 R4, R3, 0x10000, RZ ;  /* 0x0001000003047824 */ /* 0x000fe400078e00ff */
[----:B------:R-:W-:Y:S02]  /*4df0*/  IMAD.MOV.U32 R25, RZ, RZ, R23 ;  /* 0x000000ffff197224 */ /* 0x000fe400078e0017 */
[----:B------:R-:W-:-:S06]  /*4e00*/  FMUL.FTZ R4, R4, 1 ;  /* 0x3f80000004047820 */ /* 0x000fcc0000410000 */
[----:B------:R-:W0:Y:S02]  /*4e10*/  F2F.F64.F32 R4, R4 ;  /* 0x0000000400047310 */ /* 0x000e240000201800 */
[----:B0-----:R0:W-:Y:S01]  /*4e20*/  STG.E.64 desc[UR36][R8.64], R4 ;  /* 0x0000000408007986 */ /* 0x0011e2000c101b24 */
[----:B------:R-:W-:Y:S05]  /*4e30*/  BRA `(.L_x_689) ;  /* 0x0000000800d47947 */ /* 0x000fea0003800000 */
.L_x_690:
[----:B------:R-:W-:-:S13]  /*4e40*/  ISETP.GT.AND P0, PT, R0, 0x18, PT ;  /* 0x000000180000780c */ /* 0x000fda0003f04270 */
[----:B------:R-:W-:Y:S05]  /*4e50*/  @P0 BRA `(.L_x_701) ;  /* 0x0000000400080947 */ /* 0x000fea0003800000 */
        /* <DEDUP_REMOVED lines=8> */
[----:B------:R-:W-:-:S04]  /*4ee0*/  FSETP.NEU.FTZ.AND P0, PT, R3, RZ, PT ;  /* 0x000000ff0300720b */ /* 0x000fc80003f1d000 */
[----:B------:R-:W-:-:S05]  /*4ef0*/  SEL R3, RZ, 0x1, !P0 ;  /* 0x00000001ff037807 */ /* 0x000fca0004000000 */
[----:B------:R0:W-:Y:S01]  /*4f00*/  STG.E.U8 desc[UR36][R8.64], R3 ;  /* 0x0000000308007986 */ /* 0x0001e2000c101124 */
[----:B------:R-:W-:Y:S05]  /*4f10*/  BRA `(.L_x_689) ;  /* 0x00000008009c7947 */ /* 0x000fea0003800000 */
.L_x_703:
[----:B------:R-:W-:Y:S01]  /*4f20*/  IMAD.U32 R3, R3, 0x10000, RZ ;  /* 0x0001000003037824 */ /* 0x000fe200078e00ff */
[----:B------:R-:W-:Y:S01]  /*4f30*/  CS2R R6, SRZ ;  /* 0x0000000000067805 */ /* 0x000fe2000001ff00 */
[----:B------:R-:W-:Y:S02]  /*4f40*/  IMAD.MOV.U32 R25, RZ, RZ, R23 ;  /* 0x000000ffff197224 */ /* 0x000fe400078e0017 */
[----:B------:R-:W-:-:S04]  /*4f50*/  FMUL.FTZ R3, R3, 1 ;  /* 0x3f80000003037820 */ /* 0x000fc80000410000 */
[----:B------:R-:W0:Y:S02]  /*4f60*/  F2F.F64.F32 R4, R3 ;  /* 0x0000000300047310 */ /* 0x000e240000201800 */
[----:B0-----:R0:W-:Y:S01]  /*4f70*/  STG.E.128 desc[UR36][R8.64], R4 ;  /* 0x0000000408007986 */ /* 0x0011e2000c101d24 */
[----:B------:R-:W-:Y:S05]  /*4f80*/  BRA `(.L_x_689) ;  /* 0x0000000800807947 */ /* 0x000fea0003800000 */
.L_x_702:
[----:B------:R-:W-:-:S13]  /*4f90*/  ISETP.NE.AND P0, PT, R0, 0xf, PT ;  /* 0x0000000f0000780c */ /* 0x000fda0003f05270 */
[----:B------:R-:W-:Y:S05]  /*4fa0*/  @!P0 BRA `(.L_x_704) ;  /* 0x0000000000a88947 */ /* 0x000fea0003800000 */
[----:B------:R-:W-:-:S13]  /*4fb0*/  ISETP.NE.AND P0, PT, R0, 0x17, PT ;  /* 0x000000170000780c */ /* 0x000fda0003f05270 */
[----:B------:R-:W-:Y:S05]  /*4fc0*/  @!P0 BRA `(.L_x_705) ;  /* 0x0000000000508947 */ /* 0x000fea0003800000 */
[----:B------:R-:W-:-:S13]  /*4fd0*/  ISETP.NE.AND P0, PT, R0, 0x18, PT ;  /* 0x000000180000780c */ /* 0x000fda0003f05270 */
[----:B------:R-:W-:Y:S05]  /*4fe0*/  @P0 BRA `(.L_x_694) ;  /* 0x0000000400b80947 */ /* 0x000fea0003800000 */
[----:B------:R-:W-:Y:S01]  /*4ff0*/  IMAD.U32 R6, R3, 0x10000, RZ ;  /* 0x0001000003067824 */ /* 0x000fe200078e00ff */
[----:B------:R-:W-:Y:S01]  /*5000*/  BSSY.RECONVERGENT B0, `(.L_x_706) ;  /* 0x000000c000007945 */ /* 0x000fe20003800200 */
[----:B------:R-:W-:-:S03]  /*5010*/  IMAD.MOV.U32 R0, RZ, RZ, 0x7f ;  /* 0x0000007fff007424 */ /* 0x000fc600078e00ff */
        /* <DEDUP_REMOVED lines=10> */
.L_x_707:
[----:B------:R-:W-:Y:S05]  /*50c0*/  BSYNC.RECONVERGENT B0 ;  /* 0x0000000000007941 */ /* 0x000fea0003800200 */
.L_x_706:
[----:B------:R-:W-:Y:S01]  /*50d0*/  LOP3.LUT R5, R0, 0x80, R5, 0xf8, !PT ;  /* 0x0000008000057812 */ /* 0x000fe200078ef805 */
[----:B------:R-:W-:-:S04]  /*50e0*/  IMAD.MOV.U32 R25, RZ, RZ, R23 ;  /* 0x000000ffff197224 */ /* 0x000fc800078e0017 */
[----:B------:R4:W-:Y:S01]  /*50f0*/  STG.E.U8 desc[UR36][R8.64], R5 ;  /* 0x0000000508007986 */ /* 0x0009e2000c101124 */
[----:B------:R-:W-:Y:S05]  /*5100*/  BRA `(.L_x_689) ;  /* 0x0000000800207947 */ /* 0x000fea0003800000 */
.L_x_705:
        /* <DEDUP_REMOVED lines=15> */
.L_x_709:
[----:B------:R-:W-:Y:S05]  /*5200*/  BSYNC.RECONVERGENT B0 ;  /* 0x0000000000007941 */ /* 0x000fea0003800200 */
.L_x_708:
[----:B------:R-:W-:Y:S01]  /*5210*/  LOP3.LUT R5, R0, 0x80, R5, 0xf8, !PT ;  /* 0x0000008000057812 */ /* 0x000fe200078ef805 */
[----:B------:R-:W-:-:S04]  /*5220*/  IMAD.MOV.U32 R25, RZ, RZ, R23 ;  /* 0x000000ffff197224 */ /* 0x000fc800078e0017 */
[----:B------:R3:W-:Y:S01]  /*5230*/  STG.E.U8 desc[UR36][R8.64], R5 ;  /* 0x0000000508007986 */ /* 0x0007e2000c101124 */
[----:B------:R-:W-:Y:S05]  /*5240*/  BRA `(.L_x_689) ;  /* 0x0000000400d07947 */ /* 0x000fea0003800000 */
.L_x_704:
[----:B------:R2:W-:Y:S01]  /*5250*/  STG.E.U16 desc[UR36][R8.64], R3 ;  /* 0x0000000308007986 */ /* 0x0005e2000c101524 */
[----:B------:R-:W-:Y:S01]  /*5260*/  IMAD.MOV.U32 R25, RZ, RZ, R23 ;  /* 0x000000ffff197224 */ /* 0x000fe200078e0017 */
[----:B------:R-:W-:Y:S06]  /*5270*/  BRA `(.L_x_689) ;  /* 0x0000000400c47947 */ /* 0x000fec0003800000 */
.L_x_701:
[----:B------:R-:W-:-:S13]  /*5280*/  ISETP.GT.AND P0, PT, R0, 0x1b, PT ;  /* 0x0000001b0000780c */ /* 0x000fda0003f04270 */
[----:B------:R-:W-:Y:S05]  /*5290*/  @P0 BRA `(.L_x_710) ;  /* 0x0000000000f40947 */ /* 0x000fea0003800000 */
        /* <DEDUP_REMOVED lines=8> */
[----:B------:R-:W0:Y:S02]  /*5320*/  F2I.FTZ.U32.TRUNC.NTZ R3, R3 ;  /* 0x0000000300037305 */ /* 0x000e24000021f000 */
[----:B0-----:R0:W-:Y:S01]  /*5330*/  STG.E.U16 desc[UR36][R8.64], R3 ;  /* 0x0000000308007986 */ /* 0x0011e2000c101524 */
[----:B------:R-:W-:Y:S05]  /*5340*/  BRA `(.L_x_689) ;  /* 0x0000000400907947 */ /* 0x000fea0003800000 */
.L_x_712:
        /* <DEDUP_REMOVED lines=8> */
[----:B------:R-:W-:Y:S01]  /*53d0*/  FADD.FTZ R0, R0, 8192 ;  /* 0x4600000000007421 */ /* 0x000fe20000010000 */
[----:B------:R-:W-:-:S04]  /*53e0*/  PRMT R4, RZ, 0x7610, R4 ;  /* 0x00007610ff047816 */ /* 0x000fc80000000004 */
[----:B------:R-:W-:-:S13]  /*53f0*/  LOP3.LUT P0, R0, R0, 0xff, RZ, 0xc0, !PT ;  /* 0x000000ff00007812 */ /* 0x000fda000780c0ff */
[----:B------:R-:W-:Y:S05]  /*5400*/  @!P0 BRA `(.L_x_714) ;  /* 0x0000000000248947 */ /* 0x000fea0003800000 */
[----:B------:R-:W-:Y:S05]  /*5410*/  BRA `(.L_x_716) ;  /* 0x0000000000147947 */ /* 0x000fea0003800000 */
.L_x_715:
[----:B------:R-:W-:-:S04]  /*5420*/  SHF.R.U32.HI R0, RZ, 0x14, R3 ;  /* 0x00000014ff007819 */ /* 0x000fc80000011603 */
[----:B------:R-:W-:-:S04]  /*5430*/  LOP3.LUT R0, R0, 0x1, RZ, 0xc0, !PT ;  /* 0x0000000100007812 */ /* 0x000fc800078ec0ff */
[----:B------:R-:W-:-:S04]  /*5440*/  IADD3 R0, PT, PT, R3, 0x487ffff, R0 ;  /* 0x0487ffff03007810 */ /* 0x000fc80007ffe000 */
[----:B------:R-:W-:-:S04]  /*5450*/  SHF.R.U32.HI R0, RZ, 0x14, R0 ;  /* 0x00000014ff007819 */ /* 0x000fc80000011600 */
[----:B------:R-:W-:-:S07]  /*5460*/  LOP3.LUT R0, R0, 0xff, RZ, 0xc0, !PT ;  /* 0x000000ff00007812 */ /* 0x000fce00078ec0ff */
.L_x_716:
[----:B------:R-:W-:-:S04]  /*5470*/  SHF.R.U32.HI R3, RZ, 0x18, R3 ;  /* 0x00000018ff037819 */ /* 0x000fc80000011603 */
[----:B------:R-:W-:-:S04]  /*5480*/  LOP3.LUT R0, R0, 0x80, R3, 0xf8, !PT ;  /* 0x0000008000007812 */ /* 0x000fc800078ef803 */
[----:B------:R-:W-:-:S07]  /*5490*/  PRMT R4, R0, 0x7610, R4 ;  /* 0x0000761000047816 */ /* 0x000fce0000000004 */
.L_x_714:
[----:B------:R-:W-:Y:S05]  /*54a0*/  BSYNC.RECONVERGENT B0 ;  /* 0x0000000000007941 */ /* 0x000fea0003800200 */
.L_x_713:
[----:B------:R0:W-:Y:S01]  /*54b0*/  STG.E.U8 desc[UR36][R8.64], R4 ;  /* 0x0000000408007986 */ /* 0x0001e2000c101124 */
[----:B------:R-:W-:Y:S01]  /*54c0*/  IMAD.MOV.U32 R25, RZ, RZ, R23 ;  /* 0x000000ffff197224 */ /* 0x000fe200078e0017 */
[----:B------:R-:W-:Y:S06]  /*54d0*/  BRA `(.L_x_689) ;  /* 0x00000004002c7947 */ /* 0x000fec0003800000 */
.L_x_711:
        /* <DEDUP_REMOVED lines=13> */
.L_x_719:
[----:B------:R-:W-:-:S04]  /*55b0*/  SHF.R.U32.HI R0, RZ, 0x15, R3 ;  /* 0x00000015ff007819 */ /* 0x000fc80000011603 */
[----:B------:R-:W-:-:S04]  /*55c0*/  LOP3.LUT R0, R0, 0x1, RZ, 0xc0, !PT ;  /* 0x0000000100007812 */ /* 0x000fc800078ec0ff */
[----:B------:R-:W-:-:S04]  /*55d0*/  IADD3 R0, PT, PT, R3, 0x88fffff, R0 ;  /* 0x088fffff03007810 */ /* 0x000fc80007ffe000 */
[----:B------:R-:W-:-:S04]  /*55e0*/  SHF.R.U32.HI R0, RZ, 0x15, R0 ;  /* 0x00000015ff007819 */ /* 0x000fc80000011600 */
[----:B------:R-:W-:-:S07]  /*55f0*/  LOP3.LUT R0, R0, 0xff, RZ, 0xc0, !PT ;  /* 0x000000ff00007812 */ /* 0x000fce00078ec0ff */
.L_x_720:
[----:B------:R-:W-:-:S04]  /*5600*/  SHF.R.U32.HI R3, RZ, 0x18, R3 ;  /* 0x00000018ff037819 */ /* 0x000fc80000011603 */
[----:B------:R-:W-:-:S04]  /*5610*/  LOP3.LUT R0, R0, 0x80, R3, 0xf8, !PT ;  /* 0x0000008000007812 */ /* 0x000fc800078ef803 */
[----:B------:R-:W-:-:S07]  /*5620*/  PRMT R4, R0, 0x7610, R4 ;  /* 0x0000761000047816 */ /* 0x000fce0000000004 */
.L_x_718:
[----:B------:R-:W-:Y:S05]  /*5630*/  BSYNC.RECONVERGENT B0 ;  /* 0x0000000000007941 */ /* 0x000fea0003800200 */
.L_x_717:
[----:B------:R0:W-:Y:S01]  /*5640*/  STG.E.U8 desc[UR36][R8.64], R4 ;  /* 0x0000000408007986 */ /* 0x0001e2000c101124 */
[----:B------:R-:W-:Y:S01]  /*5650*/  IMAD.MOV.U32 R25, RZ, RZ, R23 ;  /* 0x000000ffff197224 */ /* 0x000fe200078e0017 */
[----:B------:R-:W-:Y:S06]  /*5660*/  BRA `(.L_x_689) ;  /* 0x0000000000c87947 */ /* 0x000fec0003800000 */
.L_x_710:
[----:B------:R-:W-:-:S13]  /*5670*/  ISETP.NE.AND P0, PT, R0, 0x1c, PT ;  /* 0x0000001c0000780c */ /* 0x000fda0003f05270 */
[----:B------:R-:W-:Y:S05]  /*5680*/  @!P0 BRA `(.L_x_721) ;  /* 0x0000000000b08947 */ /* 0x000fea0003800000 */
[----:B------:R-:W-:-:S13]  /*5690*/  ISETP.NE.AND P0, PT, R0, 0x1d, PT ;  /* 0x0000001d0000780c */ /* 0x000fda0003f05270 */
[----:B------:R-:W-:Y:S05]  /*56a0*/  @!P0 BRA `(.L_x_722) ;  /* 0x0000000000948947 */ /* 0x000fea0003800000 */
[----:B------:R-:W-:-:S13]  /*56b0*/  ISETP.NE.AND P0, PT, R0, 0x2c, PT ;  /* 0x0000002c0000780c */ /* 0x000fda0003f05270 */
[----:B------:R-:W-:Y:S05]  /*56c0*/  @!P0 BRA `(.L_x_723) ;  /* 0x0000000000488947 */ /* 0x000fea0003800000 */
.L_x_694:
        /* <DEDUP_REMOVED lines=16> */
.L_x_724:
[----:B------:R-:W-:Y:S01]  /*57d0*/  IMAD.MOV.U32 R25, RZ, RZ, R23 ;  /* 0x000000ffff197224 */ /* 0x000fe200078e0017 */
[----:B------:R-:W-:Y:S06]  /*57e0*/  BRA `(.L_x_689) ;  /* 0x0000000000687947 */ /* 0x000fec0003800000 */
.L_x_723:
[----:B------:R-:W-:Y:S02]  /*57f0*/  IMAD.U32 R4, R3, 0x10000, RZ ;  /* 0x0001000003047824 */ /* 0x000fe400078e00ff */
[----:B------:R-:W-:-:S03]  /*5800*/  IMAD.MOV.U32 R25, RZ, RZ, R23 ;  /* 0x000000ffff197224 */ /* 0x000fc600078e0017 */
[----:B------:R-:W-:-:S04]  /*5810*/  SHF.R.U32.HI R5, RZ, 0x17, R4 ;  /* 0x00000017ff057819 */ /* 0x000fc80000011604 */
[----:B------:R-:W-:-:S04]  /*5820*/  LOP3.LUT R3, R5, 0xff, RZ, 0xc0, !PT ;  /* 0x000000ff05037812 */ /* 0x000fc800078ec0ff */
[----:B------:R-:W-:-:S13]  /*5830*/  ISETP.NE.AND P2, PT, R3, 0xff, PT ;  /* 0x000000ff0300780c */ /* 0x000fda0003f45270 */
[--C-:B------:R-:W-:Y:S02]  /*5840*/  @P2 SHF.R.U32.HI R0, RZ, 0x16, R4.reuse ;  /* 0x00000016ff002819 */ /* 0x100fe40000011604 */
[----:B------:R-:W-:Y:S01]  /*5850*/  @P2 LOP3.LUT P0, RZ, R3, 0x3fffff, R4, 0xf8, !PT ;  /* 0x003fffff03ff2812 */ /* 0x000fe2000780f804 */
[----:B------:R-:W-:Y:S01]  /*5860*/  IMAD.MOV.U32 R3, RZ, RZ, 0xff ;  /* 0x000000ffff037424 */ /* 0x000fe200078e00ff */
[----:B------:R-:W-:-:S04]  /*5870*/  @P2 LOP3.LUT R0, R0, 0x1, RZ, 0xc0, !PT ;  /* 0x0000000100002812 */ /* 0x000fc800078ec0ff */
[----:B------:R-:W-:Y:S01]  /*5880*/  @P2 ISETP.EQ.U32.AND P1, PT, R0, 0x1, P0 ;  /* 0x000000010000280c */ /* 0x000fe20000722070 */
[----:B------:R-:W-:Y:S01]  /*5890*/  @P2 VIADD R0, R5, 0x1 ;  /* 0x0000000105002836 */ /* 0x000fe20000000000 */
[----:B------:R-:W-:Y:S02]  /*58a0*/  PLOP3.LUT P0, PT, PT, PT, PT, 0x80, 0x8 ;  /* 0x000000000008781c */ /* 0x000fe40003f0f070 */
[----:B------:R-:W-:-:S13]  /*58b0*/  @P2 PLOP3.LUT P0, PT, P1, PT, PT, 0x80, 0x8 ;  /* 0x000000000008281c */ /* 0x000fda0000f0f070 */
[----:B------:R-:W-:-:S04]  /*58c0*/  @!P0 IMAD.MOV R0, RZ, RZ, R5 ;  /* 0x000000ffff008224 */ /* 0x000fc800078e0205 */
[----:B------:R-:W-:-:S05]  /*58d0*/  @P2 IMAD.MOV.U32 R3, RZ, RZ, R0 ;  /* 0x000000ffff032224 */ /* 0x000fca00078e0000 */
[----:B------:R0:W-:Y:S01]  /*58e0*/  STG.E.U8 desc[UR36][R8.64], R3 ;  /* 0x0000000308007986 */ /* 0x0001e2000c101124 */
[----:B------:R-:W-:Y:S05]  /*58f0*/  BRA `(.L_x_689) ;  /* 0x0000000000247947 */ /* 0x000fea0003800000 */
.L_x_722:
[----:B------:R-:W-:Y:S02]  /*5900*/  IMAD.U32 R4, R3, 0x10000, RZ ;  /* 0x0001000003047824 */ /* 0x000fe400078e00ff */
[----:B------:R-:W-:-:S04]  /*5910*/  IMAD.MOV.U32 R25, RZ, RZ, R23 ;  /* 0x000000ffff197224 */ /* 0x000fc800078e0017 */
[----:B------:R-:W0:Y:S02]  /*5920*/  F2I.U64.TRUNC R4, R4 ;  /* 0x0000000400047311 */ /* 0x000e24000020d800 */
[----:B0-----:R0:W-:Y:S01]  /*5930*/  STG.E.64 desc[UR36][R8.64], R4 ;  /* 0x0000000408007986 */ /* 0x0011e2000c101b24 */
[----:B------:R-:W-:Y:S05]  /*5940*/  BRA `(.L_x_689) ;  /* 0x0000000000107947 */ /* 0x000fea0003800000 */
.L_x_721:
[----:B------:R-:W-:Y:S02]  /*5950*/  IMAD.U32 R3, R3, 0x10000, RZ ;  /* 0x0001000003037824 */ /* 0x000fe400078e00ff */
[----:B------:R-:W-:-:S04]  /*5960*/  IMAD.MOV.U32 R25, RZ, RZ, R23 ;  /* 0x000000ffff197224 */ /* 0x000fc800078e0017 */
[----:B------:R-:W0:Y:S02]  /*5970*/  F2I.FTZ.U32.TRUNC.NTZ R3, R3 ;  /* 0x0000000300037305 */ /* 0x000e24000021f000 */
[----:B0-----:R0:W-:Y:S02]  /*5980*/  STG.E desc[UR36][R8.64], R3 ;  /* 0x0000000308007986 */ /* 0x0011e4000c101924 */
.L_x_689:
[----:B------:R-:W-:Y:S05]  /*5990*/  BSYNC.RECONVERGENT B6 ;  /* 0x0000000000067941 */ /* 0x000fea0003800200 */
.L_x_688:
[----:B------:R-:W-:Y:S01]  /*59a0*/  ISETP.GE.AND P0, PT, R25, R16, PT ;  /* 0x000000101900720c */ /* 0x000fe20003f06270 */
[----:B------:R-:W-:-:S12]  /*59b0*/  BSSY.RECONVERGENT B6, `(.L_x_725) ;  /* 0x00001f0000067945 */ /* 0x000fd80003800200 */
[----:B------:R-:W-:Y:S05]  /*59c0*/  @P0 BRA `(.L_x_726) ;  /* 0x0000001c00b80947 */ /* 0x000fea0003800000 */
[----:B------:R-:W1:Y:S01]  /*59d0*/  LDCU UR4, c[0x0][0x3b8] ;  /* 0x00007700ff0477ac */ /* 0x000e620008000800 */
[----:B0-234-:R-:W0:Y:S01]  /*59e0*/  LDC.64 R8, c[0x0][0x398] ;  /* 0x0000e600ff087b82 */ /* 0x01de220000000a00 */
[----:B-----5:R-:W-:Y:S01]  /*59f0*/  IMAD R0, R2, 0x200, R25 ;  /* 0x0000020002007824 */ /* 0x020fe200078e0219 */
[----:B------:R-:W-:-:S03]  /*5a00*/  PRMT R4, R18, 0x9910, RZ ;  /* 0x0000991012047816 */ /* 0x000fc600000000ff */
[----:B-1----:R-:W-:Y:S02]  /*5a10*/  IMAD R3, R0, UR4, RZ ;  /* 0x0000000400037c24 */ /* 0x002fe4000f8e02ff */
[----:B------:R-:W-:-:S05]  /*5a20*/  IMAD.MOV.U32 R0, RZ, RZ, R4 ;  /* 0x000000ffff007224 */ /* 0x000fca00078e0004 */
[----:B------:R-:W-:Y:S02]  /*5a30*/  ISETP.GT.AND P1, PT, R0, 0x9, PT ;  /* 0x000000090000780c */ /* 0x000fe40003f24270 */
[----:B0-----:R-:W-:-:S05]  /*5a40*/  IADD3 R8, P0, PT, R3, R8, RZ ;  /* 0x0000000803087210 */ /* 0x001fca0007f1e0ff */
        /* <DEDUP_REMOVED lines=10> */
[----:B------:R-:W-:-:S04]  /*5af0*/  IMAD.U32 R22, R22, 0x10000, RZ ;  /* 0x0001000016167824 */ /* 0x000fc800078e00ff */
[----:B------:R-:W0:Y:S02]  /*5b00*/  F2I.FTZ.TRUNC.NTZ R3, R22 ;  /* 0x0000001600037305 */ /* 0x000e24000021f100 */
[----:B0-----:R0:W-:Y:S01]  /*5b10*/  STG.E.U8 desc[UR36][R8.64], R3 ;  /* 0x0000000308007986 */ /* 0x0011e2000c101124 */
[----:B------:R-:W-:Y:S05]  /*5b20*/  BRA `(.L_x_732) ;  /* 0x0000000c007c7947 */ /* 0x000fea0003800000 */
.L_x_730:
[----:B------:R-:W-:-:S06]  /*5b30*/  IMAD.U32 R5, R22, 0x10000, RZ ;  /* 0x0001000016057824 */ /* 0x000fcc00078e00ff */
[----:B------:R-:W0:Y:S02]  /*5b40*/  F2I.S64.TRUNC R4, R5 ;  /* 0x0000000500047311 */ /* 0x000e24000020d900 */
[----:B0-----:R0:W-:Y:S01]  /*5b50*/  STG.E.U8 desc[UR36][R8.64], R4 ;  /* 0x0000000408007986 */ /* 0x0011e2000c101124 */
[----:B------:R-:W-:Y:S05]  /*5b60*/  BRA `(.L_x_732) ;  /* 0x0000000c006c7947 */ /* 0x000fea0003800000 */
.L_x_729:
[----:B------:R-:W-:-:S13]  /*5b70*/  ISETP.NE.AND P0, PT, R0, 0x2, PT ;  /* 0x000000020000780c */ /* 0x000fda0003f05270 */
[----:B------:R-:W-:Y:S05]  /*5b80*/  @!P0 BRA `(.L_x_733) ;  /* 0x0000000000308947 */ /* 0x000fea0003800000 */
[----:B------:R-:W-:-:S13]  /*5b90*/  ISETP.NE.AND P0, PT, R0, 0x3, PT ;  /* 0x000000030000780c */ /* 0x000fda0003f05270 */
[----:B------:R-:W-:Y:S05]  /*5ba0*/  @!P0 BRA `(.L_x_734) ;  /* 0x0000000000188947 */ /* 0x000fea0003800000 */
[----:B------:R-:W-:-:S13]  /*5bb0*/  ISETP.NE.AND P0, PT, R0, 0x4, PT ;  /* 0x000000040000780c */ /* 0x000fda0003f05270 */
[----:B------:R-:W-:Y:S05]  /*5bc0*/  @P0 BRA `(.L_x_731) ;  /* 0x0000000800780947 */ /* 0x000fea0003800000 */
[----:B------:R-:W-:-:S06]  /*5bd0*/  IMAD.U32 R4, R22, 0x10000, RZ ;  /* 0x0001000016047824 */ /* 0x000fcc00078e00ff */
[----:B------:R-:W0:Y:S02]  /*5be0*/  F2I.S64.TRUNC R4, R4 ;  /* 0x0000000400047311 */ /* 0x000e24000020d900 */
[----:B0-----:R0:W-:Y:S01]  /*5bf0*/  STG.E.64 desc[UR36][R8.64], R4 ;  /* 0x0000000408007986 */ /* 0x0011e2000c101b24 */
[----:B------:R-:W-:Y:S05]  /*5c00*/  BRA `(.L_x_732) ;  /* 0x0000000c00447947 */ /* 0x000fea0003800000 */
.L_x_734:
[----:B------:R-:W-:-:S04]  /*5c10*/  IMAD.U32 R22, R22, 0x10000, RZ ;  /* 0x0001000016167824 */ /* 0x000fc800078e00ff */
[----:B------:R-:W0:Y:S02]  /*5c20*/  F2I.FTZ.TRUNC.NTZ R3, R22 ;  /* 0x0000001600037305 */ /* 0x000e24000021f100 */
[----:B0-----:R0:W-:Y:S01]  /*5c30*/  STG.E desc[UR36][R8.64], R3 ;  /* 0x0000000308007986 */ /* 0x0011e2000c101924 */
[----:B------:R-:W-:Y:S05]  /*5c40*/  BRA `(.L_x_732) ;  /* 0x0000000c00347947 */ /* 0x000fea0003800000 */
.L_x_733:
[----:B------:R-:W-:-:S04]  /*5c50*/  IMAD.U32 R22, R22, 0x10000, RZ ;  /* 0x0001000016167824 */ /* 0x000fc800078e00ff */
[----:B------:R-:W0:Y:S02]  /*5c60*/  F2I.FTZ.TRUNC.NTZ R3, R22 ;  /* 0x0000001600037305 */ /* 0x000e24000021f100 */
[----:B0-----:R0:W-:Y:S01]  /*5c70*/  STG.E.U16 desc[UR36][R8.64], R3 ;  /* 0x0000000308007986 */ /* 0x0011e2000c101524 */
[----:B------:R-:W-:Y:S05]  /*5c80*/  BRA `(.L_x_732) ;  /* 0x0000000c00247947 */ /* 0x000fea0003800000 */
.L_x_728:
[----:B------:R-:W-:-:S13]  /*5c90*/  ISETP.GT.AND P0, PT, R0, 0x6, PT ;  /* 0x000000060000780c */ /* 0x000fda0003f04270 */
[----:B------:R-:W-:Y:S05]  /*5ca0*/  @P0 BRA `(.L_x_735) ;  /* 0x00000000002c0947 */ /* 0x000fea0003800000 */
[----:B------:R-:W-:-:S13]  /*5cb0*/  ISETP.NE.AND P0, PT, R0, 0x5, PT ;  /* 0x000000050000780c */ /* 0x000fda0003f05270 */
[----:B------:R-:W-:Y:S05]  /*5cc0*/  @!P0 BRA `(.L_x_736) ;  /* 0x0000000000148947 */ /* 0x000fea0003800000 */
[----:B------:R-:W-:-:S13]  /*5cd0*/  ISETP.NE.AND P0, PT, R0, 0x6, PT ;  /* 0x000000060000780c */ /* 0x000fda0003f05270 */
[----:B------:R-:W-:Y:S05]  /*5ce0*/  @P0 BRA `(.L_x_731) ;  /* 0x0000000800300947 */ /* 0x000fea0003800000 */
[----:B------:R-:W-:-:S05]  /*5cf0*/  IMAD.U32 R3, R22, 0x10000, RZ ;  /* 0x0001000016037824 */ /* 0x000fca00078e00ff */
[----:B------:R0:W-:Y:S01]  /*5d00*/  STG.E desc[UR36][R8.64], R3 ;  /* 0x0000000308007986 */ /* 0x0001e2000c101924 */
[----:B------:R-:W-:Y:S05]  /*5d10*/  BRA `(.L_x_732) ;  /* 0x0000000c00007947 */ /* 0x000fea0003800000 */
.L_x_736:
[----:B------:R-:W-:-:S05]  /*5d20*/  IMAD.U32 R0, R22, 0x10000, RZ ;  /* 0x0001000016007824 */ /* 0x000fca00078e00ff */
[----:B------:R-:W-:-:S05]  /*5d30*/  F2FP.F16.F32.PACK_AB R0, RZ, R0 ;  /* 0x00000000ff00723e */ /* 0x000fca00000000ff */
[----:B------:R0:W-:Y:S01]  /*5d40*/  STG.E.U16 desc[UR36][R8.64], R0 ;  /* 0x0000000008007986 */ /* 0x0001e2000c101524 */
[----:B------:R-:W-:Y:S05]  /*5d50*/  BRA `(.L_x_732) ;  /* 0x0000000800f07947 */ /* 0x000fea0003800000 */
.L_x_735:
[----:B------:R-:W-:-:S13]  /*5d60*/  ISETP.NE.AND P0, PT, R0, 0x7, PT ;  /* 0x000000070000780c */ /* 0x000fda0003f05270 */
[----:B------:R-:W-:Y:S05]  /*5d70*/  @!P0 BRA `(.L_x_737) ;  /* 0x0000000000348947 */ /* 0x000fea0003800000 */
[----:B------:R-:W-:-:S13]  /*5d80*/  ISETP.NE.AND P0, PT, R0, 0x8, PT ;  /* 0x000000080000780c */ /* 0x000fda0003f05270 */
[----:B------:R-:W-:Y:S05]  /*5d90*/  @!P0 BRA `(.L_x_738) ;  /* 0x0000000000188947 */ /* 0x000fea0003800000 */
[----:B------:R-:W-:-:S13]  /*5da0*/  ISETP.NE.AND P0, PT, R0, 0x9, PT ;  /* 0x000000090000780c */ /* 0x000fda0003f05270 */
[----:B------:R-:W-:Y:S05]  /*5db0*/  @P0 BRA `(.L_x_731) ;  /* 0x0000000400fc0947 */ /* 0x000fea0003800000 */
[----:B------:R-:W-:Y:S02]  /*5dc0*/  IMAD.U32 R22, R22, 0x10000, RZ ;  /* 0x0001000016167824 */ /* 0x000fe400078e00ff */
[----:B------:R-:W-:-:S05]  /*5dd0*/  IMAD.MOV.U32 R23, RZ, RZ, RZ ;  /* 0x000000ffff177224 */ /* 0x000fca00078e00ff */
[----:B------:R0:W-:Y:S01]  /*5de0*/  STG.E.64 desc[UR36][R8.64], R22 ;  /* 0x0000001608007986 */ /* 0x0001e2000c101b24 */
[----:B------:R-:W-:Y:S05]  /*5df0*/  BRA `(.L_x_732) ;  /* 0x0000000800c87947 */ /* 0x000fea0003800000 */
.L_x_738:
[----:B------:R-:W-:-:S05]  /*5e00*/  IMAD.U32 R22, R22, 0x10000, RZ ;  /* 0x0001000016167824 */ /* 0x000fca00078e00ff */
[----:B------:R-:W-:-:S04]  /*5e10*/  F2FP.F16.F32.PACK_AB R3, RZ, R22 ;  /* 0x00000016ff03723e */ /* 0x000fc800000000ff */
[----:B------:R-:W-:-:S05]  /*5e20*/  PRMT R3, R3, 0x5410, RZ ;  /* 0x0000541003037816 */ /* 0x000fca00000000ff */
[----:B------:R0:W-:Y:S01]  /*5e30*/  STG.E desc[UR36][R8.64], R3 ;  /* 0x0000000308007986 */ /* 0x0001e2000c101924 */
[----:B------:R-:W-:Y:S05]  /*5e40*/  BRA `(.L_x_732) ;  /* 0x0000000800b47947 */ /* 0x000fea0003800000 */
.L_x_737:
[----:B------:R-:W-:-:S04]  /*5e50*/  IMAD.U32 R4, R22, 0x10000, RZ ;  /* 0x0001000016047824 */ /* 0x000fc800078e00ff */
[----:B------:R-:W-:-:S06]  /*5e60*/  FMUL.FTZ R4, R4, 1 ;  /* 0x3f80000004047820 */ /* 0x000fcc0000410000 */
[----:B------:R-:W0:Y:S02]  /*5e70*/  F2F.F64.F32 R4, R4 ;  /* 0x0000000400047310 */ /* 0x000e240000201800 */
[----:B0-----:R0:W-:Y:S01]  /*5e80*/  STG.E.64 desc[UR36][R8.64], R4 ;  /* 0x0000000408007986 */ /* 0x0011e2000c101b24 */
[----:B------:R-:W-:Y:S05]  /*5e90*/  BRA `(.L_x_732) ;  /* 0x0000000800a07947 */ /* 0x000fea0003800000 */
.L_x_727:
[----:B------:R-:W-:-:S13]  /*5ea0*/  ISETP.GT.AND P0, PT, R0, 0x18, PT ;  /* 0x000000180000780c */ /* 0x000fda0003f04270 */
[----:B------:R-:W-:Y:S05]  /*5eb0*/  @!P0 BRA `(.L_x_739) ;  /* 0x0000000400608947 */ /* 0x000fea0003800000 */
        /* <DEDUP_REMOVED lines=8> */
[----:B------:R-:W-:-:S06]  /*5f40*/  IMAD.U32 R3, R22, 0x10000, RZ ;  /* 0x0001000016037824 */ /* 0x000fcc00078e00ff */
[----:B------:R-:W0:Y:S02]  /*5f50*/  F2I.FTZ.U32.TRUNC.NTZ R3, R3 ;  /* 0x0000000300037305 */ /* 0x000e24000021f000 */
[----:B0-----:R0:W-:Y:S01]  /*5f60*/  STG.E.U16 desc[UR36][R8.64], R3 ;  /* 0x0000000308007986 */ /* 0x0011e2000c101524 */
[----:B------:R-:W-:Y:S05]  /*5f70*/  BRA `(.L_x_732) ;  /* 0x0000000800687947 */ /* 0x000fea0003800000 */
.L_x_742:
        /* <DEDUP_REMOVED lines=17> */
.L_x_745:
[----:B------:R-:W-:-:S04]  /*6090*/  SHF.R.U32.HI R3, RZ, 0x18, R5 ;  /* 0x00000018ff037819 */ /* 0x000fc80000011605 */
[----:B------:R-:W-:-:S04]  /*60a0*/  LOP3.LUT R0, R0, 0x80, R3, 0xf8, !PT ;  /* 0x0000008000007812 */ /* 0x000fc800078ef803 */
[----:B------:R-:W-:-:S07]  /*60b0*/  PRMT R4, R0, 0x7610, R4 ;  /* 0x0000761000047816 */ /* 0x000fce0000000004 */
.L_x_744:
[----:B------:R-:W-:Y:S05]  /*60c0*/  BSYNC.RECONVERGENT B0 ;  /* 0x0000000000007941 */ /* 0x000fea0003800200 */
.L_x_743:
[----:B------:R0:W-:Y:S01]  /*60d0*/  STG.E.U8 desc[UR36][R8.64], R4 ;  /* 0x0000000408007986 */ /* 0x0001e2000c101124 */
[----:B------:R-:W-:Y:S05]  /*60e0*/  BRA `(.L_x_732) ;  /* 0x00000008000c7947 */ /* 0x000fea0003800000 */
.L_x_741:
        /* <DEDUP_REMOVED lines=17> */
.L_x_748:
[----:B------:R-:W-:-:S04]  /*6200*/  SHF.R.U32.HI R3, RZ, 0x18, R5 ;  /* 0x00000018ff037819 */ /* 0x000fc80000011605 */
[----:B------:R-:W-:-:S04]  /*6210*/  LOP3.LUT R0, R0, 0x80, R3, 0xf8, !PT ;  /* 0x0000008000007812 */ /* 0x000fc800078ef803 */
[----:B------:R-:W-:-:S07]  /*6220*/  PRMT R4, R0, 0x7610, R4 ;  /* 0x0000761000047816 */ /* 0x000fce0000000004 */
.L_x_747:
[----:B------:R-:W-:Y:S05]  /*6230*/  BSYNC.RECONVERGENT B0 ;  /* 0x0000000000007941 */ /* 0x000fea0003800200 */
.L_x_746:
[----:B------:R0:W-:Y:S01]  /*6240*/  STG.E.U8 desc[UR36][R8.64], R4 ;  /* 0x0000000408007986 */ /* 0x0001e2000c101124 */
[----:B------:R-:W-:Y:S05]  /*6250*/  BRA `(.L_x_732) ;  /* 0x0000000400b07947 */ /* 0x000fea0003800000 */
.L_x_740:
[----:B------:R-:W-:-:S13]  /*6260*/  ISETP.NE.AND P0, PT, R0, 0x1c, PT ;  /* 0x0000001c0000780c */ /* 0x000fda0003f05270 */
[----:B------:R-:W-:Y:S05]  /*6270*/  @!P0 BRA `(.L_x_749) ;  /* 0x0000000000608947 */ /* 0x000fea0003800000 */
[----:B------:R-:W-:-:S13]  /*6280*/  ISETP.NE.AND P0, PT, R0, 0x1d, PT ;  /* 0x0000001d0000780c */ /* 0x000fda0003f05270 */
[----:B------:R-:W-:Y:S05]  /*6290*/  @!P0 BRA `(.L_x_750) ;  /* 0x0000000000488947 */ /* 0x000fea0003800000 */
[----:B------:R-:W-:-:S13]  /*62a0*/  ISETP.NE.AND P0, PT, R0, 0x2c, PT ;  /* 0x0000002c0000780c */ /* 0x000fda0003f05270 */
[----:B------:R-:W-:Y:S05]  /*62b0*/  @P0 BRA `(.L_x_731) ;  /* 0x0000000000bc0947 */ /* 0x000fea0003800000 */
[----:B------:R-:W-:-:S05]  /*62c0*/  IMAD.U32 R22, R22, 0x10000, RZ ;  /* 0x0001000016167824 */ /* 0x000fca00078e00ff */
        /* <DEDUP_REMOVED lines=15> */
.L_x_750:
[----:B------:R-:W-:-:S06]  /*63c0*/  IMAD.U32 R4, R22, 0x10000, RZ ;  /* 0x0001000016047824 */ /* 0x000fcc00078e00ff */
[----:B------:R-:W0:Y:S02]  /*63d0*/  F2I.U64.TRUNC R4, R4 ;  /* 0x0000000400047311 */ /* 0x000e24000020d800 */
[----:B0-----:R0:W-:Y:S01]  /*63e0*/  STG.E.64 desc[UR36][R8.64], R4 ;  /* 0x0000000408007986 */ /* 0x0011e2000c101b24 */
[----:B------:R-:W-:Y:S05]  /*63f0*/  BRA `(.L_x_732) ;  /* 0x0000000400487947 */ /* 0x000fea0003800000 */
.L_x_749:
[----:B------:R-:W-:-:S04]  /*6400*/  IMAD.U32 R22, R22, 0x10000, RZ ;  /* 0x0001000016167824 */ /* 0x000fc800078e00ff */
[----:B------:R-:W0:Y:S02]  /*6410*/  F2I.FTZ.U32.TRUNC.NTZ R3, R22 ;  /* 0x0000001600037305 */ /* 0x000e24000021f000 */
[----:B0-----:R0:W-:Y:S01]  /*6420*/  STG.E desc[UR36][R8.64], R3 ;  /* 0x0000000308007986 */ /* 0x0011e2000c101924 */
[----:B------:R-:W-:Y:S05]  /*6430*/  BRA `(.L_x_732) ;  /* 0x0000000400387947 */ /* 0x000fea0003800000 */
.L_x_739:
[----:B------:R-:W-:-:S13]  /*6440*/  ISETP.GT.AND P0, PT, R0, 0xe, PT ;  /* 0x0000000e0000780c */ /* 0x000fda0003f04270 */
[----:B------:R-:W-:Y:S05]  /*6450*/  @P0 BRA `(.L_x_751) ;  /* 0x00000000003c0947 */ /* 0x000fea0003800000 */
[----:B------:R-:W-:-:S13]  /*6460*/  ISETP.NE.AND P0, PT, R0, 0xa, PT ;  /* 0x0000000a0000780c */ /* 0x000fda0003f05270 */
[----:B------:R-:W-:Y:S05]  /*6470*/  @!P0 BRA `(.L_x_752) ;  /* 0x00000000001c8947 */ /* 0x000fea0003800000 */
[----:B------:R-:W-:-:S13]  /*6480*/  ISETP.NE.AND P0, PT, R0, 0xb, PT ;  /* 0x0000000b0000780c */ /* 0x000fda0003f05270 */
[----:B------:R-:W-:Y:S05]  /*6490*/  @P0 BRA `(.L_x_731) ;  /* 0x0000000000440947 */ /* 0x000fea0003800000 */
[----:B------:R-:W-:-:S05]  /*64a0*/  IMAD.U32 R22, R22, 0x10000, RZ ;  /* 0x0001000016167824 */ /* 0x000fca00078e00ff */
[----:B------:R-:W-:-:S04]  /*64b0*/  FSETP.NEU.FTZ.AND P0, PT, R22, RZ, PT ;  /* 0x000000ff1600720b */ /* 0x000fc80003f1d000 */
[----:B------:R-:W-:-:S05]  /*64c0*/  SEL R3, RZ, 0x1, !P0 ;  /* 0x00000001ff037807 */ /* 0x000fca0004000000 */
[----:B------:R3:W-:Y:S01]  /*64d0*/  STG.E.U8 desc[UR36][R8.64], R3 ;  /* 0x0000000308007986 */ /* 0x0007e2000c101124 */
[----:B------:R-:W-:Y:S05]  /*64e0*/  BRA `(.L_x_732) ;  /* 0x00000004000c7947 */ /* 0x000fea0003800000 */
.L_x_752:
[----:B------:R-:W-:Y:S01]  /*64f0*/  IMAD.U32 R22, R22, 0x10000, RZ ;  /* 0x0001000016167824 */ /* 0x000fe200078e00ff */
[----:B------:R-:W-:-:S03]  /*6500*/  CS2R R6, SRZ ;  /* 0x0000000000067805 */ /* 0x000fc6000001ff00 */
[----:B------:R-:W-:-:S06]  /*6510*/  FMUL.FTZ R4, R22, 1 ;  /* 0x3f80000016047820 */ /* 0x000fcc0000410000 */
[----:B------:R-:W0:Y:S02]  /*6520*/  F2F.F64.F32 R4, R4 ;  /* 0x0000000400047310 */ /* 0x000e240000201800 */
[----:B0-----:R4:W-:Y:S01]  /*6530*/  STG.E.128 desc[UR36][R8.64], R4 ;  /* 0x0000000408007986 */ /* 0x0019e2000c101d24 */
[----:B------:R-:W-:Y:S05]  /*6540*/  BRA `(.L_x_732) ;  /* 0x0000000000f47947 */ /* 0x000fea0003800000 */
.L_x_751:
[----:B------:R-:W-:-:S13]  /*6550*/  ISETP.NE.AND P0, PT, R0, 0xf, PT ;  /* 0x0000000f0000780c */ /* 0x000fda0003f05270 */
[----:B------:R-:W-:Y:S05]  /*6560*/  @!P0 BRA `(.L_x_753) ;  /* 0x0000000000e88947 */ /* 0x000fea0003800000 */
[----:B------:R-:W-:-:S13]  /*6570*/  ISETP.NE.AND P0, PT, R0, 0x17, PT ;  /* 0x000000170000780c */ /* 0x000fda0003f05270 */
[----:B------:R-:W-:Y:S05]  /*6580*/  @!P0 BRA `(.L_x_754) ;  /* 0x0000000000908947 */ /* 0x000fea0003800000 */
[----:B------:R-:W-:-:S13]  /*6590*/  ISETP.NE.AND P0, PT, R0, 0x18, PT ;  /* 0x000000180000780c */ /* 0x000fda0003f05270 */
[----:B------:R-:W-:Y:S05]  /*65a0*/  @!P0 BRA `(.L_x_755) ;  /* 0x0000000000448947 */ /* 0x000fea0003800000 */
.L_x_731:
        /* <DEDUP_REMOVED lines=16> */
.L_x_756:
[----:B------:R-:W-:Y:S05]  /*66b0*/  BRA `(.L_x_732) ;  /* 0x0000000000987947 */ /* 0x000fea0003800000 */
.L_x_755:
        /* <DEDUP_REMOVED lines=13> */
.L_x_758:
[----:B------:R-:W-:Y:S05]  /*6790*/  BSYNC.RECONVERGENT B0 ;  /* 0x0000000000007941 */ /* 0x000fea0003800200 */
.L_x_757:
[----:B------:R-:W-:-:S05]  /*67a0*/  LOP3.LUT R3, R0, 0x80, R3, 0xf8, !PT ;  /* 0x0000008000037812 */ /* 0x000fca00078ef803 */
[----:B------:R2:W-:Y:S01]  /*67b0*/  STG.E.U8 desc[UR36][R8.64], R3 ;  /* 0x0000000308007986 */ /* 0x0005e2000c101124 */
[----:B------:R-:W-:Y:S05]  /*67c0*/  BRA `(.L_x_732) ;  /* 0x0000000000547947 */ /* 0x000fea0003800000 */
.L_x_754:
        /* <DEDUP_REMOVED lines=12> */
.L_x_760:
[----:B------:R-:W-:Y:S01]  /*6890*/  IMAD.MOV.U32 R0, RZ, RZ, 0x7f ;  /* 0x0000007fff007424 */ /* 0x000fe200078e00ff */
[----:B------:R-:W-:-:S04]  /*68a0*/  ISETP.GT.U32.AND P0, PT, R4, 0x7f800000, PT ;  /* 0x7f8000000400780c */ /* 0x000fc80003f04070 */
[----:B------:R-:W-:-:S09]  /*68b0*/  SEL R0, R0, 0x7c, P0 ;  /* 0x0000007c00007807 */ /* 0x000fd20000000000 */
.L_x_761:
[----:B------:R-:W-:Y:S05]  /*68c0*/  BSYNC.RECONVERGENT B0 ;  /* 0x0000000000007941 */ /* 0x000fea0003800200 */
.L_x_759:
[----:B------:R-:W-:-:S04]  /*68d0*/  SHF.R.U32.HI R3, RZ, 0x18, R3 ;  /* 0x00000018ff037819 */ /* 0x000fc80000011603 */
[----:B------:R-:W-:-:S05]  /*68e0*/  LOP3.LUT R3, R0, 0x80, R3, 0xf8, !PT ;  /* 0x0000008000037812 */ /* 0x000fca00078ef803 */
[----:B------:R1:W-:Y:S01]  /*68f0*/  STG.E.U8 desc[UR36][R8.64], R3 ;  /* 0x0000000308007986 */ /* 0x0003e2000c101124 */
[----:B------:R-:W-:Y:S05]  /*6900*/  BRA `(.L_x_732) ;  /* 0x0000000000047947 */ /* 0x000fea0003800000 */
.L_x_753:
[----:B------:R0:W-:Y:S02]  /*6910*/  STG.E.U16 desc[UR36][R8.64], R22 ;  /* 0x0000001608007986 */ /* 0x0001e4000c101524 */
.L_x_732:
[----:B------:R-:W-:-:S05]  /*6920*/  VIADD R25, R25, 0x80 ;  /* 0x0000008019197836 */ /* 0x000fca0000000000 */
[----:B------:R-:W-:-:S13]  /*6930*/  ISETP.GE.AND P0, PT, R25, R16, PT ;  /* 0x000000101900720c */ /* 0x000fda0003f06270 */
[----:B------:R-:W-:Y:S05]  /*6940*/  @P0 BRA `(.L_x_726) ;  /* 0x0000000c00d80947 */ /* 0x000fea0003800000 */
[----:B------:R-:W5:Y:S01]  /*6950*/  LDCU UR4, c[0x0][0x3b8] ;  /* 0x00007700ff0477ac */ /* 0x000f620008000800 */
[----:B01234-:R-:W0:Y:S01]  /*6960*/  LDC.64 R8, c[0x0][0x398] ;  /* 0x0000e600ff087b82 */ /* 0x01fe220000000a00 */
[----:B------:R-:W-:Y:S01]  /*6970*/  IMAD R0, R2, 0x200, R25 ;  /* 0x0000020002007824 */ /* 0x000fe200078e0219 */
[----:B------:R-:W-:-:S03]  /*6980*/  PRMT R4, R18, 0x9910, RZ ;  /* 0x0000991012047816 */ /* 0x000fc600000000ff */
[----:B-----5:R-:W-:Y:S02]  /*6990*/  IMAD R3, R0, UR4, RZ ;  /* 0x0000000400037c24 */ /* 0x020fe4000f8e02ff */
        /* <DEDUP_REMOVED lines=13> */
[----:B------:R-:W-:-:S06]  /*6a70*/  IMAD.U32 R19, R19, 0x10000, RZ ;  /* 0x0001000013137824 */ /* 0x000fcc00078e00ff */
[----:B------:R-:W0:Y:S02]  /*6a80*/  F2I.FTZ.TRUNC.NTZ R19, R19 ;  /* 0x0000001300137305 */ /* 0x000e24000021f100 */
[----:B0-----:R1:W-:Y:S01]  /*6a90*/  STG.E.U8 desc[UR36][R8.64], R19 ;  /* 0x0000001308007986 */ /* 0x0013e2000c101124 */
[----:B------:R-:W-:Y:S05]  /*6aa0*/  BRA `(.L_x_767) ;  /* 0x0000000c007c7947 */ /* 0x000fea0003800000 */
.L_x_765:
[----:B------:R-:W-:-:S06]  /*6ab0*/  IMAD.U32 R5, R19, 0x10000, RZ ;  /* 0x0001000013057824 */ /* 0x000fcc00078e00ff */
[----:B------:R-:W0:Y:S02]  /*6ac0*/  F2I.S64.TRUNC R4, R5 ;  /* 0x0000000500047311 */ /* 0x000e24000020d900 */
[----:B0-----:R0:W-:Y:S01]  /*6ad0*/  STG.E.U8 desc[UR36][R8.64], R4 ;  /* 0x0000000408007986 */ /* 0x0011e2000c101124 */
[----:B------:R-:W-:Y:S05]  /*6ae0*/  BRA `(.L_x_767) ;  /* 0x0000000c006c7947 */ /* 0x000fea0003800000 */
.L_x_764:
        /* <DEDUP_REMOVED lines=10> */
.L_x_769:
[----:B------:R-:W-:-:S06]  /*6b90*/  IMAD.U32 R19, R19, 0x10000, RZ ;  /* 0x0001000013137824 */ /* 0x000fcc00078e00ff */
[----:B------:R-:W0:Y:S02]  /*6ba0*/  F2I.FTZ.TRUNC.NTZ R19, R19 ;  /* 0x0000001300137305 */ /* 0x000e24000021f100 */
[----:B0-----:R3:W-:Y:S01]  /*6bb0*/  STG.E desc[UR36][R8.64], R19 ;  /* 0x0000001308007986 */ /* 0x0017e2000c101924 */
[----:B------:R-:W-:Y:S05]  /*6bc0*/  BRA `(.L_x_767) ;  /* 0x0000000c00347947 */ /* 0x000fea0003800000 */
.L_x_768:
[----:B------:R-:W-:-:S06]  /*6bd0*/  IMAD.U32 R19, R19, 0x10000, RZ ;  /* 0x0001000013137824 */ /* 0x000fcc00078e00ff */
[----:B------:R-:W0:Y:S02]  /*6be0*/  F2I.FTZ.TRUNC.NTZ R19, R19 ;  /* 0x0000001300137305 */ /* 0x000e24000021f100 */
[----:B0-----:R2:W-:Y:S01]  /*6bf0*/  STG.E.U16 desc[UR36][R8.64], R19 ;  /* 0x0000001308007986 */ /* 0x0015e2000c101524 */
[----:B------:R-:W-:Y:S05]  /*6c00*/  BRA `(.L_x_767) ;  /* 0x0000000c00247947 */ /* 0x000fea0003800000 */
.L_x_763:
        /* <DEDUP_REMOVED lines=9> */
.L_x_771:
[----:B------:R-:W-:-:S05]  /*6ca0*/  IMAD.U32 R0, R19, 0x10000, RZ ;  /* 0x0001000013007824 */ /* 0x000fca00078e00ff */
[----:B------:R-:W-:-:S05]  /*6cb0*/  F2FP.F16.F32.PACK_AB R0, RZ, R0 ;  /* 0x00000000ff00723e */ /* 0x000fca00000000ff */
[----:B------:R0:W-:Y:S01]  /*6cc0*/  STG.E.U16 desc[UR36][R8.64], R0 ;  /* 0x0000000008007986 */ /* 0x0001e2000c101524 */
[----:B------:R-:W-:Y:S05]  /*6cd0*/  BRA `(.L_x_767) ;  /* 0x0000000800f07947 */ /* 0x000fea0003800000 */
.L_x_770:
        /* <DEDUP_REMOVED lines=10> */
.L_x_773:
[----:B------:R-:W-:-:S05]  /*6d80*/  IMAD.U32 R19, R19, 0x10000, RZ ;  /* 0x0001000013137824 */ /* 0x000fca00078e00ff */
[----:B------:R-:W-:-:S04]  /*6d90*/  F2FP.F16.F32.PACK_AB R3, RZ, R19 ;  /* 0x00000013ff03723e */ /* 0x000fc800000000ff */
[----:B------:R-:W-:-:S05]  /*6da0*/  PRMT R3, R3, 0x5410, RZ ;  /* 0x0000541003037816 */ /* 0x000fca00000000ff */
[----:B------:R0:W-:Y:S01]  /*6db0*/  STG.E desc[UR36][R8.64], R3 ;  /* 0x0000000308007986 */ /* 0x0001e2000c101924 */
[----:B------:R-:W-:Y:S05]  /*6dc0*/  BRA `(.L_x_767) ;  /* 0x0000000800b47947 */ /* 0x000fea0003800000 */
.L_x_772:
[----:B------:R-:W-:-:S04]  /*6dd0*/  IMAD.U32 R4, R19, 0x10000, RZ ;  /* 0x0001000013047824 */ /* 0x000fc800078e00ff */
[----:B------:R-:W-:-:S06]  /*6de0*/  FMUL.FTZ R4, R4, 1 ;  /* 0x3f80000004047820 */ /* 0x000fcc0000410000 */
[----:B------:R-:W0:Y:S02]  /*6df0*/  F2F.F64.F32 R4, R4 ;  /* 0x0000000400047310 */ /* 0x000e240000201800 */
[----:B0-----:R0:W-:Y:S01]  /*6e00*/  STG.E.64 desc[UR36][R8.64], R4 ;  /* 0x0000000408007986 */ /* 0x0011e2000c101b24 */
[----:B------:R-:W-:Y:S05]  /*6e10*/  BRA `(.L_x_767) ;  /* 0x0000000800a07947 */ /* 0x000fea0003800000 */
.L_x_762:
        /* <DEDUP_REMOVED lines=14> */
.L_x_777:
        /* <DEDUP_REMOVED lines=17> */
.L_x_780:
[----:B------:R-:W-:-:S04]  /*7010*/  SHF.R.U32.HI R3, RZ, 0x18, R19 ;  /* 0x00000018ff037819 */ /* 0x000fc80000011613 */
[----:B------:R-:W-:-:S04]  /*7020*/  LOP3.LUT R0, R0, 0x80, R3, 0xf8, !PT ;  /* 0x0000008000007812 */ /* 0x000fc800078ef803 */
[----:B------:R-:W-:-:S07]  /*7030*/  PRMT R4, R0, 0x7610, R4 ;  /* 0x0000761000047816 */ /* 0x000fce0000000004 */
.L_x_779:
[----:B------:R-:W-:Y:S05]  /*7040*/  BSYNC.RECONVERGENT B0 ;  /* 0x0000000000007941 */ /* 0x000fea0003800200 */
.L_x_778:
[----:B------:R0:W-:Y:S01]  /*7050*/  STG.E.U8 desc[UR36][R8.64], R4 ;  /* 0x0000000408007986 */ /* 0x0001e2000c101124 */
[----:B------:R-:W-:Y:S05]  /*7060*/  BRA `(.L_x_767) ;  /* 0x00000008000c7947 */ /* 0x000fea0003800000 */
.L_x_776:
        /* <DEDUP_REMOVED lines=17> */
.L_x_783:
[----:B------:R-:W-:-:S04]  /*7180*/  SHF.R.U32.HI R3, RZ, 0x18, R19 ;  /* 0x00000018ff037819 */ /* 0x000fc80000011613 */
[----:B------:R-:W-:-:S04]  /*7190*/  LOP3.LUT R0, R0, 0x80, R3, 0xf8, !PT ;  /* 0x0000008000007812 */ /* 0x000fc800078ef803 */
[----:B------:R-:W-:-:S07]  /*71a0*/  PRMT R4, R0, 0x7610, R4 ;  /* 0x0000761000047816 */ /* 0x000fce0000000004 */
.L_x_782:
[----:B------:R-:W-:Y:S05]  /*71b0*/  BSYNC.RECONVERGENT B0 ;  /* 0x0000000000007941 */ /* 0x000fea0003800200 */
.L_x_781:
[----:B------:R0:W-:Y:S01]  /*71c0*/  STG.E.U8 desc[UR36][R8.64], R4 ;  /* 0x0000000408007986 */ /* 0x0001e2000c101124 */
[----:B------:R-:W-:Y:S05]  /*71d0*/  BRA `(.L_x_767) ;  /* 0x0000000400b07947 */ /* 0x000fea0003800000 */
.L_x_775:
        /* <DEDUP_REMOVED lines=22> */
.L_x_785:
[----:B------:R-:W-:-:S06]  /*7340*/  IMAD.U32 R4, R19, 0x10000, RZ ;  /* 0x0001000013047824 */ /* 0x000fcc00078e00ff */
[----:B------:R-:W0:Y:S02]  /*7350*/  F2I.U64.TRUNC R4, R4 ;  /* 0x0000000400047311 */ /* 0x000e24000020d800 */
[----:B0-----:R0:W-:Y:S01]  /*7360*/  STG.E.64 desc[UR36][R8.64], R4 ;  /* 0x0000000408007986 */ /* 0x0011e2000c101b24 */
[----:B------:R-:W-:Y:S05]  /*7370*/  BRA `(.L_x_767) ;  /* 0x0000000400487947 */ /* 0x000fea0003800000 */
.L_x_784:
[----:B------:R-:W-:-:S06]  /*7380*/  IMAD.U32 R19, R19, 0x10000, RZ ;  /* 0x0001000013137824 */ /* 0x000fcc00078e00ff */
[----:B------:R-:W0:Y:S02]  /*7390*/  F2I.FTZ.U32.TRUNC.NTZ R19, R19 ;  /* 0x0000001300137305 */ /* 0x000e24000021f000 */
[----:B0-----:R0:W-:Y:S01]  /*73a0*/  STG.E desc[UR36][R8.64], R19 ;  /* 0x0000001308007986 */ /* 0x0011e2000c101924 */
[----:B------:R-:W-:Y:S05]  /*73b0*/  BRA `(.L_x_767) ;  /* 0x0000000400387947 */ /* 0x000fea0003800000 */
.L_x_774:
        /* <DEDUP_REMOVED lines=11> */
.L_x_787:
[----:B------:R-:W-:Y:S01]  /*7470*/  IMAD.U32 R19, R19, 0x10000, RZ ;  /* 0x0001000013137824 */ /* 0x000fe200078e00ff */
[----:B------:R-:W-:-:S03]  /*7480*/  CS2R R6, SRZ ;  /* 0x0000000000067805 */ /* 0x000fc6000001ff00 */
[----:B------:R-:W-:-:S06]  /*7490*/  FMUL.FTZ R4, R19, 1 ;  /* 0x3f80000013047820 */ /* 0x000fcc0000410000 */
[----:B------:R-:W0:Y:S02]  /*74a0*/  F2F.F64.F32 R4, R4 ;  /* 0x0000000400047310 */ /* 0x000e240000201800 */
[----:B0-----:R0:W-:Y:S01]  /*74b0*/  STG.E.128 desc[UR36][R8.64], R4 ;  /* 0x0000000408007986 */ /* 0x0011e2000c101d24 */
[----:B------:R-:W-:Y:S05]  /*74c0*/  BRA `(.L_x_767) ;  /* 0x0000000000f47947 */ /* 0x000fea0003800000 */
.L_x_786:
[----:B------:R-:W-:-:S13]  /*74d0*/  ISETP.NE.AND P0, PT, R0, 0xf, PT ;  /* 0x0000000f0000780c */ /* 0x000fda0003f05270 */
[----:B------:R-:W-:Y:S05]  /*74e0*/  @!P0 BRA `(.L_x_788) ;  /* 0x0000000000e88947 */ /* 0x000fea0003800000 */
[----:B------:R-:W-:-:S13]  /*74f0*/  ISETP.NE.AND P0, PT, R0, 0x17, PT ;  /* 0x000000170000780c */ /* 0x000fda0003f05270 */
[----:B------:R-:W-:Y:S05]  /*7500*/  @!P0 BRA `(.L_x_789) ;  /* 0x0000000000908947 */ /* 0x000fea0003800000 */
[----:B------:R-:W-:-:S13]  /*7510*/  ISETP.NE.AND P0, PT, R0, 0x18, PT ;  /* 0x000000180000780c */ /* 0x000fda0003f05270 */
[----:B------:R-:W-:Y:S05]  /*7520*/  @!P0 BRA `(.L_x_790) ;  /* 0x0000000000448947 */ /* 0x000fea0003800000 */
.L_x_766:
        /* <DEDUP_REMOVED lines=16> */
.L_x_791:
[----:B------:R-:W-:Y:S05]  /*7630*/  BRA `(.L_x_767) ;  /* 0x0000000000987947 */ /* 0x000fea0003800000 */
.L_x_790:
        /* <DEDUP_REMOVED lines=13> */
.L_x_793:
[----:B------:R-:W-:Y:S05]  /*7710*/  BSYNC.RECONVERGENT B0 ;  /* 0x0000000000007941 */ /* 0x000fea0003800200 */
.L_x_792:
[----:B------:R-:W-:-:S05]  /*7720*/  LOP3.LUT R3, R0, 0x80, R3, 0xf8, !PT ;  /* 0x0000008000037812 */ /* 0x000fca00078ef803 */
[----:B------:R0:W-:Y:S01]  /*7730*/  STG.E.U8 desc[UR36][R8.64], R3 ;  /* 0x0000000308007986 */ /* 0x0001e2000c101124 */
[----:B------:R-:W-:Y:S05]  /*7740*/  BRA `(.L_x_767) ;  /* 0x0000000000547947 */ /* 0x000fea0003800000 */
.L_x_789:
        /* <DEDUP_REMOVED lines=12> */
.L_x_795:
[----:B------:R-:W-:Y:S01]  /*7810*/  IMAD.MOV.U32 R0, RZ, RZ, 0x7f ;  /* 0x0000007fff007424 */ /* 0x000fe200078e00ff */
[----:B------:R-:W-:-:S04]  /*7820*/  ISETP.GT.U32.AND P0, PT, R4, 0x7f800000, PT ;  /* 0x7f8000000400780c */ /* 0x000fc80003f04070 */
[----:B------:R-:W-:-:S09]  /*7830*/  SEL R0, R0, 0x7c, P0 ;  /* 0x0000007c00007807 */ /* 0x000fd20000000000 */
.L_x_796:
[----:B------:R-:W-:Y:S05]  /*7840*/  BSYNC.RECONVERGENT B0 ;  /* 0x0000000000007941 */ /* 0x000fea0003800200 */
.L_x_794:
[----:B------:R-:W-:-:S04]  /*7850*/  SHF.R.U32.HI R3, RZ, 0x18, R3 ;  /* 0x00000018ff037819 */ /* 0x000fc80000011603 */
[----:B------:R-:W-:-:S05]  /*7860*/  LOP3.LUT R3, R0, 0x80, R3, 0xf8, !PT ;  /* 0x0000008000037812 */ /* 0x000fca00078ef803 */
[----:B------:R0:W-:Y:S01]  /*7870*/  STG.E.U8 desc[UR36][R8.64], R3 ;  /* 0x0000000308007986 */ /* 0x0001e2000c101124 */
[----:B------:R-:W-:Y:S05]  /*7880*/  BRA `(.L_x_767) ;  /* 0x0000000000047947 */ /* 0x000fea0003800000 */
.L_x_788:
[----:B------:R0:W-:Y:S02]  /*7890*/  STG.E.U16 desc[UR36][R8.64], R19 ;  /* 0x0000001308007986 */ /* 0x0001e4000c101524 */
.L_x_767:
[----:B------:R-:W-:-:S07]  /*78a0*/  VIADD R25, R25, 0x80 ;  /* 0x0000008019197836 */ /* 0x000fce0000000000 */
.L_x_726:
[----:B------:R-:W-:Y:S05]  /*78b0*/  BSYNC.RECONVERGENT B6 ;  /* 0x0000000000067941 */ /* 0x000fea0003800200 */
.L_x_725:
[----:B------:R-:W-:-:S13]  /*78c0*/  ISETP.GE.AND P0, PT, R25, R16, PT ;  /* 0x000000101900720c */ /* 0x000fda0003f06270 */
[----:B------:R-:W-:Y:S05]  /*78d0*/  @P0 EXIT ;  /* 0x000000000000094d */ /* 0x000fea0003800000 */
[----:B01-34-:R-:W0:Y:S01]  /*78e0*/  LDC.64 R4, c[0x0][0x398] ;  /* 0x0000e600ff047b82 */ /* 0x01be220000000a00 */
[----:B------:R-:W2:Y:S01]  /*78f0*/  LDCU UR4, c[0x0][0x3b8] ;  /* 0x00007700ff0477ac */ /* 0x000ea20008000800 */
[----:B-----5:R-:W-:Y:S01]  /*7900*/  PRMT R0, R18, 0x9910, RZ ;  /* 0x0000991012007816 */ /* 0x020fe200000000ff */
[----:B------:R-:W-:-:S03]  /*7910*/  IMAD R2, R2, 0x200, R25 ;  /* 0x0000020002027824 */ /* 0x000fc600078e0219 */
[----:B------:R-:W-:Y:S01]  /*7920*/  ISETP.GT.AND P1, PT, R0, 0x9, PT ;  /* 0x000000090000780c */ /* 0x000fe20003f24270 */
[----:B--2---:R-:W-:-:S05]  /*7930*/  IMAD R3, R2, UR4, RZ ;  /* 0x0000000402037c24 */ /* 0x004fca000f8e02ff */
[----:B0-----:R-:W-:-:S05]  /*7940*/  IADD3 R2, P0, PT, R3, R4, RZ ;  /* 0x0000000403027210 */ /* 0x001fca0007f1e0ff */
[----:B------:R-:W-:Y:S02]  /*7950*/  IMAD.X R3, RZ, RZ, R5, P0 ;  /* 0x000000ffff037224 */ /* 0x000fe400000e0605 */
[----:B------:R-:W-:Y:S06]  /*7960*/  @P1 BRA `(.L_x_797) ;  /* 0x00000004000c1947 */ /* 0x000fec0003800000 */
        /* <DEDUP_REMOVED lines=10> */
[----:B0-----:R-:W-:Y:S01]  /*7a10*/  STG.E.U8 desc[UR36][R2.64], R17 ;  /* 0x0000001102007986 */ /* 0x001fe2000c101124 */
[----:B------:R-:W-:Y:S05]  /*7a20*/  EXIT ;  /* 0x000000000000794d */ /* 0x000fea0003800000 */
.L_x_800:
[----:B------:R-:W-:-:S06]  /*7a30*/  IMAD.U32 R5, R17, 0x10000, RZ ;  /* 0x0001000011057824 */ /* 0x000fcc00078e00ff */
[----:B------:R-:W0:Y:S02]  /*7a40*/  F2I.S64.TRUNC R4, R5 ;  /* 0x0000000500047311 */ /* 0x000e24000020d900 */
[----:B0-----:R-:W-:Y:S01]  /*7a50*/  STG.E.U8 desc[UR36][R2.64], R4 ;  /* 0x0000000402007986 */ /* 0x001fe2000c101124 */
[----:B------:R-:W-:Y:S05]  /*7a60*/  EXIT ;  /* 0x000000000000794d */ /* 0x000fea0003800000 */
.L_x_799:
        /* <DEDUP_REMOVED lines=8> */
[----:B0-----:R-:W-:Y:S01]  /*7af0*/  STG.E.64 desc[UR36][R2.64], R4 ;  /* 0x0000000402007986 */ /* 0x001fe2000c101b24 */
[----:B------:R-:W-:Y:S05]  /*7b00*/  EXIT ;  /* 0x000000000000794d */ /* 0x000fea0003800000 */
.L_x_803:
[----:B------:R-:W-:-:S06]  /*7b10*/  IMAD.U32 R17, R17, 0x10000, RZ ;  /* 0x0001000011117824 */ /* 0x000fcc00078e00ff */
[----:B------:R-:W0:Y:S02]  /*7b20*/  F2I.FTZ.TRUNC.NTZ R17, R17 ;  /* 0x0000001100117305 */ /* 0x000e24000021f100 */
[----:B0-----:R-:W-:Y:S01]  /*7b30*/  STG.E desc[UR36][R2.64], R17 ;  /* 0x0000001102007986 */ /* 0x001fe2000c101924 */
[----:B------:R-:W-:Y:S05]  /*7b40*/  EXIT ;  /* 0x000000000000794d */ /* 0x000fea0003800000 */
.L_x_802:
[----:B------:R-:W-:-:S06]  /*7b50*/  IMAD.U32 R17, R17, 0x10000, RZ ;  /* 0x0001000011117824 */ /* 0x000fcc00078e00ff */
[----:B------:R-:W0:Y:S02]  /*7b60*/  F2I.FTZ.TRUNC.NTZ R17, R17 ;  /* 0x0000001100117305 */ /* 0x000e24000021f100 */
[----:B0-----:R-:W-:Y:S01]  /*7b70*/  STG.E.U16 desc[UR36][R2.64], R17 ;  /* 0x0000001102007986 */ /* 0x001fe2000c101524 */
[----:B------:R-:W-:Y:S05]  /*7b80*/  EXIT ;  /* 0x000000000000794d */ /* 0x000fea0003800000 */
.L_x_798:
[----:B------:R-:W-:-:S13]  /*7b90*/  ISETP.GT.AND P0, PT, R0, 0x6, PT ;  /* 0x000000060000780c */ /* 0x000fda0003f04270 */
[----:B------:R-:W-:Y:S05]  /*7ba0*/  @P0 BRA `(.L_x_804) ;  /* 0x00000000002c0947 */ /* 0x000fea0003800000 */
[----:B------:R-:W-:-:S13]  /*7bb0*/  ISETP.NE.AND P0, PT, R0, 0x5, PT ;  /* 0x000000050000780c */ /* 0x000fda0003f05270 */
[----:B------:R-:W-:Y:S05]  /*7bc0*/  @!P0 BRA `(.L_x_805) ;  /* 0x0000000000148947 */ /* 0x000fea0003800000 */
[----:B------:R-:W-:-:S13]  /*7bd0*/  ISETP.NE.AND P0, PT, R0, 0x6, PT ;  /* 0x000000060000780c */ /* 0x000fda0003f05270 */
[----:B------:R-:W-:Y:S05]  /*7be0*/  @P0 BRA `(.L_x_801) ;  /* 0x0000000800300947 */ /* 0x000fea0003800000 */
[----:B------:R-:W-:-:S05]  /*7bf0*/  IMAD.U32 R17, R17, 0x10000, RZ ;  /* 0x0001000011117824 */ /* 0x000fca00078e00ff */
[----:B------:R-:W-:Y:S01]  /*7c00*/  STG.E desc[UR36][R2.64], R17 ;  /* 0x0000001102007986 */ /* 0x000fe2000c101924 */
[----:B------:R-:W-:Y:S05]  /*7c10*/  EXIT ;  /* 0x000000000000794d */ /* 0x000fea0003800000 */
.L_x_805:
[----:B------:R-:W-:-:S05]  /*7c20*/  IMAD.U32 R0, R17, 0x10000, RZ ;  /* 0x0001000011007824 */ /* 0x000fca00078e00ff */
[----:B------:R-:W-:-:S05]  /*7c30*/  F2FP.F16.F32.PACK_AB R0, RZ, R0 ;  /* 0x00000000ff00723e */ /* 0x000fca00000000ff */
[----:B------:R-:W-:Y:S01]  /*7c40*/  STG.E.U16 desc[UR36][R2.64], R0 ;  /* 0x0000000002007986 */ /* 0x000fe2000c101524 */
[----:B------:R-:W-:Y:S05]  /*7c50*/  EXIT ;  /* 0x000000000000794d */ /* 0x000fea0003800000 */
.L_x_804:
        /* <DEDUP_REMOVED lines=8> */
[----:B------:R-:W-:Y:S01]  /*7ce0*/  STG.E.64 desc[UR36][R2.64], R4 ;  /* 0x0000000402007986 */ /* 0x000fe2000c101b24 */
[----:B------:R-:W-:Y:S05]  /*7cf0*/  EXIT ;  /* 0x000000000000794d */ /* 0x000fea0003800000 */
.L_x_807:
[----:B------:R-:W-:-:S05]  /*7d00*/  IMAD.U32 R17, R17, 0x10000, RZ ;  /* 0x0001000011117824 */ /* 0x000fca00078e00ff */
[----:B------:R-:W-:-:S04]  /*7d10*/  F2FP.F16.F32.PACK_AB R5, RZ, R17 ;  /* 0x00000011ff05723e */ /* 0x000fc800000000ff */
[----:B------:R-:W-:-:S05]  /*7d20*/  PRMT R5, R5, 0x5410, RZ ;  /* 0x0000541005057816 */ /* 0x000fca00000000ff */
[----:B------:R-:W-:Y:S01]  /*7d30*/  STG.E desc[UR36][R2.64], R5 ;  /* 0x0000000502007986 */ /* 0x000fe2000c101924 */
[----:B------:R-:W-:Y:S05]  /*7d40*/  EXIT ;  /* 0x000000000000794d */ /* 0x000fea0003800000 */
.L_x_806:
[----:B------:R-:W-:-:S04]  /*7d50*/  IMAD.U32 R4, R17, 0x10000, RZ ;  /* 0x0001000011047824 */ /* 0x000fc800078e00ff */
[----:B------:R-:W-:-:S06]  /*7d60*/  FMUL.FTZ R4, R4, 1 ;  /* 0x3f80000004047820 */ /* 0x000fcc0000410000 */
[----:B------:R-:W0:Y:S02]  /*7d70*/  F2F.F64.F32 R4, R4 ;  /* 0x0000000400047310 */ /* 0x000e240000201800 */
[----:B0-----:R-:W-:Y:S01]  /*7d80*/  STG.E.64 desc[UR36][R2.64], R4 ;  /* 0x0000000402007986 */ /* 0x001fe2000c101b24 */
[----:B------:R-:W-:Y:S05]  /*7d90*/  EXIT ;  /* 0x000000000000794d */ /* 0x000fea0003800000 */
.L_x_797:
        /* <DEDUP_REMOVED lines=12> */
[----:B0-----:R-:W-:Y:S01]  /*7e60*/  STG.E.U16 desc[UR36][R2.64], R5 ;  /* 0x0000000502007986 */ /* 0x001fe2000c101524 */
[----:B------:R-:W-:Y:S05]  /*7e70*/  EXIT ;  /* 0x000000000000794d */ /* 0x000fea0003800000 */
.L_x_811:
        /* <DEDUP_REMOVED lines=18> */
.L_x_814:
[----:B------:R-:W-:-:S04]  /*7fa0*/  SHF.R.U32.HI R5, RZ, 0x18, R5 ;  /* 0x00000018ff057819 */ /* 0x000fc80000011605 */
[----:B------:R-:W-:-:S07]  /*7fb0*/  LOP3.LUT R0, R0, 0x80, R5, 0xf8, !PT ;  /* 0x0000008000007812 */ /* 0x000fce00078ef805 */
.L_x_813:
[----:B------:R-:W-:Y:S05]  /*7fc0*/  BSYNC.RECONVERGENT B0 ;  /* 0x0000000000007941 */ /* 0x000fea0003800200 */
.L_x_812:
[----:B------:R-:W-:Y:S01]  /*7fd0*/  STG.E.U8 desc[UR36][R2.64], R0 ;  /* 0x0000000002007986 */ /* 0x000fe2000c101124 */
[----:B------:R-:W-:Y:S05]  /*7fe0*/  EXIT ;  /* 0x000000000000794d */ /* 0x000fea0003800000 */
.L_x_810:
        /* <DEDUP_REMOVED lines=18> */
.L_x_817:
[----:B------:R-:W-:-:S04]  /*8110*/  SHF.R.U32.HI R5, RZ, 0x18, R5 ;  /* 0x00000018ff057819 */ /* 0x000fc80000011605 */
[----:B------:R-:W-:-:S07]  /*8120*/  LOP3.LUT R0, R0, 0x80, R5, 0xf8, !PT ;  /* 0x0000008000007812 */ /* 0x000fce00078ef805 */
.L_x_816:
[----:B------:R-:W-:Y:S05]  /*8130*/  BSYNC.RECONVERGENT B0 ;  /* 0x0000000000007941 */ /* 0x000fea0003800200 */
.L_x_815:
[----:B------:R-:W-:Y:S01]  /*8140*/  STG.E.U8 desc[UR36][R2.64], R0 ;  /* 0x0000000002007986 */ /* 0x000fe2000c101124 */
[----:B------:R-:W-:Y:S05]  /*8150*/  EXIT ;  /* 0x000000000000794d */ /* 0x000fea0003800000 */
.L_x_809:
[----:B------:R-:W-:-:S13]  /*8160*/  ISETP.NE.AND P0, PT, R0, 0x1c, PT ;  /* 0x0000001c0000780c */ /* 0x000fda0003f05270 */
[----:B------:R-:W-:Y:S05]  /*8170*/  @!P0 BRA `(.L_x_818) ;  /* 0x0000000000608947 */ /* 0x000fea0003800000 */
[----:B------:R-:W-:-:S13]  /*8180*/  ISETP.NE.AND P0, PT, R0, 0x1d, PT ;  /* 0x0000001d0000780c */ /* 0x000fda0003f05270 */
[----:B------:R-:W-:Y:S05]  /*8190*/  @!P0 BRA `(.L_x_819) ;  /* 0x0000000000488947 */ /* 0x000fea0003800000 */
[----:B------:R-:W-:-:S13]  /*81a0*/  ISETP.NE.AND P0, PT, R0, 0x2c, PT ;  /* 0x0000002c0000780c */ /* 0x000fda0003f05270 */
[----:B------:R-:W-:Y:S05]  /*81b0*/  @P0 BRA `(.L_x_801) ;  /* 0x0000000000bc0947 */ /* 0x000fea0003800000 */
        /* <DEDUP_REMOVED lines=12> */
[----:B------:R-:W-:-:S04]  /*8280*/  @!P0 IMAD.MOV R0, RZ, RZ, R6 ;  /* 0x000000ffff008224 */ /* 0x000fc800078e0206 */
[----:B------:R-:W-:-:S05]  /*8290*/  @P2 IMAD.MOV.U32 R5, RZ, RZ, R0 ;  /* 0x000000ffff052224 */ /* 0x000fca00078e0000 */
[----:B------:R-:W-:Y:S01]  /*82a0*/  STG.E.U8 desc[UR36][R2.64], R5 ;  /* 0x0000000502007986 */ /* 0x000fe2000c101124 */
[----:B------:R-:W-:Y:S05]  /*82b0*/  EXIT ;  /* 0x000000000000794d */ /* 0x000fea0003800000 */
.L_x_819:
[----:B------:R-:W-:-:S06]  /*82c0*/  IMAD.U32 R4, R17, 0x10000, RZ ;  /* 0x0001000011047824 */ /* 0x000fcc00078e00ff */
[----:B------:R-:W0:Y:S02]  /*82d0*/  F2I.U64.TRUNC R4, R4 ;  /* 0x0000000400047311 */ /* 0x000e24000020d800 */
[----:B0-----:R-:W-:Y:S01]  /*82e0*/  STG.E.64 desc[UR36][R2.64], R4 ;  /* 0x0000000402007986 */ /* 0x001fe2000c101b24 */
[----:B------:R-:W-:Y:S05]  /*82f0*/  EXIT ;  /* 0x000000000000794d */ /* 0x000fea0003800000 */
.L_x_818:
[----:B------:R-:W-:-:S06]  /*8300*/  IMAD.U32 R17, R17, 0x10000, RZ ;  /* 0x0001000011117824 */ /* 0x000fcc00078e00ff */
[----:B------:R-:W0:Y:S02]  /*8310*/  F2I.FTZ.U32.TRUNC.NTZ R17, R17 ;  /* 0x0000001100117305 */ /* 0x000e24000021f000 */
[----:B0-----:R-:W-:Y:S01]  /*8320*/  STG.E desc[UR36][R2.64], R17 ;  /* 0x0000001102007986 */ /* 0x001fe2000c101924 */
[----:B------:R-:W-:Y:S05]  /*8330*/  EXIT ;  /* 0x000000000000794d */ /* 0x000fea0003800000 */
.L_x_808:
        /* <DEDUP_REMOVED lines=9> */
[----:B------:R-:W-:Y:S01]  /*83d0*/  STG.E.U8 desc[UR36][R2.64], R5 ;  /* 0x0000000502007986 */ /* 0x000fe2000c101124 */
[----:B------:R-:W-:Y:S05]  /*83e0*/  EXIT ;  /* 0x000000000000794d */ /* 0x000fea0003800000 */
.L_x_821:
[----:B------:R-:W-:Y:S01]  /*83f0*/  IMAD.U32 R17, R17, 0x10000, RZ ;  /* 0x0001000011117824 */ /* 0x000fe200078e00ff */
[----:B------:R-:W-:-:S03]  /*8400*/  CS2R R6, SRZ ;  /* 0x0000000000067805 */ /* 0x000fc6000001ff00 */
[----:B------:R-:W-:-:S06]  /*8410*/  FMUL.FTZ R4, R17, 1 ;  /* 0x3f80000011047820 */ /* 0x000fcc0000410000 */
[----:B------:R-:W0:Y:S02]  /*8420*/  F2F.F64.F32 R4, R4 ;  /* 0x0000000400047310 */ /* 0x000e240000201800 */
[----:B0-----:R-:W-:Y:S01]  /*8430*/  STG.E.128 desc[UR36][R2.64], R4 ;  /* 0x0000000402007986 */ /* 0x001fe2000c101d24 */
[----:B------:R-:W-:Y:S05]  /*8440*/  EXIT ;  /* 0x000000000000794d */ /* 0x000fea0003800000 */
.L_x_820:
[----:B------:R-:W-:-:S13]  /*8450*/  ISETP.NE.AND P0, PT, R0, 0xf, PT ;  /* 0x0000000f0000780c */ /* 0x000fda0003f05270 */
[----:B------:R-:W-:Y:S05]  /*8460*/  @!P0 BRA `(.L_x_822) ;  /* 0x0000000000e88947 */ /* 0x000fea0003800000 */
[----:B------:R-:W-:-:S13]  /*8470*/  ISETP.NE.AND P0, PT, R0, 0x17, PT ;  /* 0x000000170000780c */ /* 0x000fda0003f05270 */
[----:B------:R-:W-:Y:S05]  /*8480*/  @!P0 BRA `(.L_x_823) ;  /* 0x0000000000908947 */ /* 0x000fea0003800000 */
[----:B------:R-:W-:-:S13]  /*8490*/  ISETP.NE.AND P0, PT, R0, 0x18, PT ;  /* 0x000000180000780c */ /* 0x000fda0003f05270 */
[----:B------:R-:W-:Y:S05]  /*84a0*/  @!P0 BRA `(.L_x_824) ;  /* 0x0000000000448947 */ /* 0x000fea0003800000 */
.L_x_801:
[----:B------:R-:W-:Y:S01]  /*84b0*/  MOV R0, 0x1c0 ;  /* 0x000001c000007802 */ /* 0x000fe20000000f00 */
[----:B------:R-:W0:Y:S01]  /*84c0*/  LDCU.64 UR4, c[0x4][0x1a0] ;  /* 0x01003400ff0477ac */ /* 0x000e220008000a00 */
[----:B------:R-:W-:Y:S02]  /*84d0*/  IMAD.MOV.U32 R8, RZ, RZ, 0x65 ;  /* 0x00000065ff087424 */ /* 0x000fe400078e00ff */
[----:B------:R1:W2:Y:S01]  /*84e0*/  LDC.64 R2, c[0x4][R0] ;  /* 0x0100000000027b82 */ /* 0x0002a20000000a00 */
[----:B------:R-:W3:Y:S01]  /*84f0*/  LDCU.64 UR6, c[0x4][0x1a8] ;  /* 0x01003500ff0677ac */ /* 0x000ee20008000a00 */
[----:B------:R-:W-:Y:S02]  /*8500*/  IMAD.MOV.U32 R12, RZ, RZ, 0x1 ;  /* 0x00000001ff0c7424 */ /* 0x000fe400078e00ff */
[----:B------:R-:W-:Y:S01]  /*8510*/  IMAD.MOV.U32 R13, RZ, RZ, RZ ;  /* 0x000000ffff0d7224 */ /* 0x000fe200078e00ff */
[----:B------:R-:W4:Y:S01]  /*8520*/  LDCU.64 UR8, c[0x4][0x98] ;  /* 0x01001300ff0877ac */ /* 0x000f220008000a00 */
[----:B0-----:R-:W-:-:S02]  /*8530*/  IMAD.U32 R4, RZ, RZ, UR4 ;  /* 0x00000004ff047e24 */ /* 0x001fc4000f8e00ff */
[----:B------:R-:W-:Y:S02]  /*8540*/  IMAD.U32 R5, RZ, RZ, UR5 ;  /* 0x00000005ff057e24 */ /* 0x000fe4000f8e00ff */
[----:B---3--:R-:W-:Y:S02]  /*8550*/  IMAD.U32 R6, RZ, RZ, UR6 ;  /* 0x00000006ff067e24 */ /* 0x008fe4000f8e00ff */
[----:B------:R-:W-:Y:S02]  /*8560*/  IMAD.U32 R7, RZ, RZ, UR7 ;  /* 0x00000007ff077e24 */ /* 0x000fe4000f8e00ff */
[----:B----4-:R-:W-:Y:S02]  /*8570*/  IMAD.U32 R10, RZ, RZ, UR8 ;  /* 0x00000008ff0a7e24 */ /* 0x010fe4000f8e00ff */
[----:B-1----:R-:W-:-:S07]  /*8580*/  IMAD.U32 R11, RZ, RZ, UR9 ;  /* 0x00000009ff0b7e24 */ /* 0x002fce000f8e00ff */
[----:B------:R-:W-:-:S07]  /*8590*/  LEPC R20, `(.L_x_825) ;  /* 0x000000001014794e */ /* 0x000fce0000000000 */
[----:B--2---:R-:W-:Y:S05]  /*85a0*/  CALL.ABS.NOINC R2 ;  /* 0x0000000002007343 */ /* 0x004fea0003c00000 */
.L_x_825:
[----:B------:R-:W-:Y:S05]  /*85b0*/  EXIT ;  /* 0x000000000000794d */ /* 0x000fea0003800000 */
.L_x_824:
        /* <DEDUP_REMOVED lines=13> */
.L_x_827:
[----:B------:R-:W-:Y:S05]  /*8690*/  BSYNC.RECONVERGENT B0 ;  /* 0x0000000000007941 */ /* 0x000fea0003800200 */
.L_x_826:
[----:B------:R-:W-:-:S05]  /*86a0*/  LOP3.LUT R5, R0, 0x80, R5, 0xf8, !PT ;  /* 0x0000008000057812 */ /* 0x000fca00078ef805 */
[----:B------:R-:W-:Y:S01]  /*86b0*/  STG.E.U8 desc[UR36][R2.64], R5 ;  /* 0x0000000502007986 */ /* 0x000fe2000c101124 */
[----:B------:R-:W-:Y:S05]  /*86c0*/  EXIT ;  /* 0x000000000000794d */ /* 0x000fea0003800000 */
.L_x_823:
        /* <DEDUP_REMOVED lines=12> */
.L_x_829:
[----:B------:R-:W-:Y:S01]  /*8790*/  IMAD.MOV.U32 R0, RZ, RZ, 0x7f ;  /* 0x0000007fff007424 */ /* 0x000fe200078e00ff */
[----:B------:R-:W-:-:S04]  /*87a0*/  ISETP.GT.U32.AND P0, PT, R4, 0x7f800000, PT ;  /* 0x7f8000000400780c */ /* 0x000fc80003f04070 */
[----:B------:R-:W-:-:S09]  /*87b0*/  SEL R0, R0, 0x7c, P0 ;  /* 0x0000007c00007807 */ /* 0x000fd20000000000 */
.L_x_830:
[----:B------:R-:W-:Y:S05]  /*87c0*/  BSYNC.RECONVERGENT B0 ;  /* 0x0000000000007941 */ /* 0x000fea0003800200 */
.L_x_828:
[----:B------:R-:W-:-:S04]  /*87d0*/  SHF.R.U32.HI R5, RZ, 0x18, R5 ;  /* 0x00000018ff057819 */ /* 0x000fc80000011605 */
[----:B------:R-:W-:-:S05]  /*87e0*/  LOP3.LUT R5, R0, 0x80, R5, 0xf8, !PT ;  /* 0x0000008000057812 */ /* 0x000fca00078ef805 */
[----:B------:R-:W-:Y:S01]  /*87f0*/  STG.E.U8 desc[UR36][R2.64], R5 ;  /* 0x0000000502007986 */ /* 0x000fe2000c101124 */
[----:B------:R-:W-:Y:S05]  /*8800*/  EXIT ;  /* 0x000000000000794d */ /* 0x000fea0003800000 */
.L_x_822:
[----:B------:R-:W-:Y:S01]  /*8810*/  STG.E.U16 desc[UR36][R2.64], R17 ;  /* 0x0000001102007986 */ /* 0x000fe2000c101524 */
[----:B------:R-:W-:Y:S05]  /*8820*/  EXIT ;  /* 0x000000000000794d */ /* 0x000fea0003800000 */
.L_x_831:
        /* <DEDUP_REMOVED lines=13> */
.L_x_36965:


//--------------------- .text._ZN2at6native18elementwise_kernelILi128ELi4EZNS0_22gpu_kernel_impl_nocastIZZZNS0_22nan_to_num_kernel_cudaERNS_18TensorIteratorBaseESt8optionalIdES6_S6_ENKUlvE0_clEvENKUlvE2_clEvEUlN3c108BFloat16EE_EEvS4_RKT_EUliE_EEviT1_ --------------------------
	.section	.text._ZN2at6native18elementwise_kernelILi128ELi4EZNS0_22gpu_kernel_impl_nocastIZZZNS0_22nan_to_num_kernel_cudaERNS_18TensorIteratorBaseESt8optionalIdES6_S6_ENKUlvE0_clEvENKUlvE2_clEvEUlN3c108BFloat16EE_EEvS4_RKT_EUliE_EEviT1_,"ax",@progbits
	.align	128
        .global         _ZN2at6native18elementwise_kernelILi128ELi4EZNS0_22gpu_kernel_impl_nocastIZZZNS0_22nan_to_num_kernel_cudaERNS_18TensorIteratorBaseESt8optionalIdES6_S6_ENKUlvE0_clEvENKUlvE2_clEvEUlN3c108BFloat16EE_EEvS4_RKT_EUliE_EEviT1_
        .type           _ZN2at6native18elementwise_kernelILi128ELi4EZNS0_22gpu_kernel_impl_nocastIZZZNS0_22nan_to_num_kernel_cudaERNS_18TensorIteratorBaseESt8optionalIdES6_S6_ENKUlvE0_clEvENKUlvE2_clEvEUlN3c108BFloat16EE_EEvS4_RKT_EUliE_EEviT1_,@function
        .size           _ZN2at6native18elementwise_kernelILi128ELi4EZNS0_22gpu_kernel_impl_nocastIZZZNS0_22nan_to_num_kernel_cudaERNS_18TensorIteratorBaseESt8optionalIdES6_S6_ENKUlvE0_clEvENKUlvE2_clEvEUlN3c108BFloat16EE_EEvS4_RKT_EUliE_EEviT1_,(.L_x_36966 - _ZN2at6native18elementwise_kernelILi128ELi4EZNS0_22gpu_kernel_impl_nocastIZZZNS0_22nan_to_num_kernel_cudaERNS_18TensorIteratorBaseESt8optionalIdES6_S6_ENKUlvE0_clEvENKUlvE2_clEvEUlN3c108BFloat16EE_EEvS4_RKT_EUliE_EEviT1_)
        .other          _ZN2at6native18elementwise_kernelILi128ELi4EZNS0_22gpu_kernel_impl_nocastIZZZNS0_22nan_to_num_kernel_cudaERNS_18TensorIteratorBaseESt8optionalIdES6_S6_ENKUlvE0_clEvENKUlvE2_clEvEUlN3c108BFloat16EE_EEvS4_RKT_EUliE_EEviT1_,@"STO_CUDA_ENTRY STV_DEFAULT"
_ZN2at6native18elementwise_kernelILi128ELi4EZNS0_22gpu_kernel_impl_nocastIZZZNS0_22nan_to_num_kernel_cudaERNS_18TensorIteratorBaseESt8optionalIdES6_S6_ENKUlvE0_clEvENKUlvE2_clEvEUlN3c108BFloat16EE_EEvS4_RKT_EUliE_EEviT1_:
.text._ZN2at6native18elementwise_kernelILi128ELi4EZNS0_22gpu_kernel_impl_nocastIZZZNS0_22nan_to_num_kernel_cudaERNS_18TensorIteratorBaseESt8optionalIdES6_S6_ENKUlvE0_clEvENKUlvE2_clEvEUlN3c108BFloat16EE_EEvS4_RKT_EUliE_EEviT1_:
[----:B------:R-:W-:Y:S08]  /*0000*/  LDC R1, c[0x0][0x37c] ;  /* 0x0000df00ff017b82 */ /* 0x000ff00000000800 */
[----:B------:R-:W0:Y:S01]  /*0010*/  LDC R4, c[0x0][0x388] ;  /* 0x0000e200ff047b82 */ /* 0x000e220000000800 */
[----:B------:R-:W1:Y:S01]  /*0020*/  S2R R5, SR_TID.X ;  /* 0x0000000000057919 */ /* 0x000e620000002100 */
[----:B------:R-:W2:Y:S01]  /*0030*/  LDCU.U16 UR5, c[0x0][0x590] ;  /* 0x0000b200ff0577ac */ /* 0x000ea20008000400 */
[----:B------:R-:W3:Y:S05]  /*0040*/  LDCU.64 UR6, c[0x0][0x358] ;  /* 0x00006b00ff0677ac */ /* 0x000eea0008000a00 */
[----:B------:R-:W4:Y:S08]  /*0050*/  S2UR UR4, SR_CTAID.X ;  /* 0x00000000000479c3 */ /* 0x000f300000002500 */
[----:B------:R-:W3:Y:S01]  /*0060*/  LDC.U16 R0, c[0x0][0x594] ;  /* 0x00016500ff007b82 */ /* 0x000ee20000000400 */
[----:B--2---:R-:W-:-:S02]  /*0070*/  MOV R2, UR5 ;  /* 0x0000000500027c02 */ /* 0x004fc40008000f00 */
[----:B0-----:R-:W-:Y:S01]  /*0080*/  ISETP.NE.AND P0, PT, R4, RZ, PT ;  /* 0x000000ff0400720c */ /* 0x001fe20003f05270 */
[----:B----4-:R-:W-:-:S06]  /*0090*/  USHF.L.U32 UR4, UR4, 0x9, URZ ;  /* 0x0000000904047899 */ /* 0x010fcc00080006ff */
[----:B-1----:R-:W-:-:S06]  /*00a0*/  LOP3.LUT R5, R5, UR4, RZ, 0xfc, !PT ;  /* 0x0000000405057c12 */ /* 0x002fcc000f8efcff */
[----:B------:R-:W-:Y:S05]  /*00b0*/  @P0 BRA `(.L_x_832) ;  /* 0x00000004005c0947 */ /* 0x000fea0003800000 */
[----:B------:R-:W0:Y:S01]  /*00c0*/  LDCU UR4, c[0x0][0x380] ;  /* 0x00007000ff0477ac */ /* 0x000e220008000800 */
[----:B------:R-:W-:Y:S04]  /*00d0*/  BSSY.RECONVERGENT B0, `(.L_x_833) ;  /* 0x0000041000007945 */ /* 0x000fe80003800200 */
[----:B------:R-:W-:Y:S01]  /*00e0*/  BSSY.RELIABLE B1, `(.L_x_834) ;  /* 0x000002d000017945 */ /* 0x000fe20003800100 */
[----:B0-----:R-:W-:-:S13]  /*00f0*/  ISETP.GE.AND P0, PT, R5, UR4, PT ;  /* 0x0000000405007c0c */ /* 0x001fda000bf06270 */
[----:B------:R-:W-:Y:S05]  /*0100*/  @P0 BRA `(.L_x_835) ;  /* 0x00000000009c0947 */ /* 0x000fea0003800000 */
[----:B------:R-:W3:Y:S02]  /*0110*/  LDC.64 R6, c[0x0][0x588] ;  /* 0x00016200ff067b82 */ /* 0x000ee40000000a00 */
[----:B---3--:R-:W2:Y:S06]  /*0120*/  LDG.E.U16 R7, desc[UR6][R6.64] ;  /* 0x0000000606077981 */ /* 0x008eac000c1e1500 */
[----:B------:R-:W0:Y:S01]  /*0130*/  LDC.64 R8, c[0x0][0x580] ;  /* 0x00016000ff087b82 */ /* 0x000e220000000a00 */
[----:B------:R-:W-:Y:S02]  /*0140*/  MOV R11, UR5 ;  /* 0x00000005000b7c02 */ /* 0x000fe40008000f00 */
[----:B--2---:R-:W-:-:S04]  /*0150*/  SHF.L.U32 R3, R7, 0x10, RZ ;  /* 0x0000001007037819 */ /* 0x004fc800000006ff */
[----:B------:R-:W-:-:S13]  /*0160*/  FSETP.NAN.FTZ.AND P0, PT, |R3|, |R3|, PT ;  /* 0x400000030300720b */ /* 0x000fda0003f18200 */
[----:B0-----:R-:W-:Y:S05]  /*0170*/  @P0 BRA `(.L_x_836) ;  /* 0x0000000000240947 */ /* 0x001fea0003800000 */
[----:B------:R-:W-:Y:S01]  /*0180*/  FSETP.NEU.FTZ.AND P0, PT, R3, +INF , PT ;  /* 0x7f8000000300780b */ /* 0x000fe20003f1d000 */
[----:B------:R-:W0:-:S12]  /*0190*/  LDCU.U16 UR8, c[0x0][0x592] ;  /* 0x0000b240ff0877ac */ /* 0x000e180008000400 */
[----:B------:R-:W-:-:S06]  /*01a0*/  @P0 FADD.FTZ R4, -RZ, -INF ;  /* 0xff800000ff040421 */ /* 0x000fcc0000010100 */
[----:B------:R-:W1:Y:S01]  /*01b0*/  @P0 F2F.BF16.F32 R4, R4 ;  /* 0x0000000400040304 */ /* 0x000e620000202000 */
[----:B0-----:R-:W-:Y:S01]  /*01c0*/  IMAD.U32 R11, RZ, RZ, UR8 ;  /* 0x00000008ff0b7e24 */ /* 0x001fe2000f8e00ff */
[----:B-1----:R-:W-:-:S04]  /*01d0*/  @P0 SHF.L.U32 R6, R4, 0x10, RZ ;  /* 0x0000001004060819 */ /* 0x002fc800000006ff */
[----:B------:R-:W-:-:S04]  /*01e0*/  @P0 FSETP.NEU.FTZ.AND P1, PT, R3, R6, PT ;  /* 0x000000060300020b */ /* 0x000fc80003f3d000 */
[----:B------:R-:W-:-:S04]  /*01f0*/  @P0 SEL R7, R0, R7, !P1 ;  /* 0x0000000700070207 */ /* 0x000fc80004800000 */
[----:B------:R-:W-:-:S07]  /*0200*/  @P0 PRMT R11, R7, 0x7610, R11 ;  /* 0x00007610070b0816 */ /* 0x000fce000000000b */
.L_x_836:
[----:B------:R0:W-:Y:S01]  /*0210*/  STG.E.U16 desc[UR6][R8.64], R11 ;  /* 0x0000000b08007986 */ /* 0x0001e2000c101506 */
[----:B------:R-:W-:-:S04]  /*0220*/  IADD3 R5, PT, PT, R5, 0x80, RZ ;  /* 0x0000008005057810 */ /* 0x000fc80007ffe0ff */
[----:B------:R-:W-:-:S13]  /*0230*/  ISETP.GE.AND P0, PT, R5, UR4, PT ;  /* 0x0000000405007c0c */ /* 0x000fda000bf06270 */
[----:B------:R-:W-:Y:S05]  /*0240*/  @P0 BREAK.RELIABLE B1 ;  /* 0x0000000000010942 */ /* 0x000fea0003800100 */
[----:B0-----:R-:W-:Y:S05]  /*0250*/  @P0 BRA `(.L_x_837) ;  /* 0x0000000000a00947 */ /* 0x001fea0003800000 */
[----:B------:R-:W0:Y:S02]  /*0260*/  LDC.64 R6, c[0x0][0x588] ;  /* 0x00016200ff067b82 */ /* 0x000e240000000a00 */
[----:B0-----:R-:W2:Y:S06]  /*0270*/  LDG.E.U16 R7, desc[UR6][R6.64] ;  /* 0x0000000606077981 */ /* 0x001eac000c1e1500 */
        /* <DEDUP_REMOVED lines=14> */
.L_x_838:
[----:B------:R0:W-:Y:S01]  /*0360*/  STG.E.U16 desc[UR6][R8.64], R11 ;  /* 0x0000000b08007986 */ /* 0x0001e2000c101506 */
[----:B------:R-:W-:-:S07]  /*0370*/  IADD3 R5, PT, PT, R5, 0x80, RZ ;  /* 0x0000008005057810 */ /* 0x000fce0007ffe0ff */
.L_x_835:
[----:B------:R-:W-:-:S13]  /*0380*/  ISETP.GE.AND P0, PT, R5, UR4, PT ;  /* 0x0000000405007c0c */ /* 0x000fda000bf06270 */
[----:B------:R-:W-:Y:S05]  /*0390*/  @P0 BREAK.RELIABLE B1 ;  /* 0x0000000000010942 */ /* 0x000fea0003800100 */
[----:B------:R-:W-:Y:S05]  /*03a0*/  @P0 BRA `(.L_x_837) ;  /* 0x00000000004c0947 */ /* 0x000fea0003800000 */
[----:B---3--:R-:W-:Y:S05]  /*03b0*/  BSYNC.RELIABLE B1 ;  /* 0x0000000000017941 */ /* 0x008fea0003800100 */
.L_x_834:
[----:B------:R-:W1:Y:S02]  /*03c0*/  LDC.64 R6, c[0x0][0x588] ;  /* 0x00016200ff067b82 */ /* 0x000e640000000a00 */
[----:B-1----:R-:W2:Y:S06]  /*03d0*/  LDG.E.U16 R7, desc[UR6][R6.64] ;  /* 0x0000000606077981 */ /* 0x002eac000c1e1500 */
[----:B0-----:R-:W0:Y:S01]  /*03e0*/  LDC.64 R8, c[0x0][0x580] ;  /* 0x00016000ff087b82 */ /* 0x001e220000000a00 */
        /* <DEDUP_REMOVED lines=13> */
.L_x_839:
[----:B------:R1:W-:Y:S01]  /*04c0*/  STG.E.U16 desc[UR6][R8.64], R11 ;  /* 0x0000000b08007986 */ /* 0x0003e2000c101506 */
[----:B------:R-:W-:-:S07]  /*04d0*/  IADD3 R5, PT, PT, R5, 0x80, RZ ;  /* 0x0000008005057810 */ /* 0x000fce0007ffe0ff */
.L_x_837:
[----:B---3--:R-:W-:Y:S05]  /*04e0*/  BSYNC.RECONVERGENT B0 ;  /* 0x0000000000007941 */ /* 0x008fea0003800200 */
.L_x_833:
[----:B------:R-:W-:Y:S05]  /*04f0*/  WARPSYNC.ALL ;  /* 0x0000000000007948 */ /* 0x000fea0003800000 */
[----:B------:R-:W-:-:S13]  /*0500*/  ISETP.GE.AND P0, PT, R5, UR4, PT ;  /* 0x0000000405007c0c */ /* 0x000fda000bf06270 */
[----:B------:R-:W-:Y:S05]  /*0510*/  @P0 EXIT ;  /* 0x000000000000094d */ /* 0x000fea0003800000 */
[----:B------:R-:W2:Y:S02]  /*0520*/  LDC.64 R4, c[0x0][0x588] ;  /* 0x00016200ff047b82 */ /* 0x000ea40000000a00 */
[----:B--2---:R-:W2:Y:S06]  /*0530*/  LDG.E.U16 R5, desc[UR6][R4.64] ;  /* 0x0000000604057981 */ /* 0x004eac000c1e1500 */
[----:B------:R-:W3:Y:S01]  /*0540*/  LDC.64 R6, c[0x0][0x580] ;  /* 0x00016000ff067b82 */ /* 0x000ee20000000a00 */
[----:B--2---:R-:W-:-:S04]  /*0550*/  SHF.L.U32 R3, R5, 0x10, RZ ;  /* 0x0000001005037819 */ /* 0x004fc800000006ff */
[----:B------:R-:W-:-:S13]  /*0560*/  FSETP.NAN.FTZ.AND P0, PT, |R3|, |R3|, PT ;  /* 0x400000030300720b */ /* 0x000fda0003f18200 */
[----:B---3--:R-:W-:Y:S05]  /*0570*/  @P0 BRA `(.L_x_840) ;  /* 0x0000000000240947 */ /* 0x008fea0003800000 */
[----:B------:R-:W-:Y:S01]  /*0580*/  FSETP.NEU.FTZ.AND P0, PT, R3, +INF , PT ;  /* 0x7f8000000300780b */ /* 0x000fe20003f1d000 */
[----:B------:R-:W2:-:S12]  /*0590*/  LDCU.U16 UR4, c[0x0][0x592] ;  /* 0x0000b240ff0477ac */ /* 0x000e980008000400 */
[----:B------:R-:W-:-:S06]  /*05a0*/  @P0 FADD.FTZ R4, -RZ, -INF ;  /* 0xff800000ff040421 */ /* 0x000fcc0000010100 */
[----:B------:R-:W3:Y:S02]  /*05b0*/  @P0 F2F.BF16.F32 R4, R4 ;  /* 0x0000000400040304 */ /* 0x000ee40000202000 */
[----:B---3--:R-:W-:-:S04]  /*05c0*/  @P0 SHF.L.U32 R2, R4, 0x10, RZ ;  /* 0x0000001004020819 */ /* 0x008fc800000006ff */
[----:B------:R-:W-:Y:S02]  /*05d0*/  @P0 FSETP.NEU.FTZ.AND P1, PT, R3, R2, PT ;  /* 0x000000020300020b */ /* 0x000fe40003f3d000 */
[----:B--2---:R-:W-:Y:S02]  /*05e0*/  MOV R2, UR4 ;  /* 0x0000000400027c02 */ /* 0x004fe40008000f00 */
[----:B------:R-:W-:-:S04]  /*05f0*/  @P0 SEL R0, R0, R5, !P1 ;  /* 0x0000000500000207 */ /* 0x000fc80004800000 */
[----:B------:R-:W-:-:S07]  /*0600*/  @P0 PRMT R2, R0, 0x7610, R2 ;  /* 0x0000761000020816 */ /* 0x000fce0000000002 */
.L_x_840:
[----:B------:R-:W-:Y:S01]  /*0610*/  STG.E.U16 desc[UR6][R6.64], R2 ;  /* 0x0000000206007986 */ /* 0x000fe2000c101506 */
[----:B------:R-:W-:Y:S05]  /*0620*/  EXIT ;  /* 0x000000000000794d */ /* 0x000fea0003800000 */
.L_x_832:
[----:B------:R-:W0:Y:S01]  /*0630*/  LDCU UR4, c[0x0][0x380] ;  /* 0x00007000ff0477ac */ /* 0x000e220008000800 */
[----:B------:R-:W-:Y:S01]  /*0640*/  VIADD R4, R4, 0xffffffff ;  /* 0xffffffff04047836 */ /* 0x000fe20000000000 */
[----:B------:R-:W-:Y:S04]  /*0650*/  BSSY.RECONVERGENT B1, `(.L_x_841) ;  /* 0x00003d3000017945 */ /* 0x000fe80003800200 */
[----:B------:R-:W-:Y:S01]  /*0660*/  BSSY.RELIABLE B0, `(.L_x_842) ;  /* 0x000028f000007945 */ /* 0x000fe20003800100 */
[----:B------:R-:W-:-:S04]  /*0670*/  VIMNMX.U32 R3, PT, PT, R4, 0x18, PT ;  /* 0x0000001804037848 */ /* 0x000fc80003fe0000 */
[----:B------:R-:W-:Y:S02]  /*0680*/  IADD3 R3, PT, PT, R3, 0x1, RZ ;  /* 0x0000000103037810 */ /* 0x000fe40007ffe0ff */
[----:B0-----:R-:W-:-:S13]  /*0690*/  ISETP.GE.AND P0, PT, R5, UR4, PT ;  /* 0x0000000405007c0c */ /* 0x001fda000bf06270 */
[----:B------:R-:W-:Y:S05]  /*06a0*/  @P0 BRA `(.L_x_843) ;  /* 0x00000028001c0947 */ /* 0x000fea0003800000 */
[----:B------:R-:W0:Y:S01]  /*06b0*/  LDCU.64 UR8, c[0x0][0x390] ;  /* 0x00007200ff0877ac */ /* 0x000e220008000a00 */
[----:B------:R-:W-:Y:S01]  /*06c0*/  HFMA2 R6, -RZ, RZ, 0, 0 ;  /* 0x00000000ff067431 */ /* 0x000fe200000001ff */
[----:B------:R-:W-:Y:S01]  /*06d0*/  MOV R7, R5 ;  /* 0x0000000500077202 */ /* 0x000fe20000000f00 */
[----:B------:R-:W1:Y:S01]  /*06e0*/  LDCU UR10, c[0x0][0x38c] ;  /* 0x00007180ff0a77ac */ /* 0x000e620008000800 */
[----:B------:R-:W-:Y:S01]  /*06f0*/  ISETP.NE.AND P0, PT, R4, RZ, PT ;  /* 0x000000ff0400720c */ /* 0x000fe20003f05270 */
[----:B------:R-:W2:Y:S01]  /*0700*/  LDCU.64 UR12, c[0x0][0x4b8] ;  /* 0x00009700ff0c77ac */ /* 0x000ea20008000a00 */
[----:B0-----:R-:W-:-:S05]  /*0710*/  IMAD.HI.U32 R8, R5, UR8, R6 ;  /* 0x0000000805087c27 */ /* 0x001fca000f8e0006 */
[----:B------:R-:W-:-:S04]  /*0720*/  SHF.R.U32.HI R9, RZ, UR9, R8 ;  /* 0x00000009ff097c19 */ /* 0x000fc80008011608 */
[----:B------:R-:W-:-:S05]  /*0730*/  IADD3 R6, PT, PT, -R9, RZ, RZ ;  /* 0x000000ff09067210 */ /* 0x000fca0007ffe1ff */
[----:B-1----:R-:W-:-:S04]  /*0740*/  IMAD R6, R6, UR10, R5 ;  /* 0x0000000a06067c24 */ /* 0x002fc8000f8e0205 */
[C---:B--2---:R-:W-:Y:S02]  /*0750*/  IMAD R7, R6.reuse, UR12, RZ ;  /* 0x0000000c06077c24 */ /* 0x044fe4000f8e02ff */
[----:B------:R-:W-:Y:S01]  /*0760*/  IMAD R6, R6, UR13, RZ ;  /* 0x0000000d06067c24 */ /* 0x000fe2000f8e02ff */
[----:B------:R-:W-:Y:S06]  /*0770*/  @!P0 BRA `(.L_x_844) ;  /* 0x0000001000748947 */ /* 0x000fec0003800000 */
[----:B------:R-:W0:Y:S01]  /*0780*/  LDCU.64 UR10, c[0x0][0x398] ;  /* 0x00007300ff0a77ac */ /* 0x000e220008000a00 */
[----:B------:R-:W-:Y:S01]  /*0790*/  IMAD.MOV.U32 R8, RZ, RZ, RZ ;  /* 0x000000ffff087224 */ /* 0x000fe200078e00ff */
[----:B------:R-:W-:Y:S01]  /*07a0*/  ISETP.NE.AND P0, PT, R3, 0x2, PT ;  /* 0x000000020300780c */ /* 0x000fe20003f05270 */
[----:B------:R-:W1:Y:S01]  /*07b0*/  LDCU UR8, c[0x0][0x3a0] ;  /* 0x00007400ff0877ac */ /* 0x000e620008000800 */
[----:B------:R-:W2:Y:S01]  /*07c0*/  LDCU.64 UR12, c[0x0][0x4c0] ;  /* 0x00009800ff0c77ac */ /* 0x000ea20008000a00 */
[----:B0-----:R-:W-:-:S05]  /*07d0*/  IMAD.HI.U32 R10, R9, UR11, R8 ;  /* 0x0000000b090a7c27 */ /* 0x001fca000f8e0008 */
[----:B-1----:R-:W-:-:S04]  /*07e0*/  SHF.R.U32.HI R11, RZ, UR8, R10 ;  /* 0x00000008ff0b7c19 */ /* 0x002fc8000801160a */
[----:B------:R-:W-:-:S05]  /*07f0*/  IADD3 R8, PT, PT, -R11, RZ, RZ ;  /* 0x000000ff0b087210 */ /* 0x000fca0007ffe1ff */
[----:B------:R-:W-:-:S04]  /*0800*/  IMAD R8, R8, UR10, R9 ;  /* 0x0000000a08087c24 */ /* 0x000fc8000f8e0209 */
[C---:B--2---:R-:W-:Y:S02]  /*0810*/  IMAD R7, R8.reuse, UR12, R7 ;  /* 0x0000000c08077c24 */ /* 0x044fe4000f8e0207 */
[----:B------:R-:W-:Y:S01]  /*0820*/  IMAD R6, R8, UR13, R6 ;  /* 0x0000000d08067c24 */ /* 0x000fe2000f8e0206 */
[----:B------:R-:W-:Y:S06]  /*0830*/  @!P0 BRA `(.L_x_844) ;  /* 0x0000001000448947 */ /* 0x000fec0003800000 */
[----:B------:R-:W0:Y:S01]  /*0840*/  LDCU.64 UR8, c[0x0][0x3a8] ;  /* 0x00007500ff0877ac */ /* 0x000e220008000a00 */
[----:B------:R-:W-:Y:S01]  /*0850*/  HFMA2 R10, -RZ, RZ, 0, 0 ;  /* 0x00000000ff0a7431 */ /* 0x000fe200000001ff */
[----:B------:R-:W-:Y:S01]  /*0860*/  ISETP.NE.AND P0, PT, R3, 0x3, PT ;  /* 0x000000030300780c */ /* 0x000fe20003f05270 */
[----:B------:R-:W1:Y:S01]  /*0870*/  LDCU UR10, c[0x0][0x3a4] ;  /* 0x00007480ff0a77ac */ /* 0x000e620008000800 */
[----:B------:R-:W2:Y:S02]  /*0880*/  LDCU.64 UR12, c[0x0][0x4c8] ;  /* 0x00009900ff0c77ac */ /* 0x000ea40008000a00 */
[----:B0-----:R-:W-:-:S05]  /*0890*/  IMAD.HI.U32 R8, R11, UR8, R10 ;  /* 0x000000080b087c27 */ /* 0x001fca000f8e000a */
[----:B------:R-:W-:-:S04]  /*08a0*/  SHF.R.U32.HI R9, RZ, UR9, R8 ;  /* 0x00000009ff097c19 */ /* 0x000fc80008011608 */
[----:B------:R-:W-:-:S05]  /*08b0*/  IADD3 R10, PT, PT, -R9, RZ, RZ ;  /* 0x000000ff090a7210 */ /* 0x000fca0007ffe1ff */
[----:B-1----:R-:W-:-:S04]  /*08c0*/  IMAD R10, R10, UR10, R11 ;  /* 0x0000000a0a0a7c24 */ /* 0x002fc8000f8e020b */
[C---:B--2---:R-:W-:Y:S02]  /*08d0*/  IMAD R7, R10.reuse, UR12, R7 ;  /* 0x0000000c0a077c24 */ /* 0x044fe4000f8e0207 */
[----:B------:R-:W-:Y:S01]  /*08e0*/  IMAD R6, R10, UR13, R6 ;  /* 0x0000000d0a067c24 */ /* 0x000fe2000f8e0206 */
[----:B------:R-:W-:Y:S06]  /*08f0*/  @!P0 BRA `(.L_x_844) ;  /* 0x0000001000148947 */ /* 0x000fec0003800000 */
[----:B------:R-:W0:Y:S01]  /*0900*/  LDCU.64 UR10, c[0x0][0x3b0] ;  /* 0x00007600ff0a77ac */ /* 0x000e220008000a00 */
[----:B------:R-:W-:Y:S02]  /*0910*/  MOV R8, RZ ;  /* 0x000000ff00087202 */ /* 0x000fe40000000f00 */
[----:B------:R-:W-:Y:S01]  /*0920*/  ISETP.NE.AND P0, PT, R3, 0x4, PT ;  /* 0x000000040300780c */ /* 0x000fe20003f05270 */
[----:B------:R-:W1:Y:S01]  /*0930*/  LDCU UR8, c[0x0][0x3b8] ;  /* 0x00007700ff0877ac */ /* 0x000e620008000800 */
[----:B------:R-:W2:Y:S01]  /*0940*/  LDCU.64 UR12, c[0x0][0x4d0] ;  /* 0x00009a00ff0c77ac */ /* 0x000ea20008000a00 */
[----:B0-----:R-:W-:-:S05]  /*0950*/  IMAD.HI.U32 R10, R9, UR11, R8 ;  /* 0x0000000b090a7c27 */ /* 0x001fca000f8e0008 */
[----:B-1----:R-:W-:-:S05]  /*0960*/  SHF.R.U32.HI R11, RZ, UR8, R10 ;  /* 0x00000008ff0b7c19 */ /* 0x002fca000801160a */
[----:B------:R-:W-:-:S04]  /*0970*/  IMAD.MOV R8, RZ, RZ, -R11 ;  /* 0x000000ffff087224 */ /* 0x000fc800078e0a0b */
[----:B------:R-:W-:-:S04]  /*0980*/  IMAD R8, R8, UR10, R9 ;  /* 0x0000000a08087c24 */ /* 0x000fc8000f8e0209 */
        /* <DEDUP_REMOVED lines=28> */
[----:B------:R-:W-:Y:S01]  /*0b50*/  IMAD.MOV.U32 R10, RZ, RZ, RZ ;  /* 0x000000ffff0a7224 */ /* 0x000fe200078e00ff */
        /* <DEDUP_REMOVED lines=28> */
[----:B------:R-:W-:-:S05]  /*0d20*/  SHF.R.U32.HI R9, RZ, UR9, R8 ;  /* 0x00000009ff097c19 */ /* 0x000fca0008011608 */
[----:B------:R-:W-:-:S04]  /*0d30*/  IMAD.MOV R10, RZ, RZ, -R9 ;  /* 0x000000ffff0a7224 */ /* 0x000fc800078e0a09 */
        /* <DEDUP_REMOVED lines=172> */
[----:B------:R-:W-:Y:S01]  /*1800*/  ISETP.NE.AND P0, PT, R3, 0x18, PT ;  /* 0x000000180300780c */ /* 0x000fe20003f05270 */
[----:B------:R-:W0:Y:S01]  /*1810*/  LDCU.64 UR10, c[0x0][0x4a0] ;  /* 0x00009400ff0a77ac */ /* 0x000e220008000a00 */
[----:B------:R-:W-:Y:S01]  /*1820*/  MOV R8, RZ ;  /* 0x000000ff00087202 */ /* 0x000fe20000000f00 */
[----:B------:R-:W1:Y:S10]  /*1830*/  LDCU UR8, c[0x0][0x4a8] ;  /* 0x00009500ff0877ac */ /* 0x000e740008000800 */
[----:B------:R-:W2:Y:S01]  /*1840*/  @P0 LDC.64 R14, c[0x0][0x4b0] ;  /* 0x00012c00ff0e0b82 */ /* 0x000ea20000000a00 */
[----:B0-----:R-:W-:-:S07]  /*1850*/  IMAD.HI.U32 R12, R9, UR11, R8 ;  /* 0x0000000b090c7c27 */ /* 0x001fce000f8e0008 */
[----:B------:R-:W0:Y:S01]  /*1860*/  @P0 LDC R17, c[0x0][0x4ac] ;  /* 0x00012b00ff110b82 */ /* 0x000e220000000800 */
[----:B-1----:R-:W-:Y:S01]  /*1870*/  SHF.R.U32.HI R13, RZ, UR8, R12 ;  /* 0x00000008ff0d7c19 */ /* 0x002fe2000801160c */
[----:B------:R-:W1:Y:S01]  /*1880*/  LDCU.64 UR8, c[0x0][0x570] ;  /* 0x0000ae00ff0877ac */ /* 0x000e620008000a00 */
[----:B------:R-:W-:Y:S02]  /*1890*/  @P0 IMAD.MOV.U32 R12, RZ, RZ, RZ ;  /* 0x000000ffff0c0224 */ /* 0x000fe400078e00ff */
[----:B------:R-:W-:-:S03]  /*18a0*/  IADD3 R8, PT, PT, -R13, RZ, RZ ;  /* 0x000000ff0d087210 */ /* 0x000fc60007ffe1ff */
[----:B------:R-:W4:Y:S02]  /*18b0*/  @P0 LDC.64 R10, c[0x0][0x578] ;  /* 0x00015e00ff0a0b82 */ /* 0x000f240000000a00 */
[----:B------:R-:W-:Y:S02]  /*18c0*/  IMAD R8, R8, UR10, R9 ;  /* 0x0000000a08087c24 */ /* 0x000fe4000f8e0209 */
[----:B--2---:R-:W-:-:S05]  /*18d0*/  @P0 IMAD.HI.U32 R14, R13, R14, R12 ;  /* 0x0000000e0d0e0227 */ /* 0x004fca00078e000c */
[----:B------:R-:W-:Y:S01]  /*18e0*/  @P0 SHF.R.U32.HI R14, RZ, R15, R14 ;  /* 0x0000000fff0e0219 */ /* 0x000fe2000001160e */
[C---:B-1----:R-:W-:Y:S02]  /*18f0*/  IMAD R7, R8.reuse, UR8, R7 ;  /* 0x0000000808077c24 */ /* 0x042fe4000f8e0207 */
[----:B------:R-:W-:Y:S01]  /*1900*/  IMAD R6, R8, UR9, R6 ;  /* 0x0000000908067c24 */ /* 0x000fe2000f8e0206 */
[----:B------:R-:W-:-:S05]  /*1910*/  @P0 IADD3 R12, PT, PT, -R14, RZ, RZ ;  /* 0x000000ff0e0c0210 */ /* 0x000fca0007ffe1ff */
[----:B0-----:R-:W-:-:S04]  /*1920*/  @P0 IMAD R12, R12, R17, R13 ;  /* 0x000000110c0c0224 */ /* 0x001fc800078e020d */
[C---:B----4-:R-:W-:Y:S02]  /*1930*/  @P0 IMAD R7, R12.reuse, R10, R7 ;  /* 0x0000000a0c070224 */ /* 0x050fe400078e0207 */
[----:B------:R-:W-:-:S07]  /*1940*/  @P0 IMAD R6, R12, R11, R6 ;  /* 0x0000000b0c060224 */ /* 0x000fce00078e0206 */
.L_x_844:
[----:B------:R-:W0:Y:S02]  /*1950*/  LDCU.64 UR8, c[0x0][0x588] ;  /* 0x0000b100ff0877ac */ /* 0x000e240008000a00 */
[----:B0-----:R-:W-:-:S04]  /*1960*/  IADD3 R8, P0, PT, R6, UR8, RZ ;  /* 0x0000000806087c10 */ /* 0x001fc8000ff1e0ff */
[----:B------:R-:W-:-:S06]  /*1970*/  IADD3.X R9, PT, PT, RZ, UR9, RZ, P0, !PT ;  /* 0x00000009ff097c10 */ /* 0x000fcc00087fe4ff */
[----:B---3--:R-:W2:Y:S01]  /*1980*/  LDG.E.U16 R9, desc[UR6][R8.64] ;  /* 0x0000000608097981 */ /* 0x008ea2000c1e1500 */
[----:B------:R-:W-:Y:S01]  /*1990*/  BSSY.RECONVERGENT B2, `(.L_x_845) ;  /* 0x000000e000027945 */ /* 0x000fe20003800200 */
[----:B------:R-:W-:Y:S01]  /*19a0*/  IMAD.U32 R11, RZ, RZ, UR5 ;  /* 0x00000005ff0b7e24 */ /* 0x000fe2000f8e00ff */
[----:B--2---:R-:W-:-:S04]  /*19b0*/  SHF.L.U32 R6, R9, 0x10, RZ ;  /* 0x0000001009067819 */ /* 0x004fc800000006ff */
[----:B------:R-:W-:-:S13]  /*19c0*/  FSETP.NAN.FTZ.AND P0, PT, |R6|, |R6|, PT ;  /* 0x400000060600720b */ /* 0x000fda0003f18200 */
[----:B------:R-:W-:Y:S05]  /*19d0*/  @P0 BRA `(.L_x_846) ;  /* 0x0000000000240947 */ /* 0x000fea0003800000 */
[----:B------:R-:W-:Y:S01]  /*19e0*/  FSETP.NEU.FTZ.AND P0, PT, R6, +INF , PT ;  /* 0x7f8000000600780b */ /* 0x000fe20003f1d000 */
[----:B------:R-:W0:-:S12]  /*19f0*/  LDCU.U16 UR8, c[0x0][0x592] ;  /* 0x0000b240ff0877ac */ /* 0x000e180008000400 */
[----:B------:R-:W-:-:S06]  /*1a00*/  @P0 FADD.FTZ R8, -RZ, -INF ;  /* 0xff800000ff080421 */ /* 0x000fcc0000010100 */
[----:B------:R-:W1:Y:S02]  /*1a10*/  @P0 F2F.BF16.F32 R8, R8 ;  /* 0x0000000800080304 */ /* 0x000e640000202000 */
[----:B-1----:R-:W-:-:S04]  /*1a20*/  @P0 SHF.L.U32 R11, R8, 0x10, RZ ;  /* 0x00000010080b0819 */ /* 0x002fc800000006ff */
[----:B------:R-:W-:Y:S02]  /*1a30*/  @P0 FSETP.NEU.FTZ.AND P1, PT, R6, R11, PT ;  /* 0x0000000b0600020b */ /* 0x000fe40003f3d000 */
[----:B0-----:R-:W-:Y:S02]  /*1a40*/  MOV R11, UR8 ;  /* 0x00000008000b7c02 */ /* 0x001fe40008000f00 */
[----:B------:R-:W-:-:S04]  /*1a50*/  @P0 SEL R6, R0, R9, !P1 ;  /* 0x0000000900060207 */ /* 0x000fc80004800000 */
[----:B------:R-:W-:-:S07]  /*1a60*/  @P0 PRMT R11, R6, 0x7610, R11 ;  /* 0x00007610060b0816 */ /* 0x000fce000000000b */
.L_x_846:
[----:B------:R-:W-:Y:S05]  /*1a70*/  BSYNC.RECONVERGENT B2 ;  /* 0x0000000000027941 */ /* 0x000fea0003800200 */
.L_x_845:
[----:B------:R-:W0:Y:S01]  /*1a80*/  LDCU.64 UR8, c[0x0][0x580] ;  /* 0x0000b000ff0877ac */ /* 0x000e220008000a00 */
[----:B------:R-:W-:Y:S02]  /*1a90*/  IADD3 R5, PT, PT, R5, 0x80, RZ ;  /* 0x0000008005057810 */ /* 0x000fe40007ffe0ff */
[----:B0-----:R-:W-:-:S04]  /*1aa0*/  IADD3 R6, P0, PT, R7, UR8, RZ ;  /* 0x0000000807067c10 */ /* 0x001fc8000ff1e0ff */
[----:B------:R-:W-:Y:S02]  /*1ab0*/  IADD3.X R7, PT, PT, RZ, UR9, RZ, P0, !PT ;  /* 0x00000009ff077c10 */ /* 0x000fe400087fe4ff */
[----:B------:R-:W-:-:S03]  /*1ac0*/  ISETP.GE.AND P0, PT, R5, UR4, PT ;  /* 0x0000000405007c0c */ /* 0x000fc6000bf06270 */
[----:B------:R0:W-:Y:S10]  /*1ad0*/  STG.E.U16 desc[UR6][R6.64], R11 ;  /* 0x0000000b06007986 */ /* 0x0001f4000c101506 */
[----:B------:R-:W-:Y:S05]  /*1ae0*/  @P0 BREAK.RELIABLE B0 ;  /* 0x0000000000000942 */ /* 0x000fea0003800100 */
[----:B------:R-:W-:Y:S05]  /*1af0*/  @P0 BRA `(.L_x_847) ;  /* 0x0000002800200947 */ /* 0x000fea0003800000 */
[----:B------:R-:W1:Y:S01]  /*1b00*/  LDCU.64 UR8, c[0x0][0x390] ;  /* 0x00007200ff0877ac */ /* 0x000e620008000a00 */
[----:B0-----:R-:W-:Y:S01]  /*1b10*/  MOV R7, R5 ;  /* 0x0000000500077202 */ /* 0x001fe20000000f00 */
[----:B------:R-:W-:Y:S01]  /*1b20*/  IMAD.MOV.U32 R6, RZ, RZ, RZ ;  /* 0x000000ffff067224 */ /* 0x000fe200078e00ff */
[----:B------:R-:W-:Y:S01]  /*1b30*/  ISETP.NE.AND P0, PT, R4, RZ, PT ;  /* 0x000000ff0400720c */ /* 0x000fe20003f05270 */
[----:B------:R-:W0:Y:S01]  /*1b40*/  LDCU UR10, c[0x0][0x38c] ;  /* 0x00007180ff0a77ac */ /* 0x000e220008000800 */
[----:B------:R-:W2:Y:S01]  /*1b50*/  LDCU.64 UR12, c[0x0][0x4b8] ;  /* 0x00009700ff0c77ac */ /* 0x000ea20008000a00 */
[----:B-1----:R-:W-:-:S05]  /*1b60*/  IMAD.HI.U32 R8, R5, UR8, R6 ;  /* 0x0000000805087c27 */ /* 0x002fca000f8e0006 */
[----:B------:R-:W-:-:S04]  /*1b70*/  SHF.R.U32.HI R9, RZ, UR9, R8 ;  /* 0x00000009ff097c19 */ /* 0x000fc80008011608 */
[----:B------:R-:W-:-:S05]  /*1b80*/  IADD3 R6, PT, PT, -R9, RZ, RZ ;  /* 0x000000ff09067210 */ /* 0x000fca0007ffe1ff */
[----:B0-----:R-:W-:-:S04]  /*1b90*/  IMAD R6, R6, UR10, R5 ;  /* 0x0000000a06067c24 */ /* 0x001fc8000f8e0205 */
[C---:B--2---:R-:W-:Y:S02]  /*1ba0*/  IMAD R7, R6.reuse, UR12, RZ ;  /* 0x0000000c06077c24 */ /* 0x044fe4000f8e02ff */
[----:B------:R-:W-:Y:S01]  /*1bb0*/  IMAD R6, R6, UR13, RZ ;  /* 0x0000000d06067c24 */ /* 0x000fe2000f8e02ff */
        /* <DEDUP_REMOVED lines=274> */
[----:B------:R-:W-:Y:S02]  /*2ce0*/  @P0 MOV R12, RZ ;  /* 0x000000ff000c0202 */ /* 0x000fe40000000f00 */
[----:B------:R-:W-:-:S03]  /*2cf0*/  IADD3 R8, PT, PT, -R13, RZ, RZ ;  /* 0x000000ff0d087210 */ /* 0x000fc60007ffe1ff */
[----:B------:R-:W3:Y:S02]  /*2d00*/  @P0 LDC.64 R10, c[0x0][0x578] ;  /* 0x00015e00ff0a0b82 */ /* 0x000ee40000000a00 */
[----:B------:R-:W-:Y:S02]  /*2d10*/  IMAD R8, R8, UR10, R9 ;  /* 0x0000000a08087c24 */ /* 0x000fe4000f8e0209 */
[----:B--2---:R-:W-:-:S05]  /*2d20*/  @P0 IMAD.HI.U32 R14, R13, R14, R12 ;  /* 0x0000000e0d0e0227 */ /* 0x004fca00078e000c */
[----:B------:R-:W-:Y:S01]  /*2d30*/  @P0 SHF.R.U32.HI R14, RZ, R15, R14 ;  /* 0x0000000fff0e0219 */ /* 0x000fe2000001160e */
[C---:B-1----:R-:W-:Y:S02]  /*2d40*/  IMAD R7, R8.reuse, UR8, R7 ;  /* 0x0000000808077c24 */ /* 0x042fe4000f8e0207 */
[----:B------:R-:W-:Y:S02]  /*2d50*/  IMAD R6, R8, UR9, R6 ;  /* 0x0000000908067c24 */ /* 0x000fe4000f8e0206 */
[----:B------:R-:W-:-:S04]  /*2d60*/  @P0 IMAD.MOV R12, RZ, RZ, -R14 ;  /* 0x000000ffff0c0224 */ /* 0x000fc800078e0a0e */
[----:B0-----:R-:W-:-:S04]  /*2d70*/  @P0 IMAD R12, R17, R12, R13 ;  /* 0x0000000c110c0224 */ /* 0x001fc800078e020d */
[C---:B---3--:R-:W-:Y:S02]  /*2d80*/  @P0 IMAD R7, R12.reuse, R10, R7 ;  /* 0x0000000a0c070224 */ /* 0x048fe400078e0207 */
[----:B------:R-:W-:-:S07]  /*2d90*/  @P0 IMAD R6, R12, R11, R6 ;  /* 0x0000000b0c060224 */ /* 0x000fce00078e0206 */
.L_x_848:
[----:B------:R-:W0:Y:S02]  /*2da0*/  LDCU.64 UR8, c[0x0][0x588] ;  /* 0x0000b100ff0877ac */ /* 0x000e240008000a00 */
[----:B0-----:R-:W-:-:S04]  /*2db0*/  IADD3 R8, P0, PT, R6, UR8, RZ ;  /* 0x0000000806087c10 */ /* 0x001fc8000ff1e0ff */
[----:B------:R-:W-:-:S06]  /*2dc0*/  IADD3.X R9, PT, PT, RZ, UR9, RZ, P0, !PT ;  /* 0x00000009ff097c10 */ /* 0x000fcc00087fe4ff */
[----:B------:R-:W2:Y:S01]  /*2dd0*/  LDG.E.U16 R9, desc[UR6][R8.64] ;  /* 0x0000000608097981 */ /* 0x000ea2000c1e1500 */
[----:B------:R-:W-:Y:S01]  /*2de0*/  BSSY.RECONVERGENT B2, `(.L_x_849) ;  /* 0x000000e000027945 */ /* 0x000fe20003800200 */
[----:B------:R-:W-:Y:S02]  /*2df0*/  MOV R11, UR5 ;  /* 0x00000005000b7c02 */ /* 0x000fe40008000f00 */
        /* <DEDUP_REMOVED lines=8> */
[----:B------:R-:W-:Y:S01]  /*2e80*/  @P0 FSETP.NEU.FTZ.AND P1, PT, R6, R11, PT ;  /* 0x0000000b0600020b */ /* 0x000fe20003f3d000 */
[----:B0-----:R-:W-:-:S03]  /*2e90*/  IMAD.U32 R11, RZ, RZ, UR8 ;  /* 0x00000008ff0b7e24 */ /* 0x001fc6000f8e00ff */
[----:B------:R-:W-:-:S04]  /*2ea0*/  @P0 SEL R6, R0, R9, !P1 ;  /* 0x0000000900060207 */ /* 0x000fc80004800000 */
[----:B------:R-:W-:-:S07]  /*2eb0*/  @P0 PRMT R11, R6, 0x7610, R11 ;  /* 0x00007610060b0816 */ /* 0x000fce000000000b */
.L_x_850:
[----:B------:R-:W-:Y:S05]  /*2ec0*/  BSYNC.RECONVERGENT B2 ;  /* 0x0000000000027941 */ /* 0x000fea0003800200 */
.L_x_849:
[----:B------:R-:W0:Y:S01]  /*2ed0*/  LDCU.64 UR8, c[0x0][0x580] ;  /* 0x0000b000ff0877ac */ /* 0x000e220008000a00 */
[----:B------:R-:W-:Y:S02]  /*2ee0*/  IADD3 R5, PT, PT, R5, 0x80, RZ ;  /* 0x0000008005057810 */ /* 0x000fe40007ffe0ff */
[----:B0-----:R-:W-:-:S04]  /*2ef0*/  IADD3 R6, P0, PT, R7, UR8, RZ ;  /* 0x0000000807067c10 */ /* 0x001fc8000ff1e0ff */
[----:B------:R-:W-:-:S05]  /*2f00*/  IADD3.X R7, PT, PT, RZ, UR9, RZ, P0, !PT ;  /* 0x00000009ff077c10 */ /* 0x000fca00087fe4ff */
[----:B------:R0:W-:Y:S04]  /*2f10*/  STG.E.U16 desc[UR6][R6.64], R11 ;  /* 0x0000000b06007986 */ /* 0x0001e8000c101506 */
.L_x_843:
[----:B------:R-:W-:-:S13]  /*2f20*/  ISETP.GE.AND P0, PT, R5, UR4, PT ;  /* 0x0000000405007c0c */ /* 0x000fda000bf06270 */
[----:B------:R-:W-:Y:S05]  /*2f30*/  @P0 BREAK.RELIABLE B0 ;  /* 0x0000000000000942 */ /* 0x000fea0003800100 */
[----:B------:R-:W-:Y:S05]  /*2f40*/  @P0 BRA `(.L_x_847) ;  /* 0x00000014000c0947 */ /* 0x000fea0003800000 */
[----:B---3--:R-:W-:Y:S05]  /*2f50*/  BSYNC.RELIABLE B0 ;  /* 0x0000000000007941 */ /* 0x008fea0003800100 */
.L_x_842:
[----:B------:R-:W1:Y:S01]  /*2f60*/  LDCU.64 UR8, c[0x0][0x390] ;  /* 0x00007200ff0877ac */ /* 0x000e620008000a00 */
[----:B0-----:R-:W-:Y:S01]  /*2f70*/  HFMA2 R6, -RZ, RZ, 0, 0 ;  /* 0x00000000ff067431 */ /* 0x001fe200000001ff */
[----:B------:R-:W-:Y:S01]  /*2f80*/  MOV R7, R5 ;  /* 0x0000000500077202 */ /* 0x000fe20000000f00 */
[----:B------:R-:W0:Y:S01]  /*2f90*/  LDCU UR10, c[0x0][0x38c] ;  /* 0x00007180ff0a77ac */ /* 0x000e220008000800 */
[----:B------:R-:W-:Y:S01]  /*2fa0*/  ISETP.NE.AND P0, PT, R4, RZ, PT ;  /* 0x000000ff0400720c */ /* 0x000fe20003f05270 */
[----:B------:R-:W2:Y:S01]  /*2fb0*/  LDCU.64 UR12, c[0x0][0x4b8] ;  /* 0x00009700ff0c77ac */ /* 0x000ea20008000a00 */
[----:B-1----:R-:W-:-:S05]  /*2fc0*/  IMAD.HI.U32 R8, R5, UR8, R6 ;  /* 0x0000000805087c27 */ /* 0x002fca000f8e0006 */
[----:B------:R-:W-:-:S05]  /*2fd0*/  SHF.R.U32.HI R9, RZ, UR9, R8 ;  /* 0x00000009ff097c19 */ /* 0x000fca0008011608 */
[----:B------:R-:W-:-:S04]  /*2fe0*/  IMAD.MOV R6, RZ, RZ, -R9 ;  /* 0x000000ffff067224 */ /* 0x000fc800078e0a09 */
[----:B0-----:R-:W-:-:S04]  /*2ff0*/  IMAD R6, R6, UR10, R5 ;  /* 0x0000000a06067c24 */ /* 0x001fc8000f8e0205 */
[C---:B--2---:R-:W-:Y:S02]  /*3000*/  IMAD R7, R6.reuse, UR12, RZ ;  /* 0x0000000c06077c24 */ /* 0x044fe4000f8e02ff */
[----:B------:R-:W-:Y:S01]  /*3010*/  IMAD R6, R6, UR13, RZ ;  /* 0x0000000d06067c24 */ /* 0x000fe2000f8e02ff */
        /* <DEDUP_REMOVED lines=267> */
[----:B------:R-:W-:Y:S01]  /*40d0*/  IMAD.MOV.U32 R8, RZ, RZ, RZ ;  /* 0x000000ffff087224 */ /* 0x000fe200078e00ff */
        /* <DEDUP_REMOVED lines=13> */
[----:B------:R-:W-:Y:S01]  /*41b0*/  IMAD R6, R8, UR9, R6 ;  /* 0x0000000908067c24 */ /* 0x000fe2000f8e0206 */
[----:B------:R-:W-:-:S05]  /*41c0*/  @P0 IADD3 R12, PT, PT, -R14, RZ, RZ ;  /* 0x000000ff0e0c0210 */ /* 0x000fca0007ffe1ff */
[----:B0-----:R-:W-:-:S04]  /*41d0*/  @P0 IMAD R12, R17, R12, R13 ;  /* 0x0000000c110c0224 */ /* 0x001fc800078e020d */
[C---:B---3--:R-:W-:Y:S02]  /*41e0*/  @P0 IMAD R7, R12.reuse, R10, R7 ;  /* 0x0000000a0c070224 */ /* 0x048fe400078e0207 */
[----:B------:R-:W-:-:S07]  /*41f0*/  @P0 IMAD R6, R12, R11, R6 ;  /* 0x0000000b0c060224 */ /* 0x000fce00078e0206 */
.L_x_851:
[----:B------:R-:W0:Y:S02]  /*4200*/  LDCU.64 UR8, c[0x0][0x588] ;  /* 0x0000b100ff0877ac */ /* 0x000e240008000a00 */
[----:B0-----:R-:W-:-:S04]  /*4210*/  IADD3 R8, P0, PT, R6, UR8, RZ ;  /* 0x0000000806087c10 */ /* 0x001fc8000ff1e0ff */
[----:B------:R-:W-:-:S06]  /*4220*/  IADD3.X R9, PT, PT, RZ, UR9, RZ, P0, !PT ;  /* 0x00000009ff097c10 */ /* 0x000fcc00087fe4ff */
[----:B------:R-:W2:Y:S01]  /*4230*/  LDG.E.U16 R9, desc[UR6][R8.64] ;  /* 0x0000000608097981 */ /* 0x000ea2000c1e1500 */
[----:B------:R-:W-:Y:S01]  /*4240*/  BSSY.RECONVERGENT B2, `(.L_x_852) ;  /* 0x000000e000027945 */ /* 0x000fe20003800200 */
[----:B------:R-:W-:Y:S01]  /*4250*/  MOV R11, UR5 ;  /* 0x00000005000b7c02 */ /* 0x000fe20008000f00 */
[----:B--2---:R-:W-:-:S05]  /*4260*/  IMAD.U32 R6, R9, 0x10000, RZ ;  /* 0x0001000009067824 */ /* 0x004fca00078e00ff */
        /* <DEDUP_REMOVED lines=11> */
.L_x_853:
[----:B------:R-:W-:Y:S05]  /*4320*/  BSYNC.RECONVERGENT B2 ;  /* 0x0000000000027941 */ /* 0x000fea0003800200 */
.L_x_852:
[----:B------:R-:W0:Y:S01]  /*4330*/  LDCU.64 UR8, c[0x0][0x580] ;  /* 0x0000b000ff0877ac */ /* 0x000e220008000a00 */
[----:B------:R-:W-:Y:S01]  /*4340*/  VIADD R5, R5, 0x80 ;  /* 0x0000008005057836 */ /* 0x000fe20000000000 */
[----:B0-----:R-:W-:-:S04]  /*4350*/  IADD3 R6, P0, PT, R7, UR8, RZ ;  /* 0x0000000807067c10 */ /* 0x001fc8000ff1e0ff */
[----:B------:R-:W-:-:S05]  /*4360*/  IADD3.X R7, PT, PT, RZ, UR9, RZ, P0, !PT ;  /* 0x00000009ff077c10 */ /* 0x000fca00087fe4ff */
[----:B------:R1:W-:Y:S04]  /*4370*/  STG.E.U16 desc[UR6][R6.64], R11 ;  /* 0x0000000b06007986 */ /* 0x0003e8000c101506 */
.L_x_847:
[----:B---3--:R-:W-:Y:S05]  /*4380*/  BSYNC.RECONVERGENT B1 ;  /* 0x0000000000017941 */ /* 0x008fea0003800200 */
.L_x_841:
[----:B------:R-:W-:Y:S05]  /*4390*/  WARPSYNC.ALL ;  /* 0x0000000000007948 */ /* 0x000fea0003800000 */
[----:B------:R-:W-:-:S13]  /*43a0*/  ISETP.GE.AND P0, PT, R5, UR4, PT ;  /* 0x0000000405007c0c */ /* 0x000fda000bf06270 */
[----:B------:R-:W-:Y:S05]  /*43b0*/  @P0 EXIT ;  /* 0x000000000000094d */ /* 0x000fea0003800000 */
[----:B------:R-:W2:Y:S01]  /*43c0*/  LDCU.64 UR4, c[0x0][0x390] ;  /* 0x00007200ff0477ac */ /* 0x000ea20008000a00 */
[----:B01----:R-:W-:Y:S01]  /*43d0*/  HFMA2 R6, -RZ, RZ, 0, 0 ;  /* 0x00000000ff067431 */ /* 0x003fe200000001ff */
[----:B------:R-:W-:Y:S01]  /*43e0*/  MOV R7, R5 ;  /* 0x0000000500077202 */ /* 0x000fe20000000f00 */
[----:B------:R-:W0:Y:S01]  /*43f0*/  LDCU UR8, c[0x0][0x38c] ;  /* 0x00007180ff0877ac */ /* 0x000e220008000800 */
[----:B------:R-:W-:Y:S01]  /*4400*/  ISETP.NE.AND P0, PT, R4, RZ, PT ;  /* 0x000000ff0400720c */ /* 0x000fe20003f05270 */
[----:B------:R-:W1:Y:S01]  /*4410*/  LDCU.64 UR10, c[0x0][0x4b8] ;  /* 0x00009700ff0a77ac */ /* 0x000e620008000a00 */
[----:B--2---:R-:W-:-:S05]  /*4420*/  IMAD.HI.U32 R6, R5, UR4, R6 ;  /* 0x0000000405067c27 */ /* 0x004fca000f8e0006 */
[----:B------:R-:W-:-:S04]  /*4430*/  SHF.R.U32.HI R7, RZ, UR5, R6 ;  /* 0x00000005ff077c19 */ /* 0x000fc80008011606 */
[----:B------:R-:W-:-:S05]  /*4440*/  IADD3 R8, PT, PT, -R7, RZ, RZ ;  /* 0x000000ff07087210 */ /* 0x000fca0007ffe1ff */
[----:B0-----:R-:W-:-:S04]  /*4450*/  IMAD R4, R8, UR8, R5 ;  /* 0x0000000808047c24 */ /* 0x001fc8000f8e0205 */
[C---:B-1----:R-:W-:Y:S02]  /*4460*/  IMAD R5, R4.reuse, UR10, RZ ;  /* 0x0000000a04057c24 */ /* 0x042fe4000f8e02ff */
        /* <DEDUP_REMOVED lines=268> */
[----:B------:R-:W-:Y:S01]  /*5530*/  HFMA2 R6, -RZ, RZ, 0, 0 ;  /* 0x00000000ff067431 */ /* 0x000fe200000001ff */
        /* <DEDUP_REMOVED lines=8> */
[----:B------:R-:W3:Y:S01]  /*55c0*/  @P0 LDC.64 R8, c[0x0][0x578] ;  /* 0x00015e00ff080b82 */ /* 0x000ee20000000a00 */
[----:B--2---:R-:W-:-:S05]  /*55d0*/  @P0 IMAD.HI.U32 R6, R11, R14, R10 ;  /* 0x0000000e0b060227 */ /* 0x004fca00078e000a */
[----:B------:R-:W-:Y:S01]  /*55e0*/  @P0 SHF.R.U32.HI R3, RZ, R15, R6 ;  /* 0x0000000fff030219 */ /* 0x000fe20000011606 */
[----:B------:R-:W-:-:S04]  /*55f0*/  IMAD R6, R13, UR8, R7 ;  /* 0x000000080d067c24 */ /* 0x000fc8000f8e0207 */
[----:B------:R-:W-:Y:S02]  /*5600*/  @P0 IMAD.MOV R3, RZ, RZ, -R3 ;  /* 0x000000ffff030224 */ /* 0x000fe400078e0a03 */
[----:B-1----:R-:W-:Y:S02]  /*5610*/  IMAD R5, R6, UR4, R5 ;  /* 0x0000000406057c24 */ /* 0x002fe4000f8e0205 */
[----:B0-----:R-:W-:Y:S02]  /*5620*/  @P0 IMAD R10, R12, R3, R11 ;  /* 0x000000030c0a0224 */ /* 0x001fe400078e020b */
[----:B------:R-:W-:Y:S02]  /*5630*/  IMAD R4, R6, UR5, R4 ;  /* 0x0000000506047c24 */ /* 0x000fe4000f8e0204 */
[C---:B---3--:R-:W-:Y:S02]  /*5640*/  @P0 IMAD R5, R10.reuse, R8, R5 ;  /* 0x000000080a050224 */ /* 0x048fe400078e0205 */
[----:B------:R-:W-:-:S07]  /*5650*/  @P0 IMAD R4, R10, R9, R4 ;  /* 0x000000090a040224 */ /* 0x000fce00078e0204 */
.L_x_854:
[----:B------:R-:W0:Y:S02]  /*5660*/  LDCU.128 UR8, c[0x0][0x580] ;  /* 0x0000b000ff0877ac */ /* 0x000e240008000c00 */
[----:B0-----:R-:W-:-:S04]  /*5670*/  IADD3 R6, P0, PT, R4, UR10, RZ ;  /* 0x0000000a04067c10 */ /* 0x001fc8000ff1e0ff */
[----:B------:R-:W-:-:S06]  /*5680*/  IADD3.X R7, PT, PT, RZ, UR11, RZ, P0, !PT ;  /* 0x0000000bff077c10 */ /* 0x000fcc00087fe4ff */
[----:B------:R-:W2:Y:S01]  /*5690*/  LDG.E.U16 R7, desc[UR6][R6.64] ;  /* 0x0000000606077981 */ /* 0x000ea2000c1e1500 */
[----:B------:R-:W-:Y:S01]  /*56a0*/  IADD3 R4, P1, PT, R5, UR8, RZ ;  /* 0x0000000805047c10 */ /* 0x000fe2000ff3e0ff */
[----:B------:R-:W-:Y:S03]  /*56b0*/  BSSY.RECONVERGENT B1, `(.L_x_855) ;  /* 0x000000e000017945 */ /* 0x000fe60003800200 */
[----:B------:R-:W-:Y:S02]  /*56c0*/  IADD3.X R5, PT, PT, RZ, UR9, RZ, P1, !PT ;  /* 0x00000009ff057c10 */ /* 0x000fe40008ffe4ff */
        /* <DEDUP_REMOVED lines=12> */
.L_x_856:
[----:B------:R-:W-:Y:S05]  /*5790*/  BSYNC.RECONVERGENT B1 ;  /* 0x0000000000017941 */ /* 0x000fea0003800200 */
.L_x_855:
[----:B------:R-:W-:Y:S01]  /*57a0*/  STG.E.U16 desc[UR6][R4.64], R2 ;  /* 0x0000000204007986 */ /* 0x000fe2000c101506 */
[----:B------:R-:W-:Y:S05]  /*57b0*/  EXIT ;  /* 0x000000000000794d */ /* 0x000fea0003800000 */
.L_x_857:
        /* <DEDUP_REMOVED lines=12> */
.L_x_36966:


//--------------------- .text._ZN2at6native27unrolled_elementwise_kernelIZZZNS0_22nan_to_num_kernel_cudaERNS_18TensorIteratorBaseESt8optionalIdES5_S5_ENKUlvE0_clEvENKUlvE2_clEvEUlN3c108BFloat16EE_St5arrayIPcLm2EELi4E23TrivialOffsetCalculatorILi1EjESF_NS0_6memory15LoadWithoutCastENSG_16StoreWithoutCastEEEviT_T0_T2_T3_T4_T5_ --------------------------
	.section	.text._ZN2at6native27unrolled_elementwise_kernelIZZZNS0_22nan_to_num_kernel_cudaERNS_18TensorIteratorBaseESt8optionalIdES5_S5_ENKUlvE0_clEvENKUlvE2_clEvEUlN3c108BFloat16EE_St5arrayIPcLm2EELi4E23TrivialOffsetCalculatorILi1EjESF_NS0_6memory15LoadWithoutCastENSG_16StoreWithoutCastEEEviT_T0_T2_T3_T4_T5_,"ax",@progbits
	.align	128
        .global         _ZN2at6native27unrolled_elementwise_kernelIZZZNS0_22nan_to_num_kernel_cudaERNS_18TensorIteratorBaseESt8optionalIdES5_S5_ENKUlvE0_clEvENKUlvE2_clEvEUlN3c108BFloat16EE_St5arrayIPcLm2EELi4E23TrivialOffsetCalculatorILi1EjESF_NS0_6memory15LoadWithoutCastENSG_16StoreWithoutCastEEEviT_T0_T2_T3_T4_T5_
        .type           _ZN2at6native27unrolled_elementwise_kernelIZZZNS0_22nan_to_num_kernel_cudaERNS_18TensorIteratorBaseESt8optionalIdES5_S5_ENKUlvE0_clEvENKUlvE2_clEvEUlN3c108BFloat16EE_St5arrayIPcLm2EELi4E23TrivialOffsetCalculatorILi1EjESF_NS0_6memory15LoadWithoutCastENSG_16StoreWithoutCastEEEviT_T0_T2_T3_T4_T5_,@function
        .size           _ZN2at6native27unrolled_elementwise_kernelIZZZNS0_22nan_to_num_kernel_cudaERNS_18TensorIteratorBaseESt8optionalIdES5_S5_ENKUlvE0_clEvENKUlvE2_clEvEUlN3c108BFloat16EE_St5arrayIPcLm2EELi4E23TrivialOffsetCalculatorILi1EjESF_NS0_6memory15LoadWithoutCastENSG_16StoreWithoutCastEEEviT_T0_T2_T3_T4_T5_,(.L_x_36967 - _ZN2at6native27unrolled_elementwise_kernelIZZZNS0_22nan_to_num_kernel_cudaERNS_18TensorIteratorBaseESt8optionalIdES5_S5_ENKUlvE0_clEvENKUlvE2_clEvEUlN3c108BFloat16EE_St5arrayIPcLm2EELi4E23TrivialOffsetCalculatorILi1EjESF_NS0_6memory15LoadWithoutCastENSG_16StoreWithoutCastEEEviT_T0_T2_T3_T4_T5_)
        .other          _ZN2at6native27unrolled_elementwise_kernelIZZZNS0_22nan_to_num_kernel_cudaERNS_18TensorIteratorBaseESt8optionalIdES5_S5_ENKUlvE0_clEvENKUlvE2_clEvEUlN3c108BFloat16EE_St5arrayIPcLm2EELi4E23TrivialOffsetCalculatorILi1EjESF_NS0_6memory15LoadWithoutCastENSG_16StoreWithoutCastEEEviT_T0_T2_T3_T4_T5_,@"STO_CUDA_ENTRY STV_DEFAULT"
_ZN2at6native27unrolled_elementwise_kernelIZZZNS0_22nan_to_num_kernel_cudaERNS_18TensorIteratorBaseESt8optionalIdES5_S5_ENKUlvE0_clEvENKUlvE2_clEvEUlN3c108BFloat16EE_St5arrayIPcLm2EELi4E23TrivialOffsetCalculatorILi1EjESF_NS0_6memory15LoadWithoutCastENSG_16StoreWithoutCastEEEviT_T0_T2_T3_T4_T5_:
.text._ZN2at6native27unrolled_elementwise_kernelIZZZNS0_22nan_to_num_kernel_cudaERNS_18TensorIteratorBaseESt8optionalIdES5_S5_ENKUlvE0_clEvENKUlvE2_clEvEUlN3c108BFloat16EE_St5arrayIPcLm2EELi4E23TrivialOffsetCalculatorILi1EjESF_NS0_6memory15LoadWithoutCastENSG_16StoreWithoutCastEEEviT_T0_T2_T3_T4_T5_:
[----:B------:R-:W-:Y:S01]  /*0000*/  LDC R1, c[0x0][0x37c] ;  /* 0x0000df00ff017b82 */ /* 0x000fe20000000800 */
[----:B------:R-:W0:Y:S07]  /*0010*/  S2R R0, SR_CTAID.X ;  /* 0x0000000000007919 */ /* 0x000e2e0000002500 */
[----:B------:R-:W0:Y:S01]  /*0020*/  LDC R3, c[0x0][0x380] ;  /* 0x0000e000ff037b82 */ /* 0x000e220000000800 */
[----:B------:R-:W1:Y:S01]  /*0030*/  LDCU.64 UR4, c[0x0][0x358] ;  /* 0x00006b00ff0477ac */ /* 0x000e620008000a00 */
[----:B------:R-:W-:Y:S01]  /*0040*/  PRMT R6, RZ, 0x7610, R6 ;  /* 0x00007610ff067816 */ /* 0x000fe20000000006 */
[----:B------:R-:W2:Y:S01]  /*0050*/  S2R R7, SR_TID.X ;  /* 0x0000000000077919 */ /* 0x000ea20000002100 */
[----:B------:R-:W-:Y:S01]  /*0060*/  PRMT R8, RZ, 0x7610, R8 ;  /* 0x00007610ff087816 */ /* 0x000fe20000000008 */
[----:B0-----:R-:W-:-:S02]  /*0070*/  IMAD R2, R0, -0x200, R3 ;  /* 0xfffffe0000027824 */ /* 0x001fc400078e0203 */
[----:B--2---:R-:W-:-:S03]  /*0080*/  IMAD.MOV.U32 R3, RZ, RZ, R7 ;  /* 0x000000ffff037224 */ /* 0x004fc600078e0007 */
[----:B------:R-:W-:-:S13]  /*0090*/  ISETP.GE.AND P0, PT, R7, R2, PT ;  /* 0x000000020700720c */ /* 0x000fda0003f06270 */
[----:B------:R-:W-:-:S05]  /*00a0*/  @!P0 VIADD R7, R3, 0x80 ;  /* 0x0000008003078836 */ /* 0x000fca0000000000 */
[----:B------:R-:W-:-:S13]  /*00b0*/  ISETP.GE.AND P1, PT, R7, R2, PT ;  /* 0x000000020700720c */ /* 0x000fda0003f26270 */
[----:B------:R-:W-:Y:S01]  /*00c0*/  @!P1 IMAD R9, R0, 0x200, R7 ;  /* 0x0000020000099824 */ /* 0x000fe200078e0207 */
[----:B------:R-:W0:Y:S01]  /*00d0*/  @!P1 LDC.64 R10, c[0x0][0x3a0] ;  /* 0x0000e800ff0a9b82 */ /* 0x000e220000000a00 */
[----:B------:R-:W-:-:S05]  /*00e0*/  @!P1 VIADD R7, R7, 0x80 ;  /* 0x0000008007079836 */ /* 0x000fca0000000000 */
[----:B------:R-:W-:-:S13]  /*00f0*/  ISETP.GE.AND P3, PT, R7, R2, PT ;  /* 0x000000020700720c */ /* 0x000fda0003f66270 */
[----:B------:R-:W2:Y:S01]  /*0100*/  @!P3 LDC.64 R4, c[0x0][0x3a0] ;  /* 0x0000e800ff04bb82 */ /* 0x000ea20000000a00 */
[----:B------:R-:W-:Y:S01]  /*0110*/  @!P3 LEA R17, R0, R7, 0x9 ;  /* 0x000000070011b211 */ /* 0x000fe200078e48ff */
[----:B------:R-:W-:Y:S02]  /*0120*/  @!P3 VIADD R7, R7, 0x80 ;  /* 0x000000800707b836 */ /* 0x000fe40000000000 */
[----:B0-----:R-:W-:-:S03]  /*0130*/  @!P1 IMAD.WIDE.U32 R10, R9, 0x2, R10 ;  /* 0x00000002090a9825 */ /* 0x001fc600078e000a */
[----:B------:R-:W-:Y:S01]  /*0140*/  ISETP.GE.AND P2, PT, R7, R2, PT ;  /* 0x000000020700720c */ /* 0x000fe20003f46270 */
[----:B--2---:R-:W-:Y:S01]  /*0150*/  @!P3 IMAD.WIDE.U32 R16, R17, 0x2, R4 ;  /* 0x000000021110b825 */ /* 0x004fe200078e0004 */
[----:B------:R-:W-:Y:S01]  /*0160*/  PRMT R18, RZ, 0x7610, R18 ;  /* 0x00007610ff127816 */ /* 0x000fe20000000012 */
[----:B------:R-:W0:Y:S01]  /*0170*/  @!P0 LDC.64 R4, c[0x0][0x3a0] ;  /* 0x0000e800ff048b82 */ /* 0x000e220000000a00 */
[----:B-1----:R1:W5:Y:S01]  /*0180*/  @!P1 LDG.E.U16 R6, desc[UR4][R10.64] ;  /* 0x000000040a069981 */ /* 0x002362000c1e1500 */
[C---:B------:R-:W-:Y:S01]  /*0190*/  @!P0 IMAD R9, R0.reuse, 0x200, R3 ;  /* 0x0000020000098824 */ /* 0x040fe200078e0203 */
[----:B------:R-:W2:Y:S07]  /*01a0*/  LDCU.U16 UR6, c[0x0][0x388] ;  /* 0x00007100ff0677ac */ /* 0x000eae0008000400 */
[----:B------:R-:W-:Y:S01]  /*01b0*/  @!P2 IMAD R7, R0, 0x200, R7 ;  /* 0x000002000007a824 */ /* 0x000fe200078e0207 */
[----:B------:R-:W3:Y:S01]  /*01c0*/  @!P2 LDC.64 R12, c[0x0][0x3a0] ;  /* 0x0000e800ff0cab82 */ /* 0x000ee20000000a00 */
[----:B0-----:R-:W-:-:S05]  /*01d0*/  @!P0 IMAD.WIDE.U32 R4, R9, 0x2, R4 ;  /* 0x0000000209048825 */ /* 0x001fca00078e0004 */
[----:B------:R-:W5:Y:S01]  /*01e0*/  @!P0 LDG.E.U16 R18, desc[UR4][R4.64] ;  /* 0x0000000404128981 */ /* 0x000f62000c1e1500 */
[CC--:B------:R-:W-:Y:S01]  /*01f0*/  ISETP.GE.AND P0, PT, R3.reuse, R2.reuse, PT ;  /* 0x000000020300720c */ /* 0x0c0fe20003f06270 */
[----:B-1----:R-:W-:Y:S02]  /*0200*/  VIADD R11, R3, 0x180 ;  /* 0x00000180030b7836 */ /* 0x002fe40000000000 */
[----:B---3--:R-:W-:Y:S01]  /*0210*/  @!P2 IMAD.WIDE.U32 R12, R7, 0x2, R12 ;  /* 0x00000002070ca825 */ /* 0x008fe200078e000c */
[----:B------:R-:W-:Y:S02]  /*0220*/  PRMT R7, RZ, 0x7610, R7 ;  /* 0x00007610ff077816 */ /* 0x000fe40000000007 */
[----:B------:R-:W-:Y:S02]  /*0230*/  ISETP.GE.AND P1, PT, R11, R2, PT ;  /* 0x000000020b00720c */ /* 0x000fe40003f26270 */
[----:B------:R-:W0:Y:S01]  /*0240*/  LDC.U16 R11, c[0x0][0x38c] ;  /* 0x0000e300ff0b7b82 */ /* 0x000e220000000400 */
[C---:B------:R-:W-:Y:S01]  /*0250*/  VIADD R19, R3.reuse, 0x80 ;  /* 0x0000008003137836 */ /* 0x040fe20000000000 */
[----:B------:R1:W5:Y:S01]  /*0260*/  @!P2 LDG.E.U16 R8, desc[UR4][R12.64] ;  /* 0x000000040c08a981 */ /* 0x000362000c1e1500 */
[----:B------:R-:W-:Y:S01]  /*0270*/  IADD3 R9, PT, PT, R3, 0x100, RZ ;  /* 0x0000010003097810 */ /* 0x000fe20007ffe0ff */
[----:B------:R-:W-:Y:S02]  /*0280*/  BSSY.RECONVERGENT B0, `(.L_x_858) ;  /* 0x0000018000007945 */ /* 0x000fe40003800200 */
[----:B------:R3:W5:Y:S02]  /*0290*/  @!P3 LDG.E.U16 R7, desc[UR4][R16.64] ;  /* 0x000000041007b981 */ /* 0x000764000c1e1500 */
[----:B------:R-:W4:Y:S01]  /*02a0*/  @!P0 LDC.64 R14, c[0x0][0x398] ;  /* 0x0000e600ff0e8b82 */ /* 0x000f220000000a00 */
[----:B-1----:R-:W-:-:S02]  /*02b0*/  @!P0 IMAD R13, R0, 0x200, R3 ;  /* 0x00000200000d8824 */ /* 0x002fc400078e0203 */
[----:B------:R-:W-:Y:S01]  /*02c0*/  @!P0 IMAD.MOV.U32 R3, RZ, RZ, R19 ;  /* 0x000000ffff038224 */ /* 0x000fe200078e0013 */
[-C--:B------:R-:W-:Y:S01]  /*02d0*/  ISETP.GE.AND P3, PT, R9, R2.reuse, PT ;  /* 0x000000020900720c */ /* 0x080fe20003f66270 */
[----:B--2---:R-:W-:Y:S01]  /*02e0*/  IMAD.U32 R9, RZ, RZ, UR6 ;  /* 0x00000006ff097e24 */ /* 0x004fe2000f8e00ff */
[-C--:B------:R-:W-:Y:S02]  /*02f0*/  ISETP.GE.AND P4, PT, R19, R2.reuse, PT ;  /* 0x000000021300720c */ /* 0x080fe40003f86270 */
[----:B------:R-:W-:Y:S01]  /*0300*/  ISETP.GE.AND P2, PT, R3, R2, PT ;  /* 0x000000020300720c */ /* 0x000fe20003f46270 */
[----:B----4-:R-:W-:Y:S01]  /*0310*/  @!P0 IMAD.WIDE.U32 R4, R13, 0x2, R14 ;  /* 0x000000020d048825 */ /* 0x010fe200078e000e */
[----:B0--3--:R-:W-:Y:S11]  /*0320*/  @P0 BRA `(.L_x_859) ;  /* 0x0000000000340947 */ /* 0x009ff60003800000 */
[----:B-----5:R-:W-:Y:S01]  /*0330*/  SHF.L.U32 R15, R18, 0x10, RZ ;  /* 0x00000010120f7819 */ /* 0x020fe200000006ff */
[----:B------:R-:W-:-:S03]  /*0340*/  IMAD.U32 R13, RZ, RZ, UR6 ;  /* 0x00000006ff0d7e24 */ /* 0x000fc6000f8e00ff */
[----:B------:R-:W-:-:S13]  /*0350*/  FSETP.NAN.FTZ.AND P5, PT, |R15|, |R15|, PT ;  /* 0x4000000f0f00720b */ /* 0x000fda0003fb8200 */
        /* <DEDUP_REMOVED lines=10> */
.L_x_859:
[----:B------:R-:W-:Y:S05]  /*0400*/  BSYNC.RECONVERGENT B0 ;  /* 0x0000000000007941 */ /* 0x000fea0003800200 */
.L_x_858:
[----:B------:R-:W-:Y:S04]  /*0410*/  BSSY.RECONVERGENT B0, `(.L_x_860) ;  /* 0x000000f000007945 */ /* 0x000fe80003800200 */
[----:B------:R-:W-:Y:S05]  /*0420*/  @P4 BRA `(.L_x_861) ;  /* 0x0000000000344947 */ /* 0x000fea0003800000 */
[----:B-----5:R-:W-:Y:S01]  /*0430*/  IMAD.U32 R12, R6, 0x10000, RZ ;  /* 0x00010000060c7824 */ /* 0x020fe200078e00ff */
[----:B------:R-:W-:-:S04]  /*0440*/  MOV R10, UR6 ;  /* 0x00000006000a7c02 */ /* 0x000fc80008000f00 */
        /* <DEDUP_REMOVED lines=11> */
.L_x_861:
[----:B------:R-:W-:Y:S05]  /*0500*/  BSYNC.RECONVERGENT B0 ;  /* 0x0000000000007941 */ /* 0x000fea0003800200 */
.L_x_860:
        /* <DEDUP_REMOVED lines=9> */
[----:B------:R-:W1:Y:S02]  /*05a0*/  @P3 F2F.BF16.F32 R12, R12 ;  /* 0x0000000c000c3304 */ /* 0x000e640000202000 */
[----:B-1----:R-:W-:-:S05]  /*05b0*/  @P3 IMAD.U32 R15, R12, 0x10000, RZ ;  /* 0x000100000c0f3824 */ /* 0x002fca00078e00ff */
[----:B------:R-:W-:Y:S01]  /*05c0*/  @P3 FSETP.NEU.FTZ.AND P4, PT, R6, R15, PT ;  /* 0x0000000f0600320b */ /* 0x000fe20003f9d000 */
[----:B0-----:R-:W-:-:S03]  /*05d0*/  IMAD.U32 R15, RZ, RZ, UR7 ;  /* 0x00000007ff0f7e24 */ /* 0x001fc6000f8e00ff */
[----:B------:R-:W-:-:S04]  /*05e0*/  @P3 SEL R7, R11, R7, !P4 ;  /* 0x000000070b073207 */ /* 0x000fc80006000000 */
[----:B------:R-:W-:-:S07]  /*05f0*/  @P3 PRMT R15, R7, 0x7610, R15 ;  /* 0x00007610070f3816 */ /* 0x000fce000000000f */
.L_x_863:
[----:B------:R-:W-:Y:S05]  /*0600*/  BSYNC.RECONVERGENT B0 ;  /* 0x0000000000007941 */ /* 0x000fea0003800200 */
.L_x_862:
[----:B------:R-:W-:Y:S04]  /*0610*/  BSSY.RECONVERGENT B0, `(.L_x_864) ;  /* 0x000000e000007945 */ /* 0x000fe80003800200 */
[----:B------:R-:W-:Y:S05]  /*0620*/  @P1 BRA `(.L_x_865) ;  /* 0x0000000000301947 */ /* 0x000fea0003800000 */
[----:B-----5:R-:W-:-:S05]  /*0630*/  IMAD.U32 R6, R8, 0x10000, RZ ;  /* 0x0001000008067824 */ /* 0x020fca00078e00ff */
        /* <DEDUP_REMOVED lines=11> */
.L_x_865:
[----:B------:R-:W-:Y:S05]  /*06f0*/  BSYNC.RECONVERGENT B0 ;  /* 0x0000000000007941 */ /* 0x000fea0003800200 */
.L_x_864:
[----:B------:R0:W-:Y:S01]  /*0700*/  @!P0 STG.E.U16 desc[UR4][R4.64], R13 ;  /* 0x0000000d04008986 */ /* 0x0001e2000c101504 */
[----:B------:R-:W-:Y:S04]  /*0710*/  BSSY.RECONVERGENT B0, `(.L_x_866) ;  /* 0x000000c000007945 */ /* 0x000fe80003800200 */
[----:B------:R-:W-:Y:S05]  /*0720*/  @P2 BRA `(.L_x_867) ;  /* 0x0000000000282947 */ /* 0x000fea0003800000 */
[----:B0-----:R-:W0:Y:S01]  /*0730*/  LDC.64 R4, c[0x0][0x398] ;  /* 0x0000e600ff047b82 */ /* 0x001e220000000a00 */
[----:B-----5:R-:W-:Y:S02]  /*0740*/  IMAD R7, R0, 0x200, R3 ;  /* 0x0000020000077824 */ /* 0x020fe400078e0203 */
[----:B------:R-:W-:-:S05]  /*0750*/  VIADD R3, R3, 0x80 ;  /* 0x0000008003037836 */ /* 0x000fca0000000000 */
[----:B------:R-:W-:-:S13]  /*0760*/  ISETP.GE.AND P0, PT, R3, R2, PT ;  /* 0x000000020300720c */ /* 0x000fda0003f06270 */
[----:B------:R-:W-:Y:S01]  /*0770*/  @!P0 LEA R11, R0, R3, 0x9 ;  /* 0x00000003000b8211 */ /* 0x000fe200078e48ff */
[----:B------:R-:W-:Y:S02]  /*0780*/  @!P0 VIADD R3, R3, 0x80 ;  /* 0x0000008003038836 */ /* 0x000fe40000000000 */
[----:B0-----:R-:W-:-:S04]  /*0790*/  IMAD.WIDE.U32 R6, R7, 0x2, R4 ;  /* 0x0000000207067825 */ /* 0x001fc800078e0004 */
[----:B------:R-:W-:Y:S01]  /*07a0*/  @!P0 IMAD.WIDE.U32 R4, R11, 0x2, R4 ;  /* 0x000000020b048825 */ /* 0x000fe200078e0004 */
[----:B------:R1:W-:Y:S04]  /*07b0*/  STG.E.U16 desc[UR4][R6.64], R10 ;  /* 0x0000000a06007986 */ /* 0x0003e8000c101504 */
[----:B------:R1:W-:Y:S02]  /*07c0*/  @!P0 STG.E.U16 desc[UR4][R4.64], R15 ;  /* 0x0000000f04008986 */ /* 0x0003e4000c101504 */
.L_x_867:
[----:B------:R-:W-:Y:S05]  /*07d0*/  BSYNC.RECONVERGENT B0 ;  /* 0x0000000000007941 */ /* 0x000fea0003800200 */
.L_x_866:
[----:B------:R-:W-:-:S13]  /*07e0*/  ISETP.GE.AND P0, PT, R3, R2, PT ;  /* 0x000000020300720c */ /* 0x000fda0003f06270 */
[----:B------:R-:W-:Y:S05]  /*07f0*/  @P0 EXIT ;  /* 0x000000000000094d */ /* 0x000fea0003800000 */
[----:B01----:R-:W0:Y:S01]  /*0800*/  LDC.64 R4, c[0x0][0x398] ;  /* 0x0000e600ff047b82 */ /* 0x003e220000000a00 */
[----:B------:R-:W-:-:S04]  /*0810*/  IMAD R3, R0, 0x200, R3 ;  /* 0x0000020000037824 */ /* 0x000fc800078e0203 */
[----:B0-----:R-:W-:-:S05]  /*0820*/  IMAD.WIDE.U32 R2, R3, 0x2, R4 ;  /* 0x0000000203027825 */ /* 0x001fca00078e0004 */
[----:B------:R-:W-:Y:S01]  /*0830*/  STG.E.U16 desc[UR4][R2.64], R9 ;  /* 0x0000000902007986 */ /* 0x000fe2000c101504 */
[----:B------:R-:W-:Y:S05]  /*0840*/  EXIT ;  /* 0x000000000000794d */ /* 0x000fea0003800000 */
.L_x_868:
        /* <DEDUP_REMOVED lines=11> */
.L_x_36967:


//--------------------- .text._ZN2at6native29vectorized_elementwise_kernelILi2EZZZNS0_22nan_to_num_kernel_cudaERNS_18TensorIteratorBaseESt8optionalIdES5_S5_ENKUlvE0_clEvENKUlvE2_clEvEUlN3c108BFloat16EE_St5arrayIPcLm2EEEEviT0_T1_ --------------------------
	.section	.text._ZN2at6native29vectorized_elementwise_kernelILi2EZZZNS0_22nan_to_num_kernel_cudaERNS_18TensorIteratorBaseESt8optionalIdES5_S5_ENKUlvE0_clEvENKUlvE2_clEvEUlN3c108BFloat16EE_St5arrayIPcLm2EEEEviT0_T1_,"ax",@progbits
	.align	128
        .global         _ZN2at6native29vectorized_elementwise_kernelILi2EZZZNS0_22nan_to_num_kernel_cudaERNS_18TensorIteratorBaseESt8optionalIdES5_S5_ENKUlvE0_clEvENKUlvE2_clEvEUlN3c108BFloat16EE_St5arrayIPcLm2EEEEviT0_T1_
        .type           _ZN2at6native29vectorized_elementwise_kernelILi2EZZZNS0_22nan_to_num_kernel_cudaERNS_18TensorIteratorBaseESt8optionalIdES5_S5_ENKUlvE0_clEvENKUlvE2_clEvEUlN3c108BFloat16EE_St5arrayIPcLm2EEEEviT0_T1_,@function
        .size           _ZN2at6native29vectorized_elementwise_kernelILi2EZZZNS0_22nan_to_num_kernel_cudaERNS_18TensorIteratorBaseESt8optionalIdES5_S5_ENKUlvE0_clEvENKUlvE2_clEvEUlN3c108BFloat16EE_St5arrayIPcLm2EEEEviT0_T1_,(.L_x_36968 - _ZN2at6native29vectorized_elementwise_kernelILi2EZZZNS0_22nan_to_num_kernel_cudaERNS_18TensorIteratorBaseESt8optionalIdES5_S5_ENKUlvE0_clEvENKUlvE2_clEvEUlN3c108BFloat16EE_St5arrayIPcLm2EEEEviT0_T1_)
        .other          _ZN2at6native29vectorized_elementwise_kernelILi2EZZZNS0_22nan_to_num_kernel_cudaERNS_18TensorIteratorBaseESt8optionalIdES5_S5_ENKUlvE0_clEvENKUlvE2_clEvEUlN3c108BFloat16EE_St5arrayIPcLm2EEEEviT0_T1_,@"STO_CUDA_ENTRY STV_DEFAULT"
_ZN2at6native29vectorized_elementwise_kernelILi2EZZZNS0_22nan_to_num_kernel_cudaERNS_18TensorIteratorBaseESt8optionalIdES5_S5_ENKUlvE0_clEvENKUlvE2_clEvEUlN3c108BFloat16EE_St5arrayIPcLm2EEEEviT0_T1_:
.text._ZN2at6native29vectorized_elementwise_kernelILi2EZZZNS0_22nan_to_num_kernel_cudaERNS_18TensorIteratorBaseESt8optionalIdES5_S5_ENKUlvE0_clEvENKUlvE2_clEvEUlN3c108BFloat16EE_St5arrayIPcLm2EEEEviT0_T1_:
[----:B------:R-:W-:Y:S01]  /*0000*/  LDC R1, c[0x0][0x37c] ;  /* 0x0000df00ff017b82 */ /* 0x000fe20000000800 */
[----:B------:R-:W0:Y:S01]  /*0010*/  S2R R12, SR_CTAID.X ;  /* 0x00000000000c7919 */ /* 0x000e220000002500 */
[----:B------:R-:W1:Y:S06]  /*0020*/  LDCU UR6, c[0x0][0x380] ;  /* 0x00007000ff0677ac */ /* 0x000e6c0008000800 */
[----:B------:R-:W2:Y:S01]  /*0030*/  LDC.U16 R9, c[0x0][0x38c] ;  /* 0x0000e300ff097b82 */ /* 0x000ea20000000400 */
[----:B------:R-:W3:Y:S01]  /*0040*/  LDCU.U16 UR7, c[0x0][0x388] ;  /* 0x00007100ff0777ac */ /* 0x000ee20008000400 */
[----:B------:R-:W4:Y:S01]  /*0050*/  LDCU.64 UR4, c[0x0][0x358] ;  /* 0x00006b00ff0477ac */ /* 0x000f220008000a00 */
[----:B---3--:R-:W-:-:S02]  /*0060*/  IMAD.U32 R8, RZ, RZ, UR7 ;  /* 0x00000007ff087e24 */ /* 0x008fc4000f8e00ff */
[----:B0-----:R-:W-:-:S05]  /*0070*/  IMAD.SHL.U32 R12, R12, 0x400, RZ ;  /* 0x000004000c0c7824 */ /* 0x001fca00078e00ff */
[----:B-1----:R-:W-:-:S04]  /*0080*/  IADD3 R10, PT, PT, -R12, UR6, RZ ;  /* 0x000000060c0a7c10 */ /* 0x002fc8000fffe1ff */
[----:B------:R-:W-:-:S13]  /*0090*/  ISETP.GT.U32.AND P0, PT, R10, 0x3ff, PT ;  /* 0x000003ff0a00780c */ /* 0x000fda0003f04070 */
[----:B----4-:R-:W-:Y:S05]  /*00a0*/  @P0 BRA `(.L_x_869) ;  /* 0x0000001000080947 */ /* 0x010fea0003800000 */
[----:B------:R-:W0:Y:S01]  /*00b0*/  S2R R13, SR_TID.X ;  /* 0x00000000000d7919 */ /* 0x000e220000002100 */
[----:B------:R-:W-:Y:S02]  /*00c0*/  PRMT R18, RZ, 0x7610, R18 ;  /* 0x00007610ff127816 */ /* 0x000fe40000000012 */
[----:B0-----:R-:W-:Y:S01]  /*00d0*/  ISETP.GE.U32.AND P0, PT, R13, R10, PT ;  /* 0x0000000a0d00720c */ /* 0x001fe20003f06070 */
[----:B------:R-:W-:-:S12]  /*00e0*/  IMAD.MOV.U32 R7, RZ, RZ, R13 ;  /* 0x000000ffff077224 */ /* 0x000fd800078e000d */
[----:B------:R-:W-:-:S05]  /*00f0*/  @!P0 VIADD R13, R7, 0x80 ;  /* 0x00000080070d8836 */ /* 0x000fca0000000000 */
[----:B------:R-:W-:-:S13]  /*0100*/  ISETP.GE.U32.AND P6, PT, R13, R10, PT ;  /* 0x0000000a0d00720c */ /* 0x000fda0003fc6070 */
[----:B------:R-:W-:Y:S01]  /*0110*/  @!P6 IMAD.IADD R5, R12, 0x1, R13 ;  /* 0x000000010c05e824 */ /* 0x000fe200078e020d */
[----:B------:R-:W0:Y:S01]  /*0120*/  @!P6 LDC.64 R2, c[0x0][0x3a0] ;  /* 0x0000e800ff02eb82 */ /* 0x000e220000000a00 */
[----:B------:R-:W-:-:S05]  /*0130*/  @!P6 VIADD R13, R13, 0x80 ;  /* 0x000000800d0de836 */ /* 0x000fca0000000000 */
[----:B------:R-:W-:-:S13]  /*0140*/  ISETP.GE.U32.AND P5, PT, R13, R10, PT ;  /* 0x0000000a0d00720c */ /* 0x000fda0003fa6070 */
[----:B------:R-:W-:Y:S01]  /*0150*/  @!P5 IMAD.IADD R15, R12, 0x1, R13 ;  /* 0x000000010c0fd824 */ /* 0x000fe200078e020d */
[----:B------:R-:W-:Y:S01]  /*0160*/  PRMT R6, RZ, 0x7610, R6 ;  /* 0x00007610ff067816 */ /* 0x000fe20000000006 */
[----:B------:R-:W-:Y:S01]  /*0170*/  @!P5 VIADD R13, R13, 0x80 ;  /* 0x000000800d0dd836 */ /* 0x000fe20000000000 */
[----:B------:R-:W1:Y:S01]  /*0180*/  @!P5 LDC.64 R20, c[0x0][0x3a0] ;  /* 0x0000e800ff14db82 */ /* 0x000e620000000a00 */
[----:B0-----:R-:W-:-:S03]  /*0190*/  @!P6 IMAD.WIDE.U32 R2, R5, 0x2, R2 ;  /* 0x000000020502e825 */ /* 0x001fc600078e0002 */
[C---:B------:R-:W-:Y:S02]  /*01a0*/  ISETP.GE.U32.AND P4, PT, R13.reuse, R10, PT ;  /* 0x0000000a0d00720c */ /* 0x040fe40003f86070 */
[----:B------:R0:W5:Y:S11]  /*01b0*/  @!P6 LDG.E.U16 R18, desc[UR4][R2.64] ;  /* 0x000000040212e981 */ /* 0x000176000c1e1500 */
[----:B------:R-:W-:Y:S01]  /*01c0*/  @!P4 IMAD.IADD R19, R12, 0x1, R13 ;  /* 0x000000010c13c824 */ /* 0x000fe200078e020d */
[----:B------:R-:W3:Y:S01]  /*01d0*/  @!P4 LDC.64 R22, c[0x0][0x3a0] ;  /* 0x0000e800ff16cb82 */ /* 0x000ee20000000a00 */
[----:B------:R-:W-:-:S05]  /*01e0*/  @!P4 VIADD R13, R13, 0x80 ;  /* 0x000000800d0dc836 */ /* 0x000fca0000000000 */
[----:B------:R-:W-:-:S13]  /*01f0*/  ISETP.GE.U32.AND P3, PT, R13, R10, PT ;  /* 0x0000000a0d00720c */ /* 0x000fda0003f66070 */
[----:B------:R-:W-:Y:S01]  /*0200*/  @!P3 IADD3 R27, PT, PT, R12, R13, RZ ;  /* 0x0000000d0c1bb210 */ /* 0x000fe20007ffe0ff */
[----:B------:R-:W-:Y:S01]  /*0210*/  @!P3 VIADD R13, R13, 0x80 ;  /* 0x000000800d0db836 */ /* 0x000fe20000000000 */
[----:B------:R-:W4:Y:S04]  /*0220*/  @!P3 LDC.64 R24, c[0x0][0x3a0] ;  /* 0x0000e800ff18bb82 */ /* 0x000f280000000a00 */
[----:B------:R-:W-:-:S13]  /*0230*/  ISETP.GE.U32.AND P2, PT, R13, R10, PT ;  /* 0x0000000a0d00720c */ /* 0x000fda0003f46070 */
[----:B------:R-:W-:Y:S01]  /*0240*/  @!P2 IMAD.IADD R17, R12, 0x1, R13 ;  /* 0x000000010c11a824 */ /* 0x000fe200078e020d */
[----:B------:R-:W-:Y:S01]  /*0250*/  PRMT R0, RZ, 0x7610, R0 ;  /* 0x00007610ff007816 */ /* 0x000fe20000000000 */
[----:B------:R-:W-:Y:S01]  /*0260*/  @!P2 VIADD R13, R13, 0x80 ;  /* 0x000000800d0da836 */ /* 0x000fe20000000000 */
[----:B------:R-:W2:Y:S04]  /*0270*/  @!P2 LDC.64 R4, c[0x0][0x3a0] ;  /* 0x0000e800ff04ab82 */ /* 0x000ea80000000a00 */
[----:B------:R-:W-:-:S13]  /*0280*/  ISETP.GE.U32.AND P1, PT, R13, R10, PT ;  /* 0x0000000a0d00720c */ /* 0x000fda0003f26070 */
[----:B------:R-:W-:Y:S02]  /*0290*/  @!P1 IMAD.IADD R11, R12, 0x1, R13 ;  /* 0x000000010c0b9824 */ /* 0x000fe400078e020d */
[----:B------:R-:W-:-:S05]  /*02a0*/  @!P1 VIADD R13, R13, 0x80 ;  /* 0x000000800d0d9836 */ /* 0x000fca0000000000 */
[----:B------:R-:W-:-:S13]  /*02b0*/  ISETP.GE.U32.AND P6, PT, R13, R10, PT ;  /* 0x0000000a0d00720c */ /* 0x000fda0003fc6070 */
[----:B0-----:R-:W0:Y:S01]  /*02c0*/  @!P6 LDC.64 R2, c[0x0][0x3a0] ;  /* 0x0000e800ff02eb82 */ /* 0x001e220000000a00 */
[----:B---3--:R-:W-:-:S04]  /*02d0*/  @!P4 IMAD.WIDE.U32 R22, R19, 0x2, R22 ;  /* 0x000000021316c825 */ /* 0x008fc800078e0016 */
[----:B------:R-:W-:Y:S01]  /*02e0*/  @!P6 IMAD.IADD R13, R12, 0x1, R13 ;  /* 0x000000010c0de824 */ /* 0x000fe200078e020d */
[----:B------:R3:W5:Y:S02]  /*02f0*/  @!P4 LDG.E.U16 R6, desc[UR4][R22.64] ;  /* 0x000000041606c981 */ /* 0x000764000c1e1500 */
[----:B---3--:R-:W-:Y:S01]  /*0300*/  PRMT R22, RZ, 0x7610, R22 ;  /* 0x00007610ff167816 */ /* 0x008fe20000000016 */
[----:B0-----:R-:W-:-:S05]  /*0310*/  @!P6 IMAD.WIDE.U32 R2, R13, 0x2, R2 ;  /* 0x000000020d02e825 */ /* 0x001fca00078e0002 */
[----:B------:R-:W5:Y:S01]  /*0320*/  @!P6 LDG.E.U16 R22, desc[UR4][R2.64] ;  /* 0x000000040216e981 */ /* 0x000f62000c1e1500 */
[----:B-1----:R-:W-:Y:S02]  /*0330*/  @!P5 IMAD.WIDE.U32 R20, R15, 0x2, R20 ;  /* 0x000000020f14d825 */ /* 0x002fe400078e0014 */
[----:B------:R-:W0:Y:S02]  /*0340*/  @!P1 LDC.64 R14, c[0x0][0x3a0] ;  /* 0x0000e800ff0e9b82 */ /* 0x000e240000000a00 */
[----:B----4-:R-:W-:-:S05]  /*0350*/  @!P3 IMAD.WIDE.U32 R24, R27, 0x2, R24 ;  /* 0x000000021b18b825 */ /* 0x010fca00078e0018 */
[----:B------:R1:W5:Y:S02]  /*0360*/  @!P3 LDG.E.U16 R0, desc[UR4][R24.64] ;  /* 0x000000041800b981 */ /* 0x000364000c1e1500 */
[----:B-1----:R-:W1:Y:S01]  /*0370*/  @!P0 LDC.64 R24, c[0x0][0x3a0] ;  /* 0x0000e800ff188b82 */ /* 0x002e620000000a00 */
[----:B0-----:R-:W-:-:S04]  /*0380*/  @!P1 IMAD.WIDE.U32 R14, R11, 0x2, R14 ;  /* 0x000000020b0e9825 */ /* 0x001fc800078e000e */
[----:B------:R-:W-:-:S04]  /*0390*/  @!P0 IMAD.IADD R11, R12, 0x1, R7 ;  /* 0x000000010c0b8824 */ /* 0x000fc800078e0207 */
[----:B-1----:R-:W-:Y:S01]  /*03a0*/  @!P0 IMAD.WIDE.U32 R24, R11, 0x2, R24 ;  /* 0x000000020b188825 */ /* 0x002fe200078e0018 */
[----:B------:R-:W-:-:S06]  /*03b0*/  PRMT R11, RZ, 0x7610, R11 ;  /* 0x00007610ff0b7816 */ /* 0x000fcc000000000b */
[----:B------:R-:W5:Y:S01]  /*03c0*/  @!P0 LDG.E.U16 R11, desc[UR4][R24.64] ;  /* 0x00000004180b8981 */ /* 0x000f62000c1e1500 */
[----:B------:R-:W-:Y:S02]  /*03d0*/  ISETP.GE.U32.AND P0, PT, R7, R10, PT ;  /* 0x0000000a0700720c */ /* 0x000fe40003f06070 */
[----:B------:R-:W-:-:S06]  /*03e0*/  PRMT R16, RZ, 0x7610, R16 ;  /* 0x00007610ff107816 */ /* 0x000fcc0000000010 */
[----:B------:R0:W5:Y:S01]  /*03f0*/  @!P5 LDG.E.U16 R16, desc[UR4][R20.64] ;  /* 0x000000041410d981 */ /* 0x000162000c1e1500 */
[----:B------:R-:W-:Y:S01]  /*0400*/  PRMT R28, RZ, 0x7610, R28 ;  /* 0x00007610ff1c7816 */ /* 0x000fe2000000001c */
[----:B--2---:R-:W-:Y:S01]  /*0410*/  @!P2 IMAD.WIDE.U32 R4, R17, 0x2, R4 ;  /* 0x000000021104a825 */ /* 0x004fe200078e0004 */
[----:B------:R-:W-:-:S03]  /*0420*/  PRMT R26, RZ, 0x7610, R26 ;  /* 0x00007610ff1a7816 */ /* 0x000fc6000000001a */
[C---:B------:R-:W-:Y:S01]  /*0430*/  VIADD R13, R7.reuse, 0x100 ;  /* 0x00000100070d7836 */ /* 0x040fe20000000000 */
[----:B------:R1:W5:Y:S01]  /*0440*/  @!P2 LDG.E.U16 R28, desc[UR4][R4.64] ;  /* 0x00000004041ca981 */ /* 0x000362000c1e1500 */
[----:B0-----:R-:W0:Y:S03]  /*0450*/  @!P0 LDC.64 R20, c[0x0][0x398] ;  /* 0x0000e600ff148b82 */ /* 0x001e260000000a00 */
[----:B------:R2:W5:Y:S01]  /*0460*/  @!P1 LDG.E.U16 R26, desc[UR4][R14.64] ;  /* 0x000000040e1a9981 */ /* 0x000562000c1e1500 */
[----:B------:R-:W-:Y:S01]  /*0470*/  BSSY.RECONVERGENT B0, `(.L_x_870) ;  /* 0x0000016000007945 */ /* 0x000fe20003800200 */
[----:B-1----:R-:W-:Y:S01]  /*0480*/  VIADD R5, R7, 0x180 ;  /* 0x0000018007057836 */ /* 0x002fe20000000000 */
[-C--:B------:R-:W-:Y:S02]  /*0490*/  ISETP.GE.U32.AND P3, PT, R13, R10.reuse, PT ;  /* 0x0000000a0d00720c */ /* 0x080fe40003f66070 */
[C---:B--2---:R-:W-:Y:S01]  /*04a0*/  IADD3 R15, PT, PT, R7.reuse, 0x200, RZ ;  /* 0x00000200070f7810 */ /* 0x044fe20007ffe0ff */
[----:B------:R-:W-:Y:S01]  /*04b0*/  VIADD R13, R7, 0x80 ;  /* 0x00000080070d7836 */ /* 0x000fe20000000000 */
[-C--:B------:R-:W-:Y:S01]  /*04c0*/  ISETP.GE.U32.AND P1, PT, R5, R10.reuse, PT ;  /* 0x0000000a0500720c */ /* 0x080fe20003f26070 */
[----:B------:R-:W-:Y:S01]  /*04d0*/  VIADD R5, R7, 0x280 ;  /* 0x0000028007057836 */ /* 0x000fe20000000000 */
[----:B------:R-:W-:Y:S01]  /*04e0*/  ISETP.GE.U32.AND P2, PT, R15, R10, PT ;  /* 0x0000000a0f00720c */ /* 0x000fe20003f46070 */
[----:B------:R-:W-:-:S12]  /*04f0*/  @P0 BRA `(.L_x_871) ;  /* 0x0000000000340947 */ /* 0x000fd80003800000 */
[----:B-----5:R-:W-:Y:S02]  /*0500*/  IMAD.U32 R4, R11, 0x10000, RZ ;  /* 0x000100000b047824 */ /* 0x020fe400078e00ff */
[----:B------:R-:W-:-:S03]  /*0510*/  IMAD.U32 R15, RZ, RZ, UR7 ;  /* 0x00000007ff0f7e24 */ /* 0x000fc6000f8e00ff */
[----:B------:R-:W-:-:S13]  /*0520*/  FSETP.NAN.FTZ.AND P4, PT, |R4|, |R4|, PT ;  /* 0x400000040400720b */ /* 0x000fda0003f98200 */
[----:B------:R-:W-:Y:S05]  /*0530*/  @P4 BRA `(.L_x_871) ;  /* 0x0000000000244947 */ /* 0x000fea0003800000 */
[----:B------:R-:W-:Y:S01]  /*0540*/  FSETP.NEU.FTZ.AND P4, PT, R4, +INF , PT ;  /* 0x7f8000000400780b */ /* 0x000fe20003f9d000 */
[----:B------:R-:W1:-:S12]  /*0550*/  LDCU.U16 UR6, c[0x0][0x38a] ;  /* 0x00007140ff0677ac */ /* 0x000e580008000400 */
[----:B------:R-:W-:-:S06]  /*0560*/  @P4 FADD.FTZ R2, -RZ, -INF ;  /* 0xff800000ff024421 */ /* 0x000fcc0000010100 */
[----:B------:R-:W2:Y:S01]  /*0570*/  @P4 F2F.BF16.F32 R2, R2 ;  /* 0x0000000200024304 */ /* 0x000ea20000202000 */
[----:B-1----:R-:W-:Y:S02]  /*0580*/  IMAD.U32 R15, RZ, RZ, UR6 ;  /* 0x00000006ff0f7e24 */ /* 0x002fe4000f8e00ff */
[----:B--2---:R-:W-:-:S05]  /*0590*/  @P4 IMAD.U32 R3, R2, 0x10000, RZ ;  /* 0x0001000002034824 */ /* 0x004fca00078e00ff */
[----:B------:R-:W-:-:S04]  /*05a0*/  @P4 FSETP.NEU.FTZ.AND P5, PT, R4, R3, PT ;  /* 0x000000030400420b */ /* 0x000fc80003fbd000 */
[----:B------:R-:W-:-:S04]  /*05b0*/  @P4 SEL R11, R9, R11, !P5 ;  /* 0x0000000b090b4207 */ /* 0x000fc80006800000 */
[----:B------:R-:W-:-:S07]  /*05c0*/  @P4 PRMT R15, R11, 0x7610, R15 ;  /* 0x000076100b0f4816 */ /* 0x000fce000000000f */
.L_x_871:
[----:B------:R-:W-:Y:S05]  /*05d0*/  BSYNC.RECONVERGENT B0 ;  /* 0x0000000000007941 */ /* 0x000fea0003800200 */
.L_x_870:
[-C--:B------:R-:W-:Y:S01]  /*05e0*/  ISETP.GE.U32.AND P5, PT, R13, R10.reuse, PT ;  /* 0x0000000a0d00720c */ /* 0x080fe20003fa6070 */
[----:B------:R-:W-:Y:S01]  /*05f0*/  BSSY.RECONVERGENT B0, `(.L_x_872) ;  /* 0x0000011000007945 */ /* 0x000fe20003800200 */
[----:B------:R-:W-:Y:S01]  /*0600*/  ISETP.GE.U32.AND P4, PT, R5, R10, PT ;  /* 0x0000000a0500720c */ /* 0x000fe20003f86070 */
[----:B------:R-:W-:-:S10]  /*0610*/  VIADD R3, R7, 0x300 ;  /* 0x0000030007037836 */ /* 0x000fd40000000000 */
[----:B------:R-:W-:Y:S05]  /*0620*/  @P5 BRA `(.L_x_873) ;  /* 0x0000000000345947 */ /* 0x000fea0003800000 */
        /* <DEDUP_REMOVED lines=8> */
[----:B-1----:R-:W-:Y:S01]  /*06b0*/  IMAD.U32 R14, RZ, RZ, UR6 ;  /* 0x00000006ff0e7e24 */ /* 0x002fe2000f8e00ff */
[----:B--2---:R-:W-:-:S04]  /*06c0*/  @P5 SHF.L.U32 R5, R4, 0x10, RZ ;  /* 0x0000001004055819 */ /* 0x004fc800000006ff */
[----:B------:R-:W-:-:S04]  /*06d0*/  @P5 FSETP.NEU.FTZ.AND P6, PT, R2, R5, PT ;  /* 0x000000050200520b */ /* 0x000fc80003fdd000 */
[----:B------:R-:W-:-:S04]  /*06e0*/  @P5 SEL R18, R9, R18, !P6 ;  /* 0x0000001209125207 */ /* 0x000fc80007000000 */
[----:B------:R-:W-:-:S07]  /*06f0*/  @P5 PRMT R14, R18, 0x7610, R14 ;  /* 0x00007610120e5816 */ /* 0x000fce000000000e */
.L_x_873:
[----:B------:R-:W-:Y:S05]  /*0700*/  BSYNC.RECONVERGENT B0 ;  /* 0x0000000000007941 */ /* 0x000fea0003800200 */
.L_x_872:
[----:B------:R-:W-:Y:S01]  /*0710*/  BSSY.RECONVERGENT B0, `(.L_x_874) ;  /* 0x0000011000007945 */ /* 0x000fe20003800200 */
[----:B------:R-:W-:Y:S01]  /*0720*/  ISETP.GE.U32.AND P5, PT, R3, R10, PT ;  /* 0x0000000a0300720c */ /* 0x000fe20003fa6070 */
[----:B------:R-:W-:Y:S02]  /*0730*/  VIADD R3, R7, 0x380 ;  /* 0x0000038007037836 */ /* 0x000fe40000000000 */
[----:B------:R-:W-:Y:S10]  /*0740*/  @P3 BRA `(.L_x_875) ;  /* 0x0000000000343947 */ /* 0x000ff40003800000 */
        /* <DEDUP_REMOVED lines=13> */
.L_x_875:
[----:B------:R-:W-:Y:S05]  /*0820*/  BSYNC.RECONVERGENT B0 ;  /* 0x0000000000007941 */ /* 0x000fea0003800200 */
.L_x_874:
[----:B------:R-:W-:Y:S01]  /*0830*/  ISETP.GE.U32.AND P3, PT, R3, R10, PT ;  /* 0x0000000a0300720c */ /* 0x000fe20003f66070 */
[----:B------:R-:W-:Y:S01]  /*0840*/  @!P0 IMAD.IADD R3, R12, 0x1, R7 ;  /* 0x000000010c038824 */ /* 0x000fe200078e0207 */
[----:B------:R-:W-:Y:S03]  /*0850*/  BSSY.RECONVERGENT B0, `(.L_x_876) ;  /* 0x0000010000007945 */ /* 0x000fe60003800200 */
[----:B0-----:R-:W-:Y:S01]  /*0860*/  @!P0 IMAD.WIDE.U32 R2, R3, 0x2, R20 ;  /* 0x0000000203028825 */ /* 0x001fe200078e0014 */
[----:B------:R-:W-:Y:S07]  /*0870*/  @P1 BRA `(.L_x_877) ;  /* 0x0000000000341947 */ /* 0x000fee0003800000 */
[----:B-----5:R-:W-:Y:S02]  /*0880*/  IMAD.U32 R11, R6, 0x10000, RZ ;  /* 0x00010000060b7824 */ /* 0x020fe400078e00ff */
[----:B------:R-:W-:-:S03]  /*0890*/  IMAD.U32 R5, RZ, RZ, UR7 ;  /* 0x00000007ff057e24 */ /* 0x000fc6000f8e00ff */
[----:B------:R-:W-:-:S13]  /*08a0*/  FSETP.NAN.FTZ.AND P1, PT, |R11|, |R11|, PT ;  /* 0x4000000b0b00720b */ /* 0x000fda0003f38200 */
[----:B------:R-:W-:Y:S05]  /*08b0*/  @P1 BRA `(.L_x_877) ;  /* 0x0000000000241947 */ /* 0x000fea0003800000 */
        /* <DEDUP_REMOVED lines=9> */
.L_x_877:
[----:B------:R-:W-:Y:S05]  /*0950*/  BSYNC.RECONVERGENT B0 ;  /* 0x0000000000007941 */ /* 0x000fea0003800200 */
.L_x_876:
[----:B------:R-:W-:Y:S04]  /*0960*/  BSSY.RECONVERGENT B0, `(.L_x_878) ;  /* 0x000000f000007945 */ /* 0x000fe80003800200 */
[----:B------:R-:W-:Y:S05]  /*0970*/  @P2 BRA `(.L_x_879) ;  /* 0x0000000000342947 */ /* 0x000fea0003800000 */
[----:B-----5:R-:W-:Y:S02]  /*0980*/  IMAD.U32 R11, R0, 0x10000, RZ ;  /* 0x00010000000b7824 */ /* 0x020fe400078e00ff */
[----:B------:R-:W-:-:S03]  /*0990*/  IMAD.U32 R6, RZ, RZ, UR7 ;  /* 0x00000007ff067e24 */ /* 0x000fc6000f8e00ff */
        /* <DEDUP_REMOVED lines=11> */
.L_x_879:
[----:B------:R-:W-:Y:S05]  /*0a50*/  BSYNC.RECONVERGENT B0 ;  /* 0x0000000000007941 */ /* 0x000fea0003800200 */
.L_x_878:
        /* <DEDUP_REMOVED lines=11> */
[----:B------:R-:W-:Y:S02]  /*0b10*/  @P1 FSETP.NEU.FTZ.AND P2, PT, R11, R0, PT ;  /* 0x000000000b00120b */ /* 0x000fe40003f5d000 */
[----:B0-----:R-:W-:Y:S02]  /*0b20*/  MOV R0, UR6 ;  /* 0x0000000600007c02 */ /* 0x001fe40008000f00 */
[----:B------:R-:W-:-:S04]  /*0b30*/  @P1 SEL R28, R9, R28, !P2 ;  /* 0x0000001c091c1207 */ /* 0x000fc80005000000 */
[----:B------:R-:W-:-:S07]  /*0b40*/  @P1 PRMT R0, R28, 0x7610, R0 ;  /* 0x000076101c001816 */ /* 0x000fce0000000000 */
.L_x_881:
[----:B------:R-:W-:Y:S05]  /*0b50*/  BSYNC.RECONVERGENT B0 ;  /* 0x0000000000007941 */ /* 0x000fea0003800200 */
.L_x_880:
        /* <DEDUP_REMOVED lines=15> */
.L_x_883:
[----:B------:R-:W-:Y:S05]  /*0c50*/  BSYNC.RECONVERGENT B0 ;  /* 0x0000000000007941 */ /* 0x000fea0003800200 */
.L_x_882:
        /* <DEDUP_REMOVED lines=14> */
.L_x_885:
[----:B------:R-:W-:Y:S05]  /*0d40*/  BSYNC.RECONVERGENT B0 ;  /* 0x0000000000007941 */ /* 0x000fea0003800200 */
.L_x_884:
[----:B------:R-:W-:Y:S01]  /*0d50*/  @!P0 IMAD.MOV.U32 R7, RZ, RZ, R13 ;  /* 0x000000ffff078224 */ /* 0x000fe200078e000d */
[----:B------:R0:W-:Y:S01]  /*0d60*/  @!P0 STG.E.U16 desc[UR4][R2.64], R15 ;  /* 0x0000000f02008986 */ /* 0x0001e2000c101504 */
[----:B------:R-:W-:Y:S04]  /*0d70*/  BSSY.RECONVERGENT B0, `(.L_x_886) ;  /* 0x000002d000007945 */ /* 0x000fe80003800200 */
[----:B------:R-:W-:Y:S01]  /*0d80*/  BSSY.RELIABLE B1, `(.L_x_887) ;  /* 0x0000025000017945 */ /* 0x000fe20003800100 */
[----:B------:R-:W-:-:S13]  /*0d90*/  ISETP.GE.U32.AND P0, PT, R7, R10, PT ;  /* 0x0000000a0700720c */ /* 0x000fda0003f06070 */
[----:B0-----:R-:W-:Y:S05]  /*0da0*/  @P0 BRA `(.L_x_888) ;  /* 0x0000000000300947 */ /* 0x001fea0003800000 */
[----:B------:R-:W0:Y:S01]  /*0db0*/  LDC.64 R2, c[0x0][0x398] ;  /* 0x0000e600ff027b82 */ /* 0x000e220000000a00 */
[----:B------:R-:W-:Y:S01]  /*0dc0*/  IADD3 R9, PT, PT, R12, R7, RZ ;  /* 0x000000070c097210 */ /* 0x000fe20007ffe0ff */
[----:B------:R-:W-:-:S05]  /*0dd0*/  VIADD R7, R7, 0x80 ;  /* 0x0000008007077836 */ /* 0x000fca0000000000 */
[----:B------:R-:W-:Y:S01]  /*0de0*/  ISETP.GE.U32.AND P0, PT, R7, R10, PT ;  /* 0x0000000a0700720c */ /* 0x000fe20003f06070 */
[----:B0-----:R-:W-:-:S05]  /*0df0*/  IMAD.WIDE.U32 R2, R9, 0x2, R2 ;  /* 0x0000000209027825 */ /* 0x001fca00078e0002 */
[----:B------:R0:W-:Y:S07]  /*0e00*/  STG.E.U16 desc[UR4][R2.64], R14 ;  /* 0x0000000e02007986 */ /* 0x0001ee000c101504 */
[----:B------:R-:W-:Y:S05]  /*0e10*/  @P0 BRA `(.L_x_889) ;  /* 0x0000000000300947 */ /* 0x000fea0003800000 */
[----:B0-----:R-:W0:Y:S01]  /*0e20*/  LDC.64 R2, c[0x0][0x398] ;  /* 0x0000e600ff027b82 */ /* 0x001e220000000a00 */
[----:B------:R-:W-:Y:S02]  /*0e30*/  IMAD.IADD R9, R12, 0x1, R7 ;  /* 0x000000010c097824 */ /* 0x000fe400078e0207 */
[----:B------:R-:W-:Y:S02]  /*0e40*/  VIADD R7, R7, 0x80 ;  /* 0x0000008007077836 */ /* 0x000fe40000000000 */
[----:B0-----:R-:W-:-:S05]  /*0e50*/  IMAD.WIDE.U32 R2, R9, 0x2, R2 ;  /* 0x0000000209027825 */ /* 0x001fca00078e0002 */
[----:B------:R0:W-:Y:S02]  /*0e60*/  STG.E.U16 desc[UR4][R2.64], R4 ;  /* 0x0000000402007986 */ /* 0x0001e4000c101504 */
.L_x_888:
[----:B------:R-:W-:-:S13]  /*0e70*/  ISETP.GE.U32.AND P0, PT, R7, R10, PT ;  /* 0x0000000a0700720c */ /* 0x000fda0003f06070 */
[----:B------:R-:W-:Y:S05]  /*0e80*/  @P0 BRA `(.L_x_890) ;  /* 0x0000000000300947 */ /* 0x000fea0003800000 */
[----:B0-----:R-:W0:Y:S01]  /*0e90*/  LDC.64 R2, c[0x0][0x398] ;  /* 0x0000e600ff027b82 */ /* 0x001e220000000a00 */
[----:B------:R-:W-:Y:S02]  /*0ea0*/  IMAD.IADD R9, R12, 0x1, R7 ;  /* 0x000000010c097824 */ /* 0x000fe400078e0207 */
[----:B------:R-:W-:Y:S02]  /*0eb0*/  VIADD R7, R7, 0x80 ;  /* 0x0000008007077836 */ /* 0x000fe40000000000 */
[----:B0-----:R-:W-:-:S05]  /*0ec0*/  IMAD.WIDE.U32 R2, R9, 0x2, R2 ;  /* 0x0000000209027825 */ /* 0x001fca00078e0002 */
[----:B------:R1:W-:Y:S02]  /*0ed0*/  STG.E.U16 desc[UR4][R2.64], R5 ;  /* 0x0000000502007986 */ /* 0x0003e4000c101504 */
.L_x_889:
[----:B------:R-:W-:-:S13]  /*0ee0*/  ISETP.GE.U32.AND P0, PT, R7, R10, PT ;  /* 0x0000000a0700720c */ /* 0x000fda0003f06070 */
[----:B------:R-:W-:Y:S05]  /*0ef0*/  @P0 BRA `(.L_x_891) ;  /* 0x0000000000340947 */ /* 0x000fea0003800000 */
[----:B01----:R-:W0:Y:S01]  /*0f00*/  LDC.64 R2, c[0x0][0x398] ;  /* 0x0000e600ff027b82 */ /* 0x003e220000000a00 */
[----:B------:R-:W-:Y:S02]  /*0f10*/  IMAD.IADD R5, R12, 0x1, R7 ;  /* 0x000000010c057824 */ /* 0x000fe400078e0207 */
[----:B------:R-:W-:Y:S02]  /*0f20*/  VIADD R7, R7, 0x80 ;  /* 0x0000008007077836 */ /* 0x000fe40000000000 */
[----:B0-----:R-:W-:-:S05]  /*0f30*/  IMAD.WIDE.U32 R2, R5, 0x2, R2 ;  /* 0x0000000205027825 */ /* 0x001fca00078e0002 */
[----:B-----5:R1:W-:Y:S02]  /*0f40*/  STG.E.U16 desc[UR4][R2.64], R6 ;  /* 0x0000000602007986 */ /* 0x0203e4000c101504 */
.L_x_890:
[----:B------:R-:W-:-:S13]  /*0f50*/  ISETP.GE.U32.AND P0, PT, R7, R10, PT ;  /* 0x0000000a0700720c */ /* 0x000fda0003f06070 */
[----:B------:R-:W-:Y:S05]  /*0f60*/  @P0 BREAK.RELIABLE B1 ;  /* 0x0000000000010942 */ /* 0x000fea0003800100 */
[----:B------:R-:W-:Y:S05]  /*0f70*/  @P0 BRA `(.L_x_892) ;  /* 0x0000000000300947 */ /* 0x000fea0003800000 */
[----:B01----:R-:W0:Y:S01]  /*0f80*/  LDC.64 R2, c[0x0][0x398] ;  /* 0x0000e600ff027b82 */ /* 0x003e220000000a00 */
[----:B------:R-:W-:Y:S01]  /*0f90*/  IMAD.IADD R5, R12, 0x1, R7 ;  /* 0x000000010c057824 */ /* 0x000fe200078e0207 */
[----:B------:R-:W-:-:S03]  /*0fa0*/  IADD3 R7, PT, PT, R7, 0x80, RZ ;  /* 0x0000008007077810 */ /* 0x000fc60007ffe0ff */
[----:B0-----:R-:W-:-:S05]  /*0fb0*/  IMAD.WIDE.U32 R2, R5, 0x2, R2 ;  /* 0x0000000205027825 */ /* 0x001fca00078e0002 */
[----:B-----5:R2:W-:Y:S02]  /*0fc0*/  STG.E.U16 desc[UR4][R2.64], R0 ;  /* 0x0000000002007986 */ /* 0x0205e4000c101504 */
.L_x_891:
[----:B------:R-:W-:Y:S05]  /*0fd0*/  BSYNC.RELIABLE B1 ;  /* 0x0000000000017941 */ /* 0x000fea0003800100 */
.L_x_887:
[----:B------:R-:W-:-:S13]  /*0fe0*/  ISETP.GE.U32.AND P0, PT, R7, R10, PT ;  /* 0x0000000a0700720c */ /* 0x000fda0003f06070 */
[----:B012---:R-:W0:Y:S01]  /*0ff0*/  @!P0 LDC.64 R2, c[0x0][0x398] ;  /* 0x0000e600ff028b82 */ /* 0x007e220000000a00 */
[----:B------:R-:W-:Y:S02]  /*1000*/  @!P0 IMAD.IADD R5, R12, 0x1, R7 ;  /* 0x000000010c058824 */ /* 0x000fe400078e0207 */
[----:B------:R-:W-:Y:S02]  /*1010*/  @!P0 VIADD R7, R7, 0x80 ;  /* 0x0000008007078836 */ /* 0x000fe40000000000 */
[----:B0-----:R-:W-:-:S05]  /*1020*/  @!P0 IMAD.WIDE.U32 R2, R5, 0x2, R2 ;  /* 0x0000000205028825 */ /* 0x001fca00078e0002 */
[----:B-----5:R2:W-:Y:S02]  /*1030*/  @!P0 STG.E.U16 desc[UR4][R2.64], R11 ;  /* 0x0000000b02008986 */ /* 0x0205e4000c101504 */
.L_x_892:
[----:B------:R-:W-:Y:S05]  /*1040*/  BSYNC.RECONVERGENT B0 ;  /* 0x0000000000007941 */ /* 0x000fea0003800200 */
.L_x_886:
[----:B------:R-:W-:Y:S05]  /*1050*/  WARPSYNC.ALL ;  /* 0x0000000000007948 */ /* 0x000fea0003800000 */
[----:B------:R-:W-:-:S13]  /*1060*/  ISETP.GE.U32.AND P0, PT, R7, R10, PT ;  /* 0x0000000a0700720c */ /* 0x000fda0003f06070 */
[----:B------:R-:W-:Y:S05]  /*1070*/  @P0 EXIT ;  /* 0x000000000000094d */ /* 0x000fea0003800000 */
[----:B012---:R-:W0:Y:S01]  /*1080*/  LDC.64 R2, c[0x0][0x398] ;  /* 0x0000e600ff027b82 */ /* 0x007e220000000a00 */
[----:B------:R-:W-:-:S04]  /*1090*/  IMAD.IADD R7, R12, 0x1, R7 ;  /* 0x000000010c077824 */ /* 0x000fc800078e0207 */
[----:B0-----:R-:W-:-:S05]  /*10a0*/  IMAD.WIDE.U32 R2, R7, 0x2, R2 ;  /* 0x0000000207027825 */ /* 0x001fca00078e0002 */
[----:B------:R-:W-:Y:S01]  /*10b0*/  STG.E.U16 desc[UR4][R2.64], R8 ;  /* 0x0000000802007986 */ /* 0x000fe2000c101504 */
[----:B------:R-:W-:Y:S05]  /*10c0*/  EXIT ;  /* 0x000000000000794d */ /* 0x000fea0003800000 */
.L_x_869:
[----:B------:R-:W0:Y:S01]  /*10d0*/  S2R R5, SR_TID.X ;  /* 0x0000000000057919 */ /* 0x000e220000002100 */
[----:B------:R-:W1:Y:S02]  /*10e0*/  LDC.64 R2, c[0x0][0x3a0] ;  /* 0x0000e800ff027b82 */ /* 0x000e640000000a00 */
[----:B-1----:R-:W-:-:S04]  /*10f0*/  IMAD.WIDE.U32 R2, R12, 0x2, R2 ;  /* 0x000000020c027825 */ /* 0x002fc800078e0002 */
[----:B0-----:R-:W-:-:S05]  /*1100*/  IMAD.WIDE.U32 R2, R5, 0x4, R2 ;  /* 0x0000000405027825 */ /* 0x001fca00078e0002 */
[----:B------:R-:W3:Y:S04]  /*1110*/  LDG.E R10, desc[UR4][R2.64] ;  /* 0x00000004020a7981 */ /* 0x000ee8000c1e1900 */
[----:B------:R0:W5:Y:S04]  /*1120*/  LDG.E R16, desc[UR4][R2.64+0x200] ;  /* 0x0002000402107981 */ /* 0x000168000c1e1900 */
[----:B------:R0:W5:Y:S04]  /*1130*/  LDG.E R6, desc[UR4][R2.64+0x400] ;  /* 0x0004000402067981 */ /* 0x000168000c1e1900 */
[----:B------:R0:W5:Y:S01]  /*1140*/  LDG.E R0, desc[UR4][R2.64+0x600] ;  /* 0x0006000402007981 */ /* 0x000162000c1e1900 */
[----:B------:R-:W-:Y:S01]  /*1150*/  BSSY.RECONVERGENT B0, `(.L_x_893) ;  /* 0x0000011000007945 */ /* 0x000fe20003800200 */
[----:B------:R-:W-:-:S02]  /*1160*/  IMAD.U32 R4, RZ, RZ, UR7 ;  /* 0x00000007ff047e24 */ /* 0x000fc4000f8e00ff */
[C---:B---3--:R-:W-:Y:S01]  /*1170*/  IMAD.U32 R7, R10.reuse, 0x10000, RZ ;  /* 0x000100000a077824 */ /* 0x048fe200078e00ff */
[----:B------:R-:W-:-:S04]  /*1180*/  PRMT R14, R10, 0x7632, R14 ;  /* 0x000076320a0e7816 */ /* 0x000fc8000000000e */
[----:B------:R-:W-:Y:S01]  /*1190*/  FSETP.NAN.FTZ.AND P0, PT, |R7|, |R7|, PT ;  /* 0x400000070700720b */ /* 0x000fe20003f18200 */
[----:B------:R-:W-:-:S05]  /*11a0*/  IMAD.U32 R11, R14, 0x10000, RZ ;  /* 0x000100000e0b7824 */ /* 0x000fca00078e00ff */
[----:B------:R-:W-:-:S07]  /*11b0*/  FSETP.NAN.FTZ.AND P1, PT, |R11|, |R11|, PT ;  /* 0x4000000b0b00720b */ /* 0x000fce0003f38200 */
[----:B0-----:R-:W-:Y:S06]  /*11c0*/  @P0 BRA `(.L_x_894) ;  /* 0x0000000000240947 */ /* 0x001fec0003800000 */
[----:B------:R-:W-:Y:S01]  /*11d0*/  FSETP.NEU.FTZ.AND P0, PT, R7, +INF , PT ;  /* 0x7f8000000700780b */ /* 0x000fe20003f1d000 */
[----:B------:R-:W0:-:S12]  /*11e0*/  LDCU.U16 UR6, c[0x0][0x38a] ;  /* 0x00007140ff0677ac */ /* 0x000e180008000400 */
[----:B------:R-:W-:-:S06]  /*11f0*/  @P0 FADD.FTZ R2, -RZ, -INF ;  /* 0xff800000ff020421 */ /* 0x000fcc0000010100 */
[----:B------:R-:W1:Y:S02]  /*1200*/  @P0 F2F.BF16.F32 R2, R2 ;  /* 0x0000000200020304 */ /* 0x000e640000202000 */
[----:B-1----:R-:W-:-:S05]  /*1210*/  @P0 IMAD.U32 R4, R2, 0x10000, RZ ;  /* 0x0001000002040824 */ /* 0x002fca00078e00ff */
[----:B------:R-:W-:Y:S01]  /*1220*/  @P0 FSETP.NEU.FTZ.AND P2, PT, R7, R4, PT ;  /* 0x000000040700020b */ /* 0x000fe20003f5d000 */
[----:B0-----:R-:W-:-:S03]  /*1230*/  IMAD.U32 R4, RZ, RZ, UR6 ;  /* 0x00000006ff047e24 */ /* 0x001fc6000f8e00ff */
[----:B--2---:R-:W-:-:S04]  /*1240*/  @P0 SEL R10, R9, R10, !P2 ;  /* 0x0000000a090a0207 */ /* 0x004fc80005000000 */
[----:B------:R-:W-:-:S07]  /*1250*/  @P0 PRMT R4, R10, 0x7610, R4 ;  /* 0x000076100a040816 */ /* 0x000fce0000000004 */
.L_x_894:
[----:B------:R-:W-:Y:S05]  /*1260*/  BSYNC.RECONVERGENT B0 ;  /* 0x0000000000007941 */ /* 0x000fea0003800200 */
.L_x_893:
[----:B------:R-:W-:Y:S01]  /*1270*/  BSSY.RECONVERGENT B0, `(.L_x_895) ;  /* 0x000000c000007945 */ /* 0x000fe20003800200 */
[----:B------:R-:W-:-:S03]  /*1280*/  MOV R7, UR7 ;  /* 0x0000000700077c02 */ /* 0x000fc60008000f00 */
        /* <DEDUP_REMOVED lines=8> */
[----:B--2---:R-:W-:-:S04]  /*1310*/  @P0 SEL R14, R9, R14, !P1 ;  /* 0x0000000e090e0207 */ /* 0x004fc80004800000 */
[----:B------:R-:W-:-:S07]  /*1320*/  @P0 PRMT R7, R14, 0x7610, R7 ;  /* 0x000076100e070816 */ /* 0x000fce0000000007 */
.L_x_896:
[----:B------:R-:W-:Y:S05]  /*1330*/  BSYNC.RECONVERGENT B0 ;  /* 0x0000000000007941 */ /* 0x000fea0003800200 */
.L_x_895:
[----:B------:R-:W0:Y:S01]  /*1340*/  LDC.64 R2, c[0x0][0x398] ;  /* 0x0000e600ff027b82 */ /* 0x000e220000000a00 */
[C---:B-----5:R-:W-:Y:S01]  /*1350*/  IMAD.U32 R15, R16.reuse, 0x10000, RZ ;  /* 0x00010000100f7824 */ /* 0x060fe200078e00ff */
[----:B------:R-:W-:Y:S01]  /*1360*/  PRMT R22, R16, 0x7632, R22 ;  /* 0x0000763210167816 */ /* 0x000fe20000000016 */
[C---:B------:R-:W-:Y:S01]  /*1370*/  IMAD.U32 R19, R6.reuse, 0x10000, RZ ;  /* 0x0001000006137824 */ /* 0x040fe200078e00ff */
[----:B------:R-:W-:Y:S01]  /*1380*/  PRMT R18, R6, 0x7632, R18 ;  /* 0x0000763206127816 */ /* 0x000fe20000000012 */
[----:B------:R-:W-:Y:S01]  /*1390*/  IMAD.U32 R10, R0, 0x10000, RZ ;  /* 0x00010000000a7824 */ /* 0x000fe200078e00ff */
[----:B------:R-:W-:Y:S01]  /*13a0*/  FSETP.NAN.FTZ.AND P5, PT, |R15|, |R15|, PT ;  /* 0x4000000f0f00720b */ /* 0x000fe20003fb8200 */
[----:B------:R-:W-:Y:S01]  /*13b0*/  IMAD.U32 R20, R22, 0x10000, RZ ;  /* 0x0001000016147824 */ /* 0x000fe200078e00ff */
[----:B------:R-:W-:Y:S01]  /*13c0*/  PRMT R14, R0, 0x7632, R14 ;  /* 0x00007632000e7816 */ /* 0x000fe2000000000e */
[----:B------:R-:W-:Y:S01]  /*13d0*/  IMAD.U32 R17, R18, 0x10000, RZ ;  /* 0x0001000012117824 */ /* 0x000fe200078e00ff */
[----:B------:R-:W-:Y:S01]  /*13e0*/  BSSY.RECONVERGENT B0, `(.L_x_897) ;  /* 0x0000012000007945 */ /* 0x000fe20003800200 */
[----:B------:R-:W-:-:S02]  /*13f0*/  FSETP.NAN.FTZ.AND P0, PT, |R19|, |R19|, PT ;  /* 0x400000131300720b */ /* 0x000fc40003f18200 */
[----:B------:R-:W-:Y:S01]  /*1400*/  IMAD.U32 R11, R14, 0x10000, RZ ;  /* 0x000100000e0b7824 */ /* 0x000fe200078e00ff */
[----:B------:R-:W-:Y:S02]  /*1410*/  FSETP.NAN.FTZ.AND P1, PT, |R10|, |R10|, PT ;  /* 0x4000000a0a00720b */ /* 0x000fe40003f38200 */
[----:B------:R-:W-:Y:S02]  /*1420*/  FSETP.NAN.FTZ.AND P2, PT, |R20|, |R20|, PT ;  /* 0x400000141400720b */ /* 0x000fe40003f58200 */
[----:B------:R-:W-:Y:S02]  /*1430*/  FSETP.NAN.FTZ.AND P3, PT, |R17|, |R17|, PT ;  /* 0x400000111100720b */ /* 0x000fe40003f78200 */
[----:B------:R-:W-:Y:S02]  /*1440*/  FSETP.NAN.FTZ.AND P4, PT, |R11|, |R11|, PT ;  /* 0x4000000b0b00720b */ /* 0x000fe40003f98200 */
[----:B------:R-:W-:Y:S01]  /*1450*/  MOV R13, UR7 ;  /* 0x00000007000d7c02 */ /* 0x000fe20008000f00 */
[----:B------:R-:W-:Y:S10]  /*1460*/  @P5 BRA `(.L_x_898) ;  /* 0x0000000000245947 */ /* 0x000ff40003800000 */
[----:B------:R-:W-:Y:S01]  /*1470*/  FSETP.NEU.FTZ.AND P5, PT, R15, +INF , PT ;  /* 0x7f8000000f00780b */ /* 0x000fe20003fbd000 */
[----:B------:R-:W1:-:S12]  /*1480*/  LDCU.U16 UR6, c[0x0][0x38a] ;  /* 0x00007140ff0677ac */ /* 0x000e580008000400 */
[----:B------:R-:W-:-:S06]  /*1490*/  @P5 FADD.FTZ R21, -RZ, -INF ;  /* 0xff800000ff155421 */ /* 0x000fcc0000010100 */
[----:B------:R-:W3:Y:S01]  /*14a0*/  @P5 F2F.BF16.F32 R21, R21 ;  /* 0x0000001500155304 */ /* 0x000ee20000202000 */
[----:B-1----:R-:W-:Y:S02]  /*14b0*/  IMAD.U32 R13, RZ, RZ, UR6 ;  /* 0x00000006ff0d7e24 */ /* 0x002fe4000f8e00ff */
[----:B---3--:R-:W-:-:S05]  /*14c0*/  @P5 IMAD.U32 R24, R21, 0x10000, RZ ;  /* 0x0001000015185824 */ /* 0x008fca00078e00ff */
[----:B------:R-:W-:-:S04]  /*14d0*/  @P5 FSETP.NEU.FTZ.AND P6, PT, R15, R24, PT ;  /* 0x000000180f00520b */ /* 0x000fc80003fdd000 */
[----:B--2---:R-:W-:-:S04]  /*14e0*/  @P5 SEL R16, R9, R16, !P6 ;  /* 0x0000001009105207 */ /* 0x004fc80007000000 */
[----:B------:R-:W-:-:S07]  /*14f0*/  @P5 PRMT R13, R16, 0x7610, R13 ;  /* 0x00007610100d5816 */ /* 0x000fce000000000d */
.L_x_898:
[----:B------:R-:W-:Y:S05]  /*1500*/  BSYNC.RECONVERGENT B0 ;  /* 0x0000000000007941 */ /* 0x000fea0003800200 */
.L_x_897:
[----:B------:R-:W-:Y:S01]  /*1510*/  BSSY.RECONVERGENT B0, `(.L_x_899) ;  /* 0x000000c000007945 */ /* 0x000fe20003800200 */
[----:B------:R-:W-:-:S03]  /*1520*/  IMAD.U32 R16, RZ, RZ, UR7 ;  /* 0x00000007ff107e24 */ /* 0x000fc6000f8e00ff */
[----:B------:R-:W-:Y:S05]  /*1530*/  @P2 BRA `(.L_x_900) ;  /* 0x0000000000242947 */ /* 0x000fea0003800000 */
        /* <DEDUP_REMOVED lines=9> */
.L_x_900:
[----:B------:R-:W-:Y:S05]  /*15d0*/  BSYNC.RECONVERGENT B0 ;  /* 0x0000000000007941 */ /* 0x000fea0003800200 */
.L_x_899:
        /* <DEDUP_REMOVED lines=12> */
.L_x_902:
[----:B------:R-:W-:Y:S05]  /*16a0*/  BSYNC.RECONVERGENT B0 ;  /* 0x0000000000007941 */ /* 0x000fea0003800200 */
.L_x_901:
[----:B------:R-:W-:Y:S01]  /*16b0*/  BSSY.RECONVERGENT B0, `(.L_x_903) ;  /* 0x000000d000007945 */ /* 0x000fe20003800200 */
[----:B0-----:R-:W-:Y:S01]  /*16c0*/  IMAD.WIDE.U32 R2, R12, 0x2, R2 ;  /* 0x000000020c027825 */ /* 0x001fe200078e0002 */
[----:B------:R-:W-:Y:S02]  /*16d0*/  MOV R6, UR7 ;  /* 0x0000000700067c02 */ /* 0x000fe40008000f00 */
        /* <DEDUP_REMOVED lines=10> */
.L_x_904:
[----:B------:R-:W-:Y:S05]  /*1780*/  BSYNC.RECONVERGENT B0 ;  /* 0x0000000000007941 */ /* 0x000fea0003800200 */
.L_x_903:
[----:B------:R-:W-:Y:S01]  /*1790*/  BSSY.RECONVERGENT B0, `(.L_x_905) ;  /* 0x000000d000007945 */ /* 0x000fe20003800200 */
[----:B------:R-:W-:-:S04]  /*17a0*/  IMAD.WIDE.U32 R2, R5, 0x4, R2 ;  /* 0x0000000405027825 */ /* 0x000fc800078e0002 */
[----:B------:R-:W-:Y:S01]  /*17b0*/  IMAD.U32 R5, RZ, RZ, UR7 ;  /* 0x00000007ff057e24 */ /* 0x000fe2000f8e00ff */
[----:B------:R-:W-:Y:S06]  /*17c0*/  @P1 BRA `(.L_x_906) ;  /* 0x0000000000241947 */ /* 0x000fec0003800000 */
        /* <DEDUP_REMOVED lines=9> */
.L_x_906:
[----:B------:R-:W-:Y:S05]  /*1860*/  BSYNC.RECONVERGENT B0 ;  /* 0x0000000000007941 */ /* 0x000fea0003800200 */
.L_x_905:
[----:B------:R-:W-:Y:S04]  /*1870*/  BSSY.RECONVERGENT B0, `(.L_x_907) ;  /* 0x000000b000007945 */ /* 0x000fe80003800200 */
        /* <DEDUP_REMOVED lines=10> */
.L_x_908:
[----:B------:R-:W-:Y:S05]  /*1920*/  BSYNC.RECONVERGENT B0 ;  /* 0x0000000000007941 */ /* 0x000fea0003800200 */
.L_x_907:
[----:B------:R-:W-:Y:S02]  /*1930*/  PRMT R7, R4, 0x5410, R7 ;  /* 0x0000541004077816 */ /* 0x000fe40000000007 */
[----:B------:R-:W-:Y:S02]  /*1940*/  PRMT R13, R13, 0x5410, R16 ;  /* 0x000054100d0d7816 */ /* 0x000fe40000000010 */
[----:B------:R-:W-:Y:S01]  /*1950*/  PRMT R15, R15, 0x5410, R6 ;  /* 0x000054100f0f7816 */ /* 0x000fe20000000006 */
[----:B------:R-:W-:Y:S01]  /*1960*/  STG.E desc[UR4][R2.64], R7 ;  /* 0x0000000702007986 */ /* 0x000fe2000c101904 */
[----:B------:R-:W-:-:S03]  /*1970*/  PRMT R5, R5, 0x5410, R8 ;  /* 0x0000541005057816 */ /* 0x000fc60000000008 */
[----:B------:R-:W-:Y:S04]  /*1980*/  STG.E desc[UR4][R2.64+0x200], R13 ;  /* 0x0002000d02007986 */ /* 0x000fe8000c101904 */
[----:B------:R-:W-:Y:S04]  /*1990*/  STG.E desc[UR4][R2.64+0x400], R15 ;  /* 0x0004000f02007986 */ /* 0x000fe8000c101904 */
[----:B------:R-:W-:Y:S01]  /*19a0*/  STG.E desc[UR4][R2.64+0x600], R5 ;  /* 0x0006000502007986 */ /* 0x000fe2000c101904 */
[----:B------:R-:W-:Y:S05]  /*19b0*/  EXIT ;  /* 0x000000000000794d */ /* 0x000fea0003800000 */
.L_x_909:
        /* <DEDUP_REMOVED lines=12> */
.L_x_36968:


//--------------------- .text._ZN2at6native29vectorized_elementwise_kernelILi4EZZZNS0_22nan_to_num_kernel_cudaERNS_18TensorIteratorBaseESt8optionalIdES5_S5_ENKUlvE0_clEvENKUlvE2_clEvEUlN3c108BFloat16EE_St5arrayIPcLm2EEEEviT0_T1_ --------------------------
	.section	.text._ZN2at6native29vectorized_elementwise_kernelILi4EZZZNS0_22nan_to_num_kernel_cudaERNS_18TensorIteratorBaseESt8optionalIdES5_S5_ENKUlvE0_clEvENKUlvE2_clEvEUlN3c108BFloat16EE_St5arrayIPcLm2EEEEviT0_T1_,"ax",@progbits
	.align	128
        .global         _ZN2at6native29vectorized_elementwise_kernelILi4EZZZNS0_22nan_to_num_kernel_cudaERNS_18TensorIteratorBaseESt8optionalIdES5_S5_ENKUlvE0_clEvENKUlvE2_clEvEUlN3c108BFloat16EE_St5arrayIPcLm2EEEEviT0_T1_
        .type           _ZN2at6native29vectorized_elementwise_kernelILi4EZZZNS0_22nan_to_num_kernel_cudaERNS_18TensorIteratorBaseESt8optionalIdES5_S5_ENKUlvE0_clEvENKUlvE2_clEvEUlN3c108BFloat16EE_St5arrayIPcLm2EEEEviT0_T1_,@function
        .size           _ZN2at6native29vectorized_elementwise_kernelILi4EZZZNS0_22nan_to_num_kernel_cudaERNS_18TensorIteratorBaseESt8optionalIdES5_S5_ENKUlvE0_clEvENKUlvE2_clEvEUlN3c108BFloat16EE_St5arrayIPcLm2EEEEviT0_T1_,(.L_x_36969 - _ZN2at6native29vectorized_elementwise_kernelILi4EZZZNS0_22nan_to_num_kernel_cudaERNS_18TensorIteratorBaseESt8optionalIdES5_S5_ENKUlvE0_clEvENKUlvE2_clEvEUlN3c108BFloat16EE_St5arrayIPcLm2EEEEviT0_T1_)
        .other          _ZN2at6native29vectorized_elementwise_kernelILi4EZZZNS0_22nan_to_num_kernel_cudaERNS_18TensorIteratorBaseESt8optionalIdES5_S5_ENKUlvE0_clEvENKUlvE2_clEvEUlN3c108BFloat16EE_St5arrayIPcLm2EEEEviT0_T1_,@"STO_CUDA_ENTRY STV_DEFAULT"
_ZN2at6native29vectorized_elementwise_kernelILi4EZZZNS0_22nan_to_num_kernel_cudaERNS_18TensorIteratorBaseESt8optionalIdES5_S5_ENKUlvE0_clEvENKUlvE2_clEvEUlN3c108BFloat16EE_St5arrayIPcLm2EEEEviT0_T1_:
.text._ZN2at6native29vectorized_elementwise_kernelILi4EZZZNS0_22nan_to_num_kernel_cudaERNS_18TensorIteratorBaseESt8optionalIdES5_S5_ENKUlvE0_clEvENKUlvE2_clEvEUlN3c108BFloat16EE_St5arrayIPcLm2EEEEviT0_T1_:
        /* <DEDUP_REMOVED lines=93> */
.L_x_912:
[----:B------:R-:W-:Y:S05]  /*05d0*/  BSYNC.RECONVERGENT B0 ;  /* 0x0000000000007941 */ /* 0x000fea0003800200 */
.L_x_911:
        /* <DEDUP_REMOVED lines=18> */
.L_x_914:
[----:B------:R-:W-:Y:S05]  /*0700*/  BSYNC.RECONVERGENT B0 ;  /* 0x0000000000007941 */ /* 0x000fea0003800200 */
.L_x_913:
        /* <DEDUP_REMOVED lines=17> */
.L_x_916:
[----:B------:R-:W-:Y:S05]  /*0820*/  BSYNC.RECONVERGENT B0 ;  /* 0x0000000000007941 */ /* 0x000fea0003800200 */
.L_x_915:
        /* <DEDUP_REMOVED lines=18> */
.L_x_918:
[----:B------:R-:W-:Y:S05]  /*0950*/  BSYNC.RECONVERGENT B0 ;  /* 0x0000000000007941 */ /* 0x000fea0003800200 */
.L_x_917:
        /* <DEDUP_REMOVED lines=15> */
.L_x_920:
[----:B------:R-:W-:Y:S05]  /*0a50*/  BSYNC.RECONVERGENT B0 ;  /* 0x0000000000007941 */ /* 0x000fea0003800200 */
.L_x_919:
        /* <DEDUP_REMOVED lines=15> */
.L_x_922:
[----:B------:R-:W-:Y:S05]  /*0b50*/  BSYNC.RECONVERGENT B0 ;  /* 0x0000000000007941 */ /* 0x000fea0003800200 */
.L_x_921:
        /* <DEDUP_REMOVED lines=15> */
.L_x_924:
[----:B------:R-:W-:Y:S05]  /*0c50*/  BSYNC.RECONVERGENT B0 ;  /* 0x0000000000007941 */ /* 0x000fea0003800200 */
.L_x_923:
        /* <DEDUP_REMOVED lines=14> */
.L_x_926:
[----:B------:R-:W-:Y:S05]  /*0d40*/  BSYNC.RECONVERGENT B0 ;  /* 0x0000000000007941 */ /* 0x000fea0003800200 */
.L_x_925:
        /* <DEDUP_REMOVED lines=18> */
.L_x_929:
[----:B------:R-:W-:-:S13]  /*0e70*/  ISETP.GE.U32.AND P0, PT, R7, R10, PT ;  /* 0x0000000a0700720c */ /* 0x000fda0003f06070 */
[----:B------:R-:W-:Y:S05]  /*0e80*/  @P0 BRA `(.L_x_931) ;  /* 0x0000000000300947 */ /* 0x000fea0003800000 */
[----:B0-----:R-:W0:Y:S01]  /*0e90*/  LDC.64 R2, c[0x0][0x398] ;  /* 0x0000e600ff027b82 */ /* 0x001e220000000a00 */
[----:B------:R-:W-:Y:S02]  /*0ea0*/  IMAD.IADD R9, R12, 0x1, R7 ;  /* 0x000000010c097824 */ /* 0x000fe400078e0207 */
[----:B------:R-:W-:Y:S02]  /*0eb0*/  VIADD R7, R7, 0x80 ;  /* 0x0000008007077836 */ /* 0x000fe40000000000 */
[----:B0-----:R-:W-:-:S05]  /*0ec0*/  IMAD.WIDE.U32 R2, R9, 0x2, R2 ;  /* 0x0000000209027825 */ /* 0x001fca00078e0002 */
[----:B------:R1:W-:Y:S02]  /*0ed0*/  STG.E.U16 desc[UR4][R2.64], R5 ;  /* 0x0000000502007986 */ /* 0x0003e4000c101504 */
.L_x_930:
[----:B------:R-:W-:-:S13]  /*0ee0*/  ISETP.GE.U32.AND P0, PT, R7, R10, PT ;  /* 0x0000000a0700720c */ /* 0x000fda0003f06070 */
[----:B------:R-:W-:Y:S05]  /*0ef0*/  @P0 BRA `(.L_x_932) ;  /* 0x0000000000340947 */ /* 0x000fea0003800000 */
[----:B01----:R-:W0:Y:S01]  /*0f00*/  LDC.64 R2, c[0x0][0x398] ;  /* 0x0000e600ff027b82 */ /* 0x003e220000000a00 */
[----:B------:R-:W-:Y:S02]  /*0f10*/  IMAD.IADD R5, R12, 0x1, R7 ;  /* 0x000000010c057824 */ /* 0x000fe400078e0207 */
[----:B------:R-:W-:Y:S02]  /*0f20*/  VIADD R7, R7, 0x80 ;  /* 0x0000008007077836 */ /* 0x000fe40000000000 */
[----:B0-----:R-:W-:-:S05]  /*0f30*/  IMAD.WIDE.U32 R2, R5, 0x2, R2 ;  /* 0x0000000205027825 */ /* 0x001fca00078e0002 */
[----:B-----5:R1:W-:Y:S02]  /*0f40*/  STG.E.U16 desc[UR4][R2.64], R6 ;  /* 0x0000000602007986 */ /* 0x0203e4000c101504 */
.L_x_931:
        /* <DEDUP_REMOVED lines=8> */
.L_x_932:
[----:B------:R-:W-:Y:S05]  /*0fd0*/  BSYNC.RELIABLE B1 ;  /* 0x0000000000017941 */ /* 0x000fea0003800100 */
.L_x_928:
[----:B------:R-:W-:-:S13]  /*0fe0*/  ISETP.GE.U32.AND P0, PT, R7, R10, PT ;  /* 0x0000000a0700720c */ /* 0x000fda0003f06070 */
[----:B012---:R-:W0:Y:S01]  /*0ff0*/  @!P0 LDC.64 R2, c[0x0][0x398] ;  /* 0x0000e600ff028b82 */ /* 0x007e220000000a00 */
[----:B------:R-:W-:Y:S02]  /*1000*/  @!P0 IMAD.IADD R5, R12, 0x1, R7 ;  /* 0x000000010c058824 */ /* 0x000fe400078e0207 */
[----:B------:R-:W-:Y:S02]  /*1010*/  @!P0 VIADD R7, R7, 0x80 ;  /* 0x0000008007078836 */ /* 0x000fe40000000000 */
[----:B0-----:R-:W-:-:S05]  /*1020*/  @!P0 IMAD.WIDE.U32 R2, R5, 0x2, R2 ;  /* 0x0000000205028825 */ /* 0x001fca00078e0002 */
[----:B-----5:R2:W-:Y:S02]  /*1030*/  @!P0 STG.E.U16 desc[UR4][R2.64], R11 ;  /* 0x0000000b02008986 */ /* 0x0205e4000c101504 */
.L_x_933:
[----:B------:R-:W-:Y:S05]  /*1040*/  BSYNC.RECONVERGENT B0 ;  /* 0x0000000000007941 */ /* 0x000fea0003800200 */
.L_x_927:
        /* <DEDUP_REMOVED lines=8> */
.L_x_910:
[----:B------:R-:W0:Y:S01]  /*10d0*/  S2R R11, SR_TID.X ;  /* 0x00000000000b7919 */ /* 0x000e220000002100 */
[----:B------:R-:W1:Y:S08]  /*10e0*/  LDC.64 R2, c[0x0][0x3a0] ;  /* 0x0000e800ff027b82 */ /* 0x000e700000000a00 */
[----:B------:R-:W3:Y:S01]  /*10f0*/  LDC.64 R4, c[0x0][0x398] ;  /* 0x0000e600ff047b82 */ /* 0x000ee20000000a00 */
[----:B-1----:R-:W-:-:S04]  /*1100*/  IMAD.WIDE.U32 R2, R12, 0x2, R2 ;  /* 0x000000020c027825 */ /* 0x002fc800078e0002 */
[----:B0-----:R-:W-:-:S05]  /*1110*/  IMAD.WIDE.U32 R14, R11, 0x8, R2 ;  /* 0x000000080b0e7825 */ /* 0x001fca00078e0002 */
[----:B------:R-:W4:Y:S04]  /*1120*/  LDG.E.64 R6, desc[UR4][R14.64] ;  /* 0x000000040e067981 */ /* 0x000f28000c1e1b00 */
[----:B------:R0:W5:Y:S01]  /*1130*/  LDG.E.64 R2, desc[UR4][R14.64+0x400] ;  /* 0x000400040e027981 */ /* 0x000162000c1e1b00 */
[----:B------:R-:W-:Y:S01]  /*1140*/  BSSY.RECONVERGENT B0, `(.L_x_934) ;  /* 0x0000011000007945 */ /* 0x000fe20003800200 */
[----:B------:R-:W-:Y:S02]  /*1150*/  IMAD.U32 R0, RZ, RZ, UR7 ;  /* 0x00000007ff007e24 */ /* 0x000fe4000f8e00ff */
[C---:B----4-:R-:W-:Y:S01]  /*1160*/  IMAD.U32 R10, R6.reuse, 0x10000, RZ ;  /* 0x00010000060a7824 */ /* 0x050fe200078e00ff */
[----:B------:R-:W-:-:S04]  /*1170*/  PRMT R16, R6, 0x7632, R16 ;  /* 0x0000763206107816 */ /* 0x000fc80000000010 */
[----:B------:R-:W-:Y:S01]  /*1180*/  FSETP.NAN.FTZ.AND P0, PT, |R10|, |R10|, PT ;  /* 0x4000000a0a00720b */ /* 0x000fe20003f18200 */
[----:B------:R-:W-:-:S05]  /*1190*/  IMAD.U32 R17, R16, 0x10000, RZ ;  /* 0x0001000010117824 */ /* 0x000fca00078e00ff */
[----:B------:R-:W-:-:S07]  /*11a0*/  FSETP.NAN.FTZ.AND P1, PT, |R17|, |R17|, PT ;  /* 0x400000111100720b */ /* 0x000fce0003f38200 */
[----:B0--3--:R-:W-:Y:S06]  /*11b0*/  @P0 BRA `(.L_x_935) ;  /* 0x0000000000240947 */ /* 0x009fec0003800000 */
        /* <DEDUP_REMOVED lines=9> */
.L_x_935:
[----:B------:R-:W-:Y:S05]  /*1250*/  BSYNC.RECONVERGENT B0 ;  /* 0x0000000000007941 */ /* 0x000fea0003800200 */
.L_x_934:
        /* <DEDUP_REMOVED lines=12> */
.L_x_937:
[----:B------:R-:W-:Y:S05]  /*1320*/  BSYNC.RECONVERGENT B0 ;  /* 0x0000000000007941 */ /* 0x000fea0003800200 */
.L_x_936:
[C---:B------:R-:W-:Y:S01]  /*1330*/  IMAD.U32 R16, R7.reuse, 0x10000, RZ ;  /* 0x0001000007107824 */ /* 0x040fe200078e00ff */
[----:B------:R-:W-:Y:S01]  /*1340*/  PRMT R22, R7, 0x7632, R22 ;  /* 0x0000763207167816 */ /* 0x000fe20000000016 */
[C---:B-----5:R-:W-:Y:S01]  /*1350*/  IMAD.U32 R19, R2.reuse, 0x10000, RZ ;  /* 0x0001000002137824 */ /* 0x060fe200078e00ff */
[----:B------:R-:W-:Y:S01]  /*1360*/  PRMT R18, R2, 0x7632, R18 ;  /* 0x0000763202127816 */ /* 0x000fe20000000012 */
[C---:B------:R-:W-:Y:S01]  /*1370*/  IMAD.U32 R6, R3.reuse, 0x10000, RZ ;  /* 0x0001000003067824 */ /* 0x040fe200078e00ff */
        /* <DEDUP_REMOVED lines=22> */
.L_x_939:
[----:B------:R-:W-:Y:S05]  /*14e0*/  BSYNC.RECONVERGENT B0 ;  /* 0x0000000000007941 */ /* 0x000fea0003800200 */
.L_x_938:
[----:B------:R-:W-:Y:S01]  /*14f0*/  BSSY.RECONVERGENT B0, `(.L_x_940) ;  /* 0x000000c000007945 */ /* 0x000fe20003800200 */
[----:B------:R-:W-:-:S03]  /*1500*/  IMAD.U32 R16, RZ, RZ, UR7 ;  /* 0x00000007ff107e24 */ /* 0x000fc6000f8e00ff */
        /* <DEDUP_REMOVED lines=10> */
.L_x_941:
[----:B------:R-:W-:Y:S05]  /*15b0*/  BSYNC.RECONVERGENT B0 ;  /* 0x0000000000007941 */ /* 0x000fea0003800200 */
.L_x_940:
        /* <DEDUP_REMOVED lines=12> */
.L_x_943:
[----:B------:R-:W-:Y:S05]  /*1680*/  BSYNC.RECONVERGENT B0 ;  /* 0x0000000000007941 */ /* 0x000fea0003800200 */
.L_x_942:
[----:B------:R-:W-:Y:S01]  /*1690*/  BSSY.RECONVERGENT B0, `(.L_x_944) ;  /* 0x000000d000007945 */ /* 0x000fe20003800200 */
[----:B------:R-:W-:Y:S01]  /*16a0*/  IMAD.WIDE.U32 R4, R12, 0x2, R4 ;  /* 0x000000020c047825 */ /* 0x000fe200078e0004 */
        /* <DEDUP_REMOVED lines=11> */
.L_x_945:
[----:B------:R-:W-:Y:S05]  /*1760*/  BSYNC.RECONVERGENT B0 ;  /* 0x0000000000007941 */ /* 0x000fea0003800200 */
.L_x_944:
        /* <DEDUP_REMOVED lines=13> */
.L_x_947:
[----:B------:R-:W-:Y:S05]  /*1840*/  BSYNC.RECONVERGENT B0 ;  /* 0x0000000000007941 */ /* 0x000fea0003800200 */
.L_x_946:
[----:B------:R-:W-:Y:S04]  /*1850*/  BSSY.RECONVERGENT B0, `(.L_x_948) ;  /* 0x000000b000007945 */ /* 0x000fe80003800200 */
        /* <DEDUP_REMOVED lines=10> */
.L_x_949:
[----:B------:R-:W-:Y:S05]  /*1900*/  BSYNC.RECONVERGENT B0 ;  /* 0x0000000000007941 */ /* 0x000fea0003800200 */
.L_x_948:
[----:B------:R-:W-:Y:S02]  /*1910*/  PRMT R14, R0, 0x5410, R13 ;  /* 0x00005410000e7816 */ /* 0x000fe4000000000d */
[----:B------:R-:W-:Y:S02]  /*1920*/  PRMT R15, R15, 0x5410, R16 ;  /* 0x000054100f0f7816 */ /* 0x000fe40000000010 */
[----:B------:R-:W-:Y:S02]  /*1930*/  PRMT R2, R7, 0x5410, R2 ;  /* 0x0000541007027816 */ /* 0x000fe40000000002 */
[----:B------:R-:W-:Y:S01]  /*1940*/  PRMT R3, R11, 0x5410, R8 ;  /* 0x000054100b037816 */ /* 0x000fe20000000008 */
[----:B------:R-:W-:Y:S04]  /*1950*/  STG.E.64 desc[UR4][R4.64], R14 ;  /* 0x0000000e04007986 */ /* 0x000fe8000c101b04 */
[----:B------:R-:W-:Y:S01]  /*1960*/  STG.E.64 desc[UR4][R4.64+0x400], R2 ;  /* 0x0004000204007986 */ /* 0x000fe2000c101b04 */
[----:B------:R-:W-:Y:S05]  /*1970*/  EXIT ;  /* 0x000000000000794d */ /* 0x000fea0003800000 */
.L_x_950:
        /* <DEDUP_REMOVED lines=16> */
.L_x_36969:


//--------------------- .text._ZN2at6native29vectorized_elementwise_kernelILi8EZZZNS0_22nan_to_num_kernel_cudaERNS_18TensorIteratorBaseESt8optionalIdES5_S5_ENKUlvE0_clEvENKUlvE2_clEvEUlN3c108BFloat16EE_St5arrayIPcLm2EEEEviT0_T1_ --------------------------
	.section	.text._ZN2at6native29vectorized_elementwise_kernelILi8EZZZNS0_22nan_to_num_kernel_cudaERNS_18TensorIteratorBaseESt8optionalIdES5_S5_ENKUlvE0_clEvENKUlvE2_clEvEUlN3c108BFloat16EE_St5arrayIPcLm2EEEEviT0_T1_,"ax",@progbits
	.align	128
        .global         _ZN2at6native29vectorized_elementwise_kernelILi8EZZZNS0_22nan_to_num_kernel_cudaERNS_18TensorIteratorBaseESt8optionalIdES5_S5_ENKUlvE0_clEvENKUlvE2_clEvEUlN3c108BFloat16EE_St5arrayIPcLm2EEEEviT0_T1_
        .type           _ZN2at6native29vectorized_elementwise_kernelILi8EZZZNS0_22nan_to_num_kernel_cudaERNS_18TensorIteratorBaseESt8optionalIdES5_S5_ENKUlvE0_clEvENKUlvE2_clEvEUlN3c108BFloat16EE_St5arrayIPcLm2EEEEviT0_T1_,@function
        .size           _ZN2at6native29vectorized_elementwise_kernelILi8EZZZNS0_22nan_to_num_kernel_cudaERNS_18TensorIteratorBaseESt8optionalIdES5_S5_ENKUlvE0_clEvENKUlvE2_clEvEUlN3c108BFloat16EE_St5arrayIPcLm2EEEEviT0_T1_,(.L_x_36970 - _ZN2at6native29vectorized_elementwise_kernelILi8EZZZNS0_22nan_to_num_kernel_cudaERNS_18TensorIteratorBaseESt8optionalIdES5_S5_ENKUlvE0_clEvENKUlvE2_clEvEUlN3c108BFloat16EE_St5arrayIPcLm2EEEEviT0_T1_)
        .other          _ZN2at6native29vectorized_elementwise_kernelILi8EZZZNS0_22nan_to_num_kernel_cudaERNS_18TensorIteratorBaseESt8optionalIdES5_S5_ENKUlvE0_clEvENKUlvE2_clEvEUlN3c108BFloat16EE_St5arrayIPcLm2EEEEviT0_T1_,@"STO_CUDA_ENTRY STV_DEFAULT"
_ZN2at6native29vectorized_elementwise_kernelILi8EZZZNS0_22nan_to_num_kernel_cudaERNS_18TensorIteratorBaseESt8optionalIdES5_S5_ENKUlvE0_clEvENKUlvE2_clEvEUlN3c108BFloat16EE_St5arrayIPcLm2EEEEviT0_T1_:
.text._ZN2at6native29vectorized_elementwise_kernelILi8EZZZNS0_22nan_to_num_kernel_cudaERNS_18TensorIteratorBaseESt8optionalIdES5_S5_ENKUlvE0_clEvENKUlvE2_clEvEUlN3c108BFloat16EE_St5arrayIPcLm2EEEEviT0_T1_:
        /* <DEDUP_REMOVED lines=93> */
.L_x_953:
[----:B------:R-:W-:Y:S05]  /*05d0*/  BSYNC.RECONVERGENT B0 ;  /* 0x0000000000007941 */ /* 0x000fea0003800200 */
.L_x_952:
        /* <DEDUP_REMOVED lines=18> */
.L_x_955:
[----:B------:R-:W-:Y:S05]  /*0700*/  BSYNC.RECONVERGENT B0 ;  /* 0x0000000000007941 */ /* 0x000fea0003800200 */
.L_x_954:
        /* <DEDUP_REMOVED lines=17> */
.L_x_957:
[----:B------:R-:W-:Y:S05]  /*0820*/  BSYNC.RECONVERGENT B0 ;  /* 0x0000000000007941 */ /* 0x000fea0003800200 */
.L_x_956:
        /* <DEDUP_REMOVED lines=18> */
.L_x_959:
[----:B------:R-:W-:Y:S05]  /*0950*/  BSYNC.RECONVERGENT B0 ;  /* 0x0000000000007941 */ /* 0x000fea0003800200 */
.L_x_958:
        /* <DEDUP_REMOVED lines=15> */
.L_x_961:
[----:B------:R-:W-:Y:S05]  /*0a50*/  BSYNC.RECONVERGENT B0 ;  /* 0x0000000000007941 */ /* 0x000fea0003800200 */
.L_x_960:
        /* <DEDUP_REMOVED lines=15> */
.L_x_963:
[----:B------:R-:W-:Y:S05]  /*0b50*/  BSYNC.RECONVERGENT B0 ;  /* 0x0000000000007941 */ /* 0x000fea0003800200 */
.L_x_962:
        /* <DEDUP_REMOVED lines=15> */
.L_x_965:
[----:B------:R-:W-:Y:S05]  /*0c50*/  BSYNC.RECONVERGENT B0 ;  /* 0x0000000000007941 */ /* 0x000fea0003800200 */
.L_x_964:
        /* <DEDUP_REMOVED lines=14> */
.L_x_967:
[----:B------:R-:W-:Y:S05]  /*0d40*/  BSYNC.RECONVERGENT B0 ;  /* 0x0000000000007941 */ /* 0x000fea0003800200 */
.L_x_966:
        /* <DEDUP_REMOVED lines=18> */
.L_x_970:
[----:B------:R-:W-:-:S13]  /*0e70*/  ISETP.GE.U32.AND P0, PT, R9, R12, PT ;  /* 0x0000000c0900720c */ /* 0x000fda0003f06070 */
[----:B------:R-:W-:Y:S05]  /*0e80*/  @P0 BRA `(.L_x_972) ;  /* 0x0000000000300947 */ /* 0x000fea0003800000 */
[----:B0-----:R-:W0:Y:S01]  /*0e90*/  LDC.64 R2, c[0x0][0x398] ;  /* 0x0000e600ff027b82 */ /* 0x001e220000000a00 */
[----:B------:R-:W-:Y:S02]  /*0ea0*/  IMAD.IADD R5, R4, 0x1, R9 ;  /* 0x0000000104057824 */ /* 0x000fe400078e0209 */
[----:B------:R-:W-:Y:S02]  /*0eb0*/  VIADD R9, R9, 0x80 ;  /* 0x0000008009097836 */ /* 0x000fe40000000000 */
[----:B0-----:R-:W-:-:S05]  /*0ec0*/  IMAD.WIDE.U32 R2, R5, 0x2, R2 ;  /* 0x0000000205027825 */ /* 0x001fca00078e0002 */
[----:B------:R1:W-:Y:S02]  /*0ed0*/  STG.E.U16 desc[UR4][R2.64], R7 ;  /* 0x0000000702007986 */ /* 0x0003e4000c101504 */
.L_x_971:
[----:B------:R-:W-:-:S13]  /*0ee0*/  ISETP.GE.U32.AND P0, PT, R9, R12, PT ;  /* 0x0000000c0900720c */ /* 0x000fda0003f06070 */
[----:B------:R-:W-:Y:S05]  /*0ef0*/  @P0 BRA `(.L_x_973) ;  /* 0x0000000000340947 */ /* 0x000fea0003800000 */
[----:B01----:R-:W0:Y:S01]  /*0f00*/  LDC.64 R2, c[0x0][0x398] ;  /* 0x0000e600ff027b82 */ /* 0x003e220000000a00 */
[----:B------:R-:W-:Y:S02]  /*0f10*/  IMAD.IADD R5, R4, 0x1, R9 ;  /* 0x0000000104057824 */ /* 0x000fe400078e0209 */
[----:B------:R-:W-:Y:S02]  /*0f20*/  VIADD R9, R9, 0x80 ;  /* 0x0000008009097836 */ /* 0x000fe40000000000 */
[----:B0-----:R-:W-:-:S05]  /*0f30*/  IMAD.WIDE.U32 R2, R5, 0x2, R2 ;  /* 0x0000000205027825 */ /* 0x001fca00078e0002 */
[----:B-----5:R1:W-:Y:S02]  /*0f40*/  STG.E.U16 desc[UR4][R2.64], R10 ;  /* 0x0000000a02007986 */ /* 0x0203e4000c101504 */
.L_x_972:
        /* <DEDUP_REMOVED lines=8> */
.L_x_973:
[----:B------:R-:W-:Y:S05]  /*0fd0*/  BSYNC.RELIABLE B1 ;  /* 0x0000000000017941 */ /* 0x000fea0003800100 */
.L_x_969:
[----:B------:R-:W-:-:S13]  /*0fe0*/  ISETP.GE.U32.AND P0, PT, R9, R12, PT ;  /* 0x0000000c0900720c */ /* 0x000fda0003f06070 */
[----:B012---:R-:W0:Y:S01]  /*0ff0*/  @!P0 LDC.64 R2, c[0x0][0x398] ;  /* 0x0000e600ff028b82 */ /* 0x007e220000000a00 */
[----:B------:R-:W-:Y:S02]  /*1000*/  @!P0 IMAD.IADD R5, R4, 0x1, R9 ;  /* 0x0000000104058824 */ /* 0x000fe400078e0209 */
[----:B------:R-:W-:Y:S02]  /*1010*/  @!P0 VIADD R9, R9, 0x80 ;  /* 0x0000008009098836 */ /* 0x000fe40000000000 */
[----:B0-----:R-:W-:-:S05]  /*1020*/  @!P0 IMAD.WIDE.U32 R2, R5, 0x2, R2 ;  /* 0x0000000205028825 */ /* 0x001fca00078e0002 */
[----:B-----5:R2:W-:Y:S02]  /*1030*/  @!P0 STG.E.U16 desc[UR4][R2.64], R11 ;  /* 0x0000000b02008986 */ /* 0x0205e4000c101504 */
.L_x_974:
[----:B------:R-:W-:Y:S05]  /*1040*/  BSYNC.RECONVERGENT B0 ;  /* 0x0000000000007941 */ /* 0x000fea0003800200 */
.L_x_968:
        /* <DEDUP_REMOVED lines=8> */
.L_x_951:
[----:B------:R-:W0:Y:S01]  /*10d0*/  S2R R7, SR_TID.X ;  /* 0x0000000000077919 */ /* 0x000e220000002100 */
[----:B------:R-:W1:Y:S02]  /*10e0*/  LDC.64 R2, c[0x0][0x3a0] ;  /* 0x0000e800ff027b82 */ /* 0x000e640000000a00 */
[----:B-1----:R-:W-:-:S04]  /*10f0*/  IMAD.WIDE.U32 R2, R4, 0x2, R2 ;  /* 0x0000000204027825 */ /* 0x002fc800078e0002 */
[----:B0-----:R-:W-:Y:S02]  /*1100*/  IMAD.WIDE.U32 R8, R7, 0x10, R2 ;  /* 0x0000001007087825 */ /* 0x001fe400078e0002 */
[----:B------:R-:W0:Y:S04]  /*1110*/  LDC.64 R2, c[0x0][0x398] ;  /* 0x0000e600ff027b82 */ /* 0x000e280000000a00 */
[----:B------:R-:W3:Y:S01]  /*1120*/  LDG.E.128 R8, desc[UR4][R8.64] ;  /* 0x0000000408087981 */ /* 0x000ee2000c1e1d00 */
[----:B------:R-:W-:Y:S01]  /*1130*/  BSSY.RECONVERGENT B0, `(.L_x_975) ;  /* 0x0000011000007945 */ /* 0x000fe20003800200 */
[----:B------:R-:W-:Y:S02]  /*1140*/  IMAD.U32 R12, RZ, RZ, UR7 ;  /* 0x00000007ff0c7e24 */ /* 0x000fe4000f8e00ff */
        /* <DEDUP_REMOVED lines=15> */
.L_x_976:
[----:B------:R-:W-:Y:S05]  /*1240*/  BSYNC.RECONVERGENT B0 ;  /* 0x0000000000007941 */ /* 0x000fea0003800200 */
.L_x_975:
[----:B------:R-:W-:Y:S01]  /*1250*/  BSSY.RECONVERGENT B0, `(.L_x_977) ;  /* 0x000000d000007945 */ /* 0x000fe20003800200 */
[----:B------:R-:W-:Y:S01]  /*1260*/  SHF.L.U32 R16, R9, 0x10, RZ ;  /* 0x0000001009107819 */ /* 0x000fe200000006ff */
[----:B------:R-:W-:Y:S02]  /*1270*/  IMAD.U32 R13, RZ, RZ, UR7 ;  /* 0x00000007ff0d7e24 */ /* 0x000fe4000f8e00ff */
        /* <DEDUP_REMOVED lines=10> */
.L_x_978:
[----:B------:R-:W-:Y:S05]  /*1320*/  BSYNC.RECONVERGENT B0 ;  /* 0x0000000000007941 */ /* 0x000fea0003800200 */
.L_x_977:
[----:B------:R-:W-:Y:S01]  /*1330*/  FSETP.NAN.FTZ.AND P5, PT, |R16|, |R16|, PT ;  /* 0x400000101000720b */ /* 0x000fe20003fb8200 */
[C---:B------:R-:W-:Y:S01]  /*1340*/  IMAD.U32 R19, R10.reuse, 0x10000, RZ ;  /* 0x000100000a137824 */ /* 0x040fe200078e00ff */
[----:B------:R-:W-:Y:S01]  /*1350*/  PRMT R22, R9, 0x7632, R22 ;  /* 0x0000763209167816 */ /* 0x000fe20000000016 */
[C---:B------:R-:W-:Y:S01]  /*1360*/  IMAD.U32 R6, R11.reuse, 0x10000, RZ ;  /* 0x000100000b067824 */ /* 0x040fe200078e00ff */
[----:B------:R-:W-:Y:S01]  /*1370*/  PRMT R18, R10, 0x7632, R18 ;  /* 0x000076320a127816 */ /* 0x000fe20000000012 */
[----:B------:R-:W-:Y:S01]  /*1380*/  BSSY.RECONVERGENT B0, `(.L_x_979) ;  /* 0x0000015000007945 */ /* 0x000fe20003800200 */
[----:B------:R-:W-:Y:S01]  /*1390*/  PRMT R14, R11, 0x7632, R14 ;  /* 0x000076320b0e7816 */ /* 0x000fe2000000000e */
[----:B------:R-:W-:Y:S01]  /*13a0*/  IMAD.U32 R20, R22, 0x10000, RZ ;  /* 0x0001000016147824 */ /* 0x000fe200078e00ff */
[----:B------:R-:W-:Y:S01]  /*13b0*/  FSETP.NAN.FTZ.AND P0, PT, |R19|, |R19|, PT ;  /* 0x400000131300720b */ /* 0x000fe20003f18200 */
[----:B------:R-:W-:Y:S01]  /*13c0*/  IMAD.U32 R17, R18, 0x10000, RZ ;  /* 0x0001000012117824 */ /* 0x000fe200078e00ff */
[----:B------:R-:W-:Y:S01]  /*13d0*/  FSETP.NAN.FTZ.AND P1, PT, |R6|, |R6|, PT ;  /* 0x400000060600720b */ /* 0x000fe20003f38200 */
[----:B------:R-:W-:Y:S01]  /*13e0*/  IMAD.U32 R15, R14, 0x10000, RZ ;  /* 0x000100000e0f7824 */ /* 0x000fe200078e00ff */
[----:B------:R-:W-:-:S02]  /*13f0*/  FSETP.NAN.FTZ.AND P2, PT, |R20|, |R20|, PT ;  /* 0x400000141400720b */ /* 0x000fc40003f58200 */
[----:B------:R-:W-:Y:S02]  /*1400*/  FSETP.NAN.FTZ.AND P3, PT, |R17|, |R17|, PT ;  /* 0x400000111100720b */ /* 0x000fe40003f78200 */
[----:B------:R-:W-:Y:S02]  /*1410*/  FSETP.NAN.FTZ.AND P4, PT, |R15|, |R15|, PT ;  /* 0x4000000f0f00720b */ /* 0x000fe40003f98200 */
[----:B------:R-:W-:Y:S01]  /*1420*/  MOV R8, UR7 ;  /* 0x0000000700087c02 */ /* 0x000fe20008000f00 */
[----:B------:R-:W-:Y:S10]  /*1430*/  @P5 BRA `(.L_x_980) ;  /* 0x0000000000245947 */ /* 0x000ff40003800000 */
        /* <DEDUP_REMOVED lines=9> */
.L_x_980:
[----:B------:R-:W-:Y:S05]  /*14d0*/  BSYNC.RECONVERGENT B0 ;  /* 0x0000000000007941 */ /* 0x000fea0003800200 */
.L_x_979:
[----:B------:R-:W-:Y:S01]  /*14e0*/  BSSY.RECONVERGENT B0, `(.L_x_981) ;  /* 0x000000c000007945 */ /* 0x000fe20003800200 */
[----:B------:R-:W-:-:S03]  /*14f0*/  IMAD.U32 R9, RZ, RZ, UR7 ;  /* 0x00000007ff097e24 */ /* 0x000fc6000f8e00ff */
        /* <DEDUP_REMOVED lines=10> */
.L_x_982:
[----:B------:R-:W-:Y:S05]  /*15a0*/  BSYNC.RECONVERGENT B0 ;  /* 0x0000000000007941 */ /* 0x000fea0003800200 */
.L_x_981:
        /* <DEDUP_REMOVED lines=12> */
.L_x_984:
[----:B------:R-:W-:Y:S05]  /*1670*/  BSYNC.RECONVERGENT B0 ;  /* 0x0000000000007941 */ /* 0x000fea0003800200 */
.L_x_983:
[----:B------:R-:W-:Y:S01]  /*1680*/  BSSY.RECONVERGENT B0, `(.L_x_985) ;  /* 0x000000d000007945 */ /* 0x000fe20003800200 */
[----:B------:R-:W-:Y:S01]  /*1690*/  IMAD.WIDE.U32 R2, R4, 0x2, R2 ;  /* 0x0000000204027825 */ /* 0x000fe200078e0002 */
[----:B------:R-:W-:Y:S02]  /*16a0*/  MOV R19, UR7 ;  /* 0x0000000700137c02 */ /* 0x000fe40008000f00 */
        /* <DEDUP_REMOVED lines=10> */
.L_x_986:
[----:B------:R-:W-:Y:S05]  /*1750*/  BSYNC.RECONVERGENT B0 ;  /* 0x0000000000007941 */ /* 0x000fea0003800200 */
.L_x_985:
        /* <DEDUP_REMOVED lines=13> */
.L_x_988:
[----:B------:R-:W-:Y:S05]  /*1830*/  BSYNC.RECONVERGENT B0 ;  /* 0x0000000000007941 */ /* 0x000fea0003800200 */
.L_x_987:
        /* <DEDUP_REMOVED lines=11> */
.L_x_990:
[----:B------:R-:W-:Y:S05]  /*18f0*/  BSYNC.RECONVERGENT B0 ;  /* 0x0000000000007941 */ /* 0x000fea0003800200 */
.L_x_989:
[----:B------:R-:W-:Y:S02]  /*1900*/  PRMT R7, R7, 0x5410, R0 ;  /* 0x0000541007077816 */ /* 0x000fe40000000000 */
[----:B------:R-:W-:Y:S02]  /*1910*/  PRMT R6, R16, 0x5410, R19 ;  /* 0x0000541010067816 */ /* 0x000fe40000000013 */
[----:B--2---:R-:W-:Y:S02]  /*1920*/  PRMT R5, R8, 0x5410, R9 ;  /* 0x0000541008057816 */ /* 0x004fe40000000009 */
[----:B------:R-:W-:-:S05]  /*1930*/  PRMT R4, R12, 0x5410, R13 ;  /* 0x000054100c047816 */ /* 0x000fca000000000d */
[----:B------:R-:W-:Y:S01]  /*1940*/  STG.E.128 desc[UR4][R2.64], R4 ;  /* 0x0000000402007986 */ /* 0x000fe2000c101d04 */
[----:B------:R-:W-:Y:S05]  /*1950*/  EXIT ;  /* 0x000000000000794d */ /* 0x000fea0003800000 */
.L_x_991:
        /* <DEDUP_REMOVED lines=10> */
.L_x_36970:


//--------------------- .text._ZN2at6native18elementwise_kernelILi128ELi4EZNS0_15gpu_kernel_implIZZZNS0_22nan_to_num_kernel_cudaERNS_18TensorIteratorBaseESt8optionalIdES6_S6_ENKUlvE0_clEvENKUlvE1_clEvEUlN3c104HalfEE_EEvS4_RKT_EUliE_EEviT1_ --------------------------
	.section	.text._ZN2at6native18elementwise_kernelILi128ELi4EZNS0_15gpu_kernel_implIZZZNS0_22nan_to_num_kernel_cudaERNS_18TensorIteratorBaseESt8optionalIdES6_S6_ENKUlvE0_clEvENKUlvE1_clEvEUlN3c104HalfEE_EEvS4_RKT_EUliE_EEviT1_,"ax",@progbits
	.align	128
        .global         _ZN2at6native18elementwise_kernelILi128ELi4EZNS0_15gpu_kernel_implIZZZNS0_22nan_to_num_kernel_cudaERNS_18TensorIteratorBaseESt8optionalIdES6_S6_ENKUlvE0_clEvENKUlvE1_clEvEUlN3c104HalfEE_EEvS4_RKT_EUliE_EEviT1_
        .type           _ZN2at6native18elementwise_kernelILi128ELi4EZNS0_15gpu_kernel_implIZZZNS0_22nan_to_num_kernel_cudaERNS_18TensorIteratorBaseESt8optionalIdES6_S6_ENKUlvE0_clEvENKUlvE1_clEvEUlN3c104HalfEE_EEvS4_RKT_EUliE_EEviT1_,@function
        .size           _ZN2at6native18elementwise_kernelILi128ELi4EZNS0_15gpu_kernel_implIZZZNS0_22nan_to_num_kernel_cudaERNS_18TensorIteratorBaseESt8optionalIdES6_S6_ENKUlvE0_clEvENKUlvE1_clEvEUlN3c104HalfEE_EEvS4_RKT_EUliE_EEviT1_,(.L_x_36971 - _ZN2at6native18elementwise_kernelILi128ELi4EZNS0_15gpu_kernel_implIZZZNS0_22nan_to_num_kernel_cudaERNS_18TensorIteratorBaseESt8optionalIdES6_S6_ENKUlvE0_clEvENKUlvE1_clEvEUlN3c104HalfEE_EEvS4_RKT_EUliE_EEviT1_)
        .other          _ZN2at6native18elementwise_kernelILi128ELi4EZNS0_15gpu_kernel_implIZZZNS0_22nan_to_num_kernel_cudaERNS_18TensorIteratorBaseESt8optionalIdES6_S6_ENKUlvE0_clEvENKUlvE1_clEvEUlN3c104HalfEE_EEvS4_RKT_EUliE_EEviT1_,@"STO_CUDA_ENTRY STV_DEFAULT"
_ZN2at6native18elementwise_kernelILi128ELi4EZNS0_15gpu_kernel_implIZZZNS0_22nan_to_num_kernel_cudaERNS_18TensorIteratorBaseESt8optionalIdES6_S6_ENKUlvE0_clEvENKUlvE1_clEvEUlN3c104HalfEE_EEvS4_RKT_EUliE_EEviT1_:
.text._ZN2at6native18elementwise_kernelILi128ELi4EZNS0_15gpu_kernel_implIZZZNS0_22nan_to_num_kernel_cudaERNS_18TensorIteratorBaseESt8optionalIdES6_S6_ENKUlvE0_clEvENKUlvE1_clEvEUlN3c104HalfEE_EEvS4_RKT_EUliE_EEviT1_:
        /* <DEDUP_REMOVED lines=25> */
[----:B------:R-:W-:Y:S01]  /*0190*/  HFMA2 R16, -RZ, RZ, 0, 0 ;  /* 0x00000000ff107431 */ /* 0x000fe200000001ff */
[----:B------:R-:W2:Y:S01]  /*01a0*/  LDCU UR6, c[0x0][0x38c] ;  /* 0x00007180ff0677ac */ /* 0x000ea20008000800 */
[----:B------:R-:W3:Y:S01]  /*01b0*/  LDCU.64 UR8, c[0x0][0x4b8] ;  /* 0x00009700ff0877ac */ /* 0x000ee20008000a00 */
[----:B------:R-:W-:Y:S02]  /*01c0*/  UISETP.NE.AND UP0, UPT, UR40, URZ, UPT ;  /* 0x000000ff2800728c */ /* 0x000fe4000bf05270 */
[----:B-1----:R-:W-:-:S05]  /*01d0*/  IMAD.HI.U32 R2, R17, UR4, R16 ;  /* 0x0000000411027c27 */ /* 0x002fca000f8e0010 */
[----:B------:R-:W-:-:S05]  /*01e0*/  SHF.R.U32.HI R3, RZ, UR5, R2 ;  /* 0x00000005ff037c19 */ /* 0x000fca0008011602 */
[----:B------:R-:W-:-:S04]  /*01f0*/  IMAD.MOV R0, RZ, RZ, -R3 ;  /* 0x000000ffff007224 */ /* 0x000fc800078e0a03 */
        /* <DEDUP_REMOVED lines=283> */
[----:B------:R-:W3:Y:S03]  /*13b0*/  LDCU.64 UR8, c[0x0][0x578] ;  /* 0x0000af00ff0877ac */ /* 0x000ee60008000a00 */
[----:B-1----:R-:W-:-:S05]  /*13c0*/  IMAD.HI.U32 R2, R5, UR4, R4 ;  /* 0x0000000405027c27 */ /* 0x002fca000f8e0004 */
[----:B------:R-:W-:-:S05]  /*13d0*/  SHF.R.U32.HI R2, RZ, UR5, R2 ;  /* 0x00000005ff027c19 */ /* 0x000fca0008011602 */
[----:B------:R-:W-:-:S04]  /*13e0*/  IMAD.MOV R3, RZ, RZ, -R2 ;  /* 0x000000ffff037224 */ /* 0x000fc800078e0a02 */
[----:B--2---:R-:W-:-:S04]  /*13f0*/  IMAD R5, R3, UR6, R5 ;  /* 0x0000000603057c24 */ /* 0x004fc8000f8e0205 */
[C---:B---3--:R-:W-:Y:S02]  /*1400*/  IMAD R16, R5.reuse, UR8, R16 ;  /* 0x0000000805107c24 */ /* 0x048fe4000f8e0210 */
[----:B------:R-:W-:-:S07]  /*1410*/  IMAD R0, R5, UR9, R0 ;  /* 0x0000000905007c24 */ /* 0x000fce000f8e0200 */
.L_x_994:
        /* <DEDUP_REMOVED lines=16> */
[----:B0-----:R-:W-:-:S04]  /*1520*/  F2FP.F16.F32.PACK_AB R0, RZ, R0 ;  /* 0x00000000ff00723e */ /* 0x001fc800000000ff */
[----:B------:R-:W-:Y:S01]  /*1530*/  PRMT R5, R0, 0x7610, R5 ;  /* 0x0000761000057816 */ /* 0x000fe20000000005 */
[----:B------:R-:W-:Y:S06]  /*1540*/  BRA `(.L_x_1000) ;  /* 0x0000000c00c47947 */ /* 0x000fec0003800000 */
.L_x_998:
[----:B0-----:R-:W2:Y:S02]  /*1550*/  LDG.E.U8 R2, desc[UR36][R2.64] ;  /* 0x0000002402027981 */ /* 0x001ea4000c1e1100 */
[----:B--2---:R-:W-:-:S04]  /*1560*/  I2FP.F32.U32 R0, R2 ;  /* 0x0000000200007245 */ /* 0x004fc80000201000 */
[----:B------:R-:W-:-:S04]  /*1570*/  F2FP.F16.F32.PACK_AB R0, RZ, R0 ;  /* 0x00000000ff00723e */ /* 0x000fc800000000ff */
[----:B------:R-:W-:Y:S01]  /*1580*/  PRMT R5, R0, 0x7610, R5 ;  /* 0x0000761000057816 */ /* 0x000fe20000000005 */
[----:B------:R-:W-:Y:S06]  /*1590*/  BRA `(.L_x_1000) ;  /* 0x0000000c00b07947 */ /* 0x000fec0003800000 */
.L_x_997:
        /* <DEDUP_REMOVED lines=8> */
[----:B0-----:R-:W-:-:S04]  /*1620*/  F2FP.F16.F32.PACK_AB R0, RZ, R0 ;  /* 0x00000000ff00723e */ /* 0x001fc800000000ff */
[----:B------:R-:W-:Y:S01]  /*1630*/  PRMT R5, R0, 0x7610, R5 ;  /* 0x0000761000057816 */ /* 0x000fe20000000005 */
[----:B------:R-:W-:Y:S06]  /*1640*/  BRA `(.L_x_1000) ;  /* 0x0000000c00847947 */ /* 0x000fec0003800000 */
.L_x_1002:
[----:B0-----:R-:W2:Y:S02]  /*1650*/  LDG.E R2, desc[UR36][R2.64] ;  /* 0x0000002402027981 */ /* 0x001ea4000c1e1900 */
[----:B--2---:R-:W-:-:S04]  /*1660*/  I2FP.F32.S32 R0, R2 ;  /* 0x0000000200007245 */ /* 0x004fc80000201400 */
[----:B------:R-:W-:-:S04]  /*1670*/  F2FP.F16.F32.PACK_AB R0, RZ, R0 ;  /* 0x00000000ff00723e */ /* 0x000fc800000000ff */
[----:B------:R-:W-:Y:S01]  /*1680*/  PRMT R5, R0, 0x7610, R5 ;  /* 0x0000761000057816 */ /* 0x000fe20000000005 */
[----:B------:R-:W-:Y:S06]  /*1690*/  BRA `(.L_x_1000) ;  /* 0x0000000c00707947 */ /* 0x000fec0003800000 */
.L_x_1001:
[----:B0-----:R-:W2:Y:S02]  /*16a0*/  LDG.E.U16 R2, desc[UR36][R2.64] ;  /* 0x0000002402027981 */ /* 0x001ea4000c1e1500 */
[----:B--2---:R-:W0:Y:S02]  /*16b0*/  I2F.S16 R0, R2 ;  /* 0x0000000200007306 */ /* 0x004e240000101400 */
[----:B0-----:R-:W-:-:S04]  /*16c0*/  F2FP.F16.F32.PACK_AB R0, RZ, R0 ;  /* 0x00000000ff00723e */ /* 0x001fc800000000ff */
[----:B------:R-:W-:Y:S01]  /*16d0*/  PRMT R5, R0, 0x7610, R5 ;  /* 0x0000761000057816 */ /* 0x000fe20000000005 */
[----:B------:R-:W-:Y:S06]  /*16e0*/  BRA `(.L_x_1000) ;  /* 0x0000000c005c7947 */ /* 0x000fec0003800000 */
.L_x_996:
[----:B------:R-:W-:-:S09]  /*16f0*/  UISETP.GT.AND UP0, UPT, UR4, 0x6, UPT ;  /* 0x000000060400788c */ /* 0x000fd2000bf04270 */
[----:B------:R-:W-:Y:S05]  /*1700*/  BRA.U UP0, `(.L_x_1003) ;  /* 0x0000000100247547 */ /* 0x000fea000b800000 */
[----:B------:R-:W-:-:S09]  /*1710*/  UISETP.NE.AND UP0, UPT, UR4, 0x5, UPT ;  /* 0x000000050400788c */ /* 0x000fd2000bf05270 */
[----:B------:R-:W-:Y:S05]  /*1720*/  BRA.U !UP0, `(.L_x_1004) ;  /* 0x0000000108147547 */ /* 0x000fea000b800000 */
[----:B------:R-:W-:-:S09]  /*1730*/  UISETP.NE.AND UP0, UPT, UR4, 0x6, UPT ;  /* 0x000000060400788c */ /* 0x000fd2000bf05270 */
[----:B------:R-:W-:Y:S05]  /*1740*/  BRA.U UP0, `(.L_x_999) ;  /* 0x0000000900a87547 */ /* 0x000fea000b800000 */
[----:B0-----:R-:W2:Y:S02]  /*1750*/  LDG.E R2, desc[UR36][R2.64] ;  /* 0x0000002402027981 */ /* 0x001ea4000c1e1900 */
[----:B--2---:R-:W-:Y:S01]  /*1760*/  F2FP.F16.F32.PACK_AB R5, RZ, R2 ;  /* 0x00000002ff05723e */ /* 0x004fe200000000ff */
[----:B------:R-:W-:Y:S06]  /*1770*/  BRA `(.L_x_1000) ;  /* 0x0000000c00387947 */ /* 0x000fec0003800000 */
.L_x_1004:
[----:B0-----:R0:W5:Y:S01]  /*1780*/  LDG.E.U16 R5, desc[UR36][R2.64] ;  /* 0x0000002402057981 */ /* 0x001162000c1e1500 */
[----:B------:R-:W-:Y:S05]  /*1790*/  BRA `(.L_x_1000) ;  /* 0x0000000c00307947 */ /* 0x000fea0003800000 */
.L_x_1003:
[----:B------:R-:W-:-:S09]  /*17a0*/  UISETP.NE.AND UP0, UPT, UR4, 0x7, UPT ;  /* 0x000000070400788c */ /* 0x000fd2000bf05270 */
[----:B------:R-:W-:Y:S05]  /*17b0*/  BRA.U !UP0, `(.L_x_1005) ;  /* 0x0000000108247547 */ /* 0x000fea000b800000 */
[----:B------:R-:W-:-:S09]  /*17c0*/  UISETP.NE.AND UP0, UPT, UR4, 0x8, UPT ;  /* 0x000000080400788c */ /* 0x000fd2000bf05270 */
[----:B------:R-:W-:Y:S05]  /*17d0*/  BRA.U !UP0, `(.L_x_1006) ;  /* 0x0000000108147547 */ /* 0x000fea000b800000 */
[----:B------:R-:W-:-:S09]  /*17e0*/  UISETP.NE.AND UP0, UPT, UR4, 0x9, UPT ;  /* 0x000000090400788c */ /* 0x000fd2000bf05270 */
[----:B------:R-:W-:Y:S05]  /*17f0*/  BRA.U UP0, `(.L_x_999) ;  /* 0x00000009007c7547 */ /* 0x000fea000b800000 */
[----:B0-----:R-:W2:Y:S02]  /*1800*/  LDG.E R2, desc[UR36][R2.64] ;  /* 0x0000002402027981 */ /* 0x001ea4000c1e1900 */
[----:B--2---:R-:W-:Y:S01]  /*1810*/  F2FP.F16.F32.PACK_AB R5, RZ, R2 ;  /* 0x00000002ff05723e */ /* 0x004fe200000000ff */
[----:B------:R-:W-:Y:S06]  /*1820*/  BRA `(.L_x_1000) ;  /* 0x0000000c000c7947 */ /* 0x000fec0003800000 */
.L_x_1006:
[----:B0-----:R1:W5:Y:S01]  /*1830*/  LDG.E.U16 R5, desc[UR36][R2.64] ;  /* 0x0000002402057981 */ /* 0x001362000c1e1500 */
[----:B------:R-:W-:Y:S05]  /*1840*/  BRA `(.L_x_1000) ;  /* 0x0000000c00047947 */ /* 0x000fea0003800000 */
.L_x_1005:
[----:B0-----:R-:W2:Y:S01]  /*1850*/  LDG.E.64 R2, desc[UR36][R2.64] ;  /* 0x0000002402027981 */ /* 0x001ea2000c1e1b00 */
[----:B------:R-:W-:Y:S01]  /*1860*/  UMOV UR4, 0xf0000000 ;  /* 0xf000000000047882 */ /* 0x000fe20000000000 */
[----:B------:R-:W-:Y:S01]  /*1870*/  UMOV UR5, 0x380fffff ;  /* 0x380fffff00057882 */ /* 0x000fe20000000000 */
[----:B--2---:R-:W0:Y:S01]  /*1880*/  F2F.F32.F64 R0, R2 ;  /* 0x0000000200007310 */ /* 0x004e220000301000 */
[----:B------:R-:W-:-:S14]  /*1890*/  DSETP.GEU.AND P0, PT, |R2|, UR4, PT ;  /* 0x0000000402007e2a */ /* 0x000fdc000bf0e200 */
[----:B0-----:R-:W-:-:S05]  /*18a0*/  @!P0 FMUL R0, R0, 1.175494350822287508e-38 ;  /* 0x0080000000008820 */ /* 0x001fca0000400000 */
[----:B------:R-:W-:-:S04]  /*18b0*/  F2FP.F16.F32.PACK_AB R0, RZ, R0 ;  /* 0x00000000ff00723e */ /* 0x000fc800000000ff */
[----:B------:R-:W-:Y:S01]  /*18c0*/  PRMT R5, R0, 0x7610, R5 ;  /* 0x0000761000057816 */ /* 0x000fe20000000005 */
[----:B------:R-:W-:Y:S06]  /*18d0*/  BRA `(.L_x_1000) ;  /* 0x0000000800e07947 */ /* 0x000fec0003800000 */
.L_x_995:
        /* <DEDUP_REMOVED lines=11> */
[----:B------:R-:W-:-:S04]  /*1990*/  F2FP.F16.F32.PACK_AB R0, RZ, R0 ;  /* 0x00000000ff00723e */ /* 0x000fc800000000ff */
[----:B------:R-:W-:Y:S01]  /*19a0*/  PRMT R5, R0, 0x7610, R5 ;  /* 0x0000761000057816 */ /* 0x000fe20000000005 */
[----:B------:R-:W-:Y:S06]  /*19b0*/  BRA `(.L_x_1000) ;  /* 0x0000000800a87947 */ /* 0x000fec0003800000 */
.L_x_1009:
        /* <DEDUP_REMOVED lines=9> */
.L_x_1008:
[----:B------:R-:W-:-:S09]  /*1a50*/  UISETP.NE.AND UP0, UPT, UR4, 0xf, UPT ;  /* 0x0000000f0400788c */ /* 0x000fd2000bf05270 */
[----:B------:R-:W-:Y:S05]  /*1a60*/  BRA.U !UP0, `(.L_x_1010) ;  /* 0x0000000108987547 */ /* 0x000fea000b800000 */
[----:B------:R-:W-:-:S09]  /*1a70*/  UISETP.NE.AND UP0, UPT, UR4, 0x17, UPT ;  /* 0x000000170400788c */ /* 0x000fd2000bf05270 */
[----:B------:R-:W-:Y:S05]  /*1a80*/  BRA.U !UP0, `(.L_x_1011) ;  /* 0x0000000108587547 */ /* 0x000fea000b800000 */
[----:B------:R-:W-:-:S09]  /*1a90*/  UISETP.NE.AND UP0, UPT, UR4, 0x18, UPT ;  /* 0x000000180400788c */ /* 0x000fd2000bf05270 */
[----:B------:R-:W-:Y:S05]  /*1aa0*/  BRA.U UP0, `(.L_x_999) ;  /* 0x0000000500d07547 */ /* 0x000fea000b800000 */
[----:B0-----:R-:W2:Y:S01]  /*1ab0*/  LDG.E.U8 R0, desc[UR36][R2.64] ;  /* 0x0000002402007981 */ /* 0x001ea2000c1e1100 */
        /* <DEDUP_REMOVED lines=17> */
[----:B------:R-:W-:Y:S01]  /*1bd0*/  F2FP.F16.F32.PACK_AB R5, RZ, R5 ;  /* 0x00000005ff05723e */ /* 0x000fe200000000ff */
[----:B------:R-:W-:Y:S06]  /*1be0*/  BRA `(.L_x_1000) ;  /* 0x00000008001c7947 */ /* 0x000fec0003800000 */
.L_x_1011:
        /* <DEDUP_REMOVED lines=11> */
[----:B------:R-:W-:-:S04]  /*1ca0*/  F2FP.F16.F32.PACK_AB R0, RZ, R0 ;  /* 0x00000000ff00723e */ /* 0x000fc800000000ff */
[----:B------:R-:W-:Y:S01]  /*1cb0*/  PRMT R5, R0, 0x7610, R5 ;  /* 0x0000761000057816 */ /* 0x000fe20000000005 */
[----:B------:R-:W-:Y:S06]  /*1cc0*/  BRA `(.L_x_1000) ;  /* 0x0000000400e47947 */ /* 0x000fec0003800000 */
.L_x_1010:
[----:B0-----:R-:W2:Y:S02]  /*1cd0*/  LDG.E.U16 R0, desc[UR36][R2.64] ;  /* 0x0000002402007981 */ /* 0x001ea4000c1e1500 */
[----:B--2---:R-:W-:-:S04]  /*1ce0*/  SHF.L.U32 R0, R0, 0x10, RZ ;  /* 0x0000001000007819 */ /* 0x004fc800000006ff */
[----:B------:R-:W-:-:S04]  /*1cf0*/  F2FP.F16.F32.PACK_AB R0, RZ, R0 ;  /* 0x00000000ff00723e */ /* 0x000fc800000000ff */
[----:B------:R-:W-:Y:S01]  /*1d00*/  PRMT R5, R0, 0x7610, R5 ;  /* 0x0000761000057816 */ /* 0x000fe20000000005 */
[----:B------:R-:W-:Y:S06]  /*1d10*/  BRA `(.L_x_1000) ;  /* 0x0000000400d07947 */ /* 0x000fec0003800000 */
.L_x_1007:
        /* <DEDUP_REMOVED lines=10> */
[----:B------:R-:W-:-:S04]  /*1dc0*/  F2FP.F16.F32.PACK_AB R0, RZ, R0 ;  /* 0x00000000ff00723e */ /* 0x000fc800000000ff */
[----:B------:R-:W-:Y:S01]  /*1dd0*/  PRMT R5, R0, 0x7610, R5 ;  /* 0x0000761000057816 */ /* 0x000fe20000000005 */
[----:B------:R-:W-:Y:S06]  /*1de0*/  BRA `(.L_x_1000) ;  /* 0x00000004009c7947 */ /* 0x000fec0003800000 */
.L_x_1014:
[----:B0-----:R-:W2:Y:S01]  /*1df0*/  LDG.E.U8 R3, desc[UR36][R2.64] ;  /* 0x0000002402037981 */ /* 0x001ea2000c1e1100 */
        /* <DEDUP_REMOVED lines=20> */
.L_x_1018:
[----:B------:R-:W-:Y:S05]  /*1f40*/  BSYNC.RECONVERGENT B1 ;  /* 0x0000000000017941 */ /* 0x000fea0003800200 */
.L_x_1017:
[----:B------:R-:W-:Y:S01]  /*1f50*/  IMAD.SHL.U32 R0, R0, 0x100000, RZ ;  /* 0x0010000000007824 */ /* 0x000fe200078e00ff */
[----:B------:R-:W-:-:S04]  /*1f60*/  LEA R2, R2, 0x3b800000, 0x17 ;  /* 0x3b80000002027811 */ /* 0x000fc800078eb8ff */
[----:B------:R-:W-:-:S07]  /*1f70*/  LOP3.LUT R0, R2, R0, R7, 0xfe, !PT ;  /* 0x0000000002007212 */ /* 0x000fce00078efe07 */
.L_x_1016:
[----:B------:R-:W-:Y:S05]  /*1f80*/  BSYNC.RECONVERGENT B0 ;  /* 0x0000000000007941 */ /* 0x000fea0003800200 */
.L_x_1015:
[----:B------:R-:W-:-:S04]  /*1f90*/  F2FP.F16.F32.PACK_AB R0, RZ, R0 ;  /* 0x00000000ff00723e */ /* 0x000fc800000000ff */
[----:B------:R-:W-:Y:S01]  /*1fa0*/  PRMT R5, R0, 0x7610, R5 ;  /* 0x0000761000057816 */ /* 0x000fe20000000005 */
[----:B------:R-:W-:Y:S06]  /*1fb0*/  BRA `(.L_x_1000) ;  /* 0x0000000400287947 */ /* 0x000fec0003800000 */
.L_x_1013:
        /* <DEDUP_REMOVED lines=21> */
.L_x_1022:
[----:B------:R-:W-:Y:S05]  /*2110*/  BSYNC.RECONVERGENT B1 ;  /* 0x0000000000017941 */ /* 0x000fea0003800200 */
.L_x_1021:
[----:B------:R-:W-:Y:S01]  /*2120*/  IMAD.SHL.U32 R0, R0, 0x200000, RZ ;  /* 0x0020000000007824 */ /* 0x000fe200078e00ff */
[----:B------:R-:W-:-:S04]  /*2130*/  LEA R2, R2, 0x37800000, 0x17 ;  /* 0x3780000002027811 */ /* 0x000fc800078eb8ff */
[----:B------:R-:W-:-:S07]  /*2140*/  LOP3.LUT R0, R2, R0, R7, 0xfe, !PT ;  /* 0x0000000002007212 */ /* 0x000fce00078efe07 */
.L_x_1020:
[----:B------:R-:W-:Y:S05]  /*2150*/  BSYNC.RECONVERGENT B0 ;  /* 0x0000000000007941 */ /* 0x000fea0003800200 */
.L_x_1019:
[----:B------:R-:W-:-:S04]  /*2160*/  F2FP.F16.F32.PACK_AB R0, RZ, R0 ;  /* 0x00000000ff00723e */ /* 0x000fc800000000ff */
[----:B------:R-:W-:Y:S01]  /*2170*/  PRMT R5, R0, 0x7610, R5 ;  /* 0x0000761000057816 */ /* 0x000fe20000000005 */
[----:B------:R-:W-:Y:S06]  /*2180*/  BRA `(.L_x_1000) ;  /* 0x0000000000b47947 */ /* 0x000fec0003800000 */
.L_x_1012:
[----:B------:R-:W-:-:S09]  /*2190*/  UISETP.NE.AND UP0, UPT, UR4, 0x1c, UPT ;  /* 0x0000001c0400788c */ /* 0x000fd2000bf05270 */
[----:B------:R-:W-:Y:S05]  /*21a0*/  BRA.U !UP0, `(.L_x_1023) ;  /* 0x00000001089c7547 */ /* 0x000fea000b800000 */
[----:B------:R-:W-:-:S09]  /*21b0*/  UISETP.NE.AND UP0, UPT, UR4, 0x1d, UPT ;  /* 0x0000001d0400788c */ /* 0x000fd2000bf05270 */
[----:B------:R-:W-:Y:S05]  /*21c0*/  BRA.U !UP0, `(.L_x_1024) ;  /* 0x0000000108807547 */ /* 0x000fea000b800000 */
[----:B------:R-:W-:-:S09]  /*21d0*/  UISETP.NE.AND UP0, UPT, UR4, 0x2c, UPT ;  /* 0x0000002c0400788c */ /* 0x000fd2000bf05270 */
[----:B------:R-:W-:Y:S05]  /*21e0*/  BRA.U !UP0, `(.L_x_1025) ;  /* 0x0000000108487547 */ /* 0x000fea000b800000 */
.L_x_999:
[----:B------:R-:W-:Y:S01]  /*21f0*/  MOV R2, 0x1c0 ;  /* 0x000001c000027802 */ /* 0x000fe20000000f00 */
[----:B------:R-:W1:Y:S01]  /*2200*/  LDCU.64 UR4, c[0x4][0x1a0] ;  /* 0x01003400ff0477ac */ /* 0x000e620008000a00 */
[----:B------:R-:W-:Y:S02]  /*2210*/  IMAD.MOV.U32 R8, RZ, RZ, 0x4e ;  /* 0x0000004eff087424 */ /* 0x000fe400078e00ff */
        /* <DEDUP_REMOVED lines=9> */
[----:B----4-:R-:W-:Y:S01]  /*22b0*/  IMAD.U32 R10, RZ, RZ, UR8 ;  /* 0x00000008ff0a7e24 */ /* 0x010fe2000f8e00ff */
[----:B------:R-:W-:-:S07]  /*22c0*/  MOV R11, UR9 ;  /* 0x00000009000b7c02 */ /* 0x000fce0008000f00 */
[----:B------:R-:W-:-:S07]  /*22d0*/  LEPC R20, `(.L_x_1026) ;  /* 0x000000001014794e */ /* 0x000fce0000000000 */
[----:B0--3--:R-:W-:Y:S05]  /*22e0*/  CALL.ABS.NOINC R2 ;  /* 0x0000000002007343 */ /* 0x009fea0003c00000 */
.L_x_1026:
[----:B------:R-:W-:Y:S01]  /*22f0*/  PRMT R5, RZ, 0x7610, R5 ;  /* 0x00007610ff057816 */ /* 0x000fe20000000005 */
[----:B------:R-:W-:Y:S06]  /*2300*/  BRA `(.L_x_1000) ;  /* 0x0000000000547947 */ /* 0x000fec0003800000 */
.L_x_1025:
[----:B0-----:R-:W2:Y:S01]  /*2310*/  LDG.E.U8 R2, desc[UR36][R2.64] ;  /* 0x0000002402027981 */ /* 0x001ea2000c1e1100 */
[----:B------:R-:W-:Y:S01]  /*2320*/  BSSY.RECONVERGENT B0, `(.L_x_1027) ;  /* 0x0000007000007945 */ /* 0x000fe20003800200 */
[----:B------:R-:W-:Y:S01]  /*2330*/  HFMA2 R0, -RZ, RZ, 3.814697265625e-06, 0 ;  /* 0x00400000ff007431 */ /* 0x000fe200000001ff */
[----:B--2---:R-:W-:-:S13]  /*2340*/  ISETP.NE.AND P0, PT, R2, RZ, PT ;  /* 0x000000ff0200720c */ /* 0x004fda0003f05270 */
[----:B------:R-:W-:Y:S05]  /*2350*/  @!P0 BRA `(.L_x_1028) ;  /* 0x00000000000c8947 */ /* 0x000fea0003800000 */
[----:B------:R-:W-:-:S13]  /*2360*/  ISETP.NE.AND P0, PT, R2, 0xff, PT ;  /* 0x000000ff0200780c */ /* 0x000fda0003f05270 */
[----:B------:R-:W-:Y:S02]  /*2370*/  @!P0 IMAD.MOV.U32 R0, RZ, RZ, 0x7f800001 ;  /* 0x7f800001ff008424 */ /* 0x000fe400078e00ff */
[----:B------:R-:W-:-:S07]  /*2380*/  @P0 IMAD.SHL.U32 R0, R2, 0x800000, RZ ;  /* 0x0080000002000824 */ /* 0x000fce00078e00ff */
.L_x_1028:
[----:B------:R-:W-:Y:S05]  /*2390*/  BSYNC.RECONVERGENT B0 ;  /* 0x0000000000007941 */ /* 0x000fea0003800200 */
.L_x_1027:
[----:B------:R-:W-:-:S04]  /*23a0*/  F2FP.F16.F32.PACK_AB R0, RZ, R0 ;  /* 0x00000000ff00723e */ /* 0x000fc800000000ff */
[----:B------:R-:W-:Y:S01]  /*23b0*/  PRMT R5, R0, 0x7610, R5 ;  /* 0x0000761000057816 */ /* 0x000fe20000000005 */
[----:B------:R-:W-:Y:S06]  /*23c0*/  BRA `(.L_x_1000) ;  /* 0x0000000000247947 */ /* 0x000fec0003800000 */
.L_x_1024:
[----:B0-----:R-:W2:Y:S02]  /*23d0*/  LDG.E.64 R2, desc[UR36][R2.64] ;  /* 0x0000002402027981 */ /* 0x001ea4000c1e1b00 */
[----:B--2---:R-:W0:Y:S02]  /*23e0*/  I2F.U64 R0, R2 ;  /* 0x0000000200007312 */ /* 0x004e240000301000 */
[----:B0-----:R-:W-:-:S04]  /*23f0*/  F2FP.F16.F32.PACK_AB R0, RZ, R0 ;  /* 0x00000000ff00723e */ /* 0x001fc800000000ff */
[----:B------:R-:W-:Y:S01]  /*2400*/  PRMT R5, R0, 0x7610, R5 ;  /* 0x0000761000057816 */ /* 0x000fe20000000005 */
[----:B------:R-:W-:Y:S06]  /*2410*/  BRA `(.L_x_1000) ;  /* 0x0000000000107947 */ /* 0x000fec0003800000 */
.L_x_1023:
[----:B0-----:R-:W2:Y:S02]  /*2420*/  LDG.E R2, desc[UR36][R2.64] ;  /* 0x0000002402027981 */ /* 0x001ea4000c1e1900 */
[----:B--2---:R-:W-:-:S04]  /*2430*/  I2FP.F32.U32 R0, R2 ;  /* 0x0000000200007245 */ /* 0x004fc80000201000 */
[----:B------:R-:W-:-:S04]  /*2440*/  F2FP.F16.F32.PACK_AB R0, RZ, R0 ;  /* 0x00000000ff00723e */ /* 0x000fc800000000ff */
[----:B------:R-:W-:-:S07]  /*2450*/  PRMT R5, R0, 0x7610, R5 ;  /* 0x0000761000057816 */ /* 0x000fce0000000005 */
.L_x_1000:
[----:B------:R-:W2:Y:S01]  /*2460*/  LDCU.U16 UR4, c[0x0][0x590] ;  /* 0x0000b200ff0477ac */ /* 0x000ea20008000400 */
[----:B-----5:R-:W-:Y:S01]  /*2470*/  HADD2.F32 R0, -RZ, R5.H0_H0 ;  /* 0x20000005ff007230 */ /* 0x020fe20000004100 */
[----:B------:R-:W-:Y:S04]  /*2480*/  BSSY.RECONVERGENT B0, `(.L_x_1029) ;  /* 0x000000a000007945 */ /* 0x000fe80003800200 */
[----:B------:R-:W-:Y:S01]  /*2490*/  FSETP.NAN.FTZ.AND P0, PT, |R0|, |R0|, PT ;  /* 0x400000000000720b */ /* 0x000fe20003f18200 */
[----:B--2---:R-:W-:-:S12]  /*24a0*/  IMAD.U32 R7, RZ, RZ, UR4 ;  /* 0x00000004ff077e24 */ /* 0x004fd8000f8e00ff */
[----:B------:R-:W-:Y:S05]  /*24b0*/  @P0 BRA `(.L_x_1030) ;  /* 0x0000000000180947 */ /* 0x000fea0003800000 */
[----:B------:R-:W2:Y:S01]  /*24c0*/  LDCU.U16 UR4, c[0x0][0x592] ;  /* 0x0000b240ff0477ac */ /* 0x000ea20008000400 */
[----:B------:R-:W-:-:S13]  /*24d0*/  FSETP.NEU.FTZ.AND P0, PT, R0, +INF , PT ;  /* 0x7f8000000000780b */ /* 0x000fda0003f1d000 */
[----:B------:R-:W-:Y:S02]  /*24e0*/  @P0 FSETP.NEU.FTZ.AND P1, PT, R0, -INF , PT ;  /* 0xff8000000000080b */ /* 0x000fe40003f3d000 */
[----:B--2---:R-:W-:Y:S02]  /*24f0*/  MOV R7, UR4 ;  /* 0x0000000400077c02 */ /* 0x004fe40008000f00 */
[----:B------:R-:W-:-:S04]  /*2500*/  @P0 SEL R5, R18, R5, !P1 ;  /* 0x0000000512050207 */ /* 0x000fc80004800000 */
[----:B------:R-:W-:-:S07]  /*2510*/  @P0 PRMT R7, R5, 0x7610, R7 ;  /* 0x0000761005070816 */ /* 0x000fce0000000007 */
.L_x_1030:
[----:B------:R-:W-:Y:S05]  /*2520*/  BSYNC.RECONVERGENT B0 ;  /* 0x0000000000007941 */ /* 0x000fea0003800200 */
.L_x_1029:
[----:B------:R-:W0:Y:S01]  /*2530*/  LDCU.64 UR6, c[0x0][0x580] ;  /* 0x0000b000ff0677ac */ /* 0x000e220008000a00 */
[----:B------:R-:W-:-:S04]  /*2540*/  UPRMT UR4, UR41, 0x9910, URZ ;  /* 0x0000991029047896 */ /* 0x000fc800080000ff */
[----:B------:R-:W-:Y:S01]  /*2550*/  UISETP.GT.AND UP0, UPT, UR4, 0x9, UPT ;  /* 0x000000090400788c */ /* 0x000fe2000bf04270 */
[----:B01----:R-:W-:-:S05]  /*2560*/  IADD3 R2, P0, PT, R16, UR6, RZ ;  /* 0x0000000610027c10 */ /* 0x003fca000ff1e0ff */
        /* <DEDUP_REMOVED lines=10> */
[----:B------:R-:W-:-:S06]  /*2610*/  HADD2.F32 R7, -RZ, R7.H0_H0 ;  /* 0x20000007ff077230 */ /* 0x000fcc0000004100 */
[----:B------:R-:W0:Y:S02]  /*2620*/  F2I.FTZ.TRUNC.NTZ R7, R7 ;  /* 0x0000000700077305 */ /* 0x000e24000021f100 */
[----:B0-----:R0:W-:Y:S01]  /*2630*/  STG.E.U8 desc[UR36][R2.64], R7 ;  /* 0x0000000702007986 */ /* 0x0011e2000c101124 */
[----:B------:R-:W-:Y:S05]  /*2640*/  BRA `(.L_x_1036) ;  /* 0x0000000c00807947 */ /* 0x000fea0003800000 */
.L_x_1034:
[----:B------:R-:W-:-:S06]  /*2650*/  HADD2.F32 R5, -RZ, R7.H0_H0 ;  /* 0x20000007ff057230 */ /* 0x000fcc0000004100 */
[----:B------:R-:W0:Y:S02]  /*2660*/  F2I.S64.TRUNC R4, R5 ;  /* 0x0000000500047311 */ /* 0x000e24000020d900 */
[----:B0-----:R0:W-:Y:S01]  /*2670*/  STG.E.U8 desc[UR36][R2.64], R4 ;  /* 0x0000000402007986 */ /* 0x0011e2000c101124 */
[----:B------:R-:W-:Y:S05]  /*2680*/  BRA `(.L_x_1036) ;  /* 0x0000000c00707947 */ /* 0x000fea0003800000 */
.L_x_1033:
[----:B------:R-:W-:-:S09]  /*2690*/  UISETP.NE.AND UP0, UPT, UR4, 0x2, UPT ;  /* 0x000000020400788c */ /* 0x000fd2000bf05270 */
[----:B------:R-:W-:Y:S05]  /*26a0*/  BRA.U !UP0, `(.L_x_1037) ;  /* 0x0000000108307547 */ /* 0x000fea000b800000 */
[----:B------:R-:W-:-:S09]  /*26b0*/  UISETP.NE.AND UP0, UPT, UR4, 0x3, UPT ;  /* 0x000000030400788c */ /* 0x000fd2000bf05270 */
[----:B------:R-:W-:Y:S05]  /*26c0*/  BRA.U !UP0, `(.L_x_1038) ;  /* 0x0000000108187547 */ /* 0x000fea000b800000 */
[----:B------:R-:W-:-:S09]  /*26d0*/  UISETP.NE.AND UP0, UPT, UR4, 0x4, UPT ;  /* 0x000000040400788c */ /* 0x000fd2000bf05270 */
[----:B------:R-:W-:Y:S05]  /*26e0*/  BRA.U UP0, `(.L_x_1035) ;  /* 0x0000000900b87547 */ /* 0x000fea000b800000 */
[----:B------:R-:W-:-:S06]  /*26f0*/  HADD2.F32 R4, -RZ, R7.H0_H0 ;  /* 0x20000007ff047230 */ /* 0x000fcc0000004100 */
[----:B------:R-:W0:Y:S02]  /*2700*/  F2I.S64.TRUNC R4, R4 ;  /* 0x0000000400047311 */ /* 0x000e24000020d900 */
[----:B0-----:R0:W-:Y:S01]  /*2710*/  STG.E.64 desc[UR36][R2.64], R4 ;  /* 0x0000000402007986 */ /* 0x0011e2000c101b24 */
[----:B------:R-:W-:Y:S05]  /*2720*/  BRA `(.L_x_1036) ;  /* 0x0000000c00487947 */ /* 0x000fea0003800000 */
.L_x_1038:
[----:B------:R-:W-:-:S06]  /*2730*/  HADD2.F32 R7, -RZ, R7.H0_H0 ;  /* 0x20000007ff077230 */ /* 0x000fcc0000004100 */
[----:B------:R-:W0:Y:S02]  /*2740*/  F2I.FTZ.TRUNC.NTZ R7, R7 ;  /* 0x0000000700077305 */ /* 0x000e24000021f100 */
[----:B0-----:R0:W-:Y:S01]  /*2750*/  STG.E desc[UR36][R2.64], R7 ;  /* 0x0000000702007986 */ /* 0x0011e2000c101924 */
[----:B------:R-:W-:Y:S05]  /*2760*/  BRA `(.L_x_1036) ;  /* 0x0000000c00387947 */ /* 0x000fea0003800000 */
.L_x_1037:
[----:B------:R-:W-:-:S06]  /*2770*/  HADD2.F32 R7, -RZ, R7.H0_H0 ;  /* 0x20000007ff077230 */ /* 0x000fcc0000004100 */
[----:B------:R-:W0:Y:S02]  /*2780*/  F2I.FTZ.TRUNC.NTZ R7, R7 ;  /* 0x0000000700077305 */ /* 0x000e24000021f100 */
[----:B0-----:R0:W-:Y:S01]  /*2790*/  STG.E.U16 desc[UR36][R2.64], R7 ;  /* 0x0000000702007986 */ /* 0x0011e2000c101524 */
[----:B------:R-:W-:Y:S05]  /*27a0*/  BRA `(.L_x_1036) ;  /* 0x0000000c00287947 */ /* 0x000fea0003800000 */
.L_x_1032:
[----:B------:R-:W-:-:S09]  /*27b0*/  UISETP.GT.AND UP0, UPT, UR4, 0x6, UPT ;  /* 0x000000060400788c */ /* 0x000fd2000bf04270 */
[----:B------:R-:W-:Y:S05]  /*27c0*/  BRA.U UP0, `(.L_x_1039) ;  /* 0x0000000100247547 */ /* 0x000fea000b800000 */
[----:B------:R-:W-:-:S09]  /*27d0*/  UISETP.NE.AND UP0, UPT, UR4, 0x5, UPT ;  /* 0x000000050400788c */ /* 0x000fd2000bf05270 */
[----:B------:R-:W-:Y:S05]  /*27e0*/  BRA.U !UP0, `(.L_x_1040) ;  /* 0x0000000108147547 */ /* 0x000fea000b800000 */
[----:B------:R-:W-:-:S09]  /*27f0*/  UISETP.NE.AND UP0, UPT, UR4, 0x6, UPT ;  /* 0x000000060400788c */ /* 0x000fd2000bf05270 */
[----:B------:R-:W-:Y:S05]  /*2800*/  BRA.U UP0, `(.L_x_1035) ;  /* 0x0000000900707547 */ /* 0x000fea000b800000 */
[----:B------:R-:W-:-:S05]  /*2810*/  HADD2.F32 R7, -RZ, R7.H0_H0 ;  /* 0x20000007ff077230 */ /* 0x000fca0000004100 */
[----:B------:R0:W-:Y:S01]  /*2820*/  STG.E desc[UR36][R2.64], R7 ;  /* 0x0000000702007986 */ /* 0x0001e2000c101924 */
[----:B------:R-:W-:Y:S05]  /*2830*/  BRA `(.L_x_1036) ;  /* 0x0000000c00047947 */ /* 0x000fea0003800000 */
.L_x_1040:
[----:B------:R0:W-:Y:S01]  /*2840*/  STG.E.U16 desc[UR36][R2.64], R7 ;  /* 0x0000000702007986 */ /* 0x0001e2000c101524 */
[----:B------:R-:W-:Y:S05]  /*2850*/  BRA `(.L_x_1036) ;  /* 0x0000000800fc7947 */ /* 0x000fea0003800000 */
.L_x_1039:
[----:B------:R-:W-:-:S09]  /*2860*/  UISETP.NE.AND UP0, UPT, UR4, 0x7, UPT ;  /* 0x000000070400788c */ /* 0x000fd2000bf05270 */
[----:B------:R-:W-:Y:S05]  /*2870*/  BRA.U !UP0, `(.L_x_1041) ;  /* 0x0000000108347547 */ /* 0x000fea000b800000 */
[----:B------:R-:W-:-:S09]  /*2880*/  UISETP.NE.AND UP0, UPT, UR4, 0x8, UPT ;  /* 0x000000080400788c */ /* 0x000fd2000bf05270 */
[----:B------:R-:W-:Y:S05]  /*2890*/  BRA.U !UP0, `(.L_x_1042) ;  /* 0x0000000108187547 */ /* 0x000fea000b800000 */
[----:B------:R-:W-:-:S09]  /*28a0*/  UISETP.NE.AND UP0, UPT, UR4, 0x9, UPT ;  /* 0x000000090400788c */ /* 0x000fd2000bf05270 */
[----:B------:R-:W-:Y:S05]  /*28b0*/  BRA.U UP0, `(.L_x_1035) ;  /* 0x0000000900447547 */ /* 0x000fea000b800000 */
[----:B------:R-:W-:Y:S02]  /*28c0*/  HADD2.F32 R4, -RZ, R7.H0_H0 ;  /* 0x20000007ff047230 */ /* 0x000fe40000004100 */
[----:B------:R-:W-:-:S05]  /*28d0*/  IMAD.MOV.U32 R5, RZ, RZ, RZ ;  /* 0x000000ffff057224 */ /* 0x000fca00078e00ff */
[----:B------:R0:W-:Y:S01]  /*28e0*/  STG.E.64 desc[UR36][R2.64], R4 ;  /* 0x0000000402007986 */ /* 0x0001e2000c101b24 */
[----:B------:R-:W-:Y:S05]  /*28f0*/  BRA `(.L_x_1036) ;  /* 0x0000000800d47947 */ /* 0x000fea0003800000 */
.L_x_1042:
[----:B------:R-:W-:-:S05]  /*2900*/  HADD2.F32 R0, -RZ, R7.H0_H0 ;  /* 0x20000007ff007230 */ /* 0x000fca0000004100 */
[----:B------:R-:W-:-:S04]  /*2910*/  F2FP.F16.F32.PACK_AB R0, RZ, R0 ;  /* 0x00000000ff00723e */ /* 0x000fc800000000ff */
[----:B------:R-:W-:-:S05]  /*2920*/  PRMT R0, R0, 0x5410, RZ ;  /* 0x0000541000007816 */ /* 0x000fca00000000ff */
[----:B------:R0:W-:Y:S01]  /*2930*/  STG.E desc[UR36][R2.64], R0 ;  /* 0x0000000002007986 */ /* 0x0001e2000c101924 */
[----:B------:R-:W-:Y:S05]  /*2940*/  BRA `(.L_x_1036) ;  /* 0x0000000800c07947 */ /* 0x000fea0003800000 */
.L_x_1041:
[----:B------:R-:W-:-:S05]  /*2950*/  HADD2.F32 R4, -RZ, R7.H0_H0 ;  /* 0x20000007ff047230 */ /* 0x000fca0000004100 */
[----:B------:R-:W-:-:S06]  /*2960*/  FMUL.FTZ R4, R4, 1 ;  /* 0x3f80000004047820 */ /* 0x000fcc0000410000 */
[----:B------:R-:W0:Y:S02]  /*2970*/  F2F.F64.F32 R4, R4 ;  /* 0x0000000400047310 */ /* 0x000e240000201800 */
[----:B0-----:R0:W-:Y:S01]  /*2980*/  STG.E.64 desc[UR36][R2.64], R4 ;  /* 0x0000000402007986 */ /* 0x0011e2000c101b24 */
[----:B------:R-:W-:Y:S05]  /*2990*/  BRA `(.L_x_1036) ;  /* 0x0000000800ac7947 */ /* 0x000fea0003800000 */
.L_x_1031:
        /* <DEDUP_REMOVED lines=8> */
[----:B------:R-:W-:-:S05]  /*2a20*/  HADD2.F32 R7, -RZ, R7.H0_H0 ;  /* 0x20000007ff077230 */ /* 0x000fca0000004100 */
[----:B------:R-:W-:-:S04]  /*2a30*/  FSETP.NEU.FTZ.AND P0, PT, R7, RZ, PT ;  /* 0x000000ff0700720b */ /* 0x000fc80003f1d000 */
[----:B------:R-:W-:-:S05]  /*2a40*/  SEL R5, RZ, 0x1, !P0 ;  /* 0x00000001ff057807 */ /* 0x000fca0004000000 */
[----:B------:R0:W-:Y:S01]  /*2a50*/  STG.E.U8 desc[UR36][R2.64], R5 ;  /* 0x0000000502007986 */ /* 0x0001e2000c101124 */
[----:B------:R-:W-:Y:S05]  /*2a60*/  BRA `(.L_x_1036) ;  /* 0x0000000800787947 */ /* 0x000fea0003800000 */
.L_x_1045:
[----:B------:R-:W-:-:S05]  /*2a70*/  HADD2.F32 R7, -RZ, R7.H0_H0 ;  /* 0x20000007ff077230 */ /* 0x000fca0000004100 */
[----:B------:R-:W-:Y:S01]  /*2a80*/  FMUL.FTZ R4, R7, 1 ;  /* 0x3f80000007047820 */ /* 0x000fe20000410000 */
[----:B------:R-:W-:-:S05]  /*2a90*/  CS2R R6, SRZ ;  /* 0x0000000000067805 */ /* 0x000fca000001ff00 */
[----:B------:R-:W0:Y:S02]  /*2aa0*/  F2F.F64.F32 R4, R4 ;  /* 0x0000000400047310 */ /* 0x000e240000201800 */
[----:B0-----:R0:W-:Y:S01]  /*2ab0*/  STG.E.128 desc[UR36][R2.64], R4 ;  /* 0x0000000402007986 */ /* 0x0011e2000c101d24 */
[----:B------:R-:W-:Y:S05]  /*2ac0*/  BRA `(.L_x_1036) ;  /* 0x0000000800607947 */ /* 0x000fea0003800000 */
.L_x_1044:
[----:B------:R-:W-:-:S09]  /*2ad0*/  UISETP.NE.AND UP0, UPT, UR4, 0xf, UPT ;  /* 0x0000000f0400788c */ /* 0x000fd2000bf05270 */
[----:B------:R-:W-:Y:S05]  /*2ae0*/  BRA.U !UP0, `(.L_x_1046) ;  /* 0x0000000108a07547 */ /* 0x000fea000b800000 */
[----:B------:R-:W-:-:S09]  /*2af0*/  UISETP.NE.AND UP0, UPT, UR4, 0x17, UPT ;  /* 0x000000170400788c */ /* 0x000fd2000bf05270 */
[----:B------:R-:W-:Y:S05]  /*2b00*/  BRA.U !UP0, `(.L_x_1047) ;  /* 0x00000001084c7547 */ /* 0x000fea000b800000 */
[----:B------:R-:W-:-:S09]  /*2b10*/  UISETP.NE.AND UP0, UPT, UR4, 0x18, UPT ;  /* 0x000000180400788c */ /* 0x000fd2000bf05270 */
[----:B------:R-:W-:Y:S05]  /*2b20*/  BRA.U UP0, `(.L_x_1035) ;  /* 0x0000000500a87547 */ /* 0x000fea000b800000 */
[----:B------:R-:W-:Y:S01]  /*2b30*/  HADD2.F32 R7, -RZ, R7.H0_H0 ;  /* 0x20000007ff077230 */ /* 0x000fe20000004100 */
        /* <DEDUP_REMOVED lines=12> */
.L_x_1049:
[----:B------:R-:W-:Y:S05]  /*2c00*/  BSYNC.RECONVERGENT B0 ;  /* 0x0000000000007941 */ /* 0x000fea0003800200 */
.L_x_1048:
[----:B------:R-:W-:-:S05]  /*2c10*/  LOP3.LUT R5, R0, 0x80, R5, 0xf8, !PT ;  /* 0x0000008000057812 */ /* 0x000fca00078ef805 */
[----:B------:R0:W-:Y:S01]  /*2c20*/  STG.E.U8 desc[UR36][R2.64], R5 ;  /* 0x0000000502007986 */ /* 0x0001e2000c101124 */
[----:B------:R-:W-:Y:S05]  /*2c30*/  BRA `(.L_x_1036) ;  /* 0x0000000800047947 */ /* 0x000fea0003800000 */
.L_x_1047:
[----:B------:R-:W-:Y:S01]  /*2c40*/  HADD2.F32 R7, -RZ, R7.H0_H0 ;  /* 0x20000007ff077230 */ /* 0x000fe20000004100 */
[----:B------:R-:W-:Y:S04]  /*2c50*/  BSSY.RECONVERGENT B0, `(.L_x_1050) ;  /* 0x000000e000007945 */ /* 0x000fe80003800200 */
[----:B------:R-:W-:Y:S02]  /*2c60*/  LOP3.LUT R6, R7, 0x7fffffff, RZ, 0xc0, !PT ;  /* 0x7fffffff07067812 */ /* 0x000fe400078ec0ff */
[----:B------:R-:W-:Y:S02]  /*2c70*/  SHF.R.U32.HI R5, RZ, 0x18, R7 ;  /* 0x00000018ff057819 */ /* 0x000fe40000011607 */
[----:B------:R-:W-:-:S13]  /*2c80*/  ISETP.GE.U32.AND P1, PT, R6, 0x47800000, PT ;  /* 0x478000000600780c */ /* 0x000fda0003f26070 */
[----:B------:R-:W-:Y:S02]  /*2c90*/  @P1 ISETP.GT.U32.AND P0, PT, R6, 0x7f800000, PT ;  /* 0x7f8000000600180c */ /* 0x000fe40003f04070 */
[----:B------:R-:W-:-:S04]  /*2ca0*/  @P1 MOV R0, 0x7f ;  /* 0x0000007f00001802 */ /* 0x000fc80000000f00 */
[----:B------:R-:W-:Y:S01]  /*2cb0*/  @P1 SEL R0, R0, 0x7c, P0 ;  /* 0x0000007c00001807 */ /* 0x000fe20000000000 */
[----:B------:R-:W-:Y:S06]  /*2cc0*/  @P1 BRA `(.L_x_1051) ;  /* 0x0000000000181947 */ /* 0x000fec0003800000 */
[----:B------:R-:W-:-:S13]  /*2cd0*/  ISETP.GT.U32.AND P0, PT, R6, 0x387fffff, PT ;  /* 0x387fffff0600780c */ /* 0x000fda0003f04070 */
[----:B------:R-:W-:-:S04]  /*2ce0*/  @P0 SHF.R.U32.HI R0, RZ, 0x15, R7 ;  /* 0x00000015ff000819 */ /* 0x000fc80000011607 */
[----:B------:R-:W-:Y:S01]  /*2cf0*/  @P0 LOP3.LUT R4, R0, 0x1, RZ, 0xc0, !PT ;  /* 0x0000000100040812 */ /* 0x000fe200078ec0ff */
[----:B------:R-:W-:-:S03]  /*2d00*/  @!P0 FADD.FTZ R0, R6, 128 ;  /* 0x4300000006008421 */ /* 0x000fc60000010000 */
[----:B------:R-:W-:-:S04]  /*2d10*/  @P0 IADD3 R4, PT, PT, R7, 0x80fffff, R4 ;  /* 0x080fffff07040810 */ /* 0x000fc80007ffe004 */
[----:B------:R-:W-:-:S07]  /*2d20*/  @P0 SHF.R.U32.HI R0, RZ, 0x15, R4 ;  /* 0x00000015ff000819 */ /* 0x000fce0000011604 */
.L_x_1051:
[----:B------:R-:W-:Y:S05]  /*2d30*/  BSYNC.RECONVERGENT B0 ;  /* 0x0000000000007941 */ /* 0x000fea0003800200 */
.L_x_1050:
[----:B------:R-:W-:-:S05]  /*2d40*/  LOP3.LUT R5, R0, 0x80, R5, 0xf8, !PT ;  /* 0x0000008000057812 */ /* 0x000fca00078ef805 */
[----:B------:R0:W-:Y:S01]  /*2d50*/  STG.E.U8 desc[UR36][R2.64], R5 ;  /* 0x0000000502007986 */ /* 0x0001e2000c101124 */
[----:B------:R-:W-:Y:S05]  /*2d60*/  BRA `(.L_x_1036) ;  /* 0x0000000400b87947 */ /* 0x000fea0003800000 */
.L_x_1046:
[----:B------:R-:W-:-:S05]  /*2d70*/  HADD2.F32 R0, -RZ, R7.H0_H0 ;  /* 0x20000007ff007230 */ /* 0x000fca0000004100 */
[----:B------:R-:W-:-:S05]  /*2d80*/  F2FP.BF16.F32.PACK_AB R0, RZ, R0 ;  /* 0x00000000ff00723e */ /* 0x000fca00000010ff */
[----:B------:R0:W-:Y:S01]  /*2d90*/  STG.E.U16 desc[UR36][R2.64], R0 ;  /* 0x0000000002007986 */ /* 0x0001e2000c101524 */
[----:B------:R-:W-:Y:S05]  /*2da0*/  BRA `(.L_x_1036) ;  /* 0x0000000400a87947 */ /* 0x000fea0003800000 */
.L_x_1043:
        /* <DEDUP_REMOVED lines=8> */
[----:B------:R-:W-:-:S06]  /*2e30*/  HADD2.F32 R5, -RZ, R7.H0_H0 ;  /* 0x20000007ff057230 */ /* 0x000fcc0000004100 */
[----:B------:R-:W0:Y:S02]  /*2e40*/  F2I.FTZ.U32.TRUNC.NTZ R5, R5 ;  /* 0x0000000500057305 */ /* 0x000e24000021f000 */
[----:B0-----:R0:W-:Y:S01]  /*2e50*/  STG.E.U16 desc[UR36][R2.64], R5 ;  /* 0x0000000502007986 */ /* 0x0011e2000c101524 */
[----:B------:R-:W-:Y:S05]  /*2e60*/  BRA `(.L_x_1036) ;  /* 0x0000000400787947 */ /* 0x000fea0003800000 */
.L_x_1054:
[----:B------:R-:W-:Y:S01]  /*2e70*/  HADD2.F32 R5, -RZ, R7.H0_H0 ;  /* 0x20000007ff057230 */ /* 0x000fe20000004100 */
        /* <DEDUP_REMOVED lines=12> */
.L_x_1057:
[----:B------:R-:W-:-:S04]  /*2f40*/  SHF.R.U32.HI R0, RZ, 0x14, R5 ;  /* 0x00000014ff007819 */ /* 0x000fc80000011605 */
[----:B------:R-:W-:-:S04]  /*2f50*/  LOP3.LUT R0, R0, 0x1, RZ, 0xc0, !PT ;  /* 0x0000000100007812 */ /* 0x000fc800078ec0ff */
[----:B------:R-:W-:-:S04]  /*2f60*/  IADD3 R0, PT, PT, R5, 0x487ffff, R0 ;  /* 0x0487ffff05007810 */ /* 0x000fc80007ffe000 */
[----:B------:R-:W-:-:S04]  /*2f70*/  SHF.R.U32.HI R0, RZ, 0x14, R0 ;  /* 0x00000014ff007819 */ /* 0x000fc80000011600 */
[----:B------:R-:W-:-:S07]  /*2f80*/  LOP3.LUT R4, R0, 0xff, RZ, 0xc0, !PT ;  /* 0x000000ff00047812 */ /* 0x000fce00078ec0ff */
.L_x_1058:
[----:B------:R-:W-:-:S04]  /*2f90*/  SHF.R.U32.HI R5, RZ, 0x18, R5 ;  /* 0x00000018ff057819 */ /* 0x000fc80000011605 */
[----:B------:R-:W-:-:S04]  /*2fa0*/  LOP3.LUT R4, R4, 0x80, R5, 0xf8, !PT ;  /* 0x0000008004047812 */ /* 0x000fc800078ef805 */
[----:B------:R-:W-:-:S07]  /*2fb0*/  PRMT R0, R4, 0x7610, R0 ;  /* 0x0000761004007816 */ /* 0x000fce0000000000 */
.L_x_1056:
[----:B------:R-:W-:Y:S05]  /*2fc0*/  BSYNC.RECONVERGENT B0 ;  /* 0x0000000000007941 */ /* 0x000fea0003800200 */
.L_x_1055:
[----:B------:R4:W-:Y:S01]  /*2fd0*/  STG.E.U8 desc[UR36][R2.64], R0 ;  /* 0x0000000002007986 */ /* 0x0009e2000c101124 */
[----:B------:R-:W-:Y:S05]  /*2fe0*/  BRA `(.L_x_1036) ;  /* 0x0000000400187947 */ /* 0x000fea0003800000 */
.L_x_1053:
        /* <DEDUP_REMOVED lines=13> */
.L_x_1061:
[----:B------:R-:W-:-:S04]  /*30c0*/  SHF.R.U32.HI R0, RZ, 0x15, R5 ;  /* 0x00000015ff007819 */ /* 0x000fc80000011605 */
[----:B------:R-:W-:-:S04]  /*30d0*/  LOP3.LUT R0, R0, 0x1, RZ, 0xc0, !PT ;  /* 0x0000000100007812 */ /* 0x000fc800078ec0ff */
[----:B------:R-:W-:-:S04]  /*30e0*/  IADD3 R0, PT, PT, R5, 0x88fffff, R0 ;  /* 0x088fffff05007810 */ /* 0x000fc80007ffe000 */
[----:B------:R-:W-:-:S04]  /*30f0*/  SHF.R.U32.HI R0, RZ, 0x15, R0 ;  /* 0x00000015ff007819 */ /* 0x000fc80000011600 */
[----:B------:R-:W-:-:S07]  /*3100*/  LOP3.LUT R4, R0, 0xff, RZ, 0xc0, !PT ;  /* 0x000000ff00047812 */ /* 0x000fce00078ec0ff */
.L_x_1062:
[----:B------:R-:W-:-:S04]  /*3110*/  SHF.R.U32.HI R5, RZ, 0x18, R5 ;  /* 0x00000018ff057819 */ /* 0x000fc80000011605 */
[----:B------:R-:W-:-:S04]  /*3120*/  LOP3.LUT R4, R4, 0x80, R5, 0xf8, !PT ;  /* 0x0000008004047812 */ /* 0x000fc800078ef805 */
[----:B------:R-:W-:-:S07]  /*3130*/  PRMT R0, R4, 0x7610, R0 ;  /* 0x0000761004007816 */ /* 0x000fce0000000000 */
.L_x_1060:
[----:B------:R-:W-:Y:S05]  /*3140*/  BSYNC.RECONVERGENT B0 ;  /* 0x0000000000007941 */ /* 0x000fea0003800200 */
.L_x_1059:
[----:B------:R3:W-:Y:S01]  /*3150*/  STG.E.U8 desc[UR36][R2.64], R0 ;  /* 0x0000000002007986 */ /* 0x0007e2000c101124 */
[----:B------:R-:W-:Y:S05]  /*3160*/  BRA `(.L_x_1036) ;  /* 0x0000000000b87947 */ /* 0x000fea0003800000 */
.L_x_1052:
[----:B------:R-:W-:-:S09]  /*3170*/  UISETP.NE.AND UP0, UPT, UR4, 0x1c, UPT ;  /* 0x0000001c0400788c */ /* 0x000fd2000bf05270 */
[----:B------:R-:W-:Y:S05]  /*3180*/  BRA.U !UP0, `(.L_x_1063) ;  /* 0x0000000108a47547 */ /* 0x000fea000b800000 */
[----:B------:R-:W-:-:S09]  /*3190*/  UISETP.NE.AND UP0, UPT, UR4, 0x1d, UPT ;  /* 0x0000001d0400788c */ /* 0x000fd2000bf05270 */
[----:B------:R-:W-:Y:S05]  /*31a0*/  BRA.U !UP0, `(.L_x_1064) ;  /* 0x00000001088c7547 */ /* 0x000fea000b800000 */
[----:B------:R-:W-:-:S09]  /*31b0*/  UISETP.NE.AND UP0, UPT, UR4, 0x2c, UPT ;  /* 0x0000002c0400788c */ /* 0x000fd2000bf05270 */
[----:B------:R-:W-:Y:S05]  /*31c0*/  BRA.U !UP0, `(.L_x_1065) ;  /* 0x0000000108447547 */ /* 0x000fea000b800000 */
.L_x_1035:
        /* <DEDUP_REMOVED lines=16> */
.L_x_1066:
[----:B------:R-:W-:Y:S05]  /*32d0*/  BRA `(.L_x_1036) ;  /* 0x00000000005c7947 */ /* 0x000fea0003800000 */
.L_x_1065:
[----:B------:R-:W-:Y:S02]  /*32e0*/  HADD2.F32 R7, -RZ, R7.H0_H0 ;  /* 0x20000007ff077230 */ /* 0x000fe40000004100 */
[----:B------:R-:W-:-:S03]  /*32f0*/  HFMA2 R5, -RZ, RZ, 0, 1.5199184417724609375e-05 ;  /* 0x000000ffff057431 */ /* 0x000fc600000001ff */
        /* <DEDUP_REMOVED lines=14> */
.L_x_1064:
[----:B------:R-:W-:-:S06]  /*33e0*/  HADD2.F32 R4, -RZ, R7.H0_H0 ;  /* 0x20000007ff047230 */ /* 0x000fcc0000004100 */
[----:B------:R-:W0:Y:S02]  /*33f0*/  F2I.U64.TRUNC R4, R4 ;  /* 0x0000000400047311 */ /* 0x000e24000020d800 */
[----:B0-----:R1:W-:Y:S01]  /*3400*/  STG.E.64 desc[UR36][R2.64], R4 ;  /* 0x0000000402007986 */ /* 0x0013e2000c101b24 */
[----:B------:R-:W-:Y:S05]  /*3410*/  BRA `(.L_x_1036) ;  /* 0x00000000000c7947 */ /* 0x000fea0003800000 */
.L_x_1063:
[----:B------:R-:W-:-:S06]  /*3420*/  HADD2.F32 R7, -RZ, R7.H0_H0 ;  /* 0x20000007ff077230 */ /* 0x000fcc0000004100 */
[----:B------:R-:W0:Y:S02]  /*3430*/  F2I.FTZ.U32.TRUNC.NTZ R7, R7 ;  /* 0x0000000700077305 */ /* 0x000e24000021f000 */
[----:B0-----:R0:W-:Y:S02]  /*3440*/  STG.E desc[UR36][R2.64], R7 ;  /* 0x0000000702007986 */ /* 0x0011e4000c101924 */
.L_x_1036:
[----:B------:R-:W-:-:S07]  /*3450*/  IADD3 R17, PT, PT, R17, 0x80, RZ ;  /* 0x0000008011117810 */ /* 0x000fce0007ffe0ff */
.L_x_993:
[----:B0-----:R-:W-:Y:S05]  /*3460*/  BSYNC.RECONVERGENT B6 ;  /* 0x0000000000067941 */ /* 0x001fea0003800200 */
.L_x_992:
[----:B------:R-:W0:Y:S01]  /*3470*/  LDCU UR4, c[0x0][0x380] ;  /* 0x00007000ff0477ac */ /* 0x000e220008000800 */
[----:B------:R-:W-:Y:S01]  /*3480*/  BSSY.RECONVERGENT B6, `(.L_x_1067) ;  /* 0x0000335000067945 */ /* 0x000fe20003800200 */
[----:B0-----:R-:W-:-:S13]  /*3490*/  ISETP.GE.AND P0, PT, R17, UR4, PT ;  /* 0x0000000411007c0c */ /* 0x001fda000bf06270 */
[----:B------:R-:W-:Y:S05]  /*34a0*/  @P0 BRA `(.L_x_1068) ;  /* 0x0000003000c80947 */ /* 0x000fea0003800000 */
[----:B------:R-:W0:Y:S01]  /*34b0*/  LDCU UR4, c[0x0][0x388] ;  /* 0x00007100ff0477ac */ /* 0x000e220008000800 */
[----:B---34-:R-:W-:Y:S02]  /*34c0*/  IMAD.MOV.U32 R0, RZ, RZ, RZ ;  /* 0x000000ffff007224 */ /* 0x018fe400078e00ff */
        /* <DEDUP_REMOVED lines=301> */
.L_x_1069:
        /* <DEDUP_REMOVED lines=16> */
[----:B0-----:R-:W-:-:S04]  /*48a0*/  F2FP.F16.F32.PACK_AB R0, RZ, R0 ;  /* 0x00000000ff00723e */ /* 0x001fc800000000ff */
[----:B------:R-:W-:Y:S01]  /*48b0*/  PRMT R5, R0, 0x7610, R5 ;  /* 0x0000761000057816 */ /* 0x000fe20000000005 */
[----:B------:R-:W-:Y:S06]  /*48c0*/  BRA `(.L_x_1075) ;  /* 0x0000000c00c47947 */ /* 0x000fec0003800000 */
.L_x_1073:
[----:B------:R-:W2:Y:S02]  /*48d0*/  LDG.E.U8 R2, desc[UR36][R2.64] ;  /* 0x0000002402027981 */ /* 0x000ea4000c1e1100 */
[----:B--2---:R-:W-:-:S04]  /*48e0*/  I2FP.F32.U32 R0, R2 ;  /* 0x0000000200007245 */ /* 0x004fc80000201000 */
[----:B------:R-:W-:-:S04]  /*48f0*/  F2FP.F16.F32.PACK_AB R0, RZ, R0 ;  /* 0x00000000ff00723e */ /* 0x000fc800000000ff */
[----:B------:R-:W-:Y:S01]  /*4900*/  PRMT R5, R0, 0x7610, R5 ;  /* 0x0000761000057816 */ /* 0x000fe20000000005 */
[----:B------:R-:W-:Y:S06]  /*4910*/  BRA `(.L_x_1075) ;  /* 0x0000000c00b07947 */ /* 0x000fec0003800000 */
.L_x_1072:
        /* <DEDUP_REMOVED lines=8> */
[----:B0-----:R-:W-:-:S04]  /*49a0*/  F2FP.F16.F32.PACK_AB R0, RZ, R0 ;  /* 0x00000000ff00723e */ /* 0x001fc800000000ff */
[----:B------:R-:W-:Y:S01]  /*49b0*/  PRMT R5, R0, 0x7610, R5 ;  /* 0x0000761000057816 */ /* 0x000fe20000000005 */
[----:B------:R-:W-:Y:S06]  /*49c0*/  BRA `(.L_x_1075) ;  /* 0x0000000c00847947 */ /* 0x000fec0003800000 */
.L_x_1077:
[----:B------:R-:W2:Y:S02]  /*49d0*/  LDG.E R2, desc[UR36][R2.64] ;  /* 0x0000002402027981 */ /* 0x000ea4000c1e1900 */
[----:B--2---:R-:W-:-:S04]  /*49e0*/  I2FP.F32.S32 R0, R2 ;  /* 0x0000000200007245 */ /* 0x004fc80000201400 */
[----:B------:R-:W-:-:S04]  /*49f0*/  F2FP.F16.F32.PACK_AB R0, RZ, R0 ;  /* 0x00000000ff00723e */ /* 0x000fc800000000ff */
[----:B------:R-:W-:Y:S01]  /*4a00*/  PRMT R5, R0, 0x7610, R5 ;  /* 0x0000761000057816 */ /* 0x000fe20000000005 */
[----:B------:R-:W-:Y:S06]  /*4a10*/  BRA `(.L_x_1075) ;  /* 0x0000000c00707947 */ /* 0x000fec0003800000 */
.L_x_1076:
[----:B------:R-:W2:Y:S02]  /*4a20*/  LDG.E.U16 R2, desc[UR36][R2.64] ;  /* 0x0000002402027981 */ /* 0x000ea4000c1e1500 */
[----:B--2---:R-:W0:Y:S02]  /*4a30*/  I2F.S16 R0, R2 ;  /* 0x0000000200007306 */ /* 0x004e240000101400 */
[----:B0-----:R-:W-:-:S04]  /*4a40*/  F2FP.F16.F32.PACK_AB R0, RZ, R0 ;  /* 0x00000000ff00723e */ /* 0x001fc800000000ff */
[----:B------:R-:W-:Y:S01]  /*4a50*/  PRMT R5, R0, 0x7610, R5 ;  /* 0x0000761000057816 */ /* 0x000fe20000000005 */
[----:B------:R-:W-:Y:S06]  /*4a60*/  BRA `(.L_x_1075) ;  /* 0x0000000c005c7947 */ /* 0x000fec0003800000 */
.L_x_1071:
[----:B------:R-:W-:-:S09]  /*4a70*/  UISETP.GT.AND UP0, UPT, UR4, 0x6, UPT ;  /* 0x000000060400788c */ /* 0x000fd2000bf04270 */
[----:B------:R-:W-:Y:S05]  /*4a80*/  BRA.U UP0, `(.L_x_1078) ;  /* 0x0000000100247547 */ /* 0x000fea000b800000 */
[----:B------:R-:W-:-:S09]  /*4a90*/  UISETP.NE.AND UP0, UPT, UR4, 0x5, UPT ;  /* 0x000000050400788c */ /* 0x000fd2000bf05270 */
[----:B------:R-:W-:Y:S05]  /*4aa0*/  BRA.U !UP0, `(.L_x_1079) ;  /* 0x0000000108147547 */ /* 0x000fea000b800000 */
[----:B------:R-:W-:-:S09]  /*4ab0*/  UISETP.NE.AND UP0, UPT, UR4, 0x6, UPT ;  /* 0x000000060400788c */ /* 0x000fd2000bf05270 */
[----:B------:R-:W-:Y:S05]  /*4ac0*/  BRA.U UP0, `(.L_x_1074) ;  /* 0x0000000900d87547 */ /* 0x000fea000b800000 */
[----:B------:R-:W2:Y:S02]  /*4ad0*/  LDG.E R2, desc[UR36][R2.64] ;  /* 0x0000002402027981 */ /* 0x000ea4000c1e1900 */
[----:B--2---:R-:W-:Y:S01]  /*4ae0*/  F2FP.F16.F32.PACK_AB R5, RZ, R2 ;  /* 0x00000002ff05723e */ /* 0x004fe200000000ff */
[----:B------:R-:W-:Y:S06]  /*4af0*/  BRA `(.L_x_1075) ;  /* 0x0000000c00387947 */ /* 0x000fec0003800000 */
.L_x_1079:
[----:B------:R0:W5:Y:S01]  /*4b00*/  LDG.E.U16 R5, desc[UR36][R2.64] ;  /* 0x0000002402057981 */ /* 0x000162000c1e1500 */
[----:B------:R-:W-:Y:S05]  /*4b10*/  BRA `(.L_x_1075) ;  /* 0x0000000c00307947 */ /* 0x000fea0003800000 */
.L_x_1078:
[----:B------:R-:W-:-:S09]  /*4b20*/  UISETP.NE.AND UP0, UPT, UR4, 0x7, UPT ;  /* 0x000000070400788c */ /* 0x000fd2000bf05270 */
[----:B------:R-:W-:Y:S05]  /*4b30*/  BRA.U !UP0, `(.L_x_1080) ;  /* 0x0000000108247547 */ /* 0x000fea000b800000 */
[----:B------:R-:W-:-:S09]  /*4b40*/  UISETP.NE.AND UP0, UPT, UR4, 0x8, UPT ;  /* 0x000000080400788c */ /* 0x000fd2000bf05270 */
[----:B------:R-:W-:Y:S05]  /*4b50*/  BRA.U !UP0, `(.L_x_1081) ;  /* 0x0000000108147547 */ /* 0x000fea000b800000 */
[----:B------:R-:W-:-:S09]  /*4b60*/  UISETP.NE.AND UP0, UPT, UR4, 0x9, UPT ;  /* 0x000000090400788c */ /* 0x000fd2000bf05270 */
[----:B------:R-:W-:Y:S05]  /*4b70*/  BRA.U UP0, `(.L_x_1074) ;  /* 0x0000000900ac7547 */ /* 0x000fea000b800000 */
[----:B------:R-:W2:Y:S02]  /*4b80*/  LDG.E R2, desc[UR36][R2.64] ;  /* 0x0000002402027981 */ /* 0x000ea4000c1e1900 */
[----:B--2---:R-:W-:Y:S01]  /*4b90*/  F2FP.F16.F32.PACK_AB R5, RZ, R2 ;  /* 0x00000002ff05723e */ /* 0x004fe200000000ff */
[----:B------:R-:W-:Y:S06]  /*4ba0*/  BRA `(.L_x_1075) ;  /* 0x0000000c000c7947 */ /* 0x000fec0003800000 */
.L_x_1081:
[----:B------:R1:W5:Y:S01]  /*4bb0*/  LDG.E.U16 R5, desc[UR36][R2.64] ;  /* 0x0000002402057981 */ /* 0x000362000c1e1500 */
[----:B------:R-:W-:Y:S05]  /*4bc0*/  BRA `(.L_x_1075) ;  /* 0x0000000c00047947 */ /* 0x000fea0003800000 */
.L_x_1080:
[----:B------:R-:W2:Y:S01]  /*4bd0*/  LDG.E.64 R2, desc[UR36][R2.64] ;  /* 0x0000002402027981 */ /* 0x000ea2000c1e1b00 */
        /* <DEDUP_REMOVED lines=8> */
.L_x_1070:
        /* <DEDUP_REMOVED lines=11> */
[----:B------:R-:W-:-:S04]  /*4d10*/  F2FP.F16.F32.PACK_AB R0, RZ, R0 ;  /* 0x00000000ff00723e */ /* 0x000fc800000000ff */
[----:B------:R-:W-:Y:S01]  /*4d20*/  PRMT R5, R0, 0x7610, R5 ;  /* 0x0000761000057816 */ /* 0x000fe20000000005 */
[----:B------:R-:W-:Y:S06]  /*4d30*/  BRA `(.L_x_1075) ;  /* 0x0000000800a87947 */ /* 0x000fec0003800000 */
.L_x_1084:
        /* <DEDUP_REMOVED lines=9> */
.L_x_1083:
        /* <DEDUP_REMOVED lines=24> */
[----:B------:R-:W-:Y:S01]  /*4f50*/  F2FP.F16.F32.PACK_AB R5, RZ, R5 ;  /* 0x00000005ff05723e */ /* 0x000fe200000000ff */
[----:B------:R-:W-:Y:S06]  /*4f60*/  BRA `(.L_x_1075) ;  /* 0x00000008001c7947 */ /* 0x000fec0003800000 */
.L_x_1086:
        /* <DEDUP_REMOVED lines=11> */
[----:B------:R-:W-:-:S04]  /*5020*/  F2FP.F16.F32.PACK_AB R0, RZ, R0 ;  /* 0x00000000ff00723e */ /* 0x000fc800000000ff */
[----:B------:R-:W-:Y:S01]  /*5030*/  PRMT R5, R0, 0x7610, R5 ;  /* 0x0000761000057816 */ /* 0x000fe20000000005 */
[----:B------:R-:W-:Y:S06]  /*5040*/  BRA `(.L_x_1075) ;  /* 0x0000000400e47947 */ /* 0x000fec0003800000 */
.L_x_1085:
[----:B------:R-:W2:Y:S02]  /*5050*/  LDG.E.U16 R0, desc[UR36][R2.64] ;  /* 0x0000002402007981 */ /* 0x000ea4000c1e1500 */
[----:B--2---:R-:W-:-:S05]  /*5060*/  IMAD.U32 R0, R0, 0x10000, RZ ;  /* 0x0001000000007824 */ /* 0x004fca00078e00ff */
[----:B------:R-:W-:-:S04]  /*5070*/  F2FP.F16.F32.PACK_AB R0, RZ, R0 ;  /* 0x00000000ff00723e */ /* 0x000fc800000000ff */
[----:B------:R-:W-:Y:S01]  /*5080*/  PRMT R5, R0, 0x7610, R5 ;  /* 0x0000761000057816 */ /* 0x000fe20000000005 */
[----:B------:R-:W-:Y:S06]  /*5090*/  BRA `(.L_x_1075) ;  /* 0x0000000400d07947 */ /* 0x000fec0003800000 */
.L_x_1082:
        /* <DEDUP_REMOVED lines=10> */
[----:B------:R-:W-:-:S04]  /*5140*/  F2FP.F16.F32.PACK_AB R0, RZ, R0 ;  /* 0x00000000ff00723e */ /* 0x000fc800000000ff */
[----:B------:R-:W-:Y:S01]  /*5150*/  PRMT R5, R0, 0x7610, R5 ;  /* 0x0000761000057816 */ /* 0x000fe20000000005 */
[----:B------:R-:W-:Y:S06]  /*5160*/  BRA `(.L_x_1075) ;  /* 0x00000004009c7947 */ /* 0x000fec0003800000 */
.L_x_1089:
[----:B------:R-:W2:Y:S01]  /*5170*/  LDG.E.U8 R3, desc[UR36][R2.64] ;  /* 0x0000002402037981 */ /* 0x000ea2000c1e1100 */
[----:B------:R-:W-:Y:S01]  /*5180*/  BSSY.RECONVERGENT B0, `(.L_x_1090) ;  /* 0x0000018000007945 */ /* 0x000fe20003800200 */
[----:B------:R-:W-:Y:S02]  /*5190*/  MOV R0, RZ ;  /* 0x000000ff00007202 */ /* 0x000fe40000000f00 */
        /* <DEDUP_REMOVED lines=18> */
.L_x_1093:
[----:B------:R-:W-:Y:S05]  /*52c0*/  BSYNC.RECONVERGENT B1 ;  /* 0x0000000000017941 */ /* 0x000fea0003800200 */
.L_x_1092:
[----:B------:R-:W-:Y:S02]  /*52d0*/  SHF.L.U32 R0, R0, 0x14, RZ ;  /* 0x0000001400007819 */ /* 0x000fe400000006ff */
[----:B------:R-:W-:-:S04]  /*52e0*/  LEA R2, R2, 0x3b800000, 0x17 ;  /* 0x3b80000002027811 */ /* 0x000fc800078eb8ff */
[----:B------:R-:W-:-:S07]  /*52f0*/  LOP3.LUT R0, R2, R0, R7, 0xfe, !PT ;  /* 0x0000000002007212 */ /* 0x000fce00078efe07 */
.L_x_1091:
[----:B------:R-:W-:Y:S05]  /*5300*/  BSYNC.RECONVERGENT B0 ;  /* 0x0000000000007941 */ /* 0x000fea0003800200 */
.L_x_1090:
[----:B------:R-:W-:-:S04]  /*5310*/  F2FP.F16.F32.PACK_AB R0, RZ, R0 ;  /* 0x00000000ff00723e */ /* 0x000fc800000000ff */
[----:B------:R-:W-:Y:S01]  /*5320*/  PRMT R5, R0, 0x7610, R5 ;  /* 0x0000761000057816 */ /* 0x000fe20000000005 */
[----:B------:R-:W-:Y:S06]  /*5330*/  BRA `(.L_x_1075) ;  /* 0x0000000400287947 */ /* 0x000fec0003800000 */
.L_x_1088:
        /* <DEDUP_REMOVED lines=21> */
.L_x_1097:
[----:B------:R-:W-:Y:S05]  /*5490*/  BSYNC.RECONVERGENT B1 ;  /* 0x0000000000017941 */ /* 0x000fea0003800200 */
.L_x_1096:
[----:B------:R-:W-:Y:S01]  /*54a0*/  IMAD.SHL.U32 R0, R0, 0x200000, RZ ;  /* 0x0020000000007824 */ /* 0x000fe200078e00ff */
[----:B------:R-:W-:-:S04]  /*54b0*/  LEA R2, R2, 0x37800000, 0x17 ;  /* 0x3780000002027811 */ /* 0x000fc800078eb8ff */
[----:B------:R-:W-:-:S07]  /*54c0*/  LOP3.LUT R0, R2, R0, R7, 0xfe, !PT ;  /* 0x0000000002007212 */ /* 0x000fce00078efe07 */
.L_x_1095:
[----:B------:R-:W-:Y:S05]  /*54d0*/  BSYNC.RECONVERGENT B0 ;  /* 0x0000000000007941 */ /* 0x000fea0003800200 */
.L_x_1094:
[----:B------:R-:W-:-:S04]  /*54e0*/  F2FP.F16.F32.PACK_AB R0, RZ, R0 ;  /* 0x00000000ff00723e */ /* 0x000fc800000000ff */
[----:B------:R-:W-:Y:S01]  /*54f0*/  PRMT R5, R0, 0x7610, R5 ;  /* 0x0000761000057816 */ /* 0x000fe20000000005 */
[----:B------:R-:W-:Y:S06]  /*5500*/  BRA `(.L_x_1075) ;  /* 0x0000000000b47947 */ /* 0x000fec0003800000 */
.L_x_1087:
        /* <DEDUP_REMOVED lines=14> */
.L_x_1101:
[----:B------:R-:W-:Y:S05]  /*55f0*/  BSYNC.RECONVERGENT B0 ;  /* 0x0000000000007941 */ /* 0x000fea0003800200 */
.L_x_1100:
[----:B------:R-:W-:-:S04]  /*5600*/  F2FP.F16.F32.PACK_AB R0, RZ, R0 ;  /* 0x00000000ff00723e */ /* 0x000fc800000000ff */
[----:B------:R-:W-:Y:S01]  /*5610*/  PRMT R5, R0, 0x7610, R5 ;  /* 0x0000761000057816 */ /* 0x000fe20000000005 */
[----:B------:R-:W-:Y:S06]  /*5620*/  BRA `(.L_x_1075) ;  /* 0x00000000006c7947 */ /* 0x000fec0003800000 */
.L_x_1074:
        /* <DEDUP_REMOVED lines=16> */
.L_x_1102:
[----:B------:R-:W-:Y:S01]  /*5730*/  PRMT R5, RZ, 0x7610, R5 ;  /* 0x00007610ff057816 */ /* 0x000fe20000000005 */
[----:B------:R-:W-:Y:S06]  /*5740*/  BRA `(.L_x_1075) ;  /* 0x0000000000247947 */ /* 0x000fec0003800000 */
.L_x_1099:
[----:B------:R-:W2:Y:S02]  /*5750*/  LDG.E.64 R2, desc[UR36][R2.64] ;  /* 0x0000002402027981 */ /* 0x000ea4000c1e1b00 */
[----:B--2---:R-:W0:Y:S02]  /*5760*/  I2F.U64 R0, R2 ;  /* 0x0000000200007312 */ /* 0x004e240000301000 */
[----:B0-----:R-:W-:-:S04]  /*5770*/  F2FP.F16.F32.PACK_AB R0, RZ, R0 ;  /* 0x00000000ff00723e */ /* 0x001fc800000000ff */
[----:B------:R-:W-:Y:S01]  /*5780*/  PRMT R5, R0, 0x7610, R5 ;  /* 0x0000761000057816 */ /* 0x000fe20000000005 */
[----:B------:R-:W-:Y:S06]  /*5790*/  BRA `(.L_x_1075) ;  /* 0x0000000000107947 */ /* 0x000fec0003800000 */
.L_x_1098:
[----:B------:R-:W2:Y:S02]  /*57a0*/  LDG.E R2, desc[UR36][R2.64] ;  /* 0x0000002402027981 */ /* 0x000ea4000c1e1900 */
[----:B--2---:R-:W-:-:S04]  /*57b0*/  I2FP.F32.U32 R0, R2 ;  /* 0x0000000200007245 */ /* 0x004fc80000201000 */
[----:B------:R-:W-:-:S04]  /*57c0*/  F2FP.F16.F32.PACK_AB R0, RZ, R0 ;  /* 0x00000000ff00723e */ /* 0x000fc800000000ff */
[----:B------:R-:W-:-:S07]  /*57d0*/  PRMT R5, R0, 0x7610, R5 ;  /* 0x0000761000057816 */ /* 0x000fce0000000005 */
.L_x_1075:
        /* <DEDUP_REMOVED lines=8> */
[----:B------:R-:W-:Y:S01]  /*5860*/  @P0 FSETP.NEU.FTZ.AND P1, PT, R0, -INF , PT ;  /* 0xff8000000000080b */ /* 0x000fe20003f3d000 */
[----:B--2---:R-:W-:-:S03]  /*5870*/  IMAD.U32 R7, RZ, RZ, UR4 ;  /* 0x00000004ff077e24 */ /* 0x004fc6000f8e00ff */
[----:B------:R-:W-:-:S04]  /*5880*/  @P0 SEL R5, R18, R5, !P1 ;  /* 0x0000000512050207 */ /* 0x000fc80004800000 */
[----:B------:R-:W-:-:S07]  /*5890*/  @P0 PRMT R7, R5, 0x7610, R7 ;  /* 0x0000761005070816 */ /* 0x000fce0000000007 */
.L_x_1104:
[----:B------:R-:W-:Y:S05]  /*58a0*/  BSYNC.RECONVERGENT B0 ;  /* 0x0000000000007941 */ /* 0x000fea0003800200 */
.L_x_1103:
[----:B------:R-:W0:Y:S01]  /*58b0*/  LDCU.64 UR6, c[0x0][0x580] ;  /* 0x0000b000ff0677ac */ /* 0x000e220008000a00 */
[----:B------:R-:W-:-:S04]  /*58c0*/  UPRMT UR4, UR41, 0x9910, URZ ;  /* 0x0000991029047896 */ /* 0x000fc800080000ff */
[----:B------:R-:W-:Y:S01]  /*58d0*/  UISETP.GT.AND UP0, UPT, UR4, 0x9, UPT ;  /* 0x000000090400788c */ /* 0x000fe2000bf04270 */
[----:B01----:R-:W-:-:S04]  /*58e0*/  IADD3 R2, P0, PT, R16, UR6, RZ ;  /* 0x0000000610027c10 */ /* 0x003fc8000ff1e0ff */
        /* <DEDUP_REMOVED lines=14> */
.L_x_1108:
[----:B------:R-:W-:-:S06]  /*59d0*/  HADD2.F32 R5, -RZ, R7.H0_H0 ;  /* 0x20000007ff057230 */ /* 0x000fcc0000004100 */
[----:B------:R-:W0:Y:S02]  /*59e0*/  F2I.S64.TRUNC R4, R5 ;  /* 0x0000000500047311 */ /* 0x000e24000020d900 */
[----:B0-----:R3:W-:Y:S01]  /*59f0*/  STG.E.U8 desc[UR36][R2.64], R4 ;  /* 0x0000000402007986 */ /* 0x0017e2000c101124 */
[----:B------:R-:W-:Y:S05]  /*5a00*/  BRA `(.L_x_1110) ;  /* 0x0000000c006c7947 */ /* 0x000fea0003800000 */
.L_x_1107:
        /* <DEDUP_REMOVED lines=10> */
.L_x_1112:
[----:B------:R-:W-:-:S06]  /*5ab0*/  HADD2.F32 R7, -RZ, R7.H0_H0 ;  /* 0x20000007ff077230 */ /* 0x000fcc0000004100 */
[----:B------:R-:W0:Y:S02]  /*5ac0*/  F2I.FTZ.TRUNC.NTZ R7, R7 ;  /* 0x0000000700077305 */ /* 0x000e24000021f100 */
[----:B0-----:R2:W-:Y:S01]  /*5ad0*/  STG.E desc[UR36][R2.64], R7 ;  /* 0x0000000702007986 */ /* 0x0015e2000c101924 */
[----:B------:R-:W-:Y:S05]  /*5ae0*/  BRA `(.L_x_1110) ;  /* 0x0000000c00347947 */ /* 0x000fea0003800000 */
.L_x_1111:
[----:B------:R-:W-:-:S06]  /*5af0*/  HADD2.F32 R7, -RZ, R7.H0_H0 ;  /* 0x20000007ff077230 */ /* 0x000fcc0000004100 */
[----:B------:R-:W0:Y:S02]  /*5b00*/  F2I.FTZ.TRUNC.NTZ R7, R7 ;  /* 0x0000000700077305 */ /* 0x000e24000021f100 */
[----:B0-----:R0:W-:Y:S01]  /*5b10*/  STG.E.U16 desc[UR36][R2.64], R7 ;  /* 0x0000000702007986 */ /* 0x0011e2000c101524 */
[----:B------:R-:W-:Y:S05]  /*5b20*/  BRA `(.L_x_1110) ;  /* 0x0000000c00247947 */ /* 0x000fea0003800000 */
.L_x_1106:
        /* <DEDUP_REMOVED lines=9> */
.L_x_1114:
[----:B------:R0:W-:Y:S01]  /*5bc0*/  STG.E.U16 desc[UR36][R2.64], R7 ;  /* 0x0000000702007986 */ /* 0x0001e2000c101524 */
[----:B------:R-:W-:Y:S05]  /*5bd0*/  BRA `(.L_x_1110) ;  /* 0x0000000800f87947 */ /* 0x000fea0003800000 */
.L_x_1113:
        /* <DEDUP_REMOVED lines=10> */
.L_x_1116:
[----:B------:R-:W-:-:S05]  /*5c80*/  HADD2.F32 R0, -RZ, R7.H0_H0 ;  /* 0x20000007ff007230 */ /* 0x000fca0000004100 */
[----:B------:R-:W-:-:S04]  /*5c90*/  F2FP.F16.F32.PACK_AB R0, RZ, R0 ;  /* 0x00000000ff00723e */ /* 0x000fc800000000ff */
[----:B------:R-:W-:-:S05]  /*5ca0*/  PRMT R0, R0, 0x5410, RZ ;  /* 0x0000541000007816 */ /* 0x000fca00000000ff */
[----:B------:R0:W-:Y:S01]  /*5cb0*/  STG.E desc[UR36][R2.64], R0 ;  /* 0x0000000002007986 */ /* 0x0001e2000c101924 */
[----:B------:R-:W-:Y:S05]  /*5cc0*/  BRA `(.L_x_1110) ;  /* 0x0000000800bc7947 */ /* 0x000fea0003800000 */
.L_x_1115:
[----:B------:R-:W-:-:S05]  /*5cd0*/  HADD2.F32 R4, -RZ, R7.H0_H0 ;  /* 0x20000007ff047230 */ /* 0x000fca0000004100 */
[----:B------:R-:W-:-:S06]  /*5ce0*/  FMUL.FTZ R4, R4, 1 ;  /* 0x3f80000004047820 */ /* 0x000fcc0000410000 */
[----:B------:R-:W0:Y:S02]  /*5cf0*/  F2F.F64.F32 R4, R4 ;  /* 0x0000000400047310 */ /* 0x000e240000201800 */
[----:B0-----:R0:W-:Y:S01]  /*5d00*/  STG.E.64 desc[UR36][R2.64], R4 ;  /* 0x0000000402007986 */ /* 0x0011e2000c101b24 */
[----:B------:R-:W-:Y:S05]  /*5d10*/  BRA `(.L_x_1110) ;  /* 0x0000000800a87947 */ /* 0x000fea0003800000 */
.L_x_1105:
        /* <DEDUP_REMOVED lines=14> */
.L_x_1120:
[----:B------:R-:W-:Y:S01]  /*5e00*/  HADD2.F32 R5, -RZ, R7.H0_H0 ;  /* 0x20000007ff057230 */ /* 0x000fe20000004100 */
        /* <DEDUP_REMOVED lines=17> */
.L_x_1123:
[----:B------:R-:W-:-:S04]  /*5f20*/  SHF.R.U32.HI R5, RZ, 0x18, R5 ;  /* 0x00000018ff057819 */ /* 0x000fc80000011605 */
[----:B------:R-:W-:-:S07]  /*5f30*/  LOP3.LUT R0, R0, 0x80, R5, 0xf8, !PT ;  /* 0x0000008000007812 */ /* 0x000fce00078ef805 */
.L_x_1122:
[----:B------:R-:W-:Y:S05]  /*5f40*/  BSYNC.RECONVERGENT B0 ;  /* 0x0000000000007941 */ /* 0x000fea0003800200 */
.L_x_1121:
[----:B------:R0:W-:Y:S01]  /*5f50*/  STG.E.U8 desc[UR36][R2.64], R0 ;  /* 0x0000000002007986 */ /* 0x0001e2000c101124 */
[----:B------:R-:W-:Y:S05]  /*5f60*/  BRA `(.L_x_1110) ;  /* 0x0000000800147947 */ /* 0x000fea0003800000 */
.L_x_1119:
[----:B------:R-:W-:Y:S01]  /*5f70*/  HADD2.F32 R5, -RZ, R7.H0_H0 ;  /* 0x20000007ff057230 */ /* 0x000fe20000004100 */
        /* <DEDUP_REMOVED lines=17> */
.L_x_1126:
[----:B------:R-:W-:-:S04]  /*6090*/  SHF.R.U32.HI R5, RZ, 0x18, R5 ;  /* 0x00000018ff057819 */ /* 0x000fc80000011605 */
[----:B------:R-:W-:-:S07]  /*60a0*/  LOP3.LUT R0, R0, 0x80, R5, 0xf8, !PT ;  /* 0x0000008000007812 */ /* 0x000fce00078ef805 */
.L_x_1125:
[----:B------:R-:W-:Y:S05]  /*60b0*/  BSYNC.RECONVERGENT B0 ;  /* 0x0000000000007941 */ /* 0x000fea0003800200 */
.L_x_1124:
[----:B------:R0:W-:Y:S01]  /*60c0*/  STG.E.U8 desc[UR36][R2.64], R0 ;  /* 0x0000000002007986 */ /* 0x0001e2000c101124 */
[----:B------:R-:W-:Y:S05]  /*60d0*/  BRA `(.L_x_1110) ;  /* 0x0000000400b87947 */ /* 0x000fea0003800000 */
.L_x_1118:
[----:B------:R-:W-:-:S09]  /*60e0*/  UISETP.NE.AND UP0, UPT, UR4, 0x1c, UPT ;  /* 0x0000001c0400788c */ /* 0x000fd2000bf05270 */
[----:B------:R-:W-:Y:S05]  /*60f0*/  BRA.U !UP0, `(.L_x_1127) ;  /* 0x0000000108607547 */ /* 0x000fea000b800000 */
[----:B------:R-:W-:-:S09]  /*6100*/  UISETP.NE.AND UP0, UPT, UR4, 0x1d, UPT ;  /* 0x0000001d0400788c */ /* 0x000fd2000bf05270 */
[----:B------:R-:W-:Y:S05]  /*6110*/  BRA.U !UP0, `(.L_x_1128) ;  /* 0x0000000108487547 */ /* 0x000fea000b800000 */
[----:B------:R-:W-:-:S09]  /*6120*/  UISETP.NE.AND UP0, UPT, UR4, 0x2c, UPT ;  /* 0x0000002c0400788c */ /* 0x000fd2000bf05270 */
[----:B------:R-:W-:Y:S05]  /*6130*/  BRA.U UP0, `(.L_x_1109) ;  /* 0x0000000100bc7547 */ /* 0x000fea000b800000 */
[----:B------:R-:W-:Y:S02]  /*6140*/  HADD2.F32 R7, -RZ, R7.H0_H0 ;  /* 0x20000007ff077230 */ /* 0x000fe40000004100 */
        /* <DEDUP_REMOVED lines=15> */
.L_x_1128:
[----:B------:R-:W-:-:S06]  /*6240*/  HADD2.F32 R4, -RZ, R7.H0_H0 ;  /* 0x20000007ff047230 */ /* 0x000fcc0000004100 */
[----:B------:R-:W0:Y:S02]  /*6250*/  F2I.U64.TRUNC R4, R4 ;  /* 0x0000000400047311 */ /* 0x000e24000020d800 */
[----:B0-----:R0:W-:Y:S01]  /*6260*/  STG.E.64 desc[UR36][R2.64], R4 ;  /* 0x0000000402007986 */ /* 0x0011e2000c101b24 */
[----:B------:R-:W-:Y:S05]  /*6270*/  BRA `(.L_x_1110) ;  /* 0x0000000400507947 */ /* 0x000fea0003800000 */
.L_x_1127:
[----:B------:R-:W-:-:S06]  /*6280*/  HADD2.F32 R7, -RZ, R7.H0_H0 ;  /* 0x20000007ff077230 */ /* 0x000fcc0000004100 */
[----:B------:R-:W0:Y:S02]  /*6290*/  F2I.FTZ.U32.TRUNC.NTZ R7, R7 ;  /* 0x0000000700077305 */ /* 0x000e24000021f000 */
[----:B0-----:R0:W-:Y:S01]  /*62a0*/  STG.E desc[UR36][R2.64], R7 ;  /* 0x0000000702007986 */ /* 0x0011e2000c101924 */
[----:B------:R-:W-:Y:S05]  /*62b0*/  BRA `(.L_x_1110) ;  /* 0x0000000400407947 */ /* 0x000fea0003800000 */
.L_x_1117:
        /* <DEDUP_REMOVED lines=11> */
.L_x_1130:
[----:B------:R-:W-:-:S05]  /*6370*/  HADD2.F32 R7, -RZ, R7.H0_H0 ;  /* 0x20000007ff077230 */ /* 0x000fca0000004100 */
[----:B------:R-:W-:Y:S01]  /*6380*/  FMUL.FTZ R4, R7, 1 ;  /* 0x3f80000007047820 */ /* 0x000fe20000410000 */
[----:B------:R-:W-:-:S05]  /*6390*/  CS2R R6, SRZ ;  /* 0x0000000000067805 */ /* 0x000fca000001ff00 */
[----:B------:R-:W0:Y:S02]  /*63a0*/  F2F.F64.F32 R4, R4 ;  /* 0x0000000400047310 */ /* 0x000e240000201800 */
[----:B0-----:R0:W-:Y:S01]  /*63b0*/  STG.E.128 desc[UR36][R2.64], R4 ;  /* 0x0000000402007986 */ /* 0x0011e2000c101d24 */
[----:B------:R-:W-:Y:S05]  /*63c0*/  BRA `(.L_x_1110) ;  /* 0x0000000000fc7947 */ /* 0x000fea0003800000 */
.L_x_1129:
[----:B------:R-:W-:-:S09]  /*63d0*/  UISETP.NE.AND UP0, UPT, UR4, 0xf, UPT ;  /* 0x0000000f0400788c */ /* 0x000fd2000bf05270 */
[----:B------:R-:W-:Y:S05]  /*63e0*/  BRA.U !UP0, `(.L_x_1131) ;  /* 0x0000000108e87547 */ /* 0x000fea000b800000 */
[----:B------:R-:W-:-:S09]  /*63f0*/  UISETP.NE.AND UP0, UPT, UR4, 0x17, UPT ;  /* 0x000000170400788c */ /* 0x000fd2000bf05270 */
[----:B------:R-:W-:Y:S05]  /*6400*/  BRA.U !UP0, `(.L_x_1132) ;  /* 0x0000000108907547 */ /* 0x000fea000b800000 */
[----:B------:R-:W-:-:S09]  /*6410*/  UISETP.NE.AND UP0, UPT, UR4, 0x18, UPT ;  /* 0x000000180400788c */ /* 0x000fd2000bf05270 */
[----:B------:R-:W-:Y:S05]  /*6420*/  BRA.U !UP0, `(.L_x_1133) ;  /* 0x0000000108447547 */ /* 0x000fea000b800000 */
.L_x_1109:
[----:B------:R-:W-:Y:S01]  /*6430*/  MOV R2, 0x1c0 ;  /* 0x000001c000027802 */ /* 0x000fe20000000f00 */
[----:B------:R-:W0:Y:S01]  /*6440*/  LDCU.64 UR4, c[0x4][0x1a0] ;  /* 0x01003400ff0477ac */ /* 0x000e220008000a00 */
[----:B------:R-:W-:Y:S02]  /*6450*/  HFMA2 R8, -RZ, RZ, 0, 6.020069122314453125e-06 ;  /* 0x00000065ff087431 */ /* 0x000fe400000001ff */
        /* <DEDUP_REMOVED lines=13> */
.L_x_1134:
[----:B------:R-:W-:Y:S05]  /*6530*/  BRA `(.L_x_1110) ;  /* 0x0000000000a07947 */ /* 0x000fea0003800000 */
.L_x_1133:
[----:B------:R-:W-:Y:S01]  /*6540*/  HADD2.F32 R7, -RZ, R7.H0_H0 ;  /* 0x20000007ff077230 */ /* 0x000fe20000004100 */
        /* <DEDUP_REMOVED lines=12> */
.L_x_1136:
[----:B------:R-:W-:Y:S05]  /*6610*/  BSYNC.RECONVERGENT B0 ;  /* 0x0000000000007941 */ /* 0x000fea0003800200 */
.L_x_1135:
[----:B------:R-:W-:-:S05]  /*6620*/  LOP3.LUT R5, R0, 0x80, R5, 0xf8, !PT ;  /* 0x0000008000057812 */ /* 0x000fca00078ef805 */
[----:B------:R0:W-:Y:S01]  /*6630*/  STG.E.U8 desc[UR36][R2.64], R5 ;  /* 0x0000000502007986 */ /* 0x0001e2000c101124 */
[----:B------:R-:W-:Y:S05]  /*6640*/  BRA `(.L_x_1110) ;  /* 0x00000000005c7947 */ /* 0x000fea0003800000 */
.L_x_1132:
[----:B------:R-:W-:Y:S01]  /*6650*/  HADD2.F32 R5, -RZ, R7.H0_H0 ;  /* 0x20000007ff057230 */ /* 0x000fe20000004100 */
        /* <DEDUP_REMOVED lines=11> */
.L_x_1138:
[----:B------:R-:W-:Y:S02]  /*6710*/  ISETP.GT.U32.AND P0, PT, R4, 0x7f800000, PT ;  /* 0x7f8000000400780c */ /* 0x000fe40003f04070 */
[----:B------:R-:W-:-:S04]  /*6720*/  MOV R0, 0x7f ;  /* 0x0000007f00007802 */ /* 0x000fc80000000f00 */
[----:B------:R-:W-:-:S07]  /*6730*/  SEL R0, R0, 0x7c, P0 ;  /* 0x0000007c00007807 */ /* 0x000fce0000000000 */
.L_x_1139:
[----:B------:R-:W-:Y:S05]  /*6740*/  BSYNC.RECONVERGENT B0 ;  /* 0x0000000000007941 */ /* 0x000fea0003800200 */
.L_x_1137:
[----:B------:R-:W-:-:S04]  /*6750*/  SHF.R.U32.HI R5, RZ, 0x18, R5 ;  /* 0x00000018ff057819 */ /* 0x000fc80000011605 */
[----:B------:R-:W-:-:S05]  /*6760*/  LOP3.LUT R5, R0, 0x80, R5, 0xf8, !PT ;  /* 0x0000008000057812 */ /* 0x000fca00078ef805 */
[----:B------:R0:W-:Y:S01]  /*6770*/  STG.E.U8 desc[UR36][R2.64], R5 ;  /* 0x0000000502007986 */ /* 0x0001e2000c101124 */
[----:B------:R-:W-:Y:S05]  /*6780*/  BRA `(.L_x_1110) ;  /* 0x00000000000c7947 */ /* 0x000fea0003800000 */
.L_x_1131:
[----:B------:R-:W-:-:S05]  /*6790*/  HADD2.F32 R0, -RZ, R7.H0_H0 ;  /* 0x20000007ff007230 */ /* 0x000fca0000004100 */
[----:B------:R-:W-:-:S05]  /*67a0*/  F2FP.BF16.F32.PACK_AB R0, RZ, R0 ;  /* 0x00000000ff00723e */ /* 0x000fca00000010ff */
[----:B------:R0:W-:Y:S02]  /*67b0*/  STG.E.U16 desc[UR36][R2.64], R0 ;  /* 0x0000000002007986 */ /* 0x0001e4000c101524 */
.L_x_1110:
[----:B------:R-:W-:-:S07]  /*67c0*/  VIADD R17, R17, 0x80 ;  /* 0x0000008011117836 */ /* 0x000fce0000000000 */
.L_x_1068:
[----:B------:R-:W-:Y:S05]  /*67d0*/  BSYNC.RECONVERGENT B6 ;  /* 0x0000000000067941 */ /* 0x000fea0003800200 */
.L_x_1067:
[----:B------:R-:W5:Y:S01]  /*67e0*/  LDCU UR4, c[0x0][0x380] ;  /* 0x00007000ff0477ac */ /* 0x000f620008000800 */
[----:B------:R-:W-:Y:S01]  /*67f0*/  BSSY.RECONVERGENT B6, `(.L_x_1140) ;  /* 0x0000335000067945 */ /* 0x000fe20003800200 */
[----:B-----5:R-:W-:-:S13]  /*6800*/  ISETP.GE.AND P0, PT, R17, UR4, PT ;  /* 0x0000000411007c0c */ /* 0x020fda000bf06270 */
[----:B------:R-:W-:Y:S05]  /*6810*/  @P0 BRA `(.L_x_1141) ;  /* 0x0000003000c80947 */ /* 0x000fea0003800000 */
[----:B------:R-:W5:Y:S01]  /*6820*/  LDCU UR4, c[0x0][0x388] ;  /* 0x00007100ff0477ac */ /* 0x000f620008000800 */
[----:B0--34-:R-:W-:Y:S02]  /*6830*/  IMAD.MOV.U32 R0, RZ, RZ, RZ ;  /* 0x000000ffff007224 */ /* 0x019fe400078e00ff */
[----:B------:R-:W-:Y:S01]  /*6840*/  IMAD.MOV.U32 R16, RZ, RZ, RZ ;  /* 0x000000ffff107224 */ /* 0x000fe200078e00ff */
[----:B-----5:R-:W-:-:S09]  /*6850*/  UISETP.NE.AND UP0, UPT, UR4, URZ, UPT ;  /* 0x000000ff0400728c */ /* 0x020fd2000bf05270 */
[----:B------:R-:W-:Y:S05]  /*6860*/  BRA.U !UP0, `(.L_x_1142) ;  /* 0x0000001108a87547 */ /* 0x000fea000b800000 */
[----:B------:R-:W1:Y:S01]  /*6870*/  LDCU.64 UR4, c[0x0][0x390] ;  /* 0x00007200ff0477ac */ /* 0x000e620008000a00 */
[----:B------:R-:W-:Y:S01]  /*6880*/  HFMA2 R16, -RZ, RZ, 0, 0 ;  /* 0x00000000ff107431 */ /* 0x000fe200000001ff */
[----:B------:R-:W0:Y:S01]  /*6890*/  LDCU UR6, c[0x0][0x38c] ;  /* 0x00007180ff0677ac */ /* 0x000e220008000800 */
[----:B------:R-:W3:Y:S01]  /*68a0*/  LDCU.64 UR8, c[0x0][0x4b8] ;  /* 0x00009700ff0877ac */ /* 0x000ee20008000a00 */
[----:B------:R-:W-:Y:S02]  /*68b0*/  UISETP.NE.AND UP0, UPT, UR40, URZ, UPT ;  /* 0x000000ff2800728c */ /* 0x000fe4000bf05270 */
        /* <DEDUP_REMOVED lines=286> */
[----:B------:R-:W2:Y:S03]  /*7aa0*/  LDCU.64 UR8, c[0x0][0x578] ;  /* 0x0000af00ff0877ac */ /* 0x000ea60008000a00 */
[----:B0-----:R-:W-:-:S05]  /*7ab0*/  IMAD.HI.U32 R2, R5, UR4, R4 ;  /* 0x0000000405027c27 */ /* 0x001fca000f8e0004 */
[----:B------:R-:W-:-:S05]  /*7ac0*/  SHF.R.U32.HI R2, RZ, UR5, R2 ;  /* 0x00000005ff027c19 */ /* 0x000fca0008011602 */
[----:B------:R-:W-:-:S04]  /*7ad0*/  IMAD.MOV R3, RZ, RZ, -R2 ;  /* 0x000000ffff037224 */ /* 0x000fc800078e0a02 */
[----:B-1----:R-:W-:-:S04]  /*7ae0*/  IMAD R5, R3, UR6, R5 ;  /* 0x0000000603057c24 */ /* 0x002fc8000f8e0205 */
[C---:B--2---:R-:W-:Y:S02]  /*7af0*/  IMAD R16, R5.reuse, UR8, R16 ;  /* 0x0000000805107c24 */ /* 0x044fe4000f8e0210 */
[----:B------:R-:W-:-:S07]  /*7b00*/  IMAD R0, R5, UR9, R0 ;  /* 0x0000000905007c24 */ /* 0x000fce000f8e0200 */
.L_x_1142:
        /* <DEDUP_REMOVED lines=19> */
.L_x_1146:
[----:B------:R-:W2:Y:S02]  /*7c40*/  LDG.E.U8 R2, desc[UR36][R2.64] ;  /* 0x0000002402027981 */ /* 0x000ea4000c1e1100 */
[----:B--2---:R-:W-:-:S04]  /*7c50*/  I2FP.F32.U32 R0, R2 ;  /* 0x0000000200007245 */ /* 0x004fc80000201000 */
[----:B------:R-:W-:-:S04]  /*7c60*/  F2FP.F16.F32.PACK_AB R0, RZ, R0 ;  /* 0x00000000ff00723e */ /* 0x000fc800000000ff */
[----:B------:R-:W-:Y:S01]  /*7c70*/  PRMT R5, R0, 0x7610, R5 ;  /* 0x0000761000057816 */ /* 0x000fe20000000005 */
[----:B------:R-:W-:Y:S06]  /*7c80*/  BRA `(.L_x_1148) ;  /* 0x0000000c00b07947 */ /* 0x000fec0003800000 */
.L_x_1145:
        /* <DEDUP_REMOVED lines=11> */
.L_x_1150:
[----:B------:R-:W2:Y:S02]  /*7d40*/  LDG.E R2, desc[UR36][R2.64] ;  /* 0x0000002402027981 */ /* 0x000ea4000c1e1900 */
[----:B--2---:R-:W-:-:S04]  /*7d50*/  I2FP.F32.S32 R0, R2 ;  /* 0x0000000200007245 */ /* 0x004fc80000201400 */
[----:B------:R-:W-:-:S04]  /*7d60*/  F2FP.F16.F32.PACK_AB R0, RZ, R0 ;  /* 0x00000000ff00723e */ /* 0x000fc800000000ff */
[----:B------:R-:W-:Y:S01]  /*7d70*/  PRMT R5, R0, 0x7610, R5 ;  /* 0x0000761000057816 */ /* 0x000fe20000000005 */
[----:B------:R-:W-:Y:S06]  /*7d80*/  BRA `(.L_x_1148) ;  /* 0x0000000c00707947 */ /* 0x000fec0003800000 */
.L_x_1149:
[----:B------:R-:W2:Y:S02]  /*7d90*/  LDG.E.U16 R2, desc[UR36][R2.64] ;  /* 0x0000002402027981 */ /* 0x000ea4000c1e1500 */
[----:B--2---:R-:W0:Y:S02]  /*7da0*/  I2F.S16 R0, R2 ;  /* 0x0000000200007306 */ /* 0x004e240000101400 */
[----:B0-----:R-:W-:-:S04]  /*7db0*/  F2FP.F16.F32.PACK_AB R0, RZ, R0 ;  /* 0x00000000ff00723e */ /* 0x001fc800000000ff */
[----:B------:R-:W-:Y:S01]  /*7dc0*/  PRMT R5, R0, 0x7610, R5 ;  /* 0x0000761000057816 */ /* 0x000fe20000000005 */
[----:B------:R-:W-:Y:S06]  /*7dd0*/  BRA `(.L_x_1148) ;  /* 0x0000000c005c7947 */ /* 0x000fec0003800000 */
.L_x_1144:
        /* <DEDUP_REMOVED lines=9> */
.L_x_1152:
[----:B------:R1:W5:Y:S01]  /*7e70*/  LDG.E.U16 R5, desc[UR36][R2.64] ;  /* 0x0000002402057981 */ /* 0x000362000c1e1500 */
[----:B------:R-:W-:Y:S05]  /*7e80*/  BRA `(.L_x_1148) ;  /* 0x0000000c00307947 */ /* 0x000fea0003800000 */
.L_x_1151:
        /* <DEDUP_REMOVED lines=9> */
.L_x_1154:
[----:B------:R0:W5:Y:S01]  /*7f20*/  LDG.E.U16 R5, desc[UR36][R2.64] ;  /* 0x0000002402057981 */ /* 0x000162000c1e1500 */
[----:B------:R-:W-:Y:S05]  /*7f30*/  BRA `(.L_x_1148) ;  /* 0x0000000c00047947 */ /* 0x000fea0003800000 */
.L_x_1153:
        /* <DEDUP_REMOVED lines=9> */
.L_x_1143:
        /* <DEDUP_REMOVED lines=14> */
.L_x_1157:
        /* <DEDUP_REMOVED lines=9> */
.L_x_1156:
        /* <DEDUP_REMOVED lines=26> */
.L_x_1159:
        /* <DEDUP_REMOVED lines=14> */
.L_x_1158:
[----:B------:R-:W2:Y:S02]  /*83c0*/  LDG.E.U16 R0, desc[UR36][R2.64] ;  /* 0x0000002402007981 */ /* 0x000ea4000c1e1500 */
[----:B--2---:R-:W-:-:S04]  /*83d0*/  SHF.L.U32 R0, R0, 0x10, RZ ;  /* 0x0000001000007819 */ /* 0x004fc800000006ff */
[----:B------:R-:W-:-:S04]  /*83e0*/  F2FP.F16.F32.PACK_AB R0, RZ, R0 ;  /* 0x00000000ff00723e */ /* 0x000fc800000000ff */
[----:B------:R-:W-:Y:S01]  /*83f0*/  PRMT R5, R0, 0x7610, R5 ;  /* 0x0000761000057816 */ /* 0x000fe20000000005 */
[----:B------:R-:W-:Y:S06]  /*8400*/  BRA `(.L_x_1148) ;  /* 0x0000000400d07947 */ /* 0x000fec0003800000 */
.L_x_1155:
        /* <DEDUP_REMOVED lines=13> */
.L_x_1162:
        /* <DEDUP_REMOVED lines=21> */
.L_x_1166:
[----:B------:R-:W-:Y:S05]  /*8630*/  BSYNC.RECONVERGENT B1 ;  /* 0x0000000000017941 */ /* 0x000fea0003800200 */
.L_x_1165:
[----:B------:R-:W-:Y:S01]  /*8640*/  IMAD.SHL.U32 R0, R0, 0x100000, RZ ;  /* 0x0010000000007824 */ /* 0x000fe200078e00ff */
[----:B------:R-:W-:-:S04]  /*8650*/  LEA R2, R2, 0x3b800000, 0x17 ;  /* 0x3b80000002027811 */ /* 0x000fc800078eb8ff */
[----:B------:R-:W-:-:S07]  /*8660*/  LOP3.LUT R0, R2, R0, R7, 0xfe, !PT ;  /* 0x0000000002007212 */ /* 0x000fce00078efe07 */
.L_x_1164:
[----:B------:R-:W-:Y:S05]  /*8670*/  BSYNC.RECONVERGENT B0 ;  /* 0x0000000000007941 */ /* 0x000fea0003800200 */
.L_x_1163:
[----:B------:R-:W-:-:S04]  /*8680*/  F2FP.F16.F32.PACK_AB R0, RZ, R0 ;  /* 0x00000000ff00723e */ /* 0x000fc800000000ff */
[----:B------:R-:W-:Y:S01]  /*8690*/  PRMT R5, R0, 0x7610, R5 ;  /* 0x0000761000057816 */ /* 0x000fe20000000005 */
[----:B------:R-:W-:Y:S06]  /*86a0*/  BRA `(.L_x_1148) ;  /* 0x0000000400287947 */ /* 0x000fec0003800000 */
.L_x_1161:
        /* <DEDUP_REMOVED lines=21> */
.L_x_1170:
[----:B------:R-:W-:Y:S05]  /*8800*/  BSYNC.RECONVERGENT B1 ;  /* 0x0000000000017941 */ /* 0x000fea0003800200 */
.L_x_1169:
[----:B------:R-:W-:Y:S01]  /*8810*/  IMAD.SHL.U32 R0, R0, 0x200000, RZ ;  /* 0x0020000000007824 */ /* 0x000fe200078e00ff */
[----:B------:R-:W-:-:S04]  /*8820*/  LEA R2, R2, 0x37800000, 0x17 ;  /* 0x3780000002027811 */ /* 0x000fc800078eb8ff */
[----:B------:R-:W-:-:S07]  /*8830*/  LOP3.LUT R0, R2, R0, R7, 0xfe, !PT ;  /* 0x0000000002007212 */ /* 0x000fce00078efe07 */
.L_x_1168:
[----:B------:R-:W-:Y:S05]  /*8840*/  BSYNC.RECONVERGENT B0 ;  /* 0x0000000000007941 */ /* 0x000fea0003800200 */
.L_x_1167:
[----:B------:R-:W-:-:S04]  /*8850*/  F2FP.F16.F32.PACK_AB R0, RZ, R0 ;  /* 0x00000000ff00723e */ /* 0x000fc800000000ff */
[----:B------:R-:W-:Y:S01]  /*8860*/  PRMT R5, R0, 0x7610, R5 ;  /* 0x0000761000057816 */ /* 0x000fe20000000005 */
[----:B------:R-:W-:Y:S06]  /*8870*/  BRA `(.L_x_1148) ;  /* 0x0000000000b47947 */ /* 0x000fec0003800000 */
.L_x_1160:
        /* <DEDUP_REMOVED lines=14> */
.L_x_1174:
[----:B------:R-:W-:Y:S05]  /*8960*/  BSYNC.RECONVERGENT B0 ;  /* 0x0000000000007941 */ /* 0x000fea0003800200 */
.L_x_1173:
[----:B------:R-:W-:-:S04]  /*8970*/  F2FP.F16.F32.PACK_AB R0, RZ, R0 ;  /* 0x00000000ff00723e */ /* 0x000fc800000000ff */
[----:B------:R-:W-:Y:S01]  /*8980*/  PRMT R5, R0, 0x7610, R5 ;  /* 0x0000761000057816 */ /* 0x000fe20000000005 */
[----:B------:R-:W-:Y:S06]  /*8990*/  BRA `(.L_x_1148) ;  /* 0x00000000006c7947 */ /* 0x000fec0003800000 */
.L_x_1147:
        /* <DEDUP_REMOVED lines=16> */
.L_x_1175:
[----:B------:R-:W-:Y:S01]  /*8aa0*/  PRMT R5, RZ, 0x7610, R5 ;  /* 0x00007610ff057816 */ /* 0x000fe20000000005 */
[----:B------:R-:W-:Y:S06]  /*8ab0*/  BRA `(.L_x_1148) ;  /* 0x0000000000247947 */ /* 0x000fec0003800000 */
.L_x_1172:
[----:B------:R-:W2:Y:S02]  /*8ac0*/  LDG.E.64 R2, desc[UR36][R2.64] ;  /* 0x0000002402027981 */ /* 0x000ea4000c1e1b00 */
[----:B--2---:R-:W0:Y:S02]  /*8ad0*/  I2F.U64 R0, R2 ;  /* 0x0000000200007312 */ /* 0x004e240000301000 */
[----:B0-----:R-:W-:-:S04]  /*8ae0*/  F2FP.F16.F32.PACK_AB R0, RZ, R0 ;  /* 0x00000000ff00723e */ /* 0x001fc800000000ff */
[----:B------:R-:W-:Y:S01]  /*8af0*/  PRMT R5, R0, 0x7610, R5 ;  /* 0x0000761000057816 */ /* 0x000fe20000000005 */
[----:B------:R-:W-:Y:S06]  /*8b00*/  BRA `(.L_x_1148) ;  /* 0x0000000000107947 */ /* 0x000fec0003800000 */
.L_x_1171:
[----:B------:R-:W2:Y:S02]  /*8b10*/  LDG.E R2, desc[UR36][R2.64] ;  /* 0x0000002402027981 */ /* 0x000ea4000c1e1900 */
[----:B--2---:R-:W-:-:S04]  /*8b20*/  I2FP.F32.U32 R0, R2 ;  /* 0x0000000200007245 */ /* 0x004fc80000201000 */
[----:B------:R-:W-:-:S04]  /*8b30*/  F2FP.F16.F32.PACK_AB R0, RZ, R0 ;  /* 0x00000000ff00723e */ /* 0x000fc800000000ff */
[----:B------:R-:W-:-:S07]  /*8b40*/  PRMT R5, R0, 0x7610, R5 ;  /* 0x0000761000057816 */ /* 0x000fce0000000005 */
.L_x_1148:
        /* <DEDUP_REMOVED lines=12> */
.L_x_1177:
[----:B------:R-:W-:Y:S05]  /*8c10*/  BSYNC.RECONVERGENT B0 ;  /* 0x0000000000007941 */ /* 0x000fea0003800200 */
.L_x_1176:
        /* <DEDUP_REMOVED lines=18> */
.L_x_1181:
[----:B------:R-:W-:-:S06]  /*8d40*/  HADD2.F32 R5, -RZ, R7.H0_H0 ;  /* 0x20000007ff057230 */ /* 0x000fcc0000004100 */
[----:B------:R-:W0:Y:S02]  /*8d50*/  F2I.S64.TRUNC R4, R5 ;  /* 0x0000000500047311 */ /* 0x000e24000020d900 */
[----:B0-----:R0:W-:Y:S01]  /*8d60*/  STG.E.U8 desc[UR36][R2.64], R4 ;  /* 0x0000000402007986 */ /* 0x0011e2000c101124 */
[----:B------:R-:W-:Y:S05]  /*8d70*/  BRA `(.L_x_1183) ;  /* 0x0000000c006c7947 */ /* 0x000fea0003800000 */
.L_x_1180:
        /* <DEDUP_REMOVED lines=10> */
.L_x_1185:
[----:B------:R-:W-:-:S06]  /*8e20*/  HADD2.F32 R7, -RZ, R7.H0_H0 ;  /* 0x20000007ff077230 */ /* 0x000fcc0000004100 */
[----:B------:R-:W0:Y:S02]  /*8e30*/  F2I.FTZ.TRUNC.NTZ R7, R7 ;  /* 0x0000000700077305 */ /* 0x000e24000021f100 */
[----:B0-----:R0:W-:Y:S01]  /*8e40*/  STG.E desc[UR36][R2.64], R7 ;  /* 0x0000000702007986 */ /* 0x0011e2000c101924 */
[----:B------:R-:W-:Y:S05]  /*8e50*/  BRA `(.L_x_1183) ;  /* 0x0000000c00347947 */ /* 0x000fea0003800000 */
.L_x_1184:
[----:B------:R-:W-:-:S06]  /*8e60*/  HADD2.F32 R7, -RZ, R7.H0_H0 ;  /* 0x20000007ff077230 */ /* 0x000fcc0000004100 */
[----:B------:R-:W0:Y:S02]  /*8e70*/  F2I.FTZ.TRUNC.NTZ R7, R7 ;  /* 0x0000000700077305 */ /* 0x000e24000021f100 */
[----:B0-----:R0:W-:Y:S01]  /*8e80*/  STG.E.U16 desc[UR36][R2.64], R7 ;  /* 0x0000000702007986 */ /* 0x0011e2000c101524 */
[----:B------:R-:W-:Y:S05]  /*8e90*/  BRA `(.L_x_1183) ;  /* 0x0000000c00247947 */ /* 0x000fea0003800000 */
.L_x_1179:
        /* <DEDUP_REMOVED lines=9> */
.L_x_1187:
[----:B------:R0:W-:Y:S01]  /*8f30*/  STG.E.U16 desc[UR36][R2.64], R7 ;  /* 0x0000000702007986 */ /* 0x0001e2000c101524 */
[----:B------:R-:W-:Y:S05]  /*8f40*/  BRA `(.L_x_1183) ;  /* 0x0000000800f87947 */ /* 0x000fea0003800000 */
.L_x_1186:
        /* <DEDUP_REMOVED lines=10> */
.L_x_1189:
[----:B------:R-:W-:-:S05]  /*8ff0*/  HADD2.F32 R0, -RZ, R7.H0_H0 ;  /* 0x20000007ff007230 */ /* 0x000fca0000004100 */
[----:B------:R-:W-:-:S04]  /*9000*/  F2FP.F16.F32.PACK_AB R0, RZ, R0 ;  /* 0x00000000ff00723e */ /* 0x000fc800000000ff */
[----:B------:R-:W-:-:S05]  /*9010*/  PRMT R0, R0, 0x5410, RZ ;  /* 0x0000541000007816 */ /* 0x000fca00000000ff */
[----:B------:R0:W-:Y:S01]  /*9020*/  STG.E desc[UR36][R2.64], R0 ;  /* 0x0000000002007986 */ /* 0x0001e2000c101924 */
[----:B------:R-:W-:Y:S05]  /*9030*/  BRA `(.L_x_1183) ;  /* 0x0000000800bc7947 */ /* 0x000fea0003800000 */
.L_x_1188:
[----:B------:R-:W-:-:S05]  /*9040*/  HADD2.F32 R4, -RZ, R7.H0_H0 ;  /* 0x20000007ff047230 */ /* 0x000fca0000004100 */
[----:B------:R-:W-:-:S06]  /*9050*/  FMUL.FTZ R4, R4, 1 ;  /* 0x3f80000004047820 */ /* 0x000fcc0000410000 */
[----:B------:R-:W0:Y:S02]  /*9060*/  F2F.F64.F32 R4, R4 ;  /* 0x0000000400047310 */ /* 0x000e240000201800 */
[----:B0-----:R0:W-:Y:S01]  /*9070*/  STG.E.64 desc[UR36][R2.64], R4 ;  /* 0x0000000402007986 */ /* 0x0011e2000c101b24 */
[----:B------:R-:W-:Y:S05]  /*9080*/  BRA `(.L_x_1183) ;  /* 0x0000000800a87947 */ /* 0x000fea0003800000 */
.L_x_1178:
        /* <DEDUP_REMOVED lines=14> */
.L_x_1193:
        /* <DEDUP_REMOVED lines=18> */
.L_x_1196:
[----:B------:R-:W-:-:S04]  /*9290*/  SHF.R.U32.HI R5, RZ, 0x18, R5 ;  /* 0x00000018ff057819 */ /* 0x000fc80000011605 */
[----:B------:R-:W-:-:S07]  /*92a0*/  LOP3.LUT R0, R0, 0x80, R5, 0xf8, !PT ;  /* 0x0000008000007812 */ /* 0x000fce00078ef805 */
.L_x_1195:
[----:B------:R-:W-:Y:S05]  /*92b0*/  BSYNC.RECONVERGENT B0 ;  /* 0x0000000000007941 */ /* 0x000fea0003800200 */
.L_x_1194:
[----:B------:R3:W-:Y:S01]  /*92c0*/  STG.E.U8 desc[UR36][R2.64], R0 ;  /* 0x0000000002007986 */ /* 0x0007e2000c101124 */
[----:B------:R-:W-:Y:S05]  /*92d0*/  BRA `(.L_x_1183) ;  /* 0x0000000800147947 */ /* 0x000fea0003800000 */
.L_x_1192:
        /* <DEDUP_REMOVED lines=18> */
.L_x_1199:
[----:B------:R-:W-:-:S04]  /*9400*/  SHF.R.U32.HI R5, RZ, 0x18, R5 ;  /* 0x00000018ff057819 */ /* 0x000fc80000011605 */
[----:B------:R-:W-:-:S07]  /*9410*/  LOP3.LUT R0, R0, 0x80, R5, 0xf8, !PT ;  /* 0x0000008000007812 */ /* 0x000fce00078ef805 */
.L_x_1198:
[----:B------:R-:W-:Y:S05]  /*9420*/  BSYNC.RECONVERGENT B0 ;  /* 0x0000000000007941 */ /* 0x000fea0003800200 */
.L_x_1197:
[----:B------:R0:W-:Y:S01]  /*9430*/  STG.E.U8 desc[UR36][R2.64], R0 ;  /* 0x0000000002007986 */ /* 0x0001e2000c101124 */
[----:B------:R-:W-:Y:S05]  /*9440*/  BRA `(.L_x_1183) ;  /* 0x0000000400b87947 */ /* 0x000fea0003800000 */
.L_x_1191:
        /* <DEDUP_REMOVED lines=22> */
.L_x_1201:
[----:B------:R-:W-:-:S06]  /*95b0*/  HADD2.F32 R4, -RZ, R7.H0_H0 ;  /* 0x20000007ff047230 */ /* 0x000fcc0000004100 */
[----:B------:R-:W0:Y:S02]  /*95c0*/  F2I.U64.TRUNC R4, R4 ;  /* 0x0000000400047311 */ /* 0x000e24000020d800 */
[----:B0-----:R1:W-:Y:S01]  /*95d0*/  STG.E.64 desc[UR36][R2.64], R4 ;  /* 0x0000000402007986 */ /* 0x0013e2000c101b24 */
[----:B------:R-:W-:Y:S05]  /*95e0*/  BRA `(.L_x_1183) ;  /* 0x0000000400507947 */ /* 0x000fea0003800000 */
.L_x_1200:
[----:B------:R-:W-:-:S06]  /*95f0*/  HADD2.F32 R7, -RZ, R7.H0_H0 ;  /* 0x20000007ff077230 */ /* 0x000fcc0000004100 */
[----:B------:R-:W0:Y:S02]  /*9600*/  F2I.FTZ.U32.TRUNC.NTZ R7, R7 ;  /* 0x0000000700077305 */ /* 0x000e24000021f000 */
[----:B0-----:R0:W-:Y:S01]  /*9610*/  STG.E desc[UR36][R2.64], R7 ;  /* 0x0000000702007986 */ /* 0x0011e2000c101924 */
[----:B------:R-:W-:Y:S05]  /*9620*/  BRA `(.L_x_1183) ;  /* 0x0000000400407947 */ /* 0x000fea0003800000 */
.L_x_1190:
        /* <DEDUP_REMOVED lines=11> */
.L_x_1203:
[----:B------:R-:W-:-:S05]  /*96e0*/  HADD2.F32 R7, -RZ, R7.H0_H0 ;  /* 0x20000007ff077230 */ /* 0x000fca0000004100 */
[----:B------:R-:W-:Y:S01]  /*96f0*/  FMUL.FTZ R4, R7, 1 ;  /* 0x3f80000007047820 */ /* 0x000fe20000410000 */
[----:B------:R-:W-:-:S05]  /*9700*/  CS2R R6, SRZ ;  /* 0x0000000000067805 */ /* 0x000fca000001ff00 */
[----:B------:R-:W0:Y:S02]  /*9710*/  F2F.F64.F32 R4, R4 ;  /* 0x0000000400047310 */ /* 0x000e240000201800 */
[----:B0-----:R0:W-:Y:S01]  /*9720*/  STG.E.128 desc[UR36][R2.64], R4 ;  /* 0x0000000402007986 */ /* 0x0011e2000c101d24 */
[----:B------:R-:W-:Y:S05]  /*9730*/  BRA `(.L_x_1183) ;  /* 0x0000000000fc7947 */ /* 0x000fea0003800000 */
.L_x_1202:
[----:B------:R-:W-:-:S09]  /*9740*/  UISETP.NE.AND UP0, UPT, UR4, 0xf, UPT ;  /* 0x0000000f0400788c */ /* 0x000fd2000bf05270 */
[----:B------:R-:W-:Y:S05]  /*9750*/  BRA.U !UP0, `(.L_x_1204) ;  /* 0x0000000108e87547 */ /* 0x000fea000b800000 */
[----:B------:R-:W-:-:S09]  /*9760*/  UISETP.NE.AND UP0, UPT, UR4, 0x17, UPT ;  /* 0x000000170400788c */ /* 0x000fd2000bf05270 */
[----:B------:R-:W-:Y:S05]  /*9770*/  BRA.U !UP0, `(.L_x_1205) ;  /* 0x0000000108907547 */ /* 0x000fea000b800000 */
[----:B------:R-:W-:-:S09]  /*9780*/  UISETP.NE.AND UP0, UPT, UR4, 0x18, UPT ;  /* 0x000000180400788c */ /* 0x000fd2000bf05270 */
[----:B------:R-:W-:Y:S05]  /*9790*/  BRA.U !UP0, `(.L_x_1206) ;  /* 0x0000000108447547 */ /* 0x000fea000b800000 */
.L_x_1182:
        /* <DEDUP_REMOVED lines=11> */
[----:B------:R-:W-:Y:S01]  /*9850*/  IMAD.U32 R7, RZ, RZ, UR7 ;  /* 0x00000007ff077e24 */ /* 0x000fe2000f8e00ff */
[----:B---3--:R-:W-:Y:S01]  /*9860*/  MOV R10, UR8 ;  /* 0x00000008000a7c02 */ /* 0x008fe20008000f00 */
[----:B------:R-:W-:-:S07]  /*9870*/  IMAD.U32 R11, RZ, RZ, UR9 ;  /* 0x00000009ff0b7e24 */ /* 0x000fce000f8e00ff */
[----:B------:R-:W-:-:S07]  /*9880*/  LEPC R20, `(.L_x_1207) ;  /* 0x000000001014794e */ /* 0x000fce0000000000 */
[----:B--2---:R-:W-:Y:S05]  /*9890*/  CALL.ABS.NOINC R2 ;  /* 0x0000000002007343 */ /* 0x004fea0003c00000 */
.L_x_1207:
[----:B------:R-:W-:Y:S05]  /*98a0*/  BRA `(.L_x_1183) ;  /* 0x0000000000a07947 */ /* 0x000fea0003800000 */
.L_x_1206:
        /* <DEDUP_REMOVED lines=13> */
.L_x_1209:
[----:B------:R-:W-:Y:S05]  /*9980*/  BSYNC.RECONVERGENT B0 ;  /* 0x0000000000007941 */ /* 0x000fea0003800200 */
.L_x_1208:
[----:B------:R-:W-:-:S05]  /*9990*/  LOP3.LUT R5, R0, 0x80, R5, 0xf8, !PT ;  /* 0x0000008000057812 */ /* 0x000fca00078ef805 */
[----:B------:R0:W-:Y:S01]  /*99a0*/  STG.E.U8 desc[UR36][R2.64], R5 ;  /* 0x0000000502007986 */ /* 0x0001e2000c101124 */
[----:B------:R-:W-:Y:S05]  /*99b0*/  BRA `(.L_x_1183) ;  /* 0x00000000005c7947 */ /* 0x000fea0003800000 */
.L_x_1205:
        /* <DEDUP_REMOVED lines=12> */
.L_x_1211:
[----:B------:R-:W-:Y:S02]  /*9a80*/  ISETP.GT.U32.AND P0, PT, R4, 0x7f800000, PT ;  /* 0x7f8000000400780c */ /* 0x000fe40003f04070 */
[----:B------:R-:W-:-:S04]  /*9a90*/  MOV R0, 0x7f ;  /* 0x0000007f00007802 */ /* 0x000fc80000000f00 */
[----:B------:R-:W-:-:S07]  /*9aa0*/  SEL R0, R0, 0x7c, P0 ;  /* 0x0000007c00007807 */ /* 0x000fce0000000000 */
.L_x_1212:
[----:B------:R-:W-:Y:S05]  /*9ab0*/  BSYNC.RECONVERGENT B0 ;  /* 0x0000000000007941 */ /* 0x000fea0003800200 */
.L_x_1210:
[----:B------:R-:W-:-:S04]  /*9ac0*/  SHF.R.U32.HI R5, RZ, 0x18, R5 ;  /* 0x00000018ff057819 */ /* 0x000fc80000011605 */
[----:B------:R-:W-:-:S05]  /*9ad0*/  LOP3.LUT R5, R0, 0x80, R5, 0xf8, !PT ;  /* 0x0000008000057812 */ /* 0x000fca00078ef805 */
[----:B------:R0:W-:Y:S01]  /*9ae0*/  STG.E.U8 desc[UR36][R2.64], R5 ;  /* 0x0000000502007986 */ /* 0x0001e2000c101124 */
[----:B------:R-:W-:Y:S05]  /*9af0*/  BRA `(.L_x_1183) ;  /* 0x00000000000c7947 */ /* 0x000fea0003800000 */
.L_x_1204:
[----:B------:R-:W-:-:S05]  /*9b00*/  HADD2.F32 R0, -RZ, R7.H0_H0 ;  /* 0x20000007ff007230 */ /* 0x000fca0000004100 */
[----:B------:R-:W-:-:S05]  /*9b10*/  F2FP.BF16.F32.PACK_AB R0, RZ, R0 ;  /* 0x00000000ff00723e */ /* 0x000fca00000010ff */
[----:B------:R0:W-:Y:S02]  /*9b20*/  STG.E.U16 desc[UR36][R2.64], R0 ;  /* 0x0000000002007986 */ /* 0x0001e4000c101524 */
.L_x_1183:
[----:B------:R-:W-:-:S07]  /*9b30*/  VIADD R17, R17, 0x80 ;  /* 0x0000008011117836 */ /* 0x000fce0000000000 */
.L_x_1141:
[----:B------:R-:W-:Y:S05]  /*9b40*/  BSYNC.RECONVERGENT B6 ;  /* 0x0000000000067941 */ /* 0x000fea0003800200 */
.L_x_1140:
[----:B------:R-:W5:Y:S02]  /*9b50*/  LDCU UR4, c[0x0][0x380] ;  /* 0x00007000ff0477ac */ /* 0x000f640008000800 */
[----:B-----5:R-:W-:-:S13]  /*9b60*/  ISETP.GE.AND P0, PT, R17, UR4, PT ;  /* 0x0000000411007c0c */ /* 0x020fda000bf06270 */
[----:B------:R-:W-:Y:S05]  /*9b70*/  @P0 EXIT ;  /* 0x000000000000094d */ /* 0x000fea0003800000 */
[----:B------:R-:W5:Y:S01]  /*9b80*/  LDCU UR4, c[0x0][0x388] ;  /* 0x00007100ff0477ac */ /* 0x000f620008000800 */
[----:B------:R-:W-:Y:S02]  /*9b90*/  HFMA2 R16, -RZ, RZ, 0, 0 ;  /* 0x00000000ff107431 */ /* 0x000fe400000001ff */
[----:B0--34-:R-:W-:Y:S01]  /*9ba0*/  IMAD.MOV.U32 R0, RZ, RZ, RZ ;  /* 0x000000ffff007224 */ /* 0x019fe200078e00ff */
        /* <DEDUP_REMOVED lines=15> */
[----:B------:R-:W-:Y:S01]  /*9ca0*/  MOV R2, RZ ;  /* 0x000000ff00027202 */ /* 0x000fe20000000f00 */
        /* <DEDUP_REMOVED lines=284> */
.L_x_1213:
[----:B------:R-:W1:Y:S01]  /*ae70*/  LDCU.128 UR8, c[0x0][0x580] ;  /* 0x0000b000ff0877ac */ /* 0x000e620008000c00 */
[----:B------:R-:W-:-:S04]  /*ae80*/  UPRMT UR4, UR42, 0x9910, URZ ;  /* 0x000099102a047896 */ /* 0x000fc800080000ff */
[----:B------:R-:W-:Y:S01]  /*ae90*/  UISETP.GT.AND UP0, UPT, UR4, 0x9, UPT ;  /* 0x000000090400788c */ /* 0x000fe2000bf04270 */
[----:B-12---:R-:W-:Y:S02]  /*aea0*/  IADD3 R2, P1, PT, R0, UR10, RZ ;  /* 0x0000000a00027c10 */ /* 0x006fe4000ff3e0ff */
[----:B------:R-:W-:-:S03]  /*aeb0*/  IADD3 R16, P0, PT, R16, UR8, RZ ;  /* 0x0000000810107c10 */ /* 0x000fc6000ff1e0ff */
[----:B------:R-:W-:Y:S01]  /*aec0*/  IMAD.X R3, RZ, RZ, UR11, P1 ;  /* 0x0000000bff037e24 */ /* 0x000fe200088e06ff */
[----:B------:R-:W-:Y:S02]  /*aed0*/  IADD3.X R17, PT, PT, RZ, UR9, RZ, P0, !PT ;  /* 0x00000009ff117c10 */ /* 0x000fe400087fe4ff */
        /* <DEDUP_REMOVED lines=14> */
.L_x_1217:
[----:B------:R-:W2:Y:S02]  /*afc0*/  LDG.E.U8 R2, desc[UR36][R2.64] ;  /* 0x0000002402027981 */ /* 0x000ea4000c1e1100 */
[----:B--2---:R-:W-:-:S04]  /*afd0*/  I2FP.F32.U32 R0, R2 ;  /* 0x0000000200007245 */ /* 0x004fc80000201000 */
[----:B------:R-:W-:-:S04]  /*afe0*/  F2FP.F16.F32.PACK_AB R0, RZ, R0 ;  /* 0x00000000ff00723e */ /* 0x000fc800000000ff */
[----:B------:R-:W-:Y:S01]  /*aff0*/  PRMT R5, R0, 0x7610, R5 ;  /* 0x0000761000057816 */ /* 0x000fe20000000005 */
[----:B------:R-:W-:Y:S06]  /*b000*/  BRA `(.L_x_1219) ;  /* 0x0000000c00b07947 */ /* 0x000fec0003800000 */
.L_x_1216:
        /* <DEDUP_REMOVED lines=11> */
.L_x_1221:
[----:B------:R-:W2:Y:S02]  /*b0c0*/  LDG.E R2, desc[UR36][R2.64] ;  /* 0x0000002402027981 */ /* 0x000ea4000c1e1900 */
[----:B--2---:R-:W-:-:S04]  /*b0d0*/  I2FP.F32.S32 R0, R2 ;  /* 0x0000000200007245 */ /* 0x004fc80000201400 */
[----:B------:R-:W-:-:S04]  /*b0e0*/  F2FP.F16.F32.PACK_AB R0, RZ, R0 ;  /* 0x00000000ff00723e */ /* 0x000fc800000000ff */
[----:B------:R-:W-:Y:S01]  /*b0f0*/  PRMT R5, R0, 0x7610, R5 ;  /* 0x0000761000057816 */ /* 0x000fe20000000005 */
[----:B------:R-:W-:Y:S06]  /*b100*/  BRA `(.L_x_1219) ;  /* 0x0000000c00707947 */ /* 0x000fec0003800000 */
.L_x_1220:
[----:B------:R-:W2:Y:S02]  /*b110*/  LDG.E.U16 R2, desc[UR36][R2.64] ;  /* 0x0000002402027981 */ /* 0x000ea4000c1e1500 */
[----:B--2---:R-:W0:Y:S02]  /*b120*/  I2F.S16 R0, R2 ;  /* 0x0000000200007306 */ /* 0x004e240000101400 */
[----:B0-----:R-:W-:-:S04]  /*b130*/  F2FP.F16.F32.PACK_AB R0, RZ, R0 ;  /* 0x00000000ff00723e */ /* 0x001fc800000000ff */
[----:B------:R-:W-:Y:S01]  /*b140*/  PRMT R5, R0, 0x7610, R5 ;  /* 0x0000761000057816 */ /* 0x000fe20000000005 */
[----:B------:R-:W-:Y:S06]  /*b150*/  BRA `(.L_x_1219) ;  /* 0x0000000c005c7947 */ /* 0x000fec0003800000 */
.L_x_1215:
        /* <DEDUP_REMOVED lines=9> */
.L_x_1223:
[----:B------:R1:W5:Y:S01]  /*b1f0*/  LDG.E.U16 R5, desc[UR36][R2.64] ;  /* 0x0000002402057981 */ /* 0x000362000c1e1500 */
[----:B------:R-:W-:Y:S05]  /*b200*/  BRA `(.L_x_1219) ;  /* 0x0000000c00307947 */ /* 0x000fea0003800000 */
.L_x_1222:
        /* <DEDUP_REMOVED lines=9> */
.L_x_1225:
[----:B------:R0:W5:Y:S01]  /*b2a0*/  LDG.E.U16 R5, desc[UR36][R2.64] ;  /* 0x0000002402057981 */ /* 0x000162000c1e1500 */
[----:B------:R-:W-:Y:S05]  /*b2b0*/  BRA `(.L_x_1219) ;  /* 0x0000000c00047947 */ /* 0x000fea0003800000 */
.L_x_1224:
        /* <DEDUP_REMOVED lines=9> */
.L_x_1214:
        /* <DEDUP_REMOVED lines=14> */
.L_x_1228:
        /* <DEDUP_REMOVED lines=9> */
.L_x_1227:
        /* <DEDUP_REMOVED lines=26> */
.L_x_1230:
[----:B------:R-:W2:Y:S02]  /*b660*/  LDG.E.U8 R2, desc[UR36][R2.64] ;  /* 0x0000002402027981 */ /* 0x000ea4000c1e1100 */
[C---:B--2---:R-:W-:Y:S01]  /*b670*/  SHF.L.U32 R0, R2.reuse, 0x19, RZ ;  /* 0x0000001902007819 */ /* 0x044fe200000006ff */
        /* <DEDUP_REMOVED lines=12> */
.L_x_1229:
[----:B------:R-:W2:Y:S02]  /*b740*/  LDG.E.U16 R0, desc[UR36][R2.64] ;  /* 0x0000002402007981 */ /* 0x000ea4000c1e1500 */
[----:B--2---:R-:W-:-:S05]  /*b750*/  IMAD.U32 R0, R0, 0x10000, RZ ;  /* 0x0001000000007824 */ /* 0x004fca00078e00ff */
[----:B------:R-:W-:-:S04]  /*b760*/  F2FP.F16.F32.PACK_AB R0, RZ, R0 ;  /* 0x00000000ff00723e */ /* 0x000fc800000000ff */
[----:B------:R-:W-:Y:S01]  /*b770*/  PRMT R5, R0, 0x7610, R5 ;  /* 0x0000761000057816 */ /* 0x000fe20000000005 */
[----:B------:R-:W-:Y:S06]  /*b780*/  BRA `(.L_x_1219) ;  /* 0x0000000400d07947 */ /* 0x000fec0003800000 */
.L_x_1226:
        /* <DEDUP_REMOVED lines=13> */
.L_x_1233:
        /* <DEDUP_REMOVED lines=21> */
.L_x_1237:
[----:B------:R-:W-:Y:S05]  /*b9b0*/  BSYNC.RECONVERGENT B1 ;  /* 0x0000000000017941 */ /* 0x000fea0003800200 */
.L_x_1236:
[----:B------:R-:W-:Y:S01]  /*b9c0*/  IMAD.SHL.U32 R0, R0, 0x100000, RZ ;  /* 0x0010000000007824 */ /* 0x000fe200078e00ff */
[----:B------:R-:W-:-:S04]  /*b9d0*/  LEA R2, R2, 0x3b800000, 0x17 ;  /* 0x3b80000002027811 */ /* 0x000fc800078eb8ff */
[----:B------:R-:W-:-:S07]  /*b9e0*/  LOP3.LUT R0, R2, R0, R7, 0xfe, !PT ;  /* 0x0000000002007212 */ /* 0x000fce00078efe07 */
.L_x_1235:
[----:B------:R-:W-:Y:S05]  /*b9f0*/  BSYNC.RECONVERGENT B0 ;  /* 0x0000000000007941 */ /* 0x000fea0003800200 */
.L_x_1234:
[----:B------:R-:W-:-:S04]  /*ba00*/  F2FP.F16.F32.PACK_AB R0, RZ, R0 ;  /* 0x00000000ff00723e */ /* 0x000fc800000000ff */
[----:B------:R-:W-:Y:S01]  /*ba10*/  PRMT R5, R0, 0x7610, R5 ;  /* 0x0000761000057816 */ /* 0x000fe20000000005 */
[----:B------:R-:W-:Y:S06]  /*ba20*/  BRA `(.L_x_1219) ;  /* 0x0000000400287947 */ /* 0x000fec0003800000 */
.L_x_1232:
        /* <DEDUP_REMOVED lines=21> */
.L_x_1241:
[----:B------:R-:W-:Y:S05]  /*bb80*/  BSYNC.RECONVERGENT B1 ;  /* 0x0000000000017941 */ /* 0x000fea0003800200 */
.L_x_1240:
[----:B------:R-:W-:Y:S02]  /*bb90*/  SHF.L.U32 R0, R0, 0x15, RZ ;  /* 0x0000001500007819 */ /* 0x000fe400000006ff */
[----:B------:R-:W-:-:S04]  /*bba0*/  LEA R2, R2, 0x37800000, 0x17 ;  /* 0x3780000002027811 */ /* 0x000fc800078eb8ff */
[----:B------:R-:W-:-:S07]  /*bbb0*/  LOP3.LUT R0, R2, R0, R7, 0xfe, !PT ;  /* 0x0000000002007212 */ /* 0x000fce00078efe07 */
.L_x_1239:
[----:B------:R-:W-:Y:S05]  /*bbc0*/  BSYNC.RECONVERGENT B0 ;  /* 0x0000000000007941 */ /* 0x000fea0003800200 */
.L_x_1238:
[----:B------:R-:W-:-:S04]  /*bbd0*/  F2FP.F16.F32.PACK_AB R0, RZ, R0 ;  /* 0x00000000ff00723e */ /* 0x000fc800000000ff */
[----:B------:R-:W-:Y:S01]  /*bbe0*/  PRMT R5, R0, 0x7610, R5 ;  /* 0x0000761000057816 */ /* 0x000fe20000000005 */
[----:B------:R-:W-:Y:S06]  /*bbf0*/  BRA `(.L_x_1219) ;  /* 0x0000000000b47947 */ /* 0x000fec0003800000 */
.L_x_1231:
        /* <DEDUP_REMOVED lines=14> */
.L_x_1245:
[----:B------:R-:W-:Y:S05]  /*bce0*/  BSYNC.RECONVERGENT B0 ;  /* 0x0000000000007941 */ /* 0x000fea0003800200 */
.L_x_1244:
[----:B------:R-:W-:-:S04]  /*bcf0*/  F2FP.F16.F32.PACK_AB R0, RZ, R0 ;  /* 0x00000000ff00723e */ /* 0x000fc800000000ff */
[----:B------:R-:W-:Y:S01]  /*bd00*/  PRMT R5, R0, 0x7610, R5 ;  /* 0x0000761000057816 */ /* 0x000fe20000000005 */
[----:B------:R-:W-:Y:S06]  /*bd10*/  BRA `(.L_x_1219) ;  /* 0x00000000006c7947 */ /* 0x000fec0003800000 */
.L_x_1218:
        /* <DEDUP_REMOVED lines=8> */
[----:B0-----:R-:W-:Y:S02]  /*bda0*/  IMAD.U32 R4, RZ, RZ, UR4 ;  /* 0x00000004ff047e24 */ /* 0x001fe4000f8e00ff */
[----:B------:R-:W-:Y:S01]  /*bdb0*/  IMAD.U32 R5, RZ, RZ, UR5 ;  /* 0x00000005ff057e24 */ /* 0x000fe2000f8e00ff */
[----:B-1----:R-:W-:Y:S01]  /*bdc0*/  MOV R6, UR6 ;  /* 0x0000000600067c02 */ /* 0x002fe20008000f00 */
[----:B------:R-:W-:-:S02]  /*bdd0*/  IMAD.U32 R7, RZ, RZ, UR7 ;  /* 0x00000007ff077e24 */ /* 0x000fc4000f8e00ff */
[----:B---3--:R-:W-:Y:S01]  /*bde0*/  IMAD.U32 R10, RZ, RZ, UR8 ;  /* 0x00000008ff0a7e24 */ /* 0x008fe2000f8e00ff */
[----:B------:R-:W-:-:S07]  /*bdf0*/  MOV R11, UR9 ;  /* 0x00000009000b7c02 */ /* 0x000fce0008000f00 */
[----:B------:R-:W-:-:S07]  /*be00*/  LEPC R20, `(.L_x_1246) ;  /* 0x000000001014794e */ /* 0x000fce0000000000 */
[----:B--2---:R-:W-:Y:S05]  /*be10*/  CALL.ABS.NOINC R2 ;  /* 0x0000000002007343 */ /* 0x004fea0003c00000 */
.L_x_1246:
[----:B------:R-:W-:Y:S01]  /*be20*/  PRMT R5, RZ, 0x7610, R5 ;  /* 0x00007610ff057816 */ /* 0x000fe20000000005 */
[----:B------:R-:W-:Y:S06]  /*be30*/  BRA `(.L_x_1219) ;  /* 0x0000000000247947 */ /* 0x000fec0003800000 */
.L_x_1243:
[----:B------:R-:W2:Y:S02]  /*be40*/  LDG.E.64 R2, desc[UR36][R2.64] ;  /* 0x0000002402027981 */ /* 0x000ea4000c1e1b00 */
[----:B--2---:R-:W0:Y:S02]  /*be50*/  I2F.U64 R0, R2 ;  /* 0x0000000200007312 */ /* 0x004e240000301000 */
[----:B0-----:R-:W-:-:S04]  /*be60*/  F2FP.F16.F32.PACK_AB R0, RZ, R0 ;  /* 0x00000000ff00723e */ /* 0x001fc800000000ff */
[----:B------:R-:W-:Y:S01]  /*be70*/  PRMT R5, R0, 0x7610, R5 ;  /* 0x0000761000057816 */ /* 0x000fe20000000005 */
[----:B------:R-:W-:Y:S06]  /*be80*/  BRA `(.L_x_1219) ;  /* 0x0000000000107947 */ /* 0x000fec0003800000 */
.L_x_1242:
[----:B------:R-:W2:Y:S02]  /*be90*/  LDG.E R2, desc[UR36][R2.64] ;  /* 0x0000002402027981 */ /* 0x000ea4000c1e1900 */
[----:B--2---:R-:W-:-:S04]  /*bea0*/  I2FP.F32.U32 R0, R2 ;  /* 0x0000000200007245 */ /* 0x004fc80000201000 */
[----:B------:R-:W-:-:S04]  /*beb0*/  F2FP.F16.F32.PACK_AB R0, RZ, R0 ;  /* 0x00000000ff00723e */ /* 0x000fc800000000ff */
[----:B------:R-:W-:-:S07]  /*bec0*/  PRMT R5, R0, 0x7610, R5 ;  /* 0x0000761000057816 */ /* 0x000fce0000000005 */
.L_x_1219:
[----:B-----5:R-:W-:Y:S01]  /*bed0*/  HADD2.F32 R0, -RZ, R5.H0_H0 ;  /* 0x20000005ff007230 */ /* 0x020fe20000004100 */
[----:B------:R-:W-:Y:S04]  /*bee0*/  BSSY.RECONVERGENT B0, `(.L_x_1247) ;  /* 0x0000009000007945 */ /* 0x000fe80003800200 */
[----:B------:R-:W-:-:S13]  /*bef0*/  FSETP.NAN.FTZ.AND P0, PT, |R0|, |R0|, PT ;  /* 0x400000000000720b */ /* 0x000fda0003f18200 */
[----:B------:R-:W-:Y:S05]  /*bf00*/  @P0 BRA `(.L_x_1248) ;  /* 0x0000000000180947 */ /* 0x000fea0003800000 */
[----:B------:R-:W2:Y:S01]  /*bf10*/  LDCU.U16 UR4, c[0x0][0x592] ;  /* 0x0000b240ff0477ac */ /* 0x000ea20008000400 */
[----:B------:R-:W-:-:S13]  /*bf20*/  FSETP.NEU.FTZ.AND P0, PT, R0, +INF , PT ;  /* 0x7f8000000000780b */ /* 0x000fda0003f1d000 */
[----:B------:R-:W-:Y:S01]  /*bf30*/  @P0 FSETP.NEU.FTZ.AND P1, PT, R0, -INF , PT ;  /* 0xff8000000000080b */ /* 0x000fe20003f3d000 */
[----:B--2---:R-:W-:-:S03]  /*bf40*/  IMAD.U32 R19, RZ, RZ, UR4 ;  /* 0x00000004ff137e24 */ /* 0x004fc6000f8e00ff */
[----:B------:R-:W-:-:S04]  /*bf50*/  @P0 SEL R5, R18, R5, !P1 ;  /* 0x0000000512050207 */ /* 0x000fc80004800000 */
[----:B------:R-:W-:-:S07]  /*bf60*/  @P0 PRMT R19, R5, 0x7610, R19 ;  /* 0x0000761005130816 */ /* 0x000fce0000000013 */
.L_x_1248:
[----:B------:R-:W-:Y:S05]  /*bf70*/  BSYNC.RECONVERGENT B0 ;  /* 0x0000000000007941 */ /* 0x000fea0003800200 */
.L_x_1247:
        /* <DEDUP_REMOVED lines=12> */
[----:B------:R-:W2:Y:S02]  /*c040*/  F2I.FTZ.TRUNC.NTZ R19, R19 ;  /* 0x0000001300137305 */ /* 0x000ea4000021f100 */
[----:B--2---:R-:W-:Y:S01]  /*c050*/  STG.E.U8 desc[UR36][R16.64], R19 ;  /* 0x0000001310007986 */ /* 0x004fe2000c101124 */
[----:B------:R-:W-:Y:S05]  /*c060*/  EXIT ;  /* 0x000000000000794d */ /* 0x000fea0003800000 */
.L_x_1252:
[----:B01----:R-:W-:-:S06]  /*c070*/  HADD2.F32 R3, -RZ, R19.H0_H0 ;  /* 0x20000013ff037230 */ /* 0x003fcc0000004100 */
[----:B------:R-:W0:Y:S02]  /*c080*/  F2I.S64.TRUNC R2, R3 ;  /* 0x0000000300027311 */ /* 0x000e24000020d900 */
[----:B0-----:R-:W-:Y:S01]  /*c090*/  STG.E.U8 desc[UR36][R16.64], R2 ;  /* 0x0000000210007986 */ /* 0x001fe2000c101124 */
[----:B------:R-:W-:Y:S05]  /*c0a0*/  EXIT ;  /* 0x000000000000794d */ /* 0x000fea0003800000 */
.L_x_1251:
[----:B------:R-:W-:-:S09]  /*c0b0*/  UISETP.NE.AND UP0, UPT, UR4, 0x2, UPT ;  /* 0x000000020400788c */ /* 0x000fd2000bf05270 */
[----:B------:R-:W-:Y:S05]  /*c0c0*/  BRA.U !UP0, `(.L_x_1254) ;  /* 0x0000000108307547 */ /* 0x000fea000b800000 */
[----:B------:R-:W-:-:S09]  /*c0d0*/  UISETP.NE.AND UP0, UPT, UR4, 0x3, UPT ;  /* 0x000000030400788c */ /* 0x000fd2000bf05270 */
[----:B------:R-:W-:Y:S05]  /*c0e0*/  BRA.U !UP0, `(.L_x_1255) ;  /* 0x0000000108187547 */ /* 0x000fea000b800000 */
[----:B------:R-:W-:-:S09]  /*c0f0*/  UISETP.NE.AND UP0, UPT, UR4, 0x4, UPT ;  /* 0x000000040400788c */ /* 0x000fd2000bf05270 */
[----:B------:R-:W-:Y:S05]  /*c100*/  BRA.U UP0, `(.L_x_1253) ;  /* 0x0000000900707547 */ /* 0x000fea000b800000 */
[----:B01----:R-:W-:-:S06]  /*c110*/  HADD2.F32 R2, -RZ, R19.H0_H0 ;  /* 0x20000013ff027230 */ /* 0x003fcc0000004100 */
[----:B------:R-:W0:Y:S02]  /*c120*/  F2I.S64.TRUNC R2, R2 ;  /* 0x0000000200027311 */ /* 0x000e24000020d900 */
[----:B0-----:R-:W-:Y:S01]  /*c130*/  STG.E.64 desc[UR36][R16.64], R2 ;  /* 0x0000000210007986 */ /* 0x001fe2000c101b24 */
[----:B------:R-:W-:Y:S05]  /*c140*/  EXIT ;  /* 0x000000000000794d */ /* 0x000fea0003800000 */
.L_x_1255:
[----:B------:R-:W-:-:S06]  /*c150*/  HADD2.F32 R19, -RZ, R19.H0_H0 ;  /* 0x20000013ff137230 */ /* 0x000fcc0000004100 */
[----:B------:R-:W2:Y:S02]  /*c160*/  F2I.FTZ.TRUNC.NTZ R19, R19 ;  /* 0x0000001300137305 */ /* 0x000ea4000021f100 */
[----:B--2---:R-:W-:Y:S01]  /*c170*/  STG.E desc[UR36][R16.64], R19 ;  /* 0x0000001310007986 */ /* 0x004fe2000c101924 */
[----:B------:R-:W-:Y:S05]  /*c180*/  EXIT ;  /* 0x000000000000794d */ /* 0x000fea0003800000 */
.L_x_1254:
[----:B------:R-:W-:-:S06]  /*c190*/  HADD2.F32 R19, -RZ, R19.H0_H0 ;  /* 0x20000013ff137230 */ /* 0x000fcc0000004100 */
[----:B------:R-:W2:Y:S02]  /*c1a0*/  F2I.FTZ.TRUNC.NTZ R19, R19 ;  /* 0x0000001300137305 */ /* 0x000ea4000021f100 */
[----:B--2---:R-:W-:Y:S01]  /*c1b0*/  STG.E.U16 desc[UR36][R16.64], R19 ;  /* 0x0000001310007986 */ /* 0x004fe2000c101524 */
[----:B------:R-:W-:Y:S05]  /*c1c0*/  EXIT ;  /* 0x000000000000794d */ /* 0x000fea0003800000 */
.L_x_1250:
[----:B------:R-:W-:-:S09]  /*c1d0*/  UISETP.GT.AND UP0, UPT, UR4, 0x6, UPT ;  /* 0x000000060400788c */ /* 0x000fd2000bf04270 */
[----:B------:R-:W-:Y:S05]  /*c1e0*/  BRA.U UP0, `(.L_x_1256) ;  /* 0x0000000100247547 */ /* 0x000fea000b800000 */
[----:B------:R-:W-:-:S09]  /*c1f0*/  UISETP.NE.AND UP0, UPT, UR4, 0x5, UPT ;  /* 0x000000050400788c */ /* 0x000fd2000bf05270 */
[----:B------:R-:W-:Y:S05]  /*c200*/  BRA.U !UP0, `(.L_x_1257) ;  /* 0x0000000108147547 */ /* 0x000fea000b800000 */
[----:B------:R-:W-:-:S09]  /*c210*/  UISETP.NE.AND UP0, UPT, UR4, 0x6, UPT ;  /* 0x000000060400788c */ /* 0x000fd2000bf05270 */
[----:B------:R-:W-:Y:S05]  /*c220*/  BRA.U UP0, `(.L_x_1253) ;  /* 0x0000000900287547 */ /* 0x000fea000b800000 */
[----:B------:R-:W-:-:S05]  /*c230*/  HADD2.F32 R19, -RZ, R19.H0_H0 ;  /* 0x20000013ff137230 */ /* 0x000fca0000004100 */
[----:B------:R-:W-:Y:S01]  /*c240*/  STG.E desc[UR36][R16.64], R19 ;  /* 0x0000001310007986 */ /* 0x000fe2000c101924 */
[----:B------:R-:W-:Y:S05]  /*c250*/  EXIT ;  /* 0x000000000000794d */ /* 0x000fea0003800000 */
.L_x_1257:
[----:B------:R-:W-:Y:S01]  /*c260*/  STG.E.U16 desc[UR36][R16.64], R19 ;  /* 0x0000001310007986 */ /* 0x000fe2000c101524 */
[----:B------:R-:W-:Y:S05]  /*c270*/  EXIT ;  /* 0x000000000000794d */ /* 0x000fea0003800000 */
.L_x_1256:
[----:B------:R-:W-:-:S09]  /*c280*/  UISETP.NE.AND UP0, UPT, UR4, 0x7, UPT ;  /* 0x000000070400788c */ /* 0x000fd2000bf05270 */
[----:B------:R-:W-:Y:S05]  /*c290*/  BRA.U !UP0, `(.L_x_1258) ;  /* 0x0000000108347547 */ /* 0x000fea000b800000 */
[----:B------:R-:W-:-:S09]  /*c2a0*/  UISETP.NE.AND UP0, UPT, UR4, 0x8, UPT ;  /* 0x000000080400788c */ /* 0x000fd2000bf05270 */
[----:B------:R-:W-:Y:S05]  /*c2b0*/  BRA.U !UP0, `(.L_x_1259) ;  /* 0x0000000108187547 */ /* 0x000fea000b800000 */
[----:B------:R-:W-:-:S09]  /*c2c0*/  UISETP.NE.AND UP0, UPT, UR4, 0x9, UPT ;  /* 0x000000090400788c */ /* 0x000fd2000bf05270 */
[----:B------:R-:W-:Y:S05]  /*c2d0*/  BRA.U UP0, `(.L_x_1253) ;  /* 0x0000000500fc7547 */ /* 0x000fea000b800000 */
[----:B01----:R-:W-:Y:S02]  /*c2e0*/  HADD2.F32 R2, -RZ, R19.H0_H0 ;  /* 0x20000013ff027230 */ /* 0x003fe40000004100 */
[----:B------:R-:W-:-:S05]  /*c2f0*/  IMAD.MOV.U32 R3, RZ, RZ, RZ ;  /* 0x000000ffff037224 */ /* 0x000fca00078e00ff */
[----:B------:R-:W-:Y:S01]  /*c300*/  STG.E.64 desc[UR36][R16.64], R2 ;  /* 0x0000000210007986 */ /* 0x000fe2000c101b24 */
[----:B------:R-:W-:Y:S05]  /*c310*/  EXIT ;  /* 0x000000000000794d */ /* 0x000fea0003800000 */
.L_x_1259:
[----:B------:R-:W-:-:S05]  /*c320*/  HADD2.F32 R0, -RZ, R19.H0_H0 ;  /* 0x20000013ff007230 */ /* 0x000fca0000004100 */
[----:B------:R-:W-:-:S04]  /*c330*/  F2FP.F16.F32.PACK_AB R0, RZ, R0 ;  /* 0x00000000ff00723e */ /* 0x000fc800000000ff */
[----:B------:R-:W-:-:S05]  /*c340*/  PRMT R0, R0, 0x5410, RZ ;  /* 0x0000541000007816 */ /* 0x000fca00000000ff */
[----:B------:R-:W-:Y:S01]  /*c350*/  STG.E desc[UR36][R16.64], R0 ;  /* 0x0000000010007986 */ /* 0x000fe2000c101924 */
[----:B------:R-:W-:Y:S05]  /*c360*/  EXIT ;  /* 0x000000000000794d */ /* 0x000fea0003800000 */
.L_x_1258:
[----:B01----:R-:W-:-:S05]  /*c370*/  HADD2.F32 R2, -RZ, R19.H0_H0 ;  /* 0x20000013ff027230 */ /* 0x003fca0000004100 */
[----:B------:R-:W-:-:S06]  /*c380*/  FMUL.FTZ R2, R2, 1 ;  /* 0x3f80000002027820 */ /* 0x000fcc0000410000 */
[----:B------:R-:W0:Y:S02]  /*c390*/  F2F.F64.F32 R2, R2 ;  /* 0x0000000200027310 */ /* 0x000e240000201800 */
[----:B0-----:R-:W-:Y:S01]  /*c3a0*/  STG.E.64 desc[UR36][R16.64], R2 ;  /* 0x0000000210007986 */ /* 0x001fe2000c101b24 */
[----:B------:R-:W-:Y:S05]  /*c3b0*/  EXIT ;  /* 0x000000000000794d */ /* 0x000fea0003800000 */
.L_x_1249:
        /* <DEDUP_REMOVED lines=10> */
[----:B01----:R-:W-:-:S06]  /*c460*/  HADD2.F32 R3, -RZ, R19.H0_H0 ;  /* 0x20000013ff037230 */ /* 0x003fcc0000004100 */
[----:B------:R-:W0:Y:S02]  /*c470*/  F2I.FTZ.U32.TRUNC.NTZ R3, R3 ;  /* 0x0000000300037305 */ /* 0x000e24000021f000 */
[----:B0-----:R-:W-:Y:S01]  /*c480*/  STG.E.U16 desc[UR36][R16.64], R3 ;  /* 0x0000000310007986 */ /* 0x001fe2000c101524 */
[----:B------:R-:W-:Y:S05]  /*c490*/  EXIT ;  /* 0x000000000000794d */ /* 0x000fea0003800000 */
.L_x_1263:
[----:B01----:R-:W-:Y:S01]  /*c4a0*/  HADD2.F32 R3, -RZ, R19.H0_H0 ;  /* 0x20000013ff037230 */ /* 0x003fe20000004100 */
        /* <DEDUP_REMOVED lines=16> */
.L_x_1266:
[----:B------:R-:W-:-:S04]  /*c5b0*/  SHF.R.U32.HI R3, RZ, 0x18, R3 ;  /* 0x00000018ff037819 */ /* 0x000fc80000011603 */
[----:B------:R-:W-:-:S04]  /*c5c0*/  LOP3.LUT R0, R0, 0x80, R3, 0xf8, !PT ;  /* 0x0000008000007812 */ /* 0x000fc800078ef803 */
[----:B------:R-:W-:-:S07]  /*c5d0*/  PRMT R8, R0, 0x7610, R8 ;  /* 0x0000761000087816 */ /* 0x000fce0000000008 */
.L_x_1265:
[----:B------:R-:W-:Y:S05]  /*c5e0*/  BSYNC.RECONVERGENT B0 ;  /* 0x0000000000007941 */ /* 0x000fea0003800200 */
.L_x_1264:
[----:B------:R-:W-:Y:S01]  /*c5f0*/  STG.E.U8 desc[UR36][R16.64], R8 ;  /* 0x0000000810007986 */ /* 0x000fe2000c101124 */
[----:B------:R-:W-:Y:S05]  /*c600*/  EXIT ;  /* 0x000000000000794d */ /* 0x000fea0003800000 */
.L_x_1262:
[----:B01----:R-:W-:Y:S01]  /*c610*/  HADD2.F32 R3, -RZ, R19.H0_H0 ;  /* 0x20000013ff037230 */ /* 0x003fe20000004100 */
        /* <DEDUP_REMOVED lines=16> */
.L_x_1269:
[----:B------:R-:W-:-:S04]  /*c720*/  SHF.R.U32.HI R3, RZ, 0x18, R3 ;  /* 0x00000018ff037819 */ /* 0x000fc80000011603 */
[----:B------:R-:W-:-:S04]  /*c730*/  LOP3.LUT R0, R0, 0x80, R3, 0xf8, !PT ;  /* 0x0000008000007812 */ /* 0x000fc800078ef803 */
[----:B------:R-:W-:-:S07]  /*c740*/  PRMT R8, R0, 0x7610, R8 ;  /* 0x0000761000087816 */ /* 0x000fce0000000008 */
.L_x_1268:
[----:B------:R-:W-:Y:S05]  /*c750*/  BSYNC.RECONVERGENT B0 ;  /* 0x0000000000007941 */ /* 0x000fea0003800200 */
.L_x_1267:
[----:B------:R-:W-:Y:S01]  /*c760*/  STG.E.U8 desc[UR36][R16.64], R8 ;  /* 0x0000000810007986 */ /* 0x000fe2000c101124 */
[----:B------:R-:W-:Y:S05]  /*c770*/  EXIT ;  /* 0x000000000000794d */ /* 0x000fea0003800000 */
.L_x_1261:
[----:B------:R-:W-:-:S09]  /*c780*/  UISETP.NE.AND UP0, UPT, UR4, 0x1c, UPT ;  /* 0x0000001c0400788c */ /* 0x000fd2000bf05270 */
[----:B------:R-:W-:Y:S05]  /*c790*/  BRA.U !UP0, `(.L_x_1270) ;  /* 0x0000000108607547 */ /* 0x000fea000b800000 */
[----:B------:R-:W-:-:S09]  /*c7a0*/  UISETP.NE.AND UP0, UPT, UR4, 0x1d, UPT ;  /* 0x0000001d0400788c */ /* 0x000fd2000bf05270 */
[----:B------:R-:W-:Y:S05]  /*c7b0*/  BRA.U !UP0, `(.L_x_1271) ;  /* 0x0000000108487547 */ /* 0x000fea000b800000 */
[----:B------:R-:W-:-:S09]  /*c7c0*/  UISETP.NE.AND UP0, UPT, UR4, 0x2c, UPT ;  /* 0x0000002c0400788c */ /* 0x000fd2000bf05270 */
[----:B------:R-:W-:Y:S05]  /*c7d0*/  BRA.U UP0, `(.L_x_1253) ;  /* 0x0000000100bc7547 */ /* 0x000fea000b800000 */
[----:B------:R-:W-:Y:S02]  /*c7e0*/  HADD2.F32 R19, -RZ, R19.H0_H0 ;  /* 0x20000013ff137230 */ /* 0x000fe40000004100 */
[----:B01----:R-:W-:-:S03]  /*c7f0*/  IMAD.MOV.U32 R3, RZ, RZ, 0xff ;  /* 0x000000ffff037424 */ /* 0x003fc600078e00ff */
        /* <DEDUP_REMOVED lines=12> */
[----:B------:R-:W-:Y:S01]  /*c8c0*/  STG.E.U8 desc[UR36][R16.64], R3 ;  /* 0x0000000310007986 */ /* 0x000fe2000c101124 */
[----:B------:R-:W-:Y:S05]  /*c8d0*/  EXIT ;  /* 0x000000000000794d */ /* 0x000fea0003800000 */
.L_x_1271:
[----:B01----:R-:W-:-:S06]  /*c8e0*/  HADD2.F32 R2, -RZ, R19.H0_H0 ;  /* 0x20000013ff027230 */ /* 0x003fcc0000004100 */
[----:B------:R-:W0:Y:S02]  /*c8f0*/  F2I.U64.TRUNC R2, R2 ;  /* 0x0000000200027311 */ /* 0x000e24000020d800 */
[----:B0-----:R-:W-:Y:S01]  /*c900*/  STG.E.64 desc[UR36][R16.64], R2 ;  /* 0x0000000210007986 */ /* 0x001fe2000c101b24 */
[----:B------:R-:W-:Y:S05]  /*c910*/  EXIT ;  /* 0x000000000000794d */ /* 0x000fea0003800000 */
.L_x_1270:
[----:B------:R-:W-:-:S06]  /*c920*/  HADD2.F32 R19, -RZ, R19.H0_H0 ;  /* 0x20000013ff137230 */ /* 0x000fcc0000004100 */
[----:B------:R-:W2:Y:S02]  /*c930*/  F2I.FTZ.U32.TRUNC.NTZ R19, R19 ;  /* 0x0000001300137305 */ /* 0x000ea4000021f000 */
[----:B--2---:R-:W-:Y:S01]  /*c940*/  STG.E desc[UR36][R16.64], R19 ;  /* 0x0000001310007986 */ /* 0x004fe2000c101924 */
[----:B------:R-:W-:Y:S05]  /*c950*/  EXIT ;  /* 0x000000000000794d */ /* 0x000fea0003800000 */
.L_x_1260:
        /* <DEDUP_REMOVED lines=8> */
[----:B01----:R-:W-:-:S05]  /*c9e0*/  SEL R3, RZ, 0x1, !P0 ;  /* 0x00000001ff037807 */ /* 0x003fca0004000000 */
[----:B------:R-:W-:Y:S01]  /*c9f0*/  STG.E.U8 desc[UR36][R16.64], R3 ;  /* 0x0000000310007986 */ /* 0x000fe2000c101124 */
[----:B------:R-:W-:Y:S05]  /*ca00*/  EXIT ;  /* 0x000000000000794d */ /* 0x000fea0003800000 */
.L_x_1273:
[----:B------:R-:W-:Y:S01]  /*ca10*/  HADD2.F32 R19, -RZ, R19.H0_H0 ;  /* 0x20000013ff137230 */ /* 0x000fe20000004100 */
[----:B------:R-:W-:-:S04]  /*ca20*/  CS2R R6, SRZ ;  /* 0x0000000000067805 */ /* 0x000fc8000001ff00 */
[----:B------:R-:W-:-:S06]  /*ca30*/  FMUL.FTZ R4, R19, 1 ;  /* 0x3f80000013047820 */ /* 0x000fcc0000410000 */
[----:B------:R-:W2:Y:S02]  /*ca40*/  F2F.F64.F32 R4, R4 ;  /* 0x0000000400047310 */ /* 0x000ea40000201800 */
[----:B--2---:R-:W-:Y:S01]  /*ca50*/  STG.E.128 desc[UR36][R16.64], R4 ;  /* 0x0000000410007986 */ /* 0x004fe2000c101d24 */
[----:B------:R-:W-:Y:S05]  /*ca60*/  EXIT ;  /* 0x000000000000794d */ /* 0x000fea0003800000 */
.L_x_1272:
[----:B------:R-:W-:-:S09]  /*ca70*/  UISETP.NE.AND UP0, UPT, UR4, 0xf, UPT ;  /* 0x0000000f0400788c */ /* 0x000fd2000bf05270 */
[----:B------:R-:W-:Y:S05]  /*ca80*/  BRA.U !UP0, `(.L_x_1274) ;  /* 0x0000000108e87547 */ /* 0x000fea000b800000 */
[----:B------:R-:W-:-:S09]  /*ca90*/  UISETP.NE.AND UP0, UPT, UR4, 0x17, UPT ;  /* 0x000000170400788c */ /* 0x000fd2000bf05270 */
[----:B------:R-:W-:Y:S05]  /*caa0*/  BRA.U !UP0, `(.L_x_1275) ;  /* 0x0000000108907547 */ /* 0x000fea000b800000 */
[----:B------:R-:W-:-:S09]  /*cab0*/  UISETP.NE.AND UP0, UPT, UR4, 0x18, UPT ;  /* 0x000000180400788c */ /* 0x000fd2000bf05270 */
[----:B------:R-:W-:Y:S05]  /*cac0*/  BRA.U !UP0, `(.L_x_1276) ;  /* 0x0000000108447547 */ /* 0x000fea000b800000 */
.L_x_1253:
[----:B------:R-:W-:Y:S01]  /*cad0*/  MOV R0, 0x1c0 ;  /* 0x000001c000007802 */ /* 0x000fe20000000f00 */
[----:B------:R-:W2:Y:S01]  /*cae0*/  LDCU.64 UR4, c[0x4][0x1a0] ;  /* 0x01003400ff0477ac */ /* 0x000ea20008000a00 */
[----:B------:R-:W-:Y:S02]  /*caf0*/  HFMA2 R8, -RZ, RZ, 0, 6.020069122314453125e-06 ;  /* 0x00000065ff087431 */ /* 0x000fe400000001ff */
[----:B------:R-:W-:Y:S01]  /*cb00*/  IMAD.MOV.U32 R12, RZ, RZ, 0x1 ;  /* 0x00000001ff0c7424 */ /* 0x000fe200078e00ff */
[----:B01----:R0:W1:Y:S01]  /*cb10*/  LDC.64 R2, c[0x4][R0] ;  /* 0x0100000000027b82 */ /* 0x0030620000000a00 */
[----:B------:R-:W3:Y:S01]  /*cb20*/  LDCU.64 UR6, c[0x4][0x1a8] ;  /* 0x01003500ff0677ac */ /* 0x000ee20008000a00 */
[----:B------:R-:W-:Y:S01]  /*cb30*/  IMAD.MOV.U32 R13, RZ, RZ, RZ ;  /* 0x000000ffff0d7224 */ /* 0x000fe200078e00ff */
[----:B------:R-:W4:Y:S01]  /*cb40*/  LDCU.64 UR8, c[0x4][0x88] ;  /* 0x01001100ff0877ac */ /* 0x000f220008000a00 */
[----:B--2---:R-:W-:Y:S01]  /*cb50*/  MOV R4, UR4 ;  /* 0x0000000400047c02 */ /* 0x004fe20008000f00 */
[----:B------:R-:W-:-:S02]  /*cb60*/  IMAD.U32 R5, RZ, RZ, UR5 ;  /* 0x00000005ff057e24 */ /* 0x000fc4000f8e00ff */
[----:B---3--:R-:W-:Y:S01]  /*cb70*/  IMAD.U32 R6, RZ, RZ, UR6 ;  /* 0x00000006ff067e24 */ /* 0x008fe2000f8e00ff */
[----:B------:R-:W-:Y:S01]  /*cb80*/  MOV R7, UR7 ;  /* 0x0000000700077c02 */ /* 0x000fe20008000f00 */
[----:B----4-:R-:W-:Y:S02]  /*cb90*/  IMAD.U32 R10, RZ, RZ, UR8 ;  /* 0x00000008ff0a7e24 */ /* 0x010fe4000f8e00ff */
[----:B0-----:R-:W-:-:S07]  /*cba0*/  IMAD.U32 R11, RZ, RZ, UR9 ;  /* 0x00000009ff0b7e24 */ /* 0x001fce000f8e00ff */
[----:B------:R-:W-:-:S07]  /*cbb0*/  LEPC R20, `(.L_x_1277) ;  /* 0x000000001014794e */ /* 0x000fce0000000000 */
[----:B-1----:R-:W-:Y:S05]  /*cbc0*/  CALL.ABS.NOINC R2 ;  /* 0x0000000002007343 */ /* 0x002fea0003c00000 */
.L_x_1277:
[----:B------:R-:W-:Y:S05]  /*cbd0*/  EXIT ;  /* 0x000000000000794d */ /* 0x000fea0003800000 */
.L_x_1276:
[----:B------:R-:W-:Y:S01]  /*cbe0*/  HADD2.F32 R19, -RZ, R19.H0_H0 ;  /* 0x20000013ff137230 */ /* 0x000fe20000004100 */
[----:B------:R-:W-:Y:S01]  /*cbf0*/  BSSY.RECONVERGENT B0, `(.L_x_1278) ;  /* 0x000000c000007945 */ /* 0x000fe20003800200 */
[----:B------:R-:W-:-:S03]  /*cc00*/  MOV R0, 0x7f ;  /* 0x0000007f00007802 */ /* 0x000fc60000000f00 */
[----:B01----:R-:W-:Y:S02]  /*cc10*/  LOP3.LUT R2, R19, 0x7fffffff, RZ, 0xc0, !PT ;  /* 0x7fffffff13027812 */ /* 0x003fe400078ec0ff */
        /* <DEDUP_REMOVED lines=9> */
.L_x_1279:
[----:B------:R-:W-:Y:S05]  /*ccb0*/  BSYNC.RECONVERGENT B0 ;  /* 0x0000000000007941 */ /* 0x000fea0003800200 */
.L_x_1278:
[----:B------:R-:W-:-:S05]  /*ccc0*/  LOP3.LUT R3, R0, 0x80, R3, 0xf8, !PT ;  /* 0x0000008000037812 */ /* 0x000fca00078ef803 */
[----:B------:R-:W-:Y:S01]  /*ccd0*/  STG.E.U8 desc[UR36][R16.64], R3 ;  /* 0x0000000310007986 */ /* 0x000fe2000c101124 */
[----:B------:R-:W-:Y:S05]  /*cce0*/  EXIT ;  /* 0x000000000000794d */ /* 0x000fea0003800000 */
.L_x_1275:
[----:B01----:R-:W-:Y:S01]  /*ccf0*/  HADD2.F32 R3, -RZ, R19.H0_H0 ;  /* 0x20000013ff037230 */ /* 0x003fe20000004100 */
        /* <DEDUP_REMOVED lines=11> */
.L_x_1281:
[----:B------:R-:W-:Y:S01]  /*cdb0*/  IMAD.MOV.U32 R0, RZ, RZ, 0x7f ;  /* 0x0000007fff007424 */ /* 0x000fe200078e00ff */
[----:B------:R-:W-:-:S04]  /*cdc0*/  ISETP.GT.U32.AND P0, PT, R2, 0x7f800000, PT ;  /* 0x7f8000000200780c */ /* 0x000fc80003f04070 */
[----:B------:R-:W-:-:S09]  /*cdd0*/  SEL R0, R0, 0x7c, P0 ;  /* 0x0000007c00007807 */ /* 0x000fd20000000000 */
.L_x_1282:
[----:B------:R-:W-:Y:S05]  /*cde0*/  BSYNC.RECONVERGENT B0 ;  /* 0x0000000000007941 */ /* 0x000fea0003800200 */
.L_x_1280:
[----:B------:R-:W-:-:S04]  /*cdf0*/  SHF.R.U32.HI R3, RZ, 0x18, R3 ;  /* 0x00000018ff037819 */ /* 0x000fc80000011603 */
[----:B------:R-:W-:-:S05]  /*ce00*/  LOP3.LUT R3, R0, 0x80, R3, 0xf8, !PT ;  /* 0x0000008000037812 */ /* 0x000fca00078ef803 */
[----:B------:R-:W-:Y:S01]  /*ce10*/  STG.E.U8 desc[UR36][R16.64], R3 ;  /* 0x0000000310007986 */ /* 0x000fe2000c101124 */
[----:B------:R-:W-:Y:S05]  /*ce20*/  EXIT ;  /* 0x000000000000794d */ /* 0x000fea0003800000 */
.L_x_1274:
[----:B------:R-:W-:-:S05]  /*ce30*/  HADD2.F32 R0, -RZ, R19.H0_H0 ;  /* 0x20000013ff007230 */ /* 0x000fca0000004100 */
[----:B------:R-:W-:-:S05]  /*ce40*/  F2FP.BF16.F32.PACK_AB R0, RZ, R0 ;  /* 0x00000000ff00723e */ /* 0x000fca00000010ff */
[----:B------:R-:W-:Y:S01]  /*ce50*/  STG.E.U16 desc[UR36][R16.64], R0 ;  /* 0x0000000010007986 */ /* 0x000fe2000c101524 */
[----:B------:R-:W-:Y:S05]  /*ce60*/  EXIT ;  /* 0x000000000000794d */ /* 0x000fea0003800000 */
.L_x_1283:
        /* <DEDUP_REMOVED lines=9> */
.L_x_36971:


//--------------------- .text._ZN2at6native27unrolled_elementwise_kernelIZZZNS0_22nan_to_num_kernel_cudaERNS_18TensorIteratorBaseESt8optionalIdES5_S5_ENKUlvE0_clEvENKUlvE1_clEvEUlN3c104HalfEE_St5arrayIPcLm2EELi4E23TrivialOffsetCalculatorILi1EjESF_NS0_6memory12LoadWithCastILi1EEENSG_13StoreWithCastILi1EEEEEviT_T0_T2_T3_T4_T5_ --------------------------
	.section	.text._ZN2at6native27unrolled_elementwise_kernelIZZZNS0_22nan_to_num_kernel_cudaERNS_18TensorIteratorBaseESt8optionalIdES5_S5_ENKUlvE0_clEvENKUlvE1_clEvEUlN3c104HalfEE_St5arrayIPcLm2EELi4E23TrivialOffsetCalculatorILi1EjESF_NS0_6memory12LoadWithCastILi1EEENSG_13StoreWithCastILi1EEEEEviT_T0_T2_T3_T4_T5_,"ax",@progbits
	.align	128
        .global         _ZN2at6native27unrolled_elementwise_kernelIZZZNS0_22nan_to_num_kernel_cudaERNS_18TensorIteratorBaseESt8optionalIdES5_S5_ENKUlvE0_clEvENKUlvE1_clEvEUlN3c104HalfEE_St5arrayIPcLm2EELi4E23TrivialOffsetCalculatorILi1EjESF_NS0_6memory12LoadWithCastILi1EEENSG_13StoreWithCastILi1EEEEEviT_T0_T2_T3_T4_T5_
        .type           _ZN2at6native27unrolled_elementwise_kernelIZZZNS0_22nan_to_num_kernel_cudaERNS_18TensorIteratorBaseESt8optionalIdES5_S5_ENKUlvE0_clEvENKUlvE1_clEvEUlN3c104HalfEE_St5arrayIPcLm2EELi4E23TrivialOffsetCalculatorILi1EjESF_NS0_6memory12LoadWithCastILi1EEENSG_13StoreWithCastILi1EEEEEviT_T0_T2_T3_T4_T5_,@function
        .size           _ZN2at6native27unrolled_elementwise_kernelIZZZNS0_22nan_to_num_kernel_cudaERNS_18TensorIteratorBaseESt8optionalIdES5_S5_ENKUlvE0_clEvENKUlvE1_clEvEUlN3c104HalfEE_St5arrayIPcLm2EELi4E23TrivialOffsetCalculatorILi1EjESF_NS0_6memory12LoadWithCastILi1EEENSG_13StoreWithCastILi1EEEEEviT_T0_T2_T3_T4_T5_,(.L_x_36972 - _ZN2at6native27unrolled_elementwise_kernelIZZZNS0_22nan_to_num_kernel_cudaERNS_18TensorIteratorBaseESt8optionalIdES5_S5_ENKUlvE0_clEvENKUlvE1_clEvEUlN3c104HalfEE_St5arrayIPcLm2EELi4E23TrivialOffsetCalculatorILi1EjESF_NS0_6memory12LoadWithCastILi1EEENSG_13StoreWithCastILi1EEEEEviT_T0_T2_T3_T4_T5_)
        .other          _ZN2at6native27unrolled_elementwise_kernelIZZZNS0_22nan_to_num_kernel_cudaERNS_18TensorIteratorBaseESt8optionalIdES5_S5_ENKUlvE0_clEvENKUlvE1_clEvEUlN3c104HalfEE_St5arrayIPcLm2EELi4E23TrivialOffsetCalculatorILi1EjESF_NS0_6memory12LoadWithCastILi1EEENSG_13StoreWithCastILi1EEEEEviT_T0_T2_T3_T4_T5_,@"STO_CUDA_ENTRY STV_DEFAULT"
_ZN2at6native27unrolled_elementwise_kernelIZZZNS0_22nan_to_num_kernel_cudaERNS_18TensorIteratorBaseESt8optionalIdES5_S5_ENKUlvE0_clEvENKUlvE1_clEvEUlN3c104HalfEE_St5arrayIPcLm2EELi4E23TrivialOffsetCalculatorILi1EjESF_NS0_6memory12LoadWithCastILi1EEENSG_13StoreWithCastILi1EEEEEviT_T0_T2_T3_T4_T5_:
.text._ZN2at6native27unrolled_elementwise_kernelIZZZNS0_22nan_to_num_kernel_cudaERNS_18TensorIteratorBaseESt8optionalIdES5_S5_ENKUlvE0_clEvENKUlvE1_clEvEUlN3c104HalfEE_St5arrayIPcLm2EELi4E23TrivialOffsetCalculatorILi1EjESF_NS0_6memory12LoadWithCastILi1EEENSG_13StoreWithCastILi1EEEEEviT_T0_T2_T3_T4_T5_:
        /* <DEDUP_REMOVED lines=36> */
.L_x_1289:
[----:B------:R-:W2:Y:S02]  /*0240*/  LDG.E.U8 R4, desc[UR36][R4.64] ;  /* 0x0000002404047981 */ /* 0x000ea4000c1e1100 */
[----:B--2---:R-:W-:-:S04]  /*0250*/  I2FP.F32.U32 R0, R4 ;  /* 0x0000000400007245 */ /* 0x004fc80000201000 */
[----:B------:R-:W-:-:S04]  /*0260*/  F2FP.F16.F32.PACK_AB R0, RZ, R0 ;  /* 0x00000000ff00723e */ /* 0x000fc800000000ff */
[----:B------:R-:W-:Y:S01]  /*0270*/  PRMT R22, R0, 0x7610, R22 ;  /* 0x0000761000167816 */ /* 0x000fe20000000016 */
[----:B------:R-:W-:Y:S06]  /*0280*/  BRA `(.L_x_1291) ;  /* 0x0000000c00b87947 */ /* 0x000fec0003800000 */
.L_x_1288:
        /* <DEDUP_REMOVED lines=11> */
.L_x_1293:
[----:B------:R-:W2:Y:S02]  /*0340*/  LDG.E R4, desc[UR36][R4.64] ;  /* 0x0000002404047981 */ /* 0x000ea4000c1e1900 */
[----:B--2---:R-:W-:-:S04]  /*0350*/  I2FP.F32.S32 R0, R4 ;  /* 0x0000000400007245 */ /* 0x004fc80000201400 */
[----:B------:R-:W-:-:S04]  /*0360*/  F2FP.F16.F32.PACK_AB R0, RZ, R0 ;  /* 0x00000000ff00723e */ /* 0x000fc800000000ff */
[----:B------:R-:W-:Y:S01]  /*0370*/  PRMT R22, R0, 0x7610, R22 ;  /* 0x0000761000167816 */ /* 0x000fe20000000016 */
[----:B------:R-:W-:Y:S06]  /*0380*/  BRA `(.L_x_1291) ;  /* 0x0000000c00787947 */ /* 0x000fec0003800000 */
.L_x_1292:
[----:B------:R-:W2:Y:S02]  /*0390*/  LDG.E.U16 R4, desc[UR36][R4.64] ;  /* 0x0000002404047981 */ /* 0x000ea4000c1e1500 */
[----:B--2---:R-:W0:Y:S02]  /*03a0*/  I2F.S16 R0, R4 ;  /* 0x0000000400007306 */ /* 0x004e240000101400 */
[----:B0-----:R-:W-:-:S04]  /*03b0*/  F2FP.F16.F32.PACK_AB R0, RZ, R0 ;  /* 0x00000000ff00723e */ /* 0x001fc800000000ff */
[----:B------:R-:W-:Y:S01]  /*03c0*/  PRMT R22, R0, 0x7610, R22 ;  /* 0x0000761000167816 */ /* 0x000fe20000000016 */
[----:B------:R-:W-:Y:S06]  /*03d0*/  BRA `(.L_x_1291) ;  /* 0x0000000c00647947 */ /* 0x000fec0003800000 */
.L_x_1287:
        /* <DEDUP_REMOVED lines=9> */
.L_x_1295:
[----:B------:R1:W5:Y:S01]  /*0470*/  LDG.E.U16 R22, desc[UR36][R4.64] ;  /* 0x0000002404167981 */ /* 0x000362000c1e1500 */
[----:B------:R-:W-:Y:S05]  /*0480*/  BRA `(.L_x_1291) ;  /* 0x0000000c00387947 */ /* 0x000fea0003800000 */
.L_x_1294:
        /* <DEDUP_REMOVED lines=9> */
.L_x_1297:
[----:B------:R0:W5:Y:S01]  /*0520*/  LDG.E.U16 R22, desc[UR36][R4.64] ;  /* 0x0000002404167981 */ /* 0x000162000c1e1500 */
[----:B------:R-:W-:Y:S05]  /*0530*/  BRA `(.L_x_1291) ;  /* 0x0000000c000c7947 */ /* 0x000fea0003800000 */
.L_x_1296:
        /* <DEDUP_REMOVED lines=9> */
.L_x_1286:
        /* <DEDUP_REMOVED lines=14> */
.L_x_1300:
        /* <DEDUP_REMOVED lines=9> */
.L_x_1299:
        /* <DEDUP_REMOVED lines=24> */
[----:B------:R-:W-:-:S04]  /*08c0*/  F2FP.F16.F32.PACK_AB R3, RZ, R3 ;  /* 0x00000003ff03723e */ /* 0x000fc800000000ff */
[----:B------:R-:W-:Y:S01]  /*08d0*/  PRMT R22, R3, 0x7610, R22 ;  /* 0x0000761003167816 */ /* 0x000fe20000000016 */
[----:B------:R-:W-:Y:S06]  /*08e0*/  BRA `(.L_x_1291) ;  /* 0x0000000800207947 */ /* 0x000fec0003800000 */
.L_x_1302:
        /* <DEDUP_REMOVED lines=12> */
[----:B------:R-:W-:-:S04]  /*09b0*/  F2FP.F16.F32.PACK_AB R0, RZ, R0 ;  /* 0x00000000ff00723e */ /* 0x000fc800000000ff */
[----:B------:R-:W-:Y:S01]  /*09c0*/  PRMT R22, R0, 0x7610, R22 ;  /* 0x0000761000167816 */ /* 0x000fe20000000016 */
[----:B------:R-:W-:Y:S06]  /*09d0*/  BRA `(.L_x_1291) ;  /* 0x0000000400e47947 */ /* 0x000fec0003800000 */
.L_x_1301:
[----:B------:R-:W2:Y:S02]  /*09e0*/  LDG.E.U16 R0, desc[UR36][R4.64] ;  /* 0x0000002404007981 */ /* 0x000ea4000c1e1500 */
[----:B--2---:R-:W-:-:S05]  /*09f0*/  IMAD.U32 R0, R0, 0x10000, RZ ;  /* 0x0001000000007824 */ /* 0x004fca00078e00ff */
[----:B------:R-:W-:-:S04]  /*0a00*/  F2FP.F16.F32.PACK_AB R0, RZ, R0 ;  /* 0x00000000ff00723e */ /* 0x000fc800000000ff */
[----:B------:R-:W-:Y:S01]  /*0a10*/  PRMT R22, R0, 0x7610, R22 ;  /* 0x0000761000167816 */ /* 0x000fe20000000016 */
[----:B------:R-:W-:Y:S06]  /*0a20*/  BRA `(.L_x_1291) ;  /* 0x0000000400d07947 */ /* 0x000fec0003800000 */
.L_x_1298:
        /* <DEDUP_REMOVED lines=13> */
.L_x_1305:
        /* <DEDUP_REMOVED lines=21> */
.L_x_1309:
[----:B------:R-:W-:Y:S05]  /*0c50*/  BSYNC.RECONVERGENT B1 ;  /* 0x0000000000017941 */ /* 0x000fea0003800200 */
.L_x_1308:
[----:B------:R-:W-:Y:S01]  /*0c60*/  IMAD.SHL.U32 R0, R0, 0x100000, RZ ;  /* 0x0010000000007824 */ /* 0x000fe200078e00ff */
[----:B------:R-:W-:-:S04]  /*0c70*/  LEA R3, R3, 0x3b800000, 0x17 ;  /* 0x3b80000003037811 */ /* 0x000fc800078eb8ff */
[----:B------:R-:W-:-:S07]  /*0c80*/  LOP3.LUT R0, R3, R0, R7, 0xfe, !PT ;  /* 0x0000000003007212 */ /* 0x000fce00078efe07 */
.L_x_1307:
[----:B------:R-:W-:Y:S05]  /*0c90*/  BSYNC.RECONVERGENT B0 ;  /* 0x0000000000007941 */ /* 0x000fea0003800200 */
.L_x_1306:
[----:B------:R-:W-:-:S04]  /*0ca0*/  F2FP.F16.F32.PACK_AB R0, RZ, R0 ;  /* 0x00000000ff00723e */ /* 0x000fc800000000ff */
[----:B------:R-:W-:Y:S01]  /*0cb0*/  PRMT R22, R0, 0x7610, R22 ;  /* 0x0000761000167816 */ /* 0x000fe20000000016 */
[----:B------:R-:W-:Y:S06]  /*0cc0*/  BRA `(.L_x_1291) ;  /* 0x0000000400287947 */ /* 0x000fec0003800000 */
.L_x_1304:
        /* <DEDUP_REMOVED lines=21> */
.L_x_1313:
[----:B------:R-:W-:Y:S05]  /*0e20*/  BSYNC.RECONVERGENT B1 ;  /* 0x0000000000017941 */ /* 0x000fea0003800200 */
.L_x_1312:
[----:B------:R-:W-:Y:S01]  /*0e30*/  IMAD.SHL.U32 R0, R0, 0x200000, RZ ;  /* 0x0020000000007824 */ /* 0x000fe200078e00ff */
[----:B------:R-:W-:-:S04]  /*0e40*/  LEA R3, R3, 0x37800000, 0x17 ;  /* 0x3780000003037811 */ /* 0x000fc800078eb8ff */
[----:B------:R-:W-:-:S07]  /*0e50*/  LOP3.LUT R0, R3, R0, R7, 0xfe, !PT ;  /* 0x0000000003007212 */ /* 0x000fce00078efe07 */
.L_x_1311:
[----:B------:R-:W-:Y:S05]  /*0e60*/  BSYNC.RECONVERGENT B0 ;  /* 0x0000000000007941 */ /* 0x000fea0003800200 */
.L_x_1310:
[----:B------:R-:W-:-:S04]  /*0e70*/  F2FP.F16.F32.PACK_AB R0, RZ, R0 ;  /* 0x00000000ff00723e */ /* 0x000fc800000000ff */
[----:B------:R-:W-:Y:S01]  /*0e80*/  PRMT R22, R0, 0x7610, R22 ;  /* 0x0000761000167816 */ /* 0x000fe20000000016 */
[----:B------:R-:W-:Y:S06]  /*0e90*/  BRA `(.L_x_1291) ;  /* 0x0000000000b47947 */ /* 0x000fec0003800000 */
.L_x_1303:
[----:B------:R-:W-:-:S09]  /*0ea0*/  UISETP.NE.AND UP0, UPT, UR4, 0x1c, UPT ;  /* 0x0000001c0400788c */ /* 0x000fd2000bf05270 */
[----:B------:R-:W-:Y:S05]  /*0eb0*/  BRA.U !UP0, `(.L_x_1314) ;  /* 0x00000001089c7547 */ /* 0x000fea000b800000 */
[----:B------:R-:W-:-:S09]  /*0ec0*/  UISETP.NE.AND UP0, UPT, UR4, 0x1d, UPT ;  /* 0x0000001d0400788c */ /* 0x000fd2000bf05270 */
[----:B------:R-:W-:Y:S05]  /*0ed0*/  BRA.U !UP0, `(.L_x_1315) ;  /* 0x0000000108807547 */ /* 0x000fea000b800000 */
[----:B------:R-:W-:-:S09]  /*0ee0*/  UISETP.NE.AND UP0, UPT, UR4, 0x2c, UPT ;  /* 0x0000002c0400788c */ /* 0x000fd2000bf05270 */
[----:B------:R-:W-:Y:S05]  /*0ef0*/  BRA.U !UP0, `(.L_x_1316) ;  /* 0x0000000108487547 */ /* 0x000fea000b800000 */
.L_x_1290:
        /* <DEDUP_REMOVED lines=16> */
.L_x_1317:
[----:B------:R-:W-:Y:S01]  /*1000*/  PRMT R22, RZ, 0x7610, R22 ;  /* 0x00007610ff167816 */ /* 0x000fe20000000016 */
[----:B------:R-:W-:Y:S06]  /*1010*/  BRA `(.L_x_1291) ;  /* 0x0000000000547947 */ /* 0x000fec0003800000 */
.L_x_1316:
        /* <DEDUP_REMOVED lines=8> */
.L_x_1319:
[----:B------:R-:W-:Y:S05]  /*10a0*/  BSYNC.RECONVERGENT B0 ;  /* 0x0000000000007941 */ /* 0x000fea0003800200 */
.L_x_1318:
[----:B------:R-:W-:-:S04]  /*10b0*/  F2FP.F16.F32.PACK_AB R0, RZ, R0 ;  /* 0x00000000ff00723e */ /* 0x000fc800000000ff */
[----:B------:R-:W-:Y:S01]  /*10c0*/  PRMT R22, R0, 0x7610, R22 ;  /* 0x0000761000167816 */ /* 0x000fe20000000016 */
[----:B------:R-:W-:Y:S06]  /*10d0*/  BRA `(.L_x_1291) ;  /* 0x0000000000247947 */ /* 0x000fec0003800000 */
.L_x_1315:
[----:B------:R-:W2:Y:S02]  /*10e0*/  LDG.E.64 R4, desc[UR36][R4.64] ;  /* 0x0000002404047981 */ /* 0x000ea4000c1e1b00 */
[----:B--2---:R-:W0:Y:S02]  /*10f0*/  I2F.U64 R0, R4 ;  /* 0x0000000400007312 */ /* 0x004e240000301000 */
[----:B0-----:R-:W-:-:S04]  /*1100*/  F2FP.F16.F32.PACK_AB R0, RZ, R0 ;  /* 0x00000000ff00723e */ /* 0x001fc800000000ff */
[----:B------:R-:W-:Y:S01]  /*1110*/  PRMT R22, R0, 0x7610, R22 ;  /* 0x0000761000167816 */ /* 0x000fe20000000016 */
[----:B------:R-:W-:Y:S06]  /*1120*/  BRA `(.L_x_1291) ;  /* 0x0000000000107947 */ /* 0x000fec0003800000 */
.L_x_1314:
[----:B------:R-:W2:Y:S02]  /*1130*/  LDG.E R4, desc[UR36][R4.64] ;  /* 0x0000002404047981 */ /* 0x000ea4000c1e1900 */
[----:B--2---:R-:W-:-:S04]  /*1140*/  I2FP.F32.U32 R0, R4 ;  /* 0x0000000400007245 */ /* 0x004fc80000201000 */
[----:B------:R-:W-:-:S04]  /*1150*/  F2FP.F16.F32.PACK_AB R0, RZ, R0 ;  /* 0x00000000ff00723e */ /* 0x000fc800000000ff */
[----:B------:R-:W-:-:S07]  /*1160*/  PRMT R22, R0, 0x7610, R22 ;  /* 0x0000761000167816 */ /* 0x000fce0000000016 */
.L_x_1291:
[----:B------:R-:W-:-:S07]  /*1170*/  VIADD R23, R25, 0x80 ;  /* 0x0000008019177836 */ /* 0x000fce0000000000 */
.L_x_1285:
[----:B------:R-:W-:Y:S05]  /*1180*/  BSYNC.RECONVERGENT B6 ;  /* 0x0000000000067941 */ /* 0x000fea0003800200 */
.L_x_1284:
[----:B------:R-:W-:Y:S01]  /*1190*/  ISETP.GE.AND P0, PT, R23, R16, PT ;  /* 0x000000101700720c */ /* 0x000fe20003f06270 */
[----:B------:R-:W-:Y:S01]  /*11a0*/  BSSY.RECONVERGENT B6, `(.L_x_1320) ;  /* 0x000010d000067945 */ /* 0x000fe20003800200 */
[----:B------:R-:W-:-:S11]  /*11b0*/  PRMT R19, RZ, 0x7610, R19 ;  /* 0x00007610ff137816 */ /* 0x000fd60000000013 */
[----:B------:R-:W-:Y:S05]  /*11c0*/  @P0 BRA `(.L_x_1321) ;  /* 0x0000001000280947 */ /* 0x000fea0003800000 */
[----:B01----:R-:W0:Y:S01]  /*11d0*/  LDC.64 R4, c[0x0][0x3a0] ;  /* 0x0000e800ff047b82 */ /* 0x003e220000000a00 */
        /* <DEDUP_REMOVED lines=21> */
.L_x_1325:
[----:B------:R-:W2:Y:S02]  /*1330*/  LDG.E.U8 R4, desc[UR36][R4.64] ;  /* 0x0000002404047981 */ /* 0x000ea4000c1e1100 */
[----:B--2---:R-:W-:-:S04]  /*1340*/  I2FP.F32.U32 R0, R4 ;  /* 0x0000000400007245 */ /* 0x004fc80000201000 */
[----:B------:R-:W-:-:S04]  /*1350*/  F2FP.F16.F32.PACK_AB R0, RZ, R0 ;  /* 0x00000000ff00723e */ /* 0x000fc800000000ff */
[----:B------:R-:W-:Y:S01]  /*1360*/  PRMT R19, R0, 0x7610, R19 ;  /* 0x0000761000137816 */ /* 0x000fe20000000013 */
[----:B------:R-:W-:Y:S06]  /*1370*/  BRA `(.L_x_1327) ;  /* 0x0000000c00b87947 */ /* 0x000fec0003800000 */
.L_x_1324:
        /* <DEDUP_REMOVED lines=11> */
.L_x_1329:
[----:B------:R-:W2:Y:S02]  /*1430*/  LDG.E R4, desc[UR36][R4.64] ;  /* 0x0000002404047981 */ /* 0x000ea4000c1e1900 */
[----:B--2---:R-:W-:-:S04]  /*1440*/  I2FP.F32.S32 R0, R4 ;  /* 0x0000000400007245 */ /* 0x004fc80000201400 */
[----:B------:R-:W-:-:S04]  /*1450*/  F2FP.F16.F32.PACK_AB R0, RZ, R0 ;  /* 0x00000000ff00723e */ /* 0x000fc800000000ff */
[----:B------:R-:W-:Y:S01]  /*1460*/  PRMT R19, R0, 0x7610, R19 ;  /* 0x0000761000137816 */ /* 0x000fe20000000013 */
[----:B------:R-:W-:Y:S06]  /*1470*/  BRA `(.L_x_1327) ;  /* 0x0000000c00787947 */ /* 0x000fec0003800000 */
.L_x_1328:
[----:B------:R-:W2:Y:S02]  /*1480*/  LDG.E.U16 R4, desc[UR36][R4.64] ;  /* 0x0000002404047981 */ /* 0x000ea4000c1e1500 */
[----:B--2---:R-:W0:Y:S02]  /*1490*/  I2F.S16 R0, R4 ;  /* 0x0000000400007306 */ /* 0x004e240000101400 */
[----:B0-----:R-:W-:-:S04]  /*14a0*/  F2FP.F16.F32.PACK_AB R0, RZ, R0 ;  /* 0x00000000ff00723e */ /* 0x001fc800000000ff */
[----:B------:R-:W-:Y:S01]  /*14b0*/  PRMT R19, R0, 0x7610, R19 ;  /* 0x0000761000137816 */ /* 0x000fe20000000013 */
[----:B------:R-:W-:Y:S06]  /*14c0*/  BRA `(.L_x_1327) ;  /* 0x0000000c00647947 */ /* 0x000fec0003800000 */
.L_x_1323:
        /* <DEDUP_REMOVED lines=9> */
.L_x_1331:
[----:B------:R0:W5:Y:S01]  /*1560*/  LDG.E.U16 R19, desc[UR36][R4.64] ;  /* 0x0000002404137981 */ /* 0x000162000c1e1500 */
[----:B------:R-:W-:Y:S05]  /*1570*/  BRA `(.L_x_1327) ;  /* 0x0000000c00387947 */ /* 0x000fea0003800000 */
.L_x_1330:
        /* <DEDUP_REMOVED lines=9> */
.L_x_1333:
[----:B------:R1:W5:Y:S01]  /*1610*/  LDG.E.U16 R19, desc[UR36][R4.64] ;  /* 0x0000002404137981 */ /* 0x000362000c1e1500 */
[----:B------:R-:W-:Y:S05]  /*1620*/  BRA `(.L_x_1327) ;  /* 0x0000000c000c7947 */ /* 0x000fea0003800000 */
.L_x_1332:
        /* <DEDUP_REMOVED lines=9> */
.L_x_1322:
        /* <DEDUP_REMOVED lines=14> */
.L_x_1336:
        /* <DEDUP_REMOVED lines=9> */
.L_x_1335:
        /* <DEDUP_REMOVED lines=27> */
.L_x_1338:
        /* <DEDUP_REMOVED lines=12> */
[----:B------:R-:W-:-:S04]  /*1aa0*/  F2FP.F16.F32.PACK_AB R0, RZ, R0 ;  /* 0x00000000ff00723e */ /* 0x000fc800000000ff */
[----:B------:R-:W-:Y:S01]  /*1ab0*/  PRMT R19, R0, 0x7610, R19 ;  /* 0x0000761000137816 */ /* 0x000fe20000000013 */
[----:B------:R-:W-:Y:S06]  /*1ac0*/  BRA `(.L_x_1327) ;  /* 0x0000000400e47947 */ /* 0x000fec0003800000 */
.L_x_1337:
[----:B------:R-:W2:Y:S02]  /*1ad0*/  LDG.E.U16 R0, desc[UR36][R4.64] ;  /* 0x0000002404007981 */ /* 0x000ea4000c1e1500 */
[----:B--2---:R-:W-:-:S05]  /*1ae0*/  IMAD.U32 R0, R0, 0x10000, RZ ;  /* 0x0001000000007824 */ /* 0x004fca00078e00ff */
[----:B------:R-:W-:-:S04]  /*1af0*/  F2FP.F16.F32.PACK_AB R0, RZ, R0 ;  /* 0x00000000ff00723e */ /* 0x000fc800000000ff */
[----:B------:R-:W-:Y:S01]  /*1b00*/  PRMT R19, R0, 0x7610, R19 ;  /* 0x0000761000137816 */ /* 0x000fe20000000013 */
[----:B------:R-:W-:Y:S06]  /*1b10*/  BRA `(.L_x_1327) ;  /* 0x0000000400d07947 */ /* 0x000fec0003800000 */
.L_x_1334:
        /* <DEDUP_REMOVED lines=13> */
.L_x_1341:
        /* <DEDUP_REMOVED lines=21> */
.L_x_1345:
[----:B------:R-:W-:Y:S05]  /*1d40*/  BSYNC.RECONVERGENT B1 ;  /* 0x0000000000017941 */ /* 0x000fea0003800200 */
.L_x_1344:
[----:B------:R-:W-:Y:S01]  /*1d50*/  IMAD.SHL.U32 R0, R0, 0x100000, RZ ;  /* 0x0010000000007824 */ /* 0x000fe200078e00ff */
[----:B------:R-:W-:-:S04]  /*1d60*/  LEA R3, R3, 0x3b800000, 0x17 ;  /* 0x3b80000003037811 */ /* 0x000fc800078eb8ff */
[----:B------:R-:W-:-:S07]  /*1d70*/  LOP3.LUT R0, R3, R0, R7, 0xfe, !PT ;  /* 0x0000000003007212 */ /* 0x000fce00078efe07 */
.L_x_1343:
[----:B------:R-:W-:Y:S05]  /*1d80*/  BSYNC.RECONVERGENT B0 ;  /* 0x0000000000007941 */ /* 0x000fea0003800200 */
.L_x_1342:
[----:B------:R-:W-:-:S04]  /*1d90*/  F2FP.F16.F32.PACK_AB R0, RZ, R0 ;  /* 0x00000000ff00723e */ /* 0x000fc800000000ff */
[----:B------:R-:W-:Y:S01]  /*1da0*/  PRMT R19, R0, 0x7610, R19 ;  /* 0x0000761000137816 */ /* 0x000fe20000000013 */
[----:B------:R-:W-:Y:S06]  /*1db0*/  BRA `(.L_x_1327) ;  /* 0x0000000400287947 */ /* 0x000fec0003800000 */
.L_x_1340:
        /* <DEDUP_REMOVED lines=21> */
.L_x_1349:
[----:B------:R-:W-:Y:S05]  /*1f10*/  BSYNC.RECONVERGENT B1 ;  /* 0x0000000000017941 */ /* 0x000fea0003800200 */
.L_x_1348:
[----:B------:R-:W-:Y:S01]  /*1f20*/  IMAD.SHL.U32 R0, R0, 0x200000, RZ ;  /* 0x0020000000007824 */ /* 0x000fe200078e00ff */
[----:B------:R-:W-:-:S04]  /*1f30*/  LEA R3, R3, 0x37800000, 0x17 ;  /* 0x3780000003037811 */ /* 0x000fc800078eb8ff */
[----:B------:R-:W-:-:S07]  /*1f40*/  LOP3.LUT R0, R3, R0, R7, 0xfe, !PT ;  /* 0x0000000003007212 */ /* 0x000fce00078efe07 */
.L_x_1347:
[----:B------:R-:W-:Y:S05]  /*1f50*/  BSYNC.RECONVERGENT B0 ;  /* 0x0000000000007941 */ /* 0x000fea0003800200 */
.L_x_1346:
[----:B------:R-:W-:-:S04]  /*1f60*/  F2FP.F16.F32.PACK_AB R0, RZ, R0 ;  /* 0x00000000ff00723e */ /* 0x000fc800000000ff */
[----:B------:R-:W-:Y:S01]  /*1f70*/  PRMT R19, R0, 0x7610, R19 ;  /* 0x0000761000137816 */ /* 0x000fe20000000013 */
[----:B------:R-:W-:Y:S06]  /*1f80*/  BRA `(.L_x_1327) ;  /* 0x0000000000b47947 */ /* 0x000fec0003800000 */
.L_x_1339:
        /* <DEDUP_REMOVED lines=14> */
.L_x_1353:
[----:B------:R-:W-:Y:S05]  /*2070*/  BSYNC.RECONVERGENT B0 ;  /* 0x0000000000007941 */ /* 0x000fea0003800200 */
.L_x_1352:
[----:B------:R-:W-:-:S04]  /*2080*/  F2FP.F16.F32.PACK_AB R0, RZ, R0 ;  /* 0x00000000ff00723e */ /* 0x000fc800000000ff */
[----:B------:R-:W-:Y:S01]  /*2090*/  PRMT R19, R0, 0x7610, R19 ;  /* 0x0000761000137816 */ /* 0x000fe20000000013 */
[----:B------:R-:W-:Y:S06]  /*20a0*/  BRA `(.L_x_1327) ;  /* 0x00000000006c7947 */ /* 0x000fec0003800000 */
.L_x_1326:
        /* <DEDUP_REMOVED lines=16> */
.L_x_1354:
[----:B------:R-:W-:Y:S01]  /*21b0*/  PRMT R19, RZ, 0x7610, R19 ;  /* 0x00007610ff137816 */ /* 0x000fe20000000013 */
[----:B------:R-:W-:Y:S06]  /*21c0*/  BRA `(.L_x_1327) ;  /* 0x0000000000247947 */ /* 0x000fec0003800000 */
.L_x_1351:
[----:B------:R-:W2:Y:S02]  /*21d0*/  LDG.E.64 R4, desc[UR36][R4.64] ;  /* 0x0000002404047981 */ /* 0x000ea4000c1e1b00 */
[----:B--2---:R-:W0:Y:S02]  /*21e0*/  I2F.U64 R0, R4 ;  /* 0x0000000400007312 */ /* 0x004e240000301000 */
[----:B0-----:R-:W-:-:S04]  /*21f0*/  F2FP.F16.F32.PACK_AB R0, RZ, R0 ;  /* 0x00000000ff00723e */ /* 0x001fc800000000ff */
[----:B------:R-:W-:Y:S01]  /*2200*/  PRMT R19, R0, 0x7610, R19 ;  /* 0x0000761000137816 */ /* 0x000fe20000000013 */
[----:B------:R-:W-:Y:S06]  /*2210*/  BRA `(.L_x_1327) ;  /* 0x0000000000107947 */ /* 0x000fec0003800000 */
.L_x_1350:
[----:B------:R-:W2:Y:S02]  /*2220*/  LDG.E R4, desc[UR36][R4.64] ;  /* 0x0000002404047981 */ /* 0x000ea4000c1e1900 */
[----:B--2---:R-:W-:-:S04]  /*2230*/  I2FP.F32.U32 R0, R4 ;  /* 0x0000000400007245 */ /* 0x004fc80000201000 */
[----:B------:R-:W-:-:S04]  /*2240*/  F2FP.F16.F32.PACK_AB R0, RZ, R0 ;  /* 0x00000000ff00723e */ /* 0x000fc800000000ff */
[----:B------:R-:W-:-:S07]  /*2250*/  PRMT R19, R0, 0x7610, R19 ;  /* 0x0000761000137816 */ /* 0x000fce0000000013 */
.L_x_1327:
[----:B------:R-:W-:-:S07]  /*2260*/  VIADD R23, R23, 0x80 ;  /* 0x0000008017177836 */ /* 0x000fce0000000000 */
.L_x_1321:
[----:B------:R-:W-:Y:S05]  /*2270*/  BSYNC.RECONVERGENT B6 ;  /* 0x0000000000067941 */ /* 0x000fea0003800200 */
.L_x_1320:
        /* <DEDUP_REMOVED lines=26> */
.L_x_1360:
[----:B------:R-:W2:Y:S02]  /*2420*/  LDG.E.U8 R4, desc[UR36][R4.64] ;  /* 0x0000002404047981 */ /* 0x000ea4000c1e1100 */
[----:B--2---:R-:W-:-:S04]  /*2430*/  I2FP.F32.U32 R0, R4 ;  /* 0x0000000400007245 */ /* 0x004fc80000201000 */
[----:B------:R-:W-:-:S04]  /*2440*/  F2FP.F16.F32.PACK_AB R0, RZ, R0 ;  /* 0x00000000ff00723e */ /* 0x000fc800000000ff */
[----:B------:R-:W-:Y:S01]  /*2450*/  PRMT R24, R0, 0x7610, R24 ;  /* 0x0000761000187816 */ /* 0x000fe20000000018 */
[----:B------:R-:W-:Y:S06]  /*2460*/  BRA `(.L_x_1362) ;  /* 0x0000000c00b87947 */ /* 0x000fec0003800000 */
.L_x_1359:
        /* <DEDUP_REMOVED lines=11> */
.L_x_1364:
[----:B------:R-:W2:Y:S02]  /*2520*/  LDG.E R4, desc[UR36][R4.64] ;  /* 0x0000002404047981 */ /* 0x000ea4000c1e1900 */
[----:B--2---:R-:W-:-:S04]  /*2530*/  I2FP.F32.S32 R0, R4 ;  /* 0x0000000400007245 */ /* 0x004fc80000201400 */
[----:B------:R-:W-:-:S04]  /*2540*/  F2FP.F16.F32.PACK_AB R0, RZ, R0 ;  /* 0x00000000ff00723e */ /* 0x000fc800000000ff */
[----:B------:R-:W-:Y:S01]  /*2550*/  PRMT R24, R0, 0x7610, R24 ;  /* 0x0000761000187816 */ /* 0x000fe20000000018 */
[----:B------:R-:W-:Y:S06]  /*2560*/  BRA `(.L_x_1362) ;  /* 0x0000000c00787947 */ /* 0x000fec0003800000 */
.L_x_1363:
[----:B------:R-:W2:Y:S02]  /*2570*/  LDG.E.U16 R4, desc[UR36][R4.64] ;  /* 0x0000002404047981 */ /* 0x000ea4000c1e1500 */
[----:B--2---:R-:W0:Y:S02]  /*2580*/  I2F.S16 R0, R4 ;  /* 0x0000000400007306 */ /* 0x004e240000101400 */
[----:B0-----:R-:W-:-:S04]  /*2590*/  F2FP.F16.F32.PACK_AB R0, RZ, R0 ;  /* 0x00000000ff00723e */ /* 0x001fc800000000ff */
[----:B------:R-:W-:Y:S01]  /*25a0*/  PRMT R24, R0, 0x7610, R24 ;  /* 0x0000761000187816 */ /* 0x000fe20000000018 */
[----:B------:R-:W-:Y:S06]  /*25b0*/  BRA `(.L_x_1362) ;  /* 0x0000000c00647947 */ /* 0x000fec0003800000 */
.L_x_1358:
        /* <DEDUP_REMOVED lines=9> */
.L_x_1366:
[----:B------:R0:W5:Y:S01]  /*2650*/  LDG.E.U16 R24, desc[UR36][R4.64] ;  /* 0x0000002404187981 */ /* 0x000162000c1e1500 */
[----:B------:R-:W-:Y:S05]  /*2660*/  BRA `(.L_x_1362) ;  /* 0x0000000c00387947 */ /* 0x000fea0003800000 */
.L_x_1365:
        /* <DEDUP_REMOVED lines=9> */
.L_x_1368:
[----:B------:R1:W5:Y:S01]  /*2700*/  LDG.E.U16 R24, desc[UR36][R4.64] ;  /* 0x0000002404187981 */ /* 0x000362000c1e1500 */
[----:B------:R-:W-:Y:S05]  /*2710*/  BRA `(.L_x_1362) ;  /* 0x0000000c000c7947 */ /* 0x000fea0003800000 */
.L_x_1367:
        /* <DEDUP_REMOVED lines=9> */
.L_x_1357:
        /* <DEDUP_REMOVED lines=14> */
.L_x_1371:
        /* <DEDUP_REMOVED lines=9> */
.L_x_1370:
        /* <DEDUP_REMOVED lines=27> */
.L_x_1373:
        /* <DEDUP_REMOVED lines=15> */
.L_x_1372:
[----:B------:R-:W2:Y:S02]  /*2bc0*/  LDG.E.U16 R0, desc[UR36][R4.64] ;  /* 0x0000002404007981 */ /* 0x000ea4000c1e1500 */
[----:B--2---:R-:W-:-:S05]  /*2bd0*/  IMAD.U32 R0, R0, 0x10000, RZ ;  /* 0x0001000000007824 */ /* 0x004fca00078e00ff */
[----:B------:R-:W-:-:S04]  /*2be0*/  F2FP.F16.F32.PACK_AB R0, RZ, R0 ;  /* 0x00000000ff00723e */ /* 0x000fc800000000ff */
[----:B------:R-:W-:Y:S01]  /*2bf0*/  PRMT R24, R0, 0x7610, R24 ;  /* 0x0000761000187816 */ /* 0x000fe20000000018 */
[----:B------:R-:W-:Y:S06]  /*2c00*/  BRA `(.L_x_1362) ;  /* 0x0000000400d07947 */ /* 0x000fec0003800000 */
.L_x_1369:
        /* <DEDUP_REMOVED lines=13> */
.L_x_1376:
        /* <DEDUP_REMOVED lines=21> */
.L_x_1380:
[----:B------:R-:W-:Y:S05]  /*2e30*/  BSYNC.RECONVERGENT B1 ;  /* 0x0000000000017941 */ /* 0x000fea0003800200 */
.L_x_1379:
[----:B------:R-:W-:Y:S01]  /*2e40*/  IMAD.SHL.U32 R0, R0, 0x100000, RZ ;  /* 0x0010000000007824 */ /* 0x000fe200078e00ff */
[----:B------:R-:W-:-:S04]  /*2e50*/  LEA R3, R3, 0x3b800000, 0x17 ;  /* 0x3b80000003037811 */ /* 0x000fc800078eb8ff */
[----:B------:R-:W-:-:S07]  /*2e60*/  LOP3.LUT R0, R3, R0, R7, 0xfe, !PT ;  /* 0x0000000003007212 */ /* 0x000fce00078efe07 */
.L_x_1378:
[----:B------:R-:W-:Y:S05]  /*2e70*/  BSYNC.RECONVERGENT B0 ;  /* 0x0000000000007941 */ /* 0x000fea0003800200 */
.L_x_1377:
[----:B------:R-:W-:-:S04]  /*2e80*/  F2FP.F16.F32.PACK_AB R0, RZ, R0 ;  /* 0x00000000ff00723e */ /* 0x000fc800000000ff */
[----:B------:R-:W-:Y:S01]  /*2e90*/  PRMT R24, R0, 0x7610, R24 ;  /* 0x0000761000187816 */ /* 0x000fe20000000018 */
[----:B------:R-:W-:Y:S06]  /*2ea0*/  BRA `(.L_x_1362) ;  /* 0x0000000400287947 */ /* 0x000fec0003800000 */
.L_x_1375:
        /* <DEDUP_REMOVED lines=21> */
.L_x_1384:
[----:B------:R-:W-:Y:S05]  /*3000*/  BSYNC.RECONVERGENT B1 ;  /* 0x0000000000017941 */ /* 0x000fea0003800200 */
.L_x_1383:
[----:B------:R-:W-:Y:S01]  /*3010*/  IMAD.SHL.U32 R0, R0, 0x200000, RZ ;  /* 0x0020000000007824 */ /* 0x000fe200078e00ff */
[----:B------:R-:W-:-:S04]  /*3020*/  LEA R3, R3, 0x37800000, 0x17 ;  /* 0x3780000003037811 */ /* 0x000fc800078eb8ff */
[----:B------:R-:W-:-:S07]  /*3030*/  LOP3.LUT R0, R3, R0, R7, 0xfe, !PT ;  /* 0x0000000003007212 */ /* 0x000fce00078efe07 */
.L_x_1382:
[----:B------:R-:W-:Y:S05]  /*3040*/  BSYNC.RECONVERGENT B0 ;  /* 0x0000000000007941 */ /* 0x000fea0003800200 */
.L_x_1381:
[----:B------:R-:W-:-:S04]  /*3050*/  F2FP.F16.F32.PACK_AB R0, RZ, R0 ;  /* 0x00000000ff00723e */ /* 0x000fc800000000ff */
[----:B------:R-:W-:Y:S01]  /*3060*/  PRMT R24, R0, 0x7610, R24 ;  /* 0x0000761000187816 */ /* 0x000fe20000000018 */
[----:B------:R-:W-:Y:S06]  /*3070*/  BRA `(.L_x_1362) ;  /* 0x0000000000b47947 */ /* 0x000fec0003800000 */
.L_x_1374:
        /* <DEDUP_REMOVED lines=14> */
.L_x_1388:
[----:B------:R-:W-:Y:S05]  /*3160*/  BSYNC.RECONVERGENT B0 ;  /* 0x0000000000007941 */ /* 0x000fea0003800200 */
.L_x_1387:
[----:B------:R-:W-:-:S04]  /*3170*/  F2FP.F16.F32.PACK_AB R0, RZ, R0 ;  /* 0x00000000ff00723e */ /* 0x000fc800000000ff */
[----:B------:R-:W-:Y:S01]  /*3180*/  PRMT R24, R0, 0x7610, R24 ;  /* 0x0000761000187816 */ /* 0x000fe20000000018 */
[----:B------:R-:W-:Y:S06]  /*3190*/  BRA `(.L_x_1362) ;  /* 0x00000000006c7947 */ /* 0x000fec0003800000 */
.L_x_1361:
        /* <DEDUP_REMOVED lines=16> */
.L_x_1389:
[----:B------:R-:W-:Y:S01]  /*32a0*/  PRMT R24, RZ, 0x7610, R24 ;  /* 0x00007610ff187816 */ /* 0x000fe20000000018 */
[----:B------:R-:W-:Y:S06]  /*32b0*/  BRA `(.L_x_1362) ;  /* 0x0000000000247947 */ /* 0x000fec0003800000 */
.L_x_1386:
[----:B------:R-:W2:Y:S02]  /*32c0*/  LDG.E.64 R4, desc[UR36][R4.64] ;  /* 0x0000002404047981 */ /* 0x000ea4000c1e1b00 */
[----:B--2---:R-:W0:Y:S02]  /*32d0*/  I2F.U64 R0, R4 ;  /* 0x0000000400007312 */ /* 0x004e240000301000 */
[----:B0-----:R-:W-:-:S04]  /*32e0*/  F2FP.F16.F32.PACK_AB R0, RZ, R0 ;  /* 0x00000000ff00723e */ /* 0x001fc800000000ff */
[----:B------:R-:W-:Y:S01]  /*32f0*/  PRMT R24, R0, 0x7610, R24 ;  /* 0x0000761000187816 */ /* 0x000fe20000000018 */
[----:B------:R-:W-:Y:S06]  /*3300*/  BRA `(.L_x_1362) ;  /* 0x0000000000107947 */ /* 0x000fec0003800000 */
.L_x_1385:
[----:B------:R-:W2:Y:S02]  /*3310*/  LDG.E R4, desc[UR36][R4.64] ;  /* 0x0000002404047981 */ /* 0x000ea4000c1e1900 */
[----:B--2---:R-:W-:-:S04]  /*3320*/  I2FP.F32.U32 R0, R4 ;  /* 0x0000000400007245 */ /* 0x004fc80000201000 */
[----:B------:R-:W-:-:S04]  /*3330*/  F2FP.F16.F32.PACK_AB R0, RZ, R0 ;  /* 0x00000000ff00723e */ /* 0x000fc800000000ff */
[----:B------:R-:W-:-:S07]  /*3340*/  PRMT R24, R0, 0x7610, R24 ;  /* 0x0000761000187816 */ /* 0x000fce0000000018 */
.L_x_1362:
[----:B------:R-:W-:-:S07]  /*3350*/  VIADD R23, R23, 0x80 ;  /* 0x0000008017177836 */ /* 0x000fce0000000000 */
.L_x_1356:
[----:B------:R-:W-:Y:S05]  /*3360*/  BSYNC.RECONVERGENT B6 ;  /* 0x0000000000067941 */ /* 0x000fea0003800200 */
.L_x_1355:
        /* <DEDUP_REMOVED lines=23> */
[----:B0-----:R-:W-:Y:S01]  /*34e0*/  F2FP.F16.F32.PACK_AB R0, RZ, R0 ;  /* 0x00000000ff00723e */ /* 0x001fe200000000ff */
[----:B------:R-:W-:Y:S06]  /*34f0*/  BRA `(.L_x_1391) ;  /* 0x0000000c00907947 */ /* 0x000fec0003800000 */
.L_x_1395:
[----:B------:R-:W2:Y:S02]  /*3500*/  LDG.E.U8 R4, desc[UR36][R4.64] ;  /* 0x0000002404047981 */ /* 0x000ea4000c1e1100 */
[----:B--2---:R-:W-:-:S04]  /*3510*/  I2FP.F32.U32 R0, R4 ;  /* 0x0000000400007245 */ /* 0x004fc80000201000 */
[----:B------:R-:W-:Y:S01]  /*3520*/  F2FP.F16.F32.PACK_AB R0, RZ, R0 ;  /* 0x00000000ff00723e */ /* 0x000fe200000000ff */
[----:B------:R-:W-:Y:S06]  /*3530*/  BRA `(.L_x_1391) ;  /* 0x0000000c00807947 */ /* 0x000fec0003800000 */
.L_x_1394:
        /* <DEDUP_REMOVED lines=8> */
[----:B0-----:R-:W-:Y:S01]  /*35c0*/  F2FP.F16.F32.PACK_AB R0, RZ, R0 ;  /* 0x00000000ff00723e */ /* 0x001fe200000000ff */
[----:B------:R-:W-:Y:S06]  /*35d0*/  BRA `(.L_x_1391) ;  /* 0x0000000c00587947 */ /* 0x000fec0003800000 */
.L_x_1398:
[----:B------:R-:W2:Y:S02]  /*35e0*/  LDG.E R4, desc[UR36][R4.64] ;  /* 0x0000002404047981 */ /* 0x000ea4000c1e1900 */
[----:B--2---:R-:W-:-:S04]  /*35f0*/  I2FP.F32.S32 R0, R4 ;  /* 0x0000000400007245 */ /* 0x004fc80000201400 */
[----:B------:R-:W-:Y:S01]  /*3600*/  F2FP.F16.F32.PACK_AB R0, RZ, R0 ;  /* 0x00000000ff00723e */ /* 0x000fe200000000ff */
[----:B------:R-:W-:Y:S06]  /*3610*/  BRA `(.L_x_1391) ;  /* 0x0000000c00487947 */ /* 0x000fec0003800000 */
.L_x_1397:
[----:B------:R-:W2:Y:S02]  /*3620*/  LDG.E.U16 R4, desc[UR36][R4.64] ;  /* 0x0000002404047981 */ /* 0x000ea4000c1e1500 */
[----:B--2---:R-:W0:Y:S02]  /*3630*/  I2F.S16 R0, R4 ;  /* 0x0000000400007306 */ /* 0x004e240000101400 */
[----:B0-----:R-:W-:Y:S01]  /*3640*/  F2FP.F16.F32.PACK_AB R0, RZ, R0 ;  /* 0x00000000ff00723e */ /* 0x001fe200000000ff */
[----:B------:R-:W-:Y:S06]  /*3650*/  BRA `(.L_x_1391) ;  /* 0x0000000c00387947 */ /* 0x000fec0003800000 */
.L_x_1393:
        /* <DEDUP_REMOVED lines=9> */
.L_x_1400:
[----:B------:R2:W5:Y:S01]  /*36f0*/  LDG.E.U16 R0, desc[UR36][R4.64] ;  /* 0x0000002404007981 */ /* 0x000562000c1e1500 */
[----:B------:R-:W-:Y:S05]  /*3700*/  BRA `(.L_x_1391) ;  /* 0x0000000c000c7947 */ /* 0x000fea0003800000 */
.L_x_1399:
        /* <DEDUP_REMOVED lines=9> */
.L_x_1402:
[----:B------:R3:W5:Y:S01]  /*37a0*/  LDG.E.U16 R0, desc[UR36][R4.64] ;  /* 0x0000002404007981 */ /* 0x000762000c1e1500 */
[----:B------:R-:W-:Y:S05]  /*37b0*/  BRA `(.L_x_1391) ;  /* 0x0000000800e07947 */ /* 0x000fea0003800000 */
.L_x_1401:
[----:B------:R-:W2:Y:S01]  /*37c0*/  LDG.E.64 R4, desc[UR36][R4.64] ;  /* 0x0000002404047981 */ /* 0x000ea2000c1e1b00 */
[----:B------:R-:W-:Y:S01]  /*37d0*/  UMOV UR4, 0xf0000000 ;  /* 0xf000000000047882 */ /* 0x000fe20000000000 */
[----:B------:R-:W-:Y:S01]  /*37e0*/  UMOV UR5, 0x380fffff ;  /* 0x380fffff00057882 */ /* 0x000fe20000000000 */
[----:B--2---:R-:W0:Y:S01]  /*37f0*/  F2F.F32.F64 R0, R4 ;  /* 0x0000000400007310 */ /* 0x004e220000301000 */
[----:B------:R-:W-:-:S14]  /*3800*/  DSETP.GEU.AND P0, PT, |R4|, UR4, PT ;  /* 0x0000000404007e2a */ /* 0x000fdc000bf0e200 */
[----:B0-----:R-:W-:-:S05]  /*3810*/  @!P0 FMUL R0, R0, 1.175494350822287508e-38 ;  /* 0x0080000000008820 */ /* 0x001fca0000400000 */
[----:B------:R-:W-:Y:S01]  /*3820*/  F2FP.F16.F32.PACK_AB R0, RZ, R0 ;  /* 0x00000000ff00723e */ /* 0x000fe200000000ff */
[----:B------:R-:W-:Y:S06]  /*3830*/  BRA `(.L_x_1391) ;  /* 0x0000000800c07947 */ /* 0x000fec0003800000 */
.L_x_1392:
        /* <DEDUP_REMOVED lines=11> */
[----:B------:R-:W-:Y:S01]  /*38f0*/  F2FP.F16.F32.PACK_AB R0, RZ, R0 ;  /* 0x00000000ff00723e */ /* 0x000fe200000000ff */
[----:B------:R-:W-:Y:S06]  /*3900*/  BRA `(.L_x_1391) ;  /* 0x00000008008c7947 */ /* 0x000fec0003800000 */
.L_x_1405:
        /* <DEDUP_REMOVED lines=8> */
.L_x_1404:
        /* <DEDUP_REMOVED lines=27> */
.L_x_1407:
        /* <DEDUP_REMOVED lines=12> */
[----:B------:R-:W-:Y:S01]  /*3c00*/  F2FP.F16.F32.PACK_AB R0, RZ, R0 ;  /* 0x00000000ff00723e */ /* 0x000fe200000000ff */
[----:B------:R-:W-:Y:S06]  /*3c10*/  BRA `(.L_x_1391) ;  /* 0x0000000400c87947 */ /* 0x000fec0003800000 */
.L_x_1406:
[----:B------:R-:W2:Y:S02]  /*3c20*/  LDG.E.U16 R0, desc[UR36][R4.64] ;  /* 0x0000002404007981 */ /* 0x000ea4000c1e1500 */
[----:B--2---:R-:W-:-:S05]  /*3c30*/  IMAD.U32 R0, R0, 0x10000, RZ ;  /* 0x0001000000007824 */ /* 0x004fca00078e00ff */
[----:B------:R-:W-:Y:S01]  /*3c40*/  F2FP.F16.F32.PACK_AB R0, RZ, R0 ;  /* 0x00000000ff00723e */ /* 0x000fe200000000ff */
[----:B------:R-:W-:Y:S06]  /*3c50*/  BRA `(.L_x_1391) ;  /* 0x0000000400b87947 */ /* 0x000fec0003800000 */
.L_x_1403:
        /* <DEDUP_REMOVED lines=10> */
[----:B------:R-:W-:Y:S01]  /*3d00*/  F2FP.F16.F32.PACK_AB R0, RZ, R0 ;  /* 0x00000000ff00723e */ /* 0x000fe200000000ff */
[----:B------:R-:W-:Y:S06]  /*3d10*/  BRA `(.L_x_1391) ;  /* 0x0000000400887947 */ /* 0x000fec0003800000 */
.L_x_1410:
        /* <DEDUP_REMOVED lines=21> */
.L_x_1414:
[----:B------:R-:W-:Y:S05]  /*3e70*/  BSYNC.RECONVERGENT B1 ;  /* 0x0000000000017941 */ /* 0x000fea0003800200 */
.L_x_1413:
[----:B------:R-:W-:Y:S01]  /*3e80*/  IMAD.SHL.U32 R0, R0, 0x100000, RZ ;  /* 0x0010000000007824 */ /* 0x000fe200078e00ff */
[----:B------:R-:W-:-:S04]  /*3e90*/  LEA R3, R3, 0x3b800000, 0x17 ;  /* 0x3b80000003037811 */ /* 0x000fc800078eb8ff */
[----:B------:R-:W-:-:S07]  /*3ea0*/  LOP3.LUT R0, R3, R0, R7, 0xfe, !PT ;  /* 0x0000000003007212 */ /* 0x000fce00078efe07 */
.L_x_1412:
[----:B------:R-:W-:Y:S05]  /*3eb0*/  BSYNC.RECONVERGENT B0 ;  /* 0x0000000000007941 */ /* 0x000fea0003800200 */
.L_x_1411:
[----:B------:R-:W-:Y:S01]  /*3ec0*/  F2FP.F16.F32.PACK_AB R0, RZ, R0 ;  /* 0x00000000ff00723e */ /* 0x000fe200000000ff */
[----:B------:R-:W-:Y:S06]  /*3ed0*/  BRA `(.L_x_1391) ;  /* 0x0000000400187947 */ /* 0x000fec0003800000 */
.L_x_1409:
        /* <DEDUP_REMOVED lines=21> */
.L_x_1418:
[----:B------:R-:W-:Y:S05]  /*4030*/  BSYNC.RECONVERGENT B1 ;  /* 0x0000000000017941 */ /* 0x000fea0003800200 */
.L_x_1417:
[----:B------:R-:W-:Y:S01]  /*4040*/  IMAD.SHL.U32 R0, R0, 0x200000, RZ ;  /* 0x0020000000007824 */ /* 0x000fe200078e00ff */
[----:B------:R-:W-:-:S04]  /*4050*/  LEA R3, R3, 0x37800000, 0x17 ;  /* 0x3780000003037811 */ /* 0x000fc800078eb8ff */
[----:B------:R-:W-:-:S07]  /*4060*/  LOP3.LUT R0, R3, R0, R7, 0xfe, !PT ;  /* 0x0000000003007212 */ /* 0x000fce00078efe07 */
.L_x_1416:
[----:B------:R-:W-:Y:S05]  /*4070*/  BSYNC.RECONVERGENT B0 ;  /* 0x0000000000007941 */ /* 0x000fea0003800200 */
.L_x_1415:
[----:B------:R-:W-:Y:S01]  /*4080*/  F2FP.F16.F32.PACK_AB R0, RZ, R0 ;  /* 0x00000000ff00723e */ /* 0x000fe200000000ff */
[----:B------:R-:W-:Y:S06]  /*4090*/  BRA `(.L_x_1391) ;  /* 0x0000000000a87947 */ /* 0x000fec0003800000 */
.L_x_1408:
        /* <DEDUP_REMOVED lines=14> */
.L_x_1422:
[----:B------:R-:W-:Y:S05]  /*4180*/  BSYNC.RECONVERGENT B0 ;  /* 0x0000000000007941 */ /* 0x000fea0003800200 */
.L_x_1421:
[----:B------:R-:W-:Y:S01]  /*4190*/  F2FP.F16.F32.PACK_AB R0, RZ, R0 ;  /* 0x00000000ff00723e */ /* 0x000fe200000000ff */
[----:B------:R-:W-:Y:S06]  /*41a0*/  BRA `(.L_x_1391) ;  /* 0x0000000000647947 */ /* 0x000fec0003800000 */
.L_x_1396:
        /* <DEDUP_REMOVED lines=16> */
.L_x_1423:
[----:B------:R-:W-:Y:S01]  /*42b0*/  PRMT R0, RZ, 0x7610, R0 ;  /* 0x00007610ff007816 */ /* 0x000fe20000000000 */
[----:B------:R-:W-:Y:S06]  /*42c0*/  BRA `(.L_x_1391) ;  /* 0x00000000001c7947 */ /* 0x000fec0003800000 */
.L_x_1420:
[----:B------:R-:W2:Y:S02]  /*42d0*/  LDG.E.64 R4, desc[UR36][R4.64] ;  /* 0x0000002404047981 */ /* 0x000ea4000c1e1b00 */
[----:B--2---:R-:W0:Y:S02]  /*42e0*/  I2F.U64 R0, R4 ;  /* 0x0000000400007312 */ /* 0x004e240000301000 */
[----:B0-----:R-:W-:Y:S01]  /*42f0*/  F2FP.F16.F32.PACK_AB R0, RZ, R0 ;  /* 0x00000000ff00723e */ /* 0x001fe200000000ff */
[----:B------:R-:W-:Y:S06]  /*4300*/  BRA `(.L_x_1391) ;  /* 0x00000000000c7947 */ /* 0x000fec0003800000 */
.L_x_1419:
[----:B------:R-:W2:Y:S02]  /*4310*/  LDG.E R4, desc[UR36][R4.64] ;  /* 0x0000002404047981 */ /* 0x000ea4000c1e1900 */
[----:B--2---:R-:W-:-:S04]  /*4320*/  I2FP.F32.U32 R0, R4 ;  /* 0x0000000400007245 */ /* 0x004fc80000201000 */
[----:B------:R-:W-:-:S07]  /*4330*/  F2FP.F16.F32.PACK_AB R0, RZ, R0 ;  /* 0x00000000ff00723e */ /* 0x000fce00000000ff */
.L_x_1391:
[----:B------:R-:W-:Y:S05]  /*4340*/  BSYNC.RECONVERGENT B6 ;  /* 0x0000000000067941 */ /* 0x000fea0003800200 */
.L_x_1390:
[C---:B0123--:R-:W-:Y:S01]  /*4350*/  VIADD R5, R25.reuse, 0x180 ;  /* 0x0000018019057836 */ /* 0x04ffe20000000000 */
        /* <DEDUP_REMOVED lines=11> */
[----:B-----5:R-:W-:-:S05]  /*4410*/  HADD2.F32 R4, -RZ, R22.H0_H0 ;  /* 0x20000016ff047230 */ /* 0x020fca0000004100 */
[----:B------:R-:W-:Y:S01]  /*4420*/  FSETP.NAN.FTZ.AND P4, PT, |R4|, |R4|, PT ;  /* 0x400000040400720b */ /* 0x000fe20003f98200 */
[----:B--2---:R-:W-:-:S12]  /*4430*/  IMAD.U32 R3, RZ, RZ, UR4 ;  /* 0x00000004ff037e24 */ /* 0x004fd8000f8e00ff */
[----:B------:R-:W-:Y:S05]  /*4440*/  @P4 BRA `(.L_x_1425) ;  /* 0x0000000000184947 */ /* 0x000fea0003800000 */
[----:B------:R-:W2:Y:S01]  /*4450*/  LDCU.U16 UR4, c[0x0][0x38a] ;  /* 0x00007140ff0477ac */ /* 0x000ea20008000400 */
[----:B------:R-:W-:-:S13]  /*4460*/  FSETP.NEU.FTZ.AND P4, PT, R4, +INF , PT ;  /* 0x7f8000000400780b */ /* 0x000fda0003f9d000 */
[----:B------:R-:W-:Y:S01]  /*4470*/  @P4 FSETP.NEU.FTZ.AND P5, PT, R4, -INF , PT ;  /* 0xff8000000400480b */ /* 0x000fe20003fbd000 */
[----:B--2---:R-:W-:-:S03]  /*4480*/  IMAD.U32 R3, RZ, RZ, UR4 ;  /* 0x00000004ff037e24 */ /* 0x004fc6000f8e00ff */
[----:B-1----:R-:W-:-:S04]  /*4490*/  @P4 SEL R22, R5, R22, !P5 ;  /* 0x0000001605164207 */ /* 0x002fc80006800000 */
[----:B------:R-:W-:-:S07]  /*44a0*/  @P4 PRMT R3, R22, 0x7610, R3 ;  /* 0x0000761016034816 */ /* 0x000fce0000000003 */
.L_x_1425:
[----:B------:R-:W-:Y:S05]  /*44b0*/  BSYNC.RECONVERGENT B0 ;  /* 0x0000000000007941 */ /* 0x000fea0003800200 */
.L_x_1424:
[----:B------:R-:W-:Y:S04]  /*44c0*/  BSSY.RECONVERGENT B0, `(.L_x_1426) ;  /* 0x000000d000007945 */ /* 0x000fe80003800200 */
[----:B------:R-:W-:Y:S05]  /*44d0*/  @P3 BRA `(.L_x_1427) ;  /* 0x00000000002c3947 */ /* 0x000fea0003800000 */
        /* <DEDUP_REMOVED lines=11> */
.L_x_1427:
[----:B------:R-:W-:Y:S05]  /*4590*/  BSYNC.RECONVERGENT B0 ;  /* 0x0000000000007941 */ /* 0x000fea0003800200 */
.L_x_1426:
        /* <DEDUP_REMOVED lines=13> */
.L_x_1429:
[----:B------:R-:W-:Y:S05]  /*4670*/  BSYNC.RECONVERGENT B0 ;  /* 0x0000000000007941 */ /* 0x000fea0003800200 */
.L_x_1428:
[----:B------:R-:W-:Y:S04]  /*4680*/  BSSY.RECONVERGENT B0, `(.L_x_1430) ;  /* 0x000000b000007945 */ /* 0x000fe80003800200 */
[----:B------:R-:W-:Y:S05]  /*4690*/  @P0 BRA `(.L_x_1431) ;  /* 0x0000000000240947 */ /* 0x000fea0003800000 */
[----:B-----5:R-:W-:-:S05]  /*46a0*/  HADD2.F32 R4, -RZ, R0.H0_H0 ;  /* 0x20000000ff047230 */ /* 0x020fca0000004100 */
[----:B------:R-:W-:-:S13]  /*46b0*/  FSETP.NAN.FTZ.AND P0, PT, |R4|, |R4|, PT ;  /* 0x400000040400720b */ /* 0x000fda0003f18200 */
[----:B------:R-:W-:Y:S05]  /*46c0*/  @P0 BRA `(.L_x_1431) ;  /* 0x0000000000180947 */ /* 0x000fea0003800000 */
[----:B------:R-:W2:Y:S01]  /*46d0*/  LDCU.U16 UR4, c[0x0][0x38a] ;  /* 0x00007140ff0477ac */ /* 0x000ea20008000400 */
[----:B------:R-:W-:-:S13]  /*46e0*/  FSETP.NEU.FTZ.AND P0, PT, R4, +INF , PT ;  /* 0x7f8000000400780b */ /* 0x000fda0003f1d000 */
[----:B------:R-:W-:Y:S01]  /*46f0*/  @P0 FSETP.NEU.FTZ.AND P2, PT, R4, -INF , PT ;  /* 0xff8000000400080b */ /* 0x000fe20003f5d000 */
[----:B--2---:R-:W-:-:S03]  /*4700*/  IMAD.U32 R17, RZ, RZ, UR4 ;  /* 0x00000004ff117e24 */ /* 0x004fc6000f8e00ff */
[----:B-1----:R-:W-:-:S04]  /*4710*/  @P0 SEL R0, R5, R0, !P2 ;  /* 0x0000000005000207 */ /* 0x002fc80005000000 */
[----:B------:R-:W-:-:S07]  /*4720*/  @P0 PRMT R17, R0, 0x7610, R17 ;  /* 0x0000761000110816 */ /* 0x000fce0000000011 */
.L_x_1431:
[----:B------:R-:W-:Y:S05]  /*4730*/  BSYNC.RECONVERGENT B0 ;  /* 0x0000000000007941 */ /* 0x000fea0003800200 */
.L_x_1430:
        /* <DEDUP_REMOVED lines=20> */
[----:B------:R-:W-:Y:S02]  /*4880*/  HADD2.F32 R3, -RZ, R3.H0_H0 ;  /* 0x20000003ff037230 */ /* 0x000fe40000004100 */
[----:B------:R-:W-:-:S04]  /*4890*/  IMAD.MOV.U32 R25, RZ, RZ, R23 ;  /* 0x000000ffff197224 */ /* 0x000fc800078e0017 */
[----:B------:R-:W0:Y:S02]  /*48a0*/  F2I.FTZ.TRUNC.NTZ R3, R3 ;  /* 0x0000000300037305 */ /* 0x000e24000021f100 */
[----:B0-----:R0:W-:Y:S01]  /*48b0*/  STG.E.U8 desc[UR36][R8.64], R3 ;  /* 0x0000000308007986 */ /* 0x0011e2000c101124 */
[----:B------:R-:W-:Y:S05]  /*48c0*/  BRA `(.L_x_1433) ;  /* 0x0000000c00d47947 */ /* 0x000fea0003800000 */
.L_x_1437:
[----:B------:R-:W-:Y:S02]  /*48d0*/  HADD2.F32 R5, -RZ, R3.H0_H0 ;  /* 0x20000003ff057230 */ /* 0x000fe40000004100 */
[----:B------:R-:W-:-:S04]  /*48e0*/  IMAD.MOV.U32 R25, RZ, RZ, R23 ;  /* 0x000000ffff197224 */ /* 0x000fc800078e0017 */
[----:B------:R-:W0:Y:S02]  /*48f0*/  F2I.S64.TRUNC R4, R5 ;  /* 0x0000000500047311 */ /* 0x000e24000020d900 */
[----:B0-----:R0:W-:Y:S01]  /*4900*/  STG.E.U8 desc[UR36][R8.64], R4 ;  /* 0x0000000408007986 */ /* 0x0011e2000c101124 */
[----:B------:R-:W-:Y:S05]  /*4910*/  BRA `(.L_x_1433) ;  /* 0x0000000c00c07947 */ /* 0x000fea0003800000 */
.L_x_1436:
[----:B------:R-:W-:-:S13]  /*4920*/  ISETP.NE.AND P0, PT, R0, 0x2, PT ;  /* 0x000000020000780c */ /* 0x000fda0003f05270 */
[----:B------:R-:W-:Y:S05]  /*4930*/  @!P0 BRA `(.L_x_1439) ;  /* 0x0000000000388947 */ /* 0x000fea0003800000 */
[----:B------:R-:W-:-:S13]  /*4940*/  ISETP.NE.AND P0, PT, R0, 0x3, PT ;  /* 0x000000030000780c */ /* 0x000fda0003f05270 */
[----:B------:R-:W-:Y:S05]  /*4950*/  @!P0 BRA `(.L_x_1440) ;  /* 0x00000000001c8947 */ /* 0x000fea0003800000 */
[----:B------:R-:W-:-:S13]  /*4960*/  ISETP.NE.AND P0, PT, R0, 0x4, PT ;  /* 0x000000040000780c */ /* 0x000fda0003f05270 */
[----:B------:R-:W-:Y:S05]  /*4970*/  @P0 BRA `(.L_x_1438) ;  /* 0x0000000800f80947 */ /* 0x000fea0003800000 */
[----:B------:R-:W-:Y:S02]  /*4980*/  HADD2.F32 R4, -RZ, R3.H0_H0 ;  /* 0x20000003ff047230 */ /* 0x000fe40000004100 */
[----:B------:R-:W-:-:S04]  /*4990*/  IMAD.MOV.U32 R25, RZ, RZ, R23 ;  /* 0x000000ffff197224 */ /* 0x000fc800078e0017 */
[----:B------:R-:W0:Y:S02]  /*49a0*/  F2I.S64.TRUNC R4, R4 ;  /* 0x0000000400047311 */ /* 0x000e24000020d900 */
[----:B0-----:R0:W-:Y:S01]  /*49b0*/  STG.E.64 desc[UR36][R8.64], R4 ;  /* 0x0000000408007986 */ /* 0x0011e2000c101b24 */
[----:B------:R-:W-:Y:S05]  /*49c0*/  BRA `(.L_x_1433) ;  /* 0x0000000c00947947 */ /* 0x000fea0003800000 */
.L_x_1440:
[----:B------:R-:W-:Y:S02]  /*49d0*/  HADD2.F32 R3, -RZ, R3.H0_H0 ;  /* 0x20000003ff037230 */ /* 0x000fe40000004100 */
[----:B------:R-:W-:-:S04]  /*49e0*/  IMAD.MOV.U32 R25, RZ, RZ, R23 ;  /* 0x000000ffff197224 */ /* 0x000fc800078e0017 */
[----:B------:R-:W0:Y:S02]  /*49f0*/  F2I.FTZ.TRUNC.NTZ R3, R3 ;  /* 0x0000000300037305 */ /* 0x000e24000021f100 */
[----:B0-----:R0:W-:Y:S01]  /*4a00*/  STG.E desc[UR36][R8.64], R3 ;  /* 0x0000000308007986 */ /* 0x0011e2000c101924 */
[----:B------:R-:W-:Y:S05]  /*4a10*/  BRA `(.L_x_1433) ;  /* 0x0000000c00807947 */ /* 0x000fea0003800000 */
.L_x_1439:
[----:B------:R-:W-:Y:S02]  /*4a20*/  HADD2.F32 R3, -RZ, R3.H0_H0 ;  /* 0x20000003ff037230 */ /* 0x000fe40000004100 */
[----:B------:R-:W-:-:S04]  /*4a30*/  IMAD.MOV.U32 R25, RZ, RZ, R23 ;  /* 0x000000ffff197224 */ /* 0x000fc800078e0017 */
[----:B------:R-:W0:Y:S02]  /*4a40*/  F2I.FTZ.TRUNC.NTZ R3, R3 ;  /* 0x0000000300037305 */ /* 0x000e24000021f100 */
[----:B0-----:R0:W-:Y:S01]  /*4a50*/  STG.E.U16 desc[UR36][R8.64], R3 ;  /* 0x0000000308007986 */ /* 0x0011e2000c101524 */
[----:B------:R-:W-:Y:S05]  /*4a60*/  BRA `(.L_x_1433) ;  /* 0x0000000c006c7947 */ /* 0x000fea0003800000 */
.L_x_1435:
[----:B------:R-:W-:-:S13]  /*4a70*/  ISETP.GT.AND P0, PT, R0, 0x6, PT ;  /* 0x000000060000780c */ /* 0x000fda0003f04270 */
[----:B------:R-:W-:Y:S05]  /*4a80*/  @P0 BRA `(.L_x_1441) ;  /* 0x00000000002c0947 */ /* 0x000fea0003800000 */
[----:B------:R-:W-:-:S13]  /*4a90*/  ISETP.NE.AND P0, PT, R0, 0x5, PT ;  /* 0x000000050000780c */ /* 0x000fda0003f05270 */
[----:B------:R-:W-:Y:S05]  /*4aa0*/  @!P0 BRA `(.L_x_1442) ;  /* 0x0000000000188947 */ /* 0x000fea0003800000 */
[----:B------:R-:W-:-:S13]  /*4ab0*/  ISETP.NE.AND P0, PT, R0, 0x6, PT ;  /* 0x000000060000780c */ /* 0x000fda0003f05270 */
[----:B------:R-:W-:Y:S05]  /*4ac0*/  @P0 BRA `(.L_x_1438) ;  /* 0x0000000800a40947 */ /* 0x000fea0003800000 */
[----:B------:R-:W-:Y:S02]  /*4ad0*/  HADD2.F32 R3, -RZ, R3.H0_H0 ;  /* 0x20000003ff037230 */ /* 0x000fe40000004100 */
[----:B------:R-:W-:-:S03]  /*4ae0*/  IMAD.MOV.U32 R25, RZ, RZ, R23 ;  /* 0x000000ffff197224 */ /* 0x000fc600078e0017 */
[----:B------:R0:W-:Y:S01]  /*4af0*/  STG.E desc[UR36][R8.64], R3 ;  /* 0x0000000308007986 */ /* 0x0001e2000c101924 */
[----:B------:R-:W-:Y:S05]  /*4b00*/  BRA `(.L_x_1433) ;  /* 0x0000000c00447947 */ /* 0x000fea0003800000 */
.L_x_1442:
[----:B------:R0:W-:Y:S01]  /*4b10*/  STG.E.U16 desc[UR36][R8.64], R3 ;  /* 0x0000000308007986 */ /* 0x0001e2000c101524 */
[----:B------:R-:W-:Y:S01]  /*4b20*/  IMAD.MOV.U32 R25, RZ, RZ, R23 ;  /* 0x000000ffff197224 */ /* 0x000fe200078e0017 */
[----:B------:R-:W-:Y:S06]  /*4b30*/  BRA `(.L_x_1433) ;  /* 0x0000000c00387947 */ /* 0x000fec0003800000 */
.L_x_1441:
[----:B------:R-:W-:-:S13]  /*4b40*/  ISETP.NE.AND P0, PT, R0, 0x7, PT ;  /* 0x000000070000780c */ /* 0x000fda0003f05270 */
[----:B------:R-:W-:Y:S05]  /*4b50*/  @!P0 BRA `(.L_x_1443) ;  /* 0x00000000003c8947 */ /* 0x000fea0003800000 */
[----:B------:R-:W-:-:S13]  /*4b60*/  ISETP.NE.AND P0, PT, R0, 0x8, PT ;  /* 0x000000080000780c */ /* 0x000fda0003f05270 */
[----:B------:R-:W-:Y:S05]  /*4b70*/  @!P0 BRA `(.L_x_1444) ;  /* 0x00000000001c8947 */ /* 0x000fea0003800000 */
[----:B------:R-:W-:-:S13]  /*4b80*/  ISETP.NE.AND P0, PT, R0, 0x9, PT ;  /* 0x000000090000780c */ /* 0x000fda0003f05270 */
[----:B------:R-:W-:Y:S05]  /*4b90*/  @P0 BRA `(.L_x_1438) ;  /* 0x0000000800700947 */ /* 0x000fea0003800000 */
[----:B------:R-:W-:Y:S02]  /*4ba0*/  HADD2.F32 R4, -RZ, R3.H0_H0 ;  /* 0x20000003ff047230 */ /* 0x000fe40000004100 */
[----:B------:R-:W-:Y:S02]  /*4bb0*/  IMAD.MOV.U32 R5, RZ, RZ, RZ ;  /* 0x000000ffff057224 */ /* 0x000fe400078e00ff */
[----:B------:R-:W-:-:S03]  /*4bc0*/  IMAD.MOV.U32 R25, RZ, RZ, R23 ;  /* 0x000000ffff197224 */ /* 0x000fc600078e0017 */
[----:B------:R0:W-:Y:S01]  /*4bd0*/  STG.E.64 desc[UR36][R8.64], R4 ;  /* 0x0000000408007986 */ /* 0x0001e2000c101b24 */
[----:B------:R-:W-:Y:S05]  /*4be0*/  BRA `(.L_x_1433) ;  /* 0x0000000c000c7947 */ /* 0x000fea0003800000 */
.L_x_1444:
[----:B------:R-:W-:Y:S02]  /*4bf0*/  HADD2.F32 R0, -RZ, R3.H0_H0 ;  /* 0x20000003ff007230 */ /* 0x000fe40000004100 */
[----:B------:R-:W-:-:S03]  /*4c00*/  IMAD.MOV.U32 R25, RZ, RZ, R23 ;  /* 0x000000ffff197224 */ /* 0x000fc600078e0017 */
[----:B------:R-:W-:-:S04]  /*4c10*/  F2FP.F16.F32.PACK_AB R0, RZ, R0 ;  /* 0x00000000ff00723e */ /* 0x000fc800000000ff */
[----:B------:R-:W-:-:S05]  /*4c20*/  PRMT R0, R0, 0x5410, RZ ;  /* 0x0000541000007816 */ /* 0x000fca00000000ff */
[----:B------:R0:W-:Y:S01]  /*4c30*/  STG.E desc[UR36][R8.64], R0 ;  /* 0x0000000008007986 */ /* 0x0001e2000c101924 */
[----:B------:R-:W-:Y:S05]  /*4c40*/  BRA `(.L_x_1433) ;  /* 0x0000000800f47947 */ /* 0x000fea0003800000 */
.L_x_1443:
[----:B------:R-:W-:Y:S02]  /*4c50*/  HADD2.F32 R4, -RZ, R3.H0_H0 ;  /* 0x20000003ff047230 */ /* 0x000fe40000004100 */
[----:B------:R-:W-:-:S03]  /*4c60*/  IMAD.MOV.U32 R25, RZ, RZ, R23 ;  /* 0x000000ffff197224 */ /* 0x000fc600078e0017 */
[----:B------:R-:W-:-:S06]  /*4c70*/  FMUL.FTZ R4, R4, 1 ;  /* 0x3f80000004047820 */ /* 0x000fcc0000410000 */
[----:B------:R-:W0:Y:S02]  /*4c80*/  F2F.F64.F32 R4, R4 ;  /* 0x0000000400047310 */ /* 0x000e240000201800 */
[----:B0-----:R0:W-:Y:S01]  /*4c90*/  STG.E.64 desc[UR36][R8.64], R4 ;  /* 0x0000000408007986 */ /* 0x0011e2000c101b24 */
[----:B------:R-:W-:Y:S05]  /*4ca0*/  BRA `(.L_x_1433) ;  /* 0x0000000800dc7947 */ /* 0x000fea0003800000 */
.L_x_1434:
        /* <DEDUP_REMOVED lines=10> */
[----:B------:R-:W-:-:S04]  /*4d50*/  FSETP.NEU.FTZ.AND P0, PT, R3, RZ, PT ;  /* 0x000000ff0300720b */ /* 0x000fc80003f1d000 */
[----:B------:R-:W-:-:S05]  /*4d60*/  SEL R3, RZ, 0x1, !P0 ;  /* 0x00000001ff037807 */ /* 0x000fca0004000000 */
[----:B------:R0:W-:Y:S01]  /*4d70*/  STG.E.U8 desc[UR36][R8.64], R3 ;  /* 0x0000000308007986 */ /* 0x0001e2000c101124 */
[----:B------:R-:W-:Y:S05]  /*4d80*/  BRA `(.L_x_1433) ;  /* 0x0000000800a47947 */ /* 0x000fea0003800000 */
.L_x_1447:
[----:B------:R-:W-:Y:S01]  /*4d90*/  HADD2.F32 R3, -RZ, R3.H0_H0 ;  /* 0x20000003ff037230 */ /* 0x000fe20000004100 */
[----:B------:R-:W-:Y:S01]  /*4da0*/  CS2R R6, SRZ ;  /* 0x0000000000067805 */ /* 0x000fe2000001ff00 */
[----:B------:R-:W-:-:S03]  /*4db0*/  IMAD.MOV.U32 R25, RZ, RZ, R23 ;  /* 0x000000ffff197224 */ /* 0x000fc600078e0017 */
[----:B------:R-:W-:-:S04]  /*4dc0*/  FMUL.FTZ R3, R3, 1 ;  /* 0x3f80000003037820 */ /* 0x000fc80000410000 */
[----:B------:R-:W0:Y:S02]  /*4dd0*/  F2F.F64.F32 R4, R3 ;  /* 0x0000000300047310 */ /* 0x000e240000201800 */
[----:B0-----:R0:W-:Y:S01]  /*4de0*/  STG.E.128 desc[UR36][R8.64], R4 ;  /* 0x0000000408007986 */ /* 0x0011e2000c101d24 */
[----:B------:R-:W-:Y:S05]  /*4df0*/  BRA `(.L_x_1433) ;  /* 0x0000000800887947 */ /* 0x000fea0003800000 */
.L_x_1446:
[----:B------:R-:W-:-:S13]  /*4e00*/  ISETP.NE.AND P0, PT, R0, 0xf, PT ;  /* 0x0000000f0000780c */ /* 0x000fda0003f05270 */
[----:B------:R-:W-:Y:S05]  /*4e10*/  @!P0 BRA `(.L_x_1448) ;  /* 0x0000000000a88947 */ /* 0x000fea0003800000 */
[----:B------:R-:W-:-:S13]  /*4e20*/  ISETP.NE.AND P0, PT, R0, 0x17, PT ;  /* 0x000000170000780c */ /* 0x000fda0003f05270 */
[----:B------:R-:W-:Y:S05]  /*4e30*/  @!P0 BRA `(.L_x_1449) ;  /* 0x0000000000508947 */ /* 0x000fea0003800000 */
[----:B------:R-:W-:-:S13]  /*4e40*/  ISETP.NE.AND P0, PT, R0, 0x18, PT ;  /* 0x000000180000780c */ /* 0x000fda0003f05270 */
[----:B------:R-:W-:Y:S05]  /*4e50*/  @P0 BRA `(.L_x_1438) ;  /* 0x0000000400c00947 */ /* 0x000fea0003800000 */
        /* <DEDUP_REMOVED lines=13> */
.L_x_1451:
[----:B------:R-:W-:Y:S05]  /*4f30*/  BSYNC.RECONVERGENT B0 ;  /* 0x0000000000007941 */ /* 0x000fea0003800200 */
.L_x_1450:
[----:B------:R-:W-:Y:S01]  /*4f40*/  LOP3.LUT R5, R0, 0x80, R5, 0xf8, !PT ;  /* 0x0000008000057812 */ /* 0x000fe200078ef805 */
[----:B------:R-:W-:-:S04]  /*4f50*/  IMAD.MOV.U32 R25, RZ, RZ, R23 ;  /* 0x000000ffff197224 */ /* 0x000fc800078e0017 */
[----:B------:R4:W-:Y:S01]  /*4f60*/  STG.E.U8 desc[UR36][R8.64], R5 ;  /* 0x0000000508007986 */ /* 0x0009e2000c101124 */
[----:B------:R-:W-:Y:S05]  /*4f70*/  BRA `(.L_x_1433) ;  /* 0x0000000800287947 */ /* 0x000fea0003800000 */
.L_x_1449:
[----:B------:R-:W-:Y:S01]  /*4f80*/  HADD2.F32 R6, -RZ, R3.H0_H0 ;  /* 0x20000003ff067230 */ /* 0x000fe20000004100 */
        /* <DEDUP_REMOVED lines=14> */
.L_x_1453:
[----:B------:R-:W-:Y:S05]  /*5070*/  BSYNC.RECONVERGENT B0 ;  /* 0x0000000000007941 */ /* 0x000fea0003800200 */
.L_x_1452:
[----:B------:R-:W-:Y:S01]  /*5080*/  LOP3.LUT R5, R0, 0x80, R5, 0xf8, !PT ;  /* 0x0000008000057812 */ /* 0x000fe200078ef805 */
[----:B------:R-:W-:-:S04]  /*5090*/  IMAD.MOV.U32 R25, RZ, RZ, R23 ;  /* 0x000000ffff197224 */ /* 0x000fc800078e0017 */
[----:B------:R3:W-:Y:S01]  /*50a0*/  STG.E.U8 desc[UR36][R8.64], R5 ;  /* 0x0000000508007986 */ /* 0x0007e2000c101124 */
[----:B------:R-:W-:Y:S05]  /*50b0*/  BRA `(.L_x_1433) ;  /* 0x0000000400d87947 */ /* 0x000fea0003800000 */
.L_x_1448:
[----:B------:R-:W-:Y:S02]  /*50c0*/  HADD2.F32 R0, -RZ, R3.H0_H0 ;  /* 0x20000003ff007230 */ /* 0x000fe40000004100 */
[----:B------:R-:W-:-:S03]  /*50d0*/  IMAD.MOV.U32 R25, RZ, RZ, R23 ;  /* 0x000000ffff197224 */ /* 0x000fc600078e0017 */
[----:B------:R-:W-:-:S05]  /*50e0*/  F2FP.BF16.F32.PACK_AB R0, RZ, R0 ;  /* 0x00000000ff00723e */ /* 0x000fca00000010ff */
[----:B------:R2:W-:Y:S01]  /*50f0*/  STG.E.U16 desc[UR36][R8.64], R0 ;  /* 0x0000000008007986 */ /* 0x0005e2000c101524 */
[----:B------:R-:W-:Y:S05]  /*5100*/  BRA `(.L_x_1433) ;  /* 0x0000000400c47947 */ /* 0x000fea0003800000 */
.L_x_1445:
        /* <DEDUP_REMOVED lines=10> */
[----:B------:R-:W0:Y:S02]  /*51b0*/  F2I.FTZ.U32.TRUNC.NTZ R3, R3 ;  /* 0x0000000300037305 */ /* 0x000e24000021f000 */
[----:B0-----:R0:W-:Y:S01]  /*51c0*/  STG.E.U16 desc[UR36][R8.64], R3 ;  /* 0x0000000308007986 */ /* 0x0011e2000c101524 */
[----:B------:R-:W-:Y:S05]  /*51d0*/  BRA `(.L_x_1433) ;  /* 0x0000000400907947 */ /* 0x000fea0003800000 */
.L_x_1456:
        /* <DEDUP_REMOVED lines=13> */
.L_x_1459:
[----:B------:R-:W-:-:S04]  /*52b0*/  SHF.R.U32.HI R0, RZ, 0x14, R3 ;  /* 0x00000014ff007819 */ /* 0x000fc80000011603 */
[----:B------:R-:W-:-:S04]  /*52c0*/  LOP3.LUT R0, R0, 0x1, RZ, 0xc0, !PT ;  /* 0x0000000100007812 */ /* 0x000fc800078ec0ff */
[----:B------:R-:W-:-:S04]  /*52d0*/  IADD3 R0, PT, PT, R3, 0x487ffff, R0 ;  /* 0x0487ffff03007810 */ /* 0x000fc80007ffe000 */
[----:B------:R-:W-:-:S04]  /*52e0*/  SHF.R.U32.HI R0, RZ, 0x14, R0 ;  /* 0x00000014ff007819 */ /* 0x000fc80000011600 */
[----:B------:R-:W-:-:S07]  /*52f0*/  LOP3.LUT R0, R0, 0xff, RZ, 0xc0, !PT ;  /* 0x000000ff00007812 */ /* 0x000fce00078ec0ff */
.L_x_1460:
[----:B------:R-:W-:-:S04]  /*5300*/  SHF.R.U32.HI R3, RZ, 0x18, R3 ;  /* 0x00000018ff037819 */ /* 0x000fc80000011603 */
[----:B------:R-:W-:-:S04]  /*5310*/  LOP3.LUT R0, R0, 0x80, R3, 0xf8, !PT ;  /* 0x0000008000007812 */ /* 0x000fc800078ef803 */
[----:B------:R-:W-:-:S07]  /*5320*/  PRMT R4, R0, 0x7610, R4 ;  /* 0x0000761000047816 */ /* 0x000fce0000000004 */
.L_x_1458:
[----:B------:R-:W-:Y:S05]  /*5330*/  BSYNC.RECONVERGENT B0 ;  /* 0x0000000000007941 */ /* 0x000fea0003800200 */
.L_x_1457:
[----:B------:R0:W-:Y:S01]  /*5340*/  STG.E.U8 desc[UR36][R8.64], R4 ;  /* 0x0000000408007986 */ /* 0x0001e2000c101124 */
[----:B------:R-:W-:Y:S01]  /*5350*/  IMAD.MOV.U32 R25, RZ, RZ, R23 ;  /* 0x000000ffff197224 */ /* 0x000fe200078e0017 */
[----:B------:R-:W-:Y:S06]  /*5360*/  BRA `(.L_x_1433) ;  /* 0x00000004002c7947 */ /* 0x000fec0003800000 */
.L_x_1455:
        /* <DEDUP_REMOVED lines=13> */
.L_x_1463:
[----:B------:R-:W-:-:S04]  /*5440*/  SHF.R.U32.HI R0, RZ, 0x15, R3 ;  /* 0x00000015ff007819 */ /* 0x000fc80000011603 */
[----:B------:R-:W-:-:S04]  /*5450*/  LOP3.LUT R0, R0, 0x1, RZ, 0xc0, !PT ;  /* 0x0000000100007812 */ /* 0x000fc800078ec0ff */
[----:B------:R-:W-:-:S04]  /*5460*/  IADD3 R0, PT, PT, R3, 0x88fffff, R0 ;  /* 0x088fffff03007810 */ /* 0x000fc80007ffe000 */
[----:B------:R-:W-:-:S04]  /*5470*/  SHF.R.U32.HI R0, RZ, 0x15, R0 ;  /* 0x00000015ff007819 */ /* 0x000fc80000011600 */
[----:B------:R-:W-:-:S07]  /*5480*/  LOP3.LUT R0, R0, 0xff, RZ, 0xc0, !PT ;  /* 0x000000ff00007812 */ /* 0x000fce00078ec0ff */
.L_x_1464:
[----:B------:R-:W-:-:S04]  /*5490*/  SHF.R.U32.HI R3, RZ, 0x18, R3 ;  /* 0x00000018ff037819 */ /* 0x000fc80000011603 */
[----:B------:R-:W-:-:S04]  /*54a0*/  LOP3.LUT R0, R0, 0x80, R3, 0xf8, !PT ;  /* 0x0000008000007812 */ /* 0x000fc800078ef803 */
[----:B------:R-:W-:-:S07]  /*54b0*/  PRMT R4, R0, 0x7610, R4 ;  /* 0x0000761000047816 */ /* 0x000fce0000000004 */
.L_x_1462:
[----:B------:R-:W-:Y:S05]  /*54c0*/  BSYNC.RECONVERGENT B0 ;  /* 0x0000000000007941 */ /* 0x000fea0003800200 */
.L_x_1461:
[----:B------:R0:W-:Y:S01]  /*54d0*/  STG.E.U8 desc[UR36][R8.64], R4 ;  /* 0x0000000408007986 */ /* 0x0001e2000c101124 */
[----:B------:R-:W-:Y:S01]  /*54e0*/  IMAD.MOV.U32 R25, RZ, RZ, R23 ;  /* 0x000000ffff197224 */ /* 0x000fe200078e0017 */
[----:B------:R-:W-:Y:S06]  /*54f0*/  BRA `(.L_x_1433) ;  /* 0x0000000000c87947 */ /* 0x000fec0003800000 */
.L_x_1454:
[----:B------:R-:W-:-:S13]  /*5500*/  ISETP.NE.AND P0, PT, R0, 0x1c, PT ;  /* 0x0000001c0000780c */ /* 0x000fda0003f05270 */
[----:B------:R-:W-:Y:S05]  /*5510*/  @!P0 BRA `(.L_x_1465) ;  /* 0x0000000000b08947 */ /* 0x000fea0003800000 */
[----:B------:R-:W-:-:S13]  /*5520*/  ISETP.NE.AND P0, PT, R0, 0x1d, PT ;  /* 0x0000001d0000780c */ /* 0x000fda0003f05270 */
[----:B------:R-:W-:Y:S05]  /*5530*/  @!P0 BRA `(.L_x_1466) ;  /* 0x0000000000948947 */ /* 0x000fea0003800000 */
[----:B------:R-:W-:-:S13]  /*5540*/  ISETP.NE.AND P0, PT, R0, 0x2c, PT ;  /* 0x0000002c0000780c */ /* 0x000fda0003f05270 */
[----:B------:R-:W-:Y:S05]  /*5550*/  @!P0 BRA `(.L_x_1467) ;  /* 0x0000000000488947 */ /* 0x000fea0003800000 */
.L_x_1438:
        /* <DEDUP_REMOVED lines=16> */
.L_x_1468:
[----:B------:R-:W-:Y:S01]  /*5660*/  IMAD.MOV.U32 R25, RZ, RZ, R23 ;  /* 0x000000ffff197224 */ /* 0x000fe200078e0017 */
[----:B------:R-:W-:Y:S06]  /*5670*/  BRA `(.L_x_1433) ;  /* 0x0000000000687947 */ /* 0x000fec0003800000 */
.L_x_1467:
[----:B------:R-:W-:Y:S02]  /*5680*/  HADD2.F32 R4, -RZ, R3.H0_H0 ;  /* 0x20000003ff047230 */ /* 0x000fe40000004100 */
        /* <DEDUP_REMOVED lines=16> */
.L_x_1466:
[----:B------:R-:W-:Y:S02]  /*5790*/  HADD2.F32 R4, -RZ, R3.H0_H0 ;  /* 0x20000003ff047230 */ /* 0x000fe40000004100 */
[----:B------:R-:W-:-:S04]  /*57a0*/  IMAD.MOV.U32 R25, RZ, RZ, R23 ;  /* 0x000000ffff197224 */ /* 0x000fc800078e0017 */
[----:B------:R-:W0:Y:S02]  /*57b0*/  F2I.U64.TRUNC R4, R4 ;  /* 0x0000000400047311 */ /* 0x000e24000020d800 */
[----:B0-----:R0:W-:Y:S01]  /*57c0*/  STG.E.64 desc[UR36][R8.64], R4 ;  /* 0x0000000408007986 */ /* 0x0011e2000c101b24 */
[----:B------:R-:W-:Y:S05]  /*57d0*/  BRA `(.L_x_1433) ;  /* 0x0000000000107947 */ /* 0x000fea0003800000 */
.L_x_1465:
[----:B------:R-:W-:Y:S02]  /*57e0*/  HADD2.F32 R3, -RZ, R3.H0_H0 ;  /* 0x20000003ff037230 */ /* 0x000fe40000004100 */
[----:B------:R-:W-:-:S04]  /*57f0*/  IMAD.MOV.U32 R25, RZ, RZ, R23 ;  /* 0x000000ffff197224 */ /* 0x000fc800078e0017 */
[----:B------:R-:W0:Y:S02]  /*5800*/  F2I.FTZ.U32.TRUNC.NTZ R3, R3 ;  /* 0x0000000300037305 */ /* 0x000e24000021f000 */
[----:B0-----:R0:W-:Y:S02]  /*5810*/  STG.E desc[UR36][R8.64], R3 ;  /* 0x0000000308007986 */ /* 0x0011e4000c101924 */
.L_x_1433:
[----:B------:R-:W-:Y:S05]  /*5820*/  BSYNC.RECONVERGENT B6 ;  /* 0x0000000000067941 */ /* 0x000fea0003800200 */
.L_x_1432:
        /* <DEDUP_REMOVED lines=21> */
[----:B------:R-:W-:-:S04]  /*5980*/  HADD2.F32 R22, -RZ, R22.H0_H0 ;  /* 0x20000016ff167230 */ /* 0x000fc80000004100 */
[----:B------:R-:W0:Y:S02]  /*5990*/  F2I.FTZ.TRUNC.NTZ R3, R22 ;  /* 0x0000001600037305 */ /* 0x000e24000021f100 */
[----:B0-----:R0:W-:Y:S01]  /*59a0*/  STG.E.U8 desc[UR36][R8.64], R3 ;  /* 0x0000000308007986 */ /* 0x0011e2000c101124 */
[----:B------:R-:W-:Y:S05]  /*59b0*/  BRA `(.L_x_1476) ;  /* 0x0000000c007c7947 */ /* 0x000fea0003800000 */
.L_x_1474:
[----:B------:R-:W-:-:S06]  /*59c0*/  HADD2.F32 R5, -RZ, R22.H0_H0 ;  /* 0x20000016ff057230 */ /* 0x000fcc0000004100 */
[----:B------:R-:W0:Y:S02]  /*59d0*/  F2I.S64.TRUNC R4, R5 ;  /* 0x0000000500047311 */ /* 0x000e24000020d900 */
[----:B0-----:R0:W-:Y:S01]  /*59e0*/  STG.E.U8 desc[UR36][R8.64], R4 ;  /* 0x0000000408007986 */ /* 0x0011e2000c101124 */
[----:B------:R-:W-:Y:S05]  /*59f0*/  BRA `(.L_x_1476) ;  /* 0x0000000c006c7947 */ /* 0x000fea0003800000 */
.L_x_1473:
[----:B------:R-:W-:-:S13]  /*5a00*/  ISETP.NE.AND P0, PT, R0, 0x2, PT ;  /* 0x000000020000780c */ /* 0x000fda0003f05270 */
[----:B------:R-:W-:Y:S05]  /*5a10*/  @!P0 BRA `(.L_x_1477) ;  /* 0x0000000000308947 */ /* 0x000fea0003800000 */
[----:B------:R-:W-:-:S13]  /*5a20*/  ISETP.NE.AND P0, PT, R0, 0x3, PT ;  /* 0x000000030000780c */ /* 0x000fda0003f05270 */
[----:B------:R-:W-:Y:S05]  /*5a30*/  @!P0 BRA `(.L_x_1478) ;  /* 0x0000000000188947 */ /* 0x000fea0003800000 */
[----:B------:R-:W-:-:S13]  /*5a40*/  ISETP.NE.AND P0, PT, R0, 0x4, PT ;  /* 0x000000040000780c */ /* 0x000fda0003f05270 */
[----:B------:R-:W-:Y:S05]  /*5a50*/  @P0 BRA `(.L_x_1475) ;  /* 0x0000000800700947 */ /* 0x000fea0003800000 */
[----:B------:R-:W-:-:S06]  /*5a60*/  HADD2.F32 R4, -RZ, R22.H0_H0 ;  /* 0x20000016ff047230 */ /* 0x000fcc0000004100 */
[----:B------:R-:W0:Y:S02]  /*5a70*/  F2I.S64.TRUNC R4, R4 ;  /* 0x0000000400047311 */ /* 0x000e24000020d900 */
[----:B0-----:R0:W-:Y:S01]  /*5a80*/  STG.E.64 desc[UR36][R8.64], R4 ;  /* 0x0000000408007986 */ /* 0x0011e2000c101b24 */
[----:B------:R-:W-:Y:S05]  /*5a90*/  BRA `(.L_x_1476) ;  /* 0x0000000c00447947 */ /* 0x000fea0003800000 */
.L_x_1478:
[----:B------:R-:W-:-:S04]  /*5aa0*/  HADD2.F32 R22, -RZ, R22.H0_H0 ;  /* 0x20000016ff167230 */ /* 0x000fc80000004100 */
[----:B------:R-:W0:Y:S02]  /*5ab0*/  F2I.FTZ.TRUNC.NTZ R3, R22 ;  /* 0x0000001600037305 */ /* 0x000e24000021f100 */
[----:B0-----:R0:W-:Y:S01]  /*5ac0*/  STG.E desc[UR36][R8.64], R3 ;  /* 0x0000000308007986 */ /* 0x0011e2000c101924 */
[----:B------:R-:W-:Y:S05]  /*5ad0*/  BRA `(.L_x_1476) ;  /* 0x0000000c00347947 */ /* 0x000fea0003800000 */
.L_x_1477:
[----:B------:R-:W-:-:S04]  /*5ae0*/  HADD2.F32 R22, -RZ, R22.H0_H0 ;  /* 0x20000016ff167230 */ /* 0x000fc80000004100 */
[----:B------:R-:W0:Y:S02]  /*5af0*/  F2I.FTZ.TRUNC.NTZ R3, R22 ;  /* 0x0000001600037305 */ /* 0x000e24000021f100 */
[----:B0-----:R0:W-:Y:S01]  /*5b00*/  STG.E.U16 desc[UR36][R8.64], R3 ;  /* 0x0000000308007986 */ /* 0x0011e2000c101524 */
[----:B------:R-:W-:Y:S05]  /*5b10*/  BRA `(.L_x_1476) ;  /* 0x0000000c00247947 */ /* 0x000fea0003800000 */
.L_x_1472:
[----:B------:R-:W-:-:S13]  /*5b20*/  ISETP.GT.AND P0, PT, R0, 0x6, PT ;  /* 0x000000060000780c */ /* 0x000fda0003f04270 */
[----:B------:R-:W-:Y:S05]  /*5b30*/  @P0 BRA `(.L_x_1479) ;  /* 0x0000000000240947 */ /* 0x000fea0003800000 */
[----:B------:R-:W-:-:S13]  /*5b40*/  ISETP.NE.AND P0, PT, R0, 0x5, PT ;  /* 0x000000050000780c */ /* 0x000fda0003f05270 */
[----:B------:R-:W-:Y:S05]  /*5b50*/  @!P0 BRA `(.L_x_1480) ;  /* 0x0000000000148947 */ /* 0x000fea0003800000 */
[----:B------:R-:W-:-:S13]  /*5b60*/  ISETP.NE.AND P0, PT, R0, 0x6, PT ;  /* 0x000000060000780c */ /* 0x000fda0003f05270 */
[----:B------:R-:W-:Y:S05]  /*5b70*/  @P0 BRA `(.L_x_1475) ;  /* 0x0000000800280947 */ /* 0x000fea0003800000 */
[----:B------:R-:W-:-:S05]  /*5b80*/  HADD2.F32 R3, -RZ, R22.H0_H0 ;  /* 0x20000016ff037230 */ /* 0x000fca0000004100 */
[----:B------:R0:W-:Y:S01]  /*5b90*/  STG.E desc[UR36][R8.64], R3 ;  /* 0x0000000308007986 */ /* 0x0001e2000c101924 */
[----:B------:R-:W-:Y:S05]  /*5ba0*/  BRA `(.L_x_1476) ;  /* 0x0000000c00007947 */ /* 0x000fea0003800000 */
.L_x_1480:
[----:B------:R0:W-:Y:S01]  /*5bb0*/  STG.E.U16 desc[UR36][R8.64], R22 ;  /* 0x0000001608007986 */ /* 0x0001e2000c101524 */
[----:B------:R-:W-:Y:S05]  /*5bc0*/  BRA `(.L_x_1476) ;  /* 0x0000000800f87947 */ /* 0x000fea0003800000 */
.L_x_1479:
[----:B------:R-:W-:-:S13]  /*5bd0*/  ISETP.NE.AND P0, PT, R0, 0x7, PT ;  /* 0x000000070000780c */ /* 0x000fda0003f05270 */
[----:B------:R-:W-:Y:S05]  /*5be0*/  @!P0 BRA `(.L_x_1481) ;  /* 0x0000000000348947 */ /* 0x000fea0003800000 */
[----:B------:R-:W-:-:S13]  /*5bf0*/  ISETP.NE.AND P0, PT, R0, 0x8, PT ;  /* 0x000000080000780c */ /* 0x000fda0003f05270 */
[----:B------:R-:W-:Y:S05]  /*5c00*/  @!P0 BRA `(.L_x_1482) ;  /* 0x0000000000188947 */ /* 0x000fea0003800000 */
[----:B------:R-:W-:-:S13]  /*5c10*/  ISETP.NE.AND P0, PT, R0, 0x9, PT ;  /* 0x000000090000780c */ /* 0x000fda0003f05270 */
[----:B------:R-:W-:Y:S05]  /*5c20*/  @P0 BRA `(.L_x_1475) ;  /* 0x0000000400fc0947 */ /* 0x000fea0003800000 */
[----:B------:R-:W-:Y:S02]  /*5c30*/  HADD2.F32 R22, -RZ, R22.H0_H0 ;  /* 0x20000016ff167230 */ /* 0x000fe40000004100 */
[----:B------:R-:W-:-:S05]  /*5c40*/  IMAD.MOV.U32 R23, RZ, RZ, RZ ;  /* 0x000000ffff177224 */ /* 0x000fca00078e00ff */
[----:B------:R0:W-:Y:S01]  /*5c50*/  STG.E.64 desc[UR36][R8.64], R22 ;  /* 0x0000001608007986 */ /* 0x0001e2000c101b24 */
[----:B------:R-:W-:Y:S05]  /*5c60*/  BRA `(.L_x_1476) ;  /* 0x0000000800d07947 */ /* 0x000fea0003800000 */
.L_x_1482:
[----:B------:R-:W-:-:S05]  /*5c70*/  HADD2.F32 R0, -RZ, R22.H0_H0 ;  /* 0x20000016ff007230 */ /* 0x000fca0000004100 */
[----:B------:R-:W-:-:S04]  /*5c80*/  F2FP.F16.F32.PACK_AB R0, RZ, R0 ;  /* 0x00000000ff00723e */ /* 0x000fc800000000ff */
[----:B------:R-:W-:-:S05]  /*5c90*/  PRMT R0, R0, 0x5410, RZ ;  /* 0x0000541000007816 */ /* 0x000fca00000000ff */
[----:B------:R0:W-:Y:S01]  /*5ca0*/  STG.E desc[UR36][R8.64], R0 ;  /* 0x0000000008007986 */ /* 0x0001e2000c101924 */
[----:B------:R-:W-:Y:S05]  /*5cb0*/  BRA `(.L_x_1476) ;  /* 0x0000000800bc7947 */ /* 0x000fea0003800000 */
.L_x_1481:
[----:B------:R-:W-:-:S05]  /*5cc0*/  HADD2.F32 R4, -RZ, R22.H0_H0 ;  /* 0x20000016ff047230 */ /* 0x000fca0000004100 */
[----:B------:R-:W-:-:S06]  /*5cd0*/  FMUL.FTZ R4, R4, 1 ;  /* 0x3f80000004047820 */ /* 0x000fcc0000410000 */
[----:B------:R-:W0:Y:S02]  /*5ce0*/  F2F.F64.F32 R4, R4 ;  /* 0x0000000400047310 */ /* 0x000e240000201800 */
[----:B0-----:R0:W-:Y:S01]  /*5cf0*/  STG.E.64 desc[UR36][R8.64], R4 ;  /* 0x0000000408007986 */ /* 0x0011e2000c101b24 */
[----:B------:R-:W-:Y:S05]  /*5d00*/  BRA `(.L_x_1476) ;  /* 0x0000000800a87947 */ /* 0x000fea0003800000 */
.L_x_1471:
        /* <DEDUP_REMOVED lines=10> */
[----:B------:R-:W-:-:S06]  /*5db0*/  HADD2.F32 R3, -RZ, R22.H0_H0 ;  /* 0x20000016ff037230 */ /* 0x000fcc0000004100 */
[----:B------:R-:W0:Y:S02]  /*5dc0*/  F2I.FTZ.U32.TRUNC.NTZ R3, R3 ;  /* 0x0000000300037305 */ /* 0x000e24000021f000 */
[----:B0-----:R0:W-:Y:S01]  /*5dd0*/  STG.E.U16 desc[UR36][R8.64], R3 ;  /* 0x0000000308007986 */ /* 0x0011e2000c101524 */
[----:B------:R-:W-:Y:S05]  /*5de0*/  BRA `(.L_x_1476) ;  /* 0x0000000800707947 */ /* 0x000fea0003800000 */
.L_x_1486:
        /* <DEDUP_REMOVED lines=17> */
.L_x_1489:
[----:B------:R-:W-:-:S04]  /*5f00*/  SHF.R.U32.HI R3, RZ, 0x18, R5 ;  /* 0x00000018ff037819 */ /* 0x000fc80000011605 */
[----:B------:R-:W-:-:S04]  /*5f10*/  LOP3.LUT R0, R0, 0x80, R3, 0xf8, !PT ;  /* 0x0000008000007812 */ /* 0x000fc800078ef803 */
[----:B------:R-:W-:-:S07]  /*5f20*/  PRMT R4, R0, 0x7610, R4 ;  /* 0x0000761000047816 */ /* 0x000fce0000000004 */
.L_x_1488:
[----:B------:R-:W-:Y:S05]  /*5f30*/  BSYNC.RECONVERGENT B0 ;  /* 0x0000000000007941 */ /* 0x000fea0003800200 */
.L_x_1487:
[----:B------:R0:W-:Y:S01]  /*5f40*/  STG.E.U8 desc[UR36][R8.64], R4 ;  /* 0x0000000408007986 */ /* 0x0001e2000c101124 */
[----:B------:R-:W-:Y:S05]  /*5f50*/  BRA `(.L_x_1476) ;  /* 0x0000000800147947 */ /* 0x000fea0003800000 */
.L_x_1485:
        /* <DEDUP_REMOVED lines=17> */
.L_x_1492:
[----:B------:R-:W-:-:S04]  /*6070*/  SHF.R.U32.HI R3, RZ, 0x18, R5 ;  /* 0x00000018ff037819 */ /* 0x000fc80000011605 */
[----:B------:R-:W-:-:S04]  /*6080*/  LOP3.LUT R0, R0, 0x80, R3, 0xf8, !PT ;  /* 0x0000008000007812 */ /* 0x000fc800078ef803 */
[----:B------:R-:W-:-:S07]  /*6090*/  PRMT R4, R0, 0x7610, R4 ;  /* 0x0000761000047816 */ /* 0x000fce0000000004 */
.L_x_1491:
[----:B------:R-:W-:Y:S05]  /*60a0*/  BSYNC.RECONVERGENT B0 ;  /* 0x0000000000007941 */ /* 0x000fea0003800200 */
.L_x_1490:
[----:B------:R0:W-:Y:S01]  /*60b0*/  STG.E.U8 desc[UR36][R8.64], R4 ;  /* 0x0000000408007986 */ /* 0x0001e2000c101124 */
[----:B------:R-:W-:Y:S05]  /*60c0*/  BRA `(.L_x_1476) ;  /* 0x0000000400b87947 */ /* 0x000fea0003800000 */
.L_x_1484:
[----:B------:R-:W-:-:S13]  /*60d0*/  ISETP.NE.AND P0, PT, R0, 0x1c, PT ;  /* 0x0000001c0000780c */ /* 0x000fda0003f05270 */
[----:B------:R-:W-:Y:S05]  /*60e0*/  @!P0 BRA `(.L_x_1493) ;  /* 0x0000000000608947 */ /* 0x000fea0003800000 */
[----:B------:R-:W-:-:S13]  /*60f0*/  ISETP.NE.AND P0, PT, R0, 0x1d, PT ;  /* 0x0000001d0000780c */ /* 0x000fda0003f05270 */
[----:B------:R-:W-:Y:S05]  /*6100*/  @!P0 BRA `(.L_x_1494) ;  /* 0x0000000000488947 */ /* 0x000fea0003800000 */
[----:B------:R-:W-:-:S13]  /*6110*/  ISETP.NE.AND P0, PT, R0, 0x2c, PT ;  /* 0x0000002c0000780c */ /* 0x000fda0003f05270 */
[----:B------:R-:W-:Y:S05]  /*6120*/  @P0 BRA `(.L_x_1475) ;  /* 0x0000000000bc0947 */ /* 0x000fea0003800000 */
[----:B------:R-:W-:-:S05]  /*6130*/  HADD2.F32 R22, -RZ, R22.H0_H0 ;  /* 0x20000016ff167230 */ /* 0x000fca0000004100 */
        /* <DEDUP_REMOVED lines=15> */
.L_x_1494:
[----:B------:R-:W-:-:S06]  /*6230*/  HADD2.F32 R4, -RZ, R22.H0_H0 ;  /* 0x20000016ff047230 */ /* 0x000fcc0000004100 */
[----:B------:R-:W0:Y:S02]  /*6240*/  F2I.U64.TRUNC R4, R4 ;  /* 0x0000000400047311 */ /* 0x000e24000020d800 */
[----:B0-----:R0:W-:Y:S01]  /*6250*/  STG.E.64 desc[UR36][R8.64], R4 ;  /* 0x0000000408007986 */ /* 0x0011e2000c101b24 */
[----:B------:R-:W-:Y:S05]  /*6260*/  BRA `(.L_x_1476) ;  /* 0x0000000400507947 */ /* 0x000fea0003800000 */
.L_x_1493:
[----:B------:R-:W-:-:S04]  /*6270*/  HADD2.F32 R22, -RZ, R22.H0_H0 ;  /* 0x20000016ff167230 */ /* 0x000fc80000004100 */
[----:B------:R-:W0:Y:S02]  /*6280*/  F2I.FTZ.U32.TRUNC.NTZ R3, R22 ;  /* 0x0000001600037305 */ /* 0x000e24000021f000 */
[----:B0-----:R0:W-:Y:S01]  /*6290*/  STG.E desc[UR36][R8.64], R3 ;  /* 0x0000000308007986 */ /* 0x0011e2000c101924 */
[----:B------:R-:W-:Y:S05]  /*62a0*/  BRA `(.L_x_1476) ;  /* 0x0000000400407947 */ /* 0x000fea0003800000 */
.L_x_1483:
[----:B------:R-:W-:-:S13]  /*62b0*/  ISETP.GT.AND P0, PT, R0, 0xe, PT ;  /* 0x0000000e0000780c */ /* 0x000fda0003f04270 */
[----:B------:R-:W-:Y:S05]  /*62c0*/  @P0 BRA `(.L_x_1495) ;  /* 0x00000000003c0947 */ /* 0x000fea0003800000 */
[----:B------:R-:W-:-:S13]  /*62d0*/  ISETP.NE.AND P0, PT, R0, 0xa, PT ;  /* 0x0000000a0000780c */ /* 0x000fda0003f05270 */
[----:B------:R-:W-:Y:S05]  /*62e0*/  @!P0 BRA `(.L_x_1496) ;  /* 0x00000000001c8947 */ /* 0x000fea0003800000 */
[----:B------:R-:W-:-:S13]  /*62f0*/  ISETP.NE.AND P0, PT, R0, 0xb, PT ;  /* 0x0000000b0000780c */ /* 0x000fda0003f05270 */
[----:B------:R-:W-:Y:S05]  /*6300*/  @P0 BRA `(.L_x_1475) ;  /* 0x0000000000440947 */ /* 0x000fea0003800000 */
[----:B------:R-:W-:-:S05]  /*6310*/  HADD2.F32 R22, -RZ, R22.H0_H0 ;  /* 0x20000016ff167230 */ /* 0x000fca0000004100 */
[----:B------:R-:W-:-:S04]  /*6320*/  FSETP.NEU.FTZ.AND P0, PT, R22, RZ, PT ;  /* 0x000000ff1600720b */ /* 0x000fc80003f1d000 */
[----:B------:R-:W-:-:S05]  /*6330*/  SEL R3, RZ, 0x1, !P0 ;  /* 0x00000001ff037807 */ /* 0x000fca0004000000 */
[----:B------:R3:W-:Y:S01]  /*6340*/  STG.E.U8 desc[UR36][R8.64], R3 ;  /* 0x0000000308007986 */ /* 0x0007e2000c101124 */
[----:B------:R-:W-:Y:S05]  /*6350*/  BRA `(.L_x_1476) ;  /* 0x0000000400147947 */ /* 0x000fea0003800000 */
.L_x_1496:
[----:B------:R-:W-:Y:S01]  /*6360*/  HADD2.F32 R22, -RZ, R22.H0_H0 ;  /* 0x20000016ff167230 */ /* 0x000fe20000004100 */
[----:B------:R-:W-:-:S04]  /*6370*/  CS2R R6, SRZ ;  /* 0x0000000000067805 */ /* 0x000fc8000001ff00 */
[----:B------:R-:W-:-:S06]  /*6380*/  FMUL.FTZ R4, R22, 1 ;  /* 0x3f80000016047820 */ /* 0x000fcc0000410000 */
[----:B------:R-:W0:Y:S02]  /*6390*/  F2F.F64.F32 R4, R4 ;  /* 0x0000000400047310 */ /* 0x000e240000201800 */
[----:B0-----:R4:W-:Y:S01]  /*63a0*/  STG.E.128 desc[UR36][R8.64], R4 ;  /* 0x0000000408007986 */ /* 0x0019e2000c101d24 */
[----:B------:R-:W-:Y:S05]  /*63b0*/  BRA `(.L_x_1476) ;  /* 0x0000000000fc7947 */ /* 0x000fea0003800000 */
.L_x_1495:
[----:B------:R-:W-:-:S13]  /*63c0*/  ISETP.NE.AND P0, PT, R0, 0xf, PT ;  /* 0x0000000f0000780c */ /* 0x000fda0003f05270 */
[----:B------:R-:W-:Y:S05]  /*63d0*/  @!P0 BRA `(.L_x_1497) ;  /* 0x0000000000e88947 */ /* 0x000fea0003800000 */
[----:B------:R-:W-:-:S13]  /*63e0*/  ISETP.NE.AND P0, PT, R0, 0x17, PT ;  /* 0x000000170000780c */ /* 0x000fda0003f05270 */
[----:B------:R-:W-:Y:S05]  /*63f0*/  @!P0 BRA `(.L_x_1498) ;  /* 0x0000000000908947 */ /* 0x000fea0003800000 */
[----:B------:R-:W-:-:S13]  /*6400*/  ISETP.NE.AND P0, PT, R0, 0x18, PT ;  /* 0x000000180000780c */ /* 0x000fda0003f05270 */
[----:B------:R-:W-:Y:S05]  /*6410*/  @!P0 BRA `(.L_x_1499) ;  /* 0x0000000000448947 */ /* 0x000fea0003800000 */
.L_x_1475:
        /* <DEDUP_REMOVED lines=16> */
.L_x_1500:
[----:B------:R-:W-:Y:S05]  /*6520*/  BRA `(.L_x_1476) ;  /* 0x0000000000a07947 */ /* 0x000fea0003800000 */
.L_x_1499:
        /* <DEDUP_REMOVED lines=13> */
.L_x_1502:
[----:B------:R-:W-:Y:S05]  /*6600*/  BSYNC.RECONVERGENT B0 ;  /* 0x0000000000007941 */ /* 0x000fea0003800200 */
.L_x_1501:
[----:B------:R-:W-:-:S05]  /*6610*/  LOP3.LUT R3, R0, 0x80, R3, 0xf8, !PT ;  /* 0x0000008000037812 */ /* 0x000fca00078ef803 */
[----:B------:R2:W-:Y:S01]  /*6620*/  STG.E.U8 desc[UR36][R8.64], R3 ;  /* 0x0000000308007986 */ /* 0x0005e2000c101124 */
[----:B------:R-:W-:Y:S05]  /*6630*/  BRA `(.L_x_1476) ;  /* 0x00000000005c7947 */ /* 0x000fea0003800000 */
.L_x_1498:
        /* <DEDUP_REMOVED lines=12> */
.L_x_1504:
[----:B------:R-:W-:Y:S01]  /*6700*/  IMAD.MOV.U32 R0, RZ, RZ, 0x7f ;  /* 0x0000007fff007424 */ /* 0x000fe200078e00ff */
[----:B------:R-:W-:-:S04]  /*6710*/  ISETP.GT.U32.AND P0, PT, R4, 0x7f800000, PT ;  /* 0x7f8000000400780c */ /* 0x000fc80003f04070 */
[----:B------:R-:W-:-:S09]  /*6720*/  SEL R0, R0, 0x7c, P0 ;  /* 0x0000007c00007807 */ /* 0x000fd20000000000 */
.L_x_1505:
[----:B------:R-:W-:Y:S05]  /*6730*/  BSYNC.RECONVERGENT B0 ;  /* 0x0000000000007941 */ /* 0x000fea0003800200 */
.L_x_1503:
[----:B------:R-:W-:-:S04]  /*6740*/  SHF.R.U32.HI R3, RZ, 0x18, R3 ;  /* 0x00000018ff037819 */ /* 0x000fc80000011603 */
[----:B------:R-:W-:-:S05]  /*6750*/  LOP3.LUT R3, R0, 0x80, R3, 0xf8, !PT ;  /* 0x0000008000037812 */ /* 0x000fca00078ef803 */
[----:B------:R1:W-:Y:S01]  /*6760*/  STG.E.U8 desc[UR36][R8.64], R3 ;  /* 0x0000000308007986 */ /* 0x0003e2000c101124 */
[----:B------:R-:W-:Y:S05]  /*6770*/  BRA `(.L_x_1476) ;  /* 0x00000000000c7947 */ /* 0x000fea0003800000 */
.L_x_1497:
[----:B------:R-:W-:-:S05]  /*6780*/  HADD2.F32 R0, -RZ, R22.H0_H0 ;  /* 0x20000016ff007230 */ /* 0x000fca0000004100 */
[----:B------:R-:W-:-:S05]  /*6790*/  F2FP.BF16.F32.PACK_AB R0, RZ, R0 ;  /* 0x00000000ff00723e */ /* 0x000fca00000010ff */
[----:B------:R0:W-:Y:S02]  /*67a0*/  STG.E.U16 desc[UR36][R8.64], R0 ;  /* 0x0000000008007986 */ /* 0x0001e4000c101524 */
.L_x_1476:
        /* <DEDUP_REMOVED lines=21> */
[----:B------:R-:W-:-:S06]  /*6900*/  HADD2.F32 R19, -RZ, R19.H0_H0 ;  /* 0x20000013ff137230 */ /* 0x000fcc0000004100 */
[----:B------:R-:W0:Y:S02]  /*6910*/  F2I.FTZ.TRUNC.NTZ R19, R19 ;  /* 0x0000001300137305 */ /* 0x000e24000021f100 */
[----:B0-----:R1:W-:Y:S01]  /*6920*/  STG.E.U8 desc[UR36][R8.64], R19 ;  /* 0x0000001308007986 */ /* 0x0013e2000c101124 */
[----:B------:R-:W-:Y:S05]  /*6930*/  BRA `(.L_x_1511) ;  /* 0x0000000c007c7947 */ /* 0x000fea0003800000 */
.L_x_1509:
[----:B------:R-:W-:-:S06]  /*6940*/  HADD2.F32 R5, -RZ, R19.H0_H0 ;  /* 0x20000013ff057230 */ /* 0x000fcc0000004100 */
[----:B------:R-:W0:Y:S02]  /*6950*/  F2I.S64.TRUNC R4, R5 ;  /* 0x0000000500047311 */ /* 0x000e24000020d900 */
[----:B0-----:R0:W-:Y:S01]  /*6960*/  STG.E.U8 desc[UR36][R8.64], R4 ;  /* 0x0000000408007986 */ /* 0x0011e2000c101124 */
[----:B------:R-:W-:Y:S05]  /*6970*/  BRA `(.L_x_1511) ;  /* 0x0000000c006c7947 */ /* 0x000fea0003800000 */
.L_x_1508:
        /* <DEDUP_REMOVED lines=10> */
.L_x_1513:
[----:B------:R-:W-:-:S06]  /*6a20*/  HADD2.F32 R19, -RZ, R19.H0_H0 ;  /* 0x20000013ff137230 */ /* 0x000fcc0000004100 */
[----:B------:R-:W0:Y:S02]  /*6a30*/  F2I.FTZ.TRUNC.NTZ R19, R19 ;  /* 0x0000001300137305 */ /* 0x000e24000021f100 */
[----:B0-----:R3:W-:Y:S01]  /*6a40*/  STG.E desc[UR36][R8.64], R19 ;  /* 0x0000001308007986 */ /* 0x0017e2000c101924 */
[----:B------:R-:W-:Y:S05]  /*6a50*/  BRA `(.L_x_1511) ;  /* 0x0000000c00347947 */ /* 0x000fea0003800000 */
.L_x_1512:
[----:B------:R-:W-:-:S06]  /*6a60*/  HADD2.F32 R19, -RZ, R19.H0_H0 ;  /* 0x20000013ff137230 */ /* 0x000fcc0000004100 */
[----:B------:R-:W0:Y:S02]  /*6a70*/  F2I.FTZ.TRUNC.NTZ R19, R19 ;  /* 0x0000001300137305 */ /* 0x000e24000021f100 */
[----:B0-----:R2:W-:Y:S01]  /*6a80*/  STG.E.U16 desc[UR36][R8.64], R19 ;  /* 0x0000001308007986 */ /* 0x0015e2000c101524 */
[----:B------:R-:W-:Y:S05]  /*6a90*/  BRA `(.L_x_1511) ;  /* 0x0000000c00247947 */ /* 0x000fea0003800000 */
.L_x_1507:
        /* <DEDUP_REMOVED lines=9> */
.L_x_1515:
[----:B------:R0:W-:Y:S01]  /*6b30*/  STG.E.U16 desc[UR36][R8.64], R19 ;  /* 0x0000001308007986 */ /* 0x0001e2000c101524 */
[----:B------:R-:W-:Y:S05]  /*6b40*/  BRA `(.L_x_1511) ;  /* 0x0000000800f87947 */ /* 0x000fea0003800000 */
.L_x_1514:
        /* <DEDUP_REMOVED lines=10> */
.L_x_1517:
[----:B------:R-:W-:-:S05]  /*6bf0*/  HADD2.F32 R0, -RZ, R19.H0_H0 ;  /* 0x20000013ff007230 */ /* 0x000fca0000004100 */
[----:B------:R-:W-:-:S04]  /*6c00*/  F2FP.F16.F32.PACK_AB R0, RZ, R0 ;  /* 0x00000000ff00723e */ /* 0x000fc800000000ff */
[----:B------:R-:W-:-:S05]  /*6c10*/  PRMT R0, R0, 0x5410, RZ ;  /* 0x0000541000007816 */ /* 0x000fca00000000ff */
[----:B------:R0:W-:Y:S01]  /*6c20*/  STG.E desc[UR36][R8.64], R0 ;  /* 0x0000000008007986 */ /* 0x0001e2000c101924 */
[----:B------:R-:W-:Y:S05]  /*6c30*/  BRA `(.L_x_1511) ;  /* 0x0000000800bc7947 */ /* 0x000fea0003800000 */
.L_x_1516:
[----:B------:R-:W-:-:S05]  /*6c40*/  HADD2.F32 R4, -RZ, R19.H0_H0 ;  /* 0x20000013ff047230 */ /* 0x000fca0000004100 */
[----:B------:R-:W-:-:S06]  /*6c50*/  FMUL.FTZ R4, R4, 1 ;  /* 0x3f80000004047820 */ /* 0x000fcc0000410000 */
[----:B------:R-:W0:Y:S02]  /*6c60*/  F2F.F64.F32 R4, R4 ;  /* 0x0000000400047310 */ /* 0x000e240000201800 */
[----:B0-----:R0:W-:Y:S01]  /*6c70*/  STG.E.64 desc[UR36][R8.64], R4 ;  /* 0x0000000408007986 */ /* 0x0011e2000c101b24 */
[----:B------:R-:W-:Y:S05]  /*6c80*/  BRA `(.L_x_1511) ;  /* 0x0000000800a87947 */ /* 0x000fea0003800000 */
.L_x_1506:
        /* <DEDUP_REMOVED lines=14> */
.L_x_1521:
        /* <DEDUP_REMOVED lines=17> */
.L_x_1524:
[----:B------:R-:W-:-:S04]  /*6e80*/  SHF.R.U32.HI R3, RZ, 0x18, R19 ;  /* 0x00000018ff037819 */ /* 0x000fc80000011613 */
[----:B------:R-:W-:-:S04]  /*6e90*/  LOP3.LUT R0, R0, 0x80, R3, 0xf8, !PT ;  /* 0x0000008000007812 */ /* 0x000fc800078ef803 */
[----:B------:R-:W-:-:S07]  /*6ea0*/  PRMT R4, R0, 0x7610, R4 ;  /* 0x0000761000047816 */ /* 0x000fce0000000004 */
.L_x_1523:
[----:B------:R-:W-:Y:S05]  /*6eb0*/  BSYNC.RECONVERGENT B0 ;  /* 0x0000000000007941 */ /* 0x000fea0003800200 */
.L_x_1522:
[----:B------:R0:W-:Y:S01]  /*6ec0*/  STG.E.U8 desc[UR36][R8.64], R4 ;  /* 0x0000000408007986 */ /* 0x0001e2000c101124 */
[----:B------:R-:W-:Y:S05]  /*6ed0*/  BRA `(.L_x_1511) ;  /* 0x0000000800147947 */ /* 0x000fea0003800000 */
.L_x_1520:
        /* <DEDUP_REMOVED lines=17> */
.L_x_1527:
[----:B------:R-:W-:-:S04]  /*6ff0*/  SHF.R.U32.HI R3, RZ, 0x18, R19 ;  /* 0x00000018ff037819 */ /* 0x000fc80000011613 */
[----:B------:R-:W-:-:S04]  /*7000*/  LOP3.LUT R0, R0, 0x80, R3, 0xf8, !PT ;  /* 0x0000008000007812 */ /* 0x000fc800078ef803 */
[----:B------:R-:W-:-:S07]  /*7010*/  PRMT R4, R0, 0x7610, R4 ;  /* 0x0000761000047816 */ /* 0x000fce0000000004 */
.L_x_1526:
[----:B------:R-:W-:Y:S05]  /*7020*/  BSYNC.RECONVERGENT B0 ;  /* 0x0000000000007941 */ /* 0x000fea0003800200 */
.L_x_1525:
[----:B------:R0:W-:Y:S01]  /*7030*/  STG.E.U8 desc[UR36][R8.64], R4 ;  /* 0x0000000408007986 */ /* 0x0001e2000c101124 */
[----:B------:R-:W-:Y:S05]  /*7040*/  BRA `(.L_x_1511) ;  /* 0x0000000400b87947 */ /* 0x000fea0003800000 */
.L_x_1519:
        /* <DEDUP_REMOVED lines=22> */
.L_x_1529:
[----:B------:R-:W-:-:S06]  /*71b0*/  HADD2.F32 R4, -RZ, R19.H0_H0 ;  /* 0x20000013ff047230 */ /* 0x000fcc0000004100 */
[----:B------:R-:W0:Y:S02]  /*71c0*/  F2I.U64.TRUNC R4, R4 ;  /* 0x0000000400047311 */ /* 0x000e24000020d800 */
[----:B0-----:R0:W-:Y:S01]  /*71d0*/  STG.E.64 desc[UR36][R8.64], R4 ;  /* 0x0000000408007986 */ /* 0x0011e2000c101b24 */
[----:B------:R-:W-:Y:S05]  /*71e0*/  BRA `(.L_x_1511) ;  /* 0x0000000400507947 */ /* 0x000fea0003800000 */
.L_x_1528:
[----:B------:R-:W-:-:S06]  /*71f0*/  HADD2.F32 R19, -RZ, R19.H0_H0 ;  /* 0x20000013ff137230 */ /* 0x000fcc0000004100 */
[----:B------:R-:W0:Y:S02]  /*7200*/  F2I.FTZ.U32.TRUNC.NTZ R19, R19 ;  /* 0x0000001300137305 */ /* 0x000e24000021f000 */
[----:B0-----:R0:W-:Y:S01]  /*7210*/  STG.E desc[UR36][R8.64], R19 ;  /* 0x0000001308007986 */ /* 0x0011e2000c101924 */
[----:B------:R-:W-:Y:S05]  /*7220*/  BRA `(.L_x_1511) ;  /* 0x0000000400407947 */ /* 0x000fea0003800000 */
.L_x_1518:
        /* <DEDUP_REMOVED lines=11> */
.L_x_1531:
[----:B------:R-:W-:Y:S01]  /*72e0*/  HADD2.F32 R19, -RZ, R19.H0_H0 ;  /* 0x20000013ff137230 */ /* 0x000fe20000004100 */
[----:B------:R-:W-:-:S04]  /*72f0*/  CS2R R6, SRZ ;  /* 0x0000000000067805 */ /* 0x000fc8000001ff00 */
[----:B------:R-:W-:-:S06]  /*7300*/  FMUL.FTZ R4, R19, 1 ;  /* 0x3f80000013047820 */ /* 0x000fcc0000410000 */
[----:B------:R-:W0:Y:S02]  /*7310*/  F2F.F64.F32 R4, R4 ;  /* 0x0000000400047310 */ /* 0x000e240000201800 */
[----:B0-----:R0:W-:Y:S01]  /*7320*/  STG.E.128 desc[UR36][R8.64], R4 ;  /* 0x0000000408007986 */ /* 0x0011e2000c101d24 */
[----:B------:R-:W-:Y:S05]  /*7330*/  BRA `(.L_x_1511) ;  /* 0x0000000000fc7947 */ /* 0x000fea0003800000 */
.L_x_1530:
[----:B------:R-:W-:-:S13]  /*7340*/  ISETP.NE.AND P0, PT, R0, 0xf, PT ;  /* 0x0000000f0000780c */ /* 0x000fda0003f05270 */
[----:B------:R-:W-:Y:S05]  /*7350*/  @!P0 BRA `(.L_x_1532) ;  /* 0x0000000000e88947 */ /* 0x000fea0003800000 */
[----:B------:R-:W-:-:S13]  /*7360*/  ISETP.NE.AND P0, PT, R0, 0x17, PT ;  /* 0x000000170000780c */ /* 0x000fda0003f05270 */
[----:B------:R-:W-:Y:S05]  /*7370*/  @!P0 BRA `(.L_x_1533) ;  /* 0x0000000000908947 */ /* 0x000fea0003800000 */
[----:B------:R-:W-:-:S13]  /*7380*/  ISETP.NE.AND P0, PT, R0, 0x18, PT ;  /* 0x000000180000780c */ /* 0x000fda0003f05270 */
[----:B------:R-:W-:Y:S05]  /*7390*/  @!P0 BRA `(.L_x_1534) ;  /* 0x0000000000448947 */ /* 0x000fea0003800000 */
.L_x_1510:
        /* <DEDUP_REMOVED lines=16> */
.L_x_1535:
[----:B------:R-:W-:Y:S05]  /*74a0*/  BRA `(.L_x_1511) ;  /* 0x0000000000a07947 */ /* 0x000fea0003800000 */
.L_x_1534:
        /* <DEDUP_REMOVED lines=13> */
.L_x_1537:
[----:B------:R-:W-:Y:S05]  /*7580*/  BSYNC.RECONVERGENT B0 ;  /* 0x0000000000007941 */ /* 0x000fea0003800200 */
.L_x_1536:
[----:B------:R-:W-:-:S05]  /*7590*/  LOP3.LUT R3, R0, 0x80, R3, 0xf8, !PT ;  /* 0x0000008000037812 */ /* 0x000fca00078ef803 */
[----:B------:R0:W-:Y:S01]  /*75a0*/  STG.E.U8 desc[UR36][R8.64], R3 ;  /* 0x0000000308007986 */ /* 0x0001e2000c101124 */
[----:B------:R-:W-:Y:S05]  /*75b0*/  BRA `(.L_x_1511) ;  /* 0x00000000005c7947 */ /* 0x000fea0003800000 */
.L_x_1533:
        /* <DEDUP_REMOVED lines=12> */
.L_x_1539:
[----:B------:R-:W-:Y:S01]  /*7680*/  IMAD.MOV.U32 R0, RZ, RZ, 0x7f ;  /* 0x0000007fff007424 */ /* 0x000fe200078e00ff */
[----:B------:R-:W-:-:S04]  /*7690*/  ISETP.GT.U32.AND P0, PT, R4, 0x7f800000, PT ;  /* 0x7f8000000400780c */ /* 0x000fc80003f04070 */
[----:B------:R-:W-:-:S09]  /*76a0*/  SEL R0, R0, 0x7c, P0 ;  /* 0x0000007c00007807 */ /* 0x000fd20000000000 */
.L_x_1540:
[----:B------:R-:W-:Y:S05]  /*76b0*/  BSYNC.RECONVERGENT B0 ;  /* 0x0000000000007941 */ /* 0x000fea0003800200 */
.L_x_1538:
[----:B------:R-:W-:-:S04]  /*76c0*/  SHF.R.U32.HI R3, RZ, 0x18, R3 ;  /* 0x00000018ff037819 */ /* 0x000fc80000011603 */
[----:B------:R-:W-:-:S05]  /*76d0*/  LOP3.LUT R3, R0, 0x80, R3, 0xf8, !PT ;  /* 0x0000008000037812 */ /* 0x000fca00078ef803 */
[----:B------:R0:W-:Y:S01]  /*76e0*/  STG.E.U8 desc[UR36][R8.64], R3 ;  /* 0x0000000308007986 */ /* 0x0001e2000c101124 */
[----:B------:R-:W-:Y:S05]  /*76f0*/  BRA `(.L_x_1511) ;  /* 0x00000000000c7947 */ /* 0x000fea0003800000 */
.L_x_1532:
[----:B------:R-:W-:-:S05]  /*7700*/  HADD2.F32 R0, -RZ, R19.H0_H0 ;  /* 0x20000013ff007230 */ /* 0x000fca0000004100 */
[----:B------:R-:W-:-:S05]  /*7710*/  F2FP.BF16.F32.PACK_AB R0, RZ, R0 ;  /* 0x00000000ff00723e */ /* 0x000fca00000010ff */
[----:B------:R0:W-:Y:S02]  /*7720*/  STG.E.U16 desc[UR36][R8.64], R0 ;  /* 0x0000000008007986 */ /* 0x0001e4000c101524 */
.L_x_1511:
[----:B------:R-:W-:-:S07]  /*7730*/  VIADD R25, R25, 0x80 ;  /* 0x0000008019197836 */ /* 0x000fce0000000000 */
.L_x_1470:
[----:B------:R-:W-:Y:S05]  /*7740*/  BSYNC.RECONVERGENT B6 ;  /* 0x0000000000067941 */ /* 0x000fea0003800200 */
.L_x_1469:
[----:B------:R-:W-:-:S13]  /*7750*/  ISETP.GE.AND P0, PT, R25, R16, PT ;  /* 0x000000101900720c */ /* 0x000fda0003f06270 */
[----:B------:R-:W-:Y:S05]  /*7760*/  @P0 EXIT ;  /* 0x000000000000094d */ /* 0x000fea0003800000 */
[----:B01-34-:R-:W0:Y:S01]  /*7770*/  LDC.64 R4, c[0x0][0x398] ;  /* 0x0000e600ff047b82 */ /* 0x01be220000000a00 */
[----:B------:R-:W1:Y:S01]  /*7780*/  LDCU UR4, c[0x0][0x3b8] ;  /* 0x00007700ff0477ac */ /* 0x000e620008000800 */
[----:B--2--5:R-:W-:Y:S01]  /*7790*/  PRMT R0, R18, 0x9910, RZ ;  /* 0x0000991012007816 */ /* 0x024fe200000000ff */
[----:B------:R-:W-:-:S03]  /*77a0*/  IMAD R2, R2, 0x200, R25 ;  /* 0x0000020002027824 */ /* 0x000fc600078e0219 */
[----:B------:R-:W-:Y:S01]  /*77b0*/  ISETP.GT.AND P1, PT, R0, 0x9, PT ;  /* 0x000000090000780c */ /* 0x000fe20003f24270 */
[----:B-1----:R-:W-:-:S05]  /*77c0*/  IMAD R3, R2, UR4, RZ ;  /* 0x0000000402037c24 */ /* 0x002fca000f8e02ff */
        /* <DEDUP_REMOVED lines=13> */
[----:B0-----:R-:W-:Y:S01]  /*78a0*/  STG.E.U8 desc[UR36][R2.64], R17 ;  /* 0x0000001102007986 */ /* 0x001fe2000c101124 */
[----:B------:R-:W-:Y:S05]  /*78b0*/  EXIT ;  /* 0x000000000000794d */ /* 0x000fea0003800000 */
.L_x_1544:
[----:B------:R-:W-:-:S06]  /*78c0*/  HADD2.F32 R5, -RZ, R17.H0_H0 ;  /* 0x20000011ff057230 */ /* 0x000fcc0000004100 */
[----:B------:R-:W0:Y:S02]  /*78d0*/  F2I.S64.TRUNC R4, R5 ;  /* 0x0000000500047311 */ /* 0x000e24000020d900 */
[----:B0-----:R-:W-:Y:S01]  /*78e0*/  STG.E.U8 desc[UR36][R2.64], R4 ;  /* 0x0000000402007986 */ /* 0x001fe2000c101124 */
[----:B------:R-:W-:Y:S05]  /*78f0*/  EXIT ;  /* 0x000000000000794d */ /* 0x000fea0003800000 */
.L_x_1543:
        /* <DEDUP_REMOVED lines=8> */
[----:B0-----:R-:W-:Y:S01]  /*7980*/  STG.E.64 desc[UR36][R2.64], R4 ;  /* 0x0000000402007986 */ /* 0x001fe2000c101b24 */
[----:B------:R-:W-:Y:S05]  /*7990*/  EXIT ;  /* 0x000000000000794d */ /* 0x000fea0003800000 */
.L_x_1547:
[----:B------:R-:W-:-:S06]  /*79a0*/  HADD2.F32 R17, -RZ, R17.H0_H0 ;  /* 0x20000011ff117230 */ /* 0x000fcc0000004100 */
[----:B------:R-:W0:Y:S02]  /*79b0*/  F2I.FTZ.TRUNC.NTZ R17, R17 ;  /* 0x0000001100117305 */ /* 0x000e24000021f100 */
[----:B0-----:R-:W-:Y:S01]  /*79c0*/  STG.E desc[UR36][R2.64], R17 ;  /* 0x0000001102007986 */ /* 0x001fe2000c101924 */
[----:B------:R-:W-:Y:S05]  /*79d0*/  EXIT ;  /* 0x000000000000794d */ /* 0x000fea0003800000 */
.L_x_1546:
[----:B------:R-:W-:-:S06]  /*79e0*/  HADD2.F32 R17, -RZ, R17.H0_H0 ;  /* 0x20000011ff117230 */ /* 0x000fcc0000004100 */
[----:B------:R-:W0:Y:S02]  /*79f0*/  F2I.FTZ.TRUNC.NTZ R17, R17 ;  /* 0x0000001100117305 */ /* 0x000e24000021f100 */
[----:B0-----:R-:W-:Y:S01]  /*7a00*/  STG.E.U16 desc[UR36][R2.64], R17 ;  /* 0x0000001102007986 */ /* 0x001fe2000c101524 */
[----:B------:R-:W-:Y:S05]  /*7a10*/  EXIT ;  /* 0x000000000000794d */ /* 0x000fea0003800000 */
.L_x_1542:
[----:B------:R-:W-:-:S13]  /*7a20*/  ISETP.GT.AND P0, PT, R0, 0x6, PT ;  /* 0x000000060000780c */ /* 0x000fda0003f04270 */
[----:B------:R-:W-:Y:S05]  /*7a30*/  @P0 BRA `(.L_x_1548) ;  /* 0x0000000000240947 */ /* 0x000fea0003800000 */
[----:B------:R-:W-:-:S13]  /*7a40*/  ISETP.NE.AND P0, PT, R0, 0x5, PT ;  /* 0x000000050000780c */ /* 0x000fda0003f05270 */
[----:B------:R-:W-:Y:S05]  /*7a50*/  @!P0 BRA `(.L_x_1549) ;  /* 0x0000000000148947 */ /* 0x000fea0003800000 */
[----:B------:R-:W-:-:S13]  /*7a60*/  ISETP.NE.AND P0, PT, R0, 0x6, PT ;  /* 0x000000060000780c */ /* 0x000fda0003f05270 */
[----:B------:R-:W-:Y:S05]  /*7a70*/  @P0 BRA `(.L_x_1545) ;  /* 0x0000000800280947 */ /* 0x000fea0003800000 */
[----:B------:R-:W-:-:S05]  /*7a80*/  HADD2.F32 R17, -RZ, R17.H0_H0 ;  /* 0x20000011ff117230 */ /* 0x000fca0000004100 */
[----:B------:R-:W-:Y:S01]  /*7a90*/  STG.E desc[UR36][R2.64], R17 ;  /* 0x0000001102007986 */ /* 0x000fe2000c101924 */
[----:B------:R-:W-:Y:S05]  /*7aa0*/  EXIT ;  /* 0x000000000000794d */ /* 0x000fea0003800000 */
.L_x_1549:
[----:B------:R-:W-:Y:S01]  /*7ab0*/  STG.E.U16 desc[UR36][R2.64], R17 ;  /* 0x0000001102007986 */ /* 0x000fe2000c101524 */
[----:B------:R-:W-:Y:S05]  /*7ac0*/  EXIT ;  /* 0x000000000000794d */ /* 0x000fea0003800000 */
.L_x_1548:
        /* <DEDUP_REMOVED lines=8> */
[----:B------:R-:W-:Y:S01]  /*7b50*/  STG.E.64 desc[UR36][R2.64], R4 ;  /* 0x0000000402007986 */ /* 0x000fe2000c101b24 */
[----:B------:R-:W-:Y:S05]  /*7b60*/  EXIT ;  /* 0x000000000000794d */ /* 0x000fea0003800000 */
.L_x_1551:
[----:B------:R-:W-:-:S05]  /*7b70*/  HADD2.F32 R0, -RZ, R17.H0_H0 ;  /* 0x20000011ff007230 */ /* 0x000fca0000004100 */
[----:B------:R-:W-:-:S04]  /*7b80*/  F2FP.F16.F32.PACK_AB R0, RZ, R0 ;  /* 0x00000000ff00723e */ /* 0x000fc800000000ff */
[----:B------:R-:W-:-:S05]  /*7b90*/  PRMT R0, R0, 0x5410, RZ ;  /* 0x0000541000007816 */ /* 0x000fca00000000ff */
[----:B------:R-:W-:Y:S01]  /*7ba0*/  STG.E desc[UR36][R2.64], R0 ;  /* 0x0000000002007986 */ /* 0x000fe2000c101924 */
[----:B------:R-:W-:Y:S05]  /*7bb0*/  EXIT ;  /* 0x000000000000794d */ /* 0x000fea0003800000 */
.L_x_1550:
[----:B------:R-:W-:-:S05]  /*7bc0*/  HADD2.F32 R4, -RZ, R17.H0_H0 ;  /* 0x20000011ff047230 */ /* 0x000fca0000004100 */
[----:B------:R-:W-:-:S06]  /*7bd0*/  FMUL.FTZ R4, R4, 1 ;  /* 0x3f80000004047820 */ /* 0x000fcc0000410000 */
[----:B------:R-:W0:Y:S02]  /*7be0*/  F2F.F64.F32 R4, R4 ;  /* 0x0000000400047310 */ /* 0x000e240000201800 */
[----:B0-----:R-:W-:Y:S01]  /*7bf0*/  STG.E.64 desc[UR36][R2.64], R4 ;  /* 0x0000000402007986 */ /* 0x001fe2000c101b24 */
[----:B------:R-:W-:Y:S05]  /*7c00*/  EXIT ;  /* 0x000000000000794d */ /* 0x000fea0003800000 */
.L_x_1541:
        /* <DEDUP_REMOVED lines=12> */
[----:B0-----:R-:W-:Y:S01]  /*7cd0*/  STG.E.U16 desc[UR36][R2.64], R5 ;  /* 0x0000000502007986 */ /* 0x001fe2000c101524 */
[----:B------:R-:W-:Y:S05]  /*7ce0*/  EXIT ;  /* 0x000000000000794d */ /* 0x000fea0003800000 */
.L_x_1555:
        /* <DEDUP_REMOVED lines=18> */
.L_x_1558:
[----:B------:R-:W-:-:S04]  /*7e10*/  SHF.R.U32.HI R5, RZ, 0x18, R5 ;  /* 0x00000018ff057819 */ /* 0x000fc80000011605 */
[----:B------:R-:W-:-:S07]  /*7e20*/  LOP3.LUT R0, R0, 0x80, R5, 0xf8, !PT ;  /* 0x0000008000007812 */ /* 0x000fce00078ef805 */
.L_x_1557:
[----:B------:R-:W-:Y:S05]  /*7e30*/  BSYNC.RECONVERGENT B0 ;  /* 0x0000000000007941 */ /* 0x000fea0003800200 */
.L_x_1556:
[----:B------:R-:W-:Y:S01]  /*7e40*/  STG.E.U8 desc[UR36][R2.64], R0 ;  /* 0x0000000002007986 */ /* 0x000fe2000c101124 */
[----:B------:R-:W-:Y:S05]  /*7e50*/  EXIT ;  /* 0x000000000000794d */ /* 0x000fea0003800000 */
.L_x_1554:
        /* <DEDUP_REMOVED lines=18> */
.L_x_1561:
[----:B------:R-:W-:-:S04]  /*7f80*/  SHF.R.U32.HI R5, RZ, 0x18, R5 ;  /* 0x00000018ff057819 */ /* 0x000fc80000011605 */
[----:B------:R-:W-:-:S07]  /*7f90*/  LOP3.LUT R0, R0, 0x80, R5, 0xf8, !PT ;  /* 0x0000008000007812 */ /* 0x000fce00078ef805 */
.L_x_1560:
[----:B------:R-:W-:Y:S05]  /*7fa0*/  BSYNC.RECONVERGENT B0 ;  /* 0x0000000000007941 */ /* 0x000fea0003800200 */
.L_x_1559:
[----:B------:R-:W-:Y:S01]  /*7fb0*/  STG.E.U8 desc[UR36][R2.64], R0 ;  /* 0x0000000002007986 */ /* 0x000fe2000c101124 */
[----:B------:R-:W-:Y:S05]  /*7fc0*/  EXIT ;  /* 0x000000000000794d */ /* 0x000fea0003800000 */
.L_x_1553:
[----:B------:R-:W-:-:S13]  /*7fd0*/  ISETP.NE.AND P0, PT, R0, 0x1c, PT ;  /* 0x0000001c0000780c */ /* 0x000fda0003f05270 */
[----:B------:R-:W-:Y:S05]  /*7fe0*/  @!P0 BRA `(.L_x_1562) ;  /* 0x0000000000608947 */ /* 0x000fea0003800000 */
[----:B------:R-:W-:-:S13]  /*7ff0*/  ISETP.NE.AND P0, PT, R0, 0x1d, PT ;  /* 0x0000001d0000780c */ /* 0x000fda0003f05270 */
[----:B------:R-:W-:Y:S05]  /*8000*/  @!P0 BRA `(.L_x_1563) ;  /* 0x0000000000488947 */ /* 0x000fea0003800000 */
[----:B------:R-:W-:-:S13]  /*8010*/  ISETP.NE.AND P0, PT, R0, 0x2c, PT ;  /* 0x0000002c0000780c */ /* 0x000fda0003f05270 */
[----:B------:R-:W-:Y:S05]  /*8020*/  @P0 BRA `(.L_x_1545) ;  /* 0x0000000000bc0947 */ /* 0x000fea0003800000 */
        /* <DEDUP_REMOVED lines=16> */
.L_x_1563:
[----:B------:R-:W-:-:S06]  /*8130*/  HADD2.F32 R4, -RZ, R17.H0_H0 ;  /* 0x20000011ff047230 */ /* 0x000fcc0000004100 */
[----:B------:R-:W0:Y:S02]  /*8140*/  F2I.U64.TRUNC R4, R4 ;  /* 0x0000000400047311 */ /* 0x000e24000020d800 */
[----:B0-----:R-:W-:Y:S01]  /*8150*/  STG.E.64 desc[UR36][R2.64], R4 ;  /* 0x0000000402007986 */ /* 0x001fe2000c101b24 */
[----:B------:R-:W-:Y:S05]  /*8160*/  EXIT ;  /* 0x000000000000794d */ /* 0x000fea0003800000 */
.L_x_1562:
[----:B------:R-:W-:-:S06]  /*8170*/  HADD2.F32 R17, -RZ, R17.H0_H0 ;  /* 0x20000011ff117230 */ /* 0x000fcc0000004100 */
[----:B------:R-:W0:Y:S02]  /*8180*/  F2I.FTZ.U32.TRUNC.NTZ R17, R17 ;  /* 0x0000001100117305 */ /* 0x000e24000021f000 */
[----:B0-----:R-:W-:Y:S01]  /*8190*/  STG.E desc[UR36][R2.64], R17 ;  /* 0x0000001102007986 */ /* 0x001fe2000c101924 */
[----:B------:R-:W-:Y:S05]  /*81a0*/  EXIT ;  /* 0x000000000000794d */ /* 0x000fea0003800000 */
.L_x_1552:
        /* <DEDUP_REMOVED lines=9> */
[----:B------:R-:W-:Y:S01]  /*8240*/  STG.E.U8 desc[UR36][R2.64], R5 ;  /* 0x0000000502007986 */ /* 0x000fe2000c101124 */
[----:B------:R-:W-:Y:S05]  /*8250*/  EXIT ;  /* 0x000000000000794d */ /* 0x000fea0003800000 */
.L_x_1565:
[----:B------:R-:W-:Y:S01]  /*8260*/  HADD2.F32 R17, -RZ, R17.H0_H0 ;  /* 0x20000011ff117230 */ /* 0x000fe20000004100 */
[----:B------:R-:W-:-:S04]  /*8270*/  CS2R R6, SRZ ;  /* 0x0000000000067805 */ /* 0x000fc8000001ff00 */
[----:B------:R-:W-:-:S06]  /*8280*/  FMUL.FTZ R4, R17, 1 ;  /* 0x3f80000011047820 */ /* 0x000fcc0000410000 */
[----:B------:R-:W0:Y:S02]  /*8290*/  F2F.F64.F32 R4, R4 ;  /* 0x0000000400047310 */ /* 0x000e240000201800 */
[----:B0-----:R-:W-:Y:S01]  /*82a0*/  STG.E.128 desc[UR36][R2.64], R4 ;  /* 0x0000000402007986 */ /* 0x001fe2000c101d24 */
[----:B------:R-:W-:Y:S05]  /*82b0*/  EXIT ;  /* 0x000000000000794d */ /* 0x000fea0003800000 */
.L_x_1564:
[----:B------:R-:W-:-:S13]  /*82c0*/  ISETP.NE.AND P0, PT, R0, 0xf, PT ;  /* 0x0000000f0000780c */ /* 0x000fda0003f05270 */
[----:B------:R-:W-:Y:S05]  /*82d0*/  @!P0 BRA `(.L_x_1566) ;  /* 0x0000000000e88947 */ /* 0x000fea0003800000 */
[----:B------:R-:W-:-:S13]  /*82e0*/  ISETP.NE.AND P0, PT, R0, 0x17, PT ;  /* 0x000000170000780c */ /* 0x000fda0003f05270 */
[----:B------:R-:W-:Y:S05]  /*82f0*/  @!P0 BRA `(.L_x_1567) ;  /* 0x0000000000908947 */ /* 0x000fea0003800000 */
[----:B------:R-:W-:-:S13]  /*8300*/  ISETP.NE.AND P0, PT, R0, 0x18, PT ;  /* 0x000000180000780c */ /* 0x000fda0003f05270 */
[----:B------:R-:W-:Y:S05]  /*8310*/  @!P0 BRA `(.L_x_1568) ;  /* 0x0000000000448947 */ /* 0x000fea0003800000 */
.L_x_1545:
        /* <DEDUP_REMOVED lines=16> */
.L_x_1569:
[----:B------:R-:W-:Y:S05]  /*8420*/  EXIT ;  /* 0x000000000000794d */ /* 0x000fea0003800000 */
.L_x_1568:
        /* <DEDUP_REMOVED lines=13> */
.L_x_1571:
[----:B------:R-:W-:Y:S05]  /*8500*/  BSYNC.RECONVERGENT B0 ;  /* 0x0000000000007941 */ /* 0x000fea0003800200 */
.L_x_1570:
[----:B------:R-:W-:-:S05]  /*8510*/  LOP3.LUT R5, R0, 0x80, R5, 0xf8, !PT ;  /* 0x0000008000057812 */ /* 0x000fca00078ef805 */
[----:B------:R-:W-:Y:S01]  /*8520*/  STG.E.U8 desc[UR36][R2.64], R5 ;  /* 0x0000000502007986 */ /* 0x000fe2000c101124 */
[----:B------:R-:W-:Y:S05]  /*8530*/  EXIT ;  /* 0x000000000000794d */ /* 0x000fea0003800000 */
.L_x_1567:
        /* <DEDUP_REMOVED lines=12> */
.L_x_1573:
[----:B------:R-:W-:Y:S01]  /*8600*/  IMAD.MOV.U32 R0, RZ, RZ, 0x7f ;  /* 0x0000007fff007424 */ /* 0x000fe200078e00ff */
[----:B------:R-:W-:-:S04]  /*8610*/  ISETP.GT.U32.AND P0, PT, R4, 0x7f800000, PT ;  /* 0x7f8000000400780c */ /* 0x000fc80003f04070 */
[----:B------:R-:W-:-:S09]  /*8620*/  SEL R0, R0, 0x7c, P0 ;  /* 0x0000007c00007807 */ /* 0x000fd20000000000 */
.L_x_1574:
[----:B------:R-:W-:Y:S05]  /*8630*/  BSYNC.RECONVERGENT B0 ;  /* 0x0000000000007941 */ /* 0x000fea0003800200 */
.L_x_1572:
[----:B------:R-:W-:-:S04]  /*8640*/  SHF.R.U32.HI R5, RZ, 0x18, R5 ;  /* 0x00000018ff057819 */ /* 0x000fc80000011605 */
[----:B------:R-:W-:-:S05]  /*8650*/  LOP3.LUT R5, R0, 0x80, R5, 0xf8, !PT ;  /* 0x0000008000057812 */ /* 0x000fca00078ef805 */
[----:B------:R-:W-:Y:S01]  /*8660*/  STG.E.U8 desc[UR36][R2.64], R5 ;  /* 0x0000000502007986 */ /* 0x000fe2000c101124 */
[----:B------:R-:W-:Y:S05]  /*8670*/  EXIT ;  /* 0x000000000000794d */ /* 0x000fea0003800000 */
.L_x_1566:
[----:B------:R-:W-:-:S05]  /*8680*/  HADD2.F32 R0, -RZ, R17.H0_H0 ;  /* 0x20000011ff007230 */ /* 0x000fca0000004100 */
[----:B------:R-:W-:-:S05]  /*8690*/  F2FP.BF16.F32.PACK_AB R0, RZ, R0 ;  /* 0x00000000ff00723e */ /* 0x000fca00000010ff */
[----:B------:R-:W-:Y:S01]  /*86a0*/  STG.E.U16 desc[UR36][R2.64], R0 ;  /* 0x0000000002007986 */ /* 0x000fe2000c101524 */
[----:B------:R-:W-:Y:S05]  /*86b0*/  EXIT ;  /* 0x000000000000794d */ /* 0x000fea0003800000 */
.L_x_1575:
        /* <DEDUP_REMOVED lines=12> */
.L_x_36972:


//--------------------- .text._ZN2at6native18elementwise_kernelILi128ELi4EZNS0_22gpu_kernel_impl_nocastIZZZNS0_22nan_to_num_kernel_cudaERNS_18TensorIteratorBaseESt8optionalIdES6_S6_ENKUlvE0_clEvENKUlvE1_clEvEUlN3c104HalfEE_EEvS4_RKT_EUliE_EEviT1_ --------------------------
	.section	.text._ZN2at6native18elementwise_kernelILi128ELi4EZNS0_22gpu_kernel_impl_nocastIZZZNS0_22nan_to_num_kernel_cudaERNS_18TensorIteratorBaseESt8optionalIdES6_S6_ENKUlvE0_clEvENKUlvE1_clEvEUlN3c104HalfEE_EEvS4_RKT_EUliE_EEviT1_,"ax",@progbits
	.align	128
        .global         _ZN2at6native18elementwise_kernelILi128ELi4EZNS0_22gpu_kernel_impl_nocastIZZZNS0_22nan_to_num_kernel_cudaERNS_18TensorIteratorBaseESt8optionalIdES6_S6_ENKUlvE0_clEvENKUlvE1_clEvEUlN3c104HalfEE_EEvS4_RKT_EUliE_EEviT1_
        .type           _ZN2at6native18elementwise_kernelILi128ELi4EZNS0_22gpu_kernel_impl_nocastIZZZNS0_22nan_to_num_kernel_cudaERNS_18TensorIteratorBaseESt8optionalIdES6_S6_ENKUlvE0_clEvENKUlvE1_clEvEUlN3c104HalfEE_EEvS4_RKT_EUliE_EEviT1_,@function
        .size           _ZN2at6native18elementwise_kernelILi128ELi4EZNS0_22gpu_kernel_impl_nocastIZZZNS0_22nan_to_num_kernel_cudaERNS_18TensorIteratorBaseESt8optionalIdES6_S6_ENKUlvE0_clEvENKUlvE1_clEvEUlN3c104HalfEE_EEvS4_RKT_EUliE_EEviT1_,(.L_x_36973 - _ZN2at6native18elementwise_kernelILi128ELi4EZNS0_22gpu_kernel_impl_nocastIZZZNS0_22nan_to_num_kernel_cudaERNS_18TensorIteratorBaseESt8optionalIdES6_S6_ENKUlvE0_clEvENKUlvE1_clEvEUlN3c104HalfEE_EEvS4_RKT_EUliE_EEviT1_)
        .other          _ZN2at6native18elementwise_kernelILi128ELi4EZNS0_22gpu_kernel_impl_nocastIZZZNS0_22nan_to_num_kernel_cudaERNS_18TensorIteratorBaseESt8optionalIdES6_S6_ENKUlvE0_clEvENKUlvE1_clEvEUlN3c104HalfEE_EEvS4_RKT_EUliE_EEviT1_,@"STO_CUDA_ENTRY STV_DEFAULT"
_ZN2at6native18elementwise_kernelILi128ELi4EZNS0_22gpu_kernel_impl_nocastIZZZNS0_22nan_to_num_kernel_cudaERNS_18TensorIteratorBaseESt8optionalIdES6_S6_ENKUlvE0_clEvENKUlvE1_clEvEUlN3c104HalfEE_EEvS4_RKT_EUliE_EEviT1_:
.text._ZN2at6native18elementwise_kernelILi128ELi4EZNS0_22gpu_kernel_impl_nocastIZZZNS0_22nan_to_num_kernel_cudaERNS_18TensorIteratorBaseESt8optionalIdES6_S6_ENKUlvE0_clEvENKUlvE1_clEvEUlN3c104HalfEE_EEvS4_RKT_EUliE_EEviT1_:
        /* <DEDUP_REMOVED lines=20> */
[----:B------:R-:W-:Y:S01]  /*0140*/  MOV R11, UR5 ;  /* 0x00000005000b7c02 */ /* 0x000fe20008000f00 */
[----:B--2---:R-:W-:-:S05]  /*0150*/  HADD2.F32 R3, -RZ, R7.H0_H0 ;  /* 0x20000007ff037230 */ /* 0x004fca0000004100 */
[----:B------:R-:W-:-:S13]  /*0160*/  FSETP.NAN.FTZ.AND P0, PT, |R3|, |R3|, PT ;  /* 0x400000030300720b */ /* 0x000fda0003f18200 */
[----:B0-----:R-:W-:Y:S05]  /*0170*/  @P0 BRA `(.L_x_1580) ;  /* 0x0000000000180947 */ /* 0x001fea0003800000 */
[----:B------:R-:W0:Y:S01]  /*0180*/  LDCU.U16 UR8, c[0x0][0x592] ;  /* 0x0000b240ff0877ac */ /* 0x000e220008000400 */
[----:B------:R-:W-:-:S13]  /*0190*/  FSETP.NEU.FTZ.AND P0, PT, R3, +INF , PT ;  /* 0x7f8000000300780b */ /* 0x000fda0003f1d000 */
[----:B------:R-:W-:Y:S02]  /*01a0*/  @P0 FSETP.NEU.FTZ.AND P1, PT, R3, -INF , PT ;  /* 0xff8000000300080b */ /* 0x000fe40003f3d000 */
[----:B0-----:R-:W-:Y:S02]  /*01b0*/  MOV R11, UR8 ;  /* 0x00000008000b7c02 */ /* 0x001fe40008000f00 */
[----:B------:R-:W-:-:S04]  /*01c0*/  @P0 SEL R7, R0, R7, !P1 ;  /* 0x0000000700070207 */ /* 0x000fc80004800000 */
[----:B------:R-:W-:-:S07]  /*01d0*/  @P0 PRMT R11, R7, 0x7610, R11 ;  /* 0x00007610070b0816 */ /* 0x000fce000000000b */
.L_x_1580:
        /* <DEDUP_REMOVED lines=8> */
[----:B------:R-:W-:Y:S02]  /*0260*/  IMAD.U32 R11, RZ, RZ, UR5 ;  /* 0x00000005ff0b7e24 */ /* 0x000fe4000f8e00ff */
        /* <DEDUP_REMOVED lines=9> */
.L_x_1582:
[----:B------:R0:W-:Y:S01]  /*0300*/  STG.E.U16 desc[UR6][R8.64], R11 ;  /* 0x0000000b08007986 */ /* 0x0001e2000c101506 */
[----:B------:R-:W-:-:S07]  /*0310*/  IADD3 R5, PT, PT, R5, 0x80, RZ ;  /* 0x0000008005057810 */ /* 0x000fce0007ffe0ff */
.L_x_1579:
[----:B------:R-:W-:-:S13]  /*0320*/  ISETP.GE.AND P0, PT, R5, UR4, PT ;  /* 0x0000000405007c0c */ /* 0x000fda000bf06270 */
[----:B------:R-:W-:Y:S05]  /*0330*/  @P0 BREAK.RELIABLE B1 ;  /* 0x0000000000010942 */ /* 0x000fea0003800100 */
[----:B------:R-:W-:Y:S05]  /*0340*/  @P0 BRA `(.L_x_1581) ;  /* 0x0000000000400947 */ /* 0x000fea0003800000 */
[----:B---3--:R-:W-:Y:S05]  /*0350*/  BSYNC.RELIABLE B1 ;  /* 0x0000000000017941 */ /* 0x008fea0003800100 */
.L_x_1578:
[----:B------:R-:W1:Y:S02]  /*0360*/  LDC.64 R6, c[0x0][0x588] ;  /* 0x00016200ff067b82 */ /* 0x000e640000000a00 */
[----:B-1----:R-:W2:Y:S06]  /*0370*/  LDG.E.U16 R7, desc[UR6][R6.64] ;  /* 0x0000000606077981 */ /* 0x002eac000c1e1500 */
[----:B0-----:R-:W0:Y:S01]  /*0380*/  LDC.64 R8, c[0x0][0x580] ;  /* 0x00016000ff087b82 */ /* 0x001e220000000a00 */
        /* <DEDUP_REMOVED lines=10> */
.L_x_1583:
[----:B------:R1:W-:Y:S01]  /*0430*/  STG.E.U16 desc[UR6][R8.64], R11 ;  /* 0x0000000b08007986 */ /* 0x0003e2000c101506 */
[----:B------:R-:W-:-:S07]  /*0440*/  VIADD R5, R5, 0x80 ;  /* 0x0000008005057836 */ /* 0x000fce0000000000 */
.L_x_1581:
[----:B---3--:R-:W-:Y:S05]  /*0450*/  BSYNC.RECONVERGENT B0 ;  /* 0x0000000000007941 */ /* 0x008fea0003800200 */
.L_x_1577:
[----:B------:R-:W-:Y:S05]  /*0460*/  WARPSYNC.ALL ;  /* 0x0000000000007948 */ /* 0x000fea0003800000 */
[----:B------:R-:W-:-:S13]  /*0470*/  ISETP.GE.AND P0, PT, R5, UR4, PT ;  /* 0x0000000405007c0c */ /* 0x000fda000bf06270 */
[----:B------:R-:W-:Y:S05]  /*0480*/  @P0 EXIT ;  /* 0x000000000000094d */ /* 0x000fea0003800000 */
[----:B------:R-:W2:Y:S02]  /*0490*/  LDC.64 R4, c[0x0][0x588] ;  /* 0x00016200ff047b82 */ /* 0x000ea40000000a00 */
[----:B--2---:R-:W2:Y:S06]  /*04a0*/  LDG.E.U16 R5, desc[UR6][R4.64] ;  /* 0x0000000604057981 */ /* 0x004eac000c1e1500 */
[----:B------:R-:W3:Y:S01]  /*04b0*/  LDC.64 R6, c[0x0][0x580] ;  /* 0x00016000ff067b82 */ /* 0x000ee20000000a00 */
[----:B--2---:R-:W-:-:S05]  /*04c0*/  HADD2.F32 R3, -RZ, R5.H0_H0 ;  /* 0x20000005ff037230 */ /* 0x004fca0000004100 */
[----:B------:R-:W-:-:S13]  /*04d0*/  FSETP.NAN.FTZ.AND P0, PT, |R3|, |R3|, PT ;  /* 0x400000030300720b */ /* 0x000fda0003f18200 */
[----:B---3--:R-:W-:Y:S05]  /*04e0*/  @P0 BRA `(.L_x_1584) ;  /* 0x0000000000180947 */ /* 0x008fea0003800000 */
[----:B------:R-:W2:Y:S01]  /*04f0*/  LDCU.U16 UR4, c[0x0][0x592] ;  /* 0x0000b240ff0477ac */ /* 0x000ea20008000400 */
[----:B------:R-:W-:-:S13]  /*0500*/  FSETP.NEU.FTZ.AND P0, PT, R3, +INF , PT ;  /* 0x7f8000000300780b */ /* 0x000fda0003f1d000 */
[----:B------:R-:W-:Y:S02]  /*0510*/  @P0 FSETP.NEU.FTZ.AND P1, PT, R3, -INF , PT ;  /* 0xff8000000300080b */ /* 0x000fe40003f3d000 */
[----:B--2---:R-:W-:Y:S02]  /*0520*/  MOV R2, UR4 ;  /* 0x0000000400027c02 */ /* 0x004fe40008000f00 */
[----:B------:R-:W-:-:S04]  /*0530*/  @P0 SEL R0, R0, R5, !P1 ;  /* 0x0000000500000207 */ /* 0x000fc80004800000 */
[----:B------:R-:W-:-:S07]  /*0540*/  @P0 PRMT R2, R0, 0x7610, R2 ;  /* 0x0000761000020816 */ /* 0x000fce0000000002 */
.L_x_1584:
[----:B------:R-:W-:Y:S01]  /*0550*/  STG.E.U16 desc[UR6][R6.64], R2 ;  /* 0x0000000206007986 */ /* 0x000fe2000c101506 */
[----:B------:R-:W-:Y:S05]  /*0560*/  EXIT ;  /* 0x000000000000794d */ /* 0x000fea0003800000 */
.L_x_1576:
[----:B------:R-:W0:Y:S01]  /*0570*/  LDCU UR4, c[0x0][0x380] ;  /* 0x00007000ff0477ac */ /* 0x000e220008000800 */
[----:B------:R-:W-:Y:S01]  /*0580*/  IADD3 R4, PT, PT, R4, -0x1, RZ ;  /* 0xffffffff04047810 */ /* 0x000fe20007ffe0ff */
[----:B------:R-:W-:Y:S04]  /*0590*/  BSSY.RECONVERGENT B1, `(.L_x_1585) ;  /* 0x00003ca000017945 */ /* 0x000fe80003800200 */
[----:B------:R-:W-:Y:S01]  /*05a0*/  BSSY.RELIABLE B0, `(.L_x_1586) ;  /* 0x0000289000007945 */ /* 0x000fe20003800100 */
[----:B------:R-:W-:-:S04]  /*05b0*/  VIMNMX.U32 R3, PT, PT, R4, 0x18, PT ;  /* 0x0000001804037848 */ /* 0x000fc80003fe0000 */
[----:B------:R-:W-:Y:S02]  /*05c0*/  IADD3 R3, PT, PT, R3, 0x1, RZ ;  /* 0x0000000103037810 */ /* 0x000fe40007ffe0ff */
[----:B0-----:R-:W-:-:S13]  /*05d0*/  ISETP.GE.AND P0, PT, R5, UR4, PT ;  /* 0x0000000405007c0c */ /* 0x001fda000bf06270 */
[----:B------:R-:W-:Y:S05]  /*05e0*/  @P0 BRA `(.L_x_1587) ;  /* 0x0000002800040947 */ /* 0x000fea0003800000 */
[----:B------:R-:W0:Y:S01]  /*05f0*/  LDCU.64 UR8, c[0x0][0x390] ;  /* 0x00007200ff0877ac */ /* 0x000e220008000a00 */
[----:B------:R-:W-:Y:S02]  /*0600*/  HFMA2 R6, -RZ, RZ, 0, 0 ;  /* 0x00000000ff067431 */ /* 0x000fe400000001ff */
[----:B------:R-:W-:Y:S01]  /*0610*/  IMAD.MOV.U32 R7, RZ, RZ, R5 ;  /* 0x000000ffff077224 */ /* 0x000fe200078e0005 */
[----:B------:R-:W-:Y:S01]  /*0620*/  ISETP.NE.AND P0, PT, R4, RZ, PT ;  /* 0x000000ff0400720c */ /* 0x000fe20003f05270 */
[----:B------:R-:W1:Y:S01]  /*0630*/  LDCU UR10, c[0x0][0x38c] ;  /* 0x00007180ff0a77ac */ /* 0x000e620008000800 */
        /* <DEDUP_REMOVED lines=293> */
.L_x_1588:
[----:B------:R-:W0:Y:S02]  /*1890*/  LDCU.64 UR8, c[0x0][0x588] ;  /* 0x0000b100ff0877ac */ /* 0x000e240008000a00 */
[----:B0-----:R-:W-:-:S05]  /*18a0*/  IADD3 R8, P0, PT, R6, UR8, RZ ;  /* 0x0000000806087c10 */ /* 0x001fca000ff1e0ff */
[----:B------:R-:W-:-:S06]  /*18b0*/  IMAD.X R9, RZ, RZ, UR9, P0 ;  /* 0x00000009ff097e24 */ /* 0x000fcc00080e06ff */
[----:B---3--:R-:W2:Y:S01]  /*18c0*/  LDG.E.U16 R9, desc[UR6][R8.64] ;  /* 0x0000000608097981 */ /* 0x008ea2000c1e1500 */
[----:B------:R-:W-:Y:S01]  /*18d0*/  BSSY.RECONVERGENT B2, `(.L_x_1589) ;  /* 0x000000b000027945 */ /* 0x000fe20003800200 */
[----:B------:R-:W-:Y:S01]  /*18e0*/  MOV R11, UR5 ;  /* 0x00000005000b7c02 */ /* 0x000fe20008000f00 */
[----:B--2---:R-:W-:-:S05]  /*18f0*/  HADD2.F32 R6, -RZ, R9.H0_H0 ;  /* 0x20000009ff067230 */ /* 0x004fca0000004100 */
[----:B------:R-:W-:-:S13]  /*1900*/  FSETP.NAN.FTZ.AND P0, PT, |R6|, |R6|, PT ;  /* 0x400000060600720b */ /* 0x000fda0003f18200 */
[----:B------:R-:W-:Y:S05]  /*1910*/  @P0 BRA `(.L_x_1590) ;  /* 0x0000000000180947 */ /* 0x000fea0003800000 */
[----:B------:R-:W0:Y:S01]  /*1920*/  LDCU.U16 UR8, c[0x0][0x592] ;  /* 0x0000b240ff0877ac */ /* 0x000e220008000400 */
[----:B------:R-:W-:-:S13]  /*1930*/  FSETP.NEU.FTZ.AND P0, PT, R6, +INF , PT ;  /* 0x7f8000000600780b */ /* 0x000fda0003f1d000 */
[----:B------:R-:W-:Y:S02]  /*1940*/  @P0 FSETP.NEU.FTZ.AND P1, PT, R6, -INF , PT ;  /* 0xff8000000600080b */ /* 0x000fe40003f3d000 */
[----:B0-----:R-:W-:Y:S02]  /*1950*/  MOV R11, UR8 ;  /* 0x00000008000b7c02 */ /* 0x001fe40008000f00 */
[----:B------:R-:W-:-:S04]  /*1960*/  @P0 SEL R6, R0, R9, !P1 ;  /* 0x0000000900060207 */ /* 0x000fc80004800000 */
[----:B------:R-:W-:-:S07]  /*1970*/  @P0 PRMT R11, R6, 0x7610, R11 ;  /* 0x00007610060b0816 */ /* 0x000fce000000000b */
.L_x_1590:
[----:B------:R-:W-:Y:S05]  /*1980*/  BSYNC.RECONVERGENT B2 ;  /* 0x0000000000027941 */ /* 0x000fea0003800200 */
.L_x_1589:
        /* <DEDUP_REMOVED lines=306> */
.L_x_1592:
[----:B------:R-:W0:Y:S02]  /*2cb0*/  LDCU.64 UR8, c[0x0][0x588] ;  /* 0x0000b100ff0877ac */ /* 0x000e240008000a00 */
[----:B0-----:R-:W-:-:S04]  /*2cc0*/  IADD3 R8, P0, PT, R6, UR8, RZ ;  /* 0x0000000806087c10 */ /* 0x001fc8000ff1e0ff */
[----:B------:R-:W-:-:S06]  /*2cd0*/  IADD3.X R9, PT, PT, RZ, UR9, RZ, P0, !PT ;  /* 0x00000009ff097c10 */ /* 0x000fcc00087fe4ff */
[----:B------:R-:W2:Y:S01]  /*2ce0*/  LDG.E.U16 R9, desc[UR6][R8.64] ;  /* 0x0000000608097981 */ /* 0x000ea2000c1e1500 */
[----:B------:R-:W-:Y:S01]  /*2cf0*/  BSSY.RECONVERGENT B2, `(.L_x_1593) ;  /* 0x000000b000027945 */ /* 0x000fe20003800200 */
[----:B------:R-:W-:Y:S02]  /*2d00*/  IMAD.U32 R11, RZ, RZ, UR5 ;  /* 0x00000005ff0b7e24 */ /* 0x000fe4000f8e00ff */
        /* <DEDUP_REMOVED lines=9> */
.L_x_1594:
[----:B------:R-:W-:Y:S05]  /*2da0*/  BSYNC.RECONVERGENT B2 ;  /* 0x0000000000027941 */ /* 0x000fea0003800200 */
.L_x_1593:
[----:B------:R-:W0:Y:S01]  /*2db0*/  LDCU.64 UR8, c[0x0][0x580] ;  /* 0x0000b000ff0877ac */ /* 0x000e220008000a00 */
[----:B------:R-:W-:Y:S02]  /*2dc0*/  IADD3 R5, PT, PT, R5, 0x80, RZ ;  /* 0x0000008005057810 */ /* 0x000fe40007ffe0ff */
[----:B0-----:R-:W-:-:S04]  /*2dd0*/  IADD3 R6, P0, PT, R7, UR8, RZ ;  /* 0x0000000807067c10 */ /* 0x001fc8000ff1e0ff */
[----:B------:R-:W-:-:S05]  /*2de0*/  IADD3.X R7, PT, PT, RZ, UR9, RZ, P0, !PT ;  /* 0x00000009ff077c10 */ /* 0x000fca00087fe4ff */
[----:B------:R0:W-:Y:S04]  /*2df0*/  STG.E.U16 desc[UR6][R6.64], R11 ;  /* 0x0000000b06007986 */ /* 0x0001e8000c101506 */
.L_x_1587:
[----:B------:R-:W-:-:S13]  /*2e00*/  ISETP.GE.AND P0, PT, R5, UR4, PT ;  /* 0x0000000405007c0c */ /* 0x000fda000bf06270 */
[----:B------:R-:W-:Y:S05]  /*2e10*/  @P0 BREAK.RELIABLE B0 ;  /* 0x0000000000000942 */ /* 0x000fea0003800100 */
[----:B------:R-:W-:Y:S05]  /*2e20*/  @P0 BRA `(.L_x_1591) ;  /* 0x0000001400000947 */ /* 0x000fea0003800000 */
[----:B---3--:R-:W-:Y:S05]  /*2e30*/  BSYNC.RELIABLE B0 ;  /* 0x0000000000007941 */ /* 0x008fea0003800100 */
.L_x_1586:
        /* <DEDUP_REMOVED lines=298> */
.L_x_1595:
[----:B------:R-:W0:Y:S02]  /*40e0*/  LDCU.64 UR8, c[0x0][0x588] ;  /* 0x0000b100ff0877ac */ /* 0x000e240008000a00 */
[----:B0-----:R-:W-:-:S04]  /*40f0*/  IADD3 R8, P0, PT, R6, UR8, RZ ;  /* 0x0000000806087c10 */ /* 0x001fc8000ff1e0ff */
[----:B------:R-:W-:-:S06]  /*4100*/  IADD3.X R9, PT, PT, RZ, UR9, RZ, P0, !PT ;  /* 0x00000009ff097c10 */ /* 0x000fcc00087fe4ff */
[----:B------:R-:W2:Y:S01]  /*4110*/  LDG.E.U16 R9, desc[UR6][R8.64] ;  /* 0x0000000608097981 */ /* 0x000ea2000c1e1500 */
        /* <DEDUP_REMOVED lines=11> */
.L_x_1597:
[----:B------:R-:W-:Y:S05]  /*41d0*/  BSYNC.RECONVERGENT B2 ;  /* 0x0000000000027941 */ /* 0x000fea0003800200 */
.L_x_1596:
[----:B------:R-:W0:Y:S01]  /*41e0*/  LDCU.64 UR8, c[0x0][0x580] ;  /* 0x0000b000ff0877ac */ /* 0x000e220008000a00 */
[----:B------:R-:W-:Y:S02]  /*41f0*/  IADD3 R5, PT, PT, R5, 0x80, RZ ;  /* 0x0000008005057810 */ /* 0x000fe40007ffe0ff */
[----:B0-----:R-:W-:-:S04]  /*4200*/  IADD3 R6, P0, PT, R7, UR8, RZ ;  /* 0x0000000807067c10 */ /* 0x001fc8000ff1e0ff */
[----:B------:R-:W-:-:S05]  /*4210*/  IADD3.X R7, PT, PT, RZ, UR9, RZ, P0, !PT ;  /* 0x00000009ff077c10 */ /* 0x000fca00087fe4ff */
[----:B------:R1:W-:Y:S04]  /*4220*/  STG.E.U16 desc[UR6][R6.64], R11 ;  /* 0x0000000b06007986 */ /* 0x0003e8000c101506 */
.L_x_1591:
[----:B---3--:R-:W-:Y:S05]  /*4230*/  BSYNC.RECONVERGENT B1 ;  /* 0x0000000000017941 */ /* 0x008fea0003800200 */
.L_x_1585:
[----:B------:R-:W-:Y:S05]  /*4240*/  WARPSYNC.ALL ;  /* 0x0000000000007948 */ /* 0x000fea0003800000 */
[----:B------:R-:W-:-:S13]  /*4250*/  ISETP.GE.AND P0, PT, R5, UR4, PT ;  /* 0x0000000405007c0c */ /* 0x000fda000bf06270 */
[----:B------:R-:W-:Y:S05]  /*4260*/  @P0 EXIT ;  /* 0x000000000000094d */ /* 0x000fea0003800000 */
[----:B------:R-:W2:Y:S01]  /*4270*/  LDCU.64 UR4, c[0x0][0x390] ;  /* 0x00007200ff0477ac */ /* 0x000ea20008000a00 */
[----:B01----:R-:W-:Y:S01]  /*4280*/  MOV R7, R5 ;  /* 0x0000000500077202 */ /* 0x003fe20000000f00 */
[----:B------:R-:W-:Y:S01]  /*4290*/  IMAD.MOV.U32 R6, RZ, RZ, RZ ;  /* 0x000000ffff067224 */ /* 0x000fe200078e00ff */
[----:B------:R-:W-:Y:S01]  /*42a0*/  ISETP.NE.AND P0, PT, R4, RZ, PT ;  /* 0x000000ff0400720c */ /* 0x000fe20003f05270 */
[----:B------:R-:W0:Y:S01]  /*42b0*/  LDCU UR8, c[0x0][0x38c] ;  /* 0x00007180ff0877ac */ /* 0x000e220008000800 */
        /* <DEDUP_REMOVED lines=283> */
[----:B------:R-:W3:Y:S01]  /*5470*/  @P0 LDC.64 R8, c[0x0][0x578] ;  /* 0x00015e00ff080b82 */ /* 0x000ee20000000a00 */
[----:B--2---:R-:W-:-:S05]  /*5480*/  @P0 IMAD.HI.U32 R6, R11, R14, R10 ;  /* 0x0000000e0b060227 */ /* 0x004fca00078e000a */
[----:B------:R-:W-:Y:S01]  /*5490*/  @P0 SHF.R.U32.HI R3, RZ, R15, R6 ;  /* 0x0000000fff030219 */ /* 0x000fe20000011606 */
[----:B------:R-:W-:-:S03]  /*54a0*/  IMAD R6, R13, UR8, R7 ;  /* 0x000000080d067c24 */ /* 0x000fc6000f8e0207 */
[----:B------:R-:W-:Y:S01]  /*54b0*/  @P0 IADD3 R3, PT, PT, -R3, RZ, RZ ;  /* 0x000000ff03030210 */ /* 0x000fe20007ffe1ff */
[C---:B-1----:R-:W-:Y:S02]  /*54c0*/  IMAD R5, R6.reuse, UR4, R5 ;  /* 0x0000000406057c24 */ /* 0x042fe4000f8e0205 */
[----:B------:R-:W-:Y:S02]  /*54d0*/  IMAD R4, R6, UR5, R4 ;  /* 0x0000000506047c24 */ /* 0x000fe4000f8e0204 */
[----:B0-----:R-:W-:-:S04]  /*54e0*/  @P0 IMAD R10, R12, R3, R11 ;  /* 0x000000030c0a0224 */ /* 0x001fc800078e020b */
[C---:B---3--:R-:W-:Y:S02]  /*54f0*/  @P0 IMAD R5, R10.reuse, R8, R5 ;  /* 0x000000080a050224 */ /* 0x048fe400078e0205 */
[----:B------:R-:W-:-:S07]  /*5500*/  @P0 IMAD R4, R10, R9, R4 ;  /* 0x000000090a040224 */ /* 0x000fce00078e0204 */
.L_x_1598:
[----:B------:R-:W0:Y:S02]  /*5510*/  LDCU.128 UR8, c[0x0][0x580] ;  /* 0x0000b000ff0877ac */ /* 0x000e240008000c00 */
[----:B0-----:R-:W-:-:S04]  /*5520*/  IADD3 R6, P0, PT, R4, UR10, RZ ;  /* 0x0000000a04067c10 */ /* 0x001fc8000ff1e0ff */
[----:B------:R-:W-:-:S06]  /*5530*/  IADD3.X R7, PT, PT, RZ, UR11, RZ, P0, !PT ;  /* 0x0000000bff077c10 */ /* 0x000fcc00087fe4ff */
[----:B------:R-:W2:Y:S01]  /*5540*/  LDG.E.U16 R7, desc[UR6][R6.64] ;  /* 0x0000000606077981 */ /* 0x000ea2000c1e1500 */
[----:B------:R-:W-:Y:S01]  /*5550*/  IADD3 R4, P1, PT, R5, UR8, RZ ;  /* 0x0000000805047c10 */ /* 0x000fe2000ff3e0ff */
[----:B------:R-:W-:Y:S03]  /*5560*/  BSSY.RECONVERGENT B1, `(.L_x_1599) ;  /* 0x000000b000017945 */ /* 0x000fe60003800200 */
[----:B------:R-:W-:Y:S01]  /*5570*/  IADD3.X R5, PT, PT, RZ, UR9, RZ, P1, !PT ;  /* 0x00000009ff057c10 */ /* 0x000fe20008ffe4ff */
        /* <DEDUP_REMOVED lines=9> */
.L_x_1600:
[----:B------:R-:W-:Y:S05]  /*5610*/  BSYNC.RECONVERGENT B1 ;  /* 0x0000000000017941 */ /* 0x000fea0003800200 */
.L_x_1599:
[----:B------:R-:W-:Y:S01]  /*5620*/  STG.E.U16 desc[UR6][R4.64], R2 ;  /* 0x0000000204007986 */ /* 0x000fe2000c101506 */
[----:B------:R-:W-:Y:S05]  /*5630*/  EXIT ;  /* 0x000000000000794d */ /* 0x000fea0003800000 */
.L_x_1601:
        /* <DEDUP_REMOVED lines=12> */
.L_x_36973:


//--------------------- .text._ZN2at6native27unrolled_elementwise_kernelIZZZNS0_22nan_to_num_kernel_cudaERNS_18TensorIteratorBaseESt8optionalIdES5_S5_ENKUlvE0_clEvENKUlvE1_clEvEUlN3c104HalfEE_St5arrayIPcLm2EELi4E23TrivialOffsetCalculatorILi1EjESF_NS0_6memory15LoadWithoutCastENSG_16StoreWithoutCastEEEviT_T0_T2_T3_T4_T5_ --------------------------
	.section	.text._ZN2at6native27unrolled_elementwise_kernelIZZZNS0_22nan_to_num_kernel_cudaERNS_18TensorIteratorBaseESt8optionalIdES5_S5_ENKUlvE0_clEvENKUlvE1_clEvEUlN3c104HalfEE_St5arrayIPcLm2EELi4E23TrivialOffsetCalculatorILi1EjESF_NS0_6memory15LoadWithoutCastENSG_16StoreWithoutCastEEEviT_T0_T2_T3_T4_T5_,"ax",@progbits
	.align	128
        .global         _ZN2at6native27unrolled_elementwise_kernelIZZZNS0_22nan_to_num_kernel_cudaERNS_18TensorIteratorBaseESt8optionalIdES5_S5_ENKUlvE0_clEvENKUlvE1_clEvEUlN3c104HalfEE_St5arrayIPcLm2EELi4E23TrivialOffsetCalculatorILi1EjESF_NS0_6memory15LoadWithoutCastENSG_16StoreWithoutCastEEEviT_T0_T2_T3_T4_T5_
        .type           _ZN2at6native27unrolled_elementwise_kernelIZZZNS0_22nan_to_num_kernel_cudaERNS_18TensorIteratorBaseESt8optionalIdES5_S5_ENKUlvE0_clEvENKUlvE1_clEvEUlN3c104HalfEE_St5arrayIPcLm2EELi4E23TrivialOffsetCalculatorILi1EjESF_NS0_6memory15LoadWithoutCastENSG_16StoreWithoutCastEEEviT_T0_T2_T3_T4_T5_,@function
        .size           _ZN2at6native27unrolled_elementwise_kernelIZZZNS0_22nan_to_num_kernel_cudaERNS_18TensorIteratorBaseESt8optionalIdES5_S5_ENKUlvE0_clEvENKUlvE1_clEvEUlN3c104HalfEE_St5arrayIPcLm2EELi4E23TrivialOffsetCalculatorILi1EjESF_NS0_6memory15LoadWithoutCastENSG_16StoreWithoutCastEEEviT_T0_T2_T3_T4_T5_,(.L_x_36974 - _ZN2at6native27unrolled_elementwise_kernelIZZZNS0_22nan_to_num_kernel_cudaERNS_18TensorIteratorBaseESt8optionalIdES5_S5_ENKUlvE0_clEvENKUlvE1_clEvEUlN3c104HalfEE_St5arrayIPcLm2EELi4E23TrivialOffsetCalculatorILi1EjESF_NS0_6memory15LoadWithoutCastENSG_16StoreWithoutCastEEEviT_T0_T2_T3_T4_T5_)
        .other          _ZN2at6native27unrolled_elementwise_kernelIZZZNS0_22nan_to_num_kernel_cudaERNS_18TensorIteratorBaseESt8optionalIdES5_S5_ENKUlvE0_clEvENKUlvE1_clEvEUlN3c104HalfEE_St5arrayIPcLm2EELi4E23TrivialOffsetCalculatorILi1EjESF_NS0_6memory15LoadWithoutCastENSG_16StoreWithoutCastEEEviT_T0_T2_T3_T4_T5_,@"STO_CUDA_ENTRY STV_DEFAULT"
_ZN2at6native27unrolled_elementwise_kernelIZZZNS0_22nan_to_num_kernel_cudaERNS_18TensorIteratorBaseESt8optionalIdES5_S5_ENKUlvE0_clEvENKUlvE1_clEvEUlN3c104HalfEE_St5arrayIPcLm2EELi4E23TrivialOffsetCalculatorILi1EjESF_NS0_6memory15LoadWithoutCastENSG_16StoreWithoutCastEEEviT_T0_T2_T3_T4_T5_:
.text._ZN2at6native27unrolled_elementwise_kernelIZZZNS0_22nan_to_num_kernel_cudaERNS_18TensorIteratorBaseESt8optionalIdES5_S5_ENKUlvE0_clEvENKUlvE1_clEvEUlN3c104HalfEE_St5arrayIPcLm2EELi4E23TrivialOffsetCalculatorILi1EjESF_NS0_6memory15LoadWithoutCastENSG_16StoreWithoutCastEEEviT_T0_T2_T3_T4_T5_:
[----:B------:R-:W-:Y:S01]  /*0000*/  LDC R1, c[0x0][0x37c] ;  /* 0x0000df00ff017b82 */ /* 0x000fe20000000800 */
[----:B------:R-:W0:Y:S07]  /*0010*/  S2R R0, SR_CTAID.X ;  /* 0x0000000000007919 */ /* 0x000e2e0000002500 */
[----:B------:R-:W0:Y:S01]  /*0020*/  LDC R3, c[0x0][0x380] ;  /* 0x0000e000ff037b82 */ /* 0x000e220000000800 */
[----:B------:R-:W1:Y:S01]  /*0030*/  LDCU.64 UR4, c[0x0][0x358] ;  /* 0x00006b00ff0477ac */ /* 0x000e620008000a00 */
[----:B------:R-:W-:Y:S01]  /*0040*/  PRMT R8, RZ, 0x7610, R8 ;  /* 0x00007610ff087816 */ /* 0x000fe20000000008 */
[----:B------:R-:W2:Y:S01]  /*0050*/  S2R R7, SR_TID.X ;  /* 0x0000000000077919 */ /* 0x000ea20000002100 */
        /* <DEDUP_REMOVED lines=9> */
[----:B------:R-:W-:Y:S01]  /*00f0*/  @!P3 IMAD R17, R0, 0x200, R7 ;  /* 0x000002000011b824 */ /* 0x000fe200078e0207 */
[----:B------:R-:W2:Y:S01]  /*0100*/  @!P3 LDC.64 R4, c[0x0][0x3a0] ;  /* 0x0000e800ff04bb82 */ /* 0x000ea20000000a00 */
[----:B------:R-:W-:Y:S02]  /*0110*/  @!P3 VIADD R7, R7, 0x80 ;  /* 0x000000800707b836 */ /* 0x000fe40000000000 */
[----:B0-----:R-:W-:-:S03]  /*0120*/  @!P1 IMAD.WIDE.U32 R10, R9, 0x2, R10 ;  /* 0x00000002090a9825 */ /* 0x001fc600078e000a */
[----:B------:R-:W-:Y:S01]  /*0130*/  ISETP.GE.AND P2, PT, R7, R2, PT ;  /* 0x000000020700720c */ /* 0x000fe20003f46270 */
[C---:B------:R-:W-:Y:S01]  /*0140*/  @!P0 IMAD R9, R0.reuse, 0x200, R3 ;  /* 0x0000020000098824 */ /* 0x040fe200078e0203 */
[----:B------:R-:W-:Y:S01]  /*0150*/  PRMT R18, RZ, 0x7610, R18 ;  /* 0x00007610ff127816 */ /* 0x000fe20000000012 */
[----:B------:R-:W0:Y:S01]  /*0160*/  LDCU.U16 UR6, c[0x0][0x388] ;  /* 0x00007100ff0677ac */ /* 0x000e220008000400 */
[----:B------:R-:W-:Y:S01]  /*0170*/  IADD3 R19, PT, PT, R3, 0x80, RZ ;  /* 0x0000008003137810 */ /* 0x000fe20007ffe0ff */
[----:B-1----:R1:W5:Y:S08]  /*0180*/  @!P1 LDG.E.U16 R8, desc[UR4][R10.64] ;  /* 0x000000040a089981 */ /* 0x002370000c1e1500 */
[----:B------:R-:W3:Y:S01]  /*0190*/  @!P2 LDC.64 R12, c[0x0][0x3a0] ;  /* 0x0000e800ff0cab82 */ /* 0x000ee20000000a00 */
[----:B------:R-:W-:-:S02]  /*01a0*/  @!P2 IMAD R7, R0, 0x200, R7 ;  /* 0x000002000007a824 */ /* 0x000fc400078e0207 */
[--C-:B--2---:R-:W-:Y:S01]  /*01b0*/  @!P3 IMAD.WIDE.U32 R16, R17, 0x2, R4.reuse ;  /* 0x000000021110b825 */ /* 0x104fe200078e0004 */
[----:B------:R-:W-:Y:S02]  /*01c0*/  PRMT R5, RZ, 0x7610, R5 ;  /* 0x00007610ff057816 */ /* 0x000fe40000000005 */
[----:B------:R-:W-:-:S04]  /*01d0*/  PRMT R4, RZ, 0x7610, R4 ;  /* 0x00007610ff047816 */ /* 0x000fc80000000004 */
[----:B------:R2:W5:Y:S01]  /*01e0*/  @!P3 LDG.E.U16 R5, desc[UR4][R16.64] ;  /* 0x000000041005b981 */ /* 0x000562000c1e1500 */
[----:B---3--:R-:W-:Y:S02]  /*01f0*/  @!P2 IMAD.WIDE.U32 R12, R7, 0x2, R12 ;  /* 0x00000002070ca825 */ /* 0x008fe400078e000c */
[----:B------:R-:W3:Y:S02]  /*0200*/  @!P0 LDC.64 R6, c[0x0][0x3a0] ;  /* 0x0000e800ff068b82 */ /* 0x000ee40000000a00 */
[----:B-1----:R-:W-:Y:S01]  /*0210*/  VIADD R11, R3, 0x180 ;  /* 0x00000180030b7836 */ /* 0x002fe20000000000 */
[----:B------:R1:W5:Y:S01]  /*0220*/  @!P2 LDG.E.U16 R4, desc[UR4][R12.64] ;  /* 0x000000040c04a981 */ /* 0x000362000c1e1500 */
[----:B---3--:R-:W-:-:S05]  /*0230*/  @!P0 IMAD.WIDE.U32 R6, R9, 0x2, R6 ;  /* 0x0000000209068825 */ /* 0x008fca00078e0006 */
[----:B------:R3:W5:Y:S01]  /*0240*/  @!P0 LDG.E.U16 R18, desc[UR4][R6.64] ;  /* 0x0000000406128981 */ /* 0x000762000c1e1500 */
[----:B------:R-:W-:Y:S01]  /*0250*/  ISETP.GE.AND P0, PT, R3, R2, PT ;  /* 0x000000020300720c */ /* 0x000fe20003f06270 */
[----:B--2---:R-:W2:-:S12]  /*0260*/  LDC.U16 R17, c[0x0][0x38c] ;  /* 0x0000e300ff117b82 */ /* 0x004e980000000400 */
[----:B------:R-:W3:Y:S01]  /*0270*/  @!P0 LDC.64 R14, c[0x0][0x398] ;  /* 0x0000e600ff0e8b82 */ /* 0x000ee20000000a00 */
[----:B------:R-:W-:Y:S02]  /*0280*/  VIADD R9, R3, 0x100 ;  /* 0x0000010003097836 */ /* 0x000fe40000000000 */
[----:B-1----:R-:W-:Y:S02]  /*0290*/  @!P0 IMAD R13, R0, 0x200, R3 ;  /* 0x00000200000d8824 */ /* 0x002fe400078e0203 */
[----:B------:R-:W-:Y:S01]  /*02a0*/  @!P0 IMAD.MOV.U32 R3, RZ, RZ, R19 ;  /* 0x000000ffff038224 */ /* 0x000fe200078e0013 */
[----:B------:R-:W-:Y:S01]  /*02b0*/  BSSY.RECONVERGENT B0, `(.L_x_1602) ;  /* 0x0000012000007945 */ /* 0x000fe20003800200 */
[-C--:B------:R-:W-:Y:S01]  /*02c0*/  ISETP.GE.AND P3, PT, R9, R2.reuse, PT ;  /* 0x000000020900720c */ /* 0x080fe20003f66270 */
[----:B0-----:R-:W-:Y:S01]  /*02d0*/  IMAD.U32 R9, RZ, RZ, UR6 ;  /* 0x00000006ff097e24 */ /* 0x001fe2000f8e00ff */
[-C--:B------:R-:W-:Y:S02]  /*02e0*/  ISETP.GE.AND P4, PT, R19, R2.reuse, PT ;  /* 0x000000021300720c */ /* 0x080fe40003f86270 */
[----:B------:R-:W-:-:S02]  /*02f0*/  ISETP.GE.AND P1, PT, R11, R2, PT ;  /* 0x000000020b00720c */ /* 0x000fc40003f26270 */
[----:B------:R-:W-:Y:S01]  /*0300*/  ISETP.GE.AND P2, PT, R3, R2, PT ;  /* 0x000000020300720c */ /* 0x000fe20003f46270 */
[----:B---3--:R-:W-:Y:S01]  /*0310*/  @!P0 IMAD.WIDE.U32 R6, R13, 0x2, R14 ;  /* 0x000000020d068825 */ /* 0x008fe200078e000e */
[----:B--2---:R-:W-:Y:S11]  /*0320*/  @P0 BRA `(.L_x_1603) ;  /* 0x0000000000280947 */ /* 0x004ff60003800000 */
[----:B-----5:R-:W-:Y:S02]  /*0330*/  HADD2.F32 R10, -RZ, R18.H0_H0 ;  /* 0x20000012ff0a7230 */ /* 0x020fe40000004100 */
[----:B------:R-:W-:-:S03]  /*0340*/  IMAD.U32 R11, RZ, RZ, UR6 ;  /* 0x00000006ff0b7e24 */ /* 0x000fc6000f8e00ff */
        /* <DEDUP_REMOVED lines=8> */
.L_x_1603:
[----:B------:R-:W-:Y:S05]  /*03d0*/  BSYNC.RECONVERGENT B0 ;  /* 0x0000000000007941 */ /* 0x000fea0003800200 */
.L_x_1602:
[----:B------:R-:W-:Y:S04]  /*03e0*/  BSSY.RECONVERGENT B0, `(.L_x_1604) ;  /* 0x000000c000007945 */ /* 0x000fe80003800200 */
[----:B------:R-:W-:Y:S05]  /*03f0*/  @P4 BRA `(.L_x_1605) ;  /* 0x0000000000284947 */ /* 0x000fea0003800000 */
[----:B-----5:R-:W-:Y:S02]  /*0400*/  HADD2.F32 R10, -RZ, R8.H0_H0 ;  /* 0x20000008ff0a7230 */ /* 0x020fe40000004100 */
[----:B------:R-:W-:-:S03]  /*0410*/  IMAD.U32 R13, RZ, RZ, UR6 ;  /* 0x00000006ff0d7e24 */ /* 0x000fc6000f8e00ff */
[----:B------:R-:W-:-:S13]  /*0420*/  FSETP.NAN.FTZ.AND P4, PT, |R10|, |R10|, PT ;  /* 0x4000000a0a00720b */ /* 0x000fda0003f98200 */
[----:B------:R-:W-:Y:S05]  /*0430*/  @P4 BRA `(.L_x_1605) ;  /* 0x0000000000184947 */ /* 0x000fea0003800000 */
[----:B------:R-:W0:Y:S01]  /*0440*/  LDCU.U16 UR7, c[0x0][0x38a] ;  /* 0x00007140ff0777ac */ /* 0x000e220008000400 */
[----:B------:R-:W-:-:S13]  /*0450*/  FSETP.NEU.FTZ.AND P4, PT, R10, +INF , PT ;  /* 0x7f8000000a00780b */ /* 0x000fda0003f9d000 */
[----:B------:R-:W-:Y:S01]  /*0460*/  @P4 FSETP.NEU.FTZ.AND P5, PT, R10, -INF , PT ;  /* 0xff8000000a00480b */ /* 0x000fe20003fbd000 */
[----:B0-----:R-:W-:-:S03]  /*0470*/  IMAD.U32 R13, RZ, RZ, UR7 ;  /* 0x00000007ff0d7e24 */ /* 0x001fc6000f8e00ff */
[----:B------:R-:W-:-:S04]  /*0480*/  @P4 SEL R8, R17, R8, !P5 ;  /* 0x0000000811084207 */ /* 0x000fc80006800000 */
[----:B------:R-:W-:-:S07]  /*0490*/  @P4 PRMT R13, R8, 0x7610, R13 ;  /* 0x00007610080d4816 */ /* 0x000fce000000000d */
.L_x_1605:
[----:B------:R-:W-:Y:S05]  /*04a0*/  BSYNC.RECONVERGENT B0 ;  /* 0x0000000000007941 */ /* 0x000fea0003800200 */
.L_x_1604:
        /* <DEDUP_REMOVED lines=12> */
.L_x_1607:
[----:B------:R-:W-:Y:S05]  /*0570*/  BSYNC.RECONVERGENT B0 ;  /* 0x0000000000007941 */ /* 0x000fea0003800200 */
.L_x_1606:
[----:B------:R-:W-:Y:S04]  /*0580*/  BSSY.RECONVERGENT B0, `(.L_x_1608) ;  /* 0x000000b000007945 */ /* 0x000fe80003800200 */
[----:B------:R-:W-:Y:S05]  /*0590*/  @P1 BRA `(.L_x_1609) ;  /* 0x0000000000241947 */ /* 0x000fea0003800000 */
[----:B-----5:R-:W-:-:S05]  /*05a0*/  HADD2.F32 R5, -RZ, R4.H0_H0 ;  /* 0x20000004ff057230 */ /* 0x020fca0000004100 */
        /* <DEDUP_REMOVED lines=8> */
.L_x_1609:
[----:B------:R-:W-:Y:S05]  /*0630*/  BSYNC.RECONVERGENT B0 ;  /* 0x0000000000007941 */ /* 0x000fea0003800200 */
.L_x_1608:
[----:B------:R0:W-:Y:S01]  /*0640*/  @!P0 STG.E.U16 desc[UR4][R6.64], R11 ;  /* 0x0000000b06008986 */ /* 0x0001e2000c101504 */
[----:B------:R-:W-:Y:S04]  /*0650*/  BSSY.RECONVERGENT B0, `(.L_x_1610) ;  /* 0x000000c000007945 */ /* 0x000fe80003800200 */
[----:B------:R-:W-:Y:S05]  /*0660*/  @P2 BRA `(.L_x_1611) ;  /* 0x0000000000282947 */ /* 0x000fea0003800000 */
[----:B-----5:R-:W1:Y:S01]  /*0670*/  LDC.64 R4, c[0x0][0x398] ;  /* 0x0000e600ff047b82 */ /* 0x020e620000000a00 */
[----:B0-----:R-:W-:Y:S01]  /*0680*/  LEA R7, R0, R3, 0x9 ;  /* 0x0000000300077211 */ /* 0x001fe200078e48ff */
[----:B------:R-:W-:-:S05]  /*0690*/  VIADD R3, R3, 0x80 ;  /* 0x0000008003037836 */ /* 0x000fca0000000000 */
[----:B------:R-:W-:-:S13]  /*06a0*/  ISETP.GE.AND P0, PT, R3, R2, PT ;  /* 0x000000020300720c */ /* 0x000fda0003f06270 */
[----:B------:R-:W-:Y:S02]  /*06b0*/  @!P0 IMAD R11, R0, 0x200, R3 ;  /* 0x00000200000b8824 */ /* 0x000fe400078e0203 */
[----:B------:R-:W-:Y:S02]  /*06c0*/  @!P0 VIADD R3, R3, 0x80 ;  /* 0x0000008003038836 */ /* 0x000fe40000000000 */
[----:B-1----:R-:W-:-:S04]  /*06d0*/  IMAD.WIDE.U32 R6, R7, 0x2, R4 ;  /* 0x0000000207067825 */ /* 0x002fc800078e0004 */
[----:B------:R-:W-:Y:S01]  /*06e0*/  @!P0 IMAD.WIDE.U32 R4, R11, 0x2, R4 ;  /* 0x000000020b048825 */ /* 0x000fe200078e0004 */
[----:B------:R1:W-:Y:S04]  /*06f0*/  STG.E.U16 desc[UR4][R6.64], R13 ;  /* 0x0000000d06007986 */ /* 0x0003e8000c101504 */
[----:B------:R1:W-:Y:S02]  /*0700*/  @!P0 STG.E.U16 desc[UR4][R4.64], R15 ;  /* 0x0000000f04008986 */ /* 0x0003e4000c101504 */
.L_x_1611:
[----:B------:R-:W-:Y:S05]  /*0710*/  BSYNC.RECONVERGENT B0 ;  /* 0x0000000000007941 */ /* 0x000fea0003800200 */
.L_x_1610:
[----:B------:R-:W-:-:S13]  /*0720*/  ISETP.GE.AND P0, PT, R3, R2, PT ;  /* 0x000000020300720c */ /* 0x000fda0003f06270 */
[----:B------:R-:W-:Y:S05]  /*0730*/  @P0 EXIT ;  /* 0x000000000000094d */ /* 0x000fea0003800000 */
[----:B-1---5:R-:W1:Y:S01]  /*0740*/  LDC.64 R4, c[0x0][0x398] ;  /* 0x0000e600ff047b82 */ /* 0x022e620000000a00 */
[----:B------:R-:W-:-:S04]  /*0750*/  IMAD R3, R0, 0x200, R3 ;  /* 0x0000020000037824 */ /* 0x000fc800078e0203 */
[----:B-1----:R-:W-:-:S05]  /*0760*/  IMAD.WIDE.U32 R2, R3, 0x2, R4 ;  /* 0x0000000203027825 */ /* 0x002fca00078e0004 */
[----:B------:R-:W-:Y:S01]  /*0770*/  STG.E.U16 desc[UR4][R2.64], R9 ;  /* 0x0000000902007986 */ /* 0x000fe2000c101504 */
[----:B------:R-:W-:Y:S05]  /*0780*/  EXIT ;  /* 0x000000000000794d */ /* 0x000fea0003800000 */
.L_x_1612:
        /* <DEDUP_REMOVED lines=15> */
.L_x_36974:


//--------------------- .text._ZN2at6native29vectorized_elementwise_kernelILi2EZZZNS0_22nan_to_num_kernel_cudaERNS_18TensorIteratorBaseESt8optionalIdES5_S5_ENKUlvE0_clEvENKUlvE1_clEvEUlN3c104HalfEE_St5arrayIPcLm2EEEEviT0_T1_ --------------------------
	.section	.text._ZN2at6native29vectorized_elementwise_kernelILi2EZZZNS0_22nan_to_num_kernel_cudaERNS_18TensorIteratorBaseESt8optionalIdES5_S5_ENKUlvE0_clEvENKUlvE1_clEvEUlN3c104HalfEE_St5arrayIPcLm2EEEEviT0_T1_,"ax",@progbits
	.align	128
        .global         _ZN2at6native29vectorized_elementwise_kernelILi2EZZZNS0_22nan_to_num_kernel_cudaERNS_18TensorIteratorBaseESt8optionalIdES5_S5_ENKUlvE0_clEvENKUlvE1_clEvEUlN3c104HalfEE_St5arrayIPcLm2EEEEviT0_T1_
        .type           _ZN2at6native29vectorized_elementwise_kernelILi2EZZZNS0_22nan_to_num_kernel_cudaERNS_18TensorIteratorBaseESt8optionalIdES5_S5_ENKUlvE0_clEvENKUlvE1_clEvEUlN3c104HalfEE_St5arrayIPcLm2EEEEviT0_T1_,@function
        .size           _ZN2at6native29vectorized_elementwise_kernelILi2EZZZNS0_22nan_to_num_kernel_cudaERNS_18TensorIteratorBaseESt8optionalIdES5_S5_ENKUlvE0_clEvENKUlvE1_clEvEUlN3c104HalfEE_St5arrayIPcLm2EEEEviT0_T1_,(.L_x_36975 - _ZN2at6native29vectorized_elementwise_kernelILi2EZZZNS0_22nan_to_num_kernel_cudaERNS_18TensorIteratorBaseESt8optionalIdES5_S5_ENKUlvE0_clEvENKUlvE1_clEvEUlN3c104HalfEE_St5arrayIPcLm2EEEEviT0_T1_)
        .other          _ZN2at6native29vectorized_elementwise_kernelILi2EZZZNS0_22nan_to_num_kernel_cudaERNS_18TensorIteratorBaseESt8optionalIdES5_S5_ENKUlvE0_clEvENKUlvE1_clEvEUlN3c104HalfEE_St5arrayIPcLm2EEEEviT0_T1_,@"STO_CUDA_ENTRY STV_DEFAULT"
_ZN2at6native29vectorized_elementwise_kernelILi2EZZZNS0_22nan_to_num_kernel_cudaERNS_18TensorIteratorBaseESt8optionalIdES5_S5_ENKUlvE0_clEvENKUlvE1_clEvEUlN3c104HalfEE_St5arrayIPcLm2EEEEviT0_T1_:
.text._ZN2at6native29vectorized_elementwise_kernelILi2EZZZNS0_22nan_to_num_kernel_cudaERNS_18TensorIteratorBaseESt8optionalIdES5_S5_ENKUlvE0_clEvENKUlvE1_clEvEUlN3c104HalfEE_St5arrayIPcLm2EEEEviT0_T1_:
        /* <DEDUP_REMOVED lines=22> */
[----:B------:R-:W1:Y:S01]  /*0160*/  @!P5 LDC.64 R20, c[0x0][0x3a0] ;  /* 0x0000e800ff14db82 */ /* 0x000e620000000a00 */
[----:B------:R-:W-:Y:S01]  /*0170*/  @!P5 VIADD R13, R13, 0x80 ;  /* 0x000000800d0dd836 */ /* 0x000fe20000000000 */
[----:B------:R-:W-:Y:S01]  /*0180*/  PRMT R0, RZ, 0x7610, R0 ;  /* 0x00007610ff007816 */ /* 0x000fe20000000000 */
[----:B0-----:R-:W-:-:S03]  /*0190*/  @!P6 IMAD.WIDE.U32 R2, R5, 0x2, R2 ;  /* 0x000000020502e825 */ /* 0x001fc600078e0002 */
[C---:B------:R-:W-:Y:S02]  /*01a0*/  ISETP.GE.U32.AND P4, PT, R13.reuse, R10, PT ;  /* 0x0000000a0d00720c */ /* 0x040fe40003f86070 */
[----:B------:R-:W5:Y:S11]  /*01b0*/  @!P6 LDG.E.U16 R18, desc[UR4][R2.64] ;  /* 0x000000040212e981 */ /* 0x000f76000c1e1500 */
[----:B------:R-:W-:Y:S01]  /*01c0*/  @!P4 IMAD.IADD R19, R12, 0x1, R13 ;  /* 0x000000010c13c824 */ /* 0x000fe200078e020d */
[----:B------:R-:W0:Y:S01]  /*01d0*/  @!P4 LDC.64 R22, c[0x0][0x3a0] ;  /* 0x0000e800ff16cb82 */ /* 0x000e220000000a00 */
[----:B------:R-:W-:-:S05]  /*01e0*/  @!P4 VIADD R13, R13, 0x80 ;  /* 0x000000800d0dc836 */ /* 0x000fca0000000000 */
[----:B------:R-:W-:-:S13]  /*01f0*/  ISETP.GE.U32.AND P3, PT, R13, R10, PT ;  /* 0x0000000a0d00720c */ /* 0x000fda0003f66070 */
[----:B------:R-:W-:Y:S01]  /*0200*/  @!P3 IMAD.IADD R27, R12, 0x1, R13 ;  /* 0x000000010c1bb824 */ /* 0x000fe200078e020d */
[----:B------:R-:W3:Y:S01]  /*0210*/  @!P3 LDC.64 R24, c[0x0][0x3a0] ;  /* 0x0000e800ff18bb82 */ /* 0x000ee20000000a00 */
[----:B------:R-:W-:-:S05]  /*0220*/  @!P3 VIADD R13, R13, 0x80 ;  /* 0x000000800d0db836 */ /* 0x000fca0000000000 */
[----:B------:R-:W-:-:S13]  /*0230*/  ISETP.GE.U32.AND P2, PT, R13, R10, PT ;  /* 0x0000000a0d00720c */ /* 0x000fda0003f46070 */
[----:B------:R-:W-:Y:S01]  /*0240*/  @!P2 IMAD.IADD R17, R12, 0x1, R13 ;  /* 0x000000010c11a824 */ /* 0x000fe200078e020d */
[----:B------:R-:W4:Y:S01]  /*0250*/  @!P2 LDC.64 R4, c[0x0][0x3a0] ;  /* 0x0000e800ff04ab82 */ /* 0x000f220000000a00 */
[----:B------:R-:W-:-:S05]  /*0260*/  @!P2 VIADD R13, R13, 0x80 ;  /* 0x000000800d0da836 */ /* 0x000fca0000000000 */
[----:B------:R-:W-:Y:S01]  /*0270*/  ISETP.GE.U32.AND P1, PT, R13, R10, PT ;  /* 0x0000000a0d00720c */ /* 0x000fe20003f26070 */
[----:B-1----:R-:W-:-:S04]  /*0280*/  @!P5 IMAD.WIDE.U32 R20, R15, 0x2, R20 ;  /* 0x000000020f14d825 */ /* 0x002fc800078e0014 */
[----:B---3--:R-:W-:-:S05]  /*0290*/  @!P3 IMAD.WIDE.U32 R24, R27, 0x2, R24 ;  /* 0x000000021b18b825 */ /* 0x008fca00078e0018 */
[----:B------:R1:W5:Y:S03]  /*02a0*/  @!P3 LDG.E.U16 R0, desc[UR4][R24.64] ;  /* 0x000000041800b981 */ /* 0x000366000c1e1500 */
[----:B------:R-:W3:Y:S08]  /*02b0*/  @!P1 LDC.64 R14, c[0x0][0x3a0] ;  /* 0x0000e800ff0e9b82 */ /* 0x000ef00000000a00 */
[----:B-1----:R-:W1:Y:S01]  /*02c0*/  @!P0 LDC.64 R24, c[0x0][0x3a0] ;  /* 0x0000e800ff188b82 */ /* 0x002e620000000a00 */
[----:B------:R-:W-:-:S02]  /*02d0*/  @!P1 IMAD.IADD R11, R12, 0x1, R13 ;  /* 0x000000010c0b9824 */ /* 0x000fc400078e020d */
[----:B------:R-:W-:-:S05]  /*02e0*/  @!P1 VIADD R13, R13, 0x80 ;  /* 0x000000800d0d9836 */ /* 0x000fca0000000000 */
[----:B------:R-:W-:Y:S01]  /*02f0*/  ISETP.GE.U32.AND P6, PT, R13, R10, PT ;  /* 0x0000000a0d00720c */ /* 0x000fe20003fc6070 */
[----:B---3--:R-:W-:-:S04]  /*0300*/  @!P1 IMAD.WIDE.U32 R14, R11, 0x2, R14 ;  /* 0x000000020b0e9825 */ /* 0x008fc800078e000e */
[----:B------:R-:W-:-:S08]  /*0310*/  @!P0 IMAD.IADD R11, R12, 0x1, R7 ;  /* 0x000000010c0b8824 */ /* 0x000fd000078e0207 */
[----:B------:R-:W3:Y:S01]  /*0320*/  @!P6 LDC.64 R2, c[0x0][0x3a0] ;  /* 0x0000e800ff02eb82 */ /* 0x000ee20000000a00 */
[----:B-1----:R-:W-:Y:S01]  /*0330*/  @!P0 IMAD.WIDE.U32 R24, R11, 0x2, R24 ;  /* 0x000000020b188825 */ /* 0x002fe200078e0018 */
[----:B------:R-:W-:-:S06]  /*0340*/  PRMT R11, RZ, 0x7610, R11 ;  /* 0x00007610ff0b7816 */ /* 0x000fcc000000000b */
[----:B------:R-:W5:Y:S01]  /*0350*/  @!P0 LDG.E.U16 R11, desc[UR4][R24.64] ;  /* 0x00000004180b8981 */ /* 0x000f62000c1e1500 */
[----:B------:R-:W-:Y:S02]  /*0360*/  ISETP.GE.U32.AND P0, PT, R7, R10, PT ;  /* 0x0000000a0700720c */ /* 0x000fe40003f06070 */
[----:B------:R-:W-:-:S06]  /*0370*/  PRMT R16, RZ, 0x7610, R16 ;  /* 0x00007610ff107816 */ /* 0x000fcc0000000010 */
[----:B------:R1:W5:Y:S01]  /*0380*/  @!P5 LDG.E.U16 R16, desc[UR4][R20.64] ;  /* 0x000000041410d981 */ /* 0x000362000c1e1500 */
[----:B------:R-:W-:Y:S01]  /*0390*/  PRMT R6, RZ, 0x7610, R6 ;  /* 0x00007610ff067816 */ /* 0x000fe20000000006 */
[----:B0-----:R-:W-:Y:S01]  /*03a0*/  @!P4 IMAD.WIDE.U32 R22, R19, 0x2, R22 ;  /* 0x000000021316c825 */ /* 0x001fe200078e0016 */
[----:B------:R-:W-:Y:S02]  /*03b0*/  PRMT R26, RZ, 0x7610, R26 ;  /* 0x00007610ff1a7816 */ /* 0x000fe4000000001a */
[----:B------:R-:W-:Y:S01]  /*03c0*/  PRMT R28, RZ, 0x7610, R28 ;  /* 0x00007610ff1c7816 */ /* 0x000fe2000000001c */
[----:B----4-:R-:W-:Y:S01]  /*03d0*/  @!P2 IMAD.WIDE.U32 R4, R17, 0x2, R4 ;  /* 0x000000021104a825 */ /* 0x010fe200078e0004 */
[----:B------:R0:W5:Y:S01]  /*03e0*/  @!P4 LDG.E.U16 R6, desc[UR4][R22.64] ;  /* 0x000000041606c981 */ /* 0x000162000c1e1500 */
[----:B-1----:R-:W1:Y:S02]  /*03f0*/  @!P0 LDC.64 R20, c[0x0][0x398] ;  /* 0x0000e600ff148b82 */ /* 0x002e640000000a00 */
[----:B------:R-:W-:Y:S01]  /*0400*/  @!P6 IMAD.IADD R13, R12, 0x1, R13 ;  /* 0x000000010c0de824 */ /* 0x000fe200078e020d */
[----:B------:R4:W5:Y:S03]  /*0410*/  @!P1 LDG.E.U16 R26, desc[UR4][R14.64] ;  /* 0x000000040e1a9981 */ /* 0x000966000c1e1500 */
[----:B---3--:R-:W-:Y:S01]  /*0420*/  @!P6 IMAD.WIDE.U32 R2, R13, 0x2, R2 ;  /* 0x000000020d02e825 */ /* 0x008fe200078e0002 */
[----:B------:R3:W5:Y:S01]  /*0430*/  @!P2 LDG.E.U16 R28, desc[UR4][R4.64] ;  /* 0x00000004041ca981 */ /* 0x000762000c1e1500 */
[----:B0-----:R-:W-:-:S02]  /*0440*/  PRMT R22, RZ, 0x7610, R22 ;  /* 0x00007610ff167816 */ /* 0x001fc40000000016 */
[C---:B------:R-:W-:Y:S02]  /*0450*/  VIADD R13, R7.reuse, 0x100 ;  /* 0x00000100070d7836 */ /* 0x040fe40000000000 */
[C---:B----4-:R-:W-:Y:S01]  /*0460*/  VIADD R15, R7.reuse, 0x200 ;  /* 0x00000200070f7836 */ /* 0x050fe20000000000 */
[----:B------:R-:W-:Y:S01]  /*0470*/  BSSY.RECONVERGENT B0, `(.L_x_1614) ;  /* 0x0000013000007945 */ /* 0x000fe20003800200 */
[----:B------:R0:W5:Y:S01]  /*0480*/  @!P6 LDG.E.U16 R22, desc[UR4][R2.64] ;  /* 0x000000040216e981 */ /* 0x000162000c1e1500 */
[----:B---3--:R-:W-:Y:S02]  /*0490*/  VIADD R5, R7, 0x180 ;  /* 0x0000018007057836 */ /* 0x008fe40000000000 */
[-C--:B------:R-:W-:Y:S01]  /*04a0*/  ISETP.GE.U32.AND P2, PT, R15, R10.reuse, PT ;  /* 0x0000000a0f00720c */ /* 0x080fe20003f46070 */
[----:B------:R-:W-:Y:S01]  /*04b0*/  VIADD R15, R7, 0x80 ;  /* 0x00000080070f7836 */ /* 0x000fe20000000000 */
[-C--:B------:R-:W-:Y:S02]  /*04c0*/  ISETP.GE.U32.AND P3, PT, R13, R10.reuse, PT ;  /* 0x0000000a0d00720c */ /* 0x080fe40003f66070 */
[----:B------:R-:W-:Y:S01]  /*04d0*/  ISETP.GE.U32.AND P1, PT, R5, R10, PT ;  /* 0x0000000a0500720c */ /* 0x000fe20003f26070 */
[----:B0-----:R-:W-:Y:S01]  /*04e0*/  VIADD R3, R7, 0x280 ;  /* 0x0000028007037836 */ /* 0x001fe20000000000 */
[----:B------:R-:W-:Y:S11]  /*04f0*/  @P0 BRA `(.L_x_1615) ;  /* 0x0000000000280947 */ /* 0x000ff60003800000 */
        /* <DEDUP_REMOVED lines=8> */
[----:B--2---:R-:W-:-:S04]  /*0580*/  @P4 SEL R11, R9, R11, !P5 ;  /* 0x0000000b090b4207 */ /* 0x004fc80006800000 */
[----:B------:R-:W-:-:S07]  /*0590*/  @P4 PRMT R17, R11, 0x7610, R17 ;  /* 0x000076100b114816 */ /* 0x000fce0000000011 */
.L_x_1615:
[----:B------:R-:W-:Y:S05]  /*05a0*/  BSYNC.RECONVERGENT B0 ;  /* 0x0000000000007941 */ /* 0x000fea0003800200 */
.L_x_1614:
[-C--:B------:R-:W-:Y:S01]  /*05b0*/  ISETP.GE.U32.AND P5, PT, R15, R10.reuse, PT ;  /* 0x0000000a0f00720c */ /* 0x080fe20003fa6070 */
[----:B------:R-:W-:Y:S01]  /*05c0*/  BSSY.RECONVERGENT B0, `(.L_x_1616) ;  /* 0x000000e000007945 */ /* 0x000fe20003800200 */
[----:B------:R-:W-:Y:S01]  /*05d0*/  ISETP.GE.U32.AND P4, PT, R3, R10, PT ;  /* 0x0000000a0300720c */ /* 0x000fe20003f86070 */
[----:B------:R-:W-:-:S10]  /*05e0*/  VIADD R3, R7, 0x300 ;  /* 0x0000030007037836 */ /* 0x000fd40000000000 */
        /* <DEDUP_REMOVED lines=11> */
.L_x_1617:
[----:B------:R-:W-:Y:S05]  /*06a0*/  BSYNC.RECONVERGENT B0 ;  /* 0x0000000000007941 */ /* 0x000fea0003800200 */
.L_x_1616:
[----:B------:R-:W-:Y:S01]  /*06b0*/  BSSY.RECONVERGENT B0, `(.L_x_1618) ;  /* 0x000000e000007945 */ /* 0x000fe20003800200 */
[----:B------:R-:W-:Y:S01]  /*06c0*/  ISETP.GE.U32.AND P5, PT, R3, R10, PT ;  /* 0x0000000a0300720c */ /* 0x000fe20003fa6070 */
[----:B------:R-:W-:Y:S02]  /*06d0*/  VIADD R3, R7, 0x380 ;  /* 0x0000038007037836 */ /* 0x000fe40000000000 */
[----:B------:R-:W-:Y:S10]  /*06e0*/  @P3 BRA `(.L_x_1619) ;  /* 0x0000000000283947 */ /* 0x000ff40003800000 */
        /* <DEDUP_REMOVED lines=10> */
.L_x_1619:
[----:B------:R-:W-:Y:S05]  /*0790*/  BSYNC.RECONVERGENT B0 ;  /* 0x0000000000007941 */ /* 0x000fea0003800200 */
.L_x_1618:
[----:B------:R-:W-:Y:S01]  /*07a0*/  ISETP.GE.U32.AND P3, PT, R3, R10, PT ;  /* 0x0000000a0300720c */ /* 0x000fe20003f66070 */
[----:B------:R-:W-:Y:S01]  /*07b0*/  @!P0 IMAD.IADD R3, R12, 0x1, R7 ;  /* 0x000000010c038824 */ /* 0x000fe200078e0207 */
[----:B------:R-:W-:Y:S03]  /*07c0*/  BSSY.RECONVERGENT B0, `(.L_x_1620) ;  /* 0x000000d000007945 */ /* 0x000fe60003800200 */
[----:B-1----:R-:W-:Y:S01]  /*07d0*/  @!P0 IMAD.WIDE.U32 R2, R3, 0x2, R20 ;  /* 0x0000000203028825 */ /* 0x002fe200078e0014 */
[----:B------:R-:W-:Y:S07]  /*07e0*/  @P1 BRA `(.L_x_1621) ;  /* 0x0000000000281947 */ /* 0x000fee0003800000 */
        /* <DEDUP_REMOVED lines=10> */
.L_x_1621:
[----:B------:R-:W-:Y:S05]  /*0890*/  BSYNC.RECONVERGENT B0 ;  /* 0x0000000000007941 */ /* 0x000fea0003800200 */
.L_x_1620:
        /* <DEDUP_REMOVED lines=12> */
.L_x_1623:
[----:B------:R-:W-:Y:S05]  /*0960*/  BSYNC.RECONVERGENT B0 ;  /* 0x0000000000007941 */ /* 0x000fea0003800200 */
.L_x_1622:
        /* <DEDUP_REMOVED lines=12> */
.L_x_1625:
[----:B------:R-:W-:Y:S05]  /*0a30*/  BSYNC.RECONVERGENT B0 ;  /* 0x0000000000007941 */ /* 0x000fea0003800200 */
.L_x_1624:
        /* <DEDUP_REMOVED lines=12> */
.L_x_1627:
[----:B------:R-:W-:Y:S05]  /*0b00*/  BSYNC.RECONVERGENT B0 ;  /* 0x0000000000007941 */ /* 0x000fea0003800200 */
.L_x_1626:
        /* <DEDUP_REMOVED lines=11> */
.L_x_1629:
[----:B------:R-:W-:Y:S05]  /*0bc0*/  BSYNC.RECONVERGENT B0 ;  /* 0x0000000000007941 */ /* 0x000fea0003800200 */
.L_x_1628:
[----:B------:R-:W-:Y:S01]  /*0bd0*/  @!P0 IMAD.MOV.U32 R7, RZ, RZ, R15 ;  /* 0x000000ffff078224 */ /* 0x000fe200078e000f */
[----:B------:R0:W-:Y:S01]  /*0be0*/  @!P0 STG.E.U16 desc[UR4][R2.64], R17 ;  /* 0x0000001102008986 */ /* 0x0001e2000c101504 */
[----:B------:R-:W-:Y:S04]  /*0bf0*/  BSSY.RECONVERGENT B0, `(.L_x_1630) ;  /* 0x000002d000007945 */ /* 0x000fe80003800200 */
[----:B------:R-:W-:Y:S01]  /*0c00*/  BSSY.RELIABLE B1, `(.L_x_1631) ;  /* 0x0000025000017945 */ /* 0x000fe20003800100 */
[----:B------:R-:W-:-:S13]  /*0c10*/  ISETP.GE.U32.AND P0, PT, R7, R10, PT ;  /* 0x0000000a0700720c */ /* 0x000fda0003f06070 */
[----:B0-----:R-:W-:Y:S05]  /*0c20*/  @P0 BRA `(.L_x_1632) ;  /* 0x0000000000300947 */ /* 0x001fea0003800000 */
[----:B------:R-:W0:Y:S01]  /*0c30*/  LDC.64 R2, c[0x0][0x398] ;  /* 0x0000e600ff027b82 */ /* 0x000e220000000a00 */
[----:B--2---:R-:W-:Y:S02]  /*0c40*/  IMAD.IADD R9, R12, 0x1, R7 ;  /* 0x000000010c097824 */ /* 0x004fe400078e0207 */
        /* <DEDUP_REMOVED lines=10> */
.L_x_1632:
[----:B------:R-:W-:-:S13]  /*0cf0*/  ISETP.GE.U32.AND P0, PT, R7, R10, PT ;  /* 0x0000000a0700720c */ /* 0x000fda0003f06070 */
[----:B------:R-:W-:Y:S05]  /*0d00*/  @P0 BRA `(.L_x_1634) ;  /* 0x0000000000300947 */ /* 0x000fea0003800000 */
[----:B0-----:R-:W0:Y:S01]  /*0d10*/  LDC.64 R2, c[0x0][0x398] ;  /* 0x0000e600ff027b82 */ /* 0x001e220000000a00 */
[----:B--2---:R-:W-:Y:S02]  /*0d20*/  IMAD.IADD R9, R12, 0x1, R7 ;  /* 0x000000010c097824 */ /* 0x004fe400078e0207 */
[----:B------:R-:W-:Y:S02]  /*0d30*/  VIADD R7, R7, 0x80 ;  /* 0x0000008007077836 */ /* 0x000fe40000000000 */
[----:B0-----:R-:W-:-:S05]  /*0d40*/  IMAD.WIDE.U32 R2, R9, 0x2, R2 ;  /* 0x0000000209027825 */ /* 0x001fca00078e0002 */
[----:B------:R1:W-:Y:S02]  /*0d50*/  STG.E.U16 desc[UR4][R2.64], R5 ;  /* 0x0000000502007986 */ /* 0x0003e4000c101504 */
.L_x_1633:
[----:B------:R-:W-:-:S13]  /*0d60*/  ISETP.GE.U32.AND P0, PT, R7, R10, PT ;  /* 0x0000000a0700720c */ /* 0x000fda0003f06070 */
[----:B------:R-:W-:Y:S05]  /*0d70*/  @P0 BRA `(.L_x_1635) ;  /* 0x0000000000340947 */ /* 0x000fea0003800000 */
[----:B01----:R-:W0:Y:S01]  /*0d80*/  LDC.64 R2, c[0x0][0x398] ;  /* 0x0000e600ff027b82 */ /* 0x003e220000000a00 */
[----:B------:R-:W-:Y:S02]  /*0d90*/  IMAD.IADD R5, R12, 0x1, R7 ;  /* 0x000000010c057824 */ /* 0x000fe400078e0207 */
[----:B------:R-:W-:Y:S02]  /*0da0*/  VIADD R7, R7, 0x80 ;  /* 0x0000008007077836 */ /* 0x000fe40000000000 */
[----:B0-----:R-:W-:-:S05]  /*0db0*/  IMAD.WIDE.U32 R2, R5, 0x2, R2 ;  /* 0x0000000205027825 */ /* 0x001fca00078e0002 */
[----:B-----5:R1:W-:Y:S02]  /*0dc0*/  STG.E.U16 desc[UR4][R2.64], R6 ;  /* 0x0000000602007986 */ /* 0x0203e4000c101504 */
.L_x_1634:
[----:B------:R-:W-:-:S13]  /*0dd0*/  ISETP.GE.U32.AND P0, PT, R7, R10, PT ;  /* 0x0000000a0700720c */ /* 0x000fda0003f06070 */
[----:B------:R-:W-:Y:S05]  /*0de0*/  @P0 BREAK.RELIABLE B1 ;  /* 0x0000000000010942 */ /* 0x000fea0003800100 */
[----:B------:R-:W-:Y:S05]  /*0df0*/  @P0 BRA `(.L_x_1636) ;  /* 0x0000000000300947 */ /* 0x000fea0003800000 */
[----:B01----:R-:W0:Y:S01]  /*0e00*/  LDC.64 R2, c[0x0][0x398] ;  /* 0x0000e600ff027b82 */ /* 0x003e220000000a00 */
[----:B------:R-:W-:Y:S02]  /*0e10*/  IMAD.IADD R5, R12, 0x1, R7 ;  /* 0x000000010c057824 */ /* 0x000fe400078e0207 */
[----:B------:R-:W-:Y:S02]  /*0e20*/  VIADD R7, R7, 0x80 ;  /* 0x0000008007077836 */ /* 0x000fe40000000000 */
[----:B0-----:R-:W-:-:S05]  /*0e30*/  IMAD.WIDE.U32 R2, R5, 0x2, R2 ;  /* 0x0000000205027825 */ /* 0x001fca00078e0002 */
[----:B-----5:R3:W-:Y:S02]  /*0e40*/  STG.E.U16 desc[UR4][R2.64], R0 ;  /* 0x0000000002007986 */ /* 0x0207e4000c101504 */
.L_x_1635:
[----:B------:R-:W-:Y:S05]  /*0e50*/  BSYNC.RELIABLE B1 ;  /* 0x0000000000017941 */ /* 0x000fea0003800100 */
.L_x_1631:
[----:B------:R-:W-:-:S13]  /*0e60*/  ISETP.GE.U32.AND P0, PT, R7, R10, PT ;  /* 0x0000000a0700720c */ /* 0x000fda0003f06070 */
[----:B01-3--:R-:W0:Y:S01]  /*0e70*/  @!P0 LDC.64 R2, c[0x0][0x398] ;  /* 0x0000e600ff028b82 */ /* 0x00be220000000a00 */
[----:B------:R-:W-:Y:S02]  /*0e80*/  @!P0 IMAD.IADD R5, R12, 0x1, R7 ;  /* 0x000000010c058824 */ /* 0x000fe400078e0207 */
[----:B------:R-:W-:Y:S02]  /*0e90*/  @!P0 VIADD R7, R7, 0x80 ;  /* 0x0000008007078836 */ /* 0x000fe40000000000 */
[----:B0-----:R-:W-:-:S05]  /*0ea0*/  @!P0 IMAD.WIDE.U32 R2, R5, 0x2, R2 ;  /* 0x0000000205028825 */ /* 0x001fca00078e0002 */
[----:B-----5:R3:W-:Y:S02]  /*0eb0*/  @!P0 STG.E.U16 desc[UR4][R2.64], R11 ;  /* 0x0000000b02008986 */ /* 0x0207e4000c101504 */
.L_x_1636:
[----:B------:R-:W-:Y:S05]  /*0ec0*/  BSYNC.RECONVERGENT B0 ;  /* 0x0000000000007941 */ /* 0x000fea0003800200 */
.L_x_1630:
[----:B------:R-:W-:Y:S05]  /*0ed0*/  WARPSYNC.ALL ;  /* 0x0000000000007948 */ /* 0x000fea0003800000 */
[----:B------:R-:W-:-:S13]  /*0ee0*/  ISETP.GE.U32.AND P0, PT, R7, R10, PT ;  /* 0x0000000a0700720c */ /* 0x000fda0003f06070 */
[----:B------:R-:W-:Y:S05]  /*0ef0*/  @P0 EXIT ;  /* 0x000000000000094d */ /* 0x000fea0003800000 */
[----:B01-3--:R-:W0:Y:S01]  /*0f00*/  LDC.64 R2, c[0x0][0x398] ;  /* 0x0000e600ff027b82 */ /* 0x00be220000000a00 */
[----:B------:R-:W-:-:S04]  /*0f10*/  IMAD.IADD R7, R12, 0x1, R7 ;  /* 0x000000010c077824 */ /* 0x000fc800078e0207 */
[----:B0-----:R-:W-:-:S05]  /*0f20*/  IMAD.WIDE.U32 R2, R7, 0x2, R2 ;  /* 0x0000000207027825 */ /* 0x001fca00078e0002 */
[----:B------:R-:W-:Y:S01]  /*0f30*/  STG.E.U16 desc[UR4][R2.64], R8 ;  /* 0x0000000802007986 */ /* 0x000fe2000c101504 */
[----:B------:R-:W-:Y:S05]  /*0f40*/  EXIT ;  /* 0x000000000000794d */ /* 0x000fea0003800000 */
.L_x_1613:
        /* <DEDUP_REMOVED lines=10> */
[--C-:B---3--:R-:W-:Y:S02]  /*0ff0*/  HADD2.F32 R3, -RZ, R14.reuse.H0_H0 ;  /* 0x2000000eff037230 */ /* 0x108fe40000004100 */
[----:B------:R-:W-:-:S03]  /*1000*/  HADD2.F32 R11, -RZ, R14.H1_H1 ;  /* 0x3000000eff0b7230 */ /* 0x000fc60000004100 */
[----:B------:R-:W-:Y:S02]  /*1010*/  FSETP.NAN.FTZ.AND P0, PT, |R3|, |R3|, PT ;  /* 0x400000030300720b */ /* 0x000fe40003f18200 */
[----:B------:R-:W-:-:S11]  /*1020*/  FSETP.NAN.FTZ.AND P1, PT, |R11|, |R11|, PT ;  /* 0x4000000b0b00720b */ /* 0x000fd60003f38200 */
[----:B0-----:R-:W-:Y:S05]  /*1030*/  @P0 BRA `(.L_x_1638) ;  /* 0x0000000000180947 */ /* 0x001fea0003800000 */
[----:B------:R-:W0:Y:S01]  /*1040*/  LDCU.U16 UR6, c[0x0][0x38a] ;  /* 0x00007140ff0677ac */ /* 0x000e220008000400 */
[----:B------:R-:W-:-:S13]  /*1050*/  FSETP.NEU.FTZ.AND P0, PT, R3, +INF , PT ;  /* 0x7f8000000300780b */ /* 0x000fda0003f1d000 */
[----:B------:R-:W-:Y:S01]  /*1060*/  @P0 FSETP.NEU.FTZ.AND P2, PT, R3, -INF , PT ;  /* 0xff8000000300080b */ /* 0x000fe20003f5d000 */
[----:B0-----:R-:W-:-:S03]  /*1070*/  IMAD.U32 R0, RZ, RZ, UR6 ;  /* 0x00000006ff007e24 */ /* 0x001fc6000f8e00ff */
[----:B--2---:R-:W-:-:S04]  /*1080*/  @P0 SEL R3, R9, R14, !P2 ;  /* 0x0000000e09030207 */ /* 0x004fc80005000000 */
[----:B------:R-:W-:-:S07]  /*1090*/  @P0 PRMT R0, R3, 0x7610, R0 ;  /* 0x0000761003000816 */ /* 0x000fce0000000000 */
.L_x_1638:
[----:B------:R-:W-:Y:S05]  /*10a0*/  BSYNC.RECONVERGENT B0 ;  /* 0x0000000000007941 */ /* 0x000fea0003800200 */
.L_x_1637:
[----:B------:R-:W-:Y:S01]  /*10b0*/  BSSY.RECONVERGENT B0, `(.L_x_1639) ;  /* 0x000000a000007945 */ /* 0x000fe20003800200 */
[----:B------:R-:W-:-:S03]  /*10c0*/  IMAD.U32 R7, RZ, RZ, UR7 ;  /* 0x00000007ff077e24 */ /* 0x000fc6000f8e00ff */
[----:B------:R-:W-:Y:S05]  /*10d0*/  @P1 BRA `(.L_x_1640) ;  /* 0x00000000001c1947 */ /* 0x000fea0003800000 */
[----:B------:R-:W0:Y:S01]  /*10e0*/  LDCU.U16 UR6, c[0x0][0x38a] ;  /* 0x00007140ff0677ac */ /* 0x000e220008000400 */
[----:B------:R-:W-:Y:S02]  /*10f0*/  FSETP.NEU.FTZ.AND P0, PT, R11, +INF , PT ;  /* 0x7f8000000b00780b */ /* 0x000fe40003f1d000 */
[----:B------:R-:W-:-:S11]  /*1100*/  PRMT R14, R14, 0x7632, R14 ;  /* 0x000076320e0e7816 */ /* 0x000fd6000000000e */
[----:B------:R-:W-:Y:S01]  /*1110*/  @P0 FSETP.NEU.FTZ.AND P1, PT, R11, -INF , PT ;  /* 0xff8000000b00080b */ /* 0x000fe20003f3d000 */
[----:B0-----:R-:W-:-:S03]  /*1120*/  IMAD.U32 R7, RZ, RZ, UR6 ;  /* 0x00000006ff077e24 */ /* 0x001fc6000f8e00ff */
[----:B--2---:R-:W-:-:S04]  /*1130*/  @P0 SEL R3, R9, R14, !P1 ;  /* 0x0000000e09030207 */ /* 0x004fc80004800000 */
[----:B------:R-:W-:-:S07]  /*1140*/  @P0 PRMT R7, R3, 0x7610, R7 ;  /* 0x0000761003070816 */ /* 0x000fce0000000007 */
.L_x_1640:
[----:B------:R-:W-:Y:S05]  /*1150*/  BSYNC.RECONVERGENT B0 ;  /* 0x0000000000007941 */ /* 0x000fea0003800200 */
.L_x_1639:
[----:B------:R-:W0:Y:S01]  /*1160*/  LDC.64 R4, c[0x0][0x398] ;  /* 0x0000e600ff047b82 */ /* 0x000e220000000a00 */
[--C-:B-----5:R-:W-:Y:S01]  /*1170*/  HADD2.F32 R3, -RZ, R16.reuse.H0_H0 ;  /* 0x20000010ff037230 */ /* 0x120fe20000004100 */
[----:B------:R-:W-:Y:S01]  /*1180*/  BSSY.RECONVERGENT B0, `(.L_x_1641) ;  /* 0x0000014000007945 */ /* 0x000fe20003800200 */
[----:B------:R-:W-:Y:S02]  /*1190*/  HADD2.F32 R13, -RZ, R16.H1_H1 ;  /* 0x30000010ff0d7230 */ /* 0x000fe40000004100 */
[--C-:B------:R-:W-:Y:S01]  /*11a0*/  HADD2.F32 R18, -RZ, R10.reuse.H0_H0 ;  /* 0x2000000aff127230 */ /* 0x100fe20000004100 */
[----:B------:R-:W-:Y:S01]  /*11b0*/  FSETP.NAN.FTZ.AND P5, PT, |R3|, |R3|, PT ;  /* 0x400000030300720b */ /* 0x000fe20003fb8200 */
[----:B------:R-:W-:Y:S01]  /*11c0*/  HADD2.F32 R19, -RZ, R10.H1_H1 ;  /* 0x3000000aff137230 */ /* 0x000fe20000004100 */
[----:B------:R-:W-:Y:S01]  /*11d0*/  FSETP.NAN.FTZ.AND P0, PT, |R13|, |R13|, PT ;  /* 0x4000000d0d00720b */ /* 0x000fe20003f18200 */
[--C-:B------:R-:W-:Y:S01]  /*11e0*/  HADD2.F32 R17, -RZ, R6.reuse.H0_H0 ;  /* 0x20000006ff117230 */ /* 0x100fe20000004100 */
[----:B------:R-:W-:Y:S01]  /*11f0*/  FSETP.NAN.FTZ.AND P1, PT, |R18|, |R18|, PT ;  /* 0x400000121200720b */ /* 0x000fe20003f38200 */
[----:B------:R-:W-:Y:S01]  /*1200*/  HADD2.F32 R15, -RZ, R6.H1_H1 ;  /* 0x30000006ff0f7230 */ /* 0x000fe20000004100 */
[----:B------:R-:W-:Y:S01]  /*1210*/  FSETP.NAN.FTZ.AND P2, PT, |R19|, |R19|, PT ;  /* 0x400000131300720b */ /* 0x000fe20003f58200 */
[----:B------:R-:W-:Y:S01]  /*1220*/  IMAD.U32 R11, RZ, RZ, UR7 ;  /* 0x00000007ff0b7e24 */ /* 0x000fe2000f8e00ff */
[----:B------:R-:W-:-:S02]  /*1230*/  FSETP.NAN.FTZ.AND P3, PT, |R17|, |R17|, PT ;  /* 0x400000111100720b */ /* 0x000fc40003f78200 */
[----:B------:R-:W-:-:S03]  /*1240*/  FSETP.NAN.FTZ.AND P4, PT, |R15|, |R15|, PT ;  /* 0x4000000f0f00720b */ /* 0x000fc60003f98200 */
[----:B------:R-:W-:Y:S10]  /*1250*/  @P5 BRA `(.L_x_1642) ;  /* 0x0000000000185947 */ /* 0x000ff40003800000 */
[----:B------:R-:W1:Y:S01]  /*1260*/  LDCU.U16 UR6, c[0x0][0x38a] ;  /* 0x00007140ff0677ac */ /* 0x000e620008000400 */
[----:B------:R-:W-:-:S13]  /*1270*/  FSETP.NEU.FTZ.AND P5, PT, R3, +INF , PT ;  /* 0x7f8000000300780b */ /* 0x000fda0003fbd000 */
[----:B------:R-:W-:Y:S01]  /*1280*/  @P5 FSETP.NEU.FTZ.AND P6, PT, R3, -INF , PT ;  /* 0xff8000000300580b */ /* 0x000fe20003fdd000 */
[----:B-1----:R-:W-:-:S03]  /*1290*/  IMAD.U32 R11, RZ, RZ, UR6 ;  /* 0x00000006ff0b7e24 */ /* 0x002fc6000f8e00ff */
[----:B--2---:R-:W-:-:S04]  /*12a0*/  @P5 SEL R3, R9, R16, !P6 ;  /* 0x0000001009035207 */ /* 0x004fc80007000000 */
[----:B------:R-:W-:-:S07]  /*12b0*/  @P5 PRMT R11, R3, 0x7610, R11 ;  /* 0x00007610030b5816 */ /* 0x000fce000000000b */
.L_x_1642:
[----:B------:R-:W-:Y:S05]  /*12c0*/  BSYNC.RECONVERGENT B0 ;  /* 0x0000000000007941 */ /* 0x000fea0003800200 */
.L_x_1641:
[----:B------:R-:W-:Y:S01]  /*12d0*/  BSSY.RECONVERGENT B0, `(.L_x_1643) ;  /* 0x000000a000007945 */ /* 0x000fe20003800200 */
[----:B------:R-:W-:-:S03]  /*12e0*/  IMAD.U32 R14, RZ, RZ, UR7 ;  /* 0x00000007ff0e7e24 */ /* 0x000fc6000f8e00ff */
[----:B------:R-:W-:Y:S05]  /*12f0*/  @P0 BRA `(.L_x_1644) ;  /* 0x00000000001c0947 */ /* 0x000fea0003800000 */
[----:B------:R-:W1:Y:S01]  /*1300*/  LDCU.U16 UR6, c[0x0][0x38a] ;  /* 0x00007140ff0677ac */ /* 0x000e620008000400 */
[----:B------:R-:W-:Y:S02]  /*1310*/  FSETP.NEU.FTZ.AND P0, PT, R13, +INF , PT ;  /* 0x7f8000000d00780b */ /* 0x000fe40003f1d000 */
[----:B------:R-:W-:-:S11]  /*1320*/  PRMT R16, R16, 0x7632, R16 ;  /* 0x0000763210107816 */ /* 0x000fd60000000010 */
[----:B------:R-:W-:Y:S01]  /*1330*/  @P0 FSETP.NEU.FTZ.AND P5, PT, R13, -INF , PT ;  /* 0xff8000000d00080b */ /* 0x000fe20003fbd000 */
[----:B-1----:R-:W-:-:S03]  /*1340*/  IMAD.U32 R14, RZ, RZ, UR6 ;  /* 0x00000006ff0e7e24 */ /* 0x002fc6000f8e00ff */
[----:B--2---:R-:W-:-:S04]  /*1350*/  @P0 SEL R3, R9, R16, !P5 ;  /* 0x0000001009030207 */ /* 0x004fc80006800000 */
[----:B------:R-:W-:-:S07]  /*1360*/  @P0 PRMT R14, R3, 0x7610, R14 ;  /* 0x00007610030e0816 */ /* 0x000fce000000000e */
.L_x_1644:
[----:B------:R-:W-:Y:S05]  /*1370*/  BSYNC.RECONVERGENT B0 ;  /* 0x0000000000007941 */ /* 0x000fea0003800200 */
.L_x_1643:
[----:B------:R-:W-:Y:S01]  /*1380*/  BSSY.RECONVERGENT B0, `(.L_x_1645) ;  /* 0x0000009000007945 */ /* 0x000fe20003800200 */
[----:B------:R-:W-:-:S03]  /*1390*/  IMAD.U32 R13, RZ, RZ, UR7 ;  /* 0x00000007ff0d7e24 */ /* 0x000fc6000f8e00ff */
[----:B------:R-:W-:Y:S05]  /*13a0*/  @P1 BRA `(.L_x_1646) ;  /* 0x0000000000181947 */ /* 0x000fea0003800000 */
[----:B------:R-:W1:Y:S01]  /*13b0*/  LDCU.U16 UR6, c[0x0][0x38a] ;  /* 0x00007140ff0677ac */ /* 0x000e620008000400 */
[----:B------:R-:W-:-:S13]  /*13c0*/  FSETP.NEU.FTZ.AND P0, PT, R18, +INF , PT ;  /* 0x7f8000001200780b */ /* 0x000fda0003f1d000 */
[----:B------:R-:W-:Y:S01]  /*13d0*/  @P0 FSETP.NEU.FTZ.AND P1, PT, R18, -INF , PT ;  /* 0xff8000001200080b */ /* 0x000fe20003f3d000 */
[----:B-1----:R-:W-:-:S03]  /*13e0*/  IMAD.U32 R13, RZ, RZ, UR6 ;  /* 0x00000006ff0d7e24 */ /* 0x002fc6000f8e00ff */
[----:B--2---:R-:W-:-:S04]  /*13f0*/  @P0 SEL R3, R9, R10, !P1 ;  /* 0x0000000a09030207 */ /* 0x004fc80004800000 */
[----:B------:R-:W-:-:S07]  /*1400*/  @P0 PRMT R13, R3, 0x7610, R13 ;  /* 0x00007610030d0816 */ /* 0x000fce000000000d */
.L_x_1646:
[----:B------:R-:W-:Y:S05]  /*1410*/  BSYNC.RECONVERGENT B0 ;  /* 0x0000000000007941 */ /* 0x000fea0003800200 */
.L_x_1645:
[----:B------:R-:W-:Y:S01]  /*1420*/  BSSY.RECONVERGENT B0, `(.L_x_1647) ;  /* 0x000000b000007945 */ /* 0x000fe20003800200 */
[----:B0-----:R-:W-:-:S04]  /*1430*/  IMAD.WIDE.U32 R4, R12, 0x2, R4 ;  /* 0x000000020c047825 */ /* 0x001fc800078e0004 */
[----:B------:R-:W-:Y:S01]  /*1440*/  IMAD.U32 R12, RZ, RZ, UR7 ;  /* 0x00000007ff0c7e24 */ /* 0x000fe2000f8e00ff */
[----:B------:R-:W-:Y:S06]  /*1450*/  @P2 BRA `(.L_x_1648) ;  /* 0x00000000001c2947 */ /* 0x000fec0003800000 */
[----:B------:R-:W0:Y:S01]  /*1460*/  LDCU.U16 UR6, c[0x0][0x38a] ;  /* 0x00007140ff0677ac */ /* 0x000e220008000400 */
[----:B------:R-:W-:Y:S02]  /*1470*/  FSETP.NEU.FTZ.AND P0, PT, R19, +INF , PT ;  /* 0x7f8000001300780b */ /* 0x000fe40003f1d000 */
[----:B------:R-:W-:-:S11]  /*1480*/  PRMT R10, R10, 0x7632, R10 ;  /* 0x000076320a0a7816 */ /* 0x000fd6000000000a */
[----:B------:R-:W-:Y:S01]  /*1490*/  @P0 FSETP.NEU.FTZ.AND P1, PT, R19, -INF , PT ;  /* 0xff8000001300080b */ /* 0x000fe20003f3d000 */
[----:B0-----:R-:W-:-:S03]  /*14a0*/  IMAD.U32 R12, RZ, RZ, UR6 ;  /* 0x00000006ff0c7e24 */ /* 0x001fc6000f8e00ff */
[----:B--2---:R-:W-:-:S04]  /*14b0*/  @P0 SEL R3, R9, R10, !P1 ;  /* 0x0000000a09030207 */ /* 0x004fc80004800000 */
[----:B------:R-:W-:-:S07]  /*14c0*/  @P0 PRMT R12, R3, 0x7610, R12 ;  /* 0x00007610030c0816 */ /* 0x000fce000000000c */
.L_x_1648:
[----:B------:R-:W-:Y:S05]  /*14d0*/  BSYNC.RECONVERGENT B0 ;  /* 0x0000000000007941 */ /* 0x000fea0003800200 */
.L_x_1647:
[----:B------:R-:W-:Y:S01]  /*14e0*/  BSSY.RECONVERGENT B0, `(.L_x_1649) ;  /* 0x000000a000007945 */ /* 0x000fe20003800200 */
[----:B------:R-:W-:-:S04]  /*14f0*/  IMAD.WIDE.U32 R2, R2, 0x4, R4 ;  /* 0x0000000402027825 */ /* 0x000fc800078e0004 */
[----:B------:R-:W-:Y:S01]  /*1500*/  IMAD.U32 R5, RZ, RZ, UR7 ;  /* 0x00000007ff057e24 */ /* 0x000fe2000f8e00ff */
[----:B------:R-:W-:Y:S06]  /*1510*/  @P3 BRA `(.L_x_1650) ;  /* 0x0000000000183947 */ /* 0x000fec0003800000 */
[----:B------:R-:W0:Y:S01]  /*1520*/  LDCU.U16 UR6, c[0x0][0x38a] ;  /* 0x00007140ff0677ac */ /* 0x000e220008000400 */
[----:B------:R-:W-:-:S13]  /*1530*/  FSETP.NEU.FTZ.AND P0, PT, R17, +INF , PT ;  /* 0x7f8000001100780b */ /* 0x000fda0003f1d000 */
[----:B------:R-:W-:Y:S01]  /*1540*/  @P0 FSETP.NEU.FTZ.AND P1, PT, R17, -INF , PT ;  /* 0xff8000001100080b */ /* 0x000fe20003f3d000 */
[----:B0-----:R-:W-:-:S03]  /*1550*/  IMAD.U32 R5, RZ, RZ, UR6 ;  /* 0x00000006ff057e24 */ /* 0x001fc6000f8e00ff */
[----:B--2---:R-:W-:-:S04]  /*1560*/  @P0 SEL R4, R9, R6, !P1 ;  /* 0x0000000609040207 */ /* 0x004fc80004800000 */
[----:B------:R-:W-:-:S07]  /*1570*/  @P0 PRMT R5, R4, 0x7610, R5 ;  /* 0x0000761004050816 */ /* 0x000fce0000000005 */
.L_x_1650:
[----:B------:R-:W-:Y:S05]  /*1580*/  BSYNC.RECONVERGENT B0 ;  /* 0x0000000000007941 */ /* 0x000fea0003800200 */
.L_x_1649:
[----:B------:R-:W-:Y:S04]  /*1590*/  BSSY.RECONVERGENT B0, `(.L_x_1651) ;  /* 0x0000009000007945 */ /* 0x000fe80003800200 */
        /* <DEDUP_REMOVED lines=8> */
.L_x_1652:
[----:B------:R-:W-:Y:S05]  /*1620*/  BSYNC.RECONVERGENT B0 ;  /* 0x0000000000007941 */ /* 0x000fea0003800200 */
.L_x_1651:
        /* <DEDUP_REMOVED lines=9> */
.L_x_1653:
        /* <DEDUP_REMOVED lines=12> */
.L_x_36975:


//--------------------- .text._ZN2at6native29vectorized_elementwise_kernelILi4EZZZNS0_22nan_to_num_kernel_cudaERNS_18TensorIteratorBaseESt8optionalIdES5_S5_ENKUlvE0_clEvENKUlvE1_clEvEUlN3c104HalfEE_St5arrayIPcLm2EEEEviT0_T1_ --------------------------
	.section	.text._ZN2at6native29vectorized_elementwise_kernelILi4EZZZNS0_22nan_to_num_kernel_cudaERNS_18TensorIteratorBaseESt8optionalIdES5_S5_ENKUlvE0_clEvENKUlvE1_clEvEUlN3c104HalfEE_St5arrayIPcLm2EEEEviT0_T1_,"ax",@progbits
	.align	128
        .global         _ZN2at6native29vectorized_elementwise_kernelILi4EZZZNS0_22nan_to_num_kernel_cudaERNS_18TensorIteratorBaseESt8optionalIdES5_S5_ENKUlvE0_clEvENKUlvE1_clEvEUlN3c104HalfEE_St5arrayIPcLm2EEEEviT0_T1_
        .type           _ZN2at6native29vectorized_elementwise_kernelILi4EZZZNS0_22nan_to_num_kernel_cudaERNS_18TensorIteratorBaseESt8optionalIdES5_S5_ENKUlvE0_clEvENKUlvE1_clEvEUlN3c104HalfEE_St5arrayIPcLm2EEEEviT0_T1_,@function
        .size           _ZN2at6native29vectorized_elementwise_kernelILi4EZZZNS0_22nan_to_num_kernel_cudaERNS_18TensorIteratorBaseESt8optionalIdES5_S5_ENKUlvE0_clEvENKUlvE1_clEvEUlN3c104HalfEE_St5arrayIPcLm2EEEEviT0_T1_,(.L_x_36976 - _ZN2at6native29vectorized_elementwise_kernelILi4EZZZNS0_22nan_to_num_kernel_cudaERNS_18TensorIteratorBaseESt8optionalIdES5_S5_ENKUlvE0_clEvENKUlvE1_clEvEUlN3c104HalfEE_St5arrayIPcLm2EEEEviT0_T1_)
        .other          _ZN2at6native29vectorized_elementwise_kernelILi4EZZZNS0_22nan_to_num_kernel_cudaERNS_18TensorIteratorBaseESt8optionalIdES5_S5_ENKUlvE0_clEvENKUlvE1_clEvEUlN3c104HalfEE_St5arrayIPcLm2EEEEviT0_T1_,@"STO_CUDA_ENTRY STV_DEFAULT"
_ZN2at6native29vectorized_elementwise_kernelILi4EZZZNS0_22nan_to_num_kernel_cudaERNS_18TensorIteratorBaseESt8optionalIdES5_S5_ENKUlvE0_clEvENKUlvE1_clEvEUlN3c104HalfEE_St5arrayIPcLm2EEEEviT0_T1_:
.text._ZN2at6native29vectorized_elementwise_kernelILi4EZZZNS0_22nan_to_num_kernel_cudaERNS_18TensorIteratorBaseESt8optionalIdES5_S5_ENKUlvE0_clEvENKUlvE1_clEvEUlN3c104HalfEE_St5arrayIPcLm2EEEEviT0_T1_:
        /* <DEDUP_REMOVED lines=90> */
.L_x_1656:
[----:B------:R-:W-:Y:S05]  /*05a0*/  BSYNC.RECONVERGENT B0 ;  /* 0x0000000000007941 */ /* 0x000fea0003800200 */
.L_x_1655:
        /* <DEDUP_REMOVED lines=15> */
.L_x_1658:
[----:B------:R-:W-:Y:S05]  /*06a0*/  BSYNC.RECONVERGENT B0 ;  /* 0x0000000000007941 */ /* 0x000fea0003800200 */
.L_x_1657:
        /* <DEDUP_REMOVED lines=14> */
.L_x_1660:
[----:B------:R-:W-:Y:S05]  /*0790*/  BSYNC.RECONVERGENT B0 ;  /* 0x0000000000007941 */ /* 0x000fea0003800200 */
.L_x_1659:
        /* <DEDUP_REMOVED lines=15> */
.L_x_1662:
[----:B------:R-:W-:Y:S05]  /*0890*/  BSYNC.RECONVERGENT B0 ;  /* 0x0000000000007941 */ /* 0x000fea0003800200 */
.L_x_1661:
        /* <DEDUP_REMOVED lines=12> */
.L_x_1664:
[----:B------:R-:W-:Y:S05]  /*0960*/  BSYNC.RECONVERGENT B0 ;  /* 0x0000000000007941 */ /* 0x000fea0003800200 */
.L_x_1663:
        /* <DEDUP_REMOVED lines=12> */
.L_x_1666:
[----:B------:R-:W-:Y:S05]  /*0a30*/  BSYNC.RECONVERGENT B0 ;  /* 0x0000000000007941 */ /* 0x000fea0003800200 */
.L_x_1665:
        /* <DEDUP_REMOVED lines=12> */
.L_x_1668:
[----:B------:R-:W-:Y:S05]  /*0b00*/  BSYNC.RECONVERGENT B0 ;  /* 0x0000000000007941 */ /* 0x000fea0003800200 */
.L_x_1667:
        /* <DEDUP_REMOVED lines=11> */
.L_x_1670:
[----:B------:R-:W-:Y:S05]  /*0bc0*/  BSYNC.RECONVERGENT B0 ;  /* 0x0000000000007941 */ /* 0x000fea0003800200 */
.L_x_1669:
        /* <DEDUP_REMOVED lines=18> */
.L_x_1673:
[----:B------:R-:W-:-:S13]  /*0cf0*/  ISETP.GE.U32.AND P0, PT, R7, R10, PT ;  /* 0x0000000a0700720c */ /* 0x000fda0003f06070 */
[----:B------:R-:W-:Y:S05]  /*0d00*/  @P0 BRA `(.L_x_1675) ;  /* 0x0000000000300947 */ /* 0x000fea0003800000 */
[----:B0-----:R-:W0:Y:S01]  /*0d10*/  LDC.64 R2, c[0x0][0x398] ;  /* 0x0000e600ff027b82 */ /* 0x001e220000000a00 */
[----:B--2---:R-:W-:Y:S02]  /*0d20*/  IMAD.IADD R9, R12, 0x1, R7 ;  /* 0x000000010c097824 */ /* 0x004fe400078e0207 */
[----:B------:R-:W-:Y:S02]  /*0d30*/  VIADD R7, R7, 0x80 ;  /* 0x0000008007077836 */ /* 0x000fe40000000000 */
[----:B0-----:R-:W-:-:S05]  /*0d40*/  IMAD.WIDE.U32 R2, R9, 0x2, R2 ;  /* 0x0000000209027825 */ /* 0x001fca00078e0002 */
[----:B------:R1:W-:Y:S02]  /*0d50*/  STG.E.U16 desc[UR4][R2.64], R5 ;  /* 0x0000000502007986 */ /* 0x0003e4000c101504 */
.L_x_1674:
[----:B------:R-:W-:-:S13]  /*0d60*/  ISETP.GE.U32.AND P0, PT, R7, R10, PT ;  /* 0x0000000a0700720c */ /* 0x000fda0003f06070 */
[----:B------:R-:W-:Y:S05]  /*0d70*/  @P0 BRA `(.L_x_1676) ;  /* 0x0000000000340947 */ /* 0x000fea0003800000 */
[----:B01----:R-:W0:Y:S01]  /*0d80*/  LDC.64 R2, c[0x0][0x398] ;  /* 0x0000e600ff027b82 */ /* 0x003e220000000a00 */
[----:B------:R-:W-:Y:S02]  /*0d90*/  IMAD.IADD R5, R12, 0x1, R7 ;  /* 0x000000010c057824 */ /* 0x000fe400078e0207 */
[----:B------:R-:W-:Y:S02]  /*0da0*/  VIADD R7, R7, 0x80 ;  /* 0x0000008007077836 */ /* 0x000fe40000000000 */
[----:B0-----:R-:W-:-:S05]  /*0db0*/  IMAD.WIDE.U32 R2, R5, 0x2, R2 ;  /* 0x0000000205027825 */ /* 0x001fca00078e0002 */
[----:B-----5:R1:W-:Y:S02]  /*0dc0*/  STG.E.U16 desc[UR4][R2.64], R6 ;  /* 0x0000000602007986 */ /* 0x0203e4000c101504 */
.L_x_1675:
        /* <DEDUP_REMOVED lines=8> */
.L_x_1676:
[----:B------:R-:W-:Y:S05]  /*0e50*/  BSYNC.RELIABLE B1 ;  /* 0x0000000000017941 */ /* 0x000fea0003800100 */
.L_x_1672:
[----:B------:R-:W-:-:S13]  /*0e60*/  ISETP.GE.U32.AND P0, PT, R7, R10, PT ;  /* 0x0000000a0700720c */ /* 0x000fda0003f06070 */
[----:B01-3--:R-:W0:Y:S01]  /*0e70*/  @!P0 LDC.64 R2, c[0x0][0x398] ;  /* 0x0000e600ff028b82 */ /* 0x00be220000000a00 */
[----:B------:R-:W-:Y:S02]  /*0e80*/  @!P0 IMAD.IADD R5, R12, 0x1, R7 ;  /* 0x000000010c058824 */ /* 0x000fe400078e0207 */
[----:B------:R-:W-:Y:S02]  /*0e90*/  @!P0 VIADD R7, R7, 0x80 ;  /* 0x0000008007078836 */ /* 0x000fe40000000000 */
[----:B0-----:R-:W-:-:S05]  /*0ea0*/  @!P0 IMAD.WIDE.U32 R2, R5, 0x2, R2 ;  /* 0x0000000205028825 */ /* 0x001fca00078e0002 */
[----:B-----5:R3:W-:Y:S02]  /*0eb0*/  @!P0 STG.E.U16 desc[UR4][R2.64], R11 ;  /* 0x0000000b02008986 */ /* 0x0207e4000c101504 */
.L_x_1677:
[----:B------:R-:W-:Y:S05]  /*0ec0*/  BSYNC.RECONVERGENT B0 ;  /* 0x0000000000007941 */ /* 0x000fea0003800200 */
.L_x_1671:
        /* <DEDUP_REMOVED lines=8> */
.L_x_1654:
        /* <DEDUP_REMOVED lines=9> */
[--C-:B----4-:R-:W-:Y:S02]  /*0fe0*/  HADD2.F32 R11, -RZ, R4.reuse.H0_H0 ;  /* 0x20000004ff0b7230 */ /* 0x110fe40000004100 */
[----:B------:R-:W-:-:S03]  /*0ff0*/  HADD2.F32 R13, -RZ, R4.H1_H1 ;  /* 0x30000004ff0d7230 */ /* 0x000fc60000004100 */
[----:B------:R-:W-:Y:S02]  /*1000*/  FSETP.NAN.FTZ.AND P0, PT, |R11|, |R11|, PT ;  /* 0x4000000b0b00720b */ /* 0x000fe40003f18200 */
[----:B------:R-:W-:-:S11]  /*1010*/  FSETP.NAN.FTZ.AND P1, PT, |R13|, |R13|, PT ;  /* 0x4000000d0d00720b */ /* 0x000fd60003f38200 */
[----:B0--3--:R-:W-:Y:S05]  /*1020*/  @P0 BRA `(.L_x_1679) ;  /* 0x0000000000180947 */ /* 0x009fea0003800000 */
[----:B------:R-:W0:Y:S01]  /*1030*/  LDCU.U16 UR6, c[0x0][0x38a] ;  /* 0x00007140ff0677ac */ /* 0x000e220008000400 */
[----:B------:R-:W-:-:S13]  /*1040*/  FSETP.NEU.FTZ.AND P0, PT, R11, +INF , PT ;  /* 0x7f8000000b00780b */ /* 0x000fda0003f1d000 */
[----:B------:R-:W-:Y:S01]  /*1050*/  @P0 FSETP.NEU.FTZ.AND P2, PT, R11, -INF , PT ;  /* 0xff8000000b00080b */ /* 0x000fe20003f5d000 */
[----:B0-----:R-:W-:-:S03]  /*1060*/  IMAD.U32 R10, RZ, RZ, UR6 ;  /* 0x00000006ff0a7e24 */ /* 0x001fc6000f8e00ff */
[----:B--2---:R-:W-:-:S04]  /*1070*/  @P0 SEL R11, R9, R4, !P2 ;  /* 0x00000004090b0207 */ /* 0x004fc80005000000 */
[----:B------:R-:W-:-:S07]  /*1080*/  @P0 PRMT R10, R11, 0x7610, R10 ;  /* 0x000076100b0a0816 */ /* 0x000fce000000000a */
.L_x_1679:
[----:B------:R-:W-:Y:S05]  /*1090*/  BSYNC.RECONVERGENT B0 ;  /* 0x0000000000007941 */ /* 0x000fea0003800200 */
.L_x_1678:
        /* <DEDUP_REMOVED lines=10> */
.L_x_1681:
[----:B------:R-:W-:Y:S05]  /*1140*/  BSYNC.RECONVERGENT B0 ;  /* 0x0000000000007941 */ /* 0x000fea0003800200 */
.L_x_1680:
[--C-:B------:R-:W-:Y:S01]  /*1150*/  HADD2.F32 R4, -RZ, R5.reuse.H0_H0 ;  /* 0x20000005ff047230 */ /* 0x100fe20000004100 */
[----:B------:R-:W-:Y:S01]  /*1160*/  BSSY.RECONVERGENT B0, `(.L_x_1682) ;  /* 0x0000014000007945 */ /* 0x000fe20003800200 */
[----:B------:R-:W-:Y:S02]  /*1170*/  HADD2.F32 R15, -RZ, R5.H1_H1 ;  /* 0x30000005ff0f7230 */ /* 0x000fe40000004100 */
[--C-:B-----5:R-:W-:Y:S01]  /*1180*/  HADD2.F32 R18, -RZ, R2.reuse.H0_H0 ;  /* 0x20000002ff127230 */ /* 0x120fe20000004100 */
        /* <DEDUP_REMOVED lines=11> */
[----:B------:R-:W0:Y:S01]  /*1240*/  LDCU.U16 UR6, c[0x0][0x38a] ;  /* 0x00007140ff0677ac */ /* 0x000e220008000400 */
[----:B------:R-:W-:-:S13]  /*1250*/  FSETP.NEU.FTZ.AND P5, PT, R4, +INF , PT ;  /* 0x7f8000000400780b */ /* 0x000fda0003fbd000 */
[----:B------:R-:W-:Y:S01]  /*1260*/  @P5 FSETP.NEU.FTZ.AND P6, PT, R4, -INF , PT ;  /* 0xff8000000400580b */ /* 0x000fe20003fdd000 */
[----:B0-----:R-:W-:-:S03]  /*1270*/  IMAD.U32 R13, RZ, RZ, UR6 ;  /* 0x00000006ff0d7e24 */ /* 0x001fc6000f8e00ff */
[----:B--2---:R-:W-:-:S04]  /*1280*/  @P5 SEL R4, R9, R5, !P6 ;  /* 0x0000000509045207 */ /* 0x004fc80007000000 */
[----:B------:R-:W-:-:S07]  /*1290*/  @P5 PRMT R13, R4, 0x7610, R13 ;  /* 0x00007610040d5816 */ /* 0x000fce000000000d */
.L_x_1683:
[----:B------:R-:W-:Y:S05]  /*12a0*/  BSYNC.RECONVERGENT B0 ;  /* 0x0000000000007941 */ /* 0x000fea0003800200 */
.L_x_1682:
        /* <DEDUP_REMOVED lines=10> */
.L_x_1685:
[----:B------:R-:W-:Y:S05]  /*1350*/  BSYNC.RECONVERGENT B0 ;  /* 0x0000000000007941 */ /* 0x000fea0003800200 */
.L_x_1684:
[----:B------:R-:W-:Y:S01]  /*1360*/  BSSY.RECONVERGENT B0, `(.L_x_1686) ;  /* 0x0000009000007945 */ /* 0x000fe20003800200 */
[----:B------:R-:W-:-:S03]  /*1370*/  IMAD.U32 R15, RZ, RZ, UR7 ;  /* 0x00000007ff0f7e24 */ /* 0x000fc6000f8e00ff */
[----:B------:R-:W-:Y:S05]  /*1380*/  @P1 BRA `(.L_x_1687) ;  /* 0x0000000000181947 */ /* 0x000fea0003800000 */
[----:B------:R-:W0:Y:S01]  /*1390*/  LDCU.U16 UR6, c[0x0][0x38a] ;  /* 0x00007140ff0677ac */ /* 0x000e220008000400 */
[----:B------:R-:W-:-:S13]  /*13a0*/  FSETP.NEU.FTZ.AND P0, PT, R18, +INF , PT ;  /* 0x7f8000001200780b */ /* 0x000fda0003f1d000 */
[----:B------:R-:W-:Y:S01]  /*13b0*/  @P0 FSETP.NEU.FTZ.AND P1, PT, R18, -INF , PT ;  /* 0xff8000001200080b */ /* 0x000fe20003f3d000 */
[----:B0-----:R-:W-:-:S03]  /*13c0*/  IMAD.U32 R15, RZ, RZ, UR6 ;  /* 0x00000006ff0f7e24 */ /* 0x001fc6000f8e00ff */
[----:B--2---:R-:W-:-:S04]  /*13d0*/  @P0 SEL R4, R9, R2, !P1 ;  /* 0x0000000209040207 */ /* 0x004fc80004800000 */
[----:B------:R-:W-:-:S07]  /*13e0*/  @P0 PRMT R15, R4, 0x7610, R15 ;  /* 0x00007610040f0816 */ /* 0x000fce000000000f */
.L_x_1687:
[----:B------:R-:W-:Y:S05]  /*13f0*/  BSYNC.RECONVERGENT B0 ;  /* 0x0000000000007941 */ /* 0x000fea0003800200 */
.L_x_1686:
[----:B------:R-:W-:Y:S01]  /*1400*/  BSSY.RECONVERGENT B0, `(.L_x_1688) ;  /* 0x000000b000007945 */ /* 0x000fe20003800200 */
[----:B------:R-:W-:-:S04]  /*1410*/  IMAD.WIDE.U32 R4, R12, 0x2, R6 ;  /* 0x000000020c047825 */ /* 0x000fc800078e0006 */
        /* <DEDUP_REMOVED lines=9> */
.L_x_1689:
[----:B------:R-:W-:Y:S05]  /*14b0*/  BSYNC.RECONVERGENT B0 ;  /* 0x0000000000007941 */ /* 0x000fea0003800200 */
.L_x_1688:
        /* <DEDUP_REMOVED lines=10> */
.L_x_1691:
[----:B------:R-:W-:Y:S05]  /*1560*/  BSYNC.RECONVERGENT B0 ;  /* 0x0000000000007941 */ /* 0x000fea0003800200 */
.L_x_1690:
        /* <DEDUP_REMOVED lines=9> */
.L_x_1693:
[----:B------:R-:W-:Y:S05]  /*1600*/  BSYNC.RECONVERGENT B0 ;  /* 0x0000000000007941 */ /* 0x000fea0003800200 */
.L_x_1692:
[----:B------:R-:W-:Y:S02]  /*1610*/  PRMT R10, R10, 0x5410, R11 ;  /* 0x000054100a0a7816 */ /* 0x000fe4000000000b */
[----:B------:R-:W-:Y:S02]  /*1620*/  PRMT R11, R13, 0x5410, R14 ;  /* 0x000054100d0b7816 */ /* 0x000fe4000000000e */
[----:B------:R-:W-:Y:S02]  /*1630*/  PRMT R6, R15, 0x5410, R6 ;  /* 0x000054100f067816 */ /* 0x000fe40000000006 */
[----:B------:R-:W-:Y:S01]  /*1640*/  PRMT R7, R7, 0x5410, R8 ;  /* 0x0000541007077816 */ /* 0x000fe20000000008 */
[----:B------:R-:W-:Y:S04]  /*1650*/  STG.E.64 desc[UR4][R4.64], R10 ;  /* 0x0000000a04007986 */ /* 0x000fe8000c101b04 */
[----:B------:R-:W-:Y:S01]  /*1660*/  STG.E.64 desc[UR4][R4.64+0x400], R6 ;  /* 0x0004000604007986 */ /* 0x000fe2000c101b04 */
[----:B------:R-:W-:Y:S05]  /*1670*/  EXIT ;  /* 0x000000000000794d */ /* 0x000fea0003800000 */
.L_x_1694:
        /* <DEDUP_REMOVED lines=16> */
.L_x_36976:


//--------------------- .text._ZN2at6native29vectorized_elementwise_kernelILi8EZZZNS0_22nan_to_num_kernel_cudaERNS_18TensorIteratorBaseESt8optionalIdES5_S5_ENKUlvE0_clEvENKUlvE1_clEvEUlN3c104HalfEE_St5arrayIPcLm2EEEEviT0_T1_ --------------------------
	.section	.text._ZN2at6native29vectorized_elementwise_kernelILi8EZZZNS0_22nan_to_num_kernel_cudaERNS_18TensorIteratorBaseESt8optionalIdES5_S5_ENKUlvE0_clEvENKUlvE1_clEvEUlN3c104HalfEE_St5arrayIPcLm2EEEEviT0_T1_,"ax",@progbits
	.align	128
        .global         _ZN2at6native29vectorized_elementwise_kernelILi8EZZZNS0_22nan_to_num_kernel_cudaERNS_18TensorIteratorBaseESt8optionalIdES5_S5_ENKUlvE0_clEvENKUlvE1_clEvEUlN3c104HalfEE_St5arrayIPcLm2EEEEviT0_T1_
        .type           _ZN2at6native29vectorized_elementwise_kernelILi8EZZZNS0_22nan_to_num_kernel_cudaERNS_18TensorIteratorBaseESt8optionalIdES5_S5_ENKUlvE0_clEvENKUlvE1_clEvEUlN3c104HalfEE_St5arrayIPcLm2EEEEviT0_T1_,@function
        .size           _ZN2at6native29vectorized_elementwise_kernelILi8EZZZNS0_22nan_to_num_kernel_cudaERNS_18TensorIteratorBaseESt8optionalIdES5_S5_ENKUlvE0_clEvENKUlvE1_clEvEUlN3c104HalfEE_St5arrayIPcLm2EEEEviT0_T1_,(.L_x_36977 - _ZN2at6native29vectorized_elementwise_kernelILi8EZZZNS0_22nan_to_num_kernel_cudaERNS_18TensorIteratorBaseESt8optionalIdES5_S5_ENKUlvE0_clEvENKUlvE1_clEvEUlN3c104HalfEE_St5arrayIPcLm2EEEEviT0_T1_)
        .other          _ZN2at6native29vectorized_elementwise_kernelILi8EZZZNS0_22nan_to_num_kernel_cudaERNS_18TensorIteratorBaseESt8optionalIdES5_S5_ENKUlvE0_clEvENKUlvE1_clEvEUlN3c104HalfEE_St5arrayIPcLm2EEEEviT0_T1_,@"STO_CUDA_ENTRY STV_DEFAULT"
_ZN2at6native29vectorized_elementwise_kernelILi8EZZZNS0_22nan_to_num_kernel_cudaERNS_18TensorIteratorBaseESt8optionalIdES5_S5_ENKUlvE0_clEvENKUlvE1_clEvEUlN3c104HalfEE_St5arrayIPcLm2EEEEviT0_T1_:
.text._ZN2at6native29vectorized_elementwise_kernelILi8EZZZNS0_22nan_to_num_kernel_cudaERNS_18TensorIteratorBaseESt8optionalIdES5_S5_ENKUlvE0_clEvENKUlvE1_clEvEUlN3c104HalfEE_St5arrayIPcLm2EEEEviT0_T1_:
        /* <DEDUP_REMOVED lines=90> */
.L_x_1697:
[----:B------:R-:W-:Y:S05]  /*05a0*/  BSYNC.RECONVERGENT B0 ;  /* 0x0000000000007941 */ /* 0x000fea0003800200 */
.L_x_1696:
        /* <DEDUP_REMOVED lines=15> */
.L_x_1699:
[----:B------:R-:W-:Y:S05]  /*06a0*/  BSYNC.RECONVERGENT B0 ;  /* 0x0000000000007941 */ /* 0x000fea0003800200 */
.L_x_1698:
        /* <DEDUP_REMOVED lines=14> */
.L_x_1701:
[----:B------:R-:W-:Y:S05]  /*0790*/  BSYNC.RECONVERGENT B0 ;  /* 0x0000000000007941 */ /* 0x000fea0003800200 */
.L_x_1700:
        /* <DEDUP_REMOVED lines=15> */
.L_x_1703:
[----:B------:R-:W-:Y:S05]  /*0890*/  BSYNC.RECONVERGENT B0 ;  /* 0x0000000000007941 */ /* 0x000fea0003800200 */
.L_x_1702:
        /* <DEDUP_REMOVED lines=12> */
.L_x_1705:
[----:B------:R-:W-:Y:S05]  /*0960*/  BSYNC.RECONVERGENT B0 ;  /* 0x0000000000007941 */ /* 0x000fea0003800200 */
.L_x_1704:
        /* <DEDUP_REMOVED lines=12> */
.L_x_1707:
[----:B------:R-:W-:Y:S05]  /*0a30*/  BSYNC.RECONVERGENT B0 ;  /* 0x0000000000007941 */ /* 0x000fea0003800200 */
.L_x_1706:
        /* <DEDUP_REMOVED lines=12> */
.L_x_1709:
[----:B------:R-:W-:Y:S05]  /*0b00*/  BSYNC.RECONVERGENT B0 ;  /* 0x0000000000007941 */ /* 0x000fea0003800200 */
.L_x_1708:
        /* <DEDUP_REMOVED lines=11> */
.L_x_1711:
[----:B------:R-:W-:Y:S05]  /*0bc0*/  BSYNC.RECONVERGENT B0 ;  /* 0x0000000000007941 */ /* 0x000fea0003800200 */
.L_x_1710:
        /* <DEDUP_REMOVED lines=18> */
.L_x_1714:
[----:B------:R-:W-:-:S13]  /*0cf0*/  ISETP.GE.U32.AND P0, PT, R7, R10, PT ;  /* 0x0000000a0700720c */ /* 0x000fda0003f06070 */
[----:B------:R-:W-:Y:S05]  /*0d00*/  @P0 BRA `(.L_x_1716) ;  /* 0x0000000000300947 */ /* 0x000fea0003800000 */
[----:B0-----:R-:W0:Y:S01]  /*0d10*/  LDC.64 R2, c[0x0][0x398] ;  /* 0x0000e600ff027b82 */ /* 0x001e220000000a00 */
[----:B--2---:R-:W-:Y:S02]  /*0d20*/  IMAD.IADD R9, R12, 0x1, R7 ;  /* 0x000000010c097824 */ /* 0x004fe400078e0207 */
[----:B------:R-:W-:Y:S02]  /*0d30*/  VIADD R7, R7, 0x80 ;  /* 0x0000008007077836 */ /* 0x000fe40000000000 */
[----:B0-----:R-:W-:-:S05]  /*0d40*/  IMAD.WIDE.U32 R2, R9, 0x2, R2 ;  /* 0x0000000209027825 */ /* 0x001fca00078e0002 */
[----:B------:R1:W-:Y:S02]  /*0d50*/  STG.E.U16 desc[UR4][R2.64], R5 ;  /* 0x0000000502007986 */ /* 0x0003e4000c101504 */
.L_x_1715:
[----:B------:R-:W-:-:S13]  /*0d60*/  ISETP.GE.U32.AND P0, PT, R7, R10, PT ;  /* 0x0000000a0700720c */ /* 0x000fda0003f06070 */
[----:B------:R-:W-:Y:S05]  /*0d70*/  @P0 BRA `(.L_x_1717) ;  /* 0x0000000000340947 */ /* 0x000fea0003800000 */
[----:B01----:R-:W0:Y:S01]  /*0d80*/  LDC.64 R2, c[0x0][0x398] ;  /* 0x0000e600ff027b82 */ /* 0x003e220000000a00 */
[----:B------:R-:W-:Y:S02]  /*0d90*/  IMAD.IADD R5, R12, 0x1, R7 ;  /* 0x000000010c057824 */ /* 0x000fe400078e0207 */
[----:B------:R-:W-:Y:S02]  /*0da0*/  VIADD R7, R7, 0x80 ;  /* 0x0000008007077836 */ /* 0x000fe40000000000 */
[----:B0-----:R-:W-:-:S05]  /*0db0*/  IMAD.WIDE.U32 R2, R5, 0x2, R2 ;  /* 0x0000000205027825 */ /* 0x001fca00078e0002 */
[----:B-----5:R1:W-:Y:S02]  /*0dc0*/  STG.E.U16 desc[UR4][R2.64], R6 ;  /* 0x0000000602007986 */ /* 0x0203e4000c101504 */
.L_x_1716:
        /* <DEDUP_REMOVED lines=8> */
.L_x_1717:
[----:B------:R-:W-:Y:S05]  /*0e50*/  BSYNC.RELIABLE B1 ;  /* 0x0000000000017941 */ /* 0x000fea0003800100 */
.L_x_1713:
[----:B------:R-:W-:-:S13]  /*0e60*/  ISETP.GE.U32.AND P0, PT, R7, R10, PT ;  /* 0x0000000a0700720c */ /* 0x000fda0003f06070 */
[----:B01-3--:R-:W0:Y:S01]  /*0e70*/  @!P0 LDC.64 R2, c[0x0][0x398] ;  /* 0x0000e600ff028b82 */ /* 0x00be220000000a00 */
[----:B------:R-:W-:Y:S02]  /*0e80*/  @!P0 IMAD.IADD R5, R12, 0x1, R7 ;  /* 0x000000010c058824 */ /* 0x000fe400078e0207 */
[----:B------:R-:W-:Y:S02]  /*0e90*/  @!P0 VIADD R7, R7, 0x80 ;  /* 0x0000008007078836 */ /* 0x000fe40000000000 */
[----:B0-----:R-:W-:-:S05]  /*0ea0*/  @!P0 IMAD.WIDE.U32 R2, R5, 0x2, R2 ;  /* 0x0000000205028825 */ /* 0x001fca00078e0002 */
[----:B-----5:R3:W-:Y:S02]  /*0eb0*/  @!P0 STG.E.U16 desc[UR4][R2.64], R11 ;  /* 0x0000000b02008986 */ /* 0x0207e4000c101504 */
.L_x_1718:
[----:B------:R-:W-:Y:S05]  /*0ec0*/  BSYNC.RECONVERGENT B0 ;  /* 0x0000000000007941 */ /* 0x000fea0003800200 */
.L_x_1712:
        /* <DEDUP_REMOVED lines=8> */
.L_x_1695:
        /* <DEDUP_REMOVED lines=8> */
[----:B---3--:R-:W-:-:S02]  /*0fd0*/  HADD2.F32 R11, -RZ, R4.H0_H0 ;  /* 0x20000004ff0b7230 */ /* 0x008fc40000004100 */
        /* <DEDUP_REMOVED lines=10> */
.L_x_1720:
[----:B------:R-:W-:Y:S05]  /*1080*/  BSYNC.RECONVERGENT B0 ;  /* 0x0000000000007941 */ /* 0x000fea0003800200 */
.L_x_1719:
[----:B------:R-:W-:Y:S01]  /*1090*/  BSSY.RECONVERGENT B0, `(.L_x_1721) ;  /* 0x000000b000007945 */ /* 0x000fe20003800200 */
[----:B------:R-:W-:Y:S02]  /*10a0*/  HADD2.F32 R14, -RZ, R5.H0_H0 ;  /* 0x20000005ff0e7230 */ /* 0x000fe40000004100 */
        /* <DEDUP_REMOVED lines=9> */
.L_x_1722:
[----:B------:R-:W-:Y:S05]  /*1140*/  BSYNC.RECONVERGENT B0 ;  /* 0x0000000000007941 */ /* 0x000fea0003800200 */
.L_x_1721:
[----:B------:R-:W-:Y:S01]  /*1150*/  FSETP.NAN.FTZ.AND P5, PT, |R14|, |R14|, PT ;  /* 0x4000000e0e00720b */ /* 0x000fe20003fb8200 */
[----:B------:R-:W-:Y:S01]  /*1160*/  HADD2.F32 R15, -RZ, R5.H1_H1 ;  /* 0x30000005ff0f7230 */ /* 0x000fe20000004100 */
[----:B------:R-:W-:Y:S01]  /*1170*/  BSSY.RECONVERGENT B0, `(.L_x_1723) ;  /* 0x0000012000007945 */ /* 0x000fe20003800200 */
[--C-:B------:R-:W-:Y:S02]  /*1180*/  HADD2.F32 R18, -RZ, R6.reuse.H0_H0 ;  /* 0x20000006ff127230 */ /* 0x100fe40000004100 */
        /* <DEDUP_REMOVED lines=8> */
[----:B------:R-:W-:Y:S01]  /*1210*/  FSETP.NAN.FTZ.AND P4, PT, |R16|, |R16|, PT ;  /* 0x400000101000720b */ /* 0x000fe20003f98200 */
[----:B------:R-:W-:-:S12]  /*1220*/  @P5 BRA `(.L_x_1724) ;  /* 0x0000000000185947 */ /* 0x000fd80003800000 */
[----:B------:R-:W0:Y:S01]  /*1230*/  LDCU.U16 UR6, c[0x0][0x38a] ;  /* 0x00007140ff0677ac */ /* 0x000e220008000400 */
[----:B------:R-:W-:-:S13]  /*1240*/  FSETP.NEU.FTZ.AND P5, PT, R14, +INF , PT ;  /* 0x7f8000000e00780b */ /* 0x000fda0003fbd000 */
[----:B------:R-:W-:Y:S01]  /*1250*/  @P5 FSETP.NEU.FTZ.AND P6, PT, R14, -INF , PT ;  /* 0xff8000000e00580b */ /* 0x000fe20003fdd000 */
[----:B0-----:R-:W-:-:S03]  /*1260*/  IMAD.U32 R4, RZ, RZ, UR6 ;  /* 0x00000006ff047e24 */ /* 0x001fc6000f8e00ff */
[----:B--2---:R-:W-:-:S04]  /*1270*/  @P5 SEL R13, R9, R5, !P6 ;  /* 0x00000005090d5207 */ /* 0x004fc80007000000 */
[----:B------:R-:W-:-:S07]  /*1280*/  @P5 PRMT R4, R13, 0x7610, R4 ;  /* 0x000076100d045816 */ /* 0x000fce0000000004 */
.L_x_1724:
[----:B------:R-:W-:Y:S05]  /*1290*/  BSYNC.RECONVERGENT B0 ;  /* 0x0000000000007941 */ /* 0x000fea0003800200 */
.L_x_1723:
        /* <DEDUP_REMOVED lines=10> */
.L_x_1726:
[----:B------:R-:W-:Y:S05]  /*1340*/  BSYNC.RECONVERGENT B0 ;  /* 0x0000000000007941 */ /* 0x000fea0003800200 */
.L_x_1725:
        /* <DEDUP_REMOVED lines=9> */
.L_x_1728:
[----:B------:R-:W-:Y:S05]  /*13e0*/  BSYNC.RECONVERGENT B0 ;  /* 0x0000000000007941 */ /* 0x000fea0003800200 */
.L_x_1727:
        /* <DEDUP_REMOVED lines=11> */
.L_x_1730:
[----:B------:R-:W-:Y:S05]  /*14a0*/  BSYNC.RECONVERGENT B0 ;  /* 0x0000000000007941 */ /* 0x000fea0003800200 */
.L_x_1729:
        /* <DEDUP_REMOVED lines=10> */
.L_x_1732:
[----:B------:R-:W-:Y:S05]  /*1550*/  BSYNC.RECONVERGENT B0 ;  /* 0x0000000000007941 */ /* 0x000fea0003800200 */
.L_x_1731:
        /* <DEDUP_REMOVED lines=9> */
.L_x_1734:
[----:B------:R-:W-:Y:S05]  /*15f0*/  BSYNC.RECONVERGENT B0 ;  /* 0x0000000000007941 */ /* 0x000fea0003800200 */
.L_x_1733:
[----:B------:R-:W-:Y:S02]  /*1600*/  PRMT R6, R5, 0x5410, R12 ;  /* 0x0000541005067816 */ /* 0x000fe4000000000c */
[----:B------:R-:W-:Y:S02]  /*1610*/  PRMT R5, R4, 0x5410, R13 ;  /* 0x0000541004057816 */ /* 0x000fe4000000000d */
[----:B------:R-:W-:Y:S02]  /*1620*/  PRMT R7, R15, 0x5410, R8 ;  /* 0x000054100f077816 */ /* 0x000fe40000000008 */
[----:B------:R-:W-:-:S05]  /*1630*/  PRMT R4, R0, 0x5410, R11 ;  /* 0x0000541000047816 */ /* 0x000fca000000000b */
[----:B------:R-:W-:Y:S01]  /*1640*/  STG.E.128 desc[UR4][R2.64], R4 ;  /* 0x0000000402007986 */ /* 0x000fe2000c101d04 */
[----:B------:R-:W-:Y:S05]  /*1650*/  EXIT ;  /* 0x000000000000794d */ /* 0x000fea0003800000 */
.L_x_1735:
        /* <DEDUP_REMOVED lines=10> */
.L_x_36977:


//--------------------- .text._ZN2at6native18elementwise_kernelILi128ELi4EZNS0_15gpu_kernel_implIZZZNS0_22nan_to_num_kernel_cudaERNS_18TensorIteratorBaseESt8optionalIdES6_S6_ENKUlvE0_clEvENKUlvE0_clEvEUlfE_EEvS4_RKT_EUliE_EEviT1_ --------------------------
	.section	.text._ZN2at6native18elementwise_kernelILi128ELi4EZNS0_15gpu_kernel_implIZZZNS0_22nan_to_num_kernel_cudaERNS_18TensorIteratorBaseESt8optionalIdES6_S6_ENKUlvE0_clEvENKUlvE0_clEvEUlfE_EEvS4_RKT_EUliE_EEviT1_,"ax",@progbits
	.align	128
        .global         _ZN2at6native18elementwise_kernelILi128ELi4EZNS0_15gpu_kernel_implIZZZNS0_22nan_to_num_kernel_cudaERNS_18TensorIteratorBaseESt8optionalIdES6_S6_ENKUlvE0_clEvENKUlvE0_clEvEUlfE_EEvS4_RKT_EUliE_EEviT1_
        .type           _ZN2at6native18elementwise_kernelILi128ELi4EZNS0_15gpu_kernel_implIZZZNS0_22nan_to_num_kernel_cudaERNS_18TensorIteratorBaseESt8optionalIdES6_S6_ENKUlvE0_clEvENKUlvE0_clEvEUlfE_EEvS4_RKT_EUliE_EEviT1_,@function
        .size           _ZN2at6native18elementwise_kernelILi128ELi4EZNS0_15gpu_kernel_implIZZZNS0_22nan_to_num_kernel_cudaERNS_18TensorIteratorBaseESt8optionalIdES6_S6_ENKUlvE0_clEvENKUlvE0_clEvEUlfE_EEvS4_RKT_EUliE_EEviT1_,(.L_x_36978 - _ZN2at6native18elementwise_kernelILi128ELi4EZNS0_15gpu_kernel_implIZZZNS0_22nan_to_num_kernel_cudaERNS_18TensorIteratorBaseESt8optionalIdES6_S6_ENKUlvE0_clEvENKUlvE0_clEvEUlfE_EEvS4_RKT_EUliE_EEviT1_)
        .other          _ZN2at6native18elementwise_kernelILi128ELi4EZNS0_15gpu_kernel_implIZZZNS0_22nan_to_num_kernel_cudaERNS_18TensorIteratorBaseESt8optionalIdES6_S6_ENKUlvE0_clEvENKUlvE0_clEvEUlfE_EEvS4_RKT_EUliE_EEviT1_,@"STO_CUDA_ENTRY STV_DEFAULT"
_ZN2at6native18elementwise_kernelILi128ELi4EZNS0_15gpu_kernel_implIZZZNS0_22nan_to_num_kernel_cudaERNS_18TensorIteratorBaseESt8optionalIdES6_S6_ENKUlvE0_clEvENKUlvE0_clEvEUlfE_EEvS4_RKT_EUliE_EEviT1_:
.text._ZN2at6native18elementwise_kernelILi128ELi4EZNS0_15gpu_kernel_implIZZZNS0_22nan_to_num_kernel_cudaERNS_18TensorIteratorBaseESt8optionalIdES6_S6_ENKUlvE0_clEvENKUlvE0_clEvEUlfE_EEvS4_RKT_EUliE_EEviT1_:
[----:B------:R-:W0:Y:S01]  /*0000*/  LDC R1, c[0x0][0x37c] ;  /* 0x0000df00ff017b82 */ /* 0x000e220000000800 */
[----:B------:R-:W1:Y:S07]  /*0010*/  S2R R17, SR_TID.X ;  /* 0x0000000000117919 */ /* 0x000e6e0000002100 */
[----:B------:R-:W2:Y:S01]  /*0020*/  S2UR UR4, SR_CTAID.X ;  /* 0x00000000000479c3 */ /* 0x000ea20000002500 */
[----:B------:R-:W3:Y:S01]  /*0030*/  LDCU UR39, c[0x0][0x388] ;  /* 0x00007100ff2777ac */ /* 0x000ee20008000800 */
[----:B------:R-:W-:Y:S01]  /*0040*/  BSSY.RECONVERGENT B7, `(.L_x_1736) ;  /* 0x0000301000077945 */ /* 0x000fe20003800200 */
[----:B------:R-:W4:Y:S01]  /*0050*/  LDCU UR5, c[0x0][0x380] ;  /* 0x00007000ff0577ac */ /* 0x000f220008000800 */
[----:B------:R-:W0:Y:S01]  /*0060*/  LDCU.64 UR36, c[0x0][0x358] ;  /* 0x00006b00ff2477ac */ /* 0x000e220008000a00 */
[----:B------:R-:W0:Y:S01]  /*0070*/  LDCU.U8 UR41, c[0x0][0x5a8] ;  /* 0x0000b500ff2977ac */ /* 0x000e220008000000 */
[----:B------:R-:W0:Y:S01]  /*0080*/  LDCU.U8 UR42, c[0x0][0x5a9] ;  /* 0x0000b520ff2a77ac */ /* 0x000e220008000000 */
[----:B---3--:R-:W-:-:S02]  /*0090*/  UIADD3 UR40, UPT, UPT, UR39, -0x1, URZ ;  /* 0xffffffff27287890 */ /* 0x008fc4000fffe0ff */
[----:B--2---:R-:W-:Y:S02]  /*00a0*/  USHF.L.U32 UR4, UR4, 0x9, URZ ;  /* 0x0000000904047899 */ /* 0x004fe400080006ff */
[----:B------:R-:W-:-:S04]  /*00b0*/  UISETP.LT.U32.AND UP0, UPT, UR40, 0x18, UPT ;  /* 0x000000182800788c */ /* 0x000fc8000bf01070 */
[----:B------:R-:W-:Y:S01]  /*00c0*/  USEL UR38, UR40, 0x18, UP0 ;  /* 0x0000001828267887 */ /* 0x000fe20008000000 */
[----:B-1----:R-:W-:-:S03]  /*00d0*/  LOP3.LUT R17, R17, UR4, RZ, 0xfc, !PT ;  /* 0x0000000411117c12 */ /* 0x002fc6000f8efcff */
[----:B------:R-:W-:Y:S01]  /*00e0*/  UIADD3 UR38, UPT, UPT, UR38, 0x1, URZ ;  /* 0x0000000126267890 */ /* 0x000fe2000fffe0ff */
[----:B----4-:R-:W-:-:S13]  /*00f0*/  ISETP.GE.AND P0, PT, R17, UR5, PT ;  /* 0x0000000511007c0c */ /* 0x010fda000bf06270 */
[----:B0-----:R-:W-:Y:S05]  /*0100*/  @P0 BRA `(.L_x_1737) ;  /* 0x0000002c00d00947 */ /* 0x001fea0003800000 */
[----:B------:R-:W-:Y:S01]  /*0110*/  UISETP.NE.AND UP0, UPT, UR39, URZ, UPT ;  /* 0x000000ff2700728c */ /* 0x000fe2000bf05270 */
[----:B------:R-:W-:Y:S02]  /*0120*/  IMAD.MOV.U32 R0, RZ, RZ, RZ ;  /* 0x000000ffff007224 */ /* 0x000fe400078e00ff */
[----:B------:R-:W-:-:S06]  /*0130*/  IMAD.MOV.U32 R16, RZ, RZ, RZ ;  /* 0x000000ffff107224 */ /* 0x000fcc00078e00ff */
[----:B------:R-:W-:Y:S05]  /*0140*/  BRA.U !UP0, `(.L_x_1738) ;  /* 0x0000001108a87547 */ /* 0x000fea000b800000 */
[----:B------:R-:W0:Y:S01]  /*0150*/  LDCU.64 UR4, c[0x0][0x390] ;  /* 0x00007200ff0477ac */ /* 0x000e220008000a00 */
[----:B------:R-:W-:Y:S01]  /*0160*/  HFMA2 R16, -RZ, RZ, 0, 0 ;  /* 0x00000000ff107431 */ /* 0x000fe200000001ff */
[----:B------:R-:W1:Y:S01]  /*0170*/  LDCU UR6, c[0x0][0x38c] ;  /* 0x00007180ff0677ac */ /* 0x000e620008000800 */
[----:B------:R-:W2:Y:S01]  /*0180*/  LDCU.64 UR8, c[0x0][0x4b8] ;  /* 0x00009700ff0877ac */ /* 0x000ea20008000a00 */
[----:B------:R-:W-:Y:S02]  /*0190*/  UISETP.NE.AND UP0, UPT, UR40, URZ, UPT ;  /* 0x000000ff2800728c */ /* 0x000fe4000bf05270 */
[----:B0-----:R-:W-:-:S05]  /*01a0*/  IMAD.HI.U32 R2, R17, UR4, R16 ;  /* 0x0000000411027c27 */ /* 0x001fca000f8e0010 */
[----:B------:R-:W-:-:S05]  /*01b0*/  SHF.R.U32.HI R3, RZ, UR5, R2 ;  /* 0x00000005ff037c19 */ /* 0x000fca0008011602 */
[----:B------:R-:W-:-:S04]  /*01c0*/  IMAD.MOV R0, RZ, RZ, -R3 ;  /* 0x000000ffff007224 */ /* 0x000fc800078e0a03 */
[----:B-1----:R-:W-:-:S04]  /*01d0*/  IMAD R0, R0, UR6, R17 ;  /* 0x0000000600007c24 */ /* 0x002fc8000f8e0211 */
[C---:B--2---:R-:W-:Y:S02]  /*01e0*/  IMAD R16, R0.reuse, UR8, RZ ;  /* 0x0000000800107c24 */ /* 0x044fe4000f8e02ff */
        /* <DEDUP_REMOVED lines=288> */
.L_x_1738:
[----:B------:R-:W0:Y:S01]  /*13f0*/  LDCU.64 UR6, c[0x0][0x588] ;  /* 0x0000b100ff0677ac */ /* 0x000e220008000a00 */
[----:B------:R-:W-:Y:S01]  /*1400*/  BSSY.RECONVERGENT B6, `(.L_x_1739) ;  /* 0x00000dd000067945 */ /* 0x000fe20003800200 */
        /* <DEDUP_REMOVED lines=14> */
[----:B--2---:R0:W1:Y:S01]  /*14f0*/  I2F.S16 R4, R2 ;  /* 0x0000000200047306 */ /* 0x0040620000101400 */
[----:B------:R-:W-:Y:S05]  /*1500*/  BRA `(.L_x_1745) ;  /* 0x0000000c00307947 */ /* 0x000fea0003800000 */
.L_x_1743:
[----:B------:R-:W2:Y:S02]  /*1510*/  LDG.E.U8 R2, desc[UR36][R2.64] ;  /* 0x0000002402027981 */ /* 0x000ea4000c1e1100 */
[----:B--2---:R-:W-:Y:S01]  /*1520*/  I2FP.F32.U32 R4, R2 ;  /* 0x0000000200047245 */ /* 0x004fe20000201000 */
[----:B------:R-:W-:Y:S06]  /*1530*/  BRA `(.L_x_1745) ;  /* 0x0000000c00247947 */ /* 0x000fec0003800000 */
.L_x_1742:
[----:B------:R-:W-:-:S09]  /*1540*/  UISETP.NE.AND UP0, UPT, UR4, 0x2, UPT ;  /* 0x000000020400788c */ /* 0x000fd2000bf05270 */
[----:B------:R-:W-:Y:S05]  /*1550*/  BRA.U !UP0, `(.L_x_1746) ;  /* 0x0000000108287547 */ /* 0x000fea000b800000 */
[----:B------:R-:W-:-:S09]  /*1560*/  UISETP.NE.AND UP0, UPT, UR4, 0x3, UPT ;  /* 0x000000030400788c */ /* 0x000fd2000bf05270 */
[----:B------:R-:W-:Y:S05]  /*1570*/  BRA.U !UP0, `(.L_x_1747) ;  /* 0x0000000108147547 */ /* 0x000fea000b800000 */
[----:B------:R-:W-:-:S09]  /*1580*/  UISETP.NE.AND UP0, UPT, UR4, 0x4, UPT ;  /* 0x000000040400788c */ /* 0x000fd2000bf05270 */
[----:B------:R-:W-:Y:S05]  /*1590*/  BRA.U UP0, `(.L_x_1744) ;  /* 0x0000000900907547 */ /* 0x000fea000b800000 */
[----:B------:R-:W2:Y:S02]  /*15a0*/  LDG.E.64 R2, desc[UR36][R2.64] ;  /* 0x0000002402027981 */ /* 0x000ea4000c1e1b00 */
[----:B--2---:R4:W0:Y:S01]  /*15b0*/  I2F.S64 R4, R2 ;  /* 0x0000000200047312 */ /* 0x0048220000301400 */
[----:B------:R-:W-:Y:S05]  /*15c0*/  BRA `(.L_x_1745) ;  /* 0x0000000c00007947 */ /* 0x000fea0003800000 */
.L_x_1747:
[----:B------:R-:W2:Y:S02]  /*15d0*/  LDG.E R2, desc[UR36][R2.64] ;  /* 0x0000002402027981 */ /* 0x000ea4000c1e1900 */
[----:B--2---:R-:W-:Y:S01]  /*15e0*/  I2FP.F32.S32 R4, R2 ;  /* 0x0000000200047245 */ /* 0x004fe20000201400 */
[----:B------:R-:W-:Y:S06]  /*15f0*/  BRA `(.L_x_1745) ;  /* 0x0000000800f47947 */ /* 0x000fec0003800000 */
.L_x_1746:
[----:B------:R-:W2:Y:S02]  /*1600*/  LDG.E.U16 R2, desc[UR36][R2.64] ;  /* 0x0000002402027981 */ /* 0x000ea4000c1e1500 */
[----:B--2---:R0:W1:Y:S01]  /*1610*/  I2F.S16 R4, R2 ;  /* 0x0000000200047306 */ /* 0x0040620000101400 */
[----:B------:R-:W-:Y:S05]  /*1620*/  BRA `(.L_x_1745) ;  /* 0x0000000800e87947 */ /* 0x000fea0003800000 */
.L_x_1741:
[----:B------:R-:W-:-:S09]  /*1630*/  UISETP.GT.AND UP0, UPT, UR4, 0x6, UPT ;  /* 0x000000060400788c */ /* 0x000fd2000bf04270 */
[----:B------:R-:W-:Y:S05]  /*1640*/  BRA.U UP0, `(.L_x_1748) ;  /* 0x0000000100247547 */ /* 0x000fea000b800000 */
[----:B------:R-:W-:-:S09]  /*1650*/  UISETP.NE.AND UP0, UPT, UR4, 0x5, UPT ;  /* 0x000000050400788c */ /* 0x000fd2000bf05270 */
[----:B------:R-:W-:Y:S05]  /*1660*/  BRA.U !UP0, `(.L_x_1749) ;  /* 0x0000000108107547 */ /* 0x000fea000b800000 */
[----:B------:R-:W-:-:S09]  /*1670*/  UISETP.NE.AND UP0, UPT, UR4, 0x6, UPT ;  /* 0x000000060400788c */ /* 0x000fd2000bf05270 */
[----:B------:R-:W-:Y:S05]  /*1680*/  BRA.U UP0, `(.L_x_1744) ;  /* 0x0000000900547547 */ /* 0x000fea000b800000 */
[----:B------:R2:W5:Y:S01]  /*1690*/  LDG.E R4, desc[UR36][R2.64] ;  /* 0x0000002402047981 */ /* 0x000562000c1e1900 */
[----:B------:R-:W-:Y:S05]  /*16a0*/  BRA `(.L_x_1745) ;  /* 0x0000000800c87947 */ /* 0x000fea0003800000 */
.L_x_1749:
[----:B------:R-:W2:Y:S02]  /*16b0*/  LDG.E.U16 R2, desc[UR36][R2.64] ;  /* 0x0000002402027981 */ /* 0x000ea4000c1e1500 */
[----:B--2---:R-:W-:Y:S01]  /*16c0*/  HADD2.F32 R4, -RZ, R2.H0_H0 ;  /* 0x20000002ff047230 */ /* 0x004fe20000004100 */
[----:B------:R-:W-:Y:S06]  /*16d0*/  BRA `(.L_x_1745) ;  /* 0x0000000800bc7947 */ /* 0x000fec0003800000 */
.L_x_1748:
[----:B------:R-:W-:-:S09]  /*16e0*/  UISETP.NE.AND UP0, UPT, UR4, 0x7, UPT ;  /* 0x000000070400788c */ /* 0x000fd2000bf05270 */
[----:B------:R-:W-:Y:S05]  /*16f0*/  BRA.U !UP0, `(.L_x_1750) ;  /* 0x0000000108247547 */ /* 0x000fea000b800000 */
[----:B------:R-:W-:-:S09]  /*1700*/  UISETP.NE.AND UP0, UPT, UR4, 0x8, UPT ;  /* 0x000000080400788c */ /* 0x000fd2000bf05270 */
[----:B------:R-:W-:Y:S05]  /*1710*/  BRA.U !UP0, `(.L_x_1751) ;  /* 0x0000000108107547 */ /* 0x000fea000b800000 */
[----:B------:R-:W-:-:S09]  /*1720*/  UISETP.NE.AND UP0, UPT, UR4, 0x9, UPT ;  /* 0x000000090400788c */ /* 0x000fd2000bf05270 */
[----:B------:R-:W-:Y:S05]  /*1730*/  BRA.U UP0, `(.L_x_1744) ;  /* 0x0000000900287547 */ /* 0x000fea000b800000 */
[----:B------:R3:W5:Y:S01]  /*1740*/  LDG.E R4, desc[UR36][R2.64] ;  /* 0x0000002402047981 */ /* 0x000762000c1e1900 */
[----:B------:R-:W-:Y:S05]  /*1750*/  BRA `(.L_x_1745) ;  /* 0x00000008009c7947 */ /* 0x000fea0003800000 */
.L_x_1751:
[----:B------:R-:W2:Y:S02]  /*1760*/  LDG.E.U16 R2, desc[UR36][R2.64] ;  /* 0x0000002402027981 */ /* 0x000ea4000c1e1500 */
[----:B--2---:R-:W-:Y:S01]  /*1770*/  HADD2.F32 R4, -RZ, R2.H0_H0 ;  /* 0x20000002ff047230 */ /* 0x004fe20000004100 */
[----:B------:R-:W-:Y:S06]  /*1780*/  BRA `(.L_x_1745) ;  /* 0x0000000800907947 */ /* 0x000fec0003800000 */
.L_x_1750:
[----:B------:R-:W2:Y:S01]  /*1790*/  LDG.E.64 R2, desc[UR36][R2.64] ;  /* 0x0000002402027981 */ /* 0x000ea2000c1e1b00 */
[----:B------:R-:W-:Y:S01]  /*17a0*/  UMOV UR4, 0xf0000000 ;  /* 0xf000000000047882 */ /* 0x000fe20000000000 */
[----:B------:R-:W-:Y:S01]  /*17b0*/  UMOV UR5, 0x380fffff ;  /* 0x380fffff00057882 */ /* 0x000fe20000000000 */
[----:B--2---:R-:W0:Y:S01]  /*17c0*/  F2F.F32.F64 R4, R2 ;  /* 0x0000000200047310 */ /* 0x004e220000301000 */
[----:B------:R-:W-:-:S14]  /*17d0*/  DSETP.GEU.AND P0, PT, |R2|, UR4, PT ;  /* 0x0000000402007e2a */ /* 0x000fdc000bf0e200 */
[----:B0-----:R-:W-:Y:S01]  /*17e0*/  @!P0 FMUL R4, R4, 1.175494350822287508e-38 ;  /* 0x0080000004048820 */ /* 0x001fe20000400000 */
[----:B------:R-:W-:Y:S06]  /*17f0*/  BRA `(.L_x_1745) ;  /* 0x0000000800747947 */ /* 0x000fec0003800000 */
.L_x_1740:
        /* <DEDUP_REMOVED lines=10> */
[----:B------:R-:W-:Y:S01]  /*18a0*/  FSEL R4, RZ, 1, !P0 ;  /* 0x3f800000ff047808 */ /* 0x000fe20004000000 */
[----:B------:R-:W-:Y:S08]  /*18b0*/  BRA `(.L_x_1745) ;  /* 0x0000000800447947 */ /* 0x000ff00003800000 */
.L_x_1754:
[----:B------:R-:W2:Y:S01]  /*18c0*/  LDG.E.64 R2, desc[UR36][R2.64] ;  /* 0x0000002402027981 */ /* 0x000ea2000c1e1b00 */
[----:B------:R-:W-:Y:S01]  /*18d0*/  UMOV UR4, 0xf0000000 ;  /* 0xf000000000047882 */ /* 0x000fe20000000000 */
[----:B------:R-:W-:Y:S01]  /*18e0*/  UMOV UR5, 0x380fffff ;  /* 0x380fffff00057882 */ /* 0x000fe20000000000 */
[----:B--2---:R-:W0:Y:S01]  /*18f0*/  F2F.F32.F64 R4, R2 ;  /* 0x0000000200047310 */ /* 0x004e220000301000 */
[----:B------:R-:W-:-:S14]  /*1900*/  DSETP.GEU.AND P0, PT, |R2|, UR4, PT ;  /* 0x0000000402007e2a */ /* 0x000fdc000bf0e200 */
[----:B0-----:R-:W-:Y:S01]  /*1910*/  @!P0 FMUL R4, R4, 1.175494350822287508e-38 ;  /* 0x0080000004048820 */ /* 0x001fe20000400000 */
[----:B------:R-:W-:Y:S06]  /*1920*/  BRA `(.L_x_1745) ;  /* 0x0000000800287947 */ /* 0x000fec0003800000 */
.L_x_1753:
        /* <DEDUP_REMOVED lines=13> */
[----:B------:R-:W-:-:S04]  /*1a00*/  VIADDMNMX.U32 R5, R5, R6, 0x4, !PT ;  /* 0x0000000405057446 */ /* 0x000fc80007800006 */
[----:B------:R-:W-:-:S04]  /*1a10*/  IADD3 R5, PT, PT, R5, -0x4, RZ ;  /* 0xfffffffc05057810 */ /* 0x000fc80007ffe0ff */
[C---:B------:R-:W-:Y:S01]  /*1a20*/  SHF.L.U32 R6, R0.reuse, R5, RZ ;  /* 0x0000000500067219 */ /* 0x040fe200000006ff */
[----:B------:R-:W-:Y:S02]  /*1a30*/  IMAD.SHL.U32 R7, R5, 0x800000, RZ ;  /* 0x0080000005077824 */ /* 0x000fe400078e00ff */
[----:B------:R-:W-:-:S03]  /*1a40*/  VIADD R5, R0, 0x1000000 ;  /* 0x0100000000057836 */ /* 0x000fc60000000000 */
[----:B------:R-:W-:Y:S02]  /*1a50*/  LEA.HI R6, R6, -R7, RZ, 0x1c ;  /* 0x8000000706067211 */ /* 0x000fe400078fe0ff */
[----:B------:R-:W-:Y:S02]  /*1a60*/  SHF.R.S32.HI R5, RZ, 0x8, R5 ;  /* 0x00000008ff057819 */ /* 0x000fe40000011405 */
[----:B------:R-:W-:-:S04]  /*1a70*/  IADD3 R6, PT, PT, R6, 0x3c000000, RZ ;  /* 0x3c00000006067810 */ /* 0x000fc80007ffe0ff */
[----:B------:R-:W-:-:S04]  /*1a80*/  LOP3.LUT R5, R6, 0x7f800000, R5, 0xf8, !PT ;  /* 0x7f80000006057812 */ /* 0x000fc800078ef805 */
[----:B------:R-:W-:-:S04]  /*1a90*/  SEL R5, R5, RZ, P0 ;  /* 0x000000ff05057207 */ /* 0x000fc80000000000 */
[----:B------:R-:W-:Y:S01]  /*1aa0*/  LOP3.LUT R4, R5, 0x80000000, R4, 0xf8, !PT ;  /* 0x8000000005047812 */ /* 0x000fe200078ef804 */
[----:B------:R-:W-:Y:S06]  /*1ab0*/  BRA `(.L_x_1745) ;  /* 0x0000000400c47947 */ /* 0x000fec0003800000 */
.L_x_1756:
[----:B------:R-:W2:Y:S02]  /*1ac0*/  LDG.E.U8 R2, desc[UR36][R2.64] ;  /* 0x0000002402027981 */ /* 0x000ea4000c1e1100 */
        /* <DEDUP_REMOVED lines=9> */
[----:B------:R-:W-:Y:S01]  /*1b60*/  LOP3.LUT R4, R0, 0x80000000, R5, 0xf8, !PT ;  /* 0x8000000000047812 */ /* 0x000fe200078ef805 */
[----:B------:R-:W-:Y:S06]  /*1b70*/  BRA `(.L_x_1745) ;  /* 0x0000000400947947 */ /* 0x000fec0003800000 */
.L_x_1755:
[----:B------:R-:W2:Y:S02]  /*1b80*/  LDG.E.U16 R2, desc[UR36][R2.64] ;  /* 0x0000002402027981 */ /* 0x000ea4000c1e1500 */
[----:B--2---:R-:W-:Y:S01]  /*1b90*/  SHF.L.U32 R4, R2, 0x10, RZ ;  /* 0x0000001002047819 */ /* 0x004fe200000006ff */
[----:B------:R-:W-:Y:S06]  /*1ba0*/  BRA `(.L_x_1745) ;  /* 0x0000000400887947 */ /* 0x000fec0003800000 */
.L_x_1752:
        /* <DEDUP_REMOVED lines=9> */
[----:B--2---:R-:W-:Y:S01]  /*1c40*/  I2FP.F32.U32 R4, R2 ;  /* 0x0000000200047245 */ /* 0x004fe20000201000 */
[----:B------:R-:W-:Y:S06]  /*1c50*/  BRA `(.L_x_1745) ;  /* 0x00000004005c7947 */ /* 0x000fec0003800000 */
.L_x_1759:
[----:B------:R-:W2:Y:S01]  /*1c60*/  LDG.E.U8 R3, desc[UR36][R2.64] ;  /* 0x0000002402037981 */ /* 0x000ea2000c1e1100 */
        /* <DEDUP_REMOVED lines=19> */
.L_x_1761:
[----:B------:R-:W-:Y:S05]  /*1da0*/  BSYNC.RECONVERGENT B0 ;  /* 0x0000000000007941 */ /* 0x000fea0003800200 */
.L_x_1760:
[----:B------:R-:W-:Y:S01]  /*1db0*/  IMAD.SHL.U32 R0, R0, 0x100000, RZ ;  /* 0x0010000000007824 */ /* 0x000fe200078e00ff */
[----:B------:R-:W-:-:S04]  /*1dc0*/  LEA R2, R2, 0x3b800000, 0x17 ;  /* 0x3b80000002027811 */ /* 0x000fc800078eb8ff */
[----:B------:R-:W-:Y:S01]  /*1dd0*/  LOP3.LUT R4, R2, R0, R7, 0xfe, !PT ;  /* 0x0000000002047212 */ /* 0x000fe200078efe07 */
[----:B------:R-:W-:Y:S06]  /*1de0*/  BRA `(.L_x_1745) ;  /* 0x0000000000f87947 */ /* 0x000fec0003800000 */
.L_x_1758:
[----:B------:R-:W2:Y:S01]  /*1df0*/  LDG.E.U8 R3, desc[UR36][R2.64] ;  /* 0x0000002402037981 */ /* 0x000ea2000c1e1100 */
        /* <DEDUP_REMOVED lines=19> */
.L_x_1763:
[----:B------:R-:W-:Y:S05]  /*1f30*/  BSYNC.RECONVERGENT B0 ;  /* 0x0000000000007941 */ /* 0x000fea0003800200 */
.L_x_1762:
[----:B------:R-:W-:Y:S01]  /*1f40*/  IMAD.SHL.U32 R0, R0, 0x200000, RZ ;  /* 0x0020000000007824 */ /* 0x000fe200078e00ff */
[----:B------:R-:W-:-:S04]  /*1f50*/  LEA R2, R2, 0x37800000, 0x17 ;  /* 0x3780000002027811 */ /* 0x000fc800078eb8ff */
[----:B------:R-:W-:Y:S01]  /*1f60*/  LOP3.LUT R4, R2, R0, R7, 0xfe, !PT ;  /* 0x0000000002047212 */ /* 0x000fe200078efe07 */
[----:B------:R-:W-:Y:S06]  /*1f70*/  BRA `(.L_x_1745) ;  /* 0x0000000000947947 */ /* 0x000fec0003800000 */
.L_x_1757:
[----:B------:R-:W-:-:S09]  /*1f80*/  UISETP.NE.AND UP0, UPT, UR4, 0x1c, UPT ;  /* 0x0000001c0400788c */ /* 0x000fd2000bf05270 */
[----:B------:R-:W-:Y:S05]  /*1f90*/  BRA.U !UP0, `(.L_x_1764) ;  /* 0x0000000108847547 */ /* 0x000fea000b800000 */
[----:B------:R-:W-:-:S09]  /*1fa0*/  UISETP.NE.AND UP0, UPT, UR4, 0x1d, UPT ;  /* 0x0000001d0400788c */ /* 0x000fd2000bf05270 */
[----:B------:R-:W-:Y:S05]  /*1fb0*/  BRA.U !UP0, `(.L_x_1765) ;  /* 0x0000000108707547 */ /* 0x000fea000b800000 */
[----:B------:R-:W-:-:S09]  /*1fc0*/  UISETP.NE.AND UP0, UPT, UR4, 0x2c, UPT ;  /* 0x0000002c0400788c */ /* 0x000fd2000bf05270 */
[----:B------:R-:W-:Y:S05]  /*1fd0*/  BRA.U !UP0, `(.L_x_1766) ;  /* 0x0000000108487547 */ /* 0x000fea000b800000 */
.L_x_1744:
        /* <DEDUP_REMOVED lines=16> */
.L_x_1767:
[----:B------:R-:W-:Y:S01]  /*20e0*/  IMAD.MOV.U32 R4, RZ, RZ, RZ ;  /* 0x000000ffff047224 */ /* 0x000fe200078e00ff */
[----:B------:R-:W-:Y:S06]  /*20f0*/  BRA `(.L_x_1745) ;  /* 0x0000000000347947 */ /* 0x000fec0003800000 */
.L_x_1766:
[----:B------:R-:W2:Y:S01]  /*2100*/  LDG.E.U8 R2, desc[UR36][R2.64] ;  /* 0x0000002402027981 */ /* 0x000ea2000c1e1100 */
[----:B------:R-:W-:Y:S02]  /*2110*/  MOV R4, 0x400000 ;  /* 0x0040000000047802 */ /* 0x000fe40000000f00 */
[----:B--2---:R-:W-:-:S13]  /*2120*/  ISETP.NE.AND P0, PT, R2, RZ, PT ;  /* 0x000000ff0200720c */ /* 0x004fda0003f05270 */
[----:B------:R-:W-:Y:S05]  /*2130*/  @!P0 BRA `(.L_x_1745) ;  /* 0x0000000000248947 */ /* 0x000fea0003800000 */
[----:B------:R-:W-:-:S13]  /*2140*/  ISETP.NE.AND P0, PT, R2, 0xff, PT ;  /* 0x000000ff0200780c */ /* 0x000fda0003f05270 */
[----:B------:R-:W-:Y:S02]  /*2150*/  @!P0 IMAD.MOV.U32 R4, RZ, RZ, 0x7f800001 ;  /* 0x7f800001ff048424 */ /* 0x000fe400078e00ff */
[----:B------:R-:W-:Y:S01]  /*2160*/  @P0 IMAD.SHL.U32 R4, R2, 0x800000, RZ ;  /* 0x0080000002040824 */ /* 0x000fe200078e00ff */
[----:B------:R-:W-:Y:S06]  /*2170*/  BRA `(.L_x_1745) ;  /* 0x0000000000147947 */ /* 0x000fec0003800000 */
.L_x_1765:
[----:B------:R-:W2:Y:S02]  /*2180*/  LDG.E.64 R2, desc[UR36][R2.64] ;  /* 0x0000002402027981 */ /* 0x000ea4000c1e1b00 */
[----:B--2---:R0:W1:Y:S01]  /*2190*/  I2F.U64 R4, R2 ;  /* 0x0000000200047312 */ /* 0x0040620000301000 */
[----:B------:R-:W-:Y:S05]  /*21a0*/  BRA `(.L_x_1745) ;  /* 0x0000000000087947 */ /* 0x000fea0003800000 */
.L_x_1764:
[----:B------:R-:W2:Y:S02]  /*21b0*/  LDG.E R2, desc[UR36][R2.64] ;  /* 0x0000002402027981 */ /* 0x000ea4000c1e1900 */
[----:B--2---:R-:W-:-:S07]  /*21c0*/  I2FP.F32.U32 R4, R2 ;  /* 0x0000000200047245 */ /* 0x004fce0000201000 */
.L_x_1745:
[----:B------:R-:W-:Y:S05]  /*21d0*/  BSYNC.RECONVERGENT B6 ;  /* 0x0000000000067941 */ /* 0x000fea0003800200 */
.L_x_1739:
[C---:B01---5:R-:W-:Y:S01]  /*21e0*/  FSETP.NEU.FTZ.AND P2, PT, R4.reuse, -INF , PT ;  /* 0xff8000000400780b */ /* 0x063fe20003f5d000 */
[----:B------:R-:W2:Y:S01]  /*21f0*/  LDCU.64 UR6, c[0x0][0x580] ;  /* 0x0000b000ff0677ac */ /* 0x000ea20008000a00 */
[C---:B------:R-:W-:Y:S02]  /*2200*/  FSETP.NAN.FTZ.AND P0, PT, |R4|.reuse, |R4|, PT ;  /* 0x400000040400720b */ /* 0x040fe40003f18200 */
[----:B------:R-:W-:Y:S01]  /*2210*/  FSETP.NEU.FTZ.AND P1, PT, R4, +INF , PT ;  /* 0x7f8000000400780b */ /* 0x000fe20003f3d000 */
[----:B------:R-:W-:-:S04]  /*2220*/  UPRMT UR4, UR41, 0x9910, URZ ;  /* 0x0000991029047896 */ /* 0x000fc800080000ff */
[----:B------:R-:W-:-:S04]  /*2230*/  UISETP.GT.AND UP0, UPT, UR4, 0x9, UPT ;  /* 0x000000090400788c */ /* 0x000fc8000bf04270 */
[----:B------:R-:W0:Y:S08]  /*2240*/  @!P2 LDC R4, c[0x0][0x598] ;  /* 0x00016600ff04ab82 */ /* 0x000e300000000800 */
[----:B0-----:R-:W0:Y:S08]  /*2250*/  @!P1 LDC R4, c[0x0][0x594] ;  /* 0x00016500ff049b82 */ /* 0x001e300000000800 */
[----:B0-----:R-:W0:Y:S01]  /*2260*/  @P0 LDC R4, c[0x0][0x590] ;  /* 0x00016400ff040b82 */ /* 0x001e220000000800 */
[----:B--234-:R-:W-:-:S04]  /*2270*/  IADD3 R2, P0, PT, R16, UR6, RZ ;  /* 0x0000000610027c10 */ /* 0x01cfc8000ff1e0ff */
[----:B------:R-:W-:Y:S01]  /*2280*/  IADD3.X R3, PT, PT, RZ, UR7, RZ, P0, !PT ;  /* 0x00000007ff037c10 */ /* 0x000fe200087fe4ff */
[----:B------:R-:W-:Y:S08]  /*2290*/  BRA.U UP0, `(.L_x_1768) ;  /* 0x0000000100e87547 */ /* 0x000ff0000b800000 */
        /* <DEDUP_REMOVED lines=8> */
[----:B0-----:R-:W0:Y:S02]  /*2320*/  F2I.FTZ.TRUNC.NTZ R5, R4 ;  /* 0x0000000400057305 */ /* 0x001e24000021f100 */
[----:B0-----:R0:W-:Y:S01]  /*2330*/  STG.E.U8 desc[UR36][R2.64], R5 ;  /* 0x0000000502007986 */ /* 0x0011e2000c101124 */
[----:B------:R-:W-:Y:S05]  /*2340*/  BRA `(.L_x_1773) ;  /* 0x0000000c003c7947 */ /* 0x000fea0003800000 */
.L_x_1771:
[----:B0-----:R-:W0:Y:S02]  /*2350*/  F2I.S64.TRUNC R4, R4 ;  /* 0x0000000400047311 */ /* 0x001e24000020d900 */
[----:B0-----:R-:W-:-:S05]  /*2360*/  IMAD.MOV.U32 R7, RZ, RZ, R4 ;  /* 0x000000ffff077224 */ /* 0x001fca00078e0004 */
[----:B------:R0:W-:Y:S01]  /*2370*/  STG.E.U8 desc[UR36][R2.64], R7 ;  /* 0x0000000702007986 */ /* 0x0001e2000c101124 */
[----:B------:R-:W-:Y:S05]  /*2380*/  BRA `(.L_x_1773) ;  /* 0x0000000c002c7947 */ /* 0x000fea0003800000 */
.L_x_1770:
[----:B------:R-:W-:-:S09]  /*2390*/  UISETP.NE.AND UP0, UPT, UR4, 0x2, UPT ;  /* 0x000000020400788c */ /* 0x000fd2000bf05270 */
[----:B------:R-:W-:Y:S05]  /*23a0*/  BRA.U !UP0, `(.L_x_1774) ;  /* 0x0000000108287547 */ /* 0x000fea000b800000 */
[----:B------:R-:W-:-:S09]  /*23b0*/  UISETP.NE.AND UP0, UPT, UR4, 0x3, UPT ;  /* 0x000000030400788c */ /* 0x000fd2000bf05270 */
[----:B------:R-:W-:Y:S05]  /*23c0*/  BRA.U !UP0, `(.L_x_1775) ;  /* 0x0000000108147547 */ /* 0x000fea000b800000 */
[----:B------:R-:W-:-:S09]  /*23d0*/  UISETP.NE.AND UP0, UPT, UR4, 0x4, UPT ;  /* 0x000000040400788c */ /* 0x000fd2000bf05270 */
[----:B------:R-:W-:Y:S05]  /*23e0*/  BRA.U UP0, `(.L_x_1772) ;  /* 0x0000000900807547 */ /* 0x000fea000b800000 */
[----:B0-----:R-:W0:Y:S02]  /*23f0*/  F2I.S64.TRUNC R4, R4 ;  /* 0x0000000400047311 */ /* 0x001e24000020d900 */
[----:B0-----:R0:W-:Y:S01]  /*2400*/  STG.E.64 desc[UR36][R2.64], R4 ;  /* 0x0000000402007986 */ /* 0x0011e2000c101b24 */
[----:B------:R-:W-:Y:S05]  /*2410*/  BRA `(.L_x_1773) ;  /* 0x0000000c00087947 */ /* 0x000fea0003800000 */
.L_x_1775:
[----:B0-----:R-:W0:Y:S02]  /*2420*/  F2I.FTZ.TRUNC.NTZ R5, R4 ;  /* 0x0000000400057305 */ /* 0x001e24000021f100 */
[----:B0-----:R0:W-:Y:S01]  /*2430*/  STG.E desc[UR36][R2.64], R5 ;  /* 0x0000000502007986 */ /* 0x0011e2000c101924 */
[----:B------:R-:W-:Y:S05]  /*2440*/  BRA `(.L_x_1773) ;  /* 0x0000000800fc7947 */ /* 0x000fea0003800000 */
.L_x_1774:
[----:B0-----:R-:W0:Y:S02]  /*2450*/  F2I.FTZ.TRUNC.NTZ R5, R4 ;  /* 0x0000000400057305 */ /* 0x001e24000021f100 */
[----:B0-----:R0:W-:Y:S01]  /*2460*/  STG.E.U16 desc[UR36][R2.64], R5 ;  /* 0x0000000502007986 */ /* 0x0011e2000c101524 */
[----:B------:R-:W-:Y:S05]  /*2470*/  BRA `(.L_x_1773) ;  /* 0x0000000800f07947 */ /* 0x000fea0003800000 */
.L_x_1769:
[----:B------:R-:W-:-:S09]  /*2480*/  UISETP.GT.AND UP0, UPT, UR4, 0x6, UPT ;  /* 0x000000060400788c */ /* 0x000fd2000bf04270 */
[----:B------:R-:W-:Y:S05]  /*2490*/  BRA.U UP0, `(.L_x_1776) ;  /* 0x0000000100247547 */ /* 0x000fea000b800000 */
[----:B------:R-:W-:-:S09]  /*24a0*/  UISETP.NE.AND UP0, UPT, UR4, 0x5, UPT ;  /* 0x000000050400788c */ /* 0x000fd2000bf05270 */
[----:B------:R-:W-:Y:S05]  /*24b0*/  BRA.U !UP0, `(.L_x_1777) ;  /* 0x0000000108107547 */ /* 0x000fea000b800000 */
[----:B------:R-:W-:-:S09]  /*24c0*/  UISETP.NE.AND UP0, UPT, UR4, 0x6, UPT ;  /* 0x000000060400788c */ /* 0x000fd2000bf05270 */
[----:B------:R-:W-:Y:S05]  /*24d0*/  BRA.U UP0, `(.L_x_1772) ;  /* 0x0000000900447547 */ /* 0x000fea000b800000 */
[----:B0-----:R0:W-:Y:S01]  /*24e0*/  STG.E desc[UR36][R2.64], R4 ;  /* 0x0000000402007986 */ /* 0x0011e2000c101924 */
[----:B------:R-:W-:Y:S05]  /*24f0*/  BRA `(.L_x_1773) ;  /* 0x0000000800d07947 */ /* 0x000fea0003800000 */
.L_x_1777:
[----:B0-----:R-:W-:-:S05]  /*2500*/  F2FP.F16.F32.PACK_AB R4, RZ, R4 ;  /* 0x00000004ff04723e */ /* 0x001fca00000000ff */
[----:B------:R0:W-:Y:S01]  /*2510*/  STG.E.U16 desc[UR36][R2.64], R4 ;  /* 0x0000000402007986 */ /* 0x0001e2000c101524 */
[----:B------:R-:W-:Y:S05]  /*2520*/  BRA `(.L_x_1773) ;  /* 0x0000000800c47947 */ /* 0x000fea0003800000 */
.L_x_1776:
[----:B------:R-:W-:-:S09]  /*2530*/  UISETP.NE.AND UP0, UPT, UR4, 0x7, UPT ;  /* 0x000000070400788c */ /* 0x000fd2000bf05270 */
[----:B------:R-:W-:Y:S05]  /*2540*/  BRA.U !UP0, `(.L_x_1778) ;  /* 0x00000001082c7547 */ /* 0x000fea000b800000 */
[----:B------:R-:W-:-:S09]  /*2550*/  UISETP.NE.AND UP0, UPT, UR4, 0x8, UPT ;  /* 0x000000080400788c */ /* 0x000fd2000bf05270 */
[----:B------:R-:W-:Y:S05]  /*2560*/  BRA.U !UP0, `(.L_x_1779) ;  /* 0x0000000108147547 */ /* 0x000fea000b800000 */
[----:B------:R-:W-:-:S09]  /*2570*/  UISETP.NE.AND UP0, UPT, UR4, 0x9, UPT ;  /* 0x000000090400788c */ /* 0x000fd2000bf05270 */
[----:B------:R-:W-:Y:S05]  /*2580*/  BRA.U UP0, `(.L_x_1772) ;  /* 0x0000000900187547 */ /* 0x000fea000b800000 */
[----:B------:R-:W-:-:S05]  /*2590*/  IMAD.MOV.U32 R5, RZ, RZ, RZ ;  /* 0x000000ffff057224 */ /* 0x000fca00078e00ff */
[----:B0-----:R0:W-:Y:S01]  /*25a0*/  STG.E.64 desc[UR36][R2.64], R4 ;  /* 0x0000000402007986 */ /* 0x0011e2000c101b24 */
[----:B------:R-:W-:Y:S05]  /*25b0*/  BRA `(.L_x_1773) ;  /* 0x0000000800a07947 */ /* 0x000fea0003800000 */
.L_x_1779:
[----:B0-----:R-:W-:-:S04]  /*25c0*/  F2FP.F16.F32.PACK_AB R5, RZ, R4 ;  /* 0x00000004ff05723e */ /* 0x001fc800000000ff */
[----:B------:R-:W-:-:S05]  /*25d0*/  PRMT R5, R5, 0x5410, RZ ;  /* 0x0000541005057816 */ /* 0x000fca00000000ff */
[----:B------:R0:W-:Y:S01]  /*25e0*/  STG.E desc[UR36][R2.64], R5 ;  /* 0x0000000502007986 */ /* 0x0001e2000c101924 */
[----:B------:R-:W-:Y:S05]  /*25f0*/  BRA `(.L_x_1773) ;  /* 0x0000000800907947 */ /* 0x000fea0003800000 */
.L_x_1778:
[----:B0-----:R-:W-:-:S06]  /*2600*/  FMUL.FTZ R4, R4, 1 ;  /* 0x3f80000004047820 */ /* 0x001fcc0000410000 */
[----:B------:R-:W0:Y:S02]  /*2610*/  F2F.F64.F32 R4, R4 ;  /* 0x0000000400047310 */ /* 0x000e240000201800 */
[----:B0-----:R0:W-:Y:S01]  /*2620*/  STG.E.64 desc[UR36][R2.64], R4 ;  /* 0x0000000402007986 */ /* 0x0011e2000c101b24 */
[----:B------:R-:W-:Y:S05]  /*2630*/  BRA `(.L_x_1773) ;  /* 0x0000000800807947 */ /* 0x000fea0003800000 */
.L_x_1768:
        /* <DEDUP_REMOVED lines=8> */
[----:B0-----:R-:W-:-:S04]  /*26c0*/  FSETP.NEU.FTZ.AND P0, PT, R4, RZ, PT ;  /* 0x000000ff0400720b */ /* 0x001fc80003f1d000 */
[----:B------:R-:W-:-:S05]  /*26d0*/  SEL R5, RZ, 0x1, !P0 ;  /* 0x00000001ff057807 */ /* 0x000fca0004000000 */
[----:B------:R0:W-:Y:S01]  /*26e0*/  STG.E.U8 desc[UR36][R2.64], R5 ;  /* 0x0000000502007986 */ /* 0x0001e2000c101124 */
[----:B------:R-:W-:Y:S05]  /*26f0*/  BRA `(.L_x_1773) ;  /* 0x0000000800507947 */ /* 0x000fea0003800000 */
.L_x_1782:
[----:B0-----:R-:W-:Y:S01]  /*2700*/  FMUL.FTZ R4, R4, 1 ;  /* 0x3f80000004047820 */ /* 0x001fe20000410000 */
[----:B------:R-:W-:-:S05]  /*2710*/  CS2R R6, SRZ ;  /* 0x0000000000067805 */ /* 0x000fca000001ff00 */
[----:B------:R-:W0:Y:S02]  /*2720*/  F2F.F64.F32 R4, R4 ;  /* 0x0000000400047310 */ /* 0x000e240000201800 */
[----:B0-----:R0:W-:Y:S01]  /*2730*/  STG.E.128 desc[UR36][R2.64], R4 ;  /* 0x0000000402007986 */ /* 0x0011e2000c101d24 */
[----:B------:R-:W-:Y:S05]  /*2740*/  BRA `(.L_x_1773) ;  /* 0x00000008003c7947 */ /* 0x000fea0003800000 */
.L_x_1781:
[----:B------:R-:W-:-:S09]  /*2750*/  UISETP.NE.AND UP0, UPT, UR4, 0xf, UPT ;  /* 0x0000000f0400788c */ /* 0x000fd2000bf05270 */
[----:B------:R-:W-:Y:S05]  /*2760*/  BRA.U !UP0, `(.L_x_1783) ;  /* 0x0000000108987547 */ /* 0x000fea000b800000 */
[----:B------:R-:W-:-:S09]  /*2770*/  UISETP.NE.AND UP0, UPT, UR4, 0x17, UPT ;  /* 0x000000170400788c */ /* 0x000fd2000bf05270 */
[----:B------:R-:W-:Y:S05]  /*2780*/  BRA.U !UP0, `(.L_x_1784) ;  /* 0x0000000108487547 */ /* 0x000fea000b800000 */
[----:B------:R-:W-:-:S09]  /*2790*/  UISETP.NE.AND UP0, UPT, UR4, 0x18, UPT ;  /* 0x000000180400788c */ /* 0x000fd2000bf05270 */
[----:B------:R-:W-:Y:S05]  /*27a0*/  BRA.U UP0, `(.L_x_1772) ;  /* 0x0000000500907547 */ /* 0x000fea000b800000 */
[----:B0-----:R-:W-:Y:S01]  /*27b0*/  LOP3.LUT R6, R4, 0x7fffffff, RZ, 0xc0, !PT ;  /* 0x7fffffff04067812 */ /* 0x001fe200078ec0ff */
[----:B------:R-:W-:Y:S01]  /*27c0*/  BSSY.RECONVERGENT B0, `(.L_x_1785) ;  /* 0x000000b000007945 */ /* 0x000fe20003800200 */
[----:B------:R-:W-:Y:S01]  /*27d0*/  HFMA2 R0, -RZ, RZ, 0, 7.569789886474609375e-06 ;  /* 0x0000007fff007431 */ /* 0x000fe200000001ff */
        /* <DEDUP_REMOVED lines=9> */
.L_x_1786:
[----:B------:R-:W-:Y:S05]  /*2870*/  BSYNC.RECONVERGENT B0 ;  /* 0x0000000000007941 */ /* 0x000fea0003800200 */
.L_x_1785:
[----:B------:R-:W-:-:S05]  /*2880*/  LOP3.LUT R7, R0, 0x80, R7, 0xf8, !PT ;  /* 0x0000008000077812 */ /* 0x000fca00078ef807 */
[----:B------:R0:W-:Y:S01]  /*2890*/  STG.E.U8 desc[UR36][R2.64], R7 ;  /* 0x0000000702007986 */ /* 0x0001e2000c101124 */
[----:B------:R-:W-:Y:S05]  /*28a0*/  BRA `(.L_x_1773) ;  /* 0x0000000400e47947 */ /* 0x000fea0003800000 */
.L_x_1784:
[----:B0-----:R-:W-:Y:S01]  /*28b0*/  LOP3.LUT R6, R4, 0x7fffffff, RZ, 0xc0, !PT ;  /* 0x7fffffff04067812 */ /* 0x001fe200078ec0ff */
[----:B------:R-:W-:Y:S01]  /*28c0*/  BSSY.RECONVERGENT B0, `(.L_x_1787) ;  /* 0x000000d000007945 */ /* 0x000fe20003800200 */
        /* <DEDUP_REMOVED lines=12> */
.L_x_1788:
[----:B------:R-:W-:Y:S05]  /*2990*/  BSYNC.RECONVERGENT B0 ;  /* 0x0000000000007941 */ /* 0x000fea0003800200 */
.L_x_1787:
[----:B------:R-:W-:-:S05]  /*29a0*/  LOP3.LUT R5, R0, 0x80, R7, 0xf8, !PT ;  /* 0x0000008000057812 */ /* 0x000fca00078ef807 */
[----:B------:R0:W-:Y:S01]  /*29b0*/  STG.E.U8 desc[UR36][R2.64], R5 ;  /* 0x0000000502007986 */ /* 0x0001e2000c101124 */
[----:B------:R-:W-:Y:S05]  /*29c0*/  BRA `(.L_x_1773) ;  /* 0x00000004009c7947 */ /* 0x000fea0003800000 */
.L_x_1783:
[----:B0-----:R-:W-:-:S05]  /*29d0*/  F2FP.BF16.F32.PACK_AB R4, RZ, R4 ;  /* 0x00000004ff04723e */ /* 0x001fca00000010ff */
[----:B------:R0:W-:Y:S01]  /*29e0*/  STG.E.U16 desc[UR36][R2.64], R4 ;  /* 0x0000000402007986 */ /* 0x0001e2000c101524 */
[----:B------:R-:W-:Y:S05]  /*29f0*/  BRA `(.L_x_1773) ;  /* 0x0000000400907947 */ /* 0x000fea0003800000 */
.L_x_1780:
        /* <DEDUP_REMOVED lines=8> */
[----:B0-----:R-:W0:Y:S02]  /*2a80*/  F2I.FTZ.U32.TRUNC.NTZ R5, R4 ;  /* 0x0000000400057305 */ /* 0x001e24000021f000 */
[----:B0-----:R0:W-:Y:S01]  /*2a90*/  STG.E.U16 desc[UR36][R2.64], R5 ;  /* 0x0000000502007986 */ /* 0x0011e2000c101524 */
[----:B------:R-:W-:Y:S05]  /*2aa0*/  BRA `(.L_x_1773) ;  /* 0x0000000400647947 */ /* 0x000fea0003800000 */
.L_x_1791:
[----:B0-----:R-:W-:Y:S01]  /*2ab0*/  LOP3.LUT R5, R4, 0x7fffffff, RZ, 0xc0, !PT ;  /* 0x7fffffff04057812 */ /* 0x001fe200078ec0ff */
[----:B------:R-:W-:Y:S01]  /*2ac0*/  BSSY.RECONVERGENT B0, `(.L_x_1792) ;  /* 0x0000013000007945 */ /* 0x000fe20003800200 */
[----:B------:R-:W-:Y:S02]  /*2ad0*/  IMAD.MOV.U32 R0, RZ, RZ, 0x80 ;  /* 0x00000080ff007424 */ /* 0x000fe400078e00ff */
        /* <DEDUP_REMOVED lines=9> */
.L_x_1794:
[----:B------:R-:W-:-:S04]  /*2b70*/  SHF.R.U32.HI R0, RZ, 0x14, R4 ;  /* 0x00000014ff007819 */ /* 0x000fc80000011604 */
[----:B------:R-:W-:-:S04]  /*2b80*/  LOP3.LUT R5, R0, 0x1, RZ, 0xc0, !PT ;  /* 0x0000000100057812 */ /* 0x000fc800078ec0ff */
[----:B------:R-:W-:-:S04]  /*2b90*/  IADD3 R0, PT, PT, R4, 0x487ffff, R5 ;  /* 0x0487ffff04007810 */ /* 0x000fc80007ffe005 */
[----:B------:R-:W-:-:S04]  /*2ba0*/  SHF.R.U32.HI R0, RZ, 0x14, R0 ;  /* 0x00000014ff007819 */ /* 0x000fc80000011600 */
[----:B------:R-:W-:-:S07]  /*2bb0*/  LOP3.LUT R5, R0, 0xff, RZ, 0xc0, !PT ;  /* 0x000000ff00057812 */ /* 0x000fce00078ec0ff */
.L_x_1795:
[----:B------:R-:W-:-:S04]  /*2bc0*/  SHF.R.U32.HI R4, RZ, 0x18, R4 ;  /* 0x00000018ff047819 */ /* 0x000fc80000011604 */
[----:B------:R-:W-:-:S04]  /*2bd0*/  LOP3.LUT R5, R5, 0x80, R4, 0xf8, !PT ;  /* 0x0000008005057812 */ /* 0x000fc800078ef804 */
[----:B------:R-:W-:-:S07]  /*2be0*/  PRMT R0, R5, 0x7610, R0 ;  /* 0x0000761005007816 */ /* 0x000fce0000000000 */
.L_x_1793:
[----:B------:R-:W-:Y:S05]  /*2bf0*/  BSYNC.RECONVERGENT B0 ;  /* 0x0000000000007941 */ /* 0x000fea0003800200 */
.L_x_1792:
[----:B------:R4:W-:Y:S01]  /*2c00*/  STG.E.U8 desc[UR36][R2.64], R0 ;  /* 0x0000000002007986 */ /* 0x0009e2000c101124 */
[----:B------:R-:W-:Y:S05]  /*2c10*/  BRA `(.L_x_1773) ;  /* 0x0000000400087947 */ /* 0x000fea0003800000 */
.L_x_1790:
[----:B0-----:R-:W-:Y:S01]  /*2c20*/  LOP3.LUT R5, R4, 0x7fffffff, RZ, 0xc0, !PT ;  /* 0x7fffffff04057812 */ /* 0x001fe200078ec0ff */
[----:B------:R-:W-:Y:S01]  /*2c30*/  BSSY.RECONVERGENT B0, `(.L_x_1796) ;  /* 0x0000013000007945 */ /* 0x000fe20003800200 */
[----:B------:R-:W-:Y:S02]  /*2c40*/  MOV R0, 0x80 ;  /* 0x0000008000007802 */ /* 0x000fe40000000f00 */
        /* <DEDUP_REMOVED lines=9> */
.L_x_1798:
[----:B------:R-:W-:-:S04]  /*2ce0*/  SHF.R.U32.HI R0, RZ, 0x15, R4 ;  /* 0x00000015ff007819 */ /* 0x000fc80000011604 */
[----:B------:R-:W-:-:S04]  /*2cf0*/  LOP3.LUT R5, R0, 0x1, RZ, 0xc0, !PT ;  /* 0x0000000100057812 */ /* 0x000fc800078ec0ff */
[----:B------:R-:W-:-:S04]  /*2d00*/  IADD3 R0, PT, PT, R4, 0x88fffff, R5 ;  /* 0x088fffff04007810 */ /* 0x000fc80007ffe005 */
[----:B------:R-:W-:-:S04]  /*2d10*/  SHF.R.U32.HI R0, RZ, 0x15, R0 ;  /* 0x00000015ff007819 */ /* 0x000fc80000011600 */
[----:B------:R-:W-:-:S07]  /*2d20*/  LOP3.LUT R5, R0, 0xff, RZ, 0xc0, !PT ;  /* 0x000000ff00057812 */ /* 0x000fce00078ec0ff */
.L_x_1799:
[----:B------:R-:W-:-:S04]  /*2d30*/  SHF.R.U32.HI R4, RZ, 0x18, R4 ;  /* 0x00000018ff047819 */ /* 0x000fc80000011604 */
[----:B------:R-:W-:-:S04]  /*2d40*/  LOP3.LUT R5, R5, 0x80, R4, 0xf8, !PT ;  /* 0x0000008005057812 */ /* 0x000fc800078ef804 */
[----:B------:R-:W-:-:S07]  /*2d50*/  PRMT R0, R5, 0x7610, R0 ;  /* 0x0000761005007816 */ /* 0x000fce0000000000 */
.L_x_1797:
[----:B------:R-:W-:Y:S05]  /*2d60*/  BSYNC.RECONVERGENT B0 ;  /* 0x0000000000007941 */ /* 0x000fea0003800200 */
.L_x_1796:
[----:B------:R3:W-:Y:S01]  /*2d70*/  STG.E.U8 desc[UR36][R2.64], R0 ;  /* 0x0000000002007986 */ /* 0x0007e2000c101124 */
[----:B------:R-:W-:Y:S05]  /*2d80*/  BRA `(.L_x_1773) ;  /* 0x0000000000ac7947 */ /* 0x000fea0003800000 */
.L_x_1789:
[----:B------:R-:W-:-:S09]  /*2d90*/  UISETP.NE.AND UP0, UPT, UR4, 0x1c, UPT ;  /* 0x0000001c0400788c */ /* 0x000fd2000bf05270 */
[----:B------:R-:W-:Y:S05]  /*2da0*/  BRA.U !UP0, `(.L_x_1800) ;  /* 0x00000001089c7547 */ /* 0x000fea000b800000 */
[----:B------:R-:W-:-:S09]  /*2db0*/  UISETP.NE.AND UP0, UPT, UR4, 0x1d, UPT ;  /* 0x0000001d0400788c */ /* 0x000fd2000bf05270 */
[----:B------:R-:W-:Y:S05]  /*2dc0*/  BRA.U !UP0, `(.L_x_1801) ;  /* 0x0000000108887547 */ /* 0x000fea000b800000 */
[----:B------:R-:W-:-:S09]  /*2dd0*/  UISETP.NE.AND UP0, UPT, UR4, 0x2c, UPT ;  /* 0x0000002c0400788c */ /* 0x000fd2000bf05270 */
[----:B------:R-:W-:Y:S05]  /*2de0*/  BRA.U !UP0, `(.L_x_1802) ;  /* 0x0000000108447547 */ /* 0x000fea000b800000 */
.L_x_1772:
[----:B------:R-:W-:Y:S01]  /*2df0*/  MOV R0, 0x1c0 ;  /* 0x000001c000007802 */ /* 0x000fe20000000f00 */
[----:B------:R-:W0:Y:S01]  /*2e00*/  LDCU.64 UR6, c[0x4][0x1a0] ;  /* 0x01003400ff0677ac */ /* 0x000e220008000a00 */
[----:B------:R-:W-:Y:S02]  /*2e10*/  HFMA2 R13, -RZ, RZ, 0, 0 ;  /* 0x00000000ff0d7431 */ /* 0x000fe400000001ff */
[----:B------:R-:W-:Y:S01]  /*2e20*/  IMAD.MOV.U32 R8, RZ, RZ, 0x65 ;  /* 0x00000065ff087424 */ /* 0x000fe200078e00ff */
[----:B------:R1:W2:Y:S01]  /*2e30*/  LDC.64 R2, c[0x4][R0] ;  /* 0x0100000000027b82 */ /* 0x0002a20000000a00 */
[----:B------:R-:W3:Y:S01]  /*2e40*/  LDCU.64 UR8, c[0x4][0x1a8] ;  /* 0x01003500ff0877ac */ /* 0x000ee20008000a00 */
[----:B------:R-:W-:Y:S01]  /*2e50*/  IMAD.MOV.U32 R12, RZ, RZ, 0x1 ;  /* 0x00000001ff0c7424 */ /* 0x000fe200078e00ff */
[----:B------:R-:W4:Y:S01]  /*2e60*/  LDCU.64 UR4, c[0x4][0x78] ;  /* 0x01000f00ff0477ac */ /* 0x000f220008000a00 */
[----:B0-----:R-:W-:Y:S02]  /*2e70*/  IMAD.U32 R4, RZ, RZ, UR6 ;  /* 0x00000006ff047e24 */ /* 0x001fe4000f8e00ff */
[----:B------:R-:W-:Y:S01]  /*2e80*/  IMAD.U32 R5, RZ, RZ, UR7 ;  /* 0x00000007ff057e24 */ /* 0x000fe2000f8e00ff */
[----:B---3--:R-:W-:Y:S01]  /*2e90*/  MOV R6, UR8 ;  /* 0x0000000800067c02 */ /* 0x008fe20008000f00 */
[----:B------:R-:W-:-:S02]  /*2ea0*/  IMAD.U32 R7, RZ, RZ, UR9 ;  /* 0x00000009ff077e24 */ /* 0x000fc4000f8e00ff */
[----:B----4-:R-:W-:Y:S01]  /*2eb0*/  IMAD.U32 R10, RZ, RZ, UR4 ;  /* 0x00000004ff0a7e24 */ /* 0x010fe2000f8e00ff */
[----:B-1----:R-:W-:-:S07]  /*2ec0*/  MOV R11, UR5 ;  /* 0x00000005000b7c02 */ /* 0x002fce0008000f00 */
[----:B------:R-:W-:-:S07]  /*2ed0*/  LEPC R20, `(.L_x_1803) ;  /* 0x000000001014794e */ /* 0x000fce0000000000 */
[----:B--2---:R-:W-:Y:S05]  /*2ee0*/  CALL.ABS.NOINC R2 ;  /* 0x0000000002007343 */ /* 0x004fea0003c00000 */
.L_x_1803:
[----:B------:R-:W-:Y:S05]  /*2ef0*/  BRA `(.L_x_1773) ;  /* 0x0000000000507947 */ /* 0x000fea0003800000 */
.L_x_1802:
[----:B0-----:R-:W-:-:S04]  /*2f00*/  SHF.R.U32.HI R6, RZ, 0x17, R4 ;  /* 0x00000017ff067819 */ /* 0x001fc80000011604 */
        /* <DEDUP_REMOVED lines=14> */
.L_x_1801:
[----:B0-----:R-:W0:Y:S02]  /*2ff0*/  F2I.U64.TRUNC R4, R4 ;  /* 0x0000000400047311 */ /* 0x001e24000020d800 */
[----:B0-----:R1:W-:Y:S01]  /*3000*/  STG.E.64 desc[UR36][R2.64], R4 ;  /* 0x0000000402007986 */ /* 0x0013e2000c101b24 */
[----:B------:R-:W-:Y:S05]  /*3010*/  BRA `(.L_x_1773) ;  /* 0x0000000000087947 */ /* 0x000fea0003800000 */
.L_x_1800:
[----:B0-----:R-:W0:Y:S02]  /*3020*/  F2I.FTZ.U32.TRUNC.NTZ R5, R4 ;  /* 0x0000000400057305 */ /* 0x001e24000021f000 */
[----:B0-----:R0:W-:Y:S02]  /*3030*/  STG.E desc[UR36][R2.64], R5 ;  /* 0x0000000502007986 */ /* 0x0011e4000c101924 */
.L_x_1773:
[----:B------:R-:W-:-:S07]  /*3040*/  VIADD R17, R17, 0x80 ;  /* 0x0000008011117836 */ /* 0x000fce0000000000 */
.L_x_1737:
[----:B------:R-:W-:Y:S05]  /*3050*/  BSYNC.RECONVERGENT B7 ;  /* 0x0000000000077941 */ /* 0x000fea0003800200 */
.L_x_1736:
[----:B------:R-:W5:Y:S01]  /*3060*/  LDCU UR4, c[0x0][0x380] ;  /* 0x00007000ff0477ac */ /* 0x000f620008000800 */
[----:B------:R-:W-:Y:S01]  /*3070*/  BSSY.RECONVERGENT B7, `(.L_x_1804) ;  /* 0x00002f7000077945 */ /* 0x000fe20003800200 */
[----:B-----5:R-:W-:-:S13]  /*3080*/  ISETP.GE.AND P0, PT, R17, UR4, PT ;  /* 0x0000000411007c0c */ /* 0x020fda000bf06270 */
[----:B------:R-:W-:Y:S05]  /*3090*/  @P0 BRA `(.L_x_1805) ;  /* 0x0000002c00d00947 */ /* 0x000fea0003800000 */
[----:B------:R-:W5:Y:S01]  /*30a0*/  LDCU UR4, c[0x0][0x388] ;  /* 0x00007100ff0477ac */ /* 0x000f620008000800 */
[----:B---34-:R-:W-:Y:S02]  /*30b0*/  HFMA2 R0, -RZ, RZ, 0, 0 ;  /* 0x00000000ff007431 */ /* 0x018fe400000001ff */
[----:B------:R-:W-:Y:S01]  /*30c0*/  IMAD.MOV.U32 R16, RZ, RZ, RZ ;  /* 0x000000ffff107224 */ /* 0x000fe200078e00ff */
[----:B-----5:R-:W-:-:S09]  /*30d0*/  UISETP.NE.AND UP0, UPT, UR4, URZ, UPT ;  /* 0x000000ff0400728c */ /* 0x020fd2000bf05270 */
[----:B------:R-:W-:Y:S05]  /*30e0*/  BRA.U !UP0, `(.L_x_1806) ;  /* 0x0000001108a87547 */ /* 0x000fea000b800000 */
[----:B------:R-:W0:Y:S01]  /*30f0*/  LDCU.64 UR4, c[0x0][0x390] ;  /* 0x00007200ff0477ac */ /* 0x000e220008000a00 */
[----:B------:R-:W-:Y:S01]  /*3100*/  IMAD.MOV.U32 R16, RZ, RZ, RZ ;  /* 0x000000ffff107224 */ /* 0x000fe200078e00ff */
[----:B------:R-:W3:Y:S01]  /*3110*/  LDCU UR6, c[0x0][0x38c] ;  /* 0x00007180ff0677ac */ /* 0x000ee20008000800 */
[----:B------:R-:W4:Y:S01]  /*3120*/  LDCU.64 UR8, c[0x0][0x4b8] ;  /* 0x00009700ff0877ac */ /* 0x000f220008000a00 */
[----:B------:R-:W-:Y:S01]  /*3130*/  UISETP.NE.AND UP0, UPT, UR40, URZ, UPT ;  /* 0x000000ff2800728c */ /* 0x000fe2000bf05270 */
[----:B012---:R-:W-:-:S05]  /*3140*/  IMAD.HI.U32 R2, R17, UR4, R16 ;  /* 0x0000000411027c27 */ /* 0x007fca000f8e0010 */
[----:B------:R-:W-:-:S04]  /*3150*/  SHF.R.U32.HI R3, RZ, UR5, R2 ;  /* 0x00000005ff037c19 */ /* 0x000fc80008011602 */
[----:B------:R-:W-:-:S05]  /*3160*/  IADD3 R0, PT, PT, -R3, RZ, RZ ;  /* 0x000000ff03007210 */ /* 0x000fca0007ffe1ff */
[----:B---3--:R-:W-:-:S04]  /*3170*/  IMAD R0, R0, UR6, R17 ;  /* 0x0000000600007c24 */ /* 0x008fc8000f8e0211 */
[C---:B----4-:R-:W-:Y:S02]  /*3180*/  IMAD R16, R0.reuse, UR8, RZ ;  /* 0x0000000800107c24 */ /* 0x050fe4000f8e02ff */
        /* <DEDUP_REMOVED lines=288> */
.L_x_1806:
[----:B------:R-:W0:Y:S01]  /*4390*/  LDCU.64 UR6, c[0x0][0x588] ;  /* 0x0000b100ff0677ac */ /* 0x000e220008000a00 */
[----:B------:R-:W-:Y:S01]  /*43a0*/  BSSY.RECONVERGENT B6, `(.L_x_1807) ;  /* 0x00000dd000067945 */ /* 0x000fe20003800200 */
[----:B------:R-:W-:-:S04]  /*43b0*/  UPRMT UR4, UR42, 0x9910, URZ ;  /* 0x000099102a047896 */ /* 0x000fc800080000ff */
[----:B------:R-:W-:Y:S01]  /*43c0*/  UISETP.GT.AND UP0, UPT, UR4, 0x9, UPT ;  /* 0x000000090400788c */ /* 0x000fe2000bf04270 */
[----:B012---:R-:W-:-:S05]  /*43d0*/  IADD3 R2, P0, PT, R0, UR6, RZ ;  /* 0x0000000600027c10 */ /* 0x007fca000ff1e0ff */
        /* <DEDUP_REMOVED lines=13> */
.L_x_1811:
[----:B------:R-:W2:Y:S02]  /*44b0*/  LDG.E.U8 R2, desc[UR36][R2.64] ;  /* 0x0000002402027981 */ /* 0x000ea4000c1e1100 */
[----:B--2---:R-:W-:Y:S01]  /*44c0*/  I2FP.F32.U32 R4, R2 ;  /* 0x0000000200047245 */ /* 0x004fe20000201000 */
[----:B------:R-:W-:Y:S06]  /*44d0*/  BRA `(.L_x_1813) ;  /* 0x0000000c00247947 */ /* 0x000fec0003800000 */
.L_x_1810:
        /* <DEDUP_REMOVED lines=9> */
.L_x_1815:
[----:B------:R-:W2:Y:S02]  /*4570*/  LDG.E R2, desc[UR36][R2.64] ;  /* 0x0000002402027981 */ /* 0x000ea4000c1e1900 */
[----:B--2---:R-:W-:Y:S01]  /*4580*/  I2FP.F32.S32 R4, R2 ;  /* 0x0000000200047245 */ /* 0x004fe20000201400 */
[----:B------:R-:W-:Y:S06]  /*4590*/  BRA `(.L_x_1813) ;  /* 0x0000000800f47947 */ /* 0x000fec0003800000 */
.L_x_1814:
[----:B------:R-:W2:Y:S02]  /*45a0*/  LDG.E.U16 R2, desc[UR36][R2.64] ;  /* 0x0000002402027981 */ /* 0x000ea4000c1e1500 */
[----:B--2---:R0:W1:Y:S01]  /*45b0*/  I2F.S16 R4, R2 ;  /* 0x0000000200047306 */ /* 0x0040620000101400 */
[----:B------:R-:W-:Y:S05]  /*45c0*/  BRA `(.L_x_1813) ;  /* 0x0000000800e87947 */ /* 0x000fea0003800000 */
.L_x_1809:
        /* <DEDUP_REMOVED lines=8> */
.L_x_1817:
[----:B------:R-:W2:Y:S02]  /*4650*/  LDG.E.U16 R2, desc[UR36][R2.64] ;  /* 0x0000002402027981 */ /* 0x000ea4000c1e1500 */
[----:B--2---:R-:W-:Y:S01]  /*4660*/  HADD2.F32 R4, -RZ, R2.H0_H0 ;  /* 0x20000002ff047230 */ /* 0x004fe20000004100 */
[----:B------:R-:W-:Y:S06]  /*4670*/  BRA `(.L_x_1813) ;  /* 0x0000000800bc7947 */ /* 0x000fec0003800000 */
.L_x_1816:
        /* <DEDUP_REMOVED lines=8> */
.L_x_1819:
[----:B------:R-:W2:Y:S02]  /*4700*/  LDG.E.U16 R2, desc[UR36][R2.64] ;  /* 0x0000002402027981 */ /* 0x000ea4000c1e1500 */
[----:B--2---:R-:W-:Y:S01]  /*4710*/  HADD2.F32 R4, -RZ, R2.H0_H0 ;  /* 0x20000002ff047230 */ /* 0x004fe20000004100 */
[----:B------:R-:W-:Y:S06]  /*4720*/  BRA `(.L_x_1813) ;  /* 0x0000000800907947 */ /* 0x000fec0003800000 */
.L_x_1818:
[----:B------:R-:W2:Y:S01]  /*4730*/  LDG.E.64 R2, desc[UR36][R2.64] ;  /* 0x0000002402027981 */ /* 0x000ea2000c1e1b00 */
[----:B------:R-:W-:Y:S01]  /*4740*/  UMOV UR4, 0xf0000000 ;  /* 0xf000000000047882 */ /* 0x000fe20000000000 */
[----:B------:R-:W-:Y:S01]  /*4750*/  UMOV UR5, 0x380fffff ;  /* 0x380fffff00057882 */ /* 0x000fe20000000000 */
[----:B--2---:R-:W0:Y:S01]  /*4760*/  F2F.F32.F64 R4, R2 ;  /* 0x0000000200047310 */ /* 0x004e220000301000 */
[----:B------:R-:W-:-:S14]  /*4770*/  DSETP.GEU.AND P0, PT, |R2|, UR4, PT ;  /* 0x0000000402007e2a */ /* 0x000fdc000bf0e200 */
[----:B0-----:R-:W-:Y:S01]  /*4780*/  @!P0 FMUL R4, R4, 1.175494350822287508e-38 ;  /* 0x0080000004048820 */ /* 0x001fe20000400000 */
[----:B------:R-:W-:Y:S06]  /*4790*/  BRA `(.L_x_1813) ;  /* 0x0000000800747947 */ /* 0x000fec0003800000 */
.L_x_1808:
        /* <DEDUP_REMOVED lines=12> */
.L_x_1822:
[----:B------:R-:W2:Y:S01]  /*4860*/  LDG.E.64 R2, desc[UR36][R2.64] ;  /* 0x0000002402027981 */ /* 0x000ea2000c1e1b00 */
[----:B------:R-:W-:Y:S01]  /*4870*/  UMOV UR4, 0xf0000000 ;  /* 0xf000000000047882 */ /* 0x000fe20000000000 */
[----:B------:R-:W-:Y:S01]  /*4880*/  UMOV UR5, 0x380fffff ;  /* 0x380fffff00057882 */ /* 0x000fe20000000000 */
[----:B--2---:R-:W0:Y:S01]  /*4890*/  F2F.F32.F64 R4, R2 ;  /* 0x0000000200047310 */ /* 0x004e220000301000 */
[----:B------:R-:W-:-:S14]  /*48a0*/  DSETP.GEU.AND P0, PT, |R2|, UR4, PT ;  /* 0x0000000402007e2a */ /* 0x000fdc000bf0e200 */
[----:B0-----:R-:W-:Y:S01]  /*48b0*/  @!P0 FMUL R4, R4, 1.175494350822287508e-38 ;  /* 0x0080000004048820 */ /* 0x001fe20000400000 */
[----:B------:R-:W-:Y:S06]  /*48c0*/  BRA `(.L_x_1813) ;  /* 0x0000000800287947 */ /* 0x000fec0003800000 */
.L_x_1821:
        /* <DEDUP_REMOVED lines=23> */
[----:B------:R-:W-:Y:S01]  /*4a40*/  LOP3.LUT R4, R5, 0x80000000, R4, 0xf8, !PT ;  /* 0x8000000005047812 */ /* 0x000fe200078ef804 */
[----:B------:R-:W-:Y:S06]  /*4a50*/  BRA `(.L_x_1813) ;  /* 0x0000000400c47947 */ /* 0x000fec0003800000 */
.L_x_1824:
        /* <DEDUP_REMOVED lines=10> */
[----:B------:R-:W-:Y:S01]  /*4b00*/  LOP3.LUT R4, R0, 0x80000000, R5, 0xf8, !PT ;  /* 0x8000000000047812 */ /* 0x000fe200078ef805 */
[----:B------:R-:W-:Y:S06]  /*4b10*/  BRA `(.L_x_1813) ;  /* 0x0000000400947947 */ /* 0x000fec0003800000 */
.L_x_1823:
[----:B------:R-:W2:Y:S02]  /*4b20*/  LDG.E.U16 R2, desc[UR36][R2.64] ;  /* 0x0000002402027981 */ /* 0x000ea4000c1e1500 */
[----:B--2---:R-:W-:Y:S01]  /*4b30*/  IMAD.U32 R4, R2, 0x10000, RZ ;  /* 0x0001000002047824 */ /* 0x004fe200078e00ff */
[----:B------:R-:W-:Y:S06]  /*4b40*/  BRA `(.L_x_1813) ;  /* 0x0000000400887947 */ /* 0x000fec0003800000 */
.L_x_1820:
        /* <DEDUP_REMOVED lines=11> */
.L_x_1827:
[----:B------:R-:W2:Y:S01]  /*4c00*/  LDG.E.U8 R3, desc[UR36][R2.64] ;  /* 0x0000002402037981 */ /* 0x000ea2000c1e1100 */
        /* <DEDUP_REMOVED lines=19> */
.L_x_1829:
[----:B------:R-:W-:Y:S05]  /*4d40*/  BSYNC.RECONVERGENT B0 ;  /* 0x0000000000007941 */ /* 0x000fea0003800200 */
.L_x_1828:
[----:B------:R-:W-:Y:S01]  /*4d50*/  IMAD.SHL.U32 R0, R0, 0x100000, RZ ;  /* 0x0010000000007824 */ /* 0x000fe200078e00ff */
[----:B------:R-:W-:-:S04]  /*4d60*/  LEA R2, R2, 0x3b800000, 0x17 ;  /* 0x3b80000002027811 */ /* 0x000fc800078eb8ff */
[----:B------:R-:W-:Y:S01]  /*4d70*/  LOP3.LUT R4, R2, R0, R7, 0xfe, !PT ;  /* 0x0000000002047212 */ /* 0x000fe200078efe07 */
[----:B------:R-:W-:Y:S06]  /*4d80*/  BRA `(.L_x_1813) ;  /* 0x0000000000f87947 */ /* 0x000fec0003800000 */
.L_x_1826:
[----:B------:R-:W2:Y:S01]  /*4d90*/  LDG.E.U8 R3, desc[UR36][R2.64] ;  /* 0x0000002402037981 */ /* 0x000ea2000c1e1100 */
        /* <DEDUP_REMOVED lines=19> */
.L_x_1831:
[----:B------:R-:W-:Y:S05]  /*4ed0*/  BSYNC.RECONVERGENT B0 ;  /* 0x0000000000007941 */ /* 0x000fea0003800200 */
.L_x_1830:
[----:B------:R-:W-:Y:S02]  /*4ee0*/  SHF.L.U32 R0, R0, 0x15, RZ ;  /* 0x0000001500007819 */ /* 0x000fe400000006ff */
[----:B------:R-:W-:-:S04]  /*4ef0*/  LEA R2, R2, 0x37800000, 0x17 ;  /* 0x3780000002027811 */ /* 0x000fc800078eb8ff */
[----:B------:R-:W-:Y:S01]  /*4f00*/  LOP3.LUT R4, R2, R0, R7, 0xfe, !PT ;  /* 0x0000000002047212 */ /* 0x000fe200078efe07 */
[----:B------:R-:W-:Y:S06]  /*4f10*/  BRA `(.L_x_1813) ;  /* 0x0000000000947947 */ /* 0x000fec0003800000 */
.L_x_1825:
        /* <DEDUP_REMOVED lines=8> */
[----:B--2---:R-:W-:-:S13]  /*4fa0*/  ISETP.NE.AND P0, PT, R2, RZ, PT ;  /* 0x000000ff0200720c */ /* 0x004fda0003f05270 */
[----:B------:R-:W-:Y:S05]  /*4fb0*/  @!P0 BRA `(.L_x_1813) ;  /* 0x00000000006c8947 */ /* 0x000fea0003800000 */
[----:B------:R-:W-:-:S13]  /*4fc0*/  ISETP.NE.AND P0, PT, R2, 0xff, PT ;  /* 0x000000ff0200780c */ /* 0x000fda0003f05270 */
[----:B------:R-:W-:Y:S01]  /*4fd0*/  @!P0 IMAD.MOV.U32 R4, RZ, RZ, 0x7f800001 ;  /* 0x7f800001ff048424 */ /* 0x000fe200078e00ff */
[----:B------:R-:W-:Y:S01]  /*4fe0*/  @P0 SHF.L.U32 R4, R2, 0x17, RZ ;  /* 0x0000001702040819 */ /* 0x000fe200000006ff */
[----:B------:R-:W-:Y:S06]  /*4ff0*/  BRA `(.L_x_1813) ;  /* 0x00000000005c7947 */ /* 0x000fec0003800000 */
.L_x_1812:
        /* <DEDUP_REMOVED lines=16> */
.L_x_1834:
[----:B------:R-:W-:Y:S01]  /*5100*/  IMAD.MOV.U32 R4, RZ, RZ, RZ ;  /* 0x000000ffff047224 */ /* 0x000fe200078e00ff */
[----:B------:R-:W-:Y:S06]  /*5110*/  BRA `(.L_x_1813) ;  /* 0x0000000000147947 */ /* 0x000fec0003800000 */
.L_x_1833:
[----:B------:R-:W2:Y:S02]  /*5120*/  LDG.E.64 R2, desc[UR36][R2.64] ;  /* 0x0000002402027981 */ /* 0x000ea4000c1e1b00 */
[----:B--2---:R0:W1:Y:S01]  /*5130*/  I2F.U64 R4, R2 ;  /* 0x0000000200047312 */ /* 0x0040620000301000 */
[----:B------:R-:W-:Y:S05]  /*5140*/  BRA `(.L_x_1813) ;  /* 0x0000000000087947 */ /* 0x000fea0003800000 */
.L_x_1832:
[----:B------:R-:W2:Y:S02]  /*5150*/  LDG.E R2, desc[UR36][R2.64] ;  /* 0x0000002402027981 */ /* 0x000ea4000c1e1900 */
[----:B--2---:R-:W-:-:S07]  /*5160*/  I2FP.F32.U32 R4, R2 ;  /* 0x0000000200047245 */ /* 0x004fce0000201000 */
.L_x_1813:
[----:B------:R-:W-:Y:S05]  /*5170*/  BSYNC.RECONVERGENT B6 ;  /* 0x0000000000067941 */ /* 0x000fea0003800200 */
.L_x_1807:
        /* <DEDUP_REMOVED lines=9> */
[----:B--234-:R-:W-:-:S05]  /*5210*/  IADD3 R2, P0, PT, R16, UR6, RZ ;  /* 0x0000000610027c10 */ /* 0x01cfca000ff1e0ff */
        /* <DEDUP_REMOVED lines=13> */
.L_x_1838:
[----:B0-----:R-:W0:Y:S02]  /*52f0*/  F2I.S64.TRUNC R4, R4 ;  /* 0x0000000400047311 */ /* 0x001e24000020d900 */
[----:B0-----:R-:W-:-:S05]  /*5300*/  MOV R7, R4 ;  /* 0x0000000400077202 */ /* 0x001fca0000000f00 */
[----:B------:R3:W-:Y:S01]  /*5310*/  STG.E.U8 desc[UR36][R2.64], R7 ;  /* 0x0000000702007986 */ /* 0x0007e2000c101124 */
[----:B------:R-:W-:Y:S05]  /*5320*/  BRA `(.L_x_1840) ;  /* 0x0000000c00287947 */ /* 0x000fea0003800000 */
.L_x_1837:
        /* <DEDUP_REMOVED lines=9> */
.L_x_1842:
[----:B0-----:R-:W0:Y:S02]  /*53c0*/  F2I.FTZ.TRUNC.NTZ R5, R4 ;  /* 0x0000000400057305 */ /* 0x001e24000021f100 */
[----:B0-----:R2:W-:Y:S01]  /*53d0*/  STG.E desc[UR36][R2.64], R5 ;  /* 0x0000000502007986 */ /* 0x0015e2000c101924 */
[----:B------:R-:W-:Y:S05]  /*53e0*/  BRA `(.L_x_1840) ;  /* 0x0000000800f87947 */ /* 0x000fea0003800000 */
.L_x_1841:
[----:B0-----:R-:W0:Y:S02]  /*53f0*/  F2I.FTZ.TRUNC.NTZ R5, R4 ;  /* 0x0000000400057305 */ /* 0x001e24000021f100 */
[----:B0-----:R0:W-:Y:S01]  /*5400*/  STG.E.U16 desc[UR36][R2.64], R5 ;  /* 0x0000000502007986 */ /* 0x0011e2000c101524 */
[----:B------:R-:W-:Y:S05]  /*5410*/  BRA `(.L_x_1840) ;  /* 0x0000000800ec7947 */ /* 0x000fea0003800000 */
.L_x_1836:
        /* <DEDUP_REMOVED lines=8> */
.L_x_1844:
[----:B0-----:R-:W-:-:S05]  /*54a0*/  F2FP.F16.F32.PACK_AB R4, RZ, R4 ;  /* 0x00000004ff04723e */ /* 0x001fca00000000ff */
[----:B------:R0:W-:Y:S01]  /*54b0*/  STG.E.U16 desc[UR36][R2.64], R4 ;  /* 0x0000000402007986 */ /* 0x0001e2000c101524 */
[----:B------:R-:W-:Y:S05]  /*54c0*/  BRA `(.L_x_1840) ;  /* 0x0000000800c07947 */ /* 0x000fea0003800000 */
.L_x_1843:
        /* <DEDUP_REMOVED lines=9> */
.L_x_1846:
[----:B0-----:R-:W-:-:S04]  /*5560*/  F2FP.F16.F32.PACK_AB R5, RZ, R4 ;  /* 0x00000004ff05723e */ /* 0x001fc800000000ff */
[----:B------:R-:W-:-:S05]  /*5570*/  PRMT R5, R5, 0x5410, RZ ;  /* 0x0000541005057816 */ /* 0x000fca00000000ff */
[----:B------:R0:W-:Y:S01]  /*5580*/  STG.E desc[UR36][R2.64], R5 ;  /* 0x0000000502007986 */ /* 0x0001e2000c101924 */
[----:B------:R-:W-:Y:S05]  /*5590*/  BRA `(.L_x_1840) ;  /* 0x00000008008c7947 */ /* 0x000fea0003800000 */
.L_x_1845:
[----:B0-----:R-:W-:-:S06]  /*55a0*/  FMUL.FTZ R4, R4, 1 ;  /* 0x3f80000004047820 */ /* 0x001fcc0000410000 */
[----:B------:R-:W0:Y:S02]  /*55b0*/  F2F.F64.F32 R4, R4 ;  /* 0x0000000400047310 */ /* 0x000e240000201800 */
[----:B0-----:R0:W-:Y:S01]  /*55c0*/  STG.E.64 desc[UR36][R2.64], R4 ;  /* 0x0000000402007986 */ /* 0x0011e2000c101b24 */
[----:B------:R-:W-:Y:S05]  /*55d0*/  BRA `(.L_x_1840) ;  /* 0x00000008007c7947 */ /* 0x000fea0003800000 */
.L_x_1835:
        /* <DEDUP_REMOVED lines=13> */
.L_x_1850:
[----:B0-----:R-:W-:Y:S01]  /*56b0*/  LOP3.LUT R6, R4, 0x7fffffff, RZ, 0xc0, !PT ;  /* 0x7fffffff04067812 */ /* 0x001fe200078ec0ff */
[----:B------:R-:W-:Y:S01]  /*56c0*/  BSSY.RECONVERGENT B0, `(.L_x_1851) ;  /* 0x0000012000007945 */ /* 0x000fe20003800200 */
[----:B------:R-:W-:Y:S02]  /*56d0*/  IMAD.MOV.U32 R0, RZ, RZ, 0x80 ;  /* 0x00000080ff007424 */ /* 0x000fe400078e00ff */
        /* <DEDUP_REMOVED lines=13> */
.L_x_1853:
[----:B------:R-:W-:-:S04]  /*57b0*/  SHF.R.U32.HI R4, RZ, 0x18, R4 ;  /* 0x00000018ff047819 */ /* 0x000fc80000011604 */
[----:B------:R-:W-:-:S04]  /*57c0*/  LOP3.LUT R4, R5, 0x80, R4, 0xf8, !PT ;  /* 0x0000008005047812 */ /* 0x000fc800078ef804 */
[----:B------:R-:W-:-:S07]  /*57d0*/  PRMT R0, R4, 0x7610, R0 ;  /* 0x0000761004007816 */ /* 0x000fce0000000000 */
.L_x_1852:
[----:B------:R-:W-:Y:S05]  /*57e0*/  BSYNC.RECONVERGENT B0 ;  /* 0x0000000000007941 */ /* 0x000fea0003800200 */
.L_x_1851:
[----:B------:R0:W-:Y:S01]  /*57f0*/  STG.E.U8 desc[UR36][R2.64], R0 ;  /* 0x0000000002007986 */ /* 0x0001e2000c101124 */
[----:B------:R-:W-:Y:S05]  /*5800*/  BRA `(.L_x_1840) ;  /* 0x0000000400f07947 */ /* 0x000fea0003800000 */
.L_x_1849:
[----:B0-----:R-:W-:Y:S01]  /*5810*/  LOP3.LUT R6, R4, 0x7fffffff, RZ, 0xc0, !PT ;  /* 0x7fffffff04067812 */ /* 0x001fe200078ec0ff */
[----:B------:R-:W-:Y:S01]  /*5820*/  BSSY.RECONVERGENT B0, `(.L_x_1854) ;  /* 0x0000012000007945 */ /* 0x000fe20003800200 */
[----:B------:R-:W-:Y:S02]  /*5830*/  HFMA2 R0, -RZ, RZ, 0, 7.62939453125e-06 ;  /* 0x00000080ff007431 */ /* 0x000fe400000001ff */
        /* <DEDUP_REMOVED lines=13> */
.L_x_1856:
[----:B------:R-:W-:-:S04]  /*5910*/  SHF.R.U32.HI R4, RZ, 0x18, R4 ;  /* 0x00000018ff047819 */ /* 0x000fc80000011604 */
[----:B------:R-:W-:-:S04]  /*5920*/  LOP3.LUT R5, R5, 0x80, R4, 0xf8, !PT ;  /* 0x0000008005057812 */ /* 0x000fc800078ef804 */
[----:B------:R-:W-:-:S07]  /*5930*/  PRMT R0, R5, 0x7610, R0 ;  /* 0x0000761005007816 */ /* 0x000fce0000000000 */
.L_x_1855:
[----:B------:R-:W-:Y:S05]  /*5940*/  BSYNC.RECONVERGENT B0 ;  /* 0x0000000000007941 */ /* 0x000fea0003800200 */
.L_x_1854:
[----:B------:R0:W-:Y:S01]  /*5950*/  STG.E.U8 desc[UR36][R2.64], R0 ;  /* 0x0000000002007986 */ /* 0x0001e2000c101124 */
[----:B------:R-:W-:Y:S05]  /*5960*/  BRA `(.L_x_1840) ;  /* 0x0000000400987947 */ /* 0x000fea0003800000 */
.L_x_1848:
[----:B------:R-:W-:-:S09]  /*5970*/  UISETP.NE.AND UP0, UPT, UR4, 0x1c, UPT ;  /* 0x0000001c0400788c */ /* 0x000fd2000bf05270 */
[----:B------:R-:W-:Y:S05]  /*5980*/  BRA.U !UP0, `(.L_x_1857) ;  /* 0x0000000108587547 */ /* 0x000fea000b800000 */
[----:B------:R-:W-:-:S09]  /*5990*/  UISETP.NE.AND UP0, UPT, UR4, 0x1d, UPT ;  /* 0x0000001d0400788c */ /* 0x000fd2000bf05270 */
[----:B------:R-:W-:Y:S05]  /*59a0*/  BRA.U !UP0, `(.L_x_1858) ;  /* 0x0000000108447547 */ /* 0x000fea000b800000 */
[----:B------:R-:W-:-:S09]  /*59b0*/  UISETP.NE.AND UP0, UPT, UR4, 0x2c, UPT ;  /* 0x0000002c0400788c */ /* 0x000fd2000bf05270 */
[----:B------:R-:W-:Y:S05]  /*59c0*/  BRA.U UP0, `(.L_x_1839) ;  /* 0x0000000100a87547 */ /* 0x000fea000b800000 */
        /* <DEDUP_REMOVED lines=15> */
.L_x_1858:
[----:B0-----:R-:W0:Y:S02]  /*5ac0*/  F2I.U64.TRUNC R4, R4 ;  /* 0x0000000400047311 */ /* 0x001e24000020d800 */
[----:B0-----:R0:W-:Y:S01]  /*5ad0*/  STG.E.64 desc[UR36][R2.64], R4 ;  /* 0x0000000402007986 */ /* 0x0011e2000c101b24 */
[----:B------:R-:W-:Y:S05]  /*5ae0*/  BRA `(.L_x_1840) ;  /* 0x0000000400387947 */ /* 0x000fea0003800000 */
.L_x_1857:
[----:B0-----:R-:W0:Y:S02]  /*5af0*/  F2I.FTZ.U32.TRUNC.NTZ R5, R4 ;  /* 0x0000000400057305 */ /* 0x001e24000021f000 */
[----:B0-----:R0:W-:Y:S01]  /*5b00*/  STG.E desc[UR36][R2.64], R5 ;  /* 0x0000000502007986 */ /* 0x0011e2000c101924 */
[----:B------:R-:W-:Y:S05]  /*5b10*/  BRA `(.L_x_1840) ;  /* 0x00000004002c7947 */ /* 0x000fea0003800000 */
.L_x_1847:
        /* <DEDUP_REMOVED lines=10> */
.L_x_1860:
[----:B0-----:R-:W-:Y:S01]  /*5bc0*/  FMUL.FTZ R4, R4, 1 ;  /* 0x3f80000004047820 */ /* 0x001fe20000410000 */
[----:B------:R-:W-:-:S05]  /*5bd0*/  CS2R R6, SRZ ;  /* 0x0000000000067805 */ /* 0x000fca000001ff00 */
[----:B------:R-:W0:Y:S02]  /*5be0*/  F2F.F64.F32 R4, R4 ;  /* 0x0000000400047310 */ /* 0x000e240000201800 */
[----:B0-----:R0:W-:Y:S01]  /*5bf0*/  STG.E.128 desc[UR36][R2.64], R4 ;  /* 0x0000000402007986 */ /* 0x0011e2000c101d24 */
[----:B------:R-:W-:Y:S05]  /*5c00*/  BRA `(.L_x_1840) ;  /* 0x0000000000f07947 */ /* 0x000fea0003800000 */
.L_x_1859:
[----:B------:R-:W-:-:S09]  /*5c10*/  UISETP.NE.AND UP0, UPT, UR4, 0xf, UPT ;  /* 0x0000000f0400788c */ /* 0x000fd2000bf05270 */
[----:B------:R-:W-:Y:S05]  /*5c20*/  BRA.U !UP0, `(.L_x_1861) ;  /* 0x0000000108e07547 */ /* 0x000fea000b800000 */
[----:B------:R-:W-:-:S09]  /*5c30*/  UISETP.NE.AND UP0, UPT, UR4, 0x17, UPT ;  /* 0x000000170400788c */ /* 0x000fd2000bf05270 */
[----:B------:R-:W-:Y:S05]  /*5c40*/  BRA.U !UP0, `(.L_x_1862) ;  /* 0x00000001088c7547 */ /* 0x000fea000b800000 */
[----:B------:R-:W-:-:S09]  /*5c50*/  UISETP.NE.AND UP0, UPT, UR4, 0x18, UPT ;  /* 0x000000180400788c */ /* 0x000fd2000bf05270 */
[----:B------:R-:W-:Y:S05]  /*5c60*/  BRA.U !UP0, `(.L_x_1863) ;  /* 0x0000000108447547 */ /* 0x000fea000b800000 */
.L_x_1839:
[----:B------:R-:W-:Y:S01]  /*5c70*/  MOV R0, 0x1c0 ;  /* 0x000001c000007802 */ /* 0x000fe20000000f00 */
[----:B------:R-:W0:Y:S01]  /*5c80*/  LDCU.64 UR4, c[0x4][0x1a0] ;  /* 0x01003400ff0477ac */ /* 0x000e220008000a00 */
[----:B------:R-:W-:Y:S02]  /*5c90*/  HFMA2 R12, -RZ, RZ, 0, 5.9604644775390625e-08 ;  /* 0x00000001ff0c7431 */ /* 0x000fe400000001ff */
[----:B------:R-:W-:Y:S01]  /*5ca0*/  IMAD.MOV.U32 R8, RZ, RZ, 0x65 ;  /* 0x00000065ff087424 */ /* 0x000fe200078e00ff */
[----:B------:R1:W2:Y:S01]  /*5cb0*/  LDC.64 R2, c[0x4][R0] ;  /* 0x0100000000027b82 */ /* 0x0002a20000000a00 */
[----:B------:R-:W3:Y:S01]  /*5cc0*/  LDCU.64 UR6, c[0x4][0x1a8] ;  /* 0x01003500ff0677ac */ /* 0x000ee20008000a00 */
[----:B------:R-:W-:Y:S01]  /*5cd0*/  IMAD.MOV.U32 R13, RZ, RZ, RZ ;  /* 0x000000ffff0d7224 */ /* 0x000fe200078e00ff */
[----:B------:R-:W4:Y:S01]  /*5ce0*/  LDCU.64 UR8, c[0x4][0x78] ;  /* 0x01000f00ff0877ac */ /* 0x000f220008000a00 */
[----:B0-----:R-:W-:Y:S01]  /*5cf0*/  IMAD.U32 R4, RZ, RZ, UR4 ;  /* 0x00000004ff047e24 */ /* 0x001fe2000f8e00ff */
[----:B------:R-:W-:Y:S01]  /*5d00*/  MOV R5, UR5 ;  /* 0x0000000500057c02 */ /* 0x000fe20008000f00 */
[----:B---3--:R-:W-:-:S02]  /*5d10*/  IMAD.U32 R6, RZ, RZ, UR6 ;  /* 0x00000006ff067e24 */ /* 0x008fc4000f8e00ff */
[----:B------:R-:W-:Y:S01]  /*5d20*/  IMAD.U32 R7, RZ, RZ, UR7 ;  /* 0x00000007ff077e24 */ /* 0x000fe2000f8e00ff */
[----:B----4-:R-:W-:Y:S01]  /*5d30*/  MOV R10, UR8 ;  /* 0x00000008000a7c02 */ /* 0x010fe20008000f00 */
[----:B-1----:R-:W-:-:S07]  /*5d40*/  IMAD.U32 R11, RZ, RZ, UR9 ;  /* 0x00000009ff0b7e24 */ /* 0x002fce000f8e00ff */
[----:B------:R-:W-:-:S07]  /*5d50*/  LEPC R20, `(.L_x_1864) ;  /* 0x000000001014794e */ /* 0x000fce0000000000 */
[----:B--2---:R-:W-:Y:S05]  /*5d60*/  CALL.ABS.NOINC R2 ;  /* 0x0000000002007343 */ /* 0x004fea0003c00000 */
.L_x_1864:
[----:B------:R-:W-:Y:S05]  /*5d70*/  BRA `(.L_x_1840) ;  /* 0x0000000000947947 */ /* 0x000fea0003800000 */
.L_x_1863:
[----:B0-----:R-:W-:Y:S01]  /*5d80*/  LOP3.LUT R6, R4, 0x7fffffff, RZ, 0xc0, !PT ;  /* 0x7fffffff04067812 */ /* 0x001fe200078ec0ff */
[----:B------:R-:W-:Y:S01]  /*5d90*/  BSSY.RECONVERGENT B0, `(.L_x_1865) ;  /* 0x000000b000007945 */ /* 0x000fe20003800200 */
[----:B------:R-:W-:Y:S01]  /*5da0*/  SHF.R.U32.HI R7, RZ, 0x18, R4 ;  /* 0x00000018ff077819 */ /* 0x000fe20000011604 */
[----:B------:R-:W-:Y:S01]  /*5db0*/  IMAD.MOV.U32 R0, RZ, RZ, 0x7f ;  /* 0x0000007fff007424 */ /* 0x000fe200078e00ff */
        /* <DEDUP_REMOVED lines=8> */
.L_x_1866:
[----:B------:R-:W-:Y:S05]  /*5e40*/  BSYNC.RECONVERGENT B0 ;  /* 0x0000000000007941 */ /* 0x000fea0003800200 */
.L_x_1865:
[----:B------:R-:W-:-:S05]  /*5e50*/  LOP3.LUT R5, R0, 0x80, R7, 0xf8, !PT ;  /* 0x0000008000057812 */ /* 0x000fca00078ef807 */
[----:B------:R0:W-:Y:S01]  /*5e60*/  STG.E.U8 desc[UR36][R2.64], R5 ;  /* 0x0000000502007986 */ /* 0x0001e2000c101124 */
[----:B------:R-:W-:Y:S05]  /*5e70*/  BRA `(.L_x_1840) ;  /* 0x0000000000547947 */ /* 0x000fea0003800000 */
.L_x_1862:
[----:B0-----:R-:W-:Y:S01]  /*5e80*/  LOP3.LUT R6, R4, 0x7fffffff, RZ, 0xc0, !PT ;  /* 0x7fffffff04067812 */ /* 0x001fe200078ec0ff */
[----:B------:R-:W-:Y:S03]  /*5e90*/  BSSY.RECONVERGENT B0, `(.L_x_1867) ;  /* 0x000000d000007945 */ /* 0x000fe60003800200 */
        /* <DEDUP_REMOVED lines=9> */
.L_x_1868:
[----:B------:R-:W-:Y:S02]  /*5f30*/  ISETP.GT.U32.AND P0, PT, R6, 0x7f800000, PT ;  /* 0x7f8000000600780c */ /* 0x000fe40003f04070 */
[----:B------:R-:W-:-:S04]  /*5f40*/  MOV R0, 0x7f ;  /* 0x0000007f00007802 */ /* 0x000fc80000000f00 */
[----:B------:R-:W-:-:S07]  /*5f50*/  SEL R0, R0, 0x7c, P0 ;  /* 0x0000007c00007807 */ /* 0x000fce0000000000 */
.L_x_1869:
[----:B------:R-:W-:Y:S05]  /*5f60*/  BSYNC.RECONVERGENT B0 ;  /* 0x0000000000007941 */ /* 0x000fea0003800200 */
.L_x_1867:
[----:B------:R-:W-:-:S04]  /*5f70*/  SHF.R.U32.HI R5, RZ, 0x18, R4 ;  /* 0x00000018ff057819 */ /* 0x000fc80000011604 */
[----:B------:R-:W-:-:S05]  /*5f80*/  LOP3.LUT R5, R0, 0x80, R5, 0xf8, !PT ;  /* 0x0000008000057812 */ /* 0x000fca00078ef805 */
[----:B------:R0:W-:Y:S01]  /*5f90*/  STG.E.U8 desc[UR36][R2.64], R5 ;  /* 0x0000000502007986 */ /* 0x0001e2000c101124 */
[----:B------:R-:W-:Y:S05]  /*5fa0*/  BRA `(.L_x_1840) ;  /* 0x0000000000087947 */ /* 0x000fea0003800000 */
.L_x_1861:
[----:B0-----:R-:W-:-:S05]  /*5fb0*/  F2FP.BF16.F32.PACK_AB R4, RZ, R4 ;  /* 0x00000004ff04723e */ /* 0x001fca00000010ff */
[----:B------:R0:W-:Y:S02]  /*5fc0*/  STG.E.U16 desc[UR36][R2.64], R4 ;  /* 0x0000000402007986 */ /* 0x0001e4000c101524 */
.L_x_1840:
[----:B------:R-:W-:-:S07]  /*5fd0*/  VIADD R17, R17, 0x80 ;  /* 0x0000008011117836 */ /* 0x000fce0000000000 */
.L_x_1805:
[----:B------:R-:W-:Y:S05]  /*5fe0*/  BSYNC.RECONVERGENT B7 ;  /* 0x0000000000077941 */ /* 0x000fea0003800200 */
.L_x_1804:
[----:B------:R-:W5:Y:S01]  /*5ff0*/  LDCU UR4, c[0x0][0x380] ;  /* 0x00007000ff0477ac */ /* 0x000f620008000800 */
[----:B------:R-:W-:Y:S01]  /*6000*/  BSSY.RECONVERGENT B7, `(.L_x_1870) ;  /* 0x00002f7000077945 */ /* 0x000fe20003800200 */
[----:B-----5:R-:W-:-:S13]  /*6010*/  ISETP.GE.AND P0, PT, R17, UR4, PT ;  /* 0x0000000411007c0c */ /* 0x020fda000bf06270 */
[----:B------:R-:W-:Y:S05]  /*6020*/  @P0 BRA `(.L_x_1871) ;  /* 0x0000002c00d00947 */ /* 0x000fea0003800000 */
        /* <DEDUP_REMOVED lines=303> */
.L_x_1872:
[----:B------:R-:W1:Y:S01]  /*7320*/  LDCU.64 UR6, c[0x0][0x588] ;  /* 0x0000b100ff0677ac */ /* 0x000e620008000a00 */
[----:B------:R-:W-:Y:S01]  /*7330*/  BSSY.RECONVERGENT B6, `(.L_x_1873) ;  /* 0x00000dd000067945 */ /* 0x000fe20003800200 */
[----:B------:R-:W-:-:S04]  /*7340*/  UPRMT UR4, UR42, 0x9910, URZ ;  /* 0x000099102a047896 */ /* 0x000fc800080000ff */
[----:B------:R-:W-:Y:S01]  /*7350*/  UISETP.GT.AND UP0, UPT, UR4, 0x9, UPT ;  /* 0x000000090400788c */ /* 0x000fe2000bf04270 */
[----:B-12---:R-:W-:-:S04]  /*7360*/  IADD3 R2, P0, PT, R0, UR6, RZ ;  /* 0x0000000600027c10 */ /* 0x006fc8000ff1e0ff */
        /* <DEDUP_REMOVED lines=13> */
.L_x_1877:
[----:B------:R-:W2:Y:S02]  /*7440*/  LDG.E.U8 R2, desc[UR36][R2.64] ;  /* 0x0000002402027981 */ /* 0x000ea4000c1e1100 */
[----:B--2---:R-:W-:Y:S01]  /*7450*/  I2FP.F32.U32 R4, R2 ;  /* 0x0000000200047245 */ /* 0x004fe20000201000 */
[----:B------:R-:W-:Y:S06]  /*7460*/  BRA `(.L_x_1879) ;  /* 0x0000000c00247947 */ /* 0x000fec0003800000 */
.L_x_1876:
        /* <DEDUP_REMOVED lines=9> */
.L_x_1881:
[----:B------:R-:W2:Y:S02]  /*7500*/  LDG.E R2, desc[UR36][R2.64] ;  /* 0x0000002402027981 */ /* 0x000ea4000c1e1900 */
[----:B--2---:R-:W-:Y:S01]  /*7510*/  I2FP.F32.S32 R4, R2 ;  /* 0x0000000200047245 */ /* 0x004fe20000201400 */
[----:B------:R-:W-:Y:S06]  /*7520*/  BRA `(.L_x_1879) ;  /* 0x0000000800f47947 */ /* 0x000fec0003800000 */
.L_x_1880:
[----:B------:R-:W2:Y:S02]  /*7530*/  LDG.E.U16 R2, desc[UR36][R2.64] ;  /* 0x0000002402027981 */ /* 0x000ea4000c1e1500 */
[----:B--2---:R2:W3:Y:S01]  /*7540*/  I2F.S16 R4, R2 ;  /* 0x0000000200047306 */ /* 0x0044e20000101400 */
[----:B------:R-:W-:Y:S05]  /*7550*/  BRA `(.L_x_1879) ;  /* 0x0000000800e87947 */ /* 0x000fea0003800000 */
.L_x_1875:
        /* <DEDUP_REMOVED lines=8> */
.L_x_1883:
[----:B------:R-:W2:Y:S02]  /*75e0*/  LDG.E.U16 R2, desc[UR36][R2.64] ;  /* 0x0000002402027981 */ /* 0x000ea4000c1e1500 */
[----:B--2---:R-:W-:Y:S01]  /*75f0*/  HADD2.F32 R4, -RZ, R2.H0_H0 ;  /* 0x20000002ff047230 */ /* 0x004fe20000004100 */
[----:B------:R-:W-:Y:S06]  /*7600*/  BRA `(.L_x_1879) ;  /* 0x0000000800bc7947 */ /* 0x000fec0003800000 */
.L_x_1882:
        /* <DEDUP_REMOVED lines=8> */
.L_x_1885:
[----:B------:R-:W2:Y:S02]  /*7690*/  LDG.E.U16 R2, desc[UR36][R2.64] ;  /* 0x0000002402027981 */ /* 0x000ea4000c1e1500 */
[----:B--2---:R-:W-:Y:S01]  /*76a0*/  HADD2.F32 R4, -RZ, R2.H0_H0 ;  /* 0x20000002ff047230 */ /* 0x004fe20000004100 */
[----:B------:R-:W-:Y:S06]  /*76b0*/  BRA `(.L_x_1879) ;  /* 0x0000000800907947 */ /* 0x000fec0003800000 */
.L_x_1884:
[----:B------:R-:W2:Y:S01]  /*76c0*/  LDG.E.64 R2, desc[UR36][R2.64] ;  /* 0x0000002402027981 */ /* 0x000ea2000c1e1b00 */
[----:B------:R-:W-:Y:S01]  /*76d0*/  UMOV UR4, 0xf0000000 ;  /* 0xf000000000047882 */ /* 0x000fe20000000000 */
[----:B------:R-:W-:Y:S01]  /*76e0*/  UMOV UR5, 0x380fffff ;  /* 0x380fffff00057882 */ /* 0x000fe20000000000 */
[----:B--2---:R-:W0:Y:S01]  /*76f0*/  F2F.F32.F64 R4, R2 ;  /* 0x0000000200047310 */ /* 0x004e220000301000 */
[----:B------:R-:W-:-:S14]  /*7700*/  DSETP.GEU.AND P0, PT, |R2|, UR4, PT ;  /* 0x0000000402007e2a */ /* 0x000fdc000bf0e200 */
[----:B0-----:R-:W-:Y:S01]  /*7710*/  @!P0 FMUL R4, R4, 1.175494350822287508e-38 ;  /* 0x0080000004048820 */ /* 0x001fe20000400000 */
[----:B------:R-:W-:Y:S06]  /*7720*/  BRA `(.L_x_1879) ;  /* 0x0000000800747947 */ /* 0x000fec0003800000 */
.L_x_1874:
        /* <DEDUP_REMOVED lines=12> */
.L_x_1888:
[----:B------:R-:W2:Y:S01]  /*77f0*/  LDG.E.64 R2, desc[UR36][R2.64] ;  /* 0x0000002402027981 */ /* 0x000ea2000c1e1b00 */
[----:B------:R-:W-:Y:S01]  /*7800*/  UMOV UR4, 0xf0000000 ;  /* 0xf000000000047882 */ /* 0x000fe20000000000 */
[----:B------:R-:W-:Y:S01]  /*7810*/  UMOV UR5, 0x380fffff ;  /* 0x380fffff00057882 */ /* 0x000fe20000000000 */
[----:B--2---:R-:W0:Y:S01]  /*7820*/  F2F.F32.F64 R4, R2 ;  /* 0x0000000200047310 */ /* 0x004e220000301000 */
[----:B------:R-:W-:-:S14]  /*7830*/  DSETP.GEU.AND P0, PT, |R2|, UR4, PT ;  /* 0x0000000402007e2a */ /* 0x000fdc000bf0e200 */
[----:B0-----:R-:W-:Y:S01]  /*7840*/  @!P0 FMUL R4, R4, 1.175494350822287508e-38 ;  /* 0x0080000004048820 */ /* 0x001fe20000400000 */
[----:B------:R-:W-:Y:S06]  /*7850*/  BRA `(.L_x_1879) ;  /* 0x0000000800287947 */ /* 0x000fec0003800000 */
.L_x_1887:
        /* <DEDUP_REMOVED lines=23> */
[----:B------:R-:W-:Y:S01]  /*79d0*/  LOP3.LUT R4, R5, 0x80000000, R4, 0xf8, !PT ;  /* 0x8000000005047812 */ /* 0x000fe200078ef804 */
[----:B------:R-:W-:Y:S06]  /*79e0*/  BRA `(.L_x_1879) ;  /* 0x0000000400c47947 */ /* 0x000fec0003800000 */
.L_x_1890:
        /* <DEDUP_REMOVED lines=12> */
.L_x_1889:
[----:B------:R-:W2:Y:S02]  /*7ab0*/  LDG.E.U16 R2, desc[UR36][R2.64] ;  /* 0x0000002402027981 */ /* 0x000ea4000c1e1500 */
[----:B--2---:R-:W-:Y:S01]  /*7ac0*/  IMAD.U32 R4, R2, 0x10000, RZ ;  /* 0x0001000002047824 */ /* 0x004fe200078e00ff */
[----:B------:R-:W-:Y:S06]  /*7ad0*/  BRA `(.L_x_1879) ;  /* 0x0000000400887947 */ /* 0x000fec0003800000 */
.L_x_1886:
        /* <DEDUP_REMOVED lines=11> */
.L_x_1893:
        /* <DEDUP_REMOVED lines=20> */
.L_x_1895:
[----:B------:R-:W-:Y:S05]  /*7cd0*/  BSYNC.RECONVERGENT B0 ;  /* 0x0000000000007941 */ /* 0x000fea0003800200 */
.L_x_1894:
[----:B------:R-:W-:Y:S02]  /*7ce0*/  SHF.L.U32 R0, R0, 0x14, RZ ;  /* 0x0000001400007819 */ /* 0x000fe400000006ff */
[----:B------:R-:W-:-:S04]  /*7cf0*/  LEA R2, R2, 0x3b800000, 0x17 ;  /* 0x3b80000002027811 */ /* 0x000fc800078eb8ff */
[----:B------:R-:W-:Y:S01]  /*7d00*/  LOP3.LUT R4, R2, R0, R7, 0xfe, !PT ;  /* 0x0000000002047212 */ /* 0x000fe200078efe07 */
[----:B------:R-:W-:Y:S06]  /*7d10*/  BRA `(.L_x_1879) ;  /* 0x0000000000f87947 */ /* 0x000fec0003800000 */
.L_x_1892:
        /* <DEDUP_REMOVED lines=20> */
.L_x_1897:
[----:B------:R-:W-:Y:S05]  /*7e60*/  BSYNC.RECONVERGENT B0 ;  /* 0x0000000000007941 */ /* 0x000fea0003800200 */
.L_x_1896:
[----:B------:R-:W-:Y:S01]  /*7e70*/  IMAD.SHL.U32 R0, R0, 0x200000, RZ ;  /* 0x0020000000007824 */ /* 0x000fe200078e00ff */
[----:B------:R-:W-:-:S04]  /*7e80*/  LEA R2, R2, 0x37800000, 0x17 ;  /* 0x3780000002027811 */ /* 0x000fc800078eb8ff */
[----:B------:R-:W-:Y:S01]  /*7e90*/  LOP3.LUT R4, R2, R0, R7, 0xfe, !PT ;  /* 0x0000000002047212 */ /* 0x000fe200078efe07 */
[----:B------:R-:W-:Y:S06]  /*7ea0*/  BRA `(.L_x_1879) ;  /* 0x0000000000947947 */ /* 0x000fec0003800000 */
.L_x_1891:
[----:B------:R-:W-:-:S09]  /*7eb0*/  UISETP.NE.AND UP0, UPT, UR4, 0x1c, UPT ;  /* 0x0000001c0400788c */ /* 0x000fd2000bf05270 */
[----:B------:R-:W-:Y:S05]  /*7ec0*/  BRA.U !UP0, `(.L_x_1898) ;  /* 0x0000000108847547 */ /* 0x000fea000b800000 */
[----:B------:R-:W-:-:S09]  /*7ed0*/  UISETP.NE.AND UP0, UPT, UR4, 0x1d, UPT ;  /* 0x0000001d0400788c */ /* 0x000fd2000bf05270 */
[----:B------:R-:W-:Y:S05]  /*7ee0*/  BRA.U !UP0, `(.L_x_1899) ;  /* 0x0000000108707547 */ /* 0x000fea000b800000 */
[----:B------:R-:W-:-:S09]  /*7ef0*/  UISETP.NE.AND UP0, UPT, UR4, 0x2c, UPT ;  /* 0x0000002c0400788c */ /* 0x000fd2000bf05270 */
[----:B------:R-:W-:Y:S05]  /*7f00*/  BRA.U UP0, `(.L_x_1878) ;  /* 0x0000000100207547 */ /* 0x000fea000b800000 */
[----:B------:R-:W2:Y:S01]  /*7f10*/  LDG.E.U8 R2, desc[UR36][R2.64] ;  /* 0x0000002402027981 */ /* 0x000ea2000c1e1100 */
[----:B------:R-:W-:Y:S01]  /*7f20*/  HFMA2 R4, -RZ, RZ, 3.814697265625e-06, 0 ;  /* 0x00400000ff047431 */ /* 0x000fe200000001ff */
[----:B--2---:R-:W-:-:S13]  /*7f30*/  ISETP.NE.AND P0, PT, R2, RZ, PT ;  /* 0x000000ff0200720c */ /* 0x004fda0003f05270 */
[----:B------:R-:W-:Y:S05]  /*7f40*/  @!P0 BRA `(.L_x_1879) ;  /* 0x00000000006c8947 */ /* 0x000fea0003800000 */
[----:B------:R-:W-:-:S13]  /*7f50*/  ISETP.NE.AND P0, PT, R2, 0xff, PT ;  /* 0x000000ff0200780c */ /* 0x000fda0003f05270 */
[----:B------:R-:W-:Y:S02]  /*7f60*/  @!P0 IMAD.MOV.U32 R4, RZ, RZ, 0x7f800001 ;  /* 0x7f800001ff048424 */ /* 0x000fe400078e00ff */
[----:B------:R-:W-:Y:S01]  /*7f70*/  @P0 IMAD.SHL.U32 R4, R2, 0x800000, RZ ;  /* 0x0080000002040824 */ /* 0x000fe200078e00ff */
[----:B------:R-:W-:Y:S06]  /*7f80*/  BRA `(.L_x_1879) ;  /* 0x00000000005c7947 */ /* 0x000fec0003800000 */
.L_x_1878:
        /* <DEDUP_REMOVED lines=8> */
[----:B0-----:R-:W-:Y:S01]  /*8010*/  MOV R4, UR4 ;  /* 0x0000000400047c02 */ /* 0x001fe20008000f00 */
[----:B------:R-:W-:-:S02]  /*8020*/  IMAD.U32 R5, RZ, RZ, UR5 ;  /* 0x00000005ff057e24 */ /* 0x000fc4000f8e00ff */
[----:B-1----:R-:W-:Y:S01]  /*8030*/  IMAD.U32 R6, RZ, RZ, UR6 ;  /* 0x00000006ff067e24 */ /* 0x002fe2000f8e00ff */
[----:B------:R-:W-:Y:S01]  /*8040*/  MOV R7, UR7 ;  /* 0x0000000700077c02 */ /* 0x000fe20008000f00 */
[----:B---3--:R-:W-:Y:S02]  /*8050*/  IMAD.U32 R10, RZ, RZ, UR8 ;  /* 0x00000008ff0a7e24 */ /* 0x008fe4000f8e00ff */
[----:B------:R-:W-:-:S07]  /*8060*/  IMAD.U32 R11, RZ, RZ, UR9 ;  /* 0x00000009ff0b7e24 */ /* 0x000fce000f8e00ff */
[----:B------:R-:W-:-:S07]  /*8070*/  LEPC R20, `(.L_x_1900) ;  /* 0x000000001014794e */ /* 0x000fce0000000000 */
[----:B--2---:R-:W-:Y:S05]  /*8080*/  CALL.ABS.NOINC R2 ;  /* 0x0000000002007343 */ /* 0x004fea0003c00000 */
.L_x_1900:
[----:B------:R-:W-:Y:S01]  /*8090*/  MOV R4, RZ ;  /* 0x000000ff00047202 */ /* 0x000fe20000000f00 */
[----:B------:R-:W-:Y:S06]  /*80a0*/  BRA `(.L_x_1879) ;  /* 0x0000000000147947 */ /* 0x000fec0003800000 */
.L_x_1899:
[----:B------:R-:W2:Y:S02]  /*80b0*/  LDG.E.64 R2, desc[UR36][R2.64] ;  /* 0x0000002402027981 */ /* 0x000ea4000c1e1b00 */
[----:B--2---:R0:W1:Y:S01]  /*80c0*/  I2F.U64 R4, R2 ;  /* 0x0000000200047312 */ /* 0x0040620000301000 */
[----:B------:R-:W-:Y:S05]  /*80d0*/  BRA `(.L_x_1879) ;  /* 0x0000000000087947 */ /* 0x000fea0003800000 */
.L_x_1898:
[----:B------:R-:W2:Y:S02]  /*80e0*/  LDG.E R2, desc[UR36][R2.64] ;  /* 0x0000002402027981 */ /* 0x000ea4000c1e1900 */
[----:B--2---:R-:W-:-:S07]  /*80f0*/  I2FP.F32.U32 R4, R2 ;  /* 0x0000000200047245 */ /* 0x004fce0000201000 */
.L_x_1879:
[----:B------:R-:W-:Y:S05]  /*8100*/  BSYNC.RECONVERGENT B6 ;  /* 0x0000000000067941 */ /* 0x000fea0003800200 */
.L_x_1873:
[C---:B01-3-5:R-:W-:Y:S01]  /*8110*/  FSETP.NEU.FTZ.AND P2, PT, R4.reuse, -INF , PT ;  /* 0xff8000000400780b */ /* 0x06bfe20003f5d000 */
        /* <DEDUP_REMOVED lines=8> */
[----:B--2-4-:R-:W-:-:S05]  /*81a0*/  IADD3 R2, P0, PT, R16, UR6, RZ ;  /* 0x0000000610027c10 */ /* 0x014fca000ff1e0ff */
        /* <DEDUP_REMOVED lines=13> */
.L_x_1904:
[----:B0-----:R-:W0:Y:S02]  /*8280*/  F2I.S64.TRUNC R4, R4 ;  /* 0x0000000400047311 */ /* 0x001e24000020d900 */
[----:B0-----:R-:W-:-:S05]  /*8290*/  IMAD.MOV.U32 R7, RZ, RZ, R4 ;  /* 0x000000ffff077224 */ /* 0x001fca00078e0004 */
[----:B------:R0:W-:Y:S01]  /*82a0*/  STG.E.U8 desc[UR36][R2.64], R7 ;  /* 0x0000000702007986 */ /* 0x0001e2000c101124 */
[----:B------:R-:W-:Y:S05]  /*82b0*/  BRA `(.L_x_1906) ;  /* 0x0000000c00287947 */ /* 0x000fea0003800000 */
.L_x_1903:
        /* <DEDUP_REMOVED lines=9> */
.L_x_1908:
[----:B0-----:R-:W0:Y:S02]  /*8350*/  F2I.FTZ.TRUNC.NTZ R5, R4 ;  /* 0x0000000400057305 */ /* 0x001e24000021f100 */
[----:B0-----:R0:W-:Y:S01]  /*8360*/  STG.E desc[UR36][R2.64], R5 ;  /* 0x0000000502007986 */ /* 0x0011e2000c101924 */
[----:B------:R-:W-:Y:S05]  /*8370*/  BRA `(.L_x_1906) ;  /* 0x0000000800f87947 */ /* 0x000fea0003800000 */
.L_x_1907:
[----:B0-----:R-:W0:Y:S02]  /*8380*/  F2I.FTZ.TRUNC.NTZ R5, R4 ;  /* 0x0000000400057305 */ /* 0x001e24000021f100 */
[----:B0-----:R0:W-:Y:S01]  /*8390*/  STG.E.U16 desc[UR36][R2.64], R5 ;  /* 0x0000000502007986 */ /* 0x0011e2000c101524 */
[----:B------:R-:W-:Y:S05]  /*83a0*/  BRA `(.L_x_1906) ;  /* 0x0000000800ec7947 */ /* 0x000fea0003800000 */
.L_x_1902:
        /* <DEDUP_REMOVED lines=8> */
.L_x_1910:
[----:B0-----:R-:W-:-:S05]  /*8430*/  F2FP.F16.F32.PACK_AB R4, RZ, R4 ;  /* 0x00000004ff04723e */ /* 0x001fca00000000ff */
[----:B------:R0:W-:Y:S01]  /*8440*/  STG.E.U16 desc[UR36][R2.64], R4 ;  /* 0x0000000402007986 */ /* 0x0001e2000c101524 */
[----:B------:R-:W-:Y:S05]  /*8450*/  BRA `(.L_x_1906) ;  /* 0x0000000800c07947 */ /* 0x000fea0003800000 */
.L_x_1909:
[----:B------:R-:W-:-:S09]  /*8460*/  UISETP.NE.AND UP0, UPT, UR4, 0x7, UPT ;  /* 0x000000070400788c */ /* 0x000fd2000bf05270 */
[----:B------:R-:W-:Y:S05]  /*8470*/  BRA.U !UP0, `(.L_x_1911) ;  /* 0x00000001082c7547 */ /* 0x000fea000b800000 */
[----:B------:R-:W-:-:S09]  /*8480*/  UISETP.NE.AND UP0, UPT, UR4, 0x8, UPT ;  /* 0x000000080400788c */ /* 0x000fd2000bf05270 */
[----:B------:R-:W-:Y:S05]  /*8490*/  BRA.U !UP0, `(.L_x_1912) ;  /* 0x0000000108147547 */ /* 0x000fea000b800000 */
[----:B------:R-:W-:-:S09]  /*84a0*/  UISETP.NE.AND UP0, UPT, UR4, 0x9, UPT ;  /* 0x000000090400788c */ /* 0x000fd2000bf05270 */
[----:B------:R-:W-:Y:S05]  /*84b0*/  BRA.U UP0, `(.L_x_1905) ;  /* 0x0000000500d07547 */ /* 0x000fea000b800000 */
[----:B------:R-:W-:-:S05]  /*84c0*/  HFMA2 R5, -RZ, RZ, 0, 0 ;  /* 0x00000000ff057431 */ /* 0x000fca00000001ff */
[----:B0-----:R0:W-:Y:S01]  /*84d0*/  STG.E.64 desc[UR36][R2.64], R4 ;  /* 0x0000000402007986 */ /* 0x0011e2000c101b24 */
[----:B------:R-:W-:Y:S05]  /*84e0*/  BRA `(.L_x_1906) ;  /* 0x00000008009c7947 */ /* 0x000fea0003800000 */
.L_x_1912:
[----:B0-----:R-:W-:-:S04]  /*84f0*/  F2FP.F16.F32.PACK_AB R5, RZ, R4 ;  /* 0x00000004ff05723e */ /* 0x001fc800000000ff */
[----:B------:R-:W-:-:S05]  /*8500*/  PRMT R5, R5, 0x5410, RZ ;  /* 0x0000541005057816 */ /* 0x000fca00000000ff */
[----:B------:R0:W-:Y:S01]  /*8510*/  STG.E desc[UR36][R2.64], R5 ;  /* 0x0000000502007986 */ /* 0x0001e2000c101924 */
[----:B------:R-:W-:Y:S05]  /*8520*/  BRA `(.L_x_1906) ;  /* 0x00000008008c7947 */ /* 0x000fea0003800000 */
.L_x_1911:
[----:B0-----:R-:W-:-:S06]  /*8530*/  FMUL.FTZ R4, R4, 1 ;  /* 0x3f80000004047820 */ /* 0x001fcc0000410000 */
[----:B------:R-:W0:Y:S02]  /*8540*/  F2F.F64.F32 R4, R4 ;  /* 0x0000000400047310 */ /* 0x000e240000201800 */
[----:B0-----:R0:W-:Y:S01]  /*8550*/  STG.E.64 desc[UR36][R2.64], R4 ;  /* 0x0000000402007986 */ /* 0x0011e2000c101b24 */
[----:B------:R-:W-:Y:S05]  /*8560*/  BRA `(.L_x_1906) ;  /* 0x00000008007c7947 */ /* 0x000fea0003800000 */
.L_x_1901:
        /* <DEDUP_REMOVED lines=13> */
.L_x_1916:
        /* <DEDUP_REMOVED lines=16> */
.L_x_1919:
[----:B------:R-:W-:-:S04]  /*8740*/  SHF.R.U32.HI R4, RZ, 0x18, R4 ;  /* 0x00000018ff047819 */ /* 0x000fc80000011604 */
[----:B------:R-:W-:-:S04]  /*8750*/  LOP3.LUT R4, R5, 0x80, R4, 0xf8, !PT ;  /* 0x0000008005047812 */ /* 0x000fc800078ef804 */
[----:B------:R-:W-:-:S07]  /*8760*/  PRMT R0, R4, 0x7610, R0 ;  /* 0x0000761004007816 */ /* 0x000fce0000000000 */
.L_x_1918:
[----:B------:R-:W-:Y:S05]  /*8770*/  BSYNC.RECONVERGENT B0 ;  /* 0x0000000000007941 */ /* 0x000fea0003800200 */
.L_x_1917:
[----:B------:R0:W-:Y:S01]  /*8780*/  STG.E.U8 desc[UR36][R2.64], R0 ;  /* 0x0000000002007986 */ /* 0x0001e2000c101124 */
[----:B------:R-:W-:Y:S05]  /*8790*/  BRA `(.L_x_1906) ;  /* 0x0000000400f07947 */ /* 0x000fea0003800000 */
.L_x_1915:
        /* <DEDUP_REMOVED lines=16> */
.L_x_1922:
[----:B------:R-:W-:-:S04]  /*88a0*/  SHF.R.U32.HI R4, RZ, 0x18, R4 ;  /* 0x00000018ff047819 */ /* 0x000fc80000011604 */
[----:B------:R-:W-:-:S04]  /*88b0*/  LOP3.LUT R5, R5, 0x80, R4, 0xf8, !PT ;  /* 0x0000008005057812 */ /* 0x000fc800078ef804 */
[----:B------:R-:W-:-:S07]  /*88c0*/  PRMT R0, R5, 0x7610, R0 ;  /* 0x0000761005007816 */ /* 0x000fce0000000000 */
.L_x_1921:
[----:B------:R-:W-:Y:S05]  /*88d0*/  BSYNC.RECONVERGENT B0 ;  /* 0x0000000000007941 */ /* 0x000fea0003800200 */
.L_x_1920:
[----:B------:R0:W-:Y:S01]  /*88e0*/  STG.E.U8 desc[UR36][R2.64], R0 ;  /* 0x0000000002007986 */ /* 0x0001e2000c101124 */
[----:B------:R-:W-:Y:S05]  /*88f0*/  BRA `(.L_x_1906) ;  /* 0x0000000400987947 */ /* 0x000fea0003800000 */
.L_x_1914:
        /* <DEDUP_REMOVED lines=11> */
[----:B------:R-:W-:Y:S01]  /*89b0*/  HFMA2 R5, -RZ, RZ, 0, 1.5199184417724609375e-05 ;  /* 0x000000ffff057431 */ /* 0x000fe200000001ff */
        /* <DEDUP_REMOVED lines=9> */
.L_x_1924:
[----:B0-----:R-:W0:Y:S02]  /*8a50*/  F2I.U64.TRUNC R4, R4 ;  /* 0x0000000400047311 */ /* 0x001e24000020d800 */
[----:B0-----:R0:W-:Y:S01]  /*8a60*/  STG.E.64 desc[UR36][R2.64], R4 ;  /* 0x0000000402007986 */ /* 0x0011e2000c101b24 */
[----:B------:R-:W-:Y:S05]  /*8a70*/  BRA `(.L_x_1906) ;  /* 0x0000000400387947 */ /* 0x000fea0003800000 */
.L_x_1923:
[----:B0-----:R-:W0:Y:S02]  /*8a80*/  F2I.FTZ.U32.TRUNC.NTZ R5, R4 ;  /* 0x0000000400057305 */ /* 0x001e24000021f000 */
[----:B0-----:R0:W-:Y:S01]  /*8a90*/  STG.E desc[UR36][R2.64], R5 ;  /* 0x0000000502007986 */ /* 0x0011e2000c101924 */
[----:B------:R-:W-:Y:S05]  /*8aa0*/  BRA `(.L_x_1906) ;  /* 0x00000004002c7947 */ /* 0x000fea0003800000 */
.L_x_1913:
        /* <DEDUP_REMOVED lines=10> */
.L_x_1926:
[----:B0-----:R-:W-:Y:S01]  /*8b50*/  FMUL.FTZ R4, R4, 1 ;  /* 0x3f80000004047820 */ /* 0x001fe20000410000 */
[----:B------:R-:W-:-:S05]  /*8b60*/  CS2R R6, SRZ ;  /* 0x0000000000067805 */ /* 0x000fca000001ff00 */
[----:B------:R-:W0:Y:S02]  /*8b70*/  F2F.F64.F32 R4, R4 ;  /* 0x0000000400047310 */ /* 0x000e240000201800 */
[----:B0-----:R4:W-:Y:S01]  /*8b80*/  STG.E.128 desc[UR36][R2.64], R4 ;  /* 0x0000000402007986 */ /* 0x0019e2000c101d24 */
[----:B------:R-:W-:Y:S05]  /*8b90*/  BRA `(.L_x_1906) ;  /* 0x0000000000f07947 */ /* 0x000fea0003800000 */
.L_x_1925:
[----:B------:R-:W-:-:S09]  /*8ba0*/  UISETP.NE.AND UP0, UPT, UR4, 0xf, UPT ;  /* 0x0000000f0400788c */ /* 0x000fd2000bf05270 */
[----:B------:R-:W-:Y:S05]  /*8bb0*/  BRA.U !UP0, `(.L_x_1927) ;  /* 0x0000000108e07547 */ /* 0x000fea000b800000 */
[----:B------:R-:W-:-:S09]  /*8bc0*/  UISETP.NE.AND UP0, UPT, UR4, 0x17, UPT ;  /* 0x000000170400788c */ /* 0x000fd2000bf05270 */
[----:B------:R-:W-:Y:S05]  /*8bd0*/  BRA.U !UP0, `(.L_x_1928) ;  /* 0x00000001088c7547 */ /* 0x000fea000b800000 */
[----:B------:R-:W-:-:S09]  /*8be0*/  UISETP.NE.AND UP0, UPT, UR4, 0x18, UPT ;  /* 0x000000180400788c */ /* 0x000fd2000bf05270 */
[----:B------:R-:W-:Y:S05]  /*8bf0*/  BRA.U !UP0, `(.L_x_1929) ;  /* 0x0000000108447547 */ /* 0x000fea000b800000 */
.L_x_1905:
        /* <DEDUP_REMOVED lines=16> */
.L_x_1930:
[----:B------:R-:W-:Y:S05]  /*8d00*/  BRA `(.L_x_1906) ;  /* 0x0000000000947947 */ /* 0x000fea0003800000 */
.L_x_1929:
        /* <DEDUP_REMOVED lines=12> */
.L_x_1932:
[----:B------:R-:W-:Y:S05]  /*8dd0*/  BSYNC.RECONVERGENT B0 ;  /* 0x0000000000007941 */ /* 0x000fea0003800200 */
.L_x_1931:
[----:B------:R-:W-:-:S05]  /*8de0*/  LOP3.LUT R5, R0, 0x80, R7, 0xf8, !PT ;  /* 0x0000008000057812 */ /* 0x000fca00078ef807 */
[----:B------:R2:W-:Y:S01]  /*8df0*/  STG.E.U8 desc[UR36][R2.64], R5 ;  /* 0x0000000502007986 */ /* 0x0005e2000c101124 */
[----:B------:R-:W-:Y:S05]  /*8e00*/  BRA `(.L_x_1906) ;  /* 0x0000000000547947 */ /* 0x000fea0003800000 */
.L_x_1928:
        /* <DEDUP_REMOVED lines=11> */
.L_x_1934:
[----:B------:R-:W-:Y:S01]  /*8ec0*/  IMAD.MOV.U32 R0, RZ, RZ, 0x7f ;  /* 0x0000007fff007424 */ /* 0x000fe200078e00ff */
[----:B------:R-:W-:-:S04]  /*8ed0*/  ISETP.GT.U32.AND P0, PT, R6, 0x7f800000, PT ;  /* 0x7f8000000600780c */ /* 0x000fc80003f04070 */
[----:B------:R-:W-:-:S09]  /*8ee0*/  SEL R0, R0, 0x7c, P0 ;  /* 0x0000007c00007807 */ /* 0x000fd20000000000 */
.L_x_1935:
[----:B------:R-:W-:Y:S05]  /*8ef0*/  BSYNC.RECONVERGENT B0 ;  /* 0x0000000000007941 */ /* 0x000fea0003800200 */
.L_x_1933:
[----:B------:R-:W-:-:S04]  /*8f00*/  SHF.R.U32.HI R5, RZ, 0x18, R4 ;  /* 0x00000018ff057819 */ /* 0x000fc80000011604 */
[----:B------:R-:W-:-:S05]  /*8f10*/  LOP3.LUT R5, R0, 0x80, R5, 0xf8, !PT ;  /* 0x0000008000057812 */ /* 0x000fca00078ef805 */
[----:B------:R1:W-:Y:S01]  /*8f20*/  STG.E.U8 desc[UR36][R2.64], R5 ;  /* 0x0000000502007986 */ /* 0x0003e2000c101124 */
[----:B------:R-:W-:Y:S05]  /*8f30*/  BRA `(.L_x_1906) ;  /* 0x0000000000087947 */ /* 0x000fea0003800000 */
.L_x_1927:
[----:B0-----:R-:W-:-:S05]  /*8f40*/  F2FP.BF16.F32.PACK_AB R4, RZ, R4 ;  /* 0x00000004ff04723e */ /* 0x001fca00000010ff */
[----:B------:R0:W-:Y:S02]  /*8f50*/  STG.E.U16 desc[UR36][R2.64], R4 ;  /* 0x0000000402007986 */ /* 0x0001e4000c101524 */
.L_x_1906:
[----:B------:R-:W-:-:S07]  /*8f60*/  IADD3 R17, PT, PT, R17, 0x80, RZ ;  /* 0x0000008011117810 */ /* 0x000fce0007ffe0ff */
.L_x_1871:
[----:B------:R-:W-:Y:S05]  /*8f70*/  BSYNC.RECONVERGENT B7 ;  /* 0x0000000000077941 */ /* 0x000fea0003800200 */
.L_x_1870:
        /* <DEDUP_REMOVED lines=9> */
[----:B------:R-:W-:Y:S01]  /*9010*/  MOV R16, RZ ;  /* 0x000000ff00107202 */ /* 0x000fe20000000f00 */
        /* <DEDUP_REMOVED lines=296> */
.L_x_1936:
[----:B------:R-:W0:Y:S01]  /*a2a0*/  LDCU.128 UR8, c[0x0][0x580] ;  /* 0x0000b000ff0877ac */ /* 0x000e220008000c00 */
[----:B------:R-:W-:Y:S01]  /*a2b0*/  BSSY.RECONVERGENT B6, `(.L_x_1937) ;  /* 0x00000df000067945 */ /* 0x000fe20003800200 */
[----:B------:R-:W-:-:S04]  /*a2c0*/  UPRMT UR4, UR42, 0x9910, URZ ;  /* 0x000099102a047896 */ /* 0x000fc800080000ff */
[----:B------:R-:W-:Y:S01]  /*a2d0*/  UISETP.GT.AND UP0, UPT, UR4, 0x9, UPT ;  /* 0x000000090400788c */ /* 0x000fe2000bf04270 */
[----:B0-----:R-:W-:Y:S02]  /*a2e0*/  IADD3 R16, P0, PT, R16, UR8, RZ ;  /* 0x0000000810107c10 */ /* 0x001fe4000ff1e0ff */
[----:B-12---:R-:W-:-:S03]  /*a2f0*/  IADD3 R2, P1, PT, R0, UR10, RZ ;  /* 0x0000000a00027c10 */ /* 0x006fc6000ff3e0ff */
        /* <DEDUP_REMOVED lines=12> */
[----:B--2---:R4:W0:Y:S01]  /*a3c0*/  I2F.S16 R0, R2 ;  /* 0x0000000200007306 */ /* 0x0048220000101400 */
[----:B------:R-:W-:Y:S05]  /*a3d0*/  BRA `(.L_x_1943) ;  /* 0x0000000c00307947 */ /* 0x000fea0003800000 */
.L_x_1941:
[----:B------:R-:W2:Y:S02]  /*a3e0*/  LDG.E.U8 R0, desc[UR36][R2.64] ;  /* 0x0000002402007981 */ /* 0x000ea4000c1e1100 */
[----:B--2---:R-:W-:Y:S01]  /*a3f0*/  I2FP.F32.U32 R0, R0 ;  /* 0x0000000000007245 */ /* 0x004fe20000201000 */
[----:B------:R-:W-:Y:S06]  /*a400*/  BRA `(.L_x_1943) ;  /* 0x0000000c00247947 */ /* 0x000fec0003800000 */
.L_x_1940:
[----:B------:R-:W-:-:S09]  /*a410*/  UISETP.NE.AND UP0, UPT, UR4, 0x2, UPT ;  /* 0x000000020400788c */ /* 0x000fd2000bf05270 */
[----:B------:R-:W-:Y:S05]  /*a420*/  BRA.U !UP0, `(.L_x_1944) ;  /* 0x0000000108287547 */ /* 0x000fea000b800000 */
[----:B------:R-:W-:-:S09]  /*a430*/  UISETP.NE.AND UP0, UPT, UR4, 0x3, UPT ;  /* 0x000000030400788c */ /* 0x000fd2000bf05270 */
[----:B------:R-:W-:Y:S05]  /*a440*/  BRA.U !UP0, `(.L_x_1945) ;  /* 0x0000000108147547 */ /* 0x000fea000b800000 */
[----:B------:R-:W-:-:S09]  /*a450*/  UISETP.NE.AND UP0, UPT, UR4, 0x4, UPT ;  /* 0x000000040400788c */ /* 0x000fd2000bf05270 */
[----:B------:R-:W-:Y:S05]  /*a460*/  BRA.U UP0, `(.L_x_1942) ;  /* 0x0000000900b07547 */ /* 0x000fea000b800000 */
[----:B------:R-:W2:Y:S02]  /*a470*/  LDG.E.64 R2, desc[UR36][R2.64] ;  /* 0x0000002402027981 */ /* 0x000ea4000c1e1b00 */
[----:B--2---:R0:W1:Y:S01]  /*a480*/  I2F.S64 R0, R2 ;  /* 0x0000000200007312 */ /* 0x0040620000301400 */
[----:B------:R-:W-:Y:S05]  /*a490*/  BRA `(.L_x_1943) ;  /* 0x0000000c00007947 */ /* 0x000fea0003800000 */
.L_x_1945:
[----:B------:R-:W2:Y:S02]  /*a4a0*/  LDG.E R0, desc[UR36][R2.64] ;  /* 0x0000002402007981 */ /* 0x000ea4000c1e1900 */
[----:B--2---:R-:W-:Y:S01]  /*a4b0*/  I2FP.F32.S32 R0, R0 ;  /* 0x0000000000007245 */ /* 0x004fe20000201400 */
[----:B------:R-:W-:Y:S06]  /*a4c0*/  BRA `(.L_x_1943) ;  /* 0x0000000800f47947 */ /* 0x000fec0003800000 */
.L_x_1944:
[----:B------:R-:W2:Y:S02]  /*a4d0*/  LDG.E.U16 R0, desc[UR36][R2.64] ;  /* 0x0000002402007981 */ /* 0x000ea4000c1e1500 */
[----:B--2---:R-:W0:Y:S01]  /*a4e0*/  I2F.S16 R0, R0 ;  /* 0x0000000000007306 */ /* 0x004e220000101400 */
[----:B------:R-:W-:Y:S05]  /*a4f0*/  BRA `(.L_x_1943) ;  /* 0x0000000800e87947 */ /* 0x000fea0003800000 */
.L_x_1939:
        /* <DEDUP_REMOVED lines=8> */
.L_x_1947:
[----:B------:R-:W2:Y:S02]  /*a580*/  LDG.E.U16 R0, desc[UR36][R2.64] ;  /* 0x0000002402007981 */ /* 0x000ea4000c1e1500 */
[----:B--2---:R-:W-:Y:S01]  /*a590*/  HADD2.F32 R0, -RZ, R0.H0_H0 ;  /* 0x20000000ff007230 */ /* 0x004fe20000004100 */
[----:B------:R-:W-:Y:S06]  /*a5a0*/  BRA `(.L_x_1943) ;  /* 0x0000000800bc7947 */ /* 0x000fec0003800000 */
.L_x_1946:
        /* <DEDUP_REMOVED lines=8> */
.L_x_1949:
[----:B------:R-:W2:Y:S02]  /*a630*/  LDG.E.U16 R0, desc[UR36][R2.64] ;  /* 0x0000002402007981 */ /* 0x000ea4000c1e1500 */
[----:B--2---:R-:W-:Y:S01]  /*a640*/  HADD2.F32 R0, -RZ, R0.H0_H0 ;  /* 0x20000000ff007230 */ /* 0x004fe20000004100 */
[----:B------:R-:W-:Y:S06]  /*a650*/  BRA `(.L_x_1943) ;  /* 0x0000000800907947 */ /* 0x000fec0003800000 */
.L_x_1948:
[----:B------:R-:W2:Y:S01]  /*a660*/  LDG.E.64 R2, desc[UR36][R2.64] ;  /* 0x0000002402027981 */ /* 0x000ea2000c1e1b00 */
[----:B------:R-:W-:Y:S01]  /*a670*/  UMOV UR4, 0xf0000000 ;  /* 0xf000000000047882 */ /* 0x000fe20000000000 */
[----:B------:R-:W-:Y:S01]  /*a680*/  UMOV UR5, 0x380fffff ;  /* 0x380fffff00057882 */ /* 0x000fe20000000000 */
[----:B--2---:R-:W0:Y:S01]  /*a690*/  F2F.F32.F64 R0, R2 ;  /* 0x0000000200007310 */ /* 0x004e220000301000 */
[----:B------:R-:W-:-:S14]  /*a6a0*/  DSETP.GEU.AND P0, PT, |R2|, UR4, PT ;  /* 0x0000000402007e2a */ /* 0x000fdc000bf0e200 */
[----:B0-----:R-:W-:Y:S01]  /*a6b0*/  @!P0 FMUL R0, R0, 1.175494350822287508e-38 ;  /* 0x0080000000008820 */ /* 0x001fe20000400000 */
[----:B------:R-:W-:Y:S06]  /*a6c0*/  BRA `(.L_x_1943) ;  /* 0x0000000800747947 */ /* 0x000fec0003800000 */
.L_x_1938:
        /* <DEDUP_REMOVED lines=12> */
.L_x_1952:
[----:B------:R-:W2:Y:S01]  /*a790*/  LDG.E.64 R2, desc[UR36][R2.64] ;  /* 0x0000002402027981 */ /* 0x000ea2000c1e1b00 */
[----:B------:R-:W-:Y:S01]  /*a7a0*/  UMOV UR4, 0xf0000000 ;  /* 0xf000000000047882 */ /* 0x000fe20000000000 */
[----:B------:R-:W-:Y:S01]  /*a7b0*/  UMOV UR5, 0x380fffff ;  /* 0x380fffff00057882 */ /* 0x000fe20000000000 */
[----:B--2---:R-:W0:Y:S01]  /*a7c0*/  F2F.F32.F64 R0, R2 ;  /* 0x0000000200007310 */ /* 0x004e220000301000 */
[----:B------:R-:W-:-:S14]  /*a7d0*/  DSETP.GEU.AND P0, PT, |R2|, UR4, PT ;  /* 0x0000000402007e2a */ /* 0x000fdc000bf0e200 */
[----:B0-----:R-:W-:Y:S01]  /*a7e0*/  @!P0 FMUL R0, R0, 1.175494350822287508e-38 ;  /* 0x0080000000008820 */ /* 0x001fe20000400000 */
[----:B------:R-:W-:Y:S06]  /*a7f0*/  BRA `(.L_x_1943) ;  /* 0x0000000800287947 */ /* 0x000fec0003800000 */
.L_x_1951:
        /* <DEDUP_REMOVED lines=14> */
[----:B------:R-:W-:-:S05]  /*a8e0*/  VIADD R5, R5, 0xfffffffc ;  /* 0xfffffffc05057836 */ /* 0x000fca0000000000 */
[C---:B------:R-:W-:Y:S02]  /*a8f0*/  SHF.L.U32 R6, R4.reuse, R5, RZ ;  /* 0x0000000504067219 */ /* 0x040fe400000006ff */
[----:B------:R-:W-:Y:S01]  /*a900*/  SHF.L.U32 R7, R5, 0x17, RZ ;  /* 0x0000001705077819 */ /* 0x000fe200000006ff */
        /* <DEDUP_REMOVED lines=8> */
.L_x_1954:
        /* <DEDUP_REMOVED lines=12> */
.L_x_1953:
[----:B------:R-:W2:Y:S02]  /*aa50*/  LDG.E.U16 R0, desc[UR36][R2.64] ;  /* 0x0000002402007981 */ /* 0x000ea4000c1e1500 */
[----:B--2---:R-:W-:Y:S01]  /*aa60*/  IMAD.U32 R0, R0, 0x10000, RZ ;  /* 0x0001000000007824 */ /* 0x004fe200078e00ff */
[----:B------:R-:W-:Y:S06]  /*aa70*/  BRA `(.L_x_1943) ;  /* 0x0000000400887947 */ /* 0x000fec0003800000 */
.L_x_1950:
        /* <DEDUP_REMOVED lines=11> */
.L_x_1957:
        /* <DEDUP_REMOVED lines=20> */
.L_x_1959:
[----:B------:R-:W-:Y:S05]  /*ac70*/  BSYNC.RECONVERGENT B0 ;  /* 0x0000000000007941 */ /* 0x000fea0003800200 */
.L_x_1958:
[----:B------:R-:W-:Y:S02]  /*ac80*/  SHF.L.U32 R0, R0, 0x14, RZ ;  /* 0x0000001400007819 */ /* 0x000fe400000006ff */
[----:B------:R-:W-:-:S04]  /*ac90*/  LEA R2, R2, 0x3b800000, 0x17 ;  /* 0x3b80000002027811 */ /* 0x000fc800078eb8ff */
[----:B------:R-:W-:Y:S01]  /*aca0*/  LOP3.LUT R0, R2, R0, R7, 0xfe, !PT ;  /* 0x0000000002007212 */ /* 0x000fe200078efe07 */
[----:B------:R-:W-:Y:S06]  /*acb0*/  BRA `(.L_x_1943) ;  /* 0x0000000000f87947 */ /* 0x000fec0003800000 */
.L_x_1956:
        /* <DEDUP_REMOVED lines=20> */
.L_x_1961:
[----:B------:R-:W-:Y:S05]  /*ae00*/  BSYNC.RECONVERGENT B0 ;  /* 0x0000000000007941 */ /* 0x000fea0003800200 */
.L_x_1960:
[----:B------:R-:W-:Y:S01]  /*ae10*/  IMAD.SHL.U32 R0, R0, 0x200000, RZ ;  /* 0x0020000000007824 */ /* 0x000fe200078e00ff */
[----:B------:R-:W-:-:S04]  /*ae20*/  LEA R2, R2, 0x37800000, 0x17 ;  /* 0x3780000002027811 */ /* 0x000fc800078eb8ff */
[----:B------:R-:W-:Y:S01]  /*ae30*/  LOP3.LUT R0, R2, R0, R7, 0xfe, !PT ;  /* 0x0000000002007212 */ /* 0x000fe200078efe07 */
[----:B------:R-:W-:Y:S06]  /*ae40*/  BRA `(.L_x_1943) ;  /* 0x0000000000947947 */ /* 0x000fec0003800000 */
.L_x_1955:
        /* <DEDUP_REMOVED lines=11> */
[----:B------:R-:W-:Y:S01]  /*af00*/  @!P0 IMAD.MOV.U32 R0, RZ, RZ, 0x7f800001 ;  /* 0x7f800001ff008424 */ /* 0x000fe200078e00ff */
[----:B------:R-:W-:Y:S01]  /*af10*/  @P0 SHF.L.U32 R0, R2, 0x17, RZ ;  /* 0x0000001702000819 */ /* 0x000fe200000006ff */
[----:B------:R-:W-:Y:S06]  /*af20*/  BRA `(.L_x_1943) ;  /* 0x00000000005c7947 */ /* 0x000fec0003800000 */
.L_x_1942:
        /* <DEDUP_REMOVED lines=10> */
[----:B---3--:R-:W-:Y:S01]  /*afd0*/  IMAD.U32 R6, RZ, RZ, UR6 ;  /* 0x00000006ff067e24 */ /* 0x008fe2000f8e00ff */
[----:B------:R-:W-:Y:S01]  /*afe0*/  MOV R7, UR7 ;  /* 0x0000000700077c02 */ /* 0x000fe20008000f00 */
[----:B----4-:R-:W-:Y:S01]  /*aff0*/  IMAD.U32 R10, RZ, RZ, UR8 ;  /* 0x00000008ff0a7e24 */ /* 0x010fe2000f8e00ff */
[----:B-1----:R-:W-:-:S07]  /*b000*/  MOV R11, UR9 ;  /* 0x00000009000b7c02 */ /* 0x002fce0008000f00 */
[----:B------:R-:W-:-:S07]  /*b010*/  LEPC R20, `(.L_x_1964) ;  /* 0x000000001014794e */ /* 0x000fce0000000000 */
[----:B--2---:R-:W-:Y:S05]  /*b020*/  CALL.ABS.NOINC R2 ;  /* 0x0000000002007343 */ /* 0x004fea0003c00000 */
.L_x_1964:
[----:B------:R-:W-:Y:S01]  /*b030*/  MOV R0, RZ ;  /* 0x000000ff00007202 */ /* 0x000fe20000000f00 */
[----:B------:R-:W-:Y:S06]  /*b040*/  BRA `(.L_x_1943) ;  /* 0x0000000000147947 */ /* 0x000fec0003800000 */
.L_x_1963:
[----:B------:R-:W2:Y:S02]  /*b050*/  LDG.E.64 R2, desc[UR36][R2.64] ;  /* 0x0000002402027981 */ /* 0x000ea4000c1e1b00 */
[----:B--2---:R0:W1:Y:S01]  /*b060*/  I2F.U64 R0, R2 ;  /* 0x0000000200007312 */ /* 0x0040620000301000 */
[----:B------:R-:W-:Y:S05]  /*b070*/  BRA `(.L_x_1943) ;  /* 0x0000000000087947 */ /* 0x000fea0003800000 */
.L_x_1962:
[----:B------:R-:W2:Y:S02]  /*b080*/  LDG.E R0, desc[UR36][R2.64] ;  /* 0x0000002402007981 */ /* 0x000ea4000c1e1900 */
[----:B--2---:R-:W-:-:S07]  /*b090*/  I2FP.F32.U32 R0, R0 ;  /* 0x0000000000007245 */ /* 0x004fce0000201000 */
.L_x_1943:
[----:B------:R-:W-:Y:S05]  /*b0a0*/  BSYNC.RECONVERGENT B6 ;  /* 0x0000000000067941 */ /* 0x000fea0003800200 */
.L_x_1937:
[----:B012345:R-:W-:Y:S01]  /*b0b0*/  IMAD.MOV.U32 R2, RZ, RZ, R0 ;  /* 0x000000ffff027224 */ /* 0x03ffe200078e0000 */
[----:B------:R-:W-:-:S04]  /*b0c0*/  UPRMT UR4, UR41, 0x9910, URZ ;  /* 0x0000991029047896 */ /* 0x000fc800080000ff */
[C---:B------:R-:W-:Y:S01]  /*b0d0*/  FSETP.NEU.FTZ.AND P2, PT, R2.reuse, -INF , PT ;  /* 0xff8000000200780b */ /* 0x040fe20003f5d000 */
[----:B------:R-:W-:Y:S01]  /*b0e0*/  UISETP.GT.AND UP0, UPT, UR4, 0x9, UPT ;  /* 0x000000090400788c */ /* 0x000fe2000bf04270 */
[C---:B------:R-:W-:Y:S02]  /*b0f0*/  FSETP.NAN.FTZ.AND P0, PT, |R2|.reuse, |R2|, PT ;  /* 0x400000020200720b */ /* 0x040fe40003f18200 */
[----:B------:R-:W-:-:S09]  /*b100*/  FSETP.NEU.FTZ.AND P1, PT, R2, +INF , PT ;  /* 0x7f8000000200780b */ /* 0x000fd20003f3d000 */
[----:B------:R-:W0:Y:S08]  /*b110*/  @!P2 LDC R2, c[0x0][0x598] ;  /* 0x00016600ff02ab82 */ /* 0x000e300000000800 */
[----:B0-----:R-:W0:Y:S08]  /*b120*/  @!P1 LDC R2, c[0x0][0x594] ;  /* 0x00016500ff029b82 */ /* 0x001e300000000800 */
[----:B0-----:R-:W0:Y:S01]  /*b130*/  @P0 LDC R2, c[0x0][0x590] ;  /* 0x00016400ff020b82 */ /* 0x001e220000000800 */
        /* <DEDUP_REMOVED lines=10> */
[----:B0-----:R-:W-:Y:S01]  /*b1e0*/  STG.E.U8 desc[UR36][R16.64], R3 ;  /* 0x0000000310007986 */ /* 0x001fe2000c101124 */
[----:B------:R-:W-:Y:S05]  /*b1f0*/  EXIT ;  /* 0x000000000000794d */ /* 0x000fea0003800000 */
.L_x_1968:
[----:B0-----:R-:W0:Y:S02]  /*b200*/  F2I.S64.TRUNC R2, R2 ;  /* 0x0000000200027311 */ /* 0x001e24000020d900 */
[----:B0-----:R-:W-:-:S05]  /*b210*/  MOV R5, R2 ;  /* 0x0000000200057202 */ /* 0x001fca0000000f00 */
[----:B------:R-:W-:Y:S01]  /*b220*/  STG.E.U8 desc[UR36][R16.64], R5 ;  /* 0x0000000510007986 */ /* 0x000fe2000c101124 */
[----:B------:R-:W-:Y:S05]  /*b230*/  EXIT ;  /* 0x000000000000794d */ /* 0x000fea0003800000 */
.L_x_1967:
[----:B------:R-:W-:-:S09]  /*b240*/  UISETP.NE.AND UP0, UPT, UR4, 0x2, UPT ;  /* 0x000000020400788c */ /* 0x000fd2000bf05270 */
[----:B------:R-:W-:Y:S05]  /*b250*/  BRA.U !UP0, `(.L_x_1970) ;  /* 0x0000000108287547 */ /* 0x000fea000b800000 */
[----:B------:R-:W-:-:S09]  /*b260*/  UISETP.NE.AND UP0, UPT, UR4, 0x3, UPT ;  /* 0x000000030400788c */ /* 0x000fd2000bf05270 */
[----:B------:R-:W-:Y:S05]  /*b270*/  BRA.U !UP0, `(.L_x_1971) ;  /* 0x0000000108147547 */ /* 0x000fea000b800000 */
[----:B------:R-:W-:-:S09]  /*b280*/  UISETP.NE.AND UP0, UPT, UR4, 0x4, UPT ;  /* 0x000000040400788c */ /* 0x000fd2000bf05270 */
[----:B------:R-:W-:Y:S05]  /*b290*/  BRA.U UP0, `(.L_x_1969) ;  /* 0x0000000900387547 */ /* 0x000fea000b800000 */
[----:B0-----:R-:W0:Y:S02]  /*b2a0*/  F2I.S64.TRUNC R2, R2 ;  /* 0x0000000200027311 */ /* 0x001e24000020d900 */
[----:B0-----:R-:W-:Y:S01]  /*b2b0*/  STG.E.64 desc[UR36][R16.64], R2 ;  /* 0x0000000210007986 */ /* 0x001fe2000c101b24 */
[----:B------:R-:W-:Y:S05]  /*b2c0*/  EXIT ;  /* 0x000000000000794d */ /* 0x000fea0003800000 */
.L_x_1971:
[----:B0-----:R-:W0:Y:S02]  /*b2d0*/  F2I.FTZ.TRUNC.NTZ R3, R2 ;  /* 0x0000000200037305 */ /* 0x001e24000021f100 */
[----:B0-----:R-:W-:Y:S01]  /*b2e0*/  STG.E desc[UR36][R16.64], R3 ;  /* 0x0000000310007986 */ /* 0x001fe2000c101924 */
[----:B------:R-:W-:Y:S05]  /*b2f0*/  EXIT ;  /* 0x000000000000794d */ /* 0x000fea0003800000 */
.L_x_1970:
[----:B0-----:R-:W0:Y:S02]  /*b300*/  F2I.FTZ.TRUNC.NTZ R3, R2 ;  /* 0x0000000200037305 */ /* 0x001e24000021f100 */
[----:B0-----:R-:W-:Y:S01]  /*b310*/  STG.E.U16 desc[UR36][R16.64], R3 ;  /* 0x0000000310007986 */ /* 0x001fe2000c101524 */
[----:B------:R-:W-:Y:S05]  /*b320*/  EXIT ;  /* 0x000000000000794d */ /* 0x000fea0003800000 */
.L_x_1966:
[----:B------:R-:W-:-:S09]  /*b330*/  UISETP.GT.AND UP0, UPT, UR4, 0x6, UPT ;  /* 0x000000060400788c */ /* 0x000fd2000bf04270 */
[----:B------:R-:W-:Y:S05]  /*b340*/  BRA.U UP0, `(.L_x_1972) ;  /* 0x0000000100247547 */ /* 0x000fea000b800000 */
[----:B------:R-:W-:-:S09]  /*b350*/  UISETP.NE.AND UP0, UPT, UR4, 0x5, UPT ;  /* 0x000000050400788c */ /* 0x000fd2000bf05270 */
[----:B------:R-:W-:Y:S05]  /*b360*/  BRA.U !UP0, `(.L_x_1973) ;  /* 0x0000000108107547 */ /* 0x000fea000b800000 */
[----:B------:R-:W-:-:S09]  /*b370*/  UISETP.NE.AND UP0, UPT, UR4, 0x6, UPT ;  /* 0x000000060400788c */ /* 0x000fd2000bf05270 */
[----:B------:R-:W-:Y:S05]  /*b380*/  BRA.U UP0, `(.L_x_1969) ;  /* 0x0000000500fc7547 */ /* 0x000fea000b800000 */
[----:B0-----:R-:W-:Y:S01]  /*b390*/  STG.E desc[UR36][R16.64], R2 ;  /* 0x0000000210007986 */ /* 0x001fe2000c101924 */
[----:B------:R-:W-:Y:S05]  /*b3a0*/  EXIT ;  /* 0x000000000000794d */ /* 0x000fea0003800000 */
.L_x_1973:
[----:B0-----:R-:W-:-:S05]  /*b3b0*/  F2FP.F16.F32.PACK_AB R2, RZ, R2 ;  /* 0x00000002ff02723e */ /* 0x001fca00000000ff */
[----:B------:R-:W-:Y:S01]  /*b3c0*/  STG.E.U16 desc[UR36][R16.64], R2 ;  /* 0x0000000210007986 */ /* 0x000fe2000c101524 */
[----:B------:R-:W-:Y:S05]  /*b3d0*/  EXIT ;  /* 0x000000000000794d */ /* 0x000fea0003800000 */
.L_x_1972:
[----:B------:R-:W-:-:S09]  /*b3e0*/  UISETP.NE.AND UP0, UPT, UR4, 0x7, UPT ;  /* 0x000000070400788c */ /* 0x000fd2000bf05270 */
[----:B------:R-:W-:Y:S05]  /*b3f0*/  BRA.U !UP0, `(.L_x_1974) ;  /* 0x00000001082c7547 */ /* 0x000fea000b800000 */
[----:B------:R-:W-:-:S09]  /*b400*/  UISETP.NE.AND UP0, UPT, UR4, 0x8, UPT ;  /* 0x000000080400788c */ /* 0x000fd2000bf05270 */
[----:B------:R-:W-:Y:S05]  /*b410*/  BRA.U !UP0, `(.L_x_1975) ;  /* 0x0000000108147547 */ /* 0x000fea000b800000 */
[----:B------:R-:W-:-:S09]  /*b420*/  UISETP.NE.AND UP0, UPT, UR4, 0x9, UPT ;  /* 0x000000090400788c */ /* 0x000fd2000bf05270 */
[----:B------:R-:W-:Y:S05]  /*b430*/  BRA.U UP0, `(.L_x_1969) ;  /* 0x0000000500d07547 */ /* 0x000fea000b800000 */
[----:B------:R-:W-:-:S05]  /*b440*/  IMAD.MOV.U32 R3, RZ, RZ, RZ ;  /* 0x000000ffff037224 */ /* 0x000fca00078e00ff */
[----:B0-----:R-:W-:Y:S01]  /*b450*/  STG.E.64 desc[UR36][R16.64], R2 ;  /* 0x0000000210007986 */ /* 0x001fe2000c101b24 */
[----:B------:R-:W-:Y:S05]  /*b460*/  EXIT ;  /* 0x000000000000794d */ /* 0x000fea0003800000 */
.L_x_1975:
[----:B0-----:R-:W-:-:S04]  /*b470*/  F2FP.F16.F32.PACK_AB R3, RZ, R2 ;  /* 0x00000002ff03723e */ /* 0x001fc800000000ff */
[----:B------:R-:W-:-:S05]  /*b480*/  PRMT R3, R3, 0x5410, RZ ;  /* 0x0000541003037816 */ /* 0x000fca00000000ff */
[----:B------:R-:W-:Y:S01]  /*b490*/  STG.E desc[UR36][R16.64], R3 ;  /* 0x0000000310007986 */ /* 0x000fe2000c101924 */
[----:B------:R-:W-:Y:S05]  /*b4a0*/  EXIT ;  /* 0x000000000000794d */ /* 0x000fea0003800000 */
.L_x_1974:
[----:B0-----:R-:W-:-:S06]  /*b4b0*/  FMUL.FTZ R2, R2, 1 ;  /* 0x3f80000002027820 */ /* 0x001fcc0000410000 */
[----:B------:R-:W0:Y:S02]  /*b4c0*/  F2F.F64.F32 R2, R2 ;  /* 0x0000000200027310 */ /* 0x000e240000201800 */
[----:B0-----:R-:W-:Y:S01]  /*b4d0*/  STG.E.64 desc[UR36][R16.64], R2 ;  /* 0x0000000210007986 */ /* 0x001fe2000c101b24 */
[----:B------:R-:W-:Y:S05]  /*b4e0*/  EXIT ;  /* 0x000000000000794d */ /* 0x000fea0003800000 */
.L_x_1965:
        /* <DEDUP_REMOVED lines=11> */
[----:B0-----:R-:W-:Y:S01]  /*b5a0*/  STG.E.U16 desc[UR36][R16.64], R3 ;  /* 0x0000000310007986 */ /* 0x001fe2000c101524 */
[----:B------:R-:W-:Y:S05]  /*b5b0*/  EXIT ;  /* 0x000000000000794d */ /* 0x000fea0003800000 */
.L_x_1979:
        /* <DEDUP_REMOVED lines=16> */
.L_x_1982:
[----:B------:R-:W-:-:S04]  /*b6c0*/  SHF.R.U32.HI R2, RZ, 0x18, R2 ;  /* 0x00000018ff027819 */ /* 0x000fc80000011602 */
[----:B------:R-:W-:-:S04]  /*b6d0*/  LOP3.LUT R2, R3, 0x80, R2, 0xf8, !PT ;  /* 0x0000008003027812 */ /* 0x000fc800078ef802 */
[----:B------:R-:W-:-:S07]  /*b6e0*/  PRMT R8, R2, 0x7610, R8 ;  /* 0x0000761002087816 */ /* 0x000fce0000000008 */
.L_x_1981:
[----:B------:R-:W-:Y:S05]  /*b6f0*/  BSYNC.RECONVERGENT B0 ;  /* 0x0000000000007941 */ /* 0x000fea0003800200 */
.L_x_1980:
[----:B------:R-:W-:Y:S01]  /*b700*/  STG.E.U8 desc[UR36][R16.64], R8 ;  /* 0x0000000810007986 */ /* 0x000fe2000c101124 */
[----:B------:R-:W-:Y:S05]  /*b710*/  EXIT ;  /* 0x000000000000794d */ /* 0x000fea0003800000 */
.L_x_1978:
        /* <DEDUP_REMOVED lines=16> */
.L_x_1985:
[----:B------:R-:W-:-:S04]  /*b820*/  SHF.R.U32.HI R2, RZ, 0x18, R2 ;  /* 0x00000018ff027819 */ /* 0x000fc80000011602 */
[----:B------:R-:W-:-:S04]  /*b830*/  LOP3.LUT R3, R3, 0x80, R2, 0xf8, !PT ;  /* 0x0000008003037812 */ /* 0x000fc800078ef802 */
[----:B------:R-:W-:-:S07]  /*b840*/  PRMT R8, R3, 0x7610, R8 ;  /* 0x0000761003087816 */ /* 0x000fce0000000008 */
.L_x_1984:
[----:B------:R-:W-:Y:S05]  /*b850*/  BSYNC.RECONVERGENT B0 ;  /* 0x0000000000007941 */ /* 0x000fea0003800200 */
.L_x_1983:
[----:B------:R-:W-:Y:S01]  /*b860*/  STG.E.U8 desc[UR36][R16.64], R8 ;  /* 0x0000000810007986 */ /* 0x000fe2000c101124 */
[----:B------:R-:W-:Y:S05]  /*b870*/  EXIT ;  /* 0x000000000000794d */ /* 0x000fea0003800000 */
.L_x_1977:
        /* <DEDUP_REMOVED lines=21> */
.L_x_1987:
[----:B0-----:R-:W0:Y:S02]  /*b9d0*/  F2I.U64.TRUNC R2, R2 ;  /* 0x0000000200027311 */ /* 0x001e24000020d800 */
[----:B0-----:R-:W-:Y:S01]  /*b9e0*/  STG.E.64 desc[UR36][R16.64], R2 ;  /* 0x0000000210007986 */ /* 0x001fe2000c101b24 */
[----:B------:R-:W-:Y:S05]  /*b9f0*/  EXIT ;  /* 0x000000000000794d */ /* 0x000fea0003800000 */
.L_x_1986:
[----:B0-----:R-:W0:Y:S02]  /*ba00*/  F2I.FTZ.U32.TRUNC.NTZ R3, R2 ;  /* 0x0000000200037305 */ /* 0x001e24000021f000 */
[----:B0-----:R-:W-:Y:S01]  /*ba10*/  STG.E desc[UR36][R16.64], R3 ;  /* 0x0000000310007986 */ /* 0x001fe2000c101924 */
[----:B------:R-:W-:Y:S05]  /*ba20*/  EXIT ;  /* 0x000000000000794d */ /* 0x000fea0003800000 */
.L_x_1976:
        /* <DEDUP_REMOVED lines=8> */
[----:B------:R-:W-:Y:S01]  /*bab0*/  STG.E.U8 desc[UR36][R16.64], R3 ;  /* 0x0000000310007986 */ /* 0x000fe2000c101124 */
[----:B------:R-:W-:Y:S05]  /*bac0*/  EXIT ;  /* 0x000000000000794d */ /* 0x000fea0003800000 */
.L_x_1989:
[----:B0-----:R-:W-:Y:S01]  /*bad0*/  FMUL.FTZ R4, R2, 1 ;  /* 0x3f80000002047820 */ /* 0x001fe20000410000 */
[----:B------:R-:W-:-:S05]  /*bae0*/  CS2R R6, SRZ ;  /* 0x0000000000067805 */ /* 0x000fca000001ff00 */
[----:B------:R-:W0:Y:S02]  /*baf0*/  F2F.F64.F32 R4, R4 ;  /* 0x0000000400047310 */ /* 0x000e240000201800 */
[----:B0-----:R-:W-:Y:S01]  /*bb00*/  STG.E.128 desc[UR36][R16.64], R4 ;  /* 0x0000000410007986 */ /* 0x001fe2000c101d24 */
[----:B------:R-:W-:Y:S05]  /*bb10*/  EXIT ;  /* 0x000000000000794d */ /* 0x000fea0003800000 */
.L_x_1988:
[----:B------:R-:W-:-:S09]  /*bb20*/  UISETP.NE.AND UP0, UPT, UR4, 0xf, UPT ;  /* 0x0000000f0400788c */ /* 0x000fd2000bf05270 */
[----:B------:R-:W-:Y:S05]  /*bb30*/  BRA.U !UP0, `(.L_x_1990) ;  /* 0x0000000108e07547 */ /* 0x000fea000b800000 */
[----:B------:R-:W-:-:S09]  /*bb40*/  UISETP.NE.AND UP0, UPT, UR4, 0x17, UPT ;  /* 0x000000170400788c */ /* 0x000fd2000bf05270 */
[----:B------:R-:W-:Y:S05]  /*bb50*/  BRA.U !UP0, `(.L_x_1991) ;  /* 0x00000001088c7547 */ /* 0x000fea000b800000 */
[----:B------:R-:W-:-:S09]  /*bb60*/  UISETP.NE.AND UP0, UPT, UR4, 0x18, UPT ;  /* 0x000000180400788c */ /* 0x000fd2000bf05270 */
[----:B------:R-:W-:Y:S05]  /*bb70*/  BRA.U !UP0, `(.L_x_1992) ;  /* 0x0000000108447547 */ /* 0x000fea000b800000 */
.L_x_1969:
[----:B------:R-:W-:Y:S01]  /*bb80*/  MOV R0, 0x1c0 ;  /* 0x000001c000007802 */ /* 0x000fe20000000f00 */
[----:B------:R-:W1:Y:S01]  /*bb90*/  LDCU.64 UR4, c[0x4][0x1a0] ;  /* 0x01003400ff0477ac */ /* 0x000e620008000a00 */
[----:B------:R-:W-:Y:S02]  /*bba0*/  HFMA2 R8, -RZ, RZ, 0, 6.020069122314453125e-06 ;  /* 0x00000065ff087431 */ /* 0x000fe400000001ff */
[----:B------:R-:W-:Y:S01]  /*bbb0*/  IMAD.MOV.U32 R12, RZ, RZ, 0x1 ;  /* 0x00000001ff0c7424 */ /* 0x000fe200078e00ff */
[----:B0-----:R0:W2:Y:S01]  /*bbc0*/  LDC.64 R2, c[0x4][R0] ;  /* 0x0100000000027b82 */ /* 0x0010a20000000a00 */
[----:B------:R-:W3:Y:S01]  /*bbd0*/  LDCU.64 UR6, c[0x4][0x1a8] ;  /* 0x01003500ff0677ac */ /* 0x000ee20008000a00 */
[----:B------:R-:W-:Y:S01]  /*bbe0*/  MOV R13, RZ ;  /* 0x000000ff000d7202 */ /* 0x000fe20000000f00 */
[----:B------:R-:W4:Y:S01]  /*bbf0*/  LDCU.64 UR8, c[0x4][0x78] ;  /* 0x01000f00ff0877ac */ /* 0x000f220008000a00 */
[----:B-1----:R-:W-:Y:S01]  /*bc00*/  MOV R4, UR4 ;  /* 0x0000000400047c02 */ /* 0x002fe20008000f00 */
[----:B------:R-:W-:Y:S01]  /*bc10*/  IMAD.U32 R5, RZ, RZ, UR5 ;  /* 0x00000005ff057e24 */ /* 0x000fe2000f8e00ff */
[----:B---3--:R-:W-:Y:S01]  /*bc20*/  MOV R6, UR6 ;  /* 0x0000000600067c02 */ /* 0x008fe20008000f00 */
[----:B------:R-:W-:Y:S01]  /*bc30*/  IMAD.U32 R7, RZ, RZ, UR7 ;  /* 0x00000007ff077e24 */ /* 0x000fe2000f8e00ff */
[----:B----4-:R-:W-:Y:S01]  /*bc40*/  MOV R10, UR8 ;  /* 0x00000008000a7c02 */ /* 0x010fe20008000f00 */
[----:B0-----:R-:W-:-:S07]  /*bc50*/  IMAD.U32 R11, RZ, RZ, UR9 ;  /* 0x00000009ff0b7e24 */ /* 0x001fce000f8e00ff */
[----:B------:R-:W-:-:S07]  /*bc60*/  LEPC R20, `(.L_x_1993) ;  /* 0x000000001014794e */ /* 0x000fce0000000000 */
[----:B--2---:R-:W-:Y:S05]  /*bc70*/  CALL.ABS.NOINC R2 ;  /* 0x0000000002007343 */ /* 0x004fea0003c00000 */
.L_x_1993:
[----:B------:R-:W-:Y:S05]  /*bc80*/  EXIT ;  /* 0x000000000000794d */ /* 0x000fea0003800000 */
.L_x_1992:
        /* <DEDUP_REMOVED lines=12> */
.L_x_1995:
[----:B------:R-:W-:Y:S05]  /*bd50*/  BSYNC.RECONVERGENT B0 ;  /* 0x0000000000007941 */ /* 0x000fea0003800200 */
.L_x_1994:
[----:B------:R-:W-:-:S05]  /*bd60*/  LOP3.LUT R3, R0, 0x80, R5, 0xf8, !PT ;  /* 0x0000008000037812 */ /* 0x000fca00078ef805 */
[----:B------:R-:W-:Y:S01]  /*bd70*/  STG.E.U8 desc[UR36][R16.64], R3 ;  /* 0x0000000310007986 */ /* 0x000fe2000c101124 */
[----:B------:R-:W-:Y:S05]  /*bd80*/  EXIT ;  /* 0x000000000000794d */ /* 0x000fea0003800000 */
.L_x_1991:
        /* <DEDUP_REMOVED lines=11> */
.L_x_1997:
[----:B------:R-:W-:Y:S01]  /*be40*/  HFMA2 R0, -RZ, RZ, 0, 7.569789886474609375e-06 ;  /* 0x0000007fff007431 */ /* 0x000fe200000001ff */
[----:B------:R-:W-:-:S04]  /*be50*/  ISETP.GT.U32.AND P0, PT, R4, 0x7f800000, PT ;  /* 0x7f8000000400780c */ /* 0x000fc80003f04070 */
[----:B------:R-:W-:-:S09]  /*be60*/  SEL R0, R0, 0x7c, P0 ;  /* 0x0000007c00007807 */ /* 0x000fd20000000000 */
.L_x_1998:
[----:B------:R-:W-:Y:S05]  /*be70*/  BSYNC.RECONVERGENT B0 ;  /* 0x0000000000007941 */ /* 0x000fea0003800200 */
.L_x_1996:
[----:B------:R-:W-:-:S04]  /*be80*/  SHF.R.U32.HI R3, RZ, 0x18, R2 ;  /* 0x00000018ff037819 */ /* 0x000fc80000011602 */
[----:B------:R-:W-:-:S05]  /*be90*/  LOP3.LUT R3, R0, 0x80, R3, 0xf8, !PT ;  /* 0x0000008000037812 */ /* 0x000fca00078ef803 */
[----:B------:R-:W-:Y:S01]  /*bea0*/  STG.E.U8 desc[UR36][R16.64], R3 ;  /* 0x0000000310007986 */ /* 0x000fe2000c101124 */
[----:B------:R-:W-:Y:S05]  /*beb0*/  EXIT ;  /* 0x000000000000794d */ /* 0x000fea0003800000 */
.L_x_1990:
[----:B0-----:R-:W-:-:S05]  /*bec0*/  F2FP.BF16.F32.PACK_AB R2, RZ, R2 ;  /* 0x00000002ff02723e */ /* 0x001fca00000010ff */
[----:B------:R-:W-:Y:S01]  /*bed0*/  STG.E.U16 desc[UR36][R16.64], R2 ;  /* 0x0000000210007986 */ /* 0x000fe2000c101524 */
[----:B------:R-:W-:Y:S05]  /*bee0*/  EXIT ;  /* 0x000000000000794d */ /* 0x000fea0003800000 */
.L_x_1999:
        /* <DEDUP_REMOVED lines=9> */
.L_x_36978:


//--------------------- .text._ZN2at6native27unrolled_elementwise_kernelIZZZNS0_22nan_to_num_kernel_cudaERNS_18TensorIteratorBaseESt8optionalIdES5_S5_ENKUlvE0_clEvENKUlvE0_clEvEUlfE_St5arrayIPcLm2EELi4E23TrivialOffsetCalculatorILi1EjESD_NS0_6memory12LoadWithCastILi1EEENSE_13StoreWithCastILi1EEEEEviT_T0_T2_T3_T4_T5_ --------------------------
	.section	.text._ZN2at6native27unrolled_elementwise_kernelIZZZNS0_22nan_to_num_kernel_cudaERNS_18TensorIteratorBaseESt8optionalIdES5_S5_ENKUlvE0_clEvENKUlvE0_clEvEUlfE_St5arrayIPcLm2EELi4E23TrivialOffsetCalculatorILi1EjESD_NS0_6memory12LoadWithCastILi1EEENSE_13StoreWithCastILi1EEEEEviT_T0_T2_T3_T4_T5_,"ax",@progbits
	.align	128
        .global         _ZN2at6native27unrolled_elementwise_kernelIZZZNS0_22nan_to_num_kernel_cudaERNS_18TensorIteratorBaseESt8optionalIdES5_S5_ENKUlvE0_clEvENKUlvE0_clEvEUlfE_St5arrayIPcLm2EELi4E23TrivialOffsetCalculatorILi1EjESD_NS0_6memory12LoadWithCastILi1EEENSE_13StoreWithCastILi1EEEEEviT_T0_T2_T3_T4_T5_
        .type           _ZN2at6native27unrolled_elementwise_kernelIZZZNS0_22nan_to_num_kernel_cudaERNS_18TensorIteratorBaseESt8optionalIdES5_S5_ENKUlvE0_clEvENKUlvE0_clEvEUlfE_St5arrayIPcLm2EELi4E23TrivialOffsetCalculatorILi1EjESD_NS0_6memory12LoadWithCastILi1EEENSE_13StoreWithCastILi1EEEEEviT_T0_T2_T3_T4_T5_,@function
        .size           _ZN2at6native27unrolled_elementwise_kernelIZZZNS0_22nan_to_num_kernel_cudaERNS_18TensorIteratorBaseESt8optionalIdES5_S5_ENKUlvE0_clEvENKUlvE0_clEvEUlfE_St5arrayIPcLm2EELi4E23TrivialOffsetCalculatorILi1EjESD_NS0_6memory12LoadWithCastILi1EEENSE_13StoreWithCastILi1EEEEEviT_T0_T2_T3_T4_T5_,(.L_x_36979 - _ZN2at6native27unrolled_elementwise_kernelIZZZNS0_22nan_to_num_kernel_cudaERNS_18TensorIteratorBaseESt8optionalIdES5_S5_ENKUlvE0_clEvENKUlvE0_clEvEUlfE_St5arrayIPcLm2EELi4E23TrivialOffsetCalculatorILi1EjESD_NS0_6memory12LoadWithCastILi1EEENSE_13StoreWithCastILi1EEEEEviT_T0_T2_T3_T4_T5_)
        .other          _ZN2at6native27unrolled_elementwise_kernelIZZZNS0_22nan_to_num_kernel_cudaERNS_18TensorIteratorBaseESt8optionalIdES5_S5_ENKUlvE0_clEvENKUlvE0_clEvEUlfE_St5arrayIPcLm2EELi4E23TrivialOffsetCalculatorILi1EjESD_NS0_6memory12LoadWithCastILi1EEENSE_13StoreWithCastILi1EEEEEviT_T0_T2_T3_T4_T5_,@"STO_CUDA_ENTRY STV_DEFAULT"
_ZN2at6native27unrolled_elementwise_kernelIZZZNS0_22nan_to_num_kernel_cudaERNS_18TensorIteratorBaseESt8optionalIdES5_S5_ENKUlvE0_clEvENKUlvE0_clEvEUlfE_St5arrayIPcLm2EELi4E23TrivialOffsetCalculatorILi1EjESD_NS0_6memory12LoadWithCastILi1EEENSE_13StoreWithCastILi1EEEEEviT_T0_T2_T3_T4_T5_:
.text._ZN2at6native27unrolled_elementwise_kernelIZZZNS0_22nan_to_num_kernel_cudaERNS_18TensorIteratorBaseESt8optionalIdES5_S5_ENKUlvE0_clEvENKUlvE0_clEvEUlfE_St5arrayIPcLm2EELi4E23TrivialOffsetCalculatorILi1EjESD_NS0_6memory12LoadWithCastILi1EEENSE_13StoreWithCastILi1EEEEEviT_T0_T2_T3_T4_T5_:
[----:B------:R-:W0:Y:S01]  /*0000*/  LDC R1, c[0x0][0x37c] ;  /* 0x0000df00ff017b82 */ /* 0x000e220000000800 */
[----:B------:R-:W1:Y:S07]  /*0010*/  S2R R2, SR_CTAID.X ;  /* 0x0000000000027919 */ /* 0x000e6e0000002500 */
[----:B------:R-:W1:Y:S01]  /*0020*/  LDC R17, c[0x0][0x380] ;  /* 0x0000e000ff117b82 */ /* 0x000e620000000800 */
[----:B------:R-:W2:Y:S01]  /*0030*/  LDCU.64 UR36, c[0x0][0x358] ;  /* 0x00006b00ff2477ac */ /* 0x000ea20008000a00 */
[----:B------:R-:W-:Y:S01]  /*0040*/  BSSY.RECONVERGENT B7, `(.L_x_2000) ;  /* 0x00000eb000077945 */ /* 0x000fe20003800200 */
[----:B------:R-:W3:Y:S01]  /*0050*/  S2R R18, SR_TID.X ;  /* 0x0000000000127919 */ /* 0x000ee20000002100 */
[----:B------:R-:W-:Y:S01]  /*0060*/  IMAD.MOV.U32 R27, RZ, RZ, RZ ;  /* 0x000000ffff1b7224 */ /* 0x000fe200078e00ff */
[----:B------:R-:W4:Y:S01]  /*0070*/  LDCU.U8 UR38, c[0x0][0x3b4] ;  /* 0x00007680ff2677ac */ /* 0x000f220008000000 */
[----:B-1----:R-:W-:-:S02]  /*0080*/  IMAD R17, R2, -0x200, R17 ;  /* 0xfffffe0002117824 */ /* 0x002fc400078e0211 */
[----:B---3--:R-:W-:-:S03]  /*0090*/  IMAD.MOV.U32 R19, RZ, RZ, R18 ;  /* 0x000000ffff137224 */ /* 0x008fc600078e0012 */
[----:B------:R-:W-:-:S13]  /*00a0*/  ISETP.GE.AND P0, PT, R18, R17, PT ;  /* 0x000000111200720c */ /* 0x000fda0003f06270 */
[----:B0-2-4-:R-:W-:Y:S05]  /*00b0*/  @P0 BRA `(.L_x_2001) ;  /* 0x0000000c008c0947 */ /* 0x015fea0003800000 */
[----:B------:R-:W0:Y:S01]  /*00c0*/  LDC.64 R4, c[0x0][0x3a8] ;  /* 0x0000ea00ff047b82 */ /* 0x000e220000000a00 */
[----:B------:R-:W1:Y:S01]  /*00d0*/  LDCU UR5, c[0x0][0x3b8] ;  /* 0x00007700ff0577ac */ /* 0x000e620008000800 */
[----:B------:R-:W-:Y:S01]  /*00e0*/  IMAD R0, R2, 0x200, R19 ;  /* 0x0000020002007824 */ /* 0x000fe200078e0213 */
[----:B------:R-:W-:Y:S01]  /*00f0*/  BSSY.RECONVERGENT B6, `(.L_x_2002) ;  /* 0x00000de000067945 */ /* 0x000fe20003800200 */
        /* <DEDUP_REMOVED lines=17> */
.L_x_2006:
[----:B------:R-:W2:Y:S02]  /*0210*/  LDG.E.U8 R4, desc[UR36][R4.64] ;  /* 0x0000002404047981 */ /* 0x000ea4000c1e1100 */
[----:B--2---:R-:W-:Y:S01]  /*0220*/  I2FP.F32.U32 R27, R4 ;  /* 0x00000004001b7245 */ /* 0x004fe20000201000 */
[----:B------:R-:W-:Y:S06]  /*0230*/  BRA `(.L_x_2008) ;  /* 0x0000000c00247947 */ /* 0x000fec0003800000 */
.L_x_2005:
        /* <DEDUP_REMOVED lines=9> */
.L_x_2010:
[----:B------:R-:W2:Y:S02]  /*02d0*/  LDG.E R4, desc[UR36][R4.64] ;  /* 0x0000002404047981 */ /* 0x000ea4000c1e1900 */
[----:B--2---:R-:W-:Y:S01]  /*02e0*/  I2FP.F32.S32 R27, R4 ;  /* 0x00000004001b7245 */ /* 0x004fe20000201400 */
[----:B------:R-:W-:Y:S06]  /*02f0*/  BRA `(.L_x_2008) ;  /* 0x0000000800f47947 */ /* 0x000fec0003800000 */
.L_x_2009:
[----:B------:R-:W2:Y:S02]  /*0300*/  LDG.E.U16 R4, desc[UR36][R4.64] ;  /* 0x0000002404047981 */ /* 0x000ea4000c1e1500 */
[----:B--2---:R2:W3:Y:S01]  /*0310*/  I2F.S16 R27, R4 ;  /* 0x00000004001b7306 */ /* 0x0044e20000101400 */
[----:B------:R-:W-:Y:S05]  /*0320*/  BRA `(.L_x_2008) ;  /* 0x0000000800e87947 */ /* 0x000fea0003800000 */
.L_x_2004:
        /* <DEDUP_REMOVED lines=8> */
.L_x_2012:
[----:B------:R-:W2:Y:S02]  /*03b0*/  LDG.E.U16 R4, desc[UR36][R4.64] ;  /* 0x0000002404047981 */ /* 0x000ea4000c1e1500 */
[----:B--2---:R-:W-:Y:S01]  /*03c0*/  HADD2.F32 R27, -RZ, R4.H0_H0 ;  /* 0x20000004ff1b7230 */ /* 0x004fe20000004100 */
[----:B------:R-:W-:Y:S06]  /*03d0*/  BRA `(.L_x_2008) ;  /* 0x0000000800bc7947 */ /* 0x000fec0003800000 */
.L_x_2011:
        /* <DEDUP_REMOVED lines=8> */
.L_x_2014:
[----:B------:R-:W2:Y:S02]  /*0460*/  LDG.E.U16 R4, desc[UR36][R4.64] ;  /* 0x0000002404047981 */ /* 0x000ea4000c1e1500 */
[----:B--2---:R-:W-:Y:S01]  /*0470*/  HADD2.F32 R27, -RZ, R4.H0_H0 ;  /* 0x20000004ff1b7230 */ /* 0x004fe20000004100 */
[----:B------:R-:W-:Y:S06]  /*0480*/  BRA `(.L_x_2008) ;  /* 0x0000000800907947 */ /* 0x000fec0003800000 */
.L_x_2013:
[----:B------:R-:W2:Y:S01]  /*0490*/  LDG.E.64 R4, desc[UR36][R4.64] ;  /* 0x0000002404047981 */ /* 0x000ea2000c1e1b00 */
[----:B------:R-:W-:Y:S01]  /*04a0*/  UMOV UR4, 0xf0000000 ;  /* 0xf000000000047882 */ /* 0x000fe20000000000 */
[----:B------:R-:W-:Y:S01]  /*04b0*/  UMOV UR5, 0x380fffff ;  /* 0x380fffff00057882 */ /* 0x000fe20000000000 */
[----:B--2---:R-:W0:Y:S01]  /*04c0*/  F2F.F32.F64 R27, R4 ;  /* 0x00000004001b7310 */ /* 0x004e220000301000 */
[----:B------:R-:W-:-:S14]  /*04d0*/  DSETP.GEU.AND P0, PT, |R4|, UR4, PT ;  /* 0x0000000404007e2a */ /* 0x000fdc000bf0e200 */
[----:B0-----:R-:W-:Y:S01]  /*04e0*/  @!P0 FMUL R27, R27, 1.175494350822287508e-38 ;  /* 0x008000001b1b8820 */ /* 0x001fe20000400000 */
[----:B------:R-:W-:Y:S06]  /*04f0*/  BRA `(.L_x_2008) ;  /* 0x0000000800747947 */ /* 0x000fec0003800000 */
.L_x_2003:
        /* <DEDUP_REMOVED lines=12> */
.L_x_2017:
[----:B------:R-:W2:Y:S01]  /*05c0*/  LDG.E.64 R4, desc[UR36][R4.64] ;  /* 0x0000002404047981 */ /* 0x000ea2000c1e1b00 */
[----:B------:R-:W-:Y:S01]  /*05d0*/  UMOV UR4, 0xf0000000 ;  /* 0xf000000000047882 */ /* 0x000fe20000000000 */
[----:B------:R-:W-:Y:S01]  /*05e0*/  UMOV UR5, 0x380fffff ;  /* 0x380fffff00057882 */ /* 0x000fe20000000000 */
[----:B--2---:R-:W0:Y:S01]  /*05f0*/  F2F.F32.F64 R27, R4 ;  /* 0x00000004001b7310 */ /* 0x004e220000301000 */
[----:B------:R-:W-:-:S14]  /*0600*/  DSETP.GEU.AND P0, PT, |R4|, UR4, PT ;  /* 0x0000000404007e2a */ /* 0x000fdc000bf0e200 */
[----:B0-----:R-:W-:Y:S01]  /*0610*/  @!P0 FMUL R27, R27, 1.175494350822287508e-38 ;  /* 0x008000001b1b8820 */ /* 0x001fe20000400000 */
[----:B------:R-:W-:Y:S06]  /*0620*/  BRA `(.L_x_2008) ;  /* 0x0000000800287947 */ /* 0x000fec0003800000 */
.L_x_2016:
        /* <DEDUP_REMOVED lines=25> */
.L_x_2019:
[----:B------:R-:W2:Y:S02]  /*07c0*/  LDG.E.U8 R4, desc[UR36][R4.64] ;  /* 0x0000002404047981 */ /* 0x000ea4000c1e1100 */
[C---:B--2---:R-:W-:Y:S02]  /*07d0*/  IMAD.SHL.U32 R3, R4.reuse, 0x2000000, RZ ;  /* 0x0200000004037824 */ /* 0x044fe400078e00ff */
[----:B------:R-:W-:-:S03]  /*07e0*/  IMAD.SHL.U32 R6, R4, 0x100, RZ ;  /* 0x0000010004067824 */ /* 0x000fc600078e00ff */
[----:B------:R-:W-:Y:S02]  /*07f0*/  ISETP.GT.U32.AND P0, PT, R3, 0x7ffffff, PT ;  /* 0x07ffffff0300780c */ /* 0x000fe40003f04070 */
[----:B------:R-:W-:-:S11]  /*0800*/  PRMT R27, R6, 0x9910, RZ ;  /* 0x00009910061b7816 */ /* 0x000fd600000000ff */
[----:B------:R-:W-:Y:S02]  /*0810*/  @!P0 LOP3.LUT R0, R6, 0x7f00, RZ, 0xc0, !PT ;  /* 0x00007f0006008812 */ /* 0x000fe400078ec0ff */
[----:B------:R-:W-:Y:S02]  /*0820*/  @P0 LEA.HI R3, R3, 0x70000000, RZ, 0x1c ;  /* 0x7000000003030811 */ /* 0x000fe400078fe0ff */
[----:B------:R-:W-:-:S05]  /*0830*/  @!P0 LOP3.LUT R0, R0, 0x3f000000, RZ, 0xfc, !PT ;  /* 0x3f00000000008812 */ /* 0x000fca00078efcff */
[----:B------:R-:W-:Y:S01]  /*0840*/  @!P0 FADD.FTZ R0, R0, -0.5 ;  /* 0xbf00000000008421 */ /* 0x000fe20000010000 */
[----:B------:R-:W-:-:S05]  /*0850*/  @P0 FMUL.FTZ R0, R3, 1.9259299443872358531e-34 ;  /* 0x0780000003000820 */ /* 0x000fca0000410000 */
[----:B------:R-:W-:Y:S01]  /*0860*/  LOP3.LUT R27, R0, 0x80000000, R27, 0xf8, !PT ;  /* 0x80000000001b7812 */ /* 0x000fe200078ef81b */
[----:B------:R-:W-:Y:S06]  /*0870*/  BRA `(.L_x_2008) ;  /* 0x0000000400947947 */ /* 0x000fec0003800000 */
.L_x_2018:
[----:B------:R-:W2:Y:S02]  /*0880*/  LDG.E.U16 R4, desc[UR36][R4.64] ;  /* 0x0000002404047981 */ /* 0x000ea4000c1e1500 */
[----:B--2---:R-:W-:Y:S01]  /*0890*/  IMAD.U32 R27, R4, 0x10000, RZ ;  /* 0x00010000041b7824 */ /* 0x004fe200078e00ff */
[----:B------:R-:W-:Y:S06]  /*08a0*/  BRA `(.L_x_2008) ;  /* 0x0000000400887947 */ /* 0x000fec0003800000 */
.L_x_2015:
        /* <DEDUP_REMOVED lines=11> */
.L_x_2022:
        /* <DEDUP_REMOVED lines=20> */
.L_x_2024:
[----:B------:R-:W-:Y:S05]  /*0aa0*/  BSYNC.RECONVERGENT B0 ;  /* 0x0000000000007941 */ /* 0x000fea0003800200 */
.L_x_2023:
[----:B------:R-:W-:Y:S01]  /*0ab0*/  IMAD.SHL.U32 R0, R0, 0x100000, RZ ;  /* 0x0010000000007824 */ /* 0x000fe200078e00ff */
[----:B------:R-:W-:-:S04]  /*0ac0*/  LEA R3, R3, 0x3b800000, 0x17 ;  /* 0x3b80000003037811 */ /* 0x000fc800078eb8ff */
[----:B------:R-:W-:Y:S01]  /*0ad0*/  LOP3.LUT R27, R3, R0, R27, 0xfe, !PT ;  /* 0x00000000031b7212 */ /* 0x000fe200078efe1b */
[----:B------:R-:W-:Y:S06]  /*0ae0*/  BRA `(.L_x_2008) ;  /* 0x0000000000f87947 */ /* 0x000fec0003800000 */
.L_x_2021:
        /* <DEDUP_REMOVED lines=20> */
.L_x_2026:
[----:B------:R-:W-:Y:S05]  /*0c30*/  BSYNC.RECONVERGENT B0 ;  /* 0x0000000000007941 */ /* 0x000fea0003800200 */
.L_x_2025:
[----:B------:R-:W-:Y:S01]  /*0c40*/  IMAD.SHL.U32 R0, R0, 0x200000, RZ ;  /* 0x0020000000007824 */ /* 0x000fe200078e00ff */
[----:B------:R-:W-:-:S04]  /*0c50*/  LEA R3, R3, 0x37800000, 0x17 ;  /* 0x3780000003037811 */ /* 0x000fc800078eb8ff */
[----:B------:R-:W-:Y:S01]  /*0c60*/  LOP3.LUT R27, R3, R0, R27, 0xfe, !PT ;  /* 0x00000000031b7212 */ /* 0x000fe200078efe1b */
[----:B------:R-:W-:Y:S06]  /*0c70*/  BRA `(.L_x_2008) ;  /* 0x0000000000947947 */ /* 0x000fec0003800000 */
.L_x_2020:
[----:B------:R-:W-:-:S09]  /*0c80*/  UISETP.NE.AND UP0, UPT, UR4, 0x1c, UPT ;  /* 0x0000001c0400788c */ /* 0x000fd2000bf05270 */
[----:B------:R-:W-:Y:S05]  /*0c90*/  BRA.U !UP0, `(.L_x_2027) ;  /* 0x0000000108847547 */ /* 0x000fea000b800000 */
[----:B------:R-:W-:-:S09]  /*0ca0*/  UISETP.NE.AND UP0, UPT, UR4, 0x1d, UPT ;  /* 0x0000001d0400788c */ /* 0x000fd2000bf05270 */
[----:B------:R-:W-:Y:S05]  /*0cb0*/  BRA.U !UP0, `(.L_x_2028) ;  /* 0x0000000108707547 */ /* 0x000fea000b800000 */
[----:B------:R-:W-:-:S09]  /*0cc0*/  UISETP.NE.AND UP0, UPT, UR4, 0x2c, UPT ;  /* 0x0000002c0400788c */ /* 0x000fd2000bf05270 */
[----:B------:R-:W-:Y:S05]  /*0cd0*/  BRA.U !UP0, `(.L_x_2029) ;  /* 0x0000000108487547 */ /* 0x000fea000b800000 */
.L_x_2007:
        /* <DEDUP_REMOVED lines=16> */
.L_x_2030:
[----:B------:R-:W-:Y:S01]  /*0de0*/  IMAD.MOV.U32 R27, RZ, RZ, RZ ;  /* 0x000000ffff1b7224 */ /* 0x000fe200078e00ff */
[----:B------:R-:W-:Y:S06]  /*0df0*/  BRA `(.L_x_2008) ;  /* 0x0000000000347947 */ /* 0x000fec0003800000 */
.L_x_2029:
[----:B------:R-:W2:Y:S01]  /*0e00*/  LDG.E.U8 R4, desc[UR36][R4.64] ;  /* 0x0000002404047981 */ /* 0x000ea2000c1e1100 */
[----:B------:R-:W-:Y:S01]  /*0e10*/  IMAD.MOV.U32 R27, RZ, RZ, 0x400000 ;  /* 0x00400000ff1b7424 */ /* 0x000fe200078e00ff */
[----:B--2---:R-:W-:-:S13]  /*0e20*/  ISETP.NE.AND P0, PT, R4, RZ, PT ;  /* 0x000000ff0400720c */ /* 0x004fda0003f05270 */
[----:B------:R-:W-:Y:S05]  /*0e30*/  @!P0 BRA `(.L_x_2008) ;  /* 0x0000000000248947 */ /* 0x000fea0003800000 */
[----:B------:R-:W-:-:S13]  /*0e40*/  ISETP.NE.AND P0, PT, R4, 0xff, PT ;  /* 0x000000ff0400780c */ /* 0x000fda0003f05270 */
[----:B------:R-:W-:Y:S02]  /*0e50*/  @!P0 IMAD.MOV.U32 R27, RZ, RZ, 0x7f800001 ;  /* 0x7f800001ff1b8424 */ /* 0x000fe400078e00ff */
[----:B------:R-:W-:Y:S01]  /*0e60*/  @P0 IMAD.SHL.U32 R27, R4, 0x800000, RZ ;  /* 0x00800000041b0824 */ /* 0x000fe200078e00ff */
[----:B------:R-:W-:Y:S06]  /*0e70*/  BRA `(.L_x_2008) ;  /* 0x0000000000147947 */ /* 0x000fec0003800000 */
.L_x_2028:
[----:B------:R-:W2:Y:S02]  /*0e80*/  LDG.E.64 R4, desc[UR36][R4.64] ;  /* 0x0000002404047981 */ /* 0x000ea4000c1e1b00 */
[----:B--2---:R0:W1:Y:S01]  /*0e90*/  I2F.U64 R27, R4 ;  /* 0x00000004001b7312 */ /* 0x0040620000301000 */
[----:B------:R-:W-:Y:S05]  /*0ea0*/  BRA `(.L_x_2008) ;  /* 0x0000000000087947 */ /* 0x000fea0003800000 */
.L_x_2027:
[----:B------:R-:W2:Y:S02]  /*0eb0*/  LDG.E R4, desc[UR36][R4.64] ;  /* 0x0000002404047981 */ /* 0x000ea4000c1e1900 */
[----:B--2---:R-:W-:-:S07]  /*0ec0*/  I2FP.F32.U32 R27, R4 ;  /* 0x00000004001b7245 */ /* 0x004fce0000201000 */
.L_x_2008:
[----:B------:R-:W-:Y:S05]  /*0ed0*/  BSYNC.RECONVERGENT B6 ;  /* 0x0000000000067941 */ /* 0x000fea0003800200 */
.L_x_2002:
[----:B------:R-:W-:-:S07]  /*0ee0*/  VIADD R18, R19, 0x80 ;  /* 0x0000008013127836 */ /* 0x000fce0000000000 */
.L_x_2001:
[----:B------:R-:W-:Y:S05]  /*0ef0*/  BSYNC.RECONVERGENT B7 ;  /* 0x0000000000077941 */ /* 0x000fea0003800200 */
.L_x_2000:
[----:B------:R-:W-:Y:S01]  /*0f00*/  ISETP.GE.AND P0, PT, R18, R17, PT ;  /* 0x000000111200720c */ /* 0x000fe20003f06270 */
[----:B------:R-:W-:Y:S01]  /*0f10*/  BSSY.RECONVERGENT B7, `(.L_x_2031) ;  /* 0x00000e6000077945 */ /* 0x000fe20003800200 */
[----:B------:R-:W-:-:S11]  /*0f20*/  IMAD.MOV.U32 R25, RZ, RZ, RZ ;  /* 0x000000ffff197224 */ /* 0x000fd600078e00ff */
[----:B------:R-:W-:Y:S05]  /*0f30*/  @P0 BRA `(.L_x_2032) ;  /* 0x0000000c008c0947 */ /* 0x000fea0003800000 */
[----:B0-2-4-:R-:W0:Y:S01]  /*0f40*/  LDC.64 R4, c[0x0][0x3a8] ;  /* 0x0000ea00ff047b82 */ /* 0x015e220000000a00 */
[----:B------:R-:W2:Y:S01]  /*0f50*/  LDCU UR5, c[0x0][0x3b8] ;  /* 0x00007700ff0577ac */ /* 0x000ea20008000800 */
[----:B------:R-:W-:Y:S01]  /*0f60*/  IMAD R0, R2, 0x200, R18 ;  /* 0x0000020002007824 */ /* 0x000fe200078e0212 */
[----:B------:R-:W-:Y:S01]  /*0f70*/  BSSY.RECONVERGENT B6, `(.L_x_2033) ;  /* 0x00000de000067945 */ /* 0x000fe20003800200 */
[----:B------:R-:W-:-:S04]  /*0f80*/  UPRMT UR4, UR38, 0x9910, URZ ;  /* 0x0000991026047896 */ /* 0x000fc800080000ff */
[----:B------:R-:W-:Y:S01]  /*0f90*/  UISETP.GT.AND UP0, UPT, UR4, 0x9, UPT ;  /* 0x000000090400788c */ /* 0x000fe2000bf04270 */
[----:B--2---:R-:W-:-:S05]  /*0fa0*/  IMAD R3, R0, UR5, RZ ;  /* 0x0000000500037c24 */ /* 0x004fca000f8e02ff */
        /* <DEDUP_REMOVED lines=14> */
.L_x_2037:
[----:B------:R-:W2:Y:S02]  /*1090*/  LDG.E.U8 R4, desc[UR36][R4.64] ;  /* 0x0000002404047981 */ /* 0x000ea4000c1e1100 */
[----:B--2---:R-:W-:Y:S01]  /*10a0*/  I2FP.F32.U32 R25, R4 ;  /* 0x0000000400197245 */ /* 0x004fe20000201000 */
[----:B------:R-:W-:Y:S06]  /*10b0*/  BRA `(.L_x_2039) ;  /* 0x0000000c00247947 */ /* 0x000fec0003800000 */
.L_x_2036:
[----:B------:R-:W-:-:S09]  /*10c0*/  UISETP.NE.AND UP0, UPT, UR4, 0x2, UPT ;  /* 0x000000020400788c */ /* 0x000fd2000bf05270 */
[----:B------:R-:W-:Y:S05]  /*10d0*/  BRA.U !UP0, `(.L_x_2040) ;  /* 0x0000000108287547 */ /* 0x000fea000b800000 */
[----:B------:R-:W-:-:S09]  /*10e0*/  UISETP.NE.AND UP0, UPT, UR4, 0x3, UPT ;  /* 0x000000030400788c */ /* 0x000fd2000bf05270 */
[----:B------:R-:W-:Y:S05]  /*10f0*/  BRA.U !UP0, `(.L_x_2041) ;  /* 0x0000000108147547 */ /* 0x000fea000b800000 */
[----:B------:R-:W-:-:S09]  /*1100*/  UISETP.NE.AND UP0, UPT, UR4, 0x4, UPT ;  /* 0x000000040400788c */ /* 0x000fd2000bf05270 */
[----:B------:R-:W-:Y:S05]  /*1110*/  BRA.U UP0, `(.L_x_2038) ;  /* 0x0000000900b07547 */ /* 0x000fea000b800000 */
[----:B------:R-:W2:Y:S02]  /*1120*/  LDG.E.64 R4, desc[UR36][R4.64] ;  /* 0x0000002404047981 */ /* 0x000ea4000c1e1b00 */
[----:B--2---:R0:W2:Y:S01]  /*1130*/  I2F.S64 R25, R4 ;  /* 0x0000000400197312 */ /* 0x0040a20000301400 */
[----:B------:R-:W-:Y:S05]  /*1140*/  BRA `(.L_x_2039) ;  /* 0x0000000c00007947 */ /* 0x000fea0003800000 */
.L_x_2041:
[----:B------:R-:W2:Y:S02]  /*1150*/  LDG.E R4, desc[UR36][R4.64] ;  /* 0x0000002404047981 */ /* 0x000ea4000c1e1900 */
[----:B--2---:R-:W-:Y:S01]  /*1160*/  I2FP.F32.S32 R25, R4 ;  /* 0x0000000400197245 */ /* 0x004fe20000201400 */
[----:B------:R-:W-:Y:S06]  /*1170*/  BRA `(.L_x_2039) ;  /* 0x0000000800f47947 */ /* 0x000fec0003800000 */
.L_x_2040:
[----:B------:R-:W2:Y:S02]  /*1180*/  LDG.E.U16 R4, desc[UR36][R4.64] ;  /* 0x0000002404047981 */ /* 0x000ea4000c1e1500 */
[----:B--2---:R0:W2:Y:S01]  /*1190*/  I2F.S16 R25, R4 ;  /* 0x0000000400197306 */ /* 0x0040a20000101400 */
[----:B------:R-:W-:Y:S05]  /*11a0*/  BRA `(.L_x_2039) ;  /* 0x0000000800e87947 */ /* 0x000fea0003800000 */
.L_x_2035:
        /* <DEDUP_REMOVED lines=8> */
.L_x_2043:
[----:B------:R-:W2:Y:S02]  /*1230*/  LDG.E.U16 R4, desc[UR36][R4.64] ;  /* 0x0000002404047981 */ /* 0x000ea4000c1e1500 */
[----:B--2---:R-:W-:Y:S01]  /*1240*/  HADD2.F32 R25, -RZ, R4.H0_H0 ;  /* 0x20000004ff197230 */ /* 0x004fe20000004100 */
[----:B------:R-:W-:Y:S06]  /*1250*/  BRA `(.L_x_2039) ;  /* 0x0000000800bc7947 */ /* 0x000fec0003800000 */
.L_x_2042:
        /* <DEDUP_REMOVED lines=8> */
.L_x_2045:
[----:B------:R-:W2:Y:S02]  /*12e0*/  LDG.E.U16 R4, desc[UR36][R4.64] ;  /* 0x0000002404047981 */ /* 0x000ea4000c1e1500 */
[----:B--2---:R-:W-:Y:S01]  /*12f0*/  HADD2.F32 R25, -RZ, R4.H0_H0 ;  /* 0x20000004ff197230 */ /* 0x004fe20000004100 */
[----:B------:R-:W-:Y:S06]  /*1300*/  BRA `(.L_x_2039) ;  /* 0x0000000800907947 */ /* 0x000fec0003800000 */
.L_x_2044:
[----:B------:R-:W2:Y:S01]  /*1310*/  LDG.E.64 R4, desc[UR36][R4.64] ;  /* 0x0000002404047981 */ /* 0x000ea2000c1e1b00 */
[----:B------:R-:W-:Y:S01]  /*1320*/  UMOV UR4, 0xf0000000 ;  /* 0xf000000000047882 */ /* 0x000fe20000000000 */
[----:B------:R-:W-:Y:S01]  /*1330*/  UMOV UR5, 0x380fffff ;  /* 0x380fffff00057882 */ /* 0x000fe20000000000 */
[----:B--2---:R-:W0:Y:S01]  /*1340*/  F2F.F32.F64 R25, R4 ;  /* 0x0000000400197310 */ /* 0x004e220000301000 */
[----:B------:R-:W-:-:S14]  /*1350*/  DSETP.GEU.AND P0, PT, |R4|, UR4, PT ;  /* 0x0000000404007e2a */ /* 0x000fdc000bf0e200 */
[----:B0-----:R-:W-:Y:S01]  /*1360*/  @!P0 FMUL R25, R25, 1.175494350822287508e-38 ;  /* 0x0080000019198820 */ /* 0x001fe20000400000 */
[----:B------:R-:W-:Y:S06]  /*1370*/  BRA `(.L_x_2039) ;  /* 0x0000000800747947 */ /* 0x000fec0003800000 */
.L_x_2034:
        /* <DEDUP_REMOVED lines=12> */
.L_x_2048:
[----:B------:R-:W2:Y:S01]  /*1440*/  LDG.E.64 R4, desc[UR36][R4.64] ;  /* 0x0000002404047981 */ /* 0x000ea2000c1e1b00 */
[----:B------:R-:W-:Y:S01]  /*1450*/  UMOV UR4, 0xf0000000 ;  /* 0xf000000000047882 */ /* 0x000fe20000000000 */
[----:B------:R-:W-:Y:S01]  /*1460*/  UMOV UR5, 0x380fffff ;  /* 0x380fffff00057882 */ /* 0x000fe20000000000 */
[----:B--2---:R-:W0:Y:S01]  /*1470*/  F2F.F32.F64 R25, R4 ;  /* 0x0000000400197310 */ /* 0x004e220000301000 */
[----:B------:R-:W-:-:S14]  /*1480*/  DSETP.GEU.AND P0, PT, |R4|, UR4, PT ;  /* 0x0000000404007e2a */ /* 0x000fdc000bf0e200 */
[----:B0-----:R-:W-:Y:S01]  /*1490*/  @!P0 FMUL R25, R25, 1.175494350822287508e-38 ;  /* 0x0080000019198820 */ /* 0x001fe20000400000 */
[----:B------:R-:W-:Y:S06]  /*14a0*/  BRA `(.L_x_2039) ;  /* 0x0000000800287947 */ /* 0x000fec0003800000 */
.L_x_2047:
        /* <DEDUP_REMOVED lines=25> */
.L_x_2050:
[----:B------:R-:W2:Y:S02]  /*1640*/  LDG.E.U8 R4, desc[UR36][R4.64] ;  /* 0x0000002404047981 */ /* 0x000ea4000c1e1100 */
[C---:B--2---:R-:W-:Y:S02]  /*1650*/  IMAD.SHL.U32 R0, R4.reuse, 0x2000000, RZ ;  /* 0x0200000004007824 */ /* 0x044fe400078e00ff */
[----:B------:R-:W-:-:S03]  /*1660*/  IMAD.SHL.U32 R6, R4, 0x100, RZ ;  /* 0x0000010004067824 */ /* 0x000fc600078e00ff */
[----:B------:R-:W-:Y:S02]  /*1670*/  ISETP.GE.U32.AND P0, PT, R0, 0x8000000, PT ;  /* 0x080000000000780c */ /* 0x000fe40003f06070 */
[----:B------:R-:W-:-:S11]  /*1680*/  PRMT R25, R6, 0x9910, RZ ;  /* 0x0000991006197816 */ /* 0x000fd600000000ff */
[----:B------:R-:W-:Y:S02]  /*1690*/  @!P0 LOP3.LUT R3, R6, 0x7f00, RZ, 0xc0, !PT ;  /* 0x00007f0006038812 */ /* 0x000fe400078ec0ff */
[----:B------:R-:W-:Y:S02]  /*16a0*/  @P0 LEA.HI R0, R0, 0x70000000, RZ, 0x1c ;  /* 0x7000000000000811 */ /* 0x000fe400078fe0ff */
[----:B------:R-:W-:-:S03]  /*16b0*/  @!P0 LOP3.LUT R3, R3, 0x3f000000, RZ, 0xfc, !PT ;  /* 0x3f00000003038812 */ /* 0x000fc600078efcff */
[----:B------:R-:W-:Y:S02]  /*16c0*/  @P0 FMUL.FTZ R0, R0, 1.9259299443872358531e-34 ;  /* 0x0780000000000820 */ /* 0x000fe40000410000 */
[----:B------:R-:W-:-:S05]  /*16d0*/  @!P0 FADD.FTZ R0, R3, -0.5 ;  /* 0xbf00000003008421 */ /* 0x000fca0000010000 */
[----:B------:R-:W-:Y:S01]  /*16e0*/  LOP3.LUT R25, R0, 0x80000000, R25, 0xf8, !PT ;  /* 0x8000000000197812 */ /* 0x000fe200078ef819 */
[----:B------:R-:W-:Y:S06]  /*16f0*/  BRA `(.L_x_2039) ;  /* 0x0000000400947947 */ /* 0x000fec0003800000 */
.L_x_2049:
[----:B------:R-:W2:Y:S02]  /*1700*/  LDG.E.U16 R4, desc[UR36][R4.64] ;  /* 0x0000002404047981 */ /* 0x000ea4000c1e1500 */
[----:B--2---:R-:W-:Y:S01]  /*1710*/  IMAD.U32 R25, R4, 0x10000, RZ ;  /* 0x0001000004197824 */ /* 0x004fe200078e00ff */
[----:B------:R-:W-:Y:S06]  /*1720*/  BRA `(.L_x_2039) ;  /* 0x0000000400887947 */ /* 0x000fec0003800000 */
.L_x_2046:
        /* <DEDUP_REMOVED lines=11> */
.L_x_2053:
        /* <DEDUP_REMOVED lines=20> */
.L_x_2055:
[----:B------:R-:W-:Y:S05]  /*1920*/  BSYNC.RECONVERGENT B0 ;  /* 0x0000000000007941 */ /* 0x000fea0003800200 */
.L_x_2054:
[----:B------:R-:W-:Y:S01]  /*1930*/  IMAD.SHL.U32 R0, R0, 0x100000, RZ ;  /* 0x0010000000007824 */ /* 0x000fe200078e00ff */
[----:B------:R-:W-:-:S04]  /*1940*/  LEA R3, R3, 0x3b800000, 0x17 ;  /* 0x3b80000003037811 */ /* 0x000fc800078eb8ff */
[----:B------:R-:W-:Y:S01]  /*1950*/  LOP3.LUT R25, R3, R0, R25, 0xfe, !PT ;  /* 0x0000000003197212 */ /* 0x000fe200078efe19 */
[----:B------:R-:W-:Y:S06]  /*1960*/  BRA `(.L_x_2039) ;  /* 0x0000000000f87947 */ /* 0x000fec0003800000 */
.L_x_2052:
        /* <DEDUP_REMOVED lines=20> */
.L_x_2057:
[----:B------:R-:W-:Y:S05]  /*1ab0*/  BSYNC.RECONVERGENT B0 ;  /* 0x0000000000007941 */ /* 0x000fea0003800200 */
.L_x_2056:
[----:B------:R-:W-:Y:S01]  /*1ac0*/  IMAD.SHL.U32 R0, R0, 0x200000, RZ ;  /* 0x0020000000007824 */ /* 0x000fe200078e00ff */
[----:B------:R-:W-:-:S04]  /*1ad0*/  LEA R3, R3, 0x37800000, 0x17 ;  /* 0x3780000003037811 */ /* 0x000fc800078eb8ff */
[----:B------:R-:W-:Y:S01]  /*1ae0*/  LOP3.LUT R25, R3, R0, R25, 0xfe, !PT ;  /* 0x0000000003197212 */ /* 0x000fe200078efe19 */
[----:B------:R-:W-:Y:S06]  /*1af0*/  BRA `(.L_x_2039) ;  /* 0x0000000000947947 */ /* 0x000fec0003800000 */
.L_x_2051:
        /* <DEDUP_REMOVED lines=14> */
.L_x_2038:
[----:B------:R-:W-:Y:S01]  /*1be0*/  MOV R14, 0x1c0 ;  /* 0x000001c0000e7802 */ /* 0x000fe20000000f00 */
[----:B------:R-:W0:Y:S01]  /*1bf0*/  LDCU.64 UR4, c[0x4][0x1a0] ;  /* 0x01003400ff0477ac */ /* 0x000e220008000a00 */
[----:B------:R-:W-:Y:S02]  /*1c00*/  IMAD.MOV.U32 R8, RZ, RZ, 0x4e ;  /* 0x0000004eff087424 */ /* 0x000fe400078e00ff */
[----:B------:R-:W-:Y:S01]  /*1c10*/  IMAD.MOV.U32 R12, RZ, RZ, 0x1 ;  /* 0x00000001ff0c7424 */ /* 0x000fe200078e00ff */
[----:B------:R-:W2:Y:S01]  /*1c20*/  LDCU.64 UR6, c[0x4][0x1a8] ;  /* 0x01003500ff0677ac */ /* 0x000ea20008000a00 */
[----:B------:R-:W4:Y:S01]  /*1c30*/  LDC.64 R14, c[0x4][R14] ;  /* 0x010000000e0e7b82 */ /* 0x000f220000000a00 */
[----:B------:R-:W-:Y:S01]  /*1c40*/  IMAD.MOV.U32 R13, RZ, RZ, RZ ;  /* 0x000000ffff0d7224 */ /* 0x000fe200078e00ff */
[----:B------:R-:W1:Y:S01]  /*1c50*/  LDCU.64 UR8, c[0x4][0x70] ;  /* 0x01000e00ff0877ac */ /* 0x000e620008000a00 */
[----:B0-----:R-:W-:Y:S02]  /*1c60*/  IMAD.U32 R4, RZ, RZ, UR4 ;  /* 0x00000004ff047e24 */ /* 0x001fe4000f8e00ff */
[----:B------:R-:W-:-:S02]  /*1c70*/  IMAD.U32 R5, RZ, RZ, UR5 ;  /* 0x00000005ff057e24 */ /* 0x000fc4000f8e00ff */
[----:B--2---:R-:W-:Y:S02]  /*1c80*/  IMAD.U32 R6, RZ, RZ, UR6 ;  /* 0x00000006ff067e24 */ /* 0x004fe4000f8e00ff */
[----:B------:R-:W-:Y:S02]  /*1c90*/  IMAD.U32 R7, RZ, RZ, UR7 ;  /* 0x00000007ff077e24 */ /* 0x000fe4000f8e00ff */
[----:B-1----:R-:W-:Y:S02]  /*1ca0*/  IMAD.U32 R10, RZ, RZ, UR8 ;  /* 0x00000008ff0a7e24 */ /* 0x002fe4000f8e00ff */
[----:B------:R-:W-:-:S07]  /*1cb0*/  IMAD.U32 R11, RZ, RZ, UR9 ;  /* 0x00000009ff0b7e24 */ /* 0x000fce000f8e00ff */
[----:B------:R-:W-:-:S07]  /*1cc0*/  LEPC R20, `(.L_x_2060) ;  /* 0x000000001014794e */ /* 0x000fce0000000000 */
[----:B---345:R-:W-:Y:S05]  /*1cd0*/  CALL.ABS.NOINC R14 ;  /* 0x000000000e007343 */ /* 0x038fea0003c00000 */
.L_x_2060:
[----:B------:R-:W-:Y:S01]  /*1ce0*/  IMAD.MOV.U32 R25, RZ, RZ, RZ ;  /* 0x000000ffff197224 */ /* 0x000fe200078e00ff */
[----:B------:R-:W-:Y:S06]  /*1cf0*/  BRA `(.L_x_2039) ;  /* 0x0000000000147947 */ /* 0x000fec0003800000 */
.L_x_2059:
[----:B------:R-:W2:Y:S02]  /*1d00*/  LDG.E.64 R4, desc[UR36][R4.64] ;  /* 0x0000002404047981 */ /* 0x000ea4000c1e1b00 */
[----:B--2---:R0:W2:Y:S01]  /*1d10*/  I2F.U64 R25, R4 ;  /* 0x0000000400197312 */ /* 0x0040a20000301000 */
[----:B------:R-:W-:Y:S05]  /*1d20*/  BRA `(.L_x_2039) ;  /* 0x0000000000087947 */ /* 0x000fea0003800000 */
.L_x_2058:
[----:B------:R-:W2:Y:S02]  /*1d30*/  LDG.E R4, desc[UR36][R4.64] ;  /* 0x0000002404047981 */ /* 0x000ea4000c1e1900 */
[----:B--2---:R-:W-:-:S07]  /*1d40*/  I2FP.F32.U32 R25, R4 ;  /* 0x0000000400197245 */ /* 0x004fce0000201000 */
.L_x_2039:
[----:B------:R-:W-:Y:S05]  /*1d50*/  BSYNC.RECONVERGENT B6 ;  /* 0x0000000000067941 */ /* 0x000fea0003800200 */
.L_x_2033:
[----:B------:R-:W-:-:S07]  /*1d60*/  VIADD R18, R18, 0x80 ;  /* 0x0000008012127836 */ /* 0x000fce0000000000 */
.L_x_2032:
[----:B------:R-:W-:Y:S05]  /*1d70*/  BSYNC.RECONVERGENT B7 ;  /* 0x0000000000077941 */ /* 0x000fea0003800200 */
.L_x_2031:
        /* <DEDUP_REMOVED lines=23> */
[----:B--2---:R0:W2:Y:S01]  /*1ef0*/  I2F.S16 R23, R4 ;  /* 0x0000000400177306 */ /* 0x0040a20000101400 */
[----:B------:R-:W-:Y:S05]  /*1f00*/  BRA `(.L_x_2069) ;  /* 0x0000000c00307947 */ /* 0x000fea0003800000 */
.L_x_2067:
[----:B------:R-:W2:Y:S02]  /*1f10*/  LDG.E.U8 R4, desc[UR36][R4.64] ;  /* 0x0000002404047981 */ /* 0x000ea4000c1e1100 */
[----:B--2---:R-:W-:Y:S01]  /*1f20*/  I2FP.F32.U32 R23, R4 ;  /* 0x0000000400177245 */ /* 0x004fe20000201000 */
[----:B------:R-:W-:Y:S06]  /*1f30*/  BRA `(.L_x_2069) ;  /* 0x0000000c00247947 */ /* 0x000fec0003800000 */
.L_x_2066:
        /* <DEDUP_REMOVED lines=9> */
.L_x_2071:
[----:B------:R-:W2:Y:S02]  /*1fd0*/  LDG.E R4, desc[UR36][R4.64] ;  /* 0x0000002404047981 */ /* 0x000ea4000c1e1900 */
[----:B--2---:R-:W-:Y:S01]  /*1fe0*/  I2FP.F32.S32 R23, R4 ;  /* 0x0000000400177245 */ /* 0x004fe20000201400 */
[----:B------:R-:W-:Y:S06]  /*1ff0*/  BRA `(.L_x_2069) ;  /* 0x0000000800f47947 */ /* 0x000fec0003800000 */
.L_x_2070:
[----:B------:R-:W2:Y:S02]  /*2000*/  LDG.E.U16 R4, desc[UR36][R4.64] ;  /* 0x0000002404047981 */ /* 0x000ea4000c1e1500 */
[----:B--2---:R4:W0:Y:S01]  /*2010*/  I2F.S16 R23, R4 ;  /* 0x0000000400177306 */ /* 0x0048220000101400 */
[----:B------:R-:W-:Y:S05]  /*2020*/  BRA `(.L_x_2069) ;  /* 0x0000000800e87947 */ /* 0x000fea0003800000 */
.L_x_2065:
        /* <DEDUP_REMOVED lines=8> */
.L_x_2073:
[----:B------:R-:W2:Y:S02]  /*20b0*/  LDG.E.U16 R4, desc[UR36][R4.64] ;  /* 0x0000002404047981 */ /* 0x000ea4000c1e1500 */
[----:B--2---:R-:W-:Y:S01]  /*20c0*/  HADD2.F32 R23, -RZ, R4.H0_H0 ;  /* 0x20000004ff177230 */ /* 0x004fe20000004100 */
[----:B------:R-:W-:Y:S06]  /*20d0*/  BRA `(.L_x_2069) ;  /* 0x0000000800bc7947 */ /* 0x000fec0003800000 */
.L_x_2072:
        /* <DEDUP_REMOVED lines=8> */
.L_x_2075:
[----:B------:R-:W2:Y:S02]  /*2160*/  LDG.E.U16 R4, desc[UR36][R4.64] ;  /* 0x0000002404047981 */ /* 0x000ea4000c1e1500 */
[----:B--2---:R-:W-:Y:S01]  /*2170*/  HADD2.F32 R23, -RZ, R4.H0_H0 ;  /* 0x20000004ff177230 */ /* 0x004fe20000004100 */
[----:B------:R-:W-:Y:S06]  /*2180*/  BRA `(.L_x_2069) ;  /* 0x0000000800907947 */ /* 0x000fec0003800000 */
.L_x_2074:
[----:B------:R-:W2:Y:S01]  /*2190*/  LDG.E.64 R4, desc[UR36][R4.64] ;  /* 0x0000002404047981 */ /* 0x000ea2000c1e1b00 */
[----:B------:R-:W-:Y:S01]  /*21a0*/  UMOV UR4, 0xf0000000 ;  /* 0xf000000000047882 */ /* 0x000fe20000000000 */
[----:B------:R-:W-:Y:S01]  /*21b0*/  UMOV UR5, 0x380fffff ;  /* 0x380fffff00057882 */ /* 0x000fe20000000000 */
[----:B--2---:R-:W0:Y:S01]  /*21c0*/  F2F.F32.F64 R23, R4 ;  /* 0x0000000400177310 */ /* 0x004e220000301000 */
[----:B------:R-:W-:-:S14]  /*21d0*/  DSETP.GEU.AND P0, PT, |R4|, UR4, PT ;  /* 0x0000000404007e2a */ /* 0x000fdc000bf0e200 */
[----:B0-----:R-:W-:Y:S01]  /*21e0*/  @!P0 FMUL R23, R23, 1.175494350822287508e-38 ;  /* 0x0080000017178820 */ /* 0x001fe20000400000 */
[----:B------:R-:W-:Y:S06]  /*21f0*/  BRA `(.L_x_2069) ;  /* 0x0000000800747947 */ /* 0x000fec0003800000 */
.L_x_2064:
        /* <DEDUP_REMOVED lines=12> */
.L_x_2078:
[----:B------:R-:W2:Y:S01]  /*22c0*/  LDG.E.64 R4, desc[UR36][R4.64] ;  /* 0x0000002404047981 */ /* 0x000ea2000c1e1b00 */
[----:B------:R-:W-:Y:S01]  /*22d0*/  UMOV UR4, 0xf0000000 ;  /* 0xf000000000047882 */ /* 0x000fe20000000000 */
[----:B------:R-:W-:Y:S01]  /*22e0*/  UMOV UR5, 0x380fffff ;  /* 0x380fffff00057882 */ /* 0x000fe20000000000 */
[----:B--2---:R-:W0:Y:S01]  /*22f0*/  F2F.F32.F64 R23, R4 ;  /* 0x0000000400177310 */ /* 0x004e220000301000 */
[----:B------:R-:W-:-:S14]  /*2300*/  DSETP.GEU.AND P0, PT, |R4|, UR4, PT ;  /* 0x0000000404007e2a */ /* 0x000fdc000bf0e200 */
[----:B0-----:R-:W-:Y:S01]  /*2310*/  @!P0 FMUL R23, R23, 1.175494350822287508e-38 ;  /* 0x0080000017178820 */ /* 0x001fe20000400000 */
[----:B------:R-:W-:Y:S06]  /*2320*/  BRA `(.L_x_2069) ;  /* 0x0000000800287947 */ /* 0x000fec0003800000 */
.L_x_2077:
        /* <DEDUP_REMOVED lines=25> */
.L_x_2080:
        /* <DEDUP_REMOVED lines=12> */
.L_x_2079:
[----:B------:R-:W2:Y:S02]  /*2580*/  LDG.E.U16 R4, desc[UR36][R4.64] ;  /* 0x0000002404047981 */ /* 0x000ea4000c1e1500 */
[----:B--2---:R-:W-:Y:S01]  /*2590*/  IMAD.U32 R23, R4, 0x10000, RZ ;  /* 0x0001000004177824 */ /* 0x004fe200078e00ff */
[----:B------:R-:W-:Y:S06]  /*25a0*/  BRA `(.L_x_2069) ;  /* 0x0000000400887947 */ /* 0x000fec0003800000 */
.L_x_2076:
        /* <DEDUP_REMOVED lines=11> */
.L_x_2083:
        /* <DEDUP_REMOVED lines=20> */
.L_x_2085:
[----:B------:R-:W-:Y:S05]  /*27a0*/  BSYNC.RECONVERGENT B0 ;  /* 0x0000000000007941 */ /* 0x000fea0003800200 */
.L_x_2084:
[----:B------:R-:W-:Y:S01]  /*27b0*/  IMAD.SHL.U32 R0, R0, 0x100000, RZ ;  /* 0x0010000000007824 */ /* 0x000fe200078e00ff */
[----:B------:R-:W-:-:S04]  /*27c0*/  LEA R3, R3, 0x3b800000, 0x17 ;  /* 0x3b80000003037811 */ /* 0x000fc800078eb8ff */
[----:B------:R-:W-:Y:S01]  /*27d0*/  LOP3.LUT R23, R3, R0, R23, 0xfe, !PT ;  /* 0x0000000003177212 */ /* 0x000fe200078efe17 */
[----:B------:R-:W-:Y:S06]  /*27e0*/  BRA `(.L_x_2069) ;  /* 0x0000000000f87947 */ /* 0x000fec0003800000 */
.L_x_2082:
        /* <DEDUP_REMOVED lines=20> */
.L_x_2087:
[----:B------:R-:W-:Y:S05]  /*2930*/  BSYNC.RECONVERGENT B0 ;  /* 0x0000000000007941 */ /* 0x000fea0003800200 */
.L_x_2086:
[----:B------:R-:W-:Y:S01]  /*2940*/  IMAD.SHL.U32 R0, R0, 0x200000, RZ ;  /* 0x0020000000007824 */ /* 0x000fe200078e00ff */
[----:B------:R-:W-:-:S04]  /*2950*/  LEA R3, R3, 0x37800000, 0x17 ;  /* 0x3780000003037811 */ /* 0x000fc800078eb8ff */
[----:B------:R-:W-:Y:S01]  /*2960*/  LOP3.LUT R23, R3, R0, R23, 0xfe, !PT ;  /* 0x0000000003177212 */ /* 0x000fe200078efe17 */
[----:B------:R-:W-:Y:S06]  /*2970*/  BRA `(.L_x_2069) ;  /* 0x0000000000947947 */ /* 0x000fec0003800000 */
.L_x_2081:
        /* <DEDUP_REMOVED lines=14> */
.L_x_2068:
        /* <DEDUP_REMOVED lines=16> */
.L_x_2090:
[----:B------:R-:W-:Y:S01]  /*2b60*/  IMAD.MOV.U32 R23, RZ, RZ, RZ ;  /* 0x000000ffff177224 */ /* 0x000fe200078e00ff */
[----:B------:R-:W-:Y:S06]  /*2b70*/  BRA `(.L_x_2069) ;  /* 0x0000000000147947 */ /* 0x000fec0003800000 */
.L_x_2089:
[----:B------:R-:W2:Y:S02]  /*2b80*/  LDG.E.64 R4, desc[UR36][R4.64] ;  /* 0x0000002404047981 */ /* 0x000ea4000c1e1b00 */
[----:B--2---:R0:W2:Y:S01]  /*2b90*/  I2F.U64 R23, R4 ;  /* 0x0000000400177312 */ /* 0x0040a20000301000 */
[----:B------:R-:W-:Y:S05]  /*2ba0*/  BRA `(.L_x_2069) ;  /* 0x0000000000087947 */ /* 0x000fea0003800000 */
.L_x_2088:
[----:B------:R-:W2:Y:S02]  /*2bb0*/  LDG.E R4, desc[UR36][R4.64] ;  /* 0x0000002404047981 */ /* 0x000ea4000c1e1900 */
[----:B--2---:R-:W-:-:S07]  /*2bc0*/  I2FP.F32.U32 R23, R4 ;  /* 0x0000000400177245 */ /* 0x004fce0000201000 */
.L_x_2069:
[----:B------:R-:W-:Y:S05]  /*2bd0*/  BSYNC.RECONVERGENT B6 ;  /* 0x0000000000067941 */ /* 0x000fea0003800200 */
.L_x_2063:
[----:B------:R-:W-:-:S07]  /*2be0*/  VIADD R18, R18, 0x80 ;  /* 0x0000008012127836 */ /* 0x000fce0000000000 */
.L_x_2062:
[----:B------:R-:W-:Y:S05]  /*2bf0*/  BSYNC.RECONVERGENT B7 ;  /* 0x0000000000077941 */ /* 0x000fea0003800200 */
.L_x_2061:
[----:B------:R-:W-:Y:S01]  /*2c00*/  ISETP.GE.AND P0, PT, R18, R17, PT ;  /* 0x000000111200720c */ /* 0x000fe20003f06270 */
[----:B------:R-:W-:Y:S01]  /*2c10*/  BSSY.RECONVERGENT B6, `(.L_x_2091) ;  /* 0x00000e1000067945 */ /* 0x000fe20003800200 */
[----:B------:R-:W-:-:S11]  /*2c20*/  IMAD.MOV.U32 R16, RZ, RZ, RZ ;  /* 0x000000ffff107224 */ /* 0x000fd600078e00ff */
[----:B------:R-:W-:Y:S05]  /*2c30*/  @P0 BRA `(.L_x_2092) ;  /* 0x0000000c00780947 */ /* 0x000fea0003800000 */
[----:B0-2-4-:R-:W0:Y:S01]  /*2c40*/  LDC.64 R4, c[0x0][0x3a8] ;  /* 0x0000ea00ff047b82 */ /* 0x015e220000000a00 */
[----:B------:R-:W2:Y:S01]  /*2c50*/  LDCU UR5, c[0x0][0x3b8] ;  /* 0x00007700ff0577ac */ /* 0x000ea20008000800 */
[----:B------:R-:W-:Y:S01]  /*2c60*/  IMAD R0, R2, 0x200, R18 ;  /* 0x0000020002007824 */ /* 0x000fe200078e0212 */
        /* <DEDUP_REMOVED lines=17> */
.L_x_2096:
[----:B------:R-:W2:Y:S02]  /*2d80*/  LDG.E.U8 R4, desc[UR36][R4.64] ;  /* 0x0000002404047981 */ /* 0x000ea4000c1e1100 */
[----:B--2---:R-:W-:Y:S01]  /*2d90*/  I2FP.F32.U32 R16, R4 ;  /* 0x0000000400107245 */ /* 0x004fe20000201000 */
[----:B------:R-:W-:Y:S06]  /*2da0*/  BRA `(.L_x_2092) ;  /* 0x0000000c001c7947 */ /* 0x000fec0003800000 */
.L_x_2095:
        /* <DEDUP_REMOVED lines=9> */
.L_x_2099:
[----:B------:R-:W2:Y:S02]  /*2e40*/  LDG.E R4, desc[UR36][R4.64] ;  /* 0x0000002404047981 */ /* 0x000ea4000c1e1900 */
[----:B--2---:R-:W-:Y:S01]  /*2e50*/  I2FP.F32.S32 R16, R4 ;  /* 0x0000000400107245 */ /* 0x004fe20000201400 */
[----:B------:R-:W-:Y:S06]  /*2e60*/  BRA `(.L_x_2092) ;  /* 0x0000000800ec7947 */ /* 0x000fec0003800000 */
.L_x_2098:
[----:B------:R-:W2:Y:S02]  /*2e70*/  LDG.E.U16 R4, desc[UR36][R4.64] ;  /* 0x0000002404047981 */ /* 0x000ea4000c1e1500 */
[----:B--2---:R0:W2:Y:S01]  /*2e80*/  I2F.S16 R16, R4 ;  /* 0x0000000400107306 */ /* 0x0040a20000101400 */
[----:B------:R-:W-:Y:S05]  /*2e90*/  BRA `(.L_x_2092) ;  /* 0x0000000800e07947 */ /* 0x000fea0003800000 */
.L_x_2094:
        /* <DEDUP_REMOVED lines=8> */
.L_x_2101:
[----:B------:R-:W2:Y:S02]  /*2f20*/  LDG.E.U16 R4, desc[UR36][R4.64] ;  /* 0x0000002404047981 */ /* 0x000ea4000c1e1500 */
[----:B--2---:R-:W-:Y:S01]  /*2f30*/  HADD2.F32 R16, -RZ, R4.H0_H0 ;  /* 0x20000004ff107230 */ /* 0x004fe20000004100 */
[----:B------:R-:W-:Y:S06]  /*2f40*/  BRA `(.L_x_2092) ;  /* 0x0000000800b47947 */ /* 0x000fec0003800000 */
.L_x_2100:
        /* <DEDUP_REMOVED lines=8> */
.L_x_2103:
[----:B------:R-:W2:Y:S02]  /*2fd0*/  LDG.E.U16 R4, desc[UR36][R4.64] ;  /* 0x0000002404047981 */ /* 0x000ea4000c1e1500 */
[----:B--2---:R-:W-:Y:S01]  /*2fe0*/  HADD2.F32 R16, -RZ, R4.H0_H0 ;  /* 0x20000004ff107230 */ /* 0x004fe20000004100 */
[----:B------:R-:W-:Y:S06]  /*2ff0*/  BRA `(.L_x_2092) ;  /* 0x0000000800887947 */ /* 0x000fec0003800000 */
.L_x_2102:
[----:B------:R-:W2:Y:S01]  /*3000*/  LDG.E.64 R4, desc[UR36][R4.64] ;  /* 0x0000002404047981 */ /* 0x000ea2000c1e1b00 */
[----:B------:R-:W-:Y:S01]  /*3010*/  UMOV UR4, 0xf0000000 ;  /* 0xf000000000047882 */ /* 0x000fe20000000000 */
[----:B------:R-:W-:Y:S01]  /*3020*/  UMOV UR5, 0x380fffff ;  /* 0x380fffff00057882 */ /* 0x000fe20000000000 */
[----:B--2---:R-:W0:Y:S01]  /*3030*/  F2F.F32.F64 R16, R4 ;  /* 0x0000000400107310 */ /* 0x004e220000301000 */
[----:B------:R-:W-:-:S14]  /*3040*/  DSETP.GEU.AND P0, PT, |R4|, UR4, PT ;  /* 0x0000000404007e2a */ /* 0x000fdc000bf0e200 */
[----:B0-----:R-:W-:Y:S01]  /*3050*/  @!P0 FMUL R16, R16, 1.175494350822287508e-38 ;  /* 0x0080000010108820 */ /* 0x001fe20000400000 */
[----:B------:R-:W-:Y:S06]  /*3060*/  BRA `(.L_x_2092) ;  /* 0x00000008006c7947 */ /* 0x000fec0003800000 */
.L_x_2093:
        /* <DEDUP_REMOVED lines=12> */
.L_x_2106:
[----:B------:R-:W2:Y:S01]  /*3130*/  LDG.E.64 R4, desc[UR36][R4.64] ;  /* 0x0000002404047981 */ /* 0x000ea2000c1e1b00 */
[----:B------:R-:W-:Y:S01]  /*3140*/  UMOV UR4, 0xf0000000 ;  /* 0xf000000000047882 */ /* 0x000fe20000000000 */
[----:B------:R-:W-:Y:S01]  /*3150*/  UMOV UR5, 0x380fffff ;  /* 0x380fffff00057882 */ /* 0x000fe20000000000 */
[----:B--2---:R-:W0:Y:S01]  /*3160*/  F2F.F32.F64 R16, R4 ;  /* 0x0000000400107310 */ /* 0x004e220000301000 */
[----:B------:R-:W-:-:S14]  /*3170*/  DSETP.GEU.AND P0, PT, |R4|, UR4, PT ;  /* 0x0000000404007e2a */ /* 0x000fdc000bf0e200 */
[----:B0-----:R-:W-:Y:S01]  /*3180*/  @!P0 FMUL R16, R16, 1.175494350822287508e-38 ;  /* 0x0080000010108820 */ /* 0x001fe20000400000 */
[----:B------:R-:W-:Y:S06]  /*3190*/  BRA `(.L_x_2092) ;  /* 0x0000000800207947 */ /* 0x000fec0003800000 */
.L_x_2105:
        /* <DEDUP_REMOVED lines=25> */
.L_x_2108:
        /* <DEDUP_REMOVED lines=11> */
[----:B------:R-:W-:Y:S01]  /*33e0*/  LOP3.LUT R16, R0, 0x80000000, R3, 0xf8, !PT ;  /* 0x8000000000107812 */ /* 0x000fe200078ef803 */
[----:B------:R-:W-:Y:S06]  /*33f0*/  BRA `(.L_x_2092) ;  /* 0x0000000400887947 */ /* 0x000fec0003800000 */
.L_x_2107:
[----:B------:R-:W2:Y:S02]  /*3400*/  LDG.E.U16 R4, desc[UR36][R4.64] ;  /* 0x0000002404047981 */ /* 0x000ea4000c1e1500 */
[----:B--2---:R-:W-:Y:S01]  /*3410*/  IMAD.U32 R16, R4, 0x10000, RZ ;  /* 0x0001000004107824 */ /* 0x004fe200078e00ff */
[----:B------:R-:W-:Y:S06]  /*3420*/  BRA `(.L_x_2092) ;  /* 0x00000004007c7947 */ /* 0x000fec0003800000 */
.L_x_2104:
        /* <DEDUP_REMOVED lines=11> */
.L_x_2111:
[----:B------:R-:W2:Y:S02]  /*34e0*/  LDG.E.U8 R4, desc[UR36][R4.64] ;  /* 0x0000002404047981 */ /* 0x000ea4000c1e1100 */
        /* <DEDUP_REMOVED lines=18> */
.L_x_2113:
[----:B------:R-:W-:Y:S05]  /*3610*/  BSYNC.RECONVERGENT B0 ;  /* 0x0000000000007941 */ /* 0x000fea0003800200 */
.L_x_2112:
[----:B------:R-:W-:Y:S01]  /*3620*/  IMAD.SHL.U32 R0, R0, 0x100000, RZ ;  /* 0x0010000000007824 */ /* 0x000fe200078e00ff */
[----:B------:R-:W-:-:S04]  /*3630*/  LEA R3, R3, 0x3b800000, 0x17 ;  /* 0x3b80000003037811 */ /* 0x000fc800078eb8ff */
[----:B------:R-:W-:Y:S01]  /*3640*/  LOP3.LUT R16, R3, R0, R7, 0xfe, !PT ;  /* 0x0000000003107212 */ /* 0x000fe200078efe07 */
[----:B------:R-:W-:Y:S06]  /*3650*/  BRA `(.L_x_2092) ;  /* 0x0000000000f07947 */ /* 0x000fec0003800000 */
.L_x_2110:
        /* <DEDUP_REMOVED lines=19> */
.L_x_2115:
[----:B------:R-:W-:Y:S05]  /*3790*/  BSYNC.RECONVERGENT B0 ;  /* 0x0000000000007941 */ /* 0x000fea0003800200 */
.L_x_2114:
[----:B------:R-:W-:Y:S01]  /*37a0*/  IMAD.SHL.U32 R0, R0, 0x200000, RZ ;  /* 0x0020000000007824 */ /* 0x000fe200078e00ff */
[----:B------:R-:W-:-:S04]  /*37b0*/  LEA R3, R3, 0x37800000, 0x17 ;  /* 0x3780000003037811 */ /* 0x000fc800078eb8ff */
[----:B------:R-:W-:Y:S01]  /*37c0*/  LOP3.LUT R16, R3, R0, R7, 0xfe, !PT ;  /* 0x0000000003107212 */ /* 0x000fe200078efe07 */
[----:B------:R-:W-:Y:S06]  /*37d0*/  BRA `(.L_x_2092) ;  /* 0x0000000000907947 */ /* 0x000fec0003800000 */
.L_x_2109:
        /* <DEDUP_REMOVED lines=14> */
.L_x_2097:
        /* <DEDUP_REMOVED lines=16> */
.L_x_2118:
[----:B------:R-:W-:Y:S05]  /*39c0*/  BRA `(.L_x_2092) ;  /* 0x0000000000147947 */ /* 0x000fea0003800000 */
.L_x_2117:
[----:B------:R-:W2:Y:S02]  /*39d0*/  LDG.E.64 R4, desc[UR36][R4.64] ;  /* 0x0000002404047981 */ /* 0x000ea4000c1e1b00 */
[----:B--2---:R0:W2:Y:S01]  /*39e0*/  I2F.U64 R16, R4 ;  /* 0x0000000400107312 */ /* 0x0040a20000301000 */
[----:B------:R-:W-:Y:S05]  /*39f0*/  BRA `(.L_x_2092) ;  /* 0x0000000000087947 */ /* 0x000fea0003800000 */
.L_x_2116:
[----:B------:R-:W2:Y:S02]  /*3a00*/  LDG.E R4, desc[UR36][R4.64] ;  /* 0x0000002404047981 */ /* 0x000ea4000c1e1900 */
[----:B--2---:R-:W-:-:S07]  /*3a10*/  I2FP.F32.U32 R16, R4 ;  /* 0x0000000400107245 */ /* 0x004fce0000201000 */
.L_x_2092:
[----:B------:R-:W-:Y:S05]  /*3a20*/  BSYNC.RECONVERGENT B6 ;  /* 0x0000000000067941 */ /* 0x000fea0003800200 */
.L_x_2091:
[CC--:B------:R-:W-:Y:S01]  /*3a30*/  ISETP.GE.AND P2, PT, R19.reuse, R17.reuse, PT ;  /* 0x000000111300720c */ /* 0x0c0fe20003f46270 */
[C---:B------:R-:W-:Y:S01]  /*3a40*/  VIADD R26, R19.reuse, 0x80 ;  /* 0x00000080131a7836 */ /* 0x040fe20000000000 */
[----:B------:R-:W-:Y:S01]  /*3a50*/  PLOP3.LUT P0, PT, PT, PT, PT, 0x80, 0x8 ;  /* 0x000000000008781c */ /* 0x000fe20003f0f070 */
[----:B------:R-:W-:Y:S01]  /*3a60*/  VIADD R0, R19, 0x180 ;  /* 0x0000018013007836 */ /* 0x000fe20000000000 */
[----:B01-3-5:R-:W-:Y:S01]  /*3a70*/  FSETP.NEU.OR P4, PT, R27, -INF , P2 ;  /* 0xff8000001b00780b */ /* 0x02bfe2000178d400 */
[----:B------:R-:W-:Y:S01]  /*3a80*/  BSSY.RECONVERGENT B6, `(.L_x_2119) ;  /* 0x0000148000067945 */ /* 0x000fe20003800200 */
[----:B------:R-:W-:Y:S02]  /*3a90*/  ISETP.GE.AND P5, PT, R26, R17, PT ;  /* 0x000000111a00720c */ /* 0x000fe40003fa6270 */
[----:B------:R-:W-:Y:S02]  /*3aa0*/  P2R R6, PR, RZ, 0x4 ;  /* 0x00000004ff067803 */ /* 0x000fe40000000000 */
[----:B--2---:R-:W-:-:S02]  /*3ab0*/  FSETP.NEU.OR P3, PT, R25, -INF , P5 ;  /* 0xff8000001900780b */ /* 0x004fc40002f6d400 */
[----:B------:R-:W-:Y:S02]  /*3ac0*/  P2R R7, PR, RZ, 0x20 ;  /* 0x00000020ff077803 */ /* 0x000fe40000000000 */
[C---:B------:R-:W-:Y:S02]  /*3ad0*/  @!P2 FSETP.NEU.FTZ.AND P1, PT, R27.reuse, +INF , PT ;  /* 0x7f8000001b00a80b */ /* 0x040fe40003f3d000 */
[----:B------:R-:W-:Y:S02]  /*3ae0*/  @!P2 FSETP.NAN.FTZ.AND P6, PT, |R27|, |R27|, PT ;  /* 0x4000001b1b00a20b */ /* 0x000fe40003fd8200 */
[----:B------:R-:W-:Y:S01]  /*3af0*/  @!P2 PLOP3.LUT P0, PT, P1, PT, PT, 0x80, 0x8 ;  /* 0x000000000008a81c */ /* 0x000fe20000f0f070 */
[----:B------:R-:W0:Y:S01]  /*3b00*/  @!P4 LDC R27, c[0x0][0x390] ;  /* 0x0000e400ff1bcb82 */ /* 0x000e220000000800 */
[----:B------:R-:W-:Y:S02]  /*3b10*/  @!P5 FSETP.NEU.FTZ.AND P1, PT, R25, +INF , PT ;  /* 0x7f8000001900d80b */ /* 0x000fe40003f3d000 */
[----:B------:R-:W-:-:S02]  /*3b20*/  P2R R5, PR, RZ, 0x1 ;  /* 0x00000001ff057803 */ /* 0x000fc40000000000 */
[----:B------:R-:W-:Y:S02]  /*3b30*/  @!P5 FSETP.NAN.FTZ.AND P0, PT, |R25|, |R25|, PT ;  /* 0x400000191900d20b */ /* 0x000fe40003f18200 */
[----:B------:R-:W-:Y:S01]  /*3b40*/  P2R R3, PR, RZ, 0x40 ;  /* 0x00000040ff037803 */ /* 0x000fe20000000000 */
[----:B------:R-:W1:Y:S01]  /*3b50*/  @!P3 LDC R25, c[0x0][0x390] ;  /* 0x0000e400ff19bb82 */ /* 0x000e620000000800 */
[----:B------:R-:W-:Y:S01]  /*3b60*/  ISETP.GE.AND P3, PT, R0, R17, PT ;  /* 0x000000110000720c */ /* 0x000fe20003f66270 */
[----:B------:R-:W-:Y:S01]  /*3b70*/  VIADD R0, R19, 0x100 ;  /* 0x0000010013007836 */ /* 0x000fe20000000000 */
[----:B------:R-:W-:Y:S02]  /*3b80*/  PLOP3.LUT P6, PT, PT, PT, PT, 0x80, 0x8 ;  /* 0x000000000008781c */ /* 0x000fe40003fcf070 */
[----:B------:R-:W-:Y:S02]  /*3b90*/  @!P5 PLOP3.LUT P6, PT, P1, PT, PT, 0x80, 0x8 ;  /* 0x000000000008d81c */ /* 0x000fe40000fcf070 */
[----:B------:R-:W-:Y:S01]  /*3ba0*/  ISETP.NE.AND P5, PT, R3, RZ, PT ;  /* 0x000000ff0300720c */ /* 0x000fe20003fa5270 */
[----:B------:R-:W-:Y:S01]  /*3bb0*/  IMAD.MOV.U32 R3, RZ, RZ, R16 ;  /* 0x000000ffff037224 */ /* 0x000fe200078e0010 */
[----:B------:R-:W-:Y:S01]  /*3bc0*/  PLOP3.LUT P1, PT, PT, PT, PT, 0x80, 0x8 ;  /* 0x000000000008781c */ /* 0x000fe20003f2f070 */
[----:B------:R-:W2:Y:S01]  /*3bd0*/  LDC.U8 R16, c[0x0][0x3bc] ;  /* 0x0000ef00ff107b82 */ /* 0x000ea20000000000 */
[----:B------:R-:W-:-:S03]  /*3be0*/  P2R R8, PR, RZ, 0x1 ;  /* 0x00000001ff087803 */ /* 0x000fc60000000000 */
[----:B------:R-:W-:-:S04]  /*3bf0*/  @!P3 FSETP.NEU.FTZ.AND P4, PT, R3, -INF , PT ;  /* 0xff8000000300b80b */ /* 0x000fc80003f9d000 */
[----:B------:R-:W-:Y:S02]  /*3c00*/  @!P3 PLOP3.LUT P1, PT, P4, PT, PT, 0x80, 0x8 ;  /* 0x000000000008b81c */ /* 0x000fe4000272f070 */
[----:B------:R-:W-:-:S04]  /*3c10*/  ISETP.GE.AND P4, PT, R0, R17, PT ;  /* 0x000000110000720c */ /* 0x000fc80003f86270 */
[----:B------:R-:W-:Y:S01]  /*3c20*/  FSETP.NEU.OR P2, PT, R23, -INF , P4 ;  /* 0xff8000001700780b */ /* 0x000fe2000274d400 */
[----:B-1----:R-:W1:Y:S01]  /*3c30*/  @!P6 LDC R25, c[0x0][0x38c] ;  /* 0x0000e300ff19eb82 */ /* 0x002e620000000800 */
[----:B------:R-:W-:Y:S02]  /*3c40*/  P2R R0, PR, RZ, 0x10 ;  /* 0x00000010ff007803 */ /* 0x000fe40000000000 */
[----:B------:R-:W-:-:S05]  /*3c50*/  @!P3 FSETP.NEU.FTZ.AND P6, PT, R3, +INF , PT ;  /* 0x7f8000000300b80b */ /* 0x000fca0003fdd000 */
[----:B------:R-:W-:-:S04]  /*3c60*/  @!P4 FSETP.NAN.FTZ.AND P0, PT, |R23|, |R23|, PT ;  /* 0x400000171700c20b */ /* 0x000fc80003f18200 */
[----:B------:R-:W-:Y:S02]  /*3c70*/  P2R R9, PR, RZ, 0x1 ;  /* 0x00000001ff097803 */ /* 0x000fe40000000000 */
[----:B------:R-:W-:Y:S02]  /*3c80*/  @!P4 FSETP.NEU.FTZ.AND P0, PT, R23, +INF , PT ;  /* 0x7f8000001700c80b */ /* 0x000fe40003f1d000 */
[----:B------:R-:W3:Y:S01]  /*3c90*/  @!P2 LDC R23, c[0x0][0x390] ;  /* 0x0000e400ff17ab82 */ /* 0x000ee20000000800 */
[----:B------:R-:W-:Y:S02]  /*3ca0*/  ISETP.NE.AND P2, PT, R6, RZ, PT ;  /* 0x000000ff0600720c */ /* 0x000fe40003f45270 */
[----:B------:R-:W-:Y:S02]  /*3cb0*/  P2R R10, PR, RZ, 0x1 ;  /* 0x00000001ff0a7803 */ /* 0x000fe40000000000 */
[----:B------:R-:W-:Y:S02]  /*3cc0*/  ISETP.NE.AND P0, PT, R5, RZ, PT ;  /* 0x000000ff0500720c */ /* 0x000fe40003f05270 */
[----:B------:R-:W-:-:S02]  /*3cd0*/  ISETP.NE.AND P4, PT, R8, RZ, PT ;  /* 0x000000ff0800720c */ /* 0x000fc40003f85270 */
[----:B------:R-:W-:-:S09]  /*3ce0*/  P2R R6, PR, RZ, 0x4 ;  /* 0x00000004ff067803 */ /* 0x000fd20000000000 */
[----:B0-----:R-:W0:Y:S01]  /*3cf0*/  @!P0 LDC R27, c[0x0][0x38c] ;  /* 0x0000e300ff1b8b82 */ /* 0x001e220000000800 */
[----:B------:R-:W-:-:S04]  /*3d00*/  @!P3 FSETP.NAN.FTZ.AND P0, PT, |R3|, |R3|, PT ;  /* 0x400000030300b20b */ /* 0x000fc80003f18200 */
[----:B------:R-:W-:Y:S02]  /*3d10*/  P2R R8, PR, RZ, 0x1 ;  /* 0x00000001ff087803 */ /* 0x000fe40000000000 */
[----:B------:R-:W-:Y:S01]  /*3d20*/  PLOP3.LUT P0, PT, PT, PT, PT, 0x8, 0x80 ;  /* 0x000000000080781c */ /* 0x000fe20003f0e170 */
[----:B------:R-:W4:Y:S01]  /*3d30*/  @!P1 LDC R3, c[0x0][0x390] ;  /* 0x0000e400ff039b82 */ /* 0x000f220000000800 */
[----:B------:R-:W-:Y:S02]  /*3d40*/  @!P2 PLOP3.LUT P0, PT, P5, PT, PT, 0x80, 0x8 ;  /* 0x000000000008a81c */ /* 0x000fe40002f0f070 */
[----:B------:R-:W-:Y:S02]  /*3d50*/  ISETP.NE.AND P5, PT, R7, RZ, PT ;  /* 0x000000ff0700720c */ /* 0x000fe40003fa5270 */
[----:B------:R-:W-:Y:S02]  /*3d60*/  P2R R5, PR, RZ, 0x1 ;  /* 0x00000001ff057803 */ /* 0x000fe40000000000 */
[----:B------:R-:W-:-:S02]  /*3d70*/  PLOP3.LUT P0, PT, PT, PT, PT, 0x8, 0x80 ;  /* 0x000000000080781c */ /* 0x000fc40003f0e170 */
[----:B------:R-:W-:Y:S02]  /*3d80*/  ISETP.NE.AND P1, PT, R10, RZ, PT ;  /* 0x000000ff0a00720c */ /* 0x000fe40003f25270 */
[----:B------:R-:W-:-:S04]  /*3d90*/  ISETP.NE.AND P2, PT, R5, RZ, PT ;  /* 0x000000ff0500720c */ /* 0x000fc80003f45270 */
[----:B------:R-:W-:Y:S02]  /*3da0*/  P2R R5, PR, RZ, 0x4 ;  /* 0x00000004ff057803 */ /* 0x000fe40000000000 */
[----:B------:R-:W-:Y:S02]  /*3db0*/  @!P5 PLOP3.LUT P0, PT, P4, PT, PT, 0x80, 0x8 ;  /* 0x000000000008d81c */ /* 0x000fe4000270f070 */
[----:B------:R-:W-:Y:S02]  /*3dc0*/  ISETP.NE.AND P4, PT, R0, RZ, PT ;  /* 0x000000ff0000720c */ /* 0x000fe40003f85270 */
[----:B------:R-:W-:Y:S02]  /*3dd0*/  P2R R0, PR, RZ, 0x1 ;  /* 0x00000001ff007803 */ /* 0x000fe40000000000 */
[----:B------:R-:W-:Y:S02]  /*3de0*/  PLOP3.LUT P0, PT, PT, PT, PT, 0x80, 0x8 ;  /* 0x000000000008781c */ /* 0x000fe40003f0f070 */
[----:B------:R-:W-:-:S07]  /*3df0*/  ISETP.NE.AND P2, PT, R9, RZ, PT ;  /* 0x000000ff0900720c */ /* 0x000fce0003f45270 */
[----:B------:R-:W-:Y:S02]  /*3e00*/  @!P4 PLOP3.LUT P0, PT, P1, PT, PT, 0x80, 0x8 ;  /* 0x000000000008c81c */ /* 0x000fe40000f0f070 */
[----:B------:R-:W-:Y:S02]  /*3e10*/  PLOP3.LUT P1, PT, PT, PT, PT, 0x80, 0x8 ;  /* 0x000000000008781c */ /* 0x000fe40003f2f070 */
[----:B------:R-:W-:Y:S02]  /*3e20*/  @!P3 PLOP3.LUT P1, PT, P6, PT, PT, 0x80, 0x8 ;  /* 0x000000000008b81c */ /* 0x000fe4000372f070 */
[----:B------:R-:W-:Y:S02]  /*3e30*/  PLOP3.LUT P6, PT, PT, PT, PT, 0x8, 0x80 ;  /* 0x000000000080781c */ /* 0x000fe40003fce170 */
[----:B------:R-:W-:Y:S02]  /*3e40*/  @!P4 PLOP3.LUT P6, PT, P2, PT, PT, 0x80, 0x8 ;  /* 0x000000000008c81c */ /* 0x000fe400017cf070 */
[----:B------:R-:W-:-:S03]  /*3e50*/  ISETP.NE.AND P2, PT, R5, RZ, PT ;  /* 0x000000ff0500720c */ /* 0x000fc60003f45270 */
[----:B---3--:R-:W3:Y:S01]  /*3e60*/  @!P0 LDC R23, c[0x0][0x38c] ;  /* 0x0000e300ff178b82 */ /* 0x008ee20000000800 */
[----:B------:R-:W-:-:S07]  /*3e70*/  ISETP.NE.AND P0, PT, R0, RZ, PT ;  /* 0x000000ff0000720c */ /* 0x000fce0003f05270 */
[----:B----4-:R-:W4:Y:S01]  /*3e80*/  @!P1 LDC R3, c[0x0][0x38c] ;  /* 0x0000e300ff039b82 */ /* 0x010f220000000800 */
[----:B------:R-:W-:-:S07]  /*3e90*/  ISETP.NE.AND P1, PT, R8, RZ, PT ;  /* 0x000000ff0800720c */ /* 0x000fce0003f25270 */
[----:B-1----:R-:W1:Y:S01]  /*3ea0*/  @P0 LDC R25, c[0x0][0x388] ;  /* 0x0000e200ff190b82 */ /* 0x002e620000000800 */
[----:B------:R-:W-:Y:S02]  /*3eb0*/  PLOP3.LUT P0, PT, PT, PT, PT, 0x8, 0x80 ;  /* 0x000000000080781c */ /* 0x000fe40003f0e170 */
[----:B------:R-:W-:-:S05]  /*3ec0*/  @!P3 PLOP3.LUT P0, PT, P1, PT, PT, 0x80, 0x8 ;  /* 0x000000000008b81c */ /* 0x000fca0000f0f070 */
[----:B0-----:R-:W0:Y:S01]  /*3ed0*/  @P2 LDC R27, c[0x0][0x388] ;  /* 0x0000e200ff1b2b82 */ /* 0x001e220000000800 */
[----:B------:R-:W-:-:S07]  /*3ee0*/  ISETP.NE.AND P2, PT, R6, RZ, PT ;  /* 0x000000ff0600720c */ /* 0x000fce0003f45270 */
[----:B---3--:R-:W3:Y:S08]  /*3ef0*/  @P6 LDC R23, c[0x0][0x388] ;  /* 0x0000e200ff176b82 */ /* 0x008ef00000000800 */
[----:B----4-:R-:W4:Y:S01]  /*3f00*/  @P0 LDC R3, c[0x0][0x388] ;  /* 0x0000e200ff030b82 */ /* 0x010f220000000800 */
[----:B-1----:R-:W-:Y:S02]  /*3f10*/  @!P5 IMAD.MOV.U32 R22, RZ, RZ, R25 ;  /* 0x000000ffff16d224 */ /* 0x002fe400078e0019 */
[----:B0-----:R-:W-:-:S02]  /*3f20*/  @!P2 IMAD.MOV.U32 R4, RZ, RZ, R27 ;  /* 0x000000ffff04a224 */ /* 0x001fc400078e001b */
[----:B---3--:R-:W-:Y:S02]  /*3f30*/  @!P4 IMAD.MOV.U32 R24, RZ, RZ, R23 ;  /* 0x000000ffff18c224 */ /* 0x008fe400078e0017 */
[----:B----4-:R-:W-:Y:S01]  /*3f40*/  @!P3 IMAD.MOV.U32 R18, RZ, RZ, R3 ;  /* 0x000000ffff12b224 */ /* 0x010fe200078e0003 */
[----:B--2---:R-:W-:Y:S06]  /*3f50*/  @P2 BRA `(.L_x_2120) ;  /* 0x0000000c00e82947 */ /* 0x004fec0003800000 */
[----:B------:R-:W0:Y:S01]  /*3f60*/  LDCU UR4, c[0x0][0x3c0] ;  /* 0x00007800ff0477ac */ /* 0x000e220008000800 */
[----:B------:R-:W1:Y:S01]  /*3f70*/  LDC.64 R8, c[0x0][0x3a0] ;  /* 0x0000e800ff087b82 */ /* 0x000e620000000a00 */
[----:B------:R-:W-:Y:S01]  /*3f80*/  IMAD R0, R2, 0x200, R19 ;  /* 0x0000020002007824 */ /* 0x000fe200078e0213 */
[----:B------:R-:W-:-:S03]  /*3f90*/  PRMT R5, R16, 0x9910, RZ ;  /* 0x0000991010057816 */ /* 0x000fc600000000ff */
[----:B0-----:R-:W-:Y:S02]  /*3fa0*/  IMAD R3, R0, UR4, RZ ;  /* 0x0000000400037c24 */ /* 0x001fe4000f8e02ff */
[----:B------:R-:W-:-:S05]  /*3fb0*/  IMAD.MOV.U32 R0, RZ, RZ, R5 ;  /* 0x000000ffff007224 */ /* 0x000fca00078e0005 */
[----:B------:R-:W-:Y:S02]  /*3fc0*/  ISETP.GT.AND P0, PT, R0, 0x9, PT ;  /* 0x000000090000780c */ /* 0x000fe40003f04270 */
[----:B-1----:R-:W-:-:S05]  /*3fd0*/  IADD3 R8, P1, PT, R3, R8, RZ ;  /* 0x0000000803087210 */ /* 0x002fca0007f3e0ff */
        /* <DEDUP_REMOVED lines=10> */
[----:B------:R-:W0:Y:S01]  /*4080*/  F2I.FTZ.TRUNC.NTZ R3, R4 ;  /* 0x0000000400037305 */ /* 0x000e22000021f100 */
[----:B------:R-:W-:Y:S01]  /*4090*/  IMAD.MOV.U32 R19, RZ, RZ, R26 ;  /* 0x000000ffff137224 */ /* 0x000fe200078e001a */
[----:B0-----:R0:W-:Y:S01]  /*40a0*/  STG.E.U8 desc[UR36][R8.64], R3 ;  /* 0x0000000308007986 */ /* 0x0011e2000c101124 */
[----:B------:R-:W-:Y:S05]  /*40b0*/  BRA `(.L_x_2120) ;  /* 0x0000000c00907947 */ /* 0x000fea0003800000 */
.L_x_2124:
[----:B------:R-:W0:Y:S01]  /*40c0*/  F2I.S64.TRUNC R4, R4 ;  /* 0x0000000400047311 */ /* 0x000e22000020d900 */
[----:B------:R-:W-:Y:S02]  /*40d0*/  IMAD.MOV.U32 R19, RZ, RZ, R26 ;  /* 0x000000ffff137224 */ /* 0x000fe400078e001a */
[----:B0-----:R-:W-:-:S05]  /*40e0*/  IMAD.MOV.U32 R3, RZ, RZ, R4 ;  /* 0x000000ffff037224 */ /* 0x001fca00078e0004 */
[----:B------:R0:W-:Y:S01]  /*40f0*/  STG.E.U8 desc[UR36][R8.64], R3 ;  /* 0x0000000308007986 */ /* 0x0001e2000c101124 */
[----:B------:R-:W-:Y:S05]  /*4100*/  BRA `(.L_x_2120) ;  /* 0x0000000c007c7947 */ /* 0x000fea0003800000 */
.L_x_2123:
[----:B------:R-:W-:-:S13]  /*4110*/  ISETP.NE.AND P0, PT, R0, 0x2, PT ;  /* 0x000000020000780c */ /* 0x000fda0003f05270 */
[----:B------:R-:W-:Y:S05]  /*4120*/  @!P0 BRA `(.L_x_2126) ;  /* 0x0000000000308947 */ /* 0x000fea0003800000 */
[----:B------:R-:W-:-:S13]  /*4130*/  ISETP.NE.AND P0, PT, R0, 0x3, PT ;  /* 0x000000030000780c */ /* 0x000fda0003f05270 */
[----:B------:R-:W-:Y:S05]  /*4140*/  @!P0 BRA `(.L_x_2127) ;  /* 0x0000000000188947 */ /* 0x000fea0003800000 */
[----:B------:R-:W-:-:S13]  /*4150*/  ISETP.NE.AND P0, PT, R0, 0x4, PT ;  /* 0x000000040000780c */ /* 0x000fda0003f05270 */
[----:B------:R-:W-:Y:S05]  /*4160*/  @P0 BRA `(.L_x_2125) ;  /* 0x0000000800c00947 */ /* 0x000fea0003800000 */
[----:B------:R-:W0:Y:S01]  /*4170*/  F2I.S64.TRUNC R4, R4 ;  /* 0x0000000400047311 */ /* 0x000e22000020d900 */
[----:B------:R-:W-:Y:S01]  /*4180*/  IMAD.MOV.U32 R19, RZ, RZ, R26 ;  /* 0x000000ffff137224 */ /* 0x000fe200078e001a */
[----:B0-----:R0:W-:Y:S01]  /*4190*/  STG.E.64 desc[UR36][R8.64], R4 ;  /* 0x0000000408007986 */ /* 0x0011e2000c101b24 */
[----:B------:R-:W-:Y:S05]  /*41a0*/  BRA `(.L_x_2120) ;  /* 0x0000000c00547947 */ /* 0x000fea0003800000 */
.L_x_2127:
[----:B------:R-:W0:Y:S01]  /*41b0*/  F2I.FTZ.TRUNC.NTZ R3, R4 ;  /* 0x0000000400037305 */ /* 0x000e22000021f100 */
[----:B------:R-:W-:Y:S01]  /*41c0*/  IMAD.MOV.U32 R19, RZ, RZ, R26 ;  /* 0x000000ffff137224 */ /* 0x000fe200078e001a */
[----:B0-----:R0:W-:Y:S01]  /*41d0*/  STG.E desc[UR36][R8.64], R3 ;  /* 0x0000000308007986 */ /* 0x0011e2000c101924 */
[----:B------:R-:W-:Y:S05]  /*41e0*/  BRA `(.L_x_2120) ;  /* 0x0000000c00447947 */ /* 0x000fea0003800000 */
.L_x_2126:
[----:B------:R-:W0:Y:S01]  /*41f0*/  F2I.FTZ.TRUNC.NTZ R3, R4 ;  /* 0x0000000400037305 */ /* 0x000e22000021f100 */
[----:B------:R-:W-:Y:S01]  /*4200*/  IMAD.MOV.U32 R19, RZ, RZ, R26 ;  /* 0x000000ffff137224 */ /* 0x000fe200078e001a */
[----:B0-----:R0:W-:Y:S01]  /*4210*/  STG.E.U16 desc[UR36][R8.64], R3 ;  /* 0x0000000308007986 */ /* 0x0011e2000c101524 */
[----:B------:R-:W-:Y:S05]  /*4220*/  BRA `(.L_x_2120) ;  /* 0x0000000c00347947 */ /* 0x000fea0003800000 */
.L_x_2122:
[----:B------:R-:W-:-:S13]  /*4230*/  ISETP.GT.AND P0, PT, R0, 0x6, PT ;  /* 0x000000060000780c */ /* 0x000fda0003f04270 */
[----:B------:R-:W-:Y:S05]  /*4240*/  @P0 BRA `(.L_x_2128) ;  /* 0x00000000002c0947 */ /* 0x000fea0003800000 */
[----:B------:R-:W-:-:S13]  /*4250*/  ISETP.NE.AND P0, PT, R0, 0x5, PT ;  /* 0x000000050000780c */ /* 0x000fda0003f05270 */
[----:B------:R-:W-:Y:S05]  /*4260*/  @!P0 BRA `(.L_x_2129) ;  /* 0x0000000000148947 */ /* 0x000fea0003800000 */
[----:B------:R-:W-:-:S13]  /*4270*/  ISETP.NE.AND P0, PT, R0, 0x6, PT ;  /* 0x000000060000780c */ /* 0x000fda0003f05270 */
[----:B------:R-:W-:Y:S05]  /*4280*/  @P0 BRA `(.L_x_2125) ;  /* 0x0000000800780947 */ /* 0x000fea0003800000 */
[----:B------:R0:W-:Y:S01]  /*4290*/  STG.E desc[UR36][R8.64], R4 ;  /* 0x0000000408007986 */ /* 0x0001e2000c101924 */
[----:B------:R-:W-:Y:S01]  /*42a0*/  IMAD.MOV.U32 R19, RZ, RZ, R26 ;  /* 0x000000ffff137224 */ /* 0x000fe200078e001a */
[----:B------:R-:W-:Y:S06]  /*42b0*/  BRA `(.L_x_2120) ;  /* 0x0000000c00107947 */ /* 0x000fec0003800000 */
.L_x_2129:
[----:B------:R-:W-:Y:S01]  /*42c0*/  F2FP.F16.F32.PACK_AB R4, RZ, R4 ;  /* 0x00000004ff04723e */ /* 0x000fe200000000ff */
[----:B------:R-:W-:-:S04]  /*42d0*/  IMAD.MOV.U32 R19, RZ, RZ, R26 ;  /* 0x000000ffff137224 */ /* 0x000fc800078e001a */
[----:B------:R0:W-:Y:S01]  /*42e0*/  STG.E.U16 desc[UR36][R8.64], R4 ;  /* 0x0000000408007986 */ /* 0x0001e2000c101524 */
[----:B------:R-:W-:Y:S05]  /*42f0*/  BRA `(.L_x_2120) ;  /* 0x0000000c00007947 */ /* 0x000fea0003800000 */
.L_x_2128:
[----:B------:R-:W-:-:S13]  /*4300*/  ISETP.NE.AND P0, PT, R0, 0x7, PT ;  /* 0x000000070000780c */ /* 0x000fda0003f05270 */
[----:B------:R-:W-:Y:S05]  /*4310*/  @!P0 BRA `(.L_x_2130) ;  /* 0x0000000000348947 */ /* 0x000fea0003800000 */
[----:B------:R-:W-:-:S13]  /*4320*/  ISETP.NE.AND P0, PT, R0, 0x8, PT ;  /* 0x000000080000780c */ /* 0x000fda0003f05270 */
[----:B------:R-:W-:Y:S05]  /*4330*/  @!P0 BRA `(.L_x_2131) ;  /* 0x0000000000188947 */ /* 0x000fea0003800000 */
[----:B------:R-:W-:-:S13]  /*4340*/  ISETP.NE.AND P0, PT, R0, 0x9, PT ;  /* 0x000000090000780c */ /* 0x000fda0003f05270 */
[----:B------:R-:W-:Y:S05]  /*4350*/  @P0 BRA `(.L_x_2125) ;  /* 0x0000000800440947 */ /* 0x000fea0003800000 */
[----:B------:R-:W-:Y:S02]  /*4360*/  IMAD.MOV.U32 R5, RZ, RZ, RZ ;  /* 0x000000ffff057224 */ /* 0x000fe400078e00ff */
[----:B------:R-:W-:-:S03]  /*4370*/  IMAD.MOV.U32 R19, RZ, RZ, R26 ;  /* 0x000000ffff137224 */ /* 0x000fc600078e001a */
[----:B------:R0:W-:Y:S01]  /*4380*/  STG.E.64 desc[UR36][R8.64], R4 ;  /* 0x0000000408007986 */ /* 0x0001e2000c101b24 */
[----:B------:R-:W-:Y:S05]  /*4390*/  BRA `(.L_x_2120) ;  /* 0x0000000800d87947 */ /* 0x000fea0003800000 */
.L_x_2131:
[----:B------:R-:W-:Y:S01]  /*43a0*/  F2FP.F16.F32.PACK_AB R3, RZ, R4 ;  /* 0x00000004ff03723e */ /* 0x000fe200000000ff */
[----:B------:R-:W-:-:S03]  /*43b0*/  IMAD.MOV.U32 R19, RZ, RZ, R26 ;  /* 0x000000ffff137224 */ /* 0x000fc600078e001a */
[----:B------:R-:W-:-:S05]  /*43c0*/  PRMT R3, R3, 0x5410, RZ ;  /* 0x0000541003037816 */ /* 0x000fca00000000ff */
[----:B------:R0:W-:Y:S01]  /*43d0*/  STG.E desc[UR36][R8.64], R3 ;  /* 0x0000000308007986 */ /* 0x0001e2000c101924 */
[----:B------:R-:W-:Y:S05]  /*43e0*/  BRA `(.L_x_2120) ;  /* 0x0000000800c47947 */ /* 0x000fea0003800000 */
.L_x_2130:
[----:B------:R-:W-:Y:S01]  /*43f0*/  FMUL.FTZ R4, R4, 1 ;  /* 0x3f80000004047820 */ /* 0x000fe20000410000 */
[----:B------:R-:W-:-:S05]  /*4400*/  IMAD.MOV.U32 R19, RZ, RZ, R26 ;  /* 0x000000ffff137224 */ /* 0x000fca00078e001a */
[----:B------:R-:W0:Y:S02]  /*4410*/  F2F.F64.F32 R4, R4 ;  /* 0x0000000400047310 */ /* 0x000e240000201800 */
[----:B0-----:R0:W-:Y:S01]  /*4420*/  STG.E.64 desc[UR36][R8.64], R4 ;  /* 0x0000000408007986 */ /* 0x0011e2000c101b24 */
[----:B------:R-:W-:Y:S05]  /*4430*/  BRA `(.L_x_2120) ;  /* 0x0000000800b07947 */ /* 0x000fea0003800000 */
.L_x_2121:
        /* <DEDUP_REMOVED lines=8> */
[----:B------:R-:W-:Y:S01]  /*44c0*/  FSETP.NEU.FTZ.AND P0, PT, R4, RZ, PT ;  /* 0x000000ff0400720b */ /* 0x000fe20003f1d000 */
[----:B------:R-:W-:-:S03]  /*44d0*/  IMAD.MOV.U32 R19, RZ, RZ, R26 ;  /* 0x000000ffff137224 */ /* 0x000fc600078e001a */
[----:B------:R-:W-:-:S05]  /*44e0*/  SEL R3, RZ, 0x1, !P0 ;  /* 0x00000001ff037807 */ /* 0x000fca0004000000 */
[----:B------:R0:W-:Y:S01]  /*44f0*/  STG.E.U8 desc[UR36][R8.64], R3 ;  /* 0x0000000308007986 */ /* 0x0001e2000c101124 */
[----:B------:R-:W-:Y:S05]  /*4500*/  BRA `(.L_x_2120) ;  /* 0x00000008007c7947 */ /* 0x000fea0003800000 */
.L_x_2134:
[----:B------:R-:W-:Y:S01]  /*4510*/  FMUL.FTZ R4, R4, 1 ;  /* 0x3f80000004047820 */ /* 0x000fe20000410000 */
[----:B------:R-:W-:Y:S01]  /*4520*/  CS2R R6, SRZ ;  /* 0x0000000000067805 */ /* 0x000fe2000001ff00 */
[----:B------:R-:W-:-:S04]  /*4530*/  IMAD.MOV.U32 R19, RZ, RZ, R26 ;  /* 0x000000ffff137224 */ /* 0x000fc800078e001a */
[----:B------:R-:W0:Y:S02]  /*4540*/  F2F.F64.F32 R4, R4 ;  /* 0x0000000400047310 */ /* 0x000e240000201800 */
[----:B0-----:R0:W-:Y:S01]  /*4550*/  STG.E.128 desc[UR36][R8.64], R4 ;  /* 0x0000000408007986 */ /* 0x0011e2000c101d24 */
[----:B------:R-:W-:Y:S05]  /*4560*/  BRA `(.L_x_2120) ;  /* 0x0000000800647947 */ /* 0x000fea0003800000 */
.L_x_2133:
[----:B------:R-:W-:-:S13]  /*4570*/  ISETP.NE.AND P0, PT, R0, 0xf, PT ;  /* 0x0000000f0000780c */ /* 0x000fda0003f05270 */
[----:B------:R-:W-:Y:S05]  /*4580*/  @!P0 BRA `(.L_x_2135) ;  /* 0x0000000000a08947 */ /* 0x000fea0003800000 */
[----:B------:R-:W-:-:S13]  /*4590*/  ISETP.NE.AND P0, PT, R0, 0x17, PT ;  /* 0x000000170000780c */ /* 0x000fda0003f05270 */
[----:B------:R-:W-:Y:S05]  /*45a0*/  @!P0 BRA `(.L_x_2136) ;  /* 0x00000000004c8947 */ /* 0x000fea0003800000 */
[----:B------:R-:W-:-:S13]  /*45b0*/  ISETP.NE.AND P0, PT, R0, 0x18, PT ;  /* 0x000000180000780c */ /* 0x000fda0003f05270 */
[----:B------:R-:W-:Y:S05]  /*45c0*/  @P0 BRA `(.L_x_2125) ;  /* 0x0000000400a80947 */ /* 0x000fea0003800000 */
[----:B------:R-:W-:Y:S01]  /*45d0*/  LOP3.LUT R6, R4, 0x7fffffff, RZ, 0xc0, !PT ;  /* 0x7fffffff04067812 */ /* 0x000fe200078ec0ff */
[----:B------:R-:W-:Y:S01]  /*45e0*/  BSSY.RECONVERGENT B0, `(.L_x_2137) ;  /* 0x000000b000007945 */ /* 0x000fe20003800200 */
[----:B------:R-:W-:Y:S01]  /*45f0*/  SHF.R.U32.HI R5, RZ, 0x18, R4 ;  /* 0x00000018ff057819 */ /* 0x000fe20000011604 */
[----:B------:R-:W-:Y:S01]  /*4600*/  IMAD.MOV.U32 R0, RZ, RZ, 0x7f ;  /* 0x0000007fff007424 */ /* 0x000fe200078e00ff */
        /* <DEDUP_REMOVED lines=8> */
.L_x_2138:
[----:B------:R-:W-:Y:S05]  /*4690*/  BSYNC.RECONVERGENT B0 ;  /* 0x0000000000007941 */ /* 0x000fea0003800200 */
.L_x_2137:
[----:B------:R-:W-:Y:S01]  /*46a0*/  LOP3.LUT R5, R0, 0x80, R5, 0xf8, !PT ;  /* 0x0000008000057812 */ /* 0x000fe200078ef805 */
[----:B------:R-:W-:-:S04]  /*46b0*/  IMAD.MOV.U32 R19, RZ, RZ, R26 ;  /* 0x000000ffff137224 */ /* 0x000fc800078e001a */
[----:B------:R0:W-:Y:S01]  /*46c0*/  STG.E.U8 desc[UR36][R8.64], R5 ;  /* 0x0000000508007986 */ /* 0x0001e2000c101124 */
[----:B------:R-:W-:Y:S05]  /*46d0*/  BRA `(.L_x_2120) ;  /* 0x0000000800087947 */ /* 0x000fea0003800000 */
.L_x_2136:
[----:B------:R-:W-:Y:S01]  /*46e0*/  LOP3.LUT R5, R4, 0x7fffffff, RZ, 0xc0, !PT ;  /* 0x7fffffff04057812 */ /* 0x000fe200078ec0ff */
        /* <DEDUP_REMOVED lines=13> */
.L_x_2140:
[----:B------:R-:W-:Y:S05]  /*47c0*/  BSYNC.RECONVERGENT B0 ;  /* 0x0000000000007941 */ /* 0x000fea0003800200 */
.L_x_2139:
[----:B------:R-:W-:Y:S01]  /*47d0*/  LOP3.LUT R3, R0, 0x80, R7, 0xf8, !PT ;  /* 0x0000008000037812 */ /* 0x000fe200078ef807 */
[----:B------:R-:W-:-:S04]  /*47e0*/  IMAD.MOV.U32 R19, RZ, RZ, R26 ;  /* 0x000000ffff137224 */ /* 0x000fc800078e001a */
[----:B------:R0:W-:Y:S01]  /*47f0*/  STG.E.U8 desc[UR36][R8.64], R3 ;  /* 0x0000000308007986 */ /* 0x0001e2000c101124 */
[----:B------:R-:W-:Y:S05]  /*4800*/  BRA `(.L_x_2120) ;  /* 0x0000000400bc7947 */ /* 0x000fea0003800000 */
.L_x_2135:
[----:B------:R-:W-:Y:S01]  /*4810*/  F2FP.BF16.F32.PACK_AB R4, RZ, R4 ;  /* 0x00000004ff04723e */ /* 0x000fe200000010ff */
[----:B------:R-:W-:-:S04]  /*4820*/  IMAD.MOV.U32 R19, RZ, RZ, R26 ;  /* 0x000000ffff137224 */ /* 0x000fc800078e001a */
[----:B------:R0:W-:Y:S01]  /*4830*/  STG.E.U16 desc[UR36][R8.64], R4 ;  /* 0x0000000408007986 */ /* 0x0001e2000c101524 */
[----:B------:R-:W-:Y:S05]  /*4840*/  BRA `(.L_x_2120) ;  /* 0x0000000400ac7947 */ /* 0x000fea0003800000 */
.L_x_2132:
        /* <DEDUP_REMOVED lines=8> */
[----:B------:R-:W0:Y:S01]  /*48d0*/  F2I.FTZ.U32.TRUNC.NTZ R3, R4 ;  /* 0x0000000400037305 */ /* 0x000e22000021f000 */
[----:B------:R-:W-:Y:S01]  /*48e0*/  IMAD.MOV.U32 R19, RZ, RZ, R26 ;  /* 0x000000ffff137224 */ /* 0x000fe200078e001a */
[----:B0-----:R0:W-:Y:S01]  /*48f0*/  STG.E.U16 desc[UR36][R8.64], R3 ;  /* 0x0000000308007986 */ /* 0x0011e2000c101524 */
[----:B------:R-:W-:Y:S05]  /*4900*/  BRA `(.L_x_2120) ;  /* 0x00000004007c7947 */ /* 0x000fea0003800000 */
.L_x_2143:
[----:B------:R-:W-:Y:S01]  /*4910*/  LOP3.LUT R3, R4, 0x7fffffff, RZ, 0xc0, !PT ;  /* 0x7fffffff04037812 */ /* 0x000fe200078ec0ff */
        /* <DEDUP_REMOVED lines=11> */
.L_x_2146:
[----:B------:R-:W-:-:S04]  /*49d0*/  SHF.R.U32.HI R0, RZ, 0x14, R4 ;  /* 0x00000014ff007819 */ /* 0x000fc80000011604 */
[----:B------:R-:W-:-:S04]  /*49e0*/  LOP3.LUT R3, R0, 0x1, RZ, 0xc0, !PT ;  /* 0x0000000100037812 */ /* 0x000fc800078ec0ff */
[----:B------:R-:W-:-:S04]  /*49f0*/  IADD3 R0, PT, PT, R4, 0x487ffff, R3 ;  /* 0x0487ffff04007810 */ /* 0x000fc80007ffe003 */
[----:B------:R-:W-:-:S04]  /*4a00*/  SHF.R.U32.HI R0, RZ, 0x14, R0 ;  /* 0x00000014ff007819 */ /* 0x000fc80000011600 */
[----:B------:R-:W-:-:S07]  /*4a10*/  LOP3.LUT R3, R0, 0xff, RZ, 0xc0, !PT ;  /* 0x000000ff00037812 */ /* 0x000fce00078ec0ff */
.L_x_2147:
[----:B------:R-:W-:-:S04]  /*4a20*/  SHF.R.U32.HI R4, RZ, 0x18, R4 ;  /* 0x00000018ff047819 */ /* 0x000fc80000011604 */
[----:B------:R-:W-:-:S04]  /*4a30*/  LOP3.LUT R3, R3, 0x80, R4, 0xf8, !PT ;  /* 0x0000008003037812 */ /* 0x000fc800078ef804 */
[----:B------:R-:W-:-:S07]  /*4a40*/  PRMT R0, R3, 0x7610, R0 ;  /* 0x0000761003007816 */ /* 0x000fce0000000000 */
.L_x_2145:
[----:B------:R-:W-:Y:S05]  /*4a50*/  BSYNC.RECONVERGENT B0 ;  /* 0x0000000000007941 */ /* 0x000fea0003800200 */
.L_x_2144:
[----:B------:R1:W-:Y:S01]  /*4a60*/  STG.E.U8 desc[UR36][R8.64], R0 ;  /* 0x0000000008007986 */ /* 0x0003e2000c101124 */
[----:B------:R-:W-:Y:S01]  /*4a70*/  IMAD.MOV.U32 R19, RZ, RZ, R26 ;  /* 0x000000ffff137224 */ /* 0x000fe200078e001a */
[----:B------:R-:W-:Y:S06]  /*4a80*/  BRA `(.L_x_2120) ;  /* 0x00000004001c7947 */ /* 0x000fec0003800000 */
.L_x_2142:
        /* <DEDUP_REMOVED lines=12> */
.L_x_2150:
[----:B------:R-:W-:-:S04]  /*4b50*/  SHF.R.U32.HI R0, RZ, 0x15, R4 ;  /* 0x00000015ff007819 */ /* 0x000fc80000011604 */
[----:B------:R-:W-:-:S04]  /*4b60*/  LOP3.LUT R3, R0, 0x1, RZ, 0xc0, !PT ;  /* 0x0000000100037812 */ /* 0x000fc800078ec0ff */
[----:B------:R-:W-:-:S04]  /*4b70*/  IADD3 R0, PT, PT, R4, 0x88fffff, R3 ;  /* 0x088fffff04007810 */ /* 0x000fc80007ffe003 */
[----:B------:R-:W-:-:S04]  /*4b80*/  SHF.R.U32.HI R0, RZ, 0x15, R0 ;  /* 0x00000015ff007819 */ /* 0x000fc80000011600 */
[----:B------:R-:W-:-:S07]  /*4b90*/  LOP3.LUT R3, R0, 0xff, RZ, 0xc0, !PT ;  /* 0x000000ff00037812 */ /* 0x000fce00078ec0ff */
.L_x_2151:
[----:B------:R-:W-:-:S04]  /*4ba0*/  SHF.R.U32.HI R4, RZ, 0x18, R4 ;  /* 0x00000018ff047819 */ /* 0x000fc80000011604 */
[----:B------:R-:W-:-:S04]  /*4bb0*/  LOP3.LUT R3, R3, 0x80, R4, 0xf8, !PT ;  /* 0x0000008003037812 */ /* 0x000fc800078ef804 */
[----:B------:R-:W-:-:S07]  /*4bc0*/  PRMT R0, R3, 0x7610, R0 ;  /* 0x0000761003007816 */ /* 0x000fce0000000000 */
.L_x_2149:
[----:B------:R-:W-:Y:S05]  /*4bd0*/  BSYNC.RECONVERGENT B0 ;  /* 0x0000000000007941 */ /* 0x000fea0003800200 */
.L_x_2148:
[----:B------:R2:W-:Y:S01]  /*4be0*/  STG.E.U8 desc[UR36][R8.64], R0 ;  /* 0x0000000008007986 */ /* 0x0005e2000c101124 */
[----:B------:R-:W-:Y:S01]  /*4bf0*/  IMAD.MOV.U32 R19, RZ, RZ, R26 ;  /* 0x000000ffff137224 */ /* 0x000fe200078e001a */
[----:B------:R-:W-:Y:S06]  /*4c00*/  BRA `(.L_x_2120) ;  /* 0x0000000000bc7947 */ /* 0x000fec0003800000 */
.L_x_2141:
[----:B------:R-:W-:-:S13]  /*4c10*/  ISETP.NE.AND P0, PT, R0, 0x1c, PT ;  /* 0x0000001c0000780c */ /* 0x000fda0003f05270 */
[----:B------:R-:W-:Y:S05]  /*4c20*/  @!P0 BRA `(.L_x_2152) ;  /* 0x0000000000a88947 */ /* 0x000fea0003800000 */
[----:B------:R-:W-:-:S13]  /*4c30*/  ISETP.NE.AND P0, PT, R0, 0x1d, PT ;  /* 0x0000001d0000780c */ /* 0x000fda0003f05270 */
[----:B------:R-:W-:Y:S05]  /*4c40*/  @!P0 BRA `(.L_x_2153) ;  /* 0x0000000000908947 */ /* 0x000fea0003800000 */
[----:B------:R-:W-:-:S13]  /*4c50*/  ISETP.NE.AND P0, PT, R0, 0x2c, PT ;  /* 0x0000002c0000780c */ /* 0x000fda0003f05270 */
[----:B------:R-:W-:Y:S05]  /*4c60*/  @!P0 BRA `(.L_x_2154) ;  /* 0x0000000000488947 */ /* 0x000fea0003800000 */
.L_x_2125:
        /* <DEDUP_REMOVED lines=16> */
.L_x_2155:
[----:B------:R-:W-:Y:S01]  /*4d70*/  IMAD.MOV.U32 R19, RZ, RZ, R26 ;  /* 0x000000ffff137224 */ /* 0x000fe200078e001a */
[----:B------:R-:W-:Y:S06]  /*4d80*/  BRA `(.L_x_2120) ;  /* 0x00000000005c7947 */ /* 0x000fec0003800000 */
.L_x_2154:
[----:B------:R-:W-:Y:S01]  /*4d90*/  SHF.R.U32.HI R5, RZ, 0x17, R4 ;  /* 0x00000017ff057819 */ /* 0x000fe20000011604 */
[----:B------:R-:W-:-:S03]  /*4da0*/  IMAD.MOV.U32 R19, RZ, RZ, R26 ;  /* 0x000000ffff137224 */ /* 0x000fc600078e001a */
        /* <DEDUP_REMOVED lines=14> */
.L_x_2153:
[----:B------:R-:W0:Y:S01]  /*4e90*/  F2I.U64.TRUNC R4, R4 ;  /* 0x0000000400047311 */ /* 0x000e22000020d800 */
[----:B------:R-:W-:Y:S01]  /*4ea0*/  IMAD.MOV.U32 R19, RZ, RZ, R26 ;  /* 0x000000ffff137224 */ /* 0x000fe200078e001a */
[----:B0-----:R0:W-:Y:S01]  /*4eb0*/  STG.E.64 desc[UR36][R8.64], R4 ;  /* 0x0000000408007986 */ /* 0x0011e2000c101b24 */
[----:B------:R-:W-:Y:S05]  /*4ec0*/  BRA `(.L_x_2120) ;  /* 0x00000000000c7947 */ /* 0x000fea0003800000 */
.L_x_2152:
[----:B------:R-:W0:Y:S01]  /*4ed0*/  F2I.FTZ.U32.TRUNC.NTZ R3, R4 ;  /* 0x0000000400037305 */ /* 0x000e22000021f000 */
[----:B------:R-:W-:Y:S01]  /*4ee0*/  IMAD.MOV.U32 R19, RZ, RZ, R26 ;  /* 0x000000ffff137224 */ /* 0x000fe200078e001a */
[----:B0-----:R3:W-:Y:S06]  /*4ef0*/  STG.E desc[UR36][R8.64], R3 ;  /* 0x0000000308007986 */ /* 0x0017ec000c101924 */
.L_x_2120:
[----:B------:R-:W-:Y:S05]  /*4f00*/  BSYNC.RECONVERGENT B6 ;  /* 0x0000000000067941 */ /* 0x000fea0003800200 */
.L_x_2119:
[----:B------:R-:W-:Y:S01]  /*4f10*/  ISETP.GE.AND P0, PT, R19, R17, PT ;  /* 0x000000111300720c */ /* 0x000fe20003f06270 */
[----:B------:R-:W-:-:S12]  /*4f20*/  BSSY.RECONVERGENT B6, `(.L_x_2156) ;  /* 0x00001cc000067945 */ /* 0x000fd80003800200 */
        /* <DEDUP_REMOVED lines=19> */
[----:B------:R-:W0:Y:S02]  /*5060*/  F2I.FTZ.TRUNC.NTZ R3, R22 ;  /* 0x0000001600037305 */ /* 0x000e24000021f100 */
[----:B0-----:R0:W-:Y:S01]  /*5070*/  STG.E.U8 desc[UR36][R8.64], R3 ;  /* 0x0000000308007986 */ /* 0x0011e2000c101124 */
[----:B------:R-:W-:Y:S05]  /*5080*/  BRA `(.L_x_2163) ;  /* 0x0000000c00387947 */ /* 0x000fea0003800000 */
.L_x_2161:
[----:B------:R-:W0:Y:S02]  /*5090*/  F2I.S64.TRUNC R22, R22 ;  /* 0x0000001600167311 */ /* 0x000e24000020d900 */
[----:B0-----:R-:W-:-:S05]  /*50a0*/  IMAD.MOV.U32 R3, RZ, RZ, R22 ;  /* 0x000000ffff037224 */ /* 0x001fca00078e0016 */
[----:B------:R0:W-:Y:S01]  /*50b0*/  STG.E.U8 desc[UR36][R8.64], R3 ;  /* 0x0000000308007986 */ /* 0x0001e2000c101124 */
[----:B------:R-:W-:Y:S05]  /*50c0*/  BRA `(.L_x_2163) ;  /* 0x0000000c00287947 */ /* 0x000fea0003800000 */
.L_x_2160:
[----:B------:R-:W-:-:S13]  /*50d0*/  ISETP.NE.AND P0, PT, R0, 0x2, PT ;  /* 0x000000020000780c */ /* 0x000fda0003f05270 */
[----:B------:R-:W-:Y:S05]  /*50e0*/  @!P0 BRA `(.L_x_2164) ;  /* 0x0000000000288947 */ /* 0x000fea0003800000 */
[----:B------:R-:W-:-:S13]  /*50f0*/  ISETP.NE.AND P0, PT, R0, 0x3, PT ;  /* 0x000000030000780c */ /* 0x000fda0003f05270 */
[----:B------:R-:W-:Y:S05]  /*5100*/  @!P0 BRA `(.L_x_2165) ;  /* 0x0000000000148947 */ /* 0x000fea0003800000 */
[----:B------:R-:W-:-:S13]  /*5110*/  ISETP.NE.AND P0, PT, R0, 0x4, PT ;  /* 0x000000040000780c */ /* 0x000fda0003f05270 */
[----:B------:R-:W-:Y:S05]  /*5120*/  @P0 BRA `(.L_x_2162) ;  /* 0x0000000800380947 */ /* 0x000fea0003800000 */
[----:B------:R-:W0:Y:S02]  /*5130*/  F2I.S64.TRUNC R22, R22 ;  /* 0x0000001600167311 */ /* 0x000e24000020d900 */
[----:B0-----:R0:W-:Y:S01]  /*5140*/  STG.E.64 desc[UR36][R8.64], R22 ;  /* 0x0000001608007986 */ /* 0x0011e2000c101b24 */
[----:B------:R-:W-:Y:S05]  /*5150*/  BRA `(.L_x_2163) ;  /* 0x0000000c00047947 */ /* 0x000fea0003800000 */
.L_x_2165:
[----:B------:R-:W0:Y:S02]  /*5160*/  F2I.FTZ.TRUNC.NTZ R3, R22 ;  /* 0x0000001600037305 */ /* 0x000e24000021f100 */
[----:B0-----:R0:W-:Y:S01]  /*5170*/  STG.E desc[UR36][R8.64], R3 ;  /* 0x0000000308007986 */ /* 0x0011e2000c101924 */
[----:B------:R-:W-:Y:S05]  /*5180*/  BRA `(.L_x_2163) ;  /* 0x0000000800f87947 */ /* 0x000fea0003800000 */
.L_x_2164:
[----:B------:R-:W0:Y:S02]  /*5190*/  F2I.FTZ.TRUNC.NTZ R3, R22 ;  /* 0x0000001600037305 */ /* 0x000e24000021f100 */
[----:B0-----:R0:W-:Y:S01]  /*51a0*/  STG.E.U16 desc[UR36][R8.64], R3 ;  /* 0x0000000308007986 */ /* 0x0011e2000c101524 */
[----:B------:R-:W-:Y:S05]  /*51b0*/  BRA `(.L_x_2163) ;  /* 0x0000000800ec7947 */ /* 0x000fea0003800000 */
.L_x_2159:
[----:B------:R-:W-:-:S13]  /*51c0*/  ISETP.GT.AND P0, PT, R0, 0x6, PT ;  /* 0x000000060000780c */ /* 0x000fda0003f04270 */
[----:B------:R-:W-:Y:S05]  /*51d0*/  @P0 BRA `(.L_x_2166) ;  /* 0x0000000000240947 */ /* 0x000fea0003800000 */
[----:B------:R-:W-:-:S13]  /*51e0*/  ISETP.NE.AND P0, PT, R0, 0x5, PT ;  /* 0x000000050000780c */ /* 0x000fda0003f05270 */
[----:B------:R-:W-:Y:S05]  /*51f0*/  @!P0 BRA `(.L_x_2167) ;  /* 0x0000000000108947 */ /* 0x000fea0003800000 */
[----:B------:R-:W-:-:S13]  /*5200*/  ISETP.NE.AND P0, PT, R0, 0x6, PT ;  /* 0x000000060000780c */ /* 0x000fda0003f05270 */
[----:B------:R-:W-:Y:S05]  /*5210*/  @P0 BRA `(.L_x_2162) ;  /* 0x0000000400fc0947 */ /* 0x000fea0003800000 */
[----:B------:R0:W-:Y:S01]  /*5220*/  STG.E desc[UR36][R8.64], R22 ;  /* 0x0000001608007986 */ /* 0x0001e2000c101924 */
[----:B------:R-:W-:Y:S05]  /*5230*/  BRA `(.L_x_2163) ;  /* 0x0000000800cc7947 */ /* 0x000fea0003800000 */
.L_x_2167:
[----:B------:R-:W-:-:S05]  /*5240*/  F2FP.F16.F32.PACK_AB R22, RZ, R22 ;  /* 0x00000016ff16723e */ /* 0x000fca00000000ff */
[----:B------:R0:W-:Y:S01]  /*5250*/  STG.E.U16 desc[UR36][R8.64], R22 ;  /* 0x0000001608007986 */ /* 0x0001e2000c101524 */
[----:B------:R-:W-:Y:S05]  /*5260*/  BRA `(.L_x_2163) ;  /* 0x0000000800c07947 */ /* 0x000fea0003800000 */
.L_x_2166:
[----:B------:R-:W-:-:S13]  /*5270*/  ISETP.NE.AND P0, PT, R0, 0x7, PT ;  /* 0x000000070000780c */ /* 0x000fda0003f05270 */
[----:B------:R-:W-:Y:S05]  /*5280*/  @!P0 BRA `(.L_x_2168) ;  /* 0x00000000002c8947 */ /* 0x000fea0003800000 */
[----:B------:R-:W-:-:S13]  /*5290*/  ISETP.NE.AND P0, PT, R0, 0x8, PT ;  /* 0x000000080000780c */ /* 0x000fda0003f05270 */
[----:B------:R-:W-:Y:S05]  /*52a0*/  @!P0 BRA `(.L_x_2169) ;  /* 0x0000000000148947 */ /* 0x000fea0003800000 */
[----:B------:R-:W-:-:S13]  /*52b0*/  ISETP.NE.AND P0, PT, R0, 0x9, PT ;  /* 0x000000090000780c */ /* 0x000fda0003f05270 */
[----:B------:R-:W-:Y:S05]  /*52c0*/  @P0 BRA `(.L_x_2162) ;  /* 0x0000000400d00947 */ /* 0x000fea0003800000 */
[----:B------:R-:W-:-:S05]  /*52d0*/  IMAD.MOV.U32 R23, RZ, RZ, RZ ;  /* 0x000000ffff177224 */ /* 0x000fca00078e00ff */
[----:B------:R0:W-:Y:S01]  /*52e0*/  STG.E.64 desc[UR36][R8.64], R22 ;  /* 0x0000001608007986 */ /* 0x0001e2000c101b24 */
[----:B------:R-:W-:Y:S05]  /*52f0*/  BRA `(.L_x_2163) ;  /* 0x00000008009c7947 */ /* 0x000fea0003800000 */
.L_x_2169:
[----:B------:R-:W-:-:S04]  /*5300*/  F2FP.F16.F32.PACK_AB R3, RZ, R22 ;  /* 0x00000016ff03723e */ /* 0x000fc800000000ff */
[----:B------:R-:W-:-:S05]  /*5310*/  PRMT R3, R3, 0x5410, RZ ;  /* 0x0000541003037816 */ /* 0x000fca00000000ff */
[----:B------:R0:W-:Y:S01]  /*5320*/  STG.E desc[UR36][R8.64], R3 ;  /* 0x0000000308007986 */ /* 0x0001e2000c101924 */
[----:B------:R-:W-:Y:S05]  /*5330*/  BRA `(.L_x_2163) ;  /* 0x00000008008c7947 */ /* 0x000fea0003800000 */
.L_x_2168:
[----:B------:R-:W-:-:S06]  /*5340*/  FMUL.FTZ R4, R22, 1 ;  /* 0x3f80000016047820 */ /* 0x000fcc0000410000 */
[----:B------:R-:W0:Y:S02]  /*5350*/  F2F.F64.F32 R4, R4 ;  /* 0x0000000400047310 */ /* 0x000e240000201800 */
[----:B0-----:R0:W-:Y:S01]  /*5360*/  STG.E.64 desc[UR36][R8.64], R4 ;  /* 0x0000000408007986 */ /* 0x0011e2000c101b24 */
[----:B------:R-:W-:Y:S05]  /*5370*/  BRA `(.L_x_2163) ;  /* 0x00000008007c7947 */ /* 0x000fea0003800000 */
.L_x_2158:
        /* <DEDUP_REMOVED lines=10> */
[----:B------:R-:W0:Y:S02]  /*5420*/  F2I.FTZ.U32.TRUNC.NTZ R3, R22 ;  /* 0x0000001600037305 */ /* 0x000e24000021f000 */
[----:B0-----:R0:W-:Y:S01]  /*5430*/  STG.E.U16 desc[UR36][R8.64], R3 ;  /* 0x0000000308007986 */ /* 0x0011e2000c101524 */
[----:B------:R-:W-:Y:S05]  /*5440*/  BRA `(.L_x_2163) ;  /* 0x0000000800487947 */ /* 0x000fea0003800000 */
.L_x_2173:
[----:B------:R-:W-:Y:S01]  /*5450*/  LOP3.LUT R5, R22, 0x7fffffff, RZ, 0xc0, !PT ;  /* 0x7fffffff16057812 */ /* 0x000fe200078ec0ff */
        /* <DEDUP_REMOVED lines=15> */
.L_x_2176:
[----:B------:R-:W-:-:S04]  /*5550*/  SHF.R.U32.HI R22, RZ, 0x18, R22 ;  /* 0x00000018ff167819 */ /* 0x000fc80000011616 */
[----:B------:R-:W-:-:S04]  /*5560*/  LOP3.LUT R3, R3, 0x80, R22, 0xf8, !PT ;  /* 0x0000008003037812 */ /* 0x000fc800078ef816 */
[----:B------:R-:W-:-:S07]  /*5570*/  PRMT R4, R3, 0x7610, R4 ;  /* 0x0000761003047816 */ /* 0x000fce0000000004 */
.L_x_2175:
[----:B------:R-:W-:Y:S05]  /*5580*/  BSYNC.RECONVERGENT B0 ;  /* 0x0000000000007941 */ /* 0x000fea0003800200 */
.L_x_2174:
[----:B------:R0:W-:Y:S01]  /*5590*/  STG.E.U8 desc[UR36][R8.64], R4 ;  /* 0x0000000408007986 */ /* 0x0001e2000c101124 */
[----:B------:R-:W-:Y:S05]  /*55a0*/  BRA `(.L_x_2163) ;  /* 0x0000000400f07947 */ /* 0x000fea0003800000 */
.L_x_2172:
        /* <DEDUP_REMOVED lines=16> */
.L_x_2179:
[----:B------:R-:W-:-:S04]  /*56b0*/  SHF.R.U32.HI R22, RZ, 0x18, R22 ;  /* 0x00000018ff167819 */ /* 0x000fc80000011616 */
[----:B------:R-:W-:-:S04]  /*56c0*/  LOP3.LUT R3, R3, 0x80, R22, 0xf8, !PT ;  /* 0x0000008003037812 */ /* 0x000fc800078ef816 */
[----:B------:R-:W-:-:S07]  /*56d0*/  PRMT R4, R3, 0x7610, R4 ;  /* 0x0000761003047816 */ /* 0x000fce0000000004 */
.L_x_2178:
[----:B------:R-:W-:Y:S05]  /*56e0*/  BSYNC.RECONVERGENT B0 ;  /* 0x0000000000007941 */ /* 0x000fea0003800200 */
.L_x_2177:
[----:B------:R0:W-:Y:S01]  /*56f0*/  STG.E.U8 desc[UR36][R8.64], R4 ;  /* 0x0000000408007986 */ /* 0x0001e2000c101124 */
[----:B------:R-:W-:Y:S05]  /*5700*/  BRA `(.L_x_2163) ;  /* 0x0000000400987947 */ /* 0x000fea0003800000 */
.L_x_2171:
[----:B------:R-:W-:-:S13]  /*5710*/  ISETP.NE.AND P0, PT, R0, 0x1c, PT ;  /* 0x0000001c0000780c */ /* 0x000fda0003f05270 */
[----:B------:R-:W-:Y:S05]  /*5720*/  @!P0 BRA `(.L_x_2180) ;  /* 0x0000000000588947 */ /* 0x000fea0003800000 */
[----:B------:R-:W-:-:S13]  /*5730*/  ISETP.NE.AND P0, PT, R0, 0x1d, PT ;  /* 0x0000001d0000780c */ /* 0x000fda0003f05270 */
[----:B------:R-:W-:Y:S05]  /*5740*/  @!P0 BRA `(.L_x_2181) ;  /* 0x0000000000448947 */ /* 0x000fea0003800000 */
[----:B------:R-:W-:-:S13]  /*5750*/  ISETP.NE.AND P0, PT, R0, 0x2c, PT ;  /* 0x0000002c0000780c */ /* 0x000fda0003f05270 */
[----:B------:R-:W-:Y:S05]  /*5760*/  @P0 BRA `(.L_x_2162) ;  /* 0x0000000000a80947 */ /* 0x000fea0003800000 */
        /* <DEDUP_REMOVED lines=15> */
.L_x_2181:
[----:B------:R-:W0:Y:S02]  /*5860*/  F2I.U64.TRUNC R22, R22 ;  /* 0x0000001600167311 */ /* 0x000e24000020d800 */
[----:B0-----:R0:W-:Y:S01]  /*5870*/  STG.E.64 desc[UR36][R8.64], R22 ;  /* 0x0000001608007986 */ /* 0x0011e2000c101b24 */
[----:B------:R-:W-:Y:S05]  /*5880*/  BRA `(.L_x_2163) ;  /* 0x0000000400387947 */ /* 0x000fea0003800000 */
.L_x_2180:
[----:B------:R-:W0:Y:S02]  /*5890*/  F2I.FTZ.U32.TRUNC.NTZ R3, R22 ;  /* 0x0000001600037305 */ /* 0x000e24000021f000 */
[----:B0-----:R0:W-:Y:S01]  /*58a0*/  STG.E desc[UR36][R8.64], R3 ;  /* 0x0000000308007986 */ /* 0x0011e2000c101924 */
[----:B------:R-:W-:Y:S05]  /*58b0*/  BRA `(.L_x_2163) ;  /* 0x00000004002c7947 */ /* 0x000fea0003800000 */
.L_x_2170:
[----:B------:R-:W-:-:S13]  /*58c0*/  ISETP.GT.AND P0, PT, R0, 0xe, PT ;  /* 0x0000000e0000780c */ /* 0x000fda0003f04270 */
[----:B------:R-:W-:Y:S05]  /*58d0*/  @P0 BRA `(.L_x_2182) ;  /* 0x0000000000340947 */ /* 0x000fea0003800000 */
[----:B------:R-:W-:-:S13]  /*58e0*/  ISETP.NE.AND P0, PT, R0, 0xa, PT ;  /* 0x0000000a0000780c */ /* 0x000fda0003f05270 */
[----:B------:R-:W-:Y:S05]  /*58f0*/  @!P0 BRA `(.L_x_2183) ;  /* 0x0000000000188947 */ /* 0x000fea0003800000 */
[----:B------:R-:W-:-:S13]  /*5900*/  ISETP.NE.AND P0, PT, R0, 0xb, PT ;  /* 0x0000000b0000780c */ /* 0x000fda0003f05270 */
[----:B------:R-:W-:Y:S05]  /*5910*/  @P0 BRA `(.L_x_2162) ;  /* 0x00000000003c0947 */ /* 0x000fea0003800000 */
[----:B------:R-:W-:-:S04]  /*5920*/  FSETP.NEU.FTZ.AND P0, PT, R22, RZ, PT ;  /* 0x000000ff1600720b */ /* 0x000fc80003f1d000 */
[----:B------:R-:W-:-:S05]  /*5930*/  SEL R3, RZ, 0x1, !P0 ;  /* 0x00000001ff037807 */ /* 0x000fca0004000000 */
[----:B------:R3:W-:Y:S01]  /*5940*/  STG.E.U8 desc[UR36][R8.64], R3 ;  /* 0x0000000308007986 */ /* 0x0007e2000c101124 */
[----:B------:R-:W-:Y:S05]  /*5950*/  BRA `(.L_x_2163) ;  /* 0x0000000400047947 */ /* 0x000fea0003800000 */
.L_x_2183:
[----:B------:R-:W-:Y:S01]  /*5960*/  FMUL.FTZ R4, R22, 1 ;  /* 0x3f80000016047820 */ /* 0x000fe20000410000 */
[----:B------:R-:W-:-:S05]  /*5970*/  CS2R R6, SRZ ;  /* 0x0000000000067805 */ /* 0x000fca000001ff00 */
[----:B------:R-:W0:Y:S02]  /*5980*/  F2F.F64.F32 R4, R4 ;  /* 0x0000000400047310 */ /* 0x000e240000201800 */
[----:B0-----:R4:W-:Y:S01]  /*5990*/  STG.E.128 desc[UR36][R8.64], R4 ;  /* 0x0000000408007986 */ /* 0x0019e2000c101d24 */
[----:B------:R-:W-:Y:S05]  /*59a0*/  BRA `(.L_x_2163) ;  /* 0x0000000000f07947 */ /* 0x000fea0003800000 */
.L_x_2182:
[----:B------:R-:W-:-:S13]  /*59b0*/  ISETP.NE.AND P0, PT, R0, 0xf, PT ;  /* 0x0000000f0000780c */ /* 0x000fda0003f05270 */
[----:B------:R-:W-:Y:S05]  /*59c0*/  @!P0 BRA `(.L_x_2184) ;  /* 0x0000000000e08947 */ /* 0x000fea0003800000 */
[----:B------:R-:W-:-:S13]  /*59d0*/  ISETP.NE.AND P0, PT, R0, 0x17, PT ;  /* 0x000000170000780c */ /* 0x000fda0003f05270 */
[----:B------:R-:W-:Y:S05]  /*59e0*/  @!P0 BRA `(.L_x_2185) ;  /* 0x00000000008c8947 */ /* 0x000fea0003800000 */
[----:B------:R-:W-:-:S13]  /*59f0*/  ISETP.NE.AND P0, PT, R0, 0x18, PT ;  /* 0x000000180000780c */ /* 0x000fda0003f05270 */
[----:B------:R-:W-:Y:S05]  /*5a00*/  @!P0 BRA `(.L_x_2186) ;  /* 0x0000000000448947 */ /* 0x000fea0003800000 */
.L_x_2162:
        /* <DEDUP_REMOVED lines=16> */
.L_x_2187:
[----:B------:R-:W-:Y:S05]  /*5b10*/  BRA `(.L_x_2163) ;  /* 0x0000000000947947 */ /* 0x000fea0003800000 */
.L_x_2186:
[----:B------:R-:W-:Y:S01]  /*5b20*/  LOP3.LUT R4, R22, 0x7fffffff, RZ, 0xc0, !PT ;  /* 0x7fffffff16047812 */ /* 0x000fe200078ec0ff */
        /* <DEDUP_REMOVED lines=11> */
.L_x_2189:
[----:B------:R-:W-:Y:S05]  /*5be0*/  BSYNC.RECONVERGENT B0 ;  /* 0x0000000000007941 */ /* 0x000fea0003800200 */
.L_x_2188:
[----:B------:R-:W-:-:S05]  /*5bf0*/  LOP3.LUT R3, R0, 0x80, R5, 0xf8, !PT ;  /* 0x0000008000037812 */ /* 0x000fca00078ef805 */
[----:B------:R1:W-:Y:S01]  /*5c00*/  STG.E.U8 desc[UR36][R8.64], R3 ;  /* 0x0000000308007986 */ /* 0x0003e2000c101124 */
[----:B------:R-:W-:Y:S05]  /*5c10*/  BRA `(.L_x_2163) ;  /* 0x0000000000547947 */ /* 0x000fea0003800000 */
.L_x_2185:
[----:B------:R-:W-:Y:S01]  /*5c20*/  LOP3.LUT R4, R22, 0x7fffffff, RZ, 0xc0, !PT ;  /* 0x7fffffff16047812 */ /* 0x000fe200078ec0ff */
        /* <DEDUP_REMOVED lines=10> */
.L_x_2191:
[----:B------:R-:W-:Y:S01]  /*5cd0*/  IMAD.MOV.U32 R0, RZ, RZ, 0x7f ;  /* 0x0000007fff007424 */ /* 0x000fe200078e00ff */
[----:B------:R-:W-:-:S04]  /*5ce0*/  ISETP.GT.U32.AND P0, PT, R4, 0x7f800000, PT ;  /* 0x7f8000000400780c */ /* 0x000fc80003f04070 */
[----:B------:R-:W-:-:S09]  /*5cf0*/  SEL R0, R0, 0x7c, P0 ;  /* 0x0000007c00007807 */ /* 0x000fd20000000000 */
.L_x_2192:
[----:B------:R-:W-:Y:S05]  /*5d00*/  BSYNC.RECONVERGENT B0 ;  /* 0x0000000000007941 */ /* 0x000fea0003800200 */
.L_x_2190:
[----:B------:R-:W-:-:S04]  /*5d10*/  SHF.R.U32.HI R3, RZ, 0x18, R22 ;  /* 0x00000018ff037819 */ /* 0x000fc80000011616 */
[----:B------:R-:W-:-:S05]  /*5d20*/  LOP3.LUT R3, R0, 0x80, R3, 0xf8, !PT ;  /* 0x0000008000037812 */ /* 0x000fca00078ef803 */
[----:B------:R2:W-:Y:S01]  /*5d30*/  STG.E.U8 desc[UR36][R8.64], R3 ;  /* 0x0000000308007986 */ /* 0x0005e2000c101124 */
[----:B------:R-:W-:Y:S05]  /*5d40*/  BRA `(.L_x_2163) ;  /* 0x0000000000087947 */ /* 0x000fea0003800000 */
.L_x_2184:
[----:B------:R-:W-:-:S05]  /*5d50*/  F2FP.BF16.F32.PACK_AB R22, RZ, R22 ;  /* 0x00000016ff16723e */ /* 0x000fca00000010ff */
[----:B------:R0:W-:Y:S02]  /*5d60*/  STG.E.U16 desc[UR36][R8.64], R22 ;  /* 0x0000001608007986 */ /* 0x0001e4000c101524 */
.L_x_2163:
        /* <DEDUP_REMOVED lines=24> */
.L_x_2196:
[----:B------:R-:W0:Y:S02]  /*5ef0*/  F2I.S64.TRUNC R24, R24 ;  /* 0x0000001800187311 */ /* 0x000e24000020d900 */
[----:B0-----:R-:W-:-:S05]  /*5f00*/  IMAD.MOV.U32 R3, RZ, RZ, R24 ;  /* 0x000000ffff037224 */ /* 0x001fca00078e0018 */
[----:B------:R0:W-:Y:S01]  /*5f10*/  STG.E.U8 desc[UR36][R8.64], R3 ;  /* 0x0000000308007986 */ /* 0x0001e2000c101124 */
[----:B------:R-:W-:Y:S05]  /*5f20*/  BRA `(.L_x_2198) ;  /* 0x0000000c00287947 */ /* 0x000fea0003800000 */
.L_x_2195:
        /* <DEDUP_REMOVED lines=9> */
.L_x_2200:
[----:B------:R-:W0:Y:S02]  /*5fc0*/  F2I.FTZ.TRUNC.NTZ R3, R24 ;  /* 0x0000001800037305 */ /* 0x000e24000021f100 */
[----:B0-----:R0:W-:Y:S01]  /*5fd0*/  STG.E desc[UR36][R8.64], R3 ;  /* 0x0000000308007986 */ /* 0x0011e2000c101924 */
[----:B------:R-:W-:Y:S05]  /*5fe0*/  BRA `(.L_x_2198) ;  /* 0x0000000800f87947 */ /* 0x000fea0003800000 */
.L_x_2199:
[----:B------:R-:W0:Y:S02]  /*5ff0*/  F2I.FTZ.TRUNC.NTZ R3, R24 ;  /* 0x0000001800037305 */ /* 0x000e24000021f100 */
[----:B0-----:R0:W-:Y:S01]  /*6000*/  STG.E.U16 desc[UR36][R8.64], R3 ;  /* 0x0000000308007986 */ /* 0x0011e2000c101524 */
[----:B------:R-:W-:Y:S05]  /*6010*/  BRA `(.L_x_2198) ;  /* 0x0000000800ec7947 */ /* 0x000fea0003800000 */
.L_x_2194:
        /* <DEDUP_REMOVED lines=8> */
.L_x_2202:
[----:B------:R-:W-:-:S05]  /*60a0*/  F2FP.F16.F32.PACK_AB R24, RZ, R24 ;  /* 0x00000018ff18723e */ /* 0x000fca00000000ff */
[----:B------:R0:W-:Y:S01]  /*60b0*/  STG.E.U16 desc[UR36][R8.64], R24 ;  /* 0x0000001808007986 */ /* 0x0001e2000c101524 */
[----:B------:R-:W-:Y:S05]  /*60c0*/  BRA `(.L_x_2198) ;  /* 0x0000000800c07947 */ /* 0x000fea0003800000 */
.L_x_2201:
        /* <DEDUP_REMOVED lines=9> */
.L_x_2204:
[----:B------:R-:W-:-:S04]  /*6160*/  F2FP.F16.F32.PACK_AB R3, RZ, R24 ;  /* 0x00000018ff03723e */ /* 0x000fc800000000ff */
[----:B------:R-:W-:-:S05]  /*6170*/  PRMT R3, R3, 0x5410, RZ ;  /* 0x0000541003037816 */ /* 0x000fca00000000ff */
[----:B------:R0:W-:Y:S01]  /*6180*/  STG.E desc[UR36][R8.64], R3 ;  /* 0x0000000308007986 */ /* 0x0001e2000c101924 */
[----:B------:R-:W-:Y:S05]  /*6190*/  BRA `(.L_x_2198) ;  /* 0x00000008008c7947 */ /* 0x000fea0003800000 */
.L_x_2203:
[----:B------:R-:W-:-:S06]  /*61a0*/  FMUL.FTZ R4, R24, 1 ;  /* 0x3f80000018047820 */ /* 0x000fcc0000410000 */
[----:B------:R-:W0:Y:S02]  /*61b0*/  F2F.F64.F32 R4, R4 ;  /* 0x0000000400047310 */ /* 0x000e240000201800 */
[----:B0-----:R0:W-:Y:S01]  /*61c0*/  STG.E.64 desc[UR36][R8.64], R4 ;  /* 0x0000000408007986 */ /* 0x0011e2000c101b24 */
[----:B------:R-:W-:Y:S05]  /*61d0*/  BRA `(.L_x_2198) ;  /* 0x00000008007c7947 */ /* 0x000fea0003800000 */
.L_x_2193:
        /* <DEDUP_REMOVED lines=13> */
.L_x_2208:
        /* <DEDUP_REMOVED lines=16> */
.L_x_2211:
[----:B------:R-:W-:-:S04]  /*63b0*/  SHF.R.U32.HI R24, RZ, 0x18, R24 ;  /* 0x00000018ff187819 */ /* 0x000fc80000011618 */
[----:B------:R-:W-:-:S04]  /*63c0*/  LOP3.LUT R3, R3, 0x80, R24, 0xf8, !PT ;  /* 0x0000008003037812 */ /* 0x000fc800078ef818 */
[----:B------:R-:W-:-:S07]  /*63d0*/  PRMT R4, R3, 0x7610, R4 ;  /* 0x0000761003047816 */ /* 0x000fce0000000004 */
.L_x_2210:
[----:B------:R-:W-:Y:S05]  /*63e0*/  BSYNC.RECONVERGENT B0 ;  /* 0x0000000000007941 */ /* 0x000fea0003800200 */
.L_x_2209:
[----:B------:R0:W-:Y:S01]  /*63f0*/  STG.E.U8 desc[UR36][R8.64], R4 ;  /* 0x0000000408007986 */ /* 0x0001e2000c101124 */
[----:B------:R-:W-:Y:S05]  /*6400*/  BRA `(.L_x_2198) ;  /* 0x0000000400f07947 */ /* 0x000fea0003800000 */
.L_x_2207:
        /* <DEDUP_REMOVED lines=16> */
.L_x_2214:
[----:B------:R-:W-:-:S04]  /*6510*/  SHF.R.U32.HI R24, RZ, 0x18, R24 ;  /* 0x00000018ff187819 */ /* 0x000fc80000011618 */
[----:B------:R-:W-:-:S04]  /*6520*/  LOP3.LUT R3, R3, 0x80, R24, 0xf8, !PT ;  /* 0x0000008003037812 */ /* 0x000fc800078ef818 */
[----:B------:R-:W-:-:S07]  /*6530*/  PRMT R4, R3, 0x7610, R4 ;  /* 0x0000761003047816 */ /* 0x000fce0000000004 */
.L_x_2213:
[----:B------:R-:W-:Y:S05]  /*6540*/  BSYNC.RECONVERGENT B0 ;  /* 0x0000000000007941 */ /* 0x000fea0003800200 */
.L_x_2212:
[----:B------:R0:W-:Y:S01]  /*6550*/  STG.E.U8 desc[UR36][R8.64], R4 ;  /* 0x0000000408007986 */ /* 0x0001e2000c101124 */
[----:B------:R-:W-:Y:S05]  /*6560*/  BRA `(.L_x_2198) ;  /* 0x0000000400987947 */ /* 0x000fea0003800000 */
.L_x_2206:
        /* <DEDUP_REMOVED lines=21> */
.L_x_2216:
[----:B------:R-:W0:Y:S02]  /*66c0*/  F2I.U64.TRUNC R24, R24 ;  /* 0x0000001800187311 */ /* 0x000e24000020d800 */
[----:B0-----:R0:W-:Y:S01]  /*66d0*/  STG.E.64 desc[UR36][R8.64], R24 ;  /* 0x0000001808007986 */ /* 0x0011e2000c101b24 */
[----:B------:R-:W-:Y:S05]  /*66e0*/  BRA `(.L_x_2198) ;  /* 0x0000000400387947 */ /* 0x000fea0003800000 */
.L_x_2215:
[----:B------:R-:W0:Y:S02]  /*66f0*/  F2I.FTZ.U32.TRUNC.NTZ R3, R24 ;  /* 0x0000001800037305 */ /* 0x000e24000021f000 */
[----:B0-----:R0:W-:Y:S01]  /*6700*/  STG.E desc[UR36][R8.64], R3 ;  /* 0x0000000308007986 */ /* 0x0011e2000c101924 */
[----:B------:R-:W-:Y:S05]  /*6710*/  BRA `(.L_x_2198) ;  /* 0x00000004002c7947 */ /* 0x000fea0003800000 */
.L_x_2205:
        /* <DEDUP_REMOVED lines=10> */
.L_x_2218:
[----:B------:R-:W-:Y:S01]  /*67c0*/  FMUL.FTZ R4, R24, 1 ;  /* 0x3f80000018047820 */ /* 0x000fe20000410000 */
[----:B------:R-:W-:-:S05]  /*67d0*/  CS2R R6, SRZ ;  /* 0x0000000000067805 */ /* 0x000fca000001ff00 */
[----:B------:R-:W0:Y:S02]  /*67e0*/  F2F.F64.F32 R4, R4 ;  /* 0x0000000400047310 */ /* 0x000e240000201800 */
[----:B0-----:R0:W-:Y:S01]  /*67f0*/  STG.E.128 desc[UR36][R8.64], R4 ;  /* 0x0000000408007986 */ /* 0x0011e2000c101d24 */
[----:B------:R-:W-:Y:S05]  /*6800*/  BRA `(.L_x_2198) ;  /* 0x0000000000f07947 */ /* 0x000fea0003800000 */
.L_x_2217:
[----:B------:R-:W-:-:S13]  /*6810*/  ISETP.NE.AND P0, PT, R0, 0xf, PT ;  /* 0x0000000f0000780c */ /* 0x000fda0003f05270 */
[----:B------:R-:W-:Y:S05]  /*6820*/  @!P0 BRA `(.L_x_2219) ;  /* 0x0000000000e08947 */ /* 0x000fea0003800000 */
[----:B------:R-:W-:-:S13]  /*6830*/  ISETP.NE.AND P0, PT, R0, 0x17, PT ;  /* 0x000000170000780c */ /* 0x000fda0003f05270 */
[----:B------:R-:W-:Y:S05]  /*6840*/  @!P0 BRA `(.L_x_2220) ;  /* 0x00000000008c8947 */ /* 0x000fea0003800000 */
[----:B------:R-:W-:-:S13]  /*6850*/  ISETP.NE.AND P0, PT, R0, 0x18, PT ;  /* 0x000000180000780c */ /* 0x000fda0003f05270 */
[----:B------:R-:W-:Y:S05]  /*6860*/  @!P0 BRA `(.L_x_2221) ;  /* 0x0000000000448947 */ /* 0x000fea0003800000 */
.L_x_2197:
        /* <DEDUP_REMOVED lines=16> */
.L_x_2222:
[----:B------:R-:W-:Y:S05]  /*6970*/  BRA `(.L_x_2198) ;  /* 0x0000000000947947 */ /* 0x000fea0003800000 */
.L_x_2221:
        /* <DEDUP_REMOVED lines=12> */
.L_x_2224:
[----:B------:R-:W-:Y:S05]  /*6a40*/  BSYNC.RECONVERGENT B0 ;  /* 0x0000000000007941 */ /* 0x000fea0003800200 */
.L_x_2223:
[----:B------:R-:W-:-:S05]  /*6a50*/  LOP3.LUT R3, R0, 0x80, R5, 0xf8, !PT ;  /* 0x0000008000037812 */ /* 0x000fca00078ef805 */
[----:B------:R3:W-:Y:S01]  /*6a60*/  STG.E.U8 desc[UR36][R8.64], R3 ;  /* 0x0000000308007986 */ /* 0x0007e2000c101124 */
[----:B------:R-:W-:Y:S05]  /*6a70*/  BRA `(.L_x_2198) ;  /* 0x0000000000547947 */ /* 0x000fea0003800000 */
.L_x_2220:
        /* <DEDUP_REMOVED lines=11> */
.L_x_2226:
[----:B------:R-:W-:Y:S01]  /*6b30*/  IMAD.MOV.U32 R0, RZ, RZ, 0x7f ;  /* 0x0000007fff007424 */ /* 0x000fe200078e00ff */
[----:B------:R-:W-:-:S04]  /*6b40*/  ISETP.GT.U32.AND P0, PT, R4, 0x7f800000, PT ;  /* 0x7f8000000400780c */ /* 0x000fc80003f04070 */
[----:B------:R-:W-:-:S09]  /*6b50*/  SEL R0, R0, 0x7c, P0 ;  /* 0x0000007c00007807 */ /* 0x000fd20000000000 */
.L_x_2227:
[----:B------:R-:W-:Y:S05]  /*6b60*/  BSYNC.RECONVERGENT B0 ;  /* 0x0000000000007941 */ /* 0x000fea0003800200 */
.L_x_2225:
[----:B------:R-:W-:-:S04]  /*6b70*/  SHF.R.U32.HI R3, RZ, 0x18, R24 ;  /* 0x00000018ff037819 */ /* 0x000fc80000011618 */
[----:B------:R-:W-:-:S05]  /*6b80*/  LOP3.LUT R3, R0, 0x80, R3, 0xf8, !PT ;  /* 0x0000008000037812 */ /* 0x000fca00078ef803 */
[----:B------:R2:W-:Y:S01]  /*6b90*/  STG.E.U8 desc[UR36][R8.64], R3 ;  /* 0x0000000308007986 */ /* 0x0005e2000c101124 */
[----:B------:R-:W-:Y:S05]  /*6ba0*/  BRA `(.L_x_2198) ;  /* 0x0000000000087947 */ /* 0x000fea0003800000 */
.L_x_2219:
[----:B------:R-:W-:-:S05]  /*6bb0*/  F2FP.BF16.F32.PACK_AB R24, RZ, R24 ;  /* 0x00000018ff18723e */ /* 0x000fca00000010ff */
[----:B------:R4:W-:Y:S02]  /*6bc0*/  STG.E.U16 desc[UR36][R8.64], R24 ;  /* 0x0000001808007986 */ /* 0x0009e4000c101524 */
.L_x_2198:
[----:B------:R-:W-:-:S07]  /*6bd0*/  VIADD R19, R19, 0x80 ;  /* 0x0000008013137836 */ /* 0x000fce0000000000 */
.L_x_2157:
[----:B------:R-:W-:Y:S05]  /*6be0*/  BSYNC.RECONVERGENT B6 ;  /* 0x0000000000067941 */ /* 0x000fea0003800200 */
.L_x_2156:
[----:B------:R-:W-:-:S13]  /*6bf0*/  ISETP.GE.AND P0, PT, R19, R17, PT ;  /* 0x000000111300720c */ /* 0x000fda0003f06270 */
[----:B------:R-:W-:Y:S05]  /*6c00*/  @P0 EXIT ;  /* 0x000000000000094d */ /* 0x000fea0003800000 */
[----:B0---4-:R-:W0:Y:S01]  /*6c10*/  LDC.64 R4, c[0x0][0x3a0] ;  /* 0x0000e800ff047b82 */ /* 0x011e220000000a00 */
[----:B------:R-:W3:Y:S01]  /*6c20*/  LDCU UR4, c[0x0][0x3c0] ;  /* 0x00007800ff0477ac */ /* 0x000ee20008000800 */
[----:B-12---:R-:W-:Y:S01]  /*6c30*/  PRMT R0, R16, 0x9910, RZ ;  /* 0x0000991010007816 */ /* 0x006fe200000000ff */
[----:B------:R-:W-:-:S03]  /*6c40*/  IMAD R2, R2, 0x200, R19 ;  /* 0x0000020002027824 */ /* 0x000fc600078e0213 */
[----:B------:R-:W-:Y:S01]  /*6c50*/  ISETP.GT.AND P1, PT, R0, 0x9, PT ;  /* 0x000000090000780c */ /* 0x000fe20003f24270 */
[----:B---3--:R-:W-:-:S05]  /*6c60*/  IMAD R3, R2, UR4, RZ ;  /* 0x0000000402037c24 */ /* 0x008fca000f8e02ff */
        /* <DEDUP_REMOVED lines=12> */
[----:B0-----:R-:W-:Y:S01]  /*6d30*/  STG.E.U8 desc[UR36][R2.64], R5 ;  /* 0x0000000502007986 */ /* 0x001fe2000c101124 */
[----:B------:R-:W-:Y:S05]  /*6d40*/  EXIT ;  /* 0x000000000000794d */ /* 0x000fea0003800000 */
.L_x_2231:
[----:B------:R-:W0:Y:S02]  /*6d50*/  F2I.S64.TRUNC R18, R18 ;  /* 0x0000001200127311 */ /* 0x000e24000020d900 */
[----:B0-----:R-:W-:-:S05]  /*6d60*/  IMAD.MOV.U32 R5, RZ, RZ, R18 ;  /* 0x000000ffff057224 */ /* 0x001fca00078e0012 */
[----:B------:R-:W-:Y:S01]  /*6d70*/  STG.E.U8 desc[UR36][R2.64], R5 ;  /* 0x0000000502007986 */ /* 0x000fe2000c101124 */
[----:B------:R-:W-:Y:S05]  /*6d80*/  EXIT ;  /* 0x000000000000794d */ /* 0x000fea0003800000 */
.L_x_2230:
[----:B------:R-:W-:-:S13]  /*6d90*/  ISETP.NE.AND P0, PT, R0, 0x2, PT ;  /* 0x000000020000780c */ /* 0x000fda0003f05270 */
[----:B------:R-:W-:Y:S05]  /*6da0*/  @!P0 BRA `(.L_x_2233) ;  /* 0x0000000000288947 */ /* 0x000fea0003800000 */
[----:B------:R-:W-:-:S13]  /*6db0*/  ISETP.NE.AND P0, PT, R0, 0x3, PT ;  /* 0x000000030000780c */ /* 0x000fda0003f05270 */
[----:B------:R-:W-:Y:S05]  /*6dc0*/  @!P0 BRA `(.L_x_2234) ;  /* 0x0000000000148947 */ /* 0x000fea0003800000 */
[----:B------:R-:W-:-:S13]  /*6dd0*/  ISETP.NE.AND P0, PT, R0, 0x4, PT ;  /* 0x000000040000780c */ /* 0x000fda0003f05270 */
[----:B------:R-:W-:Y:S05]  /*6de0*/  @P0 BRA `(.L_x_2232) ;  /* 0x0000000800380947 */ /* 0x000fea0003800000 */
[----:B------:R-:W0:Y:S02]  /*6df0*/  F2I.S64.TRUNC R18, R18 ;  /* 0x0000001200127311 */ /* 0x000e24000020d900 */
[----:B0-----:R-:W-:Y:S01]  /*6e00*/  STG.E.64 desc[UR36][R2.64], R18 ;  /* 0x0000001202007986 */ /* 0x001fe2000c101b24 */
[----:B------:R-:W-:Y:S05]  /*6e10*/  EXIT ;  /* 0x000000000000794d */ /* 0x000fea0003800000 */
.L_x_2234:
[----:B------:R-:W0:Y:S02]  /*6e20*/  F2I.FTZ.TRUNC.NTZ R5, R18 ;  /* 0x0000001200057305 */ /* 0x000e24000021f100 */
[----:B0-----:R-:W-:Y:S01]  /*6e30*/  STG.E desc[UR36][R2.64], R5 ;  /* 0x0000000502007986 */ /* 0x001fe2000c101924 */
[----:B------:R-:W-:Y:S05]  /*6e40*/  EXIT ;  /* 0x000000000000794d */ /* 0x000fea0003800000 */
.L_x_2233:
[----:B------:R-:W0:Y:S02]  /*6e50*/  F2I.FTZ.TRUNC.NTZ R5, R18 ;  /* 0x0000001200057305 */ /* 0x000e24000021f100 */
[----:B0-----:R-:W-:Y:S01]  /*6e60*/  STG.E.U16 desc[UR36][R2.64], R5 ;  /* 0x0000000502007986 */ /* 0x001fe2000c101524 */
[----:B------:R-:W-:Y:S05]  /*6e70*/  EXIT ;  /* 0x000000000000794d */ /* 0x000fea0003800000 */
.L_x_2229:
[----:B------:R-:W-:-:S13]  /*6e80*/  ISETP.GT.AND P0, PT, R0, 0x6, PT ;  /* 0x000000060000780c */ /* 0x000fda0003f04270 */
[----:B------:R-:W-:Y:S05]  /*6e90*/  @P0 BRA `(.L_x_2235) ;  /* 0x0000000000240947 */ /* 0x000fea0003800000 */
[----:B------:R-:W-:-:S13]  /*6ea0*/  ISETP.NE.AND P0, PT, R0, 0x5, PT ;  /* 0x000000050000780c */ /* 0x000fda0003f05270 */
[----:B------:R-:W-:Y:S05]  /*6eb0*/  @!P0 BRA `(.L_x_2236) ;  /* 0x0000000000108947 */ /* 0x000fea0003800000 */
[----:B------:R-:W-:-:S13]  /*6ec0*/  ISETP.NE.AND P0, PT, R0, 0x6, PT ;  /* 0x000000060000780c */ /* 0x000fda0003f05270 */
[----:B------:R-:W-:Y:S05]  /*6ed0*/  @P0 BRA `(.L_x_2232) ;  /* 0x0000000400fc0947 */ /* 0x000fea0003800000 */
[----:B------:R-:W-:Y:S01]  /*6ee0*/  STG.E desc[UR36][R2.64], R18 ;  /* 0x0000001202007986 */ /* 0x000fe2000c101924 */
[----:B------:R-:W-:Y:S05]  /*6ef0*/  EXIT ;  /* 0x000000000000794d */ /* 0x000fea0003800000 */
.L_x_2236:
[----:B------:R-:W-:-:S05]  /*6f00*/  F2FP.F16.F32.PACK_AB R18, RZ, R18 ;  /* 0x00000012ff12723e */ /* 0x000fca00000000ff */
[----:B------:R-:W-:Y:S01]  /*6f10*/  STG.E.U16 desc[UR36][R2.64], R18 ;  /* 0x0000001202007986 */ /* 0x000fe2000c101524 */
[----:B------:R-:W-:Y:S05]  /*6f20*/  EXIT ;  /* 0x000000000000794d */ /* 0x000fea0003800000 */
.L_x_2235:
[----:B------:R-:W-:-:S13]  /*6f30*/  ISETP.NE.AND P0, PT, R0, 0x7, PT ;  /* 0x000000070000780c */ /* 0x000fda0003f05270 */
[----:B------:R-:W-:Y:S05]  /*6f40*/  @!P0 BRA `(.L_x_2237) ;  /* 0x00000000002c8947 */ /* 0x000fea0003800000 */
[----:B------:R-:W-:-:S13]  /*6f50*/  ISETP.NE.AND P0, PT, R0, 0x8, PT ;  /* 0x000000080000780c */ /* 0x000fda0003f05270 */
[----:B------:R-:W-:Y:S05]  /*6f60*/  @!P0 BRA `(.L_x_2238) ;  /* 0x0000000000148947 */ /* 0x000fea0003800000 */
[----:B------:R-:W-:-:S13]  /*6f70*/  ISETP.NE.AND P0, PT, R0, 0x9, PT ;  /* 0x000000090000780c */ /* 0x000fda0003f05270 */
[----:B------:R-:W-:Y:S05]  /*6f80*/  @P0 BRA `(.L_x_2232) ;  /* 0x0000000400d00947 */ /* 0x000fea0003800000 */
[----:B------:R-:W-:-:S05]  /*6f90*/  IMAD.MOV.U32 R19, RZ, RZ, RZ ;  /* 0x000000ffff137224 */ /* 0x000fca00078e00ff */
[----:B------:R-:W-:Y:S01]  /*6fa0*/  STG.E.64 desc[UR36][R2.64], R18 ;  /* 0x0000001202007986 */ /* 0x000fe2000c101b24 */
[----:B------:R-:W-:Y:S05]  /*6fb0*/  EXIT ;  /* 0x000000000000794d */ /* 0x000fea0003800000 */
.L_x_2238:
[----:B------:R-:W-:-:S04]  /*6fc0*/  F2FP.F16.F32.PACK_AB R5, RZ, R18 ;  /* 0x00000012ff05723e */ /* 0x000fc800000000ff */
[----:B------:R-:W-:-:S05]  /*6fd0*/  PRMT R5, R5, 0x5410, RZ ;  /* 0x0000541005057816 */ /* 0x000fca00000000ff */
[----:B------:R-:W-:Y:S01]  /*6fe0*/  STG.E desc[UR36][R2.64], R5 ;  /* 0x0000000502007986 */ /* 0x000fe2000c101924 */
[----:B------:R-:W-:Y:S05]  /*6ff0*/  EXIT ;  /* 0x000000000000794d */ /* 0x000fea0003800000 */
.L_x_2237:
[----:B------:R-:W-:-:S06]  /*7000*/  FMUL.FTZ R4, R18, 1 ;  /* 0x3f80000012047820 */ /* 0x000fcc0000410000 */
[----:B------:R-:W0:Y:S02]  /*7010*/  F2F.F64.F32 R4, R4 ;  /* 0x0000000400047310 */ /* 0x000e240000201800 */
[----:B0-----:R-:W-:Y:S01]  /*7020*/  STG.E.64 desc[UR36][R2.64], R4 ;  /* 0x0000000402007986 */ /* 0x001fe2000c101b24 */
[----:B------:R-:W-:Y:S05]  /*7030*/  EXIT ;  /* 0x000000000000794d */ /* 0x000fea0003800000 */
.L_x_2228:
        /* <DEDUP_REMOVED lines=11> */
[----:B0-----:R-:W-:Y:S01]  /*70f0*/  STG.E.U16 desc[UR36][R2.64], R5 ;  /* 0x0000000502007986 */ /* 0x001fe2000c101524 */
[----:B------:R-:W-:Y:S05]  /*7100*/  EXIT ;  /* 0x000000000000794d */ /* 0x000fea0003800000 */
.L_x_2242:
        /* <DEDUP_REMOVED lines=16> */
.L_x_2245:
[----:B------:R-:W-:-:S04]  /*7210*/  SHF.R.U32.HI R18, RZ, 0x18, R18 ;  /* 0x00000018ff127819 */ /* 0x000fc80000011612 */
[----:B------:R-:W-:-:S04]  /*7220*/  LOP3.LUT R5, R5, 0x80, R18, 0xf8, !PT ;  /* 0x0000008005057812 */ /* 0x000fc800078ef812 */
[----:B------:R-:W-:-:S07]  /*7230*/  PRMT R0, R5, 0x7610, R0 ;  /* 0x0000761005007816 */ /* 0x000fce0000000000 */
.L_x_2244:
[----:B------:R-:W-:Y:S05]  /*7240*/  BSYNC.RECONVERGENT B0 ;  /* 0x0000000000007941 */ /* 0x000fea0003800200 */
.L_x_2243:
[----:B------:R-:W-:Y:S01]  /*7250*/  STG.E.U8 desc[UR36][R2.64], R0 ;  /* 0x0000000002007986 */ /* 0x000fe2000c101124 */
[----:B------:R-:W-:Y:S05]  /*7260*/  EXIT ;  /* 0x000000000000794d */ /* 0x000fea0003800000 */
.L_x_2241:
        /* <DEDUP_REMOVED lines=16> */
.L_x_2248:
[----:B------:R-:W-:-:S04]  /*7370*/  SHF.R.U32.HI R18, RZ, 0x18, R18 ;  /* 0x00000018ff127819 */ /* 0x000fc80000011612 */
[----:B------:R-:W-:-:S04]  /*7380*/  LOP3.LUT R5, R5, 0x80, R18, 0xf8, !PT ;  /* 0x0000008005057812 */ /* 0x000fc800078ef812 */
[----:B------:R-:W-:-:S07]  /*7390*/  PRMT R0, R5, 0x7610, R0 ;  /* 0x0000761005007816 */ /* 0x000fce0000000000 */
.L_x_2247:
[----:B------:R-:W-:Y:S05]  /*73a0*/  BSYNC.RECONVERGENT B0 ;  /* 0x0000000000007941 */ /* 0x000fea0003800200 */
.L_x_2246:
[----:B------:R-:W-:Y:S01]  /*73b0*/  STG.E.U8 desc[UR36][R2.64], R0 ;  /* 0x0000000002007986 */ /* 0x000fe2000c101124 */
[----:B------:R-:W-:Y:S05]  /*73c0*/  EXIT ;  /* 0x000000000000794d */ /* 0x000fea0003800000 */
.L_x_2240:
        /* <DEDUP_REMOVED lines=21> */
.L_x_2250:
[----:B------:R-:W0:Y:S02]  /*7520*/  F2I.U64.TRUNC R18, R18 ;  /* 0x0000001200127311 */ /* 0x000e24000020d800 */
[----:B0-----:R-:W-:Y:S01]  /*7530*/  STG.E.64 desc[UR36][R2.64], R18 ;  /* 0x0000001202007986 */ /* 0x001fe2000c101b24 */
[----:B------:R-:W-:Y:S05]  /*7540*/  EXIT ;  /* 0x000000000000794d */ /* 0x000fea0003800000 */
.L_x_2249:
[----:B------:R-:W0:Y:S02]  /*7550*/  F2I.FTZ.U32.TRUNC.NTZ R5, R18 ;  /* 0x0000001200057305 */ /* 0x000e24000021f000 */
[----:B0-----:R-:W-:Y:S01]  /*7560*/  STG.E desc[UR36][R2.64], R5 ;  /* 0x0000000502007986 */ /* 0x001fe2000c101924 */
[----:B------:R-:W-:Y:S05]  /*7570*/  EXIT ;  /* 0x000000000000794d */ /* 0x000fea0003800000 */
.L_x_2239:
        /* <DEDUP_REMOVED lines=8> */
[----:B------:R-:W-:Y:S01]  /*7600*/  STG.E.U8 desc[UR36][R2.64], R5 ;  /* 0x0000000502007986 */ /* 0x000fe2000c101124 */
[----:B------:R-:W-:Y:S05]  /*7610*/  EXIT ;  /* 0x000000000000794d */ /* 0x000fea0003800000 */
.L_x_2252:
[----:B------:R-:W-:Y:S01]  /*7620*/  FMUL.FTZ R4, R18, 1 ;  /* 0x3f80000012047820 */ /* 0x000fe20000410000 */
[----:B------:R-:W-:-:S05]  /*7630*/  CS2R R6, SRZ ;  /* 0x0000000000067805 */ /* 0x000fca000001ff00 */
[----:B------:R-:W0:Y:S02]  /*7640*/  F2F.F64.F32 R4, R4 ;  /* 0x0000000400047310 */ /* 0x000e240000201800 */
[----:B0-----:R-:W-:Y:S01]  /*7650*/  STG.E.128 desc[UR36][R2.64], R4 ;  /* 0x0000000402007986 */ /* 0x001fe2000c101d24 */
[----:B------:R-:W-:Y:S05]  /*7660*/  EXIT ;  /* 0x000000000000794d */ /* 0x000fea0003800000 */
.L_x_2251:
[----:B------:R-:W-:-:S13]  /*7670*/  ISETP.NE.AND P0, PT, R0, 0xf, PT ;  /* 0x0000000f0000780c */ /* 0x000fda0003f05270 */
[----:B------:R-:W-:Y:S05]  /*7680*/  @!P0 BRA `(.L_x_2253) ;  /* 0x0000000000e08947 */ /* 0x000fea0003800000 */
[----:B------:R-:W-:-:S13]  /*7690*/  ISETP.NE.AND P0, PT, R0, 0x17, PT ;  /* 0x000000170000780c */ /* 0x000fda0003f05270 */
[----:B------:R-:W-:Y:S05]  /*76a0*/  @!P0 BRA `(.L_x_2254) ;  /* 0x00000000008c8947 */ /* 0x000fea0003800000 */
[----:B------:R-:W-:-:S13]  /*76b0*/  ISETP.NE.AND P0, PT, R0, 0x18, PT ;  /* 0x000000180000780c */ /* 0x000fda0003f05270 */
[----:B------:R-:W-:Y:S05]  /*76c0*/  @!P0 BRA `(.L_x_2255) ;  /* 0x0000000000448947 */ /* 0x000fea0003800000 */
.L_x_2232:
        /* <DEDUP_REMOVED lines=16> */
.L_x_2256:
[----:B------:R-:W-:Y:S05]  /*77d0*/  EXIT ;  /* 0x000000000000794d */ /* 0x000fea0003800000 */
.L_x_2255:
        /* <DEDUP_REMOVED lines=12> */
.L_x_2258:
[----:B------:R-:W-:Y:S05]  /*78a0*/  BSYNC.RECONVERGENT B0 ;  /* 0x0000000000007941 */ /* 0x000fea0003800200 */
.L_x_2257:
[----:B------:R-:W-:-:S05]  /*78b0*/  LOP3.LUT R5, R0, 0x80, R7, 0xf8, !PT ;  /* 0x0000008000057812 */ /* 0x000fca00078ef807 */
[----:B------:R-:W-:Y:S01]  /*78c0*/  STG.E.U8 desc[UR36][R2.64], R5 ;  /* 0x0000000502007986 */ /* 0x000fe2000c101124 */
[----:B------:R-:W-:Y:S05]  /*78d0*/  EXIT ;  /* 0x000000000000794d */ /* 0x000fea0003800000 */
.L_x_2254:
        /* <DEDUP_REMOVED lines=11> */
.L_x_2260:
[----:B------:R-:W-:Y:S01]  /*7990*/  IMAD.MOV.U32 R0, RZ, RZ, 0x7f ;  /* 0x0000007fff007424 */ /* 0x000fe200078e00ff */
[----:B------:R-:W-:-:S04]  /*79a0*/  ISETP.GT.U32.AND P0, PT, R4, 0x7f800000, PT ;  /* 0x7f8000000400780c */ /* 0x000fc80003f04070 */
[----:B------:R-:W-:-:S09]  /*79b0*/  SEL R0, R0, 0x7c, P0 ;  /* 0x0000007c00007807 */ /* 0x000fd20000000000 */
.L_x_2261:
[----:B------:R-:W-:Y:S05]  /*79c0*/  BSYNC.RECONVERGENT B0 ;  /* 0x0000000000007941 */ /* 0x000fea0003800200 */
.L_x_2259:
[----:B------:R-:W-:-:S04]  /*79d0*/  SHF.R.U32.HI R5, RZ, 0x18, R18 ;  /* 0x00000018ff057819 */ /* 0x000fc80000011612 */
[----:B------:R-:W-:-:S05]  /*79e0*/  LOP3.LUT R5, R0, 0x80, R5, 0xf8, !PT ;  /* 0x0000008000057812 */ /* 0x000fca00078ef805 */
[----:B------:R-:W-:Y:S01]  /*79f0*/  STG.E.U8 desc[UR36][R2.64], R5 ;  /* 0x0000000502007986 */ /* 0x000fe2000c101124 */
[----:B------:R-:W-:Y:S05]  /*7a00*/  EXIT ;  /* 0x000000000000794d */ /* 0x000fea0003800000 */
.L_x_2253:
[----:B------:R-:W-:-:S05]  /*7a10*/  F2FP.BF16.F32.PACK_AB R18, RZ, R18 ;  /* 0x00000012ff12723e */ /* 0x000fca00000010ff */
[----:B------:R-:W-:Y:S01]  /*7a20*/  STG.E.U16 desc[UR36][R2.64], R18 ;  /* 0x0000001202007986 */ /* 0x000fe2000c101524 */
[----:B------:R-:W-:Y:S05]  /*7a30*/  EXIT ;  /* 0x000000000000794d */ /* 0x000fea0003800000 */
.L_x_2262:
        /* <DEDUP_REMOVED lines=12> */
.L_x_36979:


//--------------------- .text._ZN2at6native18elementwise_kernelILi128ELi2EZNS0_22gpu_kernel_impl_nocastIZZZNS0_22nan_to_num_kernel_cudaERNS_18TensorIteratorBaseESt8optionalIdES6_S6_ENKUlvE0_clEvENKUlvE0_clEvEUlfE_EEvS4_RKT_EUliE_EEviT1_ --------------------------
	.section	.text._ZN2at6native18elementwise_kernelILi128ELi2EZNS0_22gpu_kernel_impl_nocastIZZZNS0_22nan_to_num_kernel_cudaERNS_18TensorIteratorBaseESt8optionalIdES6_S6_ENKUlvE0_clEvENKUlvE0_clEvEUlfE_EEvS4_RKT_EUliE_EEviT1_,"ax",@progbits
	.align	128
        .global         _ZN2at6native18elementwise_kernelILi128ELi2EZNS0_22gpu_kernel_impl_nocastIZZZNS0_22nan_to_num_kernel_cudaERNS_18TensorIteratorBaseESt8optionalIdES6_S6_ENKUlvE0_clEvENKUlvE0_clEvEUlfE_EEvS4_RKT_EUliE_EEviT1_
        .type           _ZN2at6native18elementwise_kernelILi128ELi2EZNS0_22gpu_kernel_impl_nocastIZZZNS0_22nan_to_num_kernel_cudaERNS_18TensorIteratorBaseESt8optionalIdES6_S6_ENKUlvE0_clEvENKUlvE0_clEvEUlfE_EEvS4_RKT_EUliE_EEviT1_,@function
        .size           _ZN2at6native18elementwise_kernelILi128ELi2EZNS0_22gpu_kernel_impl_nocastIZZZNS0_22nan_to_num_kernel_cudaERNS_18TensorIteratorBaseESt8optionalIdES6_S6_ENKUlvE0_clEvENKUlvE0_clEvEUlfE_EEvS4_RKT_EUliE_EEviT1_,(.L_x_36980 - _ZN2at6native18elementwise_kernelILi128ELi2EZNS0_22gpu_kernel_impl_nocastIZZZNS0_22nan_to_num_kernel_cudaERNS_18TensorIteratorBaseESt8optionalIdES6_S6_ENKUlvE0_clEvENKUlvE0_clEvEUlfE_EEvS4_RKT_EUliE_EEviT1_)
        .other          _ZN2at6native18elementwise_kernelILi128ELi2EZNS0_22gpu_kernel_impl_nocastIZZZNS0_22nan_to_num_kernel_cudaERNS_18TensorIteratorBaseESt8optionalIdES6_S6_ENKUlvE0_clEvENKUlvE0_clEvEUlfE_EEvS4_RKT_EUliE_EEviT1_,@"STO_CUDA_ENTRY STV_DEFAULT"
_ZN2at6native18elementwise_kernelILi128ELi2EZNS0_22gpu_kernel_impl_nocastIZZZNS0_22nan_to_num_kernel_cudaERNS_18TensorIteratorBaseESt8optionalIdES6_S6_ENKUlvE0_clEvENKUlvE0_clEvEUlfE_EEvS4_RKT_EUliE_EEviT1_:
.text._ZN2at6native18elementwise_kernelILi128ELi2EZNS0_22gpu_kernel_impl_nocastIZZZNS0_22nan_to_num_kernel_cudaERNS_18TensorIteratorBaseESt8optionalIdES6_S6_ENKUlvE0_clEvENKUlvE0_clEvEUlfE_EEvS4_RKT_EUliE_EEviT1_:
[----:B------:R-:W-:Y:S08]  /*0000*/  LDC R1, c[0x0][0x37c] ;  /* 0x0000df00ff017b82 */ /* 0x000ff00000000800 */
[----:B------:R-:W0:Y:S01]  /*0010*/  LDC R2, c[0x0][0x388] ;  /* 0x0000e200ff027b82 */ /* 0x000e220000000800 */
[----:B------:R-:W1:Y:S01]  /*0020*/  S2R R3, SR_TID.X ;  /* 0x0000000000037919 */ /* 0x000e620000002100 */
[----:B------:R-:W2:Y:S06]  /*0030*/  LDCU.64 UR6, c[0x0][0x358] ;  /* 0x00006b00ff0677ac */ /* 0x000eac0008000a00 */
[----:B------:R-:W3:Y:S01]  /*0040*/  S2UR UR4, SR_CTAID.X ;  /* 0x00000000000479c3 */ /* 0x000ee20000002500 */
[----:B0-----:R-:W-:Y:S01]  /*0050*/  ISETP.NE.AND P0, PT, R2, RZ, PT ;  /* 0x000000ff0200720c */ /* 0x001fe20003f05270 */
[----:B---3--:R-:W-:-:S06]  /*0060*/  USHF.L.U32 UR4, UR4, 0x8, URZ ;  /* 0x0000000804047899 */ /* 0x008fcc00080006ff */
[----:B-1----:R-:W-:-:S06]  /*0070*/  LOP3.LUT R3, R3, UR4, RZ, 0xfc, !PT ;  /* 0x0000000403037c12 */ /* 0x002fcc000f8efcff */
[----:B--2---:R-:W-:Y:S05]  /*0080*/  @P0 BRA `(.L_x_2263) ;  /* 0x0000000000740947 */ /* 0x004fea0003800000 */
[----:B------:R-:W0:Y:S01]  /*0090*/  LDCU UR4, c[0x0][0x380] ;  /* 0x00007000ff0477ac */ /* 0x000e220008000800 */
[----:B------:R-:W-:Y:S01]  /*00a0*/  BSSY.RECONVERGENT B0, `(.L_x_2264) ;  /* 0x000000e000007945 */ /* 0x000fe20003800200 */
[----:B0-----:R-:W-:-:S13]  /*00b0*/  ISETP.GE.AND P0, PT, R3, UR4, PT ;  /* 0x0000000403007c0c */ /* 0x001fda000bf06270 */
[----:B------:R-:W-:Y:S05]  /*00c0*/  @P0 BRA `(.L_x_2265) ;  /* 0x00000000002c0947 */ /* 0x000fea0003800000 */
[----:B------:R-:W0:Y:S02]  /*00d0*/  LDC.64 R4, c[0x0][0x588] ;  /* 0x00016200ff047b82 */ /* 0x000e240000000a00 */
[----:B0-----:R-:W2:Y:S06]  /*00e0*/  LDG.E R9, desc[UR6][R4.64] ;  /* 0x0000000604097981 */ /* 0x001eac000c1e1900 */
[----:B------:R-:W0:Y:S01]  /*00f0*/  LDC.64 R6, c[0x0][0x580] ;  /* 0x00016000ff067b82 */ /* 0x000e220000000a00 */
[----:B------:R-:W-:Y:S02]  /*0100*/  IADD3 R3, PT, PT, R3, 0x80, RZ ;  /* 0x0000008003037810 */ /* 0x000fe40007ffe0ff */
[----:B--2---:R-:W-:-:S02]  /*0110*/  FSETP.NEU.FTZ.AND P2, PT, R9, -INF , PT ;  /* 0xff8000000900780b */ /* 0x004fc40003f5d000 */
[C---:B------:R-:W-:Y:S02]  /*0120*/  FSETP.NAN.FTZ.AND P0, PT, |R9|.reuse, |R9|, PT ;  /* 0x400000090900720b */ /* 0x040fe40003f18200 */
[----:B------:R-:W-:-:S09]  /*0130*/  FSETP.NEU.FTZ.AND P1, PT, R9, +INF , PT ;  /* 0x7f8000000900780b */ /* 0x000fd20003f3d000 */
[----:B------:R-:W1:Y:S08]  /*0140*/  @!P2 LDC R9, c[0x0][0x598] ;  /* 0x00016600ff09ab82 */ /* 0x000e700000000800 */
[----:B-1----:R-:W1:Y:S08]  /*0150*/  @!P1 LDC R9, c[0x0][0x594] ;  /* 0x00016500ff099b82 */ /* 0x002e700000000800 */
[----:B-1----:R-:W0:Y:S02]  /*0160*/  @P0 LDC R9, c[0x0][0x590] ;  /* 0x00016400ff090b82 */ /* 0x002e240000000800 */
[----:B0-----:R0:W-:Y:S02]  /*0170*/  STG.E desc[UR6][R6.64], R9 ;  /* 0x0000000906007986 */ /* 0x0011e4000c101906 */
.L_x_2265:
[----:B------:R-:W-:Y:S05]  /*0180*/  BSYNC.RECONVERGENT B0 ;  /* 0x0000000000007941 */ /* 0x000fea0003800200 */
.L_x_2264:
[----:B------:R-:W-:-:S13]  /*0190*/  ISETP.GE.AND P0, PT, R3, UR4, PT ;  /* 0x0000000403007c0c */ /* 0x000fda000bf06270 */
[----:B------:R-:W-:Y:S05]  /*01a0*/  @P0 EXIT ;  /* 0x000000000000094d */ /* 0x000fea0003800000 */
[----:B------:R-:W0:Y:S02]  /*01b0*/  LDC.64 R2, c[0x0][0x588] ;  /* 0x00016200ff027b82 */ /* 0x000e240000000a00 */
[----:B0-----:R-:W2:Y:S06]  /*01c0*/  LDG.E R7, desc[UR6][R2.64] ;  /* 0x0000000602077981 */ /* 0x001eac000c1e1900 */
[----:B------:R-:W0:Y:S01]  /*01d0*/  LDC.64 R4, c[0x0][0x580] ;  /* 0x00016000ff047b82 */ /* 0x000e220000000a00 */
[C---:B--2---:R-:W-:Y:S02]  /*01e0*/  FSETP.NEU.FTZ.AND P2, PT, R7.reuse, -INF , PT ;  /* 0xff8000000700780b */ /* 0x044fe40003f5d000 */
[----:B------:R-:W-:-:S02]  /*01f0*/  FSETP.NAN.FTZ.AND P0, PT, |R7|, |R7|, PT ;  /* 0x400000070700720b */ /* 0x000fc40003f18200 */
[----:B------:R-:W-:-:S09]  /*0200*/  FSETP.NEU.FTZ.AND P1, PT, R7, +INF , PT ;  /* 0x7f8000000700780b */ /* 0x000fd20003f3d000 */
[----:B------:R-:W1:Y:S08]  /*0210*/  @!P2 LDC R7, c[0x0][0x598] ;  /* 0x00016600ff07ab82 */ /* 0x000e700000000800 */
[----:B-1----:R-:W1:Y:S08]  /*0220*/  @!P1 LDC R7, c[0x0][0x594] ;  /* 0x00016500ff079b82 */ /* 0x002e700000000800 */
[----:B-1----:R-:W0:Y:S02]  /*0230*/  @P0 LDC R7, c[0x0][0x590] ;  /* 0x00016400ff070b82 */ /* 0x002e240000000800 */
[----:B0-----:R-:W-:Y:S01]  /*0240*/  STG.E desc[UR6][R4.64], R7 ;  /* 0x0000000704007986 */ /* 0x001fe2000c101906 */
[----:B------:R-:W-:Y:S05]  /*0250*/  EXIT ;  /* 0x000000000000794d */ /* 0x000fea0003800000 */
.L_x_2263:
[----:B------:R-:W0:Y:S01]  /*0260*/  LDCU UR4, c[0x0][0x380] ;  /* 0x00007000ff0477ac */ /* 0x000e220008000800 */
[----:B------:R-:W-:Y:S01]  /*0270*/  IADD3 R2, PT, PT, R2, -0x1, RZ ;  /* 0xffffffff02027810 */ /* 0x000fe20007ffe0ff */
[----:B------:R-:W-:Y:S03]  /*0280*/  BSSY.RECONVERGENT B0, `(.L_x_2266) ;  /* 0x000013d000007945 */ /* 0x000fe60003800200 */
        /* <DEDUP_REMOVED lines=284> */
[----:B------:R-:W1:Y:S01]  /*1450*/  LDCU UR5, c[0x0][0x4a8] ;  /* 0x00009500ff0577ac */ /* 0x000e620008000800 */
[----:B------:R-:W2:Y:S09]  /*1460*/  LDCU.64 UR10, c[0x0][0x570] ;  /* 0x0000ae00ff0a77ac */ /* 0x000eb20008000a00 */
[----:B------:R-:W3:Y:S01]  /*1470*/  @P0 LDC.64 R14, c[0x0][0x4b0] ;  /* 0x00012c00ff0e0b82 */ /* 0x000ee20000000a00 */
[----:B0-----:R-:W-:-:S07]  /*1480*/  IMAD.HI.U32 R10, R7, UR9, R6 ;  /* 0x00000009070a7c27 */ /* 0x001fce000f8e0006 */
[----:B------:R-:W0:Y:S01]  /*1490*/  @P0 LDC R17, c[0x0][0x4ac] ;  /* 0x00012b00ff110b82 */ /* 0x000e220000000800 */
[----:B-1----:R-:W-:Y:S02]  /*14a0*/  SHF.R.U32.HI R11, RZ, UR5, R10 ;  /* 0x00000005ff0b7c19 */ /* 0x002fe4000801160a */
[----:B------:R-:W-:Y:S02]  /*14b0*/  @P0 MOV R10, RZ ;  /* 0x000000ff000a0202 */ /* 0x000fe40000000f00 */
[----:B------:R-:W-:-:S03]  /*14c0*/  IADD3 R13, PT, PT, -R11, RZ, RZ ;  /* 0x000000ff0b0d7210 */ /* 0x000fc60007ffe1ff */
[----:B------:R-:W1:Y:S01]  /*14d0*/  @P0 LDC.64 R8, c[0x0][0x578] ;  /* 0x00015e00ff080b82 */ /* 0x000e620000000a00 */
[----:B---3--:R-:W-:-:S05]  /*14e0*/  @P0 IMAD.HI.U32 R6, R11, R14, R10 ;  /* 0x0000000e0b060227 */ /* 0x008fca00078e000a */
[----:B------:R-:W-:Y:S01]  /*14f0*/  @P0 SHF.R.U32.HI R10, RZ, R15, R6 ;  /* 0x0000000fff0a0219 */ /* 0x000fe20000011606 */
[----:B------:R-:W-:-:S03]  /*1500*/  IMAD R6, R13, UR8, R7 ;  /* 0x000000080d067c24 */ /* 0x000fc6000f8e0207 */
[----:B------:R-:W-:Y:S01]  /*1510*/  @P0 IADD3 R10, PT, PT, -R10, RZ, RZ ;  /* 0x000000ff0a0a0210 */ /* 0x000fe20007ffe1ff */
[C---:B--2---:R-:W-:Y:S02]  /*1520*/  IMAD R5, R6.reuse, UR10, R5 ;  /* 0x0000000a06057c24 */ /* 0x044fe4000f8e0205 */
[----:B------:R-:W-:Y:S02]  /*1530*/  IMAD R4, R6, UR11, R4 ;  /* 0x0000000b06047c24 */ /* 0x000fe4000f8e0204 */
[----:B0-----:R-:W-:-:S04]  /*1540*/  @P0 IMAD R10, R10, R17, R11 ;  /* 0x000000110a0a0224 */ /* 0x001fc800078e020b */
[C---:B-1----:R-:W-:Y:S02]  /*1550*/  @P0 IMAD R5, R10.reuse, R8, R5 ;  /* 0x000000080a050224 */ /* 0x042fe400078e0205 */
[----:B------:R-:W-:-:S07]  /*1560*/  @P0 IMAD R4, R10, R9, R4 ;  /* 0x000000090a040224 */ /* 0x000fce00078e0204 */
.L_x_2268:
[----:B------:R-:W0:Y:S02]  /*1570*/  LDCU.128 UR8, c[0x0][0x580] ;  /* 0x0000b000ff0877ac */ /* 0x000e240008000c00 */
[----:B0-----:R-:W-:-:S05]  /*1580*/  IADD3 R6, P0, PT, R4, UR10, RZ ;  /* 0x0000000a04067c10 */ /* 0x001fca000ff1e0ff */
[----:B------:R-:W-:-:S05]  /*1590*/  IMAD.X R7, RZ, RZ, UR11, P0 ;  /* 0x0000000bff077e24 */ /* 0x000fca00080e06ff */
[----:B------:R-:W2:Y:S01]  /*15a0*/  LDG.E R9, desc[UR6][R6.64] ;  /* 0x0000000606097981 */ /* 0x000ea2000c1e1900 */
[----:B------:R-:W-:Y:S02]  /*15b0*/  IADD3 R3, PT, PT, R3, 0x80, RZ ;  /* 0x0000008003037810 */ /* 0x000fe40007ffe0ff */
[C---:B--2---:R-:W-:Y:S02]  /*15c0*/  FSETP.NEU.FTZ.AND P2, PT, R9.reuse, -INF , PT ;  /* 0xff8000000900780b */ /* 0x044fe40003f5d000 */
[C---:B------:R-:W-:Y:S02]  /*15d0*/  FSETP.NAN.FTZ.AND P0, PT, |R9|.reuse, |R9|, PT ;  /* 0x400000090900720b */ /* 0x040fe40003f18200 */
[----:B------:R-:W-:-:S09]  /*15e0*/  FSETP.NEU.FTZ.AND P1, PT, R9, +INF , PT ;  /* 0x7f8000000900780b */ /* 0x000fd20003f3d000 */
[----:B------:R-:W0:Y:S08]  /*15f0*/  @!P2 LDC R9, c[0x0][0x598] ;  /* 0x00016600ff09ab82 */ /* 0x000e300000000800 */
[----:B0-----:R-:W0:Y:S08]  /*1600*/  @!P1 LDC R9, c[0x0][0x594] ;  /* 0x00016500ff099b82 */ /* 0x001e300000000800 */
[----:B0-----:R-:W0:Y:S01]  /*1610*/  @P0 LDC R9, c[0x0][0x590] ;  /* 0x00016400ff090b82 */ /* 0x001e220000000800 */
[----:B------:R-:W-:-:S04]  /*1620*/  IADD3 R4, P0, PT, R5, UR8, RZ ;  /* 0x0000000805047c10 */ /* 0x000fc8000ff1e0ff */
[----:B------:R-:W-:-:S05]  /*1630*/  IADD3.X R5, PT, PT, RZ, UR9, RZ, P0, !PT ;  /* 0x00000009ff057c10 */ /* 0x000fca00087fe4ff */
[----:B0-----:R0:W-:Y:S04]  /*1640*/  STG.E desc[UR6][R4.64], R9 ;  /* 0x0000000904007986 */ /* 0x0011e8000c101906 */
.L_x_2267:
[----:B------:R-:W-:Y:S05]  /*1650*/  BSYNC.RECONVERGENT B0 ;  /* 0x0000000000007941 */ /* 0x000fea0003800200 */
.L_x_2266:
[----:B------:R-:W-:-:S13]  /*1660*/  ISETP.GE.AND P0, PT, R3, UR4, PT ;  /* 0x0000000403007c0c */ /* 0x000fda000bf06270 */
[----:B------:R-:W-:Y:S05]  /*1670*/  @P0 EXIT ;  /* 0x000000000000094d */ /* 0x000fea0003800000 */
[----:B------:R-:W1:Y:S01]  /*1680*/  LDCU.64 UR4, c[0x0][0x390] ;  /* 0x00007200ff0477ac */ /* 0x000e620008000a00 */
[----:B0-----:R-:W-:Y:S01]  /*1690*/  HFMA2 R4, -RZ, RZ, 0, 0 ;  /* 0x00000000ff047431 */ /* 0x001fe200000001ff */
[----:B------:R-:W-:Y:S01]  /*16a0*/  MOV R5, R3 ;  /* 0x0000000300057202 */ /* 0x000fe20000000f00 */
[----:B------:R-:W0:Y:S01]  /*16b0*/  LDCU UR8, c[0x0][0x38c] ;  /* 0x00007180ff0877ac */ /* 0x000e220008000800 */
[----:B------:R-:W-:Y:S01]  /*16c0*/  ISETP.NE.AND P0, PT, R2, RZ, PT ;  /* 0x000000ff0200720c */ /* 0x000fe20003f05270 */
        /* <DEDUP_REMOVED lines=293> */
.L_x_2269:
[----:B------:R-:W0:Y:S02]  /*2920*/  LDCU.128 UR8, c[0x0][0x580] ;  /* 0x0000b000ff0877ac */ /* 0x000e240008000c00 */
[----:B0-----:R-:W-:-:S04]  /*2930*/  IADD3 R4, P0, PT, R2, UR10, RZ ;  /* 0x0000000a02047c10 */ /* 0x001fc8000ff1e0ff */
[----:B------:R-:W-:-:S05]  /*2940*/  IADD3.X R5, PT, PT, RZ, UR11, RZ, P0, !PT ;  /* 0x0000000bff057c10 */ /* 0x000fca00087fe4ff */
[----:B------:R-:W2:Y:S02]  /*2950*/  LDG.E R7, desc[UR6][R4.64] ;  /* 0x0000000604077981 */ /* 0x000ea4000c1e1900 */
        /* <DEDUP_REMOVED lines=8> */
[----:B0-----:R-:W-:Y:S01]  /*29e0*/  STG.E desc[UR6][R2.64], R7 ;  /* 0x0000000702007986 */ /* 0x001fe2000c101906 */
[----:B------:R-:W-:Y:S05]  /*29f0*/  EXIT ;  /* 0x000000000000794d */ /* 0x000fea0003800000 */
.L_x_2270:
        /* <DEDUP_REMOVED lines=16> */
.L_x_36980:


//--------------------- .text._ZN2at6native27unrolled_elementwise_kernelIZZZNS0_22nan_to_num_kernel_cudaERNS_18TensorIteratorBaseESt8optionalIdES5_S5_ENKUlvE0_clEvENKUlvE0_clEvEUlfE_St5arrayIPcLm2EELi4E23TrivialOffsetCalculatorILi1EjESD_NS0_6memory15LoadWithoutCastENSE_16StoreWithoutCastEEEviT_T0_T2_T3_T4_T5_ --------------------------
	.section	.text._ZN2at6native27unrolled_elementwise_kernelIZZZNS0_22nan_to_num_kernel_cudaERNS_18TensorIteratorBaseESt8optionalIdES5_S5_ENKUlvE0_clEvENKUlvE0_clEvEUlfE_St5arrayIPcLm2EELi4E23TrivialOffsetCalculatorILi1EjESD_NS0_6memory15LoadWithoutCastENSE_16StoreWithoutCastEEEviT_T0_T2_T3_T4_T5_,"ax",@progbits
	.align	128
        .global         _ZN2at6native27unrolled_elementwise_kernelIZZZNS0_22nan_to_num_kernel_cudaERNS_18TensorIteratorBaseESt8optionalIdES5_S5_ENKUlvE0_clEvENKUlvE0_clEvEUlfE_St5arrayIPcLm2EELi4E23TrivialOffsetCalculatorILi1EjESD_NS0_6memory15LoadWithoutCastENSE_16StoreWithoutCastEEEviT_T0_T2_T3_T4_T5_
        .type           _ZN2at6native27unrolled_elementwise_kernelIZZZNS0_22nan_to_num_kernel_cudaERNS_18TensorIteratorBaseESt8optionalIdES5_S5_ENKUlvE0_clEvENKUlvE0_clEvEUlfE_St5arrayIPcLm2EELi4E23TrivialOffsetCalculatorILi1EjESD_NS0_6memory15LoadWithoutCastENSE_16StoreWithoutCastEEEviT_T0_T2_T3_T4_T5_,@function
        .size           _ZN2at6native27unrolled_elementwise_kernelIZZZNS0_22nan_to_num_kernel_cudaERNS_18TensorIteratorBaseESt8optionalIdES5_S5_ENKUlvE0_clEvENKUlvE0_clEvEUlfE_St5arrayIPcLm2EELi4E23TrivialOffsetCalculatorILi1EjESD_NS0_6memory15LoadWithoutCastENSE_16StoreWithoutCastEEEviT_T0_T2_T3_T4_T5_,(.L_x_36981 - _ZN2at6native27unrolled_elementwise_kernelIZZZNS0_22nan_to_num_kernel_cudaERNS_18TensorIteratorBaseESt8optionalIdES5_S5_ENKUlvE0_clEvENKUlvE0_clEvEUlfE_St5arrayIPcLm2EELi4E23TrivialOffsetCalculatorILi1EjESD_NS0_6memory15LoadWithoutCastENSE_16StoreWithoutCastEEEviT_T0_T2_T3_T4_T5_)
        .other          _ZN2at6native27unrolled_elementwise_kernelIZZZNS0_22nan_to_num_kernel_cudaERNS_18TensorIteratorBaseESt8optionalIdES5_S5_ENKUlvE0_clEvENKUlvE0_clEvEUlfE_St5arrayIPcLm2EELi4E23TrivialOffsetCalculatorILi1EjESD_NS0_6memory15LoadWithoutCastENSE_16StoreWithoutCastEEEviT_T0_T2_T3_T4_T5_,@"STO_CUDA_ENTRY STV_DEFAULT"
_ZN2at6native27unrolled_elementwise_kernelIZZZNS0_22nan_to_num_kernel_cudaERNS_18TensorIteratorBaseESt8optionalIdES5_S5_ENKUlvE0_clEvENKUlvE0_clEvEUlfE_St5arrayIPcLm2EELi4E23TrivialOffsetCalculatorILi1EjESD_NS0_6memory15LoadWithoutCastENSE_16StoreWithoutCastEEEviT_T0_T2_T3_T4_T5_:
.text._ZN2at6native27unrolled_elementwise_kernelIZZZNS0_22nan_to_num_kernel_cudaERNS_18TensorIteratorBaseESt8optionalIdES5_S5_ENKUlvE0_clEvENKUlvE0_clEvEUlfE_St5arrayIPcLm2EELi4E23TrivialOffsetCalculatorILi1EjESD_NS0_6memory15LoadWithoutCastENSE_16StoreWithoutCastEEEviT_T0_T2_T3_T4_T5_:
[----:B------:R-:W-:Y:S01]  /*0000*/  LDC R1, c[0x0][0x37c] ;  /* 0x0000df00ff017b82 */ /* 0x000fe20000000800 */
[----:B------:R-:W0:Y:S07]  /*0010*/  S2R R0, SR_CTAID.X ;  /* 0x0000000000007919 */ /* 0x000e2e0000002500 */
[----:B------:R-:W0:Y:S01]  /*0020*/  LDC R3, c[0x0][0x380] ;  /* 0x0000e000ff037b82 */ /* 0x000e220000000800 */
[----:B------:R-:W1:Y:S01]  /*0030*/  LDCU.64 UR4, c[0x0][0x358] ;  /* 0x00006b00ff0477ac */ /* 0x000e620008000a00 */
[----:B------:R-:W2:Y:S01]  /*0040*/  S2R R9, SR_TID.X ;  /* 0x0000000000097919 */ /* 0x000ea20000002100 */
[----:B0-----:R-:W-:-:S02]  /*0050*/  IMAD R2, R0, -0x200, R3 ;  /* 0xfffffe0000027824 */ /* 0x001fc400078e0203 */
[----:B--2---:R-:W-:-:S03]  /*0060*/  IMAD.MOV.U32 R3, RZ, RZ, R9 ;  /* 0x000000ffff037224 */ /* 0x004fc600078e0009 */
[----:B------:R-:W-:-:S13]  /*0070*/  ISETP.GE.AND P0, PT, R9, R2, PT ;  /* 0x000000020900720c */ /* 0x000fda0003f06270 */
[----:B------:R-:W0:Y:S01]  /*0080*/  @!P0 LDC.64 R10, c[0x0][0x3a8] ;  /* 0x0000ea00ff0a8b82 */ /* 0x000e220000000a00 */
[----:B------:R-:W-:Y:S02]  /*0090*/  @!P0 VIADD R9, R3, 0x80 ;  /* 0x0000008003098836 */ /* 0x000fe40000000000 */
[----:B------:R-:W-:-:S03]  /*00a0*/  @!P0 IMAD R7, R0, 0x200, R3 ;  /* 0x0000020000078824 */ /* 0x000fc600078e0203 */
[----:B------:R-:W-:-:S13]  /*00b0*/  ISETP.GE.AND P1, PT, R9, R2, PT ;  /* 0x000000020900720c */ /* 0x000fda0003f26270 */
[----:B------:R-:W2:Y:S01]  /*00c0*/  @!P1 LDC.64 R12, c[0x0][0x3a8] ;  /* 0x0000ea00ff0c9b82 */ /* 0x000ea20000000a00 */
[----:B0-----:R-:W-:-:S04]  /*00d0*/  @!P0 IMAD.WIDE.U32 R10, R7, 0x4, R10 ;  /* 0x00000004070a8825 */ /* 0x001fc800078e000a */
[----:B------:R-:W-:-:S06]  /*00e0*/  IMAD.MOV.U32 R7, RZ, RZ, RZ ;  /* 0x000000ffff077224 */ /* 0x000fcc00078e00ff */
[----:B-1----:R0:W3:Y:S01]  /*00f0*/  @!P0 LDG.E R7, desc[UR4][R10.64] ;  /* 0x000000040a078981 */ /* 0x0020e2000c1e1900 */
[----:B------:R-:W-:Y:S02]  /*0100*/  @!P1 IMAD R15, R0, 0x200, R9 ;  /* 0x00000200000f9824 */ /* 0x000fe400078e0209 */
[----:B------:R-:W-:Y:S02]  /*0110*/  @!P1 VIADD R9, R9, 0x80 ;  /* 0x0000008009099836 */ /* 0x000fe40000000000 */
[----:B------:R-:W-:-:S03]  /*0120*/  IMAD.MOV.U32 R8, RZ, RZ, RZ ;  /* 0x000000ffff087224 */ /* 0x000fc600078e00ff */
[----:B------:R-:W-:Y:S01]  /*0130*/  ISETP.GE.AND P2, PT, R9, R2, PT ;  /* 0x000000020900720c */ /* 0x000fe20003f46270 */
[----:B--2---:R-:W-:-:S05]  /*0140*/  @!P1 IMAD.WIDE.U32 R12, R15, 0x4, R12 ;  /* 0x000000040f0c9825 */ /* 0x004fca00078e000c */
[----:B------:R1:W2:Y:S01]  /*0150*/  @!P1 LDG.E R8, desc[UR4][R12.64] ;  /* 0x000000040c089981 */ /* 0x0002a2000c1e1900 */
[----:B0-----:R-:W-:-:S06]  /*0160*/  IMAD.MOV.U32 R10, RZ, RZ, RZ ;  /* 0x000000ffff0a7224 */ /* 0x001fcc00078e00ff */
[----:B------:R-:W0:Y:S01]  /*0170*/  @!P2 LDC.64 R14, c[0x0][0x3a8] ;  /* 0x0000ea00ff0eab82 */ /* 0x000e220000000a00 */
[----:B------:R-:W-:Y:S02]  /*0180*/  @!P2 IMAD R17, R0, 0x200, R9 ;  /* 0x000002000011a824 */ /* 0x000fe400078e0209 */
[----:B------:R-:W-:-:S05]  /*0190*/  @!P2 VIADD R9, R9, 0x80 ;  /* 0x000000800909a836 */ /* 0x000fca0000000000 */
[----:B------:R-:W-:Y:S01]  /*01a0*/  ISETP.GE.AND P0, PT, R9, R2, PT ;  /* 0x000000020900720c */ /* 0x000fe20003f06270 */
[----:B0-----:R-:W-:-:S12]  /*01b0*/  @!P2 IMAD.WIDE.U32 R16, R17, 0x4, R14 ;  /* 0x000000041110a825 */ /* 0x001fd800078e000e */
[----:B------:R-:W0:Y:S01]  /*01c0*/  @!P0 LDC.64 R14, c[0x0][0x3a8] ;  /* 0x0000ea00ff0e8b82 */ /* 0x000e220000000a00 */
[----:B------:R-:W4:Y:S01]  /*01d0*/  @!P2 LDG.E R10, desc[UR4][R16.64] ;  /* 0x00000004100aa981 */ /* 0x000f22000c1e1900 */
[----:B------:R-:W-:-:S04]  /*01e0*/  @!P0 IMAD R9, R0, 0x200, R9 ;  /* 0x0000020000098824 */ /* 0x000fc800078e0209 */
[----:B0-----:R-:W-:-:S04]  /*01f0*/  @!P0 IMAD.WIDE.U32 R14, R9, 0x4, R14 ;  /* 0x00000004090e8825 */ /* 0x001fc800078e000e */
[----:B------:R-:W-:-:S06]  /*0200*/  IMAD.MOV.U32 R9, RZ, RZ, RZ ;  /* 0x000000ffff097224 */ /* 0x000fcc00078e00ff */
[----:B------:R0:W5:Y:S01]  /*0210*/  @!P0 LDG.E R9, desc[UR4][R14.64] ;  /* 0x000000040e098981 */ /* 0x000162000c1e1900 */
[CC--:B------:R-:W-:Y:S01]  /*0220*/  ISETP.GE.AND P2, PT, R3.reuse, R2.reuse, PT ;  /* 0x000000020300720c */ /* 0x0c0fe20003f46270 */
[C---:B------:R-:W-:Y:S01]  /*0230*/  VIADD R19, R3.reuse, 0x80 ;  /* 0x0000008003137836 */ /* 0x040fe20000000000 */
[----:B------:R-:W-:Y:S01]  /*0240*/  PLOP3.LUT P0, PT, PT, PT, PT, 0x80, 0x8 ;  /* 0x000000000008781c */ /* 0x000fe20003f0f070 */
[----:B------:R-:W-:Y:S01]  /*0250*/  VIADD R11, R3, 0x100 ;  /* 0x00000100030b7836 */ /* 0x000fe20000000000 */
[----:B------:R-:W-:Y:S02]  /*0260*/  BSSY.RECONVERGENT B0, `(.L_x_2271) ;  /* 0x0000055000007945 */ /* 0x000fe40003800200 */
[----:B------:R-:W-:-:S04]  /*0270*/  ISETP.GE.AND P4, PT, R19, R2, PT ;  /* 0x000000021300720c */ /* 0x000fc80003f86270 */
[----:B-1----:R-:W-:-:S03]  /*0280*/  P2R R12, PR, RZ, 0x10 ;  /* 0x00000010ff0c7803 */ /* 0x002fc60000000000 */
[C---:B---3--:R-:W-:Y:S02]  /*0290*/  @!P2 FSETP.NEU.FTZ.AND P1, PT, R7.reuse, -INF , PT ;  /* 0xff8000000700a80b */ /* 0x048fe40003f3d000 */
[C---:B------:R-:W-:Y:S02]  /*02a0*/  @!P2 FSETP.NAN.FTZ.AND P3, PT, |R7|.reuse, |R7|, PT ;  /* 0x400000070700a20b */ /* 0x040fe40003f78200 */
[----:B------:R-:W-:Y:S02]  /*02b0*/  @!P2 PLOP3.LUT P0, PT, P1, PT, PT, 0x80, 0x8 ;  /* 0x000000000008a81c */ /* 0x000fe40000f0f070 */
[----:B------:R-:W-:Y:S02]  /*02c0*/  P2R R13, PR, RZ, 0x8 ;  /* 0x00000008ff0d7803 */ /* 0x000fe40000000000 */
[----:B------:R-:W-:Y:S02]  /*02d0*/  @!P2 FSETP.NEU.FTZ.AND P1, PT, R7, +INF , PT ;  /* 0x7f8000000700a80b */ /* 0x000fe40003f3d000 */
[----:B--2---:R-:W-:-:S02]  /*02e0*/  @!P4 FSETP.NEU.FTZ.AND P3, PT, R8, -INF , PT ;  /* 0xff8000000800c80b */ /* 0x004fc40003f7d000 */
[----:B------:R-:W-:-:S05]  /*02f0*/  @!P4 FSETP.NAN.FTZ.AND P5, PT, |R8|, |R8|, PT ;  /* 0x400000080800c20b */ /* 0x000fca0003fb8200 */
[----:B------:R-:W1:Y:S01]  /*0300*/  @!P0 LDC R7, c[0x0][0x390] ;  /* 0x0000e400ff078b82 */ /* 0x000e620000000800 */
[----:B------:R-:W-:Y:S02]  /*0310*/  PLOP3.LUT P0, PT, PT, PT, PT, 0x80, 0x8 ;  /* 0x000000000008781c */ /* 0x000fe40003f0f070 */
[----:B------:R-:W-:Y:S02]  /*0320*/  @!P4 PLOP3.LUT P0, PT, P3, PT, PT, 0x80, 0x8 ;  /* 0x000000000008c81c */ /* 0x000fe40001f0f070 */
[----:B------:R-:W-:Y:S02]  /*0330*/  PLOP3.LUT P3, PT, PT, PT, PT, 0x80, 0x8 ;  /* 0x000000000008781c */ /* 0x000fe40003f6f070 */
[----:B------:R-:W-:Y:S02]  /*0340*/  @!P2 PLOP3.LUT P3, PT, P1, PT, PT, 0x80, 0x8 ;  /* 0x000000000008a81c */ /* 0x000fe40000f6f070 */
[----:B------:R-:W-:Y:S02]  /*0350*/  @!P4 FSETP.NEU.FTZ.AND P1, PT, R8, +INF , PT ;  /* 0x7f8000000800c80b */ /* 0x000fe40003f3d000 */
[----:B0-----:R-:W-:-:S02]  /*0360*/  P2R R14, PR, RZ, 0x20 ;  /* 0x00000020ff0e7803 */ /* 0x001fc40000000000 */
[----:B------:R-:W-:-:S03]  /*0370*/  PLOP3.LUT P5, PT, PT, PT, PT, 0x80, 0x8 ;  /* 0x000000000008781c */ /* 0x000fc60003faf070 */
[----:B------:R-:W0:Y:S01]  /*0380*/  @!P0 LDC R8, c[0x0][0x390] ;  /* 0x0000e400ff088b82 */ /* 0x000e220000000800 */
[----:B------:R-:W-:Y:S02]  /*0390*/  PLOP3.LUT P0, PT, PT, PT, PT, 0x80, 0x8 ;  /* 0x000000000008781c */ /* 0x000fe40003f0f070 */
[----:B------:R-:W-:Y:S02]  /*03a0*/  @!P4 PLOP3.LUT P0, PT, P1, PT, PT, 0x80, 0x8 ;  /* 0x000000000008c81c */ /* 0x000fe40000f0f070 */
[----:B------:R-:W-:-:S03]  /*03b0*/  ISETP.NE.AND P4, PT, R13, RZ, PT ;  /* 0x000000ff0d00720c */ /* 0x000fc60003f85270 */
[----:B-1----:R-:W1:Y:S01]  /*03c0*/  @!P3 LDC R7, c[0x0][0x38c] ;  /* 0x0000e300ff07bb82 */ /* 0x002e620000000800 */
[----:B------:R-:W-:Y:S01]  /*03d0*/  ISETP.GE.AND P3, PT, R11, R2, PT ;  /* 0x000000020b00720c */ /* 0x000fe20003f66270 */
[----:B------:R-:W-:-:S12]  /*03e0*/  VIADD R11, R3, 0x180 ;  /* 0x00000180030b7836 */ /* 0x000fd80000000000 */
[C---:B----4-:R-:W-:Y:S01]  /*03f0*/  @!P3 FSETP.NEU.FTZ.AND P1, PT, R10.reuse, -INF , PT ;  /* 0xff8000000a00b80b */ /* 0x050fe20003f3d000 */
[----:B0-----:R-:W0:Y:S01]  /*0400*/  @!P0 LDC R8, c[0x0][0x38c] ;  /* 0x0000e300ff088b82 */ /* 0x001e220000000800 */
[----:B------:R-:W-:Y:S02]  /*0410*/  PLOP3.LUT P0, PT, PT, PT, PT, 0x80, 0x8 ;  /* 0x000000000008781c */ /* 0x000fe40003f0f070 */
[----:B------:R-:W-:Y:S02]  /*0420*/  @!P3 PLOP3.LUT P0, PT, P1, PT, PT, 0x80, 0x8 ;  /* 0x000000000008b81c */ /* 0x000fe40000f0f070 */
[----:B------:R-:W-:-:S04]  /*0430*/  @!P3 FSETP.NEU.FTZ.AND P1, PT, R10, +INF , PT ;  /* 0x7f8000000a00b80b */ /* 0x000fc80003f3d000 */
[----:B------:R-:W-:Y:S02]  /*0440*/  @!P3 PLOP3.LUT P5, PT, P1, PT, PT, 0x80, 0x8 ;  /* 0x000000000008b81c */ /* 0x000fe40000faf070 */
[----:B------:R-:W-:-:S04]  /*0450*/  @!P3 FSETP.NAN.FTZ.AND P1, PT, |R10|, |R10|, PT ;  /* 0x4000000a0a00b20b */ /* 0x000fc80003f38200 */
[----:B------:R-:W-:Y:S01]  /*0460*/  P2R R13, PR, RZ, 0x2 ;  /* 0x00000002ff0d7803 */ /* 0x000fe20000000000 */
[----:B------:R-:W2:Y:S01]  /*0470*/  @!P0 LDC R10, c[0x0][0x390] ;  /* 0x0000e400ff0a8b82 */ /* 0x000ea20000000800 */
[----:B------:R-:W-:Y:S02]  /*0480*/  ISETP.GE.AND P1, PT, R11, R2, PT ;  /* 0x000000020b00720c */ /* 0x000fe40003f26270 */
[----:B------:R-:W-:-:S11]  /*0490*/  PLOP3.LUT P0, PT, PT, PT, PT, 0x80, 0x8 ;  /* 0x000000000008781c */ /* 0x000fd60003f0f070 */
[----:B-----5:R-:W-:-:S04]  /*04a0*/  @!P1 FSETP.NEU.FTZ.AND P6, PT, R9, -INF , PT ;  /* 0xff8000000900980b */ /* 0x020fc80003fdd000 */
[----:B------:R-:W-:Y:S02]  /*04b0*/  @!P1 PLOP3.LUT P0, PT, P6, PT, PT, 0x80, 0x8 ;  /* 0x000000000008981c */ /* 0x000fe4000370f070 */
[----:B------:R-:W-:Y:S02]  /*04c0*/  PLOP3.LUT P6, PT, PT, PT, PT, 0x8, 0x80 ;  /* 0x000000000080781c */ /* 0x000fe40003fce170 */
[----:B------:R-:W-:Y:S02]  /*04d0*/  @!P2 PLOP3.LUT P6, PT, P4, PT, PT, 0x80, 0x8 ;  /* 0x000000000008a81c */ /* 0x000fe400027cf070 */
[----:B------:R-:W-:Y:S01]  /*04e0*/  ISETP.NE.AND P4, PT, R12, RZ, PT ;  /* 0x000000ff0c00720c */ /* 0x000fe20003f85270 */
[----:B--2---:R-:W2:Y:S01]  /*04f0*/  @!P5 LDC R10, c[0x0][0x38c] ;  /* 0x0000e300ff0adb82 */ /* 0x004ea20000000800 */
[----:B------:R-:W-:Y:S02]  /*0500*/  P2R R12, PR, RZ, 0x4 ;  /* 0x00000004ff0c7803 */ /* 0x000fe40000000000 */
[----:B------:R-:W-:-:S02]  /*0510*/  ISETP.NE.AND P2, PT, R14, RZ, PT ;  /* 0x000000ff0e00720c */ /* 0x000fc40003f45270 */
[----:B------:R-:W-:Y:S02]  /*0520*/  PLOP3.LUT P5, PT, PT, PT, PT, 0x8, 0x80 ;  /* 0x000000000080781c */ /* 0x000fe40003fae170 */
[----:B------:R-:W-:Y:S02]  /*0530*/  P2R R11, PR, RZ, 0x40 ;  /* 0x00000040ff0b7803 */ /* 0x000fe40000000000 */
[----:B------:R-:W-:-:S03]  /*0540*/  ISETP.NE.AND P6, PT, R13, RZ, PT ;  /* 0x000000ff0d00720c */ /* 0x000fc60003fc5270 */
[----:B------:R-:W-:Y:S02]  /*0550*/  @!P4 PLOP3.LUT P5, PT, P2, PT, PT, 0x80, 0x8 ;  /* 0x000000000008c81c */ /* 0x000fe400017af070 */
[----:B------:R-:W-:-:S04]  /*0560*/  @!P1 FSETP.NAN.FTZ.AND P2, PT, |R9|, |R9|, PT ;  /* 0x400000090900920b */ /* 0x000fc80003f58200 */
[----:B------:R-:W-:Y:S02]  /*0570*/  P2R R13, PR, RZ, 0x4 ;  /* 0x00000004ff0d7803 */ /* 0x000fe40000000000 */
[----:B------:R-:W-:Y:S02]  /*0580*/  @!P1 FSETP.NEU.FTZ.AND P2, PT, R9, +INF , PT ;  /* 0x7f8000000900980b */ /* 0x000fe40003f5d000 */
[----:B------:R-:W3:Y:S01]  /*0590*/  @!P0 LDC R9, c[0x0][0x390] ;  /* 0x0000e400ff098b82 */ /* 0x000ee20000000800 */
[----:B------:R-:W-:Y:S02]  /*05a0*/  PLOP3.LUT P0, PT, PT, PT, PT, 0x8, 0x80 ;  /* 0x000000000080781c */ /* 0x000fe40003f0e170 */
[----:B------:R-:W-:Y:S02]  /*05b0*/  @!P3 PLOP3.LUT P0, PT, P6, PT, PT, 0x80, 0x8 ;  /* 0x000000000008b81c */ /* 0x000fe4000370f070 */
[----:B------:R-:W-:-:S03]  /*05c0*/  ISETP.NE.AND P6, PT, R11, RZ, PT ;  /* 0x000000ff0b00720c */ /* 0x000fc60003fc5270 */
[----:B0-----:R-:W0:Y:S01]  /*05d0*/  @P5 LDC R8, c[0x0][0x388] ;  /* 0x0000e200ff085b82 */ /* 0x001e220000000800 */
[----:B------:R-:W-:Y:S02]  /*05e0*/  PLOP3.LUT P5, PT, PT, PT, PT, 0x80, 0x8 ;  /* 0x000000000008781c */ /* 0x000fe40003faf070 */
[----:B------:R-:W-:Y:S02]  /*05f0*/  @!P1 PLOP3.LUT P5, PT, P2, PT, PT, 0x80, 0x8 ;  /* 0x000000000008981c */ /* 0x000fe400017af070 */
[----:B------:R-:W-:-:S03]  /*0600*/  ISETP.NE.AND P2, PT, R12, RZ, PT ;  /* 0x000000ff0c00720c */ /* 0x000fc60003f45270 */
[----:B--2---:R-:W2:Y:S01]  /*0610*/  @P0 LDC R10, c[0x0][0x388] ;  /* 0x0000e200ff0a0b82 */ /* 0x004ea20000000800 */
[----:B------:R-:W-:-:S07]  /*0620*/  PLOP3.LUT P0, PT, PT, PT, PT, 0x8, 0x80 ;  /* 0x000000000080781c */ /* 0x000fce0003f0e170 */
[----:B-1----:R-:W1:Y:S01]  /*0630*/  @P6 LDC R7, c[0x0][0x388] ;  /* 0x0000e200ff076b82 */ /* 0x002e620000000800 */
[----:B------:R-:W-:Y:S01]  /*0640*/  ISETP.NE.AND P6, PT, R13, RZ, PT ;  /* 0x000000ff0d00720c */ /* 0x000fe20003fc5270 */
[----:B------:R-:W-:Y:S02]  /*0650*/  @!P2 IMAD R11, R0, 0x200, R3 ;  /* 0x00000200000ba824 */ /* 0x000fe400078e0203 */
[----:B------:R-:W-:Y:S01]  /*0660*/  @!P2 IMAD.MOV.U32 R3, RZ, RZ, R19 ;  /* 0x000000ffff03a224 */ /* 0x000fe200078e0013 */
[----:B------:R-:W-:-:S03]  /*0670*/  @!P1 PLOP3.LUT P0, PT, P6, PT, PT, 0x80, 0x8 ;  /* 0x000000000008981c */ /* 0x000fc6000370f070 */
[----:B------:R-:W4:Y:S01]  /*0680*/  @!P2 LDC.64 R12, c[0x0][0x3a0] ;  /* 0x0000e800ff0cab82 */ /* 0x000f220000000a00 */
[----:B0-----:R-:W-:-:S07]  /*0690*/  @!P4 IMAD.MOV.U32 R4, RZ, RZ, R8 ;  /* 0x000000ffff04c224 */ /* 0x001fce00078e0008 */
[----:B---3--:R-:W0:Y:S01]  /*06a0*/  @!P5 LDC R9, c[0x0][0x38c] ;  /* 0x0000e300ff09db82 */ /* 0x008e220000000800 */
[----:B------:R-:W-:Y:S01]  /*06b0*/  ISETP.GE.AND P5, PT, R3, R2, PT ;  /* 0x000000020300720c */ /* 0x000fe20003fa6270 */
[----:B--2---:R-:W-:Y:S02]  /*06c0*/  @!P3 IMAD.MOV.U32 R5, RZ, RZ, R10 ;  /* 0x000000ffff05b224 */ /* 0x004fe400078e000a */
[----:B-1----:R-:W-:Y:S02]  /*06d0*/  @!P2 IMAD.MOV.U32 R6, RZ, RZ, R7 ;  /* 0x000000ffff06a224 */ /* 0x002fe400078e0007 */
[----:B----4-:R-:W-:-:S05]  /*06e0*/  @!P2 IMAD.WIDE.U32 R12, R11, 0x4, R12 ;  /* 0x000000040b0ca825 */ /* 0x010fca00078e000c */
[----:B------:R1:W-:Y:S03]  /*06f0*/  @!P2 STG.E desc[UR4][R12.64], R6 ;  /* 0x000000060c00a986 */ /* 0x0003e6000c101904 */
[----:B------:R-:W-:Y:S05]  /*0700*/  @P5 BRA `(.L_x_2272) ;  /* 0x0000000000285947 */ /* 0x000fea0003800000 */
[----:B-1----:R-:W1:Y:S01]  /*0710*/  LDC.64 R6, c[0x0][0x3a0] ;  /* 0x0000e800ff067b82 */ /* 0x002e620000000a00 */
[----:B------:R-:W-:Y:S02]  /*0720*/  IMAD R11, R0, 0x200, R3 ;  /* 0x00000200000b7824 */ /* 0x000fe400078e0203 */
[----:B------:R-:W-:-:S05]  /*0730*/  VIADD R3, R3, 0x80 ;  /* 0x0000008003037836 */ /* 0x000fca0000000000 */
[----:B------:R-:W-:-:S13]  /*0740*/  ISETP.GE.AND P2, PT, R3, R2, PT ;  /* 0x000000020300720c */ /* 0x000fda0003f46270 */
[----:B------:R-:W-:Y:S02]  /*0750*/  @!P2 IMAD R13, R0, 0x200, R3 ;  /* 0x00000200000da824 */ /* 0x000fe400078e0203 */
[----:B------:R-:W-:Y:S02]  /*0760*/  @!P2 VIADD R3, R3, 0x80 ;  /* 0x000000800303a836 */ /* 0x000fe40000000000 */
[----:B-1----:R-:W-:-:S04]  /*0770*/  IMAD.WIDE.U32 R10, R11, 0x4, R6 ;  /* 0x000000040b0a7825 */ /* 0x002fc800078e0006 */
[----:B------:R-:W-:Y:S01]  /*0780*/  @!P2 IMAD.WIDE.U32 R6, R13, 0x4, R6 ;  /* 0x000000040d06a825 */ /* 0x000fe200078e0006 */
[----:B------:R2:W-:Y:S04]  /*0790*/  STG.E desc[UR4][R10.64], R4 ;  /* 0x000000040a007986 */ /* 0x0005e8000c101904 */
[----:B------:R2:W-:Y:S02]  /*07a0*/  @!P2 STG.E desc[UR4][R6.64], R5 ;  /* 0x000000050600a986 */ /* 0x0005e4000c101904 */
.L_x_2272:
[----:B------:R-:W-:Y:S05]  /*07b0*/  BSYNC.RECONVERGENT B0 ;  /* 0x0000000000007941 */ /* 0x000fea0003800200 */
.L_x_2271:
[----:B0-----:R-:W0:Y:S01]  /*07c0*/  @P0 LDC R9, c[0x0][0x388] ;  /* 0x0000e200ff090b82 */ /* 0x001e220000000800 */
[----:B------:R-:W-:-:S13]  /*07d0*/  ISETP.GE.AND P2, PT, R3, R2, PT ;  /* 0x000000020300720c */ /* 0x000fda0003f46270 */
[----:B------:R-:W-:Y:S05]  /*07e0*/  @P2 EXIT ;  /* 0x000000000000294d */ /* 0x000fea0003800000 */
[----:B--2---:R-:W2:Y:S01]  /*07f0*/  LDC.64 R4, c[0x0][0x3a0] ;  /* 0x0000e800ff047b82 */ /* 0x004ea20000000a00 */
[----:B------:R-:W-:Y:S02]  /*0800*/  IMAD R3, R0, 0x200, R3 ;  /* 0x0000020000037824 */ /* 0x000fe400078e0203 */
[----:B0-----:R-:W-:Y:S02]  /*0810*/  @!P1 IMAD.MOV.U32 R7, RZ, RZ, R9 ;  /* 0x000000ffff079224 */ /* 0x001fe400078e0009 */
[----:B--2---:R-:W-:-:S05]  /*0820*/  IMAD.WIDE.U32 R2, R3, 0x4, R4 ;  /* 0x0000000403027825 */ /* 0x004fca00078e0004 */
[----:B------:R-:W-:Y:S01]  /*0830*/  STG.E desc[UR4][R2.64], R7 ;  /* 0x0000000702007986 */ /* 0x000fe2000c101904 */
[----:B------:R-:W-:Y:S05]  /*0840*/  EXIT ;  /* 0x000000000000794d */ /* 0x000fea0003800000 */
.L_x_2273:
        /* <DEDUP_REMOVED lines=11> */
.L_x_36981:


//--------------------- .text._ZN2at6native29vectorized_elementwise_kernelILi2EZZZNS0_22nan_to_num_kernel_cudaERNS_18TensorIteratorBaseESt8optionalIdES5_S5_ENKUlvE0_clEvENKUlvE0_clEvEUlfE_St5arrayIPcLm2EEEEviT0_T1_ --------------------------
	.section	.text._ZN2at6native29vectorized_elementwise_kernelILi2EZZZNS0_22nan_to_num_kernel_cudaERNS_18TensorIteratorBaseESt8optionalIdES5_S5_ENKUlvE0_clEvENKUlvE0_clEvEUlfE_St5arrayIPcLm2EEEEviT0_T1_,"ax",@progbits
	.align	128
        .global         _ZN2at6native29vectorized_elementwise_kernelILi2EZZZNS0_22nan_to_num_kernel_cudaERNS_18TensorIteratorBaseESt8optionalIdES5_S5_ENKUlvE0_clEvENKUlvE0_clEvEUlfE_St5arrayIPcLm2EEEEviT0_T1_
        .type           _ZN2at6native29vectorized_elementwise_kernelILi2EZZZNS0_22nan_to_num_kernel_cudaERNS_18TensorIteratorBaseESt8optionalIdES5_S5_ENKUlvE0_clEvENKUlvE0_clEvEUlfE_St5arrayIPcLm2EEEEviT0_T1_,@function
        .size           _ZN2at6native29vectorized_elementwise_kernelILi2EZZZNS0_22nan_to_num_kernel_cudaERNS_18TensorIteratorBaseESt8optionalIdES5_S5_ENKUlvE0_clEvENKUlvE0_clEvEUlfE_St5arrayIPcLm2EEEEviT0_T1_,(.L_x_36982 - _ZN2at6native29vectorized_elementwise_kernelILi2EZZZNS0_22nan_to_num_kernel_cudaERNS_18TensorIteratorBaseESt8optionalIdES5_S5_ENKUlvE0_clEvENKUlvE0_clEvEUlfE_St5arrayIPcLm2EEEEviT0_T1_)
        .other          _ZN2at6native29vectorized_elementwise_kernelILi2EZZZNS0_22nan_to_num_kernel_cudaERNS_18TensorIteratorBaseESt8optionalIdES5_S5_ENKUlvE0_clEvENKUlvE0_clEvEUlfE_St5arrayIPcLm2EEEEviT0_T1_,@"STO_CUDA_ENTRY STV_DEFAULT"
_ZN2at6native29vectorized_elementwise_kernelILi2EZZZNS0_22nan_to_num_kernel_cudaERNS_18TensorIteratorBaseESt8optionalIdES5_S5_ENKUlvE0_clEvENKUlvE0_clEvEUlfE_St5arrayIPcLm2EEEEviT0_T1_:
.text._ZN2at6native29vectorized_elementwise_kernelILi2EZZZNS0_22nan_to_num_kernel_cudaERNS_18TensorIteratorBaseESt8optionalIdES5_S5_ENKUlvE0_clEvENKUlvE0_clEvEUlfE_St5arrayIPcLm2EEEEviT0_T1_:
[----:B------:R-:W-:Y:S01]  /*0000*/  LDC R1, c[0x0][0x37c] ;  /* 0x0000df00ff017b82 */ /* 0x000fe20000000800 */
[----:B------:R-:W0:Y:S01]  /*0010*/  S2R R0, SR_CTAID.X ;  /* 0x0000000000007919 */ /* 0x000e220000002500 */
[----:B------:R-:W1:Y:S01]  /*0020*/  LDCU UR6, c[0x0][0x380] ;  /* 0x00007000ff0677ac */ /* 0x000e620008000800 */
[----:B------:R-:W2:Y:S01]  /*0030*/  LDCU.64 UR4, c[0x0][0x358] ;  /* 0x00006b00ff0477ac */ /* 0x000ea20008000a00 */
[----:B0-----:R-:W-:-:S05]  /*0040*/  IMAD.SHL.U32 R0, R0, 0x400, RZ ;  /* 0x0000040000007824 */ /* 0x001fca00078e00ff */
[----:B-1----:R-:W-:-:S04]  /*0050*/  IADD3 R6, PT, PT, -R0, UR6, RZ ;  /* 0x0000000600067c10 */ /* 0x002fc8000fffe1ff */
[----:B------:R-:W-:-:S13]  /*0060*/  ISETP.GT.U32.AND P0, PT, R6, 0x3ff, PT ;  /* 0x000003ff0600780c */ /* 0x000fda0003f04070 */
[----:B--2---:R-:W-:Y:S05]  /*0070*/  @P0 BRA `(.L_x_2274) ;  /* 0x0000001400640947 */ /* 0x004fea0003800000 */
[----:B------:R-:W0:Y:S01]  /*0080*/  S2R R23, SR_TID.X ;  /* 0x0000000000177919 */ /* 0x000e220000002100 */
[----:B------:R-:W-:Y:S02]  /*0090*/  CS2R R24, SRZ ;  /* 0x0000000000187805 */ /* 0x000fe4000001ff00 */
[----:B0-----:R-:W-:Y:S01]  /*00a0*/  ISETP.GE.U32.AND P0, PT, R23, R6, PT ;  /* 0x000000061700720c */ /* 0x001fe20003f06070 */
[----:B------:R-:W-:-:S12]  /*00b0*/  IMAD.MOV.U32 R7, RZ, RZ, R23 ;  /* 0x000000ffff077224 */ /* 0x000fd800078e0017 */
[----:B------:R-:W-:Y:S01]  /*00c0*/  @!P0 VIADD R23, R7, 0x80 ;  /* 0x0000008007178836 */ /* 0x000fe20000000000 */
[----:B------:R-:W0:Y:S01]  /*00d0*/  @!P0 LDC.64 R4, c[0x0][0x3a8] ;  /* 0x0000ea00ff048b82 */ /* 0x000e220000000a00 */
[----:B------:R-:W-:-:S03]  /*00e0*/  @!P0 IMAD.IADD R19, R0, 0x1, R7 ;  /* 0x0000000100138824 */ /* 0x000fc600078e0207 */
[----:B------:R-:W-:-:S13]  /*00f0*/  ISETP.GE.U32.AND P1, PT, R23, R6, PT ;  /* 0x000000061700720c */ /* 0x000fda0003f26070 */
[----:B------:R-:W1:Y:S01]  /*0100*/  @!P1 LDC.64 R16, c[0x0][0x3a8] ;  /* 0x0000ea00ff109b82 */ /* 0x000e620000000a00 */
[----:B------:R-:W-:Y:S02]  /*0110*/  @!P1 IMAD.IADD R3, R0, 0x1, R23 ;  /* 0x0000000100039824 */ /* 0x000fe400078e0217 */
[----:B------:R-:W-:-:S05]  /*0120*/  @!P1 VIADD R23, R23, 0x80 ;  /* 0x0000008017179836 */ /* 0x000fca0000000000 */
[----:B------:R-:W-:Y:S01]  /*0130*/  ISETP.GE.U32.AND P2, PT, R23, R6, PT ;  /* 0x000000061700720c */ /* 0x000fe20003f46070 */
[----:B------:R-:W-:Y:S02]  /*0140*/  IMAD.MOV.U32 R22, RZ, RZ, RZ ;  /* 0x000000ffff167224 */ /* 0x000fe400078e00ff */
[----:B-1----:R-:W-:-:S10]  /*0150*/  @!P1 IMAD.WIDE.U32 R16, R3, 0x4, R16 ;  /* 0x0000000403109825 */ /* 0x002fd400078e0010 */
[----:B------:R-:W1:Y:S01]  /*0160*/  @!P2 LDC.64 R2, c[0x0][0x3a8] ;  /* 0x0000ea00ff02ab82 */ /* 0x000e620000000a00 */
[----:B------:R2:W3:Y:S01]  /*0170*/  @!P1 LDG.E R25, desc[UR4][R16.64] ;  /* 0x0000000410199981 */ /* 0x0004e2000c1e1900 */
[----:B0-----:R-:W-:Y:S01]  /*0180*/  @!P0 IMAD.WIDE.U32 R4, R19, 0x4, R4 ;  /* 0x0000000413048825 */ /* 0x001fe200078e0004 */
[----:B------:R-:W-:-:S03]  /*0190*/  CS2R R20, SRZ ;  /* 0x0000000000147805 */ /* 0x000fc6000001ff00 */
[----:B------:R-:W-:Y:S01]  /*01a0*/  @!P2 IMAD.IADD R19, R0, 0x1, R23 ;  /* 0x000000010013a824 */ /* 0x000fe200078e0217 */
[----:B------:R0:W4:Y:S01]  /*01b0*/  @!P0 LDG.E R22, desc[UR4][R4.64] ;  /* 0x0000000404168981 */ /* 0x000122000c1e1900 */
[----:B------:R-:W-:-:S05]  /*01c0*/  @!P2 VIADD R23, R23, 0x80 ;  /* 0x000000801717a836 */ /* 0x000fca0000000000 */
[----:B------:R-:W-:Y:S01]  /*01d0*/  ISETP.GE.U32.AND P0, PT, R23, R6, PT ;  /* 0x000000061700720c */ /* 0x000fe20003f06070 */
[----:B-1----:R-:W-:-:S12]  /*01e0*/  @!P2 IMAD.WIDE.U32 R2, R19, 0x4, R2 ;  /* 0x000000041302a825 */ /* 0x002fd800078e0002 */
[----:B------:R-:W1:Y:S01]  /*01f0*/  @!P0 LDC.64 R26, c[0x0][0x3a8] ;  /* 0x0000ea00ff1a8b82 */ /* 0x000e620000000a00 */
[----:B------:R-:W5:Y:S01]  /*0200*/  @!P2 LDG.E R21, desc[UR4][R2.64] ;  /* 0x000000040215a981 */ /* 0x000f62000c1e1900 */
[----:B------:R-:W-:Y:S02]  /*0210*/  @!P0 IMAD.IADD R19, R0, 0x1, R23 ;  /* 0x0000000100138824 */ /* 0x000fe400078e0217 */
[----:B------:R-:W-:-:S05]  /*0220*/  @!P0 VIADD R23, R23, 0x80 ;  /* 0x0000008017178836 */ /* 0x000fca0000000000 */
[----:B------:R-:W-:-:S13]  /*0230*/  ISETP.GE.U32.AND P1, PT, R23, R6, PT ;  /* 0x000000061700720c */ /* 0x000fda0003f26070 */
[----:B--2---:R-:W2:Y:S01]  /*0240*/  @!P1 LDC.64 R16, c[0x0][0x3a8] ;  /* 0x0000ea00ff109b82 */ /* 0x004ea20000000a00 */
[----:B-1----:R-:W-:-:S04]  /*0250*/  @!P0 IMAD.WIDE.U32 R26, R19, 0x4, R26 ;  /* 0x00000004131a8825 */ /* 0x002fc800078e001a */
[----:B------:R-:W-:Y:S01]  /*0260*/  @!P1 IMAD.IADD R19, R0, 0x1, R23 ;  /* 0x0000000100139824 */ /* 0x000fe200078e0217 */
[----:B------:R1:W5:Y:S01]  /*0270*/  @!P0 LDG.E R20, desc[UR4][R26.64] ;  /* 0x000000041a148981 */ /* 0x000362000c1e1900 */
[----:B------:R-:W-:-:S05]  /*0280*/  @!P1 VIADD R23, R23, 0x80 ;  /* 0x0000008017179836 */ /* 0x000fca0000000000 */
[----:B------:R-:W-:Y:S01]  /*0290*/  ISETP.GE.U32.AND P0, PT, R23, R6, PT ;  /* 0x000000061700720c */ /* 0x000fe20003f06070 */
[----:B--2---:R-:W-:-:S12]  /*02a0*/  @!P1 IMAD.WIDE.U32 R16, R19, 0x4, R16 ;  /* 0x0000000413109825 */ /* 0x004fd800078e0010 */
[----:B0-----:R-:W0:Y:S01]  /*02b0*/  @!P0 LDC.64 R4, c[0x0][0x3a8] ;  /* 0x0000ea00ff048b82 */ /* 0x001e220000000a00 */
[----:B------:R-:W-:Y:S01]  /*02c0*/  @!P0 IMAD.IADD R19, R0, 0x1, R23 ;  /* 0x0000000100138824 */ /* 0x000fe200078e0217 */
[----:B------:R2:W5:Y:S01]  /*02d0*/  @!P1 LDG.E R24, desc[UR4][R16.64] ;  /* 0x0000000410189981 */ /* 0x000562000c1e1900 */
[----:B------:R-:W-:-:S05]  /*02e0*/  @!P0 VIADD R23, R23, 0x80 ;  /* 0x0000008017178836 */ /* 0x000fca0000000000 */
[----:B------:R-:W-:Y:S01]  /*02f0*/  ISETP.GE.U32.AND P1, PT, R23, R6, PT ;  /* 0x000000061700720c */ /* 0x000fe20003f26070 */
[----:B-1----:R-:W-:-:S12]  /*0300*/  IMAD.MOV.U32 R26, RZ, RZ, RZ ;  /* 0x000000ffff1a7224 */ /* 0x002fd800078e00ff */
[----:B------:R-:W1:Y:S01]  /*0310*/  @!P1 LDC.64 R2, c[0x0][0x3a8] ;  /* 0x0000ea00ff029b82 */ /* 0x000e620000000a00 */
[----:B------:R-:W-:Y:S02]  /*0320*/  @!P1 IMAD.IADD R27, R0, 0x1, R23 ;  /* 0x00000001001b9824 */ /* 0x000fe400078e0217 */
[----:B0-----:R-:W-:-:S04]  /*0330*/  @!P0 IMAD.WIDE.U32 R18, R19, 0x4, R4 ;  /* 0x0000000413128825 */ /* 0x001fc800078e0004 */
[----:B------:R-:W-:Y:S01]  /*0340*/  @!P1 VIADD R23, R23, 0x80 ;  /* 0x0000008017179836 */ /* 0x000fe20000000000 */
[----:B------:R-:W5:Y:S04]  /*0350*/  @!P0 LDG.E R26, desc[UR4][R18.64] ;  /* 0x00000004121a8981 */ /* 0x000f68000c1e1900 */
[----:B------:R-:W-:Y:S01]  /*0360*/  ISETP.GE.U32.AND P0, PT, R23, R6, PT ;  /* 0x000000061700720c */ /* 0x000fe20003f06070 */
[----:B--2---:R-:W-:Y:S02]  /*0370*/  IMAD.MOV.U32 R16, RZ, RZ, RZ ;  /* 0x000000ffff107224 */ /* 0x004fe400078e00ff */
[----:B-1----:R-:W-:-:S10]  /*0380*/  @!P1 IMAD.WIDE.U32 R2, R27, 0x4, R2 ;  /* 0x000000041b029825 */ /* 0x002fd400078e0002 */
[----:B------:R-:W0:Y:S01]  /*0390*/  @!P0 LDC.64 R4, c[0x0][0x3a8] ;  /* 0x0000ea00ff048b82 */ /* 0x000e220000000a00 */
[----:B------:R1:W2:Y:S01]  /*03a0*/  @!P1 LDG.E R16, desc[UR4][R2.64] ;  /* 0x0000000402109981 */ /* 0x0002a2000c1e1900 */
[----:B------:R-:W-:-:S04]  /*03b0*/  @!P0 IMAD.IADD R17, R0, 0x1, R23 ;  /* 0x0000000100118824 */ /* 0x000fc800078e0217 */
[----:B0-----:R-:W-:-:S04]  /*03c0*/  @!P0 IMAD.WIDE.U32 R4, R17, 0x4, R4 ;  /* 0x0000000411048825 */ /* 0x001fc800078e0004 */
[----:B------:R-:W-:-:S06]  /*03d0*/  IMAD.MOV.U32 R17, RZ, RZ, RZ ;  /* 0x000000ffff117224 */ /* 0x000fcc00078e00ff */
[----:B------:R0:W2:Y:S01]  /*03e0*/  @!P0 LDG.E R17, desc[UR4][R4.64] ;  /* 0x0000000404118981 */ /* 0x0000a2000c1e1900 */
[----:B------:R-:W-:-:S05]  /*03f0*/  VIADD R23, R7, 0x80 ;  /* 0x0000008007177836 */ /* 0x000fca0000000000 */
[-C--:B------:R-:W-:Y:S02]  /*0400*/  ISETP.GE.U32.AND P5, PT, R23, R6.reuse, PT ;  /* 0x000000061700720c */ /* 0x080fe40003fa6070 */
[C---:B------:R-:W-:Y:S01]  /*0410*/  ISETP.GE.U32.AND P0, PT, R7.reuse, R6, PT ;  /* 0x000000060700720c */ /* 0x040fe20003f06070 */
[----:B-1----:R-:W-:Y:S01]  /*0420*/  VIADD R3, R7, 0x100 ;  /* 0x0000010007037836 */ /* 0x002fe20000000000 */
[----:B------:R-:W-:Y:S02]  /*0430*/  PLOP3.LUT P4, PT, PT, PT, PT, 0x80, 0x8 ;  /* 0x000000000008781c */ /* 0x000fe40003f8f070 */
[----:B------:R-:W-:Y:S02]  /*0440*/  PLOP3.LUT P2, PT, PT, PT, PT, 0x80, 0x8 ;  /* 0x000000000008781c */ /* 0x000fe40003f4f070 */
[----:B------:R-:W-:-:S05]  /*0450*/  P2R R28, PR, RZ, 0x1 ;  /* 0x00000001ff1c7803 */ /* 0x000fca0000000000 */
[----:B---3--:R-:W-:-:S04]  /*0460*/  @!P5 FSETP.NEU.FTZ.AND P1, PT, R25, -INF , PT ;  /* 0xff8000001900d80b */ /* 0x008fc80003f3d000 */
[----:B------:R-:W-:Y:S02]  /*0470*/  @!P5 PLOP3.LUT P4, PT, P1, PT, PT, 0x80, 0x8 ;  /* 0x000000000008d81c */ /* 0x000fe40000f8f070 */
[----:B------:R-:W-:Y:S02]  /*0480*/  ISETP.GE.U32.AND P1, PT, R3, R6, PT ;  /* 0x000000060300720c */ /* 0x000fe40003f26070 */
[----:B----4-:R-:W-:Y:S02]  /*0490*/  @!P0 FSETP.NEU.FTZ.AND P3, PT, R22, -INF , PT ;  /* 0xff8000001600880b */ /* 0x010fe40003f7d000 */
[C---:B------:R-:W-:Y:S02]  /*04a0*/  @!P5 FSETP.NAN.FTZ.AND P6, PT, |R25|.reuse, |R25|, PT ;  /* 0x400000191900d20b */ /* 0x040fe40003fd8200 */
[----:B------:R-:W-:Y:S02]  /*04b0*/  @!P0 PLOP3.LUT P2, PT, P3, PT, PT, 0x80, 0x8 ;  /* 0x000000000008881c */ /* 0x000fe40001f4f070 */
[----:B------:R-:W-:-:S03]  /*04c0*/  @!P5 FSETP.NEU.FTZ.AND P3, PT, R25, +INF , PT ;  /* 0x7f8000001900d80b */ /* 0x000fc60003f7d000 */
[----:B------:R-:W1:Y:S01]  /*04d0*/  @!P4 LDC R25, c[0x0][0x390] ;  /* 0x0000e400ff19cb82 */ /* 0x000e620000000800 */
[----:B------:R-:W-:Y:S02]  /*04e0*/  PLOP3.LUT P4, PT, PT, PT, PT, 0x80, 0x8 ;  /* 0x000000000008781c */ /* 0x000fe40003f8f070 */
[----:B------:R-:W-:Y:S02]  /*04f0*/  @!P5 PLOP3.LUT P4, PT, P3, PT, PT, 0x80, 0x8 ;  /* 0x000000000008d81c */ /* 0x000fe40001f8f070 */
[----:B------:R-:W-:Y:S02]  /*0500*/  PLOP3.LUT P3, PT, PT, PT, PT, 0x80, 0x8 ;  /* 0x000000000008781c */ /* 0x000fe40003f6f070 */
[----:B-----5:R-:W-:-:S04]  /*0510*/  @!P1 FSETP.NEU.FTZ.AND P5, PT, R21, -INF , PT ;  /* 0xff8000001500980b */ /* 0x020fc80003fbd000 */
[----:B------:R-:W-:Y:S02]  /*0520*/  @!P1 PLOP3.LUT P3, PT, P5, PT, PT, 0x80, 0x8 ;  /* 0x000000000008981c */ /* 0x000fe40002f6f070 */
[----:B------:R-:W-:Y:S02]  /*0530*/  @!P0 FSETP.NEU.FTZ.AND P5, PT, R22, +INF , PT ;  /* 0x7f8000001600880b */ /* 0x000fe40003fbd000 */
[----:B------:R-:W-:Y:S02]  /*0540*/  P2R R3, PR, RZ, 0x4 ;  /* 0x00000004ff037803 */ /* 0x000fe40000000000 */
[----:B------:R-:W-:Y:S02]  /*0550*/  PLOP3.LUT P2, PT, PT, PT, PT, 0x80, 0x8 ;  /* 0x000000000008781c */ /* 0x000fe40003f4f070 */
[----:B------:R-:W-:Y:S01]  /*0560*/  @!P0 PLOP3.LUT P2, PT, P5, PT, PT, 0x80, 0x8 ;  /* 0x000000000008881c */ /* 0x000fe20002f4f070 */
[----:B-1----:R-:W1:Y:S03]  /*0570*/  @!P4 LDC R25, c[0x0][0x38c] ;  /* 0x0000e300ff19cb82 */ /* 0x002e660000000800 */
[----:B------:R-:W-:-:S02]  /*0580*/  P2R R2, PR, RZ, 0x4 ;  /* 0x00000004ff027803 */ /* 0x000fc40000000000 */
[----:B------:R-:W-:Y:S02]  /*0590*/  ISETP.NE.AND P2, PT, R3, RZ, PT ;  /* 0x000000ff0300720c */ /* 0x000fe40003f45270 */
[----:B------:R-:W-:Y:S01]  /*05a0*/  @!P0 FSETP.NAN.FTZ.AND P5, PT, |R22|, |R22|, PT ;  /* 0x400000161600820b */ /* 0x000fe20003fb8200 */
[----:B------:R-:W-:Y:S01]  /*05b0*/  VIADD R3, R7, 0x180 ;  /* 0x0000018007037836 */ /* 0x000fe20000000000 */
[----:B------:R-:W-:-:S09]  /*05c0*/  ISETP.GE.U32.AND P0, PT, R23, R6, PT ;  /* 0x000000061700720c */ /* 0x000fd20003f06070 */
[----:B------:R-:W3:Y:S01]  /*05d0*/  @!P2 LDC R22, c[0x0][0x390] ;  /* 0x0000e400ff16ab82 */ /* 0x000ee20000000800 */
[----:B------:R-:W-:-:S04]  /*05e0*/  @!P1 FSETP.NAN.FTZ.AND P2, PT, |R21|, |R21|, PT ;  /* 0x400000151500920b */ /* 0x000fc80003f58200 */
[----:B------:R-:W-:Y:S02]  /*05f0*/  P2R R19, PR, RZ, 0x4 ;  /* 0x00000004ff137803 */ /* 0x000fe40000000000 */
[----:B------:R-:W-:Y:S02]  /*0600*/  ISETP.GE.U32.AND P2, PT, R3, R6, PT ;  /* 0x000000060300720c */ /* 0x000fe40003f46070 */
[----:B------:R-:W-:Y:S02]  /*0610*/  P2R R27, PR, RZ, 0x20 ;  /* 0x00000020ff1b7803 */ /* 0x000fe40000000000 */
[----:B------:R-:W-:Y:S02]  /*0620*/  PLOP3.LUT P5, PT, PT, PT, PT, 0x8, 0x80 ;  /* 0x000000000080781c */ /* 0x000fe40003fae170 */
[----:B------:R-:W-:Y:S02]  /*0630*/  @!P0 PLOP3.LUT P5, PT, P6, PT, PT, 0x80, 0x8 ;  /* 0x000000000008881c */ /* 0x000fe400037af070 */
[----:B------:R-:W-:Y:S01]  /*0640*/  @!P1 FSETP.NEU.FTZ.AND P0, PT, R21, +INF , PT ;  /* 0x7f8000001500980b */ /* 0x000fe20003f1d000 */
[----:B------:R-:W-:Y:S01]  /*0650*/  VIADD R3, R7, 0x200 ;  /* 0x0000020007037836 */ /* 0x000fe20000000000 */
[----:B------:R-:W4:Y:S03]  /*0660*/  @!P3 LDC R21, c[0x0][0x390] ;  /* 0x0000e400ff15bb82 */ /* 0x000f260000000800 */
[----:B------:R-:W-:-:S02]  /*0670*/  @!P2 FSETP.NEU.FTZ.AND P3, PT, R20, -INF , PT ;  /* 0xff8000001400a80b */ /* 0x000fc40003f7d000 */
[----:B------:R-:W-:Y:S02]  /*0680*/  P2R R18, PR, RZ, 0x1 ;  /* 0x00000001ff127803 */ /* 0x000fe40000000000 */
[----:B------:R-:W-:Y:S02]  /*0690*/  PLOP3.LUT P0, PT, PT, PT, PT, 0x80, 0x8 ;  /* 0x000000000008781c */ /* 0x000fe40003f0f070 */
[----:B------:R-:W-:Y:S02]  /*06a0*/  @!P2 PLOP3.LUT P0, PT, P3, PT, PT, 0x80, 0x8 ;  /* 0x000000000008a81c */ /* 0x000fe40001f0f070 */
[----:B------:R-:W-:Y:S02]  /*06b0*/  ISETP.GE.U32.AND P3, PT, R3, R6, PT ;  /* 0x000000060300720c */ /* 0x000fe40003f66070 */
[----:B------:R-:W-:Y:S02]  /*06c0*/  P2R R3, PR, RZ, 0x1 ;  /* 0x00000001ff037803 */ /* 0x000fe40000000000 */
[----:B------:R-:W-:-:S09]  /*06d0*/  PLOP3.LUT P0, PT, PT, PT, PT, 0x80, 0x8 ;  /* 0x000000000008781c */ /* 0x000fd20003f0f070 */
[----:B------:R-:W-:-:S04]  /*06e0*/  @!P3 FSETP.NEU.FTZ.AND P4, PT, R24, -INF , PT ;  /* 0xff8000001800b80b */ /* 0x000fc80003f9d000 */
[----:B------:R-:W-:-:S04]  /*06f0*/  @!P3 PLOP3.LUT P0, PT, P4, PT, PT, 0x80, 0x8 ;  /* 0x000000000008b81c */ /* 0x000fc8000270f070 */
[----:B------:R-:W-:Y:S02]  /*0700*/  P2R R31, PR, RZ, 0x1 ;  /* 0x00000001ff1f7803 */ /* 0x000fe40000000000 */
[----:B------:R-:W-:Y:S01]  /*0710*/  ISETP.NE.AND P0, PT, R3, RZ, PT ;  /* 0x000000ff0300720c */ /* 0x000fe20003f05270 */
[----:B------:R-:W-:-:S05]  /*0720*/  VIADD R3, R7, 0x280 ;  /* 0x0000028007037836 */ /* 0x000fca0000000000 */
[----:B------:R-:W-:Y:S01]  /*0730*/  ISETP.GE.U32.AND P4, PT, R3, R6, PT ;  /* 0x000000060300720c */ /* 0x000fe20003f86070 */
[----:B------:R-:W-:Y:S01]  /*0740*/  VIADD R3, R7, 0x300 ;  /* 0x0000030007037836 */ /* 0x000fe20000000000 */
[----:B0-----:R-:W-:Y:S02]  /*0750*/  P2R R4, PR, RZ, 0x20 ;  /* 0x00000020ff047803 */ /* 0x001fe40000000000 */
[----:B------:R-:W-:Y:S02]  /*0760*/  P2R R5, PR, RZ, 0x2 ;  /* 0x00000002ff057803 */ /* 0x000fe40000000000 */
[----:B------:R-:W-:-:S07]  /*0770*/  PLOP3.LUT P1, PT, PT, PT, PT, 0x80, 0x8 ;  /* 0x000000000008781c */ /* 0x000fce0003f2f070 */
[----:B------:R-:W-:-:S04]  /*0780*/  @!P4 FSETP.NEU.FTZ.AND P5, PT, R26, -INF , PT ;  /* 0xff8000001a00c80b */ /* 0x000fc80003fbd000 */
[----:B------:R-:W-:Y:S02]  /*0790*/  @!P4 PLOP3.LUT P1, PT, P5, PT, PT, 0x80, 0x8 ;  /* 0x000000000008c81c */ /* 0x000fe40002f2f070 */
[----:B------:R-:W-:Y:S02]  /*07a0*/  ISETP.GE.U32.AND P5, PT, R3, R6, PT ;  /* 0x000000060300720c */ /* 0x000fe40003fa6070 */
[----:B------:R-:W-:Y:S02]  /*07b0*/  P2R R3, PR, RZ, 0x2 ;  /* 0x00000002ff037803 */ /* 0x000fe40000000000 */
[----:B------:R-:W-:-:S09]  /*07c0*/  PLOP3.LUT P1, PT, PT, PT, PT, 0x80, 0x8 ;  /* 0x000000000008781c */ /* 0x000fd20003f2f070 */
[----:B--2---:R-:W-:-:S04]  /*07d0*/  @!P5 FSETP.NEU.FTZ.AND P6, PT, R16, -INF , PT ;  /* 0xff8000001000d80b */ /* 0x004fc80003fdd000 */
[----:B------:R-:W-:-:S04]  /*07e0*/  @!P5 PLOP3.LUT P1, PT, P6, PT, PT, 0x80, 0x8 ;  /* 0x000000000008d81c */ /* 0x000fc8000372f070 */
[----:B------:R-:W-:Y:S02]  /*07f0*/  P2R R29, PR, RZ, 0x2 ;  /* 0x00000002ff1d7803 */ /* 0x000fe40000000000 */
[----:B------:R-:W-:Y:S01]  /*0800*/  ISETP.NE.AND P1, PT, R3, RZ, PT ;  /* 0x000000ff0300720c */ /* 0x000fe20003f25270 */
[----:B------:R-:W-:-:S05]  /*0810*/  VIADD R3, R7, 0x380 ;  /* 0x0000038007037836 */ /* 0x000fca0000000000 */
[----:B------:R-:W-:Y:S02]  /*0820*/  ISETP.GE.U32.AND P6, PT, R3, R6, PT ;  /* 0x000000060300720c */ /* 0x000fe40003fc6070 */
[----:B------:R-:W-:Y:S02]  /*0830*/  P2R R30, PR, RZ, 0x4 ;  /* 0x00000004ff1e7803 */ /* 0x000fe40000000000 */
[----:B------:R-:W-:Y:S02]  /*0840*/  P2R R32, PR, RZ, 0x8 ;  /* 0x00000008ff207803 */ /* 0x000fe40000000000 */
[----:B------:R-:W-:-:S07]  /*0850*/  PLOP3.LUT P3, PT, PT, PT, PT, 0x80, 0x8 ;  /* 0x000000000008781c */ /* 0x000fce0003f6f070 */
[----:B------:R-:W-:-:S04]  /*0860*/  @!P6 FSETP.NEU.FTZ.AND P2, PT, R17, -INF , PT ;  /* 0xff8000001100e80b */ /* 0x000fc80003f5d000 */
[----:B------:R-:W-:Y:S02]  /*0870*/  @!P6 PLOP3.LUT P3, PT, P2, PT, PT, 0x80, 0x8 ;  /* 0x000000000008e81c */ /* 0x000fe4000176f070 */
[----:B------:R-:W-:Y:S02]  /*0880*/  ISETP.NE.AND P2, PT, R30, RZ, PT ;  /* 0x000000ff1e00720c */ /* 0x000fe40003f45270 */
[----:B------:R-:W-:-:S11]  /*0890*/  P2R R3, PR, RZ, 0x8 ;  /* 0x00000008ff037803 */ /* 0x000fd60000000000 */
[----:B------:R-:W-:-:S04]  /*08a0*/  @!P2 FSETP.NAN.FTZ.AND P3, PT, |R20|, |R20|, PT ;  /* 0x400000141400a20b */ /* 0x000fc80003f78200 */
[----:B------:R-:W-:Y:S02]  /*08b0*/  P2R R30, PR, RZ, 0x8 ;  /* 0x00000008ff1e7803 */ /* 0x000fe40000000000 */
[----:B------:R-:W-:Y:S02]  /*08c0*/  @!P2 FSETP.NEU.FTZ.AND P3, PT, R20, +INF , PT ;  /* 0x7f8000001400a80b */ /* 0x000fe40003f7d000 */
[----:B------:R-:W0:Y:S02]  /*08d0*/  @!P0 LDC R20, c[0x0][0x390] ;  /* 0x0000e400ff148b82 */ /* 0x000e240000000800 */
[----:B------:R-:W-:Y:S02]  /*08e0*/  P2R R34, PR, RZ, 0x8 ;  /* 0x00000008ff227803 */ /* 0x000fe40000000000 */
[----:B------:R-:W-:Y:S02]  /*08f0*/  ISETP.NE.AND P3, PT, R32, RZ, PT ;  /* 0x000000ff2000720c */ /* 0x000fe40003f65270 */
[----:B------:R-:W-:-:S02]  /*0900*/  P2R R33, PR, RZ, 0x4 ;  /* 0x00000004ff217803 */ /* 0x000fc40000000000 */
[----:B------:R-:W-:-:S09]  /*0910*/  ISETP.NE.AND P2, PT, R3, RZ, PT ;  /* 0x000000ff0300720c */ /* 0x000fd20003f45270 */
[----:B------:R-:W-:-:S04]  /*0920*/  @!P3 FSETP.NAN.FTZ.AND P0, PT, |R24|, |R24|, PT ;  /* 0x400000181800b20b */ /* 0x000fc80003f18200 */
[----:B------:R-:W-:Y:S02]  /*0930*/  P2R R3, PR, RZ, 0x1 ;  /* 0x00000001ff037803 */ /* 0x000fe40000000000 */
[----:B------:R-:W-:-:S04]  /*0940*/  @!P3 FSETP.NEU.FTZ.AND P0, PT, R24, +INF , PT ;  /* 0x7f8000001800b80b */ /* 0x000fc80003f1d000 */
[----:B------:R-:W-:Y:S02]  /*0950*/  P2R R32, PR, RZ, 0x1 ;  /* 0x00000001ff207803 */ /* 0x000fe40000000000 */
[----:B------:R-:W-:Y:S02]  /*0960*/  ISETP.NE.AND P0, PT, R31, RZ, PT ;  /* 0x000000ff1f00720c */ /* 0x000fe40003f05270 */
[----:B------:R-:W-:Y:S02]  /*0970*/  P2R R31, PR, RZ, 0x8 ;  /* 0x00000008ff1f7803 */ /* 0x000fe40000000000 */
[----:B------:R-:W-:-:S04]  /*0980*/  ISETP.NE.AND P3, PT, R34, RZ, PT ;  /* 0x000000ff2200720c */ /* 0x000fc80003f65270 */
[----:B------:R-:W-:-:S05]  /*0990*/  P2R R34, PR, RZ, 0x8 ;  /* 0x00000008ff227803 */ /* 0x000fca0000000000 */
[----:B------:R-:W2:Y:S01]  /*09a0*/  @!P0 LDC R24, c[0x0][0x390] ;  /* 0x0000e400ff188b82 */ /* 0x000ea20000000800 */
[----:B------:R-:W-:Y:S02]  /*09b0*/  @!P4 FSETP.NAN.FTZ.AND P0, PT, |R26|, |R26|, PT ;  /* 0x4000001a1a00c20b */ /* 0x000fe40003f18200 */
[----:B------:R-:W-:Y:S02]  /*09c0*/  ISETP.NE.AND P3, PT, R18, RZ, PT ;  /* 0x000000ff1200720c */ /* 0x000fe40003f65270 */
[----:B------:R-:W-:Y:S02]  /*09d0*/  P2R R18, PR, RZ, 0x1 ;  /* 0x00000001ff127803 */ /* 0x000fe40000000000 */
[----:B------:R-:W-:Y:S02]  /*09e0*/  @!P4 FSETP.NEU.FTZ.AND P0, PT, R26, +INF , PT ;  /* 0x7f8000001a00c80b */ /* 0x000fe40003f1d000 */
[----:B------:R-:W5:Y:S01]  /*09f0*/  @!P1 LDC R26, c[0x0][0x390] ;  /* 0x0000e400ff1a9b82 */ /* 0x000f620000000800 */
[----:B------:R-:W-:-:S04]  /*0a00*/  @!P5 FSETP.NAN.FTZ.AND P1, PT, |R16|, |R16|, PT ;  /* 0x400000101000d20b */ /* 0x000fc80003f38200 */
[----:B------:R-:W-:Y:S02]  /*0a10*/  P2R R36, PR, RZ, 0x2 ;  /* 0x00000002ff247803 */ /* 0x000fe40000000000 */
[----:B------:R-:W-:-:S04]  /*0a20*/  @!P5 FSETP.NEU.FTZ.AND P1, PT, R16, +INF , PT ;  /* 0x7f8000001000d80b */ /* 0x000fc80003f3d000 */
[----:B------:R-:W-:Y:S02]  /*0a30*/  P2R R35, PR, RZ, 0x2 ;  /* 0x00000002ff237803 */ /* 0x000fe40000000000 */
[----:B------:R-:W-:-:S13]  /*0a40*/  ISETP.NE.AND P1, PT, R29, RZ, PT ;  /* 0x000000ff1d00720c */ /* 0x000fda0003f25270 */
[----:B------:R-:W1:Y:S01]  /*0a50*/  @!P1 LDC R16, c[0x0][0x390] ;  /* 0x0000e400ff109b82 */ /* 0x000e620000000800 */
[----:B------:R-:W-:-:S04]  /*0a60*/  @!P6 FSETP.NAN.FTZ.AND P1, PT, |R17|, |R17|, PT ;  /* 0x400000111100e20b */ /* 0x000fc80003f38200 */
[----:B------:R-:W-:Y:S02]  /*0a70*/  P2R R37, PR, RZ, 0x2 ;  /* 0x00000002ff257803 */ /* 0x000fe40000000000 */
[----:B------:R-:W-:Y:S02]  /*0a80*/  @!P6 FSETP.NEU.FTZ.AND P1, PT, R17, +INF , PT ;  /* 0x7f8000001100e80b */ /* 0x000fe40003f3d000 */
[----:B------:R-:W3:Y:S02]  /*0a90*/  @!P2 LDC R17, c[0x0][0x390] ;  /* 0x0000e400ff11ab82 */ /* 0x000ee40000000800 */
[----:B------:R-:W-:Y:S02]  /*0aa0*/  P2R R29, PR, RZ, 0x2 ;  /* 0x00000002ff1d7803 */ /* 0x000fe40000000000 */
[----:B------:R-:W-:Y:S02]  /*0ab0*/  ISETP.NE.AND P1, PT, R5, RZ, PT ;  /* 0x000000ff0500720c */ /* 0x000fe40003f25270 */
[----:B------:R-:W-:-:S11]  /*0ac0*/  PLOP3.LUT P2, PT, PT, PT, PT, 0x80, 0x8 ;  /* 0x000000000008781c */ /* 0x000fd60003f4f070 */
[----:B------:R-:W-:-:S04]  /*0ad0*/  @!P1 PLOP3.LUT P2, PT, P3, PT, PT, 0x80, 0x8 ;  /* 0x000000000008981c */ /* 0x000fc80001f4f070 */
[----:B------:R-:W-:Y:S02]  /*0ae0*/  P2R R5, PR, RZ, 0x4 ;  /* 0x00000004ff057803 */ /* 0x000fe40000000000 */
[----:B------:R-:W-:Y:S02]  /*0af0*/  ISETP.NE.AND P2, PT, R33, RZ, PT ;  /* 0x000000ff2100720c */ /* 0x000fe40003f45270 */
[----:B------:R-:W-:Y:S02]  /*0b00*/  ISETP.NE.AND P3, PT, R34, RZ, PT ;  /* 0x000000ff2200720c */ /* 0x000fe40003f65270 */
[----:B------:R-:W-:Y:S02]  /*0b10*/  P2R R33, PR, RZ, 0x2 ;  /* 0x00000002ff217803 */ /* 0x000fe40000000000 */
[----:B------:R-:W-:-:S07]  /*0b20*/  PLOP3.LUT P1, PT, PT, PT, PT, 0x80, 0x8 ;  /* 0x000000000008781c */ /* 0x000fce0003f2f070 */
[----:B------:R-:W-:Y:S02]  /*0b30*/  @!P2 PLOP3.LUT P1, PT, P3, PT, PT, 0x80, 0x8 ;  /* 0x000000000008a81c */ /* 0x000fe40001f2f070 */
[----:B------:R-:W-:Y:S02]  /*0b40*/  ISETP.NE.AND P3, PT, R31, RZ, PT ;  /* 0x000000ff1f00720c */ /* 0x000fe40003f65270 */
[----:B------:R-:W-:Y:S02]  /*0b50*/  P2R R31, PR, RZ, 0x4 ;  /* 0x00000004ff1f7803 */ /* 0x000fe40000000000 */
[----:B------:R-:W-:-:S04]  /*0b60*/  ISETP.NE.AND P2, PT, R19, RZ, PT ;  /* 0x000000ff1300720c */ /* 0x000fc80003f45270 */
[----:B------:R-:W-:Y:S02]  /*0b70*/  P2R R19, PR, RZ, 0x4 ;  /* 0x00000004ff137803 */ /* 0x000fe40000000000 */
[----:B------:R-:W-:Y:S02]  /*0b80*/  ISETP.NE.AND P2, PT, R32, RZ, PT ;  /* 0x000000ff2000720c */ /* 0x000fe40003f45270 */
[----:B------:R-:W-:Y:S02]  /*0b90*/  P2R R34, PR, RZ, 0x2 ;  /* 0x00000002ff227803 */ /* 0x000fe40000000000 */
[----:B------:R-:W-:Y:S02]  /*0ba0*/  PLOP3.LUT P1, PT, PT, PT, PT, 0x80, 0x8 ;  /* 0x000000000008781c */ /* 0x000fe40003f2f070 */
[----:B------:R-:W-:Y:S02]  /*0bb0*/  @!P3 PLOP3.LUT P1, PT, P2, PT, PT, 0x80, 0x8 ;  /* 0x000000000008b81c */ /* 0x000fe4000172f070 */
[----:B------:R-:W-:-:S02]  /*0bc0*/  P2R R32, PR, RZ, 0x8 ;  /* 0x00000008ff207803 */ /* 0x000fc40000000000 */
[----:B------:R-:W-:Y:S02]  /*0bd0*/  PLOP3.LUT P2, PT, PT, PT, PT, 0x80, 0x8 ;  /* 0x000000000008781c */ /* 0x000fe40003f4f070 */
[----:B------:R-:W-:Y:S02]  /*0be0*/  ISETP.NE.AND P3, PT, R35, RZ, PT ;  /* 0x000000ff2300720c */ /* 0x000fe40003f65270 */
[----:B------:R-:W-:Y:S02]  /*0bf0*/  @!P4 PLOP3.LUT P2, PT, P0, PT, PT, 0x80, 0x8 ;  /* 0x000000000008c81c */ /* 0x000fe4000074f070 */
[----:B------:R-:W-:Y:S02]  /*0c00*/  P2R R35, PR, RZ, 0x2 ;  /* 0x00000002ff237803 */ /* 0x000fe40000000000 */
[----:B------:R-:W-:Y:S02]  /*0c10*/  ISETP.NE.AND P0, PT, R28, RZ, PT ;  /* 0x000000ff1c00720c */ /* 0x000fe40003f05270 */
[----:B------:R-:W-:-:S02]  /*0c20*/  P2R R28, PR, RZ, 0x4 ;  /* 0x00000004ff1c7803 */ /* 0x000fc40000000000 */
[----:B------:R-:W-:-:S04]  /*0c30*/  ISETP.NE.AND P2, PT, R35, RZ, PT ;  /* 0x000000ff2300720c */ /* 0x000fc80003f45270 */
[----:B------:R-:W-:Y:S02]  /*0c40*/  P2R R35, PR, RZ, 0x4 ;  /* 0x00000004ff237803 */ /* 0x000fe40000000000 */
[----:B------:R-:W-:-:S04]  /*0c50*/  ISETP.NE.AND P2, PT, R34, RZ, PT ;  /* 0x000000ff2200720c */ /* 0x000fc80003f45270 */
[----:B------:R-:W-:Y:S02]  /*0c60*/  P2R R34, PR, RZ, 0x4 ;  /* 0x00000004ff227803 */ /* 0x000fe40000000000 */
[----:B------:R-:W-:-:S04]  /*0c70*/  ISETP.NE.AND P2, PT, R5, RZ, PT ;  /* 0x000000ff0500720c */ /* 0x000fc80003f45270 */
[----:B------:R-:W-:Y:S02]  /*0c80*/  P2R R5, PR, RZ, 0x4 ;  /* 0x00000004ff057803 */ /* 0x000fe40000000000 */
[----:B------:R-:W-:-:S04]  /*0c90*/  ISETP.NE.AND P2, PT, R4, RZ, PT ;  /* 0x000000ff0400720c */ /* 0x000fc80003f45270 */
[----:B------:R-:W-:Y:S02]  /*0ca0*/  P2R R4, PR, RZ, 0x4 ;  /* 0x00000004ff047803 */ /* 0x000fe40000000000 */
[----:B------:R-:W-:Y:S02]  /*0cb0*/  ISETP.NE.AND P2, PT, R29, RZ, PT ;  /* 0x000000ff1d00720c */ /* 0x000fe40003f45270 */
[----:B------:R-:W-:Y:S02]  /*0cc0*/  P2R R29, PR, RZ, 0x10 ;  /* 0x00000010ff1d7803 */ /* 0x000fe40000000000 */
[----:B------:R-:W-:-:S04]  /*0cd0*/  ISETP.NE.AND P4, PT, R3, RZ, PT ;  /* 0x000000ff0300720c */ /* 0x000fc80003f85270 */
[----:B------:R-:W-:Y:S02]  /*0ce0*/  P2R R3, PR, RZ, 0x10 ;  /* 0x00000010ff037803 */ /* 0x000fe40000000000 */
[----:B------:R-:W-:Y:S02]  /*0cf0*/  ISETP.NE.AND P4, PT, R30, RZ, PT ;  /* 0x000000ff1e00720c */ /* 0x000fe40003f85270 */
[----:B------:R-:W-:Y:S02]  /*0d00*/  PLOP3.LUT P1, PT, PT, PT, PT, 0x80, 0x8 ;  /* 0x000000000008781c */ /* 0x000fe40003f2f070 */
[----:B------:R-:W-:Y:S02]  /*0d10*/  P2R R30, PR, RZ, 0x10 ;  /* 0x00000010ff1e7803 */ /* 0x000fe40000000000 */
[----:B------:R-:W-:Y:S02]  /*0d20*/  ISETP.NE.AND P4, PT, R27, RZ, PT ;  /* 0x000000ff1b00720c */ /* 0x000fe40003f85270 */
[----:B------:R-:W-:-:S02]  /*0d30*/  @!P5 PLOP3.LUT P1, PT, P3, PT, PT, 0x80, 0x8 ;  /* 0x000000000008d81c */ /* 0x000fc40001f2f070 */
[----:B------:R-:W-:Y:S02]  /*0d40*/  PLOP3.LUT P3, PT, PT, PT, PT, 0x80, 0x8 ;  /* 0x000000000008781c */ /* 0x000fe40003f6f070 */
[----:B------:R-:W-:Y:S02]  /*0d50*/  @!P6 PLOP3.LUT P3, PT, P2, PT, PT, 0x80, 0x8 ;  /* 0x000000000008e81c */ /* 0x000fe4000176f070 */
[----:B------:R-:W-:Y:S02]  /*0d60*/  PLOP3.LUT P2, PT, PT, PT, PT, 0x8, 0x80 ;  /* 0x000000000080781c */ /* 0x000fe40003f4e170 */
[----:B------:R-:W-:-:S04]  /*0d70*/  @!P0 PLOP3.LUT P2, PT, P4, PT, PT, 0x80, 0x8 ;  /* 0x000000000008881c */ /* 0x000fc8000274f070 */
[----:B------:R-:W-:Y:S01]  /*0d80*/  P2R R27, PR, RZ, 0x4 ;  /* 0x00000004ff1b7803 */ /* 0x000fe20000000000 */
[----:B-1----:R-:W1:Y:S01]  /*0d90*/  @!P1 LDC R16, c[0x0][0x38c] ;  /* 0x0000e300ff109b82 */ /* 0x002e620000000800 */
[----:B------:R-:W-:-:S07]  /*0da0*/  ISETP.NE.AND P2, PT, R4, RZ, PT ;  /* 0x000000ff0400720c */ /* 0x000fce0003f45270 */
[----:B---3--:R-:W3:Y:S08]  /*0db0*/  @!P3 LDC R17, c[0x0][0x38c] ;  /* 0x0000e300ff11bb82 */ /* 0x008ef00000000800 */
[----:B------:R-:W1:Y:S01]  /*0dc0*/  @P2 LDC R25, c[0x0][0x388] ;  /* 0x0000e200ff192b82 */ /* 0x000e620000000800 */
[----:B------:R-:W-:-:S13]  /*0dd0*/  ISETP.NE.AND P2, PT, R5, RZ, PT ;  /* 0x000000ff0500720c */ /* 0x000fda0003f45270 */
[----:B----4-:R-:W4:Y:S01]  /*0de0*/  @!P2 LDC R21, c[0x0][0x38c] ;  /* 0x0000e300ff15ab82 */ /* 0x010f220000000800 */
[----:B------:R-:W-:-:S13]  /*0df0*/  ISETP.NE.AND P2, PT, R34, RZ, PT ;  /* 0x000000ff2200720c */ /* 0x000fda0003f45270 */
[----:B0-----:R-:W0:Y:S01]  /*0e00*/  @!P2 LDC R20, c[0x0][0x38c] ;  /* 0x0000e300ff14ab82 */ /* 0x001e220000000800 */
[----:B------:R-:W-:Y:S02]  /*0e10*/  ISETP.NE.AND P2, PT, R35, RZ, PT ;  /* 0x000000ff2300720c */ /* 0x000fe40003f45270 */
[----:B------:R-:W-:-:S11]  /*0e20*/  ISETP.NE.AND P1, PT, R33, RZ, PT ;  /* 0x000000ff2100720c */ /* 0x000fd60003f25270 */
[----:B--2---:R-:W2:Y:S01]  /*0e30*/  @!P2 LDC R24, c[0x0][0x38c] ;  /* 0x0000e300ff18ab82 */ /* 0x004ea20000000800 */
[----:B------:R-:W-:Y:S02]  /*0e40*/  ISETP.NE.AND P2, PT, R28, RZ, PT ;  /* 0x000000ff1c00720c */ /* 0x000fe40003f45270 */
[----:B------:R-:W-:-:S11]  /*0e50*/  PLOP3.LUT P3, PT, PT, PT, PT, 0x8, 0x80 ;  /* 0x000000000080781c */ /* 0x000fd60003f6e170 */
[----:B-----5:R-:W5:Y:S01]  /*0e60*/  @!P2 LDC R26, c[0x0][0x38c] ;  /* 0x0000e300ff1aab82 */ /* 0x020f620000000800 */
[----:B------:R-:W-:-:S04]  /*0e70*/  ISETP.NE.AND P2, PT, R19, RZ, PT ;  /* 0x000000ff1300720c */ /* 0x000fc80003f45270 */
[----:B------:R-:W-:Y:S02]  /*0e80*/  @!P1 PLOP3.LUT P3, PT, P2, PT, PT, 0x80, 0x8 ;  /* 0x000000000008981c */ /* 0x000fe4000176f070 */
[----:B------:R-:W-:Y:S02]  /*0e90*/  ISETP.NE.AND P2, PT, R31, RZ, PT ;  /* 0x000000ff1f00720c */ /* 0x000fe40003f45270 */
[----:B------:R-:W-:Y:S02]  /*0ea0*/  ISETP.NE.AND P4, PT, R30, RZ, PT ;  /* 0x000000ff1e00720c */ /* 0x000fe40003f85270 */
[----:B------:R-:W-:Y:S02]  /*0eb0*/  P2R R5, PR, RZ, 0x8 ;  /* 0x00000008ff057803 */ /* 0x000fe40000000000 */
[----:B------:R-:W-:-:S07]  /*0ec0*/  PLOP3.LUT P3, PT, PT, PT, PT, 0x8, 0x80 ;  /* 0x000000000080781c */ /* 0x000fce0003f6e170 */
[----:B------:R-:W-:Y:S02]  /*0ed0*/  @!P2 PLOP3.LUT P3, PT, P4, PT, PT, 0x80, 0x8 ;  /* 0x000000000008a81c */ /* 0x000fe4000276f070 */
[----:B------:R-:W-:Y:S02]  /*0ee0*/  ISETP.NE.AND P4, PT, R3, RZ, PT ;  /* 0x000000ff0300720c */ /* 0x000fe40003f85270 */
[----:B------:R-:W-:Y:S02]  /*0ef0*/  P2R R3, PR, RZ, 0x8 ;  /* 0x00000008ff037803 */ /* 0x000fe40000000000 */
[----:B------:R-:W-:Y:S02]  /*0f00*/  ISETP.NE.AND P3, PT, R32, RZ, PT ;  /* 0x000000ff2000720c */ /* 0x000fe40003f65270 */
[----:B------:R-:W-:Y:S02]  /*0f10*/  P2R R30, PR, RZ, 0x4 ;  /* 0x00000004ff1e7803 */ /* 0x000fe40000000000 */
[----:B------:R-:W-:-:S02]  /*0f20*/  PLOP3.LUT P2, PT, PT, PT, PT, 0x8, 0x80 ;  /* 0x000000000080781c */ /* 0x000fc40003f4e170 */
[----:B------:R-:W-:Y:S02]  /*0f30*/  P2R R4, PR, RZ, 0x1 ;  /* 0x00000001ff047803 */ /* 0x000fe40000000000 */
[----:B------:R-:W-:Y:S02]  /*0f40*/  ISETP.NE.AND P0, PT, R2, RZ, PT ;  /* 0x000000ff0200720c */ /* 0x000fe40003f05270 */
[----:B------:R-:W-:-:S03]  /*0f50*/  P2R R2, PR, RZ, 0x2 ;  /* 0x00000002ff027803 */ /* 0x000fc60000000000 */
[----:B------:R-:W-:Y:S02]  /*0f60*/  @!P3 PLOP3.LUT P2, PT, P4, PT, PT, 0x80, 0x8 ;  /* 0x000000000008b81c */ /* 0x000fe4000274f070 */
[----:B------:R-:W-:Y:S02]  /*0f70*/  ISETP.NE.AND P1, PT, R18, RZ, PT ;  /* 0x000000ff1200720c */ /* 0x000fe40003f25270 */
[----:B------:R-:W-:Y:S02]  /*0f80*/  P2R R18, PR, RZ, 0x4 ;  /* 0x00000004ff127803 */ /* 0x000fe40000000000 */
[----:B------:R-:W-:Y:S02]  /*0f90*/  ISETP.NE.AND P4, PT, R29, RZ, PT ;  /* 0x000000ff1d00720c */ /* 0x000fe40003f85270 */
[----:B------:R-:W-:Y:S01]  /*0fa0*/  P2R R29, PR, RZ, 0x8 ;  /* 0x00000008ff1d7803 */ /* 0x000fe20000000000 */
[----:B------:R-:W3:Y:S01]  /*0fb0*/  @!P0 LDC R22, c[0x0][0x38c] ;  /* 0x0000e300ff168b82 */ /* 0x000ee20000000800 */
        /* <DEDUP_REMOVED lines=8> */
[----:B------:R-:W-:Y:S02]  /*1040*/  ISETP.GE.U32.AND P3, PT, R23, R6, PT ;  /* 0x000000061700720c */ /* 0x000fe40003f66070 */
[----:B------:R-:W-:Y:S02]  /*1050*/  ISETP.NE.AND P0, PT, R36, RZ, PT ;  /* 0x000000ff2400720c */ /* 0x000fe40003f05270 */
[----:B------:R-:W-:Y:S02]  /*1060*/  PLOP3.LUT P2, PT, PT, PT, PT, 0x8, 0x80 ;  /* 0x000000000080781c */ /* 0x000fe40003f4e170 */
[----:B------:R-:W-:Y:S02]  /*1070*/  @!P4 PLOP3.LUT P2, PT, P1, PT, PT, 0x80, 0x8 ;  /* 0x000000000008c81c */ /* 0x000fe40000f4f070 */
[----:B------:R-:W-:-:S05]  /*1080*/  P2R R3, PR, RZ, 0x10 ;  /* 0x00000010ff037803 */ /* 0x000fca0000000000 */
[----:B-1----:R-:W-:Y:S01]  /*1090*/  @!P3 IMAD.MOV.U32 R8, RZ, RZ, R25 ;  /* 0x000000ffff08b224 */ /* 0x002fe200078e0019 */
[----:B------:R-:W-:Y:S02]  /*10a0*/  ISETP.NE.AND P3, PT, R5, RZ, PT ;  /* 0x000000ff0500720c */ /* 0x000fe40003f65270 */
[----:B------:R-:W-:Y:S02]  /*10b0*/  ISETP.NE.AND P4, PT, R37, RZ, PT ;  /* 0x000000ff2500720c */ /* 0x000fe40003f85270 */
[----:B------:R-:W-:Y:S01]  /*10c0*/  PLOP3.LUT P1, PT, PT, PT, PT, 0x8, 0x80 ;  /* 0x000000000080781c */ /* 0x000fe20003f2e170 */
[----:B-----5:R-:W1:Y:S01]  /*10d0*/  @P2 LDC R26, c[0x0][0x388] ;  /* 0x0000e200ff1a2b82 */ /* 0x020e620000000800 */
[----:B------:R-:W-:Y:S02]  /*10e0*/  @!P5 PLOP3.LUT P1, PT, P0, PT, PT, 0x80, 0x8 ;  /* 0x000000000008d81c */ /* 0x000fe4000072f070 */
[----:B------:R-:W-:Y:S02]  /*10f0*/  PLOP3.LUT P0, PT, PT, PT, PT, 0x8, 0x80 ;  /* 0x000000000080781c */ /* 0x000fe40003f0e170 */
[----:B------:R-:W-:-:S03]  /*1100*/  @!P6 PLOP3.LUT P0, PT, P4, PT, PT, 0x80, 0x8 ;  /* 0x000000000008e81c */ /* 0x000fc6000270f070 */
[----:B---3--:R-:W3:Y:S01]  /*1110*/  @P3 LDC R22, c[0x0][0x388] ;  /* 0x0000e200ff163b82 */ /* 0x008ee20000000800 */
[----:B------:R-:W-:-:S07]  /*1120*/  ISETP.NE.AND P3, PT, R18, RZ, PT ;  /* 0x000000ff1200720c */ /* 0x000fce0003f65270 */
[----:B------:R-:W5:Y:S08]  /*1130*/  @P1 LDC R16, c[0x0][0x388] ;  /* 0x0000e200ff101b82 */ /* 0x000f700000000800 */
[----:B------:R-:W5:Y:S01]  /*1140*/  @P0 LDC R17, c[0x0][0x388] ;  /* 0x0000e200ff110b82 */ /* 0x000f620000000800 */
[----:B------:R-:W-:-:S07]  /*1150*/  ISETP.NE.AND P0, PT, R4, RZ, PT ;  /* 0x000000ff0400720c */ /* 0x000fce0003f05270 */
[----:B----4-:R-:W4:Y:S01]  /*1160*/  @P3 LDC R21, c[0x0][0x388] ;  /* 0x0000e200ff153b82 */ /* 0x010f220000000800 */
[----:B------:R-:W-:Y:S02]  /*1170*/  ISETP.NE.AND P3, PT, R19, RZ, PT ;  /* 0x000000ff1300720c */ /* 0x000fe40003f65270 */
[----:B------:R-:W-:Y:S02]  /*1180*/  ISETP.NE.AND P4, PT, R3, RZ, PT ;  /* 0x000000ff0300720c */ /* 0x000fe40003f85270 */
[----:B------:R-:W-:-:S03]  /*1190*/  ISETP.NE.AND P1, PT, R2, RZ, PT ;  /* 0x000000ff0200720c */ /* 0x000fc60003f25270 */
[----:B------:R-:W1:Y:S08]  /*11a0*/  @!P0 LDC.64 R2, c[0x0][0x3a0] ;  /* 0x0000e800ff028b82 */ /* 0x000e700000000a00 */
[----:B0-----:R-:W0:Y:S01]  /*11b0*/  @P3 LDC R20, c[0x0][0x388] ;  /* 0x0000e200ff143b82 */ /* 0x001e220000000800 */
[----:B------:R-:W-:Y:S01]  /*11c0*/  ISETP.NE.AND P3, PT, R28, RZ, PT ;  /* 0x000000ff1c00720c */ /* 0x000fe20003f65270 */
[----:B------:R-:W-:-:S02]  /*11d0*/  @!P0 IMAD.IADD R5, R0, 0x1, R7 ;  /* 0x0000000100058824 */ /* 0x000fc400078e0207 */
[----:B---3--:R-:W-:Y:S02]  /*11e0*/  @!P0 IMAD.MOV.U32 R15, RZ, RZ, R22 ;  /* 0x000000ffff0f8224 */ /* 0x008fe400078e0016 */
[----:B------:R-:W-:-:S08]  /*11f0*/  @!P0 IMAD.MOV.U32 R7, RZ, RZ, R23 ;  /* 0x000000ffff078224 */ /* 0x000fd000078e0017 */
[----:B--2---:R-:W2:Y:S01]  /*1200*/  @P3 LDC R24, c[0x0][0x388] ;  /* 0x0000e200ff183b82 */ /* 0x004ea20000000800 */
[----:B-1----:R-:W-:Y:S01]  /*1210*/  @!P0 IMAD.WIDE.U32 R2, R5, 0x4, R2 ;  /* 0x0000000405028825 */ /* 0x002fe200078e0002 */
[----:B------:R-:W-:-:S04]  /*1220*/  ISETP.NE.AND P3, PT, R29, RZ, PT ;  /* 0x000000ff1d00720c */ /* 0x000fc80003f65270 */
[----:B------:R1:W-:Y:S01]  /*1230*/  @!P0 STG.E desc[UR4][R2.64], R15 ;  /* 0x0000000f02008986 */ /* 0x0003e2000c101904 */
[----:B------:R-:W-:Y:S02]  /*1240*/  ISETP.GE.U32.AND P0, PT, R7, R6, PT ;  /* 0x000000060700720c */ /* 0x000fe40003f06070 */
[----:B------:R-:W-:Y:S01]  /*1250*/  ISETP.NE.AND P2, PT, R30, RZ, PT ;  /* 0x000000ff1e00720c */ /* 0x000fe20003f45270 */
[----:B------:R-:W-:Y:S04]  /*1260*/  BSSY.RECONVERGENT B0, `(.L_x_2275) ;  /* 0x0000032000007945 */ /* 0x000fe80003800200 */
[----:B------:R-:W-:Y:S01]  /*1270*/  BSSY.RELIABLE B1, `(.L_x_2276) ;  /* 0x000002a000017945 */ /* 0x000fe20003800100 */
[----:B----4-:R-:W-:Y:S02]  /*1280*/  @!P1 IMAD.MOV.U32 R9, RZ, RZ, R21 ;  /* 0x000000ffff099224 */ /* 0x010fe400078e0015 */
[----:B------:R-:W-:-:S02]  /*1290*/  @!P4 IMAD.MOV.U32 R12, RZ, RZ, R26 ;  /* 0x000000ffff0cc224 */ /* 0x000fc400078e001a */
[----:B-----5:R-:W-:Y:S02]  /*12a0*/  @!P5 IMAD.MOV.U32 R13, RZ, RZ, R16 ;  /* 0x000000ffff0dd224 */ /* 0x020fe400078e0010 */
[----:B------:R-:W-:Y:S02]  /*12b0*/  @!P6 IMAD.MOV.U32 R14, RZ, RZ, R17 ;  /* 0x000000ffff0ee224 */ /* 0x000fe400078e0011 */
[----:B0-----:R-:W-:Y:S02]  /*12c0*/  @!P2 IMAD.MOV.U32 R10, RZ, RZ, R20 ;  /* 0x000000ffff0aa224 */ /* 0x001fe400078e0014 */
[----:B--2---:R-:W-:Y:S01]  /*12d0*/  @!P3 IMAD.MOV.U32 R11, RZ, RZ, R24 ;  /* 0x000000ffff0bb224 */ /* 0x004fe200078e0018 */
[----:B-1----:R-:W-:Y:S06]  /*12e0*/  @P0 BRA `(.L_x_2277) ;  /* 0x0000000000300947 */ /* 0x002fec0003800000 */
[----:B------:R-:W0:Y:S01]  /*12f0*/  LDC.64 R2, c[0x0][0x3a0] ;  /* 0x0000e800ff027b82 */ /* 0x000e220000000a00 */
[----:B------:R-:W-:Y:S02]  /*1300*/  IMAD.IADD R5, R0, 0x1, R7 ;  /* 0x0000000100057824 */ /* 0x000fe400078e0207 */
[----:B------:R-:W-:-:S05]  /*1310*/  VIADD R7, R7, 0x80 ;  /* 0x0000008007077836 */ /* 0x000fca0000000000 */
[----:B------:R-:W-:Y:S01]  /*1320*/  ISETP.GE.U32.AND P0, PT, R7, R6, PT ;  /* 0x000000060700720c */ /* 0x000fe20003f06070 */
[----:B0-----:R-:W-:-:S05]  /*1330*/  IMAD.WIDE.U32 R2, R5, 0x4, R2 ;  /* 0x0000000405027825 */ /* 0x001fca00078e0002 */
[----:B------:R0:W-:Y:S07]  /*1340*/  STG.E desc[UR4][R2.64], R8 ;  /* 0x0000000802007986 */ /* 0x0001ee000c101904 */
[----:B------:R-:W-:Y:S05]  /*1350*/  @P0 BRA `(.L_x_2278) ;  /* 0x0000000000300947 */ /* 0x000fea0003800000 */
[----:B0-----:R-:W0:Y:S01]  /*1360*/  LDC.64 R2, c[0x0][0x3a0] ;  /* 0x0000e800ff027b82 */ /* 0x001e220000000a00 */
[----:B------:R-:W-:Y:S02]  /*1370*/  IMAD.IADD R5, R0, 0x1, R7 ;  /* 0x0000000100057824 */ /* 0x000fe400078e0207 */
[----:B------:R-:W-:Y:S02]  /*1380*/  VIADD R7, R7, 0x80 ;  /* 0x0000008007077836 */ /* 0x000fe40000000000 */
[----:B0-----:R-:W-:-:S05]  /*1390*/  IMAD.WIDE.U32 R2, R5, 0x4, R2 ;  /* 0x0000000405027825 */ /* 0x001fca00078e0002 */
[----:B------:R0:W-:Y:S02]  /*13a0*/  STG.E desc[UR4][R2.64], R9 ;  /* 0x0000000902007986 */ /* 0x0001e4000c101904 */
.L_x_2277:
[----:B------:R-:W-:-:S13]  /*13b0*/  ISETP.GE.U32.AND P0, PT, R7, R6, PT ;  /* 0x000000060700720c */ /* 0x000fda0003f06070 */
[----:B------:R-:W-:Y:S05]  /*13c0*/  @P0 BRA `(.L_x_2279) ;  /* 0x0000000000300947 */ /* 0x000fea0003800000 */
[----:B0-----:R-:W0:Y:S01]  /*13d0*/  LDC.64 R2, c[0x0][0x3a0] ;  /* 0x0000e800ff027b82 */ /* 0x001e220000000a00 */
[----:B------:R-:W-:Y:S02]  /*13e0*/  IMAD.IADD R5, R0, 0x1, R7 ;  /* 0x0000000100057824 */ /* 0x000fe400078e0207 */
[----:B------:R-:W-:Y:S02]  /*13f0*/  VIADD R7, R7, 0x80 ;  /* 0x0000008007077836 */ /* 0x000fe40000000000 */
[----:B0-----:R-:W-:-:S05]  /*1400*/  IMAD.WIDE.U32 R2, R5, 0x4, R2 ;  /* 0x0000000405027825 */ /* 0x001fca00078e0002 */
[----:B------:R1:W-:Y:S02]  /*1410*/  STG.E desc[UR4][R2.64], R10 ;  /* 0x0000000a02007986 */ /* 0x0003e4000c101904 */
.L_x_2278:
[----:B------:R-:W-:-:S13]  /*1420*/  ISETP.GE.U32.AND P0, PT, R7, R6, PT ;  /* 0x000000060700720c */ /* 0x000fda0003f06070 */
[----:B------:R-:W-:Y:S05]  /*1430*/  @P0 BRA `(.L_x_2280) ;  /* 0x0000000000340947 */ /* 0x000fea0003800000 */
[----:B01----:R-:W0:Y:S01]  /*1440*/  LDC.64 R2, c[0x0][0x3a0] ;  /* 0x0000e800ff027b82 */ /* 0x003e220000000a00 */
[----:B------:R-:W-:Y:S02]  /*1450*/  IMAD.IADD R5, R0, 0x1, R7 ;  /* 0x0000000100057824 */ /* 0x000fe400078e0207 */
[----:B------:R-:W-:Y:S02]  /*1460*/  VIADD R7, R7, 0x80 ;  /* 0x0000008007077836 */ /* 0x000fe40000000000 */
[----:B0-----:R-:W-:-:S05]  /*1470*/  IMAD.WIDE.U32 R2, R5, 0x4, R2 ;  /* 0x0000000405027825 */ /* 0x001fca00078e0002 */
[----:B------:R1:W-:Y:S02]  /*1480*/  STG.E desc[UR4][R2.64], R11 ;  /* 0x0000000b02007986 */ /* 0x0003e4000c101904 */
.L_x_2279:
[----:B------:R-:W-:-:S13]  /*1490*/  ISETP.GE.U32.AND P0, PT, R7, R6, PT ;  /* 0x000000060700720c */ /* 0x000fda0003f06070 */
[----:B------:R-:W-:Y:S05]  /*14a0*/  @P0 BREAK.RELIABLE B1 ;  /* 0x0000000000010942 */ /* 0x000fea0003800100 */
[----:B------:R-:W-:Y:S05]  /*14b0*/  @P0 BRA `(.L_x_2281) ;  /* 0x0000000000300947 */ /* 0x000fea0003800000 */
[----:B01----:R-:W0:Y:S01]  /*14c0*/  LDC.64 R2, c[0x0][0x3a0] ;  /* 0x0000e800ff027b82 */ /* 0x003e220000000a00 */
[----:B------:R-:W-:Y:S02]  /*14d0*/  IMAD.IADD R5, R0, 0x1, R7 ;  /* 0x0000000100057824 */ /* 0x000fe400078e0207 */
[----:B------:R-:W-:Y:S02]  /*14e0*/  VIADD R7, R7, 0x80 ;  /* 0x0000008007077836 */ /* 0x000fe40000000000 */
[----:B0-----:R-:W-:-:S05]  /*14f0*/  IMAD.WIDE.U32 R2, R5, 0x4, R2 ;  /* 0x0000000405027825 */ /* 0x001fca00078e0002 */
[----:B------:R2:W-:Y:S02]  /*1500*/  STG.E desc[UR4][R2.64], R12 ;  /* 0x0000000c02007986 */ /* 0x0005e4000c101904 */
.L_x_2280:
[----:B------:R-:W-:Y:S05]  /*1510*/  BSYNC.RELIABLE B1 ;  /* 0x0000000000017941 */ /* 0x000fea0003800100 */
.L_x_2276:
[----:B------:R-:W-:-:S13]  /*1520*/  ISETP.GE.U32.AND P0, PT, R7, R6, PT ;  /* 0x000000060700720c */ /* 0x000fda0003f06070 */
[----:B012---:R-:W0:Y:S01]  /*1530*/  @!P0 LDC.64 R2, c[0x0][0x3a0] ;  /* 0x0000e800ff028b82 */ /* 0x007e220000000a00 */
[----:B------:R-:W-:Y:S02]  /*1540*/  @!P0 IMAD.IADD R5, R0, 0x1, R7 ;  /* 0x0000000100058824 */ /* 0x000fe400078e0207 */
[----:B------:R-:W-:Y:S02]  /*1550*/  @!P0 VIADD R7, R7, 0x80 ;  /* 0x0000008007078836 */ /* 0x000fe40000000000 */
[----:B0-----:R-:W-:-:S05]  /*1560*/  @!P0 IMAD.WIDE.U32 R2, R5, 0x4, R2 ;  /* 0x0000000405028825 */ /* 0x001fca00078e0002 */
[----:B------:R2:W-:Y:S02]  /*1570*/  @!P0 STG.E desc[UR4][R2.64], R13 ;  /* 0x0000000d02008986 */ /* 0x0005e4000c101904 */
.L_x_2281:
[----:B------:R-:W-:Y:S05]  /*1580*/  BSYNC.RECONVERGENT B0 ;  /* 0x0000000000007941 */ /* 0x000fea0003800200 */
.L_x_2275:
[----:B------:R-:W-:Y:S05]  /*1590*/  WARPSYNC.ALL ;  /* 0x0000000000007948 */ /* 0x000fea0003800000 */
[----:B------:R-:W-:-:S13]  /*15a0*/  ISETP.GE.U32.AND P0, PT, R7, R6, PT ;  /* 0x000000060700720c */ /* 0x000fda0003f06070 */
[----:B------:R-:W-:Y:S05]  /*15b0*/  @P0 EXIT ;  /* 0x000000000000094d */ /* 0x000fea0003800000 */
[----:B012---:R-:W0:Y:S01]  /*15c0*/  LDC.64 R2, c[0x0][0x3a0] ;  /* 0x0000e800ff027b82 */ /* 0x007e220000000a00 */
[----:B------:R-:W-:-:S04]  /*15d0*/  IMAD.IADD R7, R0, 0x1, R7 ;  /* 0x0000000100077824 */ /* 0x000fc800078e0207 */
[----:B0-----:R-:W-:-:S05]  /*15e0*/  IMAD.WIDE.U32 R2, R7, 0x4, R2 ;  /* 0x0000000407027825 */ /* 0x001fca00078e0002 */
[----:B------:R-:W-:Y:S01]  /*15f0*/  STG.E desc[UR4][R2.64], R14 ;  /* 0x0000000e02007986 */ /* 0x000fe2000c101904 */
[----:B------:R-:W-:Y:S05]  /*1600*/  EXIT ;  /* 0x000000000000794d */ /* 0x000fea0003800000 */
.L_x_2274:
[----:B------:R-:W0:Y:S01]  /*1610*/  S2R R25, SR_TID.X ;  /* 0x0000000000197919 */ /* 0x000e220000002100 */
[----:B------:R-:W1:Y:S01]  /*1620*/  LDC.64 R2, c[0x0][0x3a8] ;  /* 0x0000ea00ff027b82 */ /* 0x000e620000000a00 */
[----:B------:R-:W2:Y:S07]  /*1630*/  LDCU UR6, c[0x0][0x390] ;  /* 0x00007200ff0677ac */ /* 0x000eae0008000800 */
[----:B------:R-:W3:Y:S01]  /*1640*/  LDC.64 R10, c[0x0][0x3a0] ;  /* 0x0000e800ff0a7b82 */ /* 0x000ee20000000a00 */
[----:B-1----:R-:W-:-:S04]  /*1650*/  IMAD.WIDE.U32 R2, R0, 0x4, R2 ;  /* 0x0000000400027825 */ /* 0x002fc800078e0002 */
[----:B0-----:R-:W-:-:S03]  /*1660*/  IMAD.WIDE.U32 R12, R25, 0x8, R2 ;  /* 0x00000008190c7825 */ /* 0x001fc600078e0002 */
[----:B------:R-:W0:Y:S02]  /*1670*/  LDC.64 R2, c[0x0][0x388] ;  /* 0x0000e200ff027b82 */ /* 0x000e240000000a00 */
[----:B------:R-:W4:Y:S04]  /*1680*/  LDG.E.64 R14, desc[UR4][R12.64] ;  /* 0x000000040c0e7981 */ /* 0x000f28000c1e1b00 */
[----:B------:R-:W5:Y:S04]  /*1690*/  LDG.E.64 R6, desc[UR4][R12.64+0x400] ;  /* 0x000400040c067981 */ /* 0x000f68000c1e1b00 */
[----:B------:R-:W5:Y:S04]  /*16a0*/  LDG.E.64 R4, desc[UR4][R12.64+0x800] ;  /* 0x000800040c047981 */ /* 0x000f68000c1e1b00 */
[----:B------:R1:W5:Y:S01]  /*16b0*/  LDG.E.64 R8, desc[UR4][R12.64+0xc00] ;  /* 0x000c00040c087981 */ /* 0x000362000c1e1b00 */
[----:B---3--:R-:W-:-:S04]  /*16c0*/  IMAD.WIDE.U32 R10, R0, 0x4, R10 ;  /* 0x00000004000a7825 */ /* 0x008fc800078e000a */
[----:B------:R-:W-:Y:S01]  /*16d0*/  IMAD.WIDE.U32 R10, R25, 0x8, R10 ;  /* 0x00000008190a7825 */ /* 0x000fe200078e000a */
[C---:B----4-:R-:W-:Y:S02]  /*16e0*/  FSETP.NEU.FTZ.AND P4, PT, R14.reuse, -INF , PT ;  /* 0xff8000000e00780b */ /* 0x050fe40003f9d000 */
[C---:B------:R-:W-:Y:S02]  /*16f0*/  FSETP.NEU.FTZ.AND P5, PT, R15.reuse, -INF , PT ;  /* 0xff8000000f00780b */ /* 0x040fe40003fbd000 */
[C---:B------:R-:W-:Y:S02]  /*1700*/  FSETP.NAN.FTZ.AND P1, PT, |R14|.reuse, |R14|, PT ;  /* 0x4000000e0e00720b */ /* 0x040fe40003f38200 */
[C---:B------:R-:W-:Y:S02]  /*1710*/  FSETP.NEU.FTZ.AND P2, PT, R14.reuse, +INF , PT ;  /* 0x7f8000000e00780b */ /* 0x040fe40003f5d000 */
[----:B--2---:R-:W-:Y:S02]  /*1720*/  FSEL R14, R14, UR6, P4 ;  /* 0x000000060e0e7c08 */ /* 0x004fe4000a000000 */
[----:B-1----:R-:W-:-:S02]  /*1730*/  FSEL R12, R15, UR6, P5 ;  /* 0x000000060f0c7c08 */ /* 0x002fc4000a800000 */
[----:B-----5:R-:W-:Y:S02]  /*1740*/  FSETP.NEU.FTZ.AND P5, PT, R6, -INF , PT ;  /* 0xff8000000600780b */ /* 0x020fe40003fbd000 */
[----:B------:R-:W-:Y:S02]  /*1750*/  FSETP.NEU.FTZ.AND P3, PT, R15, +INF , PT ;  /* 0x7f8000000f00780b */ /* 0x000fe40003f7d000 */
[----:B0-----:R-:W-:Y:S02]  /*1760*/  FSEL R13, R14, R3, P2 ;  /* 0x000000030e0d7208 */ /* 0x001fe40001000000 */
[----:B------:R-:W-:Y:S02]  /*1770*/  FSETP.NEU.FTZ.AND P6, PT, R7, -INF , PT ;  /* 0xff8000000700780b */ /* 0x000fe40003fdd000 */
[C---:B------:R-:W-:Y:S02]  /*1780*/  FSETP.NEU.FTZ.AND P4, PT, R6.reuse, +INF , PT ;  /* 0x7f8000000600780b */ /* 0x040fe40003f9d000 */
[----:B------:R-:W-:-:S02]  /*1790*/  FSETP.NAN.FTZ.AND P2, PT, |R6|, |R6|, PT ;  /* 0x400000060600720b */ /* 0x000fc40003f58200 */
[----:B------:R-:W-:Y:S02]  /*17a0*/  FSETP.NAN.FTZ.AND P0, PT, |R15|, |R15|, PT ;  /* 0x4000000f0f00720b */ /* 0x000fe40003f18200 */
[----:B------:R-:W-:Y:S02]  /*17b0*/  FSEL R6, R6, UR6, P5 ;  /* 0x0000000606067c08 */ /* 0x000fe4000a800000 */
[----:B------:R-:W-:Y:S02]  /*17c0*/  FSEL R15, R12, R3, P3 ;  /* 0x000000030c0f7208 */ /* 0x000fe40001800000 */
[----:B------:R-:W-:Y:S02]  /*17d0*/  FSETP.NEU.FTZ.AND P5, PT, R4, -INF , PT ;  /* 0xff8000000400780b */ /* 0x000fe40003fbd000 */
[C---:B------:R-:W-:Y:S02]  /*17e0*/  FSETP.NEU.FTZ.AND P3, PT, R7.reuse, +INF , PT ;  /* 0x7f8000000700780b */ /* 0x040fe40003f7d000 */
[----:B------:R-:W-:-:S02]  /*17f0*/  FSEL R12, R7, UR6, P6 ;  /* 0x00000006070c7c08 */ /* 0x000fc4000b000000 */
[-C--:B------:R-:W-:Y:S02]  /*1800*/  FSEL R17, R6, R3.reuse, P4 ;  /* 0x0000000306117208 */ /* 0x080fe40002000000 */
[C---:B------:R-:W-:Y:S02]  /*1810*/  FSETP.NEU.FTZ.AND P6, PT, R4.reuse, +INF , PT ;  /* 0x7f8000000400780b */ /* 0x040fe40003fdd000 */
[----:B------:R-:W-:Y:S02]  /*1820*/  FSEL R6, R4, UR6, P5 ;  /* 0x0000000604067c08 */ /* 0x000fe4000a800000 */
[----:B------:R-:W-:Y:S02]  /*1830*/  FSEL R19, R12, R3, P3 ;  /* 0x000000030c137208 */ /* 0x000fe40001800000 */
[----:B------:R-:W-:Y:S02]  /*1840*/  FSETP.NEU.FTZ.AND P3, PT, R9, +INF , PT ;  /* 0x7f8000000900780b */ /* 0x000fe40003f7d000 */
[----:B------:R-:W-:-:S02]  /*1850*/  FSETP.NEU.FTZ.AND P5, PT, R5, -INF , PT ;  /* 0xff8000000500780b */ /* 0x000fc40003fbd000 */
[----:B------:R-:W-:Y:S02]  /*1860*/  FSEL R21, R6, R3, P6 ;  /* 0x0000000306157208 */ /* 0x000fe40003000000 */
[C---:B------:R-:W-:Y:S02]  /*1870*/  FSETP.NEU.FTZ.AND P6, PT, R8.reuse, -INF , PT ;  /* 0xff8000000800780b */ /* 0x040fe40003fdd000 */
[C---:B------:R-:W-:Y:S02]  /*1880*/  FSEL R6, R5.reuse, UR6, P5 ;  /* 0x0000000605067c08 */ /* 0x040fe4000a800000 */
[C---:B------:R-:W-:Y:S02]  /*1890*/  FSETP.NEU.FTZ.AND P5, PT, R8.reuse, +INF , PT ;  /* 0x7f8000000800780b */ /* 0x040fe40003fbd000 */
[----:B------:R-:W-:Y:S02]  /*18a0*/  FSEL R0, R8, UR6, P6 ;  /* 0x0000000608007c08 */ /* 0x000fe4000b000000 */
[----:B------:R-:W-:-:S02]  /*18b0*/  FSETP.NEU.FTZ.AND P4, PT, R5, +INF , PT ;  /* 0x7f8000000500780b */ /* 0x000fc40003f9d000 */
[C---:B------:R-:W-:Y:S02]  /*18c0*/  FSETP.NEU.FTZ.AND P6, PT, R9.reuse, -INF , PT ;  /* 0xff8000000900780b */ /* 0x040fe40003fdd000 */
[-C--:B------:R-:W-:Y:S02]  /*18d0*/  FSEL R25, R0, R3.reuse, P5 ;  /* 0x0000000300197208 */ /* 0x080fe40002800000 */
[----:B------:R-:W-:Y:S02]  /*18e0*/  FSEL R23, R6, R3, P4 ;  /* 0x0000000306177208 */ /* 0x000fe40002000000 */
[----:B------:R-:W-:Y:S02]  /*18f0*/  FSETP.NAN.FTZ.AND P5, PT, |R4|, |R4|, PT ;  /* 0x400000040400720b */ /* 0x000fe40003fb8200 */
[----:B------:R-:W-:Y:S02]  /*1900*/  @P3 FSEL R3, R9, UR6, P6 ;  /* 0x0000000609033c08 */ /* 0x000fe4000b000000 */
[----:B------:R-:W-:-:S02]  /*1910*/  FSEL R4, R13, R2, !P1 ;  /* 0x000000020d047208 */ /* 0x000fc40004800000 */
[----:B------:R-:W-:Y:S02]  /*1920*/  FSETP.NAN.FTZ.AND P4, PT, |R7|, |R7|, PT ;  /* 0x400000070700720b */ /* 0x000fe40003f98200 */
[----:B------:R-:W-:Y:S02]  /*1930*/  FSETP.NAN.FTZ.AND P6, PT, |R5|, |R5|, PT ;  /* 0x400000050500720b */ /* 0x000fe40003fd8200 */
[----:B------:R-:W-:Y:S02]  /*1940*/  FSETP.NAN.FTZ.AND P3, PT, |R8|, |R8|, PT ;  /* 0x400000080800720b */ /* 0x000fe40003f78200 */
[----:B------:R-:W-:Y:S02]  /*1950*/  FSETP.NAN.FTZ.AND P1, PT, |R9|, |R9|, PT ;  /* 0x400000090900720b */ /* 0x000fe40003f38200 */
[-C--:B------:R-:W-:Y:S02]  /*1960*/  FSEL R5, R15, R2.reuse, !P0 ;  /* 0x000000020f057208 */ /* 0x080fe40004000000 */
[----:B------:R-:W-:-:S02]  /*1970*/  FSEL R6, R17, R2, !P2 ;  /* 0x0000000211067208 */ /* 0x000fc40005000000 */
[-C--:B------:R-:W-:Y:S01]  /*1980*/  FSEL R7, R19, R2.reuse, !P4 ;  /* 0x0000000213077208 */ /* 0x080fe20006000000 */
[----:B------:R-:W-:Y:S01]  /*1990*/  STG.E.64 desc[UR4][R10.64], R4 ;  /* 0x000000040a007986 */ /* 0x000fe2000c101b04 */
[-C--:B------:R-:W-:Y:S02]  /*19a0*/  FSEL R8, R21, R2.reuse, !P5 ;  /* 0x0000000215087208 */ /* 0x080fe40006800000 */
[-C--:B------:R-:W-:Y:S01]  /*19b0*/  FSEL R9, R23, R2.reuse, !P6 ;  /* 0x0000000217097208 */ /* 0x080fe20007000000 */
[----:B------:R-:W-:Y:S01]  /*19c0*/  STG.E.64 desc[UR4][R10.64+0x400], R6 ;  /* 0x000400060a007986 */ /* 0x000fe2000c101b04 */
[-C--:B------:R-:W-:Y:S02]  /*19d0*/  FSEL R12, R25, R2.reuse, !P3 ;  /* 0x00000002190c7208 */ /* 0x080fe40005800000 */
[----:B------:R-:W-:Y:S01]  /*19e0*/  FSEL R13, R3, R2, !P1 ;  /* 0x00000002030d7208 */ /* 0x000fe20004800000 */
[----:B------:R-:W-:Y:S04]  /*19f0*/  STG.E.64 desc[UR4][R10.64+0x800], R8 ;  /* 0x000800080a007986 */ /* 0x000fe8000c101b04 */
[----:B------:R-:W-:Y:S01]  /*1a00*/  STG.E.64 desc[UR4][R10.64+0xc00], R12 ;  /* 0x000c000c0a007986 */ /* 0x000fe2000c101b04 */
[----:B------:R-:W-:Y:S05]  /*1a10*/  EXIT ;  /* 0x000000000000794d */ /* 0x000fea0003800000 */
.L_x_2282:
        /* <DEDUP_REMOVED lines=14> */
.L_x_36982:


//--------------------- .text._ZN2at6native29vectorized_elementwise_kernelILi4EZZZNS0_22nan_to_num_kernel_cudaERNS_18TensorIteratorBaseESt8optionalIdES5_S5_ENKUlvE0_clEvENKUlvE0_clEvEUlfE_St5arrayIPcLm2EEEEviT0_T1_ --------------------------
	.section	.text._ZN2at6native29vectorized_elementwise_kernelILi4EZZZNS0_22nan_to_num_kernel_cudaERNS_18TensorIteratorBaseESt8optionalIdES5_S5_ENKUlvE0_clEvENKUlvE0_clEvEUlfE_St5arrayIPcLm2EEEEviT0_T1_,"ax",@progbits
	.align	128
        .global         _ZN2at6native29vectorized_elementwise_kernelILi4EZZZNS0_22nan_to_num_kernel_cudaERNS_18TensorIteratorBaseESt8optionalIdES5_S5_ENKUlvE0_clEvENKUlvE0_clEvEUlfE_St5arrayIPcLm2EEEEviT0_T1_
        .type           _ZN2at6native29vectorized_elementwise_kernelILi4EZZZNS0_22nan_to_num_kernel_cudaERNS_18TensorIteratorBaseESt8optionalIdES5_S5_ENKUlvE0_clEvENKUlvE0_clEvEUlfE_St5arrayIPcLm2EEEEviT0_T1_,@function
        .size           _ZN2at6native29vectorized_elementwise_kernelILi4EZZZNS0_22nan_to_num_kernel_cudaERNS_18TensorIteratorBaseESt8optionalIdES5_S5_ENKUlvE0_clEvENKUlvE0_clEvEUlfE_St5arrayIPcLm2EEEEviT0_T1_,(.L_x_36983 - _ZN2at6native29vectorized_elementwise_kernelILi4EZZZNS0_22nan_to_num_kernel_cudaERNS_18TensorIteratorBaseESt8optionalIdES5_S5_ENKUlvE0_clEvENKUlvE0_clEvEUlfE_St5arrayIPcLm2EEEEviT0_T1_)
        .other          _ZN2at6native29vectorized_elementwise_kernelILi4EZZZNS0_22nan_to_num_kernel_cudaERNS_18TensorIteratorBaseESt8optionalIdES5_S5_ENKUlvE0_clEvENKUlvE0_clEvEUlfE_St5arrayIPcLm2EEEEviT0_T1_,@"STO_CUDA_ENTRY STV_DEFAULT"
_ZN2at6native29vectorized_elementwise_kernelILi4EZZZNS0_22nan_to_num_kernel_cudaERNS_18TensorIteratorBaseESt8optionalIdES5_S5_ENKUlvE0_clEvENKUlvE0_clEvEUlfE_St5arrayIPcLm2EEEEviT0_T1_:
.text._ZN2at6native29vectorized_elementwise_kernelILi4EZZZNS0_22nan_to_num_kernel_cudaERNS_18TensorIteratorBaseESt8optionalIdES5_S5_ENKUlvE0_clEvENKUlvE0_clEvEUlfE_St5arrayIPcLm2EEEEviT0_T1_:
        /* <DEDUP_REMOVED lines=315> */
.L_x_2286:
[----:B------:R-:W-:-:S13]  /*13b0*/  ISETP.GE.U32.AND P0, PT, R7, R6, PT ;  /* 0x000000060700720c */ /* 0x000fda0003f06070 */
[----:B------:R-:W-:Y:S05]  /*13c0*/  @P0 BRA `(.L_x_2288) ;  /* 0x0000000000300947 */ /* 0x000fea0003800000 */
[----:B0-----:R-:W0:Y:S01]  /*13d0*/  LDC.64 R2, c[0x0][0x3a0] ;  /* 0x0000e800ff027b82 */ /* 0x001e220000000a00 */
[----:B------:R-:W-:Y:S02]  /*13e0*/  IMAD.IADD R5, R0, 0x1, R7 ;  /* 0x0000000100057824 */ /* 0x000fe400078e0207 */
[----:B------:R-:W-:Y:S02]  /*13f0*/  VIADD R7, R7, 0x80 ;  /* 0x0000008007077836 */ /* 0x000fe40000000000 */
[----:B0-----:R-:W-:-:S05]  /*1400*/  IMAD.WIDE.U32 R2, R5, 0x4, R2 ;  /* 0x0000000405027825 */ /* 0x001fca00078e0002 */
[----:B------:R1:W-:Y:S02]  /*1410*/  STG.E desc[UR4][R2.64], R10 ;  /* 0x0000000a02007986 */ /* 0x0003e4000c101904 */
.L_x_2287:
[----:B------:R-:W-:-:S13]  /*1420*/  ISETP.GE.U32.AND P0, PT, R7, R6, PT ;  /* 0x000000060700720c */ /* 0x000fda0003f06070 */
[----:B------:R-:W-:Y:S05]  /*1430*/  @P0 BRA `(.L_x_2289) ;  /* 0x0000000000340947 */ /* 0x000fea0003800000 */
[----:B01----:R-:W0:Y:S01]  /*1440*/  LDC.64 R2, c[0x0][0x3a0] ;  /* 0x0000e800ff027b82 */ /* 0x003e220000000a00 */
[----:B------:R-:W-:Y:S02]  /*1450*/  IMAD.IADD R5, R0, 0x1, R7 ;  /* 0x0000000100057824 */ /* 0x000fe400078e0207 */
[----:B------:R-:W-:Y:S02]  /*1460*/  VIADD R7, R7, 0x80 ;  /* 0x0000008007077836 */ /* 0x000fe40000000000 */
[----:B0-----:R-:W-:-:S05]  /*1470*/  IMAD.WIDE.U32 R2, R5, 0x4, R2 ;  /* 0x0000000405027825 */ /* 0x001fca00078e0002 */
[----:B------:R1:W-:Y:S02]  /*1480*/  STG.E desc[UR4][R2.64], R11 ;  /* 0x0000000b02007986 */ /* 0x0003e4000c101904 */
.L_x_2288:
        /* <DEDUP_REMOVED lines=8> */
.L_x_2289:
[----:B------:R-:W-:Y:S05]  /*1510*/  BSYNC.RELIABLE B1 ;  /* 0x0000000000017941 */ /* 0x000fea0003800100 */
.L_x_2285:
[----:B------:R-:W-:-:S13]  /*1520*/  ISETP.GE.U32.AND P0, PT, R7, R6, PT ;  /* 0x000000060700720c */ /* 0x000fda0003f06070 */
[----:B012---:R-:W0:Y:S01]  /*1530*/  @!P0 LDC.64 R2, c[0x0][0x3a0] ;  /* 0x0000e800ff028b82 */ /* 0x007e220000000a00 */
[----:B------:R-:W-:Y:S02]  /*1540*/  @!P0 IMAD.IADD R5, R0, 0x1, R7 ;  /* 0x0000000100058824 */ /* 0x000fe400078e0207 */
[----:B------:R-:W-:Y:S02]  /*1550*/  @!P0 VIADD R7, R7, 0x80 ;  /* 0x0000008007078836 */ /* 0x000fe40000000000 */
[----:B0-----:R-:W-:-:S05]  /*1560*/  @!P0 IMAD.WIDE.U32 R2, R5, 0x4, R2 ;  /* 0x0000000405028825 */ /* 0x001fca00078e0002 */
[----:B------:R2:W-:Y:S02]  /*1570*/  @!P0 STG.E desc[UR4][R2.64], R13 ;  /* 0x0000000d02008986 */ /* 0x0005e4000c101904 */
.L_x_2290:
[----:B------:R-:W-:Y:S05]  /*1580*/  BSYNC.RECONVERGENT B0 ;  /* 0x0000000000007941 */ /* 0x000fea0003800200 */
.L_x_2284:
        /* <DEDUP_REMOVED lines=8> */
.L_x_2283:
[----:B------:R-:W0:Y:S01]  /*1610*/  S2R R25, SR_TID.X ;  /* 0x0000000000197919 */ /* 0x000e220000002100 */
[----:B------:R-:W1:Y:S01]  /*1620*/  LDC.64 R2, c[0x0][0x3a8] ;  /* 0x0000ea00ff027b82 */ /* 0x000e620000000a00 */
[----:B------:R-:W2:Y:S07]  /*1630*/  LDCU UR6, c[0x0][0x390] ;  /* 0x00007200ff0677ac */ /* 0x000eae0008000800 */
[----:B------:R-:W3:Y:S01]  /*1640*/  LDC.64 R12, c[0x0][0x3a0] ;  /* 0x0000e800ff0c7b82 */ /* 0x000ee20000000a00 */
[----:B-1----:R-:W-:-:S04]  /*1650*/  IMAD.WIDE.U32 R2, R0, 0x4, R2 ;  /* 0x0000000400027825 */ /* 0x002fc800078e0002 */
[----:B0-----:R-:W-:-:S03]  /*1660*/  IMAD.WIDE.U32 R14, R25, 0x10, R2 ;  /* 0x00000010190e7825 */ /* 0x001fc600078e0002 */
[----:B------:R-:W0:Y:S02]  /*1670*/  LDC.64 R2, c[0x0][0x388] ;  /* 0x0000e200ff027b82 */ /* 0x000e240000000a00 */
[----:B------:R-:W4:Y:S04]  /*1680*/  LDG.E.128 R8, desc[UR4][R14.64] ;  /* 0x000000040e087981 */ /* 0x000f28000c1e1d00 */
[----:B------:R1:W5:Y:S01]  /*1690*/  LDG.E.128 R4, desc[UR4][R14.64+0x800] ;  /* 0x000800040e047981 */ /* 0x000362000c1e1d00 */
[----:B---3--:R-:W-:-:S04]  /*16a0*/  IMAD.WIDE.U32 R12, R0, 0x4, R12 ;  /* 0x00000004000c7825 */ /* 0x008fc800078e000c */
[----:B------:R-:W-:Y:S01]  /*16b0*/  IMAD.WIDE.U32 R12, R25, 0x10, R12 ;  /* 0x00000010190c7825 */ /* 0x000fe200078e000c */
[C---:B----4-:R-:W-:Y:S02]  /*16c0*/  FSETP.NEU.FTZ.AND P4, PT, R8.reuse, -INF , PT ;  /* 0xff8000000800780b */ /* 0x050fe40003f9d000 */
[C---:B------:R-:W-:Y:S02]  /*16d0*/  FSETP.NEU.FTZ.AND P6, PT, R9.reuse, -INF , PT ;  /* 0xff8000000900780b */ /* 0x040fe40003fdd000 */
[C---:B------:R-:W-:Y:S02]  /*16e0*/  FSETP.NAN.FTZ.AND P1, PT, |R8|.reuse, |R8|, PT ;  /* 0x400000080800720b */ /* 0x040fe40003f38200 */
[C---:B------:R-:W-:Y:S02]  /*16f0*/  FSETP.NEU.FTZ.AND P2, PT, R8.reuse, +INF , PT ;  /* 0x7f8000000800780b */ /* 0x040fe40003f5d000 */
[----:B--2---:R-:W-:Y:S02]  /*1700*/  FSEL R8, R8, UR6, P4 ;  /* 0x0000000608087c08 */ /* 0x004fe4000a000000 */
[----:B------:R-:W-:-:S02]  /*1710*/  FSETP.NEU.FTZ.AND P3, PT, R9, +INF , PT ;  /* 0x7f8000000900780b */ /* 0x000fc40003f7d000 */
[----:B------:R-:W-:Y:S02]  /*1720*/  FSETP.NEU.FTZ.AND P5, PT, R10, -INF , PT ;  /* 0xff8000000a00780b */ /* 0x000fe40003fbd000 */
[C---:B-1----:R-:W-:Y:S02]  /*1730*/  FSEL R14, R9.reuse, UR6, P6 ;  /* 0x00000006090e7c08 */ /* 0x042fe4000b000000 */
[----:B------:R-:W-:Y:S02]  /*1740*/  FSETP.NAN.FTZ.AND P0, PT, |R9|, |R9|, PT ;  /* 0x400000090900720b */ /* 0x000fe40003f18200 */
[----:B------:R-:W-:Y:S02]  /*1750*/  FSETP.NEU.FTZ.AND P6, PT, R11, -INF , PT ;  /* 0xff8000000b00780b */ /* 0x000fe40003fdd000 */
[----:B0-----:R-:W-:Y:S02]  /*1760*/  FSEL R9, R8, R3, P2 ;  /* 0x0000000308097208 */ /* 0x001fe40001000000 */
[----:B------:R-:W-:-:S02]  /*1770*/  FSETP.NEU.FTZ.AND P4, PT, R10, +INF , PT ;  /* 0x7f8000000a00780b */ /* 0x000fc40003f9d000 */
[C---:B------:R-:W-:Y:S02]  /*1780*/  FSETP.NAN.FTZ.AND P2, PT, |R10|.reuse, |R10|, PT ;  /* 0x4000000a0a00720b */ /* 0x040fe40003f58200 */
[----:B------:R-:W-:Y:S02]  /*1790*/  FSEL R10, R10, UR6, P5 ;  /* 0x000000060a0a7c08 */ /* 0x000fe4000a800000 */
[----:B------:R-:W-:Y:S02]  /*17a0*/  FSEL R15, R14, R3, P3 ;  /* 0x000000030e0f7208 */ /* 0x000fe40001800000 */
[C---:B------:R-:W-:Y:S02]  /*17b0*/  FSETP.NEU.FTZ.AND P3, PT, R11.reuse, +INF , PT ;  /* 0x7f8000000b00780b */ /* 0x040fe40003f7d000 */
[----:B-----5:R-:W-:Y:S02]  /*17c0*/  FSETP.NEU.FTZ.AND P5, PT, R4, -INF , PT ;  /* 0xff8000000400780b */ /* 0x020fe40003fbd000 */
        /* <DEDUP_REMOVED lines=9> */
[C---:B------:R-:W-:Y:S02]  /*1860*/  FSETP.NEU.FTZ.AND P4, PT, R5.reuse, +INF , PT ;  /* 0x7f8000000500780b */ /* 0x040fe40003f9d000 */
[----:B------:R-:W-:Y:S02]  /*1870*/  FSEL R8, R5, UR6, P5 ;  /* 0x0000000605087c08 */ /* 0x000fe4000a800000 */
[C---:B------:R-:W-:Y:S02]  /*1880*/  FSETP.NEU.FTZ.AND P5, PT, R6.reuse, +INF , PT ;  /* 0x7f8000000600780b */ /* 0x040fe40003fbd000 */
[----:B------:R-:W-:-:S02]  /*1890*/  FSEL R0, R6, UR6, P6 ;  /* 0x0000000606007c08 */ /* 0x000fc4000b000000 */
[----:B------:R-:W-:Y:S02]  /*18a0*/  FSETP.NEU.FTZ.AND P6, PT, R7, -INF , PT ;  /* 0xff8000000700780b */ /* 0x000fe40003fdd000 */
[----:B------:R-:W-:Y:S02]  /*18b0*/  FSEL R23, R8, R3, P4 ;  /* 0x0000000308177208 */ /* 0x000fe40002000000 */
[----:B------:R-:W-:Y:S02]  /*18c0*/  FSETP.NAN.FTZ.AND P4, PT, |R11|, |R11|, PT ;  /* 0x4000000b0b00720b */ /* 0x000fe40003f98200 */
[----:B------:R-:W-:Y:S02]  /*18d0*/  FSEL R11, R0, R3, P5 ;  /* 0x00000003000b7208 */ /* 0x000fe40002800000 */
[----:B------:R-:W-:Y:S02]  /*18e0*/  FSETP.NAN.FTZ.AND P5, PT, |R4|, |R4|, PT ;  /* 0x400000040400720b */ /* 0x000fe40003fb8200 */
[----:B------:R-:W-:-:S02]  /*18f0*/  @P3 FSEL R3, R7, UR6, P6 ;  /* 0x0000000607033c08 */ /* 0x000fc4000b000000 */
[----:B------:R-:W-:Y:S02]  /*1900*/  FSETP.NAN.FTZ.AND P3, PT, |R6|, |R6|, PT ;  /* 0x400000060600720b */ /* 0x000fe40003f78200 */
[-C--:B------:R-:W-:Y:S02]  /*1910*/  FSEL R4, R9, R2.reuse, !P1 ;  /* 0x0000000209047208 */ /* 0x080fe40004800000 */
[----:B------:R-:W-:Y:S02]  /*1920*/  FSETP.NAN.FTZ.AND P6, PT, |R5|, |R5|, PT ;  /* 0x400000050500720b */ /* 0x000fe40003fd8200 */
[----:B------:R-:W-:Y:S02]  /*1930*/  FSETP.NAN.FTZ.AND P1, PT, |R7|, |R7|, PT ;  /* 0x400000070700720b */ /* 0x000fe40003f38200 */
[-C--:B------:R-:W-:Y:S02]  /*1940*/  FSEL R10, R11, R2.reuse, !P3 ;  /* 0x000000020b0a7208 */ /* 0x080fe40005800000 */
[----:B------:R-:W-:-:S02]  /*1950*/  FSEL R5, R15, R2, !P0 ;  /* 0x000000020f057208 */ /* 0x000fc40004000000 */
[-C--:B------:R-:W-:Y:S02]  /*1960*/  FSEL R6, R17, R2.reuse, !P2 ;  /* 0x0000000211067208 */ /* 0x080fe40005000000 */
[-C--:B------:R-:W-:Y:S02]  /*1970*/  FSEL R7, R19, R2.reuse, !P4 ;  /* 0x0000000213077208 */ /* 0x080fe40006000000 */
[-C--:B------:R-:W-:Y:S02]  /*1980*/  FSEL R8, R21, R2.reuse, !P5 ;  /* 0x0000000215087208 */ /* 0x080fe40006800000 */
[-C--:B------:R-:W-:Y:S01]  /*1990*/  FSEL R9, R23, R2.reuse, !P6 ;  /* 0x0000000217097208 */ /* 0x080fe20007000000 */
[----:B------:R-:W-:Y:S01]  /*19a0*/  STG.E.128 desc[UR4][R12.64], R4 ;  /* 0x000000040c007986 */ /* 0x000fe2000c101d04 */
[----:B------:R-:W-:-:S05]  /*19b0*/  FSEL R11, R3, R2, !P1 ;  /* 0x00000002030b7208 */ /* 0x000fca0004800000 */
[----:B------:R-:W-:Y:S01]  /*19c0*/  STG.E.128 desc[UR4][R12.64+0x800], R8 ;  /* 0x000800080c007986 */ /* 0x000fe2000c101d04 */
[----:B------:R-:W-:Y:S05]  /*19d0*/  EXIT ;  /* 0x000000000000794d */ /* 0x000fea0003800000 */
.L_x_2291:
        /* <DEDUP_REMOVED lines=10> */
.L_x_36983:


//--------------------- .text._ZN2at6native29vectorized_elementwise_kernelILi8EZZZNS0_22nan_to_num_kernel_cudaERNS_18TensorIteratorBaseESt8optionalIdES5_S5_ENKUlvE0_clEvENKUlvE0_clEvEUlfE_St5arrayIPcLm2EEEEviT0_T1_ --------------------------
	.section	.text._ZN2at6native29vectorized_elementwise_kernelILi8EZZZNS0_22nan_to_num_kernel_cudaERNS_18TensorIteratorBaseESt8optionalIdES5_S5_ENKUlvE0_clEvENKUlvE0_clEvEUlfE_St5arrayIPcLm2EEEEviT0_T1_,"ax",@progbits
	.align	128
        .global         _ZN2at6native29vectorized_elementwise_kernelILi8EZZZNS0_22nan_to_num_kernel_cudaERNS_18TensorIteratorBaseESt8optionalIdES5_S5_ENKUlvE0_clEvENKUlvE0_clEvEUlfE_St5arrayIPcLm2EEEEviT0_T1_
        .type           _ZN2at6native29vectorized_elementwise_kernelILi8EZZZNS0_22nan_to_num_kernel_cudaERNS_18TensorIteratorBaseESt8optionalIdES5_S5_ENKUlvE0_clEvENKUlvE0_clEvEUlfE_St5arrayIPcLm2EEEEviT0_T1_,@function
        .size           _ZN2at6native29vectorized_elementwise_kernelILi8EZZZNS0_22nan_to_num_kernel_cudaERNS_18TensorIteratorBaseESt8optionalIdES5_S5_ENKUlvE0_clEvENKUlvE0_clEvEUlfE_St5arrayIPcLm2EEEEviT0_T1_,(.L_x_36984 - _ZN2at6native29vectorized_elementwise_kernelILi8EZZZNS0_22nan_to_num_kernel_cudaERNS_18TensorIteratorBaseESt8optionalIdES5_S5_ENKUlvE0_clEvENKUlvE0_clEvEUlfE_St5arrayIPcLm2EEEEviT0_T1_)
        .other          _ZN2at6native29vectorized_elementwise_kernelILi8EZZZNS0_22nan_to_num_kernel_cudaERNS_18TensorIteratorBaseESt8optionalIdES5_S5_ENKUlvE0_clEvENKUlvE0_clEvEUlfE_St5arrayIPcLm2EEEEviT0_T1_,@"STO_CUDA_ENTRY STV_DEFAULT"
_ZN2at6native29vectorized_elementwise_kernelILi8EZZZNS0_22nan_to_num_kernel_cudaERNS_18TensorIteratorBaseESt8optionalIdES5_S5_ENKUlvE0_clEvENKUlvE0_clEvEUlfE_St5arrayIPcLm2EEEEviT0_T1_:
.text._ZN2at6native29vectorized_elementwise_kernelILi8EZZZNS0_22nan_to_num_kernel_cudaERNS_18TensorIteratorBaseESt8optionalIdES5_S5_ENKUlvE0_clEvENKUlvE0_clEvEUlfE_St5arrayIPcLm2EEEEviT0_T1_:
        /* <DEDUP_REMOVED lines=315> */
.L_x_2295:
[----:B------:R-:W-:-:S13]  /*13b0*/  ISETP.GE.U32.AND P0, PT, R7, R6, PT ;  /* 0x000000060700720c */ /* 0x000fda0003f06070 */
[----:B------:R-:W-:Y:S05]  /*13c0*/  @P0 BRA `(.L_x_2297) ;  /* 0x0000000000300947 */ /* 0x000fea0003800000 */
[----:B0-----:R-:W0:Y:S01]  /*13d0*/  LDC.64 R2, c[0x0][0x3a0] ;  /* 0x0000e800ff027b82 */ /* 0x001e220000000a00 */
[----:B------:R-:W-:Y:S02]  /*13e0*/  IMAD.IADD R5, R0, 0x1, R7 ;  /* 0x0000000100057824 */ /* 0x000fe400078e0207 */
[----:B------:R-:W-:Y:S02]  /*13f0*/  VIADD R7, R7, 0x80 ;  /* 0x0000008007077836 */ /* 0x000fe40000000000 */
[----:B0-----:R-:W-:-:S05]  /*1400*/  IMAD.WIDE.U32 R2, R5, 0x4, R2 ;  /* 0x0000000405027825 */ /* 0x001fca00078e0002 */
[----:B------:R1:W-:Y:S02]  /*1410*/  STG.E desc[UR4][R2.64], R10 ;  /* 0x0000000a02007986 */ /* 0x0003e4000c101904 */
.L_x_2296:
[----:B------:R-:W-:-:S13]  /*1420*/  ISETP.GE.U32.AND P0, PT, R7, R6, PT ;  /* 0x000000060700720c */ /* 0x000fda0003f06070 */
[----:B------:R-:W-:Y:S05]  /*1430*/  @P0 BRA `(.L_x_2298) ;  /* 0x0000000000340947 */ /* 0x000fea0003800000 */
[----:B01----:R-:W0:Y:S01]  /*1440*/  LDC.64 R2, c[0x0][0x3a0] ;  /* 0x0000e800ff027b82 */ /* 0x003e220000000a00 */
[----:B------:R-:W-:Y:S02]  /*1450*/  IMAD.IADD R5, R0, 0x1, R7 ;  /* 0x0000000100057824 */ /* 0x000fe400078e0207 */
[----:B------:R-:W-:Y:S02]  /*1460*/  VIADD R7, R7, 0x80 ;  /* 0x0000008007077836 */ /* 0x000fe40000000000 */
[----:B0-----:R-:W-:-:S05]  /*1470*/  IMAD.WIDE.U32 R2, R5, 0x4, R2 ;  /* 0x0000000405027825 */ /* 0x001fca00078e0002 */
[----:B------:R1:W-:Y:S02]  /*1480*/  STG.E desc[UR4][R2.64], R11 ;  /* 0x0000000b02007986 */ /* 0x0003e4000c101904 */
.L_x_2297:
        /* <DEDUP_REMOVED lines=8> */
.L_x_2298:
[----:B------:R-:W-:Y:S05]  /*1510*/  BSYNC.RELIABLE B1 ;  /* 0x0000000000017941 */ /* 0x000fea0003800100 */
.L_x_2294:
[----:B------:R-:W-:-:S13]  /*1520*/  ISETP.GE.U32.AND P0, PT, R7, R6, PT ;  /* 0x000000060700720c */ /* 0x000fda0003f06070 */
[----:B012---:R-:W0:Y:S01]  /*1530*/  @!P0 LDC.64 R2, c[0x0][0x3a0] ;  /* 0x0000e800ff028b82 */ /* 0x007e220000000a00 */
[----:B------:R-:W-:Y:S02]  /*1540*/  @!P0 IMAD.IADD R5, R0, 0x1, R7 ;  /* 0x0000000100058824 */ /* 0x000fe400078e0207 */
[----:B------:R-:W-:Y:S02]  /*1550*/  @!P0 VIADD R7, R7, 0x80 ;  /* 0x0000008007078836 */ /* 0x000fe40000000000 */
[----:B0-----:R-:W-:-:S05]  /*1560*/  @!P0 IMAD.WIDE.U32 R2, R5, 0x4, R2 ;  /* 0x0000000405028825 */ /* 0x001fca00078e0002 */
[----:B------:R2:W-:Y:S02]  /*1570*/  @!P0 STG.E desc[UR4][R2.64], R13 ;  /* 0x0000000d02008986 */ /* 0x0005e4000c101904 */
.L_x_2299:
[----:B------:R-:W-:Y:S05]  /*1580*/  BSYNC.RECONVERGENT B0 ;  /* 0x0000000000007941 */ /* 0x000fea0003800200 */
.L_x_2293:
        /* <DEDUP_REMOVED lines=8> */
.L_x_2292:
[----:B------:R-:W0:Y:S01]  /*1610*/  S2R R14, SR_TID.X ;  /* 0x00000000000e7919 */ /* 0x000e220000002100 */
[----:B------:R-:W1:Y:S01]  /*1620*/  LDC.64 R2, c[0x0][0x3a8] ;  /* 0x0000ea00ff027b82 */ /* 0x000e620000000a00 */
[----:B------:R-:W2:Y:S07]  /*1630*/  LDCU UR6, c[0x0][0x390] ;  /* 0x00007200ff0677ac */ /* 0x000eae0008000800 */
[----:B------:R-:W3:Y:S01]  /*1640*/  LDC.64 R12, c[0x0][0x3a0] ;  /* 0x0000e800ff0c7b82 */ /* 0x000ee20000000a00 */
[----:B-1----:R-:W-:-:S04]  /*1650*/  IMAD.WIDE.U32 R2, R0, 0x4, R2 ;  /* 0x0000000400027825 */ /* 0x002fc800078e0002 */
[----:B0-----:R-:W-:-:S03]  /*1660*/  IMAD.WIDE.U32 R4, R14, 0x20, R2 ;  /* 0x000000200e047825 */ /* 0x001fc600078e0002 */
[----:B------:R-:W0:Y:S03]  /*1670*/  LDC.64 R2, c[0x0][0x388] ;  /* 0x0000e200ff027b82 */ /* 0x000e260000000a00 */
[----:B------:R-:W4:Y:S01]  /*1680*/  LDG.E.ENL2.256 R8, R4, desc[UR4][R4.64] ;  /* 0xfe0000040404797e */ /* 0x000f220008121908 */
[----:B---3--:R-:W-:-:S04]  /*1690*/  IMAD.WIDE.U32 R12, R0, 0x4, R12 ;  /* 0x00000004000c7825 */ /* 0x008fc800078e000c */
[----:B------:R-:W-:Y:S01]  /*16a0*/  IMAD.WIDE.U32 R12, R14, 0x20, R12 ;  /* 0x000000200e0c7825 */ /* 0x000fe200078e000c */
[C---:B----4-:R-:W-:Y:S02]  /*16b0*/  FSETP.NEU.FTZ.AND P3, PT, R4.reuse, -INF , PT ;  /* 0xff8000000400780b */ /* 0x050fe40003f7d000 */
[----:B------:R-:W-:Y:S02]  /*16c0*/  FSETP.NEU.FTZ.AND P5, PT, R5, -INF , PT ;  /* 0xff8000000500780b */ /* 0x000fe40003fbd000 */
[C---:B------:R-:W-:Y:S02]  /*16d0*/  FSETP.NEU.FTZ.AND P4, PT, R4.reuse, +INF , PT ;  /* 0x7f8000000400780b */ /* 0x040fe40003f9d000 */
[----:B--2---:R-:W-:Y:S02]  /*16e0*/  FSEL R16, R4, UR6, P3 ;  /* 0x0000000604107c08 */ /* 0x004fe40009800000 */
[----:B------:R-:W-:Y:S02]  /*16f0*/  FSETP.NEU.FTZ.AND P6, PT, R6, -INF , PT ;  /* 0xff8000000600780b */ /* 0x000fe40003fdd000 */
[----:B------:R-:W-:-:S02]  /*1700*/  FSETP.NAN.FTZ.AND P1, PT, |R4|, |R4|, PT ;  /* 0x400000040400720b */ /* 0x000fc40003f38200 */
[C---:B------:R-:W-:Y:S02]  /*1710*/  FSETP.NEU.FTZ.AND P2, PT, R5.reuse, +INF , PT ;  /* 0x7f8000000500780b */ /* 0x040fe40003f5d000 */
[C---:B------:R-:W-:Y:S02]  /*1720*/  FSETP.NAN.FTZ.AND P0, PT, |R5|.reuse, |R5|, PT ;  /* 0x400000050500720b */ /* 0x040fe40003f18200 */
[----:B------:R-:W-:Y:S02]  /*1730*/  FSEL R4, R5, UR6, P5 ;  /* 0x0000000605047c08 */ /* 0x000fe4000a800000 */
[----:B0-----:R-:W-:Y:S02]  /*1740*/  FSEL R5, R16, R3, P4 ;  /* 0x0000000310057208 */ /* 0x001fe40002000000 */
[----:B------:R-:W-:Y:S02]  /*1750*/  FSETP.NEU.FTZ.AND P3, PT, R6, +INF , PT ;  /* 0x7f8000000600780b */ /* 0x000fe40003f7d000 */
[----:B------:R-:W-:-:S02]  /*1760*/  FSETP.NEU.FTZ.AND P4, PT, R7, -INF , PT ;  /* 0xff8000000700780b */ /* 0x000fc40003f9d000 */
[----:B------:R-:W-:Y:S02]  /*1770*/  FSEL R16, R6, UR6, P6 ;  /* 0x0000000606107c08 */ /* 0x000fe4000b000000 */
[-C--:B------:R-:W-:Y:S02]  /*1780*/  FSEL R15, R4, R3.reuse, P2 ;  /* 0x00000003040f7208 */ /* 0x080fe40001000000 */
[----:B------:R-:W-:Y:S02]  /*1790*/  FSETP.NEU.FTZ.AND P6, PT, R8, -INF , PT ;  /* 0xff8000000800780b */ /* 0x000fe40003fdd000 */
[C---:B------:R-:W-:Y:S02]  /*17a0*/  FSETP.NEU.FTZ.AND P5, PT, R7.reuse, +INF , PT ;  /* 0x7f8000000700780b */ /* 0x040fe40003fbd000 */
[----:B------:R-:W-:Y:S02]  /*17b0*/  FSEL R4, R7, UR6, P4 ;  /* 0x0000000607047c08 */ /* 0x000fe4000a000000 */
[----:B------:R-:W-:-:S02]  /*17c0*/  FSEL R17, R16, R3, P3 ;  /* 0x0000000310117208 */ /* 0x000fc40001800000 */
[----:B------:R-:W-:Y:S02]  /*17d0*/  FSETP.NEU.FTZ.AND P3, PT, R9, -INF , PT ;  /* 0xff8000000900780b */ /* 0x000fe40003f7d000 */
[----:B------:R-:W-:Y:S02]  /*17e0*/  FSETP.NEU.FTZ.AND P4, PT, R11, +INF , PT ;  /* 0x7f8000000b00780b */ /* 0x000fe40003f9d000 */
[C---:B------:R-:W-:Y:S02]  /*17f0*/  FSETP.NEU.FTZ.AND P2, PT, R8.reuse, +INF , PT ;  /* 0x7f8000000800780b */ /* 0x040fe40003f5d000 */
[----:B------:R-:W-:Y:S02]  /*1800*/  FSEL R16, R8, UR6, P6 ;  /* 0x0000000608107c08 */ /* 0x000fe4000b000000 */
[----:B------:R-:W-:Y:S02]  /*1810*/  FSEL R19, R4, R3, P5 ;  /* 0x0000000304137208 */ /* 0x000fe40002800000 */
[----:B------:R-:W-:-:S02]  /*1820*/  FSETP.NEU.FTZ.AND P6, PT, R9, +INF , PT ;  /* 0x7f8000000900780b */ /* 0x000fc40003fdd000 */
[----:B------:R-:W-:Y:S02]  /*1830*/  FSETP.NEU.FTZ.AND P5, PT, R10, -INF , PT ;  /* 0xff8000000a00780b */ /* 0x000fe40003fbd000 */
[----:B------:R-:W-:Y:S02]  /*1840*/  FSEL R4, R9, UR6, P3 ;  /* 0x0000000609047c08 */ /* 0x000fe40009800000 */
[----:B------:R-:W-:Y:S02]  /*1850*/  FSEL R21, R16, R3, P2 ;  /* 0x0000000310157208 */ /* 0x000fe40001000000 */
[----:B------:R-:W-:Y:S02]  /*1860*/  FSETP.NAN.FTZ.AND P2, PT, |R6|, |R6|, PT ;  /* 0x400000060600720b */ /* 0x000fe40003f58200 */
[C---:B------:R-:W-:Y:S02]  /*1870*/  FSETP.NEU.FTZ.AND P3, PT, R10.reuse, +INF , PT ;  /* 0x7f8000000a00780b */ /* 0x040fe40003f7d000 */
[----:B------:R-:W-:-:S02]  /*1880*/  FSEL R6, R10, UR6, P5 ;  /* 0x000000060a067c08 */ /* 0x000fc4000a800000 */
[-C--:B------:R-:W-:Y:S02]  /*1890*/  FSEL R23, R4, R3.reuse, P6 ;  /* 0x0000000304177208 */ /* 0x080fe40003000000 */
[C---:B------:R-:W-:Y:S02]  /*18a0*/  FSETP.NEU.FTZ.AND P6, PT, R11.reuse, -INF , PT ;  /* 0xff8000000b00780b */ /* 0x040fe40003fdd000 */
[----:B------:R-:W-:Y:S02]  /*18b0*/  FSEL R25, R6, R3, P3 ;  /* 0x0000000306197208 */ /* 0x000fe40001800000 */
[----:B------:R-:W-:Y:S02]  /*18c0*/  @P4 FSEL R3, R11, UR6, P6 ;  /* 0x000000060b034c08 */ /* 0x000fe4000b000000 */
[----:B------:R-:W-:Y:S02]  /*18d0*/  FSEL R4, R5, R2, !P1 ;  /* 0x0000000205047208 */ /* 0x000fe40004800000 */
[----:B------:R-:W-:-:S02]  /*18e0*/  FSETP.NAN.FTZ.AND P5, PT, |R7|, |R7|, PT ;  /* 0x400000070700720b */ /* 0x000fc40003fb8200 */
[----:B------:R-:W-:Y:S02]  /*18f0*/  FSETP.NAN.FTZ.AND P3, PT, |R8|, |R8|, PT ;  /* 0x400000080800720b */ /* 0x000fe40003f78200 */
[----:B------:R-:W-:Y:S02]  /*1900*/  FSETP.NAN.FTZ.AND P6, PT, |R9|, |R9|, PT ;  /* 0x400000090900720b */ /* 0x000fe40003fd8200 */
[----:B------:R-:W-:Y:S02]  /*1910*/  FSETP.NAN.FTZ.AND P4, PT, |R10|, |R10|, PT ;  /* 0x4000000a0a00720b */ /* 0x000fe40003f98200 */
[----:B------:R-:W-:Y:S02]  /*1920*/  FSETP.NAN.FTZ.AND P1, PT, |R11|, |R11|, PT ;  /* 0x4000000b0b00720b */ /* 0x000fe40003f38200 */
[-C--:B------:R-:W-:Y:S02]  /*1930*/  FSEL R5, R15, R2.reuse, !P0 ;  /* 0x000000020f057208 */ /* 0x080fe40004000000 */
[----:B------:R-:W-:-:S02]  /*1940*/  FSEL R6, R17, R2, !P2 ;  /* 0x0000000211067208 */ /* 0x000fc40005000000 */
[-C--:B------:R-:W-:Y:S02]  /*1950*/  FSEL R7, R19, R2.reuse, !P5 ;  /* 0x0000000213077208 */ /* 0x080fe40006800000 */
[-C--:B------:R-:W-:Y:S02]  /*1960*/  FSEL R8, R21, R2.reuse, !P3 ;  /* 0x0000000215087208 */ /* 0x080fe40005800000 */
[-C--:B------:R-:W-:Y:S02]  /*1970*/  FSEL R9, R23, R2.reuse, !P6 ;  /* 0x0000000217097208 */ /* 0x080fe40007000000 */
[-C--:B------:R-:W-:Y:S02]  /*1980*/  FSEL R10, R25, R2.reuse, !P4 ;  /* 0x00000002190a7208 */ /* 0x080fe40006000000 */
[----:B------:R-:W-:-:S05]  /*1990*/  FSEL R11, R3, R2, !P1 ;  /* 0x00000002030b7208 */ /* 0x000fca0004800000 */
[----:B------:R-:W-:Y:S01]  /*19a0*/  STG.E.ENL2.256 desc[UR4][R12.64], R4, R8 ;  /* 0xf80000040c08797f */ /* 0x000fe2000f121804 */
[----:B------:R-:W-:Y:S05]  /*19b0*/  EXIT ;  /* 0x000000000000794d */ /* 0x000fea0003800000 */
.L_x_2300:
        /* <DEDUP_REMOVED lines=12> */
.L_x_36984:


//--------------------- .text._ZN2at6native18elementwise_kernelILi128ELi4EZNS0_15gpu_kernel_implIZZZNS0_22nan_to_num_kernel_cudaERNS_18TensorIteratorBaseESt8optionalIdES6_S6_ENKUlvE0_clEvENKUlvE_clEvEUldE_EEvS4_RKT_EUliE_EEviT1_ --------------------------
	.section	.text._ZN2at6native18elementwise_kernelILi128ELi4EZNS0_15gpu_kernel_implIZZZNS0_22nan_to_num_kernel_cudaERNS_18TensorIteratorBaseESt8optionalIdES6_S6_ENKUlvE0_clEvENKUlvE_clEvEUldE_EEvS4_RKT_EUliE_EEviT1_,"ax",@progbits
	.align	128
        .global         _ZN2at6native18elementwise_kernelILi128ELi4EZNS0_15gpu_kernel_implIZZZNS0_22nan_to_num_kernel_cudaERNS_18TensorIteratorBaseESt8optionalIdES6_S6_ENKUlvE0_clEvENKUlvE_clEvEUldE_EEvS4_RKT_EUliE_EEviT1_
        .type           _ZN2at6native18elementwise_kernelILi128ELi4EZNS0_15gpu_kernel_implIZZZNS0_22nan_to_num_kernel_cudaERNS_18TensorIteratorBaseESt8optionalIdES6_S6_ENKUlvE0_clEvENKUlvE_clEvEUldE_EEvS4_RKT_EUliE_EEviT1_,@function
        .size           _ZN2at6native18elementwise_kernelILi128ELi4EZNS0_15gpu_kernel_implIZZZNS0_22nan_to_num_kernel_cudaERNS_18TensorIteratorBaseESt8optionalIdES6_S6_ENKUlvE0_clEvENKUlvE_clEvEUldE_EEvS4_RKT_EUliE_EEviT1_,(.L_x_36985 - _ZN2at6native18elementwise_kernelILi128ELi4EZNS0_15gpu_kernel_implIZZZNS0_22nan_to_num_kernel_cudaERNS_18TensorIteratorBaseESt8optionalIdES6_S6_ENKUlvE0_clEvENKUlvE_clEvEUldE_EEvS4_RKT_EUliE_EEviT1_)
        .other          _ZN2at6native18elementwise_kernelILi128ELi4EZNS0_15gpu_kernel_implIZZZNS0_22nan_to_num_kernel_cudaERNS_18TensorIteratorBaseESt8optionalIdES6_S6_ENKUlvE0_clEvENKUlvE_clEvEUldE_EEvS4_RKT_EUliE_EEviT1_,@"STO_CUDA_ENTRY STV_DEFAULT"
_ZN2at6native18elementwise_kernelILi128ELi4EZNS0_15gpu_kernel_implIZZZNS0_22nan_to_num_kernel_cudaERNS_18TensorIteratorBaseESt8optionalIdES6_S6_ENKUlvE0_clEvENKUlvE_clEvEUldE_EEvS4_RKT_EUliE_EEviT1_:
.text._ZN2at6native18elementwise_kernelILi128ELi4EZNS0_15gpu_kernel_implIZZZNS0_22nan_to_num_kernel_cudaERNS_18TensorIteratorBaseESt8optionalIdES6_S6_ENKUlvE0_clEvENKUlvE_clEvEUldE_EEvS4_RKT_EUliE_EEviT1_:
        /* <DEDUP_REMOVED lines=319> */
.L_x_2303:
        /* <DEDUP_REMOVED lines=16> */
[----:B--2---:R-:W0:Y:S01]  /*14f0*/  I2F.F64.S16 R2, R2 ;  /* 0x0000000200027312 */ /* 0x004e220000101c00 */
[----:B------:R-:W-:Y:S05]  /*1500*/  BRA `(.L_x_2310) ;  /* 0x0000000c006c7947 */ /* 0x000fea0003800000 */
.L_x_2308:
[----:B------:R-:W2:Y:S02]  /*1510*/  LDG.E.U8 R2, desc[UR36][R4.64] ;  /* 0x0000002404027981 */ /* 0x000ea4000c1e1100 */
[----:B--2---:R-:W0:Y:S01]  /*1520*/  I2F.F64.U16 R2, R2 ;  /* 0x0000000200027312 */ /* 0x004e220000101800 */
[----:B------:R-:W-:Y:S05]  /*1530*/  BRA `(.L_x_2310) ;  /* 0x0000000c00607947 */ /* 0x000fea0003800000 */
.L_x_2307:
[----:B------:R-:W-:-:S09]  /*1540*/  UISETP.NE.AND UP0, UPT, UR4, 0x2, UPT ;  /* 0x000000020400788c */ /* 0x000fd2000bf05270 */
[----:B------:R-:W-:Y:S05]  /*1550*/  BRA.U !UP0, `(.L_x_2311) ;  /* 0x0000000108287547 */ /* 0x000fea000b800000 */
[----:B------:R-:W-:-:S09]  /*1560*/  UISETP.NE.AND UP0, UPT, UR4, 0x3, UPT ;  /* 0x000000030400788c */ /* 0x000fd2000bf05270 */
[----:B------:R-:W-:Y:S05]  /*1570*/  BRA.U !UP0, `(.L_x_2312) ;  /* 0x0000000108147547 */ /* 0x000fea000b800000 */
[----:B------:R-:W-:-:S09]  /*1580*/  UISETP.NE.AND UP0, UPT, UR4, 0x4, UPT ;  /* 0x000000040400788c */ /* 0x000fd2000bf05270 */
[----:B------:R-:W-:Y:S05]  /*1590*/  BRA.U UP0, `(.L_x_2309) ;  /* 0x0000000900bc7547 */ /* 0x000fea000b800000 */
[----:B------:R-:W2:Y:S02]  /*15a0*/  LDG.E.64 R2, desc[UR36][R4.64] ;  /* 0x0000002404027981 */ /* 0x000ea4000c1e1b00 */
[----:B--2---:R-:W0:Y:S01]  /*15b0*/  I2F.F64.S64 R2, R2 ;  /* 0x0000000200027312 */ /* 0x004e220000301c00 */
[----:B------:R-:W-:Y:S05]  /*15c0*/  BRA `(.L_x_2310) ;  /* 0x0000000c003c7947 */ /* 0x000fea0003800000 */
.L_x_2312:
[----:B------:R-:W2:Y:S02]  /*15d0*/  LDG.E R2, desc[UR36][R4.64] ;  /* 0x0000002404027981 */ /* 0x000ea4000c1e1900 */
[----:B--2---:R-:W0:Y:S01]  /*15e0*/  I2F.F64 R2, R2 ;  /* 0x0000000200027312 */ /* 0x004e220000201c00 */
[----:B------:R-:W-:Y:S05]  /*15f0*/  BRA `(.L_x_2310) ;  /* 0x0000000c00307947 */ /* 0x000fea0003800000 */
.L_x_2311:
[----:B------:R-:W2:Y:S02]  /*1600*/  LDG.E.U16 R2, desc[UR36][R4.64] ;  /* 0x0000002404027981 */ /* 0x000ea4000c1e1500 */
[----:B--2---:R-:W0:Y:S01]  /*1610*/  I2F.F64.S16 R2, R2 ;  /* 0x0000000200027312 */ /* 0x004e220000101c00 */
[----:B------:R-:W-:Y:S05]  /*1620*/  BRA `(.L_x_2310) ;  /* 0x0000000c00247947 */ /* 0x000fea0003800000 */
.L_x_2306:
[----:B------:R-:W-:-:S09]  /*1630*/  UISETP.GT.AND UP0, UPT, UR4, 0x6, UPT ;  /* 0x000000060400788c */ /* 0x000fd2000bf04270 */
[----:B------:R-:W-:Y:S05]  /*1640*/  BRA.U UP0, `(.L_x_2313) ;  /* 0x0000000100347547 */ /* 0x000fea000b800000 */
[----:B------:R-:W-:-:S09]  /*1650*/  UISETP.NE.AND UP0, UPT, UR4, 0x5, UPT ;  /* 0x000000050400788c */ /* 0x000fd2000bf05270 */
[----:B------:R-:W-:Y:S05]  /*1660*/  BRA.U !UP0, `(.L_x_2314) ;  /* 0x0000000108187547 */ /* 0x000fea000b800000 */
[----:B------:R-:W-:-:S09]  /*1670*/  UISETP.NE.AND UP0, UPT, UR4, 0x6, UPT ;  /* 0x000000060400788c */ /* 0x000fd2000bf05270 */
[----:B------:R-:W-:Y:S05]  /*1680*/  BRA.U UP0, `(.L_x_2309) ;  /* 0x0000000900807547 */ /* 0x000fea000b800000 */
[----:B------:R-:W2:Y:S02]  /*1690*/  LDG.E R2, desc[UR36][R4.64] ;  /* 0x0000002404027981 */ /* 0x000ea4000c1e1900 */
[----:B--2---:R-:W-:-:S06]  /*16a0*/  FMUL.FTZ R2, R2, 1 ;  /* 0x3f80000002027820 */ /* 0x004fcc0000410000 */
[----:B------:R-:W0:Y:S01]  /*16b0*/  F2F.F64.F32 R2, R2 ;  /* 0x0000000200027310 */ /* 0x000e220000201800 */
[----:B------:R-:W-:Y:S05]  /*16c0*/  BRA `(.L_x_2310) ;  /* 0x0000000800fc7947 */ /* 0x000fea0003800000 */
.L_x_2314:
[----:B------:R-:W2:Y:S02]  /*16d0*/  LDG.E.U16 R0, desc[UR36][R4.64] ;  /* 0x0000002404007981 */ /* 0x000ea4000c1e1500 */
[----:B--2---:R-:W-:-:S05]  /*16e0*/  HADD2.F32 R0, -RZ, R0.H0_H0 ;  /* 0x20000000ff007230 */ /* 0x004fca0000004100 */
[----:B------:R-:W-:-:S04]  /*16f0*/  FMUL.FTZ R0, R0, 1 ;  /* 0x3f80000000007820 */ /* 0x000fc80000410000 */
[----:B------:R0:W1:Y:S01]  /*1700*/  F2F.F64.F32 R2, R0 ;  /* 0x0000000000027310 */ /* 0x0000620000201800 */
[----:B------:R-:W-:Y:S05]  /*1710*/  BRA `(.L_x_2310) ;  /* 0x0000000800e87947 */ /* 0x000fea0003800000 */
.L_x_2313:
[----:B------:R-:W-:-:S09]  /*1720*/  UISETP.NE.AND UP0, UPT, UR4, 0x7, UPT ;  /* 0x000000070400788c */ /* 0x000fd2000bf05270 */
[----:B------:R-:W-:Y:S05]  /*1730*/  BRA.U !UP0, `(.L_x_2315) ;  /* 0x0000000108347547 */ /* 0x000fea000b800000 */
        /* <DEDUP_REMOVED lines=8> */
.L_x_2316:
[----:B------:R-:W2:Y:S02]  /*17c0*/  LDG.E.U16 R4, desc[UR36][R4.64] ;  /* 0x0000002404047981 */ /* 0x000ea4000c1e1500 */
[----:B--2---:R-:W-:-:S05]  /*17d0*/  HADD2.F32 R0, -RZ, R4.H0_H0 ;  /* 0x20000004ff007230 */ /* 0x004fca0000004100 */
[----:B------:R-:W-:-:S04]  /*17e0*/  FMUL.FTZ R0, R0, 1 ;  /* 0x3f80000000007820 */ /* 0x000fc80000410000 */
[----:B------:R0:W1:Y:S01]  /*17f0*/  F2F.F64.F32 R2, R0 ;  /* 0x0000000000027310 */ /* 0x0000620000201800 */
[----:B------:R-:W-:Y:S05]  /*1800*/  BRA `(.L_x_2310) ;  /* 0x0000000800ac7947 */ /* 0x000fea0003800000 */
.L_x_2315:
[----:B------:R0:W5:Y:S01]  /*1810*/  LDG.E.64 R2, desc[UR36][R4.64] ;  /* 0x0000002404027981 */ /* 0x000162000c1e1b00 */
[----:B------:R-:W-:Y:S05]  /*1820*/  BRA `(.L_x_2310) ;  /* 0x0000000800a47947 */ /* 0x000fea0003800000 */
.L_x_2305:
        /* <DEDUP_REMOVED lines=8> */
[----:B------:R-:W2:Y:S01]  /*18b0*/  LDG.E.U8 R4, desc[UR36][R4.64] ;  /* 0x0000002404047981 */ /* 0x000ea2000c1e1100 */
[----:B------:R-:W-:Y:S02]  /*18c0*/  MOV R2, RZ ;  /* 0x000000ff00027202 */ /* 0x000fe40000000f00 */
[----:B--2---:R-:W-:-:S04]  /*18d0*/  ISETP.NE.AND P0, PT, R4, RZ, PT ;  /* 0x000000ff0400720c */ /* 0x004fc80003f05270 */
[----:B------:R-:W-:Y:S01]  /*18e0*/  FSEL R3, RZ, 1.875, !P0 ;  /* 0x3ff00000ff037808 */ /* 0x000fe20004000000 */
[----:B------:R-:W-:Y:S08]  /*18f0*/  BRA `(.L_x_2310) ;  /* 0x0000000800707947 */ /* 0x000ff00003800000 */
.L_x_2319:
[----:B------:R0:W5:Y:S01]  /*1900*/  LDG.E.64 R2, desc[UR36][R4.64] ;  /* 0x0000002404027981 */ /* 0x000162000c1e1b00 */
[----:B------:R-:W-:Y:S05]  /*1910*/  BRA `(.L_x_2310) ;  /* 0x0000000800687947 */ /* 0x000fea0003800000 */
.L_x_2318:
        /* <DEDUP_REMOVED lines=23> */
[----:B------:R-:W-:-:S05]  /*1a90*/  LOP3.LUT R3, R3, 0x80000000, R0, 0xf8, !PT ;  /* 0x8000000003037812 */ /* 0x000fca00078ef800 */
[----:B------:R-:W-:-:S06]  /*1aa0*/  FMUL.FTZ R3, R3, 1 ;  /* 0x3f80000003037820 */ /* 0x000fcc0000410000 */
[----:B------:R-:W0:Y:S01]  /*1ab0*/  F2F.F64.F32 R2, R3 ;  /* 0x0000000300027310 */ /* 0x000e220000201800 */
[----:B------:R-:W-:Y:S05]  /*1ac0*/  BRA `(.L_x_2310) ;  /* 0x0000000400fc7947 */ /* 0x000fea0003800000 */
.L_x_2321:
[----:B------:R-:W2:Y:S02]  /*1ad0*/  LDG.E.U8 R3, desc[UR36][R4.64] ;  /* 0x0000002404037981 */ /* 0x000ea4000c1e1100 */
[C---:B--2---:R-:W-:Y:S01]  /*1ae0*/  IMAD.SHL.U32 R2, R3.reuse, 0x2000000, RZ ;  /* 0x0200000003027824 */ /* 0x044fe200078e00ff */
[----:B------:R-:W-:-:S04]  /*1af0*/  SHF.L.U32 R3, R3, 0x8, RZ ;  /* 0x0000000803037819 */ /* 0x000fc800000006ff */
[----:B------:R-:W-:-:S13]  /*1b00*/  ISETP.GT.U32.AND P0, PT, R2, 0x7ffffff, PT ;  /* 0x07ffffff0200780c */ /* 0x000fda0003f04070 */
[C---:B------:R-:W-:Y:S02]  /*1b10*/  @!P0 LOP3.LUT R0, R3.reuse, 0x7f00, RZ, 0xc0, !PT ;  /* 0x00007f0003008812 */ /* 0x040fe400078ec0ff */
[----:B------:R-:W-:Y:S02]  /*1b20*/  @P0 LEA.HI R2, R2, 0x70000000, RZ, 0x1c ;  /* 0x7000000002020811 */ /* 0x000fe400078fe0ff */
[----:B------:R-:W-:Y:S02]  /*1b30*/  @!P0 LOP3.LUT R0, R0, 0x3f000000, RZ, 0xfc, !PT ;  /* 0x3f00000000008812 */ /* 0x000fe400078efcff */
[----:B------:R-:W-:-:S03]  /*1b40*/  PRMT R3, R3, 0x9910, RZ ;  /* 0x0000991003037816 */ /* 0x000fc600000000ff */
[----:B------:R-:W-:Y:S01]  /*1b50*/  @!P0 FADD.FTZ R0, R0, -0.5 ;  /* 0xbf00000000008421 */ /* 0x000fe20000010000 */
[----:B------:R-:W-:-:S05]  /*1b60*/  @P0 FMUL.FTZ R0, R2, 1.9259299443872358531e-34 ;  /* 0x0780000002000820 */ /* 0x000fca0000410000 */
[----:B------:R-:W-:-:S05]  /*1b70*/  LOP3.LUT R0, R0, 0x80000000, R3, 0xf8, !PT ;  /* 0x8000000000007812 */ /* 0x000fca00078ef803 */
[----:B------:R-:W-:-:S04]  /*1b80*/  FMUL.FTZ R0, R0, 1 ;  /* 0x3f80000000007820 */ /* 0x000fc80000410000 */
[----:B------:R0:W1:Y:S01]  /*1b90*/  F2F.F64.F32 R2, R0 ;  /* 0x0000000000027310 */ /* 0x0000620000201800 */
[----:B------:R-:W-:Y:S05]  /*1ba0*/  BRA `(.L_x_2310) ;  /* 0x0000000400c47947 */ /* 0x000fea0003800000 */
.L_x_2320:
[----:B------:R-:W2:Y:S02]  /*1bb0*/  LDG.E.U16 R0, desc[UR36][R4.64] ;  /* 0x0000002404007981 */ /* 0x000ea4000c1e1500 */
[----:B--2---:R-:W-:-:S04]  /*1bc0*/  IMAD.U32 R0, R0, 0x10000, RZ ;  /* 0x0001000000007824 */ /* 0x004fc800078e00ff */
[----:B------:R-:W-:-:S04]  /*1bd0*/  FMUL.FTZ R0, R0, 1 ;  /* 0x3f80000000007820 */ /* 0x000fc80000410000 */
[----:B------:R0:W1:Y:S01]  /*1be0*/  F2F.F64.F32 R2, R0 ;  /* 0x0000000000027310 */ /* 0x0000620000201800 */
[----:B------:R-:W-:Y:S05]  /*1bf0*/  BRA `(.L_x_2310) ;  /* 0x0000000400b07947 */ /* 0x000fea0003800000 */
.L_x_2317:
        /* <DEDUP_REMOVED lines=9> */
[----:B--2---:R-:W0:Y:S01]  /*1c90*/  I2F.F64.U16 R2, R2 ;  /* 0x0000000200027312 */ /* 0x004e220000101800 */
[----:B------:R-:W-:Y:S05]  /*1ca0*/  BRA `(.L_x_2310) ;  /* 0x0000000400847947 */ /* 0x000fea0003800000 */
.L_x_2324:
[----:B------:R-:W2:Y:S01]  /*1cb0*/  LDG.E.U8 R4, desc[UR36][R4.64] ;  /* 0x0000002404047981 */ /* 0x000ea2000c1e1100 */
[----:B------:R-:W-:Y:S02]  /*1cc0*/  CS2R R2, SRZ ;  /* 0x0000000000027805 */ /* 0x000fe4000001ff00 */
[----:B--2---:R-:W-:-:S13]  /*1cd0*/  ISETP.NE.AND P0, PT, R4, RZ, PT ;  /* 0x000000ff0400720c */ /* 0x004fda0003f05270 */
[----:B------:R-:W-:Y:S05]  /*1ce0*/  @!P0 BRA `(.L_x_2310) ;  /* 0x0000000400748947 */ /* 0x000fea0003800000 */
[----:B------:R-:W-:-:S13]  /*1cf0*/  ISETP.NE.AND P0, PT, R4, 0x80, PT ;  /* 0x000000800400780c */ /* 0x000fda0003f05270 */
[----:B------:R-:W-:Y:S01]  /*1d00*/  @!P0 IMAD.MOV.U32 R2, RZ, RZ, 0x20000000 ;  /* 0x20000000ff028424 */ /* 0x000fe200078e00ff */
        /* <DEDUP_REMOVED lines=15> */
.L_x_2326:
[----:B------:R-:W-:Y:S05]  /*1e00*/  BSYNC.RECONVERGENT B0 ;  /* 0x0000000000007941 */ /* 0x000fea0003800200 */
.L_x_2325:
[----:B------:R-:W-:Y:S02]  /*1e10*/  SHF.L.U32 R0, R0, 0x14, RZ ;  /* 0x0000001400007819 */ /* 0x000fe400000006ff */
[----:B------:R-:W-:-:S04]  /*1e20*/  LEA R2, R2, 0x3b800000, 0x17 ;  /* 0x3b80000002027811 */ /* 0x000fc800078eb8ff */
[----:B------:R-:W-:-:S05]  /*1e30*/  LOP3.LUT R0, R2, R0, R7, 0xfe, !PT ;  /* 0x0000000002007212 */ /* 0x000fca00078efe07 */
[----:B------:R-:W-:-:S04]  /*1e40*/  FMUL.FTZ R0, R0, 1 ;  /* 0x3f80000000007820 */ /* 0x000fc80000410000 */
[----:B------:R0:W1:Y:S01]  /*1e50*/  F2F.F64.F32 R2, R0 ;  /* 0x0000000000027310 */ /* 0x0000620000201800 */
[----:B------:R-:W-:Y:S05]  /*1e60*/  BRA `(.L_x_2310) ;  /* 0x0000000400147947 */ /* 0x000fea0003800000 */
.L_x_2323:
[----:B------:R-:W2:Y:S01]  /*1e70*/  LDG.E.U8 R4, desc[UR36][R4.64] ;  /* 0x0000002404047981 */ /* 0x000ea2000c1e1100 */
[----:B------:R-:W-:Y:S02]  /*1e80*/  CS2R R2, SRZ ;  /* 0x0000000000027805 */ /* 0x000fe4000001ff00 */
[----:B--2---:R-:W-:-:S13]  /*1e90*/  ISETP.NE.AND P0, PT, R4, RZ, PT ;  /* 0x000000ff0400720c */ /* 0x004fda0003f05270 */
[----:B------:R-:W-:Y:S05]  /*1ea0*/  @!P0 BRA `(.L_x_2310) ;  /* 0x0000000400048947 */ /* 0x000fea0003800000 */
[----:B------:R-:W-:-:S13]  /*1eb0*/  ISETP.NE.AND P0, PT, R4, 0x80, PT ;  /* 0x000000800400780c */ /* 0x000fda0003f05270 */
[----:B------:R-:W-:Y:S02]  /*1ec0*/  @!P0 IMAD.MOV.U32 R2, RZ, RZ, 0x20000000 ;  /* 0x20000000ff028424 */ /* 0x000fe400078e00ff */
        /* <DEDUP_REMOVED lines=15> */
.L_x_2328:
[----:B------:R-:W-:Y:S05]  /*1fc0*/  BSYNC.RECONVERGENT B0 ;  /* 0x0000000000007941 */ /* 0x000fea0003800200 */
.L_x_2327:
[----:B------:R-:W-:Y:S01]  /*1fd0*/  IMAD.SHL.U32 R0, R0, 0x200000, RZ ;  /* 0x0020000000007824 */ /* 0x000fe200078e00ff */
[----:B------:R-:W-:-:S04]  /*1fe0*/  LEA R2, R2, 0x37800000, 0x17 ;  /* 0x3780000002027811 */ /* 0x000fc800078eb8ff */
[----:B------:R-:W-:-:S05]  /*1ff0*/  LOP3.LUT R0, R2, R0, R7, 0xfe, !PT ;  /* 0x0000000002007212 */ /* 0x000fca00078efe07 */
[----:B------:R-:W-:-:S04]  /*2000*/  FMUL.FTZ R0, R0, 1 ;  /* 0x3f80000000007820 */ /* 0x000fc80000410000 */
[----:B------:R4:W0:Y:S01]  /*2010*/  F2F.F64.F32 R2, R0 ;  /* 0x0000000000027310 */ /* 0x0008220000201800 */
[----:B------:R-:W-:Y:S05]  /*2020*/  BRA `(.L_x_2310) ;  /* 0x0000000000a47947 */ /* 0x000fea0003800000 */
.L_x_2322:
[----:B------:R-:W-:-:S09]  /*2030*/  UISETP.NE.AND UP0, UPT, UR4, 0x1c, UPT ;  /* 0x0000001c0400788c */ /* 0x000fd2000bf05270 */
[----:B------:R-:W-:Y:S05]  /*2040*/  BRA.U !UP0, `(.L_x_2329) ;  /* 0x0000000108947547 */ /* 0x000fea000b800000 */
[----:B------:R-:W-:-:S09]  /*2050*/  UISETP.NE.AND UP0, UPT, UR4, 0x1d, UPT ;  /* 0x0000001d0400788c */ /* 0x000fd2000bf05270 */
[----:B------:R-:W-:Y:S05]  /*2060*/  BRA.U !UP0, `(.L_x_2330) ;  /* 0x0000000108807547 */ /* 0x000fea000b800000 */
[----:B------:R-:W-:-:S09]  /*2070*/  UISETP.NE.AND UP0, UPT, UR4, 0x2c, UPT ;  /* 0x0000002c0400788c */ /* 0x000fd2000bf05270 */
[----:B------:R-:W-:Y:S05]  /*2080*/  BRA.U !UP0, `(.L_x_2331) ;  /* 0x0000000108487547 */ /* 0x000fea000b800000 */
.L_x_2309:
        /* <DEDUP_REMOVED lines=16> */
.L_x_2332:
[----:B------:R-:W-:Y:S01]  /*2190*/  CS2R R2, SRZ ;  /* 0x0000000000027805 */ /* 0x000fe2000001ff00 */
[----:B------:R-:W-:Y:S06]  /*21a0*/  BRA `(.L_x_2310) ;  /* 0x0000000000447947 */ /* 0x000fec0003800000 */
.L_x_2331:
[----:B------:R-:W2:Y:S01]  /*21b0*/  LDG.E.U8 R0, desc[UR36][R4.64] ;  /* 0x0000002404007981 */ /* 0x000ea2000c1e1100 */
[----:B------:R-:W-:Y:S01]  /*21c0*/  MOV R2, 0x0 ;  /* 0x0000000000027802 */ /* 0x000fe20000000f00 */
[----:B------:R-:W-:Y:S01]  /*21d0*/  IMAD.MOV.U32 R3, RZ, RZ, 0x38000000 ;  /* 0x38000000ff037424 */ /* 0x000fe200078e00ff */
[----:B--2---:R-:W-:-:S13]  /*21e0*/  ISETP.NE.AND P0, PT, R0, RZ, PT ;  /* 0x000000ff0000720c */ /* 0x004fda0003f05270 */
[----:B------:R-:W-:Y:S05]  /*21f0*/  @!P0 BRA `(.L_x_2310) ;  /* 0x0000000000308947 */ /* 0x000fea0003800000 */
[----:B------:R-:W-:-:S13]  /*2200*/  ISETP.NE.AND P0, PT, R0, 0xff, PT ;  /* 0x000000ff0000780c */ /* 0x000fda0003f05270 */
[----:B------:R-:W-:Y:S01]  /*2210*/  @P0 IMAD.SHL.U32 R0, R0, 0x800000, RZ ;  /* 0x0080000000000824 */ /* 0x000fe200078e00ff */
[----:B------:R-:W-:Y:S01]  /*2220*/  @!P0 MOV R2, 0x20000000 ;  /* 0x2000000000028802 */ /* 0x000fe20000000f00 */
[----:B------:R-:W-:Y:S02]  /*2230*/  @!P0 IMAD.MOV.U32 R3, RZ, RZ, 0x7ff80000 ;  /* 0x7ff80000ff038424 */ /* 0x000fe400078e00ff */
[----:B------:R-:W-:-:S04]  /*2240*/  @P0 FMUL.FTZ R0, R0, 1 ;  /* 0x3f80000000000820 */ /* 0x000fc80000410000 */
[----:B------:R1:W2:Y:S01]  /*2250*/  @P0 F2F.F64.F32 R2, R0 ;  /* 0x0000000000020310 */ /* 0x0002a20000201800 */
[----:B------:R-:W-:Y:S05]  /*2260*/  BRA `(.L_x_2310) ;  /* 0x0000000000147947 */ /* 0x000fea0003800000 */
.L_x_2330:
[----:B------:R-:W2:Y:S02]  /*2270*/  LDG.E.64 R2, desc[UR36][R4.64] ;  /* 0x0000002404027981 */ /* 0x000ea4000c1e1b00 */
[----:B--2---:R-:W3:Y:S01]  /*2280*/  I2F.F64.U64 R2, R2 ;  /* 0x0000000200027312 */ /* 0x004ee20000301800 */
[----:B------:R-:W-:Y:S05]  /*2290*/  BRA `(.L_x_2310) ;  /* 0x0000000000087947 */ /* 0x000fea0003800000 */
.L_x_2329:
[----:B------:R-:W2:Y:S02]  /*22a0*/  LDG.E R2, desc[UR36][R4.64] ;  /* 0x0000002404027981 */ /* 0x000ea4000c1e1900 */
[----:B--2---:R-:W0:Y:S02]  /*22b0*/  I2F.F64.U32 R2, R2 ;  /* 0x0000000200027312 */ /* 0x004e240000201800 */
.L_x_2310:
[----:B------:R-:W-:Y:S05]  /*22c0*/  BSYNC.RECONVERGENT B6 ;  /* 0x0000000000067941 */ /* 0x000fea0003800200 */
.L_x_2304:
[----:B------:R-:W4:Y:S01]  /*22d0*/  LDCU.64 UR4, c[0x0][0x5a0] ;  /* 0x0000b400ff0477ac */ /* 0x000f220008000a00 */
[C---:B0123-5:R-:W-:Y:S02]  /*22e0*/  DSETP.NEU.AND P0, PT, R2.reuse, +INF , PT ;  /* 0x7ff000000200742a */ /* 0x06ffe40003f0d000 */
[----:B------:R-:W-:Y:S01]  /*22f0*/  DSETP.NEU.AND P1, PT, R2, -INF , PT ;  /* 0xfff000000200742a */ /* 0x000fe20003f2d000 */
[----:B------:R-:W0:Y:S05]  /*2300*/  LDCU.64 UR6, c[0x0][0x580] ;  /* 0x0000b000ff0677ac */ /* 0x000e2a0008000a00 */
[----:B----4-:R-:W-:Y:S01]  /*2310*/  FSEL R4, R2, UR4, P1 ;  /* 0x0000000402047c08 */ /* 0x010fe20008800000 */
[----:B------:R-:W-:Y:S01]  /*2320*/  UPRMT UR4, UR41, 0x9910, URZ ;  /* 0x0000991029047896 */ /* 0x000fe200080000ff */
[----:B------:R-:W-:-:S03]  /*2330*/  FSEL R5, R3, UR5, P1 ;  /* 0x0000000503057c08 */ /* 0x000fc60008800000 */
[----:B------:R-:W-:Y:S01]  /*2340*/  UISETP.GT.AND UP0, UPT, UR4, 0x9, UPT ;  /* 0x000000090400788c */ /* 0x000fe2000bf04270 */
[----:B------:R-:W1:Y:S08]  /*2350*/  @!P0 LDC R4, c[0x0][0x598] ;  /* 0x00016600ff048b82 */ /* 0x000e700000000800 */
[----:B------:R-:W2:Y:S01]  /*2360*/  @!P0 LDC R5, c[0x0][0x59c] ;  /* 0x00016700ff058b82 */ /* 0x000ea20000000800 */
[----:B------:R-:W-:-:S14]  /*2370*/  DSETP.NAN.AND P0, PT, R2, R2, PT ;  /* 0x000000020200722a */ /* 0x000fdc0003f08000 */
[----:B-1----:R-:W1:Y:S08]  /*2380*/  @P0 LDC R4, c[0x0][0x590] ;  /* 0x00016400ff040b82 */ /* 0x002e700000000800 */
[----:B--2---:R-:W2:Y:S01]  /*2390*/  @P0 LDC R5, c[0x0][0x594] ;  /* 0x00016500ff050b82 */ /* 0x004ea20000000800 */
[----:B0-----:R-:W-:-:S05]  /*23a0*/  IADD3 R2, P0, PT, R16, UR6, RZ ;  /* 0x0000000610027c10 */ /* 0x001fca000ff1e0ff */
        /* <DEDUP_REMOVED lines=10> */
[----:B-12---:R-:W0:Y:S02]  /*2450*/  F2I.F64.TRUNC R5, R4 ;  /* 0x0000000400057311 */ /* 0x006e24000030d100 */
[----:B0-----:R0:W-:Y:S01]  /*2460*/  STG.E.U8 desc[UR36][R2.64], R5 ;  /* 0x0000000502007986 */ /* 0x0011e2000c101124 */
[----:B------:R-:W-:Y:S05]  /*2470*/  BRA `(.L_x_2338) ;  /* 0x0000000c00f47947 */ /* 0x000fea0003800000 */
.L_x_2336:
[----:B-12---:R-:W0:Y:S02]  /*2480*/  F2I.S64.F64.TRUNC R4, R4 ;  /* 0x0000000400047311 */ /* 0x006e24000030d900 */
[----:B0-----:R-:W-:-:S05]  /*2490*/  MOV R7, R4 ;  /* 0x0000000400077202 */ /* 0x001fca0000000f00 */
[----:B------:R0:W-:Y:S01]  /*24a0*/  STG.E.U8 desc[UR36][R2.64], R7 ;  /* 0x0000000702007986 */ /* 0x0001e2000c101124 */
[----:B------:R-:W-:Y:S05]  /*24b0*/  BRA `(.L_x_2338) ;  /* 0x0000000c00e47947 */ /* 0x000fea0003800000 */
.L_x_2335:
[----:B------:R-:W-:-:S09]  /*24c0*/  UISETP.NE.AND UP0, UPT, UR4, 0x2, UPT ;  /* 0x000000020400788c */ /* 0x000fd2000bf05270 */
[----:B------:R-:W-:Y:S05]  /*24d0*/  BRA.U !UP0, `(.L_x_2339) ;  /* 0x0000000108287547 */ /* 0x000fea000b800000 */
[----:B------:R-:W-:-:S09]  /*24e0*/  UISETP.NE.AND UP0, UPT, UR4, 0x3, UPT ;  /* 0x000000030400788c */ /* 0x000fd2000bf05270 */
[----:B------:R-:W-:Y:S05]  /*24f0*/  BRA.U !UP0, `(.L_x_2340) ;  /* 0x0000000108147547 */ /* 0x000fea000b800000 */
[----:B------:R-:W-:-:S09]  /*2500*/  UISETP.NE.AND UP0, UPT, UR4, 0x4, UPT ;  /* 0x000000040400788c */ /* 0x000fd2000bf05270 */
[----:B------:R-:W-:Y:S05]  /*2510*/  BRA.U UP0, `(.L_x_2337) ;  /* 0x0000000d00247547 */ /* 0x000fea000b800000 */
[----:B-12---:R-:W0:Y:S02]  /*2520*/  F2I.S64.F64.TRUNC R4, R4 ;  /* 0x0000000400047311 */ /* 0x006e24000030d900 */
[----:B0-----:R0:W-:Y:S01]  /*2530*/  STG.E.64 desc[UR36][R2.64], R4 ;  /* 0x0000000402007986 */ /* 0x0011e2000c101b24 */
[----:B------:R-:W-:Y:S05]  /*2540*/  BRA `(.L_x_2338) ;  /* 0x0000000c00c07947 */ /* 0x000fea0003800000 */
.L_x_2340:
[----:B-12---:R-:W0:Y:S02]  /*2550*/  F2I.F64.TRUNC R5, R4 ;  /* 0x0000000400057311 */ /* 0x006e24000030d100 */
[----:B0-----:R0:W-:Y:S01]  /*2560*/  STG.E desc[UR36][R2.64], R5 ;  /* 0x0000000502007986 */ /* 0x0011e2000c101924 */
[----:B------:R-:W-:Y:S05]  /*2570*/  BRA `(.L_x_2338) ;  /* 0x0000000c00b47947 */ /* 0x000fea0003800000 */
.L_x_2339:
[----:B-12---:R-:W0:Y:S02]  /*2580*/  F2I.F64.TRUNC R5, R4 ;  /* 0x0000000400057311 */ /* 0x006e24000030d100 */
[----:B0-----:R0:W-:Y:S01]  /*2590*/  STG.E.U16 desc[UR36][R2.64], R5 ;  /* 0x0000000502007986 */ /* 0x0011e2000c101524 */
[----:B------:R-:W-:Y:S05]  /*25a0*/  BRA `(.L_x_2338) ;  /* 0x0000000c00a87947 */ /* 0x000fea0003800000 */
.L_x_2334:
[----:B------:R-:W-:-:S09]  /*25b0*/  UISETP.GT.AND UP0, UPT, UR4, 0x6, UPT ;  /* 0x000000060400788c */ /* 0x000fd2000bf04270 */
[----:B------:R-:W-:Y:S05]  /*25c0*/  BRA.U UP0, `(.L_x_2341) ;  /* 0x00000001004c7547 */ /* 0x000fea000b800000 */
[----:B------:R-:W-:-:S09]  /*25d0*/  UISETP.NE.AND UP0, UPT, UR4, 0x5, UPT ;  /* 0x000000050400788c */ /* 0x000fd2000bf05270 */
[----:B------:R-:W-:Y:S05]  /*25e0*/  BRA.U !UP0, `(.L_x_2342) ;  /* 0x0000000108247547 */ /* 0x000fea000b800000 */
[----:B------:R-:W-:-:S09]  /*25f0*/  UISETP.NE.AND UP0, UPT, UR4, 0x6, UPT ;  /* 0x000000060400788c */ /* 0x000fd2000bf05270 */
[----:B------:R-:W-:Y:S05]  /*2600*/  BRA.U UP0, `(.L_x_2337) ;  /* 0x0000000900e87547 */ /* 0x000fea000b800000 */
[----:B------:R-:W-:Y:S01]  /*2610*/  UMOV UR4, 0xf0000000 ;  /* 0xf000000000047882 */ /* 0x000fe20000000000 */
[----:B------:R-:W-:Y:S01]  /*2620*/  UMOV UR5, 0x380fffff ;  /* 0x380fffff00057882 */ /* 0x000fe20000000000 */
[----:B-12---:R-:W0:Y:S01]  /*2630*/  F2F.F32.F64 R7, R4 ;  /* 0x0000000400077310 */ /* 0x006e220000301000 */
[----:B------:R-:W-:-:S14]  /*2640*/  DSETP.GEU.AND P0, PT, |R4|, UR4, PT ;  /* 0x0000000404007e2a */ /* 0x000fdc000bf0e200 */
[----:B0-----:R-:W-:-:S05]  /*2650*/  @!P0 FMUL R7, R7, 1.175494350822287508e-38 ;  /* 0x0080000007078820 */ /* 0x001fca0000400000 */
[----:B------:R0:W-:Y:S01]  /*2660*/  STG.E desc[UR36][R2.64], R7 ;  /* 0x0000000702007986 */ /* 0x0001e2000c101924 */
[----:B------:R-:W-:Y:S05]  /*2670*/  BRA `(.L_x_2338) ;  /* 0x0000000c00747947 */ /* 0x000fea0003800000 */
.L_x_2342:
[----:B------:R-:W-:Y:S01]  /*2680*/  UMOV UR4, 0xf0000000 ;  /* 0xf000000000047882 */ /* 0x000fe20000000000 */
[----:B------:R-:W-:Y:S01]  /*2690*/  UMOV UR5, 0x380fffff ;  /* 0x380fffff00057882 */ /* 0x000fe20000000000 */
[----:B-12---:R-:W0:Y:S01]  /*26a0*/  F2F.F32.F64 R0, R4 ;  /* 0x0000000400007310 */ /* 0x006e220000301000 */
[----:B------:R-:W-:-:S14]  /*26b0*/  DSETP.GEU.AND P0, PT, |R4|, UR4, PT ;  /* 0x0000000404007e2a */ /* 0x000fdc000bf0e200 */
[----:B0-----:R-:W-:-:S05]  /*26c0*/  @!P0 FMUL R0, R0, 1.175494350822287508e-38 ;  /* 0x0080000000008820 */ /* 0x001fca0000400000 */
[----:B------:R-:W-:-:S05]  /*26d0*/  F2FP.F16.F32.PACK_AB R0, RZ, R0 ;  /* 0x00000000ff00723e */ /* 0x000fca00000000ff */
[----:B------:R0:W-:Y:S01]  /*26e0*/  STG.E.U16 desc[UR36][R2.64], R0 ;  /* 0x0000000002007986 */ /* 0x0001e2000c101524 */
[----:B------:R-:W-:Y:S05]  /*26f0*/  BRA `(.L_x_2338) ;  /* 0x0000000c00547947 */ /* 0x000fea0003800000 */
.L_x_2341:
[----:B------:R-:W-:-:S09]  /*2700*/  UISETP.NE.AND UP0, UPT, UR4, 0x7, UPT ;  /* 0x000000070400788c */ /* 0x000fd2000bf05270 */
[----:B------:R-:W-:Y:S05]  /*2710*/  BRA.U !UP0, `(.L_x_2343) ;  /* 0x0000000108547547 */ /* 0x000fea000b800000 */
[----:B------:R-:W-:-:S09]  /*2720*/  UISETP.NE.AND UP0, UPT, UR4, 0x8, UPT ;  /* 0x000000080400788c */ /* 0x000fd2000bf05270 */
[----:B------:R-:W-:Y:S05]  /*2730*/  BRA.U !UP0, `(.L_x_2344) ;  /* 0x0000000108287547 */ /* 0x000fea000b800000 */
[----:B------:R-:W-:-:S09]  /*2740*/  UISETP.NE.AND UP0, UPT, UR4, 0x9, UPT ;  /* 0x000000090400788c */ /* 0x000fd2000bf05270 */
[----:B------:R-:W-:Y:S05]  /*2750*/  BRA.U UP0, `(.L_x_2337) ;  /* 0x0000000900947547 */ /* 0x000fea000b800000 */
[----:B------:R-:W-:Y:S01]  /*2760*/  UMOV UR4, 0xf0000000 ;  /* 0xf000000000047882 */ /* 0x000fe20000000000 */
[----:B------:R-:W-:Y:S01]  /*2770*/  UMOV UR5, 0x380fffff ;  /* 0x380fffff00057882 */ /* 0x000fe20000000000 */
[----:B-12---:R-:W0:Y:S01]  /*2780*/  F2F.F32.F64 R6, R4 ;  /* 0x0000000400067310 */ /* 0x006e220000301000 */
[----:B------:R-:W-:Y:S01]  /*2790*/  DSETP.GEU.AND P0, PT, |R4|, UR4, PT ;  /* 0x0000000404007e2a */ /* 0x000fe2000bf0e200 */
[----:B------:R-:W-:-:S13]  /*27a0*/  IMAD.MOV.U32 R7, RZ, RZ, RZ ;  /* 0x000000ffff077224 */ /* 0x000fda00078e00ff */
[----:B0-----:R-:W-:-:S05]  /*27b0*/  @!P0 FMUL R6, R6, 1.175494350822287508e-38 ;  /* 0x0080000006068820 */ /* 0x001fca0000400000 */
[----:B------:R0:W-:Y:S01]  /*27c0*/  STG.E.64 desc[UR36][R2.64], R6 ;  /* 0x0000000602007986 */ /* 0x0001e2000c101b24 */
[----:B------:R-:W-:Y:S05]  /*27d0*/  BRA `(.L_x_2338) ;  /* 0x0000000c001c7947 */ /* 0x000fea0003800000 */
.L_x_2344:
[----:B------:R-:W-:Y:S01]  /*27e0*/  UMOV UR4, 0xf0000000 ;  /* 0xf000000000047882 */ /* 0x000fe20000000000 */
[----:B------:R-:W-:Y:S01]  /*27f0*/  UMOV UR5, 0x380fffff ;  /* 0x380fffff00057882 */ /* 0x000fe20000000000 */
[----:B-12---:R-:W0:Y:S01]  /*2800*/  F2F.F32.F64 R0, R4 ;  /* 0x0000000400007310 */ /* 0x006e220000301000 */
[----:B------:R-:W-:-:S14]  /*2810*/  DSETP.GEU.AND P0, PT, |R4|, UR4, PT ;  /* 0x0000000404007e2a */ /* 0x000fdc000bf0e200 */
[----:B0-----:R-:W-:-:S05]  /*2820*/  @!P0 FMUL R0, R0, 1.175494350822287508e-38 ;  /* 0x0080000000008820 */ /* 0x001fca0000400000 */
[----:B------:R-:W-:-:S04]  /*2830*/  F2FP.F16.F32.PACK_AB R5, RZ, R0 ;  /* 0x00000000ff05723e */ /* 0x000fc800000000ff */
[----:B------:R-:W-:-:S05]  /*2840*/  PRMT R5, R5, 0x5410, RZ ;  /* 0x0000541005057816 */ /* 0x000fca00000000ff */
[----:B------:R0:W-:Y:S01]  /*2850*/  STG.E desc[UR36][R2.64], R5 ;  /* 0x0000000502007986 */ /* 0x0001e2000c101924 */
[----:B------:R-:W-:Y:S05]  /*2860*/  BRA `(.L_x_2338) ;  /* 0x0000000800f87947 */ /* 0x000fea0003800000 */
.L_x_2343:
[----:B-12---:R0:W-:Y:S01]  /*2870*/  STG.E.64 desc[UR36][R2.64], R4 ;  /* 0x0000000402007986 */ /* 0x0061e2000c101b24 */
[----:B------:R-:W-:Y:S05]  /*2880*/  BRA `(.L_x_2338) ;  /* 0x0000000800f07947 */ /* 0x000fea0003800000 */
.L_x_2333:
        /* <DEDUP_REMOVED lines=8> */
[----:B-12---:R-:W-:-:S06]  /*2910*/  DSETP.NEU.AND P0, PT, R4, RZ, PT ;  /* 0x000000ff0400722a */ /* 0x006fcc0003f0d000 */
[----:B------:R-:W-:-:S05]  /*2920*/  SEL R5, RZ, 0x1, !P0 ;  /* 0x00000001ff057807 */ /* 0x000fca0004000000 */
[----:B------:R0:W-:Y:S01]  /*2930*/  STG.E.U8 desc[UR36][R2.64], R5 ;  /* 0x0000000502007986 */ /* 0x0001e2000c101124 */
[----:B------:R-:W-:Y:S05]  /*2940*/  BRA `(.L_x_2338) ;  /* 0x0000000800c07947 */ /* 0x000fea0003800000 */
.L_x_2347:
[----:B------:R-:W-:-:S05]  /*2950*/  CS2R R6, SRZ ;  /* 0x0000000000067805 */ /* 0x000fca000001ff00 */
[----:B-12---:R0:W-:Y:S01]  /*2960*/  STG.E.128 desc[UR36][R2.64], R4 ;  /* 0x0000000402007986 */ /* 0x0061e2000c101d24 */
[----:B------:R-:W-:Y:S05]  /*2970*/  BRA `(.L_x_2338) ;  /* 0x0000000800b47947 */ /* 0x000fea0003800000 */
.L_x_2346:
        /* <DEDUP_REMOVED lines=10> */
[----:B------:R-:W-:Y:S01]  /*2a20*/  BSSY.RECONVERGENT B0, `(.L_x_2350) ;  /* 0x000000d000007945 */ /* 0x000fe20003800200 */
[----:B------:R-:W-:-:S12]  /*2a30*/  IMAD.MOV.U32 R0, RZ, RZ, 0x7f ;  /* 0x0000007fff007424 */ /* 0x000fd800078e00ff */
[----:B0-----:R-:W-:-:S05]  /*2a40*/  @!P0 FMUL R9, R9, 1.175494350822287508e-38 ;  /* 0x0080000009098820 */ /* 0x001fca0000400000 */
        /* <DEDUP_REMOVED lines=10> */
.L_x_2351:
[----:B------:R-:W-:Y:S05]  /*2af0*/  BSYNC.RECONVERGENT B0 ;  /* 0x0000000000007941 */ /* 0x000fea0003800200 */
.L_x_2350:
[----:B------:R-:W-:-:S05]  /*2b00*/  LOP3.LUT R7, R0, 0x80, R7, 0xf8, !PT ;  /* 0x0000008000077812 */ /* 0x000fca00078ef807 */
[----:B------:R0:W-:Y:S01]  /*2b10*/  STG.E.U8 desc[UR36][R2.64], R7 ;  /* 0x0000000702007986 */ /* 0x0001e2000c101124 */
[----:B------:R-:W-:Y:S05]  /*2b20*/  BRA `(.L_x_2338) ;  /* 0x0000000800487947 */ /* 0x000fea0003800000 */
.L_x_2349:
[----:B------:R-:W-:Y:S01]  /*2b30*/  UMOV UR4, 0xf0000000 ;  /* 0xf000000000047882 */ /* 0x000fe20000000000 */
[----:B------:R-:W-:Y:S01]  /*2b40*/  UMOV UR5, 0x380fffff ;  /* 0x380fffff00057882 */ /* 0x000fe20000000000 */
[----:B-12---:R-:W0:Y:S01]  /*2b50*/  F2F.F32.F64 R9, R4 ;  /* 0x0000000400097310 */ /* 0x006e220000301000 */
[----:B------:R-:W-:Y:S01]  /*2b60*/  DSETP.GEU.AND P0, PT, |R4|, UR4, PT ;  /* 0x0000000404007e2a */ /* 0x000fe2000bf0e200 */
[----:B------:R-:W-:-:S13]  /*2b70*/  BSSY.RECONVERGENT B0, `(.L_x_2352) ;  /* 0x000000f000007945 */ /* 0x000fda0003800200 */
[----:B0-----:R-:W-:-:S05]  /*2b80*/  @!P0 FMUL R9, R9, 1.175494350822287508e-38 ;  /* 0x0080000009098820 */ /* 0x001fca0000400000 */
        /* <DEDUP_REMOVED lines=13> */
.L_x_2353:
[----:B------:R-:W-:Y:S05]  /*2c60*/  BSYNC.RECONVERGENT B0 ;  /* 0x0000000000007941 */ /* 0x000fea0003800200 */
.L_x_2352:
[----:B------:R-:W-:-:S05]  /*2c70*/  LOP3.LUT R7, R0, 0x80, R7, 0xf8, !PT ;  /* 0x0000008000077812 */ /* 0x000fca00078ef807 */
[----:B------:R0:W-:Y:S01]  /*2c80*/  STG.E.U8 desc[UR36][R2.64], R7 ;  /* 0x0000000702007986 */ /* 0x0001e2000c101124 */
[----:B------:R-:W-:Y:S05]  /*2c90*/  BRA `(.L_x_2338) ;  /* 0x0000000400ec7947 */ /* 0x000fea0003800000 */
.L_x_2348:
[----:B------:R-:W-:Y:S01]  /*2ca0*/  UMOV UR4, 0xf0000000 ;  /* 0xf000000000047882 */ /* 0x000fe20000000000 */
[----:B------:R-:W-:Y:S01]  /*2cb0*/  UMOV UR5, 0x380fffff ;  /* 0x380fffff00057882 */ /* 0x000fe20000000000 */
[----:B-12---:R-:W0:Y:S01]  /*2cc0*/  F2F.F32.F64 R0, R4 ;  /* 0x0000000400007310 */ /* 0x006e220000301000 */
[----:B------:R-:W-:-:S14]  /*2cd0*/  DSETP.GEU.AND P0, PT, |R4|, UR4, PT ;  /* 0x0000000404007e2a */ /* 0x000fdc000bf0e200 */
[----:B0-----:R-:W-:-:S05]  /*2ce0*/  @!P0 FMUL R0, R0, 1.175494350822287508e-38 ;  /* 0x0080000000008820 */ /* 0x001fca0000400000 */
[----:B------:R-:W-:-:S05]  /*2cf0*/  F2FP.BF16.F32.PACK_AB R0, RZ, R0 ;  /* 0x00000000ff00723e */ /* 0x000fca00000010ff */
[----:B------:R0:W-:Y:S01]  /*2d00*/  STG.E.U16 desc[UR36][R2.64], R0 ;  /* 0x0000000002007986 */ /* 0x0001e2000c101524 */
[----:B------:R-:W-:Y:S05]  /*2d10*/  BRA `(.L_x_2338) ;  /* 0x0000000400cc7947 */ /* 0x000fea0003800000 */
.L_x_2345:
        /* <DEDUP_REMOVED lines=8> */
[----:B-12---:R-:W0:Y:S02]  /*2da0*/  F2I.U32.F64.TRUNC R5, R4 ;  /* 0x0000000400057311 */ /* 0x006e24000030d000 */
[----:B0-----:R0:W-:Y:S01]  /*2db0*/  STG.E.U16 desc[UR36][R2.64], R5 ;  /* 0x0000000502007986 */ /* 0x0011e2000c101524 */
[----:B------:R-:W-:Y:S05]  /*2dc0*/  BRA `(.L_x_2338) ;  /* 0x0000000400a07947 */ /* 0x000fea0003800000 */
.L_x_2356:
[----:B------:R-:W-:Y:S01]  /*2dd0*/  UMOV UR4, 0xf0000000 ;  /* 0xf000000000047882 */ /* 0x000fe20000000000 */
[----:B------:R-:W-:Y:S01]  /*2de0*/  UMOV UR5, 0x380fffff ;  /* 0x380fffff00057882 */ /* 0x000fe20000000000 */
[----:B-12---:R-:W0:Y:S01]  /*2df0*/  F2F.F32.F64 R7, R4 ;  /* 0x0000000400077310 */ /* 0x006e220000301000 */
[----:B------:R-:W-:Y:S01]  /*2e00*/  DSETP.GEU.AND P0, PT, |R4|, UR4, PT ;  /* 0x0000000404007e2a */ /* 0x000fe2000bf0e200 */
[----:B------:R-:W-:Y:S01]  /*2e10*/  BSSY.RECONVERGENT B0, `(.L_x_2357) ;  /* 0x0000015000007945 */ /* 0x000fe20003800200 */
[----:B------:R-:W-:-:S12]  /*2e20*/  IMAD.MOV.U32 R0, RZ, RZ, 0x80 ;  /* 0x00000080ff007424 */ /* 0x000fd800078e00ff */
[----:B0-----:R-:W-:-:S05]  /*2e30*/  @!P0 FMUL R7, R7, 1.175494350822287508e-38 ;  /* 0x0080000007078820 */ /* 0x001fca0000400000 */
        /* <DEDUP_REMOVED lines=10> */
.L_x_2359:
[----:B------:R-:W-:-:S04]  /*2ee0*/  SHF.R.U32.HI R0, RZ, 0x14, R7 ;  /* 0x00000014ff007819 */ /* 0x000fc80000011607 */
[----:B------:R-:W-:-:S04]  /*2ef0*/  LOP3.LUT R0, R0, 0x1, RZ, 0xc0, !PT ;  /* 0x0000000100007812 */ /* 0x000fc800078ec0ff */
[----:B------:R-:W-:-:S04]  /*2f00*/  IADD3 R0, PT, PT, R7, 0x487ffff, R0 ;  /* 0x0487ffff07007810 */ /* 0x000fc80007ffe000 */
[----:B------:R-:W-:-:S04]  /*2f10*/  SHF.R.U32.HI R0, RZ, 0x14, R0 ;  /* 0x00000014ff007819 */ /* 0x000fc80000011600 */
[----:B------:R-:W-:-:S07]  /*2f20*/  LOP3.LUT R4, R0, 0xff, RZ, 0xc0, !PT ;  /* 0x000000ff00047812 */ /* 0x000fce00078ec0ff */
.L_x_2360:
[----:B------:R-:W-:-:S04]  /*2f30*/  SHF.R.U32.HI R5, RZ, 0x18, R7 ;  /* 0x00000018ff057819 */ /* 0x000fc80000011607 */
[----:B------:R-:W-:-:S04]  /*2f40*/  LOP3.LUT R4, R4, 0x80, R5, 0xf8, !PT ;  /* 0x0000008004047812 */ /* 0x000fc800078ef805 */
[----:B------:R-:W-:-:S07]  /*2f50*/  PRMT R0, R4, 0x7610, R0 ;  /* 0x0000761004007816 */ /* 0x000fce0000000000 */
.L_x_2358:
[----:B------:R-:W-:Y:S05]  /*2f60*/  BSYNC.RECONVERGENT B0 ;  /* 0x0000000000007941 */ /* 0x000fea0003800200 */
.L_x_2357:
[----:B------:R4:W-:Y:S01]  /*2f70*/  STG.E.U8 desc[UR36][R2.64], R0 ;  /* 0x0000000002007986 */ /* 0x0009e2000c101124 */
[----:B------:R-:W-:Y:S05]  /*2f80*/  BRA `(.L_x_2338) ;  /* 0x0000000400307947 */ /* 0x000fea0003800000 */
.L_x_2355:
        /* <DEDUP_REMOVED lines=17> */
.L_x_2363:
[----:B------:R-:W-:-:S04]  /*30a0*/  SHF.R.U32.HI R0, RZ, 0x15, R7 ;  /* 0x00000015ff007819 */ /* 0x000fc80000011607 */
[----:B------:R-:W-:-:S04]  /*30b0*/  LOP3.LUT R0, R0, 0x1, RZ, 0xc0, !PT ;  /* 0x0000000100007812 */ /* 0x000fc800078ec0ff */
[----:B------:R-:W-:-:S04]  /*30c0*/  IADD3 R0, PT, PT, R7, 0x88fffff, R0 ;  /* 0x088fffff07007810 */ /* 0x000fc80007ffe000 */
[----:B------:R-:W-:-:S04]  /*30d0*/  SHF.R.U32.HI R0, RZ, 0x15, R0 ;  /* 0x00000015ff007819 */ /* 0x000fc80000011600 */
[----:B------:R-:W-:-:S07]  /*30e0*/  LOP3.LUT R4, R0, 0xff, RZ, 0xc0, !PT ;  /* 0x000000ff00047812 */ /* 0x000fce00078ec0ff */
.L_x_2364:
[----:B------:R-:W-:-:S04]  /*30f0*/  SHF.R.U32.HI R5, RZ, 0x18, R7 ;  /* 0x00000018ff057819 */ /* 0x000fc80000011607 */
[----:B------:R-:W-:-:S04]  /*3100*/  LOP3.LUT R4, R4, 0x80, R5, 0xf8, !PT ;  /* 0x0000008004047812 */ /* 0x000fc800078ef805 */
[----:B------:R-:W-:-:S07]  /*3110*/  PRMT R0, R4, 0x7610, R0 ;  /* 0x0000761004007816 */ /* 0x000fce0000000000 */
.L_x_2362:
[----:B------:R-:W-:Y:S05]  /*3120*/  BSYNC.RECONVERGENT B0 ;  /* 0x0000000000007941 */ /* 0x000fea0003800200 */
.L_x_2361:
[----:B------:R3:W-:Y:S01]  /*3130*/  STG.E.U8 desc[UR36][R2.64], R0 ;  /* 0x0000000002007986 */ /* 0x0007e2000c101124 */
[----:B------:R-:W-:Y:S05]  /*3140*/  BRA `(.L_x_2338) ;  /* 0x0000000000c07947 */ /* 0x000fea0003800000 */
.L_x_2354:
[----:B------:R-:W-:-:S09]  /*3150*/  UISETP.NE.AND UP0, UPT, UR4, 0x1c, UPT ;  /* 0x0000001c0400788c */ /* 0x000fd2000bf05270 */
[----:B------:R-:W-:Y:S05]  /*3160*/  BRA.U !UP0, `(.L_x_2365) ;  /* 0x0000000108b07547 */ /* 0x000fea000b800000 */
[----:B------:R-:W-:-:S09]  /*3170*/  UISETP.NE.AND UP0, UPT, UR4, 0x1d, UPT ;  /* 0x0000001d0400788c */ /* 0x000fd2000bf05270 */
[----:B------:R-:W-:Y:S05]  /*3180*/  BRA.U !UP0, `(.L_x_2366) ;  /* 0x00000001089c7547 */ /* 0x000fea000b800000 */
[----:B------:R-:W-:-:S09]  /*3190*/  UISETP.NE.AND UP0, UPT, UR4, 0x2c, UPT ;  /* 0x0000002c0400788c */ /* 0x000fd2000bf05270 */
[----:B------:R-:W-:Y:S05]  /*31a0*/  BRA.U !UP0, `(.L_x_2367) ;  /* 0x0000000108447547 */ /* 0x000fea000b800000 */
.L_x_2337:
[----:B------:R-:W-:Y:S01]  /*31b0*/  MOV R0, 0x1c0 ;  /* 0x000001c000007802 */ /* 0x000fe20000000f00 */
[----:B------:R-:W1:Y:S01]  /*31c0*/  LDCU.64 UR6, c[0x4][0x1a0] ;  /* 0x01003400ff0677ac */ /* 0x000e620008000a00 */
[----:B------:R-:W-:Y:S02]  /*31d0*/  HFMA2 R8, -RZ, RZ, 0, 6.020069122314453125e-06 ;  /* 0x00000065ff087431 */ /* 0x000fe400000001ff */
[----:B------:R-:W-:Y:S01]  /*31e0*/  IMAD.MOV.U32 R12, RZ, RZ, 0x1 ;  /* 0x00000001ff0c7424 */ /* 0x000fe200078e00ff */
[----:B------:R0:W3:Y:S01]  /*31f0*/  LDC.64 R2, c[0x4][R0] ;  /* 0x0100000000027b82 */ /* 0x0000e20000000a00 */
[----:B------:R-:W4:Y:S01]  /*3200*/  LDCU.64 UR8, c[0x4][0x1a8] ;  /* 0x01003500ff0877ac */ /* 0x000f220008000a00 */
[----:B------:R-:W-:Y:S01]  /*3210*/  IMAD.MOV.U32 R13, RZ, RZ, RZ ;  /* 0x000000ffff0d7224 */ /* 0x000fe200078e00ff */
[----:B------:R-:W5:Y:S01]  /*3220*/  LDCU.64 UR4, c[0x4][0x68] ;  /* 0x01000d00ff0477ac */ /* 0x000f620008000a00 */
[----:B-1----:R-:W-:Y:S01]  /*3230*/  MOV R4, UR6 ;  /* 0x0000000600047c02 */ /* 0x002fe20008000f00 */
[----:B--2---:R-:W-:-:S02]  /*3240*/  IMAD.U32 R5, RZ, RZ, UR7 ;  /* 0x00000007ff057e24 */ /* 0x004fc4000f8e00ff */
[----:B----4-:R-:W-:Y:S01]  /*3250*/  IMAD.U32 R6, RZ, RZ, UR8 ;  /* 0x00000008ff067e24 */ /* 0x010fe2000f8e00ff */
[----:B------:R-:W-:Y:S01]  /*3260*/  MOV R7, UR9 ;  /* 0x0000000900077c02 */ /* 0x000fe20008000f00 */
[----:B-----5:R-:W-:Y:S02]  /*3270*/  IMAD.U32 R10, RZ, RZ, UR4 ;  /* 0x00000004ff0a7e24 */ /* 0x020fe4000f8e00ff */
[----:B0-----:R-:W-:-:S07]  /*3280*/  IMAD.U32 R11, RZ, RZ, UR5 ;  /* 0x00000005ff0b7e24 */ /* 0x001fce000f8e00ff */
[----:B------:R-:W-:-:S07]  /*3290*/  LEPC R20, `(.L_x_2368) ;  /* 0x000000001014794e */ /* 0x000fce0000000000 */
[----:B---3--:R-:W-:Y:S05]  /*32a0*/  CALL.ABS.NOINC R2 ;  /* 0x0000000002007343 */ /* 0x008fea0003c00000 */
.L_x_2368:
[----:B------:R-:W-:Y:S05]  /*32b0*/  BRA `(.L_x_2338) ;  /* 0x0000000000647947 */ /* 0x000fea0003800000 */
.L_x_2367:
[----:B------:R-:W-:Y:S01]  /*32c0*/  UMOV UR4, 0xf0000000 ;  /* 0xf000000000047882 */ /* 0x000fe20000000000 */
[----:B------:R-:W-:Y:S01]  /*32d0*/  UMOV UR5, 0x380fffff ;  /* 0x380fffff00057882 */ /* 0x000fe20000000000 */
[----:B-12---:R0:W1:Y:S01]  /*32e0*/  F2F.F32.F64 R8, R4 ;  /* 0x0000000400087310 */ /* 0x0060620000301000 */
[----:B------:R-:W-:Y:S01]  /*32f0*/  DSETP.GEU.AND P0, PT, |R4|, UR4, PT ;  /* 0x0000000404007e2a */ /* 0x000fe2000bf0e200 */
[----:B0-----:R-:W-:-:S13]  /*3300*/  HFMA2 R5, -RZ, RZ, 0, 1.5199184417724609375e-05 ;  /* 0x000000ffff057431 */ /* 0x001fda00000001ff */
[----:B-1----:R-:W-:-:S05]  /*3310*/  @!P0 FMUL R8, R8, 1.175494350822287508e-38 ;  /* 0x0080000008088820 */ /* 0x002fca0000400000 */
        /* <DEDUP_REMOVED lines=14> */
.L_x_2366:
[----:B-12---:R-:W0:Y:S02]  /*3400*/  F2I.U64.F64.TRUNC R4, R4 ;  /* 0x0000000400047311 */ /* 0x006e24000030d800 */
[----:B0-----:R1:W-:Y:S01]  /*3410*/  STG.E.64 desc[UR36][R2.64], R4 ;  /* 0x0000000402007986 */ /* 0x0013e2000c101b24 */
[----:B------:R-:W-:Y:S05]  /*3420*/  BRA `(.L_x_2338) ;  /* 0x0000000000087947 */ /* 0x000fea0003800000 */
.L_x_2365:
[----:B-12---:R-:W0:Y:S02]  /*3430*/  F2I.U32.F64.TRUNC R5, R4 ;  /* 0x0000000400057311 */ /* 0x006e24000030d000 */
[----:B0-----:R0:W-:Y:S02]  /*3440*/  STG.E desc[UR36][R2.64], R5 ;  /* 0x0000000502007986 */ /* 0x0011e4000c101924 */
.L_x_2338:
[----:B------:R-:W-:-:S07]  /*3450*/  VIADD R17, R17, 0x80 ;  /* 0x0000008011117836 */ /* 0x000fce0000000000 */
.L_x_2302:
[----:B------:R-:W-:Y:S05]  /*3460*/  BSYNC.RECONVERGENT B7 ;  /* 0x0000000000077941 */ /* 0x000fea0003800200 */
.L_x_2301:
        /* <DEDUP_REMOVED lines=307> */
.L_x_2371:
[----:B------:R-:W1:Y:S01]  /*47a0*/  LDCU.64 UR6, c[0x0][0x588] ;  /* 0x0000b100ff0677ac */ /* 0x000e620008000a00 */
[----:B------:R-:W-:Y:S01]  /*47b0*/  BSSY.RECONVERGENT B6, `(.L_x_2372) ;  /* 0x00000ec000067945 */ /* 0x000fe20003800200 */
[----:B------:R-:W-:-:S04]  /*47c0*/  UPRMT UR4, UR42, 0x9910, URZ ;  /* 0x000099102a047896 */ /* 0x000fc800080000ff */
[----:B------:R-:W-:Y:S01]  /*47d0*/  UISETP.GT.AND UP0, UPT, UR4, 0x9, UPT ;  /* 0x000000090400788c */ /* 0x000fe2000bf04270 */
[----:B-1----:R-:W-:-:S05]  /*47e0*/  IADD3 R4, P0, PT, R0, UR6, RZ ;  /* 0x0000000600047c10 */ /* 0x002fca000ff1e0ff */
[----:B--2---:R-:W-:-:S03]  /*47f0*/  IMAD.X R5, RZ, RZ, UR7, P0 ;  /* 0x00000007ff057e24 */ /* 0x004fc600080e06ff */
        /* <DEDUP_REMOVED lines=12> */
.L_x_2376:
[----:B------:R-:W2:Y:S02]  /*48c0*/  LDG.E.U8 R2, desc[UR36][R4.64] ;  /* 0x0000002404027981 */ /* 0x000ea4000c1e1100 */
[----:B--2---:R-:W0:Y:S01]  /*48d0*/  I2F.F64.U16 R2, R2 ;  /* 0x0000000200027312 */ /* 0x004e220000101800 */
[----:B------:R-:W-:Y:S05]  /*48e0*/  BRA `(.L_x_2378) ;  /* 0x0000000c00607947 */ /* 0x000fea0003800000 */
.L_x_2375:
        /* <DEDUP_REMOVED lines=9> */
.L_x_2380:
[----:B------:R-:W2:Y:S02]  /*4980*/  LDG.E R2, desc[UR36][R4.64] ;  /* 0x0000002404027981 */ /* 0x000ea4000c1e1900 */
[----:B--2---:R-:W0:Y:S01]  /*4990*/  I2F.F64 R2, R2 ;  /* 0x0000000200027312 */ /* 0x004e220000201c00 */
[----:B------:R-:W-:Y:S05]  /*49a0*/  BRA `(.L_x_2378) ;  /* 0x0000000c00307947 */ /* 0x000fea0003800000 */
.L_x_2379:
[----:B------:R-:W2:Y:S02]  /*49b0*/  LDG.E.U16 R2, desc[UR36][R4.64] ;  /* 0x0000002404027981 */ /* 0x000ea4000c1e1500 */
[----:B--2---:R-:W0:Y:S01]  /*49c0*/  I2F.F64.S16 R2, R2 ;  /* 0x0000000200027312 */ /* 0x004e220000101c00 */
[----:B------:R-:W-:Y:S05]  /*49d0*/  BRA `(.L_x_2378) ;  /* 0x0000000c00247947 */ /* 0x000fea0003800000 */
.L_x_2374:
        /* <DEDUP_REMOVED lines=10> */
.L_x_2382:
[----:B------:R-:W2:Y:S02]  /*4a80*/  LDG.E.U16 R0, desc[UR36][R4.64] ;  /* 0x0000002404007981 */ /* 0x000ea4000c1e1500 */
[----:B--2---:R-:W-:-:S05]  /*4a90*/  HADD2.F32 R0, -RZ, R0.H0_H0 ;  /* 0x20000000ff007230 */ /* 0x004fca0000004100 */
[----:B------:R-:W-:-:S04]  /*4aa0*/  FMUL.FTZ R0, R0, 1 ;  /* 0x3f80000000007820 */ /* 0x000fc80000410000 */
[----:B------:R0:W1:Y:S01]  /*4ab0*/  F2F.F64.F32 R2, R0 ;  /* 0x0000000000027310 */ /* 0x0000620000201800 */
[----:B------:R-:W-:Y:S05]  /*4ac0*/  BRA `(.L_x_2378) ;  /* 0x0000000800e87947 */ /* 0x000fea0003800000 */
.L_x_2381:
        /* <DEDUP_REMOVED lines=10> */
.L_x_2384:
[----:B------:R-:W2:Y:S02]  /*4b70*/  LDG.E.U16 R4, desc[UR36][R4.64] ;  /* 0x0000002404047981 */ /* 0x000ea4000c1e1500 */
[----:B--2---:R-:W-:-:S05]  /*4b80*/  HADD2.F32 R0, -RZ, R4.H0_H0 ;  /* 0x20000004ff007230 */ /* 0x004fca0000004100 */
[----:B------:R-:W-:-:S04]  /*4b90*/  FMUL.FTZ R0, R0, 1 ;  /* 0x3f80000000007820 */ /* 0x000fc80000410000 */
[----:B------:R0:W1:Y:S01]  /*4ba0*/  F2F.F64.F32 R2, R0 ;  /* 0x0000000000027310 */ /* 0x0000620000201800 */
[----:B------:R-:W-:Y:S05]  /*4bb0*/  BRA `(.L_x_2378) ;  /* 0x0000000800ac7947 */ /* 0x000fea0003800000 */
.L_x_2383:
[----:B------:R0:W5:Y:S01]  /*4bc0*/  LDG.E.64 R2, desc[UR36][R4.64] ;  /* 0x0000002404027981 */ /* 0x000162000c1e1b00 */
[----:B------:R-:W-:Y:S05]  /*4bd0*/  BRA `(.L_x_2378) ;  /* 0x0000000800a47947 */ /* 0x000fea0003800000 */
.L_x_2373:
        /* <DEDUP_REMOVED lines=9> */
[----:B------:R-:W-:Y:S01]  /*4c70*/  HFMA2 R2, -RZ, RZ, 0, 0 ;  /* 0x00000000ff027431 */ /* 0x000fe200000001ff */
[----:B--2---:R-:W-:-:S04]  /*4c80*/  ISETP.NE.AND P0, PT, R4, RZ, PT ;  /* 0x000000ff0400720c */ /* 0x004fc80003f05270 */
[----:B------:R-:W-:Y:S01]  /*4c90*/  FSEL R3, RZ, 1.875, !P0 ;  /* 0x3ff00000ff037808 */ /* 0x000fe20004000000 */
[----:B------:R-:W-:Y:S08]  /*4ca0*/  BRA `(.L_x_2378) ;  /* 0x0000000800707947 */ /* 0x000ff00003800000 */
.L_x_2387:
[----:B------:R0:W5:Y:S01]  /*4cb0*/  LDG.E.64 R2, desc[UR36][R4.64] ;  /* 0x0000002404027981 */ /* 0x000162000c1e1b00 */
[----:B------:R-:W-:Y:S05]  /*4cc0*/  BRA `(.L_x_2378) ;  /* 0x0000000800687947 */ /* 0x000fea0003800000 */
.L_x_2386:
        /* <DEDUP_REMOVED lines=13> */
[----:B------:R-:W-:-:S04]  /*4da0*/  VIADDMNMX.U32 R3, R3, R6, 0x4, !PT ;  /* 0x0000000403037446 */ /* 0x000fc80007800006 */
[----:B------:R-:W-:-:S04]  /*4db0*/  IADD3 R3, PT, PT, R3, -0x4, RZ ;  /* 0xfffffffc03037810 */ /* 0x000fc80007ffe0ff */
[C---:B------:R-:W-:Y:S01]  /*4dc0*/  SHF.L.U32 R6, R2.reuse, R3, RZ ;  /* 0x0000000302067219 */ /* 0x040fe200000006ff */
[----:B------:R-:W-:Y:S01]  /*4dd0*/  IMAD.SHL.U32 R7, R3, 0x800000, RZ ;  /* 0x0080000003077824 */ /* 0x000fe200078e00ff */
[----:B------:R-:W-:-:S04]  /*4de0*/  IADD3 R3, PT, PT, R2, 0x1000000, RZ ;  /* 0x0100000002037810 */ /* 0x000fc80007ffe0ff */
        /* <DEDUP_REMOVED lines=9> */
.L_x_2389:
        /* <DEDUP_REMOVED lines=10> */
[----:B------:R-:W-:-:S05]  /*4f20*/  LOP3.LUT R0, R0, 0x80000000, R3, 0xf8, !PT ;  /* 0x8000000000007812 */ /* 0x000fca00078ef803 */
[----:B------:R-:W-:-:S04]  /*4f30*/  FMUL.FTZ R0, R0, 1 ;  /* 0x3f80000000007820 */ /* 0x000fc80000410000 */
[----:B------:R1:W2:Y:S01]  /*4f40*/  F2F.F64.F32 R2, R0 ;  /* 0x0000000000027310 */ /* 0x0002a20000201800 */
[----:B------:R-:W-:Y:S05]  /*4f50*/  BRA `(.L_x_2378) ;  /* 0x0000000400c47947 */ /* 0x000fea0003800000 */
.L_x_2388:
[----:B------:R-:W2:Y:S02]  /*4f60*/  LDG.E.U16 R0, desc[UR36][R4.64] ;  /* 0x0000002404007981 */ /* 0x000ea4000c1e1500 */
[----:B--2---:R-:W-:-:S05]  /*4f70*/  SHF.L.U32 R0, R0, 0x10, RZ ;  /* 0x0000001000007819 */ /* 0x004fca00000006ff */
[----:B------:R-:W-:-:S04]  /*4f80*/  FMUL.FTZ R0, R0, 1 ;  /* 0x3f80000000007820 */ /* 0x000fc80000410000 */
[----:B------:R3:W4:Y:S01]  /*4f90*/  F2F.F64.F32 R2, R0 ;  /* 0x0000000000027310 */ /* 0x0007220000201800 */
[----:B------:R-:W-:Y:S05]  /*4fa0*/  BRA `(.L_x_2378) ;  /* 0x0000000400b07947 */ /* 0x000fea0003800000 */
.L_x_2385:
        /* <DEDUP_REMOVED lines=11> */
.L_x_2392:
        /* <DEDUP_REMOVED lines=21> */
.L_x_2394:
[----:B------:R-:W-:Y:S05]  /*51b0*/  BSYNC.RECONVERGENT B0 ;  /* 0x0000000000007941 */ /* 0x000fea0003800200 */
.L_x_2393:
[----:B------:R-:W-:Y:S01]  /*51c0*/  IMAD.SHL.U32 R0, R0, 0x100000, RZ ;  /* 0x0010000000007824 */ /* 0x000fe200078e00ff */
[----:B------:R-:W-:-:S04]  /*51d0*/  LEA R2, R2, 0x3b800000, 0x17 ;  /* 0x3b80000002027811 */ /* 0x000fc800078eb8ff */
[----:B------:R-:W-:-:S05]  /*51e0*/  LOP3.LUT R0, R2, R0, R7, 0xfe, !PT ;  /* 0x0000000002007212 */ /* 0x000fca00078efe07 */
[----:B------:R-:W-:-:S04]  /*51f0*/  FMUL.FTZ R0, R0, 1 ;  /* 0x3f80000000007820 */ /* 0x000fc80000410000 */
[----:B------:R0:W1:Y:S01]  /*5200*/  F2F.F64.F32 R2, R0 ;  /* 0x0000000000027310 */ /* 0x0000620000201800 */
[----:B------:R-:W-:Y:S05]  /*5210*/  BRA `(.L_x_2378) ;  /* 0x0000000400147947 */ /* 0x000fea0003800000 */
.L_x_2391:
[----:B------:R-:W2:Y:S01]  /*5220*/  LDG.E.U8 R4, desc[UR36][R4.64] ;  /* 0x0000002404047981 */ /* 0x000ea2000c1e1100 */
[----:B------:R-:W-:Y:S02]  /*5230*/  CS2R R2, SRZ ;  /* 0x0000000000027805 */ /* 0x000fe4000001ff00 */
[----:B--2---:R-:W-:-:S13]  /*5240*/  ISETP.NE.AND P0, PT, R4, RZ, PT ;  /* 0x000000ff0400720c */ /* 0x004fda0003f05270 */
[----:B------:R-:W-:Y:S05]  /*5250*/  @!P0 BRA `(.L_x_2378) ;  /* 0x0000000400048947 */ /* 0x000fea0003800000 */
[----:B------:R-:W-:-:S13]  /*5260*/  ISETP.NE.AND P0, PT, R4, 0x80, PT ;  /* 0x000000800400780c */ /* 0x000fda0003f05270 */
[----:B------:R-:W-:Y:S01]  /*5270*/  @!P0 MOV R2, 0x20000000 ;  /* 0x2000000000028802 */ /* 0x000fe20000000f00 */
        /* <DEDUP_REMOVED lines=15> */
.L_x_2396:
[----:B------:R-:W-:Y:S05]  /*5370*/  BSYNC.RECONVERGENT B0 ;  /* 0x0000000000007941 */ /* 0x000fea0003800200 */
.L_x_2395:
[----:B------:R-:W-:Y:S02]  /*5380*/  SHF.L.U32 R0, R0, 0x15, RZ ;  /* 0x0000001500007819 */ /* 0x000fe400000006ff */
[----:B------:R-:W-:-:S04]  /*5390*/  LEA R2, R2, 0x37800000, 0x17 ;  /* 0x3780000002027811 */ /* 0x000fc800078eb8ff */
[----:B------:R-:W-:-:S05]  /*53a0*/  LOP3.LUT R0, R2, R0, R7, 0xfe, !PT ;  /* 0x0000000002007212 */ /* 0x000fca00078efe07 */
[----:B------:R-:W-:-:S04]  /*53b0*/  FMUL.FTZ R0, R0, 1 ;  /* 0x3f80000000007820 */ /* 0x000fc80000410000 */
[----:B------:R0:W1:Y:S01]  /*53c0*/  F2F.F64.F32 R2, R0 ;  /* 0x0000000000027310 */ /* 0x0000620000201800 */
[----:B------:R-:W-:Y:S05]  /*53d0*/  BRA `(.L_x_2378) ;  /* 0x0000000000a47947 */ /* 0x000fea0003800000 */
.L_x_2390:
[----:B------:R-:W-:-:S09]  /*53e0*/  UISETP.NE.AND UP0, UPT, UR4, 0x1c, UPT ;  /* 0x0000001c0400788c */ /* 0x000fd2000bf05270 */
[----:B------:R-:W-:Y:S05]  /*53f0*/  BRA.U !UP0, `(.L_x_2397) ;  /* 0x0000000108947547 */ /* 0x000fea000b800000 */
[----:B------:R-:W-:-:S09]  /*5400*/  UISETP.NE.AND UP0, UPT, UR4, 0x1d, UPT ;  /* 0x0000001d0400788c */ /* 0x000fd2000bf05270 */
[----:B------:R-:W-:Y:S05]  /*5410*/  BRA.U !UP0, `(.L_x_2398) ;  /* 0x0000000108807547 */ /* 0x000fea000b800000 */
[----:B------:R-:W-:-:S09]  /*5420*/  UISETP.NE.AND UP0, UPT, UR4, 0x2c, UPT ;  /* 0x0000002c0400788c */ /* 0x000fd2000bf05270 */
[----:B------:R-:W-:Y:S05]  /*5430*/  BRA.U UP0, `(.L_x_2377) ;  /* 0x0000000100307547 */ /* 0x000fea000b800000 */
[----:B------:R-:W2:Y:S01]  /*5440*/  LDG.E.U8 R0, desc[UR36][R4.64] ;  /* 0x0000002404007981 */ /* 0x000ea2000c1e1100 */
[----:B------:R-:W-:Y:S02]  /*5450*/  HFMA2 R3, -RZ, RZ, 0.5, 0 ;  /* 0x38000000ff037431 */ /* 0x000fe400000001ff */
        /* <DEDUP_REMOVED lines=8> */
[----:B------:R0:W1:Y:S01]  /*54e0*/  @P0 F2F.F64.F32 R2, R0 ;  /* 0x0000000000020310 */ /* 0x0000620000201800 */
[----:B------:R-:W-:Y:S05]  /*54f0*/  BRA `(.L_x_2378) ;  /* 0x00000000005c7947 */ /* 0x000fea0003800000 */
.L_x_2377:
[----:B------:R-:W-:Y:S01]  /*5500*/  MOV R2, 0x1c0 ;  /* 0x000001c000027802 */ /* 0x000fe20000000f00 */
[----:B------:R-:W0:Y:S01]  /*5510*/  LDCU.64 UR4, c[0x4][0x1a0] ;  /* 0x01003400ff0477ac */ /* 0x000e220008000a00 */
[----:B------:R-:W-:Y:S02]  /*5520*/  HFMA2 R8, -RZ, RZ, 0, 4.64916229248046875e-06 ;  /* 0x0000004eff087431 */ /* 0x000fe400000001ff */
[----:B------:R-:W-:Y:S01]  /*5530*/  IMAD.MOV.U32 R12, RZ, RZ, 0x1 ;  /* 0x00000001ff0c7424 */ /* 0x000fe200078e00ff */
[----:B------:R-:W-:Y:S01]  /*5540*/  MOV R13, RZ ;  /* 0x000000ff000d7202 */ /* 0x000fe20000000f00 */
[----:B------:R-:W1:Y:S01]  /*5550*/  LDCU.64 UR6, c[0x4][0x1a8] ;  /* 0x01003500ff0677ac */ /* 0x000e620008000a00 */
[----:B------:R-:W2:Y:S01]  /*5560*/  LDC.64 R2, c[0x4][R2] ;  /* 0x0100000002027b82 */ /* 0x000ea20000000a00 */
[----:B------:R-:W3:Y:S01]  /*5570*/  LDCU.64 UR8, c[0x4][0x60] ;  /* 0x01000c00ff0877ac */ /* 0x000ee20008000a00 */
[----:B0-----:R-:W-:Y:S01]  /*5580*/  MOV R4, UR4 ;  /* 0x0000000400047c02 */ /* 0x001fe20008000f00 */
[----:B------:R-:W-:Y:S01]  /*5590*/  IMAD.U32 R5, RZ, RZ, UR5 ;  /* 0x00000005ff057e24 */ /* 0x000fe2000f8e00ff */
[----:B-1----:R-:W-:Y:S01]  /*55a0*/  MOV R6, UR6 ;  /* 0x0000000600067c02 */ /* 0x002fe20008000f00 */
[----:B------:R-:W-:Y:S01]  /*55b0*/  IMAD.U32 R7, RZ, RZ, UR7 ;  /* 0x00000007ff077e24 */ /* 0x000fe2000f8e00ff */
[----:B---3--:R-:W-:Y:S01]  /*55c0*/  MOV R10, UR8 ;  /* 0x00000008000a7c02 */ /* 0x008fe20008000f00 */
[----:B------:R-:W-:-:S07]  /*55d0*/  IMAD.U32 R11, RZ, RZ, UR9 ;  /* 0x00000009ff0b7e24 */ /* 0x000fce000f8e00ff */
[----:B------:R-:W-:-:S07]  /*55e0*/  LEPC R20, `(.L_x_2399) ;  /* 0x000000001014794e */ /* 0x000fce0000000000 */
[----:B--2---:R-:W-:Y:S05]  /*55f0*/  CALL.ABS.NOINC R2 ;  /* 0x0000000002007343 */ /* 0x004fea0003c00000 */
.L_x_2399:
[----:B------:R-:W-:Y:S01]  /*5600*/  CS2R R2, SRZ ;  /* 0x0000000000027805 */ /* 0x000fe2000001ff00 */
[----:B------:R-:W-:Y:S06]  /*5610*/  BRA `(.L_x_2378) ;  /* 0x0000000000147947 */ /* 0x000fec0003800000 */
.L_x_2398:
[----:B------:R-:W2:Y:S02]  /*5620*/  LDG.E.64 R2, desc[UR36][R4.64] ;  /* 0x0000002404027981 */ /* 0x000ea4000c1e1b00 */
[----:B--2---:R-:W0:Y:S01]  /*5630*/  I2F.F64.U64 R2, R2 ;  /* 0x0000000200027312 */ /* 0x004e220000301800 */
[----:B------:R-:W-:Y:S05]  /*5640*/  BRA `(.L_x_2378) ;  /* 0x0000000000087947 */ /* 0x000fea0003800000 */
.L_x_2397:
[----:B------:R-:W2:Y:S02]  /*5650*/  LDG.E R2, desc[UR36][R4.64] ;  /* 0x0000002404027981 */ /* 0x000ea4000c1e1900 */
[----:B--2---:R-:W0:Y:S02]  /*5660*/  I2F.F64.U32 R2, R2 ;  /* 0x0000000200027312 */ /* 0x004e240000201800 */
.L_x_2378:
[----:B------:R-:W-:Y:S05]  /*5670*/  BSYNC.RECONVERGENT B6 ;  /* 0x0000000000067941 */ /* 0x000fea0003800200 */
.L_x_2372:
[----:B------:R-:W3:Y:S01]  /*5680*/  LDCU.64 UR4, c[0x0][0x5a0] ;  /* 0x0000b400ff0477ac */ /* 0x000ee20008000a00 */
[C---:B012-45:R-:W-:Y:S02]  /*5690*/  DSETP.NEU.AND P0, PT, R2.reuse, +INF , PT ;  /* 0x7ff000000200742a */ /* 0x077fe40003f0d000 */
[----:B------:R-:W-:Y:S01]  /*56a0*/  DSETP.NEU.AND P1, PT, R2, -INF , PT ;  /* 0xfff000000200742a */ /* 0x000fe20003f2d000 */
[----:B------:R-:W0:Y:S05]  /*56b0*/  LDCU.64 UR6, c[0x0][0x580] ;  /* 0x0000b000ff0677ac */ /* 0x000e2a0008000a00 */
[----:B---3--:R-:W-:Y:S01]  /*56c0*/  FSEL R4, R2, UR4, P1 ;  /* 0x0000000402047c08 */ /* 0x008fe20008800000 */
        /* <DEDUP_REMOVED lines=22> */
.L_x_2403:
[----:B-12---:R-:W0:Y:S02]  /*5830*/  F2I.S64.F64.TRUNC R4, R4 ;  /* 0x0000000400047311 */ /* 0x006e24000030d900 */
[----:B0-----:R-:W-:-:S05]  /*5840*/  MOV R7, R4 ;  /* 0x0000000400077202 */ /* 0x001fca0000000f00 */
[----:B------:R3:W-:Y:S01]  /*5850*/  STG.E.U8 desc[UR36][R2.64], R7 ;  /* 0x0000000702007986 */ /* 0x0007e2000c101124 */
[----:B------:R-:W-:Y:S05]  /*5860*/  BRA `(.L_x_2405) ;  /* 0x0000000c00e07947 */ /* 0x000fea0003800000 */
.L_x_2402:
        /* <DEDUP_REMOVED lines=9> */
.L_x_2407:
[----:B-12---:R-:W0:Y:S02]  /*5900*/  F2I.F64.TRUNC R5, R4 ;  /* 0x0000000400057311 */ /* 0x006e24000030d100 */
[----:B0-----:R2:W-:Y:S01]  /*5910*/  STG.E desc[UR36][R2.64], R5 ;  /* 0x0000000502007986 */ /* 0x0015e2000c101924 */
[----:B------:R-:W-:Y:S05]  /*5920*/  BRA `(.L_x_2405) ;  /* 0x0000000c00b07947 */ /* 0x000fea0003800000 */
.L_x_2406:
[----:B-12---:R-:W0:Y:S02]  /*5930*/  F2I.F64.TRUNC R5, R4 ;  /* 0x0000000400057311 */ /* 0x006e24000030d100 */
[----:B0-----:R0:W-:Y:S01]  /*5940*/  STG.E.U16 desc[UR36][R2.64], R5 ;  /* 0x0000000502007986 */ /* 0x0011e2000c101524 */
[----:B------:R-:W-:Y:S05]  /*5950*/  BRA `(.L_x_2405) ;  /* 0x0000000c00a47947 */ /* 0x000fea0003800000 */
.L_x_2401:
        /* <DEDUP_REMOVED lines=13> */
.L_x_2409:
        /* <DEDUP_REMOVED lines=8> */
.L_x_2408:
        /* <DEDUP_REMOVED lines=14> */
.L_x_2411:
        /* <DEDUP_REMOVED lines=9> */
.L_x_2410:
[----:B-12---:R0:W-:Y:S01]  /*5c20*/  STG.E.64 desc[UR36][R2.64], R4 ;  /* 0x0000000402007986 */ /* 0x0061e2000c101b24 */
[----:B------:R-:W-:Y:S05]  /*5c30*/  BRA `(.L_x_2405) ;  /* 0x0000000800ec7947 */ /* 0x000fea0003800000 */
.L_x_2400:
        /* <DEDUP_REMOVED lines=13> */
.L_x_2415:
[----:B------:R-:W-:Y:S01]  /*5d10*/  UMOV UR4, 0xf0000000 ;  /* 0xf000000000047882 */ /* 0x000fe20000000000 */
[----:B------:R-:W-:Y:S01]  /*5d20*/  UMOV UR5, 0x380fffff ;  /* 0x380fffff00057882 */ /* 0x000fe20000000000 */
[----:B-12---:R-:W0:Y:S01]  /*5d30*/  F2F.F32.F64 R7, R4 ;  /* 0x0000000400077310 */ /* 0x006e220000301000 */
[----:B------:R-:W-:Y:S01]  /*5d40*/  DSETP.GEU.AND P0, PT, |R4|, UR4, PT ;  /* 0x0000000404007e2a */ /* 0x000fe2000bf0e200 */
[----:B------:R-:W-:Y:S01]  /*5d50*/  BSSY.RECONVERGENT B0, `(.L_x_2416) ;  /* 0x0000014000007945 */ /* 0x000fe20003800200 */
[----:B------:R-:W-:-:S12]  /*5d60*/  MOV R0, 0x80 ;  /* 0x0000008000007802 */ /* 0x000fd80000000f00 */
[----:B0-----:R-:W-:-:S05]  /*5d70*/  @!P0 FMUL R7, R7, 1.175494350822287508e-38 ;  /* 0x0080000007078820 */ /* 0x001fca0000400000 */
        /* <DEDUP_REMOVED lines=15> */
.L_x_2418:
[----:B------:R-:W-:-:S04]  /*5e70*/  SHF.R.U32.HI R5, RZ, 0x18, R7 ;  /* 0x00000018ff057819 */ /* 0x000fc80000011607 */
[----:B------:R-:W-:-:S07]  /*5e80*/  LOP3.LUT R0, R0, 0x80, R5, 0xf8, !PT ;  /* 0x0000008000007812 */ /* 0x000fce00078ef805 */
.L_x_2417:
[----:B------:R-:W-:Y:S05]  /*5e90*/  BSYNC.RECONVERGENT B0 ;  /* 0x0000000000007941 */ /* 0x000fea0003800200 */
.L_x_2416:
[----:B------:R0:W-:Y:S01]  /*5ea0*/  STG.E.U8 desc[UR36][R2.64], R0 ;  /* 0x0000000002007986 */ /* 0x0001e2000c101124 */
[----:B------:R-:W-:Y:S05]  /*5eb0*/  BRA `(.L_x_2405) ;  /* 0x00000008004c7947 */ /* 0x000fea0003800000 */
.L_x_2414:
        /* <DEDUP_REMOVED lines=22> */
.L_x_2421:
[----:B------:R-:W-:-:S04]  /*6020*/  SHF.R.U32.HI R5, RZ, 0x18, R7 ;  /* 0x00000018ff057819 */ /* 0x000fc80000011607 */
[----:B------:R-:W-:-:S07]  /*6030*/  LOP3.LUT R0, R0, 0x80, R5, 0xf8, !PT ;  /* 0x0000008000007812 */ /* 0x000fce00078ef805 */
.L_x_2420:
[----:B------:R-:W-:Y:S05]  /*6040*/  BSYNC.RECONVERGENT B0 ;  /* 0x0000000000007941 */ /* 0x000fea0003800200 */
.L_x_2419:
[----:B------:R0:W-:Y:S01]  /*6050*/  STG.E.U8 desc[UR36][R2.64], R0 ;  /* 0x0000000002007986 */ /* 0x0001e2000c101124 */
[----:B------:R-:W-:Y:S05]  /*6060*/  BRA `(.L_x_2405) ;  /* 0x0000000400e07947 */ /* 0x000fea0003800000 */
.L_x_2413:
        /* <DEDUP_REMOVED lines=26> */
.L_x_2423:
[----:B-12---:R-:W0:Y:S02]  /*6210*/  F2I.U64.F64.TRUNC R4, R4 ;  /* 0x0000000400047311 */ /* 0x006e24000030d800 */
[----:B0-----:R0:W-:Y:S01]  /*6220*/  STG.E.64 desc[UR36][R2.64], R4 ;  /* 0x0000000402007986 */ /* 0x0011e2000c101b24 */
[----:B------:R-:W-:Y:S05]  /*6230*/  BRA `(.L_x_2405) ;  /* 0x00000004006c7947 */ /* 0x000fea0003800000 */
.L_x_2422:
[----:B-12---:R-:W0:Y:S02]  /*6240*/  F2I.U32.F64.TRUNC R5, R4 ;  /* 0x0000000400057311 */ /* 0x006e24000030d000 */
[----:B0-----:R0:W-:Y:S01]  /*6250*/  STG.E desc[UR36][R2.64], R5 ;  /* 0x0000000502007986 */ /* 0x0011e2000c101924 */
[----:B------:R-:W-:Y:S05]  /*6260*/  BRA `(.L_x_2405) ;  /* 0x0000000400607947 */ /* 0x000fea0003800000 */
.L_x_2412:
        /* <DEDUP_REMOVED lines=10> */
.L_x_2425:
[----:B------:R-:W-:-:S05]  /*6310*/  CS2R R6, SRZ ;  /* 0x0000000000067805 */ /* 0x000fca000001ff00 */
[----:B-12---:R0:W-:Y:S01]  /*6320*/  STG.E.128 desc[UR36][R2.64], R4 ;  /* 0x0000000402007986 */ /* 0x0061e2000c101d24 */
[----:B------:R-:W-:Y:S05]  /*6330*/  BRA `(.L_x_2405) ;  /* 0x00000004002c7947 */ /* 0x000fea0003800000 */
.L_x_2424:
[----:B------:R-:W-:-:S09]  /*6340*/  UISETP.NE.AND UP0, UPT, UR4, 0xf, UPT ;  /* 0x0000000f0400788c */ /* 0x000fd2000bf05270 */
[----:B------:R-:W-:Y:S05]  /*6350*/  BRA.U !UP0, `(.L_x_2426) ;  /* 0x0000000508087547 */ /* 0x000fea000b800000 */
[----:B------:R-:W-:-:S09]  /*6360*/  UISETP.NE.AND UP0, UPT, UR4, 0x17, UPT ;  /* 0x000000170400788c */ /* 0x000fd2000bf05270 */
[----:B------:R-:W-:Y:S05]  /*6370*/  BRA.U !UP0, `(.L_x_2427) ;  /* 0x0000000108a07547 */ /* 0x000fea000b800000 */
[----:B------:R-:W-:-:S09]  /*6380*/  UISETP.NE.AND UP0, UPT, UR4, 0x18, UPT ;  /* 0x000000180400788c */ /* 0x000fd2000bf05270 */
[----:B------:R-:W-:Y:S05]  /*6390*/  BRA.U !UP0, `(.L_x_2428) ;  /* 0x0000000108447547 */ /* 0x000fea000b800000 */
.L_x_2404:
[----:B------:R-:W-:Y:S01]  /*63a0*/  MOV R0, 0x1c0 ;  /* 0x000001c000007802 */ /* 0x000fe20000000f00 */
[----:B------:R-:W1:Y:S01]  /*63b0*/  LDCU.64 UR4, c[0x4][0x1a0] ;  /* 0x01003400ff0477ac */ /* 0x000e620008000a00 */
[----:B------:R-:W-:Y:S02]  /*63c0*/  HFMA2 R8, -RZ, RZ, 0, 6.020069122314453125e-06 ;  /* 0x00000065ff087431 */ /* 0x000fe400000001ff */
[----:B------:R-:W-:Y:S01]  /*63d0*/  IMAD.MOV.U32 R12, RZ, RZ, 0x1 ;  /* 0x00000001ff0c7424 */ /* 0x000fe200078e00ff */
[----:B------:R0:W3:Y:S01]  /*63e0*/  LDC.64 R2, c[0x4][R0] ;  /* 0x0100000000027b82 */ /* 0x0000e20000000a00 */
[----:B------:R-:W4:Y:S01]  /*63f0*/  LDCU.64 UR6, c[0x4][0x1a8] ;  /* 0x01003500ff0677ac */ /* 0x000f220008000a00 */
[----:B------:R-:W-:Y:S01]  /*6400*/  MOV R13, RZ ;  /* 0x000000ff000d7202 */ /* 0x000fe20000000f00 */
[----:B------:R-:W5:Y:S01]  /*6410*/  LDCU.64 UR8, c[0x4][0x68] ;  /* 0x01000d00ff0877ac */ /* 0x000f620008000a00 */
[----:B-1----:R-:W-:Y:S01]  /*6420*/  MOV R4, UR4 ;  /* 0x0000000400047c02 */ /* 0x002fe20008000f00 */
[----:B--2---:R-:W-:Y:S01]  /*6430*/  IMAD.U32 R5, RZ, RZ, UR5 ;  /* 0x00000005ff057e24 */ /* 0x004fe2000f8e00ff */
[----:B----4-:R-:W-:Y:S01]  /*6440*/  MOV R6, UR6 ;  /* 0x0000000600067c02 */ /* 0x010fe20008000f00 */
[----:B------:R-:W-:Y:S01]  /*6450*/  IMAD.U32 R7, RZ, RZ, UR7 ;  /* 0x00000007ff077e24 */ /* 0x000fe2000f8e00ff */
[----:B-----5:R-:W-:Y:S01]  /*6460*/  MOV R10, UR8 ;  /* 0x00000008000a7c02 */ /* 0x020fe20008000f00 */
[----:B0-----:R-:W-:-:S07]  /*6470*/  IMAD.U32 R11, RZ, RZ, UR9 ;  /* 0x00000009ff0b7e24 */ /* 0x001fce000f8e00ff */
[----:B------:R-:W-:-:S07]  /*6480*/  LEPC R20, `(.L_x_2429) ;  /* 0x000000001014794e */ /* 0x000fce0000000000 */
[----:B---3--:R-:W-:Y:S05]  /*6490*/  CALL.ABS.NOINC R2 ;  /* 0x0000000002007343 */ /* 0x008fea0003c00000 */
.L_x_2429:
[----:B------:R-:W-:Y:S05]  /*64a0*/  BRA `(.L_x_2405) ;  /* 0x0000000000d07947 */ /* 0x000fea0003800000 */
.L_x_2428:
        /* <DEDUP_REMOVED lines=17> */
.L_x_2431:
[----:B------:R-:W-:Y:S05]  /*65c0*/  BSYNC.RECONVERGENT B0 ;  /* 0x0000000000007941 */ /* 0x000fea0003800200 */
.L_x_2430:
[----:B------:R-:W-:-:S05]  /*65d0*/  LOP3.LUT R7, R0, 0x80, R7, 0xf8, !PT ;  /* 0x0000008000077812 */ /* 0x000fca00078ef807 */
[----:B------:R0:W-:Y:S01]  /*65e0*/  STG.E.U8 desc[UR36][R2.64], R7 ;  /* 0x0000000702007986 */ /* 0x0001e2000c101124 */
[----:B------:R-:W-:Y:S05]  /*65f0*/  BRA `(.L_x_2405) ;  /* 0x00000000007c7947 */ /* 0x000fea0003800000 */
.L_x_2427:
[----:B------:R-:W-:Y:S01]  /*6600*/  UMOV UR4, 0xf0000000 ;  /* 0xf000000000047882 */ /* 0x000fe20000000000 */
[----:B------:R-:W-:Y:S01]  /*6610*/  UMOV UR5, 0x380fffff ;  /* 0x380fffff00057882 */ /* 0x000fe20000000000 */
[----:B-12---:R-:W0:Y:S01]  /*6620*/  F2F.F32.F64 R7, R4 ;  /* 0x0000000400077310 */ /* 0x006e220000301000 */
[----:B------:R-:W-:Y:S01]  /*6630*/  DSETP.GEU.AND P0, PT, |R4|, UR4, PT ;  /* 0x0000000404007e2a */ /* 0x000fe2000bf0e200 */
[----:B------:R-:W-:-:S13]  /*6640*/  BSSY.RECONVERGENT B0, `(.L_x_2432) ;  /* 0x000000f000007945 */ /* 0x000fda0003800200 */
        /* <DEDUP_REMOVED lines=11> */
.L_x_2433:
[----:B------:R-:W-:Y:S02]  /*6700*/  ISETP.GT.U32.AND P0, PT, R6, 0x7f800000, PT ;  /* 0x7f8000000600780c */ /* 0x000fe40003f04070 */
[----:B------:R-:W-:-:S04]  /*6710*/  MOV R0, 0x7f ;  /* 0x0000007f00007802 */ /* 0x000fc80000000f00 */
[----:B------:R-:W-:-:S07]  /*6720*/  SEL R0, R0, 0x7c, P0 ;  /* 0x0000007c00007807 */ /* 0x000fce0000000000 */
.L_x_2434:
[----:B------:R-:W-:Y:S05]  /*6730*/  BSYNC.RECONVERGENT B0 ;  /* 0x0000000000007941 */ /* 0x000fea0003800200 */
.L_x_2432:
[----:B------:R-:W-:-:S04]  /*6740*/  SHF.R.U32.HI R5, RZ, 0x18, R7 ;  /* 0x00000018ff057819 */ /* 0x000fc80000011607 */
[----:B------:R-:W-:-:S05]  /*6750*/  LOP3.LUT R5, R0, 0x80, R5, 0xf8, !PT ;  /* 0x0000008000057812 */ /* 0x000fca00078ef805 */
[----:B------:R0:W-:Y:S01]  /*6760*/  STG.E.U8 desc[UR36][R2.64], R5 ;  /* 0x0000000502007986 */ /* 0x0001e2000c101124 */
[----:B------:R-:W-:Y:S05]  /*6770*/  BRA `(.L_x_2405) ;  /* 0x00000000001c7947 */ /* 0x000fea0003800000 */
.L_x_2426:
[----:B------:R-:W-:Y:S01]  /*6780*/  UMOV UR4, 0xf0000000 ;  /* 0xf000000000047882 */ /* 0x000fe20000000000 */
[----:B------:R-:W-:Y:S01]  /*6790*/  UMOV UR5, 0x380fffff ;  /* 0x380fffff00057882 */ /* 0x000fe20000000000 */
[----:B-12---:R-:W0:Y:S01]  /*67a0*/  F2F.F32.F64 R0, R4 ;  /* 0x0000000400007310 */ /* 0x006e220000301000 */
[----:B------:R-:W-:-:S14]  /*67b0*/  DSETP.GEU.AND P0, PT, |R4|, UR4, PT ;  /* 0x0000000404007e2a */ /* 0x000fdc000bf0e200 */
[----:B0-----:R-:W-:-:S05]  /*67c0*/  @!P0 FMUL R0, R0, 1.175494350822287508e-38 ;  /* 0x0080000000008820 */ /* 0x001fca0000400000 */
[----:B------:R-:W-:-:S05]  /*67d0*/  F2FP.BF16.F32.PACK_AB R0, RZ, R0 ;  /* 0x00000000ff00723e */ /* 0x000fca00000010ff */
[----:B------:R0:W-:Y:S02]  /*67e0*/  STG.E.U16 desc[UR36][R2.64], R0 ;  /* 0x0000000002007986 */ /* 0x0001e4000c101524 */
.L_x_2405:
[----:B------:R-:W-:-:S07]  /*67f0*/  VIADD R17, R17, 0x80 ;  /* 0x0000008011117836 */ /* 0x000fce0000000000 */
.L_x_2370:
[----:B------:R-:W-:Y:S05]  /*6800*/  BSYNC.RECONVERGENT B7 ;  /* 0x0000000000077941 */ /* 0x000fea0003800200 */
.L_x_2369:
[----:B------:R-:W5:Y:S01]  /*6810*/  LDCU UR4, c[0x0][0x380] ;  /* 0x00007000ff0477ac */ /* 0x000f620008000800 */
[----:B------:R-:W-:Y:S01]  /*6820*/  BSSY.RECONVERGENT B7, `(.L_x_2435) ;  /* 0x0000338000077945 */ /* 0x000fe20003800200 */
[----:B-----5:R-:W-:-:S13]  /*6830*/  ISETP.GE.AND P0, PT, R17, UR4, PT ;  /* 0x0000000411007c0c */ /* 0x020fda000bf06270 */
[----:B------:R-:W-:Y:S05]  /*6840*/  @P0 BRA `(.L_x_2436) ;  /* 0x0000003000d40947 */ /* 0x000fea0003800000 */
[----:B------:R-:W5:Y:S01]  /*6850*/  LDCU UR4, c[0x0][0x388] ;  /* 0x00007100ff0477ac */ /* 0x000f620008000800 */
[----:B0--34-:R-:W-:Y:S01]  /*6860*/  MOV R0, RZ ;  /* 0x000000ff00007202 */ /* 0x019fe20000000f00 */
        /* <DEDUP_REMOVED lines=301> */
.L_x_2437:
[----:B------:R-:W1:Y:S01]  /*7b40*/  LDCU.64 UR6, c[0x0][0x588] ;  /* 0x0000b100ff0677ac */ /* 0x000e620008000a00 */
[----:B------:R-:W-:Y:S01]  /*7b50*/  BSSY.RECONVERGENT B6, `(.L_x_2438) ;  /* 0x00000ec000067945 */ /* 0x000fe20003800200 */
[----:B------:R-:W-:-:S04]  /*7b60*/  UPRMT UR4, UR42, 0x9910, URZ ;  /* 0x000099102a047896 */ /* 0x000fc800080000ff */
[----:B------:R-:W-:Y:S01]  /*7b70*/  UISETP.GT.AND UP0, UPT, UR4, 0x9, UPT ;  /* 0x000000090400788c */ /* 0x000fe2000bf04270 */
[----:B-1----:R-:W-:-:S04]  /*7b80*/  IADD3 R4, P0, PT, R0, UR6, RZ ;  /* 0x0000000600047c10 */ /* 0x002fc8000ff1e0ff */
[----:B--2---:R-:W-:-:S04]  /*7b90*/  IADD3.X R5, PT, PT, RZ, UR7, RZ, P0, !PT ;  /* 0x00000007ff057c10 */ /* 0x004fc800087fe4ff */
        /* <DEDUP_REMOVED lines=10> */
[----:B--2---:R-:W3:Y:S01]  /*7c40*/  I2F.F64.S16 R2, R2 ;  /* 0x0000000200027312 */ /* 0x004ee20000101c00 */
[----:B------:R-:W-:Y:S05]  /*7c50*/  BRA `(.L_x_2444) ;  /* 0x0000000c006c7947 */ /* 0x000fea0003800000 */
.L_x_2442:
[----:B------:R-:W2:Y:S02]  /*7c60*/  LDG.E.U8 R2, desc[UR36][R4.64] ;  /* 0x0000002404027981 */ /* 0x000ea4000c1e1100 */
[----:B--2---:R-:W4:Y:S01]  /*7c70*/  I2F.F64.U16 R2, R2 ;  /* 0x0000000200027312 */ /* 0x004f220000101800 */
[----:B------:R-:W-:Y:S05]  /*7c80*/  BRA `(.L_x_2444) ;  /* 0x0000000c00607947 */ /* 0x000fea0003800000 */
.L_x_2441:
[----:B------:R-:W-:-:S09]  /*7c90*/  UISETP.NE.AND UP0, UPT, UR4, 0x2, UPT ;  /* 0x000000020400788c */ /* 0x000fd2000bf05270 */
[----:B------:R-:W-:Y:S05]  /*7ca0*/  BRA.U !UP0, `(.L_x_2445) ;  /* 0x0000000108287547 */ /* 0x000fea000b800000 */
[----:B------:R-:W-:-:S09]  /*7cb0*/  UISETP.NE.AND UP0, UPT, UR4, 0x3, UPT ;  /* 0x000000030400788c */ /* 0x000fd2000bf05270 */
[----:B------:R-:W-:Y:S05]  /*7cc0*/  BRA.U !UP0, `(.L_x_2446) ;  /* 0x0000000108147547 */ /* 0x000fea000b800000 */
[----:B------:R-:W-:-:S09]  /*7cd0*/  UISETP.NE.AND UP0, UPT, UR4, 0x4, UPT ;  /* 0x000000040400788c */ /* 0x000fd2000bf05270 */
[----:B------:R-:W-:Y:S05]  /*7ce0*/  BRA.U UP0, `(.L_x_2443) ;  /* 0x0000000900ec7547 */ /* 0x000fea000b800000 */
[----:B------:R-:W2:Y:S02]  /*7cf0*/  LDG.E.64 R2, desc[UR36][R4.64] ;  /* 0x0000002404027981 */ /* 0x000ea4000c1e1b00 */
[----:B--2---:R-:W1:Y:S01]  /*7d00*/  I2F.F64.S64 R2, R2 ;  /* 0x0000000200027312 */ /* 0x004e620000301c00 */
[----:B------:R-:W-:Y:S05]  /*7d10*/  BRA `(.L_x_2444) ;  /* 0x0000000c003c7947 */ /* 0x000fea0003800000 */
.L_x_2446:
[----:B------:R-:W2:Y:S02]  /*7d20*/  LDG.E R2, desc[UR36][R4.64] ;  /* 0x0000002404027981 */ /* 0x000ea4000c1e1900 */
[----:B--2---:R-:W2:Y:S01]  /*7d30*/  I2F.F64 R2, R2 ;  /* 0x0000000200027312 */ /* 0x004ea20000201c00 */
[----:B------:R-:W-:Y:S05]  /*7d40*/  BRA `(.L_x_2444) ;  /* 0x0000000c00307947 */ /* 0x000fea0003800000 */
.L_x_2445:
[----:B------:R-:W2:Y:S02]  /*7d50*/  LDG.E.U16 R2, desc[UR36][R4.64] ;  /* 0x0000002404027981 */ /* 0x000ea4000c1e1500 */
[----:B--2---:R-:W0:Y:S01]  /*7d60*/  I2F.F64.S16 R2, R2 ;  /* 0x0000000200027312 */ /* 0x004e220000101c00 */
[----:B------:R-:W-:Y:S05]  /*7d70*/  BRA `(.L_x_2444) ;  /* 0x0000000c00247947 */ /* 0x000fea0003800000 */
.L_x_2440:
        /* <DEDUP_REMOVED lines=10> */
.L_x_2448:
[----:B------:R-:W2:Y:S02]  /*7e20*/  LDG.E.U16 R0, desc[UR36][R4.64] ;  /* 0x0000002404007981 */ /* 0x000ea4000c1e1500 */
[----:B--2---:R-:W-:-:S05]  /*7e30*/  HADD2.F32 R0, -RZ, R0.H0_H0 ;  /* 0x20000000ff007230 */ /* 0x004fca0000004100 */
[----:B------:R-:W-:-:S04]  /*7e40*/  FMUL.FTZ R0, R0, 1 ;  /* 0x3f80000000007820 */ /* 0x000fc80000410000 */
[----:B------:R0:W1:Y:S01]  /*7e50*/  F2F.F64.F32 R2, R0 ;  /* 0x0000000000027310 */ /* 0x0000620000201800 */
[----:B------:R-:W-:Y:S05]  /*7e60*/  BRA `(.L_x_2444) ;  /* 0x0000000800e87947 */ /* 0x000fea0003800000 */
.L_x_2447:
        /* <DEDUP_REMOVED lines=10> */
.L_x_2450:
[----:B------:R-:W2:Y:S02]  /*7f10*/  LDG.E.U16 R4, desc[UR36][R4.64] ;  /* 0x0000002404047981 */ /* 0x000ea4000c1e1500 */
[----:B--2---:R-:W-:-:S05]  /*7f20*/  HADD2.F32 R0, -RZ, R4.H0_H0 ;  /* 0x20000004ff007230 */ /* 0x004fca0000004100 */
[----:B------:R-:W-:-:S04]  /*7f30*/  FMUL.FTZ R0, R0, 1 ;  /* 0x3f80000000007820 */ /* 0x000fc80000410000 */
[----:B------:R0:W1:Y:S01]  /*7f40*/  F2F.F64.F32 R2, R0 ;  /* 0x0000000000027310 */ /* 0x0000620000201800 */
[----:B------:R-:W-:Y:S05]  /*7f50*/  BRA `(.L_x_2444) ;  /* 0x0000000800ac7947 */ /* 0x000fea0003800000 */
.L_x_2449:
[----:B------:R0:W5:Y:S01]  /*7f60*/  LDG.E.64 R2, desc[UR36][R4.64] ;  /* 0x0000002404027981 */ /* 0x000162000c1e1b00 */
[----:B------:R-:W-:Y:S05]  /*7f70*/  BRA `(.L_x_2444) ;  /* 0x0000000800a47947 */ /* 0x000fea0003800000 */
.L_x_2439:
        /* <DEDUP_REMOVED lines=9> */
[----:B------:R-:W-:Y:S01]  /*8010*/  IMAD.MOV.U32 R2, RZ, RZ, RZ ;  /* 0x000000ffff027224 */ /* 0x000fe200078e00ff */
[----:B--2---:R-:W-:-:S04]  /*8020*/  ISETP.NE.AND P0, PT, R4, RZ, PT ;  /* 0x000000ff0400720c */ /* 0x004fc80003f05270 */
[----:B------:R-:W-:Y:S01]  /*8030*/  FSEL R3, RZ, 1.875, !P0 ;  /* 0x3ff00000ff037808 */ /* 0x000fe20004000000 */
[----:B------:R-:W-:Y:S08]  /*8040*/  BRA `(.L_x_2444) ;  /* 0x0000000800707947 */ /* 0x000ff00003800000 */
.L_x_2453:
[----:B------:R0:W5:Y:S01]  /*8050*/  LDG.E.64 R2, desc[UR36][R4.64] ;  /* 0x0000002404027981 */ /* 0x000162000c1e1b00 */
[----:B------:R-:W-:Y:S05]  /*8060*/  BRA `(.L_x_2444) ;  /* 0x0000000800687947 */ /* 0x000fea0003800000 */
.L_x_2452:
        /* <DEDUP_REMOVED lines=23> */
[----:B------:R-:W-:-:S05]  /*81e0*/  LOP3.LUT R3, R3, 0x80000000, R0, 0xf8, !PT ;  /* 0x8000000003037812 */ /* 0x000fca00078ef800 */
[----:B------:R-:W-:-:S06]  /*81f0*/  FMUL.FTZ R3, R3, 1 ;  /* 0x3f80000003037820 */ /* 0x000fcc0000410000 */
[----:B------:R-:W0:Y:S01]  /*8200*/  F2F.F64.F32 R2, R3 ;  /* 0x0000000300027310 */ /* 0x000e220000201800 */
[----:B------:R-:W-:Y:S05]  /*8210*/  BRA `(.L_x_2444) ;  /* 0x0000000400fc7947 */ /* 0x000fea0003800000 */
.L_x_2455:
        /* <DEDUP_REMOVED lines=12> */
[----:B------:R0:W1:Y:S01]  /*82e0*/  F2F.F64.F32 R2, R0 ;  /* 0x0000000000027310 */ /* 0x0000620000201800 */
[----:B------:R-:W-:Y:S05]  /*82f0*/  BRA `(.L_x_2444) ;  /* 0x0000000400c47947 */ /* 0x000fea0003800000 */
.L_x_2454:
[----:B------:R-:W2:Y:S02]  /*8300*/  LDG.E.U16 R0, desc[UR36][R4.64] ;  /* 0x0000002404007981 */ /* 0x000ea4000c1e1500 */
[----:B--2---:R-:W-:-:S04]  /*8310*/  IMAD.U32 R0, R0, 0x10000, RZ ;  /* 0x0001000000007824 */ /* 0x004fc800078e00ff */
[----:B------:R-:W-:-:S04]  /*8320*/  FMUL.FTZ R0, R0, 1 ;  /* 0x3f80000000007820 */ /* 0x000fc80000410000 */
[----:B------:R0:W1:Y:S01]  /*8330*/  F2F.F64.F32 R2, R0 ;  /* 0x0000000000027310 */ /* 0x0000620000201800 */
[----:B------:R-:W-:Y:S05]  /*8340*/  BRA `(.L_x_2444) ;  /* 0x0000000400b07947 */ /* 0x000fea0003800000 */
.L_x_2451:
        /* <DEDUP_REMOVED lines=11> */
.L_x_2458:
        /* <DEDUP_REMOVED lines=21> */
.L_x_2460:
[----:B------:R-:W-:Y:S05]  /*8550*/  BSYNC.RECONVERGENT B0 ;  /* 0x0000000000007941 */ /* 0x000fea0003800200 */
.L_x_2459:
[----:B------:R-:W-:Y:S02]  /*8560*/  SHF.L.U32 R0, R0, 0x14, RZ ;  /* 0x0000001400007819 */ /* 0x000fe400000006ff */
[----:B------:R-:W-:-:S04]  /*8570*/  LEA R2, R2, 0x3b800000, 0x17 ;  /* 0x3b80000002027811 */ /* 0x000fc800078eb8ff */
[----:B------:R-:W-:-:S05]  /*8580*/  LOP3.LUT R0, R2, R0, R7, 0xfe, !PT ;  /* 0x0000000002007212 */ /* 0x000fca00078efe07 */
[----:B------:R-:W-:-:S04]  /*8590*/  FMUL.FTZ R0, R0, 1 ;  /* 0x3f80000000007820 */ /* 0x000fc80000410000 */
[----:B------:R0:W1:Y:S01]  /*85a0*/  F2F.F64.F32 R2, R0 ;  /* 0x0000000000027310 */ /* 0x0000620000201800 */
[----:B------:R-:W-:Y:S05]  /*85b0*/  BRA `(.L_x_2444) ;  /* 0x0000000400147947 */ /* 0x000fea0003800000 */
.L_x_2457:
        /* <DEDUP_REMOVED lines=21> */
.L_x_2462:
[----:B------:R-:W-:Y:S05]  /*8710*/  BSYNC.RECONVERGENT B0 ;  /* 0x0000000000007941 */ /* 0x000fea0003800200 */
.L_x_2461:
[----:B------:R-:W-:Y:S01]  /*8720*/  IMAD.SHL.U32 R0, R0, 0x200000, RZ ;  /* 0x0020000000007824 */ /* 0x000fe200078e00ff */
[----:B------:R-:W-:-:S04]  /*8730*/  LEA R2, R2, 0x37800000, 0x17 ;  /* 0x3780000002027811 */ /* 0x000fc800078eb8ff */
[----:B------:R-:W-:-:S05]  /*8740*/  LOP3.LUT R0, R2, R0, R7, 0xfe, !PT ;  /* 0x0000000002007212 */ /* 0x000fca00078efe07 */
[----:B------:R-:W-:-:S04]  /*8750*/  FMUL.FTZ R0, R0, 1 ;  /* 0x3f80000000007820 */ /* 0x000fc80000410000 */
[----:B------:R0:W1:Y:S01]  /*8760*/  F2F.F64.F32 R2, R0 ;  /* 0x0000000000027310 */ /* 0x0000620000201800 */
[----:B------:R-:W-:Y:S05]  /*8770*/  BRA `(.L_x_2444) ;  /* 0x0000000000a47947 */ /* 0x000fea0003800000 */
.L_x_2456:
[----:B------:R-:W-:-:S09]  /*8780*/  UISETP.NE.AND UP0, UPT, UR4, 0x1c, UPT ;  /* 0x0000001c0400788c */ /* 0x000fd2000bf05270 */
[----:B------:R-:W-:Y:S05]  /*8790*/  BRA.U !UP0, `(.L_x_2463) ;  /* 0x0000000108947547 */ /* 0x000fea000b800000 */
[----:B------:R-:W-:-:S09]  /*87a0*/  UISETP.NE.AND UP0, UPT, UR4, 0x1d, UPT ;  /* 0x0000001d0400788c */ /* 0x000fd2000bf05270 */
[----:B------:R-:W-:Y:S05]  /*87b0*/  BRA.U !UP0, `(.L_x_2464) ;  /* 0x0000000108807547 */ /* 0x000fea000b800000 */
[----:B------:R-:W-:-:S09]  /*87c0*/  UISETP.NE.AND UP0, UPT, UR4, 0x2c, UPT ;  /* 0x0000002c0400788c */ /* 0x000fd2000bf05270 */
[----:B------:R-:W-:Y:S05]  /*87d0*/  BRA.U UP0, `(.L_x_2443) ;  /* 0x0000000100307547 */ /* 0x000fea000b800000 */
[----:B------:R-:W2:Y:S01]  /*87e0*/  LDG.E.U8 R0, desc[UR36][R4.64] ;  /* 0x0000002404007981 */ /* 0x000ea2000c1e1100 */
[----:B------:R-:W-:Y:S02]  /*87f0*/  HFMA2 R2, -RZ, RZ, 0, 0 ;  /* 0x00000000ff027431 */ /* 0x000fe400000001ff */
[----:B------:R-:W-:Y:S01]  /*8800*/  IMAD.MOV.U32 R3, RZ, RZ, 0x38000000 ;  /* 0x38000000ff037424 */ /* 0x000fe200078e00ff */
[----:B--2---:R-:W-:-:S13]  /*8810*/  ISETP.NE.AND P0, PT, R0, RZ, PT ;  /* 0x000000ff0000720c */ /* 0x004fda0003f05270 */
[----:B------:R-:W-:Y:S05]  /*8820*/  @!P0 BRA `(.L_x_2444) ;  /* 0x0000000000788947 */ /* 0x000fea0003800000 */
[----:B------:R-:W-:-:S13]  /*8830*/  ISETP.NE.AND P0, PT, R0, 0xff, PT ;  /* 0x000000ff0000780c */ /* 0x000fda0003f05270 */
[----:B------:R-:W-:Y:S01]  /*8840*/  @P0 SHF.L.U32 R0, R0, 0x17, RZ ;  /* 0x0000001700000819 */ /* 0x000fe200000006ff */
[----:B------:R-:W-:Y:S01]  /*8850*/  @!P0 IMAD.MOV.U32 R2, RZ, RZ, 0x20000000 ;  /* 0x20000000ff028424 */ /* 0x000fe200078e00ff */
[----:B------:R-:W-:-:S03]  /*8860*/  @!P0 MOV R3, 0x7ff80000 ;  /* 0x7ff8000000038802 */ /* 0x000fc60000000f00 */
[----:B------:R-:W-:-:S04]  /*8870*/  @P0 FMUL.FTZ R0, R0, 1 ;  /* 0x3f80000000000820 */ /* 0x000fc80000410000 */
[----:B------:R0:W1:Y:S01]  /*8880*/  @P0 F2F.F64.F32 R2, R0 ;  /* 0x0000000000020310 */ /* 0x0000620000201800 */
[----:B------:R-:W-:Y:S05]  /*8890*/  BRA `(.L_x_2444) ;  /* 0x00000000005c7947 */ /* 0x000fea0003800000 */
.L_x_2443:
        /* <DEDUP_REMOVED lines=10> */
[----:B-1----:R-:W-:Y:S01]  /*8940*/  IMAD.U32 R6, RZ, RZ, UR6 ;  /* 0x00000006ff067e24 */ /* 0x002fe2000f8e00ff */
[----:B------:R-:W-:Y:S01]  /*8950*/  MOV R7, UR7 ;  /* 0x0000000700077c02 */ /* 0x000fe20008000f00 */
[----:B---3--:R-:W-:Y:S01]  /*8960*/  IMAD.U32 R10, RZ, RZ, UR8 ;  /* 0x00000008ff0a7e24 */ /* 0x008fe2000f8e00ff */
[----:B------:R-:W-:-:S07]  /*8970*/  MOV R11, UR9 ;  /* 0x00000009000b7c02 */ /* 0x000fce0008000f00 */
[----:B------:R-:W-:-:S07]  /*8980*/  LEPC R20, `(.L_x_2465) ;  /* 0x000000001014794e */ /* 0x000fce0000000000 */
[----:B--2---:R-:W-:Y:S05]  /*8990*/  CALL.ABS.NOINC R2 ;  /* 0x0000000002007343 */ /* 0x004fea0003c00000 */
.L_x_2465:
[----:B------:R-:W-:Y:S01]  /*89a0*/  CS2R R2, SRZ ;  /* 0x0000000000027805 */ /* 0x000fe2000001ff00 */
[----:B------:R-:W-:Y:S06]  /*89b0*/  BRA `(.L_x_2444) ;  /* 0x0000000000147947 */ /* 0x000fec0003800000 */
.L_x_2464:
[----:B------:R-:W2:Y:S02]  /*89c0*/  LDG.E.64 R2, desc[UR36][R4.64] ;  /* 0x0000002404027981 */ /* 0x000ea4000c1e1b00 */
[----:B--2---:R-:W0:Y:S01]  /*89d0*/  I2F.F64.U64 R2, R2 ;  /* 0x0000000200027312 */ /* 0x004e220000301800 */
[----:B------:R-:W-:Y:S05]  /*89e0*/  BRA `(.L_x_2444) ;  /* 0x0000000000087947 */ /* 0x000fea0003800000 */
.L_x_2463:
[----:B------:R-:W2:Y:S02]  /*89f0*/  LDG.E R2, desc[UR36][R4.64] ;  /* 0x0000002404027981 */ /* 0x000ea4000c1e1900 */
[----:B--2---:R-:W0:Y:S02]  /*8a00*/  I2F.F64.U32 R2, R2 ;  /* 0x0000000200027312 */ /* 0x004e240000201800 */
.L_x_2444:
[----:B------:R-:W-:Y:S05]  /*8a10*/  BSYNC.RECONVERGENT B6 ;  /* 0x0000000000067941 */ /* 0x000fea0003800200 */
.L_x_2438:
[----:B------:R-:W0:Y:S02]  /*8a20*/  LDCU.64 UR4, c[0x0][0x5a0] ;  /* 0x0000b400ff0477ac */ /* 0x000e240008000a00 */
[C---:B012345:R-:W-:Y:S02]  /*8a30*/  DSETP.NEU.AND P0, PT, R2.reuse, +INF , PT ;  /* 0x7ff000000200742a */ /* 0x07ffe40003f0d000 */
[----:B------:R-:W-:Y:S01]  /*8a40*/  DSETP.NEU.AND P1, PT, R2, -INF , PT ;  /* 0xfff000000200742a */ /* 0x000fe20003f2d000 */
[----:B------:R-:W0:Y:S05]  /*8a50*/  LDCU.64 UR6, c[0x0][0x580] ;  /* 0x0000b000ff0677ac */ /* 0x000e2a0008000a00 */
[----:B------:R-:W-:Y:S01]  /*8a60*/  FSEL R4, R2, UR4, P1 ;  /* 0x0000000402047c08 */ /* 0x000fe20008800000 */
        /* <DEDUP_REMOVED lines=8> */
[----:B0-----:R-:W-:-:S04]  /*8af0*/  IADD3 R2, P0, PT, R16, UR6, RZ ;  /* 0x0000000610027c10 */ /* 0x001fc8000ff1e0ff */
        /* <DEDUP_REMOVED lines=13> */
.L_x_2469:
[----:B-12---:R-:W0:Y:S02]  /*8bd0*/  F2I.S64.F64.TRUNC R4, R4 ;  /* 0x0000000400047311 */ /* 0x006e24000030d900 */
[----:B0-----:R-:W-:-:S05]  /*8be0*/  IMAD.MOV.U32 R7, RZ, RZ, R4 ;  /* 0x000000ffff077224 */ /* 0x001fca00078e0004 */
[----:B------:R0:W-:Y:S01]  /*8bf0*/  STG.E.U8 desc[UR36][R2.64], R7 ;  /* 0x0000000702007986 */ /* 0x0001e2000c101124 */
[----:B------:R-:W-:Y:S05]  /*8c00*/  BRA `(.L_x_2471) ;  /* 0x0000000c00e07947 */ /* 0x000fea0003800000 */
.L_x_2468:
        /* <DEDUP_REMOVED lines=9> */
.L_x_2473:
[----:B-12---:R-:W0:Y:S02]  /*8ca0*/  F2I.F64.TRUNC R5, R4 ;  /* 0x0000000400057311 */ /* 0x006e24000030d100 */
[----:B0-----:R0:W-:Y:S01]  /*8cb0*/  STG.E desc[UR36][R2.64], R5 ;  /* 0x0000000502007986 */ /* 0x0011e2000c101924 */
[----:B------:R-:W-:Y:S05]  /*8cc0*/  BRA `(.L_x_2471) ;  /* 0x0000000c00b07947 */ /* 0x000fea0003800000 */
.L_x_2472:
[----:B-12---:R-:W0:Y:S02]  /*8cd0*/  F2I.F64.TRUNC R5, R4 ;  /* 0x0000000400057311 */ /* 0x006e24000030d100 */
[----:B0-----:R0:W-:Y:S01]  /*8ce0*/  STG.E.U16 desc[UR36][R2.64], R5 ;  /* 0x0000000502007986 */ /* 0x0011e2000c101524 */
[----:B------:R-:W-:Y:S05]  /*8cf0*/  BRA `(.L_x_2471) ;  /* 0x0000000c00a47947 */ /* 0x000fea0003800000 */
.L_x_2467:
        /* <DEDUP_REMOVED lines=13> */
.L_x_2475:
        /* <DEDUP_REMOVED lines=8> */
.L_x_2474:
        /* <DEDUP_REMOVED lines=10> */
[----:B------:R-:W-:-:S13]  /*8ef0*/  MOV R7, RZ ;  /* 0x000000ff00077202 */ /* 0x000fda0000000f00 */
[----:B0-----:R-:W-:-:S05]  /*8f00*/  @!P0 FMUL R6, R6, 1.175494350822287508e-38 ;  /* 0x0080000006068820 */ /* 0x001fca0000400000 */
[----:B------:R0:W-:Y:S01]  /*8f10*/  STG.E.64 desc[UR36][R2.64], R6 ;  /* 0x0000000602007986 */ /* 0x0001e2000c101b24 */
[----:B------:R-:W-:Y:S05]  /*8f20*/  BRA `(.L_x_2471) ;  /* 0x0000000c00187947 */ /* 0x000fea0003800000 */
.L_x_2477:
        /* <DEDUP_REMOVED lines=9> */
.L_x_2476:
[----:B-12---:R0:W-:Y:S01]  /*8fc0*/  STG.E.64 desc[UR36][R2.64], R4 ;  /* 0x0000000402007986 */ /* 0x0061e2000c101b24 */
[----:B------:R-:W-:Y:S05]  /*8fd0*/  BRA `(.L_x_2471) ;  /* 0x0000000800ec7947 */ /* 0x000fea0003800000 */
.L_x_2466:
        /* <DEDUP_REMOVED lines=13> */
.L_x_2481:
        /* <DEDUP_REMOVED lines=22> */
.L_x_2484:
[----:B------:R-:W-:-:S04]  /*9210*/  SHF.R.U32.HI R5, RZ, 0x18, R7 ;  /* 0x00000018ff057819 */ /* 0x000fc80000011607 */
[----:B------:R-:W-:-:S07]  /*9220*/  LOP3.LUT R0, R0, 0x80, R5, 0xf8, !PT ;  /* 0x0000008000007812 */ /* 0x000fce00078ef805 */
.L_x_2483:
[----:B------:R-:W-:Y:S05]  /*9230*/  BSYNC.RECONVERGENT B0 ;  /* 0x0000000000007941 */ /* 0x000fea0003800200 */
.L_x_2482:
[----:B------:R3:W-:Y:S01]  /*9240*/  STG.E.U8 desc[UR36][R2.64], R0 ;  /* 0x0000000002007986 */ /* 0x0007e2000c101124 */
[----:B------:R-:W-:Y:S05]  /*9250*/  BRA `(.L_x_2471) ;  /* 0x00000008004c7947 */ /* 0x000fea0003800000 */
.L_x_2480:
        /* <DEDUP_REMOVED lines=22> */
.L_x_2487:
[----:B------:R-:W-:-:S04]  /*93c0*/  SHF.R.U32.HI R5, RZ, 0x18, R7 ;  /* 0x00000018ff057819 */ /* 0x000fc80000011607 */
[----:B------:R-:W-:-:S07]  /*93d0*/  LOP3.LUT R0, R0, 0x80, R5, 0xf8, !PT ;  /* 0x0000008000007812 */ /* 0x000fce00078ef805 */
.L_x_2486:
[----:B------:R-:W-:Y:S05]  /*93e0*/  BSYNC.RECONVERGENT B0 ;  /* 0x0000000000007941 */ /* 0x000fea0003800200 */
.L_x_2485:
[----:B------:R0:W-:Y:S01]  /*93f0*/  STG.E.U8 desc[UR36][R2.64], R0 ;  /* 0x0000000002007986 */ /* 0x0001e2000c101124 */
[----:B------:R-:W-:Y:S05]  /*9400*/  BRA `(.L_x_2471) ;  /* 0x0000000400e07947 */ /* 0x000fea0003800000 */
.L_x_2479:
        /* <DEDUP_REMOVED lines=10> */
[----:B0-----:R-:W-:-:S13]  /*94b0*/  IMAD.MOV.U32 R5, RZ, RZ, 0xff ;  /* 0x000000ffff057424 */ /* 0x001fda00078e00ff */
[----:B-1----:R-:W-:-:S05]  /*94c0*/  @!P0 FMUL R8, R8, 1.175494350822287508e-38 ;  /* 0x0080000008088820 */ /* 0x002fca0000400000 */
        /* <DEDUP_REMOVED lines=10> */
[----:B------:R-:W-:-:S05]  /*9570*/  @!P0 IMAD.MOV R0, RZ, RZ, R6 ;  /* 0x000000ffff008224 */ /* 0x000fca00078e0206 */
[----:B------:R-:W-:-:S05]  /*9580*/  @P1 MOV R5, R0 ;  /* 0x0000000000051202 */ /* 0x000fca0000000f00 */
[----:B------:R2:W-:Y:S01]  /*9590*/  STG.E.U8 desc[UR36][R2.64], R5 ;  /* 0x0000000502007986 */ /* 0x0005e2000c101124 */
[----:B------:R-:W-:Y:S05]  /*95a0*/  BRA `(.L_x_2471) ;  /* 0x0000000400787947 */ /* 0x000fea0003800000 */
.L_x_2489:
[----:B-12---:R-:W0:Y:S02]  /*95b0*/  F2I.U64.F64.TRUNC R4, R4 ;  /* 0x0000000400047311 */ /* 0x006e24000030d800 */
[----:B0-----:R1:W-:Y:S01]  /*95c0*/  STG.E.64 desc[UR36][R2.64], R4 ;  /* 0x0000000402007986 */ /* 0x0013e2000c101b24 */
[----:B------:R-:W-:Y:S05]  /*95d0*/  BRA `(.L_x_2471) ;  /* 0x00000004006c7947 */ /* 0x000fea0003800000 */
.L_x_2488:
[----:B-12---:R-:W0:Y:S02]  /*95e0*/  F2I.U32.F64.TRUNC R5, R4 ;  /* 0x0000000400057311 */ /* 0x006e24000030d000 */
[----:B0-----:R0:W-:Y:S01]  /*95f0*/  STG.E desc[UR36][R2.64], R5 ;  /* 0x0000000502007986 */ /* 0x0011e2000c101924 */
[----:B------:R-:W-:Y:S05]  /*9600*/  BRA `(.L_x_2471) ;  /* 0x0000000400607947 */ /* 0x000fea0003800000 */
.L_x_2478:
        /* <DEDUP_REMOVED lines=10> */
.L_x_2491:
[----:B------:R-:W-:-:S05]  /*96b0*/  CS2R R6, SRZ ;  /* 0x0000000000067805 */ /* 0x000fca000001ff00 */
[----:B-12---:R0:W-:Y:S01]  /*96c0*/  STG.E.128 desc[UR36][R2.64], R4 ;  /* 0x0000000402007986 */ /* 0x0061e2000c101d24 */
[----:B------:R-:W-:Y:S05]  /*96d0*/  BRA `(.L_x_2471) ;  /* 0x00000004002c7947 */ /* 0x000fea0003800000 */
.L_x_2490:
[----:B------:R-:W-:-:S09]  /*96e0*/  UISETP.NE.AND UP0, UPT, UR4, 0xf, UPT ;  /* 0x0000000f0400788c */ /* 0x000fd2000bf05270 */
[----:B------:R-:W-:Y:S05]  /*96f0*/  BRA.U !UP0, `(.L_x_2492) ;  /* 0x0000000508087547 */ /* 0x000fea000b800000 */
[----:B------:R-:W-:-:S09]  /*9700*/  UISETP.NE.AND UP0, UPT, UR4, 0x17, UPT ;  /* 0x000000170400788c */ /* 0x000fd2000bf05270 */
[----:B------:R-:W-:Y:S05]  /*9710*/  BRA.U !UP0, `(.L_x_2493) ;  /* 0x0000000108a07547 */ /* 0x000fea000b800000 */
[----:B------:R-:W-:-:S09]  /*9720*/  UISETP.NE.AND UP0, UPT, UR4, 0x18, UPT ;  /* 0x000000180400788c */ /* 0x000fd2000bf05270 */
[----:B------:R-:W-:Y:S05]  /*9730*/  BRA.U !UP0, `(.L_x_2494) ;  /* 0x0000000108447547 */ /* 0x000fea000b800000 */
.L_x_2470:
[----:B------:R-:W-:Y:S01]  /*9740*/  MOV R0, 0x1c0 ;  /* 0x000001c000007802 */ /* 0x000fe20000000f00 */
[----:B------:R-:W1:Y:S01]  /*9750*/  LDCU.64 UR4, c[0x4][0x1a0] ;  /* 0x01003400ff0477ac */ /* 0x000e620008000a00 */
[----:B------:R-:W-:Y:S02]  /*9760*/  HFMA2 R12, -RZ, RZ, 0, 5.9604644775390625e-08 ;  /* 0x00000001ff0c7431 */ /* 0x000fe400000001ff */
[----:B------:R-:W-:Y:S01]  /*9770*/  IMAD.MOV.U32 R8, RZ, RZ, 0x65 ;  /* 0x00000065ff087424 */ /* 0x000fe200078e00ff */
[----:B------:R0:W3:Y:S01]  /*9780*/  LDC.64 R2, c[0x4][R0] ;  /* 0x0100000000027b82 */ /* 0x0000e20000000a00 */
[----:B------:R-:W4:Y:S01]  /*9790*/  LDCU.64 UR6, c[0x4][0x1a8] ;  /* 0x01003500ff0677ac */ /* 0x000f220008000a00 */
[----:B------:R-:W-:Y:S01]  /*97a0*/  IMAD.MOV.U32 R13, RZ, RZ, RZ ;  /* 0x000000ffff0d7224 */ /* 0x000fe200078e00ff */
[----:B------:R-:W5:Y:S01]  /*97b0*/  LDCU.64 UR8, c[0x4][0x68] ;  /* 0x01000d00ff0877ac */ /* 0x000f620008000a00 */
[----:B-1----:R-:W-:Y:S01]  /*97c0*/  IMAD.U32 R4, RZ, RZ, UR4 ;  /* 0x00000004ff047e24 */ /* 0x002fe2000f8e00ff */
[----:B--2---:R-:W-:Y:S01]  /*97d0*/  MOV R5, UR5 ;  /* 0x0000000500057c02 */ /* 0x004fe20008000f00 */
[----:B----4-:R-:W-:Y:S01]  /*97e0*/  IMAD.U32 R6, RZ, RZ, UR6 ;  /* 0x00000006ff067e24 */ /* 0x010fe2000f8e00ff */
[----:B------:R-:W-:Y:S01]  /*97f0*/  MOV R7, UR7 ;  /* 0x0000000700077c02 */ /* 0x000fe20008000f00 */
[----:B-----5:R-:W-:Y:S01]  /*9800*/  IMAD.U32 R10, RZ, RZ, UR8 ;  /* 0x00000008ff0a7e24 */ /* 0x020fe2000f8e00ff */
[----:B0-----:R-:W-:-:S07]  /*9810*/  MOV R11, UR9 ;  /* 0x00000009000b7c02 */ /* 0x001fce0008000f00 */
[----:B------:R-:W-:-:S07]  /*9820*/  LEPC R20, `(.L_x_2495) ;  /* 0x000000001014794e */ /* 0x000fce0000000000 */
[----:B---3--:R-:W-:Y:S05]  /*9830*/  CALL.ABS.NOINC R2 ;  /* 0x0000000002007343 */ /* 0x008fea0003c00000 */
.L_x_2495:
[----:B------:R-:W-:Y:S05]  /*9840*/  BRA `(.L_x_2471) ;  /* 0x0000000000d07947 */ /* 0x000fea0003800000 */
.L_x_2494:
[----:B------:R-:W-:Y:S01]  /*9850*/  UMOV UR4, 0xf0000000 ;  /* 0xf000000000047882 */ /* 0x000fe20000000000 */
[----:B------:R-:W-:Y:S01]  /*9860*/  UMOV UR5, 0x380fffff ;  /* 0x380fffff00057882 */ /* 0x000fe20000000000 */
[----:B-12---:R-:W0:Y:S01]  /*9870*/  F2F.F32.F64 R9, R4 ;  /* 0x0000000400097310 */ /* 0x006e220000301000 */
[----:B------:R-:W-:Y:S01]  /*9880*/  DSETP.GEU.AND P0, PT, |R4|, UR4, PT ;  /* 0x0000000404007e2a */ /* 0x000fe2000bf0e200 */
[----:B------:R-:W-:Y:S01]  /*9890*/  BSSY.RECONVERGENT B0, `(.L_x_2496) ;  /* 0x000000d000007945 */ /* 0x000fe20003800200 */
[----:B------:R-:W-:-:S12]  /*98a0*/  MOV R0, 0x7f ;  /* 0x0000007f00007802 */ /* 0x000fd80000000f00 */
        /* <DEDUP_REMOVED lines=11> */
.L_x_2497:
[----:B------:R-:W-:Y:S05]  /*9960*/  BSYNC.RECONVERGENT B0 ;  /* 0x0000000000007941 */ /* 0x000fea0003800200 */
.L_x_2496:
[----:B------:R-:W-:-:S05]  /*9970*/  LOP3.LUT R7, R0, 0x80, R7, 0xf8, !PT ;  /* 0x0000008000077812 */ /* 0x000fca00078ef807 */
[----:B------:R0:W-:Y:S01]  /*9980*/  STG.E.U8 desc[UR36][R2.64], R7 ;  /* 0x0000000702007986 */ /* 0x0001e2000c101124 */
[----:B------:R-:W-:Y:S05]  /*9990*/  BRA `(.L_x_2471) ;  /* 0x00000000007c7947 */ /* 0x000fea0003800000 */
.L_x_2493:
        /* <DEDUP_REMOVED lines=16> */
.L_x_2499:
[----:B------:R-:W-:Y:S01]  /*9aa0*/  IMAD.MOV.U32 R0, RZ, RZ, 0x7f ;  /* 0x0000007fff007424 */ /* 0x000fe200078e00ff */
[----:B------:R-:W-:-:S04]  /*9ab0*/  ISETP.GT.U32.AND P0, PT, R6, 0x7f800000, PT ;  /* 0x7f8000000600780c */ /* 0x000fc80003f04070 */
[----:B------:R-:W-:-:S09]  /*9ac0*/  SEL R0, R0, 0x7c, P0 ;  /* 0x0000007c00007807 */ /* 0x000fd20000000000 */
.L_x_2500:
[----:B------:R-:W-:Y:S05]  /*9ad0*/  BSYNC.RECONVERGENT B0 ;  /* 0x0000000000007941 */ /* 0x000fea0003800200 */
.L_x_2498:
[----:B------:R-:W-:-:S04]  /*9ae0*/  SHF.R.U32.HI R5, RZ, 0x18, R7 ;  /* 0x00000018ff057819 */ /* 0x000fc80000011607 */
[----:B------:R-:W-:-:S05]  /*9af0*/  LOP3.LUT R5, R0, 0x80, R5, 0xf8, !PT ;  /* 0x0000008000057812 */ /* 0x000fca00078ef805 */
[----:B------:R0:W-:Y:S01]  /*9b00*/  STG.E.U8 desc[UR36][R2.64], R5 ;  /* 0x0000000502007986 */ /* 0x0001e2000c101124 */
[----:B------:R-:W-:Y:S05]  /*9b10*/  BRA `(.L_x_2471) ;  /* 0x00000000001c7947 */ /* 0x000fea0003800000 */
.L_x_2492:
[----:B------:R-:W-:Y:S01]  /*9b20*/  UMOV UR4, 0xf0000000 ;  /* 0xf000000000047882 */ /* 0x000fe20000000000 */
[----:B------:R-:W-:Y:S01]  /*9b30*/  UMOV UR5, 0x380fffff ;  /* 0x380fffff00057882 */ /* 0x000fe20000000000 */
[----:B-12---:R-:W0:Y:S01]  /*9b40*/  F2F.F32.F64 R0, R4 ;  /* 0x0000000400007310 */ /* 0x006e220000301000 */
[----:B------:R-:W-:-:S14]  /*9b50*/  DSETP.GEU.AND P0, PT, |R4|, UR4, PT ;  /* 0x0000000404007e2a */ /* 0x000fdc000bf0e200 */
[----:B0-----:R-:W-:-:S05]  /*9b60*/  @!P0 FMUL R0, R0, 1.175494350822287508e-38 ;  /* 0x0080000000008820 */ /* 0x001fca0000400000 */
[----:B------:R-:W-:-:S05]  /*9b70*/  F2FP.BF16.F32.PACK_AB R0, RZ, R0 ;  /* 0x00000000ff00723e */ /* 0x000fca00000010ff */
[----:B------:R0:W-:Y:S02]  /*9b80*/  STG.E.U16 desc[UR36][R2.64], R0 ;  /* 0x0000000002007986 */ /* 0x0001e4000c101524 */
.L_x_2471:
[----:B------:R-:W-:-:S07]  /*9b90*/  IADD3 R17, PT, PT, R17, 0x80, RZ ;  /* 0x0000008011117810 */ /* 0x000fce0007ffe0ff */
.L_x_2436:
[----:B------:R-:W-:Y:S05]  /*9ba0*/  BSYNC.RECONVERGENT B7 ;  /* 0x0000000000077941 */ /* 0x000fea0003800200 */
.L_x_2435:
[----:B------:R-:W5:Y:S02]  /*9bb0*/  LDCU UR4, c[0x0][0x380] ;  /* 0x00007000ff0477ac */ /* 0x000f640008000800 */
[----:B-----5:R-:W-:-:S13]  /*9bc0*/  ISETP.GE.AND P0, PT, R17, UR4, PT ;  /* 0x0000000411007c0c */ /* 0x020fda000bf06270 */
[----:B------:R-:W-:Y:S05]  /*9bd0*/  @P0 EXIT ;  /* 0x000000000000094d */ /* 0x000fea0003800000 */
        /* <DEDUP_REMOVED lines=303> */
.L_x_2501:
[----:B------:R-:W0:Y:S01]  /*aed0*/  LDCU.128 UR8, c[0x0][0x580] ;  /* 0x0000b000ff0877ac */ /* 0x000e220008000c00 */
[----:B------:R-:W-:Y:S01]  /*aee0*/  BSSY.RECONVERGENT B6, `(.L_x_2502) ;  /* 0x00000ee000067945 */ /* 0x000fe20003800200 */
[----:B------:R-:W-:-:S04]  /*aef0*/  UPRMT UR4, UR42, 0x9910, URZ ;  /* 0x000099102a047896 */ /* 0x000fc800080000ff */
[----:B------:R-:W-:Y:S01]  /*af00*/  UISETP.GT.AND UP0, UPT, UR4, 0x9, UPT ;  /* 0x000000090400788c */ /* 0x000fe2000bf04270 */
[----:B0-----:R-:W-:Y:S02]  /*af10*/  IADD3 R16, P0, PT, R16, UR8, RZ ;  /* 0x0000000810107c10 */ /* 0x001fe4000ff1e0ff */
[----:B-1----:R-:W-:-:S03]  /*af20*/  IADD3 R4, P1, PT, R0, UR10, RZ ;  /* 0x0000000a00047c10 */ /* 0x002fc6000ff3e0ff */
[----:B------:R-:W-:Y:S01]  /*af30*/  IMAD.X R17, RZ, RZ, UR9, P0 ;  /* 0x00000009ff117e24 */ /* 0x000fe200080e06ff */
[----:B--2---:R-:W-:Y:S02]  /*af40*/  IADD3.X R5, PT, PT, RZ, UR11, RZ, P1, !PT ;  /* 0x0000000bff057c10 */ /* 0x004fe40008ffe4ff */
        /* <DEDUP_REMOVED lines=12> */
.L_x_2506:
[----:B------:R-:W2:Y:S02]  /*b010*/  LDG.E.U8 R2, desc[UR36][R4.64] ;  /* 0x0000002404027981 */ /* 0x000ea4000c1e1100 */
[----:B--2---:R-:W4:Y:S01]  /*b020*/  I2F.F64.U16 R2, R2 ;  /* 0x0000000200027312 */ /* 0x004f220000101800 */
[----:B------:R-:W-:Y:S05]  /*b030*/  BRA `(.L_x_2508) ;  /* 0x0000000c00607947 */ /* 0x000fea0003800000 */
.L_x_2505:
        /* <DEDUP_REMOVED lines=9> */
.L_x_2510:
[----:B------:R-:W2:Y:S02]  /*b0d0*/  LDG.E R2, desc[UR36][R4.64] ;  /* 0x0000002404027981 */ /* 0x000ea4000c1e1900 */
[----:B--2---:R-:W2:Y:S01]  /*b0e0*/  I2F.F64 R2, R2 ;  /* 0x0000000200027312 */ /* 0x004ea20000201c00 */
[----:B------:R-:W-:Y:S05]  /*b0f0*/  BRA `(.L_x_2508) ;  /* 0x0000000c00307947 */ /* 0x000fea0003800000 */
.L_x_2509:
[----:B------:R-:W2:Y:S02]  /*b100*/  LDG.E.U16 R2, desc[UR36][R4.64] ;  /* 0x0000002404027981 */ /* 0x000ea4000c1e1500 */
[----:B--2---:R-:W0:Y:S01]  /*b110*/  I2F.F64.S16 R2, R2 ;  /* 0x0000000200027312 */ /* 0x004e220000101c00 */
[----:B------:R-:W-:Y:S05]  /*b120*/  BRA `(.L_x_2508) ;  /* 0x0000000c00247947 */ /* 0x000fea0003800000 */
.L_x_2504:
        /* <DEDUP_REMOVED lines=10> */
.L_x_2512:
[----:B------:R-:W2:Y:S02]  /*b1d0*/  LDG.E.U16 R0, desc[UR36][R4.64] ;  /* 0x0000002404007981 */ /* 0x000ea4000c1e1500 */
[----:B--2---:R-:W-:-:S05]  /*b1e0*/  HADD2.F32 R0, -RZ, R0.H0_H0 ;  /* 0x20000000ff007230 */ /* 0x004fca0000004100 */
[----:B------:R-:W-:-:S04]  /*b1f0*/  FMUL.FTZ R0, R0, 1 ;  /* 0x3f80000000007820 */ /* 0x000fc80000410000 */
[----:B------:R0:W1:Y:S01]  /*b200*/  F2F.F64.F32 R2, R0 ;  /* 0x0000000000027310 */ /* 0x0000620000201800 */
[----:B------:R-:W-:Y:S05]  /*b210*/  BRA `(.L_x_2508) ;  /* 0x0000000800e87947 */ /* 0x000fea0003800000 */
.L_x_2511:
        /* <DEDUP_REMOVED lines=10> */
.L_x_2514:
[----:B------:R-:W2:Y:S02]  /*b2c0*/  LDG.E.U16 R4, desc[UR36][R4.64] ;  /* 0x0000002404047981 */ /* 0x000ea4000c1e1500 */
[----:B--2---:R-:W-:-:S05]  /*b2d0*/  HADD2.F32 R0, -RZ, R4.H0_H0 ;  /* 0x20000004ff007230 */ /* 0x004fca0000004100 */
[----:B------:R-:W-:-:S04]  /*b2e0*/  FMUL.FTZ R0, R0, 1 ;  /* 0x3f80000000007820 */ /* 0x000fc80000410000 */
[----:B------:R0:W1:Y:S01]  /*b2f0*/  F2F.F64.F32 R2, R0 ;  /* 0x0000000000027310 */ /* 0x0000620000201800 */
[----:B------:R-:W-:Y:S05]  /*b300*/  BRA `(.L_x_2508) ;  /* 0x0000000800ac7947 */ /* 0x000fea0003800000 */
.L_x_2513:
[----:B------:R0:W5:Y:S01]  /*b310*/  LDG.E.64 R2, desc[UR36][R4.64] ;  /* 0x0000002404027981 */ /* 0x000162000c1e1b00 */
[----:B------:R-:W-:Y:S05]  /*b320*/  BRA `(.L_x_2508) ;  /* 0x0000000800a47947 */ /* 0x000fea0003800000 */
.L_x_2503:
        /* <DEDUP_REMOVED lines=13> */
.L_x_2517:
[----:B------:R0:W5:Y:S01]  /*b400*/  LDG.E.64 R2, desc[UR36][R4.64] ;  /* 0x0000002404027981 */ /* 0x000162000c1e1b00 */
[----:B------:R-:W-:Y:S05]  /*b410*/  BRA `(.L_x_2508) ;  /* 0x0000000800687947 */ /* 0x000fea0003800000 */
.L_x_2516:
        /* <DEDUP_REMOVED lines=27> */
.L_x_2519:
        /* <DEDUP_REMOVED lines=14> */
.L_x_2518:
[----:B------:R-:W2:Y:S02]  /*b6b0*/  LDG.E.U16 R0, desc[UR36][R4.64] ;  /* 0x0000002404007981 */ /* 0x000ea4000c1e1500 */
[----:B--2---:R-:W-:-:S04]  /*b6c0*/  IMAD.U32 R0, R0, 0x10000, RZ ;  /* 0x0001000000007824 */ /* 0x004fc800078e00ff */
[----:B------:R-:W-:-:S04]  /*b6d0*/  FMUL.FTZ R0, R0, 1 ;  /* 0x3f80000000007820 */ /* 0x000fc80000410000 */
[----:B------:R0:W1:Y:S01]  /*b6e0*/  F2F.F64.F32 R2, R0 ;  /* 0x0000000000027310 */ /* 0x0000620000201800 */
[----:B------:R-:W-:Y:S05]  /*b6f0*/  BRA `(.L_x_2508) ;  /* 0x0000000400b07947 */ /* 0x000fea0003800000 */
.L_x_2515:
        /* <DEDUP_REMOVED lines=11> */
.L_x_2522:
        /* <DEDUP_REMOVED lines=21> */
.L_x_2524:
[----:B------:R-:W-:Y:S05]  /*b900*/  BSYNC.RECONVERGENT B0 ;  /* 0x0000000000007941 */ /* 0x000fea0003800200 */
.L_x_2523:
[----:B------:R-:W-:Y:S02]  /*b910*/  SHF.L.U32 R0, R0, 0x14, RZ ;  /* 0x0000001400007819 */ /* 0x000fe400000006ff */
[----:B------:R-:W-:-:S04]  /*b920*/  LEA R2, R2, 0x3b800000, 0x17 ;  /* 0x3b80000002027811 */ /* 0x000fc800078eb8ff */
[----:B------:R-:W-:-:S05]  /*b930*/  LOP3.LUT R0, R2, R0, R7, 0xfe, !PT ;  /* 0x0000000002007212 */ /* 0x000fca00078efe07 */
[----:B------:R-:W-:-:S04]  /*b940*/  FMUL.FTZ R0, R0, 1 ;  /* 0x3f80000000007820 */ /* 0x000fc80000410000 */
[----:B------:R0:W1:Y:S01]  /*b950*/  F2F.F64.F32 R2, R0 ;  /* 0x0000000000027310 */ /* 0x0000620000201800 */
[----:B------:R-:W-:Y:S05]  /*b960*/  BRA `(.L_x_2508) ;  /* 0x0000000400147947 */ /* 0x000fea0003800000 */
.L_x_2521:
        /* <DEDUP_REMOVED lines=21> */
.L_x_2526:
[----:B------:R-:W-:Y:S05]  /*bac0*/  BSYNC.RECONVERGENT B0 ;  /* 0x0000000000007941 */ /* 0x000fea0003800200 */
.L_x_2525:
[----:B------:R-:W-:Y:S01]  /*bad0*/  IMAD.SHL.U32 R0, R0, 0x200000, RZ ;  /* 0x0020000000007824 */ /* 0x000fe200078e00ff */
[----:B------:R-:W-:-:S04]  /*bae0*/  LEA R2, R2, 0x37800000, 0x17 ;  /* 0x3780000002027811 */ /* 0x000fc800078eb8ff */
[----:B------:R-:W-:-:S05]  /*baf0*/  LOP3.LUT R0, R2, R0, R7, 0xfe, !PT ;  /* 0x0000000002007212 */ /* 0x000fca00078efe07 */
[----:B------:R-:W-:-:S04]  /*bb00*/  FMUL.FTZ R0, R0, 1 ;  /* 0x3f80000000007820 */ /* 0x000fc80000410000 */
[----:B------:R0:W1:Y:S01]  /*bb10*/  F2F.F64.F32 R2, R0 ;  /* 0x0000000000027310 */ /* 0x0000620000201800 */
[----:B------:R-:W-:Y:S05]  /*bb20*/  BRA `(.L_x_2508) ;  /* 0x0000000000a47947 */ /* 0x000fea0003800000 */
.L_x_2520:
        /* <DEDUP_REMOVED lines=18> */
.L_x_2507:
        /* <DEDUP_REMOVED lines=16> */
.L_x_2529:
[----:B------:R-:W-:Y:S01]  /*bd50*/  CS2R R2, SRZ ;  /* 0x0000000000027805 */ /* 0x000fe2000001ff00 */
[----:B------:R-:W-:Y:S06]  /*bd60*/  BRA `(.L_x_2508) ;  /* 0x0000000000147947 */ /* 0x000fec0003800000 */
.L_x_2528:
[----:B------:R-:W2:Y:S02]  /*bd70*/  LDG.E.64 R2, desc[UR36][R4.64] ;  /* 0x0000002404027981 */ /* 0x000ea4000c1e1b00 */
[----:B--2---:R-:W0:Y:S01]  /*bd80*/  I2F.F64.U64 R2, R2 ;  /* 0x0000000200027312 */ /* 0x004e220000301800 */
[----:B------:R-:W-:Y:S05]  /*bd90*/  BRA `(.L_x_2508) ;  /* 0x0000000000087947 */ /* 0x000fea0003800000 */
.L_x_2527:
[----:B------:R-:W2:Y:S02]  /*bda0*/  LDG.E R2, desc[UR36][R4.64] ;  /* 0x0000002404027981 */ /* 0x000ea4000c1e1900 */
[----:B--2---:R-:W0:Y:S02]  /*bdb0*/  I2F.F64.U32 R2, R2 ;  /* 0x0000000200027312 */ /* 0x004e240000201800 */
.L_x_2508:
[----:B------:R-:W-:Y:S05]  /*bdc0*/  BSYNC.RECONVERGENT B6 ;  /* 0x0000000000067941 */ /* 0x000fea0003800200 */
.L_x_2502:
[----:B------:R-:W0:Y:S02]  /*bdd0*/  LDCU.64 UR4, c[0x0][0x5a0] ;  /* 0x0000b400ff0477ac */ /* 0x000e240008000a00 */
[C---:B012345:R-:W-:Y:S02]  /*bde0*/  DSETP.NEU.AND P0, PT, R2.reuse, +INF , PT ;  /* 0x7ff000000200742a */ /* 0x07ffe40003f0d000 */
[----:B------:R-:W-:-:S06]  /*bdf0*/  DSETP.NEU.AND P1, PT, R2, -INF , PT ;  /* 0xfff000000200742a */ /* 0x000fcc0003f2d000 */
[----:B------:R-:W-:Y:S01]  /*be00*/  FSEL R4, R2, UR4, P1 ;  /* 0x0000000402047c08 */ /* 0x000fe20008800000 */
[----:B------:R-:W-:Y:S01]  /*be10*/  UPRMT UR4, UR41, 0x9910, URZ ;  /* 0x0000991029047896 */ /* 0x000fe200080000ff */
[----:B------:R-:W-:-:S03]  /*be20*/  FSEL R5, R3, UR5, P1 ;  /* 0x0000000503057c08 */ /* 0x000fc60008800000 */
[----:B------:R-:W-:Y:S01]  /*be30*/  UISETP.GT.AND UP0, UPT, UR4, 0x9, UPT ;  /* 0x000000090400788c */ /* 0x000fe2000bf04270 */
[----:B------:R-:W0:Y:S08]  /*be40*/  @!P0 LDC R4, c[0x0][0x598] ;  /* 0x00016600ff048b82 */ /* 0x000e300000000800 */
[----:B------:R-:W1:Y:S01]  /*be50*/  @!P0 LDC R5, c[0x0][0x59c] ;  /* 0x00016700ff058b82 */ /* 0x000e620000000800 */
[----:B------:R-:W-:-:S14]  /*be60*/  DSETP.NAN.AND P0, PT, R2, R2, PT ;  /* 0x000000020200722a */ /* 0x000fdc0003f08000 */
[----:B0-----:R-:W0:Y:S08]  /*be70*/  @P0 LDC R4, c[0x0][0x590] ;  /* 0x00016400ff040b82 */ /* 0x001e300000000800 */
[----:B-1----:R-:W1:Y:S01]  /*be80*/  @P0 LDC R5, c[0x0][0x594] ;  /* 0x00016500ff050b82 */ /* 0x002e620000000800 */
        /* <DEDUP_REMOVED lines=9> */
[----:B01----:R-:W0:Y:S02]  /*bf20*/  F2I.F64.TRUNC R5, R4 ;  /* 0x0000000400057311 */ /* 0x003e24000030d100 */
[----:B0-----:R-:W-:Y:S01]  /*bf30*/  STG.E.U8 desc[UR36][R16.64], R5 ;  /* 0x0000000510007986 */ /* 0x001fe2000c101124 */
[----:B------:R-:W-:Y:S05]  /*bf40*/  EXIT ;  /* 0x000000000000794d */ /* 0x000fea0003800000 */
.L_x_2533:
[----:B01----:R-:W0:Y:S02]  /*bf50*/  F2I.S64.F64.TRUNC R4, R4 ;  /* 0x0000000400047311 */ /* 0x003e24000030d900 */
[----:B0-----:R-:W-:-:S05]  /*bf60*/  MOV R3, R4 ;  /* 0x0000000400037202 */ /* 0x001fca0000000f00 */
[----:B------:R-:W-:Y:S01]  /*bf70*/  STG.E.U8 desc[UR36][R16.64], R3 ;  /* 0x0000000310007986 */ /* 0x000fe2000c101124 */
[----:B------:R-:W-:Y:S05]  /*bf80*/  EXIT ;  /* 0x000000000000794d */ /* 0x000fea0003800000 */
.L_x_2532:
[----:B------:R-:W-:-:S09]  /*bf90*/  UISETP.NE.AND UP0, UPT, UR4, 0x2, UPT ;  /* 0x000000020400788c */ /* 0x000fd2000bf05270 */
[----:B------:R-:W-:Y:S05]  /*bfa0*/  BRA.U !UP0, `(.L_x_2535) ;  /* 0x0000000108287547 */ /* 0x000fea000b800000 */
[----:B------:R-:W-:-:S09]  /*bfb0*/  UISETP.NE.AND UP0, UPT, UR4, 0x3, UPT ;  /* 0x000000030400788c */ /* 0x000fd2000bf05270 */
[----:B------:R-:W-:Y:S05]  /*bfc0*/  BRA.U !UP0, `(.L_x_2536) ;  /* 0x0000000108147547 */ /* 0x000fea000b800000 */
[----:B------:R-:W-:-:S09]  /*bfd0*/  UISETP.NE.AND UP0, UPT, UR4, 0x4, UPT ;  /* 0x000000040400788c */ /* 0x000fd2000bf05270 */
[----:B------:R-:W-:Y:S05]  /*bfe0*/  BRA.U UP0, `(.L_x_2534) ;  /* 0x0000000900b47547 */ /* 0x000fea000b800000 */
[----:B01----:R-:W0:Y:S02]  /*bff0*/  F2I.S64.F64.TRUNC R4, R4 ;  /* 0x0000000400047311 */ /* 0x003e24000030d900 */
[----:B0-----:R-:W-:Y:S01]  /*c000*/  STG.E.64 desc[UR36][R16.64], R4 ;  /* 0x0000000410007986 */ /* 0x001fe2000c101b24 */
[----:B------:R-:W-:Y:S05]  /*c010*/  EXIT ;  /* 0x000000000000794d */ /* 0x000fea0003800000 */
.L_x_2536:
[----:B01----:R-:W0:Y:S02]  /*c020*/  F2I.F64.TRUNC R5, R4 ;  /* 0x0000000400057311 */ /* 0x003e24000030d100 */
[----:B0-----:R-:W-:Y:S01]  /*c030*/  STG.E desc[UR36][R16.64], R5 ;  /* 0x0000000510007986 */ /* 0x001fe2000c101924 */
[----:B------:R-:W-:Y:S05]  /*c040*/  EXIT ;  /* 0x000000000000794d */ /* 0x000fea0003800000 */
.L_x_2535:
[----:B01----:R-:W0:Y:S02]  /*c050*/  F2I.F64.TRUNC R5, R4 ;  /* 0x0000000400057311 */ /* 0x003e24000030d100 */
[----:B0-----:R-:W-:Y:S01]  /*c060*/  STG.E.U16 desc[UR36][R16.64], R5 ;  /* 0x0000000510007986 */ /* 0x001fe2000c101524 */
[----:B------:R-:W-:Y:S05]  /*c070*/  EXIT ;  /* 0x000000000000794d */ /* 0x000fea0003800000 */
.L_x_2531:
        /* <DEDUP_REMOVED lines=8> */
[----:B01----:R-:W0:Y:S01]  /*c100*/  F2F.F32.F64 R3, R4 ;  /* 0x0000000400037310 */ /* 0x003e220000301000 */
[----:B------:R-:W-:-:S14]  /*c110*/  DSETP.GEU.AND P0, PT, |R4|, UR4, PT ;  /* 0x0000000404007e2a */ /* 0x000fdc000bf0e200 */
[----:B0-----:R-:W-:-:S05]  /*c120*/  @!P0 FMUL R3, R3, 1.175494350822287508e-38 ;  /* 0x0080000003038820 */ /* 0x001fca0000400000 */
[----:B------:R-:W-:Y:S01]  /*c130*/  STG.E desc[UR36][R16.64], R3 ;  /* 0x0000000310007986 */ /* 0x000fe2000c101924 */
[----:B------:R-:W-:Y:S05]  /*c140*/  EXIT ;  /* 0x000000000000794d */ /* 0x000fea0003800000 */
.L_x_2538:
[----:B------:R-:W-:Y:S01]  /*c150*/  UMOV UR4, 0xf0000000 ;  /* 0xf000000000047882 */ /* 0x000fe20000000000 */
[----:B------:R-:W-:Y:S01]  /*c160*/  UMOV UR5, 0x380fffff ;  /* 0x380fffff00057882 */ /* 0x000fe20000000000 */
[----:B01----:R-:W0:Y:S01]  /*c170*/  F2F.F32.F64 R0, R4 ;  /* 0x0000000400007310 */ /* 0x003e220000301000 */
[----:B------:R-:W-:-:S14]  /*c180*/  DSETP.GEU.AND P0, PT, |R4|, UR4, PT ;  /* 0x0000000404007e2a */ /* 0x000fdc000bf0e200 */
[----:B0-----:R-:W-:-:S05]  /*c190*/  @!P0 FMUL R0, R0, 1.175494350822287508e-38 ;  /* 0x0080000000008820 */ /* 0x001fca0000400000 */
[----:B------:R-:W-:-:S05]  /*c1a0*/  F2FP.F16.F32.PACK_AB R0, RZ, R0 ;  /* 0x00000000ff00723e */ /* 0x000fca00000000ff */
[----:B------:R-:W-:Y:S01]  /*c1b0*/  STG.E.U16 desc[UR36][R16.64], R0 ;  /* 0x0000000010007986 */ /* 0x000fe2000c101524 */
[----:B------:R-:W-:Y:S05]  /*c1c0*/  EXIT ;  /* 0x000000000000794d */ /* 0x000fea0003800000 */
.L_x_2537:
        /* <DEDUP_REMOVED lines=8> */
[----:B01----:R-:W0:Y:S01]  /*c250*/  F2F.F32.F64 R2, R4 ;  /* 0x0000000400027310 */ /* 0x003e220000301000 */
[----:B------:R-:W-:Y:S01]  /*c260*/  DSETP.GEU.AND P0, PT, |R4|, UR4, PT ;  /* 0x0000000404007e2a */ /* 0x000fe2000bf0e200 */
[----:B------:R-:W-:-:S13]  /*c270*/  IMAD.MOV.U32 R3, RZ, RZ, RZ ;  /* 0x000000ffff037224 */ /* 0x000fda00078e00ff */
[----:B0-----:R-:W-:-:S05]  /*c280*/  @!P0 FMUL R2, R2, 1.175494350822287508e-38 ;  /* 0x0080000002028820 */ /* 0x001fca0000400000 */
[----:B------:R-:W-:Y:S01]  /*c290*/  STG.E.64 desc[UR36][R16.64], R2 ;  /* 0x0000000210007986 */ /* 0x000fe2000c101b24 */
[----:B------:R-:W-:Y:S05]  /*c2a0*/  EXIT ;  /* 0x000000000000794d */ /* 0x000fea0003800000 */
.L_x_2540:
[----:B------:R-:W-:Y:S01]  /*c2b0*/  UMOV UR4, 0xf0000000 ;  /* 0xf000000000047882 */ /* 0x000fe20000000000 */
[----:B------:R-:W-:Y:S01]  /*c2c0*/  UMOV UR5, 0x380fffff ;  /* 0x380fffff00057882 */ /* 0x000fe20000000000 */
[----:B01----:R-:W0:Y:S01]  /*c2d0*/  F2F.F32.F64 R0, R4 ;  /* 0x0000000400007310 */ /* 0x003e220000301000 */
[----:B------:R-:W-:-:S14]  /*c2e0*/  DSETP.GEU.AND P0, PT, |R4|, UR4, PT ;  /* 0x0000000404007e2a */ /* 0x000fdc000bf0e200 */
[----:B0-----:R-:W-:-:S05]  /*c2f0*/  @!P0 FMUL R0, R0, 1.175494350822287508e-38 ;  /* 0x0080000000008820 */ /* 0x001fca0000400000 */
[----:B------:R-:W-:-:S04]  /*c300*/  F2FP.F16.F32.PACK_AB R3, RZ, R0 ;  /* 0x00000000ff03723e */ /* 0x000fc800000000ff */
[----:B------:R-:W-:-:S05]  /*c310*/  PRMT R3, R3, 0x5410, RZ ;  /* 0x0000541003037816 */ /* 0x000fca00000000ff */
[----:B------:R-:W-:Y:S01]  /*c320*/  STG.E desc[UR36][R16.64], R3 ;  /* 0x0000000310007986 */ /* 0x000fe2000c101924 */
[----:B------:R-:W-:Y:S05]  /*c330*/  EXIT ;  /* 0x000000000000794d */ /* 0x000fea0003800000 */
.L_x_2539:
[----:B01----:R-:W-:Y:S01]  /*c340*/  STG.E.64 desc[UR36][R16.64], R4 ;  /* 0x0000000410007986 */ /* 0x003fe2000c101b24 */
[----:B------:R-:W-:Y:S05]  /*c350*/  EXIT ;  /* 0x000000000000794d */ /* 0x000fea0003800000 */
.L_x_2530:
        /* <DEDUP_REMOVED lines=10> */
[----:B01----:R-:W0:Y:S02]  /*c400*/  F2I.U32.F64.TRUNC R5, R4 ;  /* 0x0000000400057311 */ /* 0x003e24000030d000 */
[----:B0-----:R-:W-:Y:S01]  /*c410*/  STG.E.U16 desc[UR36][R16.64], R5 ;  /* 0x0000000510007986 */ /* 0x001fe2000c101524 */
[----:B------:R-:W-:Y:S05]  /*c420*/  EXIT ;  /* 0x000000000000794d */ /* 0x000fea0003800000 */
.L_x_2544:
[----:B------:R-:W-:Y:S01]  /*c430*/  UMOV UR4, 0xf0000000 ;  /* 0xf000000000047882 */ /* 0x000fe20000000000 */
[----:B------:R-:W-:Y:S01]  /*c440*/  UMOV UR5, 0x380fffff ;  /* 0x380fffff00057882 */ /* 0x000fe20000000000 */
[----:B01----:R-:W0:Y:S01]  /*c450*/  F2F.F32.F64 R3, R4 ;  /* 0x0000000400037310 */ /* 0x003e220000301000 */
        /* <DEDUP_REMOVED lines=18> */
.L_x_2547:
[----:B------:R-:W-:-:S04]  /*c580*/  SHF.R.U32.HI R3, RZ, 0x18, R3 ;  /* 0x00000018ff037819 */ /* 0x000fc80000011603 */
[----:B------:R-:W-:-:S04]  /*c590*/  LOP3.LUT R0, R0, 0x80, R3, 0xf8, !PT ;  /* 0x0000008000007812 */ /* 0x000fc800078ef803 */
[----:B------:R-:W-:-:S07]  /*c5a0*/  PRMT R8, R0, 0x7610, R8 ;  /* 0x0000761000087816 */ /* 0x000fce0000000008 */
.L_x_2546:
[----:B------:R-:W-:Y:S05]  /*c5b0*/  BSYNC.RECONVERGENT B0 ;  /* 0x0000000000007941 */ /* 0x000fea0003800200 */
.L_x_2545:
[----:B------:R-:W-:Y:S01]  /*c5c0*/  STG.E.U8 desc[UR36][R16.64], R8 ;  /* 0x0000000810007986 */ /* 0x000fe2000c101124 */
[----:B------:R-:W-:Y:S05]  /*c5d0*/  EXIT ;  /* 0x000000000000794d */ /* 0x000fea0003800000 */
.L_x_2543:
[----:B------:R-:W-:Y:S01]  /*c5e0*/  UMOV UR4, 0xf0000000 ;  /* 0xf000000000047882 */ /* 0x000fe20000000000 */
[----:B------:R-:W-:Y:S01]  /*c5f0*/  UMOV UR5, 0x380fffff ;  /* 0x380fffff00057882 */ /* 0x000fe20000000000 */
[----:B01----:R-:W0:Y:S01]  /*c600*/  F2F.F32.F64 R3, R4 ;  /* 0x0000000400037310 */ /* 0x003e220000301000 */
        /* <DEDUP_REMOVED lines=18> */
.L_x_2550:
[----:B------:R-:W-:-:S04]  /*c730*/  SHF.R.U32.HI R3, RZ, 0x18, R3 ;  /* 0x00000018ff037819 */ /* 0x000fc80000011603 */
[----:B------:R-:W-:-:S04]  /*c740*/  LOP3.LUT R0, R0, 0x80, R3, 0xf8, !PT ;  /* 0x0000008000007812 */ /* 0x000fc800078ef803 */
[----:B------:R-:W-:-:S07]  /*c750*/  PRMT R8, R0, 0x7610, R8 ;  /* 0x0000761000087816 */ /* 0x000fce0000000008 */
.L_x_2549:
[----:B------:R-:W-:Y:S05]  /*c760*/  BSYNC.RECONVERGENT B0 ;  /* 0x0000000000007941 */ /* 0x000fea0003800200 */
.L_x_2548:
[----:B------:R-:W-:Y:S01]  /*c770*/  STG.E.U8 desc[UR36][R16.64], R8 ;  /* 0x0000000810007986 */ /* 0x000fe2000c101124 */
[----:B------:R-:W-:Y:S05]  /*c780*/  EXIT ;  /* 0x000000000000794d */ /* 0x000fea0003800000 */
.L_x_2542:
        /* <DEDUP_REMOVED lines=11> */
[----:B------:R-:W-:-:S04]  /*c840*/  SHF.R.U32.HI R2, RZ, 0x17, R6 ;  /* 0x00000017ff027819 */ /* 0x000fc80000011606 */
        /* <DEDUP_REMOVED lines=14> */
.L_x_2552:
[----:B01----:R-:W0:Y:S02]  /*c930*/  F2I.U64.F64.TRUNC R4, R4 ;  /* 0x0000000400047311 */ /* 0x003e24000030d800 */
[----:B0-----:R-:W-:Y:S01]  /*c940*/  STG.E.64 desc[UR36][R16.64], R4 ;  /* 0x0000000410007986 */ /* 0x001fe2000c101b24 */
[----:B------:R-:W-:Y:S05]  /*c950*/  EXIT ;  /* 0x000000000000794d */ /* 0x000fea0003800000 */
.L_x_2551:
[----:B01----:R-:W0:Y:S02]  /*c960*/  F2I.U32.F64.TRUNC R5, R4 ;  /* 0x0000000400057311 */ /* 0x003e24000030d000 */
[----:B0-----:R-:W-:Y:S01]  /*c970*/  STG.E desc[UR36][R16.64], R5 ;  /* 0x0000000510007986 */ /* 0x001fe2000c101924 */
[----:B------:R-:W-:Y:S05]  /*c980*/  EXIT ;  /* 0x000000000000794d */ /* 0x000fea0003800000 */
.L_x_2541:
[----:B------:R-:W-:-:S09]  /*c990*/  UISETP.GT.AND UP0, UPT, UR4, 0xe, UPT ;  /* 0x0000000e0400788c */ /* 0x000fd2000bf04270 */
[----:B------:R-:W-:Y:S05]  /*c9a0*/  BRA.U UP0, `(.L_x_2553) ;  /* 0x00000001002c7547 */ /* 0x000fea000b800000 */
[----:B------:R-:W-:-:S09]  /*c9b0*/  UISETP.NE.AND UP0, UPT, UR4, 0xa, UPT ;  /* 0x0000000a0400788c */ /* 0x000fd2000bf05270 */
[----:B------:R-:W-:Y:S05]  /*c9c0*/  BRA.U !UP0, `(.L_x_2554) ;  /* 0x0000000108187547 */ /* 0x000fea000b800000 */
[----:B------:R-:W-:-:S09]  /*c9d0*/  UISETP.NE.AND UP0, UPT, UR4, 0xb, UPT ;  /* 0x0000000b0400788c */ /* 0x000fd2000bf05270 */
[----:B------:R-:W-:Y:S05]  /*c9e0*/  BRA.U UP0, `(.L_x_2534) ;  /* 0x0000000100347547 */ /* 0x000fea000b800000 */
[----:B01----:R-:W-:-:S06]  /*c9f0*/  DSETP.NEU.AND P0, PT, R4, RZ, PT ;  /* 0x000000ff0400722a */ /* 0x003fcc0003f0d000 */
[----:B------:R-:W-:-:S05]  /*ca00*/  SEL R3, RZ, 0x1, !P0 ;  /* 0x00000001ff037807 */ /* 0x000fca0004000000 */
[----:B------:R-:W-:Y:S01]  /*ca10*/  STG.E.U8 desc[UR36][R16.64], R3 ;  /* 0x0000000310007986 */ /* 0x000fe2000c101124 */
[----:B------:R-:W-:Y:S05]  /*ca20*/  EXIT ;  /* 0x000000000000794d */ /* 0x000fea0003800000 */
.L_x_2554:
[----:B------:R-:W-:-:S05]  /*ca30*/  CS2R R6, SRZ ;  /* 0x0000000000067805 */ /* 0x000fca000001ff00 */
[----:B01----:R-:W-:Y:S01]  /*ca40*/  STG.E.128 desc[UR36][R16.64], R4 ;  /* 0x0000000410007986 */ /* 0x003fe2000c101d24 */
[----:B------:R-:W-:Y:S05]  /*ca50*/  EXIT ;  /* 0x000000000000794d */ /* 0x000fea0003800000 */
.L_x_2553:
[----:B------:R-:W-:-:S09]  /*ca60*/  UISETP.NE.AND UP0, UPT, UR4, 0xf, UPT ;  /* 0x0000000f0400788c */ /* 0x000fd2000bf05270 */
[----:B------:R-:W-:Y:S05]  /*ca70*/  BRA.U !UP0, `(.L_x_2555) ;  /* 0x0000000508087547 */ /* 0x000fea000b800000 */
[----:B------:R-:W-:-:S09]  /*ca80*/  UISETP.NE.AND UP0, UPT, UR4, 0x17, UPT ;  /* 0x000000170400788c */ /* 0x000fd2000bf05270 */
[----:B------:R-:W-:Y:S05]  /*ca90*/  BRA.U !UP0, `(.L_x_2556) ;  /* 0x0000000108a07547 */ /* 0x000fea000b800000 */
[----:B------:R-:W-:-:S09]  /*caa0*/  UISETP.NE.AND UP0, UPT, UR4, 0x18, UPT ;  /* 0x000000180400788c */ /* 0x000fd2000bf05270 */
[----:B------:R-:W-:Y:S05]  /*cab0*/  BRA.U !UP0, `(.L_x_2557) ;  /* 0x0000000108447547 */ /* 0x000fea000b800000 */
.L_x_2534:
[----:B------:R-:W-:Y:S01]  /*cac0*/  MOV R0, 0x1c0 ;  /* 0x000001c000007802 */ /* 0x000fe20000000f00 */
[----:B------:R-:W0:Y:S01]  /*cad0*/  LDCU.64 UR4, c[0x4][0x1a0] ;  /* 0x01003400ff0477ac */ /* 0x000e220008000a00 */
[----:B------:R-:W-:Y:S02]  /*cae0*/  HFMA2 R8, -RZ, RZ, 0, 6.020069122314453125e-06 ;  /* 0x00000065ff087431 */ /* 0x000fe400000001ff */
[----:B------:R-:W-:Y:S01]  /*caf0*/  IMAD.MOV.U32 R12, RZ, RZ, 0x1 ;  /* 0x00000001ff0c7424 */ /* 0x000fe200078e00ff */
[----:B------:R2:W3:Y:S01]  /*cb00*/  LDC.64 R2, c[0x4][R0] ;  /* 0x0100000000027b82 */ /* 0x0004e20000000a00 */
[----:B------:R-:W4:Y:S01]  /*cb10*/  LDCU.64 UR6, c[0x4][0x1a8] ;  /* 0x01003500ff0677ac */ /* 0x000f220008000a00 */
[----:B------:R-:W-:Y:S01]  /*cb20*/  MOV R13, RZ ;  /* 0x000000ff000d7202 */ /* 0x000fe20000000f00 */
[----:B------:R-:W5:Y:S01]  /*cb30*/  LDCU.64 UR8, c[0x4][0x68] ;  /* 0x01000d00ff0877ac */ /* 0x000f620008000a00 */
[----:B0-----:R-:W-:Y:S01]  /*cb40*/  MOV R4, UR4 ;  /* 0x0000000400047c02 */ /* 0x001fe20008000f00 */
[----:B-1----:R-:W-:Y:S01]  /*cb50*/  IMAD.U32 R5, RZ, RZ, UR5 ;  /* 0x00000005ff057e24 */ /* 0x002fe2000f8e00ff */
[----:B----4-:R-:W-:Y:S01]  /*cb60*/  MOV R6, UR6 ;  /* 0x0000000600067c02 */ /* 0x010fe20008000f00 */
[----:B------:R-:W-:Y:S01]  /*cb70*/  IMAD.U32 R7, RZ, RZ, UR7 ;  /* 0x00000007ff077e24 */ /* 0x000fe2000f8e00ff */
[----:B-----5:R-:W-:Y:S01]  /*cb80*/  MOV R10, UR8 ;  /* 0x00000008000a7c02 */ /* 0x020fe20008000f00 */
[----:B--2---:R-:W-:-:S07]  /*cb90*/  IMAD.U32 R11, RZ, RZ, UR9 ;  /* 0x00000009ff0b7e24 */ /* 0x004fce000f8e00ff */
[----:B------:R-:W-:-:S07]  /*cba0*/  LEPC R20, `(.L_x_2558) ;  /* 0x000000001014794e */ /* 0x000fce0000000000 */
[----:B---3--:R-:W-:Y:S05]  /*cbb0*/  CALL.ABS.NOINC R2 ;  /* 0x0000000002007343 */ /* 0x008fea0003c00000 */
.L_x_2558:
[----:B------:R-:W-:Y:S05]  /*cbc0*/  EXIT ;  /* 0x000000000000794d */ /* 0x000fea0003800000 */
.L_x_2557:
[----:B------:R-:W-:Y:S01]  /*cbd0*/  UMOV UR4, 0xf0000000 ;  /* 0xf000000000047882 */ /* 0x000fe20000000000 */
[----:B------:R-:W-:Y:S01]  /*cbe0*/  UMOV UR5, 0x380fffff ;  /* 0x380fffff00057882 */ /* 0x000fe20000000000 */
[----:B01----:R-:W0:Y:S01]  /*cbf0*/  F2F.F32.F64 R7, R4 ;  /* 0x0000000400077310 */ /* 0x003e220000301000 */
        /* <DEDUP_REMOVED lines=14> */
.L_x_2560:
[----:B------:R-:W-:Y:S05]  /*cce0*/  BSYNC.RECONVERGENT B0 ;  /* 0x0000000000007941 */ /* 0x000fea0003800200 */
.L_x_2559:
[----:B------:R-:W-:-:S05]  /*ccf0*/  LOP3.LUT R3, R0, 0x80, R3, 0xf8, !PT ;  /* 0x0000008000037812 */ /* 0x000fca00078ef803 */
[----:B------:R-:W-:Y:S01]  /*cd00*/  STG.E.U8 desc[UR36][R16.64], R3 ;  /* 0x0000000310007986 */ /* 0x000fe2000c101124 */
[----:B------:R-:W-:Y:S05]  /*cd10*/  EXIT ;  /* 0x000000000000794d */ /* 0x000fea0003800000 */
.L_x_2556:
[----:B------:R-:W-:Y:S01]  /*cd20*/  UMOV UR4, 0xf0000000 ;  /* 0xf000000000047882 */ /* 0x000fe20000000000 */
[----:B------:R-:W-:Y:S01]  /*cd30*/  UMOV UR5, 0x380fffff ;  /* 0x380fffff00057882 */ /* 0x000fe20000000000 */
[----:B01----:R-:W0:Y:S01]  /*cd40*/  F2F.F32.F64 R3, R4 ;  /* 0x0000000400037310 */ /* 0x003e220000301000 */
        /* <DEDUP_REMOVED lines=13> */
.L_x_2562:
[----:B------:R-:W-:Y:S02]  /*ce20*/  ISETP.GT.U32.AND P0, PT, R2, 0x7f800000, PT ;  /* 0x7f8000000200780c */ /* 0x000fe40003f04070 */
[----:B------:R-:W-:-:S04]  /*ce30*/  MOV R0, 0x7f ;  /* 0x0000007f00007802 */ /* 0x000fc80000000f00 */
[----:B------:R-:W-:-:S07]  /*ce40*/  SEL R0, R0, 0x7c, P0 ;  /* 0x0000007c00007807 */ /* 0x000fce0000000000 */
.L_x_2563:
[----:B------:R-:W-:Y:S05]  /*ce50*/  BSYNC.RECONVERGENT B0 ;  /* 0x0000000000007941 */ /* 0x000fea0003800200 */
.L_x_2561:
[----:B------:R-:W-:-:S04]  /*ce60*/  SHF.R.U32.HI R3, RZ, 0x18, R3 ;  /* 0x00000018ff037819 */ /* 0x000fc80000011603 */
[----:B------:R-:W-:-:S05]  /*ce70*/  LOP3.LUT R3, R0, 0x80, R3, 0xf8, !PT ;  /* 0x0000008000037812 */ /* 0x000fca00078ef803 */
[----:B------:R-:W-:Y:S01]  /*ce80*/  STG.E.U8 desc[UR36][R16.64], R3 ;  /* 0x0000000310007986 */ /* 0x000fe2000c101124 */
[----:B------:R-:W-:Y:S05]  /*ce90*/  EXIT ;  /* 0x000000000000794d */ /* 0x000fea0003800000 */
.L_x_2555:
[----:B------:R-:W-:Y:S01]  /*cea0*/  UMOV UR4, 0xf0000000 ;  /* 0xf000000000047882 */ /* 0x000fe20000000000 */
[----:B------:R-:W-:Y:S01]  /*ceb0*/  UMOV UR5, 0x380fffff ;  /* 0x380fffff00057882 */ /* 0x000fe20000000000 */
[----:B01----:R-:W0:Y:S01]  /*cec0*/  F2F.F32.F64 R0, R4 ;  /* 0x0000000400007310 */ /* 0x003e220000301000 */
[----:B------:R-:W-:-:S14]  /*ced0*/  DSETP.GEU.AND P0, PT, |R4|, UR4, PT ;  /* 0x0000000404007e2a */ /* 0x000fdc000bf0e200 */
[----:B0-----:R-:W-:-:S05]  /*cee0*/  @!P0 FMUL R0, R0, 1.175494350822287508e-38 ;  /* 0x0080000000008820 */ /* 0x001fca0000400000 */
[----:B------:R-:W-:-:S05]  /*cef0*/  F2FP.BF16.F32.PACK_AB R0, RZ, R0 ;  /* 0x00000000ff00723e */ /* 0x000fca00000010ff */
[----:B------:R-:W-:Y:S01]  /*cf00*/  STG.E.U16 desc[UR36][R16.64], R0 ;  /* 0x0000000010007986 */ /* 0x000fe2000c101524 */
[----:B------:R-:W-:Y:S05]  /*cf10*/  EXIT ;  /* 0x000000000000794d */ /* 0x000fea0003800000 */
.L_x_2564:
        /* <DEDUP_REMOVED lines=14> */
.L_x_36985:


//--------------------- .text._ZN2at6native27unrolled_elementwise_kernelIZZZNS0_22nan_to_num_kernel_cudaERNS_18TensorIteratorBaseESt8optionalIdES5_S5_ENKUlvE0_clEvENKUlvE_clEvEUldE_St5arrayIPcLm2EELi4E23TrivialOffsetCalculatorILi1EjESD_NS0_6memory12LoadWithCastILi1EEENSE_13StoreWithCastILi1EEEEEviT_T0_T2_T3_T4_T5_ --------------------------
	.section	.text._ZN2at6native27unrolled_elementwise_kernelIZZZNS0_22nan_to_num_kernel_cudaERNS_18TensorIteratorBaseESt8optionalIdES5_S5_ENKUlvE0_clEvENKUlvE_clEvEUldE_St5arrayIPcLm2EELi4E23TrivialOffsetCalculatorILi1EjESD_NS0_6memory12LoadWithCastILi1EEENSE_13StoreWithCastILi1EEEEEviT_T0_T2_T3_T4_T5_,"ax",@progbits
	.align	128
        .global         _ZN2at6native27unrolled_elementwise_kernelIZZZNS0_22nan_to_num_kernel_cudaERNS_18TensorIteratorBaseESt8optionalIdES5_S5_ENKUlvE0_clEvENKUlvE_clEvEUldE_St5arrayIPcLm2EELi4E23TrivialOffsetCalculatorILi1EjESD_NS0_6memory12LoadWithCastILi1EEENSE_13StoreWithCastILi1EEEEEviT_T0_T2_T3_T4_T5_
        .type           _ZN2at6native27unrolled_elementwise_kernelIZZZNS0_22nan_to_num_kernel_cudaERNS_18TensorIteratorBaseESt8optionalIdES5_S5_ENKUlvE0_clEvENKUlvE_clEvEUldE_St5arrayIPcLm2EELi4E23TrivialOffsetCalculatorILi1EjESD_NS0_6memory12LoadWithCastILi1EEENSE_13StoreWithCastILi1EEEEEviT_T0_T2_T3_T4_T5_,@function
        .size           _ZN2at6native27unrolled_elementwise_kernelIZZZNS0_22nan_to_num_kernel_cudaERNS_18TensorIteratorBaseESt8optionalIdES5_S5_ENKUlvE0_clEvENKUlvE_clEvEUldE_St5arrayIPcLm2EELi4E23TrivialOffsetCalculatorILi1EjESD_NS0_6memory12LoadWithCastILi1EEENSE_13StoreWithCastILi1EEEEEviT_T0_T2_T3_T4_T5_,(.L_x_36986 - _ZN2at6native27unrolled_elementwise_kernelIZZZNS0_22nan_to_num_kernel_cudaERNS_18TensorIteratorBaseESt8optionalIdES5_S5_ENKUlvE0_clEvENKUlvE_clEvEUldE_St5arrayIPcLm2EELi4E23TrivialOffsetCalculatorILi1EjESD_NS0_6memory12LoadWithCastILi1EEENSE_13StoreWithCastILi1EEEEEviT_T0_T2_T3_T4_T5_)
        .other          _ZN2at6native27unrolled_elementwise_kernelIZZZNS0_22nan_to_num_kernel_cudaERNS_18TensorIteratorBaseESt8optionalIdES5_S5_ENKUlvE0_clEvENKUlvE_clEvEUldE_St5arrayIPcLm2EELi4E23TrivialOffsetCalculatorILi1EjESD_NS0_6memory12LoadWithCastILi1EEENSE_13StoreWithCastILi1EEEEEviT_T0_T2_T3_T4_T5_,@"STO_CUDA_ENTRY STV_DEFAULT"
_ZN2at6native27unrolled_elementwise_kernelIZZZNS0_22nan_to_num_kernel_cudaERNS_18TensorIteratorBaseESt8optionalIdES5_S5_ENKUlvE0_clEvENKUlvE_clEvEUldE_St5arrayIPcLm2EELi4E23TrivialOffsetCalculatorILi1EjESD_NS0_6memory12LoadWithCastILi1EEENSE_13StoreWithCastILi1EEEEEviT_T0_T2_T3_T4_T5_:
.text._ZN2at6native27unrolled_elementwise_kernelIZZZNS0_22nan_to_num_kernel_cudaERNS_18TensorIteratorBaseESt8optionalIdES5_S5_ENKUlvE0_clEvENKUlvE_clEvEUldE_St5arrayIPcLm2EELi4E23TrivialOffsetCalculatorILi1EjESD_NS0_6memory12LoadWithCastILi1EEENSE_13StoreWithCastILi1EEEEEviT_T0_T2_T3_T4_T5_:
[----:B------:R-:W0:Y:S01]  /*0000*/  LDC R1, c[0x0][0x37c] ;  /* 0x0000df00ff017b82 */ /* 0x000e220000000800 */
[----:B------:R-:W1:Y:S07]  /*0010*/  S2R R18, SR_CTAID.X ;  /* 0x0000000000127919 */ /* 0x000e6e0000002500 */
[----:B------:R-:W1:Y:S01]  /*0020*/  LDC R19, c[0x0][0x380] ;  /* 0x0000e000ff137b82 */ /* 0x000e620000000800 */
[----:B------:R-:W2:Y:S01]  /*0030*/  LDCU.64 UR36, c[0x0][0x358] ;  /* 0x00006b00ff2477ac */ /* 0x000ea20008000a00 */
[----:B------:R-:W-:Y:S01]  /*0040*/  BSSY.RECONVERGENT B7, `(.L_x_2565) ;  /* 0x00000fa000077945 */ /* 0x000fe20003800200 */
[----:B------:R-:W3:Y:S01]  /*0050*/  S2R R2, SR_TID.X ;  /* 0x0000000000027919 */ /* 0x000ee20000002100 */
[----:B------:R-:W-:Y:S01]  /*0060*/  CS2R R28, SRZ ;  /* 0x00000000001c7805 */ /* 0x000fe2000001ff00 */
        /* <DEDUP_REMOVED lines=24> */
[----:B--2---:R0:W1:Y:S01]  /*01f0*/  I2F.F64.S16 R28, R2 ;  /* 0x00000002001c7312 */ /* 0x0040620000101c00 */
[----:B------:R-:W-:Y:S05]  /*0200*/  BRA `(.L_x_2573) ;  /* 0x0000000c006c7947 */ /* 0x000fea0003800000 */
.L_x_2571:
[----:B------:R-:W2:Y:S02]  /*0210*/  LDG.E.U8 R2, desc[UR36][R2.64] ;  /* 0x0000002402027981 */ /* 0x000ea4000c1e1100 */
[----:B--2---:R0:W1:Y:S01]  /*0220*/  I2F.F64.U16 R28, R2 ;  /* 0x00000002001c7312 */ /* 0x0040620000101800 */
[----:B------:R-:W-:Y:S05]  /*0230*/  BRA `(.L_x_2573) ;  /* 0x0000000c00607947 */ /* 0x000fea0003800000 */
.L_x_2570:
        /* <DEDUP_REMOVED lines=9> */
.L_x_2575:
[----:B------:R-:W2:Y:S02]  /*02d0*/  LDG.E R2, desc[UR36][R2.64] ;  /* 0x0000002402027981 */ /* 0x000ea4000c1e1900 */
[----:B--2---:R1:W2:Y:S01]  /*02e0*/  I2F.F64 R28, R2 ;  /* 0x00000002001c7312 */ /* 0x0042a20000201c00 */
[----:B------:R-:W-:Y:S05]  /*02f0*/  BRA `(.L_x_2573) ;  /* 0x0000000c00307947 */ /* 0x000fea0003800000 */
.L_x_2574:
[----:B------:R-:W2:Y:S02]  /*0300*/  LDG.E.U16 R2, desc[UR36][R2.64] ;  /* 0x0000002402027981 */ /* 0x000ea4000c1e1500 */
[----:B--2---:R3:W4:Y:S01]  /*0310*/  I2F.F64.S16 R28, R2 ;  /* 0x00000002001c7312 */ /* 0x0047220000101c00 */
[----:B------:R-:W-:Y:S05]  /*0320*/  BRA `(.L_x_2573) ;  /* 0x0000000c00247947 */ /* 0x000fea0003800000 */
.L_x_2569:
        /* <DEDUP_REMOVED lines=10> */
.L_x_2577:
[----:B------:R-:W2:Y:S02]  /*03d0*/  LDG.E.U16 R0, desc[UR36][R2.64] ;  /* 0x0000002402007981 */ /* 0x000ea4000c1e1500 */
[----:B--2---:R-:W-:-:S05]  /*03e0*/  HADD2.F32 R0, -RZ, R0.H0_H0 ;  /* 0x20000000ff007230 */ /* 0x004fca0000004100 */
[----:B------:R-:W-:-:S04]  /*03f0*/  FMUL.FTZ R0, R0, 1 ;  /* 0x3f80000000007820 */ /* 0x000fc80000410000 */
[----:B------:R0:W1:Y:S01]  /*0400*/  F2F.F64.F32 R28, R0 ;  /* 0x00000000001c7310 */ /* 0x0000620000201800 */
[----:B------:R-:W-:Y:S05]  /*0410*/  BRA `(.L_x_2573) ;  /* 0x0000000800e87947 */ /* 0x000fea0003800000 */
.L_x_2576:
        /* <DEDUP_REMOVED lines=10> */
.L_x_2579:
[----:B------:R-:W2:Y:S02]  /*04c0*/  LDG.E.U16 R2, desc[UR36][R2.64] ;  /* 0x0000002402027981 */ /* 0x000ea4000c1e1500 */
[----:B--2---:R-:W-:-:S05]  /*04d0*/  HADD2.F32 R0, -RZ, R2.H0_H0 ;  /* 0x20000002ff007230 */ /* 0x004fca0000004100 */
[----:B------:R-:W-:-:S04]  /*04e0*/  FMUL.FTZ R0, R0, 1 ;  /* 0x3f80000000007820 */ /* 0x000fc80000410000 */
[----:B------:R0:W1:Y:S01]  /*04f0*/  F2F.F64.F32 R28, R0 ;  /* 0x00000000001c7310 */ /* 0x0000620000201800 */
[----:B------:R-:W-:Y:S05]  /*0500*/  BRA `(.L_x_2573) ;  /* 0x0000000800ac7947 */ /* 0x000fea0003800000 */
.L_x_2578:
[----:B------:R0:W5:Y:S01]  /*0510*/  LDG.E.64 R28, desc[UR36][R2.64] ;  /* 0x00000024021c7981 */ /* 0x000162000c1e1b00 */
[----:B------:R-:W-:Y:S05]  /*0520*/  BRA `(.L_x_2573) ;  /* 0x0000000800a47947 */ /* 0x000fea0003800000 */
.L_x_2568:
        /* <DEDUP_REMOVED lines=13> */
.L_x_2582:
[----:B------:R0:W5:Y:S01]  /*0600*/  LDG.E.64 R28, desc[UR36][R2.64] ;  /* 0x00000024021c7981 */ /* 0x000162000c1e1b00 */
[----:B------:R-:W-:Y:S05]  /*0610*/  BRA `(.L_x_2573) ;  /* 0x0000000800687947 */ /* 0x000fea0003800000 */
.L_x_2581:
        /* <DEDUP_REMOVED lines=23> */
[----:B------:R-:W-:-:S05]  /*0790*/  LOP3.LUT R5, R5, 0x80000000, R0, 0xf8, !PT ;  /* 0x8000000005057812 */ /* 0x000fca00078ef800 */
[----:B------:R-:W-:-:S04]  /*07a0*/  FMUL.FTZ R5, R5, 1 ;  /* 0x3f80000005057820 */ /* 0x000fc80000410000 */
[----:B------:R0:W1:Y:S01]  /*07b0*/  F2F.F64.F32 R28, R5 ;  /* 0x00000005001c7310 */ /* 0x0000620000201800 */
[----:B------:R-:W-:Y:S05]  /*07c0*/  BRA `(.L_x_2573) ;  /* 0x0000000400fc7947 */ /* 0x000fea0003800000 */
.L_x_2584:
        /* <DEDUP_REMOVED lines=14> */
.L_x_2583:
[----:B------:R-:W2:Y:S02]  /*08b0*/  LDG.E.U16 R0, desc[UR36][R2.64] ;  /* 0x0000002402007981 */ /* 0x000ea4000c1e1500 */
[----:B--2---:R-:W-:-:S04]  /*08c0*/  IMAD.U32 R0, R0, 0x10000, RZ ;  /* 0x0001000000007824 */ /* 0x004fc800078e00ff */
[----:B------:R-:W-:-:S04]  /*08d0*/  FMUL.FTZ R0, R0, 1 ;  /* 0x3f80000000007820 */ /* 0x000fc80000410000 */
[----:B------:R0:W1:Y:S01]  /*08e0*/  F2F.F64.F32 R28, R0 ;  /* 0x00000000001c7310 */ /* 0x0000620000201800 */
[----:B------:R-:W-:Y:S05]  /*08f0*/  BRA `(.L_x_2573) ;  /* 0x0000000400b07947 */ /* 0x000fea0003800000 */
.L_x_2580:
        /* <DEDUP_REMOVED lines=9> */
[----:B--2---:R0:W1:Y:S01]  /*0990*/  I2F.F64.U16 R28, R2 ;  /* 0x00000002001c7312 */ /* 0x0040620000101800 */
[----:B------:R-:W-:Y:S05]  /*09a0*/  BRA `(.L_x_2573) ;  /* 0x0000000400847947 */ /* 0x000fea0003800000 */
.L_x_2587:
        /* <DEDUP_REMOVED lines=21> */
.L_x_2589:
[----:B------:R-:W-:Y:S05]  /*0b00*/  BSYNC.RECONVERGENT B0 ;  /* 0x0000000000007941 */ /* 0x000fea0003800200 */
.L_x_2588:
[----:B------:R-:W-:Y:S01]  /*0b10*/  IMAD.SHL.U32 R0, R0, 0x100000, RZ ;  /* 0x0010000000007824 */ /* 0x000fe200078e00ff */
[----:B------:R-:W-:-:S04]  /*0b20*/  LEA R2, R2, 0x3b800000, 0x17 ;  /* 0x3b80000002027811 */ /* 0x000fc800078eb8ff */
[----:B------:R-:W-:-:S05]  /*0b30*/  LOP3.LUT R0, R2, R0, R7, 0xfe, !PT ;  /* 0x0000000002007212 */ /* 0x000fca00078efe07 */
[----:B------:R-:W-:-:S04]  /*0b40*/  FMUL.FTZ R0, R0, 1 ;  /* 0x3f80000000007820 */ /* 0x000fc80000410000 */
[----:B------:R0:W1:Y:S01]  /*0b50*/  F2F.F64.F32 R28, R0 ;  /* 0x00000000001c7310 */ /* 0x0000620000201800 */
[----:B------:R-:W-:Y:S05]  /*0b60*/  BRA `(.L_x_2573) ;  /* 0x0000000400147947 */ /* 0x000fea0003800000 */
.L_x_2586:
        /* <DEDUP_REMOVED lines=21> */
.L_x_2591:
[----:B------:R-:W-:Y:S05]  /*0cc0*/  BSYNC.RECONVERGENT B0 ;  /* 0x0000000000007941 */ /* 0x000fea0003800200 */
.L_x_2590:
[----:B------:R-:W-:Y:S01]  /*0cd0*/  IMAD.SHL.U32 R0, R0, 0x200000, RZ ;  /* 0x0020000000007824 */ /* 0x000fe200078e00ff */
[----:B------:R-:W-:-:S04]  /*0ce0*/  LEA R2, R2, 0x37800000, 0x17 ;  /* 0x3780000002027811 */ /* 0x000fc800078eb8ff */
[----:B------:R-:W-:-:S05]  /*0cf0*/  LOP3.LUT R0, R2, R0, R7, 0xfe, !PT ;  /* 0x0000000002007212 */ /* 0x000fca00078efe07 */
[----:B------:R-:W-:-:S04]  /*0d00*/  FMUL.FTZ R0, R0, 1 ;  /* 0x3f80000000007820 */ /* 0x000fc80000410000 */
[----:B------:R0:W1:Y:S01]  /*0d10*/  F2F.F64.F32 R28, R0 ;  /* 0x00000000001c7310 */ /* 0x0000620000201800 */
[----:B------:R-:W-:Y:S05]  /*0d20*/  BRA `(.L_x_2573) ;  /* 0x0000000000a47947 */ /* 0x000fea0003800000 */
.L_x_2585:
[----:B------:R-:W-:-:S09]  /*0d30*/  UISETP.NE.AND UP0, UPT, UR4, 0x1c, UPT ;  /* 0x0000001c0400788c */ /* 0x000fd2000bf05270 */
[----:B------:R-:W-:Y:S05]  /*0d40*/  BRA.U !UP0, `(.L_x_2592) ;  /* 0x0000000108947547 */ /* 0x000fea000b800000 */
[----:B------:R-:W-:-:S09]  /*0d50*/  UISETP.NE.AND UP0, UPT, UR4, 0x1d, UPT ;  /* 0x0000001d0400788c */ /* 0x000fd2000bf05270 */
[----:B------:R-:W-:Y:S05]  /*0d60*/  BRA.U !UP0, `(.L_x_2593) ;  /* 0x0000000108807547 */ /* 0x000fea000b800000 */
[----:B------:R-:W-:-:S09]  /*0d70*/  UISETP.NE.AND UP0, UPT, UR4, 0x2c, UPT ;  /* 0x0000002c0400788c */ /* 0x000fd2000bf05270 */
[----:B------:R-:W-:Y:S05]  /*0d80*/  BRA.U !UP0, `(.L_x_2594) ;  /* 0x0000000108487547 */ /* 0x000fea000b800000 */
.L_x_2572:
        /* <DEDUP_REMOVED lines=16> */
.L_x_2595:
[----:B------:R-:W-:Y:S01]  /*0e90*/  CS2R R28, SRZ ;  /* 0x00000000001c7805 */ /* 0x000fe2000001ff00 */
[----:B------:R-:W-:Y:S06]  /*0ea0*/  BRA `(.L_x_2573) ;  /* 0x0000000000447947 */ /* 0x000fec0003800000 */
.L_x_2594:
[----:B------:R-:W2:Y:S01]  /*0eb0*/  LDG.E.U8 R0, desc[UR36][R2.64] ;  /* 0x0000002402007981 */ /* 0x000ea2000c1e1100 */
[----:B------:R-:W-:Y:S02]  /*0ec0*/  IMAD.MOV.U32 R28, RZ, RZ, 0x0 ;  /* 0x00000000ff1c7424 */ /* 0x000fe400078e00ff */
[----:B------:R-:W-:Y:S01]  /*0ed0*/  IMAD.MOV.U32 R29, RZ, RZ, 0x38000000 ;  /* 0x38000000ff1d7424 */ /* 0x000fe200078e00ff */
[----:B--2---:R-:W-:-:S13]  /*0ee0*/  ISETP.NE.AND P0, PT, R0, RZ, PT ;  /* 0x000000ff0000720c */ /* 0x004fda0003f05270 */
[----:B------:R-:W-:Y:S05]  /*0ef0*/  @!P0 BRA `(.L_x_2573) ;  /* 0x0000000000308947 */ /* 0x000fea0003800000 */
[----:B------:R-:W-:-:S13]  /*0f00*/  ISETP.NE.AND P0, PT, R0, 0xff, PT ;  /* 0x000000ff0000780c */ /* 0x000fda0003f05270 */
[----:B------:R-:W-:Y:S02]  /*0f10*/  @P0 IMAD.SHL.U32 R0, R0, 0x800000, RZ ;  /* 0x0080000000000824 */ /* 0x000fe400078e00ff */
[----:B------:R-:W-:Y:S02]  /*0f20*/  @!P0 IMAD.MOV.U32 R28, RZ, RZ, 0x20000000 ;  /* 0x20000000ff1c8424 */ /* 0x000fe400078e00ff */
[----:B------:R-:W-:Y:S02]  /*0f30*/  @!P0 IMAD.MOV.U32 R29, RZ, RZ, 0x7ff80000 ;  /* 0x7ff80000ff1d8424 */ /* 0x000fe400078e00ff */
[----:B------:R-:W-:-:S04]  /*0f40*/  @P0 FMUL.FTZ R0, R0, 1 ;  /* 0x3f80000000000820 */ /* 0x000fc80000410000 */
[----:B------:R0:W1:Y:S01]  /*0f50*/  @P0 F2F.F64.F32 R28, R0 ;  /* 0x00000000001c0310 */ /* 0x0000620000201800 */
[----:B------:R-:W-:Y:S05]  /*0f60*/  BRA `(.L_x_2573) ;  /* 0x0000000000147947 */ /* 0x000fea0003800000 */
.L_x_2593:
[----:B------:R-:W2:Y:S02]  /*0f70*/  LDG.E.64 R28, desc[UR36][R2.64] ;  /* 0x00000024021c7981 */ /* 0x000ea4000c1e1b00 */
[----:B--2---:R-:W0:Y:S01]  /*0f80*/  I2F.F64.U64 R28, R28 ;  /* 0x0000001c001c7312 */ /* 0x004e220000301800 */
[----:B------:R-:W-:Y:S05]  /*0f90*/  BRA `(.L_x_2573) ;  /* 0x0000000000087947 */ /* 0x000fea0003800000 */
.L_x_2592:
[----:B------:R-:W2:Y:S02]  /*0fa0*/  LDG.E R2, desc[UR36][R2.64] ;  /* 0x0000002402027981 */ /* 0x000ea4000c1e1900 */
[----:B--2---:R0:W1:Y:S02]  /*0fb0*/  I2F.F64.U32 R28, R2 ;  /* 0x00000002001c7312 */ /* 0x0040640000201800 */
.L_x_2573:
[----:B------:R-:W-:Y:S05]  /*0fc0*/  BSYNC.RECONVERGENT B6 ;  /* 0x0000000000067941 */ /* 0x000fea0003800200 */
.L_x_2567:
[----:B01-3--:R-:W-:-:S07]  /*0fd0*/  VIADD R2, R23, 0x80 ;  /* 0x0000008017027836 */ /* 0x00bfce0000000000 */
.L_x_2566:
[----:B------:R-:W-:Y:S05]  /*0fe0*/  BSYNC.RECONVERGENT B7 ;  /* 0x0000000000077941 */ /* 0x000fea0003800200 */
.L_x_2565:
[----:B------:R-:W-:Y:S01]  /*0ff0*/  ISETP.GE.AND P0, PT, R2, R19, PT ;  /* 0x000000130200720c */ /* 0x000fe20003f06270 */
[----:B------:R-:W-:Y:S01]  /*1000*/  BSSY.RECONVERGENT B7, `(.L_x_2596) ;  /* 0x00000f6000077945 */ /* 0x000fe20003800200 */
[----:B------:R-:W-:-:S11]  /*1010*/  CS2R R26, SRZ ;  /* 0x00000000001a7805 */ /* 0x000fd6000001ff00 */
[----:B------:R-:W-:Y:S05]  /*1020*/  @P0 BRA `(.L_x_2597) ;  /* 0x0000000c00cc0947 */ /* 0x000fea0003800000 */
        /* <DEDUP_REMOVED lines=18> */
[----:B------:R-:W3:Y:S02]  /*1150*/  LDG.E.S8 R4, desc[UR36][R4.64] ;  /* 0x0000002404047981 */ /* 0x000ee4000c1e1300 */
[----:B---3--:R0:W1:Y:S01]  /*1160*/  I2F.F64.S16 R26, R4 ;  /* 0x00000004001a7312 */ /* 0x0080620000101c00 */
[----:B------:R-:W-:Y:S05]  /*1170*/  BRA `(.L_x_2604) ;  /* 0x0000000c00707947 */ /* 0x000fea0003800000 */
.L_x_2602:
[----:B------:R-:W3:Y:S02]  /*1180*/  LDG.E.U8 R4, desc[UR36][R4.64] ;  /* 0x0000002404047981 */ /* 0x000ee4000c1e1100 */
[----:B---3--:R0:W1:Y:S01]  /*1190*/  I2F.F64.U16 R26, R4 ;  /* 0x00000004001a7312 */ /* 0x0080620000101800 */
[----:B------:R-:W-:Y:S05]  /*11a0*/  BRA `(.L_x_2604) ;  /* 0x0000000c00647947 */ /* 0x000fea0003800000 */
.L_x_2601:
[----:B------:R-:W-:-:S09]  /*11b0*/  UISETP.NE.AND UP0, UPT, UR4, 0x2, UPT ;  /* 0x000000020400788c */ /* 0x000fd2000bf05270 */
[----:B------:R-:W-:Y:S05]  /*11c0*/  BRA.U !UP0, `(.L_x_2605) ;  /* 0x0000000108287547 */ /* 0x000fea000b800000 */
[----:B------:R-:W-:-:S09]  /*11d0*/  UISETP.NE.AND UP0, UPT, UR4, 0x3, UPT ;  /* 0x000000030400788c */ /* 0x000fd2000bf05270 */
[----:B------:R-:W-:Y:S05]  /*11e0*/  BRA.U !UP0, `(.L_x_2606) ;  /* 0x0000000108147547 */ /* 0x000fea000b800000 */
[----:B------:R-:W-:-:S09]  /*11f0*/  UISETP.NE.AND UP0, UPT, UR4, 0x4, UPT ;  /* 0x000000040400788c */ /* 0x000fd2000bf05270 */
[----:B------:R-:W-:Y:S05]  /*1200*/  BRA.U UP0, `(.L_x_2603) ;  /* 0x0000000900f07547 */ /* 0x000fea000b800000 */
[----:B------:R-:W3:Y:S02]  /*1210*/  LDG.E.64 R26, desc[UR36][R4.64] ;  /* 0x00000024041a7981 */ /* 0x000ee4000c1e1b00 */
[----:B---3--:R-:W0:Y:S01]  /*1220*/  I2F.F64.S64 R26, R26 ;  /* 0x0000001a001a7312 */ /* 0x008e220000301c00 */
[----:B------:R-:W-:Y:S05]  /*1230*/  BRA `(.L_x_2604) ;  /* 0x0000000c00407947 */ /* 0x000fea0003800000 */
.L_x_2606:
[----:B------:R-:W3:Y:S02]  /*1240*/  LDG.E R4, desc[UR36][R4.64] ;  /* 0x0000002404047981 */ /* 0x000ee4000c1e1900 */
[----:B---3--:R0:W1:Y:S01]  /*1250*/  I2F.F64 R26, R4 ;  /* 0x00000004001a7312 */ /* 0x0080620000201c00 */
[----:B------:R-:W-:Y:S05]  /*1260*/  BRA `(.L_x_2604) ;  /* 0x0000000c00347947 */ /* 0x000fea0003800000 */
.L_x_2605:
[----:B------:R-:W3:Y:S02]  /*1270*/  LDG.E.U16 R4, desc[UR36][R4.64] ;  /* 0x0000002404047981 */ /* 0x000ee4000c1e1500 */
[----:B---3--:R0:W1:Y:S01]  /*1280*/  I2F.F64.S16 R26, R4 ;  /* 0x00000004001a7312 */ /* 0x0080620000101c00 */
[----:B------:R-:W-:Y:S05]  /*1290*/  BRA `(.L_x_2604) ;  /* 0x0000000c00287947 */ /* 0x000fea0003800000 */
.L_x_2600:
[----:B------:R-:W-:-:S09]  /*12a0*/  UISETP.GT.AND UP0, UPT, UR4, 0x6, UPT ;  /* 0x000000060400788c */ /* 0x000fd2000bf04270 */
[----:B------:R-:W-:Y:S05]  /*12b0*/  BRA.U UP0, `(.L_x_2607) ;  /* 0x0000000100347547 */ /* 0x000fea000b800000 */
[----:B------:R-:W-:-:S09]  /*12c0*/  UISETP.NE.AND UP0, UPT, UR4, 0x5, UPT ;  /* 0x000000050400788c */ /* 0x000fd2000bf05270 */
[----:B------:R-:W-:Y:S05]  /*12d0*/  BRA.U !UP0, `(.L_x_2608) ;  /* 0x0000000108187547 */ /* 0x000fea000b800000 */
[----:B------:R-:W-:-:S09]  /*12e0*/  UISETP.NE.AND UP0, UPT, UR4, 0x6, UPT ;  /* 0x000000060400788c */ /* 0x000fd2000bf05270 */
[----:B------:R-:W-:Y:S05]  /*12f0*/  BRA.U UP0, `(.L_x_2603) ;  /* 0x0000000900b47547 */ /* 0x000fea000b800000 */
[----:B------:R-:W3:Y:S02]  /*1300*/  LDG.E R26, desc[UR36][R4.64] ;  /* 0x00000024041a7981 */ /* 0x000ee4000c1e1900 */
[----:B---3--:R-:W-:-:S06]  /*1310*/  FMUL.FTZ R26, R26, 1 ;  /* 0x3f8000001a1a7820 */ /* 0x008fcc0000410000 */
[----:B------:R-:W3:Y:S01]  /*1320*/  F2F.F64.F32 R26, R26 ;  /* 0x0000001a001a7310 */ /* 0x000ee20000201800 */
[----:B------:R-:W-:Y:S05]  /*1330*/  BRA `(.L_x_2604) ;  /* 0x0000000c00007947 */ /* 0x000fea0003800000 */
.L_x_2608:
[----:B------:R-:W3:Y:S02]  /*1340*/  LDG.E.U16 R0, desc[UR36][R4.64] ;  /* 0x0000002404007981 */ /* 0x000ee4000c1e1500 */
[----:B---3--:R-:W-:-:S05]  /*1350*/  HADD2.F32 R0, -RZ, R0.H0_H0 ;  /* 0x20000000ff007230 */ /* 0x008fca0000004100 */
[----:B------:R-:W-:-:S04]  /*1360*/  FMUL.FTZ R0, R0, 1 ;  /* 0x3f80000000007820 */ /* 0x000fc80000410000 */
[----:B------:R0:W1:Y:S01]  /*1370*/  F2F.F64.F32 R26, R0 ;  /* 0x00000000001a7310 */ /* 0x0000620000201800 */
[----:B------:R-:W-:Y:S05]  /*1380*/  BRA `(.L_x_2604) ;  /* 0x0000000800ec7947 */ /* 0x000fea0003800000 */
.L_x_2607:
[----:B------:R-:W-:-:S09]  /*1390*/  UISETP.NE.AND UP0, UPT, UR4, 0x7, UPT ;  /* 0x000000070400788c */ /* 0x000fd2000bf05270 */
[----:B------:R-:W-:Y:S05]  /*13a0*/  BRA.U !UP0, `(.L_x_2609) ;  /* 0x0000000108347547 */ /* 0x000fea000b800000 */
[----:B------:R-:W-:-:S09]  /*13b0*/  UISETP.NE.AND UP0, UPT, UR4, 0x8, UPT ;  /* 0x000000080400788c */ /* 0x000fd2000bf05270 */
[----:B------:R-:W-:Y:S05]  /*13c0*/  BRA.U !UP0, `(.L_x_2610) ;  /* 0x0000000108187547 */ /* 0x000fea000b800000 */
[----:B------:R-:W-:-:S09]  /*13d0*/  UISETP.NE.AND UP0, UPT, UR4, 0x9, UPT ;  /* 0x000000090400788c */ /* 0x000fd2000bf05270 */
[----:B------:R-:W-:Y:S05]  /*13e0*/  BRA.U UP0, `(.L_x_2603) ;  /* 0x0000000900787547 */ /* 0x000fea000b800000 */
[----:B------:R-:W3:Y:S02]  /*13f0*/  LDG.E R4, desc[UR36][R4.64] ;  /* 0x0000002404047981 */ /* 0x000ee4000c1e1900 */
[----:B---3--:R-:W-:-:S06]  /*1400*/  FMUL.FTZ R26, R4, 1 ;  /* 0x3f800000041a7820 */ /* 0x008fcc0000410000 */
[----:B------:R-:W0:Y:S01]  /*1410*/  F2F.F64.F32 R26, R26 ;  /* 0x0000001a001a7310 */ /* 0x000e220000201800 */
[----:B------:R-:W-:Y:S05]  /*1420*/  BRA `(.L_x_2604) ;  /* 0x0000000800c47947 */ /* 0x000fea0003800000 */
.L_x_2610:
[----:B------:R-:W3:Y:S02]  /*1430*/  LDG.E.U16 R4, desc[UR36][R4.64] ;  /* 0x0000002404047981 */ /* 0x000ee4000c1e1500 */
[----:B---3--:R-:W-:-:S05]  /*1440*/  HADD2.F32 R0, -RZ, R4.H0_H0 ;  /* 0x20000004ff007230 */ /* 0x008fca0000004100 */
[----:B------:R-:W-:-:S04]  /*1450*/  FMUL.FTZ R0, R0, 1 ;  /* 0x3f80000000007820 */ /* 0x000fc80000410000 */
[----:B------:R0:W1:Y:S01]  /*1460*/  F2F.F64.F32 R26, R0 ;  /* 0x00000000001a7310 */ /* 0x0000620000201800 */
[----:B------:R-:W-:Y:S05]  /*1470*/  BRA `(.L_x_2604) ;  /* 0x0000000800b07947 */ /* 0x000fea0003800000 */
.L_x_2609:
[----:B------:R0:W5:Y:S01]  /*1480*/  LDG.E.64 R26, desc[UR36][R4.64] ;  /* 0x00000024041a7981 */ /* 0x000162000c1e1b00 */
[----:B------:R-:W-:Y:S05]  /*1490*/  BRA `(.L_x_2604) ;  /* 0x0000000800a87947 */ /* 0x000fea0003800000 */
.L_x_2599:
        /* <DEDUP_REMOVED lines=8> */
[----:B------:R-:W3:Y:S01]  /*1520*/  LDG.E.U8 R4, desc[UR36][R4.64] ;  /* 0x0000002404047981 */ /* 0x000ee2000c1e1100 */
[----:B------:R-:W-:Y:S01]  /*1530*/  IMAD.MOV.U32 R26, RZ, RZ, RZ ;  /* 0x000000ffff1a7224 */ /* 0x000fe200078e00ff */
[----:B---3--:R-:W-:-:S04]  /*1540*/  ISETP.NE.AND P0, PT, R4, RZ, PT ;  /* 0x000000ff0400720c */ /* 0x008fc80003f05270 */
[----:B------:R-:W-:Y:S01]  /*1550*/  FSEL R27, RZ, 1.875, !P0 ;  /* 0x3ff00000ff1b7808 */ /* 0x000fe20004000000 */
[----:B------:R-:W-:Y:S08]  /*1560*/  BRA `(.L_x_2604) ;  /* 0x0000000800747947 */ /* 0x000ff00003800000 */
.L_x_2613:
[----:B------:R0:W5:Y:S01]  /*1570*/  LDG.E.64 R26, desc[UR36][R4.64] ;  /* 0x00000024041a7981 */ /* 0x000162000c1e1b00 */
[----:B------:R-:W-:Y:S05]  /*1580*/  BRA `(.L_x_2604) ;  /* 0x00000008006c7947 */ /* 0x000fea0003800000 */
.L_x_2612:
[----:B------:R-:W-:-:S09]  /*1590*/  UISETP.NE.AND UP0, UPT, UR4, 0xf, UPT ;  /* 0x0000000f0400788c */ /* 0x000fd2000bf05270 */
[----:B------:R-:W-:Y:S05]  /*15a0*/  BRA.U !UP0, `(.L_x_2614) ;  /* 0x0000000108a07547 */ /* 0x000fea000b800000 */
[----:B------:R-:W-:-:S09]  /*15b0*/  UISETP.NE.AND UP0, UPT, UR4, 0x17, UPT ;  /* 0x000000170400788c */ /* 0x000fd2000bf05270 */
[----:B------:R-:W-:Y:S05]  /*15c0*/  BRA.U !UP0, `(.L_x_2615) ;  /* 0x00000001085c7547 */ /* 0x000fea000b800000 */
[----:B------:R-:W-:-:S09]  /*15d0*/  UISETP.NE.AND UP0, UPT, UR4, 0x18, UPT ;  /* 0x000000180400788c */ /* 0x000fd2000bf05270 */
[----:B------:R-:W-:Y:S05]  /*15e0*/  BRA.U UP0, `(.L_x_2603) ;  /* 0x0000000500f87547 */ /* 0x000fea000b800000 */
[----:B------:R-:W3:Y:S01]  /*15f0*/  LDG.E.U8 R0, desc[UR36][R4.64] ;  /* 0x0000002404007981 */ /* 0x000ee2000c1e1100 */
[----:B------:R-:W-:Y:S02]  /*1600*/  IMAD.MOV.U32 R7, RZ, RZ, 0x1f ;  /* 0x0000001fff077424 */ /* 0x000fe400078e00ff */
[----:B---3--:R-:W-:-:S05]  /*1610*/  IMAD.SHL.U32 R0, R0, 0x1000000, RZ ;  /* 0x0100000000007824 */ /* 0x008fca00078e00ff */
        /* <DEDUP_REMOVED lines=18> */
.L_x_2615:
[----:B------:R-:W3:Y:S02]  /*1740*/  LDG.E.U8 R4, desc[UR36][R4.64] ;  /* 0x0000002404047981 */ /* 0x000ee4000c1e1100 */
[C---:B---3--:R-:W-:Y:S02]  /*1750*/  IMAD.SHL.U32 R0, R4.reuse, 0x2000000, RZ ;  /* 0x0200000004007824 */ /* 0x048fe400078e00ff */
        /* <DEDUP_REMOVED lines=9> */
[----:B------:R-:W-:-:S05]  /*17f0*/  LOP3.LUT R0, R0, 0x80000000, R3, 0xf8, !PT ;  /* 0x8000000000007812 */ /* 0x000fca00078ef803 */
[----:B------:R-:W-:-:S04]  /*1800*/  FMUL.FTZ R0, R0, 1 ;  /* 0x3f80000000007820 */ /* 0x000fc80000410000 */
[----:B------:R0:W1:Y:S01]  /*1810*/  F2F.F64.F32 R26, R0 ;  /* 0x00000000001a7310 */ /* 0x0000620000201800 */
[----:B------:R-:W-:Y:S05]  /*1820*/  BRA `(.L_x_2604) ;  /* 0x0000000400c47947 */ /* 0x000fea0003800000 */
.L_x_2614:
[----:B------:R-:W3:Y:S02]  /*1830*/  LDG.E.U16 R0, desc[UR36][R4.64] ;  /* 0x0000002404007981 */ /* 0x000ee4000c1e1500 */
[----:B---3--:R-:W-:-:S04]  /*1840*/  IMAD.U32 R0, R0, 0x10000, RZ ;  /* 0x0001000000007824 */ /* 0x008fc800078e00ff */
[----:B------:R-:W-:-:S04]  /*1850*/  FMUL.FTZ R0, R0, 1 ;  /* 0x3f80000000007820 */ /* 0x000fc80000410000 */
[----:B------:R0:W1:Y:S01]  /*1860*/  F2F.F64.F32 R26, R0 ;  /* 0x00000000001a7310 */ /* 0x0000620000201800 */
[----:B------:R-:W-:Y:S05]  /*1870*/  BRA `(.L_x_2604) ;  /* 0x0000000400b07947 */ /* 0x000fea0003800000 */
.L_x_2611:
        /* <DEDUP_REMOVED lines=8> */
[----:B------:R-:W3:Y:S02]  /*1900*/  LDG.E.U16 R4, desc[UR36][R4.64] ;  /* 0x0000002404047981 */ /* 0x000ee4000c1e1500 */
[----:B---3--:R0:W1:Y:S01]  /*1910*/  I2F.F64.U16 R26, R4 ;  /* 0x00000004001a7312 */ /* 0x0080620000101800 */
[----:B------:R-:W-:Y:S05]  /*1920*/  BRA `(.L_x_2604) ;  /* 0x0000000400847947 */ /* 0x000fea0003800000 */
.L_x_2618:
[----:B------:R-:W3:Y:S01]  /*1930*/  LDG.E.U8 R4, desc[UR36][R4.64] ;  /* 0x0000002404047981 */ /* 0x000ee2000c1e1100 */
[----:B------:R-:W-:Y:S02]  /*1940*/  CS2R R26, SRZ ;  /* 0x00000000001a7805 */ /* 0x000fe4000001ff00 */
[----:B---3--:R-:W-:-:S13]  /*1950*/  ISETP.NE.AND P0, PT, R4, RZ, PT ;  /* 0x000000ff0400720c */ /* 0x008fda0003f05270 */
        /* <DEDUP_REMOVED lines=18> */
.L_x_2620:
[----:B------:R-:W-:Y:S05]  /*1a80*/  BSYNC.RECONVERGENT B0 ;  /* 0x0000000000007941 */ /* 0x000fea0003800200 */
.L_x_2619:
[----:B------:R-:W-:Y:S01]  /*1a90*/  IMAD.SHL.U32 R0, R0, 0x100000, RZ ;  /* 0x0010000000007824 */ /* 0x000fe200078e00ff */
[----:B------:R-:W-:-:S04]  /*1aa0*/  LEA R3, R3, 0x3b800000, 0x17 ;  /* 0x3b80000003037811 */ /* 0x000fc800078eb8ff */
[----:B------:R-:W-:-:S05]  /*1ab0*/  LOP3.LUT R0, R3, R0, R7, 0xfe, !PT ;  /* 0x0000000003007212 */ /* 0x000fca00078efe07 */
[----:B------:R-:W-:-:S04]  /*1ac0*/  FMUL.FTZ R0, R0, 1 ;  /* 0x3f80000000007820 */ /* 0x000fc80000410000 */
[----:B------:R0:W1:Y:S01]  /*1ad0*/  F2F.F64.F32 R26, R0 ;  /* 0x00000000001a7310 */ /* 0x0000620000201800 */
[----:B------:R-:W-:Y:S05]  /*1ae0*/  BRA `(.L_x_2604) ;  /* 0x0000000400147947 */ /* 0x000fea0003800000 */
.L_x_2617:
        /* <DEDUP_REMOVED lines=21> */
.L_x_2622:
[----:B------:R-:W-:Y:S05]  /*1c40*/  BSYNC.RECONVERGENT B0 ;  /* 0x0000000000007941 */ /* 0x000fea0003800200 */
.L_x_2621:
[----:B------:R-:W-:Y:S01]  /*1c50*/  IMAD.SHL.U32 R0, R0, 0x200000, RZ ;  /* 0x0020000000007824 */ /* 0x000fe200078e00ff */
[----:B------:R-:W-:-:S04]  /*1c60*/  LEA R3, R3, 0x37800000, 0x17 ;  /* 0x3780000003037811 */ /* 0x000fc800078eb8ff */
[----:B------:R-:W-:-:S05]  /*1c70*/  LOP3.LUT R0, R3, R0, R7, 0xfe, !PT ;  /* 0x0000000003007212 */ /* 0x000fca00078efe07 */
[----:B------:R-:W-:-:S04]  /*1c80*/  FMUL.FTZ R0, R0, 1 ;  /* 0x3f80000000007820 */ /* 0x000fc80000410000 */
[----:B------:R0:W1:Y:S01]  /*1c90*/  F2F.F64.F32 R26, R0 ;  /* 0x00000000001a7310 */ /* 0x0000620000201800 */
[----:B------:R-:W-:Y:S05]  /*1ca0*/  BRA `(.L_x_2604) ;  /* 0x0000000000a47947 */ /* 0x000fea0003800000 */
.L_x_2616:
        /* <DEDUP_REMOVED lines=8> */
[----:B------:R-:W-:Y:S01]  /*1d30*/  IMAD.MOV.U32 R27, RZ, RZ, 0x38000000 ;  /* 0x38000000ff1b7424 */ /* 0x000fe200078e00ff */
[----:B---3--:R-:W-:-:S13]  /*1d40*/  ISETP.NE.AND P0, PT, R0, RZ, PT ;  /* 0x000000ff0000720c */ /* 0x008fda0003f05270 */
        /* <DEDUP_REMOVED lines=8> */
.L_x_2603:
[----:B------:R-:W-:Y:S01]  /*1dd0*/  MOV R14, 0x1c0 ;  /* 0x000001c0000e7802 */ /* 0x000fe20000000f00 */
[----:B------:R-:W0:Y:S01]  /*1de0*/  LDCU.64 UR4, c[0x4][0x1a0] ;  /* 0x01003400ff0477ac */ /* 0x000e220008000a00 */
[----:B------:R-:W-:Y:S02]  /*1df0*/  IMAD.MOV.U32 R8, RZ, RZ, 0x4e ;  /* 0x0000004eff087424 */ /* 0x000fe400078e00ff */
[----:B------:R-:W-:Y:S01]  /*1e00*/  IMAD.MOV.U32 R12, RZ, RZ, 0x1 ;  /* 0x00000001ff0c7424 */ /* 0x000fe200078e00ff */
[----:B------:R-:W1:Y:S01]  /*1e10*/  LDCU.64 UR6, c[0x4][0x1a8] ;  /* 0x01003500ff0677ac */ /* 0x000e620008000a00 */
[----:B------:R-:W3:Y:S01]  /*1e20*/  LDC.64 R14, c[0x4][R14] ;  /* 0x010000000e0e7b82 */ /* 0x000ee20000000a00 */
[----:B------:R-:W-:Y:S01]  /*1e30*/  IMAD.MOV.U32 R13, RZ, RZ, RZ ;  /* 0x000000ffff0d7224 */ /* 0x000fe200078e00ff */
[----:B------:R-:W2:Y:S01]  /*1e40*/  LDCU.64 UR8, c[0x4][0x60] ;  /* 0x01000c00ff0877ac */ /* 0x000ea20008000a00 */
[----:B0-----:R-:W-:Y:S02]  /*1e50*/  IMAD.U32 R4, RZ, RZ, UR4 ;  /* 0x00000004ff047e24 */ /* 0x001fe4000f8e00ff */
[----:B------:R-:W-:-:S02]  /*1e60*/  IMAD.U32 R5, RZ, RZ, UR5 ;  /* 0x00000005ff057e24 */ /* 0x000fc4000f8e00ff */
[----:B-1----:R-:W-:Y:S02]  /*1e70*/  IMAD.U32 R6, RZ, RZ, UR6 ;  /* 0x00000006ff067e24 */ /* 0x002fe4000f8e00ff */
[----:B------:R-:W-:Y:S02]  /*1e80*/  IMAD.U32 R7, RZ, RZ, UR7 ;  /* 0x00000007ff077e24 */ /* 0x000fe4000f8e00ff */
[----:B--2---:R-:W-:Y:S02]  /*1e90*/  IMAD.U32 R10, RZ, RZ, UR8 ;  /* 0x00000008ff0a7e24 */ /* 0x004fe4000f8e00ff */
[----:B------:R-:W-:-:S07]  /*1ea0*/  IMAD.U32 R11, RZ, RZ, UR9 ;  /* 0x00000009ff0b7e24 */ /* 0x000fce000f8e00ff */
[----:B------:R-:W-:-:S07]  /*1eb0*/  LEPC R20, `(.L_x_2625) ;  /* 0x000000001014794e */ /* 0x000fce0000000000 */
[----:B---345:R-:W-:Y:S05]  /*1ec0*/  CALL.ABS.NOINC R14 ;  /* 0x000000000e007343 */ /* 0x038fea0003c00000 */
.L_x_2625:
[----:B------:R-:W-:Y:S01]  /*1ed0*/  CS2R R26, SRZ ;  /* 0x00000000001a7805 */ /* 0x000fe2000001ff00 */
[----:B------:R-:W-:Y:S06]  /*1ee0*/  BRA `(.L_x_2604) ;  /* 0x0000000000147947 */ /* 0x000fec0003800000 */
.L_x_2624:
[----:B------:R-:W3:Y:S02]  /*1ef0*/  LDG.E.64 R26, desc[UR36][R4.64] ;  /* 0x00000024041a7981 */ /* 0x000ee4000c1e1b00 */
[----:B---3--:R-:W0:Y:S01]  /*1f00*/  I2F.F64.U64 R26, R26 ;  /* 0x0000001a001a7312 */ /* 0x008e220000301800 */
[----:B------:R-:W-:Y:S05]  /*1f10*/  BRA `(.L_x_2604) ;  /* 0x0000000000087947 */ /* 0x000fea0003800000 */
.L_x_2623:
[----:B------:R-:W3:Y:S02]  /*1f20*/  LDG.E R4, desc[UR36][R4.64] ;  /* 0x0000002404047981 */ /* 0x000ee4000c1e1900 */
[----:B---3--:R0:W1:Y:S02]  /*1f30*/  I2F.F64.U32 R26, R4 ;  /* 0x00000004001a7312 */ /* 0x0080640000201800 */
.L_x_2604:
[----:B------:R-:W-:Y:S05]  /*1f40*/  BSYNC.RECONVERGENT B6 ;  /* 0x0000000000067941 */ /* 0x000fea0003800200 */
.L_x_2598:
[----:B------:R-:W-:-:S07]  /*1f50*/  VIADD R2, R2, 0x80 ;  /* 0x0000008002027836 */ /* 0x000fce0000000000 */
.L_x_2597:
[----:B------:R-:W-:Y:S05]  /*1f60*/  BSYNC.RECONVERGENT B7 ;  /* 0x0000000000077941 */ /* 0x000fea0003800200 */
.L_x_2596:
[----:B------:R-:W-:Y:S01]  /*1f70*/  ISETP.GE.AND P0, PT, R2, R19, PT ;  /* 0x000000130200720c */ /* 0x000fe20003f06270 */
[----:B------:R-:W-:Y:S01]  /*1f80*/  BSSY.RECONVERGENT B7, `(.L_x_2626) ;  /* 0x00000f6000077945 */ /* 0x000fe20003800200 */
[----:B------:R-:W-:-:S11]  /*1f90*/  CS2R R24, SRZ ;  /* 0x0000000000187805 */ /* 0x000fd6000001ff00 */
[----:B------:R-:W-:Y:S05]  /*1fa0*/  @P0 BRA `(.L_x_2627) ;  /* 0x0000000c00cc0947 */ /* 0x000fea0003800000 */
[----:B0-----:R-:W0:Y:S01]  /*1fb0*/  LDC.64 R4, c[0x0][0x3b0] ;  /* 0x0000ec00ff047b82 */ /* 0x001e220000000a00 */
        /* <DEDUP_REMOVED lines=20> */
.L_x_2632:
[----:B------:R-:W2:Y:S02]  /*2100*/  LDG.E.U8 R4, desc[UR36][R4.64] ;  /* 0x0000002404047981 */ /* 0x000ea4000c1e1100 */
[----:B--2---:R0:W1:Y:S01]  /*2110*/  I2F.F64.U16 R24, R4 ;  /* 0x0000000400187312 */ /* 0x0040620000101800 */
[----:B------:R-:W-:Y:S05]  /*2120*/  BRA `(.L_x_2634) ;  /* 0x0000000c00647947 */ /* 0x000fea0003800000 */
.L_x_2631:
        /* <DEDUP_REMOVED lines=9> */
.L_x_2636:
[----:B------:R-:W2:Y:S02]  /*21c0*/  LDG.E R4, desc[UR36][R4.64] ;  /* 0x0000002404047981 */ /* 0x000ea4000c1e1900 */
[----:B--2---:R1:W2:Y:S01]  /*21d0*/  I2F.F64 R24, R4 ;  /* 0x0000000400187312 */ /* 0x0042a20000201c00 */
[----:B------:R-:W-:Y:S05]  /*21e0*/  BRA `(.L_x_2634) ;  /* 0x0000000c00347947 */ /* 0x000fea0003800000 */
.L_x_2635:
[----:B------:R-:W2:Y:S02]  /*21f0*/  LDG.E.U16 R4, desc[UR36][R4.64] ;  /* 0x0000002404047981 */ /* 0x000ea4000c1e1500 */
[----:B--2---:R0:W1:Y:S01]  /*2200*/  I2F.F64.S16 R24, R4 ;  /* 0x0000000400187312 */ /* 0x0040620000101c00 */
[----:B------:R-:W-:Y:S05]  /*2210*/  BRA `(.L_x_2634) ;  /* 0x0000000c00287947 */ /* 0x000fea0003800000 */
.L_x_2630:
        /* <DEDUP_REMOVED lines=10> */
.L_x_2638:
[----:B------:R-:W2:Y:S02]  /*22c0*/  LDG.E.U16 R0, desc[UR36][R4.64] ;  /* 0x0000002404007981 */ /* 0x000ea4000c1e1500 */
[----:B--2---:R-:W-:-:S05]  /*22d0*/  HADD2.F32 R0, -RZ, R0.H0_H0 ;  /* 0x20000000ff007230 */ /* 0x004fca0000004100 */
[----:B------:R-:W-:-:S04]  /*22e0*/  FMUL.FTZ R0, R0, 1 ;  /* 0x3f80000000007820 */ /* 0x000fc80000410000 */
[----:B------:R0:W1:Y:S01]  /*22f0*/  F2F.F64.F32 R24, R0 ;  /* 0x0000000000187310 */ /* 0x0000620000201800 */
[----:B------:R-:W-:Y:S05]  /*2300*/  BRA `(.L_x_2634) ;  /* 0x0000000800ec7947 */ /* 0x000fea0003800000 */
.L_x_2637:
        /* <DEDUP_REMOVED lines=10> */
.L_x_2640:
[----:B------:R-:W2:Y:S02]  /*23b0*/  LDG.E.U16 R4, desc[UR36][R4.64] ;  /* 0x0000002404047981 */ /* 0x000ea4000c1e1500 */
[----:B--2---:R-:W-:-:S05]  /*23c0*/  HADD2.F32 R0, -RZ, R4.H0_H0 ;  /* 0x20000004ff007230 */ /* 0x004fca0000004100 */
[----:B------:R-:W-:-:S04]  /*23d0*/  FMUL.FTZ R0, R0, 1 ;  /* 0x3f80000000007820 */ /* 0x000fc80000410000 */
[----:B------:R0:W1:Y:S01]  /*23e0*/  F2F.F64.F32 R24, R0 ;  /* 0x0000000000187310 */ /* 0x0000620000201800 */
[----:B------:R-:W-:Y:S05]  /*23f0*/  BRA `(.L_x_2634) ;  /* 0x0000000800b07947 */ /* 0x000fea0003800000 */
.L_x_2639:
[----:B------:R0:W5:Y:S01]  /*2400*/  LDG.E.64 R24, desc[UR36][R4.64] ;  /* 0x0000002404187981 */ /* 0x000162000c1e1b00 */
[----:B------:R-:W-:Y:S05]  /*2410*/  BRA `(.L_x_2634) ;  /* 0x0000000800a87947 */ /* 0x000fea0003800000 */
.L_x_2629:
        /* <DEDUP_REMOVED lines=13> */
.L_x_2643:
[----:B------:R0:W5:Y:S01]  /*24f0*/  LDG.E.64 R24, desc[UR36][R4.64] ;  /* 0x0000002404187981 */ /* 0x000162000c1e1b00 */
[----:B------:R-:W-:Y:S05]  /*2500*/  BRA `(.L_x_2634) ;  /* 0x00000008006c7947 */ /* 0x000fea0003800000 */
.L_x_2642:
        /* <DEDUP_REMOVED lines=27> */
.L_x_2645:
        /* <DEDUP_REMOVED lines=15> */
.L_x_2644:
[----:B------:R-:W2:Y:S02]  /*27b0*/  LDG.E.U16 R0, desc[UR36][R4.64] ;  /* 0x0000002404007981 */ /* 0x000ea4000c1e1500 */
[----:B--2---:R-:W-:-:S04]  /*27c0*/  IMAD.U32 R0, R0, 0x10000, RZ ;  /* 0x0001000000007824 */ /* 0x004fc800078e00ff */
[----:B------:R-:W-:-:S04]  /*27d0*/  FMUL.FTZ R0, R0, 1 ;  /* 0x3f80000000007820 */ /* 0x000fc80000410000 */
[----:B------:R0:W1:Y:S01]  /*27e0*/  F2F.F64.F32 R24, R0 ;  /* 0x0000000000187310 */ /* 0x0000620000201800 */
[----:B------:R-:W-:Y:S05]  /*27f0*/  BRA `(.L_x_2634) ;  /* 0x0000000400b07947 */ /* 0x000fea0003800000 */
.L_x_2641:
        /* <DEDUP_REMOVED lines=11> */
.L_x_2648:
        /* <DEDUP_REMOVED lines=21> */
.L_x_2650:
[----:B------:R-:W-:Y:S05]  /*2a00*/  BSYNC.RECONVERGENT B0 ;  /* 0x0000000000007941 */ /* 0x000fea0003800200 */
.L_x_2649:
[----:B------:R-:W-:Y:S01]  /*2a10*/  IMAD.SHL.U32 R0, R0, 0x100000, RZ ;  /* 0x0010000000007824 */ /* 0x000fe200078e00ff */
[----:B------:R-:W-:-:S04]  /*2a20*/  LEA R3, R3, 0x3b800000, 0x17 ;  /* 0x3b80000003037811 */ /* 0x000fc800078eb8ff */
[----:B------:R-:W-:-:S05]  /*2a30*/  LOP3.LUT R0, R3, R0, R7, 0xfe, !PT ;  /* 0x0000000003007212 */ /* 0x000fca00078efe07 */
[----:B------:R-:W-:-:S04]  /*2a40*/  FMUL.FTZ R0, R0, 1 ;  /* 0x3f80000000007820 */ /* 0x000fc80000410000 */
[----:B------:R0:W1:Y:S01]  /*2a50*/  F2F.F64.F32 R24, R0 ;  /* 0x0000000000187310 */ /* 0x0000620000201800 */
[----:B------:R-:W-:Y:S05]  /*2a60*/  BRA `(.L_x_2634) ;  /* 0x0000000400147947 */ /* 0x000fea0003800000 */
.L_x_2647:
        /* <DEDUP_REMOVED lines=21> */
.L_x_2652:
[----:B------:R-:W-:Y:S05]  /*2bc0*/  BSYNC.RECONVERGENT B0 ;  /* 0x0000000000007941 */ /* 0x000fea0003800200 */
.L_x_2651:
[----:B------:R-:W-:Y:S01]  /*2bd0*/  IMAD.SHL.U32 R0, R0, 0x200000, RZ ;  /* 0x0020000000007824 */ /* 0x000fe200078e00ff */
[----:B------:R-:W-:-:S04]  /*2be0*/  LEA R3, R3, 0x37800000, 0x17 ;  /* 0x3780000003037811 */ /* 0x000fc800078eb8ff */
[----:B------:R-:W-:-:S05]  /*2bf0*/  LOP3.LUT R0, R3, R0, R7, 0xfe, !PT ;  /* 0x0000000003007212 */ /* 0x000fca00078efe07 */
[----:B------:R-:W-:-:S04]  /*2c00*/  FMUL.FTZ R0, R0, 1 ;  /* 0x3f80000000007820 */ /* 0x000fc80000410000 */
[----:B------:R0:W1:Y:S01]  /*2c10*/  F2F.F64.F32 R24, R0 ;  /* 0x0000000000187310 */ /* 0x0000620000201800 */
[----:B------:R-:W-:Y:S05]  /*2c20*/  BRA `(.L_x_2634) ;  /* 0x0000000000a47947 */ /* 0x000fea0003800000 */
.L_x_2646:
        /* <DEDUP_REMOVED lines=18> */
.L_x_2633:
        /* <DEDUP_REMOVED lines=15> */
[----:B--2-45:R-:W-:Y:S05]  /*2e40*/  CALL.ABS.NOINC R14 ;  /* 0x000000000e007343 */ /* 0x034fea0003c00000 */
.L_x_2655:
[----:B------:R-:W-:Y:S01]  /*2e50*/  CS2R R24, SRZ ;  /* 0x0000000000187805 */ /* 0x000fe2000001ff00 */
[----:B------:R-:W-:Y:S06]  /*2e60*/  BRA `(.L_x_2634) ;  /* 0x0000000000147947 */ /* 0x000fec0003800000 */
.L_x_2654:
[----:B------:R-:W2:Y:S02]  /*2e70*/  LDG.E.64 R24, desc[UR36][R4.64] ;  /* 0x0000002404187981 */ /* 0x000ea4000c1e1b00 */
[----:B--2---:R-:W0:Y:S01]  /*2e80*/  I2F.F64.U64 R24, R24 ;  /* 0x0000001800187312 */ /* 0x004e220000301800 */
[----:B------:R-:W-:Y:S05]  /*2e90*/  BRA `(.L_x_2634) ;  /* 0x0000000000087947 */ /* 0x000fea0003800000 */
.L_x_2653:
[----:B------:R-:W2:Y:S02]  /*2ea0*/  LDG.E R4, desc[UR36][R4.64] ;  /* 0x0000002404047981 */ /* 0x000ea4000c1e1900 */
[----:B--2---:R0:W1:Y:S02]  /*2eb0*/  I2F.F64.U32 R24, R4 ;  /* 0x0000000400187312 */ /* 0x0040640000201800 */
.L_x_2634:
[----:B------:R-:W-:Y:S05]  /*2ec0*/  BSYNC.RECONVERGENT B6 ;  /* 0x0000000000067941 */ /* 0x000fea0003800200 */
.L_x_2628:
[----:B------:R-:W-:-:S07]  /*2ed0*/  VIADD R2, R2, 0x80 ;  /* 0x0000008002027836 */ /* 0x000fce0000000000 */
.L_x_2627:
[----:B------:R-:W-:Y:S05]  /*2ee0*/  BSYNC.RECONVERGENT B7 ;  /* 0x0000000000077941 */ /* 0x000fea0003800200 */
.L_x_2626:
[----:B------:R-:W-:Y:S01]  /*2ef0*/  ISETP.GE.AND P0, PT, R2, R19, PT ;  /* 0x000000130200720c */ /* 0x000fe20003f06270 */
[----:B------:R-:W-:Y:S01]  /*2f00*/  BSSY.RECONVERGENT B6, `(.L_x_2656) ;  /* 0x00000ef000067945 */ /* 0x000fe20003800200 */
[----:B------:R-:W-:-:S11]  /*2f10*/  CS2R R16, SRZ ;  /* 0x0000000000107805 */ /* 0x000fd6000001ff00 */
        /* <DEDUP_REMOVED lines=21> */
.L_x_2661:
[----:B------:R-:W2:Y:S02]  /*3070*/  LDG.E.U8 R2, desc[UR36][R2.64] ;  /* 0x0000002402027981 */ /* 0x000ea4000c1e1100 */
[----:B--2---:R0:W1:Y:S01]  /*3080*/  I2F.F64.U16 R16, R2 ;  /* 0x0000000200107312 */ /* 0x0040620000101800 */
[----:B------:R-:W-:Y:S05]  /*3090*/  BRA `(.L_x_2657) ;  /* 0x0000000c00547947 */ /* 0x000fea0003800000 */
.L_x_2660:
        /* <DEDUP_REMOVED lines=9> */
.L_x_2664:
[----:B------:R-:W2:Y:S02]  /*3130*/  LDG.E R2, desc[UR36][R2.64] ;  /* 0x0000002402027981 */ /* 0x000ea4000c1e1900 */
[----:B--2---:R0:W1:Y:S01]  /*3140*/  I2F.F64 R16, R2 ;  /* 0x0000000200107312 */ /* 0x0040620000201c00 */
[----:B------:R-:W-:Y:S05]  /*3150*/  BRA `(.L_x_2657) ;  /* 0x0000000c00247947 */ /* 0x000fea0003800000 */
.L_x_2663:
[----:B------:R-:W2:Y:S02]  /*3160*/  LDG.E.U16 R2, desc[UR36][R2.64] ;  /* 0x0000002402027981 */ /* 0x000ea4000c1e1500 */
[----:B--2---:R0:W1:Y:S01]  /*3170*/  I2F.F64.S16 R16, R2 ;  /* 0x0000000200107312 */ /* 0x0040620000101c00 */
[----:B------:R-:W-:Y:S05]  /*3180*/  BRA `(.L_x_2657) ;  /* 0x0000000c00187947 */ /* 0x000fea0003800000 */
.L_x_2659:
        /* <DEDUP_REMOVED lines=10> */
.L_x_2666:
[----:B------:R-:W2:Y:S02]  /*3230*/  LDG.E.U16 R0, desc[UR36][R2.64] ;  /* 0x0000002402007981 */ /* 0x000ea4000c1e1500 */
[----:B--2---:R-:W-:-:S05]  /*3240*/  HADD2.F32 R0, -RZ, R0.H0_H0 ;  /* 0x20000000ff007230 */ /* 0x004fca0000004100 */
[----:B------:R-:W-:-:S04]  /*3250*/  FMUL.FTZ R0, R0, 1 ;  /* 0x3f80000000007820 */ /* 0x000fc80000410000 */
[----:B------:R0:W1:Y:S01]  /*3260*/  F2F.F64.F32 R16, R0 ;  /* 0x0000000000107310 */ /* 0x0000620000201800 */
[----:B------:R-:W-:Y:S05]  /*3270*/  BRA `(.L_x_2657) ;  /* 0x0000000800dc7947 */ /* 0x000fea0003800000 */
.L_x_2665:
        /* <DEDUP_REMOVED lines=10> */
.L_x_2668:
[----:B------:R-:W2:Y:S02]  /*3320*/  LDG.E.U16 R2, desc[UR36][R2.64] ;  /* 0x0000002402027981 */ /* 0x000ea4000c1e1500 */
[----:B--2---:R-:W-:-:S05]  /*3330*/  HADD2.F32 R0, -RZ, R2.H0_H0 ;  /* 0x20000002ff007230 */ /* 0x004fca0000004100 */
[----:B------:R-:W-:-:S04]  /*3340*/  FMUL.FTZ R0, R0, 1 ;  /* 0x3f80000000007820 */ /* 0x000fc80000410000 */
[----:B------:R0:W1:Y:S01]  /*3350*/  F2F.F64.F32 R16, R0 ;  /* 0x0000000000107310 */ /* 0x0000620000201800 */
[----:B------:R-:W-:Y:S05]  /*3360*/  BRA `(.L_x_2657) ;  /* 0x0000000800a07947 */ /* 0x000fea0003800000 */
.L_x_2667:
[----:B------:R0:W5:Y:S01]  /*3370*/  LDG.E.64 R16, desc[UR36][R2.64] ;  /* 0x0000002402107981 */ /* 0x000162000c1e1b00 */
[----:B------:R-:W-:Y:S05]  /*3380*/  BRA `(.L_x_2657) ;  /* 0x0000000800987947 */ /* 0x000fea0003800000 */
.L_x_2658:
        /* <DEDUP_REMOVED lines=13> */
.L_x_2671:
[----:B------:R0:W5:Y:S01]  /*3460*/  LDG.E.64 R16, desc[UR36][R2.64] ;  /* 0x0000002402107981 */ /* 0x000162000c1e1b00 */
[----:B------:R-:W-:Y:S05]  /*3470*/  BRA `(.L_x_2657) ;  /* 0x00000008005c7947 */ /* 0x000fea0003800000 */
.L_x_2670:
        /* <DEDUP_REMOVED lines=27> */
.L_x_2673:
        /* <DEDUP_REMOVED lines=14> */
.L_x_2672:
[----:B------:R-:W2:Y:S02]  /*3710*/  LDG.E.U16 R0, desc[UR36][R2.64] ;  /* 0x0000002402007981 */ /* 0x000ea4000c1e1500 */
[----:B--2---:R-:W-:-:S04]  /*3720*/  IMAD.U32 R0, R0, 0x10000, RZ ;  /* 0x0001000000007824 */ /* 0x004fc800078e00ff */
[----:B------:R-:W-:-:S04]  /*3730*/  FMUL.FTZ R0, R0, 1 ;  /* 0x3f80000000007820 */ /* 0x000fc80000410000 */
[----:B------:R0:W1:Y:S01]  /*3740*/  F2F.F64.F32 R16, R0 ;  /* 0x0000000000107310 */ /* 0x0000620000201800 */
[----:B------:R-:W-:Y:S05]  /*3750*/  BRA `(.L_x_2657) ;  /* 0x0000000400a47947 */ /* 0x000fea0003800000 */
.L_x_2669:
        /* <DEDUP_REMOVED lines=11> */
.L_x_2676:
[----:B------:R-:W2:Y:S02]  /*3810*/  LDG.E.U8 R3, desc[UR36][R2.64] ;  /* 0x0000002402037981 */ /* 0x000ea4000c1e1100 */
        /* <DEDUP_REMOVED lines=19> */
.L_x_2678:
[----:B------:R-:W-:Y:S05]  /*3950*/  BSYNC.RECONVERGENT B0 ;  /* 0x0000000000007941 */ /* 0x000fea0003800200 */
.L_x_2677:
[----:B------:R-:W-:Y:S01]  /*3960*/  IMAD.SHL.U32 R0, R0, 0x100000, RZ ;  /* 0x0010000000007824 */ /* 0x000fe200078e00ff */
[----:B------:R-:W-:-:S04]  /*3970*/  LEA R2, R2, 0x3b800000, 0x17 ;  /* 0x3b80000002027811 */ /* 0x000fc800078eb8ff */
[----:B------:R-:W-:-:S05]  /*3980*/  LOP3.LUT R0, R2, R0, R7, 0xfe, !PT ;  /* 0x0000000002007212 */ /* 0x000fca00078efe07 */
[----:B------:R-:W-:-:S04]  /*3990*/  FMUL.FTZ R0, R0, 1 ;  /* 0x3f80000000007820 */ /* 0x000fc80000410000 */
[----:B------:R0:W1:Y:S01]  /*39a0*/  F2F.F64.F32 R16, R0 ;  /* 0x0000000000107310 */ /* 0x0000620000201800 */
[----:B------:R-:W-:Y:S05]  /*39b0*/  BRA `(.L_x_2657) ;  /* 0x00000004000c7947 */ /* 0x000fea0003800000 */
.L_x_2675:
        /* <DEDUP_REMOVED lines=20> */
.L_x_2680:
[----:B------:R-:W-:Y:S05]  /*3b00*/  BSYNC.RECONVERGENT B0 ;  /* 0x0000000000007941 */ /* 0x000fea0003800200 */
.L_x_2679:
[----:B------:R-:W-:Y:S01]  /*3b10*/  IMAD.SHL.U32 R0, R0, 0x200000, RZ ;  /* 0x0020000000007824 */ /* 0x000fe200078e00ff */
[----:B------:R-:W-:-:S04]  /*3b20*/  LEA R2, R2, 0x37800000, 0x17 ;  /* 0x3780000002027811 */ /* 0x000fc800078eb8ff */
[----:B------:R-:W-:-:S05]  /*3b30*/  LOP3.LUT R0, R2, R0, R7, 0xfe, !PT ;  /* 0x0000000002007212 */ /* 0x000fca00078efe07 */
[----:B------:R-:W-:-:S04]  /*3b40*/  FMUL.FTZ R0, R0, 1 ;  /* 0x3f80000000007820 */ /* 0x000fc80000410000 */
[----:B------:R0:W1:Y:S01]  /*3b50*/  F2F.F64.F32 R16, R0 ;  /* 0x0000000000107310 */ /* 0x0000620000201800 */
[----:B------:R-:W-:Y:S05]  /*3b60*/  BRA `(.L_x_2657) ;  /* 0x0000000000a07947 */ /* 0x000fea0003800000 */
.L_x_2674:
        /* <DEDUP_REMOVED lines=18> */
.L_x_2662:
        /* <DEDUP_REMOVED lines=16> */
.L_x_2683:
[----:B------:R-:W-:Y:S05]  /*3d90*/  BRA `(.L_x_2657) ;  /* 0x0000000000147947 */ /* 0x000fea0003800000 */
.L_x_2682:
[----:B------:R-:W2:Y:S02]  /*3da0*/  LDG.E.64 R16, desc[UR36][R2.64] ;  /* 0x0000002402107981 */ /* 0x000ea4000c1e1b00 */
[----:B--2---:R-:W0:Y:S01]  /*3db0*/  I2F.F64.U64 R16, R16 ;  /* 0x0000001000107312 */ /* 0x004e220000301800 */
[----:B------:R-:W-:Y:S05]  /*3dc0*/  BRA `(.L_x_2657) ;  /* 0x0000000000087947 */ /* 0x000fea0003800000 */
.L_x_2681:
[----:B------:R-:W2:Y:S02]  /*3dd0*/  LDG.E R2, desc[UR36][R2.64] ;  /* 0x0000002402027981 */ /* 0x000ea4000c1e1900 */
[----:B--2---:R0:W1:Y:S02]  /*3de0*/  I2F.F64.U32 R16, R2 ;  /* 0x0000000200107312 */ /* 0x0040640000201800 */
.L_x_2657:
[----:B------:R-:W-:Y:S05]  /*3df0*/  BSYNC.RECONVERGENT B6 ;  /* 0x0000000000067941 */ /* 0x000fea0003800200 */
.L_x_2656:
[----:B0-----:R-:W0:Y:S01]  /*3e00*/  LDC.U8 R2, c[0x0][0x3c4] ;  /* 0x0000f100ff027b82 */ /* 0x001e220000000000 */
[CC--:B------:R-:W-:Y:S01]  /*3e10*/  ISETP.GE.AND P2, PT, R23.reuse, R19.reuse, PT ;  /* 0x000000131700720c */ /* 0x0c0fe20003f46270 */
[C---:B------:R-:W-:Y:S01]  /*3e20*/  VIADD R0, R23.reuse, 0x100 ;  /* 0x0000010017007836 */ /* 0x040fe20000000000 */
[----:B------:R-:W-:Y:S01]  /*3e30*/  BSSY.RECONVERGENT B0, `(.L_x_2684) ;  /* 0x0000011000007945 */ /* 0x000fe20003800200 */
[C---:B-1----:R-:W-:Y:S02]  /*3e40*/  VIADD R4, R23.reuse, 0x180 ;  /* 0x0000018017047836 */ /* 0x042fe40000000000 */
[----:B------:R-:W-:Y:S01]  /*3e50*/  VIADD R22, R23, 0x80 ;  /* 0x0000008017167836 */ /* 0x000fe20000000000 */
[-C--:B------:R-:W-:Y:S02]  /*3e60*/  ISETP.GE.AND P0, PT, R0, R19.reuse, PT ;  /* 0x000000130000720c */ /* 0x080fe40003f06270 */
[-C--:B------:R-:W-:Y:S02]  /*3e70*/  ISETP.GE.AND P1, PT, R4, R19.reuse, PT ;  /* 0x000000130400720c */ /* 0x080fe40003f26270 */
[----:B------:R-:W-:-:S03]  /*3e80*/  ISETP.GE.AND P3, PT, R22, R19, PT ;  /* 0x000000131600720c */ /* 0x000fc60003f66270 */
[----:B------:R-:W-:Y:S10]  /*3e90*/  @P2 BRA `(.L_x_2685) ;  /* 0x0000000000282947 */ /* 0x000ff40003800000 */
[----:B------:R-:W1:Y:S01]  /*3ea0*/  LDCU.64 UR4, c[0x0][0x398] ;  /* 0x00007300ff0477ac */ /* 0x000e620008000a00 */
[C---:B--2-45:R-:W-:Y:S02]  /*3eb0*/  DSETP.NEU.AND P4, PT, R28.reuse, +INF , PT ;  /* 0x7ff000001c00742a */ /* 0x074fe40003f8d000 */
[----:B------:R-:W-:-:S06]  /*3ec0*/  DSETP.NEU.AND P5, PT, R28, -INF , PT ;  /* 0xfff000001c00742a */ /* 0x000fcc0003fad000 */
[----:B-1----:R-:W-:Y:S02]  /*3ed0*/  FSEL R4, R28, UR4, P5 ;  /* 0x000000041c047c08 */ /* 0x002fe4000a800000 */
[----:B------:R-:W-:-:S04]  /*3ee0*/  FSEL R5, R29, UR5, P5 ;  /* 0x000000051d057c08 */ /* 0x000fc8000a800000 */
[----:B------:R-:W1:Y:S08]  /*3ef0*/  @!P4 LDC R4, c[0x0][0x390] ;  /* 0x0000e400ff04cb82 */ /* 0x000e700000000800 */
[----:B------:R-:W2:Y:S01]  /*3f00*/  @!P4 LDC R5, c[0x0][0x394] ;  /* 0x0000e500ff05cb82 */ /* 0x000ea20000000800 */
[----:B------:R-:W-:-:S14]  /*3f10*/  DSETP.NAN.AND P4, PT, R28, R28, PT ;  /* 0x0000001c1c00722a */ /* 0x000fdc0003f88000 */
[----:B-1----:R-:W1:Y:S08]  /*3f20*/  @P4 LDC R4, c[0x0][0x388] ;  /* 0x0000e200ff044b82 */ /* 0x002e700000000800 */
[----:B--2---:R-:W2:Y:S02]  /*3f30*/  @P4 LDC R5, c[0x0][0x38c] ;  /* 0x0000e300ff054b82 */ /* 0x004ea40000000800 */
.L_x_2685:
[----:B------:R-:W-:Y:S05]  /*3f40*/  BSYNC.RECONVERGENT B0 ;  /* 0x0000000000007941 */ /* 0x000fea0003800200 */
.L_x_2684:
[----:B------:R-:W-:Y:S04]  /*3f50*/  BSSY.RECONVERGENT B0, `(.L_x_2686) ;  /* 0x000000c000007945 */ /* 0x000fe80003800200 */
[----:B------:R-:W-:Y:S05]  /*3f60*/  @P3 BRA `(.L_x_2687) ;  /* 0x0000000000283947 */ /* 0x000fea0003800000 */
[----:B------:R-:W2:Y:S01]  /*3f70*/  LDCU.64 UR4, c[0x0][0x398] ;  /* 0x00007300ff0477ac */ /* 0x000ea20008000a00 */
[C---:B---3-5:R-:W-:Y:S02]  /*3f80*/  DSETP.NEU.AND P3, PT, R26.reuse, +INF , PT ;  /* 0x7ff000001a00742a */ /* 0x068fe40003f6d000 */
[----:B------:R-:W-:-:S06]  /*3f90*/  DSETP.NEU.AND P4, PT, R26, -INF , PT ;  /* 0xfff000001a00742a */ /* 0x000fcc0003f8d000 */
[----:B--2-4-:R-:W-:Y:S02]  /*3fa0*/  FSEL R28, R26, UR4, P4 ;  /* 0x000000041a1c7c08 */ /* 0x014fe4000a000000 */
[----:B------:R-:W-:-:S04]  /*3fb0*/  FSEL R29, R27, UR5, P4 ;  /* 0x000000051b1d7c08 */ /* 0x000fc8000a000000 */
[----:B------:R-:W2:Y:S08]  /*3fc0*/  @!P3 LDC R28, c[0x0][0x390] ;  /* 0x0000e400ff1cbb82 */ /* 0x000eb00000000800 */
[----:B------:R-:W3:Y:S01]  /*3fd0*/  @!P3 LDC R29, c[0x0][0x394] ;  /* 0x0000e500ff1dbb82 */ /* 0x000ee20000000800 */
[----:B------:R-:W-:-:S14]  /*3fe0*/  DSETP.NAN.AND P3, PT, R26, R26, PT ;  /* 0x0000001a1a00722a */ /* 0x000fdc0003f68000 */
[----:B--2---:R-:W2:Y:S08]  /*3ff0*/  @P3 LDC R28, c[0x0][0x388] ;  /* 0x0000e200ff1c3b82 */ /* 0x004eb00000000800 */
[----:B---3--:R-:W3:Y:S02]  /*4000*/  @P3 LDC R29, c[0x0][0x38c] ;  /* 0x0000e300ff1d3b82 */ /* 0x008ee40000000800 */
.L_x_2687:
[----:B------:R-:W-:Y:S05]  /*4010*/  BSYNC.RECONVERGENT B0 ;  /* 0x0000000000007941 */ /* 0x000fea0003800200 */
.L_x_2686:
[----:B------:R-:W-:Y:S04]  /*4020*/  BSSY.RECONVERGENT B0, `(.L_x_2688) ;  /* 0x000000e000007945 */ /* 0x000fe80003800200 */
[----:B------:R-:W-:Y:S05]  /*4030*/  @P0 BRA `(.L_x_2689) ;  /* 0x0000000000300947 */ /* 0x000fea0003800000 */
[----:B------:R-:W0:Y:S01]  /*4040*/  LDCU.64 UR4, c[0x0][0x398] ;  /* 0x00007300ff0477ac */ /* 0x000e220008000a00 */
[C---:B--2--5:R-:W-:Y:S02]  /*4050*/  DSETP.NEU.AND P0, PT, R24.reuse, +INF , PT ;  /* 0x7ff000001800742a */ /* 0x064fe40003f0d000 */
[----:B------:R-:W-:-:S06]  /*4060*/  DSETP.NEU.AND P3, PT, R24, -INF , PT ;  /* 0xfff000001800742a */ /* 0x000fcc0003f6d000 */
[----:B0-----:R-:W-:Y:S02]  /*4070*/  FSEL R0, R24, UR4, P3 ;  /* 0x0000000418007c08 */ /* 0x001fe40009800000 */
[----:B------:R-:W-:-:S04]  /*4080*/  FSEL R3, R25, UR5, P3 ;  /* 0x0000000519037c08 */ /* 0x000fc80009800000 */
[----:B------:R-:W0:Y:S08]  /*4090*/  @!P0 LDC R0, c[0x0][0x390] ;  /* 0x0000e400ff008b82 */ /* 0x000e300000000800 */
[----:B------:R-:W2:Y:S01]  /*40a0*/  @!P0 LDC R3, c[0x0][0x394] ;  /* 0x0000e500ff038b82 */ /* 0x000ea20000000800 */
[----:B------:R-:W-:-:S14]  /*40b0*/  DSETP.NAN.AND P0, PT, R24, R24, PT ;  /* 0x000000181800722a */ /* 0x000fdc0003f08000 */
[----:B0-----:R-:W0:Y:S08]  /*40c0*/  @P0 LDC R0, c[0x0][0x388] ;  /* 0x0000e200ff000b82 */ /* 0x001e300000000800 */
[----:B--2---:R-:W2:Y:S01]  /*40d0*/  @P0 LDC R3, c[0x0][0x38c] ;  /* 0x0000e300ff030b82 */ /* 0x004ea20000000800 */
[----:B0-----:R-:W-:Y:S02]  /*40e0*/  IMAD.MOV.U32 R24, RZ, RZ, R0 ;  /* 0x000000ffff187224 */ /* 0x001fe400078e0000 */
[----:B--2---:R-:W-:-:S07]  /*40f0*/  IMAD.MOV.U32 R25, RZ, RZ, R3 ;  /* 0x000000ffff197224 */ /* 0x004fce00078e0003 */
.L_x_2689:
[----:B------:R-:W-:Y:S05]  /*4100*/  BSYNC.RECONVERGENT B0 ;  /* 0x0000000000007941 */ /* 0x000fea0003800200 */
.L_x_2688:
[----:B------:R-:W-:Y:S04]  /*4110*/  BSSY.RECONVERGENT B0, `(.L_x_2690) ;  /* 0x000000e000007945 */ /* 0x000fe80003800200 */
[----:B------:R-:W-:Y:S05]  /*4120*/  @P1 BRA `(.L_x_2691) ;  /* 0x0000000000301947 */ /* 0x000fea0003800000 */
[----:B------:R-:W0:Y:S01]  /*4130*/  LDCU.64 UR4, c[0x0][0x398] ;  /* 0x00007300ff0477ac */ /* 0x000e220008000a00 */
[C---:B-----5:R-:W-:Y:S02]  /*4140*/  DSETP.NEU.AND P0, PT, R16.reuse, +INF , PT ;  /* 0x7ff000001000742a */ /* 0x060fe40003f0d000 */
[----:B------:R-:W-:-:S06]  /*4150*/  DSETP.NEU.AND P1, PT, R16, -INF , PT ;  /* 0xfff000001000742a */ /* 0x000fcc0003f2d000 */
[----:B0-----:R-:W-:Y:S02]  /*4160*/  FSEL R0, R16, UR4, P1 ;  /* 0x0000000410007c08 */ /* 0x001fe40008800000 */
[----:B------:R-:W-:-:S04]  /*4170*/  FSEL R3, R17, UR5, P1 ;  /* 0x0000000511037c08 */ /* 0x000fc80008800000 */
[----:B------:R-:W0:Y:S08]  /*4180*/  @!P0 LDC R0, c[0x0][0x390] ;  /* 0x0000e400ff008b82 */ /* 0x000e300000000800 */
[----:B------:R-:W1:Y:S01]  /*4190*/  @!P0 LDC R3, c[0x0][0x394] ;  /* 0x0000e500ff038b82 */ /* 0x000e620000000800 */
[----:B------:R-:W-:-:S14]  /*41a0*/  DSETP.NAN.AND P0, PT, R16, R16, PT ;  /* 0x000000101000722a */ /* 0x000fdc0003f08000 */
[----:B0-----:R-:W0:Y:S08]  /*41b0*/  @P0 LDC R0, c[0x0][0x388] ;  /* 0x0000e200ff000b82 */ /* 0x001e300000000800 */
[----:B-1----:R-:W1:Y:S01]  /*41c0*/  @P0 LDC R3, c[0x0][0x38c] ;  /* 0x0000e300ff030b82 */ /* 0x002e620000000800 */
[----:B0-----:R-:W-:Y:S02]  /*41d0*/  IMAD.MOV.U32 R16, RZ, RZ, R0 ;  /* 0x000000ffff107224 */ /* 0x001fe400078e0000 */
[----:B-1----:R-:W-:-:S07]  /*41e0*/  IMAD.MOV.U32 R17, RZ, RZ, R3 ;  /* 0x000000ffff117224 */ /* 0x002fce00078e0003 */
.L_x_2691:
[----:B------:R-:W-:Y:S05]  /*41f0*/  BSYNC.RECONVERGENT B0 ;  /* 0x0000000000007941 */ /* 0x000fea0003800200 */
.L_x_2690:
[----:B------:R-:W-:Y:S04]  /*4200*/  BSSY.RECONVERGENT B6, `(.L_x_2692) ;  /* 0x0000128000067945 */ /* 0x000fe80003800200 */
[----:B------:R-:W-:Y:S05]  /*4210*/  @P2 BRA `(.L_x_2693) ;  /* 0x0000001000982947 */ /* 0x000fea0003800000 */
[----:B------:R-:W1:Y:S01]  /*4220*/  LDCU UR4, c[0x0][0x3c8] ;  /* 0x00007900ff0477ac */ /* 0x000e620008000800 */
[----:B------:R-:W2:Y:S01]  /*4230*/  LDC.64 R8, c[0x0][0x3a8] ;  /* 0x0000ea00ff087b82 */ /* 0x000ea20000000a00 */
[----:B------:R-:W-:Y:S01]  /*4240*/  IMAD R0, R18, 0x200, R23 ;  /* 0x0000020012007824 */ /* 0x000fe200078e0217 */
        /* <DEDUP_REMOVED lines=15> */
[----:B------:R-:W0:Y:S01]  /*4340*/  F2I.F64.TRUNC R5, R4 ;  /* 0x0000000400057311 */ /* 0x000e22000030d100 */
[----:B------:R-:W-:Y:S01]  /*4350*/  IMAD.MOV.U32 R23, RZ, RZ, R22 ;  /* 0x000000ffff177224 */ /* 0x000fe200078e0016 */
[----:B0-----:R0:W-:Y:S01]  /*4360*/  STG.E.U8 desc[UR36][R8.64], R5 ;  /* 0x0000000508007986 */ /* 0x0011e2000c101124 */
[----:B------:R-:W-:Y:S05]  /*4370*/  BRA `(.L_x_2693) ;  /* 0x0000001000407947 */ /* 0x000fea0003800000 */
.L_x_2697:
[----:B------:R-:W0:Y:S01]  /*4380*/  F2I.S64.F64.TRUNC R4, R4 ;  /* 0x0000000400047311 */ /* 0x000e22000030d900 */
[----:B------:R-:W-:Y:S02]  /*4390*/  IMAD.MOV.U32 R23, RZ, RZ, R22 ;  /* 0x000000ffff177224 */ /* 0x000fe400078e0016 */
[----:B0-----:R-:W-:-:S05]  /*43a0*/  IMAD.MOV.U32 R3, RZ, RZ, R4 ;  /* 0x000000ffff037224 */ /* 0x001fca00078e0004 */
[----:B------:R0:W-:Y:S01]  /*43b0*/  STG.E.U8 desc[UR36][R8.64], R3 ;  /* 0x0000000308007986 */ /* 0x0001e2000c101124 */
[----:B------:R-:W-:Y:S05]  /*43c0*/  BRA `(.L_x_2693) ;  /* 0x00000010002c7947 */ /* 0x000fea0003800000 */
.L_x_2696:
[----:B------:R-:W-:-:S13]  /*43d0*/  ISETP.NE.AND P0, PT, R0, 0x2, PT ;  /* 0x000000020000780c */ /* 0x000fda0003f05270 */
[----:B------:R-:W-:Y:S05]  /*43e0*/  @!P0 BRA `(.L_x_2699) ;  /* 0x0000000000308947 */ /* 0x000fea0003800000 */
[----:B------:R-:W-:-:S13]  /*43f0*/  ISETP.NE.AND P0, PT, R0, 0x3, PT ;  /* 0x000000030000780c */ /* 0x000fda0003f05270 */
[----:B------:R-:W-:Y:S05]  /*4400*/  @!P0 BRA `(.L_x_2700) ;  /* 0x0000000000188947 */ /* 0x000fea0003800000 */
[----:B------:R-:W-:-:S13]  /*4410*/  ISETP.NE.AND P0, PT, R0, 0x4, PT ;  /* 0x000000040000780c */ /* 0x000fda0003f05270 */
[----:B------:R-:W-:Y:S05]  /*4420*/  @P0 BRA `(.L_x_2698) ;  /* 0x0000000c005c0947 */ /* 0x000fea0003800000 */
[----:B------:R-:W0:Y:S01]  /*4430*/  F2I.S64.F64.TRUNC R4, R4 ;  /* 0x0000000400047311 */ /* 0x000e22000030d900 */
[----:B------:R-:W-:Y:S01]  /*4440*/  IMAD.MOV.U32 R23, RZ, RZ, R22 ;  /* 0x000000ffff177224 */ /* 0x000fe200078e0016 */
[----:B0-----:R0:W-:Y:S01]  /*4450*/  STG.E.64 desc[UR36][R8.64], R4 ;  /* 0x0000000408007986 */ /* 0x0011e2000c101b24 */
[----:B------:R-:W-:Y:S05]  /*4460*/  BRA `(.L_x_2693) ;  /* 0x0000001000047947 */ /* 0x000fea0003800000 */
.L_x_2700:
[----:B------:R-:W0:Y:S01]  /*4470*/  F2I.F64.TRUNC R5, R4 ;  /* 0x0000000400057311 */ /* 0x000e22000030d100 */
[----:B------:R-:W-:Y:S01]  /*4480*/  IMAD.MOV.U32 R23, RZ, RZ, R22 ;  /* 0x000000ffff177224 */ /* 0x000fe200078e0016 */
[----:B0-----:R0:W-:Y:S01]  /*4490*/  STG.E desc[UR36][R8.64], R5 ;  /* 0x0000000508007986 */ /* 0x0011e2000c101924 */
[----:B------:R-:W-:Y:S05]  /*44a0*/  BRA `(.L_x_2693) ;  /* 0x0000000c00f47947 */ /* 0x000fea0003800000 */
.L_x_2699:
[----:B------:R-:W0:Y:S01]  /*44b0*/  F2I.F64.TRUNC R5, R4 ;  /* 0x0000000400057311 */ /* 0x000e22000030d100 */
[----:B------:R-:W-:Y:S01]  /*44c0*/  IMAD.MOV.U32 R23, RZ, RZ, R22 ;  /* 0x000000ffff177224 */ /* 0x000fe200078e0016 */
[----:B0-----:R0:W-:Y:S01]  /*44d0*/  STG.E.U16 desc[UR36][R8.64], R5 ;  /* 0x0000000508007986 */ /* 0x0011e2000c101524 */
[----:B------:R-:W-:Y:S05]  /*44e0*/  BRA `(.L_x_2693) ;  /* 0x0000000c00e47947 */ /* 0x000fea0003800000 */
.L_x_2695:
[----:B------:R-:W-:-:S13]  /*44f0*/  ISETP.GT.AND P0, PT, R0, 0x6, PT ;  /* 0x000000060000780c */ /* 0x000fda0003f04270 */
[----:B------:R-:W-:Y:S05]  /*4500*/  @P0 BRA `(.L_x_2701) ;  /* 0x0000000000540947 */ /* 0x000fea0003800000 */
[----:B------:R-:W-:-:S13]  /*4510*/  ISETP.NE.AND P0, PT, R0, 0x5, PT ;  /* 0x000000050000780c */ /* 0x000fda0003f05270 */
[----:B------:R-:W-:Y:S05]  /*4520*/  @!P0 BRA `(.L_x_2702) ;  /* 0x0000000000288947 */ /* 0x000fea0003800000 */
[----:B------:R-:W-:-:S13]  /*4530*/  ISETP.NE.AND P0, PT, R0, 0x6, PT ;  /* 0x000000060000780c */ /* 0x000fda0003f05270 */
[----:B------:R-:W-:Y:S05]  /*4540*/  @P0 BRA `(.L_x_2698) ;  /* 0x0000000c00140947 */ /* 0x000fea0003800000 */
[----:B------:R-:W-:Y:S01]  /*4550*/  UMOV UR4, 0xf0000000 ;  /* 0xf000000000047882 */ /* 0x000fe20000000000 */
[----:B------:R-:W-:Y:S01]  /*4560*/  UMOV UR5, 0x380fffff ;  /* 0x380fffff00057882 */ /* 0x000fe20000000000 */
[----:B------:R-:W0:Y:S01]  /*4570*/  F2F.F32.F64 R3, R4 ;  /* 0x0000000400037310 */ /* 0x000e220000301000 */
[----:B------:R-:W-:Y:S01]  /*4580*/  DSETP.GEU.AND P0, PT, |R4|, UR4, PT ;  /* 0x0000000404007e2a */ /* 0x000fe2000bf0e200 */
[----:B------:R-:W-:-:S13]  /*4590*/  IMAD.MOV.U32 R23, RZ, RZ, R22 ;  /* 0x000000ffff177224 */ /* 0x000fda00078e0016 */
[----:B0-----:R-:W-:-:S05]  /*45a0*/  @!P0 FMUL R3, R3, 1.175494350822287508e-38 ;  /* 0x0080000003038820 */ /* 0x001fca0000400000 */
[----:B------:R0:W-:Y:S01]  /*45b0*/  STG.E desc[UR36][R8.64], R3 ;  /* 0x0000000308007986 */ /* 0x0001e2000c101924 */
[----:B------:R-:W-:Y:S05]  /*45c0*/  BRA `(.L_x_2693) ;  /* 0x0000000c00ac7947 */ /* 0x000fea0003800000 */
.L_x_2702:
[----:B------:R-:W-:Y:S01]  /*45d0*/  UMOV UR4, 0xf0000000 ;  /* 0xf000000000047882 */ /* 0x000fe20000000000 */
[----:B------:R-:W-:Y:S01]  /*45e0*/  UMOV UR5, 0x380fffff ;  /* 0x380fffff00057882 */ /* 0x000fe20000000000 */
[----:B------:R-:W0:Y:S01]  /*45f0*/  F2F.F32.F64 R0, R4 ;  /* 0x0000000400007310 */ /* 0x000e220000301000 */
[----:B------:R-:W-:Y:S01]  /*4600*/  DSETP.GEU.AND P0, PT, |R4|, UR4, PT ;  /* 0x0000000404007e2a */ /* 0x000fe2000bf0e200 */
[----:B------:R-:W-:-:S13]  /*4610*/  IMAD.MOV.U32 R23, RZ, RZ, R22 ;  /* 0x000000ffff177224 */ /* 0x000fda00078e0016 */
[----:B0-----:R-:W-:-:S05]  /*4620*/  @!P0 FMUL R0, R0, 1.175494350822287508e-38 ;  /* 0x0080000000008820 */ /* 0x001fca0000400000 */
[----:B------:R-:W-:-:S05]  /*4630*/  F2FP.F16.F32.PACK_AB R0, RZ, R0 ;  /* 0x00000000ff00723e */ /* 0x000fca00000000ff */
[----:B------:R0:W-:Y:S01]  /*4640*/  STG.E.U16 desc[UR36][R8.64], R0 ;  /* 0x0000000008007986 */ /* 0x0001e2000c101524 */
[----:B------:R-:W-:Y:S05]  /*4650*/  BRA `(.L_x_2693) ;  /* 0x0000000c00887947 */ /* 0x000fea0003800000 */
.L_x_2701:
[----:B------:R-:W-:-:S13]  /*4660*/  ISETP.NE.AND P0, PT, R0, 0x7, PT ;  /* 0x000000070000780c */ /* 0x000fda0003f05270 */
[----:B------:R-:W-:Y:S05]  /*4670*/  @!P0 BRA `(.L_x_2703) ;  /* 0x00000000005c8947 */ /* 0x000fea0003800000 */
        /* <DEDUP_REMOVED lines=8> */
[----:B------:R-:W-:Y:S02]  /*4700*/  IMAD.MOV.U32 R7, RZ, RZ, RZ ;  /* 0x000000ffff077224 */ /* 0x000fe400078e00ff */
[----:B------:R-:W-:-:S11]  /*4710*/  IMAD.MOV.U32 R23, RZ, RZ, R22 ;  /* 0x000000ffff177224 */ /* 0x000fd600078e0016 */
[----:B0-----:R-:W-:-:S05]  /*4720*/  @!P0 FMUL R6, R6, 1.175494350822287508e-38 ;  /* 0x0080000006068820 */ /* 0x001fca0000400000 */
[----:B------:R0:W-:Y:S01]  /*4730*/  STG.E.64 desc[UR36][R8.64], R6 ;  /* 0x0000000608007986 */ /* 0x0001e2000c101b24 */
[----:B------:R-:W-:Y:S05]  /*4740*/  BRA `(.L_x_2693) ;  /* 0x0000000c004c7947 */ /* 0x000fea0003800000 */
.L_x_2704:
[----:B------:R-:W-:Y:S01]  /*4750*/  UMOV UR4, 0xf0000000 ;  /* 0xf000000000047882 */ /* 0x000fe20000000000 */
[----:B------:R-:W-:Y:S01]  /*4760*/  UMOV UR5, 0x380fffff ;  /* 0x380fffff00057882 */ /* 0x000fe20000000000 */
[----:B------:R-:W0:Y:S01]  /*4770*/  F2F.F32.F64 R0, R4 ;  /* 0x0000000400007310 */ /* 0x000e220000301000 */
[----:B------:R-:W-:Y:S01]  /*4780*/  DSETP.GEU.AND P0, PT, |R4|, UR4, PT ;  /* 0x0000000404007e2a */ /* 0x000fe2000bf0e200 */
[----:B------:R-:W-:-:S13]  /*4790*/  IMAD.MOV.U32 R23, RZ, RZ, R22 ;  /* 0x000000ffff177224 */ /* 0x000fda00078e0016 */
[----:B0-----:R-:W-:-:S05]  /*47a0*/  @!P0 FMUL R0, R0, 1.175494350822287508e-38 ;  /* 0x0080000000008820 */ /* 0x001fca0000400000 */
[----:B------:R-:W-:-:S04]  /*47b0*/  F2FP.F16.F32.PACK_AB R3, RZ, R0 ;  /* 0x00000000ff03723e */ /* 0x000fc800000000ff */
[----:B------:R-:W-:-:S05]  /*47c0*/  PRMT R3, R3, 0x5410, RZ ;  /* 0x0000541003037816 */ /* 0x000fca00000000ff */
[----:B------:R0:W-:Y:S01]  /*47d0*/  STG.E desc[UR36][R8.64], R3 ;  /* 0x0000000308007986 */ /* 0x0001e2000c101924 */
[----:B------:R-:W-:Y:S05]  /*47e0*/  BRA `(.L_x_2693) ;  /* 0x0000000c00247947 */ /* 0x000fea0003800000 */
.L_x_2703:
[----:B------:R0:W-:Y:S01]  /*47f0*/  STG.E.64 desc[UR36][R8.64], R4 ;  /* 0x0000000408007986 */ /* 0x0001e2000c101b24 */
[----:B------:R-:W-:Y:S01]  /*4800*/  IMAD.MOV.U32 R23, RZ, RZ, R22 ;  /* 0x000000ffff177224 */ /* 0x000fe200078e0016 */
[----:B------:R-:W-:Y:S06]  /*4810*/  BRA `(.L_x_2693) ;  /* 0x0000000c00187947 */ /* 0x000fec0003800000 */
.L_x_2694:
        /* <DEDUP_REMOVED lines=8> */
[----:B------:R-:W-:Y:S01]  /*48a0*/  DSETP.NEU.AND P0, PT, R4, RZ, PT ;  /* 0x000000ff0400722a */ /* 0x000fe20003f0d000 */
[----:B------:R-:W-:-:S05]  /*48b0*/  IMAD.MOV.U32 R23, RZ, RZ, R22 ;  /* 0x000000ffff177224 */ /* 0x000fca00078e0016 */
[----:B------:R-:W-:-:S05]  /*48c0*/  SEL R3, RZ, 0x1, !P0 ;  /* 0x00000001ff037807 */ /* 0x000fca0004000000 */
[----:B------:R0:W-:Y:S01]  /*48d0*/  STG.E.U8 desc[UR36][R8.64], R3 ;  /* 0x0000000308007986 */ /* 0x0001e2000c101124 */
[----:B------:R-:W-:Y:S05]  /*48e0*/  BRA `(.L_x_2693) ;  /* 0x0000000800e47947 */ /* 0x000fea0003800000 */
.L_x_2707:
[----:B------:R-:W-:Y:S01]  /*48f0*/  CS2R R6, SRZ ;  /* 0x0000000000067805 */ /* 0x000fe2000001ff00 */
[----:B------:R-:W-:-:S04]  /*4900*/  IMAD.MOV.U32 R23, RZ, RZ, R22 ;  /* 0x000000ffff177224 */ /* 0x000fc800078e0016 */
[----:B------:R0:W-:Y:S01]  /*4910*/  STG.E.128 desc[UR36][R8.64], R4 ;  /* 0x0000000408007986 */ /* 0x0001e2000c101d24 */
[----:B------:R-:W-:Y:S05]  /*4920*/  BRA `(.L_x_2693) ;  /* 0x0000000800d47947 */ /* 0x000fea0003800000 */
.L_x_2706:
        /* <DEDUP_REMOVED lines=23> */
.L_x_2711:
[----:B------:R-:W-:Y:S05]  /*4aa0*/  BSYNC.RECONVERGENT B0 ;  /* 0x0000000000007941 */ /* 0x000fea0003800200 */
.L_x_2710:
[----:B------:R-:W-:Y:S01]  /*4ab0*/  LOP3.LUT R7, R0, 0x80, R7, 0xf8, !PT ;  /* 0x0000008000077812 */ /* 0x000fe200078ef807 */
[----:B------:R-:W-:-:S04]  /*4ac0*/  IMAD.MOV.U32 R23, RZ, RZ, R22 ;  /* 0x000000ffff177224 */ /* 0x000fc800078e0016 */
[----:B------:R0:W-:Y:S01]  /*4ad0*/  STG.E.U8 desc[UR36][R8.64], R7 ;  /* 0x0000000708007986 */ /* 0x0001e2000c101124 */
[----:B------:R-:W-:Y:S05]  /*4ae0*/  BRA `(.L_x_2693) ;  /* 0x0000000800647947 */ /* 0x000fea0003800000 */
.L_x_2709:
[----:B------:R-:W-:Y:S01]  /*4af0*/  UMOV UR4, 0xf0000000 ;  /* 0xf000000000047882 */ /* 0x000fe20000000000 */
[----:B------:R-:W-:Y:S01]  /*4b00*/  UMOV UR5, 0x380fffff ;  /* 0x380fffff00057882 */ /* 0x000fe20000000000 */
[----:B------:R-:W0:Y:S01]  /*4b10*/  F2F.F32.F64 R10, R4 ;  /* 0x00000004000a7310 */ /* 0x000e220000301000 */
[----:B------:R-:W-:Y:S01]  /*4b20*/  DSETP.GEU.AND P0, PT, |R4|, UR4, PT ;  /* 0x0000000404007e2a */ /* 0x000fe2000bf0e200 */
[----:B------:R-:W-:-:S13]  /*4b30*/  BSSY.RECONVERGENT B0, `(.L_x_2712) ;  /* 0x000000f000007945 */ /* 0x000fda0003800200 */
[----:B0-----:R-:W-:-:S05]  /*4b40*/  @!P0 FMUL R10, R10, 1.175494350822287508e-38 ;  /* 0x008000000a0a8820 */ /* 0x001fca0000400000 */
        /* <DEDUP_REMOVED lines=13> */
.L_x_2713:
[----:B------:R-:W-:Y:S05]  /*4c20*/  BSYNC.RECONVERGENT B0 ;  /* 0x0000000000007941 */ /* 0x000fea0003800200 */
.L_x_2712:
[----:B------:R-:W-:Y:S01]  /*4c30*/  LOP3.LUT R7, R0, 0x80, R7, 0xf8, !PT ;  /* 0x0000008000077812 */ /* 0x000fe200078ef807 */
[----:B------:R-:W-:-:S04]  /*4c40*/  IMAD.MOV.U32 R23, RZ, RZ, R22 ;  /* 0x000000ffff177224 */ /* 0x000fc800078e0016 */
[----:B------:R0:W-:Y:S01]  /*4c50*/  STG.E.U8 desc[UR36][R8.64], R7 ;  /* 0x0000000708007986 */ /* 0x0001e2000c101124 */
[----:B------:R-:W-:Y:S05]  /*4c60*/  BRA `(.L_x_2693) ;  /* 0x0000000800047947 */ /* 0x000fea0003800000 */
.L_x_2708:
[----:B------:R-:W-:Y:S01]  /*4c70*/  UMOV UR4, 0xf0000000 ;  /* 0xf000000000047882 */ /* 0x000fe20000000000 */
[----:B------:R-:W-:Y:S01]  /*4c80*/  UMOV UR5, 0x380fffff ;  /* 0x380fffff00057882 */ /* 0x000fe20000000000 */
[----:B------:R-:W0:Y:S01]  /*4c90*/  F2F.F32.F64 R0, R4 ;  /* 0x0000000400007310 */ /* 0x000e220000301000 */
[----:B------:R-:W-:Y:S01]  /*4ca0*/  DSETP.GEU.AND P0, PT, |R4|, UR4, PT ;  /* 0x0000000404007e2a */ /* 0x000fe2000bf0e200 */
[----:B------:R-:W-:-:S13]  /*4cb0*/  IMAD.MOV.U32 R23, RZ, RZ, R22 ;  /* 0x000000ffff177224 */ /* 0x000fda00078e0016 */
[----:B0-----:R-:W-:-:S05]  /*4cc0*/  @!P0 FMUL R0, R0, 1.175494350822287508e-38 ;  /* 0x0080000000008820 */ /* 0x001fca0000400000 */
[----:B------:R-:W-:-:S05]  /*4cd0*/  F2FP.BF16.F32.PACK_AB R0, RZ, R0 ;  /* 0x00000000ff00723e */ /* 0x000fca00000010ff */
[----:B------:R0:W-:Y:S01]  /*4ce0*/  STG.E.U16 desc[UR36][R8.64], R0 ;  /* 0x0000000008007986 */ /* 0x0001e2000c101524 */
[----:B------:R-:W-:Y:S05]  /*4cf0*/  BRA `(.L_x_2693) ;  /* 0x0000000400e07947 */ /* 0x000fea0003800000 */
.L_x_2705:
        /* <DEDUP_REMOVED lines=8> */
[----:B------:R-:W0:Y:S01]  /*4d80*/  F2I.U32.F64.TRUNC R5, R4 ;  /* 0x0000000400057311 */ /* 0x000e22000030d000 */
[----:B------:R-:W-:Y:S01]  /*4d90*/  IMAD.MOV.U32 R23, RZ, RZ, R22 ;  /* 0x000000ffff177224 */ /* 0x000fe200078e0016 */
[----:B0-----:R0:W-:Y:S01]  /*4da0*/  STG.E.U16 desc[UR36][R8.64], R5 ;  /* 0x0000000508007986 */ /* 0x0011e2000c101524 */
[----:B------:R-:W-:Y:S05]  /*4db0*/  BRA `(.L_x_2693) ;  /* 0x0000000400b07947 */ /* 0x000fea0003800000 */
.L_x_2716:
[----:B------:R-:W-:Y:S01]  /*4dc0*/  UMOV UR4, 0xf0000000 ;  /* 0xf000000000047882 */ /* 0x000fe20000000000 */
[----:B------:R-:W-:Y:S01]  /*4dd0*/  UMOV UR5, 0x380fffff ;  /* 0x380fffff00057882 */ /* 0x000fe20000000000 */
[----:B------:R-:W0:Y:S01]  /*4de0*/  F2F.F32.F64 R7, R4 ;  /* 0x0000000400077310 */ /* 0x000e220000301000 */
        /* <DEDUP_REMOVED lines=14> */
.L_x_2719:
[----:B------:R-:W-:-:S04]  /*4ed0*/  SHF.R.U32.HI R0, RZ, 0x14, R7 ;  /* 0x00000014ff007819 */ /* 0x000fc80000011607 */
[----:B------:R-:W-:-:S04]  /*4ee0*/  LOP3.LUT R0, R0, 0x1, RZ, 0xc0, !PT ;  /* 0x0000000100007812 */ /* 0x000fc800078ec0ff */
[----:B------:R-:W-:-:S04]  /*4ef0*/  IADD3 R0, PT, PT, R7, 0x487ffff, R0 ;  /* 0x0487ffff07007810 */ /* 0x000fc80007ffe000 */
[----:B------:R-:W-:-:S04]  /*4f00*/  SHF.R.U32.HI R0, RZ, 0x14, R0 ;  /* 0x00000014ff007819 */ /* 0x000fc80000011600 */
[----:B------:R-:W-:-:S07]  /*4f10*/  LOP3.LUT R3, R0, 0xff, RZ, 0xc0, !PT ;  /* 0x000000ff00037812 */ /* 0x000fce00078ec0ff */
.L_x_2720:
[----:B------:R-:W-:-:S04]  /*4f20*/  SHF.R.U32.HI R0, RZ, 0x18, R7 ;  /* 0x00000018ff007819 */ /* 0x000fc80000011607 */
[----:B------:R-:W-:-:S07]  /*4f30*/  LOP3.LUT R0, R3, 0x80, R0, 0xf8, !PT ;  /* 0x0000008003007812 */ /* 0x000fce00078ef800 */
.L_x_2718:
[----:B------:R-:W-:Y:S05]  /*4f40*/  BSYNC.RECONVERGENT B0 ;  /* 0x0000000000007941 */ /* 0x000fea0003800200 */
.L_x_2717:
[----:B------:R0:W-:Y:S01]  /*4f50*/  STG.E.U8 desc[UR36][R8.64], R0 ;  /* 0x0000000008007986 */ /* 0x0001e2000c101124 */
[----:B------:R-:W-:Y:S01]  /*4f60*/  IMAD.MOV.U32 R23, RZ, RZ, R22 ;  /* 0x000000ffff177224 */ /* 0x000fe200078e0016 */
[----:B------:R-:W-:Y:S06]  /*4f70*/  BRA `(.L_x_2693) ;  /* 0x0000000400407947 */ /* 0x000fec0003800000 */
.L_x_2715:
        /* <DEDUP_REMOVED lines=17> */
.L_x_2723:
[----:B------:R-:W-:-:S04]  /*5090*/  SHF.R.U32.HI R0, RZ, 0x15, R7 ;  /* 0x00000015ff007819 */ /* 0x000fc80000011607 */
[----:B------:R-:W-:-:S04]  /*50a0*/  LOP3.LUT R0, R0, 0x1, RZ, 0xc0, !PT ;  /* 0x0000000100007812 */ /* 0x000fc800078ec0ff */
[----:B------:R-:W-:-:S04]  /*50b0*/  IADD3 R0, PT, PT, R7, 0x88fffff, R0 ;  /* 0x088fffff07007810 */ /* 0x000fc80007ffe000 */
[----:B------:R-:W-:-:S04]  /*50c0*/  SHF.R.U32.HI R0, RZ, 0x15, R0 ;  /* 0x00000015ff007819 */ /* 0x000fc80000011600 */
[----:B------:R-:W-:-:S07]  /*50d0*/  LOP3.LUT R3, R0, 0xff, RZ, 0xc0, !PT ;  /* 0x000000ff00037812 */ /* 0x000fce00078ec0ff */
.L_x_2724:
[----:B------:R-:W-:-:S04]  /*50e0*/  SHF.R.U32.HI R0, RZ, 0x18, R7 ;  /* 0x00000018ff007819 */ /* 0x000fc80000011607 */
[----:B------:R-:W-:-:S07]  /*50f0*/  LOP3.LUT R0, R3, 0x80, R0, 0xf8, !PT ;  /* 0x0000008003007812 */ /* 0x000fce00078ef800 */
.L_x_2722:
[----:B------:R-:W-:Y:S05]  /*5100*/  BSYNC.RECONVERGENT B0 ;  /* 0x0000000000007941 */ /* 0x000fea0003800200 */
.L_x_2721:
[----:B------:R0:W-:Y:S01]  /*5110*/  STG.E.U8 desc[UR36][R8.64], R0 ;  /* 0x0000000008007986 */ /* 0x0001e2000c101124 */
[----:B------:R-:W-:Y:S01]  /*5120*/  IMAD.MOV.U32 R23, RZ, RZ, R22 ;  /* 0x000000ffff177224 */ /* 0x000fe200078e0016 */
[----:B------:R-:W-:Y:S06]  /*5130*/  BRA `(.L_x_2693) ;  /* 0x0000000000d07947 */ /* 0x000fec0003800000 */
.L_x_2714:
[----:B------:R-:W-:-:S13]  /*5140*/  ISETP.NE.AND P0, PT, R0, 0x1c, PT ;  /* 0x0000001c0000780c */ /* 0x000fda0003f05270 */
[----:B------:R-:W-:Y:S05]  /*5150*/  @!P0 BRA `(.L_x_2725) ;  /* 0x0000000000bc8947 */ /* 0x000fea0003800000 */
[----:B------:R-:W-:-:S13]  /*5160*/  ISETP.NE.AND P0, PT, R0, 0x1d, PT ;  /* 0x0000001d0000780c */ /* 0x000fda0003f05270 */
[----:B------:R-:W-:Y:S05]  /*5170*/  @!P0 BRA `(.L_x_2726) ;  /* 0x0000000000a48947 */ /* 0x000fea0003800000 */
[----:B------:R-:W-:-:S13]  /*5180*/  ISETP.NE.AND P0, PT, R0, 0x2c, PT ;  /* 0x0000002c0000780c */ /* 0x000fda0003f05270 */
[----:B------:R-:W-:Y:S05]  /*5190*/  @!P0 BRA `(.L_x_2727) ;  /* 0x0000000000488947 */ /* 0x000fea0003800000 */
.L_x_2698:
        /* <DEDUP_REMOVED lines=16> */
.L_x_2728:
[----:B------:R-:W-:Y:S01]  /*52a0*/  IMAD.MOV.U32 R23, RZ, RZ, R22 ;  /* 0x000000ffff177224 */ /* 0x000fe200078e0016 */
[----:B------:R-:W-:Y:S06]  /*52b0*/  BRA `(.L_x_2693) ;  /* 0x0000000000707947 */ /* 0x000fec0003800000 */
.L_x_2727:
[----:B------:R-:W-:Y:S01]  /*52c0*/  UMOV UR4, 0xf0000000 ;  /* 0xf000000000047882 */ /* 0x000fe20000000000 */
[----:B------:R-:W-:Y:S01]  /*52d0*/  UMOV UR5, 0x380fffff ;  /* 0x380fffff00057882 */ /* 0x000fe20000000000 */
[----:B------:R-:W0:Y:S01]  /*52e0*/  F2F.F32.F64 R10, R4 ;  /* 0x00000004000a7310 */ /* 0x000e220000301000 */
[----:B------:R-:W-:Y:S01]  /*52f0*/  DSETP.GEU.AND P0, PT, |R4|, UR4, PT ;  /* 0x0000000404007e2a */ /* 0x000fe2000bf0e200 */
[----:B------:R-:W-:-:S13]  /*5300*/  IMAD.MOV.U32 R23, RZ, RZ, R22 ;  /* 0x000000ffff177224 */ /* 0x000fda00078e0016 */
[----:B0-----:R-:W-:-:S05]  /*5310*/  @!P0 FMUL R10, R10, 1.175494350822287508e-38 ;  /* 0x008000000a0a8820 */ /* 0x001fca0000400000 */
        /* <DEDUP_REMOVED lines=15> */
.L_x_2726:
[----:B------:R-:W0:Y:S01]  /*5410*/  F2I.U64.F64.TRUNC R4, R4 ;  /* 0x0000000400047311 */ /* 0x000e22000030d800 */
[----:B------:R-:W-:Y:S01]  /*5420*/  IMAD.MOV.U32 R23, RZ, RZ, R22 ;  /* 0x000000ffff177224 */ /* 0x000fe200078e0016 */
[----:B0-----:R0:W-:Y:S01]  /*5430*/  STG.E.64 desc[UR36][R8.64], R4 ;  /* 0x0000000408007986 */ /* 0x0011e2000c101b24 */
[----:B------:R-:W-:Y:S05]  /*5440*/  BRA `(.L_x_2693) ;  /* 0x00000000000c7947 */ /* 0x000fea0003800000 */
.L_x_2725:
[----:B------:R-:W0:Y:S01]  /*5450*/  F2I.U32.F64.TRUNC R5, R4 ;  /* 0x0000000400057311 */ /* 0x000e22000030d000 */
[----:B------:R-:W-:Y:S01]  /*5460*/  IMAD.MOV.U32 R23, RZ, RZ, R22 ;  /* 0x000000ffff177224 */ /* 0x000fe200078e0016 */
[----:B0-----:R0:W-:Y:S06]  /*5470*/  STG.E desc[UR36][R8.64], R5 ;  /* 0x0000000508007986 */ /* 0x0011ec000c101924 */
.L_x_2693:
[----:B------:R-:W-:Y:S05]  /*5480*/  BSYNC.RECONVERGENT B6 ;  /* 0x0000000000067941 */ /* 0x000fea0003800200 */
.L_x_2692:
[----:B------:R-:W-:Y:S01]  /*5490*/  ISETP.GE.AND P0, PT, R23, R19, PT ;  /* 0x000000131700720c */ /* 0x000fe20003f06270 */
[----:B------:R-:W-:-:S12]  /*54a0*/  BSSY.RECONVERGENT B6, `(.L_x_2729) ;  /* 0x0000228000067945 */ /* 0x000fd80003800200 */
[----:B------:R-:W-:Y:S05]  /*54b0*/  @P0 BRA `(.L_x_2730) ;  /* 0x0000002000980947 */ /* 0x000fea0003800000 */
[----:B------:R-:W3:Y:S01]  /*54c0*/  LDCU UR4, c[0x0][0x3c8] ;  /* 0x00007900ff0477ac */ /* 0x000ee20008000800 */
[----:B012---:R-:W0:Y:S01]  /*54d0*/  LDC.64 R4, c[0x0][0x3a8] ;  /* 0x0000ea00ff047b82 */ /* 0x007e220000000a00 */
[----:B------:R-:W-:Y:S01]  /*54e0*/  IMAD R0, R18, 0x200, R23 ;  /* 0x0000020012007824 */ /* 0x000fe200078e0217 */
[----:B------:R-:W-:-:S03]  /*54f0*/  PRMT R6, R2, 0x9910, RZ ;  /* 0x0000991002067816 */ /* 0x000fc600000000ff */
[----:B---3--:R-:W-:Y:S02]  /*5500*/  IMAD R3, R0, UR4, RZ ;  /* 0x0000000400037c24 */ /* 0x008fe4000f8e02ff */
        /* <DEDUP_REMOVED lines=13> */
[----:B----45:R-:W0:Y:S02]  /*55e0*/  F2I.F64.TRUNC R29, R28 ;  /* 0x0000001c001d7311 */ /* 0x030e24000030d100 */
[----:B0-----:R1:W-:Y:S01]  /*55f0*/  STG.E.U8 desc[UR36][R4.64], R29 ;  /* 0x0000001d04007986 */ /* 0x0013e2000c101124 */
[----:B------:R-:W-:Y:S05]  /*5600*/  BRA `(.L_x_2736) ;  /* 0x0000000c00f07947 */ /* 0x000fea0003800000 */
.L_x_2734:
[----:B----45:R-:W0:Y:S02]  /*5610*/  F2I.S64.F64.TRUNC R28, R28 ;  /* 0x0000001c001c7311 */ /* 0x030e24000030d900 */
[----:B0-----:R-:W-:-:S05]  /*5620*/  IMAD.MOV.U32 R3, RZ, RZ, R28 ;  /* 0x000000ffff037224 */ /* 0x001fca00078e001c */
[----:B------:R0:W-:Y:S01]  /*5630*/  STG.E.U8 desc[UR36][R4.64], R3 ;  /* 0x0000000304007986 */ /* 0x0001e2000c101124 */
[----:B------:R-:W-:Y:S05]  /*5640*/  BRA `(.L_x_2736) ;  /* 0x0000000c00e07947 */ /* 0x000fea0003800000 */
.L_x_2733:
[----:B------:R-:W-:-:S13]  /*5650*/  ISETP.NE.AND P0, PT, R0, 0x2, PT ;  /* 0x000000020000780c */ /* 0x000fda0003f05270 */
[----:B------:R-:W-:Y:S05]  /*5660*/  @!P0 BRA `(.L_x_2737) ;  /* 0x0000000000288947 */ /* 0x000fea0003800000 */
[----:B------:R-:W-:-:S13]  /*5670*/  ISETP.NE.AND P0, PT, R0, 0x3, PT ;  /* 0x000000030000780c */ /* 0x000fda0003f05270 */
[----:B------:R-:W-:Y:S05]  /*5680*/  @!P0 BRA `(.L_x_2738) ;  /* 0x0000000000148947 */ /* 0x000fea0003800000 */
[----:B------:R-:W-:-:S13]  /*5690*/  ISETP.NE.AND P0, PT, R0, 0x4, PT ;  /* 0x000000040000780c */ /* 0x000fda0003f05270 */
[----:B------:R-:W-:Y:S05]  /*56a0*/  @P0 BRA `(.L_x_2735) ;  /* 0x0000000800b40947 */ /* 0x000fea0003800000 */
[----:B----45:R-:W0:Y:S02]  /*56b0*/  F2I.S64.F64.TRUNC R28, R28 ;  /* 0x0000001c001c7311 */ /* 0x030e24000030d900 */
[----:B0-----:R4:W-:Y:S01]  /*56c0*/  STG.E.64 desc[UR36][R4.64], R28 ;  /* 0x0000001c04007986 */ /* 0x0019e2000c101b24 */
[----:B------:R-:W-:Y:S05]  /*56d0*/  BRA `(.L_x_2736) ;  /* 0x0000000c00bc7947 */ /* 0x000fea0003800000 */
.L_x_2738:
[----:B----45:R-:W0:Y:S02]  /*56e0*/  F2I.F64.TRUNC R29, R28 ;  /* 0x0000001c001d7311 */ /* 0x030e24000030d100 */
[----:B0-----:R3:W-:Y:S01]  /*56f0*/  STG.E desc[UR36][R4.64], R29 ;  /* 0x0000001d04007986 */ /* 0x0017e2000c101924 */
[----:B------:R-:W-:Y:S05]  /*5700*/  BRA `(.L_x_2736) ;  /* 0x0000000c00b07947 */ /* 0x000fea0003800000 */
.L_x_2737:
[----:B----45:R-:W0:Y:S02]  /*5710*/  F2I.F64.TRUNC R29, R28 ;  /* 0x0000001c001d7311 */ /* 0x030e24000030d100 */
[----:B0-----:R2:W-:Y:S01]  /*5720*/  STG.E.U16 desc[UR36][R4.64], R29 ;  /* 0x0000001d04007986 */ /* 0x0015e2000c101524 */
[----:B------:R-:W-:Y:S05]  /*5730*/  BRA `(.L_x_2736) ;  /* 0x0000000c00a47947 */ /* 0x000fea0003800000 */
.L_x_2732:
        /* <DEDUP_REMOVED lines=8> */
[----:B----45:R-:W0:Y:S01]  /*57c0*/  F2F.F32.F64 R3, R28 ;  /* 0x0000001c00037310 */ /* 0x030e220000301000 */
[----:B------:R-:W-:-:S14]  /*57d0*/  DSETP.GEU.AND P0, PT, |R28|, UR4, PT ;  /* 0x000000041c007e2a */ /* 0x000fdc000bf0e200 */
[----:B0-----:R-:W-:-:S05]  /*57e0*/  @!P0 FMUL R3, R3, 1.175494350822287508e-38 ;  /* 0x0080000003038820 */ /* 0x001fca0000400000 */
[----:B------:R0:W-:Y:S01]  /*57f0*/  STG.E desc[UR36][R4.64], R3 ;  /* 0x0000000304007986 */ /* 0x0001e2000c101924 */
[----:B------:R-:W-:Y:S05]  /*5800*/  BRA `(.L_x_2736) ;  /* 0x0000000c00707947 */ /* 0x000fea0003800000 */
.L_x_2740:
[----:B------:R-:W-:Y:S01]  /*5810*/  UMOV UR4, 0xf0000000 ;  /* 0xf000000000047882 */ /* 0x000fe20000000000 */
[----:B------:R-:W-:Y:S01]  /*5820*/  UMOV UR5, 0x380fffff ;  /* 0x380fffff00057882 */ /* 0x000fe20000000000 */
[----:B----45:R-:W0:Y:S01]  /*5830*/  F2F.F32.F64 R0, R28 ;  /* 0x0000001c00007310 */ /* 0x030e220000301000 */
[----:B------:R-:W-:-:S14]  /*5840*/  DSETP.GEU.AND P0, PT, |R28|, UR4, PT ;  /* 0x000000041c007e2a */ /* 0x000fdc000bf0e200 */
[----:B0-----:R-:W-:-:S05]  /*5850*/  @!P0 FMUL R0, R0, 1.175494350822287508e-38 ;  /* 0x0080000000008820 */ /* 0x001fca0000400000 */
[----:B------:R-:W-:-:S05]  /*5860*/  F2FP.F16.F32.PACK_AB R0, RZ, R0 ;  /* 0x00000000ff00723e */ /* 0x000fca00000000ff */
[----:B------:R0:W-:Y:S01]  /*5870*/  STG.E.U16 desc[UR36][R4.64], R0 ;  /* 0x0000000004007986 */ /* 0x0001e2000c101524 */
[----:B------:R-:W-:Y:S05]  /*5880*/  BRA `(.L_x_2736) ;  /* 0x0000000c00507947 */ /* 0x000fea0003800000 */
.L_x_2739:
        /* <DEDUP_REMOVED lines=8> */
[----:B----45:R-:W0:Y:S01]  /*5910*/  F2F.F32.F64 R6, R28 ;  /* 0x0000001c00067310 */ /* 0x030e220000301000 */
[----:B------:R-:W-:Y:S01]  /*5920*/  DSETP.GEU.AND P0, PT, |R28|, UR4, PT ;  /* 0x000000041c007e2a */ /* 0x000fe2000bf0e200 */
[----:B------:R-:W-:-:S13]  /*5930*/  IMAD.MOV.U32 R7, RZ, RZ, RZ ;  /* 0x000000ffff077224 */ /* 0x000fda00078e00ff */
[----:B0-----:R-:W-:-:S05]  /*5940*/  @!P0 FMUL R6, R6, 1.175494350822287508e-38 ;  /* 0x0080000006068820 */ /* 0x001fca0000400000 */
[----:B------:R0:W-:Y:S01]  /*5950*/  STG.E.64 desc[UR36][R4.64], R6 ;  /* 0x0000000604007986 */ /* 0x0001e2000c101b24 */
[----:B------:R-:W-:Y:S05]  /*5960*/  BRA `(.L_x_2736) ;  /* 0x0000000c00187947 */ /* 0x000fea0003800000 */
.L_x_2742:
[----:B------:R-:W-:Y:S01]  /*5970*/  UMOV UR4, 0xf0000000 ;  /* 0xf000000000047882 */ /* 0x000fe20000000000 */
[----:B------:R-:W-:Y:S01]  /*5980*/  UMOV UR5, 0x380fffff ;  /* 0x380fffff00057882 */ /* 0x000fe20000000000 */
[----:B----45:R-:W0:Y:S01]  /*5990*/  F2F.F32.F64 R0, R28 ;  /* 0x0000001c00007310 */ /* 0x030e220000301000 */
[----:B------:R-:W-:-:S14]  /*59a0*/  DSETP.GEU.AND P0, PT, |R28|, UR4, PT ;  /* 0x000000041c007e2a */ /* 0x000fdc000bf0e200 */
[----:B0-----:R-:W-:-:S05]  /*59b0*/  @!P0 FMUL R0, R0, 1.175494350822287508e-38 ;  /* 0x0080000000008820 */ /* 0x001fca0000400000 */
[----:B------:R-:W-:-:S04]  /*59c0*/  F2FP.F16.F32.PACK_AB R3, RZ, R0 ;  /* 0x00000000ff03723e */ /* 0x000fc800000000ff */
[----:B------:R-:W-:-:S05]  /*59d0*/  PRMT R3, R3, 0x5410, RZ ;  /* 0x0000541003037816 */ /* 0x000fca00000000ff */
[----:B------:R0:W-:Y:S01]  /*59e0*/  STG.E desc[UR36][R4.64], R3 ;  /* 0x0000000304007986 */ /* 0x0001e2000c101924 */
[----:B------:R-:W-:Y:S05]  /*59f0*/  BRA `(.L_x_2736) ;  /* 0x0000000800f47947 */ /* 0x000fea0003800000 */
.L_x_2741:
[----:B----45:R0:W-:Y:S01]  /*5a00*/  STG.E.64 desc[UR36][R4.64], R28 ;  /* 0x0000001c04007986 */ /* 0x0301e2000c101b24 */
[----:B------:R-:W-:Y:S05]  /*5a10*/  BRA `(.L_x_2736) ;  /* 0x0000000800ec7947 */ /* 0x000fea0003800000 */
.L_x_2731:
        /* <DEDUP_REMOVED lines=10> */
[----:B----45:R-:W0:Y:S02]  /*5ac0*/  F2I.U32.F64.TRUNC R29, R28 ;  /* 0x0000001c001d7311 */ /* 0x030e24000030d000 */
[----:B0-----:R0:W-:Y:S01]  /*5ad0*/  STG.E.U16 desc[UR36][R4.64], R29 ;  /* 0x0000001d04007986 */ /* 0x0011e2000c101524 */
[----:B------:R-:W-:Y:S05]  /*5ae0*/  BRA `(.L_x_2736) ;  /* 0x0000000800b87947 */ /* 0x000fea0003800000 */
.L_x_2746:
[----:B------:R-:W-:Y:S01]  /*5af0*/  UMOV UR4, 0xf0000000 ;  /* 0xf000000000047882 */ /* 0x000fe20000000000 */
[----:B------:R-:W-:Y:S01]  /*5b00*/  UMOV UR5, 0x380fffff ;  /* 0x380fffff00057882 */ /* 0x000fe20000000000 */
[----:B----45:R-:W0:Y:S01]  /*5b10*/  F2F.F32.F64 R7, R28 ;  /* 0x0000001c00077310 */ /* 0x030e220000301000 */
        /* <DEDUP_REMOVED lines=19> */
.L_x_2749:
[----:B------:R-:W-:-:S04]  /*5c50*/  SHF.R.U32.HI R3, RZ, 0x18, R7 ;  /* 0x00000018ff037819 */ /* 0x000fc80000011607 */
[----:B------:R-:W-:-:S07]  /*5c60*/  LOP3.LUT R0, R0, 0x80, R3, 0xf8, !PT ;  /* 0x0000008000007812 */ /* 0x000fce00078ef803 */
.L_x_2748:
[----:B------:R-:W-:Y:S05]  /*5c70*/  BSYNC.RECONVERGENT B0 ;  /* 0x0000000000007941 */ /* 0x000fea0003800200 */
.L_x_2747:
[----:B------:R0:W-:Y:S01]  /*5c80*/  STG.E.U8 desc[UR36][R4.64], R0 ;  /* 0x0000000004007986 */ /* 0x0001e2000c101124 */
[----:B------:R-:W-:Y:S05]  /*5c90*/  BRA `(.L_x_2736) ;  /* 0x00000008004c7947 */ /* 0x000fea0003800000 */
.L_x_2745:
        /* <DEDUP_REMOVED lines=22> */
.L_x_2752:
[----:B------:R-:W-:-:S04]  /*5e00*/  SHF.R.U32.HI R3, RZ, 0x18, R7 ;  /* 0x00000018ff037819 */ /* 0x000fc80000011607 */
[----:B------:R-:W-:-:S07]  /*5e10*/  LOP3.LUT R0, R0, 0x80, R3, 0xf8, !PT ;  /* 0x0000008000007812 */ /* 0x000fce00078ef803 */
.L_x_2751:
[----:B------:R-:W-:Y:S05]  /*5e20*/  BSYNC.RECONVERGENT B0 ;  /* 0x0000000000007941 */ /* 0x000fea0003800200 */
.L_x_2750:
[----:B------:R0:W-:Y:S01]  /*5e30*/  STG.E.U8 desc[UR36][R4.64], R0 ;  /* 0x0000000004007986 */ /* 0x0001e2000c101124 */
[----:B------:R-:W-:Y:S05]  /*5e40*/  BRA `(.L_x_2736) ;  /* 0x0000000400e07947 */ /* 0x000fea0003800000 */
.L_x_2744:
        /* <DEDUP_REMOVED lines=26> */
.L_x_2754:
[----:B----45:R-:W0:Y:S02]  /*5ff0*/  F2I.U64.F64.TRUNC R28, R28 ;  /* 0x0000001c001c7311 */ /* 0x030e24000030d800 */
[----:B0-----:R0:W-:Y:S01]  /*6000*/  STG.E.64 desc[UR36][R4.64], R28 ;  /* 0x0000001c04007986 */ /* 0x0011e2000c101b24 */
[----:B------:R-:W-:Y:S05]  /*6010*/  BRA `(.L_x_2736) ;  /* 0x00000004006c7947 */ /* 0x000fea0003800000 */
.L_x_2753:
[----:B----45:R-:W0:Y:S02]  /*6020*/  F2I.U32.F64.TRUNC R29, R28 ;  /* 0x0000001c001d7311 */ /* 0x030e24000030d000 */
[----:B0-----:R0:W-:Y:S01]  /*6030*/  STG.E desc[UR36][R4.64], R29 ;  /* 0x0000001d04007986 */ /* 0x0011e2000c101924 */
[----:B------:R-:W-:Y:S05]  /*6040*/  BRA `(.L_x_2736) ;  /* 0x0000000400607947 */ /* 0x000fea0003800000 */
.L_x_2743:
[----:B------:R-:W-:-:S13]  /*6050*/  ISETP.GT.AND P0, PT, R0, 0xe, PT ;  /* 0x0000000e0000780c */ /* 0x000fda0003f04270 */
[----:B------:R-:W-:Y:S05]  /*6060*/  @P0 BRA `(.L_x_2755) ;  /* 0x00000000002c0947 */ /* 0x000fea0003800000 */
[----:B------:R-:W-:-:S13]  /*6070*/  ISETP.NE.AND P0, PT, R0, 0xa, PT ;  /* 0x0000000a0000780c */ /* 0x000fda0003f05270 */
[----:B------:R-:W-:Y:S05]  /*6080*/  @!P0 BRA `(.L_x_2756) ;  /* 0x0000000000188947 */ /* 0x000fea0003800000 */
[----:B------:R-:W-:-:S13]  /*6090*/  ISETP.NE.AND P0, PT, R0, 0xb, PT ;  /* 0x0000000b0000780c */ /* 0x000fda0003f05270 */
[----:B------:R-:W-:Y:S05]  /*60a0*/  @P0 BRA `(.L_x_2735) ;  /* 0x0000000000340947 */ /* 0x000fea0003800000 */
[----:B----45:R-:W-:-:S06]  /*60b0*/  DSETP.NEU.AND P0, PT, R28, RZ, PT ;  /* 0x000000ff1c00722a */ /* 0x030fcc0003f0d000 */
[----:B------:R-:W-:-:S05]  /*60c0*/  SEL R3, RZ, 0x1, !P0 ;  /* 0x00000001ff037807 */ /* 0x000fca0004000000 */
[----:B------:R0:W-:Y:S01]  /*60d0*/  STG.E.U8 desc[UR36][R4.64], R3 ;  /* 0x0000000304007986 */ /* 0x0001e2000c101124 */
[----:B------:R-:W-:Y:S05]  /*60e0*/  BRA `(.L_x_2736) ;  /* 0x0000000400387947 */ /* 0x000fea0003800000 */
.L_x_2756:
[----:B------:R-:W-:-:S05]  /*60f0*/  CS2R R30, SRZ ;  /* 0x00000000001e7805 */ /* 0x000fca000001ff00 */
[----:B----45:R0:W-:Y:S01]  /*6100*/  STG.E.128 desc[UR36][R4.64], R28 ;  /* 0x0000001c04007986 */ /* 0x0301e2000c101d24 */
[----:B------:R-:W-:Y:S05]  /*6110*/  BRA `(.L_x_2736) ;  /* 0x00000004002c7947 */ /* 0x000fea0003800000 */
.L_x_2755:
[----:B------:R-:W-:-:S13]  /*6120*/  ISETP.NE.AND P0, PT, R0, 0xf, PT ;  /* 0x0000000f0000780c */ /* 0x000fda0003f05270 */
[----:B------:R-:W-:Y:S05]  /*6130*/  @!P0 BRA `(.L_x_2757) ;  /* 0x0000000400088947 */ /* 0x000fea0003800000 */
[----:B------:R-:W-:-:S13]  /*6140*/  ISETP.NE.AND P0, PT, R0, 0x17, PT ;  /* 0x000000170000780c */ /* 0x000fda0003f05270 */
[----:B------:R-:W-:Y:S05]  /*6150*/  @!P0 BRA `(.L_x_2758) ;  /* 0x0000000000a08947 */ /* 0x000fea0003800000 */
[----:B------:R-:W-:-:S13]  /*6160*/  ISETP.NE.AND P0, PT, R0, 0x18, PT ;  /* 0x000000180000780c */ /* 0x000fda0003f05270 */
[----:B------:R-:W-:Y:S05]  /*6170*/  @!P0 BRA `(.L_x_2759) ;  /* 0x0000000000448947 */ /* 0x000fea0003800000 */
.L_x_2735:
        /* <DEDUP_REMOVED lines=16> */
.L_x_2760:
[----:B------:R-:W-:Y:S05]  /*6280*/  BRA `(.L_x_2736) ;  /* 0x0000000000d07947 */ /* 0x000fea0003800000 */
.L_x_2759:
[----:B------:R-:W-:Y:S01]  /*6290*/  UMOV UR4, 0xf0000000 ;  /* 0xf000000000047882 */ /* 0x000fe20000000000 */
[----:B------:R-:W-:Y:S01]  /*62a0*/  UMOV UR5, 0x380fffff ;  /* 0x380fffff00057882 */ /* 0x000fe20000000000 */
[----:B----45:R-:W0:Y:S01]  /*62b0*/  F2F.F32.F64 R7, R28 ;  /* 0x0000001c00077310 */ /* 0x030e220000301000 */
        /* <DEDUP_REMOVED lines=14> */
.L_x_2762:
[----:B------:R-:W-:Y:S05]  /*63a0*/  BSYNC.RECONVERGENT B0 ;  /* 0x0000000000007941 */ /* 0x000fea0003800200 */
.L_x_2761:
[----:B------:R-:W-:-:S05]  /*63b0*/  LOP3.LUT R3, R0, 0x80, R3, 0xf8, !PT ;  /* 0x0000008000037812 */ /* 0x000fca00078ef803 */
[----:B------:R0:W-:Y:S01]  /*63c0*/  STG.E.U8 desc[UR36][R4.64], R3 ;  /* 0x0000000304007986 */ /* 0x0001e2000c101124 */
[----:B------:R-:W-:Y:S05]  /*63d0*/  BRA `(.L_x_2736) ;  /* 0x00000000007c7947 */ /* 0x000fea0003800000 */
.L_x_2758:
[----:B------:R-:W-:Y:S01]  /*63e0*/  UMOV UR4, 0xf0000000 ;  /* 0xf000000000047882 */ /* 0x000fe20000000000 */
[----:B------:R-:W-:Y:S01]  /*63f0*/  UMOV UR5, 0x380fffff ;  /* 0x380fffff00057882 */ /* 0x000fe20000000000 */
[----:B----45:R-:W0:Y:S01]  /*6400*/  F2F.F32.F64 R7, R28 ;  /* 0x0000001c00077310 */ /* 0x030e220000301000 */
        /* <DEDUP_REMOVED lines=13> */
.L_x_2764:
[----:B------:R-:W-:Y:S01]  /*64e0*/  IMAD.MOV.U32 R0, RZ, RZ, 0x7f ;  /* 0x0000007fff007424 */ /* 0x000fe200078e00ff */
[----:B------:R-:W-:-:S04]  /*64f0*/  ISETP.GT.U32.AND P0, PT, R3, 0x7f800000, PT ;  /* 0x7f8000000300780c */ /* 0x000fc80003f04070 */
[----:B------:R-:W-:-:S09]  /*6500*/  SEL R0, R0, 0x7c, P0 ;  /* 0x0000007c00007807 */ /* 0x000fd20000000000 */
.L_x_2765:
[----:B------:R-:W-:Y:S05]  /*6510*/  BSYNC.RECONVERGENT B0 ;  /* 0x0000000000007941 */ /* 0x000fea0003800200 */
.L_x_2763:
[----:B------:R-:W-:-:S04]  /*6520*/  SHF.R.U32.HI R3, RZ, 0x18, R7 ;  /* 0x00000018ff037819 */ /* 0x000fc80000011607 */
[----:B------:R-:W-:-:S05]  /*6530*/  LOP3.LUT R3, R0, 0x80, R3, 0xf8, !PT ;  /* 0x0000008000037812 */ /* 0x000fca00078ef803 */
[----:B------:R0:W-:Y:S01]  /*6540*/  STG.E.U8 desc[UR36][R4.64], R3 ;  /* 0x0000000304007986 */ /* 0x0001e2000c101124 */
[----:B------:R-:W-:Y:S05]  /*6550*/  BRA `(.L_x_2736) ;  /* 0x00000000001c7947 */ /* 0x000fea0003800000 */
.L_x_2757:
[----:B------:R-:W-:Y:S01]  /*6560*/  UMOV UR4, 0xf0000000 ;  /* 0xf000000000047882 */ /* 0x000fe20000000000 */
[----:B------:R-:W-:Y:S01]  /*6570*/  UMOV UR5, 0x380fffff ;  /* 0x380fffff00057882 */ /* 0x000fe20000000000 */
[----:B----45:R-:W0:Y:S01]  /*6580*/  F2F.F32.F64 R0, R28 ;  /* 0x0000001c00007310 */ /* 0x030e220000301000 */
[----:B------:R-:W-:-:S14]  /*6590*/  DSETP.GEU.AND P0, PT, |R28|, UR4, PT ;  /* 0x000000041c007e2a */ /* 0x000fdc000bf0e200 */
[----:B0-----:R-:W-:-:S05]  /*65a0*/  @!P0 FMUL R0, R0, 1.175494350822287508e-38 ;  /* 0x0080000000008820 */ /* 0x001fca0000400000 */
[----:B------:R-:W-:-:S05]  /*65b0*/  F2FP.BF16.F32.PACK_AB R0, RZ, R0 ;  /* 0x00000000ff00723e */ /* 0x000fca00000010ff */
[----:B------:R0:W-:Y:S02]  /*65c0*/  STG.E.U16 desc[UR36][R4.64], R0 ;  /* 0x0000000004007986 */ /* 0x0001e4000c101524 */
.L_x_2736:
        /* <DEDUP_REMOVED lines=21> */
[----:B------:R-:W0:Y:S02]  /*6720*/  F2I.F64.TRUNC R25, R24 ;  /* 0x0000001800197311 */ /* 0x000e24000030d100 */
[----:B0-----:R0:W-:Y:S01]  /*6730*/  STG.E.U8 desc[UR36][R4.64], R25 ;  /* 0x0000001904007986 */ /* 0x0011e2000c101124 */
[----:B------:R-:W-:Y:S05]  /*6740*/  BRA `(.L_x_2771) ;  /* 0x0000000c00f07947 */ /* 0x000fea0003800000 */
.L_x_2769:
[----:B------:R-:W0:Y:S02]  /*6750*/  F2I.S64.F64.TRUNC R24, R24 ;  /* 0x0000001800187311 */ /* 0x000e24000030d900 */
[----:B0-----:R-:W-:-:S05]  /*6760*/  IMAD.MOV.U32 R3, RZ, RZ, R24 ;  /* 0x000000ffff037224 */ /* 0x001fca00078e0018 */
[----:B------:R0:W-:Y:S01]  /*6770*/  STG.E.U8 desc[UR36][R4.64], R3 ;  /* 0x0000000304007986 */ /* 0x0001e2000c101124 */
[----:B------:R-:W-:Y:S05]  /*6780*/  BRA `(.L_x_2771) ;  /* 0x0000000c00e07947 */ /* 0x000fea0003800000 */
.L_x_2768:
[----:B------:R-:W-:-:S13]  /*6790*/  ISETP.NE.AND P0, PT, R0, 0x2, PT ;  /* 0x000000020000780c */ /* 0x000fda0003f05270 */
[----:B------:R-:W-:Y:S05]  /*67a0*/  @!P0 BRA `(.L_x_2772) ;  /* 0x0000000000288947 */ /* 0x000fea0003800000 */
[----:B------:R-:W-:-:S13]  /*67b0*/  ISETP.NE.AND P0, PT, R0, 0x3, PT ;  /* 0x000000030000780c */ /* 0x000fda0003f05270 */
[----:B------:R-:W-:Y:S05]  /*67c0*/  @!P0 BRA `(.L_x_2773) ;  /* 0x0000000000148947 */ /* 0x000fea0003800000 */
[----:B------:R-:W-:-:S13]  /*67d0*/  ISETP.NE.AND P0, PT, R0, 0x4, PT ;  /* 0x000000040000780c */ /* 0x000fda0003f05270 */
[----:B------:R-:W-:Y:S05]  /*67e0*/  @P0 BRA `(.L_x_2770) ;  /* 0x0000000800b40947 */ /* 0x000fea0003800000 */
[----:B------:R-:W0:Y:S02]  /*67f0*/  F2I.S64.F64.TRUNC R24, R24 ;  /* 0x0000001800187311 */ /* 0x000e24000030d900 */
[----:B0-----:R0:W-:Y:S01]  /*6800*/  STG.E.64 desc[UR36][R4.64], R24 ;  /* 0x0000001804007986 */ /* 0x0011e2000c101b24 */
[----:B------:R-:W-:Y:S05]  /*6810*/  BRA `(.L_x_2771) ;  /* 0x0000000c00bc7947 */ /* 0x000fea0003800000 */
.L_x_2773:
[----:B------:R-:W0:Y:S02]  /*6820*/  F2I.F64.TRUNC R25, R24 ;  /* 0x0000001800197311 */ /* 0x000e24000030d100 */
[----:B0-----:R0:W-:Y:S01]  /*6830*/  STG.E desc[UR36][R4.64], R25 ;  /* 0x0000001904007986 */ /* 0x0011e2000c101924 */
[----:B------:R-:W-:Y:S05]  /*6840*/  BRA `(.L_x_2771) ;  /* 0x0000000c00b07947 */ /* 0x000fea0003800000 */
.L_x_2772:
[----:B------:R-:W0:Y:S02]  /*6850*/  F2I.F64.TRUNC R25, R24 ;  /* 0x0000001800197311 */ /* 0x000e24000030d100 */
[----:B0-----:R0:W-:Y:S01]  /*6860*/  STG.E.U16 desc[UR36][R4.64], R25 ;  /* 0x0000001904007986 */ /* 0x0011e2000c101524 */
[----:B------:R-:W-:Y:S05]  /*6870*/  BRA `(.L_x_2771) ;  /* 0x0000000c00a47947 */ /* 0x000fea0003800000 */
.L_x_2767:
        /* <DEDUP_REMOVED lines=9> */
[----:B------:R-:W-:-:S14]  /*6910*/  DSETP.GEU.AND P0, PT, |R24|, UR4, PT ;  /* 0x0000000418007e2a */ /* 0x000fdc000bf0e200 */
[----:B0-----:R-:W-:-:S05]  /*6920*/  @!P0 FMUL R3, R3, 1.175494350822287508e-38 ;  /* 0x0080000003038820 */ /* 0x001fca0000400000 */
[----:B------:R0:W-:Y:S01]  /*6930*/  STG.E desc[UR36][R4.64], R3 ;  /* 0x0000000304007986 */ /* 0x0001e2000c101924 */
[----:B------:R-:W-:Y:S05]  /*6940*/  BRA `(.L_x_2771) ;  /* 0x0000000c00707947 */ /* 0x000fea0003800000 */
.L_x_2775:
[----:B------:R-:W-:Y:S01]  /*6950*/  UMOV UR4, 0xf0000000 ;  /* 0xf000000000047882 */ /* 0x000fe20000000000 */
[----:B------:R-:W-:Y:S01]  /*6960*/  UMOV UR5, 0x380fffff ;  /* 0x380fffff00057882 */ /* 0x000fe20000000000 */
[----:B------:R-:W0:Y:S01]  /*6970*/  F2F.F32.F64 R0, R24 ;  /* 0x0000001800007310 */ /* 0x000e220000301000 */
[----:B------:R-:W-:-:S14]  /*6980*/  DSETP.GEU.AND P0, PT, |R24|, UR4, PT ;  /* 0x0000000418007e2a */ /* 0x000fdc000bf0e200 */
[----:B0-----:R-:W-:-:S05]  /*6990*/  @!P0 FMUL R0, R0, 1.175494350822287508e-38 ;  /* 0x0080000000008820 */ /* 0x001fca0000400000 */
[----:B------:R-:W-:-:S05]  /*69a0*/  F2FP.F16.F32.PACK_AB R0, RZ, R0 ;  /* 0x00000000ff00723e */ /* 0x000fca00000000ff */
[----:B------:R0:W-:Y:S01]  /*69b0*/  STG.E.U16 desc[UR36][R4.64], R0 ;  /* 0x0000000004007986 */ /* 0x0001e2000c101524 */
[----:B------:R-:W-:Y:S05]  /*69c0*/  BRA `(.L_x_2771) ;  /* 0x0000000c00507947 */ /* 0x000fea0003800000 */
.L_x_2774:
        /* <DEDUP_REMOVED lines=10> */
[----:B------:R-:W-:-:S13]  /*6a70*/  IMAD.MOV.U32 R7, RZ, RZ, RZ ;  /* 0x000000ffff077224 */ /* 0x000fda00078e00ff */
[----:B0-----:R-:W-:-:S05]  /*6a80*/  @!P0 FMUL R6, R6, 1.175494350822287508e-38 ;  /* 0x0080000006068820 */ /* 0x001fca0000400000 */
[----:B------:R0:W-:Y:S01]  /*6a90*/  STG.E.64 desc[UR36][R4.64], R6 ;  /* 0x0000000604007986 */ /* 0x0001e2000c101b24 */
[----:B------:R-:W-:Y:S05]  /*6aa0*/  BRA `(.L_x_2771) ;  /* 0x0000000c00187947 */ /* 0x000fea0003800000 */
.L_x_2777:
[----:B------:R-:W-:Y:S01]  /*6ab0*/  UMOV UR4, 0xf0000000 ;  /* 0xf000000000047882 */ /* 0x000fe20000000000 */
[----:B------:R-:W-:Y:S01]  /*6ac0*/  UMOV UR5, 0x380fffff ;  /* 0x380fffff00057882 */ /* 0x000fe20000000000 */
[----:B------:R-:W0:Y:S01]  /*6ad0*/  F2F.F32.F64 R0, R24 ;  /* 0x0000001800007310 */ /* 0x000e220000301000 */
[----:B------:R-:W-:-:S14]  /*6ae0*/  DSETP.GEU.AND P0, PT, |R24|, UR4, PT ;  /* 0x0000000418007e2a */ /* 0x000fdc000bf0e200 */
[----:B0-----:R-:W-:-:S05]  /*6af0*/  @!P0 FMUL R0, R0, 1.175494350822287508e-38 ;  /* 0x0080000000008820 */ /* 0x001fca0000400000 */
[----:B------:R-:W-:-:S04]  /*6b00*/  F2FP.F16.F32.PACK_AB R3, RZ, R0 ;  /* 0x00000000ff03723e */ /* 0x000fc800000000ff */
[----:B------:R-:W-:-:S05]  /*6b10*/  PRMT R3, R3, 0x5410, RZ ;  /* 0x0000541003037816 */ /* 0x000fca00000000ff */
[----:B------:R0:W-:Y:S01]  /*6b20*/  STG.E desc[UR36][R4.64], R3 ;  /* 0x0000000304007986 */ /* 0x0001e2000c101924 */
[----:B------:R-:W-:Y:S05]  /*6b30*/  BRA `(.L_x_2771) ;  /* 0x0000000800f47947 */ /* 0x000fea0003800000 */
.L_x_2776:
[----:B------:R0:W-:Y:S01]  /*6b40*/  STG.E.64 desc[UR36][R4.64], R24 ;  /* 0x0000001804007986 */ /* 0x0001e2000c101b24 */
[----:B------:R-:W-:Y:S05]  /*6b50*/  BRA `(.L_x_2771) ;  /* 0x0000000800ec7947 */ /* 0x000fea0003800000 */
.L_x_2766:
        /* <DEDUP_REMOVED lines=10> */
[----:B------:R-:W0:Y:S02]  /*6c00*/  F2I.U32.F64.TRUNC R25, R24 ;  /* 0x0000001800197311 */ /* 0x000e24000030d000 */
[----:B0-----:R0:W-:Y:S01]  /*6c10*/  STG.E.U16 desc[UR36][R4.64], R25 ;  /* 0x0000001904007986 */ /* 0x0011e2000c101524 */
[----:B------:R-:W-:Y:S05]  /*6c20*/  BRA `(.L_x_2771) ;  /* 0x0000000800b87947 */ /* 0x000fea0003800000 */
.L_x_2781:
        /* <DEDUP_REMOVED lines=22> */
.L_x_2784:
[----:B------:R-:W-:-:S04]  /*6d90*/  SHF.R.U32.HI R3, RZ, 0x18, R7 ;  /* 0x00000018ff037819 */ /* 0x000fc80000011607 */
[----:B------:R-:W-:-:S07]  /*6da0*/  LOP3.LUT R0, R0, 0x80, R3, 0xf8, !PT ;  /* 0x0000008000007812 */ /* 0x000fce00078ef803 */
.L_x_2783:
[----:B------:R-:W-:Y:S05]  /*6db0*/  BSYNC.RECONVERGENT B0 ;  /* 0x0000000000007941 */ /* 0x000fea0003800200 */
.L_x_2782:
[----:B------:R0:W-:Y:S01]  /*6dc0*/  STG.E.U8 desc[UR36][R4.64], R0 ;  /* 0x0000000004007986 */ /* 0x0001e2000c101124 */
[----:B------:R-:W-:Y:S05]  /*6dd0*/  BRA `(.L_x_2771) ;  /* 0x00000008004c7947 */ /* 0x000fea0003800000 */
.L_x_2780:
        /* <DEDUP_REMOVED lines=22> */
.L_x_2787:
[----:B------:R-:W-:-:S04]  /*6f40*/  SHF.R.U32.HI R3, RZ, 0x18, R7 ;  /* 0x00000018ff037819 */ /* 0x000fc80000011607 */
[----:B------:R-:W-:-:S07]  /*6f50*/  LOP3.LUT R0, R0, 0x80, R3, 0xf8, !PT ;  /* 0x0000008000007812 */ /* 0x000fce00078ef803 */
.L_x_2786:
[----:B------:R-:W-:Y:S05]  /*6f60*/  BSYNC.RECONVERGENT B0 ;  /* 0x0000000000007941 */ /* 0x000fea0003800200 */
.L_x_2785:
[----:B------:R0:W-:Y:S01]  /*6f70*/  STG.E.U8 desc[UR36][R4.64], R0 ;  /* 0x0000000004007986 */ /* 0x0001e2000c101124 */
[----:B------:R-:W-:Y:S05]  /*6f80*/  BRA `(.L_x_2771) ;  /* 0x0000000400e07947 */ /* 0x000fea0003800000 */
.L_x_2779:
        /* <DEDUP_REMOVED lines=26> */
.L_x_2789:
[----:B------:R-:W0:Y:S02]  /*7130*/  F2I.U64.F64.TRUNC R24, R24 ;  /* 0x0000001800187311 */ /* 0x000e24000030d800 */
[----:B0-----:R0:W-:Y:S01]  /*7140*/  STG.E.64 desc[UR36][R4.64], R24 ;  /* 0x0000001804007986 */ /* 0x0011e2000c101b24 */
[----:B------:R-:W-:Y:S05]  /*7150*/  BRA `(.L_x_2771) ;  /* 0x00000004006c7947 */ /* 0x000fea0003800000 */
.L_x_2788:
[----:B------:R-:W0:Y:S02]  /*7160*/  F2I.U32.F64.TRUNC R25, R24 ;  /* 0x0000001800197311 */ /* 0x000e24000030d000 */
[----:B0-----:R0:W-:Y:S01]  /*7170*/  STG.E desc[UR36][R4.64], R25 ;  /* 0x0000001904007986 */ /* 0x0011e2000c101924 */
[----:B------:R-:W-:Y:S05]  /*7180*/  BRA `(.L_x_2771) ;  /* 0x0000000400607947 */ /* 0x000fea0003800000 */
.L_x_2778:
[----:B------:R-:W-:-:S13]  /*7190*/  ISETP.GT.AND P0, PT, R0, 0xe, PT ;  /* 0x0000000e0000780c */ /* 0x000fda0003f04270 */
[----:B------:R-:W-:Y:S05]  /*71a0*/  @P0 BRA `(.L_x_2790) ;  /* 0x00000000002c0947 */ /* 0x000fea0003800000 */
[----:B------:R-:W-:-:S13]  /*71b0*/  ISETP.NE.AND P0, PT, R0, 0xa, PT ;  /* 0x0000000a0000780c */ /* 0x000fda0003f05270 */
[----:B------:R-:W-:Y:S05]  /*71c0*/  @!P0 BRA `(.L_x_2791) ;  /* 0x0000000000188947 */ /* 0x000fea0003800000 */
[----:B------:R-:W-:-:S13]  /*71d0*/  ISETP.NE.AND P0, PT, R0, 0xb, PT ;  /* 0x0000000b0000780c */ /* 0x000fda0003f05270 */
[----:B------:R-:W-:Y:S05]  /*71e0*/  @P0 BRA `(.L_x_2770) ;  /* 0x0000000000340947 */ /* 0x000fea0003800000 */
[----:B------:R-:W-:-:S06]  /*71f0*/  DSETP.NEU.AND P0, PT, R24, RZ, PT ;  /* 0x000000ff1800722a */ /* 0x000fcc0003f0d000 */
[----:B------:R-:W-:-:S05]  /*7200*/  SEL R3, RZ, 0x1, !P0 ;  /* 0x00000001ff037807 */ /* 0x000fca0004000000 */
[----:B------:R1:W-:Y:S01]  /*7210*/  STG.E.U8 desc[UR36][R4.64], R3 ;  /* 0x0000000304007986 */ /* 0x0003e2000c101124 */
[----:B------:R-:W-:Y:S05]  /*7220*/  BRA `(.L_x_2771) ;  /* 0x0000000400387947 */ /* 0x000fea0003800000 */
.L_x_2791:
[----:B------:R-:W-:-:S05]  /*7230*/  CS2R R26, SRZ ;  /* 0x00000000001a7805 */ /* 0x000fca000001ff00 */
[----:B------:R0:W-:Y:S01]  /*7240*/  STG.E.128 desc[UR36][R4.64], R24 ;  /* 0x0000001804007986 */ /* 0x0001e2000c101d24 */
[----:B------:R-:W-:Y:S05]  /*7250*/  BRA `(.L_x_2771) ;  /* 0x00000004002c7947 */ /* 0x000fea0003800000 */
.L_x_2790:
[----:B------:R-:W-:-:S13]  /*7260*/  ISETP.NE.AND P0, PT, R0, 0xf, PT ;  /* 0x0000000f0000780c */ /* 0x000fda0003f05270 */
[----:B------:R-:W-:Y:S05]  /*7270*/  @!P0 BRA `(.L_x_2792) ;  /* 0x0000000400088947 */ /* 0x000fea0003800000 */
[----:B------:R-:W-:-:S13]  /*7280*/  ISETP.NE.AND P0, PT, R0, 0x17, PT ;  /* 0x000000170000780c */ /* 0x000fda0003f05270 */
[----:B------:R-:W-:Y:S05]  /*7290*/  @!P0 BRA `(.L_x_2793) ;  /* 0x0000000000a08947 */ /* 0x000fea0003800000 */
[----:B------:R-:W-:-:S13]  /*72a0*/  ISETP.NE.AND P0, PT, R0, 0x18, PT ;  /* 0x000000180000780c */ /* 0x000fda0003f05270 */
[----:B------:R-:W-:Y:S05]  /*72b0*/  @!P0 BRA `(.L_x_2794) ;  /* 0x0000000000448947 */ /* 0x000fea0003800000 */
.L_x_2770:
        /* <DEDUP_REMOVED lines=16> */
.L_x_2795:
[----:B------:R-:W-:Y:S05]  /*73c0*/  BRA `(.L_x_2771) ;  /* 0x0000000000d07947 */ /* 0x000fea0003800000 */
.L_x_2794:
        /* <DEDUP_REMOVED lines=17> */
.L_x_2797:
[----:B------:R-:W-:Y:S05]  /*74e0*/  BSYNC.RECONVERGENT B0 ;  /* 0x0000000000007941 */ /* 0x000fea0003800200 */
.L_x_2796:
[----:B------:R-:W-:-:S05]  /*74f0*/  LOP3.LUT R3, R0, 0x80, R3, 0xf8, !PT ;  /* 0x0000008000037812 */ /* 0x000fca00078ef803 */
[----:B------:R3:W-:Y:S01]  /*7500*/  STG.E.U8 desc[UR36][R4.64], R3 ;  /* 0x0000000304007986 */ /* 0x0007e2000c101124 */
[----:B------:R-:W-:Y:S05]  /*7510*/  BRA `(.L_x_2771) ;  /* 0x00000000007c7947 */ /* 0x000fea0003800000 */
.L_x_2793:
[----:B------:R-:W-:Y:S01]  /*7520*/  UMOV UR4, 0xf0000000 ;  /* 0xf000000000047882 */ /* 0x000fe20000000000 */
[----:B------:R-:W-:Y:S01]  /*7530*/  UMOV UR5, 0x380fffff ;  /* 0x380fffff00057882 */ /* 0x000fe20000000000 */
[----:B------:R-:W0:Y:S01]  /*7540*/  F2F.F32.F64 R7, R24 ;  /* 0x0000001800077310 */ /* 0x000e220000301000 */
        /* <DEDUP_REMOVED lines=13> */
.L_x_2799:
[----:B------:R-:W-:Y:S01]  /*7620*/  IMAD.MOV.U32 R0, RZ, RZ, 0x7f ;  /* 0x0000007fff007424 */ /* 0x000fe200078e00ff */
[----:B------:R-:W-:-:S04]  /*7630*/  ISETP.GT.U32.AND P0, PT, R3, 0x7f800000, PT ;  /* 0x7f8000000300780c */ /* 0x000fc80003f04070 */
[----:B------:R-:W-:-:S09]  /*7640*/  SEL R0, R0, 0x7c, P0 ;  /* 0x0000007c00007807 */ /* 0x000fd20000000000 */
.L_x_2800:
[----:B------:R-:W-:Y:S05]  /*7650*/  BSYNC.RECONVERGENT B0 ;  /* 0x0000000000007941 */ /* 0x000fea0003800200 */
.L_x_2798:
[----:B------:R-:W-:-:S04]  /*7660*/  SHF.R.U32.HI R3, RZ, 0x18, R7 ;  /* 0x00000018ff037819 */ /* 0x000fc80000011607 */
[----:B------:R-:W-:-:S05]  /*7670*/  LOP3.LUT R3, R0, 0x80, R3, 0xf8, !PT ;  /* 0x0000008000037812 */ /* 0x000fca00078ef803 */
[----:B------:R2:W-:Y:S01]  /*7680*/  STG.E.U8 desc[UR36][R4.64], R3 ;  /* 0x0000000304007986 */ /* 0x0005e2000c101124 */
[----:B------:R-:W-:Y:S05]  /*7690*/  BRA `(.L_x_2771) ;  /* 0x00000000001c7947 */ /* 0x000fea0003800000 */
.L_x_2792:
[----:B------:R-:W-:Y:S01]  /*76a0*/  UMOV UR4, 0xf0000000 ;  /* 0xf000000000047882 */ /* 0x000fe20000000000 */
[----:B------:R-:W-:Y:S01]  /*76b0*/  UMOV UR5, 0x380fffff ;  /* 0x380fffff00057882 */ /* 0x000fe20000000000 */
[----:B------:R-:W0:Y:S01]  /*76c0*/  F2F.F32.F64 R0, R24 ;  /* 0x0000001800007310 */ /* 0x000e220000301000 */
[----:B------:R-:W-:-:S14]  /*76d0*/  DSETP.GEU.AND P0, PT, |R24|, UR4, PT ;  /* 0x0000000418007e2a */ /* 0x000fdc000bf0e200 */
[----:B0-----:R-:W-:-:S05]  /*76e0*/  @!P0 FMUL R0, R0, 1.175494350822287508e-38 ;  /* 0x0080000000008820 */ /* 0x001fca0000400000 */
[----:B------:R-:W-:-:S05]  /*76f0*/  F2FP.BF16.F32.PACK_AB R0, RZ, R0 ;  /* 0x00000000ff00723e */ /* 0x000fca00000010ff */
[----:B------:R4:W-:Y:S02]  /*7700*/  STG.E.U16 desc[UR36][R4.64], R0 ;  /* 0x0000000004007986 */ /* 0x0009e4000c101524 */
.L_x_2771:
[----:B------:R-:W-:-:S07]  /*7710*/  VIADD R23, R23, 0x80 ;  /* 0x0000008017177836 */ /* 0x000fce0000000000 */
.L_x_2730:
[----:B------:R-:W-:Y:S05]  /*7720*/  BSYNC.RECONVERGENT B6 ;  /* 0x0000000000067941 */ /* 0x000fea0003800200 */
.L_x_2729:
[----:B------:R-:W-:-:S13]  /*7730*/  ISETP.GE.AND P0, PT, R23, R19, PT ;  /* 0x000000131700720c */ /* 0x000fda0003f06270 */
[----:B------:R-:W-:Y:S05]  /*7740*/  @P0 EXIT ;  /* 0x000000000000094d */ /* 0x000fea0003800000 */
[----:B01234-:R-:W0:Y:S01]  /*7750*/  LDC.64 R4, c[0x0][0x3a8] ;  /* 0x0000ea00ff047b82 */ /* 0x01fe220000000a00 */
[----:B------:R-:W1:Y:S01]  /*7760*/  LDCU UR4, c[0x0][0x3c8] ;  /* 0x00007900ff0477ac */ /* 0x000e620008000800 */
[----:B------:R-:W-:Y:S01]  /*7770*/  PRMT R0, R2, 0x9910, RZ ;  /* 0x0000991002007816 */ /* 0x000fe200000000ff */
        /* <DEDUP_REMOVED lines=14> */
[----:B-----5:R-:W0:Y:S02]  /*7860*/  F2I.F64.TRUNC R17, R16 ;  /* 0x0000001000117311 */ /* 0x020e24000030d100 */
[----:B0-----:R-:W-:Y:S01]  /*7870*/  STG.E.U8 desc[UR36][R4.64], R17 ;  /* 0x0000001104007986 */ /* 0x001fe2000c101124 */
[----:B------:R-:W-:Y:S05]  /*7880*/  EXIT ;  /* 0x000000000000794d */ /* 0x000fea0003800000 */
.L_x_2804:
[----:B-----5:R-:W0:Y:S02]  /*7890*/  F2I.S64.F64.TRUNC R16, R16 ;  /* 0x0000001000107311 */ /* 0x020e24000030d900 */
[----:B0-----:R-:W-:-:S05]  /*78a0*/  IMAD.MOV.U32 R3, RZ, RZ, R16 ;  /* 0x000000ffff037224 */ /* 0x001fca00078e0010 */
[----:B------:R-:W-:Y:S01]  /*78b0*/  STG.E.U8 desc[UR36][R4.64], R3 ;  /* 0x0000000304007986 */ /* 0x000fe2000c101124 */
[----:B------:R-:W-:Y:S05]  /*78c0*/  EXIT ;  /* 0x000000000000794d */ /* 0x000fea0003800000 */
.L_x_2803:
[----:B------:R-:W-:-:S13]  /*78d0*/  ISETP.NE.AND P0, PT, R0, 0x2, PT ;  /* 0x000000020000780c */ /* 0x000fda0003f05270 */
[----:B------:R-:W-:Y:S05]  /*78e0*/  @!P0 BRA `(.L_x_2806) ;  /* 0x0000000000288947 */ /* 0x000fea0003800000 */
[----:B------:R-:W-:-:S13]  /*78f0*/  ISETP.NE.AND P0, PT, R0, 0x3, PT ;  /* 0x000000030000780c */ /* 0x000fda0003f05270 */
[----:B------:R-:W-:Y:S05]  /*7900*/  @!P0 BRA `(.L_x_2807) ;  /* 0x0000000000148947 */ /* 0x000fea0003800000 */
[----:B------:R-:W-:-:S13]  /*7910*/  ISETP.NE.AND P0, PT, R0, 0x4, PT ;  /* 0x000000040000780c */ /* 0x000fda0003f05270 */
[----:B------:R-:W-:Y:S05]  /*7920*/  @P0 BRA `(.L_x_2805) ;  /* 0x0000000800b40947 */ /* 0x000fea0003800000 */
[----:B-----5:R-:W0:Y:S02]  /*7930*/  F2I.S64.F64.TRUNC R16, R16 ;  /* 0x0000001000107311 */ /* 0x020e24000030d900 */
[----:B0-----:R-:W-:Y:S01]  /*7940*/  STG.E.64 desc[UR36][R4.64], R16 ;  /* 0x0000001004007986 */ /* 0x001fe2000c101b24 */
[----:B------:R-:W-:Y:S05]  /*7950*/  EXIT ;  /* 0x000000000000794d */ /* 0x000fea0003800000 */
.L_x_2807:
[----:B-----5:R-:W0:Y:S02]  /*7960*/  F2I.F64.TRUNC R17, R16 ;  /* 0x0000001000117311 */ /* 0x020e24000030d100 */
[----:B0-----:R-:W-:Y:S01]  /*7970*/  STG.E desc[UR36][R4.64], R17 ;  /* 0x0000001104007986 */ /* 0x001fe2000c101924 */
[----:B------:R-:W-:Y:S05]  /*7980*/  EXIT ;  /* 0x000000000000794d */ /* 0x000fea0003800000 */
.L_x_2806:
[----:B-----5:R-:W0:Y:S02]  /*7990*/  F2I.F64.TRUNC R17, R16 ;  /* 0x0000001000117311 */ /* 0x020e24000030d100 */
[----:B0-----:R-:W-:Y:S01]  /*79a0*/  STG.E.U16 desc[UR36][R4.64], R17 ;  /* 0x0000001104007986 */ /* 0x001fe2000c101524 */
[----:B------:R-:W-:Y:S05]  /*79b0*/  EXIT ;  /* 0x000000000000794d */ /* 0x000fea0003800000 */
.L_x_2802:
        /* <DEDUP_REMOVED lines=8> */
[----:B-----5:R-:W0:Y:S01]  /*7a40*/  F2F.F32.F64 R3, R16 ;  /* 0x0000001000037310 */ /* 0x020e220000301000 */
[----:B------:R-:W-:-:S14]  /*7a50*/  DSETP.GEU.AND P0, PT, |R16|, UR4, PT ;  /* 0x0000000410007e2a */ /* 0x000fdc000bf0e200 */
[----:B0-----:R-:W-:-:S05]  /*7a60*/  @!P0 FMUL R3, R3, 1.175494350822287508e-38 ;  /* 0x0080000003038820 */ /* 0x001fca0000400000 */
[----:B------:R-:W-:Y:S01]  /*7a70*/  STG.E desc[UR36][R4.64], R3 ;  /* 0x0000000304007986 */ /* 0x000fe2000c101924 */
[----:B------:R-:W-:Y:S05]  /*7a80*/  EXIT ;  /* 0x000000000000794d */ /* 0x000fea0003800000 */
.L_x_2809:
[----:B------:R-:W-:Y:S01]  /*7a90*/  UMOV UR4, 0xf0000000 ;  /* 0xf000000000047882 */ /* 0x000fe20000000000 */
[----:B------:R-:W-:Y:S01]  /*7aa0*/  UMOV UR5, 0x380fffff ;  /* 0x380fffff00057882 */ /* 0x000fe20000000000 */
[----:B-----5:R-:W0:Y:S01]  /*7ab0*/  F2F.F32.F64 R0, R16 ;  /* 0x0000001000007310 */ /* 0x020e220000301000 */
[----:B------:R-:W-:-:S14]  /*7ac0*/  DSETP.GEU.AND P0, PT, |R16|, UR4, PT ;  /* 0x0000000410007e2a */ /* 0x000fdc000bf0e200 */
[----:B0-----:R-:W-:-:S05]  /*7ad0*/  @!P0 FMUL R0, R0, 1.175494350822287508e-38 ;  /* 0x0080000000008820 */ /* 0x001fca0000400000 */
[----:B------:R-:W-:-:S05]  /*7ae0*/  F2FP.F16.F32.PACK_AB R0, RZ, R0 ;  /* 0x00000000ff00723e */ /* 0x000fca00000000ff */
[----:B------:R-:W-:Y:S01]  /*7af0*/  STG.E.U16 desc[UR36][R4.64], R0 ;  /* 0x0000000004007986 */ /* 0x000fe2000c101524 */
[----:B------:R-:W-:Y:S05]  /*7b00*/  EXIT ;  /* 0x000000000000794d */ /* 0x000fea0003800000 */
.L_x_2808:
        /* <DEDUP_REMOVED lines=8> */
[----:B-----5:R-:W0:Y:S01]  /*7b90*/  F2F.F32.F64 R2, R16 ;  /* 0x0000001000027310 */ /* 0x020e220000301000 */
[----:B------:R-:W-:Y:S01]  /*7ba0*/  DSETP.GEU.AND P0, PT, |R16|, UR4, PT ;  /* 0x0000000410007e2a */ /* 0x000fe2000bf0e200 */
[----:B------:R-:W-:-:S13]  /*7bb0*/  IMAD.MOV.U32 R3, RZ, RZ, RZ ;  /* 0x000000ffff037224 */ /* 0x000fda00078e00ff */
[----:B0-----:R-:W-:-:S05]  /*7bc0*/  @!P0 FMUL R2, R2, 1.175494350822287508e-38 ;  /* 0x0080000002028820 */ /* 0x001fca0000400000 */
[----:B------:R-:W-:Y:S01]  /*7bd0*/  STG.E.64 desc[UR36][R4.64], R2 ;  /* 0x0000000204007986 */ /* 0x000fe2000c101b24 */
[----:B------:R-:W-:Y:S05]  /*7be0*/  EXIT ;  /* 0x000000000000794d */ /* 0x000fea0003800000 */
.L_x_2811:
[----:B------:R-:W-:Y:S01]  /*7bf0*/  UMOV UR4, 0xf0000000 ;  /* 0xf000000000047882 */ /* 0x000fe20000000000 */
[----:B------:R-:W-:Y:S01]  /*7c00*/  UMOV UR5, 0x380fffff ;  /* 0x380fffff00057882 */ /* 0x000fe20000000000 */
[----:B-----5:R-:W0:Y:S01]  /*7c10*/  F2F.F32.F64 R0, R16 ;  /* 0x0000001000007310 */ /* 0x020e220000301000 */
[----:B------:R-:W-:-:S14]  /*7c20*/  DSETP.GEU.AND P0, PT, |R16|, UR4, PT ;  /* 0x0000000410007e2a */ /* 0x000fdc000bf0e200 */
[----:B0-----:R-:W-:-:S05]  /*7c30*/  @!P0 FMUL R0, R0, 1.175494350822287508e-38 ;  /* 0x0080000000008820 */ /* 0x001fca0000400000 */
[----:B------:R-:W-:-:S04]  /*7c40*/  F2FP.F16.F32.PACK_AB R3, RZ, R0 ;  /* 0x00000000ff03723e */ /* 0x000fc800000000ff */
[----:B------:R-:W-:-:S05]  /*7c50*/  PRMT R3, R3, 0x5410, RZ ;  /* 0x0000541003037816 */ /* 0x000fca00000000ff */
[----:B------:R-:W-:Y:S01]  /*7c60*/  STG.E desc[UR36][R4.64], R3 ;  /* 0x0000000304007986 */ /* 0x000fe2000c101924 */
[----:B------:R-:W-:Y:S05]  /*7c70*/  EXIT ;  /* 0x000000000000794d */ /* 0x000fea0003800000 */
.L_x_2810:
[----:B-----5:R-:W-:Y:S01]  /*7c80*/  STG.E.64 desc[UR36][R4.64], R16 ;  /* 0x0000001004007986 */ /* 0x020fe2000c101b24 */
[----:B------:R-:W-:Y:S05]  /*7c90*/  EXIT ;  /* 0x000000000000794d */ /* 0x000fea0003800000 */
.L_x_2801:
        /* <DEDUP_REMOVED lines=10> */
[----:B-----5:R-:W0:Y:S02]  /*7d40*/  F2I.U32.F64.TRUNC R17, R16 ;  /* 0x0000001000117311 */ /* 0x020e24000030d000 */
[----:B0-----:R-:W-:Y:S01]  /*7d50*/  STG.E.U16 desc[UR36][R4.64], R17 ;  /* 0x0000001104007986 */ /* 0x001fe2000c101524 */
[----:B------:R-:W-:Y:S05]  /*7d60*/  EXIT ;  /* 0x000000000000794d */ /* 0x000fea0003800000 */
.L_x_2815:
[----:B------:R-:W-:Y:S01]  /*7d70*/  UMOV UR4, 0xf0000000 ;  /* 0xf000000000047882 */ /* 0x000fe20000000000 */
[----:B------:R-:W-:Y:S01]  /*7d80*/  UMOV UR5, 0x380fffff ;  /* 0x380fffff00057882 */ /* 0x000fe20000000000 */
[----:B-----5:R-:W0:Y:S01]  /*7d90*/  F2F.F32.F64 R7, R16 ;  /* 0x0000001000077310 */ /* 0x020e220000301000 */
        /* <DEDUP_REMOVED lines=18> */
.L_x_2818:
[----:B------:R-:W-:-:S04]  /*7ec0*/  SHF.R.U32.HI R3, RZ, 0x18, R7 ;  /* 0x00000018ff037819 */ /* 0x000fc80000011607 */
[----:B------:R-:W-:-:S04]  /*7ed0*/  LOP3.LUT R0, R0, 0x80, R3, 0xf8, !PT ;  /* 0x0000008000007812 */ /* 0x000fc800078ef803 */
[----:B------:R-:W-:-:S07]  /*7ee0*/  PRMT R2, R0, 0x7610, R2 ;  /* 0x0000761000027816 */ /* 0x000fce0000000002 */
.L_x_2817:
[----:B------:R-:W-:Y:S05]  /*7ef0*/  BSYNC.RECONVERGENT B0 ;  /* 0x0000000000007941 */ /* 0x000fea0003800200 */
.L_x_2816:
[----:B------:R-:W-:Y:S01]  /*7f00*/  STG.E.U8 desc[UR36][R4.64], R2 ;  /* 0x0000000204007986 */ /* 0x000fe2000c101124 */
[----:B------:R-:W-:Y:S05]  /*7f10*/  EXIT ;  /* 0x000000000000794d */ /* 0x000fea0003800000 */
.L_x_2814:
        /* <DEDUP_REMOVED lines=21> */
.L_x_2821:
[----:B------:R-:W-:-:S04]  /*8070*/  SHF.R.U32.HI R3, RZ, 0x18, R7 ;  /* 0x00000018ff037819 */ /* 0x000fc80000011607 */
[----:B------:R-:W-:-:S04]  /*8080*/  LOP3.LUT R0, R0, 0x80, R3, 0xf8, !PT ;  /* 0x0000008000007812 */ /* 0x000fc800078ef803 */
[----:B------:R-:W-:-:S07]  /*8090*/  PRMT R2, R0, 0x7610, R2 ;  /* 0x0000761000027816 */ /* 0x000fce0000000002 */
.L_x_2820:
[----:B------:R-:W-:Y:S05]  /*80a0*/  BSYNC.RECONVERGENT B0 ;  /* 0x0000000000007941 */ /* 0x000fea0003800200 */
.L_x_2819:
[----:B------:R-:W-:Y:S01]  /*80b0*/  STG.E.U8 desc[UR36][R4.64], R2 ;  /* 0x0000000204007986 */ /* 0x000fe2000c101124 */
[----:B------:R-:W-:Y:S05]  /*80c0*/  EXIT ;  /* 0x000000000000794d */ /* 0x000fea0003800000 */
.L_x_2813:
        /* <DEDUP_REMOVED lines=26> */
.L_x_2823:
[----:B-----5:R-:W0:Y:S02]  /*8270*/  F2I.U64.F64.TRUNC R16, R16 ;  /* 0x0000001000107311 */ /* 0x020e24000030d800 */
[----:B0-----:R-:W-:Y:S01]  /*8280*/  STG.E.64 desc[UR36][R4.64], R16 ;  /* 0x0000001004007986 */ /* 0x001fe2000c101b24 */
[----:B------:R-:W-:Y:S05]  /*8290*/  EXIT ;  /* 0x000000000000794d */ /* 0x000fea0003800000 */
.L_x_2822:
[----:B-----5:R-:W0:Y:S02]  /*82a0*/  F2I.U32.F64.TRUNC R17, R16 ;  /* 0x0000001000117311 */ /* 0x020e24000030d000 */
[----:B0-----:R-:W-:Y:S01]  /*82b0*/  STG.E desc[UR36][R4.64], R17 ;  /* 0x0000001104007986 */ /* 0x001fe2000c101924 */
[----:B------:R-:W-:Y:S05]  /*82c0*/  EXIT ;  /* 0x000000000000794d */ /* 0x000fea0003800000 */
.L_x_2812:
[----:B------:R-:W-:-:S13]  /*82d0*/  ISETP.GT.AND P0, PT, R0, 0xe, PT ;  /* 0x0000000e0000780c */ /* 0x000fda0003f04270 */
[----:B------:R-:W-:Y:S05]  /*82e0*/  @P0 BRA `(.L_x_2824) ;  /* 0x00000000002c0947 */ /* 0x000fea0003800000 */
[----:B------:R-:W-:-:S13]  /*82f0*/  ISETP.NE.AND P0, PT, R0, 0xa, PT ;  /* 0x0000000a0000780c */ /* 0x000fda0003f05270 */
[----:B------:R-:W-:Y:S05]  /*8300*/  @!P0 BRA `(.L_x_2825) ;  /* 0x0000000000188947 */ /* 0x000fea0003800000 */
[----:B------:R-:W-:-:S13]  /*8310*/  ISETP.NE.AND P0, PT, R0, 0xb, PT ;  /* 0x0000000b0000780c */ /* 0x000fda0003f05270 */
[----:B------:R-:W-:Y:S05]  /*8320*/  @P0 BRA `(.L_x_2805) ;  /* 0x0000000000340947 */ /* 0x000fea0003800000 */
[----:B-----5:R-:W-:-:S06]  /*8330*/  DSETP.NEU.AND P0, PT, R16, RZ, PT ;  /* 0x000000ff1000722a */ /* 0x020fcc0003f0d000 */
[----:B------:R-:W-:-:S05]  /*8340*/  SEL R3, RZ, 0x1, !P0 ;  /* 0x00000001ff037807 */ /* 0x000fca0004000000 */
[----:B------:R-:W-:Y:S01]  /*8350*/  STG.E.U8 desc[UR36][R4.64], R3 ;  /* 0x0000000304007986 */ /* 0x000fe2000c101124 */
[----:B------:R-:W-:Y:S05]  /*8360*/  EXIT ;  /* 0x000000000000794d */ /* 0x000fea0003800000 */
.L_x_2825:
[----:B------:R-:W-:-:S05]  /*8370*/  CS2R R18, SRZ ;  /* 0x0000000000127805 */ /* 0x000fca000001ff00 */
[----:B-----5:R-:W-:Y:S01]  /*8380*/  STG.E.128 desc[UR36][R4.64], R16 ;  /* 0x0000001004007986 */ /* 0x020fe2000c101d24 */
[----:B------:R-:W-:Y:S05]  /*8390*/  EXIT ;  /* 0x000000000000794d */ /* 0x000fea0003800000 */
.L_x_2824:
[----:B------:R-:W-:-:S13]  /*83a0*/  ISETP.NE.AND P0, PT, R0, 0xf, PT ;  /* 0x0000000f0000780c */ /* 0x000fda0003f05270 */
[----:B------:R-:W-:Y:S05]  /*83b0*/  @!P0 BRA `(.L_x_2826) ;  /* 0x0000000400088947 */ /* 0x000fea0003800000 */
[----:B------:R-:W-:-:S13]  /*83c0*/  ISETP.NE.AND P0, PT, R0, 0x17, PT ;  /* 0x000000170000780c */ /* 0x000fda0003f05270 */
[----:B------:R-:W-:Y:S05]  /*83d0*/  @!P0 BRA `(.L_x_2827) ;  /* 0x0000000000a08947 */ /* 0x000fea0003800000 */
[----:B------:R-:W-:-:S13]  /*83e0*/  ISETP.NE.AND P0, PT, R0, 0x18, PT ;  /* 0x000000180000780c */ /* 0x000fda0003f05270 */
[----:B------:R-:W-:Y:S05]  /*83f0*/  @!P0 BRA `(.L_x_2828) ;  /* 0x0000000000448947 */ /* 0x000fea0003800000 */
.L_x_2805:
        /* <DEDUP_REMOVED lines=15> */
[----:B--2--5:R-:W-:Y:S05]  /*84f0*/  CALL.ABS.NOINC R2 ;  /* 0x0000000002007343 */ /* 0x024fea0003c00000 */
.L_x_2829:
[----:B------:R-:W-:Y:S05]  /*8500*/  EXIT ;  /* 0x000000000000794d */ /* 0x000fea0003800000 */
.L_x_2828:
[----:B------:R-:W-:Y:S01]  /*8510*/  UMOV UR4, 0xf0000000 ;  /* 0xf000000000047882 */ /* 0x000fe20000000000 */
[----:B------:R-:W-:Y:S01]  /*8520*/  UMOV UR5, 0x380fffff ;  /* 0x380fffff00057882 */ /* 0x000fe20000000000 */
[----:B-----5:R-:W0:Y:S01]  /*8530*/  F2F.F32.F64 R7, R16 ;  /* 0x0000001000077310 */ /* 0x020e220000301000 */
        /* <DEDUP_REMOVED lines=14> */
.L_x_2831:
[----:B------:R-:W-:Y:S05]  /*8620*/  BSYNC.RECONVERGENT B0 ;  /* 0x0000000000007941 */ /* 0x000fea0003800200 */
.L_x_2830:
[----:B------:R-:W-:-:S05]  /*8630*/  LOP3.LUT R3, R0, 0x80, R3, 0xf8, !PT ;  /* 0x0000008000037812 */ /* 0x000fca00078ef803 */
[----:B------:R-:W-:Y:S01]  /*8640*/  STG.E.U8 desc[UR36][R4.64], R3 ;  /* 0x0000000304007986 */ /* 0x000fe2000c101124 */
[----:B------:R-:W-:Y:S05]  /*8650*/  EXIT ;  /* 0x000000000000794d */ /* 0x000fea0003800000 */
.L_x_2827:
[----:B------:R-:W-:Y:S01]  /*8660*/  UMOV UR4, 0xf0000000 ;  /* 0xf000000000047882 */ /* 0x000fe20000000000 */
[----:B------:R-:W-:Y:S01]  /*8670*/  UMOV UR5, 0x380fffff ;  /* 0x380fffff00057882 */ /* 0x000fe20000000000 */
[----:B-----5:R-:W0:Y:S01]  /*8680*/  F2F.F32.F64 R3, R16 ;  /* 0x0000001000037310 */ /* 0x020e220000301000 */
        /* <DEDUP_REMOVED lines=13> */
.L_x_2833:
[----:B------:R-:W-:Y:S01]  /*8760*/  IMAD.MOV.U32 R0, RZ, RZ, 0x7f ;  /* 0x0000007fff007424 */ /* 0x000fe200078e00ff */
[----:B------:R-:W-:-:S04]  /*8770*/  ISETP.GT.U32.AND P0, PT, R2, 0x7f800000, PT ;  /* 0x7f8000000200780c */ /* 0x000fc80003f04070 */
[----:B------:R-:W-:-:S09]  /*8780*/  SEL R0, R0, 0x7c, P0 ;  /* 0x0000007c00007807 */ /* 0x000fd20000000000 */
.L_x_2834:
[----:B------:R-:W-:Y:S05]  /*8790*/  BSYNC.RECONVERGENT B0 ;  /* 0x0000000000007941 */ /* 0x000fea0003800200 */
.L_x_2832:
[----:B------:R-:W-:-:S04]  /*87a0*/  SHF.R.U32.HI R3, RZ, 0x18, R3 ;  /* 0x00000018ff037819 */ /* 0x000fc80000011603 */
[----:B------:R-:W-:-:S05]  /*87b0*/  LOP3.LUT R3, R0, 0x80, R3, 0xf8, !PT ;  /* 0x0000008000037812 */ /* 0x000fca00078ef803 */
[----:B------:R-:W-:Y:S01]  /*87c0*/  STG.E.U8 desc[UR36][R4.64], R3 ;  /* 0x0000000304007986 */ /* 0x000fe2000c101124 */
[----:B------:R-:W-:Y:S05]  /*87d0*/  EXIT ;  /* 0x000000000000794d */ /* 0x000fea0003800000 */
.L_x_2826:
[----:B------:R-:W-:Y:S01]  /*87e0*/  UMOV UR4, 0xf0000000 ;  /* 0xf000000000047882 */ /* 0x000fe20000000000 */
[----:B------:R-:W-:Y:S01]  /*87f0*/  UMOV UR5, 0x380fffff ;  /* 0x380fffff00057882 */ /* 0x000fe20000000000 */
[----:B-----5:R-:W0:Y:S01]  /*8800*/  F2F.F32.F64 R0, R16 ;  /* 0x0000001000007310 */ /* 0x020e220000301000 */
[----:B------:R-:W-:-:S14]  /*8810*/  DSETP.GEU.AND P0, PT, |R16|, UR4, PT ;  /* 0x0000000410007e2a */ /* 0x000fdc000bf0e200 */
[----:B0-----:R-:W-:-:S05]  /*8820*/  @!P0 FMUL R0, R0, 1.175494350822287508e-38 ;  /* 0x0080000000008820 */ /* 0x001fca0000400000 */
[----:B------:R-:W-:-:S05]  /*8830*/  F2FP.BF16.F32.PACK_AB R0, RZ, R0 ;  /* 0x00000000ff00723e */ /* 0x000fca00000010ff */
[----:B------:R-:W-:Y:S01]  /*8840*/  STG.E.U16 desc[UR36][R4.64], R0 ;  /* 0x0000000004007986 */ /* 0x000fe2000c101524 */
[----:B------:R-:W-:Y:S05]  /*8850*/  EXIT ;  /* 0x000000000000794d */ /* 0x000fea0003800000 */
.L_x_2835:
        /* <DEDUP_REMOVED lines=10> */
.L_x_36986:


//--------------------- .text._ZN2at6native18elementwise_kernelILi128ELi2EZNS0_22gpu_kernel_impl_nocastIZZZNS0_22nan_to_num_kernel_cudaERNS_18TensorIteratorBaseESt8optionalIdES6_S6_ENKUlvE0_clEvENKUlvE_clEvEUldE_EEvS4_RKT_EUliE_EEviT1_ --------------------------
	.section	.text._ZN2at6native18elementwise_kernelILi128ELi2EZNS0_22gpu_kernel_impl_nocastIZZZNS0_22nan_to_num_kernel_cudaERNS_18TensorIteratorBaseESt8optionalIdES6_S6_ENKUlvE0_clEvENKUlvE_clEvEUldE_EEvS4_RKT_EUliE_EEviT1_,"ax",@progbits
	.align	128
        .global         _ZN2at6native18elementwise_kernelILi128ELi2EZNS0_22gpu_kernel_impl_nocastIZZZNS0_22nan_to_num_kernel_cudaERNS_18TensorIteratorBaseESt8optionalIdES6_S6_ENKUlvE0_clEvENKUlvE_clEvEUldE_EEvS4_RKT_EUliE_EEviT1_
        .type           _ZN2at6native18elementwise_kernelILi128ELi2EZNS0_22gpu_kernel_impl_nocastIZZZNS0_22nan_to_num_kernel_cudaERNS_18TensorIteratorBaseESt8optionalIdES6_S6_ENKUlvE0_clEvENKUlvE_clEvEUldE_EEvS4_RKT_EUliE_EEviT1_,@function
        .size           _ZN2at6native18elementwise_kernelILi128ELi2EZNS0_22gpu_kernel_impl_nocastIZZZNS0_22nan_to_num_kernel_cudaERNS_18TensorIteratorBaseESt8optionalIdES6_S6_ENKUlvE0_clEvENKUlvE_clEvEUldE_EEvS4_RKT_EUliE_EEviT1_,(.L_x_36987 - _ZN2at6native18elementwise_kernelILi128ELi2EZNS0_22gpu_kernel_impl_nocastIZZZNS0_22nan_to_num_kernel_cudaERNS_18TensorIteratorBaseESt8optionalIdES6_S6_ENKUlvE0_clEvENKUlvE_clEvEUldE_EEvS4_RKT_EUliE_EEviT1_)
        .other          _ZN2at6native18elementwise_kernelILi128ELi2EZNS0_22gpu_kernel_impl_nocastIZZZNS0_22nan_to_num_kernel_cudaERNS_18TensorIteratorBaseESt8optionalIdES6_S6_ENKUlvE0_clEvENKUlvE_clEvEUldE_EEvS4_RKT_EUliE_EEviT1_,@"STO_CUDA_ENTRY STV_DEFAULT"
_ZN2at6native18elementwise_kernelILi128ELi2EZNS0_22gpu_kernel_impl_nocastIZZZNS0_22nan_to_num_kernel_cudaERNS_18TensorIteratorBaseESt8optionalIdES6_S6_ENKUlvE0_clEvENKUlvE_clEvEUldE_EEvS4_RKT_EUliE_EEviT1_:
.text._ZN2at6native18elementwise_kernelILi128ELi2EZNS0_22gpu_kernel_impl_nocastIZZZNS0_22nan_to_num_kernel_cudaERNS_18TensorIteratorBaseESt8optionalIdES6_S6_ENKUlvE0_clEvENKUlvE_clEvEUldE_EEvS4_RKT_EUliE_EEviT1_:
        /* <DEDUP_REMOVED lines=13> */
[----:B------:R-:W0:Y:S01]  /*00d0*/  LDC.64 R4, c[0x0][0x588] ;  /* 0x00016200ff047b82 */ /* 0x000e220000000a00 */
[----:B------:R-:W1:Y:S01]  /*00e0*/  LDCU.64 UR8, c[0x0][0x5a0] ;  /* 0x0000b400ff0877ac */ /* 0x000e620008000a00 */
[----:B0-----:R-:W2:Y:S01]  /*00f0*/  LDG.E.64 R4, desc[UR6][R4.64] ;  /* 0x0000000604047981 */ /* 0x001ea2000c1e1b00 */
[----:B------:R-:W-:Y:S01]  /*0100*/  IADD3 R3, PT, PT, R3, 0x80, RZ ;  /* 0x0000008003037810 */ /* 0x000fe20007ffe0ff */
[C---:B--2---:R-:W-:Y:S02]  /*0110*/  DSETP.NEU.AND P0, PT, R4.reuse, +INF , PT ;  /* 0x7ff000000400742a */ /* 0x044fe40003f0d000 */
[----:B------:R-:W-:-:S06]  /*0120*/  DSETP.NEU.AND P1, PT, R4, -INF , PT ;  /* 0xfff000000400742a */ /* 0x000fcc0003f2d000 */
[----:B-1----:R-:W-:Y:S02]  /*0130*/  FSEL R6, R4, UR8, P1 ;  /* 0x0000000804067c08 */ /* 0x002fe40008800000 */
[----:B------:R-:W-:-:S04]  /*0140*/  FSEL R7, R5, UR9, P1 ;  /* 0x0000000905077c08 */ /* 0x000fc80008800000 */
[----:B------:R-:W0:Y:S08]  /*0150*/  @!P0 LDC R6, c[0x0][0x598] ;  /* 0x00016600ff068b82 */ /* 0x000e300000000800 */
[----:B------:R-:W1:Y:S01]  /*0160*/  @!P0 LDC R7, c[0x0][0x59c] ;  /* 0x00016700ff078b82 */ /* 0x000e620000000800 */
[----:B------:R-:W-:-:S07]  /*0170*/  DSETP.NAN.AND P0, PT, R4, R4, PT ;  /* 0x000000040400722a */ /* 0x000fce0003f08000 */
[----:B------:R-:W2:Y:S08]  /*0180*/  LDC.64 R4, c[0x0][0x580] ;  /* 0x00016000ff047b82 */ /* 0x000eb00000000a00 */
[----:B0-----:R-:W2:Y:S08]  /*0190*/  @P0 LDC R6, c[0x0][0x590] ;  /* 0x00016400ff060b82 */ /* 0x001eb00000000800 */
[----:B-1----:R-:W2:Y:S02]  /*01a0*/  @P0 LDC R7, c[0x0][0x594] ;  /* 0x00016500ff070b82 */ /* 0x002ea40000000800 */
[----:B--2---:R0:W-:Y:S02]  /*01b0*/  STG.E.64 desc[UR6][R4.64], R6 ;  /* 0x0000000604007986 */ /* 0x0041e4000c101b06 */
.L_x_2838:
[----:B------:R-:W-:Y:S05]  /*01c0*/  BSYNC.RECONVERGENT B0 ;  /* 0x0000000000007941 */ /* 0x000fea0003800200 */
.L_x_2837:
[----:B------:R-:W-:-:S13]  /*01d0*/  ISETP.GE.AND P0, PT, R3, UR4, PT ;  /* 0x0000000403007c0c */ /* 0x000fda000bf06270 */
[----:B------:R-:W-:Y:S05]  /*01e0*/  @P0 EXIT ;  /* 0x000000000000094d */ /* 0x000fea0003800000 */
[----:B------:R-:W1:Y:S01]  /*01f0*/  LDC.64 R2, c[0x0][0x588] ;  /* 0x00016200ff027b82 */ /* 0x000e620000000a00 */
[----:B------:R-:W2:Y:S01]  /*0200*/  LDCU.64 UR4, c[0x0][0x5a0] ;  /* 0x0000b400ff0477ac */ /* 0x000ea20008000a00 */
[----:B-1----:R-:W3:Y:S06]  /*0210*/  LDG.E.64 R2, desc[UR6][R2.64] ;  /* 0x0000000602027981 */ /* 0x002eec000c1e1b00 */
[----:B0-----:R-:W0:Y:S01]  /*0220*/  LDC.64 R4, c[0x0][0x580] ;  /* 0x00016000ff047b82 */ /* 0x001e220000000a00 */
[C---:B---3--:R-:W-:Y:S02]  /*0230*/  DSETP.NEU.AND P0, PT, R2.reuse, +INF , PT ;  /* 0x7ff000000200742a */ /* 0x048fe40003f0d000 */
[----:B------:R-:W-:-:S06]  /*0240*/  DSETP.NEU.AND P1, PT, R2, -INF , PT ;  /* 0xfff000000200742a */ /* 0x000fcc0003f2d000 */
[----:B--2---:R-:W-:Y:S02]  /*0250*/  FSEL R0, R2, UR4, P1 ;  /* 0x0000000402007c08 */ /* 0x004fe40008800000 */
[----:B------:R-:W-:-:S04]  /*0260*/  FSEL R7, R3, UR5, P1 ;  /* 0x0000000503077c08 */ /* 0x000fc80008800000 */
[----:B------:R-:W1:Y:S08]  /*0270*/  @!P0 LDC R0, c[0x0][0x598] ;  /* 0x00016600ff008b82 */ /* 0x000e700000000800 */
[----:B------:R-:W2:Y:S01]  /*0280*/  @!P0 LDC R7, c[0x0][0x59c] ;  /* 0x00016700ff078b82 */ /* 0x000ea20000000800 */
[----:B------:R-:W-:-:S14]  /*0290*/  DSETP.NAN.AND P0, PT, R2, R2, PT ;  /* 0x000000020200722a */ /* 0x000fdc0003f08000 */
[----:B-1----:R-:W1:Y:S08]  /*02a0*/  @P0 LDC R0, c[0x0][0x590] ;  /* 0x00016400ff000b82 */ /* 0x002e700000000800 */
[----:B--2---:R-:W2:Y:S01]  /*02b0*/  @P0 LDC R7, c[0x0][0x594] ;  /* 0x00016500ff070b82 */ /* 0x004ea20000000800 */
[----:B-1----:R-:W-:Y:S02]  /*02c0*/  MOV R2, R0 ;  /* 0x0000000000027202 */ /* 0x002fe40000000f00 */
[----:B--2---:R-:W-:-:S05]  /*02d0*/  MOV R3, R7 ;  /* 0x0000000700037202 */ /* 0x004fca0000000f00 */
[----:B0-----:R-:W-:Y:S01]  /*02e0*/  STG.E.64 desc[UR6][R4.64], R2 ;  /* 0x0000000204007986 */ /* 0x001fe2000c101b06 */
[----:B------:R-:W-:Y:S05]  /*02f0*/  EXIT ;  /* 0x000000000000794d */ /* 0x000fea0003800000 */
.L_x_2836:
        /* <DEDUP_REMOVED lines=298> */
[----:B------:R-:W-:-:S04]  /*15a0*/  IMAD R6, R13, UR8, R7 ;  /* 0x000000080d067c24 */ /* 0x000fc8000f8e0207 */
[----:B------:R-:W-:Y:S02]  /*15b0*/  @P0 IMAD.MOV R10, RZ, RZ, -R10 ;  /* 0x000000ffff0a0224 */ /* 0x000fe400078e0a0a */
[----:B--2---:R-:W-:Y:S02]  /*15c0*/  IMAD R5, R6, UR10, R5 ;  /* 0x0000000a06057c24 */ /* 0x004fe4000f8e0205 */
[----:B0-----:R-:W-:Y:S02]  /*15d0*/  @P0 IMAD R10, R10, R17, R11 ;  /* 0x000000110a0a0224 */ /* 0x001fe400078e020b */
[----:B------:R-:W-:Y:S02]  /*15e0*/  IMAD R4, R6, UR11, R4 ;  /* 0x0000000b06047c24 */ /* 0x000fe4000f8e0204 */
[C---:B-1----:R-:W-:Y:S02]  /*15f0*/  @P0 IMAD R5, R10.reuse, R8, R5 ;  /* 0x000000080a050224 */ /* 0x042fe400078e0205 */
[----:B------:R-:W-:-:S07]  /*1600*/  @P0 IMAD R4, R10, R9, R4 ;  /* 0x000000090a040224 */ /* 0x000fce00078e0204 */
.L_x_2841:
[----:B------:R-:W0:Y:S02]  /*1610*/  LDCU.128 UR8, c[0x0][0x580] ;  /* 0x0000b000ff0877ac */ /* 0x000e240008000c00 */
[----:B0-----:R-:W-:-:S04]  /*1620*/  IADD3 R6, P0, PT, R4, UR10, RZ ;  /* 0x0000000a04067c10 */ /* 0x001fc8000ff1e0ff */
[----:B------:R-:W-:Y:S01]  /*1630*/  IADD3.X R7, PT, PT, RZ, UR11, RZ, P0, !PT ;  /* 0x0000000bff077c10 */ /* 0x000fe200087fe4ff */
[----:B------:R-:W0:Y:S05]  /*1640*/  LDCU.64 UR10, c[0x0][0x5a0] ;  /* 0x0000b400ff0a77ac */ /* 0x000e2a0008000a00 */
[----:B------:R-:W2:Y:S01]  /*1650*/  LDG.E.64 R6, desc[UR6][R6.64] ;  /* 0x0000000606067981 */ /* 0x000ea2000c1e1b00 */
[----:B------:R-:W-:Y:S01]  /*1660*/  IADD3 R3, PT, PT, R3, 0x80, RZ ;  /* 0x0000008003037810 */ /* 0x000fe20007ffe0ff */
[C---:B--2---:R-:W-:Y:S02]  /*1670*/  DSETP.NEU.AND P0, PT, R6.reuse, +INF , PT ;  /* 0x7ff000000600742a */ /* 0x044fe40003f0d000 */
        /* <DEDUP_REMOVED lines=8> */
[----:B------:R-:W-:-:S04]  /*1700*/  IADD3 R6, P0, PT, R5, UR8, RZ ;  /* 0x0000000805067c10 */ /* 0x000fc8000ff1e0ff */
[----:B------:R-:W-:Y:S02]  /*1710*/  IADD3.X R7, PT, PT, RZ, UR9, RZ, P0, !PT ;  /* 0x00000009ff077c10 */ /* 0x000fe400087fe4ff */
[----:B0-----:R-:W-:-:S05]  /*1720*/  MOV R5, R9 ;  /* 0x0000000900057202 */ /* 0x001fca0000000f00 */
[----:B-1----:R0:W-:Y:S02]  /*1730*/  STG.E.64 desc[UR6][R6.64], R4 ;  /* 0x0000000406007986 */ /* 0x0021e4000c101b06 */
.L_x_2840:
[----:B------:R-:W-:Y:S05]  /*1740*/  BSYNC.RECONVERGENT B0 ;  /* 0x0000000000007941 */ /* 0x000fea0003800200 */
.L_x_2839:
[----:B------:R-:W-:-:S13]  /*1750*/  ISETP.GE.AND P0, PT, R3, UR4, PT ;  /* 0x0000000403007c0c */ /* 0x000fda000bf06270 */
[----:B------:R-:W-:Y:S05]  /*1760*/  @P0 EXIT ;  /* 0x000000000000094d */ /* 0x000fea0003800000 */
[----:B------:R-:W1:Y:S01]  /*1770*/  LDCU.64 UR4, c[0x0][0x390] ;  /* 0x00007200ff0477ac */ /* 0x000e620008000a00 */
[----:B0-----:R-:W-:Y:S02]  /*1780*/  MOV R4, RZ ;  /* 0x000000ff00047202 */ /* 0x001fe40000000f00 */
        /* <DEDUP_REMOVED lines=296> */
.L_x_2842:
[----:B------:R-:W0:Y:S01]  /*2a10*/  LDCU.128 UR8, c[0x0][0x580] ;  /* 0x0000b000ff0877ac */ /* 0x000e220008000c00 */
[----:B------:R-:W1:Y:S01]  /*2a20*/  LDCU.64 UR4, c[0x0][0x5a0] ;  /* 0x0000b400ff0477ac */ /* 0x000e620008000a00 */
[----:B0-----:R-:W-:-:S04]  /*2a30*/  IADD3 R4, P0, PT, R2, UR10, RZ ;  /* 0x0000000a02047c10 */ /* 0x001fc8000ff1e0ff */
[----:B------:R-:W-:-:S06]  /*2a40*/  IADD3.X R5, PT, PT, RZ, UR11, RZ, P0, !PT ;  /* 0x0000000bff057c10 */ /* 0x000fcc00087fe4ff */
[----:B------:R-:W2:Y:S02]  /*2a50*/  LDG.E.64 R4, desc[UR6][R4.64] ;  /* 0x0000000604047981 */ /* 0x000ea4000c1e1b00 */
[C---:B--2---:R-:W-:Y:S02]  /*2a60*/  DSETP.NEU.AND P0, PT, R4.reuse, +INF , PT ;  /* 0x7ff000000400742a */ /* 0x044fe40003f0d000 */
[----:B------:R-:W-:-:S06]  /*2a70*/  DSETP.NEU.AND P1, PT, R4, -INF , PT ;  /* 0xfff000000400742a */ /* 0x000fcc0003f2d000 */
[----:B-1----:R-:W-:Y:S02]  /*2a80*/  FSEL R7, R5, UR5, P1 ;  /* 0x0000000505077c08 */ /* 0x002fe40008800000 */
        /* <DEDUP_REMOVED lines=9> */
[----:B-1----:R-:W-:Y:S01]  /*2b20*/  STG.E.64 desc[UR6][R4.64], R2 ;  /* 0x0000000204007986 */ /* 0x002fe2000c101b06 */
[----:B------:R-:W-:Y:S05]  /*2b30*/  EXIT ;  /* 0x000000000000794d */ /* 0x000fea0003800000 */
.L_x_2843:
        /* <DEDUP_REMOVED lines=12> */
.L_x_36987:


//--------------------- .text._ZN2at6native27unrolled_elementwise_kernelIZZZNS0_22nan_to_num_kernel_cudaERNS_18TensorIteratorBaseESt8optionalIdES5_S5_ENKUlvE0_clEvENKUlvE_clEvEUldE_St5arrayIPcLm2EELi4E23TrivialOffsetCalculatorILi1EjESD_NS0_6memory15LoadWithoutCastENSE_16StoreWithoutCastEEEviT_T0_T2_T3_T4_T5_ --------------------------
	.section	.text._ZN2at6native27unrolled_elementwise_kernelIZZZNS0_22nan_to_num_kernel_cudaERNS_18TensorIteratorBaseESt8optionalIdES5_S5_ENKUlvE0_clEvENKUlvE_clEvEUldE_St5arrayIPcLm2EELi4E23TrivialOffsetCalculatorILi1EjESD_NS0_6memory15LoadWithoutCastENSE_16StoreWithoutCastEEEviT_T0_T2_T3_T4_T5_,"ax",@progbits
	.align	128
        .global         _ZN2at6native27unrolled_elementwise_kernelIZZZNS0_22nan_to_num_kernel_cudaERNS_18TensorIteratorBaseESt8optionalIdES5_S5_ENKUlvE0_clEvENKUlvE_clEvEUldE_St5arrayIPcLm2EELi4E23TrivialOffsetCalculatorILi1EjESD_NS0_6memory15LoadWithoutCastENSE_16StoreWithoutCastEEEviT_T0_T2_T3_T4_T5_
        .type           _ZN2at6native27unrolled_elementwise_kernelIZZZNS0_22nan_to_num_kernel_cudaERNS_18TensorIteratorBaseESt8optionalIdES5_S5_ENKUlvE0_clEvENKUlvE_clEvEUldE_St5arrayIPcLm2EELi4E23TrivialOffsetCalculatorILi1EjESD_NS0_6memory15LoadWithoutCastENSE_16StoreWithoutCastEEEviT_T0_T2_T3_T4_T5_,@function
        .size           _ZN2at6native27unrolled_elementwise_kernelIZZZNS0_22nan_to_num_kernel_cudaERNS_18TensorIteratorBaseESt8optionalIdES5_S5_ENKUlvE0_clEvENKUlvE_clEvEUldE_St5arrayIPcLm2EELi4E23TrivialOffsetCalculatorILi1EjESD_NS0_6memory15LoadWithoutCastENSE_16StoreWithoutCastEEEviT_T0_T2_T3_T4_T5_,(.L_x_36988 - _ZN2at6native27unrolled_elementwise_kernelIZZZNS0_22nan_to_num_kernel_cudaERNS_18TensorIteratorBaseESt8optionalIdES5_S5_ENKUlvE0_clEvENKUlvE_clEvEUldE_St5arrayIPcLm2EELi4E23TrivialOffsetCalculatorILi1EjESD_NS0_6memory15LoadWithoutCastENSE_16StoreWithoutCastEEEviT_T0_T2_T3_T4_T5_)
        .other          _ZN2at6native27unrolled_elementwise_kernelIZZZNS0_22nan_to_num_kernel_cudaERNS_18TensorIteratorBaseESt8optionalIdES5_S5_ENKUlvE0_clEvENKUlvE_clEvEUldE_St5arrayIPcLm2EELi4E23TrivialOffsetCalculatorILi1EjESD_NS0_6memory15LoadWithoutCastENSE_16StoreWithoutCastEEEviT_T0_T2_T3_T4_T5_,@"STO_CUDA_ENTRY STV_DEFAULT"
_ZN2at6native27unrolled_elementwise_kernelIZZZNS0_22nan_to_num_kernel_cudaERNS_18TensorIteratorBaseESt8optionalIdES5_S5_ENKUlvE0_clEvENKUlvE_clEvEUldE_St5arrayIPcLm2EELi4E23TrivialOffsetCalculatorILi1EjESD_NS0_6memory15LoadWithoutCastENSE_16StoreWithoutCastEEEviT_T0_T2_T3_T4_T5_:
.text._ZN2at6native27unrolled_elementwise_kernelIZZZNS0_22nan_to_num_kernel_cudaERNS_18TensorIteratorBaseESt8optionalIdES5_S5_ENKUlvE0_clEvENKUlvE_clEvEUldE_St5arrayIPcLm2EELi4E23TrivialOffsetCalculatorILi1EjESD_NS0_6memory15LoadWithoutCastENSE_16StoreWithoutCastEEEviT_T0_T2_T3_T4_T5_:
[----:B------:R-:W-:Y:S01]  /*0000*/  LDC R1, c[0x0][0x37c] ;  /* 0x0000df00ff017b82 */ /* 0x000fe20000000800 */
[----:B------:R-:W0:Y:S07]  /*0010*/  S2R R0, SR_CTAID.X ;  /* 0x0000000000007919 */ /* 0x000e2e0000002500 */
[----:B------:R-:W0:Y:S01]  /*0020*/  LDC R3, c[0x0][0x380] ;  /* 0x0000e000ff037b82 */ /* 0x000e220000000800 */
[----:B------:R-:W1:Y:S01]  /*0030*/  LDCU.64 UR4, c[0x0][0x358] ;  /* 0x00006b00ff0477ac */ /* 0x000e620008000a00 */
[----:B------:R-:W-:Y:S01]  /*0040*/  CS2R R20, SRZ ;  /* 0x0000000000147805 */ /* 0x000fe2000001ff00 */
[----:B------:R-:W2:Y:S01]  /*0050*/  S2R R7, SR_TID.X ;  /* 0x0000000000077919 */ /* 0x000ea20000002100 */
[----:B0-----:R-:W-:-:S02]  /*0060*/  IMAD R2, R0, -0x200, R3 ;  /* 0xfffffe0000027824 */ /* 0x001fc400078e0203 */
[----:B--2---:R-:W-:-:S03]  /*0070*/  IMAD.MOV.U32 R3, RZ, RZ, R7 ;  /* 0x000000ffff037224 */ /* 0x004fc600078e0007 */
[----:B------:R-:W-:-:S13]  /*0080*/  ISETP.GE.AND P0, PT, R7, R2, PT ;  /* 0x000000020700720c */ /* 0x000fda0003f06270 */
[----:B------:R-:W-:Y:S01]  /*0090*/  @!P0 VIADD R7, R3, 0x80 ;  /* 0x0000008003078836 */ /* 0x000fe20000000000 */
[----:B------:R-:W0:Y:S04]  /*00a0*/  @!P0 LDC.64 R10, c[0x0][0x3b0] ;  /* 0x0000ec00ff0a8b82 */ /* 0x000e280000000a00 */
[----:B------:R-:W-:-:S13]  /*00b0*/  ISETP.GE.AND P1, PT, R7, R2, PT ;  /* 0x000000020700720c */ /* 0x000fda0003f26270 */
[----:B------:R-:W-:Y:S01]  /*00c0*/  @!P1 IMAD R9, R0, 0x200, R7 ;  /* 0x0000020000099824 */ /* 0x000fe200078e0207 */
[----:B------:R-:W2:Y:S01]  /*00d0*/  @!P1 LDC.64 R12, c[0x0][0x3b0] ;  /* 0x0000ec00ff0c9b82 */ /* 0x000ea20000000a00 */
[----:B------:R-:W-:-:S05]  /*00e0*/  @!P1 VIADD R7, R7, 0x80 ;  /* 0x0000008007079836 */ /* 0x000fca0000000000 */
[----:B------:R-:W-:-:S13]  /*00f0*/  ISETP.GE.AND P3, PT, R7, R2, PT ;  /* 0x000000020700720c */ /* 0x000fda0003f66270 */
[----:B------:R-:W-:Y:S01]  /*0100*/  @!P3 LEA R19, R0, R7, 0x9 ;  /* 0x000000070013b211 */ /* 0x000fe200078e48ff */
[----:B------:R-:W-:Y:S01]  /*0110*/  @!P3 VIADD R7, R7, 0x80 ;  /* 0x000000800707b836 */ /* 0x000fe20000000000 */
[----:B------:R-:W3:Y:S01]  /*0120*/  @!P3 LDC.64 R4, c[0x0][0x3b0] ;  /* 0x0000ec00ff04bb82 */ /* 0x000ee20000000a00 */
[----:B--2---:R-:W-:-:S03]  /*0130*/  @!P1 IMAD.WIDE.U32 R12, R9, 0x8, R12 ;  /* 0x00000008090c9825 */ /* 0x004fc600078e000c */
[----:B------:R-:W-:Y:S01]  /*0140*/  ISETP.GE.AND P2, PT, R7, R2, PT ;  /* 0x000000020700720c */ /* 0x000fe20003f46270 */
[----:B------:R-:W-:Y:S01]  /*0150*/  @!P0 IMAD R9, R0, 0x200, R3 ;  /* 0x0000020000098824 */ /* 0x000fe200078e0203 */
[----:B-1----:R1:W5:Y:S03]  /*0160*/  @!P1 LDG.E.64 R20, desc[UR4][R12.64] ;  /* 0x000000040c149981 */ /* 0x002366000c1e1b00 */
[----:B0-----:R-:W-:Y:S01]  /*0170*/  @!P0 IMAD.WIDE.U32 R10, R9, 0x8, R10 ;  /* 0x00000008090a8825 */ /* 0x001fe200078e000a */
[----:B------:R-:W-:-:S07]  /*0180*/  CS2R R8, SRZ ;  /* 0x0000000000087805 */ /* 0x000fce000001ff00 */
[----:B------:R-:W0:Y:S01]  /*0190*/  @!P2 LDC.64 R14, c[0x0][0x3b0] ;  /* 0x0000ec00ff0eab82 */ /* 0x000e220000000a00 */
[----:B------:R-:W5:Y:S01]  /*01a0*/  @!P0 LDG.E.64 R8, desc[UR4][R10.64] ;  /* 0x000000040a088981 */ /* 0x000f62000c1e1b00 */
[----:B------:R-:W-:Y:S01]  /*01b0*/  ISETP.GE.AND P0, PT, R3, R2, PT ;  /* 0x000000020300720c */ /* 0x000fe20003f06270 */
[----:B------:R-:W-:Y:S02]  /*01c0*/  @!P2 IMAD R7, R0, 0x200, R7 ;  /* 0x000002000007a824 */ /* 0x000fe400078e0207 */
[----:B---3--:R-:W-:Y:S01]  /*01d0*/  @!P3 IMAD.WIDE.U32 R18, R19, 0x8, R4 ;  /* 0x000000081312b825 */ /* 0x008fe200078e0004 */
[----:B------:R-:W-:-:S09]  /*01e0*/  CS2R R4, SRZ ;  /* 0x0000000000047805 */ /* 0x000fd2000001ff00 */
[----:B------:R-:W2:Y:S01]  /*01f0*/  @!P0 LDC.64 R16, c[0x0][0x3a8] ;  /* 0x0000ea00ff108b82 */ /* 0x000ea20000000a00 */
[----:B-1----:R-:W-:Y:S02]  /*0200*/  VIADD R13, R3, 0x180 ;  /* 0x00000180030d7836 */ /* 0x002fe40000000000 */
[----:B0-----:R-:W-:Y:S01]  /*0210*/  @!P2 IMAD.WIDE.U32 R14, R7, 0x8, R14 ;  /* 0x00000008070ea825 */ /* 0x001fe200078e000e */
[----:B------:R-:W-:Y:S02]  /*0220*/  CS2R R6, SRZ ;  /* 0x0000000000067805 */ /* 0x000fe4000001ff00 */
[----:B------:R-:W-:Y:S01]  /*0230*/  IADD3 R23, PT, PT, R3, 0x100, RZ ;  /* 0x0000010003177810 */ /* 0x000fe20007ffe0ff */
[----:B------:R-:W-:Y:S01]  /*0240*/  BSSY.RECONVERGENT B0, `(.L_x_2844) ;  /* 0x0000014000007945 */ /* 0x000fe20003800200 */
[----:B------:R-:W5:Y:S04]  /*0250*/  @!P2 LDG.E.64 R4, desc[UR4][R14.64] ;  /* 0x000000040e04a981 */ /* 0x000f68000c1e1b00 */
[----:B------:R0:W5:Y:S01]  /*0260*/  @!P3 LDG.E.64 R6, desc[UR4][R18.64] ;  /* 0x000000041206b981 */ /* 0x000162000c1e1b00 */
[-C--:B------:R-:W-:Y:S01]  /*0270*/  ISETP.GE.AND P2, PT, R13, R2.reuse, PT ;  /* 0x000000020d00720c */ /* 0x080fe20003f46270 */
[----:B------:R-:W-:Y:S01]  /*0280*/  @!P0 IMAD R13, R0, 0x200, R3 ;  /* 0x00000200000d8824 */ /* 0x000fe200078e0203 */
[----:B------:R-:W-:Y:S01]  /*0290*/  ISETP.GE.AND P1, PT, R23, R2, PT ;  /* 0x000000021700720c */ /* 0x000fe20003f26270 */
[----:B0-----:R-:W-:-:S05]  /*02a0*/  VIADD R19, R3, 0x80 ;  /* 0x0000008003137836 */ /* 0x001fca0000000000 */
[----:B------:R-:W-:Y:S02]  /*02b0*/  ISETP.GE.AND P3, PT, R19, R2, PT ;  /* 0x000000021300720c */ /* 0x000fe40003f66270 */
[----:B------:R-:W-:Y:S01]  /*02c0*/  @!P0 MOV R3, R19 ;  /* 0x0000001300038202 */ /* 0x000fe20000000f00 */
[----:B--2---:R-:W-:Y:S10]  /*02d0*/  @P0 BRA `(.L_x_2845) ;  /* 0x0000000000280947 */ /* 0x004ff40003800000 */
        /* <DEDUP_REMOVED lines=9> */
[----:B-1----:R-:W1:Y:S02]  /*0370*/  @P4 LDC R11, c[0x0][0x38c] ;  /* 0x0000e300ff0b4b82 */ /* 0x002e640000000800 */
.L_x_2845:
[----:B------:R-:W-:Y:S05]  /*0380*/  BSYNC.RECONVERGENT B0 ;  /* 0x0000000000007941 */ /* 0x000fea0003800200 */
.L_x_2844:
[----:B------:R-:W-:Y:S01]  /*0390*/  BSSY.RECONVERGENT B0, `(.L_x_2846) ;  /* 0x000000e000007945 */ /* 0x000fe20003800200 */
[----:B------:R-:W-:Y:S01]  /*03a0*/  ISETP.GE.AND P4, PT, R3, R2, PT ;  /* 0x000000020300720c */ /* 0x000fe20003f86270 */
[----:B-----5:R-:W-:Y:S02]  /*03b0*/  @!P0 IMAD.WIDE.U32 R8, R13, 0x8, R16 ;  /* 0x000000080d088825 */ /* 0x020fe400078e0010 */
[----:B------:R-:W-:Y:S10]  /*03c0*/  @P3 BRA `(.L_x_2847) ;  /* 0x0000000000283947 */ /* 0x000ff40003800000 */
[----:B------:R-:W2:Y:S01]  /*03d0*/  LDCU.64 UR6, c[0x0][0x398] ;  /* 0x00007300ff0677ac */ /* 0x000ea20008000a00 */
[C---:B------:R-:W-:Y:S02]  /*03e0*/  DSETP.NEU.AND P3, PT, R20.reuse, +INF , PT ;  /* 0x7ff000001400742a */ /* 0x040fe40003f6d000 */
[----:B------:R-:W-:-:S06]  /*03f0*/  DSETP.NEU.AND P5, PT, R20, -INF , PT ;  /* 0xfff000001400742a */ /* 0x000fcc0003fad000 */
[----:B--2---:R-:W-:Y:S02]  /*0400*/  FSEL R14, R20, UR6, P5 ;  /* 0x00000006140e7c08 */ /* 0x004fe4000a800000 */
[----:B------:R-:W-:-:S04]  /*0410*/  FSEL R15, R21, UR7, P5 ;  /* 0x00000007150f7c08 */ /* 0x000fc8000a800000 */
[----:B------:R-:W2:Y:S08]  /*0420*/  @!P3 LDC R14, c[0x0][0x390] ;  /* 0x0000e400ff0ebb82 */ /* 0x000eb00000000800 */
[----:B------:R-:W3:Y:S01]  /*0430*/  @!P3 LDC R15, c[0x0][0x394] ;  /* 0x0000e500ff0fbb82 */ /* 0x000ee20000000800 */
[----:B------:R-:W-:-:S14]  /*0440*/  DSETP.NAN.AND P3, PT, R20, R20, PT ;  /* 0x000000141400722a */ /* 0x000fdc0003f68000 */
[----:B--2---:R-:W2:Y:S08]  /*0450*/  @P3 LDC R14, c[0x0][0x388] ;  /* 0x0000e200ff0e3b82 */ /* 0x004eb00000000800 */
[----:B---3--:R-:W3:Y:S02]  /*0460*/  @P3 LDC R15, c[0x0][0x38c] ;  /* 0x0000e300ff0f3b82 */ /* 0x008ee40000000800 */
.L_x_2847:
[----:B------:R-:W-:Y:S05]  /*0470*/  BSYNC.RECONVERGENT B0 ;  /* 0x0000000000007941 */ /* 0x000fea0003800200 */
.L_x_2846:
[----:B------:R-:W-:Y:S04]  /*0480*/  BSSY.RECONVERGENT B0, `(.L_x_2848) ;  /* 0x000000c000007945 */ /* 0x000fe80003800200 */
[----:B------:R-:W-:Y:S05]  /*0490*/  @P1 BRA `(.L_x_2849) ;  /* 0x0000000000281947 */ /* 0x000fea0003800000 */
[----:B------:R-:W4:Y:S01]  /*04a0*/  LDCU.64 UR6, c[0x0][0x398] ;  /* 0x00007300ff0677ac */ /* 0x000f220008000a00 */
[C---:B------:R-:W-:Y:S02]  /*04b0*/  DSETP.NEU.AND P1, PT, R6.reuse, +INF , PT ;  /* 0x7ff000000600742a */ /* 0x040fe40003f2d000 */
[----:B------:R-:W-:-:S06]  /*04c0*/  DSETP.NEU.AND P3, PT, R6, -INF , PT ;  /* 0xfff000000600742a */ /* 0x000fcc0003f6d000 */
[----:B----4-:R-:W-:Y:S02]  /*04d0*/  FSEL R12, R6, UR6, P3 ;  /* 0x00000006060c7c08 */ /* 0x010fe40009800000 */
[----:B------:R-:W-:-:S04]  /*04e0*/  FSEL R13, R7, UR7, P3 ;  /* 0x00000007070d7c08 */ /* 0x000fc80009800000 */
[----:B------:R-:W4:Y:S08]  /*04f0*/  @!P1 LDC R12, c[0x0][0x390] ;  /* 0x0000e400ff0c9b82 */ /* 0x000f300000000800 */
[----:B------:R-:W5:Y:S01]  /*0500*/  @!P1 LDC R13, c[0x0][0x394] ;  /* 0x0000e500ff0d9b82 */ /* 0x000f620000000800 */
[----:B------:R-:W-:-:S14]  /*0510*/  DSETP.NAN.AND P1, PT, R6, R6, PT ;  /* 0x000000060600722a */ /* 0x000fdc0003f28000 */
[----:B----4-:R-:W4:Y:S08]  /*0520*/  @P1 LDC R12, c[0x0][0x388] ;  /* 0x0000e200ff0c1b82 */ /* 0x010f300000000800 */
[----:B-----5:R-:W0:Y:S02]  /*0530*/  @P1 LDC R13, c[0x0][0x38c] ;  /* 0x0000e300ff0d1b82 */ /* 0x020e240000000800 */
.L_x_2849:
[----:B------:R-:W-:Y:S05]  /*0540*/  BSYNC.RECONVERGENT B0 ;  /* 0x0000000000007941 */ /* 0x000fea0003800200 */
.L_x_2848:
[----:B------:R-:W-:Y:S04]  /*0550*/  BSSY.RECONVERGENT B0, `(.L_x_2850) ;  /* 0x000000c000007945 */ /* 0x000fe80003800200 */
[----:B------:R-:W-:Y:S05]  /*0560*/  @P2 BRA `(.L_x_2851) ;  /* 0x0000000000282947 */ /* 0x000fea0003800000 */
[----:B------:R-:W5:Y:S01]  /*0570*/  LDCU.64 UR6, c[0x0][0x398] ;  /* 0x00007300ff0677ac */ /* 0x000f620008000a00 */
[C---:B------:R-:W-:Y:S02]  /*0580*/  DSETP.NEU.AND P1, PT, R4.reuse, +INF , PT ;  /* 0x7ff000000400742a */ /* 0x040fe40003f2d000 */
[----:B------:R-:W-:-:S06]  /*0590*/  DSETP.NEU.AND P2, PT, R4, -INF , PT ;  /* 0xfff000000400742a */ /* 0x000fcc0003f4d000 */
[----:B-----5:R-:W-:Y:S02]  /*05a0*/  FSEL R6, R4, UR6, P2 ;  /* 0x0000000604067c08 */ /* 0x020fe40009000000 */
[----:B------:R-:W-:-:S04]  /*05b0*/  FSEL R7, R5, UR7, P2 ;  /* 0x0000000705077c08 */ /* 0x000fc80009000000 */
[----:B------:R-:W5:Y:S08]  /*05c0*/  @!P1 LDC R6, c[0x0][0x390] ;  /* 0x0000e400ff069b82 */ /* 0x000f700000000800 */
[----:B------:R-:W1:Y:S01]  /*05d0*/  @!P1 LDC R7, c[0x0][0x394] ;  /* 0x0000e500ff079b82 */ /* 0x000e620000000800 */
[----:B------:R-:W-:-:S14]  /*05e0*/  DSETP.NAN.AND P1, PT, R4, R4, PT ;  /* 0x000000040400722a */ /* 0x000fdc0003f28000 */
[----:B-----5:R-:W0:Y:S08]  /*05f0*/  @P1 LDC R6, c[0x0][0x388] ;  /* 0x0000e200ff061b82 */ /* 0x020e300000000800 */
[----:B-1----:R-:W1:Y:S02]  /*0600*/  @P1 LDC R7, c[0x0][0x38c] ;  /* 0x0000e300ff071b82 */ /* 0x002e640000000800 */
.L_x_2851:
[----:B------:R-:W-:Y:S05]  /*0610*/  BSYNC.RECONVERGENT B0 ;  /* 0x0000000000007941 */ /* 0x000fea0003800200 */
.L_x_2850:
[----:B0-----:R-:W-:Y:S01]  /*0620*/  @!P0 IMAD.MOV.U32 R4, RZ, RZ, R10 ;  /* 0x000000ffff048224 */ /* 0x001fe200078e000a */
[----:B------:R-:W-:Y:S01]  /*0630*/  BSSY.RECONVERGENT B0, `(.L_x_2852) ;  /* 0x0000012000007945 */ /* 0x000fe20003800200 */
[----:B-1----:R-:W-:-:S05]  /*0640*/  @!P0 IMAD.MOV.U32 R5, RZ, RZ, R11 ;  /* 0x000000ffff058224 */ /* 0x002fca00078e000b */
[----:B------:R0:W-:Y:S01]  /*0650*/  @!P0 STG.E.64 desc[UR4][R8.64], R4 ;  /* 0x0000000408008986 */ /* 0x0001e2000c101b04 */
[----:B------:R-:W-:Y:S05]  /*0660*/  @P4 BRA `(.L_x_2853) ;  /* 0x0000000000384947 */ /* 0x000fea0003800000 */
[----:B0-----:R-:W0:Y:S01]  /*0670*/  LDC.64 R4, c[0x0][0x3a8] ;  /* 0x0000ea00ff047b82 */ /* 0x001e220000000a00 */
[----:B------:R-:W-:Y:S01]  /*0680*/  IMAD R9, R0, 0x200, R3 ;  /* 0x0000020000097824 */ /* 0x000fe200078e0203 */
[----:B------:R-:W-:-:S04]  /*0690*/  IADD3 R3, PT, PT, R3, 0x80, RZ ;  /* 0x0000008003037810 */ /* 0x000fc80007ffe0ff */
[----:B------:R-:W-:-:S13]  /*06a0*/  ISETP.GE.AND P0, PT, R3, R2, PT ;  /* 0x000000020300720c */ /* 0x000fda0003f06270 */
[----:B------:R-:W-:Y:S01]  /*06b0*/  @!P0 IMAD R11, R0, 0x200, R3 ;  /* 0x00000200000b8824 */ /* 0x000fe200078e0203 */
[----:B------:R-:W-:Y:S01]  /*06c0*/  @!P0 IADD3 R3, PT, PT, R3, 0x80, RZ ;  /* 0x0000008003038810 */ /* 0x000fe20007ffe0ff */
[----:B0-----:R-:W-:-:S04]  /*06d0*/  IMAD.WIDE.U32 R8, R9, 0x8, R4 ;  /* 0x0000000809087825 */ /* 0x001fc800078e0004 */
[----:B------:R-:W-:Y:S01]  /*06e0*/  @!P0 IMAD.WIDE.U32 R10, R11, 0x8, R4 ;  /* 0x000000080b0a8825 */ /* 0x000fe200078e0004 */
[----:B---3--:R-:W-:-:S03]  /*06f0*/  MOV R5, R15 ;  /* 0x0000000f00057202 */ /* 0x008fc60000000f00 */
[----:B--2---:R-:W-:-:S05]  /*0700*/  IMAD.MOV.U32 R4, RZ, RZ, R14 ;  /* 0x000000ffff047224 */ /* 0x004fca00078e000e */
[----:B------:R4:W-:Y:S02]  /*0710*/  STG.E.64 desc[UR4][R8.64], R4 ;  /* 0x0000000408007986 */ /* 0x0009e4000c101b04 */
[----:B----4-:R-:W-:Y:S02]  /*0720*/  @!P0 IMAD.MOV.U32 R4, RZ, RZ, R12 ;  /* 0x000000ffff048224 */ /* 0x010fe400078e000c */
[----:B------:R-:W-:-:S05]  /*0730*/  @!P0 IMAD.MOV.U32 R5, RZ, RZ, R13 ;  /* 0x000000ffff058224 */ /* 0x000fca00078e000d */
[----:B------:R1:W-:Y:S02]  /*0740*/  @!P0 STG.E.64 desc[UR4][R10.64], R4 ;  /* 0x000000040a008986 */ /* 0x0003e4000c101b04 */
.L_x_2853:
[----:B------:R-:W-:Y:S05]  /*0750*/  BSYNC.RECONVERGENT B0 ;  /* 0x0000000000007941 */ /* 0x000fea0003800200 */
.L_x_2852:
[----:B------:R-:W-:-:S13]  /*0760*/  ISETP.GE.AND P0, PT, R3, R2, PT ;  /* 0x000000020300720c */ /* 0x000fda0003f06270 */
[----:B------:R-:W-:Y:S05]  /*0770*/  @P0 EXIT ;  /* 0x000000000000094d */ /* 0x000fea0003800000 */
[----:B01----:R-:W0:Y:S01]  /*0780*/  LDC.64 R4, c[0x0][0x3a8] ;  /* 0x0000ea00ff047b82 */ /* 0x003e220000000a00 */
[----:B------:R-:W-:-:S04]  /*0790*/  IMAD R3, R0, 0x200, R3 ;  /* 0x0000020000037824 */ /* 0x000fc800078e0203 */
[----:B0-----:R-:W-:-:S05]  /*07a0*/  IMAD.WIDE.U32 R2, R3, 0x8, R4 ;  /* 0x0000000803027825 */ /* 0x001fca00078e0004 */
[----:B------:R-:W-:Y:S01]  /*07b0*/  STG.E.64 desc[UR4][R2.64], R6 ;  /* 0x0000000602007986 */ /* 0x000fe2000c101b04 */
[----:B------:R-:W-:Y:S05]  /*07c0*/  EXIT ;  /* 0x000000000000794d */ /* 0x000fea0003800000 */
.L_x_2854:
        /* <DEDUP_REMOVED lines=11> */
.L_x_36988:


//--------------------- .text._ZN2at6native29vectorized_elementwise_kernelILi2EZZZNS0_22nan_to_num_kernel_cudaERNS_18TensorIteratorBaseESt8optionalIdES5_S5_ENKUlvE0_clEvENKUlvE_clEvEUldE_St5arrayIPcLm2EEEEviT0_T1_ --------------------------
	.section	.text._ZN2at6native29vectorized_elementwise_kernelILi2EZZZNS0_22nan_to_num_kernel_cudaERNS_18TensorIteratorBaseESt8optionalIdES5_S5_ENKUlvE0_clEvENKUlvE_clEvEUldE_St5arrayIPcLm2EEEEviT0_T1_,"ax",@progbits
	.align	128
        .global         _ZN2at6native29vectorized_elementwise_kernelILi2EZZZNS0_22nan_to_num_kernel_cudaERNS_18TensorIteratorBaseESt8optionalIdES5_S5_ENKUlvE0_clEvENKUlvE_clEvEUldE_St5arrayIPcLm2EEEEviT0_T1_
        .type           _ZN2at6native29vectorized_elementwise_kernelILi2EZZZNS0_22nan_to_num_kernel_cudaERNS_18TensorIteratorBaseESt8optionalIdES5_S5_ENKUlvE0_clEvENKUlvE_clEvEUldE_St5arrayIPcLm2EEEEviT0_T1_,@function
        .size           _ZN2at6native29vectorized_elementwise_kernelILi2EZZZNS0_22nan_to_num_kernel_cudaERNS_18TensorIteratorBaseESt8optionalIdES5_S5_ENKUlvE0_clEvENKUlvE_clEvEUldE_St5arrayIPcLm2EEEEviT0_T1_,(.L_x_36989 - _ZN2at6native29vectorized_elementwise_kernelILi2EZZZNS0_22nan_to_num_kernel_cudaERNS_18TensorIteratorBaseESt8optionalIdES5_S5_ENKUlvE0_clEvENKUlvE_clEvEUldE_St5arrayIPcLm2EEEEviT0_T1_)
        .other          _ZN2at6native29vectorized_elementwise_kernelILi2EZZZNS0_22nan_to_num_kernel_cudaERNS_18TensorIteratorBaseESt8optionalIdES5_S5_ENKUlvE0_clEvENKUlvE_clEvEUldE_St5arrayIPcLm2EEEEviT0_T1_,@"STO_CUDA_ENTRY STV_DEFAULT"
_ZN2at6native29vectorized_elementwise_kernelILi2EZZZNS0_22nan_to_num_kernel_cudaERNS_18TensorIteratorBaseESt8optionalIdES5_S5_ENKUlvE0_clEvENKUlvE_clEvEUldE_St5arrayIPcLm2EEEEviT0_T1_:
.text._ZN2at6native29vectorized_elementwise_kernelILi2EZZZNS0_22nan_to_num_kernel_cudaERNS_18TensorIteratorBaseESt8optionalIdES5_S5_ENKUlvE0_clEvENKUlvE_clEvEUldE_St5arrayIPcLm2EEEEviT0_T1_:
        /* <DEDUP_REMOVED lines=8> */
[----:B------:R-:W0:Y:S02]  /*0080*/  S2R R5, SR_TID.X ;  /* 0x0000000000057919 */ /* 0x000e240000002100 */
[----:B0-----:R-:W-:Y:S01]  /*0090*/  ISETP.GE.U32.AND P0, PT, R5, R0, PT ;  /* 0x000000000500720c */ /* 0x001fe20003f06070 */
[----:B------:R-:W-:-:S12]  /*00a0*/  IMAD.MOV.U32 R3, RZ, RZ, R5 ;  /* 0x000000ffff037224 */ /* 0x000fd800078e0005 */
[----:B------:R-:W0:Y:S01]  /*00b0*/  @!P0 LDC.64 R12, c[0x0][0x3b0] ;  /* 0x0000ec00ff0c8b82 */ /* 0x000e220000000a00 */
[----:B------:R-:W-:Y:S02]  /*00c0*/  @!P0 VIADD R5, R3, 0x80 ;  /* 0x0000008003058836 */ /* 0x000fe40000000000 */
[----:B------:R-:W-:-:S03]  /*00d0*/  @!P0 IMAD.IADD R7, R22, 0x1, R3 ;  /* 0x0000000116078824 */ /* 0x000fc600078e0203 */
[----:B------:R-:W-:-:S13]  /*00e0*/  ISETP.GE.U32.AND P1, PT, R5, R0, PT ;  /* 0x000000000500720c */ /* 0x000fda0003f26070 */
[----:B------:R-:W-:Y:S01]  /*00f0*/  @!P1 IMAD.IADD R9, R22, 0x1, R5 ;  /* 0x0000000116099824 */ /* 0x000fe200078e0205 */
[----:B------:R-:W1:Y:S01]  /*0100*/  @!P1 LDC.64 R14, c[0x0][0x3b0] ;  /* 0x0000ec00ff0e9b82 */ /* 0x000e620000000a00 */
[----:B------:R-:W-:Y:S02]  /*0110*/  @!P1 VIADD R5, R5, 0x80 ;  /* 0x0000008005059836 */ /* 0x000fe40000000000 */
[----:B0-----:R-:W-:Y:S01]  /*0120*/  @!P0 IMAD.WIDE.U32 R12, R7, 0x8, R12 ;  /* 0x00000008070c8825 */ /* 0x001fe200078e000c */
[----:B------:R-:W-:-:S06]  /*0130*/  CS2R R6, SRZ ;  /* 0x0000000000067805 */ /* 0x000fcc000001ff00 */
[----:B------:R0:W5:Y:S01]  /*0140*/  @!P0 LDG.E.64 R6, desc[UR4][R12.64] ;  /* 0x000000040c068981 */ /* 0x000162000c1e1b00 */
[----:B------:R-:W-:Y:S02]  /*0150*/  ISETP.GE.U32.AND P0, PT, R5, R0, PT ;  /* 0x000000000500720c */ /* 0x000fe40003f06070 */
[----:B------:R-:W-:Y:S01]  /*0160*/  CS2R R24, SRZ ;  /* 0x0000000000187805 */ /* 0x000fe2000001ff00 */
[----:B-1----:R-:W-:-:S10]  /*0170*/  @!P1 IMAD.WIDE.U32 R14, R9, 0x8, R14 ;  /* 0x00000008090e9825 */ /* 0x002fd400078e000e */
[----:B------:R-:W1:Y:S01]  /*0180*/  @!P0 LDC.64 R10, c[0x0][0x3b0] ;  /* 0x0000ec00ff0a8b82 */ /* 0x000e620000000a00 */
[----:B------:R-:W-:Y:S01]  /*0190*/  CS2R R8, SRZ ;  /* 0x0000000000087805 */ /* 0x000fe2000001ff00 */
[----:B------:R-:W-:Y:S02]  /*01a0*/  @!P0 IMAD.IADD R17, R22, 0x1, R5 ;  /* 0x0000000116118824 */ /* 0x000fe400078e0205 */
[----:B------:R-:W-:-:S03]  /*01b0*/  @!P0 VIADD R5, R5, 0x80 ;  /* 0x0000008005058836 */ /* 0x000fc60000000000 */
[----:B------:R2:W5:Y:S01]  /*01c0*/  @!P1 LDG.E.64 R8, desc[UR4][R14.64] ;  /* 0x000000040e089981 */ /* 0x000562000c1e1b00 */
[----:B-1----:R-:W-:Y:S01]  /*01d0*/  @!P0 IMAD.WIDE.U32 R16, R17, 0x8, R10 ;  /* 0x0000000811108825 */ /* 0x002fe200078e000a */
[----:B------:R-:W-:-:S06]  /*01e0*/  CS2R R10, SRZ ;  /* 0x00000000000a7805 */ /* 0x000fcc000001ff00 */
[----:B------:R-:W5:Y:S01]  /*01f0*/  @!P0 LDG.E.64 R10, desc[UR4][R16.64] ;  /* 0x00000004100a8981 */ /* 0x000f62000c1e1b00 */
[----:B------:R-:W-:-:S13]  /*0200*/  ISETP.GE.U32.AND P0, PT, R5, R0, PT ;  /* 0x000000000500720c */ /* 0x000fda0003f06070 */
[----:B0-----:R-:W0:Y:S01]  /*0210*/  @!P0 LDC.64 R12, c[0x0][0x3b0] ;  /* 0x0000ec00ff0c8b82 */ /* 0x001e220000000a00 */
[----:B------:R-:W-:Y:S02]  /*0220*/  @!P0 IMAD.IADD R19, R22, 0x1, R5 ;  /* 0x0000000116138824 */ /* 0x000fe400078e0205 */
[----:B------:R-:W-:Y:S02]  /*0230*/  @!P0 VIADD R5, R5, 0x80 ;  /* 0x0000008005058836 */ /* 0x000fe40000000000 */
[----:B0-----:R-:W-:-:S05]  /*0240*/  @!P0 IMAD.WIDE.U32 R12, R19, 0x8, R12 ;  /* 0x00000008130c8825 */ /* 0x001fca00078e000c */
[----:B------:R0:W5:Y:S01]  /*0250*/  @!P0 LDG.E.64 R24, desc[UR4][R12.64] ;  /* 0x000000040c188981 */ /* 0x000162000c1e1b00 */
[----:B------:R-:W-:Y:S02]  /*0260*/  ISETP.GE.U32.AND P0, PT, R5, R0, PT ;  /* 0x000000000500720c */ /* 0x000fe40003f06070 */
[----:B------:R-:W-:-:S11]  /*0270*/  CS2R R20, SRZ ;  /* 0x0000000000147805 */ /* 0x000fd6000001ff00 */
[----:B--2---:R-:W1:Y:S01]  /*0280*/  @!P0 LDC.64 R14, c[0x0][0x3b0] ;  /* 0x0000ec00ff0e8b82 */ /* 0x004e620000000a00 */
[----:B------:R-:W-:Y:S02]  /*0290*/  @!P0 IMAD.IADD R19, R22, 0x1, R5 ;  /* 0x0000000116138824 */ /* 0x000fe400078e0205 */
[----:B------:R-:W-:Y:S02]  /*02a0*/  @!P0 VIADD R5, R5, 0x80 ;  /* 0x0000008005058836 */ /* 0x000fe40000000000 */
[----:B-1----:R-:W-:-:S05]  /*02b0*/  @!P0 IMAD.WIDE.U32 R14, R19, 0x8, R14 ;  /* 0x00000008130e8825 */ /* 0x002fca00078e000e */
[----:B------:R1:W5:Y:S01]  /*02c0*/  @!P0 LDG.E.64 R20, desc[UR4][R14.64] ;  /* 0x000000040e148981 */ /* 0x000362000c1e1b00 */
[----:B------:R-:W-:-:S13]  /*02d0*/  ISETP.GE.U32.AND P0, PT, R5, R0, PT ;  /* 0x000000000500720c */ /* 0x000fda0003f06070 */
[----:B0-----:R-:W0:Y:S01]  /*02e0*/  @!P0 LDC.64 R12, c[0x0][0x3b0] ;  /* 0x0000ec00ff0c8b82 */ /* 0x001e220000000a00 */
[----:B------:R-:W-:Y:S02]  /*02f0*/  @!P0 IMAD.IADD R17, R22, 0x1, R5 ;  /* 0x0000000116118824 */ /* 0x000fe400078e0205 */
[----:B------:R-:W-:Y:S02]  /*0300*/  @!P0 VIADD R5, R5, 0x80 ;  /* 0x0000008005058836 */ /* 0x000fe40000000000 */
[----:B0-----:R-:W-:Y:S01]  /*0310*/  @!P0 IMAD.WIDE.U32 R12, R17, 0x8, R12 ;  /* 0x00000008110c8825 */ /* 0x001fe200078e000c */
[----:B------:R-:W-:-:S06]  /*0320*/  CS2R R16, SRZ ;  /* 0x0000000000107805 */ /* 0x000fcc000001ff00 */
[----:B------:R0:W5:Y:S01]  /*0330*/  @!P0 LDG.E.64 R16, desc[UR4][R12.64] ;  /* 0x000000040c108981 */ /* 0x000162000c1e1b00 */
[----:B------:R-:W-:-:S13]  /*0340*/  ISETP.GE.U32.AND P0, PT, R5, R0, PT ;  /* 0x000000000500720c */ /* 0x000fda0003f06070 */
[----:B-1----:R-:W1:Y:S01]  /*0350*/  @!P0 LDC.64 R14, c[0x0][0x3b0] ;  /* 0x0000ec00ff0e8b82 */ /* 0x002e620000000a00 */
[----:B------:R-:W-:Y:S02]  /*0360*/  @!P0 IMAD.IADD R19, R22, 0x1, R5 ;  /* 0x0000000116138824 */ /* 0x000fe400078e0205 */
[----:B------:R-:W-:Y:S02]  /*0370*/  @!P0 VIADD R5, R5, 0x80 ;  /* 0x0000008005058836 */ /* 0x000fe40000000000 */
[----:B-1----:R-:W-:Y:S01]  /*0380*/  @!P0 IMAD.WIDE.U32 R18, R19, 0x8, R14 ;  /* 0x0000000813128825 */ /* 0x002fe200078e000e */
[----:B------:R-:W-:-:S06]  /*0390*/  CS2R R14, SRZ ;  /* 0x00000000000e7805 */ /* 0x000fcc000001ff00 */
[----:B------:R1:W5:Y:S01]  /*03a0*/  @!P0 LDG.E.64 R14, desc[UR4][R18.64] ;  /* 0x00000004120e8981 */ /* 0x000362000c1e1b00 */
[----:B------:R-:W-:Y:S02]  /*03b0*/  ISETP.GE.U32.AND P0, PT, R5, R0, PT ;  /* 0x000000000500720c */ /* 0x000fe40003f06070 */
[----:B0-----:R-:W-:-:S11]  /*03c0*/  CS2R R12, SRZ ;  /* 0x00000000000c7805 */ /* 0x001fd6000001ff00 */
[----:B------:R-:W-:Y:S02]  /*03d0*/  @!P0 IMAD.IADD R23, R22, 0x1, R5 ;  /* 0x0000000116178824 */ /* 0x000fe400078e0205 */
[----:B------:R-:W0:Y:S01]  /*03e0*/  @!P0 LDC.64 R4, c[0x0][0x3b0] ;  /* 0x0000ec00ff048b82 */ /* 0x000e220000000a00 */
[----:B------:R-:W-:Y:S01]  /*03f0*/  BSSY.RECONVERGENT B0, `(.L_x_2856) ;  /* 0x000000f000007945 */ /* 0x000fe20003800200 */
[----:B0-----:R-:W-:-:S05]  /*0400*/  @!P0 IMAD.WIDE.U32 R4, R23, 0x8, R4 ;  /* 0x0000000817048825 */ /* 0x001fca00078e0004 */
[----:B------:R1:W5:Y:S01]  /*0410*/  @!P0 LDG.E.64 R12, desc[UR4][R4.64] ;  /* 0x00000004040c8981 */ /* 0x000362000c1e1b00 */
[----:B------:R-:W-:-:S13]  /*0420*/  ISETP.GE.U32.AND P0, PT, R3, R0, PT ;  /* 0x000000000300720c */ /* 0x000fda0003f06070 */
[----:B-1----:R-:W-:Y:S05]  /*0430*/  @P0 BRA `(.L_x_2857) ;  /* 0x0000000000280947 */ /* 0x002fea0003800000 */
        /* <DEDUP_REMOVED lines=10> */
.L_x_2857:
[----:B------:R-:W-:Y:S05]  /*04e0*/  BSYNC.RECONVERGENT B0 ;  /* 0x0000000000007941 */ /* 0x000fea0003800200 */
.L_x_2856:
[----:B------:R-:W-:Y:S01]  /*04f0*/  VIADD R5, R3, 0x80 ;  /* 0x0000008003057836 */ /* 0x000fe20000000000 */
[----:B------:R-:W-:Y:S04]  /*0500*/  BSSY.RECONVERGENT B0, `(.L_x_2858) ;  /* 0x000000d000007945 */ /* 0x000fe80003800200 */
[----:B------:R-:W-:-:S13]  /*0510*/  ISETP.GE.U32.AND P1, PT, R5, R0, PT ;  /* 0x000000000500720c */ /* 0x000fda0003f26070 */
[----:B------:R-:W-:Y:S05]  /*0520*/  @P1 BRA `(.L_x_2859) ;  /* 0x0000000000281947 */ /* 0x000fea0003800000 */
[----:B------:R-:W2:Y:S01]  /*0530*/  LDCU.64 UR6, c[0x0][0x398] ;  /* 0x00007300ff0677ac */ /* 0x000ea20008000a00 */
[C---:B-----5:R-:W-:Y:S02]  /*0540*/  DSETP.NEU.AND P1, PT, R8.reuse, +INF , PT ;  /* 0x7ff000000800742a */ /* 0x060fe40003f2d000 */
        /* <DEDUP_REMOVED lines=8> */
.L_x_2859:
[----:B------:R-:W-:Y:S05]  /*05d0*/  BSYNC.RECONVERGENT B0 ;  /* 0x0000000000007941 */ /* 0x000fea0003800200 */
.L_x_2858:
[----:B-----5:R-:W-:Y:S01]  /*05e0*/  VIADD R9, R3, 0x100 ;  /* 0x0000010003097836 */ /* 0x020fe20000000000 */
[----:B------:R-:W-:Y:S04]  /*05f0*/  BSSY.RECONVERGENT B0, `(.L_x_2860) ;  /* 0x000000d000007945 */ /* 0x000fe80003800200 */
[----:B------:R-:W-:-:S13]  /*0600*/  ISETP.GE.U32.AND P1, PT, R9, R0, PT ;  /* 0x000000000900720c */ /* 0x000fda0003f26070 */
        /* <DEDUP_REMOVED lines=11> */
.L_x_2861:
[----:B------:R-:W-:Y:S05]  /*06c0*/  BSYNC.RECONVERGENT B0 ;  /* 0x0000000000007941 */ /* 0x000fea0003800200 */
.L_x_2860:
[----:B------:R-:W-:Y:S01]  /*06d0*/  VIADD R11, R3, 0x180 ;  /* 0x00000180030b7836 */ /* 0x000fe20000000000 */
[----:B------:R-:W-:Y:S04]  /*06e0*/  BSSY.RECONVERGENT B0, `(.L_x_2862) ;  /* 0x000000d000007945 */ /* 0x000fe80003800200 */
[----:B------:R-:W-:-:S13]  /*06f0*/  ISETP.GE.U32.AND P1, PT, R11, R0, PT ;  /* 0x000000000b00720c */ /* 0x000fda0003f26070 */
        /* <DEDUP_REMOVED lines=11> */
.L_x_2863:
[----:B------:R-:W-:Y:S05]  /*07b0*/  BSYNC.RECONVERGENT B0 ;  /* 0x0000000000007941 */ /* 0x000fea0003800200 */
.L_x_2862:
        /* <DEDUP_REMOVED lines=10> */
[----:B------:R-:W2:Y:S01]  /*0860*/  @!P1 LDC R19, c[0x0][0x394] ;  /* 0x0000e500ff139b82 */ /* 0x000ea20000000800 */
[----:B------:R-:W-:-:S14]  /*0870*/  DSETP.NAN.AND P1, PT, R20, R20, PT ;  /* 0x000000141400722a */ /* 0x000fdc0003f28000 */
[----:B-----5:R-:W0:Y:S08]  /*0880*/  @P1 LDC R8, c[0x0][0x388] ;  /* 0x0000e200ff081b82 */ /* 0x020e300000000800 */
[----:B--2---:R-:W2:Y:S02]  /*0890*/  @P1 LDC R19, c[0x0][0x38c] ;  /* 0x0000e300ff131b82 */ /* 0x004ea40000000800 */
.L_x_2865:
[----:B------:R-:W-:Y:S05]  /*08a0*/  BSYNC.RECONVERGENT B0 ;  /* 0x0000000000007941 */ /* 0x000fea0003800200 */
.L_x_2864:
        /* <DEDUP_REMOVED lines=14> */
.L_x_2867:
[----:B------:R-:W-:Y:S05]  /*0990*/  BSYNC.RECONVERGENT B0 ;  /* 0x0000000000007941 */ /* 0x000fea0003800200 */
.L_x_2866:
        /* <DEDUP_REMOVED lines=14> */
.L_x_2869:
[----:B------:R-:W-:Y:S05]  /*0a80*/  BSYNC.RECONVERGENT B0 ;  /* 0x0000000000007941 */ /* 0x000fea0003800200 */
.L_x_2868:
        /* <DEDUP_REMOVED lines=14> */
.L_x_2871:
[----:B------:R-:W-:Y:S05]  /*0b70*/  BSYNC.RECONVERGENT B0 ;  /* 0x0000000000007941 */ /* 0x000fea0003800200 */
.L_x_2870:
[----:B------:R-:W5:Y:S01]  /*0b80*/  @!P0 LDC.64 R12, c[0x0][0x3a8] ;  /* 0x0000ea00ff0c8b82 */ /* 0x000f620000000a00 */
[----:B------:R-:W-:Y:S01]  /*0b90*/  @!P0 IMAD.IADD R15, R22, 0x1, R3 ;  /* 0x00000001160f8824 */ /* 0x000fe200078e0203 */
[----:B------:R-:W-:Y:S01]  /*0ba0*/  BSSY.RECONVERGENT B0, `(.L_x_2872) ;  /* 0x0000038000007945 */ /* 0x000fe20003800200 */
[----:B0-----:R-:W-:-:S03]  /*0bb0*/  @!P0 IMAD.MOV.U32 R14, RZ, RZ, R23 ;  /* 0x000000ffff0e8224 */ /* 0x001fc600078e0017 */
[----:B------:R-:W-:Y:S01]  /*0bc0*/  BSSY.RELIABLE B1, `(.L_x_2873) ;  /* 0x000002f000017945 */ /* 0x000fe20003800100 */
[----:B------:R-:W-:Y:S02]  /*0bd0*/  @!P0 IMAD.MOV.U32 R3, RZ, RZ, R5 ;  /* 0x000000ffff038224 */ /* 0x000fe400078e0005 */
[----:B-----5:R-:W-:-:S04]  /*0be0*/  @!P0 IMAD.WIDE.U32 R12, R15, 0x8, R12 ;  /* 0x000000080f0c8825 */ /* 0x020fc800078e000c */
[----:B-1----:R-:W-:-:S05]  /*0bf0*/  @!P0 IMAD.MOV.U32 R15, RZ, RZ, R18 ;  /* 0x000000ffff0f8224 */ /* 0x002fca00078e0012 */
[----:B------:R0:W-:Y:S01]  /*0c00*/  @!P0 STG.E.64 desc[UR4][R12.64], R14 ;  /* 0x0000000e0c008986 */ /* 0x0001e2000c101b04 */
[----:B------:R-:W-:-:S13]  /*0c10*/  ISETP.GE.U32.AND P0, PT, R3, R0, PT ;  /* 0x000000000300720c */ /* 0x000fda0003f06070 */
[----:B0-----:R-:W-:Y:S05]  /*0c20*/  @P0 BRA `(.L_x_2874) ;  /* 0x00000000003c0947 */ /* 0x001fea0003800000 */
[----:B------:R-:W0:Y:S01]  /*0c30*/  LDC.64 R12, c[0x0][0x3a8] ;  /* 0x0000ea00ff0c7b82 */ /* 0x000e220000000a00 */
[----:B------:R-:W-:Y:S02]  /*0c40*/  IMAD.IADD R5, R22, 0x1, R3 ;  /* 0x0000000116057824 */ /* 0x000fe400078e0203 */
[----:B--2---:R-:W-:Y:S02]  /*0c50*/  IMAD.MOV.U32 R14, RZ, RZ, R2 ;  /* 0x000000ffff0e7224 */ /* 0x004fe400078e0002 */
[----:B---3--:R-:W-:Y:S02]  /*0c60*/  IMAD.MOV.U32 R15, RZ, RZ, R7 ;  /* 0x000000ffff0f7224 */ /* 0x008fe400078e0007 */
[----:B------:R-:W-:-:S05]  /*0c70*/  VIADD R3, R3, 0x80 ;  /* 0x0000008003037836 */ /* 0x000fca0000000000 */
[----:B------:R-:W-:Y:S01]  /*0c80*/  ISETP.GE.U32.AND P0, PT, R3, R0, PT ;  /* 0x000000000300720c */ /* 0x000fe20003f06070 */
[----:B0-----:R-:W-:-:S05]  /*0c90*/  IMAD.WIDE.U32 R12, R5, 0x8, R12 ;  /* 0x00000008050c7825 */ /* 0x001fca00078e000c */
[----:B------:R0:W-:Y:S07]  /*0ca0*/  STG.E.64 desc[UR4][R12.64], R14 ;  /* 0x0000000e0c007986 */ /* 0x0001ee000c101b04 */
[----:B------:R-:W-:Y:S05]  /*0cb0*/  @P0 BRA `(.L_x_2875) ;  /* 0x0000000000380947 */ /* 0x000fea0003800000 */
[----:B0-----:R-:W0:Y:S01]  /*0cc0*/  LDC.64 R12, c[0x0][0x3a8] ;  /* 0x0000ea00ff0c7b82 */ /* 0x001e220000000a00 */
[----:B------:R-:W-:Y:S02]  /*0cd0*/  IMAD.IADD R5, R22, 0x1, R3 ;  /* 0x0000000116057824 */ /* 0x000fe400078e0203 */
[----:B------:R-:W-:Y:S02]  /*0ce0*/  VIADD R3, R3, 0x80 ;  /* 0x0000008003037836 */ /* 0x000fe40000000000 */
[----:B0-----:R-:W-:-:S04]  /*0cf0*/  IMAD.WIDE.U32 R12, R5, 0x8, R12 ;  /* 0x00000008050c7825 */ /* 0x001fc800078e000c */
[----:B------:R-:W-:-:S05]  /*0d00*/  IMAD.MOV.U32 R5, RZ, RZ, R9 ;  /* 0x000000ffff057224 */ /* 0x000fca00078e0009 */
[----:B----4-:R0:W-:Y:S02]  /*0d10*/  STG.E.64 desc[UR4][R12.64], R4 ;  /* 0x000000040c007986 */ /* 0x0101e4000c101b04 */
.L_x_2874:
[----:B------:R-:W-:-:S13]  /*0d20*/  ISETP.GE.U32.AND P0, PT, R3, R0, PT ;  /* 0x000000000300720c */ /* 0x000fda0003f06070 */
[----:B------:R-:W-:Y:S05]  /*0d30*/  @P0 BRA `(.L_x_2876) ;  /* 0x0000000000380947 */ /* 0x000fea0003800000 */
[----:B0---4-:R-:W0:Y:S01]  /*0d40*/  LDC.64 R4, c[0x0][0x3a8] ;  /* 0x0000ea00ff047b82 */ /* 0x011e220000000a00 */
[----:B---3--:R-:W-:Y:S02]  /*0d50*/  IMAD.IADD R7, R22, 0x1, R3 ;  /* 0x0000000116077824 */ /* 0x008fe400078e0203 */
[----:B------:R-:W-:Y:S02]  /*0d60*/  VIADD R3, R3, 0x80 ;  /* 0x0000008003037836 */ /* 0x000fe40000000000 */
[----:B0-----:R-:W-:-:S04]  /*0d70*/  IMAD.WIDE.U32 R4, R7, 0x8, R4 ;  /* 0x0000000807047825 */ /* 0x001fc800078e0004 */
[----:B------:R-:W-:-:S05]  /*0d80*/  IMAD.MOV.U32 R7, RZ, RZ, R11 ;  /* 0x000000ffff077224 */ /* 0x000fca00078e000b */
[----:B------:R1:W-:Y:S02]  /*0d90*/  STG.E.64 desc[UR4][R4.64], R6 ;  /* 0x0000000604007986 */ /* 0x0003e4000c101b04 */
.L_x_2875:
[----:B------:R-:W-:-:S13]  /*0da0*/  ISETP.GE.U32.AND P0, PT, R3, R0, PT ;  /* 0x000000000300720c */ /* 0x000fda0003f06070 */
[----:B------:R-:W-:Y:S05]  /*0db0*/  @P0 BRA `(.L_x_2877) ;  /* 0x00000000003c0947 */ /* 0x000fea0003800000 */
[----:B-1--4-:R-:W1:Y:S01]  /*0dc0*/  LDC.64 R4, c[0x0][0x3a8] ;  /* 0x0000ea00ff047b82 */ /* 0x012e620000000a00 */
[----:B------:R-:W-:Y:S02]  /*0dd0*/  IMAD.IADD R7, R22, 0x1, R3 ;  /* 0x0000000116077824 */ /* 0x000fe400078e0203 */
[----:B--2---:R-:W-:Y:S02]  /*0de0*/  IMAD.MOV.U32 R9, RZ, RZ, R19 ;  /* 0x000000ffff097224 */ /* 0x004fe400078e0013 */
[----:B------:R-:W-:Y:S02]  /*0df0*/  VIADD R3, R3, 0x80 ;  /* 0x0000008003037836 */ /* 0x000fe40000000000 */
[----:B-1----:R-:W-:-:S05]  /*0e00*/  IMAD.WIDE.U32 R4, R7, 0x8, R4 ;  /* 0x0000000807047825 */ /* 0x002fca00078e0004 */
[----:B------:R1:W-:Y:S02]  /*0e10*/  STG.E.64 desc[UR4][R4.64], R8 ;  /* 0x0000000804007986 */ /* 0x0003e4000c101b04 */
.L_x_2876:
[----:B------:R-:W-:-:S13]  /*0e20*/  ISETP.GE.U32.AND P0, PT, R3, R0, PT ;  /* 0x000000000300720c */ /* 0x000fda0003f06070 */
[----:B------:R-:W-:Y:S05]  /*0e30*/  @P0 BREAK.RELIABLE B1 ;  /* 0x0000000000010942 */ /* 0x000fea0003800100 */
[----:B------:R-:W-:Y:S05]  /*0e40*/  @P0 BRA `(.L_x_2878) ;  /* 0x0000000000340947 */ /* 0x000fea0003800000 */
[----:B01--4-:R-:W0:Y:S01]  /*0e50*/  LDC.64 R4, c[0x0][0x3a8] ;  /* 0x0000ea00ff047b82 */ /* 0x013e220000000a00 */
[----:B---3--:R-:W-:Y:S02]  /*0e60*/  IMAD.IADD R7, R22, 0x1, R3 ;  /* 0x0000000116077824 */ /* 0x008fe400078e0203 */
[----:B------:R-:W-:Y:S02]  /*0e70*/  IMAD.MOV.U32 R11, RZ, RZ, R21 ;  /* 0x000000ffff0b7224 */ /* 0x000fe400078e0015 */
[----:B------:R-:W-:Y:S02]  /*0e80*/  VIADD R3, R3, 0x80 ;  /* 0x0000008003037836 */ /* 0x000fe40000000000 */
[----:B0-----:R-:W-:-:S05]  /*0e90*/  IMAD.WIDE.U32 R4, R7, 0x8, R4 ;  /* 0x0000000807047825 */ /* 0x001fca00078e0004 */
[----:B------:R3:W-:Y:S02]  /*0ea0*/  STG.E.64 desc[UR4][R4.64], R10 ;  /* 0x0000000a04007986 */ /* 0x0007e4000c101b04 */
.L_x_2877:
[----:B------:R-:W-:Y:S05]  /*0eb0*/  BSYNC.RELIABLE B1 ;  /* 0x0000000000017941 */ /* 0x000fea0003800100 */
.L_x_2873:
[----:B------:R-:W-:-:S13]  /*0ec0*/  ISETP.GE.U32.AND P0, PT, R3, R0, PT ;  /* 0x000000000300720c */ /* 0x000fda0003f06070 */
[----:B-1-34-:R-:W1:Y:S01]  /*0ed0*/  @!P0 LDC.64 R4, c[0x0][0x3a8] ;  /* 0x0000ea00ff048b82 */ /* 0x01ae620000000a00 */
[----:B------:R-:W-:Y:S02]  /*0ee0*/  @!P0 IMAD.IADD R7, R22, 0x1, R3 ;  /* 0x0000000116078824 */ /* 0x000fe400078e0203 */
[----:B------:R-:W-:Y:S02]  /*0ef0*/  @!P0 VIADD R3, R3, 0x80 ;  /* 0x0000008003038836 */ /* 0x000fe40000000000 */
[----:B-1----:R-:W-:-:S05]  /*0f00*/  @!P0 IMAD.WIDE.U32 R4, R7, 0x8, R4 ;  /* 0x0000000807048825 */ /* 0x002fca00078e0004 */
[----:B--2---:R1:W-:Y:S02]  /*0f10*/  @!P0 STG.E.64 desc[UR4][R4.64], R16 ;  /* 0x0000001004008986 */ /* 0x0043e4000c101b04 */
.L_x_2878:
[----:B------:R-:W-:Y:S05]  /*0f20*/  BSYNC.RECONVERGENT B0 ;  /* 0x0000000000007941 */ /* 0x000fea0003800200 */
.L_x_2872:
[----:B------:R-:W-:Y:S05]  /*0f30*/  WARPSYNC.ALL ;  /* 0x0000000000007948 */ /* 0x000fea0003800000 */
[----:B------:R-:W-:-:S13]  /*0f40*/  ISETP.GE.U32.AND P0, PT, R3, R0, PT ;  /* 0x000000000300720c */ /* 0x000fda0003f06070 */
[----:B------:R-:W-:Y:S05]  /*0f50*/  @P0 EXIT ;  /* 0x000000000000094d */ /* 0x000fea0003800000 */
[----:B01--4-:R-:W2:Y:S01]  /*0f60*/  LDC.64 R4, c[0x0][0x3a8] ;  /* 0x0000ea00ff047b82 */ /* 0x013ea20000000a00 */
[----:B------:R-:W-:-:S04]  /*0f70*/  IMAD.IADD R3, R22, 0x1, R3 ;  /* 0x0000000116037824 */ /* 0x000fc800078e0203 */
[----:B--2---:R-:W-:-:S05]  /*0f80*/  IMAD.WIDE.U32 R2, R3, 0x8, R4 ;  /* 0x0000000803027825 */ /* 0x004fca00078e0004 */
[----:B------:R-:W-:Y:S01]  /*0f90*/  STG.E.64 desc[UR4][R2.64], R24 ;  /* 0x0000001802007986 */ /* 0x000fe2000c101b04 */
[----:B------:R-:W-:Y:S05]  /*0fa0*/  EXIT ;  /* 0x000000000000794d */ /* 0x000fea0003800000 */
.L_x_2855:
[----:B------:R-:W0:Y:S01]  /*0fb0*/  S2R R0, SR_TID.X ;  /* 0x0000000000007919 */ /* 0x000e220000002100 */
[----:B------:R-:W1:Y:S01]  /*0fc0*/  LDC.64 R2, c[0x0][0x3b0] ;  /* 0x0000ec00ff027b82 */ /* 0x000e620000000a00 */
[----:B------:R-:W2:Y:S07]  /*0fd0*/  LDCU.64 UR6, c[0x0][0x388] ;  /* 0x00007100ff0677ac */ /* 0x000eae0008000a00 */
[----:B------:R-:W3:Y:S01]  /*0fe0*/  LDC.64 R20, c[0x0][0x398] ;  /* 0x0000e600ff147b82 */ /* 0x000ee20000000a00 */
[----:B-1----:R-:W-:-:S04]  /*0ff0*/  IMAD.WIDE.U32 R2, R22, 0x8, R2 ;  /* 0x0000000816027825 */ /* 0x002fc800078e0002 */
[----:B0-----:R-:W-:-:S03]  /*1000*/  IMAD.WIDE.U32 R24, R0, 0x10, R2 ;  /* 0x0000001000187825 */ /* 0x001fc600078e0002 */
[----:B------:R-:W0:Y:S02]  /*1010*/  LDC.64 R2, c[0x0][0x390] ;  /* 0x0000e400ff027b82 */ /* 0x000e240000000a00 */
[----:B------:R-:W4:Y:S04]  /*1020*/  LDG.E.128 R4, desc[UR4][R24.64] ;  /* 0x0000000418047981 */ /* 0x000f28000c1e1d00 */
[----:B------:R-:W5:Y:S04]  /*1030*/  LDG.E.128 R16, desc[UR4][R24.64+0x800] ;  /* 0x0008000418107981 */ /* 0x000f68000c1e1d00 */
[----:B------:R-:W2:Y:S04]  /*1040*/  LDG.E.128 R8, desc[UR4][R24.64+0x1000] ;  /* 0x0010000418087981 */ /* 0x000ea8000c1e1d00 */
[----:B------:R1:W2:Y:S01]  /*1050*/  LDG.E.128 R12, desc[UR4][R24.64+0x1800] ;  /* 0x00180004180c7981 */ /* 0x0002a2000c1e1d00 */
[----:B----4-:R-:W-:-:S02]  /*1060*/  DSETP.NEU.AND P2, PT, R4, -INF , PT ;  /* 0xfff000000400742a */ /* 0x010fc40003f4d000 */
[----:B------:R-:W-:Y:S02]  /*1070*/  DSETP.NEU.AND P4, PT, R6, -INF , PT ;  /* 0xfff000000600742a */ /* 0x000fe40003f8d000 */
[----:B------:R-:W-:Y:S02]  /*1080*/  DSETP.NEU.AND P5, PT, R4, +INF , PT ;  /* 0x7ff000000400742a */ /* 0x000fe40003fad000 */
[-C--:B---3--:R-:W-:Y:S01]  /*1090*/  FSEL R23, R4, R20.reuse, P2 ;  /* 0x0000001404177208 */ /* 0x088fe20001000000 */
[C---:B------:R-:W-:Y:S01]  /*10a0*/  DSETP.NAN.AND P0, PT, R6.reuse, R6, PT ;  /* 0x000000060600722a */ /* 0x040fe20003f08000 */
[-C--:B-1----:R-:W-:Y:S01]  /*10b0*/  FSEL R24, R5, R21.reuse, P2 ;  /* 0x0000001505187208 */ /* 0x082fe20001000000 */
[----:B------:R-:W-:Y:S01]  /*10c0*/  DSETP.NEU.AND P3, PT, R6, +INF , PT ;  /* 0x7ff000000600742a */ /* 0x000fe20003f6d000 */
[----:B------:R-:W-:Y:S01]  /*10d0*/  FSEL R25, R6, R20, P4 ;  /* 0x0000001406197208 */ /* 0x000fe20002000000 */
[----:B-----5:R-:W-:Y:S01]  /*10e0*/  DSETP.NEU.AND P6, PT, R16, -INF , PT ;  /* 0xfff000001000742a */ /* 0x020fe20003fcd000 */
[----:B------:R-:W-:Y:S01]  /*10f0*/  FSEL R6, R7, R21, P4 ;  /* 0x0000001507067208 */ /* 0x000fe20002000000 */
[----:B------:R-:W-:Y:S01]  /*1100*/  DSETP.NAN.AND P1, PT, R4, R4, PT ;  /* 0x000000040400722a */ /* 0x000fe20003f28000 */
[----:B0-----:R-:W-:Y:S01]  /*1110*/  FSEL R26, R23, R2, P5 ;  /* 0x00000002171a7208 */ /* 0x001fe20002800000 */
[----:B------:R-:W-:Y:S01]  /*1120*/  DSETP.NEU.AND P4, PT, R16, +INF , PT ;  /* 0x7ff000001000742a */ /* 0x000fe20003f8d000 */
[-C--:B------:R-:W-:Y:S01]  /*1130*/  FSEL R24, R24, R3.reuse, P5 ;  /* 0x0000000318187208 */ /* 0x080fe20002800000 */
[----:B------:R-:W-:Y:S01]  /*1140*/  DSETP.NEU.AND P5, PT, R18, -INF , PT ;  /* 0xfff000001200742a */ /* 0x000fe20003fad000 */
[----:B------:R-:W-:Y:S01]  /*1150*/  FSEL R5, R16, R20, P6 ;  /* 0x0000001410057208 */ /* 0x000fe20003000000 */
[----:B------:R-:W-:Y:S01]  /*1160*/  DSETP.NAN.AND P2, PT, R16, R16, PT ;  /* 0x000000101000722a */ /* 0x000fe20003f48000 */
[----:B------:R-:W-:-:S02]  /*1170*/  FSEL R23, R6, R3, P3 ;  /* 0x0000000306177208 */ /* 0x000fc40001800000 */
[-C--:B------:R-:W-:Y:S01]  /*1180*/  FSEL R16, R17, R21.reuse, P6 ;  /* 0x0000001511107208 */ /* 0x080fe20003000000 */
[----:B------:R-:W0:Y:S01]  /*1190*/  LDC.64 R6, c[0x0][0x3a8] ;  /* 0x0000ea00ff067b82 */ /* 0x000e220000000a00 */
[----:B------:R-:W-:Y:S01]  /*11a0*/  FSEL R25, R25, R2, P3 ;  /* 0x0000000219197208 */ /* 0x000fe20001800000 */
[C---:B------:R-:W-:Y:S01]  /*11b0*/  DSETP.NAN.AND P3, PT, R18.reuse, R18, PT ;  /* 0x000000121200722a */ /* 0x040fe20003f68000 */
[----:B------:R-:W-:Y:S01]  /*11c0*/  FSEL R27, R18, R20, P5 ;  /* 0x00000014121b7208 */ /* 0x000fe20002800000 */
[----:B------:R-:W-:Y:S01]  /*11d0*/  DSETP.NEU.AND P6, PT, R18, +INF , PT ;  /* 0x7ff000001200742a */ /* 0x000fe20003fcd000 */
[-C--:B------:R-:W-:Y:S02]  /*11e0*/  FSEL R28, R5, R2.reuse, P4 ;  /* 0x00000002051c7208 */ /* 0x080fe40002000000 */
[----:B------:R-:W-:Y:S01]  /*11f0*/  FSEL R18, R19, R21, P5 ;  /* 0x0000001513127208 */ /* 0x000fe20002800000 */
[C---:B--2---:R-:W-:Y:S01]  /*1200*/  DSETP.NAN.AND P5, PT, R8.reuse, R8, PT ;  /* 0x000000080800722a */ /* 0x044fe20003fa8000 */
[----:B------:R-:W-:Y:S01]  /*1210*/  FSEL R19, R16, R3, P4 ;  /* 0x0000000310137208 */ /* 0x000fe20002000000 */
[----:B------:R-:W-:Y:S01]  /*1220*/  DSETP.NEU.AND P4, PT, R8, -INF , PT ;  /* 0xfff000000800742a */ /* 0x000fe20003f8d000 */
[----:B------:R-:W-:-:S02]  /*1230*/  FSEL R27, R27, R2, P6 ;  /* 0x000000021b1b7208 */ /* 0x000fc40003000000 */
[----:B------:R-:W-:Y:S01]  /*1240*/  FSEL R18, R18, R3, P6 ;  /* 0x0000000312127208 */ /* 0x000fe20003000000 */
[----:B------:R-:W-:Y:S01]  /*1250*/  DSETP.NEU.AND P6, PT, R8, +INF , PT ;  /* 0x7ff000000800742a */ /* 0x000fe20003fcd000 */
[----:B------:R-:W-:Y:S02]  /*1260*/  FSEL R28, R28, UR6, !P2 ;  /* 0x000000061c1c7c08 */ /* 0x000fe4000d000000 */
[----:B------:R-:W-:Y:S02]  /*1270*/  FSEL R5, R8, R20, P4 ;  /* 0x0000001408057208 */ /* 0x000fe40002000000 */
[----:B------:R-:W-:Y:S01]  /*1280*/  FSEL R8, R9, R21, P4 ;  /* 0x0000001509087208 */ /* 0x000fe20002000000 */
[C---:B------:R-:W-:Y:S01]  /*1290*/  DSETP.NEU.AND P4, PT, R10.reuse, -INF , PT ;  /* 0xfff000000a00742a */ /* 0x040fe20003f8d000 */
[----:B------:R-:W-:Y:S02]  /*12a0*/  FSEL R4, R5, R2, P6 ;  /* 0x0000000205047208 */ /* 0x000fe40003000000 */
[----:B------:R-:W-:Y:S01]  /*12b0*/  FSEL R5, R8, R3, P6 ;  /* 0x0000000308057208 */ /* 0x000fe20003000000 */
[----:B------:R-:W-:Y:S01]  /*12c0*/  DSETP.NEU.AND P6, PT, R10, +INF , PT ;  /* 0x7ff000000a00742a */ /* 0x000fe20003fcd000 */
[----:B0-----:R-:W-:Y:S01]  /*12d0*/  IMAD.WIDE.U32 R8, R22, 0x8, R6 ;  /* 0x0000000816087825 */ /* 0x001fe200078e0006 */
[----:B------:R-:W-:-:S02]  /*12e0*/  FSEL R17, R10, R20, P4 ;  /* 0x000000140a117208 */ /* 0x000fc40002000000 */
[----:B------:R-:W-:Y:S01]  /*12f0*/  FSEL R16, R11, R21, P4 ;  /* 0x000000150b107208 */ /* 0x000fe20002000000 */
[C---:B------:R-:W-:Y:S01]  /*1300*/  DSETP.NEU.AND P4, PT, R12.reuse, -INF , PT ;  /* 0xfff000000c00742a */ /* 0x040fe20003f8d000 */
[----:B------:R-:W-:Y:S02]  /*1310*/  FSEL R6, R17, R2, P6 ;  /* 0x0000000211067208 */ /* 0x000fe40003000000 */
[----:B------:R-:W-:Y:S01]  /*1320*/  FSEL R7, R16, R3, P6 ;  /* 0x0000000310077208 */ /* 0x000fe20003000000 */
[----:B------:R-:W-:Y:S01]  /*1330*/  DSETP.NEU.AND P6, PT, R12, +INF , PT ;  /* 0x7ff000000c00742a */ /* 0x000fe20003fcd000 */
[----:B------:R-:W-:Y:S02]  /*1340*/  FSEL R4, R4, UR6, !P5 ;  /* 0x0000000604047c08 */ /* 0x000fe4000e800000 */
[----:B------:R-:W-:Y:S02]  /*1350*/  FSEL R17, R12, R20, P4 ;  /* 0x000000140c117208 */ /* 0x000fe40002000000 */
[----:B------:R-:W-:Y:S01]  /*1360*/  FSEL R22, R13, R21, P4 ;  /* 0x000000150d167208 */ /* 0x000fe20002000000 */
[----:B------:R-:W-:Y:S01]  /*1370*/  DSETP.NEU.AND P4, PT, R14, +INF , PT ;  /* 0x7ff000000e00742a */ /* 0x000fe20003f8d000 */
[----:B------:R-:W-:-:S02]  /*1380*/  FSEL R16, R17, R2, P6 ;  /* 0x0000000211107208 */ /* 0x000fc40003000000 */
[----:B------:R-:W-:Y:S01]  /*1390*/  FSEL R17, R22, R3, P6 ;  /* 0x0000000316117208 */ /* 0x000fe20003000000 */
[----:B------:R-:W-:Y:S01]  /*13a0*/  DSETP.NEU.AND P6, PT, R14, -INF , PT ;  /* 0xfff000000e00742a */ /* 0x000fe20003fcd000 */
[----:B------:R-:W-:Y:S02]  /*13b0*/  FSEL R5, R5, UR7, !P5 ;  /* 0x0000000705057c08 */ /* 0x000fe4000e800000 */
[----:B------:R-:W-:Y:S02]  /*13c0*/  FSEL R29, R19, UR7, !P2 ;  /* 0x00000007131d7c08 */ /* 0x000fe4000d000000 */
[----:B------:R-:W-:Y:S02]  /*13d0*/  FSEL R27, R27, UR6, !P3 ;  /* 0x000000061b1b7c08 */ /* 0x000fe4000d800000 */
[----:B------:R-:W-:-:S03]  /*13e0*/  FSEL R18, R18, UR7, !P3 ;  /* 0x0000000712127c08 */ /* 0x000fc6000d800000 */
[----:B------:R-:W-:Y:S02]  /*13f0*/  @P4 FSEL R2, R14, R20, P6 ;  /* 0x000000140e024208 */ /* 0x000fe40003000000 */
[----:B------:R-:W-:Y:S01]  /*1400*/  @P4 FSEL R3, R15, R21, P6 ;  /* 0x000000150f034208 */ /* 0x000fe20003000000 */
[----:B------:R-:W-:Y:S01]  /*1410*/  IMAD.WIDE.U32 R20, R0, 0x10, R8 ;  /* 0x0000001000147825 */ /* 0x000fe200078e0008 */
[----:B------:R-:W-:Y:S01]  /*1420*/  DSETP.NAN.AND P6, PT, R10, R10, PT ;  /* 0x0000000a0a00722a */ /* 0x000fe20003fc8000 */
[----:B------:R-:W-:Y:S01]  /*1430*/  FSEL R8, R26, UR6, !P1 ;  /* 0x000000061a087c08 */ /* 0x000fe2000c800000 */
[----:B------:R-:W-:Y:S01]  /*1440*/  DSETP.NAN.AND P4, PT, R12, R12, PT ;  /* 0x0000000c0c00722a */ /* 0x000fe20003f88000 */
[----:B------:R-:W-:Y:S01]  /*1450*/  FSEL R9, R24, UR7, !P1 ;  /* 0x0000000718097c08 */ /* 0x000fe2000c800000 */
[----:B------:R-:W-:Y:S01]  /*1460*/  DSETP.NAN.AND P1, PT, R14, R14, PT ;  /* 0x0000000e0e00722a */ /* 0x000fe20003f28000 */
[----:B------:R-:W-:Y:S02]  /*1470*/  FSEL R10, R25, UR6, !P0 ;  /* 0x00000006190a7c08 */ /* 0x000fe4000c000000 */
[----:B------:R-:W-:-:S02]  /*1480*/  FSEL R11, R23, UR7, !P0 ;  /* 0x00000007170b7c08 */ /* 0x000fc4000c000000 */
[----:B------:R-:W-:Y:S02]  /*1490*/  FSEL R6, R6, UR6, !P6 ;  /* 0x0000000606067c08 */ /* 0x000fe4000f000000 */
[----:B------:R-:W-:Y:S01]  /*14a0*/  FSEL R7, R7, UR7, !P6 ;  /* 0x0000000707077c08 */ /* 0x000fe2000f000000 */
[----:B------:R0:W-:Y:S01]  /*14b0*/  STG.E.128 desc[UR4][R20.64], R8 ;  /* 0x0000000814007986 */ /* 0x0001e2000c101d04 */
[----:B------:R-:W-:Y:S02]  /*14c0*/  FSEL R16, R16, UR6, !P4 ;  /* 0x0000000610107c08 */ /* 0x000fe4000e000000 */
[----:B------:R-:W-:Y:S01]  /*14d0*/  FSEL R17, R17, UR7, !P4 ;  /* 0x0000000711117c08 */ /* 0x000fe2000e000000 */
[----:B------:R1:W-:Y:S01]  /*14e0*/  STG.E.128 desc[UR4][R20.64+0x1000], R4 ;  /* 0x0010000414007986 */ /* 0x0003e2000c101d04 */
[----:B------:R-:W-:Y:S02]  /*14f0*/  FSEL R2, R2, UR6, !P1 ;  /* 0x0000000602027c08 */ /* 0x000fe4000c800000 */
[----:B------:R-:W-:Y:S01]  /*1500*/  FSEL R3, R3, UR7, !P1 ;  /* 0x0000000703037c08 */ /* 0x000fe2000c800000 */
[----:B0-----:R-:W-:-:S02]  /*1510*/  IMAD.MOV.U32 R8, RZ, RZ, R28 ;  /* 0x000000ffff087224 */ /* 0x001fc400078e001c */
[----:B------:R-:W-:Y:S02]  /*1520*/  IMAD.MOV.U32 R9, RZ, RZ, R29 ;  /* 0x000000ffff097224 */ /* 0x000fe400078e001d */
[----:B------:R-:W-:Y:S02]  /*1530*/  IMAD.MOV.U32 R10, RZ, RZ, R27 ;  /* 0x000000ffff0a7224 */ /* 0x000fe400078e001b */
[----:B------:R-:W-:Y:S02]  /*1540*/  IMAD.MOV.U32 R11, RZ, RZ, R18 ;  /* 0x000000ffff0b7224 */ /* 0x000fe400078e0012 */
[----:B-1----:R-:W-:Y:S02]  /*1550*/  IMAD.MOV.U32 R4, RZ, RZ, R16 ;  /* 0x000000ffff047224 */ /* 0x002fe400078e0010 */
[----:B------:R-:W-:Y:S01]  /*1560*/  IMAD.MOV.U32 R5, RZ, RZ, R17 ;  /* 0x000000ffff057224 */ /* 0x000fe200078e0011 */
[----:B------:R-:W-:Y:S01]  /*1570*/  STG.E.128 desc[UR4][R20.64+0x800], R8 ;  /* 0x0008000814007986 */ /* 0x000fe2000c101d04 */
[----:B------:R-:W-:-:S02]  /*1580*/  IMAD.MOV.U32 R6, RZ, RZ, R2 ;  /* 0x000000ffff067224 */ /* 0x000fc400078e0002 */
[----:B------:R-:W-:-:S05]  /*1590*/  IMAD.MOV.U32 R7, RZ, RZ, R3 ;  /* 0x000000ffff077224 */ /* 0x000fca00078e0003 */
[----:B------:R-:W-:Y:S01]  /*15a0*/  STG.E.128 desc[UR4][R20.64+0x1800], R4 ;  /* 0x0018000414007986 */ /* 0x000fe2000c101d04 */
[----:B------:R-:W-:Y:S05]  /*15b0*/  EXIT ;  /* 0x000000000000794d */ /* 0x000fea0003800000 */
.L_x_2879:
        /* <DEDUP_REMOVED lines=12> */
.L_x_36989:


//--------------------- .text._ZN2at6native29vectorized_elementwise_kernelILi4EZZZNS0_22nan_to_num_kernel_cudaERNS_18TensorIteratorBaseESt8optionalIdES5_S5_ENKUlvE0_clEvENKUlvE_clEvEUldE_St5arrayIPcLm2EEEEviT0_T1_ --------------------------
	.section	.text._ZN2at6native29vectorized_elementwise_kernelILi4EZZZNS0_22nan_to_num_kernel_cudaERNS_18TensorIteratorBaseESt8optionalIdES5_S5_ENKUlvE0_clEvENKUlvE_clEvEUldE_St5arrayIPcLm2EEEEviT0_T1_,"ax",@progbits
	.align	128
        .global         _ZN2at6native29vectorized_elementwise_kernelILi4EZZZNS0_22nan_to_num_kernel_cudaERNS_18TensorIteratorBaseESt8optionalIdES5_S5_ENKUlvE0_clEvENKUlvE_clEvEUldE_St5arrayIPcLm2EEEEviT0_T1_
        .type           _ZN2at6native29vectorized_elementwise_kernelILi4EZZZNS0_22nan_to_num_kernel_cudaERNS_18TensorIteratorBaseESt8optionalIdES5_S5_ENKUlvE0_clEvENKUlvE_clEvEUldE_St5arrayIPcLm2EEEEviT0_T1_,@function
        .size           _ZN2at6native29vectorized_elementwise_kernelILi4EZZZNS0_22nan_to_num_kernel_cudaERNS_18TensorIteratorBaseESt8optionalIdES5_S5_ENKUlvE0_clEvENKUlvE_clEvEUldE_St5arrayIPcLm2EEEEviT0_T1_,(.L_x_36990 - _ZN2at6native29vectorized_elementwise_kernelILi4EZZZNS0_22nan_to_num_kernel_cudaERNS_18TensorIteratorBaseESt8optionalIdES5_S5_ENKUlvE0_clEvENKUlvE_clEvEUldE_St5arrayIPcLm2EEEEviT0_T1_)
        .other          _ZN2at6native29vectorized_elementwise_kernelILi4EZZZNS0_22nan_to_num_kernel_cudaERNS_18TensorIteratorBaseESt8optionalIdES5_S5_ENKUlvE0_clEvENKUlvE_clEvEUldE_St5arrayIPcLm2EEEEviT0_T1_,@"STO_CUDA_ENTRY STV_DEFAULT"
_ZN2at6native29vectorized_elementwise_kernelILi4EZZZNS0_22nan_to_num_kernel_cudaERNS_18TensorIteratorBaseESt8optionalIdES5_S5_ENKUlvE0_clEvENKUlvE_clEvEUldE_St5arrayIPcLm2EEEEviT0_T1_:
.text._ZN2at6native29vectorized_elementwise_kernelILi4EZZZNS0_22nan_to_num_kernel_cudaERNS_18TensorIteratorBaseESt8optionalIdES5_S5_ENKUlvE0_clEvENKUlvE_clEvEUldE_St5arrayIPcLm2EEEEviT0_T1_:
        /* <DEDUP_REMOVED lines=21> */
[----:B------:R-:W-:Y:S01]  /*0150*/  ISETP.GE.U32.AND P0, PT, R5, R2, PT ;  /* 0x000000020500720c */ /* 0x000fe20003f06070 */
[----:B-1----:R-:W-:-:S12]  /*0160*/  @!P1 IMAD.WIDE.U32 R14, R9, 0x8, R14 ;  /* 0x00000008090e9825 */ /* 0x002fd800078e000e */
        /* <DEDUP_REMOVED lines=12> */
[----:B0-----:R-:W-:Y:S01]  /*0230*/  @!P0 IMAD.WIDE.U32 R12, R19, 0x8, R12 ;  /* 0x00000008130c8825 */ /* 0x001fe200078e000c */
[----:B------:R-:W-:-:S06]  /*0240*/  CS2R R18, SRZ ;  /* 0x0000000000127805 */ /* 0x000fcc000001ff00 */
        /* <DEDUP_REMOVED lines=41> */
.L_x_2882:
[----:B------:R-:W-:Y:S05]  /*04e0*/  BSYNC.RECONVERGENT B0 ;  /* 0x0000000000007941 */ /* 0x000fea0003800200 */
.L_x_2881:
        /* <DEDUP_REMOVED lines=14> */
.L_x_2884:
[----:B------:R-:W-:Y:S05]  /*05d0*/  BSYNC.RECONVERGENT B0 ;  /* 0x0000000000007941 */ /* 0x000fea0003800200 */
.L_x_2883:
        /* <DEDUP_REMOVED lines=14> */
.L_x_2886:
[----:B------:R-:W-:Y:S05]  /*06c0*/  BSYNC.RECONVERGENT B0 ;  /* 0x0000000000007941 */ /* 0x000fea0003800200 */
.L_x_2885:
        /* <DEDUP_REMOVED lines=14> */
.L_x_2888:
[----:B------:R-:W-:Y:S05]  /*07b0*/  BSYNC.RECONVERGENT B0 ;  /* 0x0000000000007941 */ /* 0x000fea0003800200 */
.L_x_2887:
        /* <DEDUP_REMOVED lines=14> */
.L_x_2890:
[----:B------:R-:W-:Y:S05]  /*08a0*/  BSYNC.RECONVERGENT B0 ;  /* 0x0000000000007941 */ /* 0x000fea0003800200 */
.L_x_2889:
        /* <DEDUP_REMOVED lines=14> */
.L_x_2892:
[----:B------:R-:W-:Y:S05]  /*0990*/  BSYNC.RECONVERGENT B0 ;  /* 0x0000000000007941 */ /* 0x000fea0003800200 */
.L_x_2891:
        /* <DEDUP_REMOVED lines=14> */
.L_x_2894:
[----:B------:R-:W-:Y:S05]  /*0a80*/  BSYNC.RECONVERGENT B0 ;  /* 0x0000000000007941 */ /* 0x000fea0003800200 */
.L_x_2893:
        /* <DEDUP_REMOVED lines=14> */
.L_x_2896:
[----:B------:R-:W-:Y:S05]  /*0b70*/  BSYNC.RECONVERGENT B0 ;  /* 0x0000000000007941 */ /* 0x000fea0003800200 */
.L_x_2895:
        /* <DEDUP_REMOVED lines=13> */
[----:B------:R-:W-:-:S05]  /*0c50*/  VIADD R3, R3, 0x80 ;  /* 0x0000008003037836 */ /* 0x000fca0000000000 */
[----:B------:R-:W-:Y:S01]  /*0c60*/  ISETP.GE.U32.AND P0, PT, R3, R2, PT ;  /* 0x000000020300720c */ /* 0x000fe20003f06070 */
[----:B0-----:R-:W-:-:S04]  /*0c70*/  IMAD.WIDE.U32 R12, R5, 0x8, R12 ;  /* 0x00000008050c7825 */ /* 0x001fc800078e000c */
[----:B---3--:R-:W-:-:S05]  /*0c80*/  IMAD.MOV.U32 R5, RZ, RZ, R7 ;  /* 0x000000ffff057224 */ /* 0x008fca00078e0007 */
[----:B--2---:R0:W-:Y:S03]  /*0c90*/  STG.E.64 desc[UR4][R12.64], R4 ;  /* 0x000000040c007986 */ /* 0x0041e6000c101b04 */
[----:B------:R-:W-:Y:S05]  /*0ca0*/  @P0 BRA `(.L_x_2900) ;  /* 0x0000000000380947 */ /* 0x000fea0003800000 */
[----:B0-----:R-:W0:Y:S01]  /*0cb0*/  LDC.64 R4, c[0x0][0x3a8] ;  /* 0x0000ea00ff047b82 */ /* 0x001e220000000a00 */
[----:B------:R-:W-:Y:S02]  /*0cc0*/  IMAD.IADD R7, R0, 0x1, R3 ;  /* 0x0000000100077824 */ /* 0x000fe400078e0203 */
[----:B------:R-:W-:Y:S02]  /*0cd0*/  VIADD R3, R3, 0x80 ;  /* 0x0000008003037836 */ /* 0x000fe40000000000 */
[----:B0-----:R-:W-:-:S04]  /*0ce0*/  IMAD.WIDE.U32 R4, R7, 0x8, R4 ;  /* 0x0000000807047825 */ /* 0x001fc800078e0004 */
[----:B------:R-:W-:-:S05]  /*0cf0*/  IMAD.MOV.U32 R7, RZ, RZ, R9 ;  /* 0x000000ffff077224 */ /* 0x000fca00078e0009 */
[----:B----4-:R0:W-:Y:S02]  /*0d00*/  STG.E.64 desc[UR4][R4.64], R6 ;  /* 0x0000000604007986 */ /* 0x0101e4000c101b04 */
.L_x_2899:
[----:B------:R-:W-:-:S13]  /*0d10*/  ISETP.GE.U32.AND P0, PT, R3, R2, PT ;  /* 0x000000020300720c */ /* 0x000fda0003f06070 */
[----:B------:R-:W-:Y:S05]  /*0d20*/  @P0 BRA `(.L_x_2901) ;  /* 0x0000000000380947 */ /* 0x000fea0003800000 */
[----:B0-2---:R-:W0:Y:S01]  /*0d30*/  LDC.64 R4, c[0x0][0x3a8] ;  /* 0x0000ea00ff047b82 */ /* 0x005e220000000a00 */
[----:B---3--:R-:W-:Y:S02]  /*0d40*/  IMAD.IADD R7, R0, 0x1, R3 ;  /* 0x0000000100077824 */ /* 0x008fe400078e0203 */
[----:B------:R-:W-:Y:S02]  /*0d50*/  IMAD.MOV.U32 R9, RZ, RZ, R11 ;  /* 0x000000ffff097224 */ /* 0x000fe400078e000b */
[----:B------:R-:W-:Y:S02]  /*0d60*/  VIADD R3, R3, 0x80 ;  /* 0x0000008003037836 */ /* 0x000fe40000000000 */
[----:B0-----:R-:W-:-:S05]  /*0d70*/  IMAD.WIDE.U32 R4, R7, 0x8, R4 ;  /* 0x0000000807047825 */ /* 0x001fca00078e0004 */
[----:B------:R1:W-:Y:S02]  /*0d80*/  STG.E.64 desc[UR4][R4.64], R8 ;  /* 0x0000000804007986 */ /* 0x0003e4000c101b04 */
.L_x_2900:
[----:B------:R-:W-:-:S13]  /*0d90*/  ISETP.GE.U32.AND P0, PT, R3, R2, PT ;  /* 0x000000020300720c */ /* 0x000fda0003f06070 */
[----:B------:R-:W-:Y:S05]  /*0da0*/  @P0 BRA `(.L_x_2902) ;  /* 0x00000000003c0947 */ /* 0x000fea0003800000 */
[----:B01----:R-:W0:Y:S01]  /*0db0*/  LDC.64 R4, c[0x0][0x3a8] ;  /* 0x0000ea00ff047b82 */ /* 0x003e220000000a00 */
[----:B------:R-:W-:Y:S02]  /*0dc0*/  IMAD.IADD R7, R0, 0x1, R3 ;  /* 0x0000000100077824 */ /* 0x000fe400078e0203 */
[----:B------:R-:W-:Y:S02]  /*0dd0*/  IMAD.MOV.U32 R11, RZ, RZ, R19 ;  /* 0x000000ffff0b7224 */ /* 0x000fe400078e0013 */
[----:B------:R-:W-:Y:S02]  /*0de0*/  VIADD R3, R3, 0x80 ;  /* 0x0000008003037836 */ /* 0x000fe40000000000 */
[----:B0-----:R-:W-:-:S05]  /*0df0*/  IMAD.WIDE.U32 R4, R7, 0x8, R4 ;  /* 0x0000000807047825 */ /* 0x001fca00078e0004 */
[----:B------:R1:W-:Y:S02]  /*0e00*/  STG.E.64 desc[UR4][R4.64], R10 ;  /* 0x0000000a04007986 */ /* 0x0003e4000c101b04 */
.L_x_2901:
[----:B------:R-:W-:-:S13]  /*0e10*/  ISETP.GE.U32.AND P0, PT, R3, R2, PT ;  /* 0x000000020300720c */ /* 0x000fda0003f06070 */
[----:B------:R-:W-:Y:S05]  /*0e20*/  @P0 BREAK.RELIABLE B1 ;  /* 0x0000000000010942 */ /* 0x000fea0003800100 */
[----:B------:R-:W-:Y:S05]  /*0e30*/  @P0 BRA `(.L_x_2903) ;  /* 0x0000000000340947 */ /* 0x000fea0003800000 */
[----:B012---:R-:W0:Y:S01]  /*0e40*/  LDC.64 R4, c[0x0][0x3a8] ;  /* 0x0000ea00ff047b82 */ /* 0x007e220000000a00 */
[----:B---3--:R-:W-:Y:S02]  /*0e50*/  IMAD.IADD R7, R0, 0x1, R3 ;  /* 0x0000000100077824 */ /* 0x008fe400078e0203 */
[----:B------:R-:W-:Y:S02]  /*0e60*/  IMAD.MOV.U32 R19, RZ, RZ, R21 ;  /* 0x000000ffff137224 */ /* 0x000fe400078e0015 */
[----:B------:R-:W-:Y:S02]  /*0e70*/  VIADD R3, R3, 0x80 ;  /* 0x0000008003037836 */ /* 0x000fe40000000000 */
[----:B0-----:R-:W-:-:S05]  /*0e80*/  IMAD.WIDE.U32 R4, R7, 0x8, R4 ;  /* 0x0000000807047825 */ /* 0x001fca00078e0004 */
[----:B------:R2:W-:Y:S02]  /*0e90*/  STG.E.64 desc[UR4][R4.64], R18 ;  /* 0x0000001204007986 */ /* 0x0005e4000c101b04 */
.L_x_2902:
[----:B------:R-:W-:Y:S05]  /*0ea0*/  BSYNC.RELIABLE B1 ;  /* 0x0000000000017941 */ /* 0x000fea0003800100 */
.L_x_2898:
[----:B------:R-:W-:-:S13]  /*0eb0*/  ISETP.GE.U32.AND P0, PT, R3, R2, PT ;  /* 0x000000020300720c */ /* 0x000fda0003f06070 */
[----:B012---:R-:W0:Y:S01]  /*0ec0*/  @!P0 LDC.64 R4, c[0x0][0x3a8] ;  /* 0x0000ea00ff048b82 */ /* 0x007e220000000a00 */
[----:B------:R-:W-:Y:S02]  /*0ed0*/  @!P0 IMAD.IADD R7, R0, 0x1, R3 ;  /* 0x0000000100078824 */ /* 0x000fe400078e0203 */
[----:B------:R-:W-:Y:S02]  /*0ee0*/  @!P0 VIADD R3, R3, 0x80 ;  /* 0x0000008003038836 */ /* 0x000fe40000000000 */
[----:B0-----:R-:W-:-:S05]  /*0ef0*/  @!P0 IMAD.WIDE.U32 R4, R7, 0x8, R4 ;  /* 0x0000000807048825 */ /* 0x001fca00078e0004 */
[----:B------:R0:W-:Y:S02]  /*0f00*/  @!P0 STG.E.64 desc[UR4][R4.64], R16 ;  /* 0x0000001004008986 */ /* 0x0001e4000c101b04 */
.L_x_2903:
[----:B------:R-:W-:Y:S05]  /*0f10*/  BSYNC.RECONVERGENT B0 ;  /* 0x0000000000007941 */ /* 0x000fea0003800200 */
.L_x_2897:
[----:B------:R-:W-:Y:S05]  /*0f20*/  WARPSYNC.ALL ;  /* 0x0000000000007948 */ /* 0x000fea0003800000 */
[----:B------:R-:W-:-:S13]  /*0f30*/  ISETP.GE.U32.AND P0, PT, R3, R2, PT ;  /* 0x000000020300720c */ /* 0x000fda0003f06070 */
[----:B------:R-:W-:Y:S05]  /*0f40*/  @P0 EXIT ;  /* 0x000000000000094d */ /* 0x000fea0003800000 */
[----:B012---:R-:W0:Y:S01]  /*0f50*/  LDC.64 R4, c[0x0][0x3a8] ;  /* 0x0000ea00ff047b82 */ /* 0x007e220000000a00 */
[----:B------:R-:W-:-:S04]  /*0f60*/  IMAD.IADD R3, R0, 0x1, R3 ;  /* 0x0000000100037824 */ /* 0x000fc800078e0203 */
[----:B0-----:R-:W-:-:S05]  /*0f70*/  IMAD.WIDE.U32 R2, R3, 0x8, R4 ;  /* 0x0000000803027825 */ /* 0x001fca00078e0004 */
[----:B------:R-:W-:Y:S01]  /*0f80*/  STG.E.64 desc[UR4][R2.64], R24 ;  /* 0x0000001802007986 */ /* 0x000fe2000c101b04 */
[----:B------:R-:W-:Y:S05]  /*0f90*/  EXIT ;  /* 0x000000000000794d */ /* 0x000fea0003800000 */
.L_x_2880:
[----:B------:R-:W0:Y:S01]  /*0fa0*/  S2R R2, SR_TID.X ;  /* 0x0000000000027919 */ /* 0x000e220000002100 */
[----:B------:R-:W1:Y:S01]  /*0fb0*/  LDC.64 R4, c[0x0][0x3b0] ;  /* 0x0000ec00ff047b82 */ /* 0x000e620000000a00 */
[----:B------:R-:W2:Y:S07]  /*0fc0*/  LDCU.64 UR6, c[0x0][0x388] ;  /* 0x00007100ff0677ac */ /* 0x000eae0008000a00 */
[----:B------:R-:W3:Y:S08]  /*0fd0*/  LDC.64 R22, c[0x0][0x398] ;  /* 0x0000e600ff167b82 */ /* 0x000ef00000000a00 */
[----:B------:R-:W4:Y:S01]  /*0fe0*/  LDC.64 R20, c[0x0][0x390] ;  /* 0x0000e400ff147b82 */ /* 0x000f220000000a00 */
[----:B-1----:R-:W-:-:S04]  /*0ff0*/  IMAD.WIDE.U32 R4, R0, 0x8, R4 ;  /* 0x0000000800047825 */ /* 0x002fc800078e0004 */
[----:B0-----:R-:W-:-:S05]  /*1000*/  IMAD.WIDE.U32 R24, R2, 0x20, R4 ;  /* 0x0000002002187825 */ /* 0x001fca00078e0004 */
[----:B------:R-:W5:Y:S04]  /*1010*/  LDG.E.ENL2.256 R12, R16, desc[UR4][R24.64] ;  /* 0xfe0000041810797e */ /* 0x000f68000812190c */
[----:B------:R0:W2:Y:S01]  /*1020*/  LDG.E.ENL2.256 R4, R8, desc[UR4][R24.64+0x1000] ;  /* 0xfe0080041808797e */ /* 0x0000a20008121904 */
[----:B-----5:R-:W-:Y:S02]  /*1030*/  DSETP.NEU.AND P2, PT, R16, -INF , PT ;  /* 0xfff000001000742a */ /* 0x020fe40003f4d000 */
[----:B------:R-:W-:Y:S02]  /*1040*/  DSETP.NEU.AND P4, PT, R18, -INF , PT ;  /* 0xfff000001200742a */ /* 0x000fe40003f8d000 */
[----:B------:R-:W-:Y:S02]  /*1050*/  DSETP.NEU.AND P6, PT, R12, -INF , PT ;  /* 0xfff000000c00742a */ /* 0x000fe40003fcd000 */
[C---:B------:R-:W-:Y:S01]  /*1060*/  DSETP.NEU.AND P5, PT, R16.reuse, +INF , PT ;  /* 0x7ff000001000742a */ /* 0x040fe20003fad000 */
[-C--:B---3--:R-:W-:Y:S01]  /*1070*/  FSEL R27, R16, R22.reuse, P2 ;  /* 0x00000016101b7208 */ /* 0x088fe20001000000 */
[----:B------:R-:W-:Y:S01]  /*1080*/  DSETP.NAN.AND P1, PT, R16, R16, PT ;  /* 0x000000101000722a */ /* 0x000fe20003f28000 */
[-C--:B------:R-:W-:Y:S01]  /*1090*/  FSEL R26, R17, R23.reuse, P2 ;  /* 0x00000017111a7208 */ /* 0x080fe20001000000 */
[----:B------:R-:W-:Y:S01]  /*10a0*/  DSETP.NEU.AND P3, PT, R18, +INF , PT ;  /* 0x7ff000001200742a */ /* 0x000fe20003f6d000 */
[-C--:B------:R-:W-:Y:S01]  /*10b0*/  FSEL R3, R18, R22.reuse, P4 ;  /* 0x0000001612037208 */ /* 0x080fe20002000000 */
[C---:B------:R-:W-:Y:S01]  /*10c0*/  DSETP.NAN.AND P2, PT, R12.reuse, R12, PT ;  /* 0x0000000c0c00722a */ /* 0x040fe20003f48000 */
[----:B0-----:R-:W-:Y:S01]  /*10d0*/  FSEL R24, R19, R23, P4 ;  /* 0x0000001713187208 */ /* 0x001fe20002000000 */
[----:B------:R-:W-:Y:S01]  /*10e0*/  DSETP.NEU.AND P4, PT, R12, +INF , PT ;  /* 0x7ff000000c00742a */ /* 0x000fe20003f8d000 */
[----:B------:R-:W-:Y:S01]  /*10f0*/  FSEL R17, R12, R22, P6 ;  /* 0x000000160c117208 */ /* 0x000fe20003000000 */
[----:B------:R-:W-:Y:S01]  /*1100*/  DSETP.NAN.AND P0, PT, R18, R18, PT ;  /* 0x000000121200722a */ /* 0x000fe20003f08000 */
[----:B----4-:R-:W-:-:S02]  /*1110*/  FSEL R16, R27, R20, P5 ;  /* 0x000000141b107208 */ /* 0x010fc40002800000 */
[----:B------:R-:W-:Y:S01]  /*1120*/  FSEL R12, R26, R21, P5 ;  /* 0x000000151a0c7208 */ /* 0x000fe20002800000 */
[C---:B------:R-:W-:Y:S01]  /*1130*/  DSETP.NEU.AND P5, PT, R14.reuse, -INF , PT ;  /* 0xfff000000e00742a */ /* 0x040fe20003fad000 */
[----:B------:R-:W-:Y:S01]  /*1140*/  FSEL R18, R13, R23, P6 ;  /* 0x000000170d127208 */ /* 0x000fe20003000000 */
[C---:B------:R-:W-:Y:S01]  /*1150*/  DSETP.NEU.AND P6, PT, R14.reuse, +INF , PT ;  /* 0x7ff000000e00742a */ /* 0x040fe20003fcd000 */
[----:B------:R-:W-:Y:S01]  /*1160*/  FSEL R13, R3, R20, P3 ;  /* 0x00000014030d7208 */ /* 0x000fe20001800000 */
[----:B------:R-:W0:Y:S01]  /*1170*/  LDC.64 R26, c[0x0][0x3a8] ;  /* 0x0000ea00ff1a7b82 */ /* 0x000e220000000a00 */
[----:B------:R-:W-:Y:S01]  /*1180*/  FSEL R3, R24, R21, P3 ;  /* 0x0000001518037208 */ /* 0x000fe20001800000 */
[----:B------:R-:W-:Y:S01]  /*1190*/  DSETP.NAN.AND P3, PT, R14, R14, PT ;  /* 0x0000000e0e00722a */ /* 0x000fe20003f68000 */
[----:B------:R-:W-:Y:S02]  /*11a0*/  FSEL R19, R14, R22, P5 ;  /* 0x000000160e137208 */ /* 0x000fe40002800000 */
[----:B------:R-:W-:-:S02]  /*11b0*/  FSEL R14, R17, R20, P4 ;  /* 0x00000014110e7208 */ /* 0x000fc40002000000 */
[----:B------:R-:W-:Y:S01]  /*11c0*/  FSEL R18, R18, R21, P4 ;  /* 0x0000001512127208 */ /* 0x000fe20002000000 */
[C---:B--2---:R-:W-:Y:S01]  /*11d0*/  DSETP.NEU.AND P4, PT, R8.reuse, -INF , PT ;  /* 0xfff000000800742a */ /* 0x044fe20003f8d000 */
[----:B------:R-:W-:Y:S01]  /*11e0*/  FSEL R24, R15, R23, P5 ;  /* 0x000000170f187208 */ /* 0x000fe20002800000 */
[C---:B------:R-:W-:Y:S01]  /*11f0*/  DSETP.NAN.AND P5, PT, R8.reuse, R8, PT ;  /* 0x000000080800722a */ /* 0x040fe20003fa8000 */
[----:B------:R-:W-:Y:S02]  /*1200*/  FSEL R15, R19, R20, P6 ;  /* 0x00000014130f7208 */ /* 0x000fe40003000000 */
[----:B------:R-:W-:Y:S01]  /*1210*/  FSEL R17, R24, R21, P6 ;  /* 0x0000001518117208 */ /* 0x000fe20003000000 */
[----:B------:R-:W-:Y:S01]  /*1220*/  DSETP.NEU.AND P6, PT, R8, +INF , PT ;  /* 0x7ff000000800742a */ /* 0x000fe20003fcd000 */
[----:B------:R-:W-:Y:S02]  /*1230*/  FSEL R19, R8, R22, P4 ;  /* 0x0000001608137208 */ /* 0x000fe40002000000 */
[----:B------:R-:W-:Y:S01]  /*1240*/  FSEL R8, R9, R23, P4 ;  /* 0x0000001709087208 */ /* 0x000fe20002000000 */
[----:B------:R-:W-:Y:S01]  /*1250*/  DSETP.NEU.AND P4, PT, R10, -INF , PT ;  /* 0xfff000000a00742a */ /* 0x000fe20003f8d000 */
[----:B------:R-:W-:-:S02]  /*1260*/  FSEL R16, R16, UR6, !P1 ;  /* 0x0000000610107c08 */ /* 0x000fc4000c800000 */
[----:B------:R-:W-:Y:S02]  /*1270*/  FSEL R9, R19, R20, P6 ;  /* 0x0000001413097208 */ /* 0x000fe40003000000 */
[----:B------:R-:W-:Y:S01]  /*1280*/  FSEL R8, R8, R21, P6 ;  /* 0x0000001508087208 */ /* 0x000fe20003000000 */
[----:B------:R-:W-:Y:S01]  /*1290*/  DSETP.NEU.AND P6, PT, R10, +INF , PT ;  /* 0x7ff000000a00742a */ /* 0x000fe20003fcd000 */
[----:B------:R-:W-:Y:S01]  /*12a0*/  FSEL R25, R10, R22, P4 ;  /* 0x000000160a197208 */ /* 0x000fe20002000000 */
[----:B0-----:R-:W-:Y:S01]  /*12b0*/  IMAD.WIDE.U32 R26, R0, 0x8, R26 ;  /* 0x00000008001a7825 */ /* 0x001fe200078e001a */
[----:B------:R-:W-:Y:S01]  /*12c0*/  FSEL R24, R11, R23, P4 ;  /* 0x000000170b187208 */ /* 0x000fe20002000000 */
[----:B------:R-:W-:Y:S01]  /*12d0*/  DSETP.NEU.AND P4, PT, R4, -INF , PT ;  /* 0xfff000000400742a */ /* 0x000fe20003f8d000 */
[----:B------:R-:W-:Y:S02]  /*12e0*/  FSEL R14, R14, UR6, !P2 ;  /* 0x000000060e0e7c08 */ /* 0x000fe4000d000000 */
[----:B------:R-:W-:-:S02]  /*12f0*/  FSEL R25, R25, R20, P6 ;  /* 0x0000001419197208 */ /* 0x000fc40003000000 */
[----:B------:R-:W-:Y:S01]  /*1300*/  FSEL R24, R24, R21, P6 ;  /* 0x0000001518187208 */ /* 0x000fe20003000000 */
[----:B------:R-:W-:Y:S01]  /*1310*/  DSETP.NEU.AND P6, PT, R4, +INF , PT ;  /* 0x7ff000000400742a */ /* 0x000fe20003fcd000 */
[----:B------:R-:W-:Y:S02]  /*1320*/  FSEL R19, R4, R22, P4 ;  /* 0x0000001604137208 */ /* 0x000fe40002000000 */
[----:B------:R-:W-:Y:S01]  /*1330*/  FSEL R28, R5, R23, P4 ;  /* 0x00000017051c7208 */ /* 0x000fe20002000000 */
[C---:B------:R-:W-:Y:S01]  /*1340*/  DSETP.NEU.AND P4, PT, R6.reuse, +INF , PT ;  /* 0x7ff000000600742a */ /* 0x040fe20003f8d000 */
[----:B------:R-:W-:Y:S02]  /*1350*/  FSEL R3, R3, UR7, !P0 ;  /* 0x0000000703037c08 */ /* 0x000fe4000c000000 */
[----:B------:R-:W-:Y:S02]  /*1360*/  FSEL R0, R19, R20, P6 ;  /* 0x0000001413007208 */ /* 0x000fe40003000000 */
[----:B------:R-:W-:Y:S01]  /*1370*/  FSEL R19, R28, R21, P6 ;  /* 0x000000151c137208 */ /* 0x000fe20003000000 */
[----:B------:R-:W-:-:S08]  /*1380*/  DSETP.NEU.AND P6, PT, R6, -INF , PT ;  /* 0xfff000000600742a */ /* 0x000fd00003fcd000 */
[----:B------:R-:W-:Y:S02]  /*1390*/  @P4 FSEL R20, R6, R22, P6 ;  /* 0x0000001606144208 */ /* 0x000fe40003000000 */
[----:B------:R-:W-:Y:S01]  /*13a0*/  @P4 FSEL R21, R7, R23, P6 ;  /* 0x0000001707154208 */ /* 0x000fe20003000000 */
[----:B------:R-:W-:Y:S02]  /*13b0*/  DSETP.NAN.AND P4, PT, R4, R4, PT ;  /* 0x000000040400722a */ /* 0x000fe40003f88000 */
[----:B------:R-:W-:Y:S01]  /*13c0*/  DSETP.NAN.AND P6, PT, R10, R10, PT ;  /* 0x0000000a0a00722a */ /* 0x000fe20003fc8000 */
[----:B------:R-:W-:Y:S01]  /*13d0*/  FSEL R5, R12, UR7, !P1 ;  /* 0x000000070c057c08 */ /* 0x000fe2000c800000 */
[----:B------:R-:W-:Y:S01]  /*13e0*/  DSETP.NAN.AND P1, PT, R6, R6, PT ;  /* 0x000000060600722a */ /* 0x000fe20003f28000 */
[----:B------:R-:W-:Y:S01]  /*13f0*/  IMAD.WIDE.U32 R10, R2, 0x20, R26 ;  /* 0x00000020020a7825 */ /* 0x000fe200078e001a */
[----:B------:R-:W-:Y:S02]  /*1400*/  FSEL R6, R9, UR6, !P5 ;  /* 0x0000000609067c08 */ /* 0x000fe4000e800000 */
[----:B------:R-:W-:Y:S01]  /*1410*/  FSEL R9, R8, UR7, !P5 ;  /* 0x0000000708097c08 */ /* 0x000fe2000e800000 */
[----:B------:R-:W-:Y:S01]  /*1420*/  IMAD.MOV.U32 R12, RZ, RZ, R14 ;  /* 0x000000ffff0c7224 */ /* 0x000fe200078e000e */
[----:B------:R-:W-:-:S02]  /*1430*/  FSEL R7, R18, UR7, !P2 ;  /* 0x0000000712077c08 */ /* 0x000fc4000d000000 */
[----:B------:R-:W-:Y:S02]  /*1440*/  FSEL R4, R15, UR6, !P3 ;  /* 0x000000060f047c08 */ /* 0x000fe4000d800000 */
[----:B------:R-:W-:Y:S02]  /*1450*/  FSEL R8, R25, UR6, !P6 ;  /* 0x0000000619087c08 */ /* 0x000fe4000f000000 */
[----:B------:R-:W-:Y:S01]  /*1460*/  FSEL R23, R24, UR7, !P6 ;  /* 0x0000000718177c08 */ /* 0x000fe2000f000000 */
[----:B------:R-:W-:Y:S01]  /*1470*/  IMAD.MOV.U32 R14, RZ, RZ, R4 ;  /* 0x000000ffff0e7224 */ /* 0x000fe200078e0004 */
        /* <DEDUP_REMOVED lines=11> */
[----:B------:R-:W-:-:S02]  /*1530*/  IMAD.MOV.U32 R17, RZ, RZ, R5 ;  /* 0x000000ffff117224 */ /* 0x000fc400078e0005 */
[----:B------:R-:W-:Y:S02]  /*1540*/  IMAD.MOV.U32 R21, RZ, RZ, R9 ;  /* 0x000000ffff157224 */ /* 0x000fe400078e0009 */
[----:B------:R-:W-:Y:S01]  /*1550*/  IMAD.MOV.U32 R4, RZ, RZ, R0 ;  /* 0x000000ffff047224 */ /* 0x000fe200078e0000 */
[----:B------:R-:W-:Y:S01]  /*1560*/  STG.E.ENL2.256 desc[UR4][R10.64], R16, R12 ;  /* 0xf80000100a0c797f */ /* 0x000fe2000f121804 */
[----:B------:R-:W-:Y:S02]  /*1570*/  IMAD.MOV.U32 R5, RZ, RZ, R25 ;  /* 0x000000ffff057224 */ /* 0x000fe400078e0019 */
[----:B------:R-:W-:Y:S02]  /*1580*/  IMAD.MOV.U32 R6, RZ, RZ, R24 ;  /* 0x000000ffff067224 */ /* 0x000fe400078e0018 */
[----:B------:R-:W-:-:S05]  /*1590*/  IMAD.MOV.U32 R7, RZ, RZ, R27 ;  /* 0x000000ffff077224 */ /* 0x000fca00078e001b */
[----:B------:R-:W-:Y:S01]  /*15a0*/  STG.E.ENL2.256 desc[UR4][R10.64+0x1000], R20, R4 ;  /* 0xf80080140a04797f */ /* 0x000fe2000f121804 */
[----:B------:R-:W-:Y:S05]  /*15b0*/  EXIT ;  /* 0x000000000000794d */ /* 0x000fea0003800000 */
.L_x_2904:
        /* <DEDUP_REMOVED lines=12> */
.L_x_36990:


//--------------------- .text._ZN2at6native29vectorized_elementwise_kernelILi8EZZZNS0_22nan_to_num_kernel_cudaERNS_18TensorIteratorBaseESt8optionalIdES5_S5_ENKUlvE0_clEvENKUlvE_clEvEUldE_St5arrayIPcLm2EEEEviT0_T1_ --------------------------
	.section	.text._ZN2at6native29vectorized_elementwise_kernelILi8EZZZNS0_22nan_to_num_kernel_cudaERNS_18TensorIteratorBaseESt8optionalIdES5_S5_ENKUlvE0_clEvENKUlvE_clEvEUldE_St5arrayIPcLm2EEEEviT0_T1_,"ax",@progbits
	.align	128
        .global         _ZN2at6native29vectorized_elementwise_kernelILi8EZZZNS0_22nan_to_num_kernel_cudaERNS_18TensorIteratorBaseESt8optionalIdES5_S5_ENKUlvE0_clEvENKUlvE_clEvEUldE_St5arrayIPcLm2EEEEviT0_T1_
        .type           _ZN2at6native29vectorized_elementwise_kernelILi8EZZZNS0_22nan_to_num_kernel_cudaERNS_18TensorIteratorBaseESt8optionalIdES5_S5_ENKUlvE0_clEvENKUlvE_clEvEUldE_St5arrayIPcLm2EEEEviT0_T1_,@function
        .size           _ZN2at6native29vectorized_elementwise_kernelILi8EZZZNS0_22nan_to_num_kernel_cudaERNS_18TensorIteratorBaseESt8optionalIdES5_S5_ENKUlvE0_clEvENKUlvE_clEvEUldE_St5arrayIPcLm2EEEEviT0_T1_,(.L_x_36991 - _ZN2at6native29vectorized_elementwise_kernelILi8EZZZNS0_22nan_to_num_kernel_cudaERNS_18TensorIteratorBaseESt8optionalIdES5_S5_ENKUlvE0_clEvENKUlvE_clEvEUldE_St5arrayIPcLm2EEEEviT0_T1_)
        .other          _ZN2at6native29vectorized_elementwise_kernelILi8EZZZNS0_22nan_to_num_kernel_cudaERNS_18TensorIteratorBaseESt8optionalIdES5_S5_ENKUlvE0_clEvENKUlvE_clEvEUldE_St5arrayIPcLm2EEEEviT0_T1_,@"STO_CUDA_ENTRY STV_DEFAULT"
_ZN2at6native29vectorized_elementwise_kernelILi8EZZZNS0_22nan_to_num_kernel_cudaERNS_18TensorIteratorBaseESt8optionalIdES5_S5_ENKUlvE0_clEvENKUlvE_clEvEUldE_St5arrayIPcLm2EEEEviT0_T1_:
.text._ZN2at6native29vectorized_elementwise_kernelILi8EZZZNS0_22nan_to_num_kernel_cudaERNS_18TensorIteratorBaseESt8optionalIdES5_S5_ENKUlvE0_clEvENKUlvE_clEvEUldE_St5arrayIPcLm2EEEEviT0_T1_:
        /* <DEDUP_REMOVED lines=78> */
.L_x_2907:
[----:B------:R-:W-:Y:S05]  /*04e0*/  BSYNC.RECONVERGENT B0 ;  /* 0x0000000000007941 */ /* 0x000fea0003800200 */
.L_x_2906:
        /* <DEDUP_REMOVED lines=14> */
.L_x_2909:
[----:B------:R-:W-:Y:S05]  /*05d0*/  BSYNC.RECONVERGENT B0 ;  /* 0x0000000000007941 */ /* 0x000fea0003800200 */
.L_x_2908:
        /* <DEDUP_REMOVED lines=14> */
.L_x_2911:
[----:B------:R-:W-:Y:S05]  /*06c0*/  BSYNC.RECONVERGENT B0 ;  /* 0x0000000000007941 */ /* 0x000fea0003800200 */
.L_x_2910:
        /* <DEDUP_REMOVED lines=14> */
.L_x_2913:
[----:B------:R-:W-:Y:S05]  /*07b0*/  BSYNC.RECONVERGENT B0 ;  /* 0x0000000000007941 */ /* 0x000fea0003800200 */
.L_x_2912:
        /* <DEDUP_REMOVED lines=14> */
.L_x_2915:
[----:B------:R-:W-:Y:S05]  /*08a0*/  BSYNC.RECONVERGENT B0 ;  /* 0x0000000000007941 */ /* 0x000fea0003800200 */
.L_x_2914:
        /* <DEDUP_REMOVED lines=14> */
.L_x_2917:
[----:B------:R-:W-:Y:S05]  /*0990*/  BSYNC.RECONVERGENT B0 ;  /* 0x0000000000007941 */ /* 0x000fea0003800200 */
.L_x_2916:
        /* <DEDUP_REMOVED lines=14> */
.L_x_2919:
[----:B------:R-:W-:Y:S05]  /*0a80*/  BSYNC.RECONVERGENT B0 ;  /* 0x0000000000007941 */ /* 0x000fea0003800200 */
.L_x_2918:
        /* <DEDUP_REMOVED lines=14> */
.L_x_2921:
[----:B------:R-:W-:Y:S05]  /*0b70*/  BSYNC.RECONVERGENT B0 ;  /* 0x0000000000007941 */ /* 0x000fea0003800200 */
.L_x_2920:
        /* <DEDUP_REMOVED lines=25> */
.L_x_2924:
        /* <DEDUP_REMOVED lines=8> */
.L_x_2925:
        /* <DEDUP_REMOVED lines=8> */
.L_x_2926:
        /* <DEDUP_REMOVED lines=9> */
.L_x_2927:
[----:B------:R-:W-:Y:S05]  /*0ea0*/  BSYNC.RELIABLE B1 ;  /* 0x0000000000017941 */ /* 0x000fea0003800100 */
.L_x_2923:
[----:B------:R-:W-:-:S13]  /*0eb0*/  ISETP.GE.U32.AND P0, PT, R3, R2, PT ;  /* 0x000000020300720c */ /* 0x000fda0003f06070 */
[----:B012---:R-:W0:Y:S01]  /*0ec0*/  @!P0 LDC.64 R4, c[0x0][0x3a8] ;  /* 0x0000ea00ff048b82 */ /* 0x007e220000000a00 */
[----:B------:R-:W-:Y:S02]  /*0ed0*/  @!P0 IMAD.IADD R7, R0, 0x1, R3 ;  /* 0x0000000100078824 */ /* 0x000fe400078e0203 */
[----:B------:R-:W-:Y:S02]  /*0ee0*/  @!P0 VIADD R3, R3, 0x80 ;  /* 0x0000008003038836 */ /* 0x000fe40000000000 */
[----:B0-----:R-:W-:-:S05]  /*0ef0*/  @!P0 IMAD.WIDE.U32 R4, R7, 0x8, R4 ;  /* 0x0000000807048825 */ /* 0x001fca00078e0004 */
[----:B------:R0:W-:Y:S02]  /*0f00*/  @!P0 STG.E.64 desc[UR4][R4.64], R16 ;  /* 0x0000001004008986 */ /* 0x0001e4000c101b04 */
.L_x_2928:
[----:B------:R-:W-:Y:S05]  /*0f10*/  BSYNC.RECONVERGENT B0 ;  /* 0x0000000000007941 */ /* 0x000fea0003800200 */
.L_x_2922:
        /* <DEDUP_REMOVED lines=8> */
.L_x_2905:
        /* <DEDUP_REMOVED lines=98> */
.L_x_2929:
        /* <DEDUP_REMOVED lines=12> */
.L_x_36991:


//--------------------- .text._ZN2at6native18elementwise_kernelILi128ELi4EZNS0_15gpu_kernel_implIZZZNS0_22nan_to_num_kernel_cudaERNS_18TensorIteratorBaseESt8optionalIdES6_S6_ENKUlvE_clEvENKUlvE0_clEvEUlN3c107complexIfEEE_EEvS4_RKT_EUliE_EEviT1_ --------------------------
	.section	.text._ZN2at6native18elementwise_kernelILi128ELi4EZNS0_15gpu_kernel_implIZZZNS0_22nan_to_num_kernel_cudaERNS_18TensorIteratorBaseESt8optionalIdES6_S6_ENKUlvE_clEvENKUlvE0_clEvEUlN3c107complexIfEEE_EEvS4_RKT_EUliE_EEviT1_,"ax",@progbits
	.align	128
        .global         _ZN2at6native18elementwise_kernelILi128ELi4EZNS0_15gpu_kernel_implIZZZNS0_22nan_to_num_kernel_cudaERNS_18TensorIteratorBaseESt8optionalIdES6_S6_ENKUlvE_clEvENKUlvE0_clEvEUlN3c107complexIfEEE_EEvS4_RKT_EUliE_EEviT1_
        .type           _ZN2at6native18elementwise_kernelILi128ELi4EZNS0_15gpu_kernel_implIZZZNS0_22nan_to_num_kernel_cudaERNS_18TensorIteratorBaseESt8optionalIdES6_S6_ENKUlvE_clEvENKUlvE0_clEvEUlN3c107complexIfEEE_EEvS4_RKT_EUliE_EEviT1_,@function
        .size           _ZN2at6native18elementwise_kernelILi128ELi4EZNS0_15gpu_kernel_implIZZZNS0_22nan_to_num_kernel_cudaERNS_18TensorIteratorBaseESt8optionalIdES6_S6_ENKUlvE_clEvENKUlvE0_clEvEUlN3c107complexIfEEE_EEvS4_RKT_EUliE_EEviT1_,(.L_x_36992 - _ZN2at6native18elementwise_kernelILi128ELi4EZNS0_15gpu_kernel_implIZZZNS0_22nan_to_num_kernel_cudaERNS_18TensorIteratorBaseESt8optionalIdES6_S6_ENKUlvE_clEvENKUlvE0_clEvEUlN3c107complexIfEEE_EEvS4_RKT_EUliE_EEviT1_)
        .other          _ZN2at6native18elementwise_kernelILi128ELi4EZNS0_15gpu_kernel_implIZZZNS0_22nan_to_num_kernel_cudaERNS_18TensorIteratorBaseESt8optionalIdES6_S6_ENKUlvE_clEvENKUlvE0_clEvEUlN3c107complexIfEEE_EEvS4_RKT_EUliE_EEviT1_,@"STO_CUDA_ENTRY STV_DEFAULT"
_ZN2at6native18elementwise_kernelILi128ELi4EZNS0_15gpu_kernel_implIZZZNS0_22nan_to_num_kernel_cudaERNS_18TensorIteratorBaseESt8optionalIdES6_S6_ENKUlvE_clEvENKUlvE0_clEvEUlN3c107complexIfEEE_EEvS4_RKT_EUliE_EEviT1_:
.text._ZN2at6native18elementwise_kernelILi128ELi4EZNS0_15gpu_kernel_implIZZZNS0_22nan_to_num_kernel_cudaERNS_18TensorIteratorBaseESt8optionalIdES6_S6_ENKUlvE_clEvENKUlvE0_clEvEUlN3c107complexIfEEE_EEvS4_RKT_EUliE_EEviT1_:
        /* <DEDUP_REMOVED lines=22> */
[----:B------:R-:W-:Y:S01]  /*0160*/  IMAD.MOV.U32 R16, RZ, RZ, RZ ;  /* 0x000000ffff107224 */ /* 0x000fe200078e00ff */
[----:B------:R-:W1:Y:S01]  /*0170*/  LDCU UR6, c[0x0][0x38c] ;  /* 0x00007180ff0677ac */ /* 0x000e620008000800 */
[----:B------:R-:W2:Y:S01]  /*0180*/  LDCU.64 UR8, c[0x0][0x4b8] ;  /* 0x00009700ff0877ac */ /* 0x000ea20008000a00 */
[----:B------:R-:W-:Y:S01]  /*0190*/  UISETP.NE.AND UP0, UPT, UR40, URZ, UPT ;  /* 0x000000ff2800728c */ /* 0x000fe2000bf05270 */
[----:B0-----:R-:W-:-:S05]  /*01a0*/  IMAD.HI.U32 R2, R17, UR4, R16 ;  /* 0x0000000411027c27 */ /* 0x001fca000f8e0010 */
[----:B------:R-:W-:-:S04]  /*01b0*/  SHF.R.U32.HI R3, RZ, UR5, R2 ;  /* 0x00000005ff037c19 */ /* 0x000fc80008011602 */
[----:B------:R-:W-:-:S05]  /*01c0*/  IADD3 R0, PT, PT, -R3, RZ, RZ ;  /* 0x000000ff03007210 */ /* 0x000fca0007ffe1ff */
        /* <DEDUP_REMOVED lines=290> */
.L_x_2932:
        /* <DEDUP_REMOVED lines=15> */
[----:B------:R-:W2:Y:S01]  /*14e0*/  LDG.E.S8 R2, desc[UR36][R4.64] ;  /* 0x0000002404027981 */ /* 0x000ea2000c1e1300 */
[----:B------:R-:W-:Y:S01]  /*14f0*/  IMAD.MOV.U32 R3, RZ, RZ, RZ ;  /* 0x000000ffff037224 */ /* 0x000fe200078e00ff */
[----:B--2---:R-:W0:Y:S01]  /*1500*/  I2F.S16 R2, R2 ;  /* 0x0000000200027306 */ /* 0x004e220000101400 */
[----:B------:R-:W-:Y:S05]  /*1510*/  BRA `(.L_x_2939) ;  /* 0x0000000c007c7947 */ /* 0x000fea0003800000 */
.L_x_2937:
[----:B------:R-:W2:Y:S01]  /*1520*/  LDG.E.U8 R2, desc[UR36][R4.64] ;  /* 0x0000002404027981 */ /* 0x000ea2000c1e1100 */
[----:B------:R-:W-:Y:S01]  /*1530*/  HFMA2 R3, -RZ, RZ, 0, 0 ;  /* 0x00000000ff037431 */ /* 0x000fe200000001ff */
[----:B--2---:R-:W-:Y:S01]  /*1540*/  I2FP.F32.U32 R2, R2 ;  /* 0x0000000200027245 */ /* 0x004fe20000201000 */
[----:B------:R-:W-:Y:S06]  /*1550*/  BRA `(.L_x_2939) ;  /* 0x0000000c006c7947 */ /* 0x000fec0003800000 */
.L_x_2936:
[----:B------:R-:W-:-:S09]  /*1560*/  UISETP.NE.AND UP0, UPT, UR4, 0x2, UPT ;  /* 0x000000020400788c */ /* 0x000fd2000bf05270 */
[----:B------:R-:W-:Y:S05]  /*1570*/  BRA.U !UP0, `(.L_x_2940) ;  /* 0x0000000108307547 */ /* 0x000fea000b800000 */
[----:B------:R-:W-:-:S09]  /*1580*/  UISETP.NE.AND UP0, UPT, UR4, 0x3, UPT ;  /* 0x000000030400788c */ /* 0x000fd2000bf05270 */
[----:B------:R-:W-:Y:S05]  /*1590*/  BRA.U !UP0, `(.L_x_2941) ;  /* 0x0000000108187547 */ /* 0x000fea000b800000 */
[----:B------:R-:W-:-:S09]  /*15a0*/  UISETP.NE.AND UP0, UPT, UR4, 0x4, UPT ;  /* 0x000000040400788c */ /* 0x000fd2000bf05270 */
[----:B------:R-:W-:Y:S05]  /*15b0*/  BRA.U UP0, `(.L_x_2938) ;  /* 0x0000000900cc7547 */ /* 0x000fea000b800000 */
[----:B------:R-:W2:Y:S01]  /*15c0*/  LDG.E.64 R4, desc[UR36][R4.64] ;  /* 0x0000002404047981 */ /* 0x000ea2000c1e1b00 */
[----:B------:R-:W-:Y:S01]  /*15d0*/  IMAD.MOV.U32 R3, RZ, RZ, RZ ;  /* 0x000000ffff037224 */ /* 0x000fe200078e00ff */
[----:B--2---:R4:W0:Y:S01]  /*15e0*/  I2F.S64 R2, R4 ;  /* 0x0000000400027312 */ /* 0x0048220000301400 */
[----:B------:R-:W-:Y:S05]  /*15f0*/  BRA `(.L_x_2939) ;  /* 0x0000000c00447947 */ /* 0x000fea0003800000 */
.L_x_2941:
[----:B------:R-:W2:Y:S01]  /*1600*/  LDG.E R2, desc[UR36][R4.64] ;  /* 0x0000002404027981 */ /* 0x000ea2000c1e1900 */
[----:B------:R-:W-:Y:S01]  /*1610*/  IMAD.MOV.U32 R3, RZ, RZ, RZ ;  /* 0x000000ffff037224 */ /* 0x000fe200078e00ff */
[----:B--2---:R-:W-:Y:S01]  /*1620*/  I2FP.F32.S32 R2, R2 ;  /* 0x0000000200027245 */ /* 0x004fe20000201400 */
[----:B------:R-:W-:Y:S06]  /*1630*/  BRA `(.L_x_2939) ;  /* 0x0000000c00347947 */ /* 0x000fec0003800000 */
.L_x_2940:
[----:B------:R-:W2:Y:S01]  /*1640*/  LDG.E.U16 R2, desc[UR36][R4.64] ;  /* 0x0000002404027981 */ /* 0x000ea2000c1e1500 */
[----:B------:R-:W-:Y:S01]  /*1650*/  MOV R3, RZ ;  /* 0x000000ff00037202 */ /* 0x000fe20000000f00 */
[----:B--2---:R-:W0:Y:S01]  /*1660*/  I2F.S16 R2, R2 ;  /* 0x0000000200027306 */ /* 0x004e220000101400 */
[----:B------:R-:W-:Y:S05]  /*1670*/  BRA `(.L_x_2939) ;  /* 0x0000000c00247947 */ /* 0x000fea0003800000 */
.L_x_2935:
[----:B------:R-:W-:-:S09]  /*1680*/  UISETP.GT.AND UP0, UPT, UR4, 0x6, UPT ;  /* 0x000000060400788c */ /* 0x000fd2000bf04270 */
[----:B------:R-:W-:Y:S05]  /*1690*/  BRA.U UP0, `(.L_x_2942) ;  /* 0x00000001002c7547 */ /* 0x000fea000b800000 */
[----:B------:R-:W-:-:S09]  /*16a0*/  UISETP.NE.AND UP0, UPT, UR4, 0x5, UPT ;  /* 0x000000050400788c */ /* 0x000fd2000bf05270 */
[----:B------:R-:W-:Y:S05]  /*16b0*/  BRA.U !UP0, `(.L_x_2943) ;  /* 0x0000000108147547 */ /* 0x000fea000b800000 */
[----:B------:R-:W-:-:S09]  /*16c0*/  UISETP.NE.AND UP0, UPT, UR4, 0x6, UPT ;  /* 0x000000060400788c */ /* 0x000fd2000bf05270 */
[----:B------:R-:W-:Y:S05]  /*16d0*/  BRA.U UP0, `(.L_x_2938) ;  /* 0x0000000900847547 */ /* 0x000fea000b800000 */
[----:B------:R2:W5:Y:S01]  /*16e0*/  LDG.E R2, desc[UR36][R4.64] ;  /* 0x0000002404027981 */ /* 0x000562000c1e1900 */
[----:B------:R-:W-:Y:S01]  /*16f0*/  IMAD.MOV.U32 R3, RZ, RZ, RZ ;  /* 0x000000ffff037224 */ /* 0x000fe200078e00ff */
[----:B------:R-:W-:Y:S06]  /*1700*/  BRA `(.L_x_2939) ;  /* 0x0000000c00007947 */ /* 0x000fec0003800000 */
.L_x_2943:
[----:B------:R-:W2:Y:S01]  /*1710*/  LDG.E.U16 R2, desc[UR36][R4.64] ;  /* 0x0000002404027981 */ /* 0x000ea2000c1e1500 */
[----:B------:R-:W-:Y:S02]  /*1720*/  IMAD.MOV.U32 R3, RZ, RZ, RZ ;  /* 0x000000ffff037224 */ /* 0x000fe400078e00ff */
[----:B--2---:R-:W-:Y:S01]  /*1730*/  HADD2.F32 R2, -RZ, R2.H0_H0 ;  /* 0x20000002ff027230 */ /* 0x004fe20000004100 */
[----:B------:R-:W-:Y:S06]  /*1740*/  BRA `(.L_x_2939) ;  /* 0x0000000800f07947 */ /* 0x000fec0003800000 */
.L_x_2942:
[----:B------:R-:W-:-:S09]  /*1750*/  UISETP.NE.AND UP0, UPT, UR4, 0x7, UPT ;  /* 0x000000070400788c */ /* 0x000fd2000bf05270 */
[----:B------:R-:W-:Y:S05]  /*1760*/  BRA.U !UP0, `(.L_x_2944) ;  /* 0x0000000108287547 */ /* 0x000fea000b800000 */
[----:B------:R-:W-:-:S09]  /*1770*/  UISETP.NE.AND UP0, UPT, UR4, 0x8, UPT ;  /* 0x000000080400788c */ /* 0x000fd2000bf05270 */
[----:B------:R-:W-:Y:S05]  /*1780*/  BRA.U !UP0, `(.L_x_2945) ;  /* 0x0000000108107547 */ /* 0x000fea000b800000 */
[----:B------:R-:W-:-:S09]  /*1790*/  UISETP.NE.AND UP0, UPT, UR4, 0x9, UPT ;  /* 0x000000090400788c */ /* 0x000fd2000bf05270 */
[----:B------:R-:W-:Y:S05]  /*17a0*/  BRA.U UP0, `(.L_x_2938) ;  /* 0x0000000900507547 */ /* 0x000fea000b800000 */
[----:B------:R3:W5:Y:S01]  /*17b0*/  LDG.E.64 R2, desc[UR36][R4.64] ;  /* 0x0000002404027981 */ /* 0x000762000c1e1b00 */
[----:B------:R-:W-:Y:S05]  /*17c0*/  BRA `(.L_x_2939) ;  /* 0x0000000800d07947 */ /* 0x000fea0003800000 */
.L_x_2945:
[----:B------:R-:W2:Y:S02]  /*17d0*/  LDG.E R3, desc[UR36][R4.64] ;  /* 0x0000002404037981 */ /* 0x000ea4000c1e1900 */
[--C-:B--2---:R-:W-:Y:S02]  /*17e0*/  HADD2.F32 R2, -RZ, R3.reuse.H0_H0 ;  /* 0x20000003ff027230 */ /* 0x104fe40000004100 */
[----:B------:R-:W-:Y:S01]  /*17f0*/  HADD2.F32 R3, -RZ, R3.H1_H1 ;  /* 0x30000003ff037230 */ /* 0x000fe20000004100 */
[----:B------:R-:W-:Y:S06]  /*1800*/  BRA `(.L_x_2939) ;  /* 0x0000000800c07947 */ /* 0x000fec0003800000 */
.L_x_2944:
[----:B------:R-:W2:Y:S01]  /*1810*/  LDG.E.64 R4, desc[UR36][R4.64] ;  /* 0x0000002404047981 */ /* 0x000ea2000c1e1b00 */
[----:B------:R-:W-:Y:S01]  /*1820*/  UMOV UR4, 0xf0000000 ;  /* 0xf000000000047882 */ /* 0x000fe20000000000 */
[----:B------:R-:W-:Y:S01]  /*1830*/  UMOV UR5, 0x380fffff ;  /* 0x380fffff00057882 */ /* 0x000fe20000000000 */
[----:B------:R-:W-:Y:S01]  /*1840*/  MOV R3, RZ ;  /* 0x000000ff00037202 */ /* 0x000fe20000000f00 */
[----:B--2---:R-:W0:Y:S01]  /*1850*/  F2F.F32.F64 R2, R4 ;  /* 0x0000000400027310 */ /* 0x004e220000301000 */
[----:B------:R-:W-:-:S14]  /*1860*/  DSETP.GEU.AND P0, PT, |R4|, UR4, PT ;  /* 0x0000000404007e2a */ /* 0x000fdc000bf0e200 */
[----:B0-----:R-:W-:Y:S01]  /*1870*/  @!P0 FMUL R2, R2, 1.175494350822287508e-38 ;  /* 0x0080000002028820 */ /* 0x001fe20000400000 */
[----:B------:R-:W-:Y:S06]  /*1880*/  BRA `(.L_x_2939) ;  /* 0x0000000800a07947 */ /* 0x000fec0003800000 */
.L_x_2934:
        /* <DEDUP_REMOVED lines=11> */
[----:B------:R-:W-:Y:S01]  /*1940*/  FSEL R2, RZ, 1, !P0 ;  /* 0x3f800000ff027808 */ /* 0x000fe20004000000 */
[----:B------:R-:W-:Y:S08]  /*1950*/  BRA `(.L_x_2939) ;  /* 0x00000008006c7947 */ /* 0x000ff00003800000 */
.L_x_2948:
[----:B------:R-:W2:Y:S01]  /*1960*/  LDG.E.128 R4, desc[UR36][R4.64] ;  /* 0x0000002404047981 */ /* 0x000ea2000c1e1d00 */
[----:B------:R-:W-:Y:S01]  /*1970*/  UMOV UR4, 0xf0000000 ;  /* 0xf000000000047882 */ /* 0x000fe20000000000 */
[----:B------:R-:W-:Y:S01]  /*1980*/  UMOV UR5, 0x380fffff ;  /* 0x380fffff00057882 */ /* 0x000fe20000000000 */
[----:B--2---:R-:W0:Y:S01]  /*1990*/  F2F.F32.F64 R2, R4 ;  /* 0x0000000400027310 */ /* 0x004e220000301000 */
[----:B------:R-:W-:Y:S02]  /*19a0*/  DSETP.GEU.AND P0, PT, |R4|, UR4, PT ;  /* 0x0000000404007e2a */ /* 0x000fe4000bf0e200 */
[----:B------:R-:W-:-:S05]  /*19b0*/  DSETP.GEU.AND P1, PT, |R6|, UR4, PT ;  /* 0x0000000406007e2a */ /* 0x000fca000bf2e200 */
[----:B------:R-:W1:Y:S07]  /*19c0*/  F2F.F32.F64 R3, R6 ;  /* 0x0000000600037310 */ /* 0x000e6e0000301000 */
[----:B0-----:R-:W-:Y:S02]  /*19d0*/  @!P0 FMUL R2, R2, 1.175494350822287508e-38 ;  /* 0x0080000002028820 */ /* 0x001fe40000400000 */
[----:B-1----:R-:W-:Y:S01]  /*19e0*/  @!P1 FMUL R3, R3, 1.175494350822287508e-38 ;  /* 0x0080000003039820 */ /* 0x002fe20000400000 */
[----:B------:R-:W-:Y:S06]  /*19f0*/  BRA `(.L_x_2939) ;  /* 0x0000000800447947 */ /* 0x000fec0003800000 */
.L_x_2947:
        /* <DEDUP_REMOVED lines=22> */
[----:B------:R-:W-:Y:S01]  /*1b60*/  SEL R5, R3, RZ, P0 ;  /* 0x000000ff03057207 */ /* 0x000fe20000000000 */
[----:B------:R-:W-:-:S03]  /*1b70*/  HFMA2 R3, -RZ, RZ, 0, 0 ;  /* 0x00000000ff037431 */ /* 0x000fc600000001ff */
[----:B------:R-:W-:Y:S01]  /*1b80*/  LOP3.LUT R2, R5, 0x80000000, R2, 0xf8, !PT ;  /* 0x8000000005027812 */ /* 0x000fe200078ef802 */
[----:B------:R-:W-:Y:S06]  /*1b90*/  BRA `(.L_x_2939) ;  /* 0x0000000400dc7947 */ /* 0x000fec0003800000 */
.L_x_2950:
[----:B------:R-:W2:Y:S02]  /*1ba0*/  LDG.E.U8 R3, desc[UR36][R4.64] ;  /* 0x0000002404037981 */ /* 0x000ea4000c1e1100 */
[C---:B--2---:R-:W-:Y:S02]  /*1bb0*/  IMAD.SHL.U32 R2, R3.reuse, 0x2000000, RZ ;  /* 0x0200000003027824 */ /* 0x044fe400078e00ff */
[----:B------:R-:W-:-:S03]  /*1bc0*/  IMAD.SHL.U32 R3, R3, 0x100, RZ ;  /* 0x0000010003037824 */ /* 0x000fc600078e00ff */
[----:B------:R-:W-:Y:S02]  /*1bd0*/  ISETP.GT.U32.AND P0, PT, R2, 0x7ffffff, PT ;  /* 0x07ffffff0200780c */ /* 0x000fe40003f04070 */
[----:B------:R-:W-:-:S11]  /*1be0*/  PRMT R7, R3, 0x9910, RZ ;  /* 0x0000991003077816 */ /* 0x000fd600000000ff */
[----:B------:R-:W-:Y:S02]  /*1bf0*/  @!P0 LOP3.LUT R0, R3, 0x7f00, RZ, 0xc0, !PT ;  /* 0x00007f0003008812 */ /* 0x000fe400078ec0ff */
[----:B------:R-:W-:Y:S02]  /*1c00*/  @P0 LEA.HI R2, R2, 0x70000000, RZ, 0x1c ;  /* 0x7000000002020811 */ /* 0x000fe400078fe0ff */
[----:B------:R-:W-:Y:S02]  /*1c10*/  @!P0 LOP3.LUT R0, R0, 0x3f000000, RZ, 0xfc, !PT ;  /* 0x3f00000000008812 */ /* 0x000fe400078efcff */
[----:B------:R-:W-:-:S03]  /*1c20*/  MOV R3, RZ ;  /* 0x000000ff00037202 */ /* 0x000fc60000000f00 */
[----:B------:R-:W-:Y:S01]  /*1c30*/  @!P0 FADD.FTZ R0, R0, -0.5 ;  /* 0xbf00000000008421 */ /* 0x000fe20000010000 */
[----:B------:R-:W-:-:S05]  /*1c40*/  @P0 FMUL.FTZ R0, R2, 1.9259299443872358531e-34 ;  /* 0x0780000002000820 */ /* 0x000fca0000410000 */
[----:B------:R-:W-:Y:S01]  /*1c50*/  LOP3.LUT R2, R0, 0x80000000, R7, 0xf8, !PT ;  /* 0x8000000000027812 */ /* 0x000fe200078ef807 */
[----:B------:R-:W-:Y:S06]  /*1c60*/  BRA `(.L_x_2939) ;  /* 0x0000000400a87947 */ /* 0x000fec0003800000 */
.L_x_2949:
[----:B------:R-:W2:Y:S01]  /*1c70*/  LDG.E.U16 R2, desc[UR36][R4.64] ;  /* 0x0000002404027981 */ /* 0x000ea2000c1e1500 */
[----:B------:R-:W-:Y:S02]  /*1c80*/  IMAD.MOV.U32 R3, RZ, RZ, RZ ;  /* 0x000000ffff037224 */ /* 0x000fe400078e00ff */
[----:B--2---:R-:W-:Y:S01]  /*1c90*/  IMAD.U32 R2, R2, 0x10000, RZ ;  /* 0x0001000002027824 */ /* 0x004fe200078e00ff */
[----:B------:R-:W-:Y:S06]  /*1ca0*/  BRA `(.L_x_2939) ;  /* 0x0000000400987947 */ /* 0x000fec0003800000 */
.L_x_2946:
        /* <DEDUP_REMOVED lines=8> */
[----:B------:R-:W2:Y:S01]  /*1d30*/  LDG.E.U16 R2, desc[UR36][R4.64] ;  /* 0x0000002404027981 */ /* 0x000ea2000c1e1500 */
[----:B------:R-:W-:Y:S01]  /*1d40*/  HFMA2 R3, -RZ, RZ, 0, 0 ;  /* 0x00000000ff037431 */ /* 0x000fe200000001ff */
[----:B--2---:R-:W-:Y:S01]  /*1d50*/  I2FP.F32.U32 R2, R2 ;  /* 0x0000000200027245 */ /* 0x004fe20000201000 */
[----:B------:R-:W-:Y:S06]  /*1d60*/  BRA `(.L_x_2939) ;  /* 0x0000000400687947 */ /* 0x000fec0003800000 */
.L_x_2953:
[----:B------:R-:W2:Y:S01]  /*1d70*/  LDG.E.U8 R4, desc[UR36][R4.64] ;  /* 0x0000002404047981 */ /* 0x000ea2000c1e1100 */
[----:B------:R-:W-:Y:S02]  /*1d80*/  CS2R R2, SRZ ;  /* 0x0000000000027805 */ /* 0x000fe4000001ff00 */
        /* <DEDUP_REMOVED lines=18> */
.L_x_2955:
[----:B------:R-:W-:Y:S05]  /*1eb0*/  BSYNC.RECONVERGENT B0 ;  /* 0x0000000000007941 */ /* 0x000fea0003800200 */
.L_x_2954:
[----:B------:R-:W-:Y:S01]  /*1ec0*/  IMAD.SHL.U32 R0, R0, 0x100000, RZ ;  /* 0x0010000000007824 */ /* 0x000fe200078e00ff */
[----:B------:R-:W-:-:S04]  /*1ed0*/  LEA R2, R2, 0x3b800000, 0x17 ;  /* 0x3b80000002027811 */ /* 0x000fc800078eb8ff */
[----:B------:R-:W-:Y:S01]  /*1ee0*/  LOP3.LUT R2, R2, R0, R9, 0xfe, !PT ;  /* 0x0000000002027212 */ /* 0x000fe200078efe09 */
[----:B------:R-:W-:Y:S06]  /*1ef0*/  BRA `(.L_x_2939) ;  /* 0x0000000400047947 */ /* 0x000fec0003800000 */
.L_x_2952:
        /* <DEDUP_REMOVED lines=20> */
.L_x_2957:
[----:B------:R-:W-:Y:S05]  /*2040*/  BSYNC.RECONVERGENT B0 ;  /* 0x0000000000007941 */ /* 0x000fea0003800200 */
.L_x_2956:
[----:B------:R-:W-:Y:S01]  /*2050*/  IMAD.SHL.U32 R0, R0, 0x200000, RZ ;  /* 0x0020000000007824 */ /* 0x000fe200078e00ff */
[----:B------:R-:W-:-:S04]  /*2060*/  LEA R2, R2, 0x37800000, 0x17 ;  /* 0x3780000002027811 */ /* 0x000fc800078eb8ff */
[----:B------:R-:W-:Y:S01]  /*2070*/  LOP3.LUT R2, R2, R0, R9, 0xfe, !PT ;  /* 0x0000000002027212 */ /* 0x000fe200078efe09 */
[----:B------:R-:W-:Y:S06]  /*2080*/  BRA `(.L_x_2939) ;  /* 0x0000000000a07947 */ /* 0x000fec0003800000 */
.L_x_2951:
[----:B------:R-:W-:-:S09]  /*2090*/  UISETP.NE.AND UP0, UPT, UR4, 0x1c, UPT ;  /* 0x0000001c0400788c */ /* 0x000fd2000bf05270 */
[----:B------:R-:W-:Y:S05]  /*20a0*/  BRA.U !UP0, `(.L_x_2958) ;  /* 0x00000001088c7547 */ /* 0x000fea000b800000 */
[----:B------:R-:W-:-:S09]  /*20b0*/  UISETP.NE.AND UP0, UPT, UR4, 0x1d, UPT ;  /* 0x0000001d0400788c */ /* 0x000fd2000bf05270 */
[----:B------:R-:W-:Y:S05]  /*20c0*/  BRA.U !UP0, `(.L_x_2959) ;  /* 0x0000000108747547 */ /* 0x000fea000b800000 */
[----:B------:R-:W-:-:S09]  /*20d0*/  UISETP.NE.AND UP0, UPT, UR4, 0x2c, UPT ;  /* 0x0000002c0400788c */ /* 0x000fd2000bf05270 */
[----:B------:R-:W-:Y:S05]  /*20e0*/  BRA.U !UP0, `(.L_x_2960) ;  /* 0x0000000108487547 */ /* 0x000fea000b800000 */
.L_x_2938:
        /* <DEDUP_REMOVED lines=16> */
.L_x_2961:
[----:B------:R-:W-:Y:S01]  /*21f0*/  CS2R R2, SRZ ;  /* 0x0000000000027805 */ /* 0x000fe2000001ff00 */
[----:B------:R-:W-:Y:S06]  /*2200*/  BRA `(.L_x_2939) ;  /* 0x0000000000407947 */ /* 0x000fec0003800000 */
.L_x_2960:
[----:B------:R-:W2:Y:S01]  /*2210*/  LDG.E.U8 R4, desc[UR36][R4.64] ;  /* 0x0000002404047981 */ /* 0x000ea2000c1e1100 */
[----:B------:R-:W-:Y:S01]  /*2220*/  MOV R3, RZ ;  /* 0x000000ff00037202 */ /* 0x000fe20000000f00 */
[----:B------:R-:W-:Y:S01]  /*2230*/  IMAD.MOV.U32 R2, RZ, RZ, 0x400000 ;  /* 0x00400000ff027424 */ /* 0x000fe200078e00ff */
[----:B--2---:R-:W-:-:S13]  /*2240*/  ISETP.NE.AND P0, PT, R4, RZ, PT ;  /* 0x000000ff0400720c */ /* 0x004fda0003f05270 */
[----:B------:R-:W-:Y:S05]  /*2250*/  @!P0 BRA `(.L_x_2939) ;  /* 0x00000000002c8947 */ /* 0x000fea0003800000 */
[----:B------:R-:W-:-:S13]  /*2260*/  ISETP.NE.AND P0, PT, R4, 0xff, PT ;  /* 0x000000ff0400780c */ /* 0x000fda0003f05270 */
[----:B------:R-:W-:Y:S01]  /*2270*/  @!P0 IMAD.MOV.U32 R2, RZ, RZ, 0x7f800001 ;  /* 0x7f800001ff028424 */ /* 0x000fe200078e00ff */
[----:B------:R-:W-:Y:S01]  /*2280*/  @P0 SHF.L.U32 R2, R4, 0x17, RZ ;  /* 0x0000001704020819 */ /* 0x000fe200000006ff */
[----:B------:R-:W-:Y:S06]  /*2290*/  BRA `(.L_x_2939) ;  /* 0x00000000001c7947 */ /* 0x000fec0003800000 */
.L_x_2959:
[----:B------:R-:W2:Y:S01]  /*22a0*/  LDG.E.64 R4, desc[UR36][R4.64] ;  /* 0x0000002404047981 */ /* 0x000ea2000c1e1b00 */
[----:B------:R-:W-:Y:S01]  /*22b0*/  IMAD.MOV.U32 R3, RZ, RZ, RZ ;  /* 0x000000ffff037224 */ /* 0x000fe200078e00ff */
[----:B--2---:R0:W1:Y:S01]  /*22c0*/  I2F.U64 R2, R4 ;  /* 0x0000000400027312 */ /* 0x0040620000301000 */
[----:B------:R-:W-:Y:S05]  /*22d0*/  BRA `(.L_x_2939) ;  /* 0x00000000000c7947 */ /* 0x000fea0003800000 */
.L_x_2958:
[----:B------:R-:W2:Y:S01]  /*22e0*/  LDG.E R2, desc[UR36][R4.64] ;  /* 0x0000002404027981 */ /* 0x000ea2000c1e1900 */
[----:B------:R-:W-:Y:S01]  /*22f0*/  IMAD.MOV.U32 R3, RZ, RZ, RZ ;  /* 0x000000ffff037224 */ /* 0x000fe200078e00ff */
[----:B--2---:R-:W-:-:S07]  /*2300*/  I2FP.F32.U32 R2, R2 ;  /* 0x0000000200027245 */ /* 0x004fce0000201000 */
.L_x_2939:
[----:B------:R-:W-:Y:S05]  /*2310*/  BSYNC.RECONVERGENT B6 ;  /* 0x0000000000067941 */ /* 0x000fea0003800200 */
.L_x_2933:
[----:B------:R-:W2:Y:S01]  /*2320*/  LDC.64 R6, c[0x0][0x590] ;  /* 0x00016400ff067b82 */ /* 0x000ea20000000a00 */
[----:B------:R-:W3:Y:S01]  /*2330*/  LDCU UR5, c[0x0][0x598] ;  /* 0x0000b300ff0577ac */ /* 0x000ee20008000800 */
[C---:B-----5:R-:W-:Y:S02]  /*2340*/  FSETP.NEU.FTZ.AND P2, PT, R3.reuse, +INF , PT ;  /* 0x7f8000000300780b */ /* 0x060fe40003f5d000 */
[C---:B01----:R-:W-:Y:S01]  /*2350*/  FSETP.NEU.FTZ.AND P4, PT, R2.reuse, -INF , PT ;  /* 0xff8000000200780b */ /* 0x043fe20003f9d000 */
[----:B------:R-:W0:Y:S01]  /*2360*/  LDCU.64 UR6, c[0x0][0x580] ;  /* 0x0000b000ff0677ac */ /* 0x000e220008000a00 */
[C---:B------:R-:W-:Y:S02]  /*2370*/  FSETP.NEU.FTZ.AND P3, PT, R2.reuse, +INF , PT ;  /* 0x7f8000000200780b */ /* 0x040fe40003f7d000 */
[----:B------:R-:W-:Y:S01]  /*2380*/  FSETP.NAN.FTZ.AND P1, PT, |R2|, |R2|, PT ;  /* 0x400000020200720b */ /* 0x000fe20003f38200 */
[----:B------:R-:W-:Y:S01]  /*2390*/  UPRMT UR4, UR41, 0x9910, URZ ;  /* 0x0000991029047896 */ /* 0x000fe200080000ff */
[----:B------:R-:W-:-:S03]  /*23a0*/  FSETP.NAN.FTZ.AND P0, PT, |R3|, |R3|, PT ;  /* 0x400000030300720b */ /* 0x000fc60003f18200 */
[----:B------:R-:W-:Y:S01]  /*23b0*/  UISETP.GT.AND UP0, UPT, UR4, 0x9, UPT ;  /* 0x000000090400788c */ /* 0x000fe2000bf04270 */
[----:B---3--:R-:W-:Y:S02]  /*23c0*/  FSEL R0, R2, UR5, P4 ;  /* 0x0000000502007c08 */ /* 0x008fe4000a000000 */
[C---:B------:R-:W-:Y:S02]  /*23d0*/  FSETP.NEU.FTZ.AND P4, PT, R3.reuse, -INF , PT ;  /* 0xff8000000300780b */ /* 0x040fe40003f9d000 */
[----:B0-----:R-:W-:Y:S02]  /*23e0*/  IADD3 R2, P5, PT, R16, UR6, RZ ;  /* 0x0000000610027c10 */ /* 0x001fe4000ffbe0ff */
[----:B--2-4-:R-:W-:Y:S02]  /*23f0*/  FSEL R5, R0, R7, P3 ;  /* 0x0000000700057208 */ /* 0x014fe40001800000 */
[----:B------:R-:W-:Y:S02]  /*2400*/  @P2 FSEL R7, R3, UR5, P4 ;  /* 0x0000000503072c08 */ /* 0x000fe4000a000000 */
[----:B------:R-:W-:-:S02]  /*2410*/  FSEL R4, R5, R6, !P1 ;  /* 0x0000000605047208 */ /* 0x000fc40004800000 */
[----:B------:R-:W-:Y:S02]  /*2420*/  IADD3.X R3, PT, PT, RZ, UR7, RZ, P5, !PT ;  /* 0x00000007ff037c10 */ /* 0x000fe4000affe4ff */
[----:B------:R-:W-:Y:S01]  /*2430*/  FSEL R5, R7, R6, !P0 ;  /* 0x0000000607057208 */ /* 0x000fe20004000000 */
[----:B------:R-:W-:Y:S06]  /*2440*/  BRA.U UP0, `(.L_x_2962) ;  /* 0x0000000100e07547 */ /* 0x000fec000b800000 */
        /* <DEDUP_REMOVED lines=8> */
[----:B------:R-:W0:Y:S02]  /*24d0*/  F2I.FTZ.TRUNC.NTZ R5, R4 ;  /* 0x0000000400057305 */ /* 0x000e24000021f100 */
[----:B0-----:R0:W-:Y:S01]  /*24e0*/  STG.E.U8 desc[UR36][R2.64], R5 ;  /* 0x0000000502007986 */ /* 0x0011e2000c101124 */
[----:B------:R-:W-:Y:S05]  /*24f0*/  BRA `(.L_x_2967) ;  /* 0x0000000c00407947 */ /* 0x000fea0003800000 */
.L_x_2965:
[----:B------:R-:W0:Y:S02]  /*2500*/  F2I.S64.TRUNC R4, R4 ;  /* 0x0000000400047311 */ /* 0x000e24000020d900 */
[----:B0-----:R-:W-:-:S05]  /*2510*/  IMAD.MOV.U32 R7, RZ, RZ, R4 ;  /* 0x000000ffff077224 */ /* 0x001fca00078e0004 */
[----:B------:R0:W-:Y:S01]  /*2520*/  STG.E.U8 desc[UR36][R2.64], R7 ;  /* 0x0000000702007986 */ /* 0x0001e2000c101124 */
[----:B------:R-:W-:Y:S05]  /*2530*/  BRA `(.L_x_2967) ;  /* 0x0000000c00307947 */ /* 0x000fea0003800000 */
.L_x_2964:
[----:B------:R-:W-:-:S09]  /*2540*/  UISETP.NE.AND UP0, UPT, UR4, 0x2, UPT ;  /* 0x000000020400788c */ /* 0x000fd2000bf05270 */
[----:B------:R-:W-:Y:S05]  /*2550*/  BRA.U !UP0, `(.L_x_2968) ;  /* 0x0000000108287547 */ /* 0x000fea000b800000 */
[----:B------:R-:W-:-:S09]  /*2560*/  UISETP.NE.AND UP0, UPT, UR4, 0x3, UPT ;  /* 0x000000030400788c */ /* 0x000fd2000bf05270 */
[----:B------:R-:W-:Y:S05]  /*2570*/  BRA.U !UP0, `(.L_x_2969) ;  /* 0x0000000108147547 */ /* 0x000fea000b800000 */
[----:B------:R-:W-:-:S09]  /*2580*/  UISETP.NE.AND UP0, UPT, UR4, 0x4, UPT ;  /* 0x000000040400788c */ /* 0x000fd2000bf05270 */
[----:B------:R-:W-:Y:S05]  /*2590*/  BRA.U UP0, `(.L_x_2966) ;  /* 0x0000000900847547 */ /* 0x000fea000b800000 */
[----:B------:R-:W0:Y:S02]  /*25a0*/  F2I.S64.TRUNC R4, R4 ;  /* 0x0000000400047311 */ /* 0x000e24000020d900 */
[----:B0-----:R0:W-:Y:S01]  /*25b0*/  STG.E.64 desc[UR36][R2.64], R4 ;  /* 0x0000000402007986 */ /* 0x0011e2000c101b24 */
[----:B------:R-:W-:Y:S05]  /*25c0*/  BRA `(.L_x_2967) ;  /* 0x0000000c000c7947 */ /* 0x000fea0003800000 */
.L_x_2969:
[----:B------:R-:W0:Y:S02]  /*25d0*/  F2I.FTZ.TRUNC.NTZ R5, R4 ;  /* 0x0000000400057305 */ /* 0x000e24000021f100 */
[----:B0-----:R0:W-:Y:S01]  /*25e0*/  STG.E desc[UR36][R2.64], R5 ;  /* 0x0000000502007986 */ /* 0x0011e2000c101924 */
[----:B------:R-:W-:Y:S05]  /*25f0*/  BRA `(.L_x_2967) ;  /* 0x0000000c00007947 */ /* 0x000fea0003800000 */
.L_x_2968:
[----:B------:R-:W0:Y:S02]  /*2600*/  F2I.FTZ.TRUNC.NTZ R5, R4 ;  /* 0x0000000400057305 */ /* 0x000e24000021f100 */
[----:B0-----:R0:W-:Y:S01]  /*2610*/  STG.E.U16 desc[UR36][R2.64], R5 ;  /* 0x0000000502007986 */ /* 0x0011e2000c101524 */
[----:B------:R-:W-:Y:S05]  /*2620*/  BRA `(.L_x_2967) ;  /* 0x0000000800f47947 */ /* 0x000fea0003800000 */
.L_x_2963:
[----:B------:R-:W-:-:S09]  /*2630*/  UISETP.GT.AND UP0, UPT, UR4, 0x6, UPT ;  /* 0x000000060400788c */ /* 0x000fd2000bf04270 */
[----:B------:R-:W-:Y:S05]  /*2640*/  BRA.U UP0, `(.L_x_2970) ;  /* 0x0000000100247547 */ /* 0x000fea000b800000 */
[----:B------:R-:W-:-:S09]  /*2650*/  UISETP.NE.AND UP0, UPT, UR4, 0x5, UPT ;  /* 0x000000050400788c */ /* 0x000fd2000bf05270 */
[----:B------:R-:W-:Y:S05]  /*2660*/  BRA.U !UP0, `(.L_x_2971) ;  /* 0x0000000108107547 */ /* 0x000fea000b800000 */
[----:B------:R-:W-:-:S09]  /*2670*/  UISETP.NE.AND UP0, UPT, UR4, 0x6, UPT ;  /* 0x000000060400788c */ /* 0x000fd2000bf05270 */
[----:B------:R-:W-:Y:S05]  /*2680*/  BRA.U UP0, `(.L_x_2966) ;  /* 0x0000000900487547 */ /* 0x000fea000b800000 */
[----:B------:R0:W-:Y:S01]  /*2690*/  STG.E desc[UR36][R2.64], R4 ;  /* 0x0000000402007986 */ /* 0x0001e2000c101924 */
[----:B------:R-:W-:Y:S05]  /*26a0*/  BRA `(.L_x_2967) ;  /* 0x0000000800d47947 */ /* 0x000fea0003800000 */
.L_x_2971:
[----:B------:R-:W-:-:S05]  /*26b0*/  F2FP.F16.F32.PACK_AB R4, RZ, R4 ;  /* 0x00000004ff04723e */ /* 0x000fca00000000ff */
[----:B------:R0:W-:Y:S01]  /*26c0*/  STG.E.U16 desc[UR36][R2.64], R4 ;  /* 0x0000000402007986 */ /* 0x0001e2000c101524 */
[----:B------:R-:W-:Y:S05]  /*26d0*/  BRA `(.L_x_2967) ;  /* 0x0000000800c87947 */ /* 0x000fea0003800000 */
.L_x_2970:
[----:B------:R-:W-:-:S09]  /*26e0*/  UISETP.NE.AND UP0, UPT, UR4, 0x7, UPT ;  /* 0x000000070400788c */ /* 0x000fd2000bf05270 */
[----:B------:R-:W-:Y:S05]  /*26f0*/  BRA.U !UP0, `(.L_x_2972) ;  /* 0x0000000108247547 */ /* 0x000fea000b800000 */
[----:B------:R-:W-:-:S09]  /*2700*/  UISETP.NE.AND UP0, UPT, UR4, 0x8, UPT ;  /* 0x000000080400788c */ /* 0x000fd2000bf05270 */
[----:B------:R-:W-:Y:S05]  /*2710*/  BRA.U !UP0, `(.L_x_2973) ;  /* 0x0000000108107547 */ /* 0x000fea000b800000 */
[----:B------:R-:W-:-:S09]  /*2720*/  UISETP.NE.AND UP0, UPT, UR4, 0x9, UPT ;  /* 0x000000090400788c */ /* 0x000fd2000bf05270 */
[----:B------:R-:W-:Y:S05]  /*2730*/  BRA.U UP0, `(.L_x_2966) ;  /* 0x00000009001c7547 */ /* 0x000fea000b800000 */
[----:B------:R0:W-:Y:S01]  /*2740*/  STG.E.64 desc[UR36][R2.64], R4 ;  /* 0x0000000402007986 */ /* 0x0001e2000c101b24 */
[----:B------:R-:W-:Y:S05]  /*2750*/  BRA `(.L_x_2967) ;  /* 0x0000000800a87947 */ /* 0x000fea0003800000 */
.L_x_2973:
[----:B------:R-:W-:-:S05]  /*2760*/  F2FP.F16.F32.PACK_AB R5, R5, R4 ;  /* 0x000000040505723e */ /* 0x000fca00000000ff */
[----:B------:R0:W-:Y:S01]  /*2770*/  STG.E desc[UR36][R2.64], R5 ;  /* 0x0000000502007986 */ /* 0x0001e2000c101924 */
[----:B------:R-:W-:Y:S05]  /*2780*/  BRA `(.L_x_2967) ;  /* 0x00000008009c7947 */ /* 0x000fea0003800000 */
.L_x_2972:
[----:B------:R-:W-:-:S06]  /*2790*/  FMUL.FTZ R4, R4, 1 ;  /* 0x3f80000004047820 */ /* 0x000fcc0000410000 */
[----:B------:R-:W0:Y:S02]  /*27a0*/  F2F.F64.F32 R4, R4 ;  /* 0x0000000400047310 */ /* 0x000e240000201800 */
[----:B0-----:R0:W-:Y:S01]  /*27b0*/  STG.E.64 desc[UR36][R2.64], R4 ;  /* 0x0000000402007986 */ /* 0x0011e2000c101b24 */
[----:B------:R-:W-:Y:S05]  /*27c0*/  BRA `(.L_x_2967) ;  /* 0x00000008008c7947 */ /* 0x000fea0003800000 */
.L_x_2962:
        /* <DEDUP_REMOVED lines=8> */
[----:B------:R-:W-:Y:S02]  /*2850*/  FSETP.NEU.FTZ.AND P0, PT, R4, RZ, PT ;  /* 0x000000ff0400720b */ /* 0x000fe40003f1d000 */
[----:B------:R-:W-:-:S04]  /*2860*/  FSETP.NEU.FTZ.AND P1, PT, R5, RZ, PT ;  /* 0x000000ff0500720b */ /* 0x000fc80003f3d000 */
[----:B------:R-:W-:-:S04]  /*2870*/  PLOP3.LUT P0, PT, P0, P1, PT, 0xf8, 0x8f ;  /* 0x00000000008f781c */ /* 0x000fc80000703f70 */
[----:B------:R-:W-:-:S05]  /*2880*/  SEL R5, RZ, 0x1, !P0 ;  /* 0x00000001ff057807 */ /* 0x000fca0004000000 */
[----:B------:R0:W-:Y:S01]  /*2890*/  STG.E.U8 desc[UR36][R2.64], R5 ;  /* 0x0000000502007986 */ /* 0x0001e2000c101124 */
[----:B------:R-:W-:Y:S05]  /*28a0*/  BRA `(.L_x_2967) ;  /* 0x0000000800547947 */ /* 0x000fea0003800000 */
.L_x_2976:
[----:B------:R-:W-:Y:S01]  /*28b0*/  FMUL.FTZ R8, R4, 1 ;  /* 0x3f80000004087820 */ /* 0x000fe20000410000 */
[----:B------:R-:W-:-:S05]  /*28c0*/  FMUL.FTZ R10, R5, 1 ;  /* 0x3f800000050a7820 */ /* 0x000fca0000410000 */
[----:B------:R-:W-:Y:S08]  /*28d0*/  F2F.F64.F32 R8, R8 ;  /* 0x0000000800087310 */ /* 0x000ff00000201800 */
[----:B------:R-:W0:Y:S02]  /*28e0*/  F2F.F64.F32 R10, R10 ;  /* 0x0000000a000a7310 */ /* 0x000e240000201800 */
[----:B0-----:R0:W-:Y:S01]  /*28f0*/  STG.E.128 desc[UR36][R2.64], R8 ;  /* 0x0000000802007986 */ /* 0x0011e2000c101d24 */
[----:B------:R-:W-:Y:S05]  /*2900*/  BRA `(.L_x_2967) ;  /* 0x00000008003c7947 */ /* 0x000fea0003800000 */
.L_x_2975:
[----:B------:R-:W-:-:S09]  /*2910*/  UISETP.NE.AND UP0, UPT, UR4, 0xf, UPT ;  /* 0x0000000f0400788c */ /* 0x000fd2000bf05270 */
[----:B------:R-:W-:Y:S05]  /*2920*/  BRA.U !UP0, `(.L_x_2977) ;  /* 0x0000000108987547 */ /* 0x000fea000b800000 */
[----:B------:R-:W-:-:S09]  /*2930*/  UISETP.NE.AND UP0, UPT, UR4, 0x17, UPT ;  /* 0x000000170400788c */ /* 0x000fd2000bf05270 */
[----:B------:R-:W-:Y:S05]  /*2940*/  BRA.U !UP0, `(.L_x_2978) ;  /* 0x0000000108487547 */ /* 0x000fea000b800000 */
[----:B------:R-:W-:-:S09]  /*2950*/  UISETP.NE.AND UP0, UPT, UR4, 0x18, UPT ;  /* 0x000000180400788c */ /* 0x000fd2000bf05270 */
[----:B------:R-:W-:Y:S05]  /*2960*/  BRA.U UP0, `(.L_x_2966) ;  /* 0x0000000500907547 */ /* 0x000fea000b800000 */
        /* <DEDUP_REMOVED lines=12> */
.L_x_2980:
[----:B------:R-:W-:Y:S05]  /*2a30*/  BSYNC.RECONVERGENT B0 ;  /* 0x0000000000007941 */ /* 0x000fea0003800200 */
.L_x_2979:
[----:B------:R-:W-:-:S05]  /*2a40*/  LOP3.LUT R7, R0, 0x80, R7, 0xf8, !PT ;  /* 0x0000008000077812 */ /* 0x000fca00078ef807 */
[----:B------:R0:W-:Y:S01]  /*2a50*/  STG.E.U8 desc[UR36][R2.64], R7 ;  /* 0x0000000702007986 */ /* 0x0001e2000c101124 */
[----:B------:R-:W-:Y:S05]  /*2a60*/  BRA `(.L_x_2967) ;  /* 0x0000000400e47947 */ /* 0x000fea0003800000 */
.L_x_2978:
[----:B------:R-:W-:Y:S01]  /*2a70*/  LOP3.LUT R6, R4, 0x7fffffff, RZ, 0xc0, !PT ;  /* 0x7fffffff04067812 */ /* 0x000fe200078ec0ff */
[----:B------:R-:W-:Y:S01]  /*2a80*/  BSSY.RECONVERGENT B0, `(.L_x_2981) ;  /* 0x000000d000007945 */ /* 0x000fe20003800200 */
        /* <DEDUP_REMOVED lines=12> */
.L_x_2982:
[----:B------:R-:W-:Y:S05]  /*2b50*/  BSYNC.RECONVERGENT B0 ;  /* 0x0000000000007941 */ /* 0x000fea0003800200 */
.L_x_2981:
[----:B------:R-:W-:-:S05]  /*2b60*/  LOP3.LUT R5, R0, 0x80, R7, 0xf8, !PT ;  /* 0x0000008000057812 */ /* 0x000fca00078ef807 */
[----:B------:R0:W-:Y:S01]  /*2b70*/  STG.E.U8 desc[UR36][R2.64], R5 ;  /* 0x0000000502007986 */ /* 0x0001e2000c101124 */
[----:B------:R-:W-:Y:S05]  /*2b80*/  BRA `(.L_x_2967) ;  /* 0x00000004009c7947 */ /* 0x000fea0003800000 */
.L_x_2977:
[----:B------:R-:W-:-:S05]  /*2b90*/  F2FP.BF16.F32.PACK_AB R4, RZ, R4 ;  /* 0x00000004ff04723e */ /* 0x000fca00000010ff */
[----:B------:R0:W-:Y:S01]  /*2ba0*/  STG.E.U16 desc[UR36][R2.64], R4 ;  /* 0x0000000402007986 */ /* 0x0001e2000c101524 */
[----:B------:R-:W-:Y:S05]  /*2bb0*/  BRA `(.L_x_2967) ;  /* 0x0000000400907947 */ /* 0x000fea0003800000 */
.L_x_2974:
        /* <DEDUP_REMOVED lines=8> */
[----:B------:R-:W0:Y:S02]  /*2c40*/  F2I.FTZ.U32.TRUNC.NTZ R5, R4 ;  /* 0x0000000400057305 */ /* 0x000e24000021f000 */
[----:B0-----:R0:W-:Y:S01]  /*2c50*/  STG.E.U16 desc[UR36][R2.64], R5 ;  /* 0x0000000502007986 */ /* 0x0011e2000c101524 */
[----:B------:R-:W-:Y:S05]  /*2c60*/  BRA `(.L_x_2967) ;  /* 0x0000000400647947 */ /* 0x000fea0003800000 */
.L_x_2985:
        /* <DEDUP_REMOVED lines=12> */
.L_x_2988:
[----:B------:R-:W-:-:S04]  /*2d30*/  SHF.R.U32.HI R0, RZ, 0x14, R4 ;  /* 0x00000014ff007819 */ /* 0x000fc80000011604 */
[----:B------:R-:W-:-:S04]  /*2d40*/  LOP3.LUT R5, R0, 0x1, RZ, 0xc0, !PT ;  /* 0x0000000100057812 */ /* 0x000fc800078ec0ff */
[----:B------:R-:W-:-:S04]  /*2d50*/  IADD3 R0, PT, PT, R4, 0x487ffff, R5 ;  /* 0x0487ffff04007810 */ /* 0x000fc80007ffe005 */
[----:B------:R-:W-:-:S04]  /*2d60*/  SHF.R.U32.HI R0, RZ, 0x14, R0 ;  /* 0x00000014ff007819 */ /* 0x000fc80000011600 */
[----:B------:R-:W-:-:S07]  /*2d70*/  LOP3.LUT R5, R0, 0xff, RZ, 0xc0, !PT ;  /* 0x000000ff00057812 */ /* 0x000fce00078ec0ff */
.L_x_2989:
[----:B------:R-:W-:-:S04]  /*2d80*/  SHF.R.U32.HI R4, RZ, 0x18, R4 ;  /* 0x00000018ff047819 */ /* 0x000fc80000011604 */
[----:B------:R-:W-:-:S04]  /*2d90*/  LOP3.LUT R5, R5, 0x80, R4, 0xf8, !PT ;  /* 0x0000008005057812 */ /* 0x000fc800078ef804 */
[----:B------:R-:W-:-:S07]  /*2da0*/  PRMT R0, R5, 0x7610, R0 ;  /* 0x0000761005007816 */ /* 0x000fce0000000000 */
.L_x_2987:
[----:B------:R-:W-:Y:S05]  /*2db0*/  BSYNC.RECONVERGENT B0 ;  /* 0x0000000000007941 */ /* 0x000fea0003800200 */
.L_x_2986:
[----:B------:R4:W-:Y:S01]  /*2dc0*/  STG.E.U8 desc[UR36][R2.64], R0 ;  /* 0x0000000002007986 */ /* 0x0009e2000c101124 */
[----:B------:R-:W-:Y:S05]  /*2dd0*/  BRA `(.L_x_2967) ;  /* 0x0000000400087947 */ /* 0x000fea0003800000 */
.L_x_2984:
        /* <DEDUP_REMOVED lines=12> */
.L_x_2992:
[----:B------:R-:W-:-:S04]  /*2ea0*/  SHF.R.U32.HI R0, RZ, 0x15, R4 ;  /* 0x00000015ff007819 */ /* 0x000fc80000011604 */
[----:B------:R-:W-:-:S04]  /*2eb0*/  LOP3.LUT R5, R0, 0x1, RZ, 0xc0, !PT ;  /* 0x0000000100057812 */ /* 0x000fc800078ec0ff */
[----:B------:R-:W-:-:S04]  /*2ec0*/  IADD3 R0, PT, PT, R4, 0x88fffff, R5 ;  /* 0x088fffff04007810 */ /* 0x000fc80007ffe005 */
[----:B------:R-:W-:-:S04]  /*2ed0*/  SHF.R.U32.HI R0, RZ, 0x15, R0 ;  /* 0x00000015ff007819 */ /* 0x000fc80000011600 */
[----:B------:R-:W-:-:S07]  /*2ee0*/  LOP3.LUT R5, R0, 0xff, RZ, 0xc0, !PT ;  /* 0x000000ff00057812 */ /* 0x000fce00078ec0ff */
.L_x_2993:
[----:B------:R-:W-:-:S04]  /*2ef0*/  SHF.R.U32.HI R4, RZ, 0x18, R4 ;  /* 0x00000018ff047819 */ /* 0x000fc80000011604 */
[----:B------:R-:W-:-:S04]  /*2f00*/  LOP3.LUT R5, R5, 0x80, R4, 0xf8, !PT ;  /* 0x0000008005057812 */ /* 0x000fc800078ef804 */
[----:B------:R-:W-:-:S07]  /*2f10*/  PRMT R0, R5, 0x7610, R0 ;  /* 0x0000761005007816 */ /* 0x000fce0000000000 */
.L_x_2991:
[----:B------:R-:W-:Y:S05]  /*2f20*/  BSYNC.RECONVERGENT B0 ;  /* 0x0000000000007941 */ /* 0x000fea0003800200 */
.L_x_2990:
[----:B------:R3:W-:Y:S01]  /*2f30*/  STG.E.U8 desc[UR36][R2.64], R0 ;  /* 0x0000000002007986 */ /* 0x0007e2000c101124 */
[----:B------:R-:W-:Y:S05]  /*2f40*/  BRA `(.L_x_2967) ;  /* 0x0000000000ac7947 */ /* 0x000fea0003800000 */
.L_x_2983:
[----:B------:R-:W-:-:S09]  /*2f50*/  UISETP.NE.AND UP0, UPT, UR4, 0x1c, UPT ;  /* 0x0000001c0400788c */ /* 0x000fd2000bf05270 */
[----:B------:R-:W-:Y:S05]  /*2f60*/  BRA.U !UP0, `(.L_x_2994) ;  /* 0x00000001089c7547 */ /* 0x000fea000b800000 */
[----:B------:R-:W-:-:S09]  /*2f70*/  UISETP.NE.AND UP0, UPT, UR4, 0x1d, UPT ;  /* 0x0000001d0400788c */ /* 0x000fd2000bf05270 */
[----:B------:R-:W-:Y:S05]  /*2f80*/  BRA.U !UP0, `(.L_x_2995) ;  /* 0x0000000108887547 */ /* 0x000fea000b800000 */
[----:B------:R-:W-:-:S09]  /*2f90*/  UISETP.NE.AND UP0, UPT, UR4, 0x2c, UPT ;  /* 0x0000002c0400788c */ /* 0x000fd2000bf05270 */
[----:B------:R-:W-:Y:S05]  /*2fa0*/  BRA.U !UP0, `(.L_x_2996) ;  /* 0x0000000108447547 */ /* 0x000fea000b800000 */
.L_x_2966:
[----:B------:R-:W-:Y:S01]  /*2fb0*/  MOV R0, 0x1c0 ;  /* 0x000001c000007802 */ /* 0x000fe20000000f00 */
[----:B------:R-:W0:Y:S01]  /*2fc0*/  LDCU.64 UR6, c[0x4][0x1a0] ;  /* 0x01003400ff0677ac */ /* 0x000e220008000a00 */
[----:B------:R-:W-:Y:S02]  /*2fd0*/  HFMA2 R8, -RZ, RZ, 0, 6.020069122314453125e-06 ;  /* 0x00000065ff087431 */ /* 0x000fe400000001ff */
[----:B------:R-:W-:Y:S01]  /*2fe0*/  IMAD.MOV.U32 R12, RZ, RZ, 0x1 ;  /* 0x00000001ff0c7424 */ /* 0x000fe200078e00ff */
[----:B------:R1:W2:Y:S01]  /*2ff0*/  LDC.64 R2, c[0x4][R0] ;  /* 0x0100000000027b82 */ /* 0x0002a20000000a00 */
[----:B------:R-:W3:Y:S01]  /*3000*/  LDCU.64 UR8, c[0x4][0x1a8] ;  /* 0x01003500ff0877ac */ /* 0x000ee20008000a00 */
[----:B------:R-:W-:Y:S01]  /*3010*/  IMAD.MOV.U32 R13, RZ, RZ, RZ ;  /* 0x000000ffff0d7224 */ /* 0x000fe200078e00ff */
[----:B------:R-:W4:Y:S01]  /*3020*/  LDCU.64 UR4, c[0x4][0xb8] ;  /* 0x01001700ff0477ac */ /* 0x000f220008000a00 */
[----:B0-----:R-:W-:Y:S01]  /*3030*/  MOV R4, UR6 ;  /* 0x0000000600047c02 */ /* 0x001fe20008000f00 */
[----:B------:R-:W-:-:S02]  /*3040*/  IMAD.U32 R5, RZ, RZ, UR7 ;  /* 0x00000007ff057e24 */ /* 0x000fc4000f8e00ff */
[----:B---3--:R-:W-:Y:S01]  /*3050*/  IMAD.U32 R6, RZ, RZ, UR8 ;  /* 0x00000008ff067e24 */ /* 0x008fe2000f8e00ff */
[----:B------:R-:W-:Y:S01]  /*3060*/  MOV R7, UR9 ;  /* 0x0000000900077c02 */ /* 0x000fe20008000f00 */
[----:B----4-:R-:W-:Y:S02]  /*3070*/  IMAD.U32 R10, RZ, RZ, UR4 ;  /* 0x00000004ff0a7e24 */ /* 0x010fe4000f8e00ff */
[----:B-1----:R-:W-:-:S07]  /*3080*/  IMAD.U32 R11, RZ, RZ, UR5 ;  /* 0x00000005ff0b7e24 */ /* 0x002fce000f8e00ff */
[----:B------:R-:W-:-:S07]  /*3090*/  LEPC R20, `(.L_x_2997) ;  /* 0x000000001014794e */ /* 0x000fce0000000000 */
[----:B--2---:R-:W-:Y:S05]  /*30a0*/  CALL.ABS.NOINC R2 ;  /* 0x0000000002007343 */ /* 0x004fea0003c00000 */
.L_x_2997:
[----:B------:R-:W-:Y:S05]  /*30b0*/  BRA `(.L_x_2967) ;  /* 0x0000000000507947 */ /* 0x000fea0003800000 */
.L_x_2996:
        /* <DEDUP_REMOVED lines=15> */
.L_x_2995:
[----:B------:R-:W0:Y:S02]  /*31b0*/  F2I.U64.TRUNC R4, R4 ;  /* 0x0000000400047311 */ /* 0x000e24000020d800 */
[----:B0-----:R1:W-:Y:S01]  /*31c0*/  STG.E.64 desc[UR36][R2.64], R4 ;  /* 0x0000000402007986 */ /* 0x0013e2000c101b24 */
[----:B------:R-:W-:Y:S05]  /*31d0*/  BRA `(.L_x_2967) ;  /* 0x0000000000087947 */ /* 0x000fea0003800000 */
.L_x_2994:
[----:B------:R-:W0:Y:S02]  /*31e0*/  F2I.FTZ.U32.TRUNC.NTZ R5, R4 ;  /* 0x0000000400057305 */ /* 0x000e24000021f000 */
[----:B0-----:R0:W-:Y:S02]  /*31f0*/  STG.E desc[UR36][R2.64], R5 ;  /* 0x0000000502007986 */ /* 0x0011e4000c101924 */
.L_x_2967:
[----:B------:R-:W-:-:S07]  /*3200*/  VIADD R17, R17, 0x80 ;  /* 0x0000008011117836 */ /* 0x000fce0000000000 */
.L_x_2931:
[----:B------:R-:W-:Y:S05]  /*3210*/  BSYNC.RECONVERGENT B7 ;  /* 0x0000000000077941 */ /* 0x000fea0003800200 */
.L_x_2930:
[----:B------:R-:W5:Y:S01]  /*3220*/  LDCU UR4, c[0x0][0x380] ;  /* 0x00007000ff0477ac */ /* 0x000f620008000800 */
[----:B------:R-:W-:Y:S01]  /*3230*/  BSSY.RECONVERGENT B7, `(.L_x_2998) ;  /* 0x0000313000077945 */ /* 0x000fe20003800200 */
[----:B-----5:R-:W-:-:S13]  /*3240*/  ISETP.GE.AND P0, PT, R17, UR4, PT ;  /* 0x0000000411007c0c */ /* 0x020fda000bf06270 */
[----:B------:R-:W-:Y:S05]  /*3250*/  @P0 BRA `(.L_x_2999) ;  /* 0x0000003000400947 */ /* 0x000fea0003800000 */
[----:B------:R-:W5:Y:S01]  /*3260*/  LDCU UR4, c[0x0][0x388] ;  /* 0x00007100ff0477ac */ /* 0x000f620008000800 */
[----:B------:R-:W-:Y:S02]  /*3270*/  HFMA2 R16, -RZ, RZ, 0, 0 ;  /* 0x00000000ff107431 */ /* 0x000fe400000001ff */
[----:B---34-:R-:W-:Y:S01]  /*3280*/  IMAD.MOV.U32 R0, RZ, RZ, RZ ;  /* 0x000000ffff007224 */ /* 0x018fe200078e00ff */
        /* <DEDUP_REMOVED lines=8> */
[----:B------:R-:W-:-:S05]  /*3310*/  SHF.R.U32.HI R3, RZ, UR5, R2 ;  /* 0x00000005ff037c19 */ /* 0x000fca0008011602 */
[----:B------:R-:W-:-:S04]  /*3320*/  IMAD.MOV R0, RZ, RZ, -R3 ;  /* 0x000000ffff007224 */ /* 0x000fc800078e0a03 */
[----:B---3--:R-:W-:-:S04]  /*3330*/  IMAD R0, R0, UR6, R17 ;  /* 0x0000000600007c24 */ /* 0x008fc8000f8e0211 */
[C---:B----4-:R-:W-:Y:S02]  /*3340*/  IMAD R16, R0.reuse, UR8, RZ ;  /* 0x0000000800107c24 */ /* 0x050fe4000f8e02ff */
        /* <DEDUP_REMOVED lines=288> */
.L_x_3000:
[----:B------:R-:W0:Y:S01]  /*4550*/  LDCU.64 UR6, c[0x0][0x588] ;  /* 0x0000b100ff0677ac */ /* 0x000e220008000a00 */
[----:B------:R-:W-:Y:S01]  /*4560*/  BSSY.RECONVERGENT B6, `(.L_x_3001) ;  /* 0x00000f1000067945 */ /* 0x000fe20003800200 */
[----:B------:R-:W-:-:S04]  /*4570*/  UPRMT UR4, UR42, 0x9910, URZ ;  /* 0x000099102a047896 */ /* 0x000fc800080000ff */
[----:B------:R-:W-:Y:S01]  /*4580*/  UISETP.GT.AND UP0, UPT, UR4, 0x9, UPT ;  /* 0x000000090400788c */ /* 0x000fe2000bf04270 */
[----:B01----:R-:W-:-:S04]  /*4590*/  IADD3 R4, P0, PT, R0, UR6, RZ ;  /* 0x0000000600047c10 */ /* 0x003fc8000ff1e0ff */
        /* <DEDUP_REMOVED lines=14> */
.L_x_3005:
[----:B------:R-:W2:Y:S01]  /*4680*/  LDG.E.U8 R2, desc[UR36][R4.64] ;  /* 0x0000002404027981 */ /* 0x000ea2000c1e1100 */
[----:B------:R-:W-:Y:S01]  /*4690*/  IMAD.MOV.U32 R3, RZ, RZ, RZ ;  /* 0x000000ffff037224 */ /* 0x000fe200078e00ff */
[----:B--2---:R-:W-:Y:S01]  /*46a0*/  I2FP.F32.U32 R2, R2 ;  /* 0x0000000200027245 */ /* 0x004fe20000201000 */
[----:B------:R-:W-:Y:S06]  /*46b0*/  BRA `(.L_x_3007) ;  /* 0x0000000c006c7947 */ /* 0x000fec0003800000 */
.L_x_3004:
[----:B------:R-:W-:-:S09]  /*46c0*/  UISETP.NE.AND UP0, UPT, UR4, 0x2, UPT ;  /* 0x000000020400788c */ /* 0x000fd2000bf05270 */
[----:B------:R-:W-:Y:S05]  /*46d0*/  BRA.U !UP0, `(.L_x_3008) ;  /* 0x0000000108307547 */ /* 0x000fea000b800000 */
[----:B------:R-:W-:-:S09]  /*46e0*/  UISETP.NE.AND UP0, UPT, UR4, 0x3, UPT ;  /* 0x000000030400788c */ /* 0x000fd2000bf05270 */
[----:B------:R-:W-:Y:S05]  /*46f0*/  BRA.U !UP0, `(.L_x_3009) ;  /* 0x0000000108187547 */ /* 0x000fea000b800000 */
[----:B------:R-:W-:-:S09]  /*4700*/  UISETP.NE.AND UP0, UPT, UR4, 0x4, UPT ;  /* 0x000000040400788c */ /* 0x000fd2000bf05270 */
[----:B------:R-:W-:Y:S05]  /*4710*/  BRA.U UP0, `(.L_x_3006) ;  /* 0x0000000900f07547 */ /* 0x000fea000b800000 */
[----:B------:R-:W2:Y:S01]  /*4720*/  LDG.E.64 R4, desc[UR36][R4.64] ;  /* 0x0000002404047981 */ /* 0x000ea2000c1e1b00 */
[----:B------:R-:W-:Y:S01]  /*4730*/  MOV R3, RZ ;  /* 0x000000ff00037202 */ /* 0x000fe20000000f00 */
[----:B--2---:R4:W0:Y:S01]  /*4740*/  I2F.S64 R2, R4 ;  /* 0x0000000400027312 */ /* 0x0048220000301400 */
[----:B------:R-:W-:Y:S05]  /*4750*/  BRA `(.L_x_3007) ;  /* 0x0000000c00447947 */ /* 0x000fea0003800000 */
.L_x_3009:
[----:B------:R-:W2:Y:S01]  /*4760*/  LDG.E R2, desc[UR36][R4.64] ;  /* 0x0000002404027981 */ /* 0x000ea2000c1e1900 */
[----:B------:R-:W-:Y:S01]  /*4770*/  IMAD.MOV.U32 R3, RZ, RZ, RZ ;  /* 0x000000ffff037224 */ /* 0x000fe200078e00ff */
[----:B--2---:R-:W-:Y:S01]  /*4780*/  I2FP.F32.S32 R2, R2 ;  /* 0x0000000200027245 */ /* 0x004fe20000201400 */
[----:B------:R-:W-:Y:S06]  /*4790*/  BRA `(.L_x_3007) ;  /* 0x0000000c00347947 */ /* 0x000fec0003800000 */
.L_x_3008:
[----:B------:R-:W2:Y:S01]  /*47a0*/  LDG.E.U16 R2, desc[UR36][R4.64] ;  /* 0x0000002404027981 */ /* 0x000ea2000c1e1500 */
[----:B------:R-:W-:Y:S01]  /*47b0*/  IMAD.MOV.U32 R3, RZ, RZ, RZ ;  /* 0x000000ffff037224 */ /* 0x000fe200078e00ff */
[----:B--2---:R-:W0:Y:S01]  /*47c0*/  I2F.S16 R2, R2 ;  /* 0x0000000200027306 */ /* 0x004e220000101400 */
[----:B------:R-:W-:Y:S05]  /*47d0*/  BRA `(.L_x_3007) ;  /* 0x0000000c00247947 */ /* 0x000fea0003800000 */
.L_x_3003:
[----:B------:R-:W-:-:S09]  /*47e0*/  UISETP.GT.AND UP0, UPT, UR4, 0x6, UPT ;  /* 0x000000060400788c */ /* 0x000fd2000bf04270 */
[----:B------:R-:W-:Y:S05]  /*47f0*/  BRA.U UP0, `(.L_x_3010) ;  /* 0x00000001002c7547 */ /* 0x000fea000b800000 */
[----:B------:R-:W-:-:S09]  /*4800*/  UISETP.NE.AND UP0, UPT, UR4, 0x5, UPT ;  /* 0x000000050400788c */ /* 0x000fd2000bf05270 */
[----:B------:R-:W-:Y:S05]  /*4810*/  BRA.U !UP0, `(.L_x_3011) ;  /* 0x0000000108147547 */ /* 0x000fea000b800000 */
[----:B------:R-:W-:-:S09]  /*4820*/  UISETP.NE.AND UP0, UPT, UR4, 0x6, UPT ;  /* 0x000000060400788c */ /* 0x000fd2000bf05270 */
[----:B------:R-:W-:Y:S05]  /*4830*/  BRA.U UP0, `(.L_x_3006) ;  /* 0x0000000900a87547 */ /* 0x000fea000b800000 */
[----:B------:R2:W5:Y:S01]  /*4840*/  LDG.E R2, desc[UR36][R4.64] ;  /* 0x0000002404027981 */ /* 0x000562000c1e1900 */
[----:B------:R-:W-:Y:S01]  /*4850*/  HFMA2 R3, -RZ, RZ, 0, 0 ;  /* 0x00000000ff037431 */ /* 0x000fe200000001ff */
[----:B------:R-:W-:Y:S06]  /*4860*/  BRA `(.L_x_3007) ;  /* 0x0000000c00007947 */ /* 0x000fec0003800000 */
.L_x_3011:
[----:B------:R-:W2:Y:S01]  /*4870*/  LDG.E.U16 R2, desc[UR36][R4.64] ;  /* 0x0000002404027981 */ /* 0x000ea2000c1e1500 */
[----:B------:R-:W-:Y:S02]  /*4880*/  IMAD.MOV.U32 R3, RZ, RZ, RZ ;  /* 0x000000ffff037224 */ /* 0x000fe400078e00ff */
[----:B--2---:R-:W-:Y:S01]  /*4890*/  HADD2.F32 R2, -RZ, R2.H0_H0 ;  /* 0x20000002ff027230 */ /* 0x004fe20000004100 */
[----:B------:R-:W-:Y:S06]  /*48a0*/  BRA `(.L_x_3007) ;  /* 0x0000000800f07947 */ /* 0x000fec0003800000 */
.L_x_3010:
        /* <DEDUP_REMOVED lines=8> */
.L_x_3013:
[----:B------:R-:W2:Y:S02]  /*4930*/  LDG.E R3, desc[UR36][R4.64] ;  /* 0x0000002404037981 */ /* 0x000ea4000c1e1900 */
[--C-:B--2---:R-:W-:Y:S02]  /*4940*/  HADD2.F32 R2, -RZ, R3.reuse.H0_H0 ;  /* 0x20000003ff027230 */ /* 0x104fe40000004100 */
[----:B------:R-:W-:Y:S01]  /*4950*/  HADD2.F32 R3, -RZ, R3.H1_H1 ;  /* 0x30000003ff037230 */ /* 0x000fe20000004100 */
[----:B------:R-:W-:Y:S06]  /*4960*/  BRA `(.L_x_3007) ;  /* 0x0000000800c07947 */ /* 0x000fec0003800000 */
.L_x_3012:
[----:B------:R-:W2:Y:S01]  /*4970*/  LDG.E.64 R4, desc[UR36][R4.64] ;  /* 0x0000002404047981 */ /* 0x000ea2000c1e1b00 */
[----:B------:R-:W-:Y:S01]  /*4980*/  UMOV UR4, 0xf0000000 ;  /* 0xf000000000047882 */ /* 0x000fe20000000000 */
[----:B------:R-:W-:Y:S01]  /*4990*/  UMOV UR5, 0x380fffff ;  /* 0x380fffff00057882 */ /* 0x000fe20000000000 */
[----:B------:R-:W-:Y:S01]  /*49a0*/  IMAD.MOV.U32 R3, RZ, RZ, RZ ;  /* 0x000000ffff037224 */ /* 0x000fe200078e00ff */
[----:B--2---:R-:W0:Y:S01]  /*49b0*/  F2F.F32.F64 R2, R4 ;  /* 0x0000000400027310 */ /* 0x004e220000301000 */
[----:B------:R-:W-:-:S14]  /*49c0*/  DSETP.GEU.AND P0, PT, |R4|, UR4, PT ;  /* 0x0000000404007e2a */ /* 0x000fdc000bf0e200 */
[----:B0-----:R-:W-:Y:S01]  /*49d0*/  @!P0 FMUL R2, R2, 1.175494350822287508e-38 ;  /* 0x0080000002028820 */ /* 0x001fe20000400000 */
[----:B------:R-:W-:Y:S06]  /*49e0*/  BRA `(.L_x_3007) ;  /* 0x0000000800a07947 */ /* 0x000fec0003800000 */
.L_x_3002:
        /* <DEDUP_REMOVED lines=11> */
[----:B------:R-:W-:Y:S01]  /*4aa0*/  FSEL R2, RZ, 1, !P0 ;  /* 0x3f800000ff027808 */ /* 0x000fe20004000000 */
[----:B------:R-:W-:Y:S08]  /*4ab0*/  BRA `(.L_x_3007) ;  /* 0x00000008006c7947 */ /* 0x000ff00003800000 */
.L_x_3016:
        /* <DEDUP_REMOVED lines=10> */
.L_x_3015:
        /* <DEDUP_REMOVED lines=22> */
[----:B------:R-:W-:Y:S01]  /*4cc0*/  SEL R5, R3, RZ, P0 ;  /* 0x000000ff03057207 */ /* 0x000fe20000000000 */
[----:B------:R-:W-:-:S03]  /*4cd0*/  IMAD.MOV.U32 R3, RZ, RZ, RZ ;  /* 0x000000ffff037224 */ /* 0x000fc600078e00ff */
[----:B------:R-:W-:Y:S01]  /*4ce0*/  LOP3.LUT R2, R5, 0x80000000, R2, 0xf8, !PT ;  /* 0x8000000005027812 */ /* 0x000fe200078ef802 */
[----:B------:R-:W-:Y:S06]  /*4cf0*/  BRA `(.L_x_3007) ;  /* 0x0000000400dc7947 */ /* 0x000fec0003800000 */
.L_x_3018:
[----:B------:R-:W2:Y:S02]  /*4d00*/  LDG.E.U8 R3, desc[UR36][R4.64] ;  /* 0x0000002404037981 */ /* 0x000ea4000c1e1100 */
[C---:B--2---:R-:W-:Y:S01]  /*4d10*/  SHF.L.U32 R0, R3.reuse, 0x19, RZ ;  /* 0x0000001903007819 */ /* 0x044fe200000006ff */
[----:B------:R-:W-:-:S03]  /*4d20*/  IMAD.SHL.U32 R3, R3, 0x100, RZ ;  /* 0x0000010003037824 */ /* 0x000fc600078e00ff */
[----:B------:R-:W-:Y:S02]  /*4d30*/  ISETP.GE.U32.AND P0, PT, R0, 0x8000000, PT ;  /* 0x080000000000780c */ /* 0x000fe40003f06070 */
[----:B------:R-:W-:-:S11]  /*4d40*/  PRMT R7, R3, 0x9910, RZ ;  /* 0x0000991003077816 */ /* 0x000fd600000000ff */
[----:B------:R-:W-:Y:S01]  /*4d50*/  @!P0 LOP3.LUT R2, R3, 0x7f00, RZ, 0xc0, !PT ;  /* 0x00007f0003028812 */ /* 0x000fe200078ec0ff */
[----:B------:R-:W-:Y:S01]  /*4d60*/  IMAD.MOV.U32 R3, RZ, RZ, RZ ;  /* 0x000000ffff037224 */ /* 0x000fe200078e00ff */
[----:B------:R-:W-:Y:S02]  /*4d70*/  @P0 LEA.HI R0, R0, 0x70000000, RZ, 0x1c ;  /* 0x7000000000000811 */ /* 0x000fe400078fe0ff */
[----:B------:R-:W-:-:S03]  /*4d80*/  @!P0 LOP3.LUT R2, R2, 0x3f000000, RZ, 0xfc, !PT ;  /* 0x3f00000002028812 */ /* 0x000fc600078efcff */
[----:B------:R-:W-:Y:S02]  /*4d90*/  @P0 FMUL.FTZ R0, R0, 1.9259299443872358531e-34 ;  /* 0x0780000000000820 */ /* 0x000fe40000410000 */
[----:B------:R-:W-:-:S05]  /*4da0*/  @!P0 FADD.FTZ R0, R2, -0.5 ;  /* 0xbf00000002008421 */ /* 0x000fca0000010000 */
[----:B------:R-:W-:Y:S01]  /*4db0*/  LOP3.LUT R2, R0, 0x80000000, R7, 0xf8, !PT ;  /* 0x8000000000027812 */ /* 0x000fe200078ef807 */
[----:B------:R-:W-:Y:S06]  /*4dc0*/  BRA `(.L_x_3007) ;  /* 0x0000000400a87947 */ /* 0x000fec0003800000 */
.L_x_3017:
[----:B------:R-:W2:Y:S01]  /*4dd0*/  LDG.E.U16 R2, desc[UR36][R4.64] ;  /* 0x0000002404027981 */ /* 0x000ea2000c1e1500 */
[----:B------:R-:W-:Y:S01]  /*4de0*/  MOV R3, RZ ;  /* 0x000000ff00037202 */ /* 0x000fe20000000f00 */
[----:B--2---:R-:W-:Y:S01]  /*4df0*/  IMAD.U32 R2, R2, 0x10000, RZ ;  /* 0x0001000002027824 */ /* 0x004fe200078e00ff */
[----:B------:R-:W-:Y:S06]  /*4e00*/  BRA `(.L_x_3007) ;  /* 0x0000000400987947 */ /* 0x000fec0003800000 */
.L_x_3014:
        /* <DEDUP_REMOVED lines=9> */
[----:B------:R-:W-:Y:S01]  /*4ea0*/  IMAD.MOV.U32 R3, RZ, RZ, RZ ;  /* 0x000000ffff037224 */ /* 0x000fe200078e00ff */
[----:B--2---:R-:W-:Y:S01]  /*4eb0*/  I2FP.F32.U32 R2, R2 ;  /* 0x0000000200027245 */ /* 0x004fe20000201000 */
[----:B------:R-:W-:Y:S06]  /*4ec0*/  BRA `(.L_x_3007) ;  /* 0x0000000400687947 */ /* 0x000fec0003800000 */
.L_x_3021:
[----:B------:R-:W2:Y:S01]  /*4ed0*/  LDG.E.U8 R4, desc[UR36][R4.64] ;  /* 0x0000002404047981 */ /* 0x000ea2000c1e1100 */
[----:B------:R-:W-:Y:S02]  /*4ee0*/  CS2R R2, SRZ ;  /* 0x0000000000027805 */ /* 0x000fe4000001ff00 */
        /* <DEDUP_REMOVED lines=18> */
.L_x_3023:
[----:B------:R-:W-:Y:S05]  /*5010*/  BSYNC.RECONVERGENT B0 ;  /* 0x0000000000007941 */ /* 0x000fea0003800200 */
.L_x_3022:
[----:B------:R-:W-:Y:S02]  /*5020*/  SHF.L.U32 R0, R0, 0x14, RZ ;  /* 0x0000001400007819 */ /* 0x000fe400000006ff */
[----:B------:R-:W-:-:S04]  /*5030*/  LEA R2, R2, 0x3b800000, 0x17 ;  /* 0x3b80000002027811 */ /* 0x000fc800078eb8ff */
[----:B------:R-:W-:Y:S01]  /*5040*/  LOP3.LUT R2, R2, R0, R9, 0xfe, !PT ;  /* 0x0000000002027212 */ /* 0x000fe200078efe09 */
[----:B------:R-:W-:Y:S06]  /*5050*/  BRA `(.L_x_3007) ;  /* 0x0000000400047947 */ /* 0x000fec0003800000 */
.L_x_3020:
        /* <DEDUP_REMOVED lines=20> */
.L_x_3025:
[----:B------:R-:W-:Y:S05]  /*51a0*/  BSYNC.RECONVERGENT B0 ;  /* 0x0000000000007941 */ /* 0x000fea0003800200 */
.L_x_3024:
[----:B------:R-:W-:Y:S01]  /*51b0*/  IMAD.SHL.U32 R0, R0, 0x200000, RZ ;  /* 0x0020000000007824 */ /* 0x000fe200078e00ff */
[----:B------:R-:W-:-:S04]  /*51c0*/  LEA R2, R2, 0x37800000, 0x17 ;  /* 0x3780000002027811 */ /* 0x000fc800078eb8ff */
[----:B------:R-:W-:Y:S01]  /*51d0*/  LOP3.LUT R2, R2, R0, R9, 0xfe, !PT ;  /* 0x0000000002027212 */ /* 0x000fe200078efe09 */
[----:B------:R-:W-:Y:S06]  /*51e0*/  BRA `(.L_x_3007) ;  /* 0x0000000000a07947 */ /* 0x000fec0003800000 */
.L_x_3019:
[----:B------:R-:W-:-:S09]  /*51f0*/  UISETP.NE.AND UP0, UPT, UR4, 0x1c, UPT ;  /* 0x0000001c0400788c */ /* 0x000fd2000bf05270 */
[----:B------:R-:W-:Y:S05]  /*5200*/  BRA.U !UP0, `(.L_x_3026) ;  /* 0x00000001088c7547 */ /* 0x000fea000b800000 */
[----:B------:R-:W-:-:S09]  /*5210*/  UISETP.NE.AND UP0, UPT, UR4, 0x1d, UPT ;  /* 0x0000001d0400788c */ /* 0x000fd2000bf05270 */
[----:B------:R-:W-:Y:S05]  /*5220*/  BRA.U !UP0, `(.L_x_3027) ;  /* 0x0000000108747547 */ /* 0x000fea000b800000 */
[----:B------:R-:W-:-:S09]  /*5230*/  UISETP.NE.AND UP0, UPT, UR4, 0x2c, UPT ;  /* 0x0000002c0400788c */ /* 0x000fd2000bf05270 */
[----:B------:R-:W-:Y:S05]  /*5240*/  BRA.U UP0, `(.L_x_3006) ;  /* 0x0000000100247547 */ /* 0x000fea000b800000 */
[----:B------:R-:W2:Y:S01]  /*5250*/  LDG.E.U8 R4, desc[UR36][R4.64] ;  /* 0x0000002404047981 */ /* 0x000ea2000c1e1100 */
[----:B------:R-:W-:Y:S02]  /*5260*/  HFMA2 R2, -RZ, RZ, 3.814697265625e-06, 0 ;  /* 0x00400000ff027431 */ /* 0x000fe400000001ff */
[----:B------:R-:W-:Y:S01]  /*5270*/  IMAD.MOV.U32 R3, RZ, RZ, RZ ;  /* 0x000000ffff037224 */ /* 0x000fe200078e00ff */
[----:B--2---:R-:W-:-:S13]  /*5280*/  ISETP.NE.AND P0, PT, R4, RZ, PT ;  /* 0x000000ff0400720c */ /* 0x004fda0003f05270 */
[----:B------:R-:W-:Y:S05]  /*5290*/  @!P0 BRA `(.L_x_3007) ;  /* 0x0000000000748947 */ /* 0x000fea0003800000 */
[----:B------:R-:W-:-:S13]  /*52a0*/  ISETP.NE.AND P0, PT, R4, 0xff, PT ;  /* 0x000000ff0400780c */ /* 0x000fda0003f05270 */
[----:B------:R-:W-:Y:S02]  /*52b0*/  @!P0 IMAD.MOV.U32 R2, RZ, RZ, 0x7f800001 ;  /* 0x7f800001ff028424 */ /* 0x000fe400078e00ff */
[----:B------:R-:W-:Y:S01]  /*52c0*/  @P0 IMAD.SHL.U32 R2, R4, 0x800000, RZ ;  /* 0x0080000004020824 */ /* 0x000fe200078e00ff */
[----:B------:R-:W-:Y:S06]  /*52d0*/  BRA `(.L_x_3007) ;  /* 0x0000000000647947 */ /* 0x000fec0003800000 */
.L_x_3006:
        /* <DEDUP_REMOVED lines=16> */
.L_x_3028:
[----:B------:R-:W-:Y:S01]  /*53e0*/  CS2R R2, SRZ ;  /* 0x0000000000027805 */ /* 0x000fe2000001ff00 */
[----:B------:R-:W-:Y:S06]  /*53f0*/  BRA `(.L_x_3007) ;  /* 0x00000000001c7947 */ /* 0x000fec0003800000 */
.L_x_3027:
[----:B------:R-:W2:Y:S01]  /*5400*/  LDG.E.64 R4, desc[UR36][R4.64] ;  /* 0x0000002404047981 */ /* 0x000ea2000c1e1b00 */
[----:B------:R-:W-:Y:S01]  /*5410*/  MOV R3, RZ ;  /* 0x000000ff00037202 */ /* 0x000fe20000000f00 */
[----:B--2---:R0:W1:Y:S01]  /*5420*/  I2F.U64 R2, R4 ;  /* 0x0000000400027312 */ /* 0x0040620000301000 */
[----:B------:R-:W-:Y:S05]  /*5430*/  BRA `(.L_x_3007) ;  /* 0x00000000000c7947 */ /* 0x000fea0003800000 */
.L_x_3026:
[----:B------:R-:W2:Y:S01]  /*5440*/  LDG.E R2, desc[UR36][R4.64] ;  /* 0x0000002404027981 */ /* 0x000ea2000c1e1900 */
[----:B------:R-:W-:Y:S01]  /*5450*/  IMAD.MOV.U32 R3, RZ, RZ, RZ ;  /* 0x000000ffff037224 */ /* 0x000fe200078e00ff */
[----:B--2---:R-:W-:-:S07]  /*5460*/  I2FP.F32.U32 R2, R2 ;  /* 0x0000000200027245 */ /* 0x004fce0000201000 */
.L_x_3007:
[----:B------:R-:W-:Y:S05]  /*5470*/  BSYNC.RECONVERGENT B6 ;  /* 0x0000000000067941 */ /* 0x000fea0003800200 */
.L_x_3001:
        /* <DEDUP_REMOVED lines=14> */
[----:B------:R-:W-:Y:S01]  /*5560*/  @P2 FSEL R7, R3, UR5, P4 ;  /* 0x0000000503072c08 */ /* 0x000fe2000a000000 */
[----:B------:R-:W-:Y:S01]  /*5570*/  IMAD.X R3, RZ, RZ, UR7, P5 ;  /* 0x00000007ff037e24 */ /* 0x000fe2000a8e06ff */
[----:B------:R-:W-:-:S02]  /*5580*/  FSEL R4, R5, R6, !P1 ;  /* 0x0000000605047208 */ /* 0x000fc40004800000 */
        /* <DEDUP_REMOVED lines=13> */
.L_x_3032:
[----:B------:R-:W0:Y:S02]  /*5660*/  F2I.S64.TRUNC R4, R4 ;  /* 0x0000000400047311 */ /* 0x000e24000020d900 */
[----:B0-----:R-:W-:-:S05]  /*5670*/  MOV R7, R4 ;  /* 0x0000000400077202 */ /* 0x001fca0000000f00 */
[----:B------:R3:W-:Y:S01]  /*5680*/  STG.E.U8 desc[UR36][R2.64], R7 ;  /* 0x0000000702007986 */ /* 0x0007e2000c101124 */
[----:B------:R-:W-:Y:S05]  /*5690*/  BRA `(.L_x_3034) ;  /* 0x0000000c002c7947 */ /* 0x000fea0003800000 */
.L_x_3031:
        /* <DEDUP_REMOVED lines=9> */
.L_x_3036:
[----:B------:R-:W0:Y:S02]  /*5730*/  F2I.FTZ.TRUNC.NTZ R5, R4 ;  /* 0x0000000400057305 */ /* 0x000e24000021f100 */
[----:B0-----:R2:W-:Y:S01]  /*5740*/  STG.E desc[UR36][R2.64], R5 ;  /* 0x0000000502007986 */ /* 0x0015e2000c101924 */
[----:B------:R-:W-:Y:S05]  /*5750*/  BRA `(.L_x_3034) ;  /* 0x0000000800fc7947 */ /* 0x000fea0003800000 */
.L_x_3035:
[----:B------:R-:W0:Y:S02]  /*5760*/  F2I.FTZ.TRUNC.NTZ R5, R4 ;  /* 0x0000000400057305 */ /* 0x000e24000021f100 */
[----:B0-----:R0:W-:Y:S01]  /*5770*/  STG.E.U16 desc[UR36][R2.64], R5 ;  /* 0x0000000502007986 */ /* 0x0011e2000c101524 */
[----:B------:R-:W-:Y:S05]  /*5780*/  BRA `(.L_x_3034) ;  /* 0x0000000800f07947 */ /* 0x000fea0003800000 */
.L_x_3030:
        /* <DEDUP_REMOVED lines=8> */
.L_x_3038:
[----:B------:R-:W-:-:S05]  /*5810*/  F2FP.F16.F32.PACK_AB R4, RZ, R4 ;  /* 0x00000004ff04723e */ /* 0x000fca00000000ff */
[----:B------:R0:W-:Y:S01]  /*5820*/  STG.E.U16 desc[UR36][R2.64], R4 ;  /* 0x0000000402007986 */ /* 0x0001e2000c101524 */
[----:B------:R-:W-:Y:S05]  /*5830*/  BRA `(.L_x_3034) ;  /* 0x0000000800c47947 */ /* 0x000fea0003800000 */
.L_x_3037:
        /* <DEDUP_REMOVED lines=8> */
.L_x_3040:
[----:B------:R-:W-:-:S05]  /*58c0*/  F2FP.F16.F32.PACK_AB R5, R5, R4 ;  /* 0x000000040505723e */ /* 0x000fca00000000ff */
[----:B------:R0:W-:Y:S01]  /*58d0*/  STG.E desc[UR36][R2.64], R5 ;  /* 0x0000000502007986 */ /* 0x0001e2000c101924 */
[----:B------:R-:W-:Y:S05]  /*58e0*/  BRA `(.L_x_3034) ;  /* 0x0000000800987947 */ /* 0x000fea0003800000 */
.L_x_3039:
[----:B------:R-:W-:-:S06]  /*58f0*/  FMUL.FTZ R4, R4, 1 ;  /* 0x3f80000004047820 */ /* 0x000fcc0000410000 */
[----:B------:R-:W0:Y:S02]  /*5900*/  F2F.F64.F32 R4, R4 ;  /* 0x0000000400047310 */ /* 0x000e240000201800 */
[----:B0-----:R0:W-:Y:S01]  /*5910*/  STG.E.64 desc[UR36][R2.64], R4 ;  /* 0x0000000402007986 */ /* 0x0011e2000c101b24 */
[----:B------:R-:W-:Y:S05]  /*5920*/  BRA `(.L_x_3034) ;  /* 0x0000000800887947 */ /* 0x000fea0003800000 */
.L_x_3029:
        /* <DEDUP_REMOVED lines=13> */
.L_x_3044:
        /* <DEDUP_REMOVED lines=16> */
.L_x_3047:
[----:B------:R-:W-:-:S04]  /*5b00*/  SHF.R.U32.HI R4, RZ, 0x18, R4 ;  /* 0x00000018ff047819 */ /* 0x000fc80000011604 */
[----:B------:R-:W-:-:S04]  /*5b10*/  LOP3.LUT R4, R5, 0x80, R4, 0xf8, !PT ;  /* 0x0000008005047812 */ /* 0x000fc800078ef804 */
[----:B------:R-:W-:-:S07]  /*5b20*/  PRMT R0, R4, 0x7610, R0 ;  /* 0x0000761004007816 */ /* 0x000fce0000000000 */
.L_x_3046:
[----:B------:R-:W-:Y:S05]  /*5b30*/  BSYNC.RECONVERGENT B0 ;  /* 0x0000000000007941 */ /* 0x000fea0003800200 */
.L_x_3045:
[----:B------:R0:W-:Y:S01]  /*5b40*/  STG.E.U8 desc[UR36][R2.64], R0 ;  /* 0x0000000002007986 */ /* 0x0001e2000c101124 */
[----:B------:R-:W-:Y:S05]  /*5b50*/  BRA `(.L_x_3034) ;  /* 0x0000000400fc7947 */ /* 0x000fea0003800000 */
.L_x_3043:
        /* <DEDUP_REMOVED lines=16> */
.L_x_3050:
[----:B------:R-:W-:-:S04]  /*5c60*/  SHF.R.U32.HI R4, RZ, 0x18, R4 ;  /* 0x00000018ff047819 */ /* 0x000fc80000011604 */
[----:B------:R-:W-:-:S04]  /*5c70*/  LOP3.LUT R5, R5, 0x80, R4, 0xf8, !PT ;  /* 0x0000008005057812 */ /* 0x000fc800078ef804 */
[----:B------:R-:W-:-:S07]  /*5c80*/  PRMT R0, R5, 0x7610, R0 ;  /* 0x0000761005007816 */ /* 0x000fce0000000000 */
.L_x_3049:
[----:B------:R-:W-:Y:S05]  /*5c90*/  BSYNC.RECONVERGENT B0 ;  /* 0x0000000000007941 */ /* 0x000fea0003800200 */
.L_x_3048:
[----:B------:R0:W-:Y:S01]  /*5ca0*/  STG.E.U8 desc[UR36][R2.64], R0 ;  /* 0x0000000002007986 */ /* 0x0001e2000c101124 */
[----:B------:R-:W-:Y:S05]  /*5cb0*/  BRA `(.L_x_3034) ;  /* 0x0000000400a47947 */ /* 0x000fea0003800000 */
.L_x_3042:
[----:B------:R-:W-:-:S09]  /*5cc0*/  UISETP.NE.AND UP0, UPT, UR4, 0x1c, UPT ;  /* 0x0000001c0400788c */ /* 0x000fd2000bf05270 */
[----:B------:R-:W-:Y:S05]  /*5cd0*/  BRA.U !UP0, `(.L_x_3051) ;  /* 0x0000000108587547 */ /* 0x000fea000b800000 */
[----:B------:R-:W-:-:S09]  /*5ce0*/  UISETP.NE.AND UP0, UPT, UR4, 0x1d, UPT ;  /* 0x0000001d0400788c */ /* 0x000fd2000bf05270 */
[----:B------:R-:W-:Y:S05]  /*5cf0*/  BRA.U !UP0, `(.L_x_3052) ;  /* 0x0000000108447547 */ /* 0x000fea000b800000 */
[----:B------:R-:W-:-:S09]  /*5d00*/  UISETP.NE.AND UP0, UPT, UR4, 0x2c, UPT ;  /* 0x0000002c0400788c */ /* 0x000fd2000bf05270 */
[----:B------:R-:W-:Y:S05]  /*5d10*/  BRA.U UP0, `(.L_x_3033) ;  /* 0x0000000100b47547 */ /* 0x000fea000b800000 */
        /* <DEDUP_REMOVED lines=15> */
.L_x_3052:
[----:B------:R-:W0:Y:S02]  /*5e10*/  F2I.U64.TRUNC R4, R4 ;  /* 0x0000000400047311 */ /* 0x000e24000020d800 */
[----:B0-----:R0:W-:Y:S01]  /*5e20*/  STG.E.64 desc[UR36][R2.64], R4 ;  /* 0x0000000402007986 */ /* 0x0011e2000c101b24 */
[----:B------:R-:W-:Y:S05]  /*5e30*/  BRA `(.L_x_3034) ;  /* 0x0000000400447947 */ /* 0x000fea0003800000 */
.L_x_3051:
[----:B------:R-:W0:Y:S02]  /*5e40*/  F2I.FTZ.U32.TRUNC.NTZ R5, R4 ;  /* 0x0000000400057305 */ /* 0x000e24000021f000 */
[----:B0-----:R0:W-:Y:S01]  /*5e50*/  STG.E desc[UR36][R2.64], R5 ;  /* 0x0000000502007986 */ /* 0x0011e2000c101924 */
[----:B------:R-:W-:Y:S05]  /*5e60*/  BRA `(.L_x_3034) ;  /* 0x0000000400387947 */ /* 0x000fea0003800000 */
.L_x_3041:
        /* <DEDUP_REMOVED lines=12> */
.L_x_3054:
[----:B------:R-:W-:Y:S01]  /*5f30*/  FMUL.FTZ R8, R4, 1 ;  /* 0x3f80000004087820 */ /* 0x000fe20000410000 */
[----:B------:R-:W-:-:S05]  /*5f40*/  FMUL.FTZ R10, R5, 1 ;  /* 0x3f800000050a7820 */ /* 0x000fca0000410000 */
[----:B------:R-:W-:Y:S08]  /*5f50*/  F2F.F64.F32 R8, R8 ;  /* 0x0000000800087310 */ /* 0x000ff00000201800 */
[----:B------:R-:W0:Y:S02]  /*5f60*/  F2F.F64.F32 R10, R10 ;  /* 0x0000000a000a7310 */ /* 0x000e240000201800 */
[----:B0-----:R0:W-:Y:S01]  /*5f70*/  STG.E.128 desc[UR36][R2.64], R8 ;  /* 0x0000000802007986 */ /* 0x0011e2000c101d24 */
[----:B------:R-:W-:Y:S05]  /*5f80*/  BRA `(.L_x_3034) ;  /* 0x0000000000f07947 */ /* 0x000fea0003800000 */
.L_x_3053:
[----:B------:R-:W-:-:S09]  /*5f90*/  UISETP.NE.AND UP0, UPT, UR4, 0xf, UPT ;  /* 0x0000000f0400788c */ /* 0x000fd2000bf05270 */
[----:B------:R-:W-:Y:S05]  /*5fa0*/  BRA.U !UP0, `(.L_x_3055) ;  /* 0x0000000108e07547 */ /* 0x000fea000b800000 */
[----:B------:R-:W-:-:S09]  /*5fb0*/  UISETP.NE.AND UP0, UPT, UR4, 0x17, UPT ;  /* 0x000000170400788c */ /* 0x000fd2000bf05270 */
[----:B------:R-:W-:Y:S05]  /*5fc0*/  BRA.U !UP0, `(.L_x_3056) ;  /* 0x00000001088c7547 */ /* 0x000fea000b800000 */
[----:B------:R-:W-:-:S09]  /*5fd0*/  UISETP.NE.AND UP0, UPT, UR4, 0x18, UPT ;  /* 0x000000180400788c */ /* 0x000fd2000bf05270 */
[----:B------:R-:W-:Y:S05]  /*5fe0*/  BRA.U !UP0, `(.L_x_3057) ;  /* 0x0000000108447547 */ /* 0x000fea000b800000 */
.L_x_3033:
        /* <DEDUP_REMOVED lines=16> */
.L_x_3058:
[----:B------:R-:W-:Y:S05]  /*60f0*/  BRA `(.L_x_3034) ;  /* 0x0000000000947947 */ /* 0x000fea0003800000 */
.L_x_3057:
        /* <DEDUP_REMOVED lines=12> */
.L_x_3060:
[----:B------:R-:W-:Y:S05]  /*61c0*/  BSYNC.RECONVERGENT B0 ;  /* 0x0000000000007941 */ /* 0x000fea0003800200 */
.L_x_3059:
[----:B------:R-:W-:-:S05]  /*61d0*/  LOP3.LUT R5, R0, 0x80, R7, 0xf8, !PT ;  /* 0x0000008000057812 */ /* 0x000fca00078ef807 */
[----:B------:R0:W-:Y:S01]  /*61e0*/  STG.E.U8 desc[UR36][R2.64], R5 ;  /* 0x0000000502007986 */ /* 0x0001e2000c101124 */
[----:B------:R-:W-:Y:S05]  /*61f0*/  BRA `(.L_x_3034) ;  /* 0x0000000000547947 */ /* 0x000fea0003800000 */
.L_x_3056:
        /* <DEDUP_REMOVED lines=11> */
.L_x_3062:
[----:B------:R-:W-:Y:S01]  /*62b0*/  IMAD.MOV.U32 R0, RZ, RZ, 0x7f ;  /* 0x0000007fff007424 */ /* 0x000fe200078e00ff */
[----:B------:R-:W-:-:S04]  /*62c0*/  ISETP.GT.U32.AND P0, PT, R6, 0x7f800000, PT ;  /* 0x7f8000000600780c */ /* 0x000fc80003f04070 */
[----:B------:R-:W-:-:S09]  /*62d0*/  SEL R0, R0, 0x7c, P0 ;  /* 0x0000007c00007807 */ /* 0x000fd20000000000 */
.L_x_3063:
[----:B------:R-:W-:Y:S05]  /*62e0*/  BSYNC.RECONVERGENT B0 ;  /* 0x0000000000007941 */ /* 0x000fea0003800200 */
.L_x_3061:
[----:B------:R-:W-:-:S04]  /*62f0*/  SHF.R.U32.HI R5, RZ, 0x18, R4 ;  /* 0x00000018ff057819 */ /* 0x000fc80000011604 */
[----:B------:R-:W-:-:S05]  /*6300*/  LOP3.LUT R5, R0, 0x80, R5, 0xf8, !PT ;  /* 0x0000008000057812 */ /* 0x000fca00078ef805 */
[----:B------:R0:W-:Y:S01]  /*6310*/  STG.E.U8 desc[UR36][R2.64], R5 ;  /* 0x0000000502007986 */ /* 0x0001e2000c101124 */
[----:B------:R-:W-:Y:S05]  /*6320*/  BRA `(.L_x_3034) ;  /* 0x0000000000087947 */ /* 0x000fea0003800000 */
.L_x_3055:
[----:B------:R-:W-:-:S05]  /*6330*/  F2FP.BF16.F32.PACK_AB R4, RZ, R4 ;  /* 0x00000004ff04723e */ /* 0x000fca00000010ff */
[----:B------:R0:W-:Y:S02]  /*6340*/  STG.E.U16 desc[UR36][R2.64], R4 ;  /* 0x0000000402007986 */ /* 0x0001e4000c101524 */
.L_x_3034:
[----:B------:R-:W-:-:S07]  /*6350*/  IADD3 R17, PT, PT, R17, 0x80, RZ ;  /* 0x0000008011117810 */ /* 0x000fce0007ffe0ff */
.L_x_2999:
[----:B------:R-:W-:Y:S05]  /*6360*/  BSYNC.RECONVERGENT B7 ;  /* 0x0000000000077941 */ /* 0x000fea0003800200 */
.L_x_2998:
        /* <DEDUP_REMOVED lines=307> */
.L_x_3066:
        /* <DEDUP_REMOVED lines=16> */
[----:B------:R-:W-:Y:S01]  /*77a0*/  HFMA2 R3, -RZ, RZ, 0, 0 ;  /* 0x00000000ff037431 */ /* 0x000fe200000001ff */
[----:B--2---:R-:W0:Y:S01]  /*77b0*/  I2F.S16 R2, R2 ;  /* 0x0000000200027306 */ /* 0x004e220000101400 */
[----:B------:R-:W-:Y:S05]  /*77c0*/  BRA `(.L_x_3073) ;  /* 0x0000000c007c7947 */ /* 0x000fea0003800000 */
.L_x_3071:
[----:B------:R-:W2:Y:S01]  /*77d0*/  LDG.E.U8 R2, desc[UR36][R4.64] ;  /* 0x0000002404027981 */ /* 0x000ea2000c1e1100 */
[----:B------:R-:W-:Y:S01]  /*77e0*/  IMAD.MOV.U32 R3, RZ, RZ, RZ ;  /* 0x000000ffff037224 */ /* 0x000fe200078e00ff */
[----:B--2---:R-:W-:Y:S01]  /*77f0*/  I2FP.F32.U32 R2, R2 ;  /* 0x0000000200027245 */ /* 0x004fe20000201000 */
[----:B------:R-:W-:Y:S06]  /*7800*/  BRA `(.L_x_3073) ;  /* 0x0000000c006c7947 */ /* 0x000fec0003800000 */
.L_x_3070:
        /* <DEDUP_REMOVED lines=8> */
[----:B--2---:R2:W3:Y:S01]  /*7890*/  I2F.S64 R2, R4 ;  /* 0x0000000400027312 */ /* 0x0044e20000301400 */
[----:B------:R-:W-:Y:S05]  /*78a0*/  BRA `(.L_x_3073) ;  /* 0x0000000c00447947 */ /* 0x000fea0003800000 */
.L_x_3075:
[----:B------:R-:W2:Y:S01]  /*78b0*/  LDG.E R2, desc[UR36][R4.64] ;  /* 0x0000002404027981 */ /* 0x000ea2000c1e1900 */
[----:B------:R-:W-:Y:S02]  /*78c0*/  MOV R3, RZ ;  /* 0x000000ff00037202 */ /* 0x000fe40000000f00 */
[----:B--2---:R-:W-:Y:S01]  /*78d0*/  I2FP.F32.S32 R2, R2 ;  /* 0x0000000200027245 */ /* 0x004fe20000201400 */
[----:B------:R-:W-:Y:S06]  /*78e0*/  BRA `(.L_x_3073) ;  /* 0x0000000c00347947 */ /* 0x000fec0003800000 */
.L_x_3074:
[----:B------:R-:W2:Y:S01]  /*78f0*/  LDG.E.U16 R2, desc[UR36][R4.64] ;  /* 0x0000002404027981 */ /* 0x000ea2000c1e1500 */
[----:B------:R-:W-:Y:S01]  /*7900*/  IMAD.MOV.U32 R3, RZ, RZ, RZ ;  /* 0x000000ffff037224 */ /* 0x000fe200078e00ff */
[----:B--2---:R-:W1:Y:S01]  /*7910*/  I2F.S16 R2, R2 ;  /* 0x0000000200027306 */ /* 0x004e620000101400 */
[----:B------:R-:W-:Y:S05]  /*7920*/  BRA `(.L_x_3073) ;  /* 0x0000000c00247947 */ /* 0x000fea0003800000 */
.L_x_3069:
        /* <DEDUP_REMOVED lines=9> */
.L_x_3077:
[----:B------:R-:W2:Y:S01]  /*79c0*/  LDG.E.U16 R2, desc[UR36][R4.64] ;  /* 0x0000002404027981 */ /* 0x000ea2000c1e1500 */
[----:B------:R-:W-:Y:S02]  /*79d0*/  HFMA2 R3, -RZ, RZ, 0, 0 ;  /* 0x00000000ff037431 */ /* 0x000fe400000001ff */
[----:B--2---:R-:W-:Y:S01]  /*79e0*/  HADD2.F32 R2, -RZ, R2.H0_H0 ;  /* 0x20000002ff027230 */ /* 0x004fe20000004100 */
[----:B------:R-:W-:Y:S06]  /*79f0*/  BRA `(.L_x_3073) ;  /* 0x0000000800f07947 */ /* 0x000fec0003800000 */
.L_x_3076:
        /* <DEDUP_REMOVED lines=8> */
.L_x_3079:
[----:B------:R-:W2:Y:S02]  /*7a80*/  LDG.E R3, desc[UR36][R4.64] ;  /* 0x0000002404037981 */ /* 0x000ea4000c1e1900 */
[--C-:B--2---:R-:W-:Y:S02]  /*7a90*/  HADD2.F32 R2, -RZ, R3.reuse.H0_H0 ;  /* 0x20000003ff027230 */ /* 0x104fe40000004100 */
[----:B------:R-:W-:Y:S01]  /*7aa0*/  HADD2.F32 R3, -RZ, R3.H1_H1 ;  /* 0x30000003ff037230 */ /* 0x000fe20000004100 */
[----:B------:R-:W-:Y:S06]  /*7ab0*/  BRA `(.L_x_3073) ;  /* 0x0000000800c07947 */ /* 0x000fec0003800000 */
.L_x_3078:
        /* <DEDUP_REMOVED lines=8> */
.L_x_3068:
        /* <DEDUP_REMOVED lines=13> */
.L_x_3082:
        /* <DEDUP_REMOVED lines=10> */
.L_x_3081:
        /* <DEDUP_REMOVED lines=22> */
[----:B------:R-:W-:Y:S01]  /*7e10*/  SEL R5, R3, RZ, P0 ;  /* 0x000000ff03057207 */ /* 0x000fe20000000000 */
[----:B------:R-:W-:-:S03]  /*7e20*/  IMAD.MOV.U32 R3, RZ, RZ, RZ ;  /* 0x000000ffff037224 */ /* 0x000fc600078e00ff */
[----:B------:R-:W-:Y:S01]  /*7e30*/  LOP3.LUT R2, R5, 0x80000000, R2, 0xf8, !PT ;  /* 0x8000000005027812 */ /* 0x000fe200078ef802 */
[----:B------:R-:W-:Y:S06]  /*7e40*/  BRA `(.L_x_3073) ;  /* 0x0000000400dc7947 */ /* 0x000fec0003800000 */
.L_x_3084:
[----:B------:R-:W2:Y:S02]  /*7e50*/  LDG.E.U8 R3, desc[UR36][R4.64] ;  /* 0x0000002404037981 */ /* 0x000ea4000c1e1100 */
[C---:B--2---:R-:W-:Y:S01]  /*7e60*/  IMAD.SHL.U32 R0, R3.reuse, 0x2000000, RZ ;  /* 0x0200000003007824 */ /* 0x044fe200078e00ff */
[----:B------:R-:W-:-:S04]  /*7e70*/  SHF.L.U32 R3, R3, 0x8, RZ ;  /* 0x0000000803037819 */ /* 0x000fc800000006ff */
        /* <DEDUP_REMOVED lines=10> */
.L_x_3083:
[----:B------:R-:W2:Y:S01]  /*7f20*/  LDG.E.U16 R2, desc[UR36][R4.64] ;  /* 0x0000002404027981 */ /* 0x000ea2000c1e1500 */
[----:B------:R-:W-:Y:S01]  /*7f30*/  IMAD.MOV.U32 R3, RZ, RZ, RZ ;  /* 0x000000ffff037224 */ /* 0x000fe200078e00ff */
[----:B--2---:R-:W-:Y:S01]  /*7f40*/  SHF.L.U32 R2, R2, 0x10, RZ ;  /* 0x0000001002027819 */ /* 0x004fe200000006ff */
[----:B------:R-:W-:Y:S06]  /*7f50*/  BRA `(.L_x_3073) ;  /* 0x0000000400987947 */ /* 0x000fec0003800000 */
.L_x_3080:
        /* <DEDUP_REMOVED lines=12> */
.L_x_3087:
        /* <DEDUP_REMOVED lines=20> */
.L_x_3089:
[----:B------:R-:W-:Y:S05]  /*8160*/  BSYNC.RECONVERGENT B0 ;  /* 0x0000000000007941 */ /* 0x000fea0003800200 */
.L_x_3088:
[----:B------:R-:W-:Y:S01]  /*8170*/  IMAD.SHL.U32 R0, R0, 0x100000, RZ ;  /* 0x0010000000007824 */ /* 0x000fe200078e00ff */
[----:B------:R-:W-:-:S04]  /*8180*/  LEA R2, R2, 0x3b800000, 0x17 ;  /* 0x3b80000002027811 */ /* 0x000fc800078eb8ff */
[----:B------:R-:W-:Y:S01]  /*8190*/  LOP3.LUT R2, R2, R0, R9, 0xfe, !PT ;  /* 0x0000000002027212 */ /* 0x000fe200078efe09 */
[----:B------:R-:W-:Y:S06]  /*81a0*/  BRA `(.L_x_3073) ;  /* 0x0000000400047947 */ /* 0x000fec0003800000 */
.L_x_3086:
        /* <DEDUP_REMOVED lines=20> */
.L_x_3091:
[----:B------:R-:W-:Y:S05]  /*82f0*/  BSYNC.RECONVERGENT B0 ;  /* 0x0000000000007941 */ /* 0x000fea0003800200 */
.L_x_3090:
[----:B------:R-:W-:Y:S02]  /*8300*/  SHF.L.U32 R0, R0, 0x15, RZ ;  /* 0x0000001500007819 */ /* 0x000fe400000006ff */
[----:B------:R-:W-:-:S04]  /*8310*/  LEA R2, R2, 0x37800000, 0x17 ;  /* 0x3780000002027811 */ /* 0x000fc800078eb8ff */
[----:B------:R-:W-:Y:S01]  /*8320*/  LOP3.LUT R2, R2, R0, R9, 0xfe, !PT ;  /* 0x0000000002027212 */ /* 0x000fe200078efe09 */
[----:B------:R-:W-:Y:S06]  /*8330*/  BRA `(.L_x_3073) ;  /* 0x0000000000a07947 */ /* 0x000fec0003800000 */
.L_x_3085:
[----:B------:R-:W-:-:S09]  /*8340*/  UISETP.NE.AND UP0, UPT, UR4, 0x1c, UPT ;  /* 0x0000001c0400788c */ /* 0x000fd2000bf05270 */
[----:B------:R-:W-:Y:S05]  /*8350*/  BRA.U !UP0, `(.L_x_3092) ;  /* 0x00000001088c7547 */ /* 0x000fea000b800000 */
[----:B------:R-:W-:-:S09]  /*8360*/  UISETP.NE.AND UP0, UPT, UR4, 0x1d, UPT ;  /* 0x0000001d0400788c */ /* 0x000fd2000bf05270 */
[----:B------:R-:W-:Y:S05]  /*8370*/  BRA.U !UP0, `(.L_x_3093) ;  /* 0x0000000108747547 */ /* 0x000fea000b800000 */
[----:B------:R-:W-:-:S09]  /*8380*/  UISETP.NE.AND UP0, UPT, UR4, 0x2c, UPT ;  /* 0x0000002c0400788c */ /* 0x000fd2000bf05270 */
[----:B------:R-:W-:Y:S05]  /*8390*/  BRA.U UP0, `(.L_x_3072) ;  /* 0x0000000100247547 */ /* 0x000fea000b800000 */
[----:B------:R-:W2:Y:S01]  /*83a0*/  LDG.E.U8 R4, desc[UR36][R4.64] ;  /* 0x0000002404047981 */ /* 0x000ea2000c1e1100 */
[----:B------:R-:W-:Y:S02]  /*83b0*/  IMAD.MOV.U32 R3, RZ, RZ, RZ ;  /* 0x000000ffff037224 */ /* 0x000fe400078e00ff */
[----:B------:R-:W-:Y:S01]  /*83c0*/  IMAD.MOV.U32 R2, RZ, RZ, 0x400000 ;  /* 0x00400000ff027424 */ /* 0x000fe200078e00ff */
[----:B--2---:R-:W-:-:S13]  /*83d0*/  ISETP.NE.AND P0, PT, R4, RZ, PT ;  /* 0x000000ff0400720c */ /* 0x004fda0003f05270 */
[----:B------:R-:W-:Y:S05]  /*83e0*/  @!P0 BRA `(.L_x_3073) ;  /* 0x0000000000748947 */ /* 0x000fea0003800000 */
[----:B------:R-:W-:-:S13]  /*83f0*/  ISETP.NE.AND P0, PT, R4, 0xff, PT ;  /* 0x000000ff0400780c */ /* 0x000fda0003f05270 */
[----:B------:R-:W-:Y:S01]  /*8400*/  @!P0 MOV R2, 0x7f800001 ;  /* 0x7f80000100028802 */ /* 0x000fe20000000f00 */
[----:B------:R-:W-:Y:S01]  /*8410*/  @P0 IMAD.SHL.U32 R2, R4, 0x800000, RZ ;  /* 0x0080000004020824 */ /* 0x000fe200078e00ff */
[----:B------:R-:W-:Y:S06]  /*8420*/  BRA `(.L_x_3073) ;  /* 0x0000000000647947 */ /* 0x000fec0003800000 */
.L_x_3072:
        /* <DEDUP_REMOVED lines=16> */
.L_x_3094:
[----:B------:R-:W-:Y:S01]  /*8530*/  CS2R R2, SRZ ;  /* 0x0000000000027805 */ /* 0x000fe2000001ff00 */
[----:B------:R-:W-:Y:S06]  /*8540*/  BRA `(.L_x_3073) ;  /* 0x00000000001c7947 */ /* 0x000fec0003800000 */
.L_x_3093:
[----:B------:R-:W2:Y:S01]  /*8550*/  LDG.E.64 R4, desc[UR36][R4.64] ;  /* 0x0000002404047981 */ /* 0x000ea2000c1e1b00 */
[----:B------:R-:W-:Y:S01]  /*8560*/  IMAD.MOV.U32 R3, RZ, RZ, RZ ;  /* 0x000000ffff037224 */ /* 0x000fe200078e00ff */
[----:B--2---:R0:W1:Y:S01]  /*8570*/  I2F.U64 R2, R4 ;  /* 0x0000000400027312 */ /* 0x0040620000301000 */
[----:B------:R-:W-:Y:S05]  /*8580*/  BRA `(.L_x_3073) ;  /* 0x00000000000c7947 */ /* 0x000fea0003800000 */
.L_x_3092:
[----:B------:R-:W2:Y:S01]  /*8590*/  LDG.E R2, desc[UR36][R4.64] ;  /* 0x0000002404027981 */ /* 0x000ea2000c1e1900 */
[----:B------:R-:W-:Y:S02]  /*85a0*/  MOV R3, RZ ;  /* 0x000000ff00037202 */ /* 0x000fe40000000f00 */
[----:B--2---:R-:W-:-:S07]  /*85b0*/  I2FP.F32.U32 R2, R2 ;  /* 0x0000000200027245 */ /* 0x004fce0000201000 */
.L_x_3073:
[----:B------:R-:W-:Y:S05]  /*85c0*/  BSYNC.RECONVERGENT B6 ;  /* 0x0000000000067941 */ /* 0x000fea0003800200 */
.L_x_3067:
[----:B------:R-:W2:Y:S01]  /*85d0*/  LDC.64 R6, c[0x0][0x590] ;  /* 0x00016400ff067b82 */ /* 0x000ea20000000a00 */
[----:B------:R-:W4:Y:S01]  /*85e0*/  LDCU UR5, c[0x0][0x598] ;  /* 0x0000b300ff0577ac */ /* 0x000f220008000800 */
[C---:B-----5:R-:W-:Y:S02]  /*85f0*/  FSETP.NEU.FTZ.AND P2, PT, R3.reuse, +INF , PT ;  /* 0x7f8000000300780b */ /* 0x060fe40003f5d000 */
[C---:B01-3--:R-:W-:Y:S01]  /*8600*/  FSETP.NEU.FTZ.AND P4, PT, R2.reuse, -INF , PT ;  /* 0xff8000000200780b */ /* 0x04bfe20003f9d000 */
[----:B------:R-:W0:Y:S01]  /*8610*/  LDCU.64 UR6, c[0x0][0x580] ;  /* 0x0000b000ff0677ac */ /* 0x000e220008000a00 */
[C---:B------:R-:W-:Y:S02]  /*8620*/  FSETP.NEU.FTZ.AND P3, PT, R2.reuse, +INF , PT ;  /* 0x7f8000000200780b */ /* 0x040fe40003f7d000 */
[----:B------:R-:W-:Y:S01]  /*8630*/  FSETP.NAN.FTZ.AND P1, PT, |R2|, |R2|, PT ;  /* 0x400000020200720b */ /* 0x000fe20003f38200 */
[----:B------:R-:W-:Y:S01]  /*8640*/  UPRMT UR4, UR41, 0x9910, URZ ;  /* 0x0000991029047896 */ /* 0x000fe200080000ff */
[----:B------:R-:W-:-:S03]  /*8650*/  FSETP.NAN.FTZ.AND P0, PT, |R3|, |R3|, PT ;  /* 0x400000030300720b */ /* 0x000fc60003f18200 */
[----:B------:R-:W-:Y:S01]  /*8660*/  UISETP.GT.AND UP0, UPT, UR4, 0x9, UPT ;  /* 0x000000090400788c */ /* 0x000fe2000bf04270 */
[----:B----4-:R-:W-:Y:S02]  /*8670*/  FSEL R0, R2, UR5, P4 ;  /* 0x0000000502007c08 */ /* 0x010fe4000a000000 */
[C---:B------:R-:W-:Y:S02]  /*8680*/  FSETP.NEU.FTZ.AND P4, PT, R3.reuse, -INF , PT ;  /* 0xff8000000300780b */ /* 0x040fe40003f9d000 */
[----:B0-----:R-:W-:Y:S02]  /*8690*/  IADD3 R2, P5, PT, R16, UR6, RZ ;  /* 0x0000000610027c10 */ /* 0x001fe4000ffbe0ff */
[----:B--2---:R-:W-:Y:S02]  /*86a0*/  FSEL R5, R0, R7, P3 ;  /* 0x0000000700057208 */ /* 0x004fe40001800000 */
        /* <DEDUP_REMOVED lines=16> */
.L_x_3098:
[----:B------:R-:W0:Y:S02]  /*87b0*/  F2I.S64.TRUNC R4, R4 ;  /* 0x0000000400047311 */ /* 0x000e24000020d900 */
[----:B0-----:R-:W-:-:S05]  /*87c0*/  IMAD.MOV.U32 R7, RZ, RZ, R4 ;  /* 0x000000ffff077224 */ /* 0x001fca00078e0004 */
[----:B------:R0:W-:Y:S01]  /*87d0*/  STG.E.U8 desc[UR36][R2.64], R7 ;  /* 0x0000000702007986 */ /* 0x0001e2000c101124 */
[----:B------:R-:W-:Y:S05]  /*87e0*/  BRA `(.L_x_3100) ;  /* 0x0000000c002c7947 */ /* 0x000fea0003800000 */
.L_x_3097:
        /* <DEDUP_REMOVED lines=9> */
.L_x_3102:
[----:B------:R-:W0:Y:S02]  /*8880*/  F2I.FTZ.TRUNC.NTZ R5, R4 ;  /* 0x0000000400057305 */ /* 0x000e24000021f100 */
[----:B0-----:R0:W-:Y:S01]  /*8890*/  STG.E desc[UR36][R2.64], R5 ;  /* 0x0000000502007986 */ /* 0x0011e2000c101924 */
[----:B------:R-:W-:Y:S05]  /*88a0*/  BRA `(.L_x_3100) ;  /* 0x0000000800fc7947 */ /* 0x000fea0003800000 */
.L_x_3101:
[----:B------:R-:W0:Y:S02]  /*88b0*/  F2I.FTZ.TRUNC.NTZ R5, R4 ;  /* 0x0000000400057305 */ /* 0x000e24000021f100 */
[----:B0-----:R0:W-:Y:S01]  /*88c0*/  STG.E.U16 desc[UR36][R2.64], R5 ;  /* 0x0000000502007986 */ /* 0x0011e2000c101524 */
[----:B------:R-:W-:Y:S05]  /*88d0*/  BRA `(.L_x_3100) ;  /* 0x0000000800f07947 */ /* 0x000fea0003800000 */
.L_x_3096:
        /* <DEDUP_REMOVED lines=8> */
.L_x_3104:
[----:B------:R-:W-:-:S05]  /*8960*/  F2FP.F16.F32.PACK_AB R4, RZ, R4 ;  /* 0x00000004ff04723e */ /* 0x000fca00000000ff */
[----:B------:R0:W-:Y:S01]  /*8970*/  STG.E.U16 desc[UR36][R2.64], R4 ;  /* 0x0000000402007986 */ /* 0x0001e2000c101524 */
[----:B------:R-:W-:Y:S05]  /*8980*/  BRA `(.L_x_3100) ;  /* 0x0000000800c47947 */ /* 0x000fea0003800000 */
.L_x_3103:
        /* <DEDUP_REMOVED lines=8> */
.L_x_3106:
[----:B------:R-:W-:-:S05]  /*8a10*/  F2FP.F16.F32.PACK_AB R5, R5, R4 ;  /* 0x000000040505723e */ /* 0x000fca00000000ff */
[----:B------:R0:W-:Y:S01]  /*8a20*/  STG.E desc[UR36][R2.64], R5 ;  /* 0x0000000502007986 */ /* 0x0001e2000c101924 */
[----:B------:R-:W-:Y:S05]  /*8a30*/  BRA `(.L_x_3100) ;  /* 0x0000000800987947 */ /* 0x000fea0003800000 */
.L_x_3105:
[----:B------:R-:W-:-:S06]  /*8a40*/  FMUL.FTZ R4, R4, 1 ;  /* 0x3f80000004047820 */ /* 0x000fcc0000410000 */
[----:B------:R-:W0:Y:S02]  /*8a50*/  F2F.F64.F32 R4, R4 ;  /* 0x0000000400047310 */ /* 0x000e240000201800 */
[----:B0-----:R0:W-:Y:S01]  /*8a60*/  STG.E.64 desc[UR36][R2.64], R4 ;  /* 0x0000000402007986 */ /* 0x0011e2000c101b24 */
[----:B------:R-:W-:Y:S05]  /*8a70*/  BRA `(.L_x_3100) ;  /* 0x0000000800887947 */ /* 0x000fea0003800000 */
.L_x_3095:
        /* <DEDUP_REMOVED lines=13> */
.L_x_3110:
[----:B------:R-:W-:Y:S01]  /*8b50*/  LOP3.LUT R6, R4, 0x7fffffff, RZ, 0xc0, !PT ;  /* 0x7fffffff04067812 */ /* 0x000fe200078ec0ff */
        /* <DEDUP_REMOVED lines=15> */
.L_x_3113:
[----:B------:R-:W-:-:S04]  /*8c50*/  SHF.R.U32.HI R4, RZ, 0x18, R4 ;  /* 0x00000018ff047819 */ /* 0x000fc80000011604 */
[----:B------:R-:W-:-:S04]  /*8c60*/  LOP3.LUT R4, R5, 0x80, R4, 0xf8, !PT ;  /* 0x0000008005047812 */ /* 0x000fc800078ef804 */
[----:B------:R-:W-:-:S07]  /*8c70*/  PRMT R0, R4, 0x7610, R0 ;  /* 0x0000761004007816 */ /* 0x000fce0000000000 */
.L_x_3112:
[----:B------:R-:W-:Y:S05]  /*8c80*/  BSYNC.RECONVERGENT B0 ;  /* 0x0000000000007941 */ /* 0x000fea0003800200 */
.L_x_3111:
[----:B------:R0:W-:Y:S01]  /*8c90*/  STG.E.U8 desc[UR36][R2.64], R0 ;  /* 0x0000000002007986 */ /* 0x0001e2000c101124 */
[----:B------:R-:W-:Y:S05]  /*8ca0*/  BRA `(.L_x_3100) ;  /* 0x0000000400fc7947 */ /* 0x000fea0003800000 */
.L_x_3109:
        /* <DEDUP_REMOVED lines=16> */
.L_x_3116:
[----:B------:R-:W-:-:S04]  /*8db0*/  SHF.R.U32.HI R4, RZ, 0x18, R4 ;  /* 0x00000018ff047819 */ /* 0x000fc80000011604 */
[----:B------:R-:W-:-:S04]  /*8dc0*/  LOP3.LUT R5, R5, 0x80, R4, 0xf8, !PT ;  /* 0x0000008005057812 */ /* 0x000fc800078ef804 */
[----:B------:R-:W-:-:S07]  /*8dd0*/  PRMT R0, R5, 0x7610, R0 ;  /* 0x0000761005007816 */ /* 0x000fce0000000000 */
.L_x_3115:
[----:B------:R-:W-:Y:S05]  /*8de0*/  BSYNC.RECONVERGENT B0 ;  /* 0x0000000000007941 */ /* 0x000fea0003800200 */
.L_x_3114:
[----:B------:R0:W-:Y:S01]  /*8df0*/  STG.E.U8 desc[UR36][R2.64], R0 ;  /* 0x0000000002007986 */ /* 0x0001e2000c101124 */
[----:B------:R-:W-:Y:S05]  /*8e00*/  BRA `(.L_x_3100) ;  /* 0x0000000400a47947 */ /* 0x000fea0003800000 */
.L_x_3108:
        /* <DEDUP_REMOVED lines=11> */
[----:B------:R-:W-:Y:S01]  /*8ec0*/  IMAD.MOV.U32 R5, RZ, RZ, 0xff ;  /* 0x000000ffff057424 */ /* 0x000fe200078e00ff */
        /* <DEDUP_REMOVED lines=9> */
.L_x_3118:
[----:B------:R-:W0:Y:S02]  /*8f60*/  F2I.U64.TRUNC R4, R4 ;  /* 0x0000000400047311 */ /* 0x000e24000020d800 */
[----:B0-----:R0:W-:Y:S01]  /*8f70*/  STG.E.64 desc[UR36][R2.64], R4 ;  /* 0x0000000402007986 */ /* 0x0011e2000c101b24 */
[----:B------:R-:W-:Y:S05]  /*8f80*/  BRA `(.L_x_3100) ;  /* 0x0000000400447947 */ /* 0x000fea0003800000 */
.L_x_3117:
[----:B------:R-:W0:Y:S02]  /*8f90*/  F2I.FTZ.U32.TRUNC.NTZ R5, R4 ;  /* 0x0000000400057305 */ /* 0x000e24000021f000 */
[----:B0-----:R0:W-:Y:S01]  /*8fa0*/  STG.E desc[UR36][R2.64], R5 ;  /* 0x0000000502007986 */ /* 0x0011e2000c101924 */
[----:B------:R-:W-:Y:S05]  /*8fb0*/  BRA `(.L_x_3100) ;  /* 0x0000000400387947 */ /* 0x000fea0003800000 */
.L_x_3107:
        /* <DEDUP_REMOVED lines=12> */
.L_x_3120:
[----:B------:R-:W-:Y:S01]  /*9080*/  FMUL.FTZ R8, R4, 1 ;  /* 0x3f80000004087820 */ /* 0x000fe20000410000 */
[----:B------:R-:W-:-:S05]  /*9090*/  FMUL.FTZ R10, R5, 1 ;  /* 0x3f800000050a7820 */ /* 0x000fca0000410000 */
[----:B------:R-:W-:Y:S08]  /*90a0*/  F2F.F64.F32 R8, R8 ;  /* 0x0000000800087310 */ /* 0x000ff00000201800 */
[----:B------:R-:W0:Y:S02]  /*90b0*/  F2F.F64.F32 R10, R10 ;  /* 0x0000000a000a7310 */ /* 0x000e240000201800 */
[----:B0-----:R4:W-:Y:S01]  /*90c0*/  STG.E.128 desc[UR36][R2.64], R8 ;  /* 0x0000000802007986 */ /* 0x0019e2000c101d24 */
[----:B------:R-:W-:Y:S05]  /*90d0*/  BRA `(.L_x_3100) ;  /* 0x0000000000f07947 */ /* 0x000fea0003800000 */
.L_x_3119:
[----:B------:R-:W-:-:S09]  /*90e0*/  UISETP.NE.AND UP0, UPT, UR4, 0xf, UPT ;  /* 0x0000000f0400788c */ /* 0x000fd2000bf05270 */
[----:B------:R-:W-:Y:S05]  /*90f0*/  BRA.U !UP0, `(.L_x_3121) ;  /* 0x0000000108e07547 */ /* 0x000fea000b800000 */
[----:B------:R-:W-:-:S09]  /*9100*/  UISETP.NE.AND UP0, UPT, UR4, 0x17, UPT ;  /* 0x000000170400788c */ /* 0x000fd2000bf05270 */
[----:B------:R-:W-:Y:S05]  /*9110*/  BRA.U !UP0, `(.L_x_3122) ;  /* 0x00000001088c7547 */ /* 0x000fea000b800000 */
[----:B------:R-:W-:-:S09]  /*9120*/  UISETP.NE.AND UP0, UPT, UR4, 0x18, UPT ;  /* 0x000000180400788c */ /* 0x000fd2000bf05270 */
[----:B------:R-:W-:Y:S05]  /*9130*/  BRA.U !UP0, `(.L_x_3123) ;  /* 0x0000000108447547 */ /* 0x000fea000b800000 */
.L_x_3099:
        /* <DEDUP_REMOVED lines=16> */
.L_x_3124:
[----:B------:R-:W-:Y:S05]  /*9240*/  BRA `(.L_x_3100) ;  /* 0x0000000000947947 */ /* 0x000fea0003800000 */
.L_x_3123:
[----:B------:R-:W-:Y:S01]  /*9250*/  LOP3.LUT R6, R4, 0x7fffffff, RZ, 0xc0, !PT ;  /* 0x7fffffff04067812 */ /* 0x000fe200078ec0ff */
[----:B------:R-:W-:Y:S01]  /*9260*/  BSSY.RECONVERGENT B0, `(.L_x_3125) ;  /* 0x000000b000007945 */ /* 0x000fe20003800200 */
[----:B------:R-:W-:Y:S02]  /*9270*/  SHF.R.U32.HI R7, RZ, 0x18, R4 ;  /* 0x00000018ff077819 */ /* 0x000fe40000011604 */
[----:B------:R-:W-:Y:S02]  /*9280*/  ISETP.GT.U32.AND P0, PT, R6, 0x43efffff, PT ;  /* 0x43efffff0600780c */ /* 0x000fe40003f04070 */
[----:B------:R-:W-:-:S11]  /*9290*/  MOV R0, 0x7f ;  /* 0x0000007f00007802 */ /* 0x000fd60000000f00 */
[----:B------:R-:W-:Y:S05]  /*92a0*/  @P0 BRA `(.L_x_3126) ;  /* 0x0000000000180947 */ /* 0x000fea0003800000 */
[----:B------:R-:W-:-:S13]  /*92b0*/  ISETP.GE.U32.AND P0, PT, R6, 0x3c800000, PT ;  /* 0x3c8000000600780c */ /* 0x000fda0003f06070 */
[----:B------:R-:W-:-:S04]  /*92c0*/  @P0 SHF.R.U32.HI R0, RZ, 0x14, R4 ;  /* 0x00000014ff000819 */ /* 0x000fc80000011604 */
[----:B------:R-:W-:-:S04]  /*92d0*/  @P0 LOP3.LUT R5, R0, 0x1, RZ, 0xc0, !PT ;  /* 0x0000000100050812 */ /* 0x000fc800078ec0ff */
[----:B------:R-:W-:-:S04]  /*92e0*/  @P0 IADD3 R0, PT, PT, R4, 0x407ffff, R5 ;  /* 0x0407ffff04000810 */ /* 0x000fc80007ffe005 */
[----:B------:R-:W-:Y:S01]  /*92f0*/  @P0 SHF.R.U32.HI R0, RZ, 0x14, R0 ;  /* 0x00000014ff000819 */ /* 0x000fe20000011600 */
[----:B------:R-:W-:-:S07]  /*9300*/  @!P0 FADD.FTZ R0, R6, 16384 ;  /* 0x4680000006008421 */ /* 0x000fce0000010000 */
.L_x_3126:
[----:B------:R-:W-:Y:S05]  /*9310*/  BSYNC.RECONVERGENT B0 ;  /* 0x0000000000007941 */ /* 0x000fea0003800200 */
.L_x_3125:
[----:B------:R-:W-:-:S05]  /*9320*/  LOP3.LUT R5, R0, 0x80, R7, 0xf8, !PT ;  /* 0x0000008000057812 */ /* 0x000fca00078ef807 */
[----:B------:R2:W-:Y:S01]  /*9330*/  STG.E.U8 desc[UR36][R2.64], R5 ;  /* 0x0000000502007986 */ /* 0x0005e2000c101124 */
[----:B------:R-:W-:Y:S05]  /*9340*/  BRA `(.L_x_3100) ;  /* 0x0000000000547947 */ /* 0x000fea0003800000 */
.L_x_3122:
        /* <DEDUP_REMOVED lines=11> */
.L_x_3128:
[----:B------:R-:W-:Y:S01]  /*9400*/  IMAD.MOV.U32 R0, RZ, RZ, 0x7f ;  /* 0x0000007fff007424 */ /* 0x000fe200078e00ff */
[----:B------:R-:W-:-:S04]  /*9410*/  ISETP.GT.U32.AND P0, PT, R6, 0x7f800000, PT ;  /* 0x7f8000000600780c */ /* 0x000fc80003f04070 */
[----:B------:R-:W-:-:S09]  /*9420*/  SEL R0, R0, 0x7c, P0 ;  /* 0x0000007c00007807 */ /* 0x000fd20000000000 */
.L_x_3129:
[----:B------:R-:W-:Y:S05]  /*9430*/  BSYNC.RECONVERGENT B0 ;  /* 0x0000000000007941 */ /* 0x000fea0003800200 */
.L_x_3127:
[----:B------:R-:W-:-:S04]  /*9440*/  SHF.R.U32.HI R5, RZ, 0x18, R4 ;  /* 0x00000018ff057819 */ /* 0x000fc80000011604 */
[----:B------:R-:W-:-:S05]  /*9450*/  LOP3.LUT R5, R0, 0x80, R5, 0xf8, !PT ;  /* 0x0000008000057812 */ /* 0x000fca00078ef805 */
[----:B------:R1:W-:Y:S01]  /*9460*/  STG.E.U8 desc[UR36][R2.64], R5 ;  /* 0x0000000502007986 */ /* 0x0003e2000c101124 */
[----:B------:R-:W-:Y:S05]  /*9470*/  BRA `(.L_x_3100) ;  /* 0x0000000000087947 */ /* 0x000fea0003800000 */
.L_x_3121:
[----:B------:R-:W-:-:S05]  /*9480*/  F2FP.BF16.F32.PACK_AB R4, RZ, R4 ;  /* 0x00000004ff04723e */ /* 0x000fca00000010ff */
[----:B------:R0:W-:Y:S02]  /*9490*/  STG.E.U16 desc[UR36][R2.64], R4 ;  /* 0x0000000402007986 */ /* 0x0001e4000c101524 */
.L_x_3100:
[----:B------:R-:W-:-:S07]  /*94a0*/  VIADD R17, R17, 0x80 ;  /* 0x0000008011117836 */ /* 0x000fce0000000000 */
.L_x_3065:
[----:B------:R-:W-:Y:S05]  /*94b0*/  BSYNC.RECONVERGENT B7 ;  /* 0x0000000000077941 */ /* 0x000fea0003800200 */
.L_x_3064:
[----:B------:R-:W5:Y:S02]  /*94c0*/  LDCU UR4, c[0x0][0x380] ;  /* 0x00007000ff0477ac */ /* 0x000f640008000800 */
[----:B-----5:R-:W-:-:S13]  /*94d0*/  ISETP.GE.AND P0, PT, R17, UR4, PT ;  /* 0x0000000411007c0c */ /* 0x020fda000bf06270 */
[----:B------:R-:W-:Y:S05]  /*94e0*/  @P0 EXIT ;  /* 0x000000000000094d */ /* 0x000fea0003800000 */
[----:B------:R-:W5:Y:S01]  /*94f0*/  LDCU UR4, c[0x0][0x388] ;  /* 0x00007100ff0477ac */ /* 0x000f620008000800 */
[----:B0--34-:R-:W-:Y:S02]  /*9500*/  HFMA2 R0, -RZ, RZ, 0, 0 ;  /* 0x00000000ff007431 */ /* 0x019fe400000001ff */
        /* <DEDUP_REMOVED lines=301> */
.L_x_3130:
[----:B------:R-:W0:Y:S01]  /*a7e0*/  LDCU.128 UR8, c[0x0][0x580] ;  /* 0x0000b000ff0877ac */ /* 0x000e220008000c00 */
[----:B------:R-:W-:Y:S01]  /*a7f0*/  BSSY.RECONVERGENT B6, `(.L_x_3131) ;  /* 0x00000f3000067945 */ /* 0x000fe20003800200 */
[----:B------:R-:W-:-:S04]  /*a800*/  UPRMT UR4, UR42, 0x9910, URZ ;  /* 0x000099102a047896 */ /* 0x000fc800080000ff */
[----:B------:R-:W-:Y:S01]  /*a810*/  UISETP.GT.AND UP0, UPT, UR4, 0x9, UPT ;  /* 0x000000090400788c */ /* 0x000fe2000bf04270 */
[----:B0-----:R-:W-:Y:S02]  /*a820*/  IADD3 R16, P0, PT, R16, UR8, RZ ;  /* 0x0000000810107c10 */ /* 0x001fe4000ff1e0ff */
[----:B-1----:R-:W-:-:S03]  /*a830*/  IADD3 R4, P1, PT, R0, UR10, RZ ;  /* 0x0000000a00047c10 */ /* 0x002fc6000ff3e0ff */
[----:B------:R-:W-:Y:S02]  /*a840*/  IMAD.X R17, RZ, RZ, UR9, P0 ;  /* 0x00000009ff117e24 */ /* 0x000fe400080e06ff */
[----:B--2---:R-:W-:Y:S01]  /*a850*/  IMAD.X R5, RZ, RZ, UR11, P1 ;  /* 0x0000000bff057e24 */ /* 0x004fe200088e06ff */
        /* <DEDUP_REMOVED lines=10> */
[----:B------:R-:W-:Y:S01]  /*a900*/  MOV R3, RZ ;  /* 0x000000ff00037202 */ /* 0x000fe20000000f00 */
[----:B--2---:R-:W4:Y:S01]  /*a910*/  I2F.S16 R2, R2 ;  /* 0x0000000200027306 */ /* 0x004f220000101400 */
[----:B------:R-:W-:Y:S05]  /*a920*/  BRA `(.L_x_3137) ;  /* 0x0000000c007c7947 */ /* 0x000fea0003800000 */
.L_x_3135:
[----:B------:R-:W2:Y:S01]  /*a930*/  LDG.E.U8 R2, desc[UR36][R4.64] ;  /* 0x0000002404027981 */ /* 0x000ea2000c1e1100 */
[----:B------:R-:W-:Y:S01]  /*a940*/  IMAD.MOV.U32 R3, RZ, RZ, RZ ;  /* 0x000000ffff037224 */ /* 0x000fe200078e00ff */
[----:B--2---:R-:W-:Y:S01]  /*a950*/  I2FP.F32.U32 R2, R2 ;  /* 0x0000000200027245 */ /* 0x004fe20000201000 */
[----:B------:R-:W-:Y:S06]  /*a960*/  BRA `(.L_x_3137) ;  /* 0x0000000c006c7947 */ /* 0x000fec0003800000 */
.L_x_3134:
        /* <DEDUP_REMOVED lines=8> */
[----:B--2---:R0:W1:Y:S01]  /*a9f0*/  I2F.S64 R2, R4 ;  /* 0x0000000400027312 */ /* 0x0040620000301400 */
[----:B------:R-:W-:Y:S05]  /*aa00*/  BRA `(.L_x_3137) ;  /* 0x0000000c00447947 */ /* 0x000fea0003800000 */
.L_x_3139:
[----:B------:R-:W2:Y:S01]  /*aa10*/  LDG.E R2, desc[UR36][R4.64] ;  /* 0x0000002404027981 */ /* 0x000ea2000c1e1900 */
[----:B------:R-:W-:Y:S01]  /*aa20*/  HFMA2 R3, -RZ, RZ, 0, 0 ;  /* 0x00000000ff037431 */ /* 0x000fe200000001ff */
[----:B--2---:R-:W-:Y:S01]  /*aa30*/  I2FP.F32.S32 R2, R2 ;  /* 0x0000000200027245 */ /* 0x004fe20000201400 */
[----:B------:R-:W-:Y:S06]  /*aa40*/  BRA `(.L_x_3137) ;  /* 0x0000000c00347947 */ /* 0x000fec0003800000 */
.L_x_3138:
[----:B------:R-:W2:Y:S01]  /*aa50*/  LDG.E.U16 R2, desc[UR36][R4.64] ;  /* 0x0000002404027981 */ /* 0x000ea2000c1e1500 */
[----:B------:R-:W-:Y:S01]  /*aa60*/  IMAD.MOV.U32 R3, RZ, RZ, RZ ;  /* 0x000000ffff037224 */ /* 0x000fe200078e00ff */
[----:B--2---:R-:W0:Y:S01]  /*aa70*/  I2F.S16 R2, R2 ;  /* 0x0000000200027306 */ /* 0x004e220000101400 */
[----:B------:R-:W-:Y:S05]  /*aa80*/  BRA `(.L_x_3137) ;  /* 0x0000000c00247947 */ /* 0x000fea0003800000 */
.L_x_3133:
        /* <DEDUP_REMOVED lines=9> */
.L_x_3141:
[----:B------:R-:W2:Y:S01]  /*ab20*/  LDG.E.U16 R2, desc[UR36][R4.64] ;  /* 0x0000002404027981 */ /* 0x000ea2000c1e1500 */
[----:B------:R-:W-:Y:S01]  /*ab30*/  MOV R3, RZ ;  /* 0x000000ff00037202 */ /* 0x000fe20000000f00 */
[----:B--2---:R-:W-:Y:S01]  /*ab40*/  HADD2.F32 R2, -RZ, R2.H0_H0 ;  /* 0x20000002ff027230 */ /* 0x004fe20000004100 */
[----:B------:R-:W-:Y:S06]  /*ab50*/  BRA `(.L_x_3137) ;  /* 0x0000000800f07947 */ /* 0x000fec0003800000 */
.L_x_3140:
        /* <DEDUP_REMOVED lines=8> */
.L_x_3143:
[----:B------:R-:W2:Y:S02]  /*abe0*/  LDG.E R3, desc[UR36][R4.64] ;  /* 0x0000002404037981 */ /* 0x000ea4000c1e1900 */
[--C-:B--2---:R-:W-:Y:S02]  /*abf0*/  HADD2.F32 R2, -RZ, R3.reuse.H0_H0 ;  /* 0x20000003ff027230 */ /* 0x104fe40000004100 */
[----:B------:R-:W-:Y:S01]  /*ac00*/  HADD2.F32 R3, -RZ, R3.H1_H1 ;  /* 0x30000003ff037230 */ /* 0x000fe20000004100 */
[----:B------:R-:W-:Y:S06]  /*ac10*/  BRA `(.L_x_3137) ;  /* 0x0000000800c07947 */ /* 0x000fec0003800000 */
.L_x_3142:
        /* <DEDUP_REMOVED lines=8> */
.L_x_3132:
        /* <DEDUP_REMOVED lines=13> */
.L_x_3146:
        /* <DEDUP_REMOVED lines=10> */
.L_x_3145:
        /* <DEDUP_REMOVED lines=26> */
.L_x_3148:
        /* <DEDUP_REMOVED lines=13> */
.L_x_3147:
[----:B------:R-:W2:Y:S01]  /*b080*/  LDG.E.U16 R2, desc[UR36][R4.64] ;  /* 0x0000002404027981 */ /* 0x000ea2000c1e1500 */
[----:B------:R-:W-:Y:S01]  /*b090*/  IMAD.MOV.U32 R3, RZ, RZ, RZ ;  /* 0x000000ffff037224 */ /* 0x000fe200078e00ff */
[----:B--2---:R-:W-:Y:S01]  /*b0a0*/  SHF.L.U32 R2, R2, 0x10, RZ ;  /* 0x0000001002027819 */ /* 0x004fe200000006ff */
[----:B------:R-:W-:Y:S06]  /*b0b0*/  BRA `(.L_x_3137) ;  /* 0x0000000400987947 */ /* 0x000fec0003800000 */
.L_x_3144:
        /* <DEDUP_REMOVED lines=12> */
.L_x_3151:
        /* <DEDUP_REMOVED lines=20> */
.L_x_3153:
[----:B------:R-:W-:Y:S05]  /*b2c0*/  BSYNC.RECONVERGENT B0 ;  /* 0x0000000000007941 */ /* 0x000fea0003800200 */
.L_x_3152:
[----:B------:R-:W-:Y:S01]  /*b2d0*/  IMAD.SHL.U32 R0, R0, 0x100000, RZ ;  /* 0x0010000000007824 */ /* 0x000fe200078e00ff */
[----:B------:R-:W-:-:S04]  /*b2e0*/  LEA R2, R2, 0x3b800000, 0x17 ;  /* 0x3b80000002027811 */ /* 0x000fc800078eb8ff */
[----:B------:R-:W-:Y:S01]  /*b2f0*/  LOP3.LUT R2, R2, R0, R9, 0xfe, !PT ;  /* 0x0000000002027212 */ /* 0x000fe200078efe09 */
[----:B------:R-:W-:Y:S06]  /*b300*/  BRA `(.L_x_3137) ;  /* 0x0000000400047947 */ /* 0x000fec0003800000 */
.L_x_3150:
        /* <DEDUP_REMOVED lines=20> */
.L_x_3155:
[----:B------:R-:W-:Y:S05]  /*b450*/  BSYNC.RECONVERGENT B0 ;  /* 0x0000000000007941 */ /* 0x000fea0003800200 */
.L_x_3154:
[----:B------:R-:W-:Y:S02]  /*b460*/  SHF.L.U32 R0, R0, 0x15, RZ ;  /* 0x0000001500007819 */ /* 0x000fe400000006ff */
[----:B------:R-:W-:-:S04]  /*b470*/  LEA R2, R2, 0x37800000, 0x17 ;  /* 0x3780000002027811 */ /* 0x000fc800078eb8ff */
[----:B------:R-:W-:Y:S01]  /*b480*/  LOP3.LUT R2, R2, R0, R9, 0xfe, !PT ;  /* 0x0000000002027212 */ /* 0x000fe200078efe09 */
[----:B------:R-:W-:Y:S06]  /*b490*/  BRA `(.L_x_3137) ;  /* 0x0000000000a07947 */ /* 0x000fec0003800000 */
.L_x_3149:
        /* <DEDUP_REMOVED lines=15> */
.L_x_3136:
        /* <DEDUP_REMOVED lines=16> */
.L_x_3158:
[----:B------:R-:W-:Y:S01]  /*b690*/  CS2R R2, SRZ ;  /* 0x0000000000027805 */ /* 0x000fe2000001ff00 */
[----:B------:R-:W-:Y:S06]  /*b6a0*/  BRA `(.L_x_3137) ;  /* 0x00000000001c7947 */ /* 0x000fec0003800000 */
.L_x_3157:
[----:B------:R-:W2:Y:S01]  /*b6b0*/  LDG.E.64 R4, desc[UR36][R4.64] ;  /* 0x0000002404047981 */ /* 0x000ea2000c1e1b00 */
[----:B------:R-:W-:Y:S01]  /*b6c0*/  IMAD.MOV.U32 R3, RZ, RZ, RZ ;  /* 0x000000ffff037224 */ /* 0x000fe200078e00ff */
[----:B--2---:R0:W1:Y:S01]  /*b6d0*/  I2F.U64 R2, R4 ;  /* 0x0000000400027312 */ /* 0x0040620000301000 */
[----:B------:R-:W-:Y:S05]  /*b6e0*/  BRA `(.L_x_3137) ;  /* 0x00000000000c7947 */ /* 0x000fea0003800000 */
.L_x_3156:
[----:B------:R-:W2:Y:S01]  /*b6f0*/  LDG.E R2, desc[UR36][R4.64] ;  /* 0x0000002404027981 */ /* 0x000ea2000c1e1900 */
[----:B------:R-:W-:Y:S02]  /*b700*/  MOV R3, RZ ;  /* 0x000000ff00037202 */ /* 0x000fe40000000f00 */
[----:B--2---:R-:W-:-:S07]  /*b710*/  I2FP.F32.U32 R2, R2 ;  /* 0x0000000200027245 */ /* 0x004fce0000201000 */
.L_x_3137:
[----:B------:R-:W-:Y:S05]  /*b720*/  BSYNC.RECONVERGENT B6 ;  /* 0x0000000000067941 */ /* 0x000fea0003800200 */
.L_x_3131:
[----:B------:R-:W2:Y:S01]  /*b730*/  LDC.64 R6, c[0x0][0x590] ;  /* 0x00016400ff067b82 */ /* 0x000ea20000000a00 */
[----:B------:R-:W3:Y:S01]  /*b740*/  LDCU UR5, c[0x0][0x598] ;  /* 0x0000b300ff0577ac */ /* 0x000ee20008000800 */
[C---:B-----5:R-:W-:Y:S02]  /*b750*/  FSETP.NEU.FTZ.AND P3, PT, R3.reuse, +INF , PT ;  /* 0x7f8000000300780b */ /* 0x060fe40003f7d000 */
[C---:B01--4-:R-:W-:Y:S01]  /*b760*/  FSETP.NEU.FTZ.AND P2, PT, R2.reuse, -INF , PT ;  /* 0xff8000000200780b */ /* 0x053fe20003f5d000 */
[----:B------:R-:W-:Y:S01]  /*b770*/  UPRMT UR4, UR41, 0x9910, URZ ;  /* 0x0000991029047896 */ /* 0x000fe200080000ff */
[C---:B------:R-:W-:Y:S02]  /*b780*/  FSETP.NAN.FTZ.AND P0, PT, |R2|.reuse, |R2|, PT ;  /* 0x400000020200720b */ /* 0x040fe40003f18200 */
[----:B------:R-:W-:Y:S01]  /*b790*/  FSETP.NEU.FTZ.AND P1, PT, R2, +INF , PT ;  /* 0x7f8000000200780b */ /* 0x000fe20003f3d000 */
[----:B------:R-:W-:Y:S01]  /*b7a0*/  UISETP.GT.AND UP0, UPT, UR4, 0x9, UPT ;  /* 0x000000090400788c */ /* 0x000fe2000bf04270 */
[----:B------:R-:W-:-:S02]  /*b7b0*/  FSETP.NEU.FTZ.AND P4, PT, R3, -INF , PT ;  /* 0xff8000000300780b */ /* 0x000fc40003f9d000 */
[----:B---3--:R-:W-:Y:S02]  /*b7c0*/  FSEL R2, R2, UR5, P2 ;  /* 0x0000000502027c08 */ /* 0x008fe40009000000 */
[C---:B------:R-:W-:Y:S02]  /*b7d0*/  FSETP.NAN.FTZ.AND P2, PT, |R3|.reuse, |R3|, PT ;  /* 0x400000030300720b */ /* 0x040fe40003f58200 */
[----:B--2---:R-:W-:Y:S02]  /*b7e0*/  FSEL R5, R2, R7, P1 ;  /* 0x0000000702057208 */ /* 0x004fe40000800000 */
[----:B------:R-:W-:Y:S02]  /*b7f0*/  @P3 FSEL R7, R3, UR5, P4 ;  /* 0x0000000503073c08 */ /* 0x000fe4000a000000 */
[-C--:B------:R-:W-:Y:S02]  /*b800*/  FSEL R2, R5, R6.reuse, !P0 ;  /* 0x0000000605027208 */ /* 0x080fe40004000000 */
        /* <DEDUP_REMOVED lines=11> */
[----:B0-----:R-:W-:Y:S01]  /*b8c0*/  STG.E.U8 desc[UR36][R16.64], R3 ;  /* 0x0000000310007986 */ /* 0x001fe2000c101124 */
[----:B------:R-:W-:Y:S05]  /*b8d0*/  EXIT ;  /* 0x000000000000794d */ /* 0x000fea0003800000 */
.L_x_3162:
[----:B------:R-:W0:Y:S02]  /*b8e0*/  F2I.S64.TRUNC R2, R2 ;  /* 0x0000000200027311 */ /* 0x000e24000020d900 */
[----:B0-----:R-:W-:-:S05]  /*b8f0*/  IMAD.MOV.U32 R5, RZ, RZ, R2 ;  /* 0x000000ffff057224 */ /* 0x001fca00078e0002 */
[----:B------:R-:W-:Y:S01]  /*b900*/  STG.E.U8 desc[UR36][R16.64], R5 ;  /* 0x0000000510007986 */ /* 0x000fe2000c101124 */
[----:B------:R-:W-:Y:S05]  /*b910*/  EXIT ;  /* 0x000000000000794d */ /* 0x000fea0003800000 */
.L_x_3161:
[----:B------:R-:W-:-:S09]  /*b920*/  UISETP.NE.AND UP0, UPT, UR4, 0x2, UPT ;  /* 0x000000020400788c */ /* 0x000fd2000bf05270 */
[----:B------:R-:W-:Y:S05]  /*b930*/  BRA.U !UP0, `(.L_x_3164) ;  /* 0x0000000108287547 */ /* 0x000fea000b800000 */
[----:B------:R-:W-:-:S09]  /*b940*/  UISETP.NE.AND UP0, UPT, UR4, 0x3, UPT ;  /* 0x000000030400788c */ /* 0x000fd2000bf05270 */
[----:B------:R-:W-:Y:S05]  /*b950*/  BRA.U !UP0, `(.L_x_3165) ;  /* 0x0000000108147547 */ /* 0x000fea000b800000 */
[----:B------:R-:W-:-:S09]  /*b960*/  UISETP.NE.AND UP0, UPT, UR4, 0x4, UPT ;  /* 0x000000040400788c */ /* 0x000fd2000bf05270 */
[----:B------:R-:W-:Y:S05]  /*b970*/  BRA.U UP0, `(.L_x_3163) ;  /* 0x00000009003c7547 */ /* 0x000fea000b800000 */
[----:B------:R-:W0:Y:S02]  /*b980*/  F2I.S64.TRUNC R2, R2 ;  /* 0x0000000200027311 */ /* 0x000e24000020d900 */
[----:B0-----:R-:W-:Y:S01]  /*b990*/  STG.E.64 desc[UR36][R16.64], R2 ;  /* 0x0000000210007986 */ /* 0x001fe2000c101b24 */
[----:B------:R-:W-:Y:S05]  /*b9a0*/  EXIT ;  /* 0x000000000000794d */ /* 0x000fea0003800000 */
.L_x_3165:
[----:B------:R-:W0:Y:S02]  /*b9b0*/  F2I.FTZ.TRUNC.NTZ R3, R2 ;  /* 0x0000000200037305 */ /* 0x000e24000021f100 */
[----:B0-----:R-:W-:Y:S01]  /*b9c0*/  STG.E desc[UR36][R16.64], R3 ;  /* 0x0000000310007986 */ /* 0x001fe2000c101924 */
[----:B------:R-:W-:Y:S05]  /*b9d0*/  EXIT ;  /* 0x000000000000794d */ /* 0x000fea0003800000 */
.L_x_3164:
[----:B------:R-:W0:Y:S02]  /*b9e0*/  F2I.FTZ.TRUNC.NTZ R3, R2 ;  /* 0x0000000200037305 */ /* 0x000e24000021f100 */
[----:B0-----:R-:W-:Y:S01]  /*b9f0*/  STG.E.U16 desc[UR36][R16.64], R3 ;  /* 0x0000000310007986 */ /* 0x001fe2000c101524 */
[----:B------:R-:W-:Y:S05]  /*ba00*/  EXIT ;  /* 0x000000000000794d */ /* 0x000fea0003800000 */
.L_x_3160:
[----:B------:R-:W-:-:S09]  /*ba10*/  UISETP.GT.AND UP0, UPT, UR4, 0x6, UPT ;  /* 0x000000060400788c */ /* 0x000fd2000bf04270 */
[----:B------:R-:W-:Y:S05]  /*ba20*/  BRA.U UP0, `(.L_x_3166) ;  /* 0x0000000100247547 */ /* 0x000fea000b800000 */
[----:B------:R-:W-:-:S09]  /*ba30*/  UISETP.NE.AND UP0, UPT, UR4, 0x5, UPT ;  /* 0x000000050400788c */ /* 0x000fd2000bf05270 */
[----:B------:R-:W-:Y:S05]  /*ba40*/  BRA.U !UP0, `(.L_x_3167) ;  /* 0x0000000108107547 */ /* 0x000fea000b800000 */
[----:B------:R-:W-:-:S09]  /*ba50*/  UISETP.NE.AND UP0, UPT, UR4, 0x6, UPT ;  /* 0x000000060400788c */ /* 0x000fd2000bf05270 */
[----:B------:R-:W-:Y:S05]  /*ba60*/  BRA.U UP0, `(.L_x_3163) ;  /* 0x0000000900007547 */ /* 0x000fea000b800000 */
[----:B------:R-:W-:Y:S01]  /*ba70*/  STG.E desc[UR36][R16.64], R2 ;  /* 0x0000000210007986 */ /* 0x000fe2000c101924 */
[----:B------:R-:W-:Y:S05]  /*ba80*/  EXIT ;  /* 0x000000000000794d */ /* 0x000fea0003800000 */
.L_x_3167:
[----:B------:R-:W-:-:S05]  /*ba90*/  F2FP.F16.F32.PACK_AB R2, RZ, R2 ;  /* 0x00000002ff02723e */ /* 0x000fca00000000ff */
[----:B------:R-:W-:Y:S01]  /*baa0*/  STG.E.U16 desc[UR36][R16.64], R2 ;  /* 0x0000000210007986 */ /* 0x000fe2000c101524 */
[----:B------:R-:W-:Y:S05]  /*bab0*/  EXIT ;  /* 0x000000000000794d */ /* 0x000fea0003800000 */
.L_x_3166:
[----:B------:R-:W-:-:S09]  /*bac0*/  UISETP.NE.AND UP0, UPT, UR4, 0x7, UPT ;  /* 0x000000070400788c */ /* 0x000fd2000bf05270 */
[----:B------:R-:W-:Y:S05]  /*bad0*/  BRA.U !UP0, `(.L_x_3168) ;  /* 0x0000000108247547 */ /* 0x000fea000b800000 */
[----:B------:R-:W-:-:S09]  /*bae0*/  UISETP.NE.AND UP0, UPT, UR4, 0x8, UPT ;  /* 0x000000080400788c */ /* 0x000fd2000bf05270 */
[----:B------:R-:W-:Y:S05]  /*baf0*/  BRA.U !UP0, `(.L_x_3169) ;  /* 0x0000000108107547 */ /* 0x000fea000b800000 */
[----:B------:R-:W-:-:S09]  /*bb00*/  UISETP.NE.AND UP0, UPT, UR4, 0x9, UPT ;  /* 0x000000090400788c */ /* 0x000fd2000bf05270 */
[----:B------:R-:W-:Y:S05]  /*bb10*/  BRA.U UP0, `(.L_x_3163) ;  /* 0x0000000500d47547 */ /* 0x000fea000b800000 */
[----:B------:R-:W-:Y:S01]  /*bb20*/  STG.E.64 desc[UR36][R16.64], R2 ;  /* 0x0000000210007986 */ /* 0x000fe2000c101b24 */
[----:B------:R-:W-:Y:S05]  /*bb30*/  EXIT ;  /* 0x000000000000794d */ /* 0x000fea0003800000 */
.L_x_3169:
[----:B------:R-:W-:-:S05]  /*bb40*/  F2FP.F16.F32.PACK_AB R3, R3, R2 ;  /* 0x000000020303723e */ /* 0x000fca00000000ff */
[----:B------:R-:W-:Y:S01]  /*bb50*/  STG.E desc[UR36][R16.64], R3 ;  /* 0x0000000310007986 */ /* 0x000fe2000c101924 */
[----:B------:R-:W-:Y:S05]  /*bb60*/  EXIT ;  /* 0x000000000000794d */ /* 0x000fea0003800000 */
.L_x_3168:
[----:B------:R-:W-:-:S06]  /*bb70*/  FMUL.FTZ R2, R2, 1 ;  /* 0x3f80000002027820 */ /* 0x000fcc0000410000 */
[----:B------:R-:W0:Y:S02]  /*bb80*/  F2F.F64.F32 R2, R2 ;  /* 0x0000000200027310 */ /* 0x000e240000201800 */
[----:B0-----:R-:W-:Y:S01]  /*bb90*/  STG.E.64 desc[UR36][R16.64], R2 ;  /* 0x0000000210007986 */ /* 0x001fe2000c101b24 */
[----:B------:R-:W-:Y:S05]  /*bba0*/  EXIT ;  /* 0x000000000000794d */ /* 0x000fea0003800000 */
.L_x_3159:
        /* <DEDUP_REMOVED lines=11> */
[----:B0-----:R-:W-:Y:S01]  /*bc60*/  STG.E.U16 desc[UR36][R16.64], R3 ;  /* 0x0000000310007986 */ /* 0x001fe2000c101524 */
[----:B------:R-:W-:Y:S05]  /*bc70*/  EXIT ;  /* 0x000000000000794d */ /* 0x000fea0003800000 */
.L_x_3173:
        /* <DEDUP_REMOVED lines=16> */
.L_x_3176:
[----:B------:R-:W-:-:S04]  /*bd80*/  SHF.R.U32.HI R2, RZ, 0x18, R2 ;  /* 0x00000018ff027819 */ /* 0x000fc80000011602 */
[----:B------:R-:W-:-:S04]  /*bd90*/  LOP3.LUT R2, R3, 0x80, R2, 0xf8, !PT ;  /* 0x0000008003027812 */ /* 0x000fc800078ef802 */
[----:B------:R-:W-:-:S07]  /*bda0*/  PRMT R8, R2, 0x7610, R8 ;  /* 0x0000761002087816 */ /* 0x000fce0000000008 */
.L_x_3175:
[----:B------:R-:W-:Y:S05]  /*bdb0*/  BSYNC.RECONVERGENT B0 ;  /* 0x0000000000007941 */ /* 0x000fea0003800200 */
.L_x_3174:
[----:B------:R-:W-:Y:S01]  /*bdc0*/  STG.E.U8 desc[UR36][R16.64], R8 ;  /* 0x0000000810007986 */ /* 0x000fe2000c101124 */
[----:B------:R-:W-:Y:S05]  /*bdd0*/  EXIT ;  /* 0x000000000000794d */ /* 0x000fea0003800000 */
.L_x_3172:
        /* <DEDUP_REMOVED lines=16> */
.L_x_3179:
[----:B------:R-:W-:-:S04]  /*bee0*/  SHF.R.U32.HI R2, RZ, 0x18, R2 ;  /* 0x00000018ff027819 */ /* 0x000fc80000011602 */
[----:B------:R-:W-:-:S04]  /*bef0*/  LOP3.LUT R3, R3, 0x80, R2, 0xf8, !PT ;  /* 0x0000008003037812 */ /* 0x000fc800078ef802 */
[----:B------:R-:W-:-:S07]  /*bf00*/  PRMT R8, R3, 0x7610, R8 ;  /* 0x0000761003087816 */ /* 0x000fce0000000008 */
.L_x_3178:
[----:B------:R-:W-:Y:S05]  /*bf10*/  BSYNC.RECONVERGENT B0 ;  /* 0x0000000000007941 */ /* 0x000fea0003800200 */
.L_x_3177:
[----:B------:R-:W-:Y:S01]  /*bf20*/  STG.E.U8 desc[UR36][R16.64], R8 ;  /* 0x0000000810007986 */ /* 0x000fe2000c101124 */
[----:B------:R-:W-:Y:S05]  /*bf30*/  EXIT ;  /* 0x000000000000794d */ /* 0x000fea0003800000 */
.L_x_3171:
        /* <DEDUP_REMOVED lines=21> */
.L_x_3181:
[----:B------:R-:W0:Y:S02]  /*c090*/  F2I.U64.TRUNC R2, R2 ;  /* 0x0000000200027311 */ /* 0x000e24000020d800 */
[----:B0-----:R-:W-:Y:S01]  /*c0a0*/  STG.E.64 desc[UR36][R16.64], R2 ;  /* 0x0000000210007986 */ /* 0x001fe2000c101b24 */
[----:B------:R-:W-:Y:S05]  /*c0b0*/  EXIT ;  /* 0x000000000000794d */ /* 0x000fea0003800000 */
.L_x_3180:
[----:B------:R-:W0:Y:S02]  /*c0c0*/  F2I.FTZ.U32.TRUNC.NTZ R3, R2 ;  /* 0x0000000200037305 */ /* 0x000e24000021f000 */
[----:B0-----:R-:W-:Y:S01]  /*c0d0*/  STG.E desc[UR36][R16.64], R3 ;  /* 0x0000000310007986 */ /* 0x001fe2000c101924 */
[----:B------:R-:W-:Y:S05]  /*c0e0*/  EXIT ;  /* 0x000000000000794d */ /* 0x000fea0003800000 */
.L_x_3170:
        /* <DEDUP_REMOVED lines=10> */
[----:B------:R-:W-:Y:S01]  /*c190*/  STG.E.U8 desc[UR36][R16.64], R3 ;  /* 0x0000000310007986 */ /* 0x000fe2000c101124 */
[----:B------:R-:W-:Y:S05]  /*c1a0*/  EXIT ;  /* 0x000000000000794d */ /* 0x000fea0003800000 */
.L_x_3183:
[----:B------:R-:W-:Y:S01]  /*c1b0*/  FMUL.FTZ R4, R2, 1 ;  /* 0x3f80000002047820 */ /* 0x000fe20000410000 */
[----:B------:R-:W-:-:S05]  /*c1c0*/  FMUL.FTZ R6, R3, 1 ;  /* 0x3f80000003067820 */ /* 0x000fca0000410000 */
[----:B------:R-:W-:Y:S08]  /*c1d0*/  F2F.F64.F32 R4, R4 ;  /* 0x0000000400047310 */ /* 0x000ff00000201800 */
[----:B------:R-:W0:Y:S02]  /*c1e0*/  F2F.F64.F32 R6, R6 ;  /* 0x0000000600067310 */ /* 0x000e240000201800 */
[----:B0-----:R-:W-:Y:S01]  /*c1f0*/  STG.E.128 desc[UR36][R16.64], R4 ;  /* 0x0000000410007986 */ /* 0x001fe2000c101d24 */
[----:B------:R-:W-:Y:S05]  /*c200*/  EXIT ;  /* 0x000000000000794d */ /* 0x000fea0003800000 */
.L_x_3182:
[----:B------:R-:W-:-:S09]  /*c210*/  UISETP.NE.AND UP0, UPT, UR4, 0xf, UPT ;  /* 0x0000000f0400788c */ /* 0x000fd2000bf05270 */
[----:B------:R-:W-:Y:S05]  /*c220*/  BRA.U !UP0, `(.L_x_3184) ;  /* 0x0000000108e07547 */ /* 0x000fea000b800000 */
[----:B------:R-:W-:-:S09]  /*c230*/  UISETP.NE.AND UP0, UPT, UR4, 0x17, UPT ;  /* 0x000000170400788c */ /* 0x000fd2000bf05270 */
[----:B------:R-:W-:Y:S05]  /*c240*/  BRA.U !UP0, `(.L_x_3185) ;  /* 0x00000001088c7547 */ /* 0x000fea000b800000 */
[----:B------:R-:W-:-:S09]  /*c250*/  UISETP.NE.AND UP0, UPT, UR4, 0x18, UPT ;  /* 0x000000180400788c */ /* 0x000fd2000bf05270 */
[----:B------:R-:W-:Y:S05]  /*c260*/  BRA.U !UP0, `(.L_x_3186) ;  /* 0x0000000108447547 */ /* 0x000fea000b800000 */
.L_x_3163:
        /* <DEDUP_REMOVED lines=16> */
.L_x_3187:
[----:B------:R-:W-:Y:S05]  /*c370*/  EXIT ;  /* 0x000000000000794d */ /* 0x000fea0003800000 */
.L_x_3186:
        /* <DEDUP_REMOVED lines=12> */
.L_x_3189:
[----:B------:R-:W-:Y:S05]  /*c440*/  BSYNC.RECONVERGENT B0 ;  /* 0x0000000000007941 */ /* 0x000fea0003800200 */
.L_x_3188:
[----:B------:R-:W-:-:S05]  /*c450*/  LOP3.LUT R3, R0, 0x80, R5, 0xf8, !PT ;  /* 0x0000008000037812 */ /* 0x000fca00078ef805 */
[----:B------:R-:W-:Y:S01]  /*c460*/  STG.E.U8 desc[UR36][R16.64], R3 ;  /* 0x0000000310007986 */ /* 0x000fe2000c101124 */
[----:B------:R-:W-:Y:S05]  /*c470*/  EXIT ;  /* 0x000000000000794d */ /* 0x000fea0003800000 */
.L_x_3185:
        /* <DEDUP_REMOVED lines=11> */
.L_x_3191:
[----:B------:R-:W-:Y:S02]  /*c530*/  ISETP.GT.U32.AND P0, PT, R4, 0x7f800000, PT ;  /* 0x7f8000000400780c */ /* 0x000fe40003f04070 */
[----:B------:R-:W-:-:S04]  /*c540*/  MOV R0, 0x7f ;  /* 0x0000007f00007802 */ /* 0x000fc80000000f00 */
[----:B------:R-:W-:-:S07]  /*c550*/  SEL R0, R0, 0x7c, P0 ;  /* 0x0000007c00007807 */ /* 0x000fce0000000000 */
.L_x_3192:
[----:B------:R-:W-:Y:S05]  /*c560*/  BSYNC.RECONVERGENT B0 ;  /* 0x0000000000007941 */ /* 0x000fea0003800200 */
.L_x_3190:
[----:B------:R-:W-:-:S04]  /*c570*/  SHF.R.U32.HI R3, RZ, 0x18, R2 ;  /* 0x00000018ff037819 */ /* 0x000fc80000011602 */
[----:B------:R-:W-:-:S05]  /*c580*/  LOP3.LUT R3, R0, 0x80, R3, 0xf8, !PT ;  /* 0x0000008000037812 */ /* 0x000fca00078ef803 */
[----:B------:R-:W-:Y:S01]  /*c590*/  STG.E.U8 desc[UR36][R16.64], R3 ;  /* 0x0000000310007986 */ /* 0x000fe2000c101124 */
[----:B------:R-:W-:Y:S05]  /*c5a0*/  EXIT ;  /* 0x000000000000794d */ /* 0x000fea0003800000 */
.L_x_3184:
[----:B------:R-:W-:-:S05]  /*c5b0*/  F2FP.BF16.F32.PACK_AB R2, RZ, R2 ;  /* 0x00000002ff02723e */ /* 0x000fca00000010ff */
[----:B------:R-:W-:Y:S01]  /*c5c0*/  STG.E.U16 desc[UR36][R16.64], R2 ;  /* 0x0000000210007986 */ /* 0x000fe2000c101524 */
[----:B------:R-:W-:Y:S05]  /*c5d0*/  EXIT ;  /* 0x000000000000794d */ /* 0x000fea0003800000 */
.L_x_3193:
        /* <DEDUP_REMOVED lines=10> */
.L_x_36992:


//--------------------- .text._ZN2at6native27unrolled_elementwise_kernelIZZZNS0_22nan_to_num_kernel_cudaERNS_18TensorIteratorBaseESt8optionalIdES5_S5_ENKUlvE_clEvENKUlvE0_clEvEUlN3c107complexIfEEE_St5arrayIPcLm2EELi4E23TrivialOffsetCalculatorILi1EjESG_NS0_6memory12LoadWithCastILi1EEENSH_13StoreWithCastILi1EEEEEviT_T0_T2_T3_T4_T5_ --------------------------
	.section	.text._ZN2at6native27unrolled_elementwise_kernelIZZZNS0_22nan_to_num_kernel_cudaERNS_18TensorIteratorBaseESt8optionalIdES5_S5_ENKUlvE_clEvENKUlvE0_clEvEUlN3c107complexIfEEE_St5arrayIPcLm2EELi4E23TrivialOffsetCalculatorILi1EjESG_NS0_6memory12LoadWithCastILi1EEENSH_13StoreWithCastILi1EEEEEviT_T0_T2_T3_T4_T5_,"ax",@progbits
	.align	128
        .global         _ZN2at6native27unrolled_elementwise_kernelIZZZNS0_22nan_to_num_kernel_cudaERNS_18TensorIteratorBaseESt8optionalIdES5_S5_ENKUlvE_clEvENKUlvE0_clEvEUlN3c107complexIfEEE_St5arrayIPcLm2EELi4E23TrivialOffsetCalculatorILi1EjESG_NS0_6memory12LoadWithCastILi1EEENSH_13StoreWithCastILi1EEEEEviT_T0_T2_T3_T4_T5_
        .type           _ZN2at6native27unrolled_elementwise_kernelIZZZNS0_22nan_to_num_kernel_cudaERNS_18TensorIteratorBaseESt8optionalIdES5_S5_ENKUlvE_clEvENKUlvE0_clEvEUlN3c107complexIfEEE_St5arrayIPcLm2EELi4E23TrivialOffsetCalculatorILi1EjESG_NS0_6memory12LoadWithCastILi1EEENSH_13StoreWithCastILi1EEEEEviT_T0_T2_T3_T4_T5_,@function
        .size           _ZN2at6native27unrolled_elementwise_kernelIZZZNS0_22nan_to_num_kernel_cudaERNS_18TensorIteratorBaseESt8optionalIdES5_S5_ENKUlvE_clEvENKUlvE0_clEvEUlN3c107complexIfEEE_St5arrayIPcLm2EELi4E23TrivialOffsetCalculatorILi1EjESG_NS0_6memory12LoadWithCastILi1EEENSH_13StoreWithCastILi1EEEEEviT_T0_T2_T3_T4_T5_,(.L_x_36993 - _ZN2at6native27unrolled_elementwise_kernelIZZZNS0_22nan_to_num_kernel_cudaERNS_18TensorIteratorBaseESt8optionalIdES5_S5_ENKUlvE_clEvENKUlvE0_clEvEUlN3c107complexIfEEE_St5arrayIPcLm2EELi4E23TrivialOffsetCalculatorILi1EjESG_NS0_6memory12LoadWithCastILi1EEENSH_13StoreWithCastILi1EEEEEviT_T0_T2_T3_T4_T5_)
        .other          _ZN2at6native27unrolled_elementwise_kernelIZZZNS0_22nan_to_num_kernel_cudaERNS_18TensorIteratorBaseESt8optionalIdES5_S5_ENKUlvE_clEvENKUlvE0_clEvEUlN3c107complexIfEEE_St5arrayIPcLm2EELi4E23TrivialOffsetCalculatorILi1EjESG_NS0_6memory12LoadWithCastILi1EEENSH_13StoreWithCastILi1EEEEEviT_T0_T2_T3_T4_T5_,@"STO_CUDA_ENTRY STV_DEFAULT"
_ZN2at6native27unrolled_elementwise_kernelIZZZNS0_22nan_to_num_kernel_cudaERNS_18TensorIteratorBaseESt8optionalIdES5_S5_ENKUlvE_clEvENKUlvE0_clEvEUlN3c107complexIfEEE_St5arrayIPcLm2EELi4E23TrivialOffsetCalculatorILi1EjESG_NS0_6memory12LoadWithCastILi1EEENSH_13StoreWithCastILi1EEEEEviT_T0_T2_T3_T4_T5_:
.text._ZN2at6native27unrolled_elementwise_kernelIZZZNS0_22nan_to_num_kernel_cudaERNS_18TensorIteratorBaseESt8optionalIdES5_S5_ENKUlvE_clEvENKUlvE0_clEvEUlN3c107complexIfEEE_St5arrayIPcLm2EELi4E23TrivialOffsetCalculatorILi1EjESG_NS0_6memory12LoadWithCastILi1EEENSH_13StoreWithCastILi1EEEEEviT_T0_T2_T3_T4_T5_:
        /* <DEDUP_REMOVED lines=32> */
[----:B--2---:R4:W0:Y:S01]  /*0200*/  I2F.S16 R16, R4 ;  /* 0x0000000400107306 */ /* 0x0048220000101400 */
[----:B------:R-:W-:Y:S05]  /*0210*/  BRA `(.L_x_3202) ;  /* 0x0000000c00807947 */ /* 0x000fea0003800000 */
.L_x_3200:
[----:B------:R-:W2:Y:S01]  /*0220*/  LDG.E.U8 R4, desc[UR36][R4.64] ;  /* 0x0000002404047981 */ /* 0x000ea2000c1e1100 */
[----:B------:R-:W-:Y:S01]  /*0230*/  IMAD.MOV.U32 R17, RZ, RZ, RZ ;  /* 0x000000ffff117224 */ /* 0x000fe200078e00ff */
[----:B--2---:R-:W-:Y:S01]  /*0240*/  I2FP.F32.U32 R16, R4 ;  /* 0x0000000400107245 */ /* 0x004fe20000201000 */
[----:B------:R-:W-:Y:S06]  /*0250*/  BRA `(.L_x_3202) ;  /* 0x0000000c00707947 */ /* 0x000fec0003800000 */
.L_x_3199:
        /* <DEDUP_REMOVED lines=10> */
.L_x_3204:
[----:B------:R-:W2:Y:S01]  /*0300*/  LDG.E R4, desc[UR36][R4.64] ;  /* 0x0000002404047981 */ /* 0x000ea2000c1e1900 */
[----:B------:R-:W-:Y:S01]  /*0310*/  IMAD.MOV.U32 R17, RZ, RZ, RZ ;  /* 0x000000ffff117224 */ /* 0x000fe200078e00ff */
[----:B--2---:R-:W-:Y:S01]  /*0320*/  I2FP.F32.S32 R16, R4 ;  /* 0x0000000400107245 */ /* 0x004fe20000201400 */
[----:B------:R-:W-:Y:S06]  /*0330*/  BRA `(.L_x_3202) ;  /* 0x0000000c00387947 */ /* 0x000fec0003800000 */
.L_x_3203:
[----:B------:R-:W2:Y:S01]  /*0340*/  LDG.E.U16 R4, desc[UR36][R4.64] ;  /* 0x0000002404047981 */ /* 0x000ea2000c1e1500 */
[----:B------:R-:W-:Y:S01]  /*0350*/  IMAD.MOV.U32 R17, RZ, RZ, RZ ;  /* 0x000000ffff117224 */ /* 0x000fe200078e00ff */
[----:B--2---:R2:W3:Y:S01]  /*0360*/  I2F.S16 R16, R4 ;  /* 0x0000000400107306 */ /* 0x0044e20000101400 */
[----:B------:R-:W-:Y:S05]  /*0370*/  BRA `(.L_x_3202) ;  /* 0x0000000c00287947 */ /* 0x000fea0003800000 */
.L_x_3198:
        /* <DEDUP_REMOVED lines=9> */
.L_x_3206:
[----:B------:R-:W2:Y:S01]  /*0410*/  LDG.E.U16 R4, desc[UR36][R4.64] ;  /* 0x0000002404047981 */ /* 0x000ea2000c1e1500 */
[----:B------:R-:W-:Y:S02]  /*0420*/  IMAD.MOV.U32 R17, RZ, RZ, RZ ;  /* 0x000000ffff117224 */ /* 0x000fe400078e00ff */
[----:B--2---:R-:W-:Y:S01]  /*0430*/  HADD2.F32 R16, -RZ, R4.H0_H0 ;  /* 0x20000004ff107230 */ /* 0x004fe20000004100 */
[----:B------:R-:W-:Y:S06]  /*0440*/  BRA `(.L_x_3202) ;  /* 0x0000000800f47947 */ /* 0x000fec0003800000 */
.L_x_3205:
        /* <DEDUP_REMOVED lines=8> */
.L_x_3208:
[----:B------:R-:W2:Y:S02]  /*04d0*/  LDG.E R4, desc[UR36][R4.64] ;  /* 0x0000002404047981 */ /* 0x000ea4000c1e1900 */
[--C-:B--2---:R-:W-:Y:S02]  /*04e0*/  HADD2.F32 R16, -RZ, R4.reuse.H0_H0 ;  /* 0x20000004ff107230 */ /* 0x104fe40000004100 */
[----:B------:R-:W-:Y:S01]  /*04f0*/  HADD2.F32 R17, -RZ, R4.H1_H1 ;  /* 0x30000004ff117230 */ /* 0x000fe20000004100 */
[----:B------:R-:W-:Y:S06]  /*0500*/  BRA `(.L_x_3202) ;  /* 0x0000000800c47947 */ /* 0x000fec0003800000 */
.L_x_3207:
        /* <DEDUP_REMOVED lines=8> */
.L_x_3197:
        /* <DEDUP_REMOVED lines=13> */
.L_x_3211:
        /* <DEDUP_REMOVED lines=10> */
.L_x_3210:
        /* <DEDUP_REMOVED lines=8> */
[----:B------:R-:W-:Y:S02]  /*0780*/  IMAD.MOV.U32 R17, RZ, RZ, RZ ;  /* 0x000000ffff117224 */ /* 0x000fe400078e00ff */
        /* <DEDUP_REMOVED lines=17> */
.L_x_3213:
[----:B------:R-:W2:Y:S01]  /*08a0*/  LDG.E.U8 R4, desc[UR36][R4.64] ;  /* 0x0000002404047981 */ /* 0x000ea2000c1e1100 */
[----:B------:R-:W-:Y:S02]  /*08b0*/  IMAD.MOV.U32 R17, RZ, RZ, RZ ;  /* 0x000000ffff117224 */ /* 0x000fe400078e00ff */
        /* <DEDUP_REMOVED lines=10> */
[----:B------:R-:W-:Y:S01]  /*0960*/  LOP3.LUT R16, R0, 0x80000000, R3, 0xf8, !PT ;  /* 0x8000000000107812 */ /* 0x000fe200078ef803 */
[----:B------:R-:W-:Y:S06]  /*0970*/  BRA `(.L_x_3202) ;  /* 0x0000000400a87947 */ /* 0x000fec0003800000 */
.L_x_3212:
[----:B------:R-:W2:Y:S01]  /*0980*/  LDG.E.U16 R4, desc[UR36][R4.64] ;  /* 0x0000002404047981 */ /* 0x000ea2000c1e1500 */
[----:B------:R-:W-:Y:S02]  /*0990*/  IMAD.MOV.U32 R17, RZ, RZ, RZ ;  /* 0x000000ffff117224 */ /* 0x000fe400078e00ff */
[----:B--2---:R-:W-:Y:S01]  /*09a0*/  IMAD.U32 R16, R4, 0x10000, RZ ;  /* 0x0001000004107824 */ /* 0x004fe200078e00ff */
[----:B------:R-:W-:Y:S06]  /*09b0*/  BRA `(.L_x_3202) ;  /* 0x0000000400987947 */ /* 0x000fec0003800000 */
.L_x_3209:
        /* <DEDUP_REMOVED lines=12> */
.L_x_3216:
        /* <DEDUP_REMOVED lines=20> */
.L_x_3218:
[----:B------:R-:W-:Y:S05]  /*0bc0*/  BSYNC.RECONVERGENT B0 ;  /* 0x0000000000007941 */ /* 0x000fea0003800200 */
.L_x_3217:
[----:B------:R-:W-:Y:S01]  /*0bd0*/  IMAD.SHL.U32 R0, R0, 0x100000, RZ ;  /* 0x0010000000007824 */ /* 0x000fe200078e00ff */
[----:B------:R-:W-:-:S04]  /*0be0*/  LEA R3, R3, 0x3b800000, 0x17 ;  /* 0x3b80000003037811 */ /* 0x000fc800078eb8ff */
[----:B------:R-:W-:Y:S01]  /*0bf0*/  LOP3.LUT R16, R3, R0, R7, 0xfe, !PT ;  /* 0x0000000003107212 */ /* 0x000fe200078efe07 */
[----:B------:R-:W-:Y:S06]  /*0c00*/  BRA `(.L_x_3202) ;  /* 0x0000000400047947 */ /* 0x000fec0003800000 */
.L_x_3215:
        /* <DEDUP_REMOVED lines=20> */
.L_x_3220:
[----:B------:R-:W-:Y:S05]  /*0d50*/  BSYNC.RECONVERGENT B0 ;  /* 0x0000000000007941 */ /* 0x000fea0003800200 */
.L_x_3219:
[----:B------:R-:W-:Y:S01]  /*0d60*/  IMAD.SHL.U32 R0, R0, 0x200000, RZ ;  /* 0x0020000000007824 */ /* 0x000fe200078e00ff */
[----:B------:R-:W-:-:S04]  /*0d70*/  LEA R3, R3, 0x37800000, 0x17 ;  /* 0x3780000003037811 */ /* 0x000fc800078eb8ff */
[----:B------:R-:W-:Y:S01]  /*0d80*/  LOP3.LUT R16, R3, R0, R7, 0xfe, !PT ;  /* 0x0000000003107212 */ /* 0x000fe200078efe07 */
[----:B------:R-:W-:Y:S06]  /*0d90*/  BRA `(.L_x_3202) ;  /* 0x0000000000a07947 */ /* 0x000fec0003800000 */
.L_x_3214:
[----:B------:R-:W-:-:S09]  /*0da0*/  UISETP.NE.AND UP0, UPT, UR4, 0x1c, UPT ;  /* 0x0000001c0400788c */ /* 0x000fd2000bf05270 */
[----:B------:R-:W-:Y:S05]  /*0db0*/  BRA.U !UP0, `(.L_x_3221) ;  /* 0x00000001088c7547 */ /* 0x000fea000b800000 */
[----:B------:R-:W-:-:S09]  /*0dc0*/  UISETP.NE.AND UP0, UPT, UR4, 0x1d, UPT ;  /* 0x0000001d0400788c */ /* 0x000fd2000bf05270 */
[----:B------:R-:W-:Y:S05]  /*0dd0*/  BRA.U !UP0, `(.L_x_3222) ;  /* 0x0000000108747547 */ /* 0x000fea000b800000 */
[----:B------:R-:W-:-:S09]  /*0de0*/  UISETP.NE.AND UP0, UPT, UR4, 0x2c, UPT ;  /* 0x0000002c0400788c */ /* 0x000fd2000bf05270 */
[----:B------:R-:W-:Y:S05]  /*0df0*/  BRA.U !UP0, `(.L_x_3223) ;  /* 0x0000000108487547 */ /* 0x000fea000b800000 */
.L_x_3201:
        /* <DEDUP_REMOVED lines=16> */
.L_x_3224:
[----:B------:R-:W-:Y:S01]  /*0f00*/  CS2R R16, SRZ ;  /* 0x0000000000107805 */ /* 0x000fe2000001ff00 */
[----:B------:R-:W-:Y:S06]  /*0f10*/  BRA `(.L_x_3202) ;  /* 0x0000000000407947 */ /* 0x000fec0003800000 */
.L_x_3223:
[----:B------:R-:W2:Y:S01]  /*0f20*/  LDG.E.U8 R4, desc[UR36][R4.64] ;  /* 0x0000002404047981 */ /* 0x000ea2000c1e1100 */
[----:B------:R-:W-:Y:S02]  /*0f30*/  IMAD.MOV.U32 R17, RZ, RZ, RZ ;  /* 0x000000ffff117224 */ /* 0x000fe400078e00ff */
[----:B------:R-:W-:Y:S01]  /*0f40*/  IMAD.MOV.U32 R16, RZ, RZ, 0x400000 ;  /* 0x00400000ff107424 */ /* 0x000fe200078e00ff */
[----:B--2---:R-:W-:-:S13]  /*0f50*/  ISETP.NE.AND P0, PT, R4, RZ, PT ;  /* 0x000000ff0400720c */ /* 0x004fda0003f05270 */
[----:B------:R-:W-:Y:S05]  /*0f60*/  @!P0 BRA `(.L_x_3202) ;  /* 0x00000000002c8947 */ /* 0x000fea0003800000 */
[----:B------:R-:W-:-:S13]  /*0f70*/  ISETP.NE.AND P0, PT, R4, 0xff, PT ;  /* 0x000000ff0400780c */ /* 0x000fda0003f05270 */
[----:B------:R-:W-:Y:S02]  /*0f80*/  @!P0 IMAD.MOV.U32 R16, RZ, RZ, 0x7f800001 ;  /* 0x7f800001ff108424 */ /* 0x000fe400078e00ff */
[----:B------:R-:W-:Y:S01]  /*0f90*/  @P0 IMAD.SHL.U32 R16, R4, 0x800000, RZ ;  /* 0x0080000004100824 */ /* 0x000fe200078e00ff */
[----:B------:R-:W-:Y:S06]  /*0fa0*/  BRA `(.L_x_3202) ;  /* 0x00000000001c7947 */ /* 0x000fec0003800000 */
.L_x_3222:
[----:B------:R-:W2:Y:S01]  /*0fb0*/  LDG.E.64 R4, desc[UR36][R4.64] ;  /* 0x0000002404047981 */ /* 0x000ea2000c1e1b00 */
[----:B------:R-:W-:Y:S01]  /*0fc0*/  IMAD.MOV.U32 R17, RZ, RZ, RZ ;  /* 0x000000ffff117224 */ /* 0x000fe200078e00ff */
[----:B--2---:R0:W1:Y:S01]  /*0fd0*/  I2F.U64 R16, R4 ;  /* 0x0000000400107312 */ /* 0x0040620000301000 */
[----:B------:R-:W-:Y:S05]  /*0fe0*/  BRA `(.L_x_3202) ;  /* 0x00000000000c7947 */ /* 0x000fea0003800000 */
.L_x_3221:
[----:B------:R-:W2:Y:S01]  /*0ff0*/  LDG.E R4, desc[UR36][R4.64] ;  /* 0x0000002404047981 */ /* 0x000ea2000c1e1900 */
[----:B------:R-:W-:Y:S01]  /*1000*/  IMAD.MOV.U32 R17, RZ, RZ, RZ ;  /* 0x000000ffff117224 */ /* 0x000fe200078e00ff */
[----:B--2---:R-:W-:-:S07]  /*1010*/  I2FP.F32.U32 R16, R4 ;  /* 0x0000000400107245 */ /* 0x004fce0000201000 */
.L_x_3202:
[----:B------:R-:W-:Y:S05]  /*1020*/  BSYNC.RECONVERGENT B6 ;  /* 0x0000000000067941 */ /* 0x000fea0003800200 */
.L_x_3196:
[----:B------:R-:W-:-:S07]  /*1030*/  VIADD R29, R27, 0x80 ;  /* 0x000000801b1d7836 */ /* 0x000fce0000000000 */
.L_x_3195:
[----:B------:R-:W-:Y:S05]  /*1040*/  BSYNC.RECONVERGENT B7 ;  /* 0x0000000000077941 */ /* 0x000fea0003800200 */
.L_x_3194:
[----:B------:R-:W-:Y:S01]  /*1050*/  ISETP.GE.AND P0, PT, R29, R26, PT ;  /* 0x0000001a1d00720c */ /* 0x000fe20003f06270 */
[----:B------:R-:W-:Y:S01]  /*1060*/  BSSY.RECONVERGENT B7, `(.L_x_3225) ;  /* 0x00000fb000077945 */ /* 0x000fe20003800200 */
[----:B------:R-:W-:-:S11]  /*1070*/  CS2R R24, SRZ ;  /* 0x0000000000187805 */ /* 0x000fd6000001ff00 */
        /* <DEDUP_REMOVED lines=23> */
.L_x_3231:
[----:B------:R-:W2:Y:S01]  /*11f0*/  LDG.E.U8 R4, desc[UR36][R4.64] ;  /* 0x0000002404047981 */ /* 0x000ea2000c1e1100 */
[----:B------:R-:W-:Y:S01]  /*1200*/  IMAD.MOV.U32 R25, RZ, RZ, RZ ;  /* 0x000000ffff197224 */ /* 0x000fe200078e00ff */
[----:B--2---:R-:W-:Y:S01]  /*1210*/  I2FP.F32.U32 R24, R4 ;  /* 0x0000000400187245 */ /* 0x004fe20000201000 */
[----:B------:R-:W-:Y:S06]  /*1220*/  BRA `(.L_x_3233) ;  /* 0x0000000c00707947 */ /* 0x000fec0003800000 */
.L_x_3230:
        /* <DEDUP_REMOVED lines=8> */
[----:B--2---:R0:W2:Y:S01]  /*12b0*/  I2F.S64 R24, R4 ;  /* 0x0000000400187312 */ /* 0x0040a20000301400 */
[----:B------:R-:W-:Y:S05]  /*12c0*/  BRA `(.L_x_3233) ;  /* 0x0000000c00487947 */ /* 0x000fea0003800000 */
.L_x_3235:
[----:B------:R-:W2:Y:S01]  /*12d0*/  LDG.E R4, desc[UR36][R4.64] ;  /* 0x0000002404047981 */ /* 0x000ea2000c1e1900 */
[----:B------:R-:W-:Y:S01]  /*12e0*/  IMAD.MOV.U32 R25, RZ, RZ, RZ ;  /* 0x000000ffff197224 */ /* 0x000fe200078e00ff */
[----:B--2---:R-:W-:Y:S01]  /*12f0*/  I2FP.F32.S32 R24, R4 ;  /* 0x0000000400187245 */ /* 0x004fe20000201400 */
[----:B------:R-:W-:Y:S06]  /*1300*/  BRA `(.L_x_3233) ;  /* 0x0000000c00387947 */ /* 0x000fec0003800000 */
.L_x_3234:
[----:B------:R-:W2:Y:S01]  /*1310*/  LDG.E.U16 R4, desc[UR36][R4.64] ;  /* 0x0000002404047981 */ /* 0x000ea2000c1e1500 */
[----:B------:R-:W-:Y:S01]  /*1320*/  IMAD.MOV.U32 R25, RZ, RZ, RZ ;  /* 0x000000ffff197224 */ /* 0x000fe200078e00ff */
[----:B--2---:R0:W2:Y:S01]  /*1330*/  I2F.S16 R24, R4 ;  /* 0x0000000400187306 */ /* 0x0040a20000101400 */
[----:B------:R-:W-:Y:S05]  /*1340*/  BRA `(.L_x_3233) ;  /* 0x0000000c00287947 */ /* 0x000fea0003800000 */
.L_x_3229:
        /* <DEDUP_REMOVED lines=9> */
.L_x_3237:
[----:B------:R-:W2:Y:S01]  /*13e0*/  LDG.E.U16 R4, desc[UR36][R4.64] ;  /* 0x0000002404047981 */ /* 0x000ea2000c1e1500 */
[----:B------:R-:W-:Y:S02]  /*13f0*/  IMAD.MOV.U32 R25, RZ, RZ, RZ ;  /* 0x000000ffff197224 */ /* 0x000fe400078e00ff */
[----:B--2---:R-:W-:Y:S01]  /*1400*/  HADD2.F32 R24, -RZ, R4.H0_H0 ;  /* 0x20000004ff187230 */ /* 0x004fe20000004100 */
[----:B------:R-:W-:Y:S06]  /*1410*/  BRA `(.L_x_3233) ;  /* 0x0000000800f47947 */ /* 0x000fec0003800000 */
.L_x_3236:
        /* <DEDUP_REMOVED lines=8> */
.L_x_3239:
[----:B------:R-:W2:Y:S02]  /*14a0*/  LDG.E R4, desc[UR36][R4.64] ;  /* 0x0000002404047981 */ /* 0x000ea4000c1e1900 */
[--C-:B--2---:R-:W-:Y:S02]  /*14b0*/  HADD2.F32 R24, -RZ, R4.reuse.H0_H0 ;  /* 0x20000004ff187230 */ /* 0x104fe40000004100 */
[----:B------:R-:W-:Y:S01]  /*14c0*/  HADD2.F32 R25, -RZ, R4.H1_H1 ;  /* 0x30000004ff197230 */ /* 0x000fe20000004100 */
[----:B------:R-:W-:Y:S06]  /*14d0*/  BRA `(.L_x_3233) ;  /* 0x0000000800c47947 */ /* 0x000fec0003800000 */
.L_x_3238:
        /* <DEDUP_REMOVED lines=8> */
.L_x_3228:
        /* <DEDUP_REMOVED lines=13> */
.L_x_3242:
[----:B------:R-:W2:Y:S01]  /*1630*/  LDG.E.128 R4, desc[UR36][R4.64] ;  /* 0x0000002404047981 */ /* 0x000ea2000c1e1d00 */
[----:B------:R-:W-:Y:S01]  /*1640*/  UMOV UR4, 0xf0000000 ;  /* 0xf000000000047882 */ /* 0x000fe20000000000 */
[----:B------:R-:W-:Y:S01]  /*1650*/  UMOV UR5, 0x380fffff ;  /* 0x380fffff00057882 */ /* 0x000fe20000000000 */
[----:B--2---:R-:W0:Y:S01]  /*1660*/  F2F.F32.F64 R24, R4 ;  /* 0x0000000400187310 */ /* 0x004e220000301000 */
[----:B------:R-:W-:Y:S02]  /*1670*/  DSETP.GEU.AND P0, PT, |R4|, UR4, PT ;  /* 0x0000000404007e2a */ /* 0x000fe4000bf0e200 */
[----:B------:R-:W-:-:S05]  /*1680*/  DSETP.GEU.AND P1, PT, |R6|, UR4, PT ;  /* 0x0000000406007e2a */ /* 0x000fca000bf2e200 */
[----:B------:R-:W2:Y:S07]  /*1690*/  F2F.F32.F64 R25, R6 ;  /* 0x0000000600197310 */ /* 0x000eae0000301000 */
[----:B0-----:R-:W-:Y:S02]  /*16a0*/  @!P0 FMUL R24, R24, 1.175494350822287508e-38 ;  /* 0x0080000018188820 */ /* 0x001fe40000400000 */
[----:B--2---:R-:W-:Y:S01]  /*16b0*/  @!P1 FMUL R25, R25, 1.175494350822287508e-38 ;  /* 0x0080000019199820 */ /* 0x004fe20000400000 */
[----:B------:R-:W-:Y:S06]  /*16c0*/  BRA `(.L_x_3233) ;  /* 0x0000000800487947 */ /* 0x000fec0003800000 */
.L_x_3241:
        /* <DEDUP_REMOVED lines=26> */
.L_x_3244:
[----:B------:R-:W2:Y:S01]  /*1870*/  LDG.E.U8 R4, desc[UR36][R4.64] ;  /* 0x0000002404047981 */ /* 0x000ea2000c1e1100 */
[----:B------:R-:W-:Y:S02]  /*1880*/  IMAD.MOV.U32 R25, RZ, RZ, RZ ;  /* 0x000000ffff197224 */ /* 0x000fe400078e00ff */
        /* <DEDUP_REMOVED lines=12> */
.L_x_3243:
[----:B------:R-:W2:Y:S01]  /*1950*/  LDG.E.U16 R4, desc[UR36][R4.64] ;  /* 0x0000002404047981 */ /* 0x000ea2000c1e1500 */
[----:B------:R-:W-:Y:S02]  /*1960*/  IMAD.MOV.U32 R25, RZ, RZ, RZ ;  /* 0x000000ffff197224 */ /* 0x000fe400078e00ff */
[----:B--2---:R-:W-:Y:S01]  /*1970*/  IMAD.U32 R24, R4, 0x10000, RZ ;  /* 0x0001000004187824 */ /* 0x004fe200078e00ff */
[----:B------:R-:W-:Y:S06]  /*1980*/  BRA `(.L_x_3233) ;  /* 0x0000000400987947 */ /* 0x000fec0003800000 */
.L_x_3240:
        /* <DEDUP_REMOVED lines=12> */
.L_x_3247:
        /* <DEDUP_REMOVED lines=20> */
.L_x_3249:
[----:B------:R-:W-:Y:S05]  /*1b90*/  BSYNC.RECONVERGENT B0 ;  /* 0x0000000000007941 */ /* 0x000fea0003800200 */
.L_x_3248:
[----:B------:R-:W-:Y:S01]  /*1ba0*/  IMAD.SHL.U32 R0, R0, 0x100000, RZ ;  /* 0x0010000000007824 */ /* 0x000fe200078e00ff */
[----:B------:R-:W-:-:S04]  /*1bb0*/  LEA R3, R3, 0x3b800000, 0x17 ;  /* 0x3b80000003037811 */ /* 0x000fc800078eb8ff */
[----:B------:R-:W-:Y:S01]  /*1bc0*/  LOP3.LUT R24, R3, R0, R7, 0xfe, !PT ;  /* 0x0000000003187212 */ /* 0x000fe200078efe07 */
[----:B------:R-:W-:Y:S06]  /*1bd0*/  BRA `(.L_x_3233) ;  /* 0x0000000400047947 */ /* 0x000fec0003800000 */
.L_x_3246:
        /* <DEDUP_REMOVED lines=20> */
.L_x_3251:
[----:B------:R-:W-:Y:S05]  /*1d20*/  BSYNC.RECONVERGENT B0 ;  /* 0x0000000000007941 */ /* 0x000fea0003800200 */
.L_x_3250:
[----:B------:R-:W-:Y:S01]  /*1d30*/  IMAD.SHL.U32 R0, R0, 0x200000, RZ ;  /* 0x0020000000007824 */ /* 0x000fe200078e00ff */
[----:B------:R-:W-:-:S04]  /*1d40*/  LEA R3, R3, 0x37800000, 0x17 ;  /* 0x3780000003037811 */ /* 0x000fc800078eb8ff */
[----:B------:R-:W-:Y:S01]  /*1d50*/  LOP3.LUT R24, R3, R0, R7, 0xfe, !PT ;  /* 0x0000000003187212 */ /* 0x000fe200078efe07 */
[----:B------:R-:W-:Y:S06]  /*1d60*/  BRA `(.L_x_3233) ;  /* 0x0000000000a07947 */ /* 0x000fec0003800000 */
.L_x_3245:
        /* <DEDUP_REMOVED lines=15> */
.L_x_3232:
        /* <DEDUP_REMOVED lines=16> */
.L_x_3254:
[----:B------:R-:W-:Y:S01]  /*1f60*/  CS2R R24, SRZ ;  /* 0x0000000000187805 */ /* 0x000fe2000001ff00 */
[----:B------:R-:W-:Y:S06]  /*1f70*/  BRA `(.L_x_3233) ;  /* 0x00000000001c7947 */ /* 0x000fec0003800000 */
.L_x_3253:
[----:B------:R-:W2:Y:S01]  /*1f80*/  LDG.E.64 R4, desc[UR36][R4.64] ;  /* 0x0000002404047981 */ /* 0x000ea2000c1e1b00 */
[----:B------:R-:W-:Y:S01]  /*1f90*/  IMAD.MOV.U32 R25, RZ, RZ, RZ ;  /* 0x000000ffff197224 */ /* 0x000fe200078e00ff */
[----:B--2---:R0:W2:Y:S01]  /*1fa0*/  I2F.U64 R24, R4 ;  /* 0x0000000400187312 */ /* 0x0040a20000301000 */
[----:B------:R-:W-:Y:S05]  /*1fb0*/  BRA `(.L_x_3233) ;  /* 0x00000000000c7947 */ /* 0x000fea0003800000 */
.L_x_3252:
[----:B------:R-:W2:Y:S01]  /*1fc0*/  LDG.E R4, desc[UR36][R4.64] ;  /* 0x0000002404047981 */ /* 0x000ea2000c1e1900 */
[----:B------:R-:W-:Y:S01]  /*1fd0*/  IMAD.MOV.U32 R25, RZ, RZ, RZ ;  /* 0x000000ffff197224 */ /* 0x000fe200078e00ff */
[----:B--2---:R-:W-:-:S07]  /*1fe0*/  I2FP.F32.U32 R24, R4 ;  /* 0x0000000400187245 */ /* 0x004fce0000201000 */
.L_x_3233:
[----:B------:R-:W-:Y:S05]  /*1ff0*/  BSYNC.RECONVERGENT B6 ;  /* 0x0000000000067941 */ /* 0x000fea0003800200 */
.L_x_3227:
[----:B------:R-:W-:-:S07]  /*2000*/  VIADD R29, R29, 0x80 ;  /* 0x000000801d1d7836 */ /* 0x000fce0000000000 */
.L_x_3226:
[----:B------:R-:W-:Y:S05]  /*2010*/  BSYNC.RECONVERGENT B7 ;  /* 0x0000000000077941 */ /* 0x000fea0003800200 */
.L_x_3225:
        /* <DEDUP_REMOVED lines=24> */
[----:B--2---:R0:W2:Y:S01]  /*21a0*/  I2F.S16 R22, R4 ;  /* 0x0000000400167306 */ /* 0x0040a20000101400 */
[----:B------:R-:W-:Y:S05]  /*21b0*/  BRA `(.L_x_3263) ;  /* 0x0000000c00807947 */ /* 0x000fea0003800000 */
.L_x_3261:
[----:B------:R-:W2:Y:S01]  /*21c0*/  LDG.E.U8 R4, desc[UR36][R4.64] ;  /* 0x0000002404047981 */ /* 0x000ea2000c1e1100 */
[----:B------:R-:W-:Y:S01]  /*21d0*/  IMAD.MOV.U32 R23, RZ, RZ, RZ ;  /* 0x000000ffff177224 */ /* 0x000fe200078e00ff */
[----:B--2---:R-:W-:Y:S01]  /*21e0*/  I2FP.F32.U32 R22, R4 ;  /* 0x0000000400167245 */ /* 0x004fe20000201000 */
[----:B------:R-:W-:Y:S06]  /*21f0*/  BRA `(.L_x_3263) ;  /* 0x0000000c00707947 */ /* 0x000fec0003800000 */
.L_x_3260:
        /* <DEDUP_REMOVED lines=10> */
.L_x_3265:
[----:B------:R-:W2:Y:S01]  /*22a0*/  LDG.E R4, desc[UR36][R4.64] ;  /* 0x0000002404047981 */ /* 0x000ea2000c1e1900 */
[----:B------:R-:W-:Y:S01]  /*22b0*/  IMAD.MOV.U32 R23, RZ, RZ, RZ ;  /* 0x000000ffff177224 */ /* 0x000fe200078e00ff */
[----:B--2---:R-:W-:Y:S01]  /*22c0*/  I2FP.F32.S32 R22, R4 ;  /* 0x0000000400167245 */ /* 0x004fe20000201400 */
[----:B------:R-:W-:Y:S06]  /*22d0*/  BRA `(.L_x_3263) ;  /* 0x0000000c00387947 */ /* 0x000fec0003800000 */
.L_x_3264:
[----:B------:R-:W2:Y:S01]  /*22e0*/  LDG.E.U16 R4, desc[UR36][R4.64] ;  /* 0x0000002404047981 */ /* 0x000ea2000c1e1500 */
[----:B------:R-:W-:Y:S01]  /*22f0*/  IMAD.MOV.U32 R23, RZ, RZ, RZ ;  /* 0x000000ffff177224 */ /* 0x000fe200078e00ff */
[----:B--2---:R4:W0:Y:S01]  /*2300*/  I2F.S16 R22, R4 ;  /* 0x0000000400167306 */ /* 0x0048220000101400 */
[----:B------:R-:W-:Y:S05]  /*2310*/  BRA `(.L_x_3263) ;  /* 0x0000000c00287947 */ /* 0x000fea0003800000 */
.L_x_3259:
        /* <DEDUP_REMOVED lines=9> */
.L_x_3267:
[----:B------:R-:W2:Y:S01]  /*23b0*/  LDG.E.U16 R4, desc[UR36][R4.64] ;  /* 0x0000002404047981 */ /* 0x000ea2000c1e1500 */
[----:B------:R-:W-:Y:S02]  /*23c0*/  IMAD.MOV.U32 R23, RZ, RZ, RZ ;  /* 0x000000ffff177224 */ /* 0x000fe400078e00ff */
[----:B--2---:R-:W-:Y:S01]  /*23d0*/  HADD2.F32 R22, -RZ, R4.H0_H0 ;  /* 0x20000004ff167230 */ /* 0x004fe20000004100 */
[----:B------:R-:W-:Y:S06]  /*23e0*/  BRA `(.L_x_3263) ;  /* 0x0000000800f47947 */ /* 0x000fec0003800000 */
.L_x_3266:
        /* <DEDUP_REMOVED lines=8> */
.L_x_3269:
[----:B------:R-:W2:Y:S02]  /*2470*/  LDG.E R4, desc[UR36][R4.64] ;  /* 0x0000002404047981 */ /* 0x000ea4000c1e1900 */
[--C-:B--2---:R-:W-:Y:S02]  /*2480*/  HADD2.F32 R22, -RZ, R4.reuse.H0_H0 ;  /* 0x20000004ff167230 */ /* 0x104fe40000004100 */
[----:B------:R-:W-:Y:S01]  /*2490*/  HADD2.F32 R23, -RZ, R4.H1_H1 ;  /* 0x30000004ff177230 */ /* 0x000fe20000004100 */
[----:B------:R-:W-:Y:S06]  /*24a0*/  BRA `(.L_x_3263) ;  /* 0x0000000800c47947 */ /* 0x000fec0003800000 */
.L_x_3268:
        /* <DEDUP_REMOVED lines=8> */
.L_x_3258:
        /* <DEDUP_REMOVED lines=13> */
.L_x_3272:
        /* <DEDUP_REMOVED lines=10> */
.L_x_3271:
        /* <DEDUP_REMOVED lines=26> */
.L_x_3274:
        /* <DEDUP_REMOVED lines=14> */
.L_x_3273:
[----:B------:R-:W2:Y:S01]  /*2920*/  LDG.E.U16 R4, desc[UR36][R4.64] ;  /* 0x0000002404047981 */ /* 0x000ea2000c1e1500 */
[----:B------:R-:W-:Y:S02]  /*2930*/  IMAD.MOV.U32 R23, RZ, RZ, RZ ;  /* 0x000000ffff177224 */ /* 0x000fe400078e00ff */
[----:B--2---:R-:W-:Y:S01]  /*2940*/  IMAD.U32 R22, R4, 0x10000, RZ ;  /* 0x0001000004167824 */ /* 0x004fe200078e00ff */
[----:B------:R-:W-:Y:S06]  /*2950*/  BRA `(.L_x_3263) ;  /* 0x0000000400987947 */ /* 0x000fec0003800000 */
.L_x_3270:
        /* <DEDUP_REMOVED lines=12> */
.L_x_3277:
        /* <DEDUP_REMOVED lines=20> */
.L_x_3279:
[----:B------:R-:W-:Y:S05]  /*2b60*/  BSYNC.RECONVERGENT B0 ;  /* 0x0000000000007941 */ /* 0x000fea0003800200 */
.L_x_3278:
[----:B------:R-:W-:Y:S01]  /*2b70*/  IMAD.SHL.U32 R0, R0, 0x100000, RZ ;  /* 0x0010000000007824 */ /* 0x000fe200078e00ff */
[----:B------:R-:W-:-:S04]  /*2b80*/  LEA R3, R3, 0x3b800000, 0x17 ;  /* 0x3b80000003037811 */ /* 0x000fc800078eb8ff */
[----:B------:R-:W-:Y:S01]  /*2b90*/  LOP3.LUT R22, R3, R0, R7, 0xfe, !PT ;  /* 0x0000000003167212 */ /* 0x000fe200078efe07 */
[----:B------:R-:W-:Y:S06]  /*2ba0*/  BRA `(.L_x_3263) ;  /* 0x0000000400047947 */ /* 0x000fec0003800000 */
.L_x_3276:
        /* <DEDUP_REMOVED lines=20> */
.L_x_3281:
[----:B------:R-:W-:Y:S05]  /*2cf0*/  BSYNC.RECONVERGENT B0 ;  /* 0x0000000000007941 */ /* 0x000fea0003800200 */
.L_x_3280:
[----:B------:R-:W-:Y:S01]  /*2d00*/  IMAD.SHL.U32 R0, R0, 0x200000, RZ ;  /* 0x0020000000007824 */ /* 0x000fe200078e00ff */
[----:B------:R-:W-:-:S04]  /*2d10*/  LEA R3, R3, 0x37800000, 0x17 ;  /* 0x3780000003037811 */ /* 0x000fc800078eb8ff */
[----:B------:R-:W-:Y:S01]  /*2d20*/  LOP3.LUT R22, R3, R0, R7, 0xfe, !PT ;  /* 0x0000000003167212 */ /* 0x000fe200078efe07 */
[----:B------:R-:W-:Y:S06]  /*2d30*/  BRA `(.L_x_3263) ;  /* 0x0000000000a07947 */ /* 0x000fec0003800000 */
.L_x_3275:
        /* <DEDUP_REMOVED lines=15> */
.L_x_3262:
        /* <DEDUP_REMOVED lines=16> */
.L_x_3284:
[----:B------:R-:W-:Y:S01]  /*2f30*/  CS2R R22, SRZ ;  /* 0x0000000000167805 */ /* 0x000fe2000001ff00 */
[----:B------:R-:W-:Y:S06]  /*2f40*/  BRA `(.L_x_3263) ;  /* 0x00000000001c7947 */ /* 0x000fec0003800000 */
.L_x_3283:
[----:B------:R-:W2:Y:S01]  /*2f50*/  LDG.E.64 R4, desc[UR36][R4.64] ;  /* 0x0000002404047981 */ /* 0x000ea2000c1e1b00 */
[----:B------:R-:W-:Y:S01]  /*2f60*/  IMAD.MOV.U32 R23, RZ, RZ, RZ ;  /* 0x000000ffff177224 */ /* 0x000fe200078e00ff */
[----:B--2---:R0:W2:Y:S01]  /*2f70*/  I2F.U64 R22, R4 ;  /* 0x0000000400167312 */ /* 0x0040a20000301000 */
[----:B------:R-:W-:Y:S05]  /*2f80*/  BRA `(.L_x_3263) ;  /* 0x00000000000c7947 */ /* 0x000fea0003800000 */
.L_x_3282:
[----:B------:R-:W2:Y:S01]  /*2f90*/  LDG.E R4, desc[UR36][R4.64] ;  /* 0x0000002404047981 */ /* 0x000ea2000c1e1900 */
[----:B------:R-:W-:Y:S01]  /*2fa0*/  IMAD.MOV.U32 R23, RZ, RZ, RZ ;  /* 0x000000ffff177224 */ /* 0x000fe200078e00ff */
[----:B--2---:R-:W-:-:S07]  /*2fb0*/  I2FP.F32.U32 R22, R4 ;  /* 0x0000000400167245 */ /* 0x004fce0000201000 */
.L_x_3263:
[----:B------:R-:W-:Y:S05]  /*2fc0*/  BSYNC.RECONVERGENT B6 ;  /* 0x0000000000067941 */ /* 0x000fea0003800200 */
.L_x_3257:
[----:B------:R-:W-:-:S07]  /*2fd0*/  VIADD R29, R29, 0x80 ;  /* 0x000000801d1d7836 */ /* 0x000fce0000000000 */
.L_x_3256:
[----:B------:R-:W-:Y:S05]  /*2fe0*/  BSYNC.RECONVERGENT B7 ;  /* 0x0000000000077941 */ /* 0x000fea0003800200 */
.L_x_3255:
[----:B------:R-:W-:Y:S01]  /*2ff0*/  ISETP.GE.AND P0, PT, R29, R26, PT ;  /* 0x0000001a1d00720c */ /* 0x000fe20003f06270 */
[----:B------:R-:W-:Y:S01]  /*3000*/  BSSY.RECONVERGENT B6, `(.L_x_3285) ;  /* 0x00000e8000067945 */ /* 0x000fe20003800200 */
[----:B------:R-:W-:-:S11]  /*3010*/  CS2R R18, SRZ ;  /* 0x0000000000127805 */ /* 0x000fd6000001ff00 */
        /* <DEDUP_REMOVED lines=21> */
.L_x_3290:
[----:B------:R-:W2:Y:S02]  /*3170*/  LDG.E.U8 R4, desc[UR36][R4.64] ;  /* 0x0000002404047981 */ /* 0x000ea4000c1e1100 */
[----:B--2---:R-:W-:Y:S01]  /*3180*/  I2FP.F32.U32 R18, R4 ;  /* 0x0000000400127245 */ /* 0x004fe20000201000 */
[----:B------:R-:W-:Y:S06]  /*3190*/  BRA `(.L_x_3286) ;  /* 0x0000000c00387947 */ /* 0x000fec0003800000 */
.L_x_3289:
        /* <DEDUP_REMOVED lines=9> */
.L_x_3293:
[----:B------:R-:W2:Y:S02]  /*3230*/  LDG.E R4, desc[UR36][R4.64] ;  /* 0x0000002404047981 */ /* 0x000ea4000c1e1900 */
[----:B--2---:R-:W-:Y:S01]  /*3240*/  I2FP.F32.S32 R18, R4 ;  /* 0x0000000400127245 */ /* 0x004fe20000201400 */
[----:B------:R-:W-:Y:S06]  /*3250*/  BRA `(.L_x_3286) ;  /* 0x0000000c00087947 */ /* 0x000fec0003800000 */
.L_x_3292:
[----:B------:R-:W2:Y:S02]  /*3260*/  LDG.E.U16 R4, desc[UR36][R4.64] ;  /* 0x0000002404047981 */ /* 0x000ea4000c1e1500 */
[----:B--2---:R0:W2:Y:S01]  /*3270*/  I2F.S16 R18, R4 ;  /* 0x0000000400127306 */ /* 0x0040a20000101400 */
[----:B------:R-:W-:Y:S05]  /*3280*/  BRA `(.L_x_3286) ;  /* 0x0000000800fc7947 */ /* 0x000fea0003800000 */
.L_x_3288:
        /* <DEDUP_REMOVED lines=8> */
.L_x_3295:
[----:B------:R-:W2:Y:S02]  /*3310*/  LDG.E.U16 R4, desc[UR36][R4.64] ;  /* 0x0000002404047981 */ /* 0x000ea4000c1e1500 */
[----:B--2---:R-:W-:Y:S01]  /*3320*/  HADD2.F32 R18, -RZ, R4.H0_H0 ;  /* 0x20000004ff127230 */ /* 0x004fe20000004100 */
[----:B------:R-:W-:Y:S06]  /*3330*/  BRA `(.L_x_3286) ;  /* 0x0000000800d07947 */ /* 0x000fec0003800000 */
.L_x_3294:
        /* <DEDUP_REMOVED lines=8> */
.L_x_3297:
[----:B------:R-:W2:Y:S02]  /*33c0*/  LDG.E R4, desc[UR36][R4.64] ;  /* 0x0000002404047981 */ /* 0x000ea4000c1e1900 */
[--C-:B--2---:R-:W-:Y:S02]  /*33d0*/  HADD2.F32 R18, -RZ, R4.reuse.H0_H0 ;  /* 0x20000004ff127230 */ /* 0x104fe40000004100 */
[----:B------:R-:W-:Y:S01]  /*33e0*/  HADD2.F32 R19, -RZ, R4.H1_H1 ;  /* 0x30000004ff137230 */ /* 0x000fe20000004100 */
[----:B------:R-:W-:Y:S06]  /*33f0*/  BRA `(.L_x_3286) ;  /* 0x0000000800a07947 */ /* 0x000fec0003800000 */
.L_x_3296:
[----:B------:R-:W2:Y:S01]  /*3400*/  LDG.E.64 R4, desc[UR36][R4.64] ;  /* 0x0000002404047981 */ /* 0x000ea2000c1e1b00 */
[----:B------:R-:W-:Y:S01]  /*3410*/  UMOV UR4, 0xf0000000 ;  /* 0xf000000000047882 */ /* 0x000fe20000000000 */
[----:B------:R-:W-:Y:S01]  /*3420*/  UMOV UR5, 0x380fffff ;  /* 0x380fffff00057882 */ /* 0x000fe20000000000 */
[----:B--2---:R-:W0:Y:S01]  /*3430*/  F2F.F32.F64 R18, R4 ;  /* 0x0000000400127310 */ /* 0x004e220000301000 */
[----:B------:R-:W-:-:S14]  /*3440*/  DSETP.GEU.AND P0, PT, |R4|, UR4, PT ;  /* 0x0000000404007e2a */ /* 0x000fdc000bf0e200 */
[----:B0-----:R-:W-:Y:S01]  /*3450*/  @!P0 FMUL R18, R18, 1.175494350822287508e-38 ;  /* 0x0080000012128820 */ /* 0x001fe20000400000 */
[----:B------:R-:W-:Y:S06]  /*3460*/  BRA `(.L_x_3286) ;  /* 0x0000000800847947 */ /* 0x000fec0003800000 */
.L_x_3287:
        /* <DEDUP_REMOVED lines=12> */
.L_x_3300:
        /* <DEDUP_REMOVED lines=10> */
.L_x_3299:
        /* <DEDUP_REMOVED lines=25> */
.L_x_3302:
        /* <DEDUP_REMOVED lines=13> */
.L_x_3301:
[----:B------:R-:W2:Y:S02]  /*3830*/  LDG.E.U16 R4, desc[UR36][R4.64] ;  /* 0x0000002404047981 */ /* 0x000ea4000c1e1500 */
[----:B--2---:R-:W-:Y:S01]  /*3840*/  IMAD.U32 R18, R4, 0x10000, RZ ;  /* 0x0001000004127824 */ /* 0x004fe200078e00ff */
[----:B------:R-:W-:Y:S06]  /*3850*/  BRA `(.L_x_3286) ;  /* 0x0000000400887947 */ /* 0x000fec0003800000 */
.L_x_3298:
        /* <DEDUP_REMOVED lines=11> */
.L_x_3305:
        /* <DEDUP_REMOVED lines=20> */
.L_x_3307:
[----:B------:R-:W-:Y:S05]  /*3a50*/  BSYNC.RECONVERGENT B0 ;  /* 0x0000000000007941 */ /* 0x000fea0003800200 */
.L_x_3306:
[----:B------:R-:W-:Y:S01]  /*3a60*/  IMAD.SHL.U32 R0, R0, 0x100000, RZ ;  /* 0x0010000000007824 */ /* 0x000fe200078e00ff */
[----:B------:R-:W-:-:S04]  /*3a70*/  LEA R3, R3, 0x3b800000, 0x17 ;  /* 0x3b80000003037811 */ /* 0x000fc800078eb8ff */
[----:B------:R-:W-:Y:S01]  /*3a80*/  LOP3.LUT R18, R3, R0, R7, 0xfe, !PT ;  /* 0x0000000003127212 */ /* 0x000fe200078efe07 */
[----:B------:R-:W-:Y:S06]  /*3a90*/  BRA `(.L_x_3286) ;  /* 0x0000000000f87947 */ /* 0x000fec0003800000 */
.L_x_3304:
        /* <DEDUP_REMOVED lines=20> */
.L_x_3309:
[----:B------:R-:W-:Y:S05]  /*3be0*/  BSYNC.RECONVERGENT B0 ;  /* 0x0000000000007941 */ /* 0x000fea0003800200 */
.L_x_3308:
[----:B------:R-:W-:Y:S01]  /*3bf0*/  IMAD.SHL.U32 R0, R0, 0x200000, RZ ;  /* 0x0020000000007824 */ /* 0x000fe200078e00ff */
[----:B------:R-:W-:-:S04]  /*3c00*/  LEA R3, R3, 0x37800000, 0x17 ;  /* 0x3780000003037811 */ /* 0x000fc800078eb8ff */
[----:B------:R-:W-:Y:S01]  /*3c10*/  LOP3.LUT R18, R3, R0, R7, 0xfe, !PT ;  /* 0x0000000003127212 */ /* 0x000fe200078efe07 */
[----:B------:R-:W-:Y:S06]  /*3c20*/  BRA `(.L_x_3286) ;  /* 0x0000000000947947 */ /* 0x000fec0003800000 */
.L_x_3303:
        /* <DEDUP_REMOVED lines=14> */
.L_x_3291:
        /* <DEDUP_REMOVED lines=16> */
.L_x_3312:
[----:B------:R-:W-:Y:S01]  /*3e10*/  IMAD.MOV.U32 R18, RZ, RZ, RZ ;  /* 0x000000ffff127224 */ /* 0x000fe200078e00ff */
[----:B------:R-:W-:Y:S06]  /*3e20*/  BRA `(.L_x_3286) ;  /* 0x0000000000147947 */ /* 0x000fec0003800000 */
.L_x_3311:
[----:B------:R-:W2:Y:S02]  /*3e30*/  LDG.E.64 R4, desc[UR36][R4.64] ;  /* 0x0000002404047981 */ /* 0x000ea4000c1e1b00 */
[----:B--2---:R0:W2:Y:S01]  /*3e40*/  I2F.U64 R18, R4 ;  /* 0x0000000400127312 */ /* 0x0040a20000301000 */
[----:B------:R-:W-:Y:S05]  /*3e50*/  BRA `(.L_x_3286) ;  /* 0x0000000000087947 */ /* 0x000fea0003800000 */
.L_x_3310:
[----:B------:R-:W2:Y:S02]  /*3e60*/  LDG.E R4, desc[UR36][R4.64] ;  /* 0x0000002404047981 */ /* 0x000ea4000c1e1900 */
[----:B--2---:R-:W-:-:S07]  /*3e70*/  I2FP.F32.U32 R18, R4 ;  /* 0x0000000400127245 */ /* 0x004fce0000201000 */
.L_x_3286:
[----:B------:R-:W-:Y:S05]  /*3e80*/  BSYNC.RECONVERGENT B6 ;  /* 0x0000000000067941 */ /* 0x000fea0003800200 */
.L_x_3285:
[----:B------:R-:W1:Y:S01]  /*3e90*/  LDC.U8 R28, c[0x0][0x3bc] ;  /* 0x0000ef00ff1c7b82 */ /* 0x000e620000000000 */
[C---:B------:R-:W-:Y:S01]  /*3ea0*/  ISETP.GE.AND P0, PT, R27.reuse, R26, PT ;  /* 0x0000001a1b00720c */ /* 0x040fe20003f06270 */
[----:B------:R-:W-:Y:S01]  /*3eb0*/  BSSY.RECONVERGENT B0, `(.L_x_3313) ;  /* 0x0000012000007945 */ /* 0x000fe20003800200 */
[C---:B------:R-:W-:Y:S01]  /*3ec0*/  VIADD R29, R27.reuse, 0x80 ;  /* 0x000000801b1d7836 */ /* 0x040fe20000000000 */
[----:B------:R-:W-:Y:S01]  /*3ed0*/  CS2R R6, SRZ ;  /* 0x0000000000067805 */ /* 0x000fe2000001ff00 */
[----:B0-2---:R-:W-:-:S09]  /*3ee0*/  VIADD R5, R27, 0x100 ;  /* 0x000001001b057836 */ /* 0x005fd20000000000 */
[----:B------:R-:W-:Y:S05]  /*3ef0*/  @P0 BRA `(.L_x_3314) ;  /* 0x0000000000340947 */ /* 0x000fea0003800000 */
[----:B------:R-:W0:Y:S01]  /*3f00*/  LDC.64 R8, c[0x0][0x388] ;  /* 0x0000e200ff087b82 */ /* 0x000e220000000a00 */
[----:B------:R-:W2:Y:S01]  /*3f10*/  LDCU UR4, c[0x0][0x390] ;  /* 0x00007200ff0477ac */ /* 0x000ea20008000800 */
[C---:B-----5:R-:W-:Y:S02]  /*3f20*/  FSETP.NEU.FTZ.AND P4, PT, R17.reuse, +INF , PT ;  /* 0x7f8000001100780b */ /* 0x060fe40003f9d000 */
[C---:B-1-3--:R-:W-:Y:S02]  /*3f30*/  FSETP.NEU.FTZ.AND P1, PT, R16.reuse, -INF , PT ;  /* 0xff8000001000780b */ /* 0x04afe40003f3d000 */
[----:B------:R-:W-:Y:S02]  /*3f40*/  FSETP.NEU.FTZ.AND P2, PT, R16, +INF , PT ;  /* 0x7f8000001000780b */ /* 0x000fe40003f5d000 */
[C---:B------:R-:W-:Y:S02]  /*3f50*/  FSETP.NEU.FTZ.AND P5, PT, R17.reuse, -INF , PT ;  /* 0xff8000001100780b */ /* 0x040fe40003fbd000 */
[----:B------:R-:W-:-:S02]  /*3f60*/  FSETP.NAN.FTZ.AND P3, PT, |R17|, |R17|, PT ;  /* 0x400000111100720b */ /* 0x000fc40003f78200 */
[C---:B--2---:R-:W-:Y:S02]  /*3f70*/  FSEL R0, R16.reuse, UR4, P1 ;  /* 0x0000000410007c08 */ /* 0x044fe40008800000 */
[----:B------:R-:W-:Y:S02]  /*3f80*/  FSETP.NAN.FTZ.AND P1, PT, |R16|, |R16|, PT ;  /* 0x400000101000720b */ /* 0x000fe40003f38200 */
[----:B0-----:R-:W-:Y:S02]  /*3f90*/  FSEL R3, R0, R9, P2 ;  /* 0x0000000900037208 */ /* 0x001fe40001000000 */
[----:B------:R-:W-:Y:S02]  /*3fa0*/  @P4 FSEL R9, R17, UR4, P5 ;  /* 0x0000000411094c08 */ /* 0x000fe4000a800000 */
[-C--:B------:R-:W-:Y:S02]  /*3fb0*/  FSEL R6, R3, R8.reuse, !P1 ;  /* 0x0000000803067208 */ /* 0x080fe40004800000 */
[----:B------:R-:W-:-:S07]  /*3fc0*/  FSEL R7, R9, R8, !P3 ;  /* 0x0000000809077208 */ /* 0x000fce0005800000 */
.L_x_3314:
[----:B------:R-:W-:Y:S05]  /*3fd0*/  BSYNC.RECONVERGENT B0 ;  /* 0x0000000000007941 */ /* 0x000fea0003800200 */
.L_x_3313:
[-C--:B------:R-:W-:Y:S01]  /*3fe0*/  ISETP.GE.AND P2, PT, R29, R26.reuse, PT ;  /* 0x0000001a1d00720c */ /* 0x080fe20003f46270 */
[----:B------:R-:W-:Y:S01]  /*3ff0*/  BSSY.RECONVERGENT B0, `(.L_x_3315) ;  /* 0x0000012000007945 */ /* 0x000fe20003800200 */
[----:B------:R-:W-:Y:S01]  /*4000*/  ISETP.GE.AND P1, PT, R5, R26, PT ;  /* 0x0000001a0500720c */ /* 0x000fe20003f26270 */
[----:B------:R-:W-:Y:S01]  /*4010*/  VIADD R5, R27, 0x180 ;  /* 0x000001801b057836 */ /* 0x000fe20000000000 */
[----:B-1-3-5:R-:W-:-:S09]  /*4020*/  CS2R R16, SRZ ;  /* 0x0000000000107805 */ /* 0x02afd2000001ff00 */
[----:B------:R-:W-:Y:S05]  /*4030*/  @P2 BRA `(.L_x_3316) ;  /* 0x0000000000342947 */ /* 0x000fea0003800000 */
[----:B------:R-:W0:Y:S01]  /*4040*/  LDC.64 R8, c[0x0][0x388] ;  /* 0x0000e200ff087b82 */ /* 0x000e220000000a00 */
[----:B------:R-:W1:Y:S01]  /*4050*/  LDCU UR4, c[0x0][0x390] ;  /* 0x00007200ff0477ac */ /* 0x000e620008000800 */
[C---:B------:R-:W-:Y:S02]  /*4060*/  FSETP.NEU.FTZ.AND P3, PT, R25.reuse, +INF , PT ;  /* 0x7f8000001900780b */ /* 0x040fe40003f7d000 */
[C---:B------:R-:W-:Y:S02]  /*4070*/  FSETP.NEU.FTZ.AND P4, PT, R24.reuse, -INF , PT ;  /* 0xff8000001800780b */ /* 0x040fe40003f9d000 */
[----:B------:R-:W-:Y:S02]  /*4080*/  FSETP.NEU.FTZ.AND P2, PT, R24, +INF , PT ;  /* 0x7f8000001800780b */ /* 0x000fe40003f5d000 */
[C---:B------:R-:W-:Y:S02]  /*4090*/  FSETP.NEU.FTZ.AND P6, PT, R25.reuse, -INF , PT ;  /* 0xff8000001900780b */ /* 0x040fe40003fdd000 */
[----:B------:R-:W-:-:S02]  /*40a0*/  FSETP.NAN.FTZ.AND P5, PT, |R25|, |R25|, PT ;  /* 0x400000191900720b */ /* 0x000fc40003fb8200 */
[C---:B-1----:R-:W-:Y:S02]  /*40b0*/  FSEL R0, R24.reuse, UR4, P4 ;  /* 0x0000000418007c08 */ /* 0x042fe4000a000000 */
[----:B------:R-:W-:Y:S02]  /*40c0*/  FSETP.NAN.FTZ.AND P4, PT, |R24|, |R24|, PT ;  /* 0x400000181800720b */ /* 0x000fe40003f98200 */
[----:B0-----:R-:W-:Y:S02]  /*40d0*/  FSEL R3, R0, R9, P2 ;  /* 0x0000000900037208 */ /* 0x001fe40001000000 */
[----:B------:R-:W-:Y:S02]  /*40e0*/  @P3 FSEL R9, R25, UR4, P6 ;  /* 0x0000000419093c08 */ /* 0x000fe4000b000000 */
[-C--:B------:R-:W-:Y:S02]  /*40f0*/  FSEL R16, R3, R8.reuse, !P4 ;  /* 0x0000000803107208 */ /* 0x080fe40006000000 */
[----:B------:R-:W-:-:S07]  /*4100*/  FSEL R17, R9, R8, !P5 ;  /* 0x0000000809117208 */ /* 0x000fce0006800000 */
.L_x_3316:
[----:B------:R-:W-:Y:S05]  /*4110*/  BSYNC.RECONVERGENT B0 ;  /* 0x0000000000007941 */ /* 0x000fea0003800200 */
.L_x_3315:
[----:B------:R-:W-:Y:S01]  /*4120*/  BSSY.RECONVERGENT B0, `(.L_x_3317) ;  /* 0x0000011000007945 */ /* 0x000fe20003800200 */
[----:B------:R-:W-:Y:S02]  /*4130*/  ISETP.GE.AND P2, PT, R5, R26, PT ;  /* 0x0000001a0500720c */ /* 0x000fe40003f46270 */
[----:B------:R-:W-:Y:S01]  /*4140*/  CS2R R24, SRZ ;  /* 0x0000000000187805 */ /* 0x000fe2000001ff00 */
[----:B------:R-:W-:Y:S10]  /*4150*/  @P1 BRA `(.L_x_3318) ;  /* 0x0000000000341947 */ /* 0x000ff40003800000 */
[----:B----4-:R-:W0:Y:S01]  /*4160*/  LDC.64 R4, c[0x0][0x388] ;  /* 0x0000e200ff047b82 */ /* 0x010e220000000a00 */
        /* <DEDUP_REMOVED lines=12> */
.L_x_3318:
[----:B------:R-:W-:Y:S05]  /*4230*/  BSYNC.RECONVERGENT B0 ;  /* 0x0000000000007941 */ /* 0x000fea0003800200 */
.L_x_3317:
[----:B------:R-:W-:Y:S01]  /*4240*/  BSSY.RECONVERGENT B0, `(.L_x_3319) ;  /* 0x0000010000007945 */ /* 0x000fe20003800200 */
[----:B------:R-:W-:-:S03]  /*4250*/  CS2R R22, SRZ ;  /* 0x0000000000167805 */ /* 0x000fc6000001ff00 */
[----:B------:R-:W-:Y:S05]  /*4260*/  @P2 BRA `(.L_x_3320) ;  /* 0x0000000000342947 */ /* 0x000fea0003800000 */
        /* <DEDUP_REMOVED lines=13> */
.L_x_3320:
[----:B------:R-:W-:Y:S05]  /*4340*/  BSYNC.RECONVERGENT B0 ;  /* 0x0000000000007941 */ /* 0x000fea0003800200 */
.L_x_3319:
[----:B------:R-:W-:Y:S04]  /*4350*/  BSSY.RECONVERGENT B6, `(.L_x_3321) ;  /* 0x00000fd000067945 */ /* 0x000fe80003800200 */
[----:B------:R-:W-:Y:S05]  /*4360*/  @P0 BRA `(.L_x_3322) ;  /* 0x0000000c00ec0947 */ /* 0x000fea0003800000 */
[----:B------:R-:W0:Y:S01]  /*4370*/  LDCU UR4, c[0x0][0x3c0] ;  /* 0x00007800ff0477ac */ /* 0x000e220008000800 */
[----:B------:R-:W1:Y:S01]  /*4380*/  LDC.64 R8, c[0x0][0x3a0] ;  /* 0x0000e800ff087b82 */ /* 0x000e620000000a00 */
[----:B------:R-:W-:Y:S01]  /*4390*/  IMAD R0, R2, 0x200, R27 ;  /* 0x0000020002007824 */ /* 0x000fe200078e021b */
[----:B----4-:R-:W-:-:S03]  /*43a0*/  PRMT R4, R28, 0x9910, RZ ;  /* 0x000099101c047816 */ /* 0x010fc600000000ff */
        /* <DEDUP_REMOVED lines=18> */
.L_x_3326:
[----:B------:R-:W0:Y:S01]  /*44d0*/  F2I.S64.TRUNC R6, R6 ;  /* 0x0000000600067311 */ /* 0x000e22000020d900 */
[----:B------:R-:W-:Y:S02]  /*44e0*/  IMAD.MOV.U32 R27, RZ, RZ, R29 ;  /* 0x000000ffff1b7224 */ /* 0x000fe400078e001d */
[----:B0-----:R-:W-:-:S05]  /*44f0*/  IMAD.MOV.U32 R3, RZ, RZ, R6 ;  /* 0x000000ffff037224 */ /* 0x001fca00078e0006 */
[----:B------:R3:W-:Y:S01]  /*4500*/  STG.E.U8 desc[UR36][R8.64], R3 ;  /* 0x0000000308007986 */ /* 0x0007e2000c101124 */
[----:B------:R-:W-:Y:S05]  /*4510*/  BRA `(.L_x_3322) ;  /* 0x0000000c00807947 */ /* 0x000fea0003800000 */
.L_x_3325:
        /* <DEDUP_REMOVED lines=10> */
.L_x_3329:
[----:B------:R-:W0:Y:S01]  /*45c0*/  F2I.FTZ.TRUNC.NTZ R3, R6 ;  /* 0x0000000600037305 */ /* 0x000e22000021f100 */
[----:B------:R-:W-:Y:S01]  /*45d0*/  IMAD.MOV.U32 R27, RZ, RZ, R29 ;  /* 0x000000ffff1b7224 */ /* 0x000fe200078e001d */
[----:B0-----:R2:W-:Y:S01]  /*45e0*/  STG.E desc[UR36][R8.64], R3 ;  /* 0x0000000308007986 */ /* 0x0015e2000c101924 */
[----:B------:R-:W-:Y:S05]  /*45f0*/  BRA `(.L_x_3322) ;  /* 0x0000000c00487947 */ /* 0x000fea0003800000 */
.L_x_3328:
[----:B------:R-:W0:Y:S01]  /*4600*/  F2I.FTZ.TRUNC.NTZ R3, R6 ;  /* 0x0000000600037305 */ /* 0x000e22000021f100 */
[----:B------:R-:W-:Y:S01]  /*4610*/  IMAD.MOV.U32 R27, RZ, RZ, R29 ;  /* 0x000000ffff1b7224 */ /* 0x000fe200078e001d */
[----:B0-----:R0:W-:Y:S01]  /*4620*/  STG.E.U16 desc[UR36][R8.64], R3 ;  /* 0x0000000308007986 */ /* 0x0011e2000c101524 */
[----:B------:R-:W-:Y:S05]  /*4630*/  BRA `(.L_x_3322) ;  /* 0x0000000c00387947 */ /* 0x000fea0003800000 */
.L_x_3324:
        /* <DEDUP_REMOVED lines=9> */
.L_x_3331:
[----:B------:R-:W-:Y:S01]  /*46d0*/  F2FP.F16.F32.PACK_AB R6, RZ, R6 ;  /* 0x00000006ff06723e */ /* 0x000fe200000000ff */
[----:B------:R-:W-:-:S04]  /*46e0*/  IMAD.MOV.U32 R27, RZ, RZ, R29 ;  /* 0x000000ffff1b7224 */ /* 0x000fc800078e001d */
[----:B------:R0:W-:Y:S01]  /*46f0*/  STG.E.U16 desc[UR36][R8.64], R6 ;  /* 0x0000000608007986 */ /* 0x0001e2000c101524 */
[----:B------:R-:W-:Y:S05]  /*4700*/  BRA `(.L_x_3322) ;  /* 0x0000000c00047947 */ /* 0x000fea0003800000 */
.L_x_3330:
[----:B------:R-:W-:-:S13]  /*4710*/  ISETP.NE.AND P0, PT, R0, 0x7, PT ;  /* 0x000000070000780c */ /* 0x000fda0003f05270 */
[----:B------:R-:W-:Y:S05]  /*4720*/  @!P0 BRA `(.L_x_3332) ;  /* 0x00000000002c8947 */ /* 0x000fea0003800000 */
[----:B------:R-:W-:-:S13]  /*4730*/  ISETP.NE.AND P0, PT, R0, 0x8, PT ;  /* 0x000000080000780c */ /* 0x000fda0003f05270 */
[----:B------:R-:W-:Y:S05]  /*4740*/  @!P0 BRA `(.L_x_3333) ;  /* 0x0000000000148947 */ /* 0x000fea0003800000 */
[----:B------:R-:W-:-:S13]  /*4750*/  ISETP.NE.AND P0, PT, R0, 0x9, PT ;  /* 0x000000090000780c */ /* 0x000fda0003f05270 */
[----:B------:R-:W-:Y:S05]  /*4760*/  @P0 BRA `(.L_x_3327) ;  /* 0x0000000800480947 */ /* 0x000fea0003800000 */
[----:B------:R0:W-:Y:S01]  /*4770*/  STG.E.64 desc[UR36][R8.64], R6 ;  /* 0x0000000608007986 */ /* 0x0001e2000c101b24 */
[----:B------:R-:W-:Y:S01]  /*4780*/  IMAD.MOV.U32 R27, RZ, RZ, R29 ;  /* 0x000000ffff1b7224 */ /* 0x000fe200078e001d */
[----:B------:R-:W-:Y:S06]  /*4790*/  BRA `(.L_x_3322) ;  /* 0x0000000800e07947 */ /* 0x000fec0003800000 */
.L_x_3333:
[----:B------:R-:W-:Y:S01]  /*47a0*/  F2FP.F16.F32.PACK_AB R7, R7, R6 ;  /* 0x000000060707723e */ /* 0x000fe200000000ff */
[----:B------:R-:W-:-:S04]  /*47b0*/  IMAD.MOV.U32 R27, RZ, RZ, R29 ;  /* 0x000000ffff1b7224 */ /* 0x000fc800078e001d */
[----:B------:R0:W-:Y:S01]  /*47c0*/  STG.E desc[UR36][R8.64], R7 ;  /* 0x0000000708007986 */ /* 0x0001e2000c101924 */
[----:B------:R-:W-:Y:S05]  /*47d0*/  BRA `(.L_x_3322) ;  /* 0x0000000800d07947 */ /* 0x000fea0003800000 */
.L_x_3332:
[----:B------:R-:W-:Y:S01]  /*47e0*/  FMUL.FTZ R4, R6, 1 ;  /* 0x3f80000006047820 */ /* 0x000fe20000410000 */
[----:B------:R-:W-:-:S05]  /*47f0*/  IMAD.MOV.U32 R27, RZ, RZ, R29 ;  /* 0x000000ffff1b7224 */ /* 0x000fca00078e001d */
[----:B------:R-:W0:Y:S02]  /*4800*/  F2F.F64.F32 R4, R4 ;  /* 0x0000000400047310 */ /* 0x000e240000201800 */
[----:B0-----:R0:W-:Y:S01]  /*4810*/  STG.E.64 desc[UR36][R8.64], R4 ;  /* 0x0000000408007986 */ /* 0x0011e2000c101b24 */
[----:B------:R-:W-:Y:S05]  /*4820*/  BRA `(.L_x_3322) ;  /* 0x0000000800bc7947 */ /* 0x000fea0003800000 */
.L_x_3323:
        /* <DEDUP_REMOVED lines=9> */
[----:B------:R-:W-:Y:S01]  /*48c0*/  IMAD.MOV.U32 R27, RZ, RZ, R29 ;  /* 0x000000ffff1b7224 */ /* 0x000fe200078e001d */
[----:B------:R-:W-:-:S04]  /*48d0*/  FSETP.NEU.FTZ.AND P1, PT, R7, RZ, PT ;  /* 0x000000ff0700720b */ /* 0x000fc80003f3d000 */
[----:B------:R-:W-:-:S04]  /*48e0*/  PLOP3.LUT P0, PT, P0, P1, PT, 0xf8, 0x8f ;  /* 0x00000000008f781c */ /* 0x000fc80000703f70 */
[----:B------:R-:W-:-:S05]  /*48f0*/  SEL R3, RZ, 0x1, !P0 ;  /* 0x00000001ff037807 */ /* 0x000fca0004000000 */
[----:B------:R0:W-:Y:S01]  /*4900*/  STG.E.U8 desc[UR36][R8.64], R3 ;  /* 0x0000000308007986 */ /* 0x0001e2000c101124 */
[----:B------:R-:W-:Y:S05]  /*4910*/  BRA `(.L_x_3322) ;  /* 0x0000000800807947 */ /* 0x000fea0003800000 */
.L_x_3336:
[----:B------:R-:W-:Y:S01]  /*4920*/  FMUL.FTZ R4, R6, 1 ;  /* 0x3f80000006047820 */ /* 0x000fe20000410000 */
[----:B------:R-:W-:Y:S01]  /*4930*/  FMUL.FTZ R7, R7, 1 ;  /* 0x3f80000007077820 */ /* 0x000fe20000410000 */
[----:B------:R-:W-:-:S04]  /*4940*/  IMAD.MOV.U32 R27, RZ, RZ, R29 ;  /* 0x000000ffff1b7224 */ /* 0x000fc800078e001d */
[----:B------:R-:W-:Y:S08]  /*4950*/  F2F.F64.F32 R4, R4 ;  /* 0x0000000400047310 */ /* 0x000ff00000201800 */
[----:B------:R-:W0:Y:S02]  /*4960*/  F2F.F64.F32 R6, R7 ;  /* 0x0000000700067310 */ /* 0x000e240000201800 */
[----:B0-----:R0:W-:Y:S01]  /*4970*/  STG.E.128 desc[UR36][R8.64], R4 ;  /* 0x0000000408007986 */ /* 0x0011e2000c101d24 */
[----:B------:R-:W-:Y:S05]  /*4980*/  BRA `(.L_x_3322) ;  /* 0x0000000800647947 */ /* 0x000fea0003800000 */
.L_x_3335:
        /* <DEDUP_REMOVED lines=18> */
.L_x_3340:
[----:B------:R-:W-:Y:S05]  /*4ab0*/  BSYNC.RECONVERGENT B0 ;  /* 0x0000000000007941 */ /* 0x000fea0003800200 */
.L_x_3339:
[----:B------:R-:W-:Y:S01]  /*4ac0*/  LOP3.LUT R5, R0, 0x80, R5, 0xf8, !PT ;  /* 0x0000008000057812 */ /* 0x000fe200078ef805 */
[----:B------:R-:W-:-:S04]  /*4ad0*/  IMAD.MOV.U32 R27, RZ, RZ, R29 ;  /* 0x000000ffff1b7224 */ /* 0x000fc800078e001d */
[----:B------:R0:W-:Y:S01]  /*4ae0*/  STG.E.U8 desc[UR36][R8.64], R5 ;  /* 0x0000000508007986 */ /* 0x0001e2000c101124 */
[----:B------:R-:W-:Y:S05]  /*4af0*/  BRA `(.L_x_3322) ;  /* 0x0000000800087947 */ /* 0x000fea0003800000 */
.L_x_3338:
        /* <DEDUP_REMOVED lines=14> */
.L_x_3342:
[----:B------:R-:W-:Y:S05]  /*4be0*/  BSYNC.RECONVERGENT B0 ;  /* 0x0000000000007941 */ /* 0x000fea0003800200 */
.L_x_3341:
[----:B------:R-:W-:Y:S01]  /*4bf0*/  LOP3.LUT R3, R0, 0x80, R5, 0xf8, !PT ;  /* 0x0000008000037812 */ /* 0x000fe200078ef805 */
[----:B------:R-:W-:-:S04]  /*4c00*/  IMAD.MOV.U32 R27, RZ, RZ, R29 ;  /* 0x000000ffff1b7224 */ /* 0x000fc800078e001d */
[----:B------:R0:W-:Y:S01]  /*4c10*/  STG.E.U8 desc[UR36][R8.64], R3 ;  /* 0x0000000308007986 */ /* 0x0001e2000c101124 */
[----:B------:R-:W-:Y:S05]  /*4c20*/  BRA `(.L_x_3322) ;  /* 0x0000000400bc7947 */ /* 0x000fea0003800000 */
.L_x_3337:
[----:B------:R-:W-:Y:S01]  /*4c30*/  F2FP.BF16.F32.PACK_AB R6, RZ, R6 ;  /* 0x00000006ff06723e */ /* 0x000fe200000010ff */
[----:B------:R-:W-:-:S04]  /*4c40*/  IMAD.MOV.U32 R27, RZ, RZ, R29 ;  /* 0x000000ffff1b7224 */ /* 0x000fc800078e001d */
[----:B------:R0:W-:Y:S01]  /*4c50*/  STG.E.U16 desc[UR36][R8.64], R6 ;  /* 0x0000000608007986 */ /* 0x0001e2000c101524 */
[----:B------:R-:W-:Y:S05]  /*4c60*/  BRA `(.L_x_3322) ;  /* 0x0000000400ac7947 */ /* 0x000fea0003800000 */
.L_x_3334:
        /* <DEDUP_REMOVED lines=12> */
.L_x_3345:
[----:B------:R-:W-:Y:S01]  /*4d30*/  LOP3.LUT R0, R6, 0x7fffffff, RZ, 0xc0, !PT ;  /* 0x7fffffff06007812 */ /* 0x000fe200078ec0ff */
[----:B------:R-:W-:Y:S01]  /*4d40*/  BSSY.RECONVERGENT B0, `(.L_x_3346) ;  /* 0x0000013000007945 */ /* 0x000fe20003800200 */
[----:B------:R-:W-:Y:S02]  /*4d50*/  IMAD.MOV.U32 R4, RZ, RZ, 0x80 ;  /* 0x00000080ff047424 */ /* 0x000fe400078e00ff */
        /* <DEDUP_REMOVED lines=9> */
.L_x_3348:
[----:B------:R-:W-:-:S04]  /*4df0*/  SHF.R.U32.HI R0, RZ, 0x14, R6 ;  /* 0x00000014ff007819 */ /* 0x000fc80000011606 */
[----:B------:R-:W-:-:S04]  /*4e00*/  LOP3.LUT R3, R0, 0x1, RZ, 0xc0, !PT ;  /* 0x0000000100037812 */ /* 0x000fc800078ec0ff */
[----:B------:R-:W-:-:S04]  /*4e10*/  IADD3 R0, PT, PT, R6, 0x487ffff, R3 ;  /* 0x0487ffff06007810 */ /* 0x000fc80007ffe003 */
[----:B------:R-:W-:-:S04]  /*4e20*/  SHF.R.U32.HI R0, RZ, 0x14, R0 ;  /* 0x00000014ff007819 */ /* 0x000fc80000011600 */
[----:B------:R-:W-:-:S07]  /*4e30*/  LOP3.LUT R0, R0, 0xff, RZ, 0xc0, !PT ;  /* 0x000000ff00007812 */ /* 0x000fce00078ec0ff */
.L_x_3349:
[----:B------:R-:W-:-:S04]  /*4e40*/  SHF.R.U32.HI R3, RZ, 0x18, R6 ;  /* 0x00000018ff037819 */ /* 0x000fc80000011606 */
[----:B------:R-:W-:-:S04]  /*4e50*/  LOP3.LUT R0, R0, 0x80, R3, 0xf8, !PT ;  /* 0x0000008000007812 */ /* 0x000fc800078ef803 */
[----:B------:R-:W-:-:S07]  /*4e60*/  PRMT R4, R0, 0x7610, R4 ;  /* 0x0000761000047816 */ /* 0x000fce0000000004 */
.L_x_3347:
[----:B------:R-:W-:Y:S05]  /*4e70*/  BSYNC.RECONVERGENT B0 ;  /* 0x0000000000007941 */ /* 0x000fea0003800200 */
.L_x_3346:
[----:B------:R0:W-:Y:S01]  /*4e80*/  STG.E.U8 desc[UR36][R8.64], R4 ;  /* 0x0000000408007986 */ /* 0x0001e2000c101124 */
[----:B------:R-:W-:Y:S01]  /*4e90*/  IMAD.MOV.U32 R27, RZ, RZ, R29 ;  /* 0x000000ffff1b7224 */ /* 0x000fe200078e001d */
[----:B------:R-:W-:Y:S06]  /*4ea0*/  BRA `(.L_x_3322) ;  /* 0x00000004001c7947 */ /* 0x000fec0003800000 */
.L_x_3344:
        /* <DEDUP_REMOVED lines=12> */
.L_x_3352:
[----:B------:R-:W-:-:S04]  /*4f70*/  SHF.R.U32.HI R0, RZ, 0x15, R6 ;  /* 0x00000015ff007819 */ /* 0x000fc80000011606 */
[----:B------:R-:W-:-:S04]  /*4f80*/  LOP3.LUT R3, R0, 0x1, RZ, 0xc0, !PT ;  /* 0x0000000100037812 */ /* 0x000fc800078ec0ff */
[----:B------:R-:W-:-:S04]  /*4f90*/  IADD3 R0, PT, PT, R6, 0x88fffff, R3 ;  /* 0x088fffff06007810 */ /* 0x000fc80007ffe003 */
[----:B------:R-:W-:-:S04]  /*4fa0*/  SHF.R.U32.HI R0, RZ, 0x15, R0 ;  /* 0x00000015ff007819 */ /* 0x000fc80000011600 */
[----:B------:R-:W-:-:S07]  /*4fb0*/  LOP3.LUT R0, R0, 0xff, RZ, 0xc0, !PT ;  /* 0x000000ff00007812 */ /* 0x000fce00078ec0ff */
.L_x_3353:
[----:B------:R-:W-:-:S04]  /*4fc0*/  SHF.R.U32.HI R3, RZ, 0x18, R6 ;  /* 0x00000018ff037819 */ /* 0x000fc80000011606 */
[----:B------:R-:W-:-:S04]  /*4fd0*/  LOP3.LUT R0, R0, 0x80, R3, 0xf8, !PT ;  /* 0x0000008000007812 */ /* 0x000fc800078ef803 */
[----:B------:R-:W-:-:S07]  /*4fe0*/  PRMT R4, R0, 0x7610, R4 ;  /* 0x0000761000047816 */ /* 0x000fce0000000004 */
.L_x_3351:
[----:B------:R-:W-:Y:S05]  /*4ff0*/  BSYNC.RECONVERGENT B0 ;  /* 0x0000000000007941 */ /* 0x000fea0003800200 */
.L_x_3350:
[----:B------:R0:W-:Y:S01]  /*5000*/  STG.E.U8 desc[UR36][R8.64], R4 ;  /* 0x0000000408007986 */ /* 0x0001e2000c101124 */
[----:B------:R-:W-:Y:S01]  /*5010*/  IMAD.MOV.U32 R27, RZ, RZ, R29 ;  /* 0x000000ffff1b7224 */ /* 0x000fe200078e001d */
[----:B------:R-:W-:Y:S06]  /*5020*/  BRA `(.L_x_3322) ;  /* 0x0000000000bc7947 */ /* 0x000fec0003800000 */
.L_x_3343:
[----:B------:R-:W-:-:S13]  /*5030*/  ISETP.NE.AND P0, PT, R0, 0x1c, PT ;  /* 0x0000001c0000780c */ /* 0x000fda0003f05270 */
[----:B------:R-:W-:Y:S05]  /*5040*/  @!P0 BRA `(.L_x_3354) ;  /* 0x0000000000a88947 */ /* 0x000fea0003800000 */
[----:B------:R-:W-:-:S13]  /*5050*/  ISETP.NE.AND P0, PT, R0, 0x1d, PT ;  /* 0x0000001d0000780c */ /* 0x000fda0003f05270 */
[----:B------:R-:W-:Y:S05]  /*5060*/  @!P0 BRA `(.L_x_3355) ;  /* 0x0000000000908947 */ /* 0x000fea0003800000 */
[----:B------:R-:W-:-:S13]  /*5070*/  ISETP.NE.AND P0, PT, R0, 0x2c, PT ;  /* 0x0000002c0000780c */ /* 0x000fda0003f05270 */
[----:B------:R-:W-:Y:S05]  /*5080*/  @!P0 BRA `(.L_x_3356) ;  /* 0x0000000000488947 */ /* 0x000fea0003800000 */
.L_x_3327:
        /* <DEDUP_REMOVED lines=16> */
.L_x_3357:
[----:B------:R-:W-:Y:S01]  /*5190*/  IMAD.MOV.U32 R27, RZ, RZ, R29 ;  /* 0x000000ffff1b7224 */ /* 0x000fe200078e001d */
[----:B------:R-:W-:Y:S06]  /*51a0*/  BRA `(.L_x_3322) ;  /* 0x00000000005c7947 */ /* 0x000fec0003800000 */
.L_x_3356:
        /* <DEDUP_REMOVED lines=16> */
.L_x_3355:
[----:B------:R-:W0:Y:S01]  /*52b0*/  F2I.U64.TRUNC R6, R6 ;  /* 0x0000000600067311 */ /* 0x000e22000020d800 */
[----:B------:R-:W-:Y:S01]  /*52c0*/  IMAD.MOV.U32 R27, RZ, RZ, R29 ;  /* 0x000000ffff1b7224 */ /* 0x000fe200078e001d */
[----:B0-----:R0:W-:Y:S01]  /*52d0*/  STG.E.64 desc[UR36][R8.64], R6 ;  /* 0x0000000608007986 */ /* 0x0011e2000c101b24 */
[----:B------:R-:W-:Y:S05]  /*52e0*/  BRA `(.L_x_3322) ;  /* 0x00000000000c7947 */ /* 0x000fea0003800000 */
.L_x_3354:
[----:B------:R-:W0:Y:S01]  /*52f0*/  F2I.FTZ.U32.TRUNC.NTZ R3, R6 ;  /* 0x0000000600037305 */ /* 0x000e22000021f000 */
[----:B------:R-:W-:Y:S01]  /*5300*/  IMAD.MOV.U32 R27, RZ, RZ, R29 ;  /* 0x000000ffff1b7224 */ /* 0x000fe200078e001d */
[----:B0-----:R0:W-:Y:S06]  /*5310*/  STG.E desc[UR36][R8.64], R3 ;  /* 0x0000000308007986 */ /* 0x0011ec000c101924 */
.L_x_3322:
[----:B------:R-:W-:Y:S05]  /*5320*/  BSYNC.RECONVERGENT B6 ;  /* 0x0000000000067941 */ /* 0x000fea0003800200 */
.L_x_3321:
[----:B------:R-:W-:Y:S01]  /*5330*/  ISETP.GE.AND P0, PT, R27, R26, PT ;  /* 0x0000001a1b00720c */ /* 0x000fe20003f06270 */
[----:B------:R-:W-:-:S12]  /*5340*/  BSSY.RECONVERGENT B6, `(.L_x_3358) ;  /* 0x00001ce000067945 */ /* 0x000fd80003800200 */
[----:B------:R-:W-:Y:S05]  /*5350*/  @P0 BRA `(.L_x_3359) ;  /* 0x0000001c00300947 */ /* 0x000fea0003800000 */
[----:B------:R-:W5:Y:S01]  /*5360*/  LDCU UR4, c[0x0][0x3c0] ;  /* 0x00007800ff0477ac */ /* 0x000f620008000800 */
[----:B0123--:R-:W0:Y:S01]  /*5370*/  LDC.64 R8, c[0x0][0x3a0] ;  /* 0x0000e800ff087b82 */ /* 0x00fe220000000a00 */
[----:B------:R-:W-:Y:S01]  /*5380*/  IMAD R0, R2, 0x200, R27 ;  /* 0x0000020002007824 */ /* 0x000fe200078e021b */
[----:B----4-:R-:W-:-:S03]  /*5390*/  PRMT R4, R28, 0x9910, RZ ;  /* 0x000099101c047816 */ /* 0x010fc600000000ff */
        /* <DEDUP_REMOVED lines=17> */
.L_x_3363:
[----:B------:R-:W0:Y:S02]  /*54b0*/  F2I.S64.TRUNC R16, R16 ;  /* 0x0000001000107311 */ /* 0x000e24000020d900 */
[----:B0-----:R-:W-:-:S05]  /*54c0*/  IMAD.MOV.U32 R3, RZ, RZ, R16 ;  /* 0x000000ffff037224 */ /* 0x001fca00078e0010 */
[----:B------:R0:W-:Y:S01]  /*54d0*/  STG.E.U8 desc[UR36][R8.64], R3 ;  /* 0x0000000308007986 */ /* 0x0001e2000c101124 */
[----:B------:R-:W-:Y:S05]  /*54e0*/  BRA `(.L_x_3365) ;  /* 0x0000000c002c7947 */ /* 0x000fea0003800000 */
.L_x_3362:
        /* <DEDUP_REMOVED lines=9> */
.L_x_3367:
[----:B------:R-:W0:Y:S02]  /*5580*/  F2I.FTZ.TRUNC.NTZ R3, R16 ;  /* 0x0000001000037305 */ /* 0x000e24000021f100 */
[----:B0-----:R3:W-:Y:S01]  /*5590*/  STG.E desc[UR36][R8.64], R3 ;  /* 0x0000000308007986 */ /* 0x0017e2000c101924 */
[----:B------:R-:W-:Y:S05]  /*55a0*/  BRA `(.L_x_3365) ;  /* 0x0000000800fc7947 */ /* 0x000fea0003800000 */
.L_x_3366:
[----:B------:R-:W0:Y:S02]  /*55b0*/  F2I.FTZ.TRUNC.NTZ R3, R16 ;  /* 0x0000001000037305 */ /* 0x000e24000021f100 */
[----:B0-----:R2:W-:Y:S01]  /*55c0*/  STG.E.U16 desc[UR36][R8.64], R3 ;  /* 0x0000000308007986 */ /* 0x0015e2000c101524 */
[----:B------:R-:W-:Y:S05]  /*55d0*/  BRA `(.L_x_3365) ;  /* 0x0000000800f07947 */ /* 0x000fea0003800000 */
.L_x_3361:
        /* <DEDUP_REMOVED lines=8> */
.L_x_3369:
[----:B------:R-:W-:-:S05]  /*5660*/  F2FP.F16.F32.PACK_AB R16, RZ, R16 ;  /* 0x00000010ff10723e */ /* 0x000fca00000000ff */
[----:B------:R0:W-:Y:S01]  /*5670*/  STG.E.U16 desc[UR36][R8.64], R16 ;  /* 0x0000001008007986 */ /* 0x0001e2000c101524 */
[----:B------:R-:W-:Y:S05]  /*5680*/  BRA `(.L_x_3365) ;  /* 0x0000000800c47947 */ /* 0x000fea0003800000 */
.L_x_3368:
[----:B------:R-:W-:-:S13]  /*5690*/  ISETP.NE.AND P0, PT, R0, 0x7, PT ;  /* 0x000000070000780c */ /* 0x000fda0003f05270 */
[----:B------:R-:W-:Y:S05]  /*56a0*/  @!P0 BRA `(.L_x_3370) ;  /* 0x0000000000248947 */ /* 0x000fea0003800000 */
[----:B------:R-:W-:-:S13]  /*56b0*/  ISETP.NE.AND P0, PT, R0, 0x8, PT ;  /* 0x000000080000780c */ /* 0x000fda0003f05270 */
[----:B------:R-:W-:Y:S05]  /*56c0*/  @!P0 BRA `(.L_x_3371) ;  /* 0x0000000000108947 */ /* 0x000fea0003800000 */
[----:B------:R-:W-:-:S13]  /*56d0*/  ISETP.NE.AND P0, PT, R0, 0x9, PT ;  /* 0x000000090000780c */ /* 0x000fda0003f05270 */
[----:B------:R-:W-:Y:S05]  /*56e0*/  @P0 BRA `(.L_x_3364) ;  /* 0x0000000400d40947 */ /* 0x000fea0003800000 */
[----:B------:R0:W-:Y:S01]  /*56f0*/  STG.E.64 desc[UR36][R8.64], R16 ;  /* 0x0000001008007986 */ /* 0x0001e2000c101b24 */
[----:B------:R-:W-:Y:S05]  /*5700*/  BRA `(.L_x_3365) ;  /* 0x0000000800a47947 */ /* 0x000fea0003800000 */
.L_x_3371:
[----:B------:R-:W-:-:S05]  /*5710*/  F2FP.F16.F32.PACK_AB R17, R17, R16 ;  /* 0x000000101111723e */ /* 0x000fca00000000ff */
[----:B------:R0:W-:Y:S01]  /*5720*/  STG.E desc[UR36][R8.64], R17 ;  /* 0x0000001108007986 */ /* 0x0001e2000c101924 */
[----:B------:R-:W-:Y:S05]  /*5730*/  BRA `(.L_x_3365) ;  /* 0x0000000800987947 */ /* 0x000fea0003800000 */
.L_x_3370:
[----:B------:R-:W-:-:S06]  /*5740*/  FMUL.FTZ R4, R16, 1 ;  /* 0x3f80000010047820 */ /* 0x000fcc0000410000 */
[----:B------:R-:W0:Y:S02]  /*5750*/  F2F.F64.F32 R4, R4 ;  /* 0x0000000400047310 */ /* 0x000e240000201800 */
[----:B0-----:R0:W-:Y:S01]  /*5760*/  STG.E.64 desc[UR36][R8.64], R4 ;  /* 0x0000000408007986 */ /* 0x0011e2000c101b24 */
[----:B------:R-:W-:Y:S05]  /*5770*/  BRA `(.L_x_3365) ;  /* 0x0000000800887947 */ /* 0x000fea0003800000 */
.L_x_3360:
        /* <DEDUP_REMOVED lines=13> */
.L_x_3375:
        /* <DEDUP_REMOVED lines=16> */
.L_x_3378:
[----:B------:R-:W-:-:S04]  /*5950*/  SHF.R.U32.HI R16, RZ, 0x18, R16 ;  /* 0x00000018ff107819 */ /* 0x000fc80000011610 */
[----:B------:R-:W-:-:S04]  /*5960*/  LOP3.LUT R3, R3, 0x80, R16, 0xf8, !PT ;  /* 0x0000008003037812 */ /* 0x000fc800078ef810 */
[----:B------:R-:W-:-:S07]  /*5970*/  PRMT R4, R3, 0x7610, R4 ;  /* 0x0000761003047816 */ /* 0x000fce0000000004 */
.L_x_3377:
[----:B------:R-:W-:Y:S05]  /*5980*/  BSYNC.RECONVERGENT B0 ;  /* 0x0000000000007941 */ /* 0x000fea0003800200 */
.L_x_3376:
[----:B------:R0:W-:Y:S01]  /*5990*/  STG.E.U8 desc[UR36][R8.64], R4 ;  /* 0x0000000408007986 */ /* 0x0001e2000c101124 */
[----:B------:R-:W-:Y:S05]  /*59a0*/  BRA `(.L_x_3365) ;  /* 0x0000000400fc7947 */ /* 0x000fea0003800000 */
.L_x_3374:
        /* <DEDUP_REMOVED lines=16> */
.L_x_3381:
[----:B------:R-:W-:-:S04]  /*5ab0*/  SHF.R.U32.HI R16, RZ, 0x18, R16 ;  /* 0x00000018ff107819 */ /* 0x000fc80000011610 */
[----:B------:R-:W-:-:S04]  /*5ac0*/  LOP3.LUT R3, R3, 0x80, R16, 0xf8, !PT ;  /* 0x0000008003037812 */ /* 0x000fc800078ef810 */
[----:B------:R-:W-:-:S07]  /*5ad0*/  PRMT R4, R3, 0x7610, R4 ;  /* 0x0000761003047816 */ /* 0x000fce0000000004 */
.L_x_3380:
[----:B------:R-:W-:Y:S05]  /*5ae0*/  BSYNC.RECONVERGENT B0 ;  /* 0x0000000000007941 */ /* 0x000fea0003800200 */
.L_x_3379:
[----:B------:R0:W-:Y:S01]  /*5af0*/  STG.E.U8 desc[UR36][R8.64], R4 ;  /* 0x0000000408007986 */ /* 0x0001e2000c101124 */
[----:B------:R-:W-:Y:S05]  /*5b00*/  BRA `(.L_x_3365) ;  /* 0x0000000400a47947 */ /* 0x000fea0003800000 */
.L_x_3373:
        /* <DEDUP_REMOVED lines=21> */
.L_x_3383:
[----:B------:R-:W0:Y:S02]  /*5c60*/  F2I.U64.TRUNC R16, R16 ;  /* 0x0000001000107311 */ /* 0x000e24000020d800 */
[----:B0-----:R0:W-:Y:S01]  /*5c70*/  STG.E.64 desc[UR36][R8.64], R16 ;  /* 0x0000001008007986 */ /* 0x0011e2000c101b24 */
[----:B------:R-:W-:Y:S05]  /*5c80*/  BRA `(.L_x_3365) ;  /* 0x0000000400447947 */ /* 0x000fea0003800000 */
.L_x_3382:
[----:B------:R-:W0:Y:S02]  /*5c90*/  F2I.FTZ.U32.TRUNC.NTZ R3, R16 ;  /* 0x0000001000037305 */ /* 0x000e24000021f000 */
[----:B0-----:R0:W-:Y:S01]  /*5ca0*/  STG.E desc[UR36][R8.64], R3 ;  /* 0x0000000308007986 */ /* 0x0011e2000c101924 */
[----:B------:R-:W-:Y:S05]  /*5cb0*/  BRA `(.L_x_3365) ;  /* 0x0000000400387947 */ /* 0x000fea0003800000 */
.L_x_3372:
[----:B------:R-:W-:-:S13]  /*5cc0*/  ISETP.GT.AND P0, PT, R0, 0xe, PT ;  /* 0x0000000e0000780c */ /* 0x000fda0003f04270 */
[----:B------:R-:W-:Y:S05]  /*5cd0*/  @P0 BRA `(.L_x_3384) ;  /* 0x0000000000400947 */ /* 0x000fea0003800000 */
[----:B------:R-:W-:-:S13]  /*5ce0*/  ISETP.NE.AND P0, PT, R0, 0xa, PT ;  /* 0x0000000a0000780c */ /* 0x000fda0003f05270 */
[----:B------:R-:W-:Y:S05]  /*5cf0*/  @!P0 BRA `(.L_x_3385) ;  /* 0x0000000000208947 */ /* 0x000fea0003800000 */
[----:B------:R-:W-:-:S13]  /*5d00*/  ISETP.NE.AND P0, PT, R0, 0xb, PT ;  /* 0x0000000b0000780c */ /* 0x000fda0003f05270 */
[----:B------:R-:W-:Y:S05]  /*5d10*/  @P0 BRA `(.L_x_3364) ;  /* 0x0000000000480947 */ /* 0x000fea0003800000 */
[----:B------:R-:W-:Y:S02]  /*5d20*/  FSETP.NEU.FTZ.AND P0, PT, R16, RZ, PT ;  /* 0x000000ff1000720b */ /* 0x000fe40003f1d000 */
[----:B------:R-:W-:-:S04]  /*5d30*/  FSETP.NEU.FTZ.AND P1, PT, R17, RZ, PT ;  /* 0x000000ff1100720b */ /* 0x000fc80003f3d000 */
[----:B------:R-:W-:-:S04]  /*5d40*/  PLOP3.LUT P0, PT, P0, P1, PT, 0xf8, 0x8f ;  /* 0x00000000008f781c */ /* 0x000fc80000703f70 */
[----:B------:R-:W-:-:S05]  /*5d50*/  SEL R3, RZ, 0x1, !P0 ;  /* 0x00000001ff037807 */ /* 0x000fca0004000000 */
[----:B------:R0:W-:Y:S01]  /*5d60*/  STG.E.U8 desc[UR36][R8.64], R3 ;  /* 0x0000000308007986 */ /* 0x0001e2000c101124 */
[----:B------:R-:W-:Y:S05]  /*5d70*/  BRA `(.L_x_3365) ;  /* 0x0000000400087947 */ /* 0x000fea0003800000 */
.L_x_3385:
[----:B------:R-:W-:Y:S01]  /*5d80*/  FMUL.FTZ R4, R16, 1 ;  /* 0x3f80000010047820 */ /* 0x000fe20000410000 */
[----:B------:R-:W-:-:S05]  /*5d90*/  FMUL.FTZ R6, R17, 1 ;  /* 0x3f80000011067820 */ /* 0x000fca0000410000 */
[----:B------:R-:W-:Y:S08]  /*5da0*/  F2F.F64.F32 R4, R4 ;  /* 0x0000000400047310 */ /* 0x000ff00000201800 */
[----:B------:R-:W0:Y:S02]  /*5db0*/  F2F.F64.F32 R6, R6 ;  /* 0x0000000600067310 */ /* 0x000e240000201800 */
[----:B0-----:R0:W-:Y:S01]  /*5dc0*/  STG.E.128 desc[UR36][R8.64], R4 ;  /* 0x0000000408007986 */ /* 0x0011e2000c101d24 */
[----:B------:R-:W-:Y:S05]  /*5dd0*/  BRA `(.L_x_3365) ;  /* 0x0000000000f07947 */ /* 0x000fea0003800000 */
.L_x_3384:
[----:B------:R-:W-:-:S13]  /*5de0*/  ISETP.NE.AND P0, PT, R0, 0xf, PT ;  /* 0x0000000f0000780c */ /* 0x000fda0003f05270 */
[----:B------:R-:W-:Y:S05]  /*5df0*/  @!P0 BRA `(.L_x_3386) ;  /* 0x0000000000e08947 */ /* 0x000fea0003800000 */
[----:B------:R-:W-:-:S13]  /*5e00*/  ISETP.NE.AND P0, PT, R0, 0x17, PT ;  /* 0x000000170000780c */ /* 0x000fda0003f05270 */
[----:B------:R-:W-:Y:S05]  /*5e10*/  @!P0 BRA `(.L_x_3387) ;  /* 0x00000000008c8947 */ /* 0x000fea0003800000 */
[----:B------:R-:W-:-:S13]  /*5e20*/  ISETP.NE.AND P0, PT, R0, 0x18, PT ;  /* 0x000000180000780c */ /* 0x000fda0003f05270 */
[----:B------:R-:W-:Y:S05]  /*5e30*/  @!P0 BRA `(.L_x_3388) ;  /* 0x0000000000448947 */ /* 0x000fea0003800000 */
.L_x_3364:
        /* <DEDUP_REMOVED lines=16> */
.L_x_3389:
[----:B------:R-:W-:Y:S05]  /*5f40*/  BRA `(.L_x_3365) ;  /* 0x0000000000947947 */ /* 0x000fea0003800000 */
.L_x_3388:
        /* <DEDUP_REMOVED lines=12> */
.L_x_3391:
[----:B------:R-:W-:Y:S05]  /*6010*/  BSYNC.RECONVERGENT B0 ;  /* 0x0000000000007941 */ /* 0x000fea0003800200 */
.L_x_3390:
[----:B------:R-:W-:-:S05]  /*6020*/  LOP3.LUT R3, R0, 0x80, R5, 0xf8, !PT ;  /* 0x0000008000037812 */ /* 0x000fca00078ef805 */
[----:B------:R0:W-:Y:S01]  /*6030*/  STG.E.U8 desc[UR36][R8.64], R3 ;  /* 0x0000000308007986 */ /* 0x0001e2000c101124 */
[----:B------:R-:W-:Y:S05]  /*6040*/  BRA `(.L_x_3365) ;  /* 0x0000000000547947 */ /* 0x000fea0003800000 */
.L_x_3387:
        /* <DEDUP_REMOVED lines=11> */
.L_x_3393:
[----:B------:R-:W-:Y:S01]  /*6100*/  IMAD.MOV.U32 R0, RZ, RZ, 0x7f ;  /* 0x0000007fff007424 */ /* 0x000fe200078e00ff */
[----:B------:R-:W-:-:S04]  /*6110*/  ISETP.GT.U32.AND P0, PT, R4, 0x7f800000, PT ;  /* 0x7f8000000400780c */ /* 0x000fc80003f04070 */
[----:B------:R-:W-:-:S09]  /*6120*/  SEL R0, R0, 0x7c, P0 ;  /* 0x0000007c00007807 */ /* 0x000fd20000000000 */
.L_x_3394:
[----:B------:R-:W-:Y:S05]  /*6130*/  BSYNC.RECONVERGENT B0 ;  /* 0x0000000000007941 */ /* 0x000fea0003800200 */
.L_x_3392:
[----:B------:R-:W-:-:S04]  /*6140*/  SHF.R.U32.HI R3, RZ, 0x18, R16 ;  /* 0x00000018ff037819 */ /* 0x000fc80000011610 */
[----:B------:R-:W-:-:S05]  /*6150*/  LOP3.LUT R3, R0, 0x80, R3, 0xf8, !PT ;  /* 0x0000008000037812 */ /* 0x000fca00078ef803 */
[----:B------:R0:W-:Y:S01]  /*6160*/  STG.E.U8 desc[UR36][R8.64], R3 ;  /* 0x0000000308007986 */ /* 0x0001e2000c101124 */
[----:B------:R-:W-:Y:S05]  /*6170*/  BRA `(.L_x_3365) ;  /* 0x0000000000087947 */ /* 0x000fea0003800000 */
.L_x_3386:
[----:B------:R-:W-:-:S05]  /*6180*/  F2FP.BF16.F32.PACK_AB R16, RZ, R16 ;  /* 0x00000010ff10723e */ /* 0x000fca00000010ff */
[----:B------:R0:W-:Y:S02]  /*6190*/  STG.E.U16 desc[UR36][R8.64], R16 ;  /* 0x0000001008007986 */ /* 0x0001e4000c101524 */
.L_x_3365:
        /* <DEDUP_REMOVED lines=24> */
.L_x_3398:
[----:B------:R-:W0:Y:S02]  /*6320*/  F2I.S64.TRUNC R24, R24 ;  /* 0x0000001800187311 */ /* 0x000e24000020d900 */
[----:B0-----:R-:W-:-:S05]  /*6330*/  IMAD.MOV.U32 R3, RZ, RZ, R24 ;  /* 0x000000ffff037224 */ /* 0x001fca00078e0018 */
[----:B------:R0:W-:Y:S01]  /*6340*/  STG.E.U8 desc[UR36][R8.64], R3 ;  /* 0x0000000308007986 */ /* 0x0001e2000c101124 */
[----:B------:R-:W-:Y:S05]  /*6350*/  BRA `(.L_x_3400) ;  /* 0x0000000c002c7947 */ /* 0x000fea0003800000 */
.L_x_3397:
        /* <DEDUP_REMOVED lines=9> */
.L_x_3402:
[----:B------:R-:W0:Y:S02]  /*63f0*/  F2I.FTZ.TRUNC.NTZ R3, R24 ;  /* 0x0000001800037305 */ /* 0x000e24000021f100 */
[----:B0-----:R0:W-:Y:S01]  /*6400*/  STG.E desc[UR36][R8.64], R3 ;  /* 0x0000000308007986 */ /* 0x0011e2000c101924 */
[----:B------:R-:W-:Y:S05]  /*6410*/  BRA `(.L_x_3400) ;  /* 0x0000000800fc7947 */ /* 0x000fea0003800000 */
.L_x_3401:
[----:B------:R-:W0:Y:S02]  /*6420*/  F2I.FTZ.TRUNC.NTZ R3, R24 ;  /* 0x0000001800037305 */ /* 0x000e24000021f100 */
[----:B0-----:R0:W-:Y:S01]  /*6430*/  STG.E.U16 desc[UR36][R8.64], R3 ;  /* 0x0000000308007986 */ /* 0x0011e2000c101524 */
[----:B------:R-:W-:Y:S05]  /*6440*/  BRA `(.L_x_3400) ;  /* 0x0000000800f07947 */ /* 0x000fea0003800000 */
.L_x_3396:
        /* <DEDUP_REMOVED lines=8> */
.L_x_3404:
[----:B------:R-:W-:-:S05]  /*64d0*/  F2FP.F16.F32.PACK_AB R24, RZ, R24 ;  /* 0x00000018ff18723e */ /* 0x000fca00000000ff */
[----:B------:R0:W-:Y:S01]  /*64e0*/  STG.E.U16 desc[UR36][R8.64], R24 ;  /* 0x0000001808007986 */ /* 0x0001e2000c101524 */
[----:B------:R-:W-:Y:S05]  /*64f0*/  BRA `(.L_x_3400) ;  /* 0x0000000800c47947 */ /* 0x000fea0003800000 */
.L_x_3403:
        /* <DEDUP_REMOVED lines=8> */
.L_x_3406:
[----:B------:R-:W-:-:S05]  /*6580*/  F2FP.F16.F32.PACK_AB R25, R25, R24 ;  /* 0x000000181919723e */ /* 0x000fca00000000ff */
[----:B------:R0:W-:Y:S01]  /*6590*/  STG.E desc[UR36][R8.64], R25 ;  /* 0x0000001908007986 */ /* 0x0001e2000c101924 */
[----:B------:R-:W-:Y:S05]  /*65a0*/  BRA `(.L_x_3400) ;  /* 0x0000000800987947 */ /* 0x000fea0003800000 */
.L_x_3405:
[----:B------:R-:W-:-:S06]  /*65b0*/  FMUL.FTZ R4, R24, 1 ;  /* 0x3f80000018047820 */ /* 0x000fcc0000410000 */
[----:B------:R-:W0:Y:S02]  /*65c0*/  F2F.F64.F32 R4, R4 ;  /* 0x0000000400047310 */ /* 0x000e240000201800 */
[----:B0-----:R0:W-:Y:S01]  /*65d0*/  STG.E.64 desc[UR36][R8.64], R4 ;  /* 0x0000000408007986 */ /* 0x0011e2000c101b24 */
[----:B------:R-:W-:Y:S05]  /*65e0*/  BRA `(.L_x_3400) ;  /* 0x0000000800887947 */ /* 0x000fea0003800000 */
.L_x_3395:
        /* <DEDUP_REMOVED lines=13> */
.L_x_3410:
        /* <DEDUP_REMOVED lines=16> */
.L_x_3413:
[----:B------:R-:W-:-:S04]  /*67c0*/  SHF.R.U32.HI R24, RZ, 0x18, R24 ;  /* 0x00000018ff187819 */ /* 0x000fc80000011618 */
[----:B------:R-:W-:-:S04]  /*67d0*/  LOP3.LUT R3, R3, 0x80, R24, 0xf8, !PT ;  /* 0x0000008003037812 */ /* 0x000fc800078ef818 */
[----:B------:R-:W-:-:S07]  /*67e0*/  PRMT R4, R3, 0x7610, R4 ;  /* 0x0000761003047816 */ /* 0x000fce0000000004 */
.L_x_3412:
[----:B------:R-:W-:Y:S05]  /*67f0*/  BSYNC.RECONVERGENT B0 ;  /* 0x0000000000007941 */ /* 0x000fea0003800200 */
.L_x_3411:
[----:B------:R0:W-:Y:S01]  /*6800*/  STG.E.U8 desc[UR36][R8.64], R4 ;  /* 0x0000000408007986 */ /* 0x0001e2000c101124 */
[----:B------:R-:W-:Y:S05]  /*6810*/  BRA `(.L_x_3400) ;  /* 0x0000000400fc7947 */ /* 0x000fea0003800000 */
.L_x_3409:
        /* <DEDUP_REMOVED lines=16> */
.L_x_3416:
[----:B------:R-:W-:-:S04]  /*6920*/  SHF.R.U32.HI R24, RZ, 0x18, R24 ;  /* 0x00000018ff187819 */ /* 0x000fc80000011618 */
[----:B------:R-:W-:-:S04]  /*6930*/  LOP3.LUT R3, R3, 0x80, R24, 0xf8, !PT ;  /* 0x0000008003037812 */ /* 0x000fc800078ef818 */
[----:B------:R-:W-:-:S07]  /*6940*/  PRMT R4, R3, 0x7610, R4 ;  /* 0x0000761003047816 */ /* 0x000fce0000000004 */
.L_x_3415:
[----:B------:R-:W-:Y:S05]  /*6950*/  BSYNC.RECONVERGENT B0 ;  /* 0x0000000000007941 */ /* 0x000fea0003800200 */
.L_x_3414:
[----:B------:R0:W-:Y:S01]  /*6960*/  STG.E.U8 desc[UR36][R8.64], R4 ;  /* 0x0000000408007986 */ /* 0x0001e2000c101124 */
[----:B------:R-:W-:Y:S05]  /*6970*/  BRA `(.L_x_3400) ;  /* 0x0000000400a47947 */ /* 0x000fea0003800000 */
.L_x_3408:
        /* <DEDUP_REMOVED lines=21> */
.L_x_3418:
[----:B------:R-:W0:Y:S02]  /*6ad0*/  F2I.U64.TRUNC R24, R24 ;  /* 0x0000001800187311 */ /* 0x000e24000020d800 */
[----:B0-----:R0:W-:Y:S01]  /*6ae0*/  STG.E.64 desc[UR36][R8.64], R24 ;  /* 0x0000001808007986 */ /* 0x0011e2000c101b24 */
[----:B------:R-:W-:Y:S05]  /*6af0*/  BRA `(.L_x_3400) ;  /* 0x0000000400447947 */ /* 0x000fea0003800000 */
.L_x_3417:
[----:B------:R-:W0:Y:S02]  /*6b00*/  F2I.FTZ.U32.TRUNC.NTZ R3, R24 ;  /* 0x0000001800037305 */ /* 0x000e24000021f000 */
[----:B0-----:R0:W-:Y:S01]  /*6b10*/  STG.E desc[UR36][R8.64], R3 ;  /* 0x0000000308007986 */ /* 0x0011e2000c101924 */
[----:B------:R-:W-:Y:S05]  /*6b20*/  BRA `(.L_x_3400) ;  /* 0x0000000400387947 */ /* 0x000fea0003800000 */
.L_x_3407:
        /* <DEDUP_REMOVED lines=12> */
.L_x_3420:
[----:B------:R-:W-:Y:S01]  /*6bf0*/  FMUL.FTZ R4, R24, 1 ;  /* 0x3f80000018047820 */ /* 0x000fe20000410000 */
[----:B------:R-:W-:-:S05]  /*6c00*/  FMUL.FTZ R6, R25, 1 ;  /* 0x3f80000019067820 */ /* 0x000fca0000410000 */
[----:B------:R-:W-:Y:S08]  /*6c10*/  F2F.F64.F32 R4, R4 ;  /* 0x0000000400047310 */ /* 0x000ff00000201800 */
[----:B------:R-:W0:Y:S02]  /*6c20*/  F2F.F64.F32 R6, R6 ;  /* 0x0000000600067310 */ /* 0x000e240000201800 */
[----:B0-----:R3:W-:Y:S01]  /*6c30*/  STG.E.128 desc[UR36][R8.64], R4 ;  /* 0x0000000408007986 */ /* 0x0017e2000c101d24 */
[----:B------:R-:W-:Y:S05]  /*6c40*/  BRA `(.L_x_3400) ;  /* 0x0000000000f07947 */ /* 0x000fea0003800000 */
.L_x_3419:
[----:B------:R-:W-:-:S13]  /*6c50*/  ISETP.NE.AND P0, PT, R0, 0xf, PT ;  /* 0x0000000f0000780c */ /* 0x000fda0003f05270 */
[----:B------:R-:W-:Y:S05]  /*6c60*/  @!P0 BRA `(.L_x_3421) ;  /* 0x0000000000e08947 */ /* 0x000fea0003800000 */
[----:B------:R-:W-:-:S13]  /*6c70*/  ISETP.NE.AND P0, PT, R0, 0x17, PT ;  /* 0x000000170000780c */ /* 0x000fda0003f05270 */
[----:B------:R-:W-:Y:S05]  /*6c80*/  @!P0 BRA `(.L_x_3422) ;  /* 0x00000000008c8947 */ /* 0x000fea0003800000 */
[----:B------:R-:W-:-:S13]  /*6c90*/  ISETP.NE.AND P0, PT, R0, 0x18, PT ;  /* 0x000000180000780c */ /* 0x000fda0003f05270 */
[----:B------:R-:W-:Y:S05]  /*6ca0*/  @!P0 BRA `(.L_x_3423) ;  /* 0x0000000000448947 */ /* 0x000fea0003800000 */
.L_x_3399:
        /* <DEDUP_REMOVED lines=16> */
.L_x_3424:
[----:B------:R-:W-:Y:S05]  /*6db0*/  BRA `(.L_x_3400) ;  /* 0x0000000000947947 */ /* 0x000fea0003800000 */
.L_x_3423:
        /* <DEDUP_REMOVED lines=12> */
.L_x_3426:
[----:B------:R-:W-:Y:S05]  /*6e80*/  BSYNC.RECONVERGENT B0 ;  /* 0x0000000000007941 */ /* 0x000fea0003800200 */
.L_x_3425:
[----:B------:R-:W-:-:S05]  /*6e90*/  LOP3.LUT R3, R0, 0x80, R5, 0xf8, !PT ;  /* 0x0000008000037812 */ /* 0x000fca00078ef805 */
[----:B------:R1:W-:Y:S01]  /*6ea0*/  STG.E.U8 desc[UR36][R8.64], R3 ;  /* 0x0000000308007986 */ /* 0x0003e2000c101124 */
[----:B------:R-:W-:Y:S05]  /*6eb0*/  BRA `(.L_x_3400) ;  /* 0x0000000000547947 */ /* 0x000fea0003800000 */
.L_x_3422:
        /* <DEDUP_REMOVED lines=11> */
.L_x_3428:
[----:B------:R-:W-:Y:S01]  /*6f70*/  IMAD.MOV.U32 R0, RZ, RZ, 0x7f ;  /* 0x0000007fff007424 */ /* 0x000fe200078e00ff */
[----:B------:R-:W-:-:S04]  /*6f80*/  ISETP.GT.U32.AND P0, PT, R4, 0x7f800000, PT ;  /* 0x7f8000000400780c */ /* 0x000fc80003f04070 */
[----:B------:R-:W-:-:S09]  /*6f90*/  SEL R0, R0, 0x7c, P0 ;  /* 0x0000007c00007807 */ /* 0x000fd20000000000 */
.L_x_3429:
[----:B------:R-:W-:Y:S05]  /*6fa0*/  BSYNC.RECONVERGENT B0 ;  /* 0x0000000000007941 */ /* 0x000fea0003800200 */
.L_x_3427:
[----:B------:R-:W-:-:S04]  /*6fb0*/  SHF.R.U32.HI R3, RZ, 0x18, R24 ;  /* 0x00000018ff037819 */ /* 0x000fc80000011618 */
[----:B------:R-:W-:-:S05]  /*6fc0*/  LOP3.LUT R3, R0, 0x80, R3, 0xf8, !PT ;  /* 0x0000008000037812 */ /* 0x000fca00078ef803 */
[----:B------:R2:W-:Y:S01]  /*6fd0*/  STG.E.U8 desc[UR36][R8.64], R3 ;  /* 0x0000000308007986 */ /* 0x0005e2000c101124 */
[----:B------:R-:W-:Y:S05]  /*6fe0*/  BRA `(.L_x_3400) ;  /* 0x0000000000087947 */ /* 0x000fea0003800000 */
.L_x_3421:
[----:B------:R-:W-:-:S05]  /*6ff0*/  F2FP.BF16.F32.PACK_AB R24, RZ, R24 ;  /* 0x00000018ff18723e */ /* 0x000fca00000010ff */
[----:B------:R0:W-:Y:S02]  /*7000*/  STG.E.U16 desc[UR36][R8.64], R24 ;  /* 0x0000001808007986 */ /* 0x0001e4000c101524 */
.L_x_3400:
[----:B------:R-:W-:-:S07]  /*7010*/  VIADD R27, R27, 0x80 ;  /* 0x000000801b1b7836 */ /* 0x000fce0000000000 */
.L_x_3359:
[----:B------:R-:W-:Y:S05]  /*7020*/  BSYNC.RECONVERGENT B6 ;  /* 0x0000000000067941 */ /* 0x000fea0003800200 */
.L_x_3358:
[----:B------:R-:W-:-:S13]  /*7030*/  ISETP.GE.AND P0, PT, R27, R26, PT ;  /* 0x0000001a1b00720c */ /* 0x000fda0003f06270 */
[----:B------:R-:W-:Y:S05]  /*7040*/  @P0 EXIT ;  /* 0x000000000000094d */ /* 0x000fea0003800000 */
[----:B0--34-:R-:W0:Y:S01]  /*7050*/  LDC.64 R4, c[0x0][0x3a0] ;  /* 0x0000e800ff047b82 */ /* 0x019e220000000a00 */
[----:B------:R-:W1:Y:S01]  /*7060*/  LDCU UR4, c[0x0][0x3c0] ;  /* 0x00007800ff0477ac */ /* 0x000e620008000800 */
[----:B------:R-:W-:Y:S01]  /*7070*/  PRMT R0, R28, 0x9910, RZ ;  /* 0x000099101c007816 */ /* 0x000fe200000000ff */
[----:B------:R-:W-:-:S03]  /*7080*/  IMAD R2, R2, 0x200, R27 ;  /* 0x0000020002027824 */ /* 0x000fc600078e021b */
[----:B------:R-:W-:Y:S01]  /*7090*/  ISETP.GT.AND P1, PT, R0, 0x9, PT ;  /* 0x000000090000780c */ /* 0x000fe20003f24270 */
[----:B-12---:R-:W-:-:S05]  /*70a0*/  IMAD R3, R2, UR4, RZ ;  /* 0x0000000402037c24 */ /* 0x006fca000f8e02ff */
        /* <DEDUP_REMOVED lines=14> */
.L_x_3433:
[----:B------:R-:W0:Y:S02]  /*7190*/  F2I.S64.TRUNC R22, R22 ;  /* 0x0000001600167311 */ /* 0x000e24000020d900 */
[----:B0-----:R-:W-:-:S05]  /*71a0*/  IMAD.MOV.U32 R5, RZ, RZ, R22 ;  /* 0x000000ffff057224 */ /* 0x001fca00078e0016 */
[----:B------:R-:W-:Y:S01]  /*71b0*/  STG.E.U8 desc[UR36][R2.64], R5 ;  /* 0x0000000502007986 */ /* 0x000fe2000c101124 */
[----:B------:R-:W-:Y:S05]  /*71c0*/  EXIT ;  /* 0x000000000000794d */ /* 0x000fea0003800000 */
.L_x_3432:
        /* <DEDUP_REMOVED lines=9> */
.L_x_3436:
[----:B------:R-:W0:Y:S02]  /*7260*/  F2I.FTZ.TRUNC.NTZ R5, R22 ;  /* 0x0000001600057305 */ /* 0x000e24000021f100 */
[----:B0-----:R-:W-:Y:S01]  /*7270*/  STG.E desc[UR36][R2.64], R5 ;  /* 0x0000000502007986 */ /* 0x001fe2000c101924 */
[----:B------:R-:W-:Y:S05]  /*7280*/  EXIT ;  /* 0x000000000000794d */ /* 0x000fea0003800000 */
.L_x_3435:
[----:B------:R-:W0:Y:S02]  /*7290*/  F2I.FTZ.TRUNC.NTZ R5, R22 ;  /* 0x0000001600057305 */ /* 0x000e24000021f100 */
[----:B0-----:R-:W-:Y:S01]  /*72a0*/  STG.E.U16 desc[UR36][R2.64], R5 ;  /* 0x0000000502007986 */ /* 0x001fe2000c101524 */
[----:B------:R-:W-:Y:S05]  /*72b0*/  EXIT ;  /* 0x000000000000794d */ /* 0x000fea0003800000 */
.L_x_3431:
        /* <DEDUP_REMOVED lines=8> */
.L_x_3438:
[----:B------:R-:W-:-:S05]  /*7340*/  F2FP.F16.F32.PACK_AB R22, RZ, R22 ;  /* 0x00000016ff16723e */ /* 0x000fca00000000ff */
[----:B------:R-:W-:Y:S01]  /*7350*/  STG.E.U16 desc[UR36][R2.64], R22 ;  /* 0x0000001602007986 */ /* 0x000fe2000c101524 */
[----:B------:R-:W-:Y:S05]  /*7360*/  EXIT ;  /* 0x000000000000794d */ /* 0x000fea0003800000 */
.L_x_3437:
[----:B------:R-:W-:-:S13]  /*7370*/  ISETP.NE.AND P0, PT, R0, 0x7, PT ;  /* 0x000000070000780c */ /* 0x000fda0003f05270 */
[----:B------:R-:W-:Y:S05]  /*7380*/  @!P0 BRA `(.L_x_3439) ;  /* 0x0000000000248947 */ /* 0x000fea0003800000 */
[----:B------:R-:W-:-:S13]  /*7390*/  ISETP.NE.AND P0, PT, R0, 0x8, PT ;  /* 0x000000080000780c */ /* 0x000fda0003f05270 */
[----:B------:R-:W-:Y:S05]  /*73a0*/  @!P0 BRA `(.L_x_3440) ;  /* 0x0000000000108947 */ /* 0x000fea0003800000 */
[----:B------:R-:W-:-:S13]  /*73b0*/  ISETP.NE.AND P0, PT, R0, 0x9, PT ;  /* 0x000000090000780c */ /* 0x000fda0003f05270 */
[----:B------:R-:W-:Y:S05]  /*73c0*/  @P0 BRA `(.L_x_3434) ;  /* 0x0000000400d40947 */ /* 0x000fea0003800000 */
[----:B------:R-:W-:Y:S01]  /*73d0*/  STG.E.64 desc[UR36][R2.64], R22 ;  /* 0x0000001602007986 */ /* 0x000fe2000c101b24 */
[----:B------:R-:W-:Y:S05]  /*73e0*/  EXIT ;  /* 0x000000000000794d */ /* 0x000fea0003800000 */
.L_x_3440:
[----:B------:R-:W-:-:S05]  /*73f0*/  F2FP.F16.F32.PACK_AB R23, R23, R22 ;  /* 0x000000161717723e */ /* 0x000fca00000000ff */
[----:B------:R-:W-:Y:S01]  /*7400*/  STG.E desc[UR36][R2.64], R23 ;  /* 0x0000001702007986 */ /* 0x000fe2000c101924 */
[----:B------:R-:W-:Y:S05]  /*7410*/  EXIT ;  /* 0x000000000000794d */ /* 0x000fea0003800000 */
.L_x_3439:
[----:B------:R-:W-:-:S06]  /*7420*/  FMUL.FTZ R4, R22, 1 ;  /* 0x3f80000016047820 */ /* 0x000fcc0000410000 */
[----:B------:R-:W0:Y:S02]  /*7430*/  F2F.F64.F32 R4, R4 ;  /* 0x0000000400047310 */ /* 0x000e240000201800 */
[----:B0-----:R-:W-:Y:S01]  /*7440*/  STG.E.64 desc[UR36][R2.64], R4 ;  /* 0x0000000402007986 */ /* 0x001fe2000c101b24 */
[----:B------:R-:W-:Y:S05]  /*7450*/  EXIT ;  /* 0x000000000000794d */ /* 0x000fea0003800000 */
.L_x_3430:
        /* <DEDUP_REMOVED lines=13> */
.L_x_3444:
        /* <DEDUP_REMOVED lines=16> */
.L_x_3447:
[----:B------:R-:W-:-:S04]  /*7630*/  SHF.R.U32.HI R22, RZ, 0x18, R22 ;  /* 0x00000018ff167819 */ /* 0x000fc80000011616 */
[----:B------:R-:W-:-:S04]  /*7640*/  LOP3.LUT R5, R5, 0x80, R22, 0xf8, !PT ;  /* 0x0000008005057812 */ /* 0x000fc800078ef816 */
[----:B------:R-:W-:-:S07]  /*7650*/  PRMT R0, R5, 0x7610, R0 ;  /* 0x0000761005007816 */ /* 0x000fce0000000000 */
.L_x_3446:
[----:B------:R-:W-:Y:S05]  /*7660*/  BSYNC.RECONVERGENT B0 ;  /* 0x0000000000007941 */ /* 0x000fea0003800200 */
.L_x_3445:
[----:B------:R-:W-:Y:S01]  /*7670*/  STG.E.U8 desc[UR36][R2.64], R0 ;  /* 0x0000000002007986 */ /* 0x000fe2000c101124 */
[----:B------:R-:W-:Y:S05]  /*7680*/  EXIT ;  /* 0x000000000000794d */ /* 0x000fea0003800000 */
.L_x_3443:
        /* <DEDUP_REMOVED lines=16> */
.L_x_3450:
[----:B------:R-:W-:-:S04]  /*7790*/  SHF.R.U32.HI R22, RZ, 0x18, R22 ;  /* 0x00000018ff167819 */ /* 0x000fc80000011616 */
[----:B------:R-:W-:-:S04]  /*77a0*/  LOP3.LUT R5, R5, 0x80, R22, 0xf8, !PT ;  /* 0x0000008005057812 */ /* 0x000fc800078ef816 */
[----:B------:R-:W-:-:S07]  /*77b0*/  PRMT R0, R5, 0x7610, R0 ;  /* 0x0000761005007816 */ /* 0x000fce0000000000 */
.L_x_3449:
[----:B------:R-:W-:Y:S05]  /*77c0*/  BSYNC.RECONVERGENT B0 ;  /* 0x0000000000007941 */ /* 0x000fea0003800200 */
.L_x_3448:
[----:B------:R-:W-:Y:S01]  /*77d0*/  STG.E.U8 desc[UR36][R2.64], R0 ;  /* 0x0000000002007986 */ /* 0x000fe2000c101124 */
[----:B------:R-:W-:Y:S05]  /*77e0*/  EXIT ;  /* 0x000000000000794d */ /* 0x000fea0003800000 */
.L_x_3442:
        /* <DEDUP_REMOVED lines=21> */
.L_x_3452:
[----:B------:R-:W0:Y:S02]  /*7940*/  F2I.U64.TRUNC R22, R22 ;  /* 0x0000001600167311 */ /* 0x000e24000020d800 */
[----:B0-----:R-:W-:Y:S01]  /*7950*/  STG.E.64 desc[UR36][R2.64], R22 ;  /* 0x0000001602007986 */ /* 0x001fe2000c101b24 */
[----:B------:R-:W-:Y:S05]  /*7960*/  EXIT ;  /* 0x000000000000794d */ /* 0x000fea0003800000 */
.L_x_3451:
[----:B------:R-:W0:Y:S02]  /*7970*/  F2I.FTZ.U32.TRUNC.NTZ R5, R22 ;  /* 0x0000001600057305 */ /* 0x000e24000021f000 */
[----:B0-----:R-:W-:Y:S01]  /*7980*/  STG.E desc[UR36][R2.64], R5 ;  /* 0x0000000502007986 */ /* 0x001fe2000c101924 */
[----:B------:R-:W-:Y:S05]  /*7990*/  EXIT ;  /* 0x000000000000794d */ /* 0x000fea0003800000 */
.L_x_3441:
        /* <DEDUP_REMOVED lines=10> */
[----:B------:R-:W-:Y:S01]  /*7a40*/  STG.E.U8 desc[UR36][R2.64], R5 ;  /* 0x0000000502007986 */ /* 0x000fe2000c101124 */
[----:B------:R-:W-:Y:S05]  /*7a50*/  EXIT ;  /* 0x000000000000794d */ /* 0x000fea0003800000 */
.L_x_3454:
[----:B------:R-:W-:Y:S01]  /*7a60*/  FMUL.FTZ R4, R22, 1 ;  /* 0x3f80000016047820 */ /* 0x000fe20000410000 */
[----:B------:R-:W-:-:S05]  /*7a70*/  FMUL.FTZ R6, R23, 1 ;  /* 0x3f80000017067820 */ /* 0x000fca0000410000 */
[----:B------:R-:W-:Y:S08]  /*7a80*/  F2F.F64.F32 R4, R4 ;  /* 0x0000000400047310 */ /* 0x000ff00000201800 */
[----:B------:R-:W0:Y:S02]  /*7a90*/  F2F.F64.F32 R6, R6 ;  /* 0x0000000600067310 */ /* 0x000e240000201800 */
[----:B0-----:R-:W-:Y:S01]  /*7aa0*/  STG.E.128 desc[UR36][R2.64], R4 ;  /* 0x0000000402007986 */ /* 0x001fe2000c101d24 */
[----:B------:R-:W-:Y:S05]  /*7ab0*/  EXIT ;  /* 0x000000000000794d */ /* 0x000fea0003800000 */
.L_x_3453:
[----:B------:R-:W-:-:S13]  /*7ac0*/  ISETP.NE.AND P0, PT, R0, 0xf, PT ;  /* 0x0000000f0000780c */ /* 0x000fda0003f05270 */
[----:B------:R-:W-:Y:S05]  /*7ad0*/  @!P0 BRA `(.L_x_3455) ;  /* 0x0000000000e08947 */ /* 0x000fea0003800000 */
[----:B------:R-:W-:-:S13]  /*7ae0*/  ISETP.NE.AND P0, PT, R0, 0x17, PT ;  /* 0x000000170000780c */ /* 0x000fda0003f05270 */
[----:B------:R-:W-:Y:S05]  /*7af0*/  @!P0 BRA `(.L_x_3456) ;  /* 0x00000000008c8947 */ /* 0x000fea0003800000 */
[----:B------:R-:W-:-:S13]  /*7b00*/  ISETP.NE.AND P0, PT, R0, 0x18, PT ;  /* 0x000000180000780c */ /* 0x000fda0003f05270 */
[----:B------:R-:W-:Y:S05]  /*7b10*/  @!P0 BRA `(.L_x_3457) ;  /* 0x0000000000448947 */ /* 0x000fea0003800000 */
.L_x_3434:
        /* <DEDUP_REMOVED lines=16> */
.L_x_3458:
[----:B------:R-:W-:Y:S05]  /*7c20*/  EXIT ;  /* 0x000000000000794d */ /* 0x000fea0003800000 */
.L_x_3457:
        /* <DEDUP_REMOVED lines=12> */
.L_x_3460:
[----:B------:R-:W-:Y:S05]  /*7cf0*/  BSYNC.RECONVERGENT B0 ;  /* 0x0000000000007941 */ /* 0x000fea0003800200 */
.L_x_3459:
[----:B------:R-:W-:-:S05]  /*7d00*/  LOP3.LUT R5, R0, 0x80, R7, 0xf8, !PT ;  /* 0x0000008000057812 */ /* 0x000fca00078ef807 */
[----:B------:R-:W-:Y:S01]  /*7d10*/  STG.E.U8 desc[UR36][R2.64], R5 ;  /* 0x0000000502007986 */ /* 0x000fe2000c101124 */
[----:B------:R-:W-:Y:S05]  /*7d20*/  EXIT ;  /* 0x000000000000794d */ /* 0x000fea0003800000 */
.L_x_3456:
        /* <DEDUP_REMOVED lines=11> */
.L_x_3462:
[----:B------:R-:W-:Y:S01]  /*7de0*/  IMAD.MOV.U32 R0, RZ, RZ, 0x7f ;  /* 0x0000007fff007424 */ /* 0x000fe200078e00ff */
[----:B------:R-:W-:-:S04]  /*7df0*/  ISETP.GT.U32.AND P0, PT, R4, 0x7f800000, PT ;  /* 0x7f8000000400780c */ /* 0x000fc80003f04070 */
[----:B------:R-:W-:-:S09]  /*7e00*/  SEL R0, R0, 0x7c, P0 ;  /* 0x0000007c00007807 */ /* 0x000fd20000000000 */
.L_x_3463:
[----:B------:R-:W-:Y:S05]  /*7e10*/  BSYNC.RECONVERGENT B0 ;  /* 0x0000000000007941 */ /* 0x000fea0003800200 */
.L_x_3461:
[----:B------:R-:W-:-:S04]  /*7e20*/  SHF.R.U32.HI R5, RZ, 0x18, R22 ;  /* 0x00000018ff057819 */ /* 0x000fc80000011616 */
[----:B------:R-:W-:-:S05]  /*7e30*/  LOP3.LUT R5, R0, 0x80, R5, 0xf8, !PT ;  /* 0x0000008000057812 */ /* 0x000fca00078ef805 */
[----:B------:R-:W-:Y:S01]  /*7e40*/  STG.E.U8 desc[UR36][R2.64], R5 ;  /* 0x0000000502007986 */ /* 0x000fe2000c101124 */
[----:B------:R-:W-:Y:S05]  /*7e50*/  EXIT ;  /* 0x000000000000794d */ /* 0x000fea0003800000 */
.L_x_3455:
[----:B------:R-:W-:-:S05]  /*7e60*/  F2FP.BF16.F32.PACK_AB R22, RZ, R22 ;  /* 0x00000016ff16723e */ /* 0x000fca00000010ff */
[----:B------:R-:W-:Y:S01]  /*7e70*/  STG.E.U16 desc[UR36][R2.64], R22 ;  /* 0x0000001602007986 */ /* 0x000fe2000c101524 */
[----:B------:R-:W-:Y:S05]  /*7e80*/  EXIT ;  /* 0x000000000000794d */ /* 0x000fea0003800000 */
.L_x_3464:
        /* <DEDUP_REMOVED lines=15> */
.L_x_36993:


//--------------------- .text._ZN2at6native18elementwise_kernelILi128ELi2EZNS0_22gpu_kernel_impl_nocastIZZZNS0_22nan_to_num_kernel_cudaERNS_18TensorIteratorBaseESt8optionalIdES6_S6_ENKUlvE_clEvENKUlvE0_clEvEUlN3c107complexIfEEE_EEvS4_RKT_EUliE_EEviT1_ --------------------------
	.section	.text._ZN2at6native18elementwise_kernelILi128ELi2EZNS0_22gpu_kernel_impl_nocastIZZZNS0_22nan_to_num_kernel_cudaERNS_18TensorIteratorBaseESt8optionalIdES6_S6_ENKUlvE_clEvENKUlvE0_clEvEUlN3c107complexIfEEE_EEvS4_RKT_EUliE_EEviT1_,"ax",@progbits
	.align	128
        .global         _ZN2at6native18elementwise_kernelILi128ELi2EZNS0_22gpu_kernel_impl_nocastIZZZNS0_22nan_to_num_kernel_cudaERNS_18TensorIteratorBaseESt8optionalIdES6_S6_ENKUlvE_clEvENKUlvE0_clEvEUlN3c107complexIfEEE_EEvS4_RKT_EUliE_EEviT1_
        .type           _ZN2at6native18elementwise_kernelILi128ELi2EZNS0_22gpu_kernel_impl_nocastIZZZNS0_22nan_to_num_kernel_cudaERNS_18TensorIteratorBaseESt8optionalIdES6_S6_ENKUlvE_clEvENKUlvE0_clEvEUlN3c107complexIfEEE_EEvS4_RKT_EUliE_EEviT1_,@function
        .size           _ZN2at6native18elementwise_kernelILi128ELi2EZNS0_22gpu_kernel_impl_nocastIZZZNS0_22nan_to_num_kernel_cudaERNS_18TensorIteratorBaseESt8optionalIdES6_S6_ENKUlvE_clEvENKUlvE0_clEvEUlN3c107complexIfEEE_EEvS4_RKT_EUliE_EEviT1_,(.L_x_36994 - _ZN2at6native18elementwise_kernelILi128ELi2EZNS0_22gpu_kernel_impl_nocastIZZZNS0_22nan_to_num_kernel_cudaERNS_18TensorIteratorBaseESt8optionalIdES6_S6_ENKUlvE_clEvENKUlvE0_clEvEUlN3c107complexIfEEE_EEvS4_RKT_EUliE_EEviT1_)
        .other          _ZN2at6native18elementwise_kernelILi128ELi2EZNS0_22gpu_kernel_impl_nocastIZZZNS0_22nan_to_num_kernel_cudaERNS_18TensorIteratorBaseESt8optionalIdES6_S6_ENKUlvE_clEvENKUlvE0_clEvEUlN3c107complexIfEEE_EEvS4_RKT_EUliE_EEviT1_,@"STO_CUDA_ENTRY STV_DEFAULT"
_ZN2at6native18elementwise_kernelILi128ELi2EZNS0_22gpu_kernel_impl_nocastIZZZNS0_22nan_to_num_kernel_cudaERNS_18TensorIteratorBaseESt8optionalIdES6_S6_ENKUlvE_clEvENKUlvE0_clEvEUlN3c107complexIfEEE_EEvS4_RKT_EUliE_EEviT1_:
.text._ZN2at6native18elementwise_kernelILi128ELi2EZNS0_22gpu_kernel_impl_nocastIZZZNS0_22nan_to_num_kernel_cudaERNS_18TensorIteratorBaseESt8optionalIdES6_S6_ENKUlvE_clEvENKUlvE0_clEvEUlN3c107complexIfEEE_EEvS4_RKT_EUliE_EEviT1_:
        /* <DEDUP_REMOVED lines=14> */
[----:B------:R-:W1:Y:S07]  /*00e0*/  LDCU UR5, c[0x0][0x598] ;  /* 0x0000b300ff0577ac */ /* 0x000e6e0008000800 */
[----:B------:R-:W2:Y:S01]  /*00f0*/  LDC.64 R10, c[0x0][0x590] ;  /* 0x00016400ff0a7b82 */ /* 0x000ea20000000a00 */
[----:B0-----:R-:W3:Y:S07]  /*0100*/  LDG.E.64 R4, desc[UR6][R4.64] ;  /* 0x0000000604047981 */ /* 0x001eee000c1e1b00 */
[----:B------:R-:W0:Y:S01]  /*0110*/  LDC.64 R6, c[0x0][0x580] ;  /* 0x00016000ff067b82 */ /* 0x000e220000000a00 */
[----:B------:R-:W-:-:S02]  /*0120*/  IADD3 R3, PT, PT, R3, 0x80, RZ ;  /* 0x0000008003037810 */ /* 0x000fc40007ffe0ff */
[C---:B---3--:R-:W-:Y:S02]  /*0130*/  FSETP.NEU.FTZ.AND P3, PT, R5.reuse, +INF , PT ;  /* 0x7f8000000500780b */ /* 0x048fe40003f7d000 */
[C---:B------:R-:W-:Y:S02]  /*0140*/  FSETP.NEU.FTZ.AND P0, PT, R4.reuse, -INF , PT ;  /* 0xff8000000400780b */ /* 0x040fe40003f1d000 */
[C---:B------:R-:W-:Y:S02]  /*0150*/  FSETP.NEU.FTZ.AND P1, PT, R4.reuse, +INF , PT ;  /* 0x7f8000000400780b */ /* 0x040fe40003f3d000 */
[----:B-1----:R-:W-:Y:S02]  /*0160*/  FSEL R0, R4, UR5, P0 ;  /* 0x0000000504007c08 */ /* 0x002fe40008000000 */
[----:B------:R-:W-:Y:S02]  /*0170*/  FSETP.NEU.FTZ.AND P4, PT, R5, -INF , PT ;  /* 0xff8000000500780b */ /* 0x000fe40003f9d000 */
[----:B--2---:R-:W-:-:S02]  /*0180*/  FSEL R9, R0, R11, P1 ;  /* 0x0000000b00097208 */ /* 0x004fc40000800000 */
[----:B------:R-:W-:Y:S02]  /*0190*/  FSETP.NAN.FTZ.AND P0, PT, |R4|, |R4|, PT ;  /* 0x400000040400720b */ /* 0x000fe40003f18200 */
[C---:B------:R-:W-:Y:S02]  /*01a0*/  FSETP.NAN.FTZ.AND P2, PT, |R5|.reuse, |R5|, PT ;  /* 0x400000050500720b */ /* 0x040fe40003f58200 */
[----:B------:R-:W-:Y:S02]  /*01b0*/  @P3 FSEL R11, R5, UR5, P4 ;  /* 0x00000005050b3c08 */ /* 0x000fe4000a000000 */
[-C--:B------:R-:W-:Y:S02]  /*01c0*/  FSEL R4, R9, R10.reuse, !P0 ;  /* 0x0000000a09047208 */ /* 0x080fe40004000000 */
[----:B------:R-:W-:-:S05]  /*01d0*/  FSEL R5, R11, R10, !P2 ;  /* 0x0000000a0b057208 */ /* 0x000fca0005000000 */
[----:B0-----:R0:W-:Y:S02]  /*01e0*/  STG.E.64 desc[UR6][R6.64], R4 ;  /* 0x0000000406007986 */ /* 0x0011e4000c101b06 */
.L_x_3467:
[----:B------:R-:W-:Y:S05]  /*01f0*/  BSYNC.RECONVERGENT B0 ;  /* 0x0000000000007941 */ /* 0x000fea0003800200 */
.L_x_3466:
[----:B------:R-:W-:-:S13]  /*0200*/  ISETP.GE.AND P0, PT, R3, UR4, PT ;  /* 0x0000000403007c0c */ /* 0x000fda000bf06270 */
[----:B------:R-:W-:Y:S05]  /*0210*/  @P0 EXIT ;  /* 0x000000000000094d */ /* 0x000fea0003800000 */
[----:B------:R-:W1:Y:S01]  /*0220*/  LDC.64 R2, c[0x0][0x588] ;  /* 0x00016200ff027b82 */ /* 0x000e620000000a00 */
[----:B------:R-:W2:Y:S07]  /*0230*/  LDCU UR4, c[0x0][0x598] ;  /* 0x0000b300ff0477ac */ /* 0x000eae0008000800 */
[----:B------:R-:W3:Y:S01]  /*0240*/  LDC.64 R8, c[0x0][0x590] ;  /* 0x00016400ff087b82 */ /* 0x000ee20000000a00 */
[----:B-1----:R-:W4:Y:S07]  /*0250*/  LDG.E.64 R2, desc[UR6][R2.64] ;  /* 0x0000000602027981 */ /* 0x002f2e000c1e1b00 */
[----:B0-----:R-:W0:Y:S01]  /*0260*/  LDC.64 R4, c[0x0][0x580] ;  /* 0x00016000ff047b82 */ /* 0x001e220000000a00 */
[----:B----4-:R-:W-:-:S02]  /*0270*/  FSETP.NEU.FTZ.AND P3, PT, R3, +INF , PT ;  /* 0x7f8000000300780b */ /* 0x010fc40003f7d000 */
[C---:B------:R-:W-:Y:S02]  /*0280*/  FSETP.NEU.FTZ.AND P0, PT, R2.reuse, -INF , PT ;  /* 0xff8000000200780b */ /* 0x040fe40003f1d000 */
[C---:B------:R-:W-:Y:S02]  /*0290*/  FSETP.NEU.FTZ.AND P1, PT, R2.reuse, +INF , PT ;  /* 0x7f8000000200780b */ /* 0x040fe40003f3d000 */
[----:B--2---:R-:W-:Y:S02]  /*02a0*/  FSEL R0, R2, UR4, P0 ;  /* 0x0000000402007c08 */ /* 0x004fe40008000000 */
[----:B------:R-:W-:Y:S02]  /*02b0*/  FSETP.NEU.FTZ.AND P4, PT, R3, -INF , PT ;  /* 0xff8000000300780b */ /* 0x000fe40003f9d000 */
[----:B---3--:R-:W-:Y:S02]  /*02c0*/  FSEL R7, R0, R9, P1 ;  /* 0x0000000900077208 */ /* 0x008fe40000800000 */
[----:B------:R-:W-:-:S02]  /*02d0*/  FSETP.NAN.FTZ.AND P0, PT, |R2|, |R2|, PT ;  /* 0x400000020200720b */ /* 0x000fc40003f18200 */
[C---:B------:R-:W-:Y:S02]  /*02e0*/  FSETP.NAN.FTZ.AND P2, PT, |R3|.reuse, |R3|, PT ;  /* 0x400000030300720b */ /* 0x040fe40003f58200 */
[----:B------:R-:W-:Y:S02]  /*02f0*/  @P3 FSEL R9, R3, UR4, P4 ;  /* 0x0000000403093c08 */ /* 0x000fe4000a000000 */
[-C--:B------:R-:W-:Y:S02]  /*0300*/  FSEL R2, R7, R8.reuse, !P0 ;  /* 0x0000000807027208 */ /* 0x080fe40004000000 */
[----:B------:R-:W-:-:S05]  /*0310*/  FSEL R3, R9, R8, !P2 ;  /* 0x0000000809037208 */ /* 0x000fca0005000000 */
[----:B0-----:R-:W-:Y:S01]  /*0320*/  STG.E.64 desc[UR6][R4.64], R2 ;  /* 0x0000000204007986 */ /* 0x001fe2000c101b06 */
[----:B------:R-:W-:Y:S05]  /*0330*/  EXIT ;  /* 0x000000000000794d */ /* 0x000fea0003800000 */
.L_x_3465:
[----:B------:R-:W0:Y:S01]  /*0340*/  LDCU UR4, c[0x0][0x380] ;  /* 0x00007000ff0477ac */ /* 0x000e220008000800 */
[----:B------:R-:W-:Y:S01]  /*0350*/  IADD3 R2, PT, PT, R2, -0x1, RZ ;  /* 0xffffffff02027810 */ /* 0x000fe20007ffe0ff */
[----:B------:R-:W-:Y:S03]  /*0360*/  BSSY.RECONVERGENT B0, `(.L_x_3468) ;  /* 0x0000144000007945 */ /* 0x000fe60003800200 */
[----:B------:R-:W-:-:S05]  /*0370*/  VIMNMX.U32 R0, PT, PT, R2, 0x18, PT ;  /* 0x0000001802007848 */ /* 0x000fca0003fe0000 */
[----:B------:R-:W-:Y:S01]  /*0380*/  VIADD R0, R0, 0x1 ;  /* 0x0000000100007836 */ /* 0x000fe20000000000 */
        /* <DEDUP_REMOVED lines=9> */
[----:B------:R-:W-:-:S05]  /*0420*/  SHF.R.U32.HI R7, RZ, UR9, R6 ;  /* 0x00000009ff077c19 */ /* 0x000fca0008011606 */
[----:B------:R-:W-:-:S04]  /*0430*/  IMAD.MOV R4, RZ, RZ, -R7 ;  /* 0x000000ffff047224 */ /* 0x000fc800078e0a07 */
        /* <DEDUP_REMOVED lines=289> */
.L_x_3470:
[----:B------:R-:W0:Y:S01]  /*1650*/  LDCU.128 UR8, c[0x0][0x580] ;  /* 0x0000b000ff0877ac */ /* 0x000e220008000c00 */
[----:B------:R-:W1:Y:S01]  /*1660*/  LDC.64 R10, c[0x0][0x590] ;  /* 0x00016400ff0a7b82 */ /* 0x000e620000000a00 */
[----:B------:R-:W2:Y:S01]  /*1670*/  LDCU UR5, c[0x0][0x598] ;  /* 0x0000b300ff0577ac */ /* 0x000ea20008000800 */
[----:B0-----:R-:W-:-:S05]  /*1680*/  IADD3 R6, P0, PT, R4, UR10, RZ ;  /* 0x0000000a04067c10 */ /* 0x001fca000ff1e0ff */
[----:B------:R-:W-:-:S06]  /*1690*/  IMAD.X R7, RZ, RZ, UR11, P0 ;  /* 0x0000000bff077e24 */ /* 0x000fcc00080e06ff */
[----:B------:R-:W3:Y:S01]  /*16a0*/  LDG.E.64 R6, desc[UR6][R6.64] ;  /* 0x0000000606067981 */ /* 0x000ee2000c1e1b00 */
[----:B------:R-:W-:Y:S02]  /*16b0*/  IADD3 R4, P5, PT, R5, UR8, RZ ;  /* 0x0000000805047c10 */ /* 0x000fe4000ffbe0ff */
[----:B------:R-:W-:Y:S02]  /*16c0*/  IADD3 R3, PT, PT, R3, 0x80, RZ ;  /* 0x0000008003037810 */ /* 0x000fe40007ffe0ff */
[----:B------:R-:W-:Y:S02]  /*16d0*/  IADD3.X R5, PT, PT, RZ, UR9, RZ, P5, !PT ;  /* 0x00000009ff057c10 */ /* 0x000fe4000affe4ff */
[----:B---3--:R-:W-:Y:S02]  /*16e0*/  FSETP.NEU.FTZ.AND P2, PT, R7, +INF , PT ;  /* 0x7f8000000700780b */ /* 0x008fe40003f5d000 */
[C---:B------:R-:W-:Y:S02]  /*16f0*/  FSETP.NEU.FTZ.AND P3, PT, R6.reuse, -INF , PT ;  /* 0xff8000000600780b */ /* 0x040fe40003f7d000 */
[----:B------:R-:W-:-:S02]  /*1700*/  FSETP.NEU.FTZ.AND P0, PT, R6, +INF , PT ;  /* 0x7f8000000600780b */ /* 0x000fc40003f1d000 */
[----:B--2---:R-:W-:Y:S02]  /*1710*/  FSEL R8, R6, UR5, P3 ;  /* 0x0000000506087c08 */ /* 0x004fe40009800000 */
[C---:B------:R-:W-:Y:S02]  /*1720*/  FSETP.NEU.FTZ.AND P4, PT, R7.reuse, -INF , PT ;  /* 0xff8000000700780b */ /* 0x040fe40003f9d000 */
[----:B-1----:R-:W-:Y:S02]  /*1730*/  FSEL R9, R8, R11, P0 ;  /* 0x0000000b08097208 */ /* 0x002fe40000000000 */
[----:B------:R-:W-:Y:S02]  /*1740*/  FSETP.NAN.FTZ.AND P1, PT, |R6|, |R6|, PT ;  /* 0x400000060600720b */ /* 0x000fe40003f38200 */
[C---:B------:R-:W-:Y:S02]  /*1750*/  FSETP.NAN.FTZ.AND P3, PT, |R7|.reuse, |R7|, PT ;  /* 0x400000070700720b */ /* 0x040fe40003f78200 */
[----:B------:R-:W-:-:S02]  /*1760*/  @P2 FSEL R11, R7, UR5, P4 ;  /* 0x00000005070b2c08 */ /* 0x000fc4000a000000 */
[-C--:B------:R-:W-:Y:S02]  /*1770*/  FSEL R6, R9, R10.reuse, !P1 ;  /* 0x0000000a09067208 */ /* 0x080fe40004800000 */
[----:B------:R-:W-:-:S05]  /*1780*/  FSEL R7, R11, R10, !P3 ;  /* 0x0000000a0b077208 */ /* 0x000fca0005800000 */
[----:B------:R0:W-:Y:S02]  /*1790*/  STG.E.64 desc[UR6][R4.64], R6 ;  /* 0x0000000604007986 */ /* 0x0001e4000c101b06 */
.L_x_3469:
[----:B------:R-:W-:Y:S05]  /*17a0*/  BSYNC.RECONVERGENT B0 ;  /* 0x0000000000007941 */ /* 0x000fea0003800200 */
.L_x_3468:
[----:B------:R-:W-:-:S13]  /*17b0*/  ISETP.GE.AND P0, PT, R3, UR4, PT ;  /* 0x0000000403007c0c */ /* 0x000fda000bf06270 */
[----:B------:R-:W-:Y:S05]  /*17c0*/  @P0 EXIT ;  /* 0x000000000000094d */ /* 0x000fea0003800000 */
[----:B------:R-:W1:Y:S01]  /*17d0*/  LDCU.64 UR4, c[0x0][0x390] ;  /* 0x00007200ff0477ac */ /* 0x000e620008000a00 */
[----:B0-----:R-:W-:Y:S01]  /*17e0*/  MOV R4, RZ ;  /* 0x000000ff00047202 */ /* 0x001fe20000000f00 */
[----:B------:R-:W-:Y:S01]  /*17f0*/  IMAD.MOV.U32 R5, RZ, RZ, R3 ;  /* 0x000000ffff057224 */ /* 0x000fe200078e0003 */
        /* <DEDUP_REMOVED lines=283> */
[----:B------:R-:W-:-:S05]  /*29b0*/  @P0 MOV R6, RZ ;  /* 0x000000ff00060202 */ /* 0x000fca0000000f00 */
[----:B------:R-:W3:Y:S01]  /*29c0*/  @P0 LDC.64 R12, c[0x0][0x578] ;  /* 0x00015e00ff0c0b82 */ /* 0x000ee20000000a00 */
[----:B------:R-:W-:-:S04]  /*29d0*/  IMAD.MOV R4, RZ, RZ, -R7 ;  /* 0x000000ffff047224 */ /* 0x000fc800078e0a07 */
        /* <DEDUP_REMOVED lines=9> */
.L_x_3471:
[----:B------:R-:W0:Y:S01]  /*2a70*/  LDCU.128 UR8, c[0x0][0x580] ;  /* 0x0000b000ff0877ac */ /* 0x000e220008000c00 */
[----:B------:R-:W1:Y:S01]  /*2a80*/  LDC.64 R8, c[0x0][0x590] ;  /* 0x00016400ff087b82 */ /* 0x000e620000000a00 */
[----:B------:R-:W2:Y:S01]  /*2a90*/  LDCU UR4, c[0x0][0x598] ;  /* 0x0000b300ff0477ac */ /* 0x000ea20008000800 */
[----:B0-----:R-:W-:-:S04]  /*2aa0*/  IADD3 R4, P0, PT, R2, UR10, RZ ;  /* 0x0000000a02047c10 */ /* 0x001fc8000ff1e0ff */
[----:B------:R-:W-:-:S06]  /*2ab0*/  IADD3.X R5, PT, PT, RZ, UR11, RZ, P0, !PT ;  /* 0x0000000bff057c10 */ /* 0x000fcc00087fe4ff */
[----:B------:R-:W3:Y:S01]  /*2ac0*/  LDG.E.64 R4, desc[UR6][R4.64] ;  /* 0x0000000604047981 */ /* 0x000ee2000c1e1b00 */
[----:B------:R-:W-:-:S04]  /*2ad0*/  IADD3 R2, P5, PT, R3, UR8, RZ ;  /* 0x0000000803027c10 */ /* 0x000fc8000ffbe0ff */
[----:B------:R-:W-:Y:S02]  /*2ae0*/  IADD3.X R3, PT, PT, RZ, UR9, RZ, P5, !PT ;  /* 0x00000009ff037c10 */ /* 0x000fe4000affe4ff */
[C---:B---3--:R-:W-:Y:S02]  /*2af0*/  FSETP.NEU.FTZ.AND P2, PT, R5.reuse, +INF , PT ;  /* 0x7f8000000500780b */ /* 0x048fe40003f5d000 */
[C---:B------:R-:W-:Y:S02]  /*2b00*/  FSETP.NEU.FTZ.AND P3, PT, R4.reuse, -INF , PT ;  /* 0xff8000000400780b */ /* 0x040fe40003f7d000 */
[C---:B------:R-:W-:Y:S02]  /*2b10*/  FSETP.NEU.FTZ.AND P0, PT, R4.reuse, +INF , PT ;  /* 0x7f8000000400780b */ /* 0x040fe40003f1d000 */
[----:B--2---:R-:W-:Y:S02]  /*2b20*/  FSEL R0, R4, UR4, P3 ;  /* 0x0000000404007c08 */ /* 0x004fe40009800000 */
[----:B------:R-:W-:-:S02]  /*2b30*/  FSETP.NEU.FTZ.AND P4, PT, R5, -INF , PT ;  /* 0xff8000000500780b */ /* 0x000fc40003f9d000 */
[----:B-1----:R-:W-:Y:S02]  /*2b40*/  FSEL R7, R0, R9, P0 ;  /* 0x0000000900077208 */ /* 0x002fe40000000000 */
[----:B------:R-:W-:Y:S02]  /*2b50*/  FSETP.NAN.FTZ.AND P1, PT, |R4|, |R4|, PT ;  /* 0x400000040400720b */ /* 0x000fe40003f38200 */
[C---:B------:R-:W-:Y:S02]  /*2b60*/  FSETP.NAN.FTZ.AND P3, PT, |R5|.reuse, |R5|, PT ;  /* 0x400000050500720b */ /* 0x040fe40003f78200 */
[----:B------:R-:W-:Y:S02]  /*2b70*/  @P2 FSEL R9, R5, UR4, P4 ;  /* 0x0000000405092c08 */ /* 0x000fe4000a000000 */
[-C--:B------:R-:W-:Y:S02]  /*2b80*/  FSEL R4, R7, R8.reuse, !P1 ;  /* 0x0000000807047208 */ /* 0x080fe40004800000 */
[----:B------:R-:W-:-:S05]  /*2b90*/  FSEL R5, R9, R8, !P3 ;  /* 0x0000000809057208 */ /* 0x000fca0005800000 */
[----:B------:R-:W-:Y:S01]  /*2ba0*/  STG.E.64 desc[UR6][R2.64], R4 ;  /* 0x0000000402007986 */ /* 0x000fe2000c101b06 */
[----:B------:R-:W-:Y:S05]  /*2bb0*/  EXIT ;  /* 0x000000000000794d */ /* 0x000fea0003800000 */
.L_x_3472:
        /* <DEDUP_REMOVED lines=12> */
.L_x_36994:


//--------------------- .text._ZN2at6native27unrolled_elementwise_kernelIZZZNS0_22nan_to_num_kernel_cudaERNS_18TensorIteratorBaseESt8optionalIdES5_S5_ENKUlvE_clEvENKUlvE0_clEvEUlN3c107complexIfEEE_St5arrayIPcLm2EELi4E23TrivialOffsetCalculatorILi1EjESG_NS0_6memory15LoadWithoutCastENSH_16StoreWithoutCastEEEviT_T0_T2_T3_T4_T5_ --------------------------
	.section	.text._ZN2at6native27unrolled_elementwise_kernelIZZZNS0_22nan_to_num_kernel_cudaERNS_18TensorIteratorBaseESt8optionalIdES5_S5_ENKUlvE_clEvENKUlvE0_clEvEUlN3c107complexIfEEE_St5arrayIPcLm2EELi4E23TrivialOffsetCalculatorILi1EjESG_NS0_6memory15LoadWithoutCastENSH_16StoreWithoutCastEEEviT_T0_T2_T3_T4_T5_,"ax",@progbits
	.align	128
        .global         _ZN2at6native27unrolled_elementwise_kernelIZZZNS0_22nan_to_num_kernel_cudaERNS_18TensorIteratorBaseESt8optionalIdES5_S5_ENKUlvE_clEvENKUlvE0_clEvEUlN3c107complexIfEEE_St5arrayIPcLm2EELi4E23TrivialOffsetCalculatorILi1EjESG_NS0_6memory15LoadWithoutCastENSH_16StoreWithoutCastEEEviT_T0_T2_T3_T4_T5_
        .type           _ZN2at6native27unrolled_elementwise_kernelIZZZNS0_22nan_to_num_kernel_cudaERNS_18TensorIteratorBaseESt8optionalIdES5_S5_ENKUlvE_clEvENKUlvE0_clEvEUlN3c107complexIfEEE_St5arrayIPcLm2EELi4E23TrivialOffsetCalculatorILi1EjESG_NS0_6memory15LoadWithoutCastENSH_16StoreWithoutCastEEEviT_T0_T2_T3_T4_T5_,@function
        .size           _ZN2at6native27unrolled_elementwise_kernelIZZZNS0_22nan_to_num_kernel_cudaERNS_18TensorIteratorBaseESt8optionalIdES5_S5_ENKUlvE_clEvENKUlvE0_clEvEUlN3c107complexIfEEE_St5arrayIPcLm2EELi4E23TrivialOffsetCalculatorILi1EjESG_NS0_6memory15LoadWithoutCastENSH_16StoreWithoutCastEEEviT_T0_T2_T3_T4_T5_,(.L_x_36995 - _ZN2at6native27unrolled_elementwise_kernelIZZZNS0_22nan_to_num_kernel_cudaERNS_18TensorIteratorBaseESt8optionalIdES5_S5_ENKUlvE_clEvENKUlvE0_clEvEUlN3c107complexIfEEE_St5arrayIPcLm2EELi4E23TrivialOffsetCalculatorILi1EjESG_NS0_6memory15LoadWithoutCastENSH_16StoreWithoutCastEEEviT_T0_T2_T3_T4_T5_)
        .other          _ZN2at6native27unrolled_elementwise_kernelIZZZNS0_22nan_to_num_kernel_cudaERNS_18TensorIteratorBaseESt8optionalIdES5_S5_ENKUlvE_clEvENKUlvE0_clEvEUlN3c107complexIfEEE_St5arrayIPcLm2EELi4E23TrivialOffsetCalculatorILi1EjESG_NS0_6memory15LoadWithoutCastENSH_16StoreWithoutCastEEEviT_T0_T2_T3_T4_T5_,@"STO_CUDA_ENTRY STV_DEFAULT"
_ZN2at6native27unrolled_elementwise_kernelIZZZNS0_22nan_to_num_kernel_cudaERNS_18TensorIteratorBaseESt8optionalIdES5_S5_ENKUlvE_clEvENKUlvE0_clEvEUlN3c107complexIfEEE_St5arrayIPcLm2EELi4E23TrivialOffsetCalculatorILi1EjESG_NS0_6memory15LoadWithoutCastENSH_16StoreWithoutCastEEEviT_T0_T2_T3_T4_T5_:
.text._ZN2at6native27unrolled_elementwise_kernelIZZZNS0_22nan_to_num_kernel_cudaERNS_18TensorIteratorBaseESt8optionalIdES5_S5_ENKUlvE_clEvENKUlvE0_clEvEUlN3c107complexIfEEE_St5arrayIPcLm2EELi4E23TrivialOffsetCalculatorILi1EjESG_NS0_6memory15LoadWithoutCastENSH_16StoreWithoutCastEEEviT_T0_T2_T3_T4_T5_:
        /* <DEDUP_REMOVED lines=9> */
[----:B------:R-:W0:Y:S01]  /*0090*/  @!P0 LDC.64 R6, c[0x0][0x3a8] ;  /* 0x0000ea00ff068b82 */ /* 0x000e220000000a00 */
[----:B------:R-:W-:-:S04]  /*00a0*/  @!P0 IMAD R9, R0, 0x200, R3 ;  /* 0x0000020000098824 */ /* 0x000fc800078e0203 */
[----:B0-----:R-:W-:-:S05]  /*00b0*/  @!P0 IMAD.WIDE.U32 R6, R9, 0x8, R6 ;  /* 0x0000000809068825 */ /* 0x001fca00078e0006 */
[----:B-1----:R0:W2:Y:S01]  /*00c0*/  @!P0 LDG.E.64 R4, desc[UR4][R6.64] ;  /* 0x0000000406048981 */ /* 0x0020a2000c1e1b00 */
[----:B------:R-:W-:-:S05]  /*00d0*/  @!P0 VIADD R15, R3, 0x80 ;  /* 0x00000080030f8836 */ /* 0x000fca0000000000 */
[----:B------:R-:W-:-:S13]  /*00e0*/  ISETP.GE.AND P0, PT, R15, R2, PT ;  /* 0x000000020f00720c */ /* 0x000fda0003f06270 */
[----:B------:R-:W-:Y:S01]  /*00f0*/  @!P0 IMAD R17, R0, 0x200, R15 ;  /* 0x0000020000118824 */ /* 0x000fe200078e020f */
[----:B------:R-:W1:Y:S01]  /*0100*/  @!P0 LDC.64 R10, c[0x0][0x3a8] ;  /* 0x0000ea00ff0a8b82 */ /* 0x000e620000000a00 */
[----:B------:R-:W-:-:S05]  /*0110*/  @!P0 VIADD R15, R15, 0x80 ;  /* 0x000000800f0f8836 */ /* 0x000fca0000000000 */
[----:B------:R-:W-:-:S13]  /*0120*/  ISETP.GE.AND P2, PT, R15, R2, PT ;  /* 0x000000020f00720c */ /* 0x000fda0003f46270 */
[----:B------:R-:W-:Y:S01]  /*0130*/  @!P2 IMAD R19, R0, 0x200, R15 ;  /* 0x000002000013a824 */ /* 0x000fe200078e020f */
[----:B------:R-:W3:Y:S01]  /*0140*/  @!P2 LDC.64 R8, c[0x0][0x3a8] ;  /* 0x0000ea00ff08ab82 */ /* 0x000ee20000000a00 */
[----:B------:R-:W-:Y:S02]  /*0150*/  @!P2 VIADD R15, R15, 0x80 ;  /* 0x000000800f0fa836 */ /* 0x000fe40000000000 */
[----:B-1----:R-:W-:-:S03]  /*0160*/  @!P0 IMAD.WIDE.U32 R10, R17, 0x8, R10 ;  /* 0x00000008110a8825 */ /* 0x002fc600078e000a */
[----:B------:R-:W-:-:S13]  /*0170*/  ISETP.GE.AND P1, PT, R15, R2, PT ;  /* 0x000000020f00720c */ /* 0x000fda0003f26270 */
[----:B------:R-:W1:Y:S01]  /*0180*/  @!P1 LDC.64 R12, c[0x0][0x3a8] ;  /* 0x0000ea00ff0c9b82 */ /* 0x000e620000000a00 */
[----:B0-----:R-:W-:Y:S02]  /*0190*/  @!P1 IMAD R7, R0, 0x200, R15 ;  /* 0x0000020000079824 */ /* 0x001fe400078e020f */
[----:B---3--:R-:W-:Y:S01]  /*01a0*/  @!P2 IMAD.WIDE.U32 R16, R19, 0x8, R8 ;  /* 0x000000081310a825 */ /* 0x008fe200078e0008 */
[----:B------:R-:W-:Y:S02]  /*01b0*/  CS2R R18, SRZ ;  /* 0x0000000000127805 */ /* 0x000fe4000001ff00 */
[----:B------:R-:W-:-:S04]  /*01c0*/  CS2R R8, SRZ ;  /* 0x0000000000087805 */ /* 0x000fc8000001ff00 */
[----:B------:R-:W5:Y:S04]  /*01d0*/  @!P0 LDG.E.64 R18, desc[UR4][R10.64] ;  /* 0x000000040a128981 */ /* 0x000f68000c1e1b00 */
[----:B------:R-:W5:Y:S01]  /*01e0*/  @!P2 LDG.E.64 R8, desc[UR4][R16.64] ;  /* 0x000000041008a981 */ /* 0x000f62000c1e1b00 */
[----:B-1----:R-:W-:Y:S01]  /*01f0*/  @!P1 IMAD.WIDE.U32 R12, R7, 0x8, R12 ;  /* 0x00000008070c9825 */ /* 0x002fe200078e000c */
[----:B------:R-:W-:-:S06]  /*0200*/  CS2R R6, SRZ ;  /* 0x0000000000067805 */ /* 0x000fcc000001ff00 */
[----:B------:R0:W5:Y:S01]  /*0210*/  @!P1 LDG.E.64 R6, desc[UR4][R12.64] ;  /* 0x000000040c069981 */ /* 0x000162000c1e1b00 */
[----:B------:R-:W-:-:S13]  /*0220*/  ISETP.GE.AND P1, PT, R3, R2, PT ;  /* 0x000000020300720c */ /* 0x000fda0003f26270 */
[----:B------:R-:W1:Y:S08]  /*0230*/  @!P1 LDC R21, c[0x0][0x390] ;  /* 0x0000e400ff159b82 */ /* 0x000e700000000800 */
[----:B------:R-:W3:Y:S08]  /*0240*/  @!P1 LDC.64 R22, c[0x0][0x388] ;  /* 0x0000e200ff169b82 */ /* 0x000ef00000000a00 */
[----:B------:R-:W4:Y:S01]  /*0250*/  @!P1 LDC.64 R14, c[0x0][0x3a0] ;  /* 0x0000e800ff0e9b82 */ /* 0x000f220000000a00 */
[----:B0-----:R-:W-:Y:S01]  /*0260*/  CS2R R12, SRZ ;  /* 0x00000000000c7805 */ /* 0x001fe2000001ff00 */
[----:B------:R-:W-:Y:S01]  /*0270*/  VIADD R17, R3, 0x80 ;  /* 0x0000008003117836 */ /* 0x000fe20000000000 */
[----:B------:R-:W-:Y:S01]  /*0280*/  BSSY.RECONVERGENT B0, `(.L_x_3473) ;  /* 0x0000024000007945 */ /* 0x000fe20003800200 */
[----:B--2---:R-:W-:-:S02]  /*0290*/  FSETP.NEU.AND P5, PT, R5, +INF , !P1 ;  /* 0x7f8000000500780b */ /* 0x004fc40004fad000 */
[C---:B------:R-:W-:Y:S02]  /*02a0*/  @!P1 FSETP.NEU.FTZ.AND P0, PT, R4.reuse, -INF , PT ;  /* 0xff8000000400980b */ /* 0x040fe40003f1d000 */
[C---:B------:R-:W-:Y:S02]  /*02b0*/  @!P1 FSETP.NEU.FTZ.AND P2, PT, R4.reuse, +INF , PT ;  /* 0x7f8000000400980b */ /* 0x040fe40003f5d000 */
[----:B-1----:R-:W-:Y:S02]  /*02c0*/  @!P1 FSEL R20, R4, R21, P0 ;  /* 0x0000001504149208 */ /* 0x002fe40000000000 */
[----:B------:R-:W-:Y:S02]  /*02d0*/  @!P1 FSETP.NEU.FTZ.AND P4, PT, R5, -INF , PT ;  /* 0xff8000000500980b */ /* 0x000fe40003f9d000 */
[----:B---3--:R-:W-:Y:S02]  /*02e0*/  @!P1 FSEL R11, R20, R23, P2 ;  /* 0x00000017140b9208 */ /* 0x008fe40001000000 */
[----:B------:R-:W-:-:S02]  /*02f0*/  @!P1 FSETP.NAN.FTZ.AND P0, PT, |R4|, |R4|, PT ;  /* 0x400000040400920b */ /* 0x000fc40003f18200 */
[C---:B------:R-:W-:Y:S02]  /*0300*/  @!P1 FSETP.NAN.FTZ.AND P3, PT, |R5|.reuse, |R5|, PT ;  /* 0x400000050500920b */ /* 0x040fe40003f78200 */
[----:B------:R-:W-:Y:S01]  /*0310*/  @P5 FSEL R23, R5, R21, P4 ;  /* 0x0000001505175208 */ /* 0x000fe20002000000 */
[----:B------:R-:W-:Y:S01]  /*0320*/  @!P1 IMAD R5, R0, 0x200, R3 ;  /* 0x0000020000059824 */ /* 0x000fe200078e0203 */
[-C--:B------:R-:W-:Y:S02]  /*0330*/  @!P1 FSEL R12, R11, R22.reuse, !P0 ;  /* 0x000000160b0c9208 */ /* 0x080fe40004000000 */
[----:B------:R-:W-:Y:S01]  /*0340*/  @!P1 FSEL R13, R23, R22, !P3 ;  /* 0x00000016170d9208 */ /* 0x000fe20005800000 */
[----:B----4-:R-:W-:-:S05]  /*0350*/  @!P1 IMAD.WIDE.U32 R10, R5, 0x8, R14 ;  /* 0x00000008050a9825 */ /* 0x010fca00078e000e */
[----:B------:R0:W-:Y:S01]  /*0360*/  @!P1 STG.E.64 desc[UR4][R10.64], R12 ;  /* 0x0000000c0a009986 */ /* 0x0001e2000c101b04 */
[-C--:B------:R-:W-:Y:S01]  /*0370*/  ISETP.GE.AND P3, PT, R17, R2.reuse, PT ;  /* 0x000000021100720c */ /* 0x080fe20003f66270 */
[C---:B------:R-:W-:Y:S02]  /*0380*/  VIADD R5, R3.reuse, 0x100 ;  /* 0x0000010003057836 */ /* 0x040fe40000000000 */
[----:B------:R-:W-:Y:S02]  /*0390*/  VIADD R15, R3, 0x180 ;  /* 0x00000180030f7836 */ /* 0x000fe40000000000 */
[----:B------:R-:W-:Y:S01]  /*03a0*/  @!P1 IMAD.MOV.U32 R3, RZ, RZ, R17 ;  /* 0x000000ffff039224 */ /* 0x000fe200078e0011 */
[-C--:B------:R-:W-:Y:S02]  /*03b0*/  ISETP.GE.AND P2, PT, R5, R2.reuse, PT ;  /* 0x000000020500720c */ /* 0x080fe40003f46270 */
[----:B------:R-:W-:Y:S02]  /*03c0*/  CS2R R4, SRZ ;  /* 0x0000000000047805 */ /* 0x000fe4000001ff00 */
[----:B------:R-:W-:-:S03]  /*03d0*/  ISETP.GE.AND P0, PT, R15, R2, PT ;  /* 0x000000020f00720c */ /* 0x000fc60003f06270 */
[----:B0-----:R-:W-:Y:S10]  /*03e0*/  @P3 BRA `(.L_x_3474) ;  /* 0x0000000000343947 */ /* 0x001ff40003800000 */
[----:B------:R-:W0:Y:S01]  /*03f0*/  LDC.64 R10, c[0x0][0x388] ;  /* 0x0000e200ff0a7b82 */ /* 0x000e220000000a00 */
[----:B------:R-:W1:Y:S01]  /*0400*/  LDCU UR6, c[0x0][0x390] ;  /* 0x00007200ff0677ac */ /* 0x000e620008000800 */
[C---:B-----5:R-:W-:Y:S02]  /*0410*/  FSETP.NEU.FTZ.AND P3, PT, R19.reuse, +INF , PT ;  /* 0x7f8000001300780b */ /* 0x060fe40003f7d000 */
        /* <DEDUP_REMOVED lines=10> */
.L_x_3474:
[----:B------:R-:W-:Y:S05]  /*04c0*/  BSYNC.RECONVERGENT B0 ;  /* 0x0000000000007941 */ /* 0x000fea0003800200 */
.L_x_3473:
[----:B------:R-:W-:Y:S01]  /*04d0*/  BSSY.RECONVERGENT B0, `(.L_x_3475) ;  /* 0x0000011000007945 */ /* 0x000fe20003800200 */
[----:B------:R-:W-:Y:S02]  /*04e0*/  ISETP.GE.AND P1, PT, R3, R2, PT ;  /* 0x000000020300720c */ /* 0x000fe40003f26270 */
[----:B------:R-:W-:Y:S01]  /*04f0*/  CS2R R10, SRZ ;  /* 0x00000000000a7805 */ /* 0x000fe2000001ff00 */
[----:B------:R-:W-:Y:S10]  /*0500*/  @P2 BRA `(.L_x_3476) ;  /* 0x0000000000342947 */ /* 0x000ff40003800000 */
        /* <DEDUP_REMOVED lines=13> */
.L_x_3476:
[----:B------:R-:W-:Y:S05]  /*05e0*/  BSYNC.RECONVERGENT B0 ;  /* 0x0000000000007941 */ /* 0x000fea0003800200 */
.L_x_3475:
[----:B------:R-:W-:Y:S01]  /*05f0*/  BSSY.RECONVERGENT B0, `(.L_x_3477) ;  /* 0x0000010000007945 */ /* 0x000fe20003800200 */
[----:B-----5:R-:W-:-:S03]  /*0600*/  CS2R R8, SRZ ;  /* 0x0000000000087805 */ /* 0x020fc6000001ff00 */
        /* <DEDUP_REMOVED lines=14> */
.L_x_3478:
[----:B------:R-:W-:Y:S05]  /*06f0*/  BSYNC.RECONVERGENT B0 ;  /* 0x0000000000007941 */ /* 0x000fea0003800200 */
.L_x_3477:
[----:B------:R-:W-:Y:S04]  /*0700*/  BSSY.RECONVERGENT B0, `(.L_x_3479) ;  /* 0x000000c000007945 */ /* 0x000fe80003800200 */
[----:B------:R-:W-:Y:S05]  /*0710*/  @P1 BRA `(.L_x_3480) ;  /* 0x0000000000281947 */ /* 0x000fea0003800000 */
[----:B------:R-:W0:Y:S01]  /*0720*/  LDC.64 R6, c[0x0][0x3a0] ;  /* 0x0000e800ff067b82 */ /* 0x000e220000000a00 */
[----:B------:R-:W-:Y:S02]  /*0730*/  IMAD R13, R0, 0x200, R3 ;  /* 0x00000200000d7824 */ /* 0x000fe400078e0203 */
[----:B------:R-:W-:-:S05]  /*0740*/  VIADD R3, R3, 0x80 ;  /* 0x0000008003037836 */ /* 0x000fca0000000000 */
[----:B------:R-:W-:-:S13]  /*0750*/  ISETP.GE.AND P0, PT, R3, R2, PT ;  /* 0x000000020300720c */ /* 0x000fda0003f06270 */
[----:B------:R-:W-:Y:S02]  /*0760*/  @!P0 IMAD R15, R0, 0x200, R3 ;  /* 0x00000200000f8824 */ /* 0x000fe400078e0203 */
[----:B------:R-:W-:Y:S02]  /*0770*/  @!P0 VIADD R3, R3, 0x80 ;  /* 0x0000008003038836 */ /* 0x000fe40000000000 */
[----:B0-----:R-:W-:-:S04]  /*0780*/  IMAD.WIDE.U32 R12, R13, 0x8, R6 ;  /* 0x000000080d0c7825 */ /* 0x001fc800078e0006 */
[----:B------:R-:W-:Y:S01]  /*0790*/  @!P0 IMAD.WIDE.U32 R6, R15, 0x8, R6 ;  /* 0x000000080f068825 */ /* 0x000fe200078e0006 */
[----:B------:R0:W-:Y:S04]  /*07a0*/  STG.E.64 desc[UR4][R12.64], R4 ;  /* 0x000000040c007986 */ /* 0x0001e8000c101b04 */
[----:B------:R0:W-:Y:S02]  /*07b0*/  @!P0 STG.E.64 desc[UR4][R6.64], R10 ;  /* 0x0000000a06008986 */ /* 0x0001e4000c101b04 */
.L_x_3480:
[----:B------:R-:W-:Y:S05]  /*07c0*/  BSYNC.RECONVERGENT B0 ;  /* 0x0000000000007941 */ /* 0x000fea0003800200 */
.L_x_3479:
[----:B------:R-:W-:-:S13]  /*07d0*/  ISETP.GE.AND P0, PT, R3, R2, PT ;  /* 0x000000020300720c */ /* 0x000fda0003f06270 */
[----:B------:R-:W-:Y:S05]  /*07e0*/  @P0 EXIT ;  /* 0x000000000000094d */ /* 0x000fea0003800000 */
[----:B0-----:R-:W0:Y:S01]  /*07f0*/  LDC.64 R4, c[0x0][0x3a0] ;  /* 0x0000e800ff047b82 */ /* 0x001e220000000a00 */
[----:B------:R-:W-:-:S04]  /*0800*/  IMAD R3, R0, 0x200, R3 ;  /* 0x0000020000037824 */ /* 0x000fc800078e0203 */
[----:B0-----:R-:W-:-:S05]  /*0810*/  IMAD.WIDE.U32 R2, R3, 0x8, R4 ;  /* 0x0000000803027825 */ /* 0x001fca00078e0004 */
[----:B------:R-:W-:Y:S01]  /*0820*/  STG.E.64 desc[UR4][R2.64], R8 ;  /* 0x0000000802007986 */ /* 0x000fe2000c101b04 */
[----:B------:R-:W-:Y:S05]  /*0830*/  EXIT ;  /* 0x000000000000794d */ /* 0x000fea0003800000 */
.L_x_3481:
        /* <DEDUP_REMOVED lines=12> */
.L_x_36995:


//--------------------- .text._ZN2at6native29vectorized_elementwise_kernelILi2EZZZNS0_22nan_to_num_kernel_cudaERNS_18TensorIteratorBaseESt8optionalIdES5_S5_ENKUlvE_clEvENKUlvE0_clEvEUlN3c107complexIfEEE_St5arrayIPcLm2EEEEviT0_T1_ --------------------------
	.section	.text._ZN2at6native29vectorized_elementwise_kernelILi2EZZZNS0_22nan_to_num_kernel_cudaERNS_18TensorIteratorBaseESt8optionalIdES5_S5_ENKUlvE_clEvENKUlvE0_clEvEUlN3c107complexIfEEE_St5arrayIPcLm2EEEEviT0_T1_,"ax",@progbits
	.align	128
        .global         _ZN2at6native29vectorized_elementwise_kernelILi2EZZZNS0_22nan_to_num_kernel_cudaERNS_18TensorIteratorBaseESt8optionalIdES5_S5_ENKUlvE_clEvENKUlvE0_clEvEUlN3c107complexIfEEE_St5arrayIPcLm2EEEEviT0_T1_
        .type           _ZN2at6native29vectorized_elementwise_kernelILi2EZZZNS0_22nan_to_num_kernel_cudaERNS_18TensorIteratorBaseESt8optionalIdES5_S5_ENKUlvE_clEvENKUlvE0_clEvEUlN3c107complexIfEEE_St5arrayIPcLm2EEEEviT0_T1_,@function
        .size           _ZN2at6native29vectorized_elementwise_kernelILi2EZZZNS0_22nan_to_num_kernel_cudaERNS_18TensorIteratorBaseESt8optionalIdES5_S5_ENKUlvE_clEvENKUlvE0_clEvEUlN3c107complexIfEEE_St5arrayIPcLm2EEEEviT0_T1_,(.L_x_36996 - _ZN2at6native29vectorized_elementwise_kernelILi2EZZZNS0_22nan_to_num_kernel_cudaERNS_18TensorIteratorBaseESt8optionalIdES5_S5_ENKUlvE_clEvENKUlvE0_clEvEUlN3c107complexIfEEE_St5arrayIPcLm2EEEEviT0_T1_)
        .other          _ZN2at6native29vectorized_elementwise_kernelILi2EZZZNS0_22nan_to_num_kernel_cudaERNS_18TensorIteratorBaseESt8optionalIdES5_S5_ENKUlvE_clEvENKUlvE0_clEvEUlN3c107complexIfEEE_St5arrayIPcLm2EEEEviT0_T1_,@"STO_CUDA_ENTRY STV_DEFAULT"
_ZN2at6native29vectorized_elementwise_kernelILi2EZZZNS0_22nan_to_num_kernel_cudaERNS_18TensorIteratorBaseESt8optionalIdES5_S5_ENKUlvE_clEvENKUlvE0_clEvEUlN3c107complexIfEEE_St5arrayIPcLm2EEEEviT0_T1_:
.text._ZN2at6native29vectorized_elementwise_kernelILi2EZZZNS0_22nan_to_num_kernel_cudaERNS_18TensorIteratorBaseESt8optionalIdES5_S5_ENKUlvE_clEvENKUlvE0_clEvEUlN3c107complexIfEEE_St5arrayIPcLm2EEEEviT0_T1_:
        /* <DEDUP_REMOVED lines=12> */
[----:B------:R-:W0:Y:S01]  /*00c0*/  @!P2 LDC.64 R2, c[0x0][0x3a8] ;  /* 0x0000ea00ff02ab82 */ /* 0x000e220000000a00 */
[----:B------:R-:W-:Y:S02]  /*00d0*/  @!P2 IMAD.IADD R7, R9, 0x1, R0 ;  /* 0x000000010907a824 */ /* 0x000fe400078e0200 */
[----:B------:R-:W-:-:S05]  /*00e0*/  @!P2 VIADD R8, R0, 0x80 ;  /* 0x000000800008a836 */ /* 0x000fca0000000000 */
[----:B------:R-:W-:-:S13]  /*00f0*/  ISETP.GE.U32.AND P0, PT, R8, R13, PT ;  /* 0x0000000d0800720c */ /* 0x000fda0003f06070 */
[----:B------:R-:W-:Y:S01]  /*0100*/  @!P0 IMAD.IADD R15, R9, 0x1, R8 ;  /* 0x00000001090f8824 */ /* 0x000fe200078e0208 */
[----:B------:R-:W1:Y:S01]  /*0110*/  @!P0 LDC.64 R10, c[0x0][0x3a8] ;  /* 0x0000ea00ff0a8b82 */ /* 0x000e620000000a00 */
[----:B------:R-:W-:Y:S02]  /*0120*/  @!P0 VIADD R8, R8, 0x80 ;  /* 0x0000008008088836 */ /* 0x000fe40000000000 */
[----:B0-----:R-:W-:-:S03]  /*0130*/  @!P2 IMAD.WIDE.U32 R2, R7, 0x8, R2 ;  /* 0x000000080702a825 */ /* 0x001fc600078e0002 */
[----:B------:R-:W-:Y:S02]  /*0140*/  ISETP.GE.U32.AND P1, PT, R8, R13, PT ;  /* 0x0000000d0800720c */ /* 0x000fe40003f26070 */
[----:B------:R0:W2:Y:S01]  /*0150*/  @!P2 LDG.E.64 R4, desc[UR4][R2.64] ;  /* 0x000000040204a981 */ /* 0x0000a2000c1e1b00 */
[----:B------:R-:W-:-:S10]  /*0160*/  CS2R R24, SRZ ;  /* 0x0000000000187805 */ /* 0x000fd4000001ff00 */
[----:B------:R-:W-:Y:S01]  /*0170*/  @!P1 IMAD.IADD R29, R9, 0x1, R8 ;  /* 0x00000001091d9824 */ /* 0x000fe200078e0208 */
[----:B0-----:R-:W0:Y:S01]  /*0180*/  @!P1 LDC.64 R2, c[0x0][0x3a8] ;  /* 0x0000ea00ff029b82 */ /* 0x001e220000000a00 */
[----:B------:R-:W-:Y:S02]  /*0190*/  @!P1 VIADD R8, R8, 0x80 ;  /* 0x0000008008089836 */ /* 0x000fe40000000000 */
[----:B-1----:R-:W-:-:S03]  /*01a0*/  @!P0 IMAD.WIDE.U32 R10, R15, 0x8, R10 ;  /* 0x000000080f0a8825 */ /* 0x002fc600078e000a */
[C---:B------:R-:W-:Y:S02]  /*01b0*/  ISETP.GE.U32.AND P3, PT, R8.reuse, R13, PT ;  /* 0x0000000d0800720c */ /* 0x040fe40003f66070 */
[----:B------:R-:W5:Y:S11]  /*01c0*/  @!P0 LDG.E.64 R24, desc[UR4][R10.64] ;  /* 0x000000040a188981 */ /* 0x000f76000c1e1b00 */
[----:B------:R-:W-:Y:S01]  /*01d0*/  @!P3 IMAD.IADD R31, R9, 0x1, R8 ;  /* 0x00000001091fb824 */ /* 0x000fe200078e0208 */
[----:B------:R-:W1:Y:S01]  /*01e0*/  @!P3 LDC.64 R20, c[0x0][0x3a8] ;  /* 0x0000ea00ff14bb82 */ /* 0x000e620000000a00 */
        /* <DEDUP_REMOVED lines=9> */
[----:B------:R-:W-:-:S13]  /*0280*/  ISETP.GE.U32.AND P6, PT, R8, R13, PT ;  /* 0x0000000d0800720c */ /* 0x000fda0003fc6070 */
[----:B------:R-:W-:Y:S01]  /*0290*/  @!P6 IMAD.IADD R23, R9, 0x1, R8 ;  /* 0x000000010917e824 */ /* 0x000fe200078e0208 */
[----:B------:R-:W3:Y:S01]  /*02a0*/  @!P6 LDC.64 R14, c[0x0][0x3a8] ;  /* 0x0000ea00ff0eeb82 */ /* 0x000ee20000000a00 */
[----:B------:R-:W-:-:S05]  /*02b0*/  @!P6 VIADD R8, R8, 0x80 ;  /* 0x000000800808e836 */ /* 0x000fca0000000000 */
[-C--:B------:R-:W-:Y:S02]  /*02c0*/  ISETP.GE.U32.AND P2, PT, R8, R13.reuse, PT ;  /* 0x0000000d0800720c */ /* 0x080fe40003f46070 */
[----:B------:R-:W-:Y:S01]  /*02d0*/  ISETP.GE.U32.AND P0, PT, R0, R13, PT ;  /* 0x0000000d0000720c */ /* 0x000fe20003f06070 */
[----:B0-----:R-:W-:Y:S01]  /*02e0*/  @!P1 IMAD.WIDE.U32 R28, R29, 0x8, R2 ;  /* 0x000000081d1c9825 */ /* 0x001fe200078e0002 */
[----:B------:R-:W-:-:S03]  /*02f0*/  CS2R R2, SRZ ;  /* 0x0000000000027805 */ /* 0x000fc6000001ff00 */
[----:B-1----:R-:W-:-:S03]  /*0300*/  @!P3 IMAD.WIDE.U32 R20, R31, 0x8, R20 ;  /* 0x000000081f14b825 */ /* 0x002fc600078e0014 */
[----:B------:R0:W5:Y:S03]  /*0310*/  @!P1 LDG.E.64 R2, desc[UR4][R28.64] ;  /* 0x000000041c029981 */ /* 0x000166000c1e1b00 */
[----:B------:R-:W1:Y:S01]  /*0320*/  @!P2 LDC.64 R16, c[0x0][0x3a8] ;  /* 0x0000ea00ff10ab82 */ /* 0x000e620000000a00 */
[----:B------:R-:W-:Y:S02]  /*0330*/  @!P2 IMAD.IADD R31, R9, 0x1, R8 ;  /* 0x00000001091fa824 */ /* 0x000fe400078e0208 */
[----:B----4-:R-:W-:Y:S01]  /*0340*/  @!P5 IMAD.WIDE.U32 R18, R7, 0x8, R18 ;  /* 0x000000080712d825 */ /* 0x010fe200078e0012 */
[----:B------:R-:W-:-:S04]  /*0350*/  CS2R R6, SRZ ;  /* 0x0000000000067805 */ /* 0x000fc8000001ff00 */
[----:B------:R-:W4:Y:S01]  /*0360*/  @!P0 LDC R8, c[0x0][0x390] ;  /* 0x0000e400ff088b82 */ /* 0x000f220000000800 */
[----:B---3--:R-:W-:Y:S01]  /*0370*/  @!P4 IMAD.WIDE.U32 R26, R33, 0x8, R26 ;  /* 0x00000008211ac825 */ /* 0x008fe200078e001a */
[----:B------:R3:W5:Y:S06]  /*0380*/  @!P3 LDG.E.64 R6, desc[UR4][R20.64] ;  /* 0x000000041406b981 */ /* 0x00076c000c1e1b00 */
[----:B0-----:R-:W0:Y:S01]  /*0390*/  @!P0 LDC.64 R28, c[0x0][0x388] ;  /* 0x0000e200ff1c8b82 */ /* 0x001e220000000a00 */
[----:B------:R-:W-:Y:S01]  /*03a0*/  @!P6 IMAD.WIDE.U32 R32, R23, 0x8, R14 ;  /* 0x000000081720e825 */ /* 0x000fe200078e000e */
[----:B------:R-:W-:-:S06]  /*03b0*/  CS2R R22, SRZ ;  /* 0x0000000000167805 */ /* 0x000fcc000001ff00 */
[----:B---3--:R-:W3:Y:S01]  /*03c0*/  @!P0 LDC.64 R20, c[0x0][0x3a0] ;  /* 0x0000e800ff148b82 */ /* 0x008ee20000000a00 */
[----:B------:R-:W5:Y:S01]  /*03d0*/  @!P5 LDG.E.64 R22, desc[UR4][R18.64] ;  /* 0x000000041216d981 */ /* 0x000f62000c1e1b00 */
[----:B------:R-:W-:Y:S01]  /*03e0*/  CS2R R14, SRZ ;  /* 0x00000000000e7805 */ /* 0x000fe2000001ff00 */
[----:B-1----:R-:W-:Y:S01]  /*03f0*/  @!P2 IMAD.WIDE.U32 R30, R31, 0x8, R16 ;  /* 0x000000081f1ea825 */ /* 0x002fe200078e0010 */
[----:B------:R-:W-:-:S04]  /*0400*/  CS2R R10, SRZ ;  /* 0x00000000000a7805 */ /* 0x000fc8000001ff00 */
[----:B------:R-:W5:Y:S04]  /*0410*/  @!P2 LDG.E.64 R14, desc[UR4][R30.64] ;  /* 0x000000041e0ea981 */ /* 0x000f68000c1e1b00 */
[----:B------:R1:W5:Y:S01]  /*0420*/  @!P4 LDG.E.64 R10, desc[UR4][R26.64] ;  /* 0x000000041a0ac981 */ /* 0x000362000c1e1b00 */
[----:B------:R-:W-:-:S06]  /*0430*/  CS2R R16, SRZ ;  /* 0x0000000000107805 */ /* 0x000fcc000001ff00 */
[----:B------:R0:W5:Y:S01]  /*0440*/  @!P6 LDG.E.64 R16, desc[UR4][R32.64] ;  /* 0x000000042010e981 */ /* 0x000162000c1e1b00 */
[----:B-1----:R-:W-:Y:S01]  /*0450*/  CS2R R26, SRZ ;  /* 0x00000000001a7805 */ /* 0x002fe2000001ff00 */
[----:B------:R-:W-:Y:S01]  /*0460*/  BSSY.RECONVERGENT B0, `(.L_x_3483) ;  /* 0x0000023000007945 */ /* 0x000fe20003800200 */
[----:B------:R-:W-:Y:S01]  /*0470*/  VIADD R12, R0, 0x180 ;  /* 0x00000180000c7836 */ /* 0x000fe20000000000 */
[----:B--2---:R-:W-:Y:S02]  /*0480*/  FSETP.NEU.AND P5, PT, R5, +INF , !P0 ;  /* 0x7f8000000500780b */ /* 0x004fe400047ad000 */
[C---:B------:R-:W-:Y:S02]  /*0490*/  @!P0 FSETP.NEU.FTZ.AND P3, PT, R4.reuse, -INF , PT ;  /* 0xff8000000400880b */ /* 0x040fe40003f7d000 */
[C---:B------:R-:W-:Y:S02]  /*04a0*/  @!P0 FSETP.NAN.FTZ.AND P1, PT, |R4|.reuse, |R4|, PT ;  /* 0x400000040400820b */ /* 0x040fe40003f38200 */
[----:B------:R-:W-:-:S02]  /*04b0*/  @!P0 FSETP.NEU.FTZ.AND P2, PT, R4, +INF , PT ;  /* 0x7f8000000400880b */ /* 0x000fc40003f5d000 */
[-C--:B----4-:R-:W-:Y:S02]  /*04c0*/  @!P0 FSEL R4, R4, R8.reuse, P3 ;  /* 0x0000000804048208 */ /* 0x090fe40001800000 */
[C---:B------:R-:W-:Y:S02]  /*04d0*/  @!P0 FSETP.NEU.FTZ.AND P4, PT, R5.reuse, -INF , PT ;  /* 0xff8000000500880b */ /* 0x040fe40003f9d000 */
[----:B0-----:R-:W-:Y:S02]  /*04e0*/  @!P0 FSEL R19, R4, R29, P2 ;  /* 0x0000001d04138208 */ /* 0x001fe40001000000 */
[C---:B------:R-:W-:Y:S02]  /*04f0*/  @!P0 FSETP.NAN.FTZ.AND P3, PT, |R5|.reuse, |R5|, PT ;  /* 0x400000050500820b */ /* 0x040fe40003f78200 */
[----:B------:R-:W-:Y:S01]  /*0500*/  @P5 FSEL R29, R5, R8, P4 ;  /* 0x00000008051d5208 */ /* 0x000fe20002000000 */
[----:B------:R-:W-:Y:S01]  /*0510*/  @!P0 IMAD.IADD R5, R9, 0x1, R0 ;  /* 0x0000000109058824 */ /* 0x000fe200078e0200 */
[----:B------:R-:W-:-:S02]  /*0520*/  @!P0 FSEL R26, R19, R28, !P1 ;  /* 0x0000001c131a8208 */ /* 0x000fc40004800000 */
[----:B------:R-:W-:Y:S01]  /*0530*/  @!P0 FSEL R27, R29, R28, !P3 ;  /* 0x0000001c1d1b8208 */ /* 0x000fe20005800000 */
[----:B---3--:R-:W-:-:S04]  /*0540*/  @!P0 IMAD.WIDE.U32 R18, R5, 0x8, R20 ;  /* 0x0000000805128825 */ /* 0x008fc800078e0014 */
[----:B------:R-:W-:Y:S01]  /*0550*/  VIADD R8, R0, 0x80 ;  /* 0x0000008000087836 */ /* 0x000fe20000000000 */
[----:B------:R0:W-:Y:S04]  /*0560*/  @!P0 STG.E.64 desc[UR4][R18.64], R26 ;  /* 0x0000001a12008986 */ /* 0x0001e8000c101b04 */
[----:B------:R-:W-:Y:S01]  /*0570*/  ISETP.GE.U32.AND P2, PT, R8, R13, PT ;  /* 0x0000000d0800720c */ /* 0x000fe20003f46070 */
[----:B------:R-:W-:-:S05]  /*0580*/  VIADD R4, R0, 0x100 ;  /* 0x0000010000047836 */ /* 0x000fca0000000000 */
[----:B------:R-:W-:Y:S02]  /*0590*/  ISETP.GE.U32.AND P1, PT, R4, R13, PT ;  /* 0x0000000d0400720c */ /* 0x000fe40003f26070 */
[----:B------:R-:W-:-:S05]  /*05a0*/  CS2R R4, SRZ ;  /* 0x0000000000047805 */ /* 0x000fca000001ff00 */
[----:B0-----:R-:W-:Y:S06]  /*05b0*/  @P2 BRA `(.L_x_3484) ;  /* 0x0000000000342947 */ /* 0x001fec0003800000 */
        /* <DEDUP_REMOVED lines=13> */
.L_x_3484:
[----:B------:R-:W-:Y:S05]  /*0690*/  BSYNC.RECONVERGENT B0 ;  /* 0x0000000000007941 */ /* 0x000fea0003800200 */
.L_x_3483:
[----:B------:R-:W-:Y:S01]  /*06a0*/  BSSY.RECONVERGENT B0, `(.L_x_3485) ;  /* 0x0000012000007945 */ /* 0x000fe20003800200 */
[----:B------:R-:W-:Y:S02]  /*06b0*/  ISETP.GE.U32.AND P2, PT, R12, R13, PT ;  /* 0x0000000d0c00720c */ /* 0x000fe40003f46070 */
[----:B------:R-:W-:Y:S01]  /*06c0*/  CS2R R18, SRZ ;  /* 0x0000000000127805 */ /* 0x000fe2000001ff00 */
[----:B------:R-:W-:Y:S01]  /*06d0*/  VIADD R20, R0, 0x200 ;  /* 0x0000020000147836 */ /* 0x000fe20000000000 */
[----:B------:R-:W-:Y:S09]  /*06e0*/  @P1 BRA `(.L_x_3486) ;  /* 0x0000000000341947 */ /* 0x000ff20003800000 */
[----:B-----5:R-:W0:Y:S01]  /*06f0*/  LDC.64 R24, c[0x0][0x388] ;  /* 0x0000e200ff187b82 */ /* 0x020e220000000a00 */
        /* <DEDUP_REMOVED lines=12> */
.L_x_3486:
[----:B------:R-:W-:Y:S05]  /*07c0*/  BSYNC.RECONVERGENT B0 ;  /* 0x0000000000007941 */ /* 0x000fea0003800200 */
.L_x_3485:
[----:B------:R-:W-:Y:S01]  /*07d0*/  BSSY.RECONVERGENT B0, `(.L_x_3487) ;  /* 0x0000012000007945 */ /* 0x000fe20003800200 */
[----:B------:R-:W-:Y:S02]  /*07e0*/  ISETP.GE.U32.AND P1, PT, R20, R13, PT ;  /* 0x0000000d1400720c */ /* 0x000fe40003f26070 */
[----:B-----5:R-:W-:Y:S01]  /*07f0*/  CS2R R2, SRZ ;  /* 0x0000000000027805 */ /* 0x020fe2000001ff00 */
[----:B------:R-:W-:Y:S01]  /*0800*/  VIADD R12, R0, 0x280 ;  /* 0x00000280000c7836 */ /* 0x000fe20000000000 */
[----:B------:R-:W-:Y:S09]  /*0810*/  @P2 BRA `(.L_x_3488) ;  /* 0x0000000000342947 */ /* 0x000ff20003800000 */
        /* <DEDUP_REMOVED lines=13> */
.L_x_3488:
[----:B------:R-:W-:Y:S05]  /*08f0*/  BSYNC.RECONVERGENT B0 ;  /* 0x0000000000007941 */ /* 0x000fea0003800200 */
.L_x_3487:
[----:B------:R-:W-:Y:S01]  /*0900*/  BSSY.RECONVERGENT B0, `(.L_x_3489) ;  /* 0x0000013000007945 */ /* 0x000fe20003800200 */
[----:B------:R-:W-:Y:S02]  /*0910*/  ISETP.GE.U32.AND P2, PT, R12, R13, PT ;  /* 0x0000000d0c00720c */ /* 0x000fe40003f46070 */
[----:B------:R-:W-:Y:S01]  /*0920*/  CS2R R6, SRZ ;  /* 0x0000000000067805 */ /* 0x000fe2000001ff00 */
[C---:B------:R-:W-:Y:S02]  /*0930*/  VIADD R12, R0.reuse, 0x300 ;  /* 0x00000300000c7836 */ /* 0x040fe40000000000 */
[----:B------:R-:W-:Y:S01]  /*0940*/  VIADD R20, R0, 0x380 ;  /* 0x0000038000147836 */ /* 0x000fe20000000000 */
[----:B------:R-:W-:Y:S07]  /*0950*/  @P1 BRA `(.L_x_3490) ;  /* 0x0000000000341947 */ /* 0x000fee0003800000 */
        /* <DEDUP_REMOVED lines=13> */
.L_x_3490:
[----:B------:R-:W-:Y:S05]  /*0a30*/  BSYNC.RECONVERGENT B0 ;  /* 0x0000000000007941 */ /* 0x000fea0003800200 */
.L_x_3489:
[----:B------:R-:W-:Y:S01]  /*0a40*/  BSSY.RECONVERGENT B0, `(.L_x_3491) ;  /* 0x0000013000007945 */ /* 0x000fe20003800200 */
[-C--:B------:R-:W-:Y:S01]  /*0a50*/  ISETP.GE.U32.AND P3, PT, R12, R13.reuse, PT ;  /* 0x0000000d0c00720c */ /* 0x080fe20003f66070 */
[----:B------:R-:W-:Y:S01]  /*0a60*/  @!P0 IMAD.MOV.U32 R0, RZ, RZ, R8 ;  /* 0x000000ffff008224 */ /* 0x000fe200078e0008 */
[----:B------:R-:W-:Y:S02]  /*0a70*/  ISETP.GE.U32.AND P1, PT, R20, R13, PT ;  /* 0x0000000d1400720c */ /* 0x000fe40003f26070 */
[----:B------:R-:W-:Y:S01]  /*0a80*/  CS2R R10, SRZ ;  /* 0x00000000000a7805 */ /* 0x000fe2000001ff00 */
[----:B------:R-:W-:Y:S10]  /*0a90*/  @P2 BRA `(.L_x_3492) ;  /* 0x0000000000342947 */ /* 0x000ff40003800000 */
        /* <DEDUP_REMOVED lines=13> */
.L_x_3492:
[----:B------:R-:W-:Y:S05]  /*0b70*/  BSYNC.RECONVERGENT B0 ;  /* 0x0000000000007941 */ /* 0x000fea0003800200 */
.L_x_3491:
[----:B------:R-:W-:Y:S01]  /*0b80*/  BSSY.RECONVERGENT B0, `(.L_x_3493) ;  /* 0x0000011000007945 */ /* 0x000fe20003800200 */
        /* <DEDUP_REMOVED lines=16> */
.L_x_3494:
[----:B------:R-:W-:Y:S05]  /*0c90*/  BSYNC.RECONVERGENT B0 ;  /* 0x0000000000007941 */ /* 0x000fea0003800200 */
.L_x_3493:
[----:B------:R-:W-:Y:S01]  /*0ca0*/  BSSY.RECONVERGENT B0, `(.L_x_3495) ;  /* 0x0000010000007945 */ /* 0x000fe20003800200 */
[----:B------:R-:W-:-:S03]  /*0cb0*/  CS2R R16, SRZ ;  /* 0x0000000000107805 */ /* 0x000fc6000001ff00 */
        /* <DEDUP_REMOVED lines=14> */
.L_x_3496:
[----:B------:R-:W-:Y:S05]  /*0da0*/  BSYNC.RECONVERGENT B0 ;  /* 0x0000000000007941 */ /* 0x000fea0003800200 */
.L_x_3495:
[----:B------:R-:W-:Y:S04]  /*0db0*/  BSSY.RECONVERGENT B0, `(.L_x_3497) ;  /* 0x000002c000007945 */ /* 0x000fe80003800200 */
[----:B------:R-:W-:Y:S04]  /*0dc0*/  BSSY.RELIABLE B1, `(.L_x_3498) ;  /* 0x0000024000017945 */ /* 0x000fe80003800100 */
[----:B------:R-:W-:Y:S05]  /*0dd0*/  @P0 BRA `(.L_x_3499) ;  /* 0x0000000000300947 */ /* 0x000fea0003800000 */
[----:B------:R-:W0:Y:S01]  /*0de0*/  LDC.64 R14, c[0x0][0x3a0] ;  /* 0x0000e800ff0e7b82 */ /* 0x000e220000000a00 */
[----:B------:R-:W-:Y:S02]  /*0df0*/  IMAD.IADD R23, R9, 0x1, R0 ;  /* 0x0000000109177824 */ /* 0x000fe400078e0200 */
        /* <DEDUP_REMOVED lines=8> */
[----:B0-----:R-:W-:-:S05]  /*0e80*/  IMAD.WIDE.U32 R4, R15, 0x8, R4 ;  /* 0x000000080f047825 */ /* 0x001fca00078e0004 */
[----:B------:R0:W-:Y:S02]  /*0e90*/  STG.E.64 desc[UR4][R4.64], R18 ;  /* 0x0000001204007986 */ /* 0x0001e4000c101b04 */
.L_x_3499:
[----:B------:R-:W-:-:S13]  /*0ea0*/  ISETP.GE.U32.AND P0, PT, R0, R13, PT ;  /* 0x0000000d0000720c */ /* 0x000fda0003f06070 */
[----:B------:R-:W-:Y:S05]  /*0eb0*/  @P0 BRA `(.L_x_3501) ;  /* 0x0000000000300947 */ /* 0x000fea0003800000 */
[----:B0-----:R-:W0:Y:S01]  /*0ec0*/  LDC.64 R4, c[0x0][0x3a0] ;  /* 0x0000e800ff047b82 */ /* 0x001e220000000a00 */
[----:B------:R-:W-:Y:S02]  /*0ed0*/  IMAD.IADD R15, R9, 0x1, R0 ;  /* 0x00000001090f7824 */ /* 0x000fe400078e0200 */
[----:B------:R-:W-:Y:S02]  /*0ee0*/  VIADD R0, R0, 0x80 ;  /* 0x0000008000007836 */ /* 0x000fe40000000000 */
[----:B0-----:R-:W-:-:S05]  /*0ef0*/  IMAD.WIDE.U32 R4, R15, 0x8, R4 ;  /* 0x000000080f047825 */ /* 0x001fca00078e0004 */
[----:B------:R1:W-:Y:S02]  /*0f00*/  STG.E.64 desc[UR4][R4.64], R2 ;  /* 0x0000000204007986 */ /* 0x0003e4000c101b04 */
.L_x_3500:
[----:B------:R-:W-:-:S13]  /*0f10*/  ISETP.GE.U32.AND P0, PT, R0, R13, PT ;  /* 0x0000000d0000720c */ /* 0x000fda0003f06070 */
[----:B------:R-:W-:Y:S05]  /*0f20*/  @P0 BRA `(.L_x_3502) ;  /* 0x0000000000340947 */ /* 0x000fea0003800000 */
[----:B-1----:R-:W1:Y:S01]  /*0f30*/  LDC.64 R2, c[0x0][0x3a0] ;  /* 0x0000e800ff027b82 */ /* 0x002e620000000a00 */
[----:B0-----:R-:W-:Y:S02]  /*0f40*/  IMAD.IADD R5, R9, 0x1, R0 ;  /* 0x0000000109057824 */ /* 0x001fe400078e0200 */
[----:B------:R-:W-:Y:S02]  /*0f50*/  VIADD R0, R0, 0x80 ;  /* 0x0000008000007836 */ /* 0x000fe40000000000 */
[----:B-1----:R-:W-:-:S05]  /*0f60*/  IMAD.WIDE.U32 R2, R5, 0x8, R2 ;  /* 0x0000000805027825 */ /* 0x002fca00078e0002 */
[----:B------:R1:W-:Y:S02]  /*0f70*/  STG.E.64 desc[UR4][R2.64], R6 ;  /* 0x0000000602007986 */ /* 0x0003e4000c101b04 */
.L_x_3501:
[----:B------:R-:W-:-:S13]  /*0f80*/  ISETP.GE.U32.AND P0, PT, R0, R13, PT ;  /* 0x0000000d0000720c */ /* 0x000fda0003f06070 */
[----:B------:R-:W-:Y:S05]  /*0f90*/  @P0 BREAK.RELIABLE B1 ;  /* 0x0000000000010942 */ /* 0x000fea0003800100 */
[----:B------:R-:W-:Y:S05]  /*0fa0*/  @P0 BRA `(.L_x_3503) ;  /* 0x0000000000300947 */ /* 0x000fea0003800000 */
[----:B-1----:R-:W1:Y:S01]  /*0fb0*/  LDC.64 R2, c[0x0][0x3a0] ;  /* 0x0000e800ff027b82 */ /* 0x002e620000000a00 */
[----:B0-----:R-:W-:Y:S02]  /*0fc0*/  IMAD.IADD R5, R9, 0x1, R0 ;  /* 0x0000000109057824 */ /* 0x001fe400078e0200 */
[----:B------:R-:W-:Y:S02]  /*0fd0*/  VIADD R0, R0, 0x80 ;  /* 0x0000008000007836 */ /* 0x000fe40000000000 */
[----:B-1----:R-:W-:-:S05]  /*0fe0*/  IMAD.WIDE.U32 R2, R5, 0x8, R2 ;  /* 0x0000000805027825 */ /* 0x002fca00078e0002 */
[----:B------:R2:W-:Y:S02]  /*0ff0*/  STG.E.64 desc[UR4][R2.64], R10 ;  /* 0x0000000a02007986 */ /* 0x0005e4000c101b04 */
.L_x_3502:
[----:B------:R-:W-:Y:S05]  /*1000*/  BSYNC.RELIABLE B1 ;  /* 0x0000000000017941 */ /* 0x000fea0003800100 */
.L_x_3498:
[----:B------:R-:W-:-:S13]  /*1010*/  ISETP.GE.U32.AND P0, PT, R0, R13, PT ;  /* 0x0000000d0000720c */ /* 0x000fda0003f06070 */
[----:B-12---:R-:W1:Y:S01]  /*1020*/  @!P0 LDC.64 R2, c[0x0][0x3a0] ;  /* 0x0000e800ff028b82 */ /* 0x006e620000000a00 */
[----:B0-----:R-:W-:Y:S02]  /*1030*/  @!P0 IMAD.IADD R5, R9, 0x1, R0 ;  /* 0x0000000109058824 */ /* 0x001fe400078e0200 */
[----:B------:R-:W-:Y:S02]  /*1040*/  @!P0 VIADD R0, R0, 0x80 ;  /* 0x0000008000008836 */ /* 0x000fe40000000000 */
[----:B-1----:R-:W-:-:S05]  /*1050*/  @!P0 IMAD.WIDE.U32 R2, R5, 0x8, R2 ;  /* 0x0000000805028825 */ /* 0x002fca00078e0002 */
[----:B------:R2:W-:Y:S02]  /*1060*/  @!P0 STG.E.64 desc[UR4][R2.64], R20 ;  /* 0x0000001402008986 */ /* 0x0005e4000c101b04 */
.L_x_3503:
[----:B------:R-:W-:Y:S05]  /*1070*/  BSYNC.RECONVERGENT B0 ;  /* 0x0000000000007941 */ /* 0x000fea0003800200 */
.L_x_3497:
[----:B------:R-:W-:Y:S05]  /*1080*/  WARPSYNC.ALL ;  /* 0x0000000000007948 */ /* 0x000fea0003800000 */
[----:B------:R-:W-:-:S13]  /*1090*/  ISETP.GE.U32.AND P0, PT, R0, R13, PT ;  /* 0x0000000d0000720c */ /* 0x000fda0003f06070 */
[----:B------:R-:W-:Y:S05]  /*10a0*/  @P0 EXIT ;  /* 0x000000000000094d */ /* 0x000fea0003800000 */
[----:B-12---:R-:W1:Y:S01]  /*10b0*/  LDC.64 R2, c[0x0][0x3a0] ;  /* 0x0000e800ff027b82 */ /* 0x006e620000000a00 */
[----:B------:R-:W-:-:S04]  /*10c0*/  IMAD.IADD R9, R9, 0x1, R0 ;  /* 0x0000000109097824 */ /* 0x000fc800078e0200 */
[----:B-1----:R-:W-:-:S05]  /*10d0*/  IMAD.WIDE.U32 R2, R9, 0x8, R2 ;  /* 0x0000000809027825 */ /* 0x002fca00078e0002 */
[----:B------:R-:W-:Y:S01]  /*10e0*/  STG.E.64 desc[UR4][R2.64], R16 ;  /* 0x0000001002007986 */ /* 0x000fe2000c101b04 */
[----:B------:R-:W-:Y:S05]  /*10f0*/  EXIT ;  /* 0x000000000000794d */ /* 0x000fea0003800000 */
.L_x_3482:
[----:B------:R-:W0:Y:S01]  /*1100*/  S2R R3, SR_TID.X ;  /* 0x0000000000037919 */ /* 0x000e220000002100 */
[----:B------:R-:W1:Y:S01]  /*1110*/  LDC.64 R4, c[0x0][0x3a8] ;  /* 0x0000ea00ff047b82 */ /* 0x000e620000000a00 */
[----:B------:R-:W2:Y:S07]  /*1120*/  LDCU UR6, c[0x0][0x390] ;  /* 0x00007200ff0677ac */ /* 0x000eae0008000800 */
[----:B------:R-:W3:Y:S01]  /*1130*/  LDC.64 R24, c[0x0][0x388] ;  /* 0x0000e200ff187b82 */ /* 0x000ee20000000a00 */
[----:B-1----:R-:W-:-:S04]  /*1140*/  IMAD.WIDE.U32 R4, R9, 0x8, R4 ;  /* 0x0000000809047825 */ /* 0x002fc800078e0004 */
[----:B0-----:R-:W-:-:S05]  /*1150*/  IMAD.WIDE.U32 R10, R3, 0x10, R4 ;  /* 0x00000010030a7825 */ /* 0x001fca00078e0004 */
[----:B------:R-:W4:Y:S04]  /*1160*/  LDG.E.128 R4, desc[UR4][R10.64] ;  /* 0x000000040a047981 */ /* 0x000f28000c1e1d00 */
[----:B------:R-:W5:Y:S04]  /*1170*/  LDG.E.128 R16, desc[UR4][R10.64+0x800] ;  /* 0x000800040a107981 */ /* 0x000f68000c1e1d00 */
[----:B------:R-:W5:Y:S04]  /*1180*/  LDG.E.128 R20, desc[UR4][R10.64+0x1000] ;  /* 0x001000040a147981 */ /* 0x000f68000c1e1d00 */
[----:B------:R0:W5:Y:S01]  /*1190*/  LDG.E.128 R12, desc[UR4][R10.64+0x1800] ;  /* 0x001800040a0c7981 */ /* 0x000162000c1e1d00 */
[----:B----4-:R-:W-:-:S02]  /*11a0*/  FSETP.NEU.FTZ.AND P1, PT, R4, -INF , PT ;  /* 0xff8000000400780b */ /* 0x010fc40003f3d000 */
[C---:B------:R-:W-:Y:S02]  /*11b0*/  FSETP.NEU.FTZ.AND P0, PT, R4.reuse, +INF , PT ;  /* 0x7f8000000400780b */ /* 0x040fe40003f1d000 */
[----:B--2---:R-:W-:Y:S02]  /*11c0*/  FSEL R28, R4, UR6, P1 ;  /* 0x00000006041c7c08 */ /* 0x004fe40008800000 */
[----:B------:R-:W-:Y:S02]  /*11d0*/  FSETP.NAN.FTZ.AND P5, PT, |R5|, |R5|, PT ;  /* 0x400000050500720b */ /* 0x000fe40003fb8200 */
[----:B---3--:R-:W-:Y:S02]  /*11e0*/  FSEL R28, R28, R25, P0 ;  /* 0x000000191c1c7208 */ /* 0x008fe40000000000 */
[----:B------:R-:W-:Y:S02]  /*11f0*/  FSETP.NAN.FTZ.AND P2, PT, |R4|, |R4|, PT ;  /* 0x400000040400720b */ /* 0x000fe40003f58200 */
[----:B------:R-:W-:-:S02]  /*1200*/  FSETP.NAN.FTZ.AND P0, PT, |R6|, |R6|, PT ;  /* 0x400000060600720b */ /* 0x000fc40003f18200 */
[C---:B------:R-:W-:Y:S02]  /*1210*/  FSETP.NEU.FTZ.AND P3, PT, R5.reuse, -INF , PT ;  /* 0xff8000000500780b */ /* 0x040fe40003f7d000 */
[----:B------:R-:W-:Y:S02]  /*1220*/  P2R R2, PR, RZ, 0x20 ;  /* 0x00000020ff027803 */ /* 0x000fe40000000000 */
[----:B------:R-:W-:Y:S02]  /*1230*/  FSETP.NEU.FTZ.AND P4, PT, R6, -INF , PT ;  /* 0xff8000000600780b */ /* 0x000fe40003f9d000 */
[----:B------:R-:W-:Y:S02]  /*1240*/  P2R R0, PR, RZ, 0x4 ;  /* 0x00000004ff007803 */ /* 0x000fe40000000000 */
[----:B------:R-:W-:Y:S02]  /*1250*/  P2R R4, PR, RZ, 0x1 ;  /* 0x00000001ff047803 */ /* 0x000fe40000000000 */
[----:B------:R-:W-:-:S02]  /*1260*/  FSETP.NEU.FTZ.AND P2, PT, R5, +INF , PT ;  /* 0x7f8000000500780b */ /* 0x000fc40003f5d000 */
[----:B------:R-:W-:Y:S02]  /*1270*/  FSETP.NEU.FTZ.AND P1, PT, R6, +INF , PT ;  /* 0x7f8000000600780b */ /* 0x000fe40003f3d000 */
[----:B------:R-:W-:Y:S02]  /*1280*/  FSEL R30, R5, UR6, P3 ;  /* 0x00000006051e7c08 */ /* 0x000fe40009800000 */
[----:B------:R-:W-:Y:S02]  /*1290*/  ISETP.NE.AND P0, PT, R2, RZ, PT ;  /* 0x000000ff0200720c */ /* 0x000fe40003f05270 */
[----:B------:R-:W-:Y:S02]  /*12a0*/  FSETP.NEU.FTZ.AND P3, PT, R7, -INF , PT ;  /* 0xff8000000700780b */ /* 0x000fe40003f7d000 */
[----:B------:R-:W-:Y:S02]  /*12b0*/  FSEL R6, R6, UR6, P4 ;  /* 0x0000000606067c08 */ /* 0x000fe4000a000000 */
[----:B-----5:R-:W-:-:S02]  /*12c0*/  FSETP.NEU.FTZ.AND P4, PT, R16, -INF , PT ;  /* 0xff8000001000780b */ /* 0x020fc40003f9d000 */
[----:B------:R-:W-:Y:S02]  /*12d0*/  P2R R8, PR, RZ, 0x1 ;  /* 0x00000001ff087803 */ /* 0x000fe40000000000 */
[----:B------:R-:W-:Y:S02]  /*12e0*/  FSEL R30, R30, R25, P2 ;  /* 0x000000191e1e7208 */ /* 0x000fe40001000000 */
[----:B------:R-:W-:Y:S02]  /*12f0*/  ISETP.NE.AND P0, PT, R0, RZ, PT ;  /* 0x000000ff0000720c */ /* 0x000fe40003f05270 */
[C---:B------:R-:W-:Y:S02]  /*1300*/  FSETP.NEU.FTZ.AND P2, PT, R7.reuse, +INF , PT ;  /* 0x7f8000000700780b */ /* 0x040fe40003f5d000 */
[----:B------:R-:W-:Y:S02]  /*1310*/  FSEL R2, R7, UR6, P3 ;  /* 0x0000000607027c08 */ /* 0x000fe40009800000 */
[----:B------:R-:W-:-:S02]  /*1320*/  FSETP.NEU.FTZ.AND P3, PT, R17, -INF , PT ;  /* 0xff8000001100780b */ /* 0x000fc40003f7d000 */
[----:B------:R-:W-:Y:S02]  /*1330*/  FSEL R0, R16, UR6, P4 ;  /* 0x0000000610007c08 */ /* 0x000fe4000a000000 */
[----:B------:R-:W-:Y:S02]  /*1340*/  FSETP.NEU.FTZ.AND P4, PT, R18, -INF , PT ;  /* 0xff8000001200780b */ /* 0x000fe40003f9d000 */
[----:B------:R-:W-:Y:S02]  /*1350*/  FSEL R2, R2, R25, P2 ;  /* 0x0000001902027208 */ /* 0x000fe40001000000 */
[C---:B------:R-:W-:Y:S02]  /*1360*/  FSETP.NEU.FTZ.AND P2, PT, R17.reuse, +INF , PT ;  /* 0x7f8000001100780b */ /* 0x040fe40003f5d000 */
[----:B------:R-:W-:Y:S02]  /*1370*/  FSEL R26, R17, UR6, P3 ;  /* 0x00000006111a7c08 */ /* 0x000fe40009800000 */
[----:B------:R-:W-:-:S02]  /*1380*/  FSETP.NEU.FTZ.AND P3, PT, R18, +INF , PT ;  /* 0x7f8000001200780b */ /* 0x000fc40003f7d000 */
[----:B------:R-:W-:Y:S02]  /*1390*/  FSEL R34, R18, UR6, P4 ;  /* 0x0000000612227c08 */ /* 0x000fe4000a000000 */
[----:B------:R-:W-:Y:S02]  /*13a0*/  FSETP.NEU.FTZ.AND P4, PT, R19, -INF , PT ;  /* 0xff8000001300780b */ /* 0x000fe40003f9d000 */
[-C--:B------:R-:W-:Y:S02]  /*13b0*/  FSEL R6, R6, R25.reuse, P1 ;  /* 0x0000001906067208 */ /* 0x080fe40000800000 */
[----:B------:R-:W-:Y:S02]  /*13c0*/  FSEL R35, R26, R25, P2 ;  /* 0x000000191a237208 */ /* 0x000fe40001000000 */
[C---:B------:R-:W-:Y:S01]  /*13d0*/  FSETP.NEU.FTZ.AND P1, PT, R16.reuse, +INF , PT ;  /* 0x7f8000001000780b */ /* 0x040fe20003f3d000 */
[----:B------:R-:W1:Y:S01]  /*13e0*/  LDC.64 R26, c[0x0][0x3a0] ;  /* 0x0000e800ff1a7b82 */ /* 0x000e620000000a00 */
[----:B------:R-:W-:-:S02]  /*13f0*/  FSETP.NAN.FTZ.AND P2, PT, |R16|, |R16|, PT ;  /* 0x400000101000720b */ /* 0x000fc40003f58200 */
[-C--:B------:R-:W-:Y:S02]  /*1400*/  FSEL R37, R34, R25.reuse, P3 ;  /* 0x0000001922257208 */ /* 0x080fe40001800000 */
[C---:B------:R-:W-:Y:S02]  /*1410*/  FSETP.NEU.FTZ.AND P3, PT, R19.reuse, +INF , PT ;  /* 0x7f8000001300780b */ /* 0x040fe40003f7d000 */
[----:B------:R-:W-:Y:S02]  /*1420*/  FSEL R16, R19, UR6, P4 ;  /* 0x0000000613107c08 */ /* 0x000fe4000a000000 */
[----:B------:R-:W-:Y:S02]  /*1430*/  FSETP.NEU.FTZ.AND P4, PT, R20, -INF , PT ;  /* 0xff8000001400780b */ /* 0x000fe40003f9d000 */
[----:B------:R-:W-:Y:S02]  /*1440*/  FSEL R33, R16, R25, P3 ;  /* 0x0000001910217208 */ /* 0x000fe40001800000 */
[----:B------:R-:W-:-:S02]  /*1450*/  FSETP.NEU.FTZ.AND P3, PT, R20, +INF , PT ;  /* 0x7f8000001400780b */ /* 0x000fc40003f7d000 */
[----:B------:R-:W-:Y:S02]  /*1460*/  FSEL R16, R20, UR6, P4 ;  /* 0x0000000614107c08 */ /* 0x000fe4000a000000 */
[C---:B------:R-:W-:Y:S02]  /*1470*/  FSETP.NEU.FTZ.AND P4, PT, R21.reuse, -INF , PT ;  /* 0xff8000001500780b */ /* 0x040fe40003f9d000 */
[-C--:B0-----:R-:W-:Y:S02]  /*1480*/  FSEL R11, R16, R25.reuse, P3 ;  /* 0x00000019100b7208 */ /* 0x081fe40001800000 */
[C---:B------:R-:W-:Y:S02]  /*1490*/  FSEL R16, R21.reuse, UR6, P4 ;  /* 0x0000000615107c08 */ /* 0x040fe4000a000000 */
[----:B------:R-:W-:Y:S01]  /*14a0*/  FSETP.NEU.FTZ.AND P4, PT, R21, +INF , PT ;  /* 0x7f8000001500780b */ /* 0x000fe20003f9d000 */
[----:B-1----:R-:W-:Y:S01]  /*14b0*/  IMAD.WIDE.U32 R26, R9, 0x8, R26 ;  /* 0x00000008091a7825 */ /* 0x002fe200078e001a */
[----:B------:R-:W-:-:S02]  /*14c0*/  FSEL R0, R0, R25, P1 ;  /* 0x0000001900007208 */ /* 0x000fc40000800000 */
[----:B------:R-:W-:Y:S02]  /*14d0*/  FSEL R29, R16, R25, P4 ;  /* 0x00000019101d7208 */ /* 0x000fe40002000000 */
[C---:B------:R-:W-:Y:S01]  /*14e0*/  FSETP.NEU.FTZ.AND P4, PT, R22.reuse, -INF , PT ;  /* 0xff8000001600780b */ /* 0x040fe20003f9d000 */
[----:B------:R-:W-:Y:S01]  /*14f0*/  IMAD.WIDE.U32 R26, R3, 0x10, R26 ;  /* 0x00000010031a7825 */ /* 0x000fe200078e001a */
[----:B------:R-:W-:Y:S02]  /*1500*/  FSETP.NAN.FTZ.AND P1, PT, |R7|, |R7|, PT ;  /* 0x400000070700720b */ /* 0x000fe40003f38200 */
[C---:B------:R-:W-:Y:S02]  /*1510*/  FSEL R16, R22.reuse, UR6, P4 ;  /* 0x0000000616107c08 */ /* 0x040fe4000a000000 */
[----:B------:R-:W-:Y:S02]  /*1520*/  FSETP.NEU.FTZ.AND P4, PT, R22, +INF , PT ;  /* 0x7f8000001600780b */ /* 0x000fe40003f9d000 */
[----:B------:R-:W-:-:S02]  /*1530*/  FSETP.NEU.FTZ.AND P5, PT, R12, -INF , PT ;  /* 0xff8000000c00780b */ /* 0x000fc40003fbd000 */
[----:B------:R-:W-:Y:S02]  /*1540*/  FSEL R7, R16, R25, P4 ;  /* 0x0000001910077208 */ /* 0x000fe40002000000 */
[----:B------:R-:W-:Y:S02]  /*1550*/  FSETP.NEU.FTZ.AND P4, PT, R23, -INF , PT ;  /* 0xff8000001700780b */ /* 0x000fe40003f9d000 */
[----:B------:R-:W-:Y:S02]  /*1560*/  FSETP.NEU.FTZ.AND P6, PT, R13, -INF , PT ;  /* 0xff8000000d00780b */ /* 0x000fe40003fdd000 */
[C---:B------:R-:W-:Y:S02]  /*1570*/  FSEL R16, R23.reuse, UR6, P4 ;  /* 0x0000000617107c08 */ /* 0x040fe4000a000000 */
[----:B------:R-:W-:Y:S02]  /*1580*/  FSETP.NEU.FTZ.AND P4, PT, R23, +INF , PT ;  /* 0x7f8000001700780b */ /* 0x000fe40003f9d000 */
[----:B------:R-:W-:-:S02]  /*1590*/  P2R R10, PR, RZ, 0x1 ;  /* 0x00000001ff0a7803 */ /* 0x000fc40000000000 */
[-C--:B------:R-:W-:Y:S02]  /*15a0*/  FSEL R3, R16, R25.reuse, P4 ;  /* 0x0000001910037208 */ /* 0x080fe40002000000 */
[C---:B------:R-:W-:Y:S02]  /*15b0*/  FSEL R16, R12.reuse, UR6, P5 ;  /* 0x000000060c107c08 */ /* 0x040fe4000a800000 */
[----:B------:R-:W-:Y:S02]  /*15c0*/  FSETP.NEU.FTZ.AND P5, PT, R12, +INF , PT ;  /* 0x7f8000000c00780b */ /* 0x000fe40003fbd000 */
[----:B------:R-:W-:Y:S02]  /*15d0*/  P2R R32, PR, RZ, 0x2 ;  /* 0x00000002ff207803 */ /* 0x000fe40000000000 */
[----:B------:R-:W-:Y:S02]  /*15e0*/  FSEL R5, R16, R25, P5 ;  /* 0x0000001910057208 */ /* 0x000fe40002800000 */
[----:B------:R-:W-:-:S02]  /*15f0*/  FSEL R16, R13, UR6, P6 ;  /* 0x000000060d107c08 */ /* 0x000fc4000b000000 */
[----:B------:R-:W-:Y:S02]  /*1600*/  FSETP.NEU.FTZ.AND P6, PT, R13, +INF , PT ;  /* 0x7f8000000d00780b */ /* 0x000fe40003fdd000 */
[----:B------:R-:W-:Y:S02]  /*1610*/  FSETP.NEU.FTZ.AND P0, PT, R14, -INF , PT ;  /* 0xff8000000e00780b */ /* 0x000fe40003f1d000 */
[----:B------:R-:W-:Y:S02]  /*1620*/  FSETP.NEU.FTZ.AND P1, PT, R15, +INF , PT ;  /* 0x7f8000000f00780b */ /* 0x000fe40003f3d000 */
[----:B------:R-:W-:Y:S02]  /*1630*/  FSEL R9, R16, R25, P6 ;  /* 0x0000001910097208 */ /* 0x000fe40003000000 */
[C---:B------:R-:W-:Y:S02]  /*1640*/  FSEL R16, R14.reuse, UR6, P0 ;  /* 0x000000060e107c08 */ /* 0x040fe40008000000 */
[----:B------:R-:W-:-:S02]  /*1650*/  FSETP.NEU.FTZ.AND P0, PT, R14, +INF , PT ;  /* 0x7f8000000e00780b */ /* 0x000fc40003f1d000 */
[----:B------:R-:W-:Y:S02]  /*1660*/  FSETP.NAN.FTZ.AND P3, PT, |R17|, |R17|, PT ;  /* 0x400000111100720b */ /* 0x000fe40003f78200 */
[----:B------:R-:W-:Y:S02]  /*1670*/  FSEL R31, R16, R25, P0 ;  /* 0x00000019101f7208 */ /* 0x000fe40000000000 */
[C---:B------:R-:W-:Y:S02]  /*1680*/  FSETP.NEU.FTZ.AND P0, PT, R15.reuse, -INF , PT ;  /* 0xff8000000f00780b */ /* 0x040fe40003f1d000 */
[----:B------:R-:W-:Y:S02]  /*1690*/  FSETP.NAN.FTZ.AND P4, PT, |R18|, |R18|, PT ;  /* 0x400000121200720b */ /* 0x000fe40003f98200 */
[----:B------:R-:W-:Y:S02]  /*16a0*/  @P1 FSEL R25, R15, UR6, P0 ;  /* 0x000000060f191c08 */ /* 0x000fe40008000000 */
[----:B------:R-:W-:-:S02]  /*16b0*/  ISETP.NE.AND P0, PT, R10, RZ, PT ;  /* 0x000000ff0a00720c */ /* 0x000fc40003f05270 */
[----:B------:R-:W-:Y:S02]  /*16c0*/  ISETP.NE.AND P1, PT, R32, RZ, PT ;  /* 0x000000ff2000720c */ /* 0x000fe40003f25270 */
[-C--:B------:R-:W-:Y:S02]  /*16d0*/  FSEL R16, R28, R24.reuse, !P0 ;  /* 0x000000181c107208 */ /* 0x080fe40004000000 */
[----:B------:R-:W-:Y:S02]  /*16e0*/  ISETP.NE.AND P0, PT, R8, RZ, PT ;  /* 0x000000ff0800720c */ /* 0x000fe40003f05270 */
[----:B------:R-:W-:Y:S02]  /*16f0*/  FSETP.NAN.FTZ.AND P5, PT, |R19|, |R19|, PT ;  /* 0x400000131300720b */ /* 0x000fe40003fb8200 */
[----:B------:R-:W-:Y:S02]  /*1700*/  FSEL R17, R30, R24, !P0 ;  /* 0x000000181e117208 */ /* 0x000fe40004000000 */
[----:B------:R-:W-:-:S02]  /*1710*/  ISETP.NE.AND P0, PT, R4, RZ, PT ;  /* 0x000000ff0400720c */ /* 0x000fc40003f05270 */
[----:B------:R-:W-:Y:S02]  /*1720*/  FSETP.NAN.FTZ.AND P6, PT, |R20|, |R20|, PT ;  /* 0x400000141400720b */ /* 0x000fe40003fd8200 */
[-C--:B------:R-:W-:Y:S02]  /*1730*/  FSEL R18, R6, R24.reuse, !P0 ;  /* 0x0000001806127208 */ /* 0x080fe40004000000 */
[----:B------:R-:W-:Y:S02]  /*1740*/  FSETP.NAN.FTZ.AND P0, PT, |R21|, |R21|, PT ;  /* 0x400000151500720b */ /* 0x000fe40003f18200 */
[-C--:B------:R-:W-:Y:S02]  /*1750*/  FSEL R19, R2, R24.reuse, !P1 ;  /* 0x0000001802137208 */ /* 0x080fe40004800000 */
[-C--:B------:R-:W-:Y:S02]  /*1760*/  FSEL R20, R0, R24.reuse, !P2 ;  /* 0x0000001800147208 */ /* 0x080fe40005000000 */
[----:B------:R-:W-:Y:S01]  /*1770*/  FSEL R21, R35, R24, !P3 ;  /* 0x0000001823157208 */ /* 0x000fe20005800000 */
[----:B------:R-:W-:Y:S01]  /*1780*/  STG.E.128 desc[UR4][R26.64], R16 ;  /* 0x000000101a007986 */ /* 0x000fe2000c101d04 */
[----:B------:R-:W-:-:S02]  /*1790*/  FSETP.NAN.FTZ.AND P1, PT, |R22|, |R22|, PT ;  /* 0x400000161600720b */ /* 0x000fc40003f38200 */
[----:B------:R-:W-:Y:S02]  /*17a0*/  FSETP.NAN.FTZ.AND P2, PT, |R23|, |R23|, PT ;  /* 0x400000171700720b */ /* 0x000fe40003f58200 */
[----:B------:R-:W-:Y:S02]  /*17b0*/  FSETP.NAN.FTZ.AND P3, PT, |R12|, |R12|, PT ;  /* 0x4000000c0c00720b */ /* 0x000fe40003f78200 */
[-C--:B------:R-:W-:Y:S02]  /*17c0*/  FSEL R22, R37, R24.reuse, !P4 ;  /* 0x0000001825167208 */ /* 0x080fe40006000000 */
[-C--:B------:R-:W-:Y:S02]  /*17d0*/  FSEL R23, R33, R24.reuse, !P5 ;  /* 0x0000001821177208 */ /* 0x080fe40006800000 */
[----:B------:R-:W-:Y:S02]  /*17e0*/  FSEL R12, R11, R24, !P6 ;  /* 0x000000180b0c7208 */ /* 0x000fe40007000000 */
[----:B------:R-:W-:Y:S01]  /*17f0*/  FSETP.NAN.FTZ.AND P4, PT, |R13|, |R13|, PT ;  /* 0x4000000d0d00720b */ /* 0x000fe20003f98200 */
[----:B------:R-:W-:Y:S01]  /*1800*/  STG.E.128 desc[UR4][R26.64+0x800], R20 ;  /* 0x000800141a007986 */ /* 0x000fe2000c101d04 */
[----:B------:R-:W-:-:S02]  /*1810*/  FSETP.NAN.FTZ.AND P5, PT, |R14|, |R14|, PT ;  /* 0x4000000e0e00720b */ /* 0x000fc40003fb8200 */
[----:B------:R-:W-:Y:S02]  /*1820*/  FSETP.NAN.FTZ.AND P6, PT, |R15|, |R15|, PT ;  /* 0x4000000f0f00720b */ /* 0x000fe40003fd8200 */
[-C--:B------:R-:W-:Y:S02]  /*1830*/  FSEL R13, R29, R24.reuse, !P0 ;  /* 0x000000181d0d7208 */ /* 0x080fe40004000000 */
[-C--:B------:R-:W-:Y:S02]  /*1840*/  FSEL R14, R7, R24.reuse, !P1 ;  /* 0x00000018070e7208 */ /* 0x080fe40004800000 */
[-C--:B------:R-:W-:Y:S02]  /*1850*/  FSEL R15, R3, R24.reuse, !P2 ;  /* 0x00000018030f7208 */ /* 0x080fe40005000000 */
[-C--:B------:R-:W-:Y:S02]  /*1860*/  FSEL R8, R5, R24.reuse, !P3 ;  /* 0x0000001805087208 */ /* 0x080fe40005800000 */
[-C--:B------:R-:W-:Y:S01]  /*1870*/  FSEL R9, R9, R24.reuse, !P4 ;  /* 0x0000001809097208 */ /* 0x080fe20006000000 */
[----:B------:R-:W-:Y:S01]  /*1880*/  STG.E.128 desc[UR4][R26.64+0x1000], R12 ;  /* 0x0010000c1a007986 */ /* 0x000fe2000c101d04 */
[----:B------:R-:W-:-:S02]  /*1890*/  FSEL R10, R31, R24, !P5 ;  /* 0x000000181f0a7208 */ /* 0x000fc40006800000 */
[----:B------:R-:W-:-:S05]  /*18a0*/  FSEL R11, R25, R24, !P6 ;  /* 0x00000018190b7208 */ /* 0x000fca0007000000 */
[----:B------:R-:W-:Y:S01]  /*18b0*/  STG.E.128 desc[UR4][R26.64+0x1800], R8 ;  /* 0x001800081a007986 */ /* 0x000fe2000c101d04 */
[----:B------:R-:W-:Y:S05]  /*18c0*/  EXIT ;  /* 0x000000000000794d */ /* 0x000fea0003800000 */
.L_x_3504:
        /* <DEDUP_REMOVED lines=11> */
.L_x_36996:


//--------------------- .text._ZN2at6native29vectorized_elementwise_kernelILi4EZZZNS0_22nan_to_num_kernel_cudaERNS_18TensorIteratorBaseESt8optionalIdES5_S5_ENKUlvE_clEvENKUlvE0_clEvEUlN3c107complexIfEEE_St5arrayIPcLm2EEEEviT0_T1_ --------------------------
	.section	.text._ZN2at6native29vectorized_elementwise_kernelILi4EZZZNS0_22nan_to_num_kernel_cudaERNS_18TensorIteratorBaseESt8optionalIdES5_S5_ENKUlvE_clEvENKUlvE0_clEvEUlN3c107complexIfEEE_St5arrayIPcLm2EEEEviT0_T1_,"ax",@progbits
	.align	128
        .global         _ZN2at6native29vectorized_elementwise_kernelILi4EZZZNS0_22nan_to_num_kernel_cudaERNS_18TensorIteratorBaseESt8optionalIdES5_S5_ENKUlvE_clEvENKUlvE0_clEvEUlN3c107complexIfEEE_St5arrayIPcLm2EEEEviT0_T1_
        .type           _ZN2at6native29vectorized_elementwise_kernelILi4EZZZNS0_22nan_to_num_kernel_cudaERNS_18TensorIteratorBaseESt8optionalIdES5_S5_ENKUlvE_clEvENKUlvE0_clEvEUlN3c107complexIfEEE_St5arrayIPcLm2EEEEviT0_T1_,@function
        .size           _ZN2at6native29vectorized_elementwise_kernelILi4EZZZNS0_22nan_to_num_kernel_cudaERNS_18TensorIteratorBaseESt8optionalIdES5_S5_ENKUlvE_clEvENKUlvE0_clEvEUlN3c107complexIfEEE_St5arrayIPcLm2EEEEviT0_T1_,(.L_x_36997 - _ZN2at6native29vectorized_elementwise_kernelILi4EZZZNS0_22nan_to_num_kernel_cudaERNS_18TensorIteratorBaseESt8optionalIdES5_S5_ENKUlvE_clEvENKUlvE0_clEvEUlN3c107complexIfEEE_St5arrayIPcLm2EEEEviT0_T1_)
        .other          _ZN2at6native29vectorized_elementwise_kernelILi4EZZZNS0_22nan_to_num_kernel_cudaERNS_18TensorIteratorBaseESt8optionalIdES5_S5_ENKUlvE_clEvENKUlvE0_clEvEUlN3c107complexIfEEE_St5arrayIPcLm2EEEEviT0_T1_,@"STO_CUDA_ENTRY STV_DEFAULT"
_ZN2at6native29vectorized_elementwise_kernelILi4EZZZNS0_22nan_to_num_kernel_cudaERNS_18TensorIteratorBaseESt8optionalIdES5_S5_ENKUlvE_clEvENKUlvE0_clEvEUlN3c107complexIfEEE_St5arrayIPcLm2EEEEviT0_T1_:
.text._ZN2at6native29vectorized_elementwise_kernelILi4EZZZNS0_22nan_to_num_kernel_cudaERNS_18TensorIteratorBaseESt8optionalIdES5_S5_ENKUlvE_clEvENKUlvE0_clEvEUlN3c107complexIfEEE_St5arrayIPcLm2EEEEviT0_T1_:
        /* <DEDUP_REMOVED lines=105> */
.L_x_3507:
[----:B------:R-:W-:Y:S05]  /*0690*/  BSYNC.RECONVERGENT B0 ;  /* 0x0000000000007941 */ /* 0x000fea0003800200 */
.L_x_3506:
        /* <DEDUP_REMOVED lines=18> */
.L_x_3509:
[----:B------:R-:W-:Y:S05]  /*07c0*/  BSYNC.RECONVERGENT B0 ;  /* 0x0000000000007941 */ /* 0x000fea0003800200 */
.L_x_3508:
        /* <DEDUP_REMOVED lines=18> */
.L_x_3511:
[----:B------:R-:W-:Y:S05]  /*08f0*/  BSYNC.RECONVERGENT B0 ;  /* 0x0000000000007941 */ /* 0x000fea0003800200 */
.L_x_3510:
        /* <DEDUP_REMOVED lines=19> */
.L_x_3513:
[----:B------:R-:W-:Y:S05]  /*0a30*/  BSYNC.RECONVERGENT B0 ;  /* 0x0000000000007941 */ /* 0x000fea0003800200 */
.L_x_3512:
        /* <DEDUP_REMOVED lines=19> */
.L_x_3515:
[----:B------:R-:W-:Y:S05]  /*0b70*/  BSYNC.RECONVERGENT B0 ;  /* 0x0000000000007941 */ /* 0x000fea0003800200 */
.L_x_3514:
        /* <DEDUP_REMOVED lines=17> */
.L_x_3517:
[----:B------:R-:W-:Y:S05]  /*0c90*/  BSYNC.RECONVERGENT B0 ;  /* 0x0000000000007941 */ /* 0x000fea0003800200 */
.L_x_3516:
        /* <DEDUP_REMOVED lines=16> */
.L_x_3519:
[----:B------:R-:W-:Y:S05]  /*0da0*/  BSYNC.RECONVERGENT B0 ;  /* 0x0000000000007941 */ /* 0x000fea0003800200 */
.L_x_3518:
        /* <DEDUP_REMOVED lines=15> */
.L_x_3522:
[----:B------:R-:W-:-:S13]  /*0ea0*/  ISETP.GE.U32.AND P0, PT, R0, R13, PT ;  /* 0x0000000d0000720c */ /* 0x000fda0003f06070 */
[----:B------:R-:W-:Y:S05]  /*0eb0*/  @P0 BRA `(.L_x_3524) ;  /* 0x0000000000300947 */ /* 0x000fea0003800000 */
[----:B0-----:R-:W0:Y:S01]  /*0ec0*/  LDC.64 R4, c[0x0][0x3a0] ;  /* 0x0000e800ff047b82 */ /* 0x001e220000000a00 */
[----:B------:R-:W-:Y:S02]  /*0ed0*/  IMAD.IADD R15, R9, 0x1, R0 ;  /* 0x00000001090f7824 */ /* 0x000fe400078e0200 */
[----:B------:R-:W-:Y:S02]  /*0ee0*/  VIADD R0, R0, 0x80 ;  /* 0x0000008000007836 */ /* 0x000fe40000000000 */
[----:B0-----:R-:W-:-:S05]  /*0ef0*/  IMAD.WIDE.U32 R4, R15, 0x8, R4 ;  /* 0x000000080f047825 */ /* 0x001fca00078e0004 */
[----:B------:R1:W-:Y:S02]  /*0f00*/  STG.E.64 desc[UR4][R4.64], R2 ;  /* 0x0000000204007986 */ /* 0x0003e4000c101b04 */
.L_x_3523:
[----:B------:R-:W-:-:S13]  /*0f10*/  ISETP.GE.U32.AND P0, PT, R0, R13, PT ;  /* 0x0000000d0000720c */ /* 0x000fda0003f06070 */
[----:B------:R-:W-:Y:S05]  /*0f20*/  @P0 BRA `(.L_x_3525) ;  /* 0x0000000000340947 */ /* 0x000fea0003800000 */
[----:B-1----:R-:W1:Y:S01]  /*0f30*/  LDC.64 R2, c[0x0][0x3a0] ;  /* 0x0000e800ff027b82 */ /* 0x002e620000000a00 */
[----:B0-----:R-:W-:Y:S02]  /*0f40*/  IMAD.IADD R5, R9, 0x1, R0 ;  /* 0x0000000109057824 */ /* 0x001fe400078e0200 */
[----:B------:R-:W-:Y:S02]  /*0f50*/  VIADD R0, R0, 0x80 ;  /* 0x0000008000007836 */ /* 0x000fe40000000000 */
[----:B-1----:R-:W-:-:S05]  /*0f60*/  IMAD.WIDE.U32 R2, R5, 0x8, R2 ;  /* 0x0000000805027825 */ /* 0x002fca00078e0002 */
[----:B------:R1:W-:Y:S02]  /*0f70*/  STG.E.64 desc[UR4][R2.64], R6 ;  /* 0x0000000602007986 */ /* 0x0003e4000c101b04 */
.L_x_3524:
        /* <DEDUP_REMOVED lines=8> */
.L_x_3525:
[----:B------:R-:W-:Y:S05]  /*1000*/  BSYNC.RELIABLE B1 ;  /* 0x0000000000017941 */ /* 0x000fea0003800100 */
.L_x_3521:
[----:B------:R-:W-:-:S13]  /*1010*/  ISETP.GE.U32.AND P0, PT, R0, R13, PT ;  /* 0x0000000d0000720c */ /* 0x000fda0003f06070 */
[----:B-12---:R-:W1:Y:S01]  /*1020*/  @!P0 LDC.64 R2, c[0x0][0x3a0] ;  /* 0x0000e800ff028b82 */ /* 0x006e620000000a00 */
[----:B0-----:R-:W-:Y:S02]  /*1030*/  @!P0 IMAD.IADD R5, R9, 0x1, R0 ;  /* 0x0000000109058824 */ /* 0x001fe400078e0200 */
[----:B------:R-:W-:Y:S02]  /*1040*/  @!P0 VIADD R0, R0, 0x80 ;  /* 0x0000008000008836 */ /* 0x000fe40000000000 */
[----:B-1----:R-:W-:-:S05]  /*1050*/  @!P0 IMAD.WIDE.U32 R2, R5, 0x8, R2 ;  /* 0x0000000805028825 */ /* 0x002fca00078e0002 */
[----:B------:R2:W-:Y:S02]  /*1060*/  @!P0 STG.E.64 desc[UR4][R2.64], R20 ;  /* 0x0000001402008986 */ /* 0x0005e4000c101b04 */
.L_x_3526:
[----:B------:R-:W-:Y:S05]  /*1070*/  BSYNC.RECONVERGENT B0 ;  /* 0x0000000000007941 */ /* 0x000fea0003800200 */
.L_x_3520:
        /* <DEDUP_REMOVED lines=8> */
.L_x_3505:
[----:B------:R-:W0:Y:S01]  /*1100*/  S2R R3, SR_TID.X ;  /* 0x0000000000037919 */ /* 0x000e220000002100 */
[----:B------:R-:W1:Y:S01]  /*1110*/  LDC.64 R4, c[0x0][0x3a8] ;  /* 0x0000ea00ff047b82 */ /* 0x000e620000000a00 */
[----:B------:R-:W2:Y:S07]  /*1120*/  LDCU UR6, c[0x0][0x390] ;  /* 0x00007200ff0677ac */ /* 0x000eae0008000800 */
[----:B------:R-:W3:Y:S01]  /*1130*/  LDC.64 R24, c[0x0][0x388] ;  /* 0x0000e200ff187b82 */ /* 0x000ee20000000a00 */
[----:B-1----:R-:W-:-:S04]  /*1140*/  IMAD.WIDE.U32 R4, R9, 0x8, R4 ;  /* 0x0000000809047825 */ /* 0x002fc800078e0004 */
[----:B0-----:R-:W-:-:S05]  /*1150*/  IMAD.WIDE.U32 R10, R3, 0x20, R4 ;  /* 0x00000020030a7825 */ /* 0x001fca00078e0004 */
[----:B------:R-:W4:Y:S04]  /*1160*/  LDG.E.ENL2.256 R12, R4, desc[UR4][R10.64] ;  /* 0xfe0000040a04797e */ /* 0x000f28000812190c */
[----:B------:R-:W5:Y:S01]  /*1170*/  LDG.E.ENL2.256 R16, R20, desc[UR4][R10.64+0x1000] ;  /* 0xfe0080040a14797e */ /* 0x000f620008121910 */
[C---:B----4-:R-:W-:Y:S02]  /*1180*/  FSETP.NEU.FTZ.AND P1, PT, R4.reuse, -INF , PT ;  /* 0xff8000000400780b */ /* 0x050fe40003f3d000 */
[C---:B------:R-:W-:Y:S02]  /*1190*/  FSETP.NEU.FTZ.AND P0, PT, R4.reuse, +INF , PT ;  /* 0x7f8000000400780b */ /* 0x040fe40003f1d000 */
[----:B--2---:R-:W-:Y:S02]  /*11a0*/  FSEL R28, R4, UR6, P1 ;  /* 0x00000006041c7c08 */ /* 0x004fe40008800000 */
[----:B------:R-:W-:-:S02]  /*11b0*/  FSETP.NAN.FTZ.AND P5, PT, |R5|, |R5|, PT ;  /* 0x400000050500720b */ /* 0x000fc40003fb8200 */
[----:B---3--:R-:W-:Y:S02]  /*11c0*/  FSEL R28, R28, R25, P0 ;  /* 0x000000191c1c7208 */ /* 0x008fe40000000000 */
[----:B------:R-:W-:Y:S02]  /*11d0*/  FSETP.NAN.FTZ.AND P2, PT, |R4|, |R4|, PT ;  /* 0x400000040400720b */ /* 0x000fe40003f58200 */
[C---:B------:R-:W-:Y:S02]  /*11e0*/  FSETP.NAN.FTZ.AND P0, PT, |R6|.reuse, |R6|, PT ;  /* 0x400000060600720b */ /* 0x040fe40003f18200 */
[----:B------:R-:W-:Y:S02]  /*11f0*/  FSETP.NEU.FTZ.AND P3, PT, R5, -INF , PT ;  /* 0xff8000000500780b */ /* 0x000fe40003f7d000 */
[----:B------:R-:W-:Y:S02]  /*1200*/  P2R R2, PR, RZ, 0x20 ;  /* 0x00000020ff027803 */ /* 0x000fe40000000000 */
[----:B------:R-:W-:-:S02]  /*1210*/  FSETP.NEU.FTZ.AND P4, PT, R6, -INF , PT ;  /* 0xff8000000600780b */ /* 0x000fc40003f9d000 */
[----:B------:R-:W-:Y:S02]  /*1220*/  P2R R0, PR, RZ, 0x4 ;  /* 0x00000004ff007803 */ /* 0x000fe40000000000 */
[----:B------:R-:W-:Y:S02]  /*1230*/  P2R R4, PR, RZ, 0x1 ;  /* 0x00000001ff047803 */ /* 0x000fe40000000000 */
[C---:B------:R-:W-:Y:S02]  /*1240*/  FSETP.NEU.FTZ.AND P2, PT, R5.reuse, +INF , PT ;  /* 0x7f8000000500780b */ /* 0x040fe40003f5d000 */
[----:B------:R-:W-:Y:S02]  /*1250*/  FSETP.NEU.FTZ.AND P1, PT, R6, +INF , PT ;  /* 0x7f8000000600780b */ /* 0x000fe40003f3d000 */
[----:B------:R-:W-:Y:S02]  /*1260*/  FSEL R30, R5, UR6, P3 ;  /* 0x00000006051e7c08 */ /* 0x000fe40009800000 */
[----:B------:R-:W-:-:S02]  /*1270*/  ISETP.NE.AND P0, PT, R2, RZ, PT ;  /* 0x000000ff0200720c */ /* 0x000fc40003f05270 */
[----:B------:R-:W-:Y:S02]  /*1280*/  FSETP.NEU.FTZ.AND P3, PT, R7, -INF , PT ;  /* 0xff8000000700780b */ /* 0x000fe40003f7d000 */
[----:B------:R-:W-:Y:S02]  /*1290*/  FSEL R6, R6, UR6, P4 ;  /* 0x0000000606067c08 */ /* 0x000fe4000a000000 */
[----:B------:R-:W-:Y:S02]  /*12a0*/  FSETP.NEU.FTZ.AND P4, PT, R12, -INF , PT ;  /* 0xff8000000c00780b */ /* 0x000fe40003f9d000 */
[----:B------:R-:W-:Y:S02]  /*12b0*/  P2R R8, PR, RZ, 0x1 ;  /* 0x00000001ff087803 */ /* 0x000fe40000000000 */
[----:B------:R-:W-:Y:S02]  /*12c0*/  FSEL R30, R30, R25, P2 ;  /* 0x000000191e1e7208 */ /* 0x000fe40001000000 */
[----:B------:R-:W-:-:S02]  /*12d0*/  ISETP.NE.AND P0, PT, R0, RZ, PT ;  /* 0x000000ff0000720c */ /* 0x000fc40003f05270 */
[C---:B------:R-:W-:Y:S02]  /*12e0*/  FSETP.NEU.FTZ.AND P2, PT, R7.reuse, +INF , PT ;  /* 0x7f8000000700780b */ /* 0x040fe40003f5d000 */
[----:B------:R-:W-:Y:S02]  /*12f0*/  FSEL R2, R7, UR6, P3 ;  /* 0x0000000607027c08 */ /* 0x000fe40009800000 */
[----:B------:R-:W-:Y:S02]  /*1300*/  FSETP.NEU.FTZ.AND P3, PT, R13, -INF , PT ;  /* 0xff8000000d00780b */ /* 0x000fe40003f7d000 */
[----:B------:R-:W-:Y:S02]  /*1310*/  FSEL R0, R12, UR6, P4 ;  /* 0x000000060c007c08 */ /* 0x000fe4000a000000 */
[----:B------:R-:W-:Y:S02]  /*1320*/  FSETP.NEU.FTZ.AND P4, PT, R14, -INF , PT ;  /* 0xff8000000e00780b */ /* 0x000fe40003f9d000 */
[----:B------:R-:W-:-:S02]  /*1330*/  FSEL R2, R2, R25, P2 ;  /* 0x0000001902027208 */ /* 0x000fc40001000000 */
[C---:B------:R-:W-:Y:S02]  /*1340*/  FSETP.NEU.FTZ.AND P2, PT, R13.reuse, +INF , PT ;  /* 0x7f8000000d00780b */ /* 0x040fe40003f5d000 */
[----:B------:R-:W-:Y:S02]  /*1350*/  FSEL R26, R13, UR6, P3 ;  /* 0x000000060d1a7c08 */ /* 0x000fe40009800000 */
[C---:B------:R-:W-:Y:S02]  /*1360*/  FSETP.NEU.FTZ.AND P3, PT, R14.reuse, +INF , PT ;  /* 0x7f8000000e00780b */ /* 0x040fe40003f7d000 */
[----:B------:R-:W-:Y:S02]  /*1370*/  FSEL R34, R14, UR6, P4 ;  /* 0x000000060e227c08 */ /* 0x000fe4000a000000 */
[----:B------:R-:W-:Y:S02]  /*1380*/  FSETP.NEU.FTZ.AND P4, PT, R15, -INF , PT ;  /* 0xff8000000f00780b */ /* 0x000fe40003f9d000 */
[----:B------:R-:W-:-:S02]  /*1390*/  FSEL R6, R6, R25, P1 ;  /* 0x0000001906067208 */ /* 0x000fc40000800000 */
[-C--:B------:R-:W-:Y:S02]  /*13a0*/  FSEL R35, R26, R25.reuse, P2 ;  /* 0x000000191a237208 */ /* 0x080fe40001000000 */
[C---:B------:R-:W-:Y:S01]  /*13b0*/  FSETP.NEU.FTZ.AND P1, PT, R12.reuse, +INF , PT ;  /* 0x7f8000000c00780b */ /* 0x040fe20003f3d000 */
[----:B------:R-:W0:Y:S01]  /*13c0*/  LDC.64 R26, c[0x0][0x3a0] ;  /* 0x0000e800ff1a7b82 */ /* 0x000e220000000a00 */
[----:B------:R-:W-:Y:S02]  /*13d0*/  FSETP.NAN.FTZ.AND P2, PT, |R12|, |R12|, PT ;  /* 0x4000000c0c00720b */ /* 0x000fe40003f58200 */
[----:B------:R-:W-:Y:S02]  /*13e0*/  FSEL R37, R34, R25, P3 ;  /* 0x0000001922257208 */ /* 0x000fe40001800000 */
[C---:B------:R-:W-:Y:S02]  /*13f0*/  FSETP.NEU.FTZ.AND P3, PT, R15.reuse, +INF , PT ;  /* 0x7f8000000f00780b */ /* 0x040fe40003f7d000 */
[----:B------:R-:W-:-:S02]  /*1400*/  FSEL R12, R15, UR6, P4 ;  /* 0x000000060f0c7c08 */ /* 0x000fc4000a000000 */
[----:B-----5:R-:W-:Y:S02]  /*1410*/  FSETP.NEU.FTZ.AND P4, PT, R20, -INF , PT ;  /* 0xff8000001400780b */ /* 0x020fe40003f9d000 */
[-C--:B------:R-:W-:Y:S02]  /*1420*/  FSEL R33, R12, R25.reuse, P3 ;  /* 0x000000190c217208 */ /* 0x080fe40001800000 */
[C---:B------:R-:W-:Y:S02]  /*1430*/  FSETP.NEU.FTZ.AND P3, PT, R20.reuse, +INF , PT ;  /* 0x7f8000001400780b */ /* 0x040fe40003f7d000 */
[----:B------:R-:W-:Y:S02]  /*1440*/  FSEL R12, R20, UR6, P4 ;  /* 0x00000006140c7c08 */ /* 0x000fe4000a000000 */
[----:B------:R-:W-:Y:S02]  /*1450*/  FSETP.NEU.FTZ.AND P4, PT, R21, -INF , PT ;  /* 0xff8000001500780b */ /* 0x000fe40003f9d000 */
[----:B------:R-:W-:-:S02]  /*1460*/  FSEL R11, R12, R25, P3 ;  /* 0x000000190c0b7208 */ /* 0x000fc40001800000 */
[C---:B------:R-:W-:Y:S02]  /*1470*/  FSEL R12, R21.reuse, UR6, P4 ;  /* 0x00000006150c7c08 */ /* 0x040fe4000a000000 */
[----:B------:R-:W-:Y:S01]  /*1480*/  FSETP.NEU.FTZ.AND P4, PT, R21, +INF , PT ;  /* 0x7f8000001500780b */ /* 0x000fe20003f9d000 */
[----:B0-----:R-:W-:Y:S01]  /*1490*/  IMAD.WIDE.U32 R26, R9, 0x8, R26 ;  /* 0x00000008091a7825 */ /* 0x001fe200078e001a */
[-C--:B------:R-:W-:Y:S02]  /*14a0*/  FSEL R0, R0, R25.reuse, P1 ;  /* 0x0000001900007208 */ /* 0x080fe40000800000 */
[----:B------:R-:W-:Y:S02]  /*14b0*/  FSEL R29, R12, R25, P4 ;  /* 0x000000190c1d7208 */ /* 0x000fe40002000000 */
[----:B------:R-:W-:Y:S01]  /*14c0*/  FSETP.NEU.FTZ.AND P4, PT, R22, -INF , PT ;  /* 0xff8000001600780b */ /* 0x000fe20003f9d000 */
[----:B------:R-:W-:Y:S01]  /*14d0*/  IMAD.WIDE.U32 R26, R3, 0x20, R26 ;  /* 0x00000020031a7825 */ /* 0x000fe200078e001a */
[----:B------:R-:W-:-:S02]  /*14e0*/  FSETP.NAN.FTZ.AND P1, PT, |R7|, |R7|, PT ;  /* 0x400000070700720b */ /* 0x000fc40003f38200 */
[C---:B------:R-:W-:Y:S02]  /*14f0*/  FSEL R12, R22.reuse, UR6, P4 ;  /* 0x00000006160c7c08 */ /* 0x040fe4000a000000 */
[----:B------:R-:W-:Y:S02]  /*1500*/  FSETP.NEU.FTZ.AND P4, PT, R22, +INF , PT ;  /* 0x7f8000001600780b */ /* 0x000fe40003f9d000 */
[----:B------:R-:W-:Y:S02]  /*1510*/  FSETP.NEU.FTZ.AND P5, PT, R16, -INF , PT ;  /* 0xff8000001000780b */ /* 0x000fe40003fbd000 */
[----:B------:R-:W-:Y:S02]  /*1520*/  FSEL R7, R12, R25, P4 ;  /* 0x000000190c077208 */ /* 0x000fe40002000000 */
[----:B------:R-:W-:Y:S02]  /*1530*/  FSETP.NEU.FTZ.AND P4, PT, R23, -INF , PT ;  /* 0xff8000001700780b */ /* 0x000fe40003f9d000 */
[----:B------:R-:W-:-:S02]  /*1540*/  FSETP.NEU.FTZ.AND P6, PT, R17, -INF , PT ;  /* 0xff8000001100780b */ /* 0x000fc40003fdd000 */
[C---:B------:R-:W-:Y:S02]  /*1550*/  FSEL R12, R23.reuse, UR6, P4 ;  /* 0x00000006170c7c08 */ /* 0x040fe4000a000000 */
[----:B------:R-:W-:Y:S02]  /*1560*/  FSETP.NEU.FTZ.AND P4, PT, R23, +INF , PT ;  /* 0x7f8000001700780b */ /* 0x000fe40003f9d000 */
[----:B------:R-:W-:Y:S02]  /*1570*/  P2R R32, PR, RZ, 0x2 ;  /* 0x00000002ff207803 */ /* 0x000fe40000000000 */
[----:B------:R-:W-:Y:S02]  /*1580*/  FSEL R3, R12, R25, P4 ;  /* 0x000000190c037208 */ /* 0x000fe40002000000 */
[C---:B------:R-:W-:Y:S02]  /*1590*/  FSEL R12, R16.reuse, UR6, P5 ;  /* 0x00000006100c7c08 */ /* 0x040fe4000a800000 */
[----:B------:R-:W-:-:S02]  /*15a0*/  FSETP.NEU.FTZ.AND P5, PT, R16, +INF , PT ;  /* 0x7f8000001000780b */ /* 0x000fc40003fbd000 */
[----:B------:R-:W-:Y:S02]  /*15b0*/  FSETP.NEU.FTZ.AND P1, PT, R19, +INF , PT ;  /* 0x7f8000001300780b */ /* 0x000fe40003f3d000 */
[-C--:B------:R-:W-:Y:S02]  /*15c0*/  FSEL R5, R12, R25.reuse, P5 ;  /* 0x000000190c057208 */ /* 0x080fe40002800000 */
[C---:B------:R-:W-:Y:S02]  /*15d0*/  FSEL R12, R17.reuse, UR6, P6 ;  /* 0x00000006110c7c08 */ /* 0x040fe4000b000000 */
[----:B------:R-:W-:Y:S02]  /*15e0*/  FSETP.NEU.FTZ.AND P6, PT, R17, +INF , PT ;  /* 0x7f8000001100780b */ /* 0x000fe40003fdd000 */
[----:B------:R-:W-:Y:S02]  /*15f0*/  P2R R10, PR, RZ, 0x1 ;  /* 0x00000001ff0a7803 */ /* 0x000fe40000000000 */
[----:B------:R-:W-:-:S02]  /*1600*/  FSEL R9, R12, R25, P6 ;  /* 0x000000190c097208 */ /* 0x000fc40003000000 */
[C---:B------:R-:W-:Y:S02]  /*1610*/  FSETP.NEU.FTZ.AND P6, PT, R18.reuse, -INF , PT ;  /* 0xff8000001200780b */ /* 0x040fe40003fdd000 */
[C---:B------:R-:W-:Y:S02]  /*1620*/  FSETP.NEU.FTZ.AND P0, PT, R18.reuse, +INF , PT ;  /* 0x7f8000001200780b */ /* 0x040fe40003f1d000 */
[----:B------:R-:W-:Y:S02]  /*1630*/  FSEL R12, R18, UR6, P6 ;  /* 0x00000006120c7c08 */ /* 0x000fe4000b000000 */
[----:B------:R-:W-:Y:S02]  /*1640*/  FSETP.NAN.FTZ.AND P3, PT, |R13|, |R13|, PT ;  /* 0x4000000d0d00720b */ /* 0x000fe40003f78200 */
[----:B------:R-:W-:Y:S02]  /*1650*/  FSEL R31, R12, R25, P0 ;  /* 0x000000190c1f7208 */ /* 0x000fe40000000000 */
[----:B------:R-:W-:-:S02]  /*1660*/  FSETP.NEU.FTZ.AND P0, PT, R19, -INF , PT ;  /* 0xff8000001300780b */ /* 0x000fc40003f1d000 */
[----:B------:R-:W-:Y:S02]  /*1670*/  FSETP.NAN.FTZ.AND P4, PT, |R14|, |R14|, PT ;  /* 0x4000000e0e00720b */ /* 0x000fe40003f98200 */
[----:B------:R-:W-:Y:S02]  /*1680*/  @P1 FSEL R25, R19, UR6, P0 ;  /* 0x0000000613191c08 */ /* 0x000fe40008000000 */
[----:B------:R-:W-:Y:S02]  /*1690*/  ISETP.NE.AND P0, PT, R10, RZ, PT ;  /* 0x000000ff0a00720c */ /* 0x000fe40003f05270 */
[----:B------:R-:W-:Y:S02]  /*16a0*/  ISETP.NE.AND P1, PT, R32, RZ, PT ;  /* 0x000000ff2000720c */ /* 0x000fe40003f25270 */
[----:B------:R-:W-:Y:S02]  /*16b0*/  FSEL R12, R28, R24, !P0 ;  /* 0x000000181c0c7208 */ /* 0x000fe40004000000 */
[----:B------:R-:W-:-:S02]  /*16c0*/  ISETP.NE.AND P0, PT, R8, RZ, PT ;  /* 0x000000ff0800720c */ /* 0x000fc40003f05270 */
[----:B------:R-:W-:Y:S02]  /*16d0*/  FSETP.NAN.FTZ.AND P5, PT, |R15|, |R15|, PT ;  /* 0x4000000f0f00720b */ /* 0x000fe40003fb8200 */
[----:B------:R-:W-:Y:S02]  /*16e0*/  FSEL R13, R30, R24, !P0 ;  /* 0x000000181e0d7208 */ /* 0x000fe40004000000 */
[----:B------:R-:W-:Y:S02]  /*16f0*/  ISETP.NE.AND P0, PT, R4, RZ, PT ;  /* 0x000000ff0400720c */ /* 0x000fe40003f05270 */
[----:B------:R-:W-:Y:S02]  /*1700*/  FSETP.NAN.FTZ.AND P6, PT, |R20|, |R20|, PT ;  /* 0x400000141400720b */ /* 0x000fe40003fd8200 */
[----:B------:R-:W-:Y:S02]  /*1710*/  FSEL R14, R6, R24, !P0 ;  /* 0x00000018060e7208 */ /* 0x000fe40004000000 */
[----:B------:R-:W-:-:S02]  /*1720*/  FSETP.NAN.FTZ.AND P0, PT, |R21|, |R21|, PT ;  /* 0x400000151500720b */ /* 0x000fc40003f18200 */
[-C--:B------:R-:W-:Y:S02]  /*1730*/  FSEL R15, R2, R24.reuse, !P1 ;  /* 0x00000018020f7208 */ /* 0x080fe40004800000 */
[-C--:B------:R-:W-:Y:S02]  /*1740*/  FSEL R20, R0, R24.reuse, !P2 ;  /* 0x0000001800147208 */ /* 0x080fe40005000000 */
[----:B------:R-:W-:Y:S02]  /*1750*/  FSEL R21, R35, R24, !P3 ;  /* 0x0000001823157208 */ /* 0x000fe40005800000 */
[----:B------:R-:W-:Y:S02]  /*1760*/  FSETP.NAN.FTZ.AND P1, PT, |R22|, |R22|, PT ;  /* 0x400000161600720b */ /* 0x000fe40003f38200 */
[----:B------:R-:W-:Y:S02]  /*1770*/  FSETP.NAN.FTZ.AND P2, PT, |R23|, |R23|, PT ;  /* 0x400000171700720b */ /* 0x000fe40003f58200 */
[----:B------:R-:W-:-:S02]  /*1780*/  FSETP.NAN.FTZ.AND P3, PT, |R16|, |R16|, PT ;  /* 0x400000101000720b */ /* 0x000fc40003f78200 */
[-C--:B------:R-:W-:Y:S02]  /*1790*/  FSEL R22, R37, R24.reuse, !P4 ;  /* 0x0000001825167208 */ /* 0x080fe40006000000 */
[-C--:B------:R-:W-:Y:S02]  /*17a0*/  FSEL R23, R33, R24.reuse, !P5 ;  /* 0x0000001821177208 */ /* 0x080fe40006800000 */
[----:B------:R-:W-:Y:S02]  /*17b0*/  FSEL R16, R11, R24, !P6 ;  /* 0x000000180b107208 */ /* 0x000fe40007000000 */
[----:B------:R-:W-:Y:S01]  /*17c0*/  FSETP.NAN.FTZ.AND P4, PT, |R17|, |R17|, PT ;  /* 0x400000111100720b */ /* 0x000fe20003f98200 */
[----:B------:R-:W-:Y:S01]  /*17d0*/  STG.E.ENL2.256 desc[UR4][R26.64], R12, R20 ;  /* 0xf800000c1a14797f */ /* 0x000fe2000f121804 */
[----:B------:R-:W-:Y:S02]  /*17e0*/  FSETP.NAN.FTZ.AND P5, PT, |R18|, |R18|, PT ;  /* 0x400000121200720b */ /* 0x000fe40003fb8200 */
[----:B------:R-:W-:-:S02]  /*17f0*/  FSETP.NAN.FTZ.AND P6, PT, |R19|, |R19|, PT ;  /* 0x400000131300720b */ /* 0x000fc40003fd8200 */
[-C--:B------:R-:W-:Y:S02]  /*1800*/  FSEL R17, R29, R24.reuse, !P0 ;  /* 0x000000181d117208 */ /* 0x080fe40004000000 */
[-C--:B------:R-:W-:Y:S02]  /*1810*/  FSEL R18, R7, R24.reuse, !P1 ;  /* 0x0000001807127208 */ /* 0x080fe40004800000 */
[-C--:B------:R-:W-:Y:S02]  /*1820*/  FSEL R19, R3, R24.reuse, !P2 ;  /* 0x0000001803137208 */ /* 0x080fe40005000000 */
[-C--:B------:R-:W-:Y:S02]  /*1830*/  FSEL R8, R5, R24.reuse, !P3 ;  /* 0x0000001805087208 */ /* 0x080fe40005800000 */
[-C--:B------:R-:W-:Y:S02]  /*1840*/  FSEL R9, R9, R24.reuse, !P4 ;  /* 0x0000001809097208 */ /* 0x080fe40006000000 */
[----:B------:R-:W-:-:S02]  /*1850*/  FSEL R10, R31, R24, !P5 ;  /* 0x000000181f0a7208 */ /* 0x000fc40006800000 */
[----:B------:R-:W-:-:S05]  /*1860*/  FSEL R11, R25, R24, !P6 ;  /* 0x00000018190b7208 */ /* 0x000fca0007000000 */
[----:B------:R-:W-:Y:S01]  /*1870*/  STG.E.ENL2.256 desc[UR4][R26.64+0x1000], R16, R8 ;  /* 0xf80080101a08797f */ /* 0x000fe2000f121804 */
[----:B------:R-:W-:Y:S05]  /*1880*/  EXIT ;  /* 0x000000000000794d */ /* 0x000fea0003800000 */
.L_x_3527:
        /* <DEDUP_REMOVED lines=15> */
.L_x_36997:


//--------------------- .text._ZN2at6native29vectorized_elementwise_kernelILi8EZZZNS0_22nan_to_num_kernel_cudaERNS_18TensorIteratorBaseESt8optionalIdES5_S5_ENKUlvE_clEvENKUlvE0_clEvEUlN3c107complexIfEEE_St5arrayIPcLm2EEEEviT0_T1_ --------------------------
	.section	.text._ZN2at6native29vectorized_elementwise_kernelILi8EZZZNS0_22nan_to_num_kernel_cudaERNS_18TensorIteratorBaseESt8optionalIdES5_S5_ENKUlvE_clEvENKUlvE0_clEvEUlN3c107complexIfEEE_St5arrayIPcLm2EEEEviT0_T1_,"ax",@progbits
	.align	128
        .global         _ZN2at6native29vectorized_elementwise_kernelILi8EZZZNS0_22nan_to_num_kernel_cudaERNS_18TensorIteratorBaseESt8optionalIdES5_S5_ENKUlvE_clEvENKUlvE0_clEvEUlN3c107complexIfEEE_St5arrayIPcLm2EEEEviT0_T1_
        .type           _ZN2at6native29vectorized_elementwise_kernelILi8EZZZNS0_22nan_to_num_kernel_cudaERNS_18TensorIteratorBaseESt8optionalIdES5_S5_ENKUlvE_clEvENKUlvE0_clEvEUlN3c107complexIfEEE_St5arrayIPcLm2EEEEviT0_T1_,@function
        .size           _ZN2at6native29vectorized_elementwise_kernelILi8EZZZNS0_22nan_to_num_kernel_cudaERNS_18TensorIteratorBaseESt8optionalIdES5_S5_ENKUlvE_clEvENKUlvE0_clEvEUlN3c107complexIfEEE_St5arrayIPcLm2EEEEviT0_T1_,(.L_x_36998 - _ZN2at6native29vectorized_elementwise_kernelILi8EZZZNS0_22nan_to_num_kernel_cudaERNS_18TensorIteratorBaseESt8optionalIdES5_S5_ENKUlvE_clEvENKUlvE0_clEvEUlN3c107complexIfEEE_St5arrayIPcLm2EEEEviT0_T1_)
        .other          _ZN2at6native29vectorized_elementwise_kernelILi8EZZZNS0_22nan_to_num_kernel_cudaERNS_18TensorIteratorBaseESt8optionalIdES5_S5_ENKUlvE_clEvENKUlvE0_clEvEUlN3c107complexIfEEE_St5arrayIPcLm2EEEEviT0_T1_,@"STO_CUDA_ENTRY STV_DEFAULT"
_ZN2at6native29vectorized_elementwise_kernelILi8EZZZNS0_22nan_to_num_kernel_cudaERNS_18TensorIteratorBaseESt8optionalIdES5_S5_ENKUlvE_clEvENKUlvE0_clEvEUlN3c107complexIfEEE_St5arrayIPcLm2EEEEviT0_T1_:
.text._ZN2at6native29vectorized_elementwise_kernelILi8EZZZNS0_22nan_to_num_kernel_cudaERNS_18TensorIteratorBaseESt8optionalIdES5_S5_ENKUlvE_clEvENKUlvE0_clEvEUlN3c107complexIfEEE_St5arrayIPcLm2EEEEviT0_T1_:
        /* <DEDUP_REMOVED lines=105> */
.L_x_3530:
[----:B------:R-:W-:Y:S05]  /*0690*/  BSYNC.RECONVERGENT B0 ;  /* 0x0000000000007941 */ /* 0x000fea0003800200 */
.L_x_3529:
        /* <DEDUP_REMOVED lines=18> */
.L_x_3532:
[----:B------:R-:W-:Y:S05]  /*07c0*/  BSYNC.RECONVERGENT B0 ;  /* 0x0000000000007941 */ /* 0x000fea0003800200 */
.L_x_3531:
        /* <DEDUP_REMOVED lines=18> */
.L_x_3534:
[----:B------:R-:W-:Y:S05]  /*08f0*/  BSYNC.RECONVERGENT B0 ;  /* 0x0000000000007941 */ /* 0x000fea0003800200 */
.L_x_3533:
        /* <DEDUP_REMOVED lines=19> */
.L_x_3536:
[----:B------:R-:W-:Y:S05]  /*0a30*/  BSYNC.RECONVERGENT B0 ;  /* 0x0000000000007941 */ /* 0x000fea0003800200 */
.L_x_3535:
        /* <DEDUP_REMOVED lines=19> */
.L_x_3538:
[----:B------:R-:W-:Y:S05]  /*0b70*/  BSYNC.RECONVERGENT B0 ;  /* 0x0000000000007941 */ /* 0x000fea0003800200 */
.L_x_3537:
        /* <DEDUP_REMOVED lines=17> */
.L_x_3540:
[----:B------:R-:W-:Y:S05]  /*0c90*/  BSYNC.RECONVERGENT B0 ;  /* 0x0000000000007941 */ /* 0x000fea0003800200 */
.L_x_3539:
        /* <DEDUP_REMOVED lines=16> */
.L_x_3542:
[----:B------:R-:W-:Y:S05]  /*0da0*/  BSYNC.RECONVERGENT B0 ;  /* 0x0000000000007941 */ /* 0x000fea0003800200 */
.L_x_3541:
        /* <DEDUP_REMOVED lines=15> */
.L_x_3545:
[----:B------:R-:W-:-:S13]  /*0ea0*/  ISETP.GE.U32.AND P0, PT, R0, R13, PT ;  /* 0x0000000d0000720c */ /* 0x000fda0003f06070 */
[----:B------:R-:W-:Y:S05]  /*0eb0*/  @P0 BRA `(.L_x_3547) ;  /* 0x0000000000300947 */ /* 0x000fea0003800000 */
[----:B0-----:R-:W0:Y:S01]  /*0ec0*/  LDC.64 R4, c[0x0][0x3a0] ;  /* 0x0000e800ff047b82 */ /* 0x001e220000000a00 */
[----:B------:R-:W-:Y:S02]  /*0ed0*/  IMAD.IADD R15, R9, 0x1, R0 ;  /* 0x00000001090f7824 */ /* 0x000fe400078e0200 */
[----:B------:R-:W-:Y:S02]  /*0ee0*/  VIADD R0, R0, 0x80 ;  /* 0x0000008000007836 */ /* 0x000fe40000000000 */
[----:B0-----:R-:W-:-:S05]  /*0ef0*/  IMAD.WIDE.U32 R4, R15, 0x8, R4 ;  /* 0x000000080f047825 */ /* 0x001fca00078e0004 */
[----:B------:R1:W-:Y:S02]  /*0f00*/  STG.E.64 desc[UR4][R4.64], R2 ;  /* 0x0000000204007986 */ /* 0x0003e4000c101b04 */
.L_x_3546:
[----:B------:R-:W-:-:S13]  /*0f10*/  ISETP.GE.U32.AND P0, PT, R0, R13, PT ;  /* 0x0000000d0000720c */ /* 0x000fda0003f06070 */
[----:B------:R-:W-:Y:S05]  /*0f20*/  @P0 BRA `(.L_x_3548) ;  /* 0x0000000000340947 */ /* 0x000fea0003800000 */
[----:B-1----:R-:W1:Y:S01]  /*0f30*/  LDC.64 R2, c[0x0][0x3a0] ;  /* 0x0000e800ff027b82 */ /* 0x002e620000000a00 */
[----:B0-----:R-:W-:Y:S02]  /*0f40*/  IMAD.IADD R5, R9, 0x1, R0 ;  /* 0x0000000109057824 */ /* 0x001fe400078e0200 */
[----:B------:R-:W-:Y:S02]  /*0f50*/  VIADD R0, R0, 0x80 ;  /* 0x0000008000007836 */ /* 0x000fe40000000000 */
[----:B-1----:R-:W-:-:S05]  /*0f60*/  IMAD.WIDE.U32 R2, R5, 0x8, R2 ;  /* 0x0000000805027825 */ /* 0x002fca00078e0002 */
[----:B------:R1:W-:Y:S02]  /*0f70*/  STG.E.64 desc[UR4][R2.64], R6 ;  /* 0x0000000602007986 */ /* 0x0003e4000c101b04 */
.L_x_3547:
        /* <DEDUP_REMOVED lines=8> */
.L_x_3548:
[----:B------:R-:W-:Y:S05]  /*1000*/  BSYNC.RELIABLE B1 ;  /* 0x0000000000017941 */ /* 0x000fea0003800100 */
.L_x_3544:
[----:B------:R-:W-:-:S13]  /*1010*/  ISETP.GE.U32.AND P0, PT, R0, R13, PT ;  /* 0x0000000d0000720c */ /* 0x000fda0003f06070 */
[----:B-12---:R-:W1:Y:S01]  /*1020*/  @!P0 LDC.64 R2, c[0x0][0x3a0] ;  /* 0x0000e800ff028b82 */ /* 0x006e620000000a00 */
[----:B0-----:R-:W-:Y:S02]  /*1030*/  @!P0 IMAD.IADD R5, R9, 0x1, R0 ;  /* 0x0000000109058824 */ /* 0x001fe400078e0200 */
[----:B------:R-:W-:Y:S02]  /*1040*/  @!P0 VIADD R0, R0, 0x80 ;  /* 0x0000008000008836 */ /* 0x000fe40000000000 */
[----:B-1----:R-:W-:-:S05]  /*1050*/  @!P0 IMAD.WIDE.U32 R2, R5, 0x8, R2 ;  /* 0x0000000805028825 */ /* 0x002fca00078e0002 */
[----:B------:R2:W-:Y:S02]  /*1060*/  @!P0 STG.E.64 desc[UR4][R2.64], R20 ;  /* 0x0000001402008986 */ /* 0x0005e4000c101b04 */
.L_x_3549:
[----:B------:R-:W-:Y:S05]  /*1070*/  BSYNC.RECONVERGENT B0 ;  /* 0x0000000000007941 */ /* 0x000fea0003800200 */
.L_x_3543:
        /* <DEDUP_REMOVED lines=8> */
.L_x_3528:
        /* <DEDUP_REMOVED lines=121> */
.L_x_3550:
        /* <DEDUP_REMOVED lines=15> */
.L_x_36998:


//--------------------- .text._ZN2at6native18elementwise_kernelILi128ELi4EZNS0_15gpu_kernel_implIZZZNS0_22nan_to_num_kernel_cudaERNS_18TensorIteratorBaseESt8optionalIdES6_S6_ENKUlvE_clEvENKUlvE_clEvEUlN3c107complexIdEEE_EEvS4_RKT_EUliE_EEviT1_ --------------------------
	.section	.text._ZN2at6native18elementwise_kernelILi128ELi4EZNS0_15gpu_kernel_implIZZZNS0_22nan_to_num_kernel_cudaERNS_18TensorIteratorBaseESt8optionalIdES6_S6_ENKUlvE_clEvENKUlvE_clEvEUlN3c107complexIdEEE_EEvS4_RKT_EUliE_EEviT1_,"ax",@progbits
	.align	128
        .global         _ZN2at6native18elementwise_kernelILi128ELi4EZNS0_15gpu_kernel_implIZZZNS0_22nan_to_num_kernel_cudaERNS_18TensorIteratorBaseESt8optionalIdES6_S6_ENKUlvE_clEvENKUlvE_clEvEUlN3c107complexIdEEE_EEvS4_RKT_EUliE_EEviT1_
        .type           _ZN2at6native18elementwise_kernelILi128ELi4EZNS0_15gpu_kernel_implIZZZNS0_22nan_to_num_kernel_cudaERNS_18TensorIteratorBaseESt8optionalIdES6_S6_ENKUlvE_clEvENKUlvE_clEvEUlN3c107complexIdEEE_EEvS4_RKT_EUliE_EEviT1_,@function
        .size           _ZN2at6native18elementwise_kernelILi128ELi4EZNS0_15gpu_kernel_implIZZZNS0_22nan_to_num_kernel_cudaERNS_18TensorIteratorBaseESt8optionalIdES6_S6_ENKUlvE_clEvENKUlvE_clEvEUlN3c107complexIdEEE_EEvS4_RKT_EUliE_EEviT1_,(.L_x_36999 - _ZN2at6native18elementwise_kernelILi128ELi4EZNS0_15gpu_kernel_implIZZZNS0_22nan_to_num_kernel_cudaERNS_18TensorIteratorBaseESt8optionalIdES6_S6_ENKUlvE_clEvENKUlvE_clEvEUlN3c107complexIdEEE_EEvS4_RKT_EUliE_EEviT1_)
        .other          _ZN2at6native18elementwise_kernelILi128ELi4EZNS0_15gpu_kernel_implIZZZNS0_22nan_to_num_kernel_cudaERNS_18TensorIteratorBaseESt8optionalIdES6_S6_ENKUlvE_clEvENKUlvE_clEvEUlN3c107complexIdEEE_EEvS4_RKT_EUliE_EEviT1_,@"STO_CUDA_ENTRY STV_DEFAULT"
_ZN2at6native18elementwise_kernelILi128ELi4EZNS0_15gpu_kernel_implIZZZNS0_22nan_to_num_kernel_cudaERNS_18TensorIteratorBaseESt8optionalIdES6_S6_ENKUlvE_clEvENKUlvE_clEvEUlN3c107complexIdEEE_EEvS4_RKT_EUliE_EEviT1_:
.text._ZN2at6native18elementwise_kernelILi128ELi4EZNS0_15gpu_kernel_implIZZZNS0_22nan_to_num_kernel_cudaERNS_18TensorIteratorBaseESt8optionalIdES6_S6_ENKUlvE_clEvENKUlvE_clEvEUlN3c107complexIdEEE_EEvS4_RKT_EUliE_EEviT1_:
        /* <DEDUP_REMOVED lines=319> */
.L_x_3553:
        /* <DEDUP_REMOVED lines=16> */
[----:B------:R-:W-:Y:S01]  /*14f0*/  CS2R R6, SRZ ;  /* 0x0000000000067805 */ /* 0x000fe2000001ff00 */
[----:B--2---:R0:W1:Y:S01]  /*1500*/  I2F.F64.S16 R4, R2 ;  /* 0x0000000200047312 */ /* 0x0040620000101c00 */
[----:B------:R-:W-:Y:S05]  /*1510*/  BRA `(.L_x_3560) ;  /* 0x0000000c00c87947 */ /* 0x000fea0003800000 */
.L_x_3558:
[----:B------:R-:W2:Y:S01]  /*1520*/  LDG.E.U8 R2, desc[UR36][R2.64] ;  /* 0x0000002402027981 */ /* 0x000ea2000c1e1100 */
[----:B------:R-:W-:Y:S01]  /*1530*/  CS2R R6, SRZ ;  /* 0x0000000000067805 */ /* 0x000fe2000001ff00 */
[----:B--2---:R0:W1:Y:S01]  /*1540*/  I2F.F64.U16 R4, R2 ;  /* 0x0000000200047312 */ /* 0x0040620000101800 */
[----:B------:R-:W-:Y:S05]  /*1550*/  BRA `(.L_x_3560) ;  /* 0x0000000c00b87947 */ /* 0x000fea0003800000 */
.L_x_3557:
[----:B------:R-:W-:-:S09]  /*1560*/  UISETP.NE.AND UP0, UPT, UR4, 0x2, UPT ;  /* 0x000000020400788c */ /* 0x000fd2000bf05270 */
[----:B------:R-:W-:Y:S05]  /*1570*/  BRA.U !UP0, `(.L_x_3561) ;  /* 0x0000000108307547 */ /* 0x000fea000b800000 */
[----:B------:R-:W-:-:S09]  /*1580*/  UISETP.NE.AND UP0, UPT, UR4, 0x3, UPT ;  /* 0x000000030400788c */ /* 0x000fd2000bf05270 */
[----:B------:R-:W-:Y:S05]  /*1590*/  BRA.U !UP0, `(.L_x_3562) ;  /* 0x0000000108187547 */ /* 0x000fea000b800000 */
[----:B------:R-:W-:-:S09]  /*15a0*/  UISETP.NE.AND UP0, UPT, UR4, 0x4, UPT ;  /* 0x000000040400788c */ /* 0x000fd2000bf05270 */
[----:B------:R-:W-:Y:S05]  /*15b0*/  BRA.U UP0, `(.L_x_3559) ;  /* 0x0000000d00047547 */ /* 0x000fea000b800000 */
[----:B------:R-:W2:Y:S01]  /*15c0*/  LDG.E.64 R4, desc[UR36][R2.64] ;  /* 0x0000002402047981 */ /* 0x000ea2000c1e1b00 */
[----:B------:R-:W-:Y:S01]  /*15d0*/  CS2R R6, SRZ ;  /* 0x0000000000067805 */ /* 0x000fe2000001ff00 */
[----:B--2---:R-:W0:Y:S01]  /*15e0*/  I2F.F64.S64 R4, R4 ;  /* 0x0000000400047312 */ /* 0x004e220000301c00 */
[----:B------:R-:W-:Y:S05]  /*15f0*/  BRA `(.L_x_3560) ;  /* 0x0000000c00907947 */ /* 0x000fea0003800000 */
.L_x_3562:
[----:B------:R-:W2:Y:S01]  /*1600*/  LDG.E R2, desc[UR36][R2.64] ;  /* 0x0000002402027981 */ /* 0x000ea2000c1e1900 */
[----:B------:R-:W-:Y:S01]  /*1610*/  CS2R R6, SRZ ;  /* 0x0000000000067805 */ /* 0x000fe2000001ff00 */
[----:B--2---:R0:W1:Y:S01]  /*1620*/  I2F.F64 R4, R2 ;  /* 0x0000000200047312 */ /* 0x0040620000201c00 */
[----:B------:R-:W-:Y:S05]  /*1630*/  BRA `(.L_x_3560) ;  /* 0x0000000c00807947 */ /* 0x000fea0003800000 */
.L_x_3561:
[----:B------:R-:W2:Y:S01]  /*1640*/  LDG.E.U16 R2, desc[UR36][R2.64] ;  /* 0x0000002402027981 */ /* 0x000ea2000c1e1500 */
[----:B------:R-:W-:Y:S01]  /*1650*/  CS2R R6, SRZ ;  /* 0x0000000000067805 */ /* 0x000fe2000001ff00 */
[----:B--2---:R0:W1:Y:S01]  /*1660*/  I2F.F64.S16 R4, R2 ;  /* 0x0000000200047312 */ /* 0x0040620000101c00 */
[----:B------:R-:W-:Y:S05]  /*1670*/  BRA `(.L_x_3560) ;  /* 0x0000000c00707947 */ /* 0x000fea0003800000 */
.L_x_3556:
[----:B------:R-:W-:-:S09]  /*1680*/  UISETP.GT.AND UP0, UPT, UR4, 0x6, UPT ;  /* 0x000000060400788c */ /* 0x000fd2000bf04270 */
[----:B------:R-:W-:Y:S05]  /*1690*/  BRA.U UP0, `(.L_x_3563) ;  /* 0x00000001003c7547 */ /* 0x000fea000b800000 */
[----:B------:R-:W-:-:S09]  /*16a0*/  UISETP.NE.AND UP0, UPT, UR4, 0x5, UPT ;  /* 0x000000050400788c */ /* 0x000fd2000bf05270 */
[----:B------:R-:W-:Y:S05]  /*16b0*/  BRA.U !UP0, `(.L_x_3564) ;  /* 0x00000001081c7547 */ /* 0x000fea000b800000 */
[----:B------:R-:W-:-:S09]  /*16c0*/  UISETP.NE.AND UP0, UPT, UR4, 0x6, UPT ;  /* 0x000000060400788c */ /* 0x000fd2000bf05270 */
[----:B------:R-:W-:Y:S05]  /*16d0*/  BRA.U UP0, `(.L_x_3559) ;  /* 0x0000000900bc7547 */ /* 0x000fea000b800000 */
[----:B------:R-:W2:Y:S01]  /*16e0*/  LDG.E R4, desc[UR36][R2.64] ;  /* 0x0000002402047981 */ /* 0x000ea2000c1e1900 */
[----:B------:R-:W-:Y:S01]  /*16f0*/  CS2R R6, SRZ ;  /* 0x0000000000067805 */ /* 0x000fe2000001ff00 */
[----:B--2---:R-:W-:-:S06]  /*1700*/  FMUL.FTZ R4, R4, 1 ;  /* 0x3f80000004047820 */ /* 0x004fcc0000410000 */
[----:B------:R-:W0:Y:S01]  /*1710*/  F2F.F64.F32 R4, R4 ;  /* 0x0000000400047310 */ /* 0x000e220000201800 */
[----:B------:R-:W-:Y:S05]  /*1720*/  BRA `(.L_x_3560) ;  /* 0x0000000c00447947 */ /* 0x000fea0003800000 */
.L_x_3564:
[----:B------:R-:W2:Y:S01]  /*1730*/  LDG.E.U16 R0, desc[UR36][R2.64] ;  /* 0x0000002402007981 */ /* 0x000ea2000c1e1500 */
[----:B------:R-:W-:Y:S01]  /*1740*/  CS2R R6, SRZ ;  /* 0x0000000000067805 */ /* 0x000fe2000001ff00 */
[----:B--2---:R-:W-:-:S05]  /*1750*/  HADD2.F32 R0, -RZ, R0.H0_H0 ;  /* 0x20000000ff007230 */ /* 0x004fca0000004100 */
[----:B------:R-:W-:-:S04]  /*1760*/  FMUL.FTZ R0, R0, 1 ;  /* 0x3f80000000007820 */ /* 0x000fc80000410000 */
[----:B------:R0:W1:Y:S01]  /*1770*/  F2F.F64.F32 R4, R0 ;  /* 0x0000000000047310 */ /* 0x0000620000201800 */
[----:B------:R-:W-:Y:S05]  /*1780*/  BRA `(.L_x_3560) ;  /* 0x0000000c002c7947 */ /* 0x000fea0003800000 */
.L_x_3563:
[----:B------:R-:W-:-:S09]  /*1790*/  UISETP.NE.AND UP0, UPT, UR4, 0x7, UPT ;  /* 0x000000070400788c */ /* 0x000fd2000bf05270 */
[----:B------:R-:W-:Y:S05]  /*17a0*/  BRA.U !UP0, `(.L_x_3565) ;  /* 0x0000000108487547 */ /* 0x000fea000b800000 */
[----:B------:R-:W-:-:S09]  /*17b0*/  UISETP.NE.AND UP0, UPT, UR4, 0x8, UPT ;  /* 0x000000080400788c */ /* 0x000fd2000bf05270 */
[----:B------:R-:W-:Y:S05]  /*17c0*/  BRA.U !UP0, `(.L_x_3566) ;  /* 0x0000000108207547 */ /* 0x000fea000b800000 */
[----:B------:R-:W-:-:S09]  /*17d0*/  UISETP.NE.AND UP0, UPT, UR4, 0x9, UPT ;  /* 0x000000090400788c */ /* 0x000fd2000bf05270 */
[----:B------:R-:W-:Y:S05]  /*17e0*/  BRA.U UP0, `(.L_x_3559) ;  /* 0x0000000900787547 */ /* 0x000fea000b800000 */
[----:B------:R-:W2:Y:S02]  /*17f0*/  LDG.E.64 R2, desc[UR36][R2.64] ;  /* 0x0000002402027981 */ /* 0x000ea4000c1e1b00 */
[----:B--2---:R-:W-:Y:S01]  /*1800*/  FMUL.FTZ R4, R2, 1 ;  /* 0x3f80000002047820 */ /* 0x004fe20000410000 */
[----:B------:R-:W-:-:S05]  /*1810*/  FMUL.FTZ R6, R3, 1 ;  /* 0x3f80000003067820 */ /* 0x000fca0000410000 */
[----:B------:R-:W0:Y:S08]  /*1820*/  F2F.F64.F32 R4, R4 ;  /* 0x0000000400047310 */ /* 0x000e300000201800 */
[----:B------:R-:W1:Y:S01]  /*1830*/  F2F.F64.F32 R6, R6 ;  /* 0x0000000600067310 */ /* 0x000e620000201800 */
[----:B------:R-:W-:Y:S05]  /*1840*/  BRA `(.L_x_3560) ;  /* 0x0000000800fc7947 */ /* 0x000fea0003800000 */
.L_x_3566:
[----:B------:R-:W2:Y:S02]  /*1850*/  LDG.E R2, desc[UR36][R2.64] ;  /* 0x0000002402027981 */ /* 0x000ea4000c1e1900 */
[--C-:B--2---:R-:W-:Y:S02]  /*1860*/  HADD2.F32 R6, -RZ, R2.reuse.H1_H1 ;  /* 0x30000002ff067230 */ /* 0x104fe40000004100 */
[----:B------:R-:W-:-:S03]  /*1870*/  HADD2.F32 R0, -RZ, R2.H0_H0 ;  /* 0x20000002ff007230 */ /* 0x000fc60000004100 */
[----:B------:R-:W-:Y:S02]  /*1880*/  FMUL.FTZ R6, R6, 1 ;  /* 0x3f80000006067820 */ /* 0x000fe40000410000 */
[----:B------:R-:W-:-:S04]  /*1890*/  FMUL.FTZ R0, R0, 1 ;  /* 0x3f80000000007820 */ /* 0x000fc80000410000 */
[----:B------:R0:W1:Y:S08]  /*18a0*/  F2F.F64.F32 R4, R0 ;  /* 0x0000000000047310 */ /* 0x0000700000201800 */
[----:B------:R-:W2:Y:S01]  /*18b0*/  F2F.F64.F32 R6, R6 ;  /* 0x0000000600067310 */ /* 0x000ea20000201800 */
[----:B0-----:R-:W-:Y:S05]  /*18c0*/  BRA `(.L_x_3560) ;  /* 0x0000000800dc7947 */ /* 0x001fea0003800000 */
.L_x_3565:
[----:B------:R0:W5:Y:S01]  /*18d0*/  LDG.E.64 R4, desc[UR36][R2.64] ;  /* 0x0000002402047981 */ /* 0x000162000c1e1b00 */
[----:B------:R-:W-:Y:S01]  /*18e0*/  CS2R R6, SRZ ;  /* 0x0000000000067805 */ /* 0x000fe2000001ff00 */
[----:B------:R-:W-:Y:S06]  /*18f0*/  BRA `(.L_x_3560) ;  /* 0x0000000800d07947 */ /* 0x000fec0003800000 */
.L_x_3555:
        /* <DEDUP_REMOVED lines=9> */
[----:B------:R-:W-:Y:S02]  /*1990*/  CS2R R6, SRZ ;  /* 0x0000000000067805 */ /* 0x000fe4000001ff00 */
[----:B------:R-:W-:Y:S02]  /*19a0*/  MOV R4, RZ ;  /* 0x000000ff00047202 */ /* 0x000fe40000000f00 */
[----:B--2---:R-:W-:-:S04]  /*19b0*/  ISETP.NE.AND P0, PT, R2, RZ, PT ;  /* 0x000000ff0200720c */ /* 0x004fc80003f05270 */
[----:B------:R-:W-:Y:S01]  /*19c0*/  FSEL R5, RZ, 1.875, !P0 ;  /* 0x3ff00000ff057808 */ /* 0x000fe20004000000 */
[----:B------:R-:W-:Y:S08]  /*19d0*/  BRA `(.L_x_3560) ;  /* 0x0000000800987947 */ /* 0x000ff00003800000 */
.L_x_3569:
[----:B------:R0:W5:Y:S01]  /*19e0*/  LDG.E.128 R4, desc[UR36][R2.64] ;  /* 0x0000002402047981 */ /* 0x000162000c1e1d00 */
[----:B------:R-:W-:Y:S05]  /*19f0*/  BRA `(.L_x_3560) ;  /* 0x0000000800907947 */ /* 0x000fea0003800000 */
.L_x_3568:
        /* <DEDUP_REMOVED lines=21> */
[----:B------:R-:W-:Y:S02]  /*1b50*/  LOP3.LUT R5, R6, 0x7f800000, R5, 0xf8, !PT ;  /* 0x7f80000006057812 */ /* 0x000fe400078ef805 */
[----:B------:R-:W-:Y:S02]  /*1b60*/  CS2R R6, SRZ ;  /* 0x0000000000067805 */ /* 0x000fe4000001ff00 */
[----:B------:R-:W-:-:S04]  /*1b70*/  SEL R5, R5, RZ, P0 ;  /* 0x000000ff05057207 */ /* 0x000fc80000000000 */
[----:B------:R-:W-:-:S05]  /*1b80*/  LOP3.LUT R5, R5, 0x80000000, R0, 0xf8, !PT ;  /* 0x8000000005057812 */ /* 0x000fca00078ef800 */
[----:B------:R-:W-:-:S06]  /*1b90*/  FMUL.FTZ R5, R5, 1 ;  /* 0x3f80000005057820 */ /* 0x000fcc0000410000 */
[----:B------:R-:W0:Y:S01]  /*1ba0*/  F2F.F64.F32 R4, R5 ;  /* 0x0000000500047310 */ /* 0x000e220000201800 */
[----:B------:R-:W-:Y:S05]  /*1bb0*/  BRA `(.L_x_3560) ;  /* 0x0000000800207947 */ /* 0x000fea0003800000 */
.L_x_3571:
[----:B------:R-:W2:Y:S01]  /*1bc0*/  LDG.E.U8 R2, desc[UR36][R2.64] ;  /* 0x0000002402027981 */ /* 0x000ea2000c1e1100 */
[----:B------:R-:W-:Y:S01]  /*1bd0*/  CS2R R6, SRZ ;  /* 0x0000000000067805 */ /* 0x000fe2000001ff00 */
        /* <DEDUP_REMOVED lines=13> */
.L_x_3570:
[----:B------:R-:W2:Y:S01]  /*1cb0*/  LDG.E.U16 R0, desc[UR36][R2.64] ;  /* 0x0000002402007981 */ /* 0x000ea2000c1e1500 */
[----:B------:R-:W-:Y:S01]  /*1cc0*/  CS2R R6, SRZ ;  /* 0x0000000000067805 */ /* 0x000fe2000001ff00 */
[----:B--2---:R-:W-:-:S04]  /*1cd0*/  IMAD.U32 R0, R0, 0x10000, RZ ;  /* 0x0001000000007824 */ /* 0x004fc800078e00ff */
[----:B------:R-:W-:-:S04]  /*1ce0*/  FMUL.FTZ R0, R0, 1 ;  /* 0x3f80000000007820 */ /* 0x000fc80000410000 */
[----:B------:R0:W1:Y:S01]  /*1cf0*/  F2F.F64.F32 R4, R0 ;  /* 0x0000000000047310 */ /* 0x0000620000201800 */
[----:B------:R-:W-:Y:S05]  /*1d00*/  BRA `(.L_x_3560) ;  /* 0x0000000400cc7947 */ /* 0x000fea0003800000 */
.L_x_3567:
        /* <DEDUP_REMOVED lines=9> */
[----:B------:R-:W-:Y:S01]  /*1da0*/  CS2R R6, SRZ ;  /* 0x0000000000067805 */ /* 0x000fe2000001ff00 */
[----:B--2---:R0:W1:Y:S01]  /*1db0*/  I2F.F64.U16 R4, R2 ;  /* 0x0000000200047312 */ /* 0x0040620000101800 */
[----:B------:R-:W-:Y:S05]  /*1dc0*/  BRA `(.L_x_3560) ;  /* 0x00000004009c7947 */ /* 0x000fea0003800000 */
.L_x_3574:
[----:B------:R-:W2:Y:S01]  /*1dd0*/  LDG.E.U8 R3, desc[UR36][R2.64] ;  /* 0x0000002402037981 */ /* 0x000ea2000c1e1100 */
[----:B------:R-:W-:Y:S02]  /*1de0*/  CS2R R6, SRZ ;  /* 0x0000000000067805 */ /* 0x000fe4000001ff00 */
        /* <DEDUP_REMOVED lines=20> */
.L_x_3576:
[----:B------:R-:W-:Y:S05]  /*1f30*/  BSYNC.RECONVERGENT B0 ;  /* 0x0000000000007941 */ /* 0x000fea0003800200 */
.L_x_3575:
[----:B------:R-:W-:Y:S02]  /*1f40*/  SHF.L.U32 R0, R0, 0x14, RZ ;  /* 0x0000001400007819 */ /* 0x000fe400000006ff */
[----:B------:R-:W-:-:S04]  /*1f50*/  LEA R2, R2, 0x3b800000, 0x17 ;  /* 0x3b80000002027811 */ /* 0x000fc800078eb8ff */
[----:B------:R-:W-:-:S05]  /*1f60*/  LOP3.LUT R0, R2, R0, R9, 0xfe, !PT ;  /* 0x0000000002007212 */ /* 0x000fca00078efe09 */
[----:B------:R-:W-:-:S04]  /*1f70*/  FMUL.FTZ R0, R0, 1 ;  /* 0x3f80000000007820 */ /* 0x000fc80000410000 */
[----:B------:R0:W1:Y:S01]  /*1f80*/  F2F.F64.F32 R4, R0 ;  /* 0x0000000000047310 */ /* 0x0000620000201800 */
[----:B------:R-:W-:Y:S05]  /*1f90*/  BRA `(.L_x_3560) ;  /* 0x0000000400287947 */ /* 0x000fea0003800000 */
.L_x_3573:
[----:B------:R-:W2:Y:S01]  /*1fa0*/  LDG.E.U8 R3, desc[UR36][R2.64] ;  /* 0x0000002402037981 */ /* 0x000ea2000c1e1100 */
[----:B------:R-:W-:Y:S02]  /*1fb0*/  CS2R R6, SRZ ;  /* 0x0000000000067805 */ /* 0x000fe4000001ff00 */
        /* <DEDUP_REMOVED lines=20> */
.L_x_3578:
[----:B------:R-:W-:Y:S05]  /*2100*/  BSYNC.RECONVERGENT B0 ;  /* 0x0000000000007941 */ /* 0x000fea0003800200 */
.L_x_3577:
[----:B------:R-:W-:Y:S01]  /*2110*/  IMAD.SHL.U32 R0, R0, 0x200000, RZ ;  /* 0x0020000000007824 */ /* 0x000fe200078e00ff */
[----:B------:R-:W-:-:S04]  /*2120*/  LEA R2, R2, 0x37800000, 0x17 ;  /* 0x3780000002027811 */ /* 0x000fc800078eb8ff */
[----:B------:R-:W-:-:S05]  /*2130*/  LOP3.LUT R0, R2, R0, R9, 0xfe, !PT ;  /* 0x0000000002007212 */ /* 0x000fca00078efe09 */
[----:B------:R-:W-:-:S04]  /*2140*/  FMUL.FTZ R0, R0, 1 ;  /* 0x3f80000000007820 */ /* 0x000fc80000410000 */
[----:B------:R0:W1:Y:S01]  /*2150*/  F2F.F64.F32 R4, R0 ;  /* 0x0000000000047310 */ /* 0x0000620000201800 */
[----:B------:R-:W-:Y:S05]  /*2160*/  BRA `(.L_x_3560) ;  /* 0x0000000000b47947 */ /* 0x000fea0003800000 */
.L_x_3572:
[----:B------:R-:W-:-:S09]  /*2170*/  UISETP.NE.AND UP0, UPT, UR4, 0x1c, UPT ;  /* 0x0000001c0400788c */ /* 0x000fd2000bf05270 */
[----:B------:R-:W-:Y:S05]  /*2180*/  BRA.U !UP0, `(.L_x_3579) ;  /* 0x0000000108a07547 */ /* 0x000fea000b800000 */
[----:B------:R-:W-:-:S09]  /*2190*/  UISETP.NE.AND UP0, UPT, UR4, 0x1d, UPT ;  /* 0x0000001d0400788c */ /* 0x000fd2000bf05270 */
[----:B------:R-:W-:Y:S05]  /*21a0*/  BRA.U !UP0, `(.L_x_3580) ;  /* 0x0000000108887547 */ /* 0x000fea000b800000 */
[----:B------:R-:W-:-:S09]  /*21b0*/  UISETP.NE.AND UP0, UPT, UR4, 0x2c, UPT ;  /* 0x0000002c0400788c */ /* 0x000fd2000bf05270 */
[----:B------:R-:W-:Y:S05]  /*21c0*/  BRA.U !UP0, `(.L_x_3581) ;  /* 0x00000001084c7547 */ /* 0x000fea000b800000 */
.L_x_3559:
        /* <DEDUP_REMOVED lines=16> */
.L_x_3582:
[----:B------:R-:W-:Y:S02]  /*22d0*/  CS2R R4, SRZ ;  /* 0x0000000000047805 */ /* 0x000fe4000001ff00 */
[----:B------:R-:W-:Y:S01]  /*22e0*/  CS2R R6, SRZ ;  /* 0x0000000000067805 */ /* 0x000fe2000001ff00 */
[----:B------:R-:W-:Y:S06]  /*22f0*/  BRA `(.L_x_3560) ;  /* 0x0000000000507947 */ /* 0x000fec0003800000 */
.L_x_3581:
[----:B------:R-:W2:Y:S01]  /*2300*/  LDG.E.U8 R0, desc[UR36][R2.64] ;  /* 0x0000002402007981 */ /* 0x000ea2000c1e1100 */
[----:B------:R-:W-:Y:S02]  /*2310*/  CS2R R6, SRZ ;  /* 0x0000000000067805 */ /* 0x000fe4000001ff00 */
        /* <DEDUP_REMOVED lines=9> */
[----:B------:R2:W3:Y:S01]  /*23b0*/  @P0 F2F.F64.F32 R4, R0 ;  /* 0x0000000000040310 */ /* 0x0004e20000201800 */
[----:B------:R-:W-:Y:S05]  /*23c0*/  BRA `(.L_x_3560) ;  /* 0x00000000001c7947 */ /* 0x000fea0003800000 */
.L_x_3580:
[----:B------:R-:W2:Y:S01]  /*23d0*/  LDG.E.64 R4, desc[UR36][R2.64] ;  /* 0x0000002402047981 */ /* 0x000ea2000c1e1b00 */
[----:B------:R-:W-:Y:S01]  /*23e0*/  CS2R R6, SRZ ;  /* 0x0000000000067805 */ /* 0x000fe2000001ff00 */
[----:B--2---:R-:W4:Y:S01]  /*23f0*/  I2F.F64.U64 R4, R4 ;  /* 0x0000000400047312 */ /* 0x004f220000301800 */
[----:B------:R-:W-:Y:S05]  /*2400*/  BRA `(.L_x_3560) ;  /* 0x00000000000c7947 */ /* 0x000fea0003800000 */
.L_x_3579:
[----:B------:R-:W2:Y:S01]  /*2410*/  LDG.E R2, desc[UR36][R2.64] ;  /* 0x0000002402027981 */ /* 0x000ea2000c1e1900 */
[----:B------:R-:W-:Y:S01]  /*2420*/  CS2R R6, SRZ ;  /* 0x0000000000067805 */ /* 0x000fe2000001ff00 */
[----:B--2---:R0:W1:Y:S06]  /*2430*/  I2F.F64.U32 R4, R2 ;  /* 0x0000000200047312 */ /* 0x00406c0000201800 */
.L_x_3560:
[----:B------:R-:W-:Y:S05]  /*2440*/  BSYNC.RECONVERGENT B6 ;  /* 0x0000000000067941 */ /* 0x000fea0003800200 */
.L_x_3554:
[----:B------:R-:W0:Y:S01]  /*2450*/  LDC.64 R8, c[0x0][0x598] ;  /* 0x00016600ff087b82 */ /* 0x000e220000000a00 */
[----:B------:R-:W0:Y:S01]  /*2460*/  LDCU.64 UR8, c[0x0][0x5a0] ;  /* 0x0000b400ff0877ac */ /* 0x000e220008000a00 */
[----:B-12--5:R-:W-:Y:S02]  /*2470*/  DSETP.NEU.AND P0, PT, R6, +INF , PT ;  /* 0x7ff000000600742a */ /* 0x026fe40003f0d000 */
[C---:B0--34-:R-:W-:Y:S01]  /*2480*/  DSETP.NEU.AND P4, PT, R4.reuse, -INF , PT ;  /* 0xfff000000400742a */ /* 0x059fe20003f8d000 */
[----:B------:R-:W0:Y:S01]  /*2490*/  LDCU.64 UR6, c[0x0][0x580] ;  /* 0x0000b000ff0677ac */ /* 0x000e220008000a00 */
[----:B------:R-:W-:Y:S02]  /*24a0*/  DSETP.NEU.AND P2, PT, R4, +INF , PT ;  /* 0x7ff000000400742a */ /* 0x000fe40003f4d000 */
[----:B------:R-:W1:Y:S01]  /*24b0*/  LDC.64 R10, c[0x0][0x590] ;  /* 0x00016400ff0a7b82 */ /* 0x000e620000000a00 */
[----:B------:R-:W-:Y:S01]  /*24c0*/  UPRMT UR4, UR41, 0x9910, URZ ;  /* 0x0000991029047896 */ /* 0x000fe200080000ff */
[----:B------:R-:W-:-:S02]  /*24d0*/  DSETP.NEU.AND P3, PT, R6, -INF , PT ;  /* 0xfff000000600742a */ /* 0x000fc40003f6d000 */
[----:B------:R-:W-:Y:S01]  /*24e0*/  DSETP.NAN.AND P1, PT, R4, R4, PT ;  /* 0x000000040400722a */ /* 0x000fe20003f28000 */
[----:B------:R-:W-:Y:S01]  /*24f0*/  UISETP.GT.AND UP0, UPT, UR4, 0x9, UPT ;  /* 0x000000090400788c */ /* 0x000fe2000bf04270 */
[----:B------:R-:W-:Y:S02]  /*2500*/  FSEL R3, R4, UR8, P4 ;  /* 0x0000000804037c08 */ /* 0x000fe4000a000000 */
[----:B------:R-:W-:Y:S01]  /*2510*/  FSEL R0, R5, UR9, P4 ;  /* 0x0000000905007c08 */ /* 0x000fe2000a000000 */
[----:B------:R-:W-:Y:S01]  /*2520*/  DSETP.NAN.AND P4, PT, R6, R6, PT ;  /* 0x000000060600722a */ /* 0x000fe20003f88000 */
[----:B------:R-:W-:Y:S02]  /*2530*/  FSEL R3, R3, R8, P2 ;  /* 0x0000000803037208 */ /* 0x000fe40001000000 */
[----:B------:R-:W-:Y:S02]  /*2540*/  FSEL R0, R0, R9, P2 ;  /* 0x0000000900007208 */ /* 0x000fe40001000000 */
[----:B------:R-:W-:-:S02]  /*2550*/  @P0 FSEL R8, R6, UR8, P3 ;  /* 0x0000000806080c08 */ /* 0x000fc40009800000 */
[----:B------:R-:W-:Y:S02]  /*2560*/  @P0 FSEL R9, R7, UR9, P3 ;  /* 0x0000000907090c08 */ /* 0x000fe40009800000 */
[----:B0-----:R-:W-:Y:S02]  /*2570*/  IADD3 R2, P0, PT, R16, UR6, RZ ;  /* 0x0000000610027c10 */ /* 0x001fe4000ff1e0ff */
[-C--:B-1----:R-:W-:Y:S02]  /*2580*/  FSEL R4, R3, R10.reuse, !P1 ;  /* 0x0000000a03047208 */ /* 0x082fe40004800000 */
[----:B------:R-:W-:Y:S01]  /*2590*/  FSEL R6, R8, R10, !P4 ;  /* 0x0000000a08067208 */ /* 0x000fe20006000000 */
[----:B------:R-:W-:Y:S01]  /*25a0*/  IMAD.X R3, RZ, RZ, UR7, P0 ;  /* 0x00000007ff037e24 */ /* 0x000fe200080e06ff */
        /* <DEDUP_REMOVED lines=11> */
[----:B------:R-:W0:Y:S02]  /*2660*/  F2I.F64.TRUNC R5, R4 ;  /* 0x0000000400057311 */ /* 0x000e24000030d100 */
[----:B0-----:R0:W-:Y:S01]  /*2670*/  STG.E.U8 desc[UR36][R2.64], R5 ;  /* 0x0000000502007986 */ /* 0x0011e2000c101124 */
[----:B------:R-:W-:Y:S05]  /*2680*/  BRA `(.L_x_3588) ;  /* 0x0000001000047947 */ /* 0x000fea0003800000 */
.L_x_3586:
[----:B------:R-:W0:Y:S02]  /*2690*/  F2I.S64.F64.TRUNC R4, R4 ;  /* 0x0000000400047311 */ /* 0x000e24000030d900 */
[----:B0-----:R-:W-:-:S05]  /*26a0*/  MOV R7, R4 ;  /* 0x0000000400077202 */ /* 0x001fca0000000f00 */
[----:B------:R0:W-:Y:S01]  /*26b0*/  STG.E.U8 desc[UR36][R2.64], R7 ;  /* 0x0000000702007986 */ /* 0x0001e2000c101124 */
[----:B------:R-:W-:Y:S05]  /*26c0*/  BRA `(.L_x_3588) ;  /* 0x0000000c00f47947 */ /* 0x000fea0003800000 */
.L_x_3585:
[----:B------:R-:W-:-:S09]  /*26d0*/  UISETP.NE.AND UP0, UPT, UR4, 0x2, UPT ;  /* 0x000000020400788c */ /* 0x000fd2000bf05270 */
[----:B------:R-:W-:Y:S05]  /*26e0*/  BRA.U !UP0, `(.L_x_3589) ;  /* 0x0000000108287547 */ /* 0x000fea000b800000 */
[----:B------:R-:W-:-:S09]  /*26f0*/  UISETP.NE.AND UP0, UPT, UR4, 0x3, UPT ;  /* 0x000000030400788c */ /* 0x000fd2000bf05270 */
[----:B------:R-:W-:Y:S05]  /*2700*/  BRA.U !UP0, `(.L_x_3590) ;  /* 0x0000000108147547 */ /* 0x000fea000b800000 */
[----:B------:R-:W-:-:S09]  /*2710*/  UISETP.NE.AND UP0, UPT, UR4, 0x4, UPT ;  /* 0x000000040400788c */ /* 0x000fd2000bf05270 */
[----:B------:R-:W-:Y:S05]  /*2720*/  BRA.U UP0, `(.L_x_3587) ;  /* 0x0000000d00347547 */ /* 0x000fea000b800000 */
[----:B------:R-:W0:Y:S02]  /*2730*/  F2I.S64.F64.TRUNC R4, R4 ;  /* 0x0000000400047311 */ /* 0x000e24000030d900 */
[----:B0-----:R0:W-:Y:S01]  /*2740*/  STG.E.64 desc[UR36][R2.64], R4 ;  /* 0x0000000402007986 */ /* 0x0011e2000c101b24 */
[----:B------:R-:W-:Y:S05]  /*2750*/  BRA `(.L_x_3588) ;  /* 0x0000000c00d07947 */ /* 0x000fea0003800000 */
.L_x_3590:
[----:B------:R-:W0:Y:S02]  /*2760*/  F2I.F64.TRUNC R5, R4 ;  /* 0x0000000400057311 */ /* 0x000e24000030d100 */
[----:B0-----:R0:W-:Y:S01]  /*2770*/  STG.E desc[UR36][R2.64], R5 ;  /* 0x0000000502007986 */ /* 0x0011e2000c101924 */
[----:B------:R-:W-:Y:S05]  /*2780*/  BRA `(.L_x_3588) ;  /* 0x0000000c00c47947 */ /* 0x000fea0003800000 */
.L_x_3589:
[----:B------:R-:W0:Y:S02]  /*2790*/  F2I.F64.TRUNC R5, R4 ;  /* 0x0000000400057311 */ /* 0x000e24000030d100 */
[----:B0-----:R0:W-:Y:S01]  /*27a0*/  STG.E.U16 desc[UR36][R2.64], R5 ;  /* 0x0000000502007986 */ /* 0x0011e2000c101524 */
[----:B------:R-:W-:Y:S05]  /*27b0*/  BRA `(.L_x_3588) ;  /* 0x0000000c00b87947 */ /* 0x000fea0003800000 */
.L_x_3584:
        /* <DEDUP_REMOVED lines=8> */
[----:B------:R-:W0:Y:S01]  /*2840*/  F2F.F32.F64 R7, R4 ;  /* 0x0000000400077310 */ /* 0x000e220000301000 */
[----:B------:R-:W-:-:S14]  /*2850*/  DSETP.GEU.AND P0, PT, |R4|, UR4, PT ;  /* 0x0000000404007e2a */ /* 0x000fdc000bf0e200 */
[----:B0-----:R-:W-:-:S05]  /*2860*/  @!P0 FMUL R7, R7, 1.175494350822287508e-38 ;  /* 0x0080000007078820 */ /* 0x001fca0000400000 */
[----:B------:R0:W-:Y:S01]  /*2870*/  STG.E desc[UR36][R2.64], R7 ;  /* 0x0000000702007986 */ /* 0x0001e2000c101924 */
[----:B------:R-:W-:Y:S05]  /*2880*/  BRA `(.L_x_3588) ;  /* 0x0000000c00847947 */ /* 0x000fea0003800000 */
.L_x_3592:
        /* <DEDUP_REMOVED lines=8> */
.L_x_3591:
        /* <DEDUP_REMOVED lines=8> */
[----:B------:R-:W0:Y:S01]  /*2990*/  F2F.F32.F64 R8, R4 ;  /* 0x0000000400087310 */ /* 0x000e220000301000 */
[----:B------:R-:W-:Y:S02]  /*29a0*/  DSETP.GEU.AND P1, PT, |R4|, UR4, PT ;  /* 0x0000000404007e2a */ /* 0x000fe4000bf2e200 */
[----:B------:R-:W-:-:S05]  /*29b0*/  DSETP.GEU.AND P0, PT, |R6|, UR4, PT ;  /* 0x0000000406007e2a */ /* 0x000fca000bf0e200 */
[----:B------:R-:W1:Y:S07]  /*29c0*/  F2F.F32.F64 R9, R6 ;  /* 0x0000000600097310 */ /* 0x000e6e0000301000 */
[----:B0-----:R-:W-:Y:S02]  /*29d0*/  @!P1 FMUL R8, R8, 1.175494350822287508e-38 ;  /* 0x0080000008089820 */ /* 0x001fe40000400000 */
[----:B-1----:R-:W-:-:S05]  /*29e0*/  @!P0 FMUL R9, R9, 1.175494350822287508e-38 ;  /* 0x0080000009098820 */ /* 0x002fca0000400000 */
[----:B------:R0:W-:Y:S01]  /*29f0*/  STG.E.64 desc[UR36][R2.64], R8 ;  /* 0x0000000802007986 */ /* 0x0001e2000c101b24 */
[----:B------:R-:W-:Y:S05]  /*2a00*/  BRA `(.L_x_3588) ;  /* 0x0000000c00247947 */ /* 0x000fea0003800000 */
.L_x_3594:
        /* <DEDUP_REMOVED lines=8> */
[----:B------:R-:W-:-:S05]  /*2a90*/  F2FP.F16.F32.PACK_AB R9, R0, R9 ;  /* 0x000000090009723e */ /* 0x000fca00000000ff */
[----:B------:R0:W-:Y:S01]  /*2aa0*/  STG.E desc[UR36][R2.64], R9 ;  /* 0x0000000902007986 */ /* 0x0001e2000c101924 */
[----:B------:R-:W-:Y:S05]  /*2ab0*/  BRA `(.L_x_3588) ;  /* 0x0000000800f87947 */ /* 0x000fea0003800000 */
.L_x_3593:
[----:B------:R0:W-:Y:S01]  /*2ac0*/  STG.E.64 desc[UR36][R2.64], R4 ;  /* 0x0000000402007986 */ /* 0x0001e2000c101b24 */
[----:B------:R-:W-:Y:S05]  /*2ad0*/  BRA `(.L_x_3588) ;  /* 0x0000000800f07947 */ /* 0x000fea0003800000 */
.L_x_3583:
        /* <DEDUP_REMOVED lines=8> */
[----:B------:R-:W-:-:S06]  /*2b60*/  DSETP.NEU.AND P0, PT, R6, RZ, PT ;  /* 0x000000ff0600722a */ /* 0x000fcc0003f0d000 */
[----:B------:R-:W-:-:S06]  /*2b70*/  DSETP.NEU.OR P0, PT, R4, RZ, P0 ;  /* 0x000000ff0400722a */ /* 0x000fcc000070d400 */
[----:B------:R-:W-:-:S05]  /*2b80*/  SEL R5, RZ, 0x1, !P0 ;  /* 0x00000001ff057807 */ /* 0x000fca0004000000 */
[----:B------:R0:W-:Y:S01]  /*2b90*/  STG.E.U8 desc[UR36][R2.64], R5 ;  /* 0x0000000502007986 */ /* 0x0001e2000c101124 */
[----:B------:R-:W-:Y:S05]  /*2ba0*/  BRA `(.L_x_3588) ;  /* 0x0000000800bc7947 */ /* 0x000fea0003800000 */
.L_x_3597:
[----:B------:R0:W-:Y:S01]  /*2bb0*/  STG.E.128 desc[UR36][R2.64], R4 ;  /* 0x0000000402007986 */ /* 0x0001e2000c101d24 */
[----:B------:R-:W-:Y:S05]  /*2bc0*/  BRA `(.L_x_3588) ;  /* 0x0000000800b47947 */ /* 0x000fea0003800000 */
.L_x_3596:
        /* <DEDUP_REMOVED lines=23> */
.L_x_3601:
[----:B------:R-:W-:Y:S05]  /*2d40*/  BSYNC.RECONVERGENT B0 ;  /* 0x0000000000007941 */ /* 0x000fea0003800200 */
.L_x_3600:
[----:B------:R-:W-:-:S05]  /*2d50*/  LOP3.LUT R7, R0, 0x80, R7, 0xf8, !PT ;  /* 0x0000008000077812 */ /* 0x000fca00078ef807 */
[----:B------:R0:W-:Y:S01]  /*2d60*/  STG.E.U8 desc[UR36][R2.64], R7 ;  /* 0x0000000702007986 */ /* 0x0001e2000c101124 */
[----:B------:R-:W-:Y:S05]  /*2d70*/  BRA `(.L_x_3588) ;  /* 0x0000000800487947 */ /* 0x000fea0003800000 */
.L_x_3599:
        /* <DEDUP_REMOVED lines=19> */
.L_x_3603:
[----:B------:R-:W-:Y:S05]  /*2eb0*/  BSYNC.RECONVERGENT B0 ;  /* 0x0000000000007941 */ /* 0x000fea0003800200 */
.L_x_3602:
[----:B------:R-:W-:-:S05]  /*2ec0*/  LOP3.LUT R7, R0, 0x80, R7, 0xf8, !PT ;  /* 0x0000008000077812 */ /* 0x000fca00078ef807 */
[----:B------:R0:W-:Y:S01]  /*2ed0*/  STG.E.U8 desc[UR36][R2.64], R7 ;  /* 0x0000000702007986 */ /* 0x0001e2000c101124 */
[----:B------:R-:W-:Y:S05]  /*2ee0*/  BRA `(.L_x_3588) ;  /* 0x0000000400ec7947 */ /* 0x000fea0003800000 */
.L_x_3598:
[----:B------:R-:W-:Y:S01]  /*2ef0*/  UMOV UR4, 0xf0000000 ;  /* 0xf000000000047882 */ /* 0x000fe20000000000 */
[----:B------:R-:W-:Y:S01]  /*2f00*/  UMOV UR5, 0x380fffff ;  /* 0x380fffff00057882 */ /* 0x000fe20000000000 */
[----:B------:R-:W0:Y:S01]  /*2f10*/  F2F.F32.F64 R0, R4 ;  /* 0x0000000400007310 */ /* 0x000e220000301000 */
[----:B------:R-:W-:-:S14]  /*2f20*/  DSETP.GEU.AND P0, PT, |R4|, UR4, PT ;  /* 0x0000000404007e2a */ /* 0x000fdc000bf0e200 */
[----:B0-----:R-:W-:-:S05]  /*2f30*/  @!P0 FMUL R0, R0, 1.175494350822287508e-38 ;  /* 0x0080000000008820 */ /* 0x001fca0000400000 */
[----:B------:R-:W-:-:S05]  /*2f40*/  F2FP.BF16.F32.PACK_AB R0, RZ, R0 ;  /* 0x00000000ff00723e */ /* 0x000fca00000010ff */
[----:B------:R0:W-:Y:S01]  /*2f50*/  STG.E.U16 desc[UR36][R2.64], R0 ;  /* 0x0000000002007986 */ /* 0x0001e2000c101524 */
[----:B------:R-:W-:Y:S05]  /*2f60*/  BRA `(.L_x_3588) ;  /* 0x0000000400cc7947 */ /* 0x000fea0003800000 */
.L_x_3595:
        /* <DEDUP_REMOVED lines=8> */
[----:B------:R-:W0:Y:S02]  /*2ff0*/  F2I.U32.F64.TRUNC R5, R4 ;  /* 0x0000000400057311 */ /* 0x000e24000030d000 */
[----:B0-----:R0:W-:Y:S01]  /*3000*/  STG.E.U16 desc[UR36][R2.64], R5 ;  /* 0x0000000502007986 */ /* 0x0011e2000c101524 */
[----:B------:R-:W-:Y:S05]  /*3010*/  BRA `(.L_x_3588) ;  /* 0x0000000400a07947 */ /* 0x000fea0003800000 */
.L_x_3606:
[----:B------:R-:W-:Y:S01]  /*3020*/  UMOV UR4, 0xf0000000 ;  /* 0xf000000000047882 */ /* 0x000fe20000000000 */
[----:B------:R-:W-:Y:S01]  /*3030*/  UMOV UR5, 0x380fffff ;  /* 0x380fffff00057882 */ /* 0x000fe20000000000 */
[----:B------:R-:W0:Y:S01]  /*3040*/  F2F.F32.F64 R7, R4 ;  /* 0x0000000400077310 */ /* 0x000e220000301000 */
[----:B------:R-:W-:Y:S01]  /*3050*/  DSETP.GEU.AND P0, PT, |R4|, UR4, PT ;  /* 0x0000000404007e2a */ /* 0x000fe2000bf0e200 */
[----:B------:R-:W-:Y:S01]  /*3060*/  BSSY.RECONVERGENT B0, `(.L_x_3607) ;  /* 0x0000015000007945 */ /* 0x000fe20003800200 */
[----:B------:R-:W-:-:S12]  /*3070*/  MOV R0, 0x80 ;  /* 0x0000008000007802 */ /* 0x000fd80000000f00 */
        /* <DEDUP_REMOVED lines=11> */
.L_x_3609:
[----:B------:R-:W-:-:S04]  /*3130*/  SHF.R.U32.HI R0, RZ, 0x14, R7 ;  /* 0x00000014ff007819 */ /* 0x000fc80000011607 */
[----:B------:R-:W-:-:S04]  /*3140*/  LOP3.LUT R0, R0, 0x1, RZ, 0xc0, !PT ;  /* 0x0000000100007812 */ /* 0x000fc800078ec0ff */
[----:B------:R-:W-:-:S04]  /*3150*/  IADD3 R0, PT, PT, R7, 0x487ffff, R0 ;  /* 0x0487ffff07007810 */ /* 0x000fc80007ffe000 */
[----:B------:R-:W-:-:S04]  /*3160*/  SHF.R.U32.HI R0, RZ, 0x14, R0 ;  /* 0x00000014ff007819 */ /* 0x000fc80000011600 */
[----:B------:R-:W-:-:S07]  /*3170*/  LOP3.LUT R4, R0, 0xff, RZ, 0xc0, !PT ;  /* 0x000000ff00047812 */ /* 0x000fce00078ec0ff */
.L_x_3610:
[----:B------:R-:W-:-:S04]  /*3180*/  SHF.R.U32.HI R5, RZ, 0x18, R7 ;  /* 0x00000018ff057819 */ /* 0x000fc80000011607 */
[----:B------:R-:W-:-:S04]  /*3190*/  LOP3.LUT R4, R4, 0x80, R5, 0xf8, !PT ;  /* 0x0000008004047812 */ /* 0x000fc800078ef805 */
[----:B------:R-:W-:-:S07]  /*31a0*/  PRMT R0, R4, 0x7610, R0 ;  /* 0x0000761004007816 */ /* 0x000fce0000000000 */
.L_x_3608:
[----:B------:R-:W-:Y:S05]  /*31b0*/  BSYNC.RECONVERGENT B0 ;  /* 0x0000000000007941 */ /* 0x000fea0003800200 */
.L_x_3607:
[----:B------:R4:W-:Y:S01]  /*31c0*/  STG.E.U8 desc[UR36][R2.64], R0 ;  /* 0x0000000002007986 */ /* 0x0009e2000c101124 */
[----:B------:R-:W-:Y:S05]  /*31d0*/  BRA `(.L_x_3588) ;  /* 0x0000000400307947 */ /* 0x000fea0003800000 */
.L_x_3605:
        /* <DEDUP_REMOVED lines=17> */
.L_x_3613:
[----:B------:R-:W-:-:S04]  /*32f0*/  SHF.R.U32.HI R0, RZ, 0x15, R7 ;  /* 0x00000015ff007819 */ /* 0x000fc80000011607 */
[----:B------:R-:W-:-:S04]  /*3300*/  LOP3.LUT R0, R0, 0x1, RZ, 0xc0, !PT ;  /* 0x0000000100007812 */ /* 0x000fc800078ec0ff */
[----:B------:R-:W-:-:S04]  /*3310*/  IADD3 R0, PT, PT, R7, 0x88fffff, R0 ;  /* 0x088fffff07007810 */ /* 0x000fc80007ffe000 */
[----:B------:R-:W-:-:S04]  /*3320*/  SHF.R.U32.HI R0, RZ, 0x15, R0 ;  /* 0x00000015ff007819 */ /* 0x000fc80000011600 */
[----:B------:R-:W-:-:S07]  /*3330*/  LOP3.LUT R4, R0, 0xff, RZ, 0xc0, !PT ;  /* 0x000000ff00047812 */ /* 0x000fce00078ec0ff */
.L_x_3614:
[----:B------:R-:W-:-:S04]  /*3340*/  SHF.R.U32.HI R5, RZ, 0x18, R7 ;  /* 0x00000018ff057819 */ /* 0x000fc80000011607 */
[----:B------:R-:W-:-:S04]  /*3350*/  LOP3.LUT R4, R4, 0x80, R5, 0xf8, !PT ;  /* 0x0000008004047812 */ /* 0x000fc800078ef805 */
[----:B------:R-:W-:-:S07]  /*3360*/  PRMT R0, R4, 0x7610, R0 ;  /* 0x0000761004007816 */ /* 0x000fce0000000000 */
.L_x_3612:
[----:B------:R-:W-:Y:S05]  /*3370*/  BSYNC.RECONVERGENT B0 ;  /* 0x0000000000007941 */ /* 0x000fea0003800200 */
.L_x_3611:
[----:B------:R3:W-:Y:S01]  /*3380*/  STG.E.U8 desc[UR36][R2.64], R0 ;  /* 0x0000000002007986 */ /* 0x0007e2000c101124 */
[----:B------:R-:W-:Y:S05]  /*3390*/  BRA `(.L_x_3588) ;  /* 0x0000000000c07947 */ /* 0x000fea0003800000 */
.L_x_3604:
[----:B------:R-:W-:-:S09]  /*33a0*/  UISETP.NE.AND UP0, UPT, UR4, 0x1c, UPT ;  /* 0x0000001c0400788c */ /* 0x000fd2000bf05270 */
[----:B------:R-:W-:Y:S05]  /*33b0*/  BRA.U !UP0, `(.L_x_3615) ;  /* 0x0000000108b07547 */ /* 0x000fea000b800000 */
[----:B------:R-:W-:-:S09]  /*33c0*/  UISETP.NE.AND UP0, UPT, UR4, 0x1d, UPT ;  /* 0x0000001d0400788c */ /* 0x000fd2000bf05270 */
[----:B------:R-:W-:Y:S05]  /*33d0*/  BRA.U !UP0, `(.L_x_3616) ;  /* 0x00000001089c7547 */ /* 0x000fea000b800000 */
[----:B------:R-:W-:-:S09]  /*33e0*/  UISETP.NE.AND UP0, UPT, UR4, 0x2c, UPT ;  /* 0x0000002c0400788c */ /* 0x000fd2000bf05270 */
[----:B------:R-:W-:Y:S05]  /*33f0*/  BRA.U !UP0, `(.L_x_3617) ;  /* 0x0000000108447547 */ /* 0x000fea000b800000 */
.L_x_3587:
        /* <DEDUP_REMOVED lines=16> */
.L_x_3618:
[----:B------:R-:W-:Y:S05]  /*3500*/  BRA `(.L_x_3588) ;  /* 0x0000000000647947 */ /* 0x000fea0003800000 */
.L_x_3617:
[----:B------:R-:W-:Y:S01]  /*3510*/  UMOV UR4, 0xf0000000 ;  /* 0xf000000000047882 */ /* 0x000fe20000000000 */
[----:B------:R-:W-:Y:S01]  /*3520*/  UMOV UR5, 0x380fffff ;  /* 0x380fffff00057882 */ /* 0x000fe20000000000 */
[----:B------:R0:W1:Y:S01]  /*3530*/  F2F.F32.F64 R8, R4 ;  /* 0x0000000400087310 */ /* 0x0000620000301000 */
        /* <DEDUP_REMOVED lines=17> */
.L_x_3616:
[----:B------:R-:W0:Y:S02]  /*3650*/  F2I.U64.F64.TRUNC R4, R4 ;  /* 0x0000000400047311 */ /* 0x000e24000030d800 */
[----:B0-----:R1:W-:Y:S01]  /*3660*/  STG.E.64 desc[UR36][R2.64], R4 ;  /* 0x0000000402007986 */ /* 0x0013e2000c101b24 */
[----:B------:R-:W-:Y:S05]  /*3670*/  BRA `(.L_x_3588) ;  /* 0x0000000000087947 */ /* 0x000fea0003800000 */
.L_x_3615:
[----:B------:R-:W0:Y:S02]  /*3680*/  F2I.U32.F64.TRUNC R5, R4 ;  /* 0x0000000400057311 */ /* 0x000e24000030d000 */
[----:B0-----:R0:W-:Y:S02]  /*3690*/  STG.E desc[UR36][R2.64], R5 ;  /* 0x0000000502007986 */ /* 0x0011e4000c101924 */
.L_x_3588:
[----:B------:R-:W-:-:S07]  /*36a0*/  IADD3 R17, PT, PT, R17, 0x80, RZ ;  /* 0x0000008011117810 */ /* 0x000fce0007ffe0ff */
.L_x_3552:
[----:B------:R-:W-:Y:S05]  /*36b0*/  BSYNC.RECONVERGENT B7 ;  /* 0x0000000000077941 */ /* 0x000fea0003800200 */
.L_x_3551:
        /* <DEDUP_REMOVED lines=307> */
.L_x_3621:
[----:B------:R-:W1:Y:S01]  /*49f0*/  LDCU.64 UR6, c[0x0][0x588] ;  /* 0x0000b100ff0677ac */ /* 0x000e620008000a00 */
[----:B------:R-:W-:Y:S01]  /*4a00*/  BSSY.RECONVERGENT B6, `(.L_x_3622) ;  /* 0x0000104000067945 */ /* 0x000fe20003800200 */
        /* <DEDUP_REMOVED lines=17> */
.L_x_3626:
[----:B------:R-:W2:Y:S01]  /*4b20*/  LDG.E.U8 R2, desc[UR36][R2.64] ;  /* 0x0000002402027981 */ /* 0x000ea2000c1e1100 */
[----:B------:R-:W-:Y:S01]  /*4b30*/  CS2R R6, SRZ ;  /* 0x0000000000067805 */ /* 0x000fe2000001ff00 */
[----:B--2---:R0:W1:Y:S01]  /*4b40*/  I2F.F64.U16 R4, R2 ;  /* 0x0000000200047312 */ /* 0x0040620000101800 */
[----:B------:R-:W-:Y:S05]  /*4b50*/  BRA `(.L_x_3628) ;  /* 0x0000000c00b87947 */ /* 0x000fea0003800000 */
.L_x_3625:
        /* <DEDUP_REMOVED lines=10> */
.L_x_3630:
[----:B------:R-:W2:Y:S01]  /*4c00*/  LDG.E R2, desc[UR36][R2.64] ;  /* 0x0000002402027981 */ /* 0x000ea2000c1e1900 */
[----:B------:R-:W-:Y:S01]  /*4c10*/  CS2R R6, SRZ ;  /* 0x0000000000067805 */ /* 0x000fe2000001ff00 */
[----:B--2---:R0:W1:Y:S01]  /*4c20*/  I2F.F64 R4, R2 ;  /* 0x0000000200047312 */ /* 0x0040620000201c00 */
[----:B------:R-:W-:Y:S05]  /*4c30*/  BRA `(.L_x_3628) ;  /* 0x0000000c00807947 */ /* 0x000fea0003800000 */
.L_x_3629:
[----:B------:R-:W2:Y:S01]  /*4c40*/  LDG.E.U16 R2, desc[UR36][R2.64] ;  /* 0x0000002402027981 */ /* 0x000ea2000c1e1500 */
[----:B------:R-:W-:Y:S01]  /*4c50*/  CS2R R6, SRZ ;  /* 0x0000000000067805 */ /* 0x000fe2000001ff00 */
[----:B--2---:R0:W1:Y:S01]  /*4c60*/  I2F.F64.S16 R4, R2 ;  /* 0x0000000200047312 */ /* 0x0040620000101c00 */
[----:B------:R-:W-:Y:S05]  /*4c70*/  BRA `(.L_x_3628) ;  /* 0x0000000c00707947 */ /* 0x000fea0003800000 */
.L_x_3624:
        /* <DEDUP_REMOVED lines=11> */
.L_x_3632:
[----:B------:R-:W2:Y:S01]  /*4d30*/  LDG.E.U16 R0, desc[UR36][R2.64] ;  /* 0x0000002402007981 */ /* 0x000ea2000c1e1500 */
[----:B------:R-:W-:Y:S01]  /*4d40*/  CS2R R6, SRZ ;  /* 0x0000000000067805 */ /* 0x000fe2000001ff00 */
[----:B--2---:R-:W-:-:S05]  /*4d50*/  HADD2.F32 R0, -RZ, R0.H0_H0 ;  /* 0x20000000ff007230 */ /* 0x004fca0000004100 */
[----:B------:R-:W-:-:S04]  /*4d60*/  FMUL.FTZ R0, R0, 1 ;  /* 0x3f80000000007820 */ /* 0x000fc80000410000 */
[----:B------:R0:W1:Y:S01]  /*4d70*/  F2F.F64.F32 R4, R0 ;  /* 0x0000000000047310 */ /* 0x0000620000201800 */
[----:B------:R-:W-:Y:S05]  /*4d80*/  BRA `(.L_x_3628) ;  /* 0x0000000c002c7947 */ /* 0x000fea0003800000 */
.L_x_3631:
        /* <DEDUP_REMOVED lines=12> */
.L_x_3634:
        /* <DEDUP_REMOVED lines=8> */
.L_x_3633:
[----:B------:R0:W5:Y:S01]  /*4ed0*/  LDG.E.64 R4, desc[UR36][R2.64] ;  /* 0x0000002402047981 */ /* 0x000162000c1e1b00 */
[----:B------:R-:W-:Y:S01]  /*4ee0*/  CS2R R6, SRZ ;  /* 0x0000000000067805 */ /* 0x000fe2000001ff00 */
[----:B------:R-:W-:Y:S06]  /*4ef0*/  BRA `(.L_x_3628) ;  /* 0x0000000800d07947 */ /* 0x000fec0003800000 */
.L_x_3623:
        /* <DEDUP_REMOVED lines=14> */
.L_x_3637:
[----:B------:R0:W5:Y:S01]  /*4fe0*/  LDG.E.128 R4, desc[UR36][R2.64] ;  /* 0x0000002402047981 */ /* 0x000162000c1e1d00 */
[----:B------:R-:W-:Y:S05]  /*4ff0*/  BRA `(.L_x_3628) ;  /* 0x0000000800907947 */ /* 0x000fea0003800000 */
.L_x_3636:
        /* <DEDUP_REMOVED lines=28> */
.L_x_3639:
[----:B------:R-:W2:Y:S01]  /*51c0*/  LDG.E.U8 R2, desc[UR36][R2.64] ;  /* 0x0000002402027981 */ /* 0x000ea2000c1e1100 */
[----:B------:R-:W-:Y:S01]  /*51d0*/  CS2R R6, SRZ ;  /* 0x0000000000067805 */ /* 0x000fe2000001ff00 */
        /* <DEDUP_REMOVED lines=13> */
.L_x_3638:
[----:B------:R-:W2:Y:S01]  /*52b0*/  LDG.E.U16 R0, desc[UR36][R2.64] ;  /* 0x0000002402007981 */ /* 0x000ea2000c1e1500 */
[----:B------:R-:W-:Y:S01]  /*52c0*/  CS2R R6, SRZ ;  /* 0x0000000000067805 */ /* 0x000fe2000001ff00 */
[----:B--2---:R-:W-:-:S04]  /*52d0*/  IMAD.U32 R0, R0, 0x10000, RZ ;  /* 0x0001000000007824 */ /* 0x004fc800078e00ff */
[----:B------:R-:W-:-:S04]  /*52e0*/  FMUL.FTZ R0, R0, 1 ;  /* 0x3f80000000007820 */ /* 0x000fc80000410000 */
[----:B------:R3:W4:Y:S01]  /*52f0*/  F2F.F64.F32 R4, R0 ;  /* 0x0000000000047310 */ /* 0x0007220000201800 */
[----:B------:R-:W-:Y:S05]  /*5300*/  BRA `(.L_x_3628) ;  /* 0x0000000400cc7947 */ /* 0x000fea0003800000 */
.L_x_3635:
        /* <DEDUP_REMOVED lines=12> */
.L_x_3642:
        /* <DEDUP_REMOVED lines=22> */
.L_x_3644:
[----:B------:R-:W-:Y:S05]  /*5530*/  BSYNC.RECONVERGENT B0 ;  /* 0x0000000000007941 */ /* 0x000fea0003800200 */
.L_x_3643:
[----:B------:R-:W-:Y:S02]  /*5540*/  SHF.L.U32 R0, R0, 0x14, RZ ;  /* 0x0000001400007819 */ /* 0x000fe400000006ff */
[----:B------:R-:W-:-:S04]  /*5550*/  LEA R2, R2, 0x3b800000, 0x17 ;  /* 0x3b80000002027811 */ /* 0x000fc800078eb8ff */
[----:B------:R-:W-:-:S05]  /*5560*/  LOP3.LUT R0, R2, R0, R9, 0xfe, !PT ;  /* 0x0000000002007212 */ /* 0x000fca00078efe09 */
[----:B------:R-:W-:-:S04]  /*5570*/  FMUL.FTZ R0, R0, 1 ;  /* 0x3f80000000007820 */ /* 0x000fc80000410000 */
[----:B------:R0:W1:Y:S01]  /*5580*/  F2F.F64.F32 R4, R0 ;  /* 0x0000000000047310 */ /* 0x0000620000201800 */
[----:B------:R-:W-:Y:S05]  /*5590*/  BRA `(.L_x_3628) ;  /* 0x0000000400287947 */ /* 0x000fea0003800000 */
.L_x_3641:
        /* <DEDUP_REMOVED lines=22> */
.L_x_3646:
[----:B------:R-:W-:Y:S05]  /*5700*/  BSYNC.RECONVERGENT B0 ;  /* 0x0000000000007941 */ /* 0x000fea0003800200 */
.L_x_3645:
[----:B------:R-:W-:Y:S01]  /*5710*/  IMAD.SHL.U32 R0, R0, 0x200000, RZ ;  /* 0x0020000000007824 */ /* 0x000fe200078e00ff */
[----:B------:R-:W-:-:S04]  /*5720*/  LEA R2, R2, 0x37800000, 0x17 ;  /* 0x3780000002027811 */ /* 0x000fc800078eb8ff */
[----:B------:R-:W-:-:S05]  /*5730*/  LOP3.LUT R0, R2, R0, R9, 0xfe, !PT ;  /* 0x0000000002007212 */ /* 0x000fca00078efe09 */
[----:B------:R-:W-:-:S04]  /*5740*/  FMUL.FTZ R0, R0, 1 ;  /* 0x3f80000000007820 */ /* 0x000fc80000410000 */
[----:B------:R0:W1:Y:S01]  /*5750*/  F2F.F64.F32 R4, R0 ;  /* 0x0000000000047310 */ /* 0x0000620000201800 */
[----:B------:R-:W-:Y:S05]  /*5760*/  BRA `(.L_x_3628) ;  /* 0x0000000000b47947 */ /* 0x000fea0003800000 */
.L_x_3640:
[----:B------:R-:W-:-:S09]  /*5770*/  UISETP.NE.AND UP0, UPT, UR4, 0x1c, UPT ;  /* 0x0000001c0400788c */ /* 0x000fd2000bf05270 */
[----:B------:R-:W-:Y:S05]  /*5780*/  BRA.U !UP0, `(.L_x_3647) ;  /* 0x0000000108a07547 */ /* 0x000fea000b800000 */
[----:B------:R-:W-:-:S09]  /*5790*/  UISETP.NE.AND UP0, UPT, UR4, 0x1d, UPT ;  /* 0x0000001d0400788c */ /* 0x000fd2000bf05270 */
[----:B------:R-:W-:Y:S05]  /*57a0*/  BRA.U !UP0, `(.L_x_3648) ;  /* 0x0000000108887547 */ /* 0x000fea000b800000 */
[----:B------:R-:W-:-:S09]  /*57b0*/  UISETP.NE.AND UP0, UPT, UR4, 0x2c, UPT ;  /* 0x0000002c0400788c */ /* 0x000fd2000bf05270 */
[----:B------:R-:W-:Y:S05]  /*57c0*/  BRA.U UP0, `(.L_x_3627) ;  /* 0x0000000100347547 */ /* 0x000fea000b800000 */
[----:B------:R-:W2:Y:S01]  /*57d0*/  LDG.E.U8 R0, desc[UR36][R2.64] ;  /* 0x0000002402007981 */ /* 0x000ea2000c1e1100 */
[----:B------:R-:W-:Y:S01]  /*57e0*/  HFMA2 R4, -RZ, RZ, 0, 0 ;  /* 0x00000000ff047431 */ /* 0x000fe200000001ff */
[----:B------:R-:W-:Y:S01]  /*57f0*/  CS2R R6, SRZ ;  /* 0x0000000000067805 */ /* 0x000fe2000001ff00 */
        /* <DEDUP_REMOVED lines=10> */
.L_x_3627:
        /* <DEDUP_REMOVED lines=16> */
.L_x_3649:
[----:B------:R-:W-:Y:S02]  /*59a0*/  CS2R R4, SRZ ;  /* 0x0000000000047805 */ /* 0x000fe4000001ff00 */
[----:B------:R-:W-:Y:S01]  /*59b0*/  CS2R R6, SRZ ;  /* 0x0000000000067805 */ /* 0x000fe2000001ff00 */
[----:B------:R-:W-:Y:S06]  /*59c0*/  BRA `(.L_x_3628) ;  /* 0x00000000001c7947 */ /* 0x000fec0003800000 */
.L_x_3648:
[----:B------:R-:W2:Y:S01]  /*59d0*/  LDG.E.64 R4, desc[UR36][R2.64] ;  /* 0x0000002402047981 */ /* 0x000ea2000c1e1b00 */
[----:B------:R-:W-:Y:S01]  /*59e0*/  CS2R R6, SRZ ;  /* 0x0000000000067805 */ /* 0x000fe2000001ff00 */
[----:B--2---:R-:W0:Y:S01]  /*59f0*/  I2F.F64.U64 R4, R4 ;  /* 0x0000000400047312 */ /* 0x004e220000301800 */
[----:B------:R-:W-:Y:S05]  /*5a00*/  BRA `(.L_x_3628) ;  /* 0x00000000000c7947 */ /* 0x000fea0003800000 */
.L_x_3647:
[----:B------:R-:W2:Y:S01]  /*5a10*/  LDG.E R2, desc[UR36][R2.64] ;  /* 0x0000002402027981 */ /* 0x000ea2000c1e1900 */
[----:B------:R-:W-:Y:S01]  /*5a20*/  CS2R R6, SRZ ;  /* 0x0000000000067805 */ /* 0x000fe2000001ff00 */
[----:B--2---:R0:W1:Y:S06]  /*5a30*/  I2F.F64.U32 R4, R2 ;  /* 0x0000000200047312 */ /* 0x00406c0000201800 */
.L_x_3628:
[----:B------:R-:W-:Y:S05]  /*5a40*/  BSYNC.RECONVERGENT B6 ;  /* 0x0000000000067941 */ /* 0x000fea0003800200 */
.L_x_3622:
[----:B------:R-:W3:Y:S01]  /*5a50*/  LDC.64 R8, c[0x0][0x598] ;  /* 0x00016600ff087b82 */ /* 0x000ee20000000a00 */
[----:B------:R-:W3:Y:S01]  /*5a60*/  LDCU.64 UR8, c[0x0][0x5a0] ;  /* 0x0000b400ff0877ac */ /* 0x000ee20008000a00 */
[----:B-12--5:R-:W-:Y:S02]  /*5a70*/  DSETP.NEU.AND P0, PT, R6, +INF , PT ;  /* 0x7ff000000600742a */ /* 0x026fe40003f0d000 */
[C---:B0---4-:R-:W-:Y:S01]  /*5a80*/  DSETP.NEU.AND P4, PT, R4.reuse, -INF , PT ;  /* 0xfff000000400742a */ /* 0x051fe20003f8d000 */
[----:B------:R-:W0:Y:S01]  /*5a90*/  LDCU.64 UR6, c[0x0][0x580] ;  /* 0x0000b000ff0677ac */ /* 0x000e220008000a00 */
[----:B------:R-:W-:Y:S02]  /*5aa0*/  DSETP.NEU.AND P2, PT, R4, +INF , PT ;  /* 0x7ff000000400742a */ /* 0x000fe40003f4d000 */
[----:B------:R-:W1:Y:S01]  /*5ab0*/  LDC.64 R10, c[0x0][0x590] ;  /* 0x00016400ff0a7b82 */ /* 0x000e620000000a00 */
[----:B------:R-:W-:Y:S01]  /*5ac0*/  UPRMT UR4, UR41, 0x9910, URZ ;  /* 0x0000991029047896 */ /* 0x000fe200080000ff */
[----:B------:R-:W-:-:S02]  /*5ad0*/  DSETP.NEU.AND P3, PT, R6, -INF , PT ;  /* 0xfff000000600742a */ /* 0x000fc40003f6d000 */
[----:B------:R-:W-:Y:S01]  /*5ae0*/  DSETP.NAN.AND P1, PT, R4, R4, PT ;  /* 0x000000040400722a */ /* 0x000fe20003f28000 */
[----:B------:R-:W-:Y:S01]  /*5af0*/  UISETP.GT.AND UP0, UPT, UR4, 0x9, UPT ;  /* 0x000000090400788c */ /* 0x000fe2000bf04270 */
[----:B---3--:R-:W-:Y:S02]  /*5b00*/  FSEL R3, R4, UR8, P4 ;  /* 0x0000000804037c08 */ /* 0x008fe4000a000000 */
        /* <DEDUP_REMOVED lines=24> */
.L_x_3653:
[----:B------:R-:W0:Y:S02]  /*5c90*/  F2I.S64.F64.TRUNC R4, R4 ;  /* 0x0000000400047311 */ /* 0x000e24000030d900 */
[----:B0-----:R-:W-:-:S05]  /*5ca0*/  MOV R7, R4 ;  /* 0x0000000400077202 */ /* 0x001fca0000000f00 */
[----:B------:R3:W-:Y:S01]  /*5cb0*/  STG.E.U8 desc[UR36][R2.64], R7 ;  /* 0x0000000702007986 */ /* 0x0007e2000c101124 */
[----:B------:R-:W-:Y:S05]  /*5cc0*/  BRA `(.L_x_3655) ;  /* 0x0000000c00f07947 */ /* 0x000fea0003800000 */
.L_x_3652:
        /* <DEDUP_REMOVED lines=9> */
.L_x_3657:
[----:B------:R-:W0:Y:S02]  /*5d60*/  F2I.F64.TRUNC R5, R4 ;  /* 0x0000000400057311 */ /* 0x000e24000030d100 */
[----:B0-----:R2:W-:Y:S01]  /*5d70*/  STG.E desc[UR36][R2.64], R5 ;  /* 0x0000000502007986 */ /* 0x0015e2000c101924 */
[----:B------:R-:W-:Y:S05]  /*5d80*/  BRA `(.L_x_3655) ;  /* 0x0000000c00c07947 */ /* 0x000fea0003800000 */
.L_x_3656:
[----:B------:R-:W0:Y:S02]  /*5d90*/  F2I.F64.TRUNC R5, R4 ;  /* 0x0000000400057311 */ /* 0x000e24000030d100 */
[----:B0-----:R0:W-:Y:S01]  /*5da0*/  STG.E.U16 desc[UR36][R2.64], R5 ;  /* 0x0000000502007986 */ /* 0x0011e2000c101524 */
[----:B------:R-:W-:Y:S05]  /*5db0*/  BRA `(.L_x_3655) ;  /* 0x0000000c00b47947 */ /* 0x000fea0003800000 */
.L_x_3651:
        /* <DEDUP_REMOVED lines=13> */
.L_x_3659:
        /* <DEDUP_REMOVED lines=8> */
.L_x_3658:
        /* <DEDUP_REMOVED lines=16> */
.L_x_3661:
        /* <DEDUP_REMOVED lines=11> */
.L_x_3660:
[----:B------:R0:W-:Y:S01]  /*60c0*/  STG.E.64 desc[UR36][R2.64], R4 ;  /* 0x0000000402007986 */ /* 0x0001e2000c101b24 */
[----:B------:R-:W-:Y:S05]  /*60d0*/  BRA `(.L_x_3655) ;  /* 0x0000000800ec7947 */ /* 0x000fea0003800000 */
.L_x_3650:
        /* <DEDUP_REMOVED lines=13> */
.L_x_3665:
        /* <DEDUP_REMOVED lines=22> */
.L_x_3668:
[----:B------:R-:W-:-:S04]  /*6310*/  SHF.R.U32.HI R5, RZ, 0x18, R7 ;  /* 0x00000018ff057819 */ /* 0x000fc80000011607 */
[----:B------:R-:W-:-:S07]  /*6320*/  LOP3.LUT R0, R0, 0x80, R5, 0xf8, !PT ;  /* 0x0000008000007812 */ /* 0x000fce00078ef805 */
.L_x_3667:
[----:B------:R-:W-:Y:S05]  /*6330*/  BSYNC.RECONVERGENT B0 ;  /* 0x0000000000007941 */ /* 0x000fea0003800200 */
.L_x_3666:
[----:B------:R0:W-:Y:S01]  /*6340*/  STG.E.U8 desc[UR36][R2.64], R0 ;  /* 0x0000000002007986 */ /* 0x0001e2000c101124 */
[----:B------:R-:W-:Y:S05]  /*6350*/  BRA `(.L_x_3655) ;  /* 0x00000008004c7947 */ /* 0x000fea0003800000 */
.L_x_3664:
        /* <DEDUP_REMOVED lines=22> */
.L_x_3671:
[----:B------:R-:W-:-:S04]  /*64c0*/  SHF.R.U32.HI R5, RZ, 0x18, R7 ;  /* 0x00000018ff057819 */ /* 0x000fc80000011607 */
[----:B------:R-:W-:-:S07]  /*64d0*/  LOP3.LUT R0, R0, 0x80, R5, 0xf8, !PT ;  /* 0x0000008000007812 */ /* 0x000fce00078ef805 */
.L_x_3670:
[----:B------:R-:W-:Y:S05]  /*64e0*/  BSYNC.RECONVERGENT B0 ;  /* 0x0000000000007941 */ /* 0x000fea0003800200 */
.L_x_3669:
[----:B------:R0:W-:Y:S01]  /*64f0*/  STG.E.U8 desc[UR36][R2.64], R0 ;  /* 0x0000000002007986 */ /* 0x0001e2000c101124 */
[----:B------:R-:W-:Y:S05]  /*6500*/  BRA `(.L_x_3655) ;  /* 0x0000000400e07947 */ /* 0x000fea0003800000 */
.L_x_3663:
        /* <DEDUP_REMOVED lines=26> */
.L_x_3673:
[----:B------:R-:W0:Y:S02]  /*66b0*/  F2I.U64.F64.TRUNC R4, R4 ;  /* 0x0000000400047311 */ /* 0x000e24000030d800 */
[----:B0-----:R0:W-:Y:S01]  /*66c0*/  STG.E.64 desc[UR36][R2.64], R4 ;  /* 0x0000000402007986 */ /* 0x0011e2000c101b24 */
[----:B------:R-:W-:Y:S05]  /*66d0*/  BRA `(.L_x_3655) ;  /* 0x00000004006c7947 */ /* 0x000fea0003800000 */
.L_x_3672:
[----:B------:R-:W0:Y:S02]  /*66e0*/  F2I.U32.F64.TRUNC R5, R4 ;  /* 0x0000000400057311 */ /* 0x000e24000030d000 */
[----:B0-----:R0:W-:Y:S01]  /*66f0*/  STG.E desc[UR36][R2.64], R5 ;  /* 0x0000000502007986 */ /* 0x0011e2000c101924 */
[----:B------:R-:W-:Y:S05]  /*6700*/  BRA `(.L_x_3655) ;  /* 0x0000000400607947 */ /* 0x000fea0003800000 */
.L_x_3662:
        /* <DEDUP_REMOVED lines=11> */
.L_x_3675:
[----:B------:R0:W-:Y:S01]  /*67c0*/  STG.E.128 desc[UR36][R2.64], R4 ;  /* 0x0000000402007986 */ /* 0x0001e2000c101d24 */
[----:B------:R-:W-:Y:S05]  /*67d0*/  BRA `(.L_x_3655) ;  /* 0x00000004002c7947 */ /* 0x000fea0003800000 */
.L_x_3674:
[----:B------:R-:W-:-:S09]  /*67e0*/  UISETP.NE.AND UP0, UPT, UR4, 0xf, UPT ;  /* 0x0000000f0400788c */ /* 0x000fd2000bf05270 */
[----:B------:R-:W-:Y:S05]  /*67f0*/  BRA.U !UP0, `(.L_x_3676) ;  /* 0x0000000508087547 */ /* 0x000fea000b800000 */
[----:B------:R-:W-:-:S09]  /*6800*/  UISETP.NE.AND UP0, UPT, UR4, 0x17, UPT ;  /* 0x000000170400788c */ /* 0x000fd2000bf05270 */
[----:B------:R-:W-:Y:S05]  /*6810*/  BRA.U !UP0, `(.L_x_3677) ;  /* 0x0000000108a07547 */ /* 0x000fea000b800000 */
[----:B------:R-:W-:-:S09]  /*6820*/  UISETP.NE.AND UP0, UPT, UR4, 0x18, UPT ;  /* 0x000000180400788c */ /* 0x000fd2000bf05270 */
[----:B------:R-:W-:Y:S05]  /*6830*/  BRA.U !UP0, `(.L_x_3678) ;  /* 0x0000000108447547 */ /* 0x000fea000b800000 */
.L_x_3654:
        /* <DEDUP_REMOVED lines=16> */
.L_x_3679:
[----:B------:R-:W-:Y:S05]  /*6940*/  BRA `(.L_x_3655) ;  /* 0x0000000000d07947 */ /* 0x000fea0003800000 */
.L_x_3678:
[----:B------:R-:W-:Y:S01]  /*6950*/  UMOV UR4, 0xf0000000 ;  /* 0xf000000000047882 */ /* 0x000fe20000000000 */
[----:B------:R-:W-:Y:S01]  /*6960*/  UMOV UR5, 0x380fffff ;  /* 0x380fffff00057882 */ /* 0x000fe20000000000 */
[----:B------:R-:W0:Y:S01]  /*6970*/  F2F.F32.F64 R9, R4 ;  /* 0x0000000400097310 */ /* 0x000e220000301000 */
        /* <DEDUP_REMOVED lines=14> */
.L_x_3681:
[----:B------:R-:W-:Y:S05]  /*6a60*/  BSYNC.RECONVERGENT B0 ;  /* 0x0000000000007941 */ /* 0x000fea0003800200 */
.L_x_3680:
[----:B------:R-:W-:-:S05]  /*6a70*/  LOP3.LUT R7, R0, 0x80, R7, 0xf8, !PT ;  /* 0x0000008000077812 */ /* 0x000fca00078ef807 */
[----:B------:R0:W-:Y:S01]  /*6a80*/  STG.E.U8 desc[UR36][R2.64], R7 ;  /* 0x0000000702007986 */ /* 0x0001e2000c101124 */
[----:B------:R-:W-:Y:S05]  /*6a90*/  BRA `(.L_x_3655) ;  /* 0x00000000007c7947 */ /* 0x000fea0003800000 */
.L_x_3677:
        /* <DEDUP_REMOVED lines=16> */
.L_x_3683:
[----:B------:R-:W-:Y:S01]  /*6ba0*/  IMAD.MOV.U32 R0, RZ, RZ, 0x7f ;  /* 0x0000007fff007424 */ /* 0x000fe200078e00ff */
[----:B------:R-:W-:-:S04]  /*6bb0*/  ISETP.GT.U32.AND P0, PT, R6, 0x7f800000, PT ;  /* 0x7f8000000600780c */ /* 0x000fc80003f04070 */
[----:B------:R-:W-:-:S09]  /*6bc0*/  SEL R0, R0, 0x7c, P0 ;  /* 0x0000007c00007807 */ /* 0x000fd20000000000 */
.L_x_3684:
[----:B------:R-:W-:Y:S05]  /*6bd0*/  BSYNC.RECONVERGENT B0 ;  /* 0x0000000000007941 */ /* 0x000fea0003800200 */
.L_x_3682:
[----:B------:R-:W-:-:S04]  /*6be0*/  SHF.R.U32.HI R5, RZ, 0x18, R7 ;  /* 0x00000018ff057819 */ /* 0x000fc80000011607 */
[----:B------:R-:W-:-:S05]  /*6bf0*/  LOP3.LUT R5, R0, 0x80, R5, 0xf8, !PT ;  /* 0x0000008000057812 */ /* 0x000fca00078ef805 */
[----:B------:R0:W-:Y:S01]  /*6c00*/  STG.E.U8 desc[UR36][R2.64], R5 ;  /* 0x0000000502007986 */ /* 0x0001e2000c101124 */
[----:B------:R-:W-:Y:S05]  /*6c10*/  BRA `(.L_x_3655) ;  /* 0x00000000001c7947 */ /* 0x000fea0003800000 */
.L_x_3676:
[----:B------:R-:W-:Y:S01]  /*6c20*/  UMOV UR4, 0xf0000000 ;  /* 0xf000000000047882 */ /* 0x000fe20000000000 */
[----:B------:R-:W-:Y:S01]  /*6c30*/  UMOV UR5, 0x380fffff ;  /* 0x380fffff00057882 */ /* 0x000fe20000000000 */
[----:B------:R-:W0:Y:S01]  /*6c40*/  F2F.F32.F64 R0, R4 ;  /* 0x0000000400007310 */ /* 0x000e220000301000 */
[----:B------:R-:W-:-:S14]  /*6c50*/  DSETP.GEU.AND P0, PT, |R4|, UR4, PT ;  /* 0x0000000404007e2a */ /* 0x000fdc000bf0e200 */
[----:B0-----:R-:W-:-:S05]  /*6c60*/  @!P0 FMUL R0, R0, 1.175494350822287508e-38 ;  /* 0x0080000000008820 */ /* 0x001fca0000400000 */
[----:B------:R-:W-:-:S05]  /*6c70*/  F2FP.BF16.F32.PACK_AB R0, RZ, R0 ;  /* 0x00000000ff00723e */ /* 0x000fca00000010ff */
[----:B------:R0:W-:Y:S02]  /*6c80*/  STG.E.U16 desc[UR36][R2.64], R0 ;  /* 0x0000000002007986 */ /* 0x0001e4000c101524 */
.L_x_3655:
[----:B------:R-:W-:-:S07]  /*6c90*/  VIADD R17, R17, 0x80 ;  /* 0x0000008011117836 */ /* 0x000fce0000000000 */
.L_x_3620:
[----:B------:R-:W-:Y:S05]  /*6ca0*/  BSYNC.RECONVERGENT B7 ;  /* 0x0000000000077941 */ /* 0x000fea0003800200 */
.L_x_3619:
        /* <DEDUP_REMOVED lines=307> */
.L_x_3687:
        /* <DEDUP_REMOVED lines=19> */
.L_x_3692:
[----:B------:R-:W2:Y:S01]  /*8110*/  LDG.E.U8 R2, desc[UR36][R2.64] ;  /* 0x0000002402027981 */ /* 0x000ea2000c1e1100 */
[----:B------:R-:W-:Y:S01]  /*8120*/  CS2R R6, SRZ ;  /* 0x0000000000067805 */ /* 0x000fe2000001ff00 */
[----:B--2---:R0:W1:Y:S01]  /*8130*/  I2F.F64.U16 R4, R2 ;  /* 0x0000000200047312 */ /* 0x0040620000101800 */
[----:B------:R-:W-:Y:S05]  /*8140*/  BRA `(.L_x_3694) ;  /* 0x0000000c00b87947 */ /* 0x000fea0003800000 */
.L_x_3691:
        /* <DEDUP_REMOVED lines=8> */
[----:B--2---:R-:W2:Y:S01]  /*81d0*/  I2F.F64.S64 R4, R4 ;  /* 0x0000000400047312 */ /* 0x004ea20000301c00 */
[----:B------:R-:W-:Y:S05]  /*81e0*/  BRA `(.L_x_3694) ;  /* 0x0000000c00907947 */ /* 0x000fea0003800000 */
.L_x_3696:
[----:B------:R-:W2:Y:S01]  /*81f0*/  LDG.E R2, desc[UR36][R2.64] ;  /* 0x0000002402027981 */ /* 0x000ea2000c1e1900 */
[----:B------:R-:W-:Y:S01]  /*8200*/  CS2R R6, SRZ ;  /* 0x0000000000067805 */ /* 0x000fe2000001ff00 */
[----:B--2---:R3:W4:Y:S01]  /*8210*/  I2F.F64 R4, R2 ;  /* 0x0000000200047312 */ /* 0x0047220000201c00 */
[----:B------:R-:W-:Y:S05]  /*8220*/  BRA `(.L_x_3694) ;  /* 0x0000000c00807947 */ /* 0x000fea0003800000 */
.L_x_3695:
[----:B------:R-:W2:Y:S01]  /*8230*/  LDG.E.U16 R2, desc[UR36][R2.64] ;  /* 0x0000002402027981 */ /* 0x000ea2000c1e1500 */
[----:B------:R-:W-:Y:S01]  /*8240*/  CS2R R6, SRZ ;  /* 0x0000000000067805 */ /* 0x000fe2000001ff00 */
[----:B--2---:R0:W1:Y:S01]  /*8250*/  I2F.F64.S16 R4, R2 ;  /* 0x0000000200047312 */ /* 0x0040620000101c00 */
[----:B------:R-:W-:Y:S05]  /*8260*/  BRA `(.L_x_3694) ;  /* 0x0000000c00707947 */ /* 0x000fea0003800000 */
.L_x_3690:
        /* <DEDUP_REMOVED lines=11> */
.L_x_3698:
[----:B------:R-:W2:Y:S01]  /*8320*/  LDG.E.U16 R0, desc[UR36][R2.64] ;  /* 0x0000002402007981 */ /* 0x000ea2000c1e1500 */
[----:B------:R-:W-:Y:S01]  /*8330*/  CS2R R6, SRZ ;  /* 0x0000000000067805 */ /* 0x000fe2000001ff00 */
[----:B--2---:R-:W-:-:S05]  /*8340*/  HADD2.F32 R0, -RZ, R0.H0_H0 ;  /* 0x20000000ff007230 */ /* 0x004fca0000004100 */
[----:B------:R-:W-:-:S04]  /*8350*/  FMUL.FTZ R0, R0, 1 ;  /* 0x3f80000000007820 */ /* 0x000fc80000410000 */
[----:B------:R0:W1:Y:S01]  /*8360*/  F2F.F64.F32 R4, R0 ;  /* 0x0000000000047310 */ /* 0x0000620000201800 */
[----:B------:R-:W-:Y:S05]  /*8370*/  BRA `(.L_x_3694) ;  /* 0x0000000c002c7947 */ /* 0x000fea0003800000 */
.L_x_3697:
        /* <DEDUP_REMOVED lines=12> */
.L_x_3700:
        /* <DEDUP_REMOVED lines=8> */
.L_x_3699:
[----:B------:R0:W5:Y:S01]  /*84c0*/  LDG.E.64 R4, desc[UR36][R2.64] ;  /* 0x0000002402047981 */ /* 0x000162000c1e1b00 */
[----:B------:R-:W-:Y:S01]  /*84d0*/  CS2R R6, SRZ ;  /* 0x0000000000067805 */ /* 0x000fe2000001ff00 */
[----:B------:R-:W-:Y:S06]  /*84e0*/  BRA `(.L_x_3694) ;  /* 0x0000000800d07947 */ /* 0x000fec0003800000 */
.L_x_3689:
        /* <DEDUP_REMOVED lines=9> */
[----:B------:R-:W-:Y:S01]  /*8580*/  CS2R R6, SRZ ;  /* 0x0000000000067805 */ /* 0x000fe2000001ff00 */
[----:B------:R-:W-:Y:S01]  /*8590*/  IMAD.MOV.U32 R4, RZ, RZ, RZ ;  /* 0x000000ffff047224 */ /* 0x000fe200078e00ff */
[----:B--2---:R-:W-:-:S04]  /*85a0*/  ISETP.NE.AND P0, PT, R2, RZ, PT ;  /* 0x000000ff0200720c */ /* 0x004fc80003f05270 */
[----:B------:R-:W-:Y:S01]  /*85b0*/  FSEL R5, RZ, 1.875, !P0 ;  /* 0x3ff00000ff057808 */ /* 0x000fe20004000000 */
[----:B------:R-:W-:Y:S08]  /*85c0*/  BRA `(.L_x_3694) ;  /* 0x0000000800987947 */ /* 0x000ff00003800000 */
.L_x_3703:
[----:B------:R0:W5:Y:S01]  /*85d0*/  LDG.E.128 R4, desc[UR36][R2.64] ;  /* 0x0000002402047981 */ /* 0x000162000c1e1d00 */
[----:B------:R-:W-:Y:S05]  /*85e0*/  BRA `(.L_x_3694) ;  /* 0x0000000800907947 */ /* 0x000fea0003800000 */
.L_x_3702:
        /* <DEDUP_REMOVED lines=21> */
[----:B------:R-:W-:Y:S02]  /*8740*/  LOP3.LUT R5, R6, 0x7f800000, R5, 0xf8, !PT ;  /* 0x7f80000006057812 */ /* 0x000fe400078ef805 */
[----:B------:R-:W-:Y:S02]  /*8750*/  CS2R R6, SRZ ;  /* 0x0000000000067805 */ /* 0x000fe4000001ff00 */
[----:B------:R-:W-:-:S04]  /*8760*/  SEL R5, R5, RZ, P0 ;  /* 0x000000ff05057207 */ /* 0x000fc80000000000 */
[----:B------:R-:W-:-:S05]  /*8770*/  LOP3.LUT R5, R5, 0x80000000, R0, 0xf8, !PT ;  /* 0x8000000005057812 */ /* 0x000fca00078ef800 */
[----:B------:R-:W-:-:S06]  /*8780*/  FMUL.FTZ R5, R5, 1 ;  /* 0x3f80000005057820 */ /* 0x000fcc0000410000 */
[----:B------:R-:W0:Y:S01]  /*8790*/  F2F.F64.F32 R4, R5 ;  /* 0x0000000500047310 */ /* 0x000e220000201800 */
[----:B------:R-:W-:Y:S05]  /*87a0*/  BRA `(.L_x_3694) ;  /* 0x0000000800207947 */ /* 0x000fea0003800000 */
.L_x_3705:
[----:B------:R-:W2:Y:S01]  /*87b0*/  LDG.E.U8 R2, desc[UR36][R2.64] ;  /* 0x0000002402027981 */ /* 0x000ea2000c1e1100 */
[----:B------:R-:W-:Y:S01]  /*87c0*/  CS2R R6, SRZ ;  /* 0x0000000000067805 */ /* 0x000fe2000001ff00 */
        /* <DEDUP_REMOVED lines=13> */
.L_x_3704:
[----:B------:R-:W2:Y:S01]  /*88a0*/  LDG.E.U16 R0, desc[UR36][R2.64] ;  /* 0x0000002402007981 */ /* 0x000ea2000c1e1500 */
[----:B------:R-:W-:Y:S02]  /*88b0*/  CS2R R6, SRZ ;  /* 0x0000000000067805 */ /* 0x000fe4000001ff00 */
[----:B--2---:R-:W-:-:S05]  /*88c0*/  SHF.L.U32 R0, R0, 0x10, RZ ;  /* 0x0000001000007819 */ /* 0x004fca00000006ff */
[----:B------:R-:W-:-:S04]  /*88d0*/  FMUL.FTZ R0, R0, 1 ;  /* 0x3f80000000007820 */ /* 0x000fc80000410000 */
[----:B------:R0:W1:Y:S01]  /*88e0*/  F2F.F64.F32 R4, R0 ;  /* 0x0000000000047310 */ /* 0x0000620000201800 */
[----:B------:R-:W-:Y:S05]  /*88f0*/  BRA `(.L_x_3694) ;  /* 0x0000000400cc7947 */ /* 0x000fea0003800000 */
.L_x_3701:
        /* <DEDUP_REMOVED lines=12> */
.L_x_3708:
        /* <DEDUP_REMOVED lines=22> */
.L_x_3710:
[----:B------:R-:W-:Y:S05]  /*8b20*/  BSYNC.RECONVERGENT B0 ;  /* 0x0000000000007941 */ /* 0x000fea0003800200 */
.L_x_3709:
[----:B------:R-:W-:Y:S01]  /*8b30*/  IMAD.SHL.U32 R0, R0, 0x100000, RZ ;  /* 0x0010000000007824 */ /* 0x000fe200078e00ff */
[----:B------:R-:W-:-:S04]  /*8b40*/  LEA R2, R2, 0x3b800000, 0x17 ;  /* 0x3b80000002027811 */ /* 0x000fc800078eb8ff */
[----:B------:R-:W-:-:S05]  /*8b50*/  LOP3.LUT R0, R2, R0, R9, 0xfe, !PT ;  /* 0x0000000002007212 */ /* 0x000fca00078efe09 */
[----:B------:R-:W-:-:S04]  /*8b60*/  FMUL.FTZ R0, R0, 1 ;  /* 0x3f80000000007820 */ /* 0x000fc80000410000 */
[----:B------:R0:W1:Y:S01]  /*8b70*/  F2F.F64.F32 R4, R0 ;  /* 0x0000000000047310 */ /* 0x0000620000201800 */
[----:B------:R-:W-:Y:S05]  /*8b80*/  BRA `(.L_x_3694) ;  /* 0x0000000400287947 */ /* 0x000fea0003800000 */
.L_x_3707:
[----:B------:R-:W2:Y:S01]  /*8b90*/  LDG.E.U8 R3, desc[UR36][R2.64] ;  /* 0x0000002402037981 */ /* 0x000ea2000c1e1100 */
[----:B------:R-:W-:Y:S02]  /*8ba0*/  CS2R R6, SRZ ;  /* 0x0000000000067805 */ /* 0x000fe4000001ff00 */
        /* <DEDUP_REMOVED lines=20> */
.L_x_3712:
[----:B------:R-:W-:Y:S05]  /*8cf0*/  BSYNC.RECONVERGENT B0 ;  /* 0x0000000000007941 */ /* 0x000fea0003800200 */
.L_x_3711:
[----:B------:R-:W-:Y:S01]  /*8d00*/  IMAD.SHL.U32 R0, R0, 0x200000, RZ ;  /* 0x0020000000007824 */ /* 0x000fe200078e00ff */
[----:B------:R-:W-:-:S04]  /*8d10*/  LEA R2, R2, 0x37800000, 0x17 ;  /* 0x3780000002027811 */ /* 0x000fc800078eb8ff */
[----:B------:R-:W-:-:S05]  /*8d20*/  LOP3.LUT R0, R2, R0, R9, 0xfe, !PT ;  /* 0x0000000002007212 */ /* 0x000fca00078efe09 */
[----:B------:R-:W-:-:S04]  /*8d30*/  FMUL.FTZ R0, R0, 1 ;  /* 0x3f80000000007820 */ /* 0x000fc80000410000 */
[----:B------:R0:W1:Y:S01]  /*8d40*/  F2F.F64.F32 R4, R0 ;  /* 0x0000000000047310 */ /* 0x0000620000201800 */
[----:B------:R-:W-:Y:S05]  /*8d50*/  BRA `(.L_x_3694) ;  /* 0x0000000000b47947 */ /* 0x000fea0003800000 */
.L_x_3706:
[----:B------:R-:W-:-:S09]  /*8d60*/  UISETP.NE.AND UP0, UPT, UR4, 0x1c, UPT ;  /* 0x0000001c0400788c */ /* 0x000fd2000bf05270 */
[----:B------:R-:W-:Y:S05]  /*8d70*/  BRA.U !UP0, `(.L_x_3713) ;  /* 0x0000000108a07547 */ /* 0x000fea000b800000 */
[----:B------:R-:W-:-:S09]  /*8d80*/  UISETP.NE.AND UP0, UPT, UR4, 0x1d, UPT ;  /* 0x0000001d0400788c */ /* 0x000fd2000bf05270 */
[----:B------:R-:W-:Y:S05]  /*8d90*/  BRA.U !UP0, `(.L_x_3714) ;  /* 0x0000000108887547 */ /* 0x000fea000b800000 */
[----:B------:R-:W-:-:S09]  /*8da0*/  UISETP.NE.AND UP0, UPT, UR4, 0x2c, UPT ;  /* 0x0000002c0400788c */ /* 0x000fd2000bf05270 */
[----:B------:R-:W-:Y:S05]  /*8db0*/  BRA.U UP0, `(.L_x_3693) ;  /* 0x0000000100347547 */ /* 0x000fea000b800000 */
[----:B------:R-:W2:Y:S01]  /*8dc0*/  LDG.E.U8 R0, desc[UR36][R2.64] ;  /* 0x0000002402007981 */ /* 0x000ea2000c1e1100 */
[----:B------:R-:W-:Y:S01]  /*8dd0*/  HFMA2 R5, -RZ, RZ, 0.5, 0 ;  /* 0x38000000ff057431 */ /* 0x000fe200000001ff */
        /* <DEDUP_REMOVED lines=11> */
.L_x_3693:
        /* <DEDUP_REMOVED lines=16> */
.L_x_3715:
[----:B------:R-:W-:Y:S02]  /*8f90*/  CS2R R4, SRZ ;  /* 0x0000000000047805 */ /* 0x000fe4000001ff00 */
[----:B------:R-:W-:Y:S01]  /*8fa0*/  CS2R R6, SRZ ;  /* 0x0000000000067805 */ /* 0x000fe2000001ff00 */
[----:B------:R-:W-:Y:S06]  /*8fb0*/  BRA `(.L_x_3694) ;  /* 0x00000000001c7947 */ /* 0x000fec0003800000 */
.L_x_3714:
[----:B------:R-:W2:Y:S01]  /*8fc0*/  LDG.E.64 R4, desc[UR36][R2.64] ;  /* 0x0000002402047981 */ /* 0x000ea2000c1e1b00 */
[----:B------:R-:W-:Y:S01]  /*8fd0*/  CS2R R6, SRZ ;  /* 0x0000000000067805 */ /* 0x000fe2000001ff00 */
[----:B--2---:R-:W0:Y:S01]  /*8fe0*/  I2F.F64.U64 R4, R4 ;  /* 0x0000000400047312 */ /* 0x004e220000301800 */
[----:B------:R-:W-:Y:S05]  /*8ff0*/  BRA `(.L_x_3694) ;  /* 0x00000000000c7947 */ /* 0x000fea0003800000 */
.L_x_3713:
[----:B------:R-:W2:Y:S01]  /*9000*/  LDG.E R2, desc[UR36][R2.64] ;  /* 0x0000002402027981 */ /* 0x000ea2000c1e1900 */
[----:B------:R-:W-:Y:S01]  /*9010*/  CS2R R6, SRZ ;  /* 0x0000000000067805 */ /* 0x000fe2000001ff00 */
[----:B--2---:R0:W1:Y:S06]  /*9020*/  I2F.F64.U32 R4, R2 ;  /* 0x0000000200047312 */ /* 0x00406c0000201800 */
.L_x_3694:
[----:B------:R-:W-:Y:S05]  /*9030*/  BSYNC.RECONVERGENT B6 ;  /* 0x0000000000067941 */ /* 0x000fea0003800200 */
.L_x_3688:
[----:B------:R-:W3:Y:S01]  /*9040*/  LDC.64 R8, c[0x0][0x598] ;  /* 0x00016600ff087b82 */ /* 0x000ee20000000a00 */
[----:B------:R-:W0:Y:S01]  /*9050*/  LDCU.64 UR8, c[0x0][0x5a0] ;  /* 0x0000b400ff0877ac */ /* 0x000e220008000a00 */
        /* <DEDUP_REMOVED lines=12> */
[----:B---3--:R-:W-:Y:S02]  /*9120*/  FSEL R3, R3, R8, P2 ;  /* 0x0000000803037208 */ /* 0x008fe40001000000 */
        /* <DEDUP_REMOVED lines=21> */
.L_x_3719:
[----:B------:R-:W0:Y:S02]  /*9280*/  F2I.S64.F64.TRUNC R4, R4 ;  /* 0x0000000400047311 */ /* 0x000e24000030d900 */
[----:B0-----:R-:W-:-:S05]  /*9290*/  IMAD.MOV.U32 R7, RZ, RZ, R4 ;  /* 0x000000ffff077224 */ /* 0x001fca00078e0004 */
[----:B------:R0:W-:Y:S01]  /*92a0*/  STG.E.U8 desc[UR36][R2.64], R7 ;  /* 0x0000000702007986 */ /* 0x0001e2000c101124 */
[----:B------:R-:W-:Y:S05]  /*92b0*/  BRA `(.L_x_3721) ;  /* 0x0000000c00f07947 */ /* 0x000fea0003800000 */
.L_x_3718:
        /* <DEDUP_REMOVED lines=9> */
.L_x_3723:
[----:B------:R-:W0:Y:S02]  /*9350*/  F2I.F64.TRUNC R5, R4 ;  /* 0x0000000400057311 */ /* 0x000e24000030d100 */
[----:B0-----:R0:W-:Y:S01]  /*9360*/  STG.E desc[UR36][R2.64], R5 ;  /* 0x0000000502007986 */ /* 0x0011e2000c101924 */
[----:B------:R-:W-:Y:S05]  /*9370*/  BRA `(.L_x_3721) ;  /* 0x0000000c00c07947 */ /* 0x000fea0003800000 */
.L_x_3722:
[----:B------:R-:W0:Y:S02]  /*9380*/  F2I.F64.TRUNC R5, R4 ;  /* 0x0000000400057311 */ /* 0x000e24000030d100 */
[----:B0-----:R0:W-:Y:S01]  /*9390*/  STG.E.U16 desc[UR36][R2.64], R5 ;  /* 0x0000000502007986 */ /* 0x0011e2000c101524 */
[----:B------:R-:W-:Y:S05]  /*93a0*/  BRA `(.L_x_3721) ;  /* 0x0000000c00b47947 */ /* 0x000fea0003800000 */
.L_x_3717:
        /* <DEDUP_REMOVED lines=13> */
.L_x_3725:
        /* <DEDUP_REMOVED lines=8> */
.L_x_3724:
        /* <DEDUP_REMOVED lines=16> */
.L_x_3727:
        /* <DEDUP_REMOVED lines=11> */
.L_x_3726:
[----:B------:R0:W-:Y:S01]  /*96b0*/  STG.E.64 desc[UR36][R2.64], R4 ;  /* 0x0000000402007986 */ /* 0x0001e2000c101b24 */
[----:B------:R-:W-:Y:S05]  /*96c0*/  BRA `(.L_x_3721) ;  /* 0x0000000800ec7947 */ /* 0x000fea0003800000 */
.L_x_3716:
        /* <DEDUP_REMOVED lines=13> */
.L_x_3731:
        /* <DEDUP_REMOVED lines=22> */
.L_x_3734:
[----:B------:R-:W-:-:S04]  /*9900*/  SHF.R.U32.HI R5, RZ, 0x18, R7 ;  /* 0x00000018ff057819 */ /* 0x000fc80000011607 */
[----:B------:R-:W-:-:S07]  /*9910*/  LOP3.LUT R0, R0, 0x80, R5, 0xf8, !PT ;  /* 0x0000008000007812 */ /* 0x000fce00078ef805 */
.L_x_3733:
[----:B------:R-:W-:Y:S05]  /*9920*/  BSYNC.RECONVERGENT B0 ;  /* 0x0000000000007941 */ /* 0x000fea0003800200 */
.L_x_3732:
[----:B------:R3:W-:Y:S01]  /*9930*/  STG.E.U8 desc[UR36][R2.64], R0 ;  /* 0x0000000002007986 */ /* 0x0007e2000c101124 */
[----:B------:R-:W-:Y:S05]  /*9940*/  BRA `(.L_x_3721) ;  /* 0x00000008004c7947 */ /* 0x000fea0003800000 */
.L_x_3730:
        /* <DEDUP_REMOVED lines=22> */
.L_x_3737:
[----:B------:R-:W-:-:S04]  /*9ab0*/  SHF.R.U32.HI R5, RZ, 0x18, R7 ;  /* 0x00000018ff057819 */ /* 0x000fc80000011607 */
[----:B------:R-:W-:-:S07]  /*9ac0*/  LOP3.LUT R0, R0, 0x80, R5, 0xf8, !PT ;  /* 0x0000008000007812 */ /* 0x000fce00078ef805 */
.L_x_3736:
[----:B------:R-:W-:Y:S05]  /*9ad0*/  BSYNC.RECONVERGENT B0 ;  /* 0x0000000000007941 */ /* 0x000fea0003800200 */
.L_x_3735:
[----:B------:R0:W-:Y:S01]  /*9ae0*/  STG.E.U8 desc[UR36][R2.64], R0 ;  /* 0x0000000002007986 */ /* 0x0001e2000c101124 */
[----:B------:R-:W-:Y:S05]  /*9af0*/  BRA `(.L_x_3721) ;  /* 0x0000000400e07947 */ /* 0x000fea0003800000 */
.L_x_3729:
        /* <DEDUP_REMOVED lines=26> */
.L_x_3739:
[----:B------:R-:W0:Y:S02]  /*9ca0*/  F2I.U64.F64.TRUNC R4, R4 ;  /* 0x0000000400047311 */ /* 0x000e24000030d800 */
[----:B0-----:R1:W-:Y:S01]  /*9cb0*/  STG.E.64 desc[UR36][R2.64], R4 ;  /* 0x0000000402007986 */ /* 0x0013e2000c101b24 */
[----:B------:R-:W-:Y:S05]  /*9cc0*/  BRA `(.L_x_3721) ;  /* 0x00000004006c7947 */ /* 0x000fea0003800000 */
.L_x_3738:
[----:B------:R-:W0:Y:S02]  /*9cd0*/  F2I.U32.F64.TRUNC R5, R4 ;  /* 0x0000000400057311 */ /* 0x000e24000030d000 */
[----:B0-----:R0:W-:Y:S01]  /*9ce0*/  STG.E desc[UR36][R2.64], R5 ;  /* 0x0000000502007986 */ /* 0x0011e2000c101924 */
[----:B------:R-:W-:Y:S05]  /*9cf0*/  BRA `(.L_x_3721) ;  /* 0x0000000400607947 */ /* 0x000fea0003800000 */
.L_x_3728:
        /* <DEDUP_REMOVED lines=11> */
.L_x_3741:
[----:B------:R0:W-:Y:S01]  /*9db0*/  STG.E.128 desc[UR36][R2.64], R4 ;  /* 0x0000000402007986 */ /* 0x0001e2000c101d24 */
[----:B------:R-:W-:Y:S05]  /*9dc0*/  BRA `(.L_x_3721) ;  /* 0x00000004002c7947 */ /* 0x000fea0003800000 */
.L_x_3740:
[----:B------:R-:W-:-:S09]  /*9dd0*/  UISETP.NE.AND UP0, UPT, UR4, 0xf, UPT ;  /* 0x0000000f0400788c */ /* 0x000fd2000bf05270 */
[----:B------:R-:W-:Y:S05]  /*9de0*/  BRA.U !UP0, `(.L_x_3742) ;  /* 0x0000000508087547 */ /* 0x000fea000b800000 */
[----:B------:R-:W-:-:S09]  /*9df0*/  UISETP.NE.AND UP0, UPT, UR4, 0x17, UPT ;  /* 0x000000170400788c */ /* 0x000fd2000bf05270 */
[----:B------:R-:W-:Y:S05]  /*9e00*/  BRA.U !UP0, `(.L_x_3743) ;  /* 0x0000000108a07547 */ /* 0x000fea000b800000 */
[----:B------:R-:W-:-:S09]  /*9e10*/  UISETP.NE.AND UP0, UPT, UR4, 0x18, UPT ;  /* 0x000000180400788c */ /* 0x000fd2000bf05270 */
[----:B------:R-:W-:Y:S05]  /*9e20*/  BRA.U !UP0, `(.L_x_3744) ;  /* 0x0000000108447547 */ /* 0x000fea000b800000 */
.L_x_3720:
        /* <DEDUP_REMOVED lines=16> */
.L_x_3745:
[----:B------:R-:W-:Y:S05]  /*9f30*/  BRA `(.L_x_3721) ;  /* 0x0000000000d07947 */ /* 0x000fea0003800000 */
.L_x_3744:
        /* <DEDUP_REMOVED lines=17> */
.L_x_3747:
[----:B------:R-:W-:Y:S05]  /*a050*/  BSYNC.RECONVERGENT B0 ;  /* 0x0000000000007941 */ /* 0x000fea0003800200 */
.L_x_3746:
[----:B------:R-:W-:-:S05]  /*a060*/  LOP3.LUT R7, R0, 0x80, R7, 0xf8, !PT ;  /* 0x0000008000077812 */ /* 0x000fca00078ef807 */
[----:B------:R0:W-:Y:S01]  /*a070*/  STG.E.U8 desc[UR36][R2.64], R7 ;  /* 0x0000000702007986 */ /* 0x0001e2000c101124 */
[----:B------:R-:W-:Y:S05]  /*a080*/  BRA `(.L_x_3721) ;  /* 0x00000000007c7947 */ /* 0x000fea0003800000 */
.L_x_3743:
        /* <DEDUP_REMOVED lines=16> */
.L_x_3749:
[----:B------:R-:W-:Y:S02]  /*a190*/  ISETP.GT.U32.AND P0, PT, R6, 0x7f800000, PT ;  /* 0x7f8000000600780c */ /* 0x000fe40003f04070 */
[----:B------:R-:W-:-:S04]  /*a1a0*/  MOV R0, 0x7f ;  /* 0x0000007f00007802 */ /* 0x000fc80000000f00 */
[----:B------:R-:W-:-:S07]  /*a1b0*/  SEL R0, R0, 0x7c, P0 ;  /* 0x0000007c00007807 */ /* 0x000fce0000000000 */
.L_x_3750:
[----:B------:R-:W-:Y:S05]  /*a1c0*/  BSYNC.RECONVERGENT B0 ;  /* 0x0000000000007941 */ /* 0x000fea0003800200 */
.L_x_3748:
[----:B------:R-:W-:-:S04]  /*a1d0*/  SHF.R.U32.HI R5, RZ, 0x18, R7 ;  /* 0x00000018ff057819 */ /* 0x000fc80000011607 */
[----:B------:R-:W-:-:S05]  /*a1e0*/  LOP3.LUT R5, R0, 0x80, R5, 0xf8, !PT ;  /* 0x0000008000057812 */ /* 0x000fca00078ef805 */
[----:B------:R0:W-:Y:S01]  /*a1f0*/  STG.E.U8 desc[UR36][R2.64], R5 ;  /* 0x0000000502007986 */ /* 0x0001e2000c101124 */
[----:B------:R-:W-:Y:S05]  /*a200*/  BRA `(.L_x_3721) ;  /* 0x00000000001c7947 */ /* 0x000fea0003800000 */
.L_x_3742:
[----:B------:R-:W-:Y:S01]  /*a210*/  UMOV UR4, 0xf0000000 ;  /* 0xf000000000047882 */ /* 0x000fe20000000000 */
[----:B------:R-:W-:Y:S01]  /*a220*/  UMOV UR5, 0x380fffff ;  /* 0x380fffff00057882 */ /* 0x000fe20000000000 */
[----:B------:R-:W0:Y:S01]  /*a230*/  F2F.F32.F64 R0, R4 ;  /* 0x0000000400007310 */ /* 0x000e220000301000 */
[----:B------:R-:W-:-:S14]  /*a240*/  DSETP.GEU.AND P0, PT, |R4|, UR4, PT ;  /* 0x0000000404007e2a */ /* 0x000fdc000bf0e200 */
[----:B0-----:R-:W-:-:S05]  /*a250*/  @!P0 FMUL R0, R0, 1.175494350822287508e-38 ;  /* 0x0080000000008820 */ /* 0x001fca0000400000 */
[----:B------:R-:W-:-:S05]  /*a260*/  F2FP.BF16.F32.PACK_AB R0, RZ, R0 ;  /* 0x00000000ff00723e */ /* 0x000fca00000010ff */
[----:B------:R0:W-:Y:S02]  /*a270*/  STG.E.U16 desc[UR36][R2.64], R0 ;  /* 0x0000000002007986 */ /* 0x0001e4000c101524 */
.L_x_3721:
[----:B------:R-:W-:-:S07]  /*a280*/  VIADD R17, R17, 0x80 ;  /* 0x0000008011117836 */ /* 0x000fce0000000000 */
.L_x_3686:
[----:B------:R-:W-:Y:S05]  /*a290*/  BSYNC.RECONVERGENT B7 ;  /* 0x0000000000077941 */ /* 0x000fea0003800200 */
.L_x_3685:
        /* <DEDUP_REMOVED lines=306> */
.L_x_3751:
[----:B------:R-:W1:Y:S01]  /*b5c0*/  LDCU.128 UR8, c[0x0][0x580] ;  /* 0x0000b000ff0877ac */ /* 0x000e620008000c00 */
[----:B------:R-:W-:Y:S01]  /*b5d0*/  BSSY.RECONVERGENT B6, `(.L_x_3752) ;  /* 0x0000106000067945 */ /* 0x000fe20003800200 */
        /* <DEDUP_REMOVED lines=19> */
.L_x_3756:
[----:B------:R-:W2:Y:S01]  /*b710*/  LDG.E.U8 R2, desc[UR36][R2.64] ;  /* 0x0000002402027981 */ /* 0x000ea2000c1e1100 */
[----:B------:R-:W-:Y:S01]  /*b720*/  CS2R R6, SRZ ;  /* 0x0000000000067805 */ /* 0x000fe2000001ff00 */
[----:B--2---:R0:W1:Y:S01]  /*b730*/  I2F.F64.U16 R4, R2 ;  /* 0x0000000200047312 */ /* 0x0040620000101800 */
[----:B------:R-:W-:Y:S05]  /*b740*/  BRA `(.L_x_3758) ;  /* 0x0000000c00b87947 */ /* 0x000fea0003800000 */
.L_x_3755:
        /* <DEDUP_REMOVED lines=10> */
.L_x_3760:
[----:B------:R-:W2:Y:S01]  /*b7f0*/  LDG.E R2, desc[UR36][R2.64] ;  /* 0x0000002402027981 */ /* 0x000ea2000c1e1900 */
[----:B------:R-:W-:Y:S01]  /*b800*/  CS2R R6, SRZ ;  /* 0x0000000000067805 */ /* 0x000fe2000001ff00 */
[----:B--2---:R3:W4:Y:S01]  /*b810*/  I2F.F64 R4, R2 ;  /* 0x0000000200047312 */ /* 0x0047220000201c00 */
[----:B------:R-:W-:Y:S05]  /*b820*/  BRA `(.L_x_3758) ;  /* 0x0000000c00807947 */ /* 0x000fea0003800000 */
.L_x_3759:
[----:B------:R-:W2:Y:S01]  /*b830*/  LDG.E.U16 R2, desc[UR36][R2.64] ;  /* 0x0000002402027981 */ /* 0x000ea2000c1e1500 */
[----:B------:R-:W-:Y:S01]  /*b840*/  CS2R R6, SRZ ;  /* 0x0000000000067805 */ /* 0x000fe2000001ff00 */
[----:B--2---:R0:W1:Y:S01]  /*b850*/  I2F.F64.S16 R4, R2 ;  /* 0x0000000200047312 */ /* 0x0040620000101c00 */
[----:B------:R-:W-:Y:S05]  /*b860*/  BRA `(.L_x_3758) ;  /* 0x0000000c00707947 */ /* 0x000fea0003800000 */
.L_x_3754:
        /* <DEDUP_REMOVED lines=11> */
.L_x_3762:
[----:B------:R-:W2:Y:S01]  /*b920*/  LDG.E.U16 R0, desc[UR36][R2.64] ;  /* 0x0000002402007981 */ /* 0x000ea2000c1e1500 */
[----:B------:R-:W-:Y:S01]  /*b930*/  CS2R R6, SRZ ;  /* 0x0000000000067805 */ /* 0x000fe2000001ff00 */
[----:B--2---:R-:W-:-:S05]  /*b940*/  HADD2.F32 R0, -RZ, R0.H0_H0 ;  /* 0x20000000ff007230 */ /* 0x004fca0000004100 */
[----:B------:R-:W-:-:S04]  /*b950*/  FMUL.FTZ R0, R0, 1 ;  /* 0x3f80000000007820 */ /* 0x000fc80000410000 */
[----:B------:R0:W1:Y:S01]  /*b960*/  F2F.F64.F32 R4, R0 ;  /* 0x0000000000047310 */ /* 0x0000620000201800 */
[----:B------:R-:W-:Y:S05]  /*b970*/  BRA `(.L_x_3758) ;  /* 0x0000000c002c7947 */ /* 0x000fea0003800000 */
.L_x_3761:
        /* <DEDUP_REMOVED lines=12> */
.L_x_3764:
        /* <DEDUP_REMOVED lines=8> */
.L_x_3763:
[----:B------:R0:W5:Y:S01]  /*bac0*/  LDG.E.64 R4, desc[UR36][R2.64] ;  /* 0x0000002402047981 */ /* 0x000162000c1e1b00 */
[----:B------:R-:W-:Y:S01]  /*bad0*/  CS2R R6, SRZ ;  /* 0x0000000000067805 */ /* 0x000fe2000001ff00 */
[----:B------:R-:W-:Y:S06]  /*bae0*/  BRA `(.L_x_3758) ;  /* 0x0000000800d07947 */ /* 0x000fec0003800000 */
.L_x_3753:
        /* <DEDUP_REMOVED lines=10> */
[----:B------:R-:W-:Y:S02]  /*bb90*/  CS2R R6, SRZ ;  /* 0x0000000000067805 */ /* 0x000fe4000001ff00 */
[----:B--2---:R-:W-:-:S04]  /*bba0*/  ISETP.NE.AND P0, PT, R2, RZ, PT ;  /* 0x000000ff0200720c */ /* 0x004fc80003f05270 */
[----:B------:R-:W-:Y:S01]  /*bbb0*/  FSEL R5, RZ, 1.875, !P0 ;  /* 0x3ff00000ff057808 */ /* 0x000fe20004000000 */
[----:B------:R-:W-:Y:S08]  /*bbc0*/  BRA `(.L_x_3758) ;  /* 0x0000000800987947 */ /* 0x000ff00003800000 */
.L_x_3767:
[----:B------:R0:W5:Y:S01]  /*bbd0*/  LDG.E.128 R4, desc[UR36][R2.64] ;  /* 0x0000002402047981 */ /* 0x000162000c1e1d00 */
[----:B------:R-:W-:Y:S05]  /*bbe0*/  BRA `(.L_x_3758) ;  /* 0x0000000800907947 */ /* 0x000fea0003800000 */
.L_x_3766:
        /* <DEDUP_REMOVED lines=28> */
.L_x_3769:
[----:B------:R-:W2:Y:S01]  /*bdb0*/  LDG.E.U8 R2, desc[UR36][R2.64] ;  /* 0x0000002402027981 */ /* 0x000ea2000c1e1100 */
[----:B------:R-:W-:Y:S02]  /*bdc0*/  CS2R R6, SRZ ;  /* 0x0000000000067805 */ /* 0x000fe4000001ff00 */
        /* <DEDUP_REMOVED lines=13> */
.L_x_3768:
[----:B------:R-:W2:Y:S01]  /*bea0*/  LDG.E.U16 R0, desc[UR36][R2.64] ;  /* 0x0000002402007981 */ /* 0x000ea2000c1e1500 */
[----:B------:R-:W-:Y:S02]  /*beb0*/  CS2R R6, SRZ ;  /* 0x0000000000067805 */ /* 0x000fe4000001ff00 */
[----:B--2---:R-:W-:-:S05]  /*bec0*/  SHF.L.U32 R0, R0, 0x10, RZ ;  /* 0x0000001000007819 */ /* 0x004fca00000006ff */
[----:B------:R-:W-:-:S04]  /*bed0*/  FMUL.FTZ R0, R0, 1 ;  /* 0x3f80000000007820 */ /* 0x000fc80000410000 */
[----:B------:R0:W1:Y:S01]  /*bee0*/  F2F.F64.F32 R4, R0 ;  /* 0x0000000000047310 */ /* 0x0000620000201800 */
[----:B------:R-:W-:Y:S05]  /*bef0*/  BRA `(.L_x_3758) ;  /* 0x0000000400cc7947 */ /* 0x000fea0003800000 */
.L_x_3765:
        /* <DEDUP_REMOVED lines=12> */
.L_x_3772:
        /* <DEDUP_REMOVED lines=22> */
.L_x_3774:
[----:B------:R-:W-:Y:S05]  /*c120*/  BSYNC.RECONVERGENT B0 ;  /* 0x0000000000007941 */ /* 0x000fea0003800200 */
.L_x_3773:
[----:B------:R-:W-:Y:S01]  /*c130*/  IMAD.SHL.U32 R0, R0, 0x100000, RZ ;  /* 0x0010000000007824 */ /* 0x000fe200078e00ff */
[----:B------:R-:W-:-:S04]  /*c140*/  LEA R2, R2, 0x3b800000, 0x17 ;  /* 0x3b80000002027811 */ /* 0x000fc800078eb8ff */
[----:B------:R-:W-:-:S05]  /*c150*/  LOP3.LUT R0, R2, R0, R9, 0xfe, !PT ;  /* 0x0000000002007212 */ /* 0x000fca00078efe09 */
[----:B------:R-:W-:-:S04]  /*c160*/  FMUL.FTZ R0, R0, 1 ;  /* 0x3f80000000007820 */ /* 0x000fc80000410000 */
[----:B------:R0:W1:Y:S01]  /*c170*/  F2F.F64.F32 R4, R0 ;  /* 0x0000000000047310 */ /* 0x0000620000201800 */
[----:B------:R-:W-:Y:S05]  /*c180*/  BRA `(.L_x_3758) ;  /* 0x0000000400287947 */ /* 0x000fea0003800000 */
.L_x_3771:
        /* <DEDUP_REMOVED lines=22> */
.L_x_3776:
[----:B------:R-:W-:Y:S05]  /*c2f0*/  BSYNC.RECONVERGENT B0 ;  /* 0x0000000000007941 */ /* 0x000fea0003800200 */
.L_x_3775:
[----:B------:R-:W-:Y:S02]  /*c300*/  SHF.L.U32 R0, R0, 0x15, RZ ;  /* 0x0000001500007819 */ /* 0x000fe400000006ff */
[----:B------:R-:W-:-:S04]  /*c310*/  LEA R2, R2, 0x37800000, 0x17 ;  /* 0x3780000002027811 */ /* 0x000fc800078eb8ff */
[----:B------:R-:W-:-:S05]  /*c320*/  LOP3.LUT R0, R2, R0, R9, 0xfe, !PT ;  /* 0x0000000002007212 */ /* 0x000fca00078efe09 */
[----:B------:R-:W-:-:S04]  /*c330*/  FMUL.FTZ R0, R0, 1 ;  /* 0x3f80000000007820 */ /* 0x000fc80000410000 */
[----:B------:R0:W1:Y:S01]  /*c340*/  F2F.F64.F32 R4, R0 ;  /* 0x0000000000047310 */ /* 0x0000620000201800 */
[----:B------:R-:W-:Y:S05]  /*c350*/  BRA `(.L_x_3758) ;  /* 0x0000000000b47947 */ /* 0x000fea0003800000 */
.L_x_3770:
        /* <DEDUP_REMOVED lines=19> */
.L_x_3757:
[----:B------:R-:W-:Y:S01]  /*c490*/  MOV R0, 0x1c0 ;  /* 0x000001c000007802 */ /* 0x000fe20000000f00 */
[----:B------:R-:W0:Y:S01]  /*c4a0*/  LDCU.64 UR4, c[0x4][0x1a0] ;  /* 0x01003400ff0477ac */ /* 0x000e220008000a00 */
[----:B------:R-:W-:Y:S02]  /*c4b0*/  HFMA2 R8, -RZ, RZ, 0, 4.64916229248046875e-06 ;  /* 0x0000004eff087431 */ /* 0x000fe400000001ff */
[----:B------:R-:W-:Y:S01]  /*c4c0*/  IMAD.MOV.U32 R12, RZ, RZ, 0x1 ;  /* 0x00000001ff0c7424 */ /* 0x000fe200078e00ff */
[----:B------:R1:W2:Y:S01]  /*c4d0*/  LDC.64 R2, c[0x4][R0] ;  /* 0x0100000000027b82 */ /* 0x0002a20000000a00 */
[----:B------:R-:W3:Y:S01]  /*c4e0*/  LDCU.64 UR6, c[0x4][0x1a8] ;  /* 0x01003500ff0677ac */ /* 0x000ee20008000a00 */
[----:B------:R-:W-:Y:S01]  /*c4f0*/  MOV R13, RZ ;  /* 0x000000ff000d7202 */ /* 0x000fe20000000f00 */
[----:B------:R-:W4:Y:S01]  /*c500*/  LDCU.64 UR8, c[0x4][0xa0] ;  /* 0x01001400ff0877ac */ /* 0x000f220008000a00 */
[----:B0-----:R-:W-:Y:S01]  /*c510*/  MOV R4, UR4 ;  /* 0x0000000400047c02 */ /* 0x001fe20008000f00 */
[----:B------:R-:W-:Y:S01]  /*c520*/  IMAD.U32 R5, RZ, RZ, UR5 ;  /* 0x00000005ff057e24 */ /* 0x000fe2000f8e00ff */
[----:B---3--:R-:W-:Y:S01]  /*c530*/  MOV R6, UR6 ;  /* 0x0000000600067c02 */ /* 0x008fe20008000f00 */
[----:B------:R-:W-:Y:S01]  /*c540*/  IMAD.U32 R7, RZ, RZ, UR7 ;  /* 0x00000007ff077e24 */ /* 0x000fe2000f8e00ff */
[----:B----4-:R-:W-:Y:S01]  /*c550*/  MOV R10, UR8 ;  /* 0x00000008000a7c02 */ /* 0x010fe20008000f00 */
[----:B-1----:R-:W-:-:S07]  /*c560*/  IMAD.U32 R11, RZ, RZ, UR9 ;  /* 0x00000009ff0b7e24 */ /* 0x002fce000f8e00ff */
[----:B------:R-:W-:-:S07]  /*c570*/  LEPC R20, `(.L_x_3779) ;  /* 0x000000001014794e */ /* 0x000fce0000000000 */
[----:B--2---:R-:W-:Y:S05]  /*c580*/  CALL.ABS.NOINC R2 ;  /* 0x0000000002007343 */ /* 0x004fea0003c00000 */
.L_x_3779:
[----:B------:R-:W-:Y:S02]  /*c590*/  CS2R R4, SRZ ;  /* 0x0000000000047805 */ /* 0x000fe4000001ff00 */
[----:B------:R-:W-:Y:S01]  /*c5a0*/  CS2R R6, SRZ ;  /* 0x0000000000067805 */ /* 0x000fe2000001ff00 */
[----:B------:R-:W-:Y:S06]  /*c5b0*/  BRA `(.L_x_3758) ;  /* 0x00000000001c7947 */ /* 0x000fec0003800000 */
.L_x_3778:
[----:B------:R-:W2:Y:S01]  /*c5c0*/  LDG.E.64 R4, desc[UR36][R2.64] ;  /* 0x0000002402047981 */ /* 0x000ea2000c1e1b00 */
[----:B------:R-:W-:Y:S01]  /*c5d0*/  CS2R R6, SRZ ;  /* 0x0000000000067805 */ /* 0x000fe2000001ff00 */
[----:B--2---:R-:W0:Y:S01]  /*c5e0*/  I2F.F64.U64 R4, R4 ;  /* 0x0000000400047312 */ /* 0x004e220000301800 */
[----:B------:R-:W-:Y:S05]  /*c5f0*/  BRA `(.L_x_3758) ;  /* 0x00000000000c7947 */ /* 0x000fea0003800000 */
.L_x_3777:
[----:B------:R-:W2:Y:S01]  /*c600*/  LDG.E R2, desc[UR36][R2.64] ;  /* 0x0000002402027981 */ /* 0x000ea2000c1e1900 */
[----:B------:R-:W-:Y:S01]  /*c610*/  CS2R R6, SRZ ;  /* 0x0000000000067805 */ /* 0x000fe2000001ff00 */
[----:B--2---:R0:W1:Y:S06]  /*c620*/  I2F.F64.U32 R4, R2 ;  /* 0x0000000200047312 */ /* 0x00406c0000201800 */
.L_x_3758:
[----:B------:R-:W-:Y:S05]  /*c630*/  BSYNC.RECONVERGENT B6 ;  /* 0x0000000000067941 */ /* 0x000fea0003800200 */
.L_x_3752:
[----:B------:R-:W3:Y:S01]  /*c640*/  LDC.64 R8, c[0x0][0x598] ;  /* 0x00016600ff087b82 */ /* 0x000ee20000000a00 */
[----:B------:R-:W0:Y:S01]  /*c650*/  LDCU.64 UR6, c[0x0][0x5a0] ;  /* 0x0000b400ff0677ac */ /* 0x000e220008000a00 */
[----:B-12--5:R-:W-:Y:S02]  /*c660*/  DSETP.NEU.AND P2, PT, R6, +INF , PT ;  /* 0x7ff000000600742a */ /* 0x026fe40003f4d000 */
[C---:B0---4-:R-:W-:Y:S01]  /*c670*/  DSETP.NEU.AND P3, PT, R4.reuse, -INF , PT ;  /* 0xfff000000400742a */ /* 0x051fe20003f6d000 */
[----:B------:R-:W-:Y:S01]  /*c680*/  UPRMT UR4, UR41, 0x9910, URZ ;  /* 0x0000991029047896 */ /* 0x000fe200080000ff */
[----:B------:R-:W-:Y:S02]  /*c690*/  DSETP.NEU.AND P0, PT, R4, +INF , PT ;  /* 0x7ff000000400742a */ /* 0x000fe40003f0d000 */
[----:B------:R-:W0:Y:S01]  /*c6a0*/  LDC.64 R10, c[0x0][0x590] ;  /* 0x00016400ff0a7b82 */ /* 0x000e220000000a00 */
[----:B------:R-:W-:Y:S01]  /*c6b0*/  UISETP.GT.AND UP0, UPT, UR4, 0x9, UPT ;  /* 0x000000090400788c */ /* 0x000fe2000bf04270 */
[----:B------:R-:W-:-:S02]  /*c6c0*/  DSETP.NEU.AND P4, PT, R6, -INF , PT ;  /* 0xfff000000600742a */ /* 0x000fc40003f8d000 */
[----:B------:R-:W-:Y:S01]  /*c6d0*/  DSETP.NAN.AND P1, PT, R4, R4, PT ;  /* 0x000000040400722a */ /* 0x000fe20003f28000 */
[----:B------:R-:W-:Y:S02]  /*c6e0*/  FSEL R3, R4, UR6, P3 ;  /* 0x0000000604037c08 */ /* 0x000fe40009800000 */
[----:B------:R-:W-:Y:S01]  /*c6f0*/  FSEL R0, R5, UR7, P3 ;  /* 0x0000000705007c08 */ /* 0x000fe20009800000 */
[----:B------:R-:W-:Y:S01]  /*c700*/  DSETP.NAN.AND P3, PT, R6, R6, PT ;  /* 0x000000060600722a */ /* 0x000fe20003f68000 */
[----:B---3--:R-:W-:Y:S02]  /*c710*/  FSEL R3, R3, R8, P0 ;  /* 0x0000000803037208 */ /* 0x008fe40000000000 */
[----:B------:R-:W-:Y:S02]  /*c720*/  FSEL R0, R0, R9, P0 ;  /* 0x0000000900007208 */ /* 0x000fe40000000000 */
[----:B------:R-:W-:Y:S02]  /*c730*/  @P2 FSEL R8, R6, UR6, P4 ;  /* 0x0000000606082c08 */ /* 0x000fe4000a000000 */
[----:B------:R-:W-:-:S02]  /*c740*/  @P2 FSEL R9, R7, UR7, P4 ;  /* 0x0000000707092c08 */ /* 0x000fc4000a000000 */
[-C--:B0-----:R-:W-:Y:S02]  /*c750*/  FSEL R4, R3, R10.reuse, !P1 ;  /* 0x0000000a03047208 */ /* 0x081fe40004800000 */
[----:B------:R-:W-:Y:S02]  /*c760*/  FSEL R6, R8, R10, !P3 ;  /* 0x0000000a08067208 */ /* 0x000fe40005800000 */
        /* <DEDUP_REMOVED lines=12> */
[----:B0-----:R-:W-:Y:S01]  /*c830*/  STG.E.U8 desc[UR36][R16.64], R5 ;  /* 0x0000000510007986 */ /* 0x001fe2000c101124 */
[----:B------:R-:W-:Y:S05]  /*c840*/  EXIT ;  /* 0x000000000000794d */ /* 0x000fea0003800000 */
.L_x_3783:
[----:B------:R-:W0:Y:S02]  /*c850*/  F2I.S64.F64.TRUNC R4, R4 ;  /* 0x0000000400047311 */ /* 0x000e24000030d900 */
[----:B0-----:R-:W-:-:S05]  /*c860*/  IMAD.MOV.U32 R3, RZ, RZ, R4 ;  /* 0x000000ffff037224 */ /* 0x001fca00078e0004 */
[----:B------:R-:W-:Y:S01]  /*c870*/  STG.E.U8 desc[UR36][R16.64], R3 ;  /* 0x0000000310007986 */ /* 0x000fe2000c101124 */
[----:B------:R-:W-:Y:S05]  /*c880*/  EXIT ;  /* 0x000000000000794d */ /* 0x000fea0003800000 */
.L_x_3782:
[----:B------:R-:W-:-:S09]  /*c890*/  UISETP.NE.AND UP0, UPT, UR4, 0x2, UPT ;  /* 0x000000020400788c */ /* 0x000fd2000bf05270 */
[----:B------:R-:W-:Y:S05]  /*c8a0*/  BRA.U !UP0, `(.L_x_3785) ;  /* 0x0000000108287547 */ /* 0x000fea000b800000 */
[----:B------:R-:W-:-:S09]  /*c8b0*/  UISETP.NE.AND UP0, UPT, UR4, 0x3, UPT ;  /* 0x000000030400788c */ /* 0x000fd2000bf05270 */
[----:B------:R-:W-:Y:S05]  /*c8c0*/  BRA.U !UP0, `(.L_x_3786) ;  /* 0x0000000108147547 */ /* 0x000fea000b800000 */
[----:B------:R-:W-:-:S09]  /*c8d0*/  UISETP.NE.AND UP0, UPT, UR4, 0x4, UPT ;  /* 0x000000040400788c */ /* 0x000fd2000bf05270 */
[----:B------:R-:W-:Y:S05]  /*c8e0*/  BRA.U UP0, `(.L_x_3784) ;  /* 0x0000000900c47547 */ /* 0x000fea000b800000 */
[----:B------:R-:W0:Y:S02]  /*c8f0*/  F2I.S64.F64.TRUNC R4, R4 ;  /* 0x0000000400047311 */ /* 0x000e24000030d900 */
[----:B0-----:R-:W-:Y:S01]  /*c900*/  STG.E.64 desc[UR36][R16.64], R4 ;  /* 0x0000000410007986 */ /* 0x001fe2000c101b24 */
[----:B------:R-:W-:Y:S05]  /*c910*/  EXIT ;  /* 0x000000000000794d */ /* 0x000fea0003800000 */
.L_x_3786:
[----:B------:R-:W0:Y:S02]  /*c920*/  F2I.F64.TRUNC R5, R4 ;  /* 0x0000000400057311 */ /* 0x000e24000030d100 */
[----:B0-----:R-:W-:Y:S01]  /*c930*/  STG.E desc[UR36][R16.64], R5 ;  /* 0x0000000510007986 */ /* 0x001fe2000c101924 */
[----:B------:R-:W-:Y:S05]  /*c940*/  EXIT ;  /* 0x000000000000794d */ /* 0x000fea0003800000 */
.L_x_3785:
[----:B------:R-:W0:Y:S02]  /*c950*/  F2I.F64.TRUNC R5, R4 ;  /* 0x0000000400057311 */ /* 0x000e24000030d100 */
[----:B0-----:R-:W-:Y:S01]  /*c960*/  STG.E.U16 desc[UR36][R16.64], R5 ;  /* 0x0000000510007986 */ /* 0x001fe2000c101524 */
[----:B------:R-:W-:Y:S05]  /*c970*/  EXIT ;  /* 0x000000000000794d */ /* 0x000fea0003800000 */
.L_x_3781:
        /* <DEDUP_REMOVED lines=11> */
[----:B------:R-:W-:Y:S01]  /*ca30*/  STG.E desc[UR36][R16.64], R3 ;  /* 0x0000000310007986 */ /* 0x000fe2000c101924 */
[----:B------:R-:W-:Y:S05]  /*ca40*/  EXIT ;  /* 0x000000000000794d */ /* 0x000fea0003800000 */
.L_x_3788:
[----:B------:R-:W-:Y:S01]  /*ca50*/  UMOV UR4, 0xf0000000 ;  /* 0xf000000000047882 */ /* 0x000fe20000000000 */
[----:B------:R-:W-:Y:S01]  /*ca60*/  UMOV UR5, 0x380fffff ;  /* 0x380fffff00057882 */ /* 0x000fe20000000000 */
[----:B------:R-:W0:Y:S01]  /*ca70*/  F2F.F32.F64 R0, R4 ;  /* 0x0000000400007310 */ /* 0x000e220000301000 */
[----:B------:R-:W-:-:S14]  /*ca80*/  DSETP.GEU.AND P0, PT, |R4|, UR4, PT ;  /* 0x0000000404007e2a */ /* 0x000fdc000bf0e200 */
[----:B0-----:R-:W-:-:S05]  /*ca90*/  @!P0 FMUL R0, R0, 1.175494350822287508e-38 ;  /* 0x0080000000008820 */ /* 0x001fca0000400000 */
[----:B------:R-:W-:-:S05]  /*caa0*/  F2FP.F16.F32.PACK_AB R0, RZ, R0 ;  /* 0x00000000ff00723e */ /* 0x000fca00000000ff */
[----:B------:R-:W-:Y:S01]  /*cab0*/  STG.E.U16 desc[UR36][R16.64], R0 ;  /* 0x0000000010007986 */ /* 0x000fe2000c101524 */
[----:B------:R-:W-:Y:S05]  /*cac0*/  EXIT ;  /* 0x000000000000794d */ /* 0x000fea0003800000 */
.L_x_3787:
        /* <DEDUP_REMOVED lines=14> */
[----:B------:R-:W-:Y:S01]  /*cbb0*/  STG.E.64 desc[UR36][R16.64], R2 ;  /* 0x0000000210007986 */ /* 0x000fe2000c101b24 */
[----:B------:R-:W-:Y:S05]  /*cbc0*/  EXIT ;  /* 0x000000000000794d */ /* 0x000fea0003800000 */
.L_x_3790:
        /* <DEDUP_REMOVED lines=9> */
[----:B------:R-:W-:Y:S01]  /*cc60*/  STG.E desc[UR36][R16.64], R3 ;  /* 0x0000000310007986 */ /* 0x000fe2000c101924 */
[----:B------:R-:W-:Y:S05]  /*cc70*/  EXIT ;  /* 0x000000000000794d */ /* 0x000fea0003800000 */
.L_x_3789:
[----:B------:R-:W-:Y:S01]  /*cc80*/  STG.E.64 desc[UR36][R16.64], R4 ;  /* 0x0000000410007986 */ /* 0x000fe2000c101b24 */
[----:B------:R-:W-:Y:S05]  /*cc90*/  EXIT ;  /* 0x000000000000794d */ /* 0x000fea0003800000 */
.L_x_3780:
        /* <DEDUP_REMOVED lines=11> */
[----:B0-----:R-:W-:Y:S01]  /*cd50*/  STG.E.U16 desc[UR36][R16.64], R5 ;  /* 0x0000000510007986 */ /* 0x001fe2000c101524 */
[----:B------:R-:W-:Y:S05]  /*cd60*/  EXIT ;  /* 0x000000000000794d */ /* 0x000fea0003800000 */
.L_x_3794:
        /* <DEDUP_REMOVED lines=21> */
.L_x_3797:
[----:B------:R-:W-:-:S04]  /*cec0*/  SHF.R.U32.HI R3, RZ, 0x18, R3 ;  /* 0x00000018ff037819 */ /* 0x000fc80000011603 */
[----:B------:R-:W-:-:S04]  /*ced0*/  LOP3.LUT R0, R0, 0x80, R3, 0xf8, !PT ;  /* 0x0000008000007812 */ /* 0x000fc800078ef803 */
[----:B------:R-:W-:-:S07]  /*cee0*/  PRMT R8, R0, 0x7610, R8 ;  /* 0x0000761000087816 */ /* 0x000fce0000000008 */
.L_x_3796:
[----:B------:R-:W-:Y:S05]  /*cef0*/  BSYNC.RECONVERGENT B0 ;  /* 0x0000000000007941 */ /* 0x000fea0003800200 */
.L_x_3795:
[----:B------:R-:W-:Y:S01]  /*cf00*/  STG.E.U8 desc[UR36][R16.64], R8 ;  /* 0x0000000810007986 */ /* 0x000fe2000c101124 */
[----:B------:R-:W-:Y:S05]  /*cf10*/  EXIT ;  /* 0x000000000000794d */ /* 0x000fea0003800000 */
.L_x_3793:
        /* <DEDUP_REMOVED lines=21> */
.L_x_3800:
[----:B------:R-:W-:-:S04]  /*d070*/  SHF.R.U32.HI R3, RZ, 0x18, R3 ;  /* 0x00000018ff037819 */ /* 0x000fc80000011603 */
[----:B------:R-:W-:-:S04]  /*d080*/  LOP3.LUT R0, R0, 0x80, R3, 0xf8, !PT ;  /* 0x0000008000007812 */ /* 0x000fc800078ef803 */
[----:B------:R-:W-:-:S07]  /*d090*/  PRMT R8, R0, 0x7610, R8 ;  /* 0x0000761000087816 */ /* 0x000fce0000000008 */
.L_x_3799:
[----:B------:R-:W-:Y:S05]  /*d0a0*/  BSYNC.RECONVERGENT B0 ;  /* 0x0000000000007941 */ /* 0x000fea0003800200 */
.L_x_3798:
[----:B------:R-:W-:Y:S01]  /*d0b0*/  STG.E.U8 desc[UR36][R16.64], R8 ;  /* 0x0000000810007986 */ /* 0x000fe2000c101124 */
[----:B------:R-:W-:Y:S05]  /*d0c0*/  EXIT ;  /* 0x000000000000794d */ /* 0x000fea0003800000 */
.L_x_3792:
        /* <DEDUP_REMOVED lines=26> */
.L_x_3802:
[----:B------:R-:W0:Y:S02]  /*d270*/  F2I.U64.F64.TRUNC R4, R4 ;  /* 0x0000000400047311 */ /* 0x000e24000030d800 */
[----:B0-----:R-:W-:Y:S01]  /*d280*/  STG.E.64 desc[UR36][R16.64], R4 ;  /* 0x0000000410007986 */ /* 0x001fe2000c101b24 */
[----:B------:R-:W-:Y:S05]  /*d290*/  EXIT ;  /* 0x000000000000794d */ /* 0x000fea0003800000 */
.L_x_3801:
[----:B------:R-:W0:Y:S02]  /*d2a0*/  F2I.U32.F64.TRUNC R5, R4 ;  /* 0x0000000400057311 */ /* 0x000e24000030d000 */
[----:B0-----:R-:W-:Y:S01]  /*d2b0*/  STG.E desc[UR36][R16.64], R5 ;  /* 0x0000000510007986 */ /* 0x001fe2000c101924 */
[----:B------:R-:W-:Y:S05]  /*d2c0*/  EXIT ;  /* 0x000000000000794d */ /* 0x000fea0003800000 */
.L_x_3791:
        /* <DEDUP_REMOVED lines=9> */
[----:B------:R-:W-:Y:S01]  /*d360*/  STG.E.U8 desc[UR36][R16.64], R3 ;  /* 0x0000000310007986 */ /* 0x000fe2000c101124 */
[----:B------:R-:W-:Y:S05]  /*d370*/  EXIT ;  /* 0x000000000000794d */ /* 0x000fea0003800000 */
.L_x_3804:
[----:B------:R-:W-:Y:S01]  /*d380*/  STG.E.128 desc[UR36][R16.64], R4 ;  /* 0x0000000410007986 */ /* 0x000fe2000c101d24 */
[----:B------:R-:W-:Y:S05]  /*d390*/  EXIT ;  /* 0x000000000000794d */ /* 0x000fea0003800000 */
.L_x_3803:
[----:B------:R-:W-:-:S09]  /*d3a0*/  UISETP.NE.AND UP0, UPT, UR4, 0xf, UPT ;  /* 0x0000000f0400788c */ /* 0x000fd2000bf05270 */
[----:B------:R-:W-:Y:S05]  /*d3b0*/  BRA.U !UP0, `(.L_x_3805) ;  /* 0x0000000508087547 */ /* 0x000fea000b800000 */
[----:B------:R-:W-:-:S09]  /*d3c0*/  UISETP.NE.AND UP0, UPT, UR4, 0x17, UPT ;  /* 0x000000170400788c */ /* 0x000fd2000bf05270 */
[----:B------:R-:W-:Y:S05]  /*d3d0*/  BRA.U !UP0, `(.L_x_3806) ;  /* 0x0000000108a07547 */ /* 0x000fea000b800000 */
[----:B------:R-:W-:-:S09]  /*d3e0*/  UISETP.NE.AND UP0, UPT, UR4, 0x18, UPT ;  /* 0x000000180400788c */ /* 0x000fd2000bf05270 */
[----:B------:R-:W-:Y:S05]  /*d3f0*/  BRA.U !UP0, `(.L_x_3807) ;  /* 0x0000000108447547 */ /* 0x000fea000b800000 */
.L_x_3784:
[----:B------:R-:W-:Y:S01]  /*d400*/  MOV R0, 0x1c0 ;  /* 0x000001c000007802 */ /* 0x000fe20000000f00 */
[----:B------:R-:W0:Y:S01]  /*d410*/  LDCU.64 UR4, c[0x4][0x1a0] ;  /* 0x01003400ff0477ac */ /* 0x000e220008000a00 */
[----:B------:R-:W-:Y:S02]  /*d420*/  HFMA2 R8, -RZ, RZ, 0, 6.020069122314453125e-06 ;  /* 0x00000065ff087431 */ /* 0x000fe400000001ff */
        /* <DEDUP_REMOVED lines=13> */
.L_x_3808:
[----:B------:R-:W-:Y:S05]  /*d500*/  EXIT ;  /* 0x000000000000794d */ /* 0x000fea0003800000 */
.L_x_3807:
        /* <DEDUP_REMOVED lines=17> */
.L_x_3810:
[----:B------:R-:W-:Y:S05]  /*d620*/  BSYNC.RECONVERGENT B0 ;  /* 0x0000000000007941 */ /* 0x000fea0003800200 */
.L_x_3809:
[----:B------:R-:W-:-:S05]  /*d630*/  LOP3.LUT R3, R0, 0x80, R3, 0xf8, !PT ;  /* 0x0000008000037812 */ /* 0x000fca00078ef803 */
[----:B------:R-:W-:Y:S01]  /*d640*/  STG.E.U8 desc[UR36][R16.64], R3 ;  /* 0x0000000310007986 */ /* 0x000fe2000c101124 */
[----:B------:R-:W-:Y:S05]  /*d650*/  EXIT ;  /* 0x000000000000794d */ /* 0x000fea0003800000 */
.L_x_3806:
        /* <DEDUP_REMOVED lines=16> */
.L_x_3812:
[----:B------:R-:W-:Y:S02]  /*d760*/  ISETP.GT.U32.AND P0, PT, R2, 0x7f800000, PT ;  /* 0x7f8000000200780c */ /* 0x000fe40003f04070 */
[----:B------:R-:W-:-:S04]  /*d770*/  MOV R0, 0x7f ;  /* 0x0000007f00007802 */ /* 0x000fc80000000f00 */
[----:B------:R-:W-:-:S07]  /*d780*/  SEL R0, R0, 0x7c, P0 ;  /* 0x0000007c00007807 */ /* 0x000fce0000000000 */
.L_x_3813:
[----:B------:R-:W-:Y:S05]  /*d790*/  BSYNC.RECONVERGENT B0 ;  /* 0x0000000000007941 */ /* 0x000fea0003800200 */
.L_x_3811:
[----:B------:R-:W-:-:S04]  /*d7a0*/  SHF.R.U32.HI R3, RZ, 0x18, R3 ;  /* 0x00000018ff037819 */ /* 0x000fc80000011603 */
[----:B------:R-:W-:-:S05]  /*d7b0*/  LOP3.LUT R3, R0, 0x80, R3, 0xf8, !PT ;  /* 0x0000008000037812 */ /* 0x000fca00078ef803 */
[----:B------:R-:W-:Y:S01]  /*d7c0*/  STG.E.U8 desc[UR36][R16.64], R3 ;  /* 0x0000000310007986 */ /* 0x000fe2000c101124 */
[----:B------:R-:W-:Y:S05]  /*d7d0*/  EXIT ;  /* 0x000000000000794d */ /* 0x000fea0003800000 */
.L_x_3805:
[----:B------:R-:W-:Y:S01]  /*d7e0*/  UMOV UR4, 0xf0000000 ;  /* 0xf000000000047882 */ /* 0x000fe20000000000 */
[----:B------:R-:W-:Y:S01]  /*d7f0*/  UMOV UR5, 0x380fffff ;  /* 0x380fffff00057882 */ /* 0x000fe20000000000 */
[----:B------:R-:W0:Y:S01]  /*d800*/  F2F.F32.F64 R0, R4 ;  /* 0x0000000400007310 */ /* 0x000e220000301000 */
[----:B------:R-:W-:-:S14]  /*d810*/  DSETP.GEU.AND P0, PT, |R4|, UR4, PT ;  /* 0x0000000404007e2a */ /* 0x000fdc000bf0e200 */
[----:B0-----:R-:W-:-:S05]  /*d820*/  @!P0 FMUL R0, R0, 1.175494350822287508e-38 ;  /* 0x0080000000008820 */ /* 0x001fca0000400000 */
[----:B------:R-:W-:-:S05]  /*d830*/  F2FP.BF16.F32.PACK_AB R0, RZ, R0 ;  /* 0x00000000ff00723e */ /* 0x000fca00000010ff */
[----:B------:R-:W-:Y:S01]  /*d840*/  STG.E.U16 desc[UR36][R16.64], R0 ;  /* 0x0000000010007986 */ /* 0x000fe2000c101524 */
[----:B------:R-:W-:Y:S05]  /*d850*/  EXIT ;  /* 0x000000000000794d */ /* 0x000fea0003800000 */
.L_x_3814:
        /* <DEDUP_REMOVED lines=10> */
.L_x_36999:


//--------------------- .text._ZN2at6native27unrolled_elementwise_kernelIZZZNS0_22nan_to_num_kernel_cudaERNS_18TensorIteratorBaseESt8optionalIdES5_S5_ENKUlvE_clEvENKUlvE_clEvEUlN3c107complexIdEEE_St5arrayIPcLm2EELi4E23TrivialOffsetCalculatorILi1EjESG_NS0_6memory12LoadWithCastILi1EEENSH_13StoreWithCastILi1EEEEEviT_T0_T2_T3_T4_T5_ --------------------------
	.section	.text._ZN2at6native27unrolled_elementwise_kernelIZZZNS0_22nan_to_num_kernel_cudaERNS_18TensorIteratorBaseESt8optionalIdES5_S5_ENKUlvE_clEvENKUlvE_clEvEUlN3c107complexIdEEE_St5arrayIPcLm2EELi4E23TrivialOffsetCalculatorILi1EjESG_NS0_6memory12LoadWithCastILi1EEENSH_13StoreWithCastILi1EEEEEviT_T0_T2_T3_T4_T5_,"ax",@progbits
	.align	128
        .global         _ZN2at6native27unrolled_elementwise_kernelIZZZNS0_22nan_to_num_kernel_cudaERNS_18TensorIteratorBaseESt8optionalIdES5_S5_ENKUlvE_clEvENKUlvE_clEvEUlN3c107complexIdEEE_St5arrayIPcLm2EELi4E23TrivialOffsetCalculatorILi1EjESG_NS0_6memory12LoadWithCastILi1EEENSH_13StoreWithCastILi1EEEEEviT_T0_T2_T3_T4_T5_
        .type           _ZN2at6native27unrolled_elementwise_kernelIZZZNS0_22nan_to_num_kernel_cudaERNS_18TensorIteratorBaseESt8optionalIdES5_S5_ENKUlvE_clEvENKUlvE_clEvEUlN3c107complexIdEEE_St5arrayIPcLm2EELi4E23TrivialOffsetCalculatorILi1EjESG_NS0_6memory12LoadWithCastILi1EEENSH_13StoreWithCastILi1EEEEEviT_T0_T2_T3_T4_T5_,@function
        .size           _ZN2at6native27unrolled_elementwise_kernelIZZZNS0_22nan_to_num_kernel_cudaERNS_18TensorIteratorBaseESt8optionalIdES5_S5_ENKUlvE_clEvENKUlvE_clEvEUlN3c107complexIdEEE_St5arrayIPcLm2EELi4E23TrivialOffsetCalculatorILi1EjESG_NS0_6memory12LoadWithCastILi1EEENSH_13StoreWithCastILi1EEEEEviT_T0_T2_T3_T4_T5_,(.L_x_37000 - _ZN2at6native27unrolled_elementwise_kernelIZZZNS0_22nan_to_num_kernel_cudaERNS_18TensorIteratorBaseESt8optionalIdES5_S5_ENKUlvE_clEvENKUlvE_clEvEUlN3c107complexIdEEE_St5arrayIPcLm2EELi4E23TrivialOffsetCalculatorILi1EjESG_NS0_6memory12LoadWithCastILi1EEENSH_13StoreWithCastILi1EEEEEviT_T0_T2_T3_T4_T5_)
        .other          _ZN2at6native27unrolled_elementwise_kernelIZZZNS0_22nan_to_num_kernel_cudaERNS_18TensorIteratorBaseESt8optionalIdES5_S5_ENKUlvE_clEvENKUlvE_clEvEUlN3c107complexIdEEE_St5arrayIPcLm2EELi4E23TrivialOffsetCalculatorILi1EjESG_NS0_6memory12LoadWithCastILi1EEENSH_13StoreWithCastILi1EEEEEviT_T0_T2_T3_T4_T5_,@"STO_CUDA_ENTRY STV_DEFAULT"
_ZN2at6native27unrolled_elementwise_kernelIZZZNS0_22nan_to_num_kernel_cudaERNS_18TensorIteratorBaseESt8optionalIdES5_S5_ENKUlvE_clEvENKUlvE_clEvEUlN3c107complexIdEEE_St5arrayIPcLm2EELi4E23TrivialOffsetCalculatorILi1EjESG_NS0_6memory12LoadWithCastILi1EEENSH_13StoreWithCastILi1EEEEEviT_T0_T2_T3_T4_T5_:
.text._ZN2at6native27unrolled_elementwise_kernelIZZZNS0_22nan_to_num_kernel_cudaERNS_18TensorIteratorBaseESt8optionalIdES5_S5_ENKUlvE_clEvENKUlvE_clEvEUlN3c107complexIdEEE_St5arrayIPcLm2EELi4E23TrivialOffsetCalculatorILi1EjESG_NS0_6memory12LoadWithCastILi1EEENSH_13StoreWithCastILi1EEEEEviT_T0_T2_T3_T4_T5_:
        /* <DEDUP_REMOVED lines=8> */
[----:B------:R-:W-:Y:S01]  /*0080*/  CS2R R28, SRZ ;  /* 0x00000000001c7805 */ /* 0x000fe2000001ff00 */
        /* <DEDUP_REMOVED lines=26> */
.L_x_3821:
[----:B------:R-:W2:Y:S01]  /*0230*/  LDG.E.U8 R4, desc[UR36][R4.64] ;  /* 0x0000002404047981 */ /* 0x000ea2000c1e1100 */
[----:B------:R-:W-:Y:S01]  /*0240*/  CS2R R30, SRZ ;  /* 0x00000000001e7805 */ /* 0x000fe2000001ff00 */
[----:B--2---:R0:W1:Y:S01]  /*0250*/  I2F.F64.U16 R28, R4 ;  /* 0x00000004001c7312 */ /* 0x0040620000101800 */
[----:B------:R-:W-:Y:S05]  /*0260*/  BRA `(.L_x_3823) ;  /* 0x0000000c00bc7947 */ /* 0x000fea0003800000 */
.L_x_3820:
        /* <DEDUP_REMOVED lines=10> */
.L_x_3825:
[----:B------:R-:W2:Y:S01]  /*0310*/  LDG.E R4, desc[UR36][R4.64] ;  /* 0x0000002404047981 */ /* 0x000ea2000c1e1900 */
[----:B------:R-:W-:Y:S01]  /*0320*/  CS2R R30, SRZ ;  /* 0x00000000001e7805 */ /* 0x000fe2000001ff00 */
[----:B--2---:R1:W2:Y:S01]  /*0330*/  I2F.F64 R28, R4 ;  /* 0x00000004001c7312 */ /* 0x0042a20000201c00 */
[----:B------:R-:W-:Y:S05]  /*0340*/  BRA `(.L_x_3823) ;  /* 0x0000000c00847947 */ /* 0x000fea0003800000 */
.L_x_3824:
[----:B------:R-:W2:Y:S01]  /*0350*/  LDG.E.U16 R4, desc[UR36][R4.64] ;  /* 0x0000002404047981 */ /* 0x000ea2000c1e1500 */
[----:B------:R-:W-:Y:S01]  /*0360*/  CS2R R30, SRZ ;  /* 0x00000000001e7805 */ /* 0x000fe2000001ff00 */
[----:B--2---:R3:W4:Y:S01]  /*0370*/  I2F.F64.S16 R28, R4 ;  /* 0x00000004001c7312 */ /* 0x0047220000101c00 */
[----:B------:R-:W-:Y:S05]  /*0380*/  BRA `(.L_x_3823) ;  /* 0x0000000c00747947 */ /* 0x000fea0003800000 */
.L_x_3819:
        /* <DEDUP_REMOVED lines=11> */
.L_x_3827:
[----:B------:R-:W2:Y:S01]  /*0440*/  LDG.E.U16 R0, desc[UR36][R4.64] ;  /* 0x0000002404007981 */ /* 0x000ea2000c1e1500 */
[----:B------:R-:W-:Y:S01]  /*0450*/  CS2R R30, SRZ ;  /* 0x00000000001e7805 */ /* 0x000fe2000001ff00 */
[----:B--2---:R-:W-:-:S05]  /*0460*/  HADD2.F32 R0, -RZ, R0.H0_H0 ;  /* 0x20000000ff007230 */ /* 0x004fca0000004100 */
[----:B------:R-:W-:-:S04]  /*0470*/  FMUL.FTZ R0, R0, 1 ;  /* 0x3f80000000007820 */ /* 0x000fc80000410000 */
[----:B------:R0:W1:Y:S01]  /*0480*/  F2F.F64.F32 R28, R0 ;  /* 0x00000000001c7310 */ /* 0x0000620000201800 */
[----:B------:R-:W-:Y:S05]  /*0490*/  BRA `(.L_x_3823) ;  /* 0x0000000c00307947 */ /* 0x000fea0003800000 */
.L_x_3826:
        /* <DEDUP_REMOVED lines=12> */
.L_x_3829:
[----:B------:R-:W2:Y:S02]  /*0560*/  LDG.E R3, desc[UR36][R4.64] ;  /* 0x0000002404037981 */ /* 0x000ea4000c1e1900 */
[--C-:B--2---:R-:W-:Y:S02]  /*0570*/  HADD2.F32 R0, -RZ, R3.reuse.H0_H0 ;  /* 0x20000003ff007230 */ /* 0x104fe40000004100 */
[----:B------:R-:W-:-:S03]  /*0580*/  HADD2.F32 R3, -RZ, R3.H1_H1 ;  /* 0x30000003ff037230 */ /* 0x000fc60000004100 */
[----:B------:R-:W-:Y:S02]  /*0590*/  FMUL.FTZ R0, R0, 1 ;  /* 0x3f80000000007820 */ /* 0x000fe40000410000 */
[----:B------:R-:W-:Y:S02]  /*05a0*/  FMUL.FTZ R3, R3, 1 ;  /* 0x3f80000003037820 */ /* 0x000fe40000410000 */
[----:B------:R0:W1:Y:S08]  /*05b0*/  F2F.F64.F32 R28, R0 ;  /* 0x00000000001c7310 */ /* 0x0000700000201800 */
[----:B------:R0:W2:Y:S01]  /*05c0*/  F2F.F64.F32 R30, R3 ;  /* 0x00000003001e7310 */ /* 0x0000a20000201800 */
[----:B------:R-:W-:Y:S05]  /*05d0*/  BRA `(.L_x_3823) ;  /* 0x0000000800e07947 */ /* 0x000fea0003800000 */
.L_x_3828:
[----:B------:R0:W5:Y:S01]  /*05e0*/  LDG.E.64 R28, desc[UR36][R4.64] ;  /* 0x00000024041c7981 */ /* 0x000162000c1e1b00 */
[----:B------:R-:W-:Y:S01]  /*05f0*/  CS2R R30, SRZ ;  /* 0x00000000001e7805 */ /* 0x000fe2000001ff00 */
[----:B------:R-:W-:Y:S06]  /*0600*/  BRA `(.L_x_3823) ;  /* 0x0000000800d47947 */ /* 0x000fec0003800000 */
.L_x_3818:
        /* <DEDUP_REMOVED lines=14> */
.L_x_3832:
[----:B------:R0:W5:Y:S01]  /*06f0*/  LDG.E.128 R28, desc[UR36][R4.64] ;  /* 0x00000024041c7981 */ /* 0x000162000c1e1d00 */
[----:B------:R-:W-:Y:S05]  /*0700*/  BRA `(.L_x_3823) ;  /* 0x0000000800947947 */ /* 0x000fea0003800000 */
.L_x_3831:
        /* <DEDUP_REMOVED lines=8> */
[----:B------:R-:W-:Y:S01]  /*0790*/  CS2R R30, SRZ ;  /* 0x00000000001e7805 */ /* 0x000fe2000001ff00 */
        /* <DEDUP_REMOVED lines=19> */
.L_x_3834:
[----:B------:R-:W2:Y:S01]  /*08d0*/  LDG.E.U8 R4, desc[UR36][R4.64] ;  /* 0x0000002404047981 */ /* 0x000ea2000c1e1100 */
[----:B------:R-:W-:Y:S01]  /*08e0*/  CS2R R30, SRZ ;  /* 0x00000000001e7805 */ /* 0x000fe2000001ff00 */
        /* <DEDUP_REMOVED lines=10> */
[----:B------:R-:W-:-:S05]  /*0990*/  LOP3.LUT R0, R0, 0x80000000, R3, 0xf8, !PT ;  /* 0x8000000000007812 */ /* 0x000fca00078ef803 */
[----:B------:R-:W-:-:S04]  /*09a0*/  FMUL.FTZ R0, R0, 1 ;  /* 0x3f80000000007820 */ /* 0x000fc80000410000 */
[----:B------:R0:W1:Y:S01]  /*09b0*/  F2F.F64.F32 R28, R0 ;  /* 0x00000000001c7310 */ /* 0x0000620000201800 */
[----:B------:R-:W-:Y:S05]  /*09c0*/  BRA `(.L_x_3823) ;  /* 0x0000000400e47947 */ /* 0x000fea0003800000 */
.L_x_3833:
[----:B------:R-:W2:Y:S01]  /*09d0*/  LDG.E.U16 R0, desc[UR36][R4.64] ;  /* 0x0000002404007981 */ /* 0x000ea2000c1e1500 */
[----:B------:R-:W-:Y:S01]  /*09e0*/  CS2R R30, SRZ ;  /* 0x00000000001e7805 */ /* 0x000fe2000001ff00 */
[----:B--2---:R-:W-:-:S04]  /*09f0*/  IMAD.U32 R0, R0, 0x10000, RZ ;  /* 0x0001000000007824 */ /* 0x004fc800078e00ff */
[----:B------:R-:W-:-:S04]  /*0a00*/  FMUL.FTZ R0, R0, 1 ;  /* 0x3f80000000007820 */ /* 0x000fc80000410000 */
[----:B------:R0:W1:Y:S01]  /*0a10*/  F2F.F64.F32 R28, R0 ;  /* 0x00000000001c7310 */ /* 0x0000620000201800 */
[----:B------:R-:W-:Y:S05]  /*0a20*/  BRA `(.L_x_3823) ;  /* 0x0000000400cc7947 */ /* 0x000fea0003800000 */
.L_x_3830:
        /* <DEDUP_REMOVED lines=12> */
.L_x_3837:
        /* <DEDUP_REMOVED lines=22> */
.L_x_3839:
[----:B------:R-:W-:Y:S05]  /*0c50*/  BSYNC.RECONVERGENT B0 ;  /* 0x0000000000007941 */ /* 0x000fea0003800200 */
.L_x_3838:
[----:B------:R-:W-:Y:S01]  /*0c60*/  IMAD.SHL.U32 R0, R0, 0x100000, RZ ;  /* 0x0010000000007824 */ /* 0x000fe200078e00ff */
[----:B------:R-:W-:-:S04]  /*0c70*/  LEA R3, R3, 0x3b800000, 0x17 ;  /* 0x3b80000003037811 */ /* 0x000fc800078eb8ff */
[----:B------:R-:W-:-:S05]  /*0c80*/  LOP3.LUT R0, R3, R0, R7, 0xfe, !PT ;  /* 0x0000000003007212 */ /* 0x000fca00078efe07 */
[----:B------:R-:W-:-:S04]  /*0c90*/  FMUL.FTZ R0, R0, 1 ;  /* 0x3f80000000007820 */ /* 0x000fc80000410000 */
[----:B------:R0:W1:Y:S01]  /*0ca0*/  F2F.F64.F32 R28, R0 ;  /* 0x00000000001c7310 */ /* 0x0000620000201800 */
[----:B------:R-:W-:Y:S05]  /*0cb0*/  BRA `(.L_x_3823) ;  /* 0x0000000400287947 */ /* 0x000fea0003800000 */
.L_x_3836:
        /* <DEDUP_REMOVED lines=22> */
.L_x_3841:
[----:B------:R-:W-:Y:S05]  /*0e20*/  BSYNC.RECONVERGENT B0 ;  /* 0x0000000000007941 */ /* 0x000fea0003800200 */
.L_x_3840:
[----:B------:R-:W-:Y:S01]  /*0e30*/  IMAD.SHL.U32 R0, R0, 0x200000, RZ ;  /* 0x0020000000007824 */ /* 0x000fe200078e00ff */
[----:B------:R-:W-:-:S04]  /*0e40*/  LEA R3, R3, 0x37800000, 0x17 ;  /* 0x3780000003037811 */ /* 0x000fc800078eb8ff */
[----:B------:R-:W-:-:S05]  /*0e50*/  LOP3.LUT R0, R3, R0, R7, 0xfe, !PT ;  /* 0x0000000003007212 */ /* 0x000fca00078efe07 */
[----:B------:R-:W-:-:S04]  /*0e60*/  FMUL.FTZ R0, R0, 1 ;  /* 0x3f80000000007820 */ /* 0x000fc80000410000 */
[----:B------:R0:W1:Y:S01]  /*0e70*/  F2F.F64.F32 R28, R0 ;  /* 0x00000000001c7310 */ /* 0x0000620000201800 */
[----:B------:R-:W-:Y:S05]  /*0e80*/  BRA `(.L_x_3823) ;  /* 0x0000000000b47947 */ /* 0x000fea0003800000 */
.L_x_3835:
[----:B------:R-:W-:-:S09]  /*0e90*/  UISETP.NE.AND UP0, UPT, UR4, 0x1c, UPT ;  /* 0x0000001c0400788c */ /* 0x000fd2000bf05270 */
[----:B------:R-:W-:Y:S05]  /*0ea0*/  BRA.U !UP0, `(.L_x_3842) ;  /* 0x0000000108a07547 */ /* 0x000fea000b800000 */
[----:B------:R-:W-:-:S09]  /*0eb0*/  UISETP.NE.AND UP0, UPT, UR4, 0x1d, UPT ;  /* 0x0000001d0400788c */ /* 0x000fd2000bf05270 */
[----:B------:R-:W-:Y:S05]  /*0ec0*/  BRA.U !UP0, `(.L_x_3843) ;  /* 0x0000000108887547 */ /* 0x000fea000b800000 */
[----:B------:R-:W-:-:S09]  /*0ed0*/  UISETP.NE.AND UP0, UPT, UR4, 0x2c, UPT ;  /* 0x0000002c0400788c */ /* 0x000fd2000bf05270 */
[----:B------:R-:W-:Y:S05]  /*0ee0*/  BRA.U !UP0, `(.L_x_3844) ;  /* 0x00000001084c7547 */ /* 0x000fea000b800000 */
.L_x_3822:
        /* <DEDUP_REMOVED lines=16> */
.L_x_3845:
[----:B------:R-:W-:Y:S02]  /*0ff0*/  CS2R R28, SRZ ;  /* 0x00000000001c7805 */ /* 0x000fe4000001ff00 */
[----:B------:R-:W-:Y:S01]  /*1000*/  CS2R R30, SRZ ;  /* 0x00000000001e7805 */ /* 0x000fe2000001ff00 */
[----:B------:R-:W-:Y:S06]  /*1010*/  BRA `(.L_x_3823) ;  /* 0x0000000000507947 */ /* 0x000fec0003800000 */
.L_x_3844:
[----:B------:R-:W2:Y:S01]  /*1020*/  LDG.E.U8 R0, desc[UR36][R4.64] ;  /* 0x0000002404007981 */ /* 0x000ea2000c1e1100 */
[----:B------:R-:W-:Y:S01]  /*1030*/  CS2R R30, SRZ ;  /* 0x00000000001e7805 */ /* 0x000fe2000001ff00 */
        /* <DEDUP_REMOVED lines=11> */
.L_x_3843:
[----:B------:R-:W2:Y:S01]  /*10f0*/  LDG.E.64 R28, desc[UR36][R4.64] ;  /* 0x00000024041c7981 */ /* 0x000ea2000c1e1b00 */
[----:B------:R-:W-:Y:S01]  /*1100*/  CS2R R30, SRZ ;  /* 0x00000000001e7805 */ /* 0x000fe2000001ff00 */
[----:B--2---:R-:W0:Y:S01]  /*1110*/  I2F.F64.U64 R28, R28 ;  /* 0x0000001c001c7312 */ /* 0x004e220000301800 */
[----:B------:R-:W-:Y:S05]  /*1120*/  BRA `(.L_x_3823) ;  /* 0x00000000000c7947 */ /* 0x000fea0003800000 */
.L_x_3842:
[----:B------:R-:W2:Y:S01]  /*1130*/  LDG.E R4, desc[UR36][R4.64] ;  /* 0x0000002404047981 */ /* 0x000ea2000c1e1900 */
[----:B------:R-:W-:Y:S01]  /*1140*/  CS2R R30, SRZ ;  /* 0x00000000001e7805 */ /* 0x000fe2000001ff00 */
[----:B--2---:R0:W1:Y:S06]  /*1150*/  I2F.F64.U32 R28, R4 ;  /* 0x00000004001c7312 */ /* 0x00406c0000201800 */
.L_x_3823:
[----:B------:R-:W-:Y:S05]  /*1160*/  BSYNC.RECONVERGENT B6 ;  /* 0x0000000000067941 */ /* 0x000fea0003800200 */
.L_x_3817:
[----:B------:R-:W-:-:S07]  /*1170*/  VIADD R35, R33, 0x80 ;  /* 0x0000008021237836 */ /* 0x000fce0000000000 */
.L_x_3816:
[----:B------:R-:W-:Y:S05]  /*1180*/  BSYNC.RECONVERGENT B7 ;  /* 0x0000000000077941 */ /* 0x000fea0003800200 */
.L_x_3815:
[----:B------:R-:W-:Y:S01]  /*1190*/  ISETP.GE.AND P0, PT, R35, R32, PT ;  /* 0x000000202300720c */ /* 0x000fe20003f06270 */
[----:B------:R-:W-:Y:S01]  /*11a0*/  BSSY.RECONVERGENT B7, `(.L_x_3846) ;  /* 0x000010f000077945 */ /* 0x000fe20003800200 */
[----:B------:R-:W-:Y:S02]  /*11b0*/  CS2R R26, SRZ ;  /* 0x00000000001a7805 */ /* 0x000fe4000001ff00 */
[----:B------:R-:W-:-:S09]  /*11c0*/  CS2R R24, SRZ ;  /* 0x0000000000187805 */ /* 0x000fd2000001ff00 */
[----:B------:R-:W-:Y:S05]  /*11d0*/  @P0 BRA `(.L_x_3847) ;  /* 0x00000010002c0947 */ /* 0x000fea0003800000 */
[----:B01-3--:R-:W0:Y:S01]  /*11e0*/  LDC.64 R4, c[0x0][0x3b0] ;  /* 0x0000ec00ff047b82 */ /* 0x00be220000000a00 */
        /* <DEDUP_REMOVED lines=17> */
[----:B------:R-:W3:Y:S01]  /*1300*/  LDG.E.S8 R4, desc[UR36][R4.64] ;  /* 0x0000002404047981 */ /* 0x000ee2000c1e1300 */
[----:B------:R-:W-:Y:S01]  /*1310*/  CS2R R26, SRZ ;  /* 0x00000000001a7805 */ /* 0x000fe2000001ff00 */
[----:B---3--:R0:W1:Y:S01]  /*1320*/  I2F.F64.S16 R24, R4 ;  /* 0x0000000400187312 */ /* 0x0080620000101c00 */
[----:B------:R-:W-:Y:S05]  /*1330*/  BRA `(.L_x_3854) ;  /* 0x0000000c00cc7947 */ /* 0x000fea0003800000 */
.L_x_3852:
[----:B------:R-:W3:Y:S01]  /*1340*/  LDG.E.U8 R4, desc[UR36][R4.64] ;  /* 0x0000002404047981 */ /* 0x000ee2000c1e1100 */
[----:B------:R-:W-:Y:S01]  /*1350*/  CS2R R26, SRZ ;  /* 0x00000000001a7805 */ /* 0x000fe2000001ff00 */
[----:B---3--:R0:W1:Y:S01]  /*1360*/  I2F.F64.U16 R24, R4 ;  /* 0x0000000400187312 */ /* 0x0080620000101800 */
[----:B------:R-:W-:Y:S05]  /*1370*/  BRA `(.L_x_3854) ;  /* 0x0000000c00bc7947 */ /* 0x000fea0003800000 */
.L_x_3851:
[----:B------:R-:W-:-:S09]  /*1380*/  UISETP.NE.AND UP0, UPT, UR4, 0x2, UPT ;  /* 0x000000020400788c */ /* 0x000fd2000bf05270 */
[----:B------:R-:W-:Y:S05]  /*1390*/  BRA.U !UP0, `(.L_x_3855) ;  /* 0x0000000108307547 */ /* 0x000fea000b800000 */
[----:B------:R-:W-:-:S09]  /*13a0*/  UISETP.NE.AND UP0, UPT, UR4, 0x3, UPT ;  /* 0x000000030400788c */ /* 0x000fd2000bf05270 */
[----:B------:R-:W-:Y:S05]  /*13b0*/  BRA.U !UP0, `(.L_x_3856) ;  /* 0x0000000108187547 */ /* 0x000fea000b800000 */
[----:B------:R-:W-:-:S09]  /*13c0*/  UISETP.NE.AND UP0, UPT, UR4, 0x4, UPT ;  /* 0x000000040400788c */ /* 0x000fd2000bf05270 */
[----:B------:R-:W-:Y:S05]  /*13d0*/  BRA.U UP0, `(.L_x_3853) ;  /* 0x0000000d003c7547 */ /* 0x000fea000b800000 */
[----:B------:R-:W3:Y:S01]  /*13e0*/  LDG.E.64 R24, desc[UR36][R4.64] ;  /* 0x0000002404187981 */ /* 0x000ee2000c1e1b00 */
[----:B------:R-:W-:Y:S01]  /*13f0*/  CS2R R26, SRZ ;  /* 0x00000000001a7805 */ /* 0x000fe2000001ff00 */
[----:B---3--:R-:W0:Y:S01]  /*1400*/  I2F.F64.S64 R24, R24 ;  /* 0x0000001800187312 */ /* 0x008e220000301c00 */
[----:B------:R-:W-:Y:S05]  /*1410*/  BRA `(.L_x_3854) ;  /* 0x0000000c00947947 */ /* 0x000fea0003800000 */
.L_x_3856:
[----:B------:R-:W3:Y:S01]  /*1420*/  LDG.E R4, desc[UR36][R4.64] ;  /* 0x0000002404047981 */ /* 0x000ee2000c1e1900 */
[----:B------:R-:W-:Y:S01]  /*1430*/  CS2R R26, SRZ ;  /* 0x00000000001a7805 */ /* 0x000fe2000001ff00 */
[----:B---3--:R0:W1:Y:S01]  /*1440*/  I2F.F64 R24, R4 ;  /* 0x0000000400187312 */ /* 0x0080620000201c00 */
[----:B------:R-:W-:Y:S05]  /*1450*/  BRA `(.L_x_3854) ;  /* 0x0000000c00847947 */ /* 0x000fea0003800000 */
.L_x_3855:
[----:B------:R-:W3:Y:S01]  /*1460*/  LDG.E.U16 R4, desc[UR36][R4.64] ;  /* 0x0000002404047981 */ /* 0x000ee2000c1e1500 */
[----:B------:R-:W-:Y:S01]  /*1470*/  CS2R R26, SRZ ;  /* 0x00000000001a7805 */ /* 0x000fe2000001ff00 */
[----:B---3--:R0:W1:Y:S01]  /*1480*/  I2F.F64.S16 R24, R4 ;  /* 0x0000000400187312 */ /* 0x0080620000101c00 */
[----:B------:R-:W-:Y:S05]  /*1490*/  BRA `(.L_x_3854) ;  /* 0x0000000c00747947 */ /* 0x000fea0003800000 */
.L_x_3850:
[----:B------:R-:W-:-:S09]  /*14a0*/  UISETP.GT.AND UP0, UPT, UR4, 0x6, UPT ;  /* 0x000000060400788c */ /* 0x000fd2000bf04270 */
[----:B------:R-:W-:Y:S05]  /*14b0*/  BRA.U UP0, `(.L_x_3857) ;  /* 0x00000001003c7547 */ /* 0x000fea000b800000 */
[----:B------:R-:W-:-:S09]  /*14c0*/  UISETP.NE.AND UP0, UPT, UR4, 0x5, UPT ;  /* 0x000000050400788c */ /* 0x000fd2000bf05270 */
[----:B------:R-:W-:Y:S05]  /*14d0*/  BRA.U !UP0, `(.L_x_3858) ;  /* 0x00000001081c7547 */ /* 0x000fea000b800000 */
[----:B------:R-:W-:-:S09]  /*14e0*/  UISETP.NE.AND UP0, UPT, UR4, 0x6, UPT ;  /* 0x000000060400788c */ /* 0x000fd2000bf05270 */
[----:B------:R-:W-:Y:S05]  /*14f0*/  BRA.U UP0, `(.L_x_3853) ;  /* 0x0000000900f47547 */ /* 0x000fea000b800000 */
[----:B------:R-:W3:Y:S01]  /*1500*/  LDG.E R24, desc[UR36][R4.64] ;  /* 0x0000002404187981 */ /* 0x000ee2000c1e1900 */
[----:B------:R-:W-:Y:S01]  /*1510*/  CS2R R26, SRZ ;  /* 0x00000000001a7805 */ /* 0x000fe2000001ff00 */
[----:B---3--:R-:W-:-:S06]  /*1520*/  FMUL.FTZ R24, R24, 1 ;  /* 0x3f80000018187820 */ /* 0x008fcc0000410000 */
[----:B------:R-:W3:Y:S01]  /*1530*/  F2F.F64.F32 R24, R24 ;  /* 0x0000001800187310 */ /* 0x000ee20000201800 */
[----:B------:R-:W-:Y:S05]  /*1540*/  BRA `(.L_x_3854) ;  /* 0x0000000c00487947 */ /* 0x000fea0003800000 */
.L_x_3858:
[----:B------:R-:W3:Y:S01]  /*1550*/  LDG.E.U16 R0, desc[UR36][R4.64] ;  /* 0x0000002404007981 */ /* 0x000ee2000c1e1500 */
[----:B------:R-:W-:Y:S01]  /*1560*/  CS2R R26, SRZ ;  /* 0x00000000001a7805 */ /* 0x000fe2000001ff00 */
[----:B---3--:R-:W-:-:S05]  /*1570*/  HADD2.F32 R0, -RZ, R0.H0_H0 ;  /* 0x20000000ff007230 */ /* 0x008fca0000004100 */
[----:B------:R-:W-:-:S04]  /*1580*/  FMUL.FTZ R0, R0, 1 ;  /* 0x3f80000000007820 */ /* 0x000fc80000410000 */
[----:B------:R0:W1:Y:S01]  /*1590*/  F2F.F64.F32 R24, R0 ;  /* 0x0000000000187310 */ /* 0x0000620000201800 */
[----:B------:R-:W-:Y:S05]  /*15a0*/  BRA `(.L_x_3854) ;  /* 0x0000000c00307947 */ /* 0x000fea0003800000 */
.L_x_3857:
[----:B------:R-:W-:-:S09]  /*15b0*/  UISETP.NE.AND UP0, UPT, UR4, 0x7, UPT ;  /* 0x000000070400788c */ /* 0x000fd2000bf05270 */
[----:B------:R-:W-:Y:S05]  /*15c0*/  BRA.U !UP0, `(.L_x_3859) ;  /* 0x0000000108487547 */ /* 0x000fea000b800000 */
[----:B------:R-:W-:-:S09]  /*15d0*/  UISETP.NE.AND UP0, UPT, UR4, 0x8, UPT ;  /* 0x000000080400788c */ /* 0x000fd2000bf05270 */
[----:B------:R-:W-:Y:S05]  /*15e0*/  BRA.U !UP0, `(.L_x_3860) ;  /* 0x0000000108207547 */ /* 0x000fea000b800000 */
[----:B------:R-:W-:-:S09]  /*15f0*/  UISETP.NE.AND UP0, UPT, UR4, 0x9, UPT ;  /* 0x000000090400788c */ /* 0x000fd2000bf05270 */
[----:B------:R-:W-:Y:S05]  /*1600*/  BRA.U UP0, `(.L_x_3853) ;  /* 0x0000000900b07547 */ /* 0x000fea000b800000 */
[----:B------:R-:W3:Y:S02]  /*1610*/  LDG.E.64 R4, desc[UR36][R4.64] ;  /* 0x0000002404047981 */ /* 0x000ee4000c1e1b00 */
[----:B---3--:R-:W-:Y:S01]  /*1620*/  FMUL.FTZ R24, R4, 1 ;  /* 0x3f80000004187820 */ /* 0x008fe20000410000 */
[----:B------:R-:W-:-:S05]  /*1630*/  FMUL.FTZ R26, R5, 1 ;  /* 0x3f800000051a7820 */ /* 0x000fca0000410000 */
[----:B------:R-:W0:Y:S08]  /*1640*/  F2F.F64.F32 R24, R24 ;  /* 0x0000001800187310 */ /* 0x000e300000201800 */
[----:B------:R-:W1:Y:S01]  /*1650*/  F2F.F64.F32 R26, R26 ;  /* 0x0000001a001a7310 */ /* 0x000e620000201800 */
[----:B------:R-:W-:Y:S05]  /*1660*/  BRA `(.L_x_3854) ;  /* 0x0000000c00007947 */ /* 0x000fea0003800000 */
.L_x_3860:
[----:B------:R-:W3:Y:S02]  /*1670*/  LDG.E R3, desc[UR36][R4.64] ;  /* 0x0000002404037981 */ /* 0x000ee4000c1e1900 */
[--C-:B---3--:R-:W-:Y:S02]  /*1680*/  HADD2.F32 R0, -RZ, R3.reuse.H0_H0 ;  /* 0x20000003ff007230 */ /* 0x108fe40000004100 */
[----:B------:R-:W-:-:S03]  /*1690*/  HADD2.F32 R3, -RZ, R3.H1_H1 ;  /* 0x30000003ff037230 */ /* 0x000fc60000004100 */
[----:B------:R-:W-:Y:S02]  /*16a0*/  FMUL.FTZ R0, R0, 1 ;  /* 0x3f80000000007820 */ /* 0x000fe40000410000 */
[----:B------:R-:W-:Y:S02]  /*16b0*/  FMUL.FTZ R3, R3, 1 ;  /* 0x3f80000003037820 */ /* 0x000fe40000410000 */
[----:B------:R0:W1:Y:S08]  /*16c0*/  F2F.F64.F32 R24, R0 ;  /* 0x0000000000187310 */ /* 0x0000700000201800 */
[----:B------:R0:W3:Y:S01]  /*16d0*/  F2F.F64.F32 R26, R3 ;  /* 0x00000003001a7310 */ /* 0x0000e20000201800 */
[----:B------:R-:W-:Y:S05]  /*16e0*/  BRA `(.L_x_3854) ;  /* 0x0000000800e07947 */ /* 0x000fea0003800000 */
.L_x_3859:
[----:B------:R0:W5:Y:S01]  /*16f0*/  LDG.E.64 R24, desc[UR36][R4.64] ;  /* 0x0000002404187981 */ /* 0x000162000c1e1b00 */
[----:B------:R-:W-:Y:S01]  /*1700*/  CS2R R26, SRZ ;  /* 0x00000000001a7805 */ /* 0x000fe2000001ff00 */
[----:B------:R-:W-:Y:S06]  /*1710*/  BRA `(.L_x_3854) ;  /* 0x0000000800d47947 */ /* 0x000fec0003800000 */
.L_x_3849:
        /* <DEDUP_REMOVED lines=9> */
[----:B------:R-:W-:Y:S01]  /*17b0*/  CS2R R26, SRZ ;  /* 0x00000000001a7805 */ /* 0x000fe2000001ff00 */
[----:B------:R-:W-:Y:S01]  /*17c0*/  IMAD.MOV.U32 R24, RZ, RZ, RZ ;  /* 0x000000ffff187224 */ /* 0x000fe200078e00ff */
[----:B---3--:R-:W-:-:S04]  /*17d0*/  ISETP.NE.AND P0, PT, R4, RZ, PT ;  /* 0x000000ff0400720c */ /* 0x008fc80003f05270 */
[----:B------:R-:W-:Y:S01]  /*17e0*/  FSEL R25, RZ, 1.875, !P0 ;  /* 0x3ff00000ff197808 */ /* 0x000fe20004000000 */
[----:B------:R-:W-:Y:S08]  /*17f0*/  BRA `(.L_x_3854) ;  /* 0x00000008009c7947 */ /* 0x000ff00003800000 */
.L_x_3863:
[----:B------:R0:W5:Y:S01]  /*1800*/  LDG.E.128 R24, desc[UR36][R4.64] ;  /* 0x0000002404187981 */ /* 0x000162000c1e1d00 */
[----:B------:R-:W-:Y:S05]  /*1810*/  BRA `(.L_x_3854) ;  /* 0x0000000800947947 */ /* 0x000fea0003800000 */
.L_x_3862:
[----:B------:R-:W-:-:S09]  /*1820*/  UISETP.NE.AND UP0, UPT, UR4, 0xf, UPT ;  /* 0x0000000f0400788c */ /* 0x000fd2000bf05270 */
[----:B------:R-:W-:Y:S05]  /*1830*/  BRA.U !UP0, `(.L_x_3864) ;  /* 0x0000000108a87547 */ /* 0x000fea000b800000 */
[----:B------:R-:W-:-:S09]  /*1840*/  UISETP.NE.AND UP0, UPT, UR4, 0x17, UPT ;  /* 0x000000170400788c */ /* 0x000fd2000bf05270 */
[----:B------:R-:W-:Y:S05]  /*1850*/  BRA.U !UP0, `(.L_x_3865) ;  /* 0x0000000108607547 */ /* 0x000fea000b800000 */
[----:B------:R-:W-:-:S09]  /*1860*/  UISETP.NE.AND UP0, UPT, UR4, 0x18, UPT ;  /* 0x000000180400788c */ /* 0x000fd2000bf05270 */
[----:B------:R-:W-:Y:S05]  /*1870*/  BRA.U UP0, `(.L_x_3853) ;  /* 0x0000000900147547 */ /* 0x000fea000b800000 */
[----:B------:R-:W3:Y:S01]  /*1880*/  LDG.E.U8 R0, desc[UR36][R4.64] ;  /* 0x0000002404007981 */ /* 0x000ee2000c1e1100 */
[----:B------:R-:W-:Y:S01]  /*1890*/  IMAD.MOV.U32 R7, RZ, RZ, 0x1f ;  /* 0x0000001fff077424 */ /* 0x000fe200078e00ff */
[----:B------:R-:W-:Y:S01]  /*18a0*/  CS2R R26, SRZ ;  /* 0x00000000001a7805 */ /* 0x000fe2000001ff00 */
        /* <DEDUP_REMOVED lines=19> */
.L_x_3865:
[----:B------:R-:W3:Y:S01]  /*19e0*/  LDG.E.U8 R4, desc[UR36][R4.64] ;  /* 0x0000002404047981 */ /* 0x000ee2000c1e1100 */
[----:B------:R-:W-:Y:S01]  /*19f0*/  CS2R R26, SRZ ;  /* 0x00000000001a7805 */ /* 0x000fe2000001ff00 */
        /* <DEDUP_REMOVED lines=14> */
.L_x_3864:
[----:B------:R-:W3:Y:S01]  /*1ae0*/  LDG.E.U16 R0, desc[UR36][R4.64] ;  /* 0x0000002404007981 */ /* 0x000ee2000c1e1500 */
[----:B------:R-:W-:Y:S01]  /*1af0*/  CS2R R26, SRZ ;  /* 0x00000000001a7805 */ /* 0x000fe2000001ff00 */
[----:B---3--:R-:W-:-:S04]  /*1b00*/  IMAD.U32 R0, R0, 0x10000, RZ ;  /* 0x0001000000007824 */ /* 0x008fc800078e00ff */
[----:B------:R-:W-:-:S04]  /*1b10*/  FMUL.FTZ R0, R0, 1 ;  /* 0x3f80000000007820 */ /* 0x000fc80000410000 */
[----:B------:R0:W1:Y:S01]  /*1b20*/  F2F.F64.F32 R24, R0 ;  /* 0x0000000000187310 */ /* 0x0000620000201800 */
[----:B------:R-:W-:Y:S05]  /*1b30*/  BRA `(.L_x_3854) ;  /* 0x0000000400cc7947 */ /* 0x000fea0003800000 */
.L_x_3861:
        /* <DEDUP_REMOVED lines=8> */
[----:B------:R-:W3:Y:S01]  /*1bc0*/  LDG.E.U16 R4, desc[UR36][R4.64] ;  /* 0x0000002404047981 */ /* 0x000ee2000c1e1500 */
[----:B------:R-:W-:Y:S01]  /*1bd0*/  CS2R R26, SRZ ;  /* 0x00000000001a7805 */ /* 0x000fe2000001ff00 */
[----:B---3--:R0:W1:Y:S01]  /*1be0*/  I2F.F64.U16 R24, R4 ;  /* 0x0000000400187312 */ /* 0x0080620000101800 */
[----:B------:R-:W-:Y:S05]  /*1bf0*/  BRA `(.L_x_3854) ;  /* 0x00000004009c7947 */ /* 0x000fea0003800000 */
.L_x_3868:
[----:B------:R-:W3:Y:S01]  /*1c00*/  LDG.E.U8 R4, desc[UR36][R4.64] ;  /* 0x0000002404047981 */ /* 0x000ee2000c1e1100 */
[----:B------:R-:W-:Y:S02]  /*1c10*/  CS2R R26, SRZ ;  /* 0x00000000001a7805 */ /* 0x000fe4000001ff00 */
        /* <DEDUP_REMOVED lines=20> */
.L_x_3870:
[----:B------:R-:W-:Y:S05]  /*1d60*/  BSYNC.RECONVERGENT B0 ;  /* 0x0000000000007941 */ /* 0x000fea0003800200 */
.L_x_3869:
[----:B------:R-:W-:Y:S01]  /*1d70*/  IMAD.SHL.U32 R0, R0, 0x100000, RZ ;  /* 0x0010000000007824 */ /* 0x000fe200078e00ff */
[----:B------:R-:W-:-:S04]  /*1d80*/  LEA R3, R3, 0x3b800000, 0x17 ;  /* 0x3b80000003037811 */ /* 0x000fc800078eb8ff */
[----:B------:R-:W-:-:S05]  /*1d90*/  LOP3.LUT R0, R3, R0, R7, 0xfe, !PT ;  /* 0x0000000003007212 */ /* 0x000fca00078efe07 */
[----:B------:R-:W-:-:S04]  /*1da0*/  FMUL.FTZ R0, R0, 1 ;  /* 0x3f80000000007820 */ /* 0x000fc80000410000 */
[----:B------:R0:W1:Y:S01]  /*1db0*/  F2F.F64.F32 R24, R0 ;  /* 0x0000000000187310 */ /* 0x0000620000201800 */
[----:B------:R-:W-:Y:S05]  /*1dc0*/  BRA `(.L_x_3854) ;  /* 0x0000000400287947 */ /* 0x000fea0003800000 */
.L_x_3867:
        /* <DEDUP_REMOVED lines=22> */
.L_x_3872:
[----:B------:R-:W-:Y:S05]  /*1f30*/  BSYNC.RECONVERGENT B0 ;  /* 0x0000000000007941 */ /* 0x000fea0003800200 */
.L_x_3871:
[----:B------:R-:W-:Y:S01]  /*1f40*/  IMAD.SHL.U32 R0, R0, 0x200000, RZ ;  /* 0x0020000000007824 */ /* 0x000fe200078e00ff */
[----:B------:R-:W-:-:S04]  /*1f50*/  LEA R3, R3, 0x37800000, 0x17 ;  /* 0x3780000003037811 */ /* 0x000fc800078eb8ff */
[----:B------:R-:W-:-:S05]  /*1f60*/  LOP3.LUT R0, R3, R0, R7, 0xfe, !PT ;  /* 0x0000000003007212 */ /* 0x000fca00078efe07 */
[----:B------:R-:W-:-:S04]  /*1f70*/  FMUL.FTZ R0, R0, 1 ;  /* 0x3f80000000007820 */ /* 0x000fc80000410000 */
[----:B------:R0:W1:Y:S01]  /*1f80*/  F2F.F64.F32 R24, R0 ;  /* 0x0000000000187310 */ /* 0x0000620000201800 */
[----:B------:R-:W-:Y:S05]  /*1f90*/  BRA `(.L_x_3854) ;  /* 0x0000000000b47947 */ /* 0x000fea0003800000 */
.L_x_3866:
[----:B------:R-:W-:-:S09]  /*1fa0*/  UISETP.NE.AND UP0, UPT, UR4, 0x1c, UPT ;  /* 0x0000001c0400788c */ /* 0x000fd2000bf05270 */
[----:B------:R-:W-:Y:S05]  /*1fb0*/  BRA.U !UP0, `(.L_x_3873) ;  /* 0x0000000108a07547 */ /* 0x000fea000b800000 */
[----:B------:R-:W-:-:S09]  /*1fc0*/  UISETP.NE.AND UP0, UPT, UR4, 0x1d, UPT ;  /* 0x0000001d0400788c */ /* 0x000fd2000bf05270 */
[----:B------:R-:W-:Y:S05]  /*1fd0*/  BRA.U !UP0, `(.L_x_3874) ;  /* 0x0000000108887547 */ /* 0x000fea000b800000 */
[----:B------:R-:W-:-:S09]  /*1fe0*/  UISETP.NE.AND UP0, UPT, UR4, 0x2c, UPT ;  /* 0x0000002c0400788c */ /* 0x000fd2000bf05270 */
[----:B------:R-:W-:Y:S05]  /*1ff0*/  BRA.U UP0, `(.L_x_3853) ;  /* 0x0000000100347547 */ /* 0x000fea000b800000 */
[----:B------:R-:W3:Y:S01]  /*2000*/  LDG.E.U8 R0, desc[UR36][R4.64] ;  /* 0x0000002404007981 */ /* 0x000ee2000c1e1100 */
[----:B------:R-:W-:Y:S01]  /*2010*/  CS2R R26, SRZ ;  /* 0x00000000001a7805 */ /* 0x000fe2000001ff00 */
        /* <DEDUP_REMOVED lines=11> */
.L_x_3853:
        /* <DEDUP_REMOVED lines=16> */
.L_x_3875:
[----:B------:R-:W-:Y:S02]  /*21d0*/  CS2R R24, SRZ ;  /* 0x0000000000187805 */ /* 0x000fe4000001ff00 */
[----:B------:R-:W-:Y:S01]  /*21e0*/  CS2R R26, SRZ ;  /* 0x00000000001a7805 */ /* 0x000fe2000001ff00 */
[----:B------:R-:W-:Y:S06]  /*21f0*/  BRA `(.L_x_3854) ;  /* 0x00000000001c7947 */ /* 0x000fec0003800000 */
.L_x_3874:
[----:B------:R-:W3:Y:S01]  /*2200*/  LDG.E.64 R24, desc[UR36][R4.64] ;  /* 0x0000002404187981 */ /* 0x000ee2000c1e1b00 */
[----:B------:R-:W-:Y:S01]  /*2210*/  CS2R R26, SRZ ;  /* 0x00000000001a7805 */ /* 0x000fe2000001ff00 */
[----:B---3--:R-:W0:Y:S01]  /*2220*/  I2F.F64.U64 R24, R24 ;  /* 0x0000001800187312 */ /* 0x008e220000301800 */
[----:B------:R-:W-:Y:S05]  /*2230*/  BRA `(.L_x_3854) ;  /* 0x00000000000c7947 */ /* 0x000fea0003800000 */
.L_x_3873:
[----:B------:R-:W3:Y:S01]  /*2240*/  LDG.E R4, desc[UR36][R4.64] ;  /* 0x0000002404047981 */ /* 0x000ee2000c1e1900 */
[----:B------:R-:W-:Y:S01]  /*2250*/  CS2R R26, SRZ ;  /* 0x00000000001a7805 */ /* 0x000fe2000001ff00 */
[----:B---3--:R0:W1:Y:S06]  /*2260*/  I2F.F64.U32 R24, R4 ;  /* 0x0000000400187312 */ /* 0x00806c0000201800 */
.L_x_3854:
[----:B------:R-:W-:Y:S05]  /*2270*/  BSYNC.RECONVERGENT B6 ;  /* 0x0000000000067941 */ /* 0x000fea0003800200 */
.L_x_3848:
[----:B------:R-:W-:-:S07]  /*2280*/  VIADD R35, R35, 0x80 ;  /* 0x0000008023237836 */ /* 0x000fce0000000000 */
.L_x_3847:
[----:B------:R-:W-:Y:S05]  /*2290*/  BSYNC.RECONVERGENT B7 ;  /* 0x0000000000077941 */ /* 0x000fea0003800200 */
.L_x_3846:
        /* <DEDUP_REMOVED lines=27> */
.L_x_3882:
[----:B------:R-:W3:Y:S01]  /*2450*/  LDG.E.U8 R4, desc[UR36][R4.64] ;  /* 0x0000002404047981 */ /* 0x000ee2000c1e1100 */
[----:B------:R-:W-:Y:S01]  /*2460*/  CS2R R18, SRZ ;  /* 0x0000000000127805 */ /* 0x000fe2000001ff00 */
[----:B---3--:R0:W1:Y:S01]  /*2470*/  I2F.F64.U16 R16, R4 ;  /* 0x0000000400107312 */ /* 0x0080620000101800 */
[----:B------:R-:W-:Y:S05]  /*2480*/  BRA `(.L_x_3884) ;  /* 0x0000000c00bc7947 */ /* 0x000fea0003800000 */
.L_x_3881:
        /* <DEDUP_REMOVED lines=10> */
.L_x_3886:
[----:B------:R-:W3:Y:S01]  /*2530*/  LDG.E R4, desc[UR36][R4.64] ;  /* 0x0000002404047981 */ /* 0x000ee2000c1e1900 */
[----:B------:R-:W-:Y:S01]  /*2540*/  CS2R R18, SRZ ;  /* 0x0000000000127805 */ /* 0x000fe2000001ff00 */
[----:B---3--:R1:W3:Y:S01]  /*2550*/  I2F.F64 R16, R4 ;  /* 0x0000000400107312 */ /* 0x0082e20000201c00 */
[----:B------:R-:W-:Y:S05]  /*2560*/  BRA `(.L_x_3884) ;  /* 0x0000000c00847947 */ /* 0x000fea0003800000 */
.L_x_3885:
[----:B------:R-:W3:Y:S01]  /*2570*/  LDG.E.U16 R4, desc[UR36][R4.64] ;  /* 0x0000002404047981 */ /* 0x000ee2000c1e1500 */
[----:B------:R-:W-:Y:S01]  /*2580*/  CS2R R18, SRZ ;  /* 0x0000000000127805 */ /* 0x000fe2000001ff00 */
[----:B---3--:R0:W1:Y:S01]  /*2590*/  I2F.F64.S16 R16, R4 ;  /* 0x0000000400107312 */ /* 0x0080620000101c00 */
[----:B------:R-:W-:Y:S05]  /*25a0*/  BRA `(.L_x_3884) ;  /* 0x0000000c00747947 */ /* 0x000fea0003800000 */
.L_x_3880:
        /* <DEDUP_REMOVED lines=9> */
[----:B------:R-:W0:Y:S01]  /*2640*/  F2F.F64.F32 R16, R16 ;  /* 0x0000001000107310 */ /* 0x000e220000201800 */
[----:B------:R-:W-:Y:S05]  /*2650*/  BRA `(.L_x_3884) ;  /* 0x0000000c00487947 */ /* 0x000fea0003800000 */
.L_x_3888:
[----:B------:R-:W3:Y:S01]  /*2660*/  LDG.E.U16 R0, desc[UR36][R4.64] ;  /* 0x0000002404007981 */ /* 0x000ee2000c1e1500 */
[----:B------:R-:W-:Y:S01]  /*2670*/  CS2R R18, SRZ ;  /* 0x0000000000127805 */ /* 0x000fe2000001ff00 */
[----:B---3--:R-:W-:-:S05]  /*2680*/  HADD2.F32 R0, -RZ, R0.H0_H0 ;  /* 0x20000000ff007230 */ /* 0x008fca0000004100 */
[----:B------:R-:W-:-:S04]  /*2690*/  FMUL.FTZ R0, R0, 1 ;  /* 0x3f80000000007820 */ /* 0x000fc80000410000 */
[----:B------:R0:W1:Y:S01]  /*26a0*/  F2F.F64.F32 R16, R0 ;  /* 0x0000000000107310 */ /* 0x0000620000201800 */
[----:B------:R-:W-:Y:S05]  /*26b0*/  BRA `(.L_x_3884) ;  /* 0x0000000c00307947 */ /* 0x000fea0003800000 */
.L_x_3887:
        /* <DEDUP_REMOVED lines=12> */
.L_x_3890:
        /* <DEDUP_REMOVED lines=8> */
.L_x_3889:
[----:B------:R0:W5:Y:S01]  /*2800*/  LDG.E.64 R16, desc[UR36][R4.64] ;  /* 0x0000002404107981 */ /* 0x000162000c1e1b00 */
[----:B------:R-:W-:Y:S01]  /*2810*/  CS2R R18, SRZ ;  /* 0x0000000000127805 */ /* 0x000fe2000001ff00 */
[----:B------:R-:W-:Y:S06]  /*2820*/  BRA `(.L_x_3884) ;  /* 0x0000000800d47947 */ /* 0x000fec0003800000 */
.L_x_3879:
        /* <DEDUP_REMOVED lines=14> */
.L_x_3893:
[----:B------:R0:W5:Y:S01]  /*2910*/  LDG.E.128 R16, desc[UR36][R4.64] ;  /* 0x0000002404107981 */ /* 0x000162000c1e1d00 */
[----:B------:R-:W-:Y:S05]  /*2920*/  BRA `(.L_x_3884) ;  /* 0x0000000800947947 */ /* 0x000fea0003800000 */
.L_x_3892:
        /* <DEDUP_REMOVED lines=28> */
.L_x_3895:
        /* <DEDUP_REMOVED lines=16> */
.L_x_3894:
[----:B------:R-:W3:Y:S01]  /*2bf0*/  LDG.E.U16 R0, desc[UR36][R4.64] ;  /* 0x0000002404007981 */ /* 0x000ee2000c1e1500 */
[----:B------:R-:W-:Y:S01]  /*2c00*/  CS2R R18, SRZ ;  /* 0x0000000000127805 */ /* 0x000fe2000001ff00 */
[----:B---3--:R-:W-:-:S04]  /*2c10*/  IMAD.U32 R0, R0, 0x10000, RZ ;  /* 0x0001000000007824 */ /* 0x008fc800078e00ff */
[----:B------:R-:W-:-:S04]  /*2c20*/  FMUL.FTZ R0, R0, 1 ;  /* 0x3f80000000007820 */ /* 0x000fc80000410000 */
[----:B------:R0:W1:Y:S01]  /*2c30*/  F2F.F64.F32 R16, R0 ;  /* 0x0000000000107310 */ /* 0x0000620000201800 */
[----:B------:R-:W-:Y:S05]  /*2c40*/  BRA `(.L_x_3884) ;  /* 0x0000000400cc7947 */ /* 0x000fea0003800000 */
.L_x_3891:
        /* <DEDUP_REMOVED lines=12> */
.L_x_3898:
        /* <DEDUP_REMOVED lines=22> */
.L_x_3900:
[----:B------:R-:W-:Y:S05]  /*2e70*/  BSYNC.RECONVERGENT B0 ;  /* 0x0000000000007941 */ /* 0x000fea0003800200 */
.L_x_3899:
[----:B------:R-:W-:Y:S01]  /*2e80*/  IMAD.SHL.U32 R0, R0, 0x100000, RZ ;  /* 0x0010000000007824 */ /* 0x000fe200078e00ff */
[----:B------:R-:W-:-:S04]  /*2e90*/  LEA R3, R3, 0x3b800000, 0x17 ;  /* 0x3b80000003037811 */ /* 0x000fc800078eb8ff */
[----:B------:R-:W-:-:S05]  /*2ea0*/  LOP3.LUT R0, R3, R0, R7, 0xfe, !PT ;  /* 0x0000000003007212 */ /* 0x000fca00078efe07 */
[----:B------:R-:W-:-:S04]  /*2eb0*/  FMUL.FTZ R0, R0, 1 ;  /* 0x3f80000000007820 */ /* 0x000fc80000410000 */
[----:B------:R0:W1:Y:S01]  /*2ec0*/  F2F.F64.F32 R16, R0 ;  /* 0x0000000000107310 */ /* 0x0000620000201800 */
[----:B------:R-:W-:Y:S05]  /*2ed0*/  BRA `(.L_x_3884) ;  /* 0x0000000400287947 */ /* 0x000fea0003800000 */
.L_x_3897:
        /* <DEDUP_REMOVED lines=22> */
.L_x_3902:
[----:B------:R-:W-:Y:S05]  /*3040*/  BSYNC.RECONVERGENT B0 ;  /* 0x0000000000007941 */ /* 0x000fea0003800200 */
.L_x_3901:
[----:B------:R-:W-:Y:S01]  /*3050*/  IMAD.SHL.U32 R0, R0, 0x200000, RZ ;  /* 0x0020000000007824 */ /* 0x000fe200078e00ff */
[----:B------:R-:W-:-:S04]  /*3060*/  LEA R3, R3, 0x37800000, 0x17 ;  /* 0x3780000003037811 */ /* 0x000fc800078eb8ff */
[----:B------:R-:W-:-:S05]  /*3070*/  LOP3.LUT R0, R3, R0, R7, 0xfe, !PT ;  /* 0x0000000003007212 */ /* 0x000fca00078efe07 */
[----:B------:R-:W-:-:S04]  /*3080*/  FMUL.FTZ R0, R0, 1 ;  /* 0x3f80000000007820 */ /* 0x000fc80000410000 */
[----:B------:R0:W1:Y:S01]  /*3090*/  F2F.F64.F32 R16, R0 ;  /* 0x0000000000107310 */ /* 0x0000620000201800 */
[----:B------:R-:W-:Y:S05]  /*30a0*/  BRA `(.L_x_3884) ;  /* 0x0000000000b47947 */ /* 0x000fea0003800000 */
.L_x_3896:
        /* <DEDUP_REMOVED lines=19> */
.L_x_3883:
        /* <DEDUP_REMOVED lines=16> */
.L_x_3905:
[----:B------:R-:W-:Y:S02]  /*32e0*/  CS2R R16, SRZ ;  /* 0x0000000000107805 */ /* 0x000fe4000001ff00 */
[----:B------:R-:W-:Y:S01]  /*32f0*/  CS2R R18, SRZ ;  /* 0x0000000000127805 */ /* 0x000fe2000001ff00 */
[----:B------:R-:W-:Y:S06]  /*3300*/  BRA `(.L_x_3884) ;  /* 0x00000000001c7947 */ /* 0x000fec0003800000 */
.L_x_3904:
[----:B------:R-:W3:Y:S01]  /*3310*/  LDG.E.64 R16, desc[UR36][R4.64] ;  /* 0x0000002404107981 */ /* 0x000ee2000c1e1b00 */
[----:B------:R-:W-:Y:S01]  /*3320*/  CS2R R18, SRZ ;  /* 0x0000000000127805 */ /* 0x000fe2000001ff00 */
[----:B---3--:R-:W0:Y:S01]  /*3330*/  I2F.F64.U64 R16, R16 ;  /* 0x0000001000107312 */ /* 0x008e220000301800 */
[----:B------:R-:W-:Y:S05]  /*3340*/  BRA `(.L_x_3884) ;  /* 0x00000000000c7947 */ /* 0x000fea0003800000 */
.L_x_3903:
[----:B------:R-:W3:Y:S01]  /*3350*/  LDG.E R4, desc[UR36][R4.64] ;  /* 0x0000002404047981 */ /* 0x000ee2000c1e1900 */
[----:B------:R-:W-:Y:S01]  /*3360*/  CS2R R18, SRZ ;  /* 0x0000000000127805 */ /* 0x000fe2000001ff00 */
[----:B---3--:R0:W1:Y:S06]  /*3370*/  I2F.F64.U32 R16, R4 ;  /* 0x0000000400107312 */ /* 0x00806c0000201800 */
.L_x_3884:
[----:B------:R-:W-:Y:S05]  /*3380*/  BSYNC.RECONVERGENT B6 ;  /* 0x0000000000067941 */ /* 0x000fea0003800200 */
.L_x_3878:
[----:B------:R-:W-:-:S07]  /*3390*/  VIADD R35, R35, 0x80 ;  /* 0x0000008023237836 */ /* 0x000fce0000000000 */
.L_x_3877:
[----:B------:R-:W-:Y:S05]  /*33a0*/  BSYNC.RECONVERGENT B7 ;  /* 0x0000000000077941 */ /* 0x000fea0003800200 */
.L_x_3876:
        /* <DEDUP_REMOVED lines=25> */
.L_x_3911:
[----:B------:R-:W3:Y:S02]  /*3540*/  LDG.E.U8 R4, desc[UR36][R4.64] ;  /* 0x0000002404047981 */ /* 0x000ee4000c1e1100 */
[----:B---3--:R0:W1:Y:S01]  /*3550*/  I2F.F64.U16 R20, R4 ;  /* 0x0000000400147312 */ /* 0x0080620000101800 */
[----:B------:R-:W-:Y:S05]  /*3560*/  BRA `(.L_x_3907) ;  /* 0x0000000c00787947 */ /* 0x000fea0003800000 */
.L_x_3910:
        /* <DEDUP_REMOVED lines=9> */
.L_x_3914:
[----:B------:R-:W3:Y:S02]  /*3600*/  LDG.E R4, desc[UR36][R4.64] ;  /* 0x0000002404047981 */ /* 0x000ee4000c1e1900 */
[----:B---3--:R0:W1:Y:S01]  /*3610*/  I2F.F64 R20, R4 ;  /* 0x0000000400147312 */ /* 0x0080620000201c00 */
[----:B------:R-:W-:Y:S05]  /*3620*/  BRA `(.L_x_3907) ;  /* 0x0000000c00487947 */ /* 0x000fea0003800000 */
.L_x_3913:
[----:B------:R-:W3:Y:S02]  /*3630*/  LDG.E.U16 R4, desc[UR36][R4.64] ;  /* 0x0000002404047981 */ /* 0x000ee4000c1e1500 */
[----:B---3--:R0:W1:Y:S01]  /*3640*/  I2F.F64.S16 R20, R4 ;  /* 0x0000000400147312 */ /* 0x0080620000101c00 */
[----:B------:R-:W-:Y:S05]  /*3650*/  BRA `(.L_x_3907) ;  /* 0x0000000c003c7947 */ /* 0x000fea0003800000 */
.L_x_3909:
        /* <DEDUP_REMOVED lines=10> */
.L_x_3916:
[----:B------:R-:W3:Y:S02]  /*3700*/  LDG.E.U16 R0, desc[UR36][R4.64] ;  /* 0x0000002404007981 */ /* 0x000ee4000c1e1500 */
[----:B---3--:R-:W-:-:S05]  /*3710*/  HADD2.F32 R0, -RZ, R0.H0_H0 ;  /* 0x20000000ff007230 */ /* 0x008fca0000004100 */
[----:B------:R-:W-:-:S04]  /*3720*/  FMUL.FTZ R0, R0, 1 ;  /* 0x3f80000000007820 */ /* 0x000fc80000410000 */
[----:B------:R0:W1:Y:S01]  /*3730*/  F2F.F64.F32 R20, R0 ;  /* 0x0000000000147310 */ /* 0x0000620000201800 */
[----:B------:R-:W-:Y:S05]  /*3740*/  BRA `(.L_x_3907) ;  /* 0x0000000c00007947 */ /* 0x000fea0003800000 */
.L_x_3915:
        /* <DEDUP_REMOVED lines=12> */
.L_x_3918:
        /* <DEDUP_REMOVED lines=8> */
.L_x_3917:
[----:B------:R0:W5:Y:S01]  /*3890*/  LDG.E.64 R20, desc[UR36][R4.64] ;  /* 0x0000002404147981 */ /* 0x000162000c1e1b00 */
[----:B------:R-:W-:Y:S05]  /*38a0*/  BRA `(.L_x_3907) ;  /* 0x0000000800a87947 */ /* 0x000fea0003800000 */
.L_x_3908:
        /* <DEDUP_REMOVED lines=13> */
.L_x_3921:
[----:B------:R0:W5:Y:S01]  /*3980*/  LDG.E.128 R20, desc[UR36][R4.64] ;  /* 0x0000002404147981 */ /* 0x000162000c1e1d00 */
[----:B------:R-:W-:Y:S05]  /*3990*/  BRA `(.L_x_3907) ;  /* 0x00000008006c7947 */ /* 0x000fea0003800000 */
.L_x_3920:
        /* <DEDUP_REMOVED lines=27> */
.L_x_3923:
        /* <DEDUP_REMOVED lines=15> */
.L_x_3922:
[----:B------:R-:W3:Y:S02]  /*3c40*/  LDG.E.U16 R0, desc[UR36][R4.64] ;  /* 0x0000002404007981 */ /* 0x000ee4000c1e1500 */
[----:B---3--:R-:W-:-:S04]  /*3c50*/  IMAD.U32 R0, R0, 0x10000, RZ ;  /* 0x0001000000007824 */ /* 0x008fc800078e00ff */
[----:B------:R-:W-:-:S04]  /*3c60*/  FMUL.FTZ R0, R0, 1 ;  /* 0x3f80000000007820 */ /* 0x000fc80000410000 */
[----:B------:R0:W1:Y:S01]  /*3c70*/  F2F.F64.F32 R20, R0 ;  /* 0x0000000000147310 */ /* 0x0000620000201800 */
[----:B------:R-:W-:Y:S05]  /*3c80*/  BRA `(.L_x_3907) ;  /* 0x0000000400b07947 */ /* 0x000fea0003800000 */
.L_x_3919:
        /* <DEDUP_REMOVED lines=11> */
.L_x_3926:
        /* <DEDUP_REMOVED lines=21> */
.L_x_3928:
[----:B------:R-:W-:Y:S05]  /*3e90*/  BSYNC.RECONVERGENT B0 ;  /* 0x0000000000007941 */ /* 0x000fea0003800200 */
.L_x_3927:
[----:B------:R-:W-:Y:S01]  /*3ea0*/  IMAD.SHL.U32 R0, R0, 0x100000, RZ ;  /* 0x0010000000007824 */ /* 0x000fe200078e00ff */
[----:B------:R-:W-:-:S04]  /*3eb0*/  LEA R3, R3, 0x3b800000, 0x17 ;  /* 0x3b80000003037811 */ /* 0x000fc800078eb8ff */
[----:B------:R-:W-:-:S05]  /*3ec0*/  LOP3.LUT R0, R3, R0, R7, 0xfe, !PT ;  /* 0x0000000003007212 */ /* 0x000fca00078efe07 */
[----:B------:R-:W-:-:S04]  /*3ed0*/  FMUL.FTZ R0, R0, 1 ;  /* 0x3f80000000007820 */ /* 0x000fc80000410000 */
[----:B------:R0:W1:Y:S01]  /*3ee0*/  F2F.F64.F32 R20, R0 ;  /* 0x0000000000147310 */ /* 0x0000620000201800 */
[----:B------:R-:W-:Y:S05]  /*3ef0*/  BRA `(.L_x_3907) ;  /* 0x0000000400147947 */ /* 0x000fea0003800000 */
.L_x_3925:
        /* <DEDUP_REMOVED lines=21> */
.L_x_3930:
[----:B------:R-:W-:Y:S05]  /*4050*/  BSYNC.RECONVERGENT B0 ;  /* 0x0000000000007941 */ /* 0x000fea0003800200 */
.L_x_3929:
[----:B------:R-:W-:Y:S01]  /*4060*/  IMAD.SHL.U32 R0, R0, 0x200000, RZ ;  /* 0x0020000000007824 */ /* 0x000fe200078e00ff */
[----:B------:R-:W-:-:S04]  /*4070*/  LEA R3, R3, 0x37800000, 0x17 ;  /* 0x3780000003037811 */ /* 0x000fc800078eb8ff */
[----:B------:R-:W-:-:S05]  /*4080*/  LOP3.LUT R0, R3, R0, R7, 0xfe, !PT ;  /* 0x0000000003007212 */ /* 0x000fca00078efe07 */
[----:B------:R-:W-:-:S04]  /*4090*/  FMUL.FTZ R0, R0, 1 ;  /* 0x3f80000000007820 */ /* 0x000fc80000410000 */
[----:B------:R0:W1:Y:S01]  /*40a0*/  F2F.F64.F32 R20, R0 ;  /* 0x0000000000147310 */ /* 0x0000620000201800 */
[----:B------:R-:W-:Y:S05]  /*40b0*/  BRA `(.L_x_3907) ;  /* 0x0000000000a47947 */ /* 0x000fea0003800000 */
.L_x_3924:
        /* <DEDUP_REMOVED lines=18> */
.L_x_3912:
        /* <DEDUP_REMOVED lines=16> */
.L_x_3933:
[----:B------:R-:W-:Y:S01]  /*42e0*/  CS2R R20, SRZ ;  /* 0x0000000000147805 */ /* 0x000fe2000001ff00 */
[----:B------:R-:W-:Y:S06]  /*42f0*/  BRA `(.L_x_3907) ;  /* 0x0000000000147947 */ /* 0x000fec0003800000 */
.L_x_3932:
[----:B------:R-:W3:Y:S02]  /*4300*/  LDG.E.64 R20, desc[UR36][R4.64] ;  /* 0x0000002404147981 */ /* 0x000ee4000c1e1b00 */
[----:B---3--:R-:W0:Y:S01]  /*4310*/  I2F.F64.U64 R20, R20 ;  /* 0x0000001400147312 */ /* 0x008e220000301800 */
[----:B------:R-:W-:Y:S05]  /*4320*/  BRA `(.L_x_3907) ;  /* 0x0000000000087947 */ /* 0x000fea0003800000 */
.L_x_3931:
[----:B------:R-:W3:Y:S02]  /*4330*/  LDG.E R4, desc[UR36][R4.64] ;  /* 0x0000002404047981 */ /* 0x000ee4000c1e1900 */
[----:B---3--:R0:W1:Y:S02]  /*4340*/  I2F.F64.U32 R20, R4 ;  /* 0x0000000400147312 */ /* 0x0080640000201800 */
.L_x_3907:
[----:B------:R-:W-:Y:S05]  /*4350*/  BSYNC.RECONVERGENT B6 ;  /* 0x0000000000067941 */ /* 0x000fea0003800200 */
.L_x_3906:
[----:B------:R-:W-:Y:S01]  /*4360*/  ISETP.GE.AND P0, PT, R33, R32, PT ;  /* 0x000000202100720c */ /* 0x000fe20003f06270 */
[----:B------:R-:W-:Y:S01]  /*4370*/  BSSY.RECONVERGENT B0, `(.L_x_3934) ;  /* 0x0000019000007945 */ /* 0x000fe20003800200 */
[----:B------:R-:W-:Y:S02]  /*4380*/  CS2R R6, SRZ ;  /* 0x0000000000067805 */ /* 0x000fe4000001ff00 */
[----:B01-3--:R-:W-:-:S09]  /*4390*/  CS2R R4, SRZ ;  /* 0x0000000000047805 */ /* 0x00bfd2000001ff00 */
[----:B------:R-:W-:Y:S05]  /*43a0*/  @P0 BRA `(.L_x_3935) ;  /* 0x0000000000540947 */ /* 0x000fea0003800000 */
[----:B------:R-:W0:Y:S01]  /*43b0*/  LDC.64 R6, c[0x0][0x398] ;  /* 0x0000e600ff067b82 */ /* 0x000e220000000a00 */
[----:B------:R-:W1:Y:S01]  /*43c0*/  LDCU.64 UR4, c[0x0][0x388] ;  /* 0x00007100ff0477ac */ /* 0x000e620008000a00 */
[----:B--2-45:R-:W-:Y:S02]  /*43d0*/  DSETP.NEU.AND P5, PT, R28, -INF , PT ;  /* 0xfff000001c00742a */ /* 0x034fe40003fad000 */
[----:B------:R-:W-:Y:S02]  /*43e0*/  DSETP.NEU.AND P3, PT, R30, +INF , PT ;  /* 0x7ff000001e00742a */ /* 0x000fe40003f6d000 */
[C---:B------:R-:W-:Y:S02]  /*43f0*/  DSETP.NEU.AND P4, PT, R28.reuse, +INF , PT ;  /* 0x7ff000001c00742a */ /* 0x040fe40003f8d000 */
[----:B------:R-:W2:Y:S01]  /*4400*/  LDC.64 R4, c[0x0][0x390] ;  /* 0x0000e400ff047b82 */ /* 0x000ea20000000a00 */
[----:B------:R-:W-:Y:S02]  /*4410*/  DSETP.NAN.AND P1, PT, R28, R28, PT ;  /* 0x0000001c1c00722a */ /* 0x000fe40003f28000 */
[----:B------:R-:W-:Y:S01]  /*4420*/  DSETP.NEU.AND P2, PT, R30, -INF , PT ;  /* 0xfff000001e00742a */ /* 0x000fe20003f4d000 */
[----:B0-----:R-:W-:-:S02]  /*4430*/  FSEL R3, R28, R6, P5 ;  /* 0x000000061c037208 */ /* 0x001fc40002800000 */
[----:B------:R-:W-:Y:S01]  /*4440*/  FSEL R28, R29, R7, P5 ;  /* 0x000000071d1c7208 */ /* 0x000fe20002800000 */
[----:B------:R-:W-:Y:S01]  /*4450*/  DSETP.NAN.AND P5, PT, R30, R30, PT ;  /* 0x0000001e1e00722a */ /* 0x000fe20003fa8000 */
[----:B--2---:R-:W-:Y:S02]  /*4460*/  FSEL R0, R3, R4, P4 ;  /* 0x0000000403007208 */ /* 0x004fe40002000000 */
[----:B------:R-:W-:Y:S02]  /*4470*/  FSEL R3, R28, R5, P4 ;  /* 0x000000051c037208 */ /* 0x000fe40002000000 */
[----:B------:R-:W-:Y:S02]  /*4480*/  @P3 FSEL R4, R30, R6, P2 ;  /* 0x000000061e043208 */ /* 0x000fe40001000000 */
[----:B------:R-:W-:Y:S02]  /*4490*/  @P3 FSEL R5, R31, R7, P2 ;  /* 0x000000071f053208 */ /* 0x000fe40001000000 */
[----:B-1----:R-:W-:-:S02]  /*44a0*/  FSEL R0, R0, UR4, !P1 ;  /* 0x0000000400007c08 */ /* 0x002fc4000c800000 */
[----:B------:R-:W-:Y:S02]  /*44b0*/  FSEL R3, R3, UR5, !P1 ;  /* 0x0000000503037c08 */ /* 0x000fe4000c800000 */
[----:B------:R-:W-:Y:S01]  /*44c0*/  FSEL R6, R4, UR4, !P5 ;  /* 0x0000000404067c08 */ /* 0x000fe2000e800000 */
[----:B------:R-:W-:Y:S01]  /*44d0*/  IMAD.MOV.U32 R4, RZ, RZ, R0 ;  /* 0x000000ffff047224 */ /* 0x000fe200078e0000 */
[----:B------:R-:W-:Y:S01]  /*44e0*/  FSEL R7, R5, UR5, !P5 ;  /* 0x0000000505077c08 */ /* 0x000fe2000e800000 */
[----:B------:R-:W-:-:S07]  /*44f0*/  IMAD.MOV.U32 R5, RZ, RZ, R3 ;  /* 0x000000ffff057224 */ /* 0x000fce00078e0003 */
.L_x_3935:
[----:B------:R-:W-:Y:S05]  /*4500*/  BSYNC.RECONVERGENT B0 ;  /* 0x0000000000007941 */ /* 0x000fea0003800200 */
.L_x_3934:
[----:B------:R-:W-:Y:S01]  /*4510*/  VIADD R35, R33, 0x80 ;  /* 0x0000008021237836 */ /* 0x000fe20000000000 */
[----:B------:R-:W-:Y:S01]  /*4520*/  BSSY.RECONVERGENT B0, `(.L_x_3936) ;  /* 0x0000018000007945 */ /* 0x000fe20003800200 */
[----:B--2--5:R-:W-:Y:S02]  /*4530*/  CS2R R30, SRZ ;  /* 0x00000000001e7805 */ /* 0x024fe4000001ff00 */
[----:B----4-:R-:W-:Y:S02]  /*4540*/  CS2R R28, SRZ ;  /* 0x00000000001c7805 */ /* 0x010fe4000001ff00 */
[----:B------:R-:W-:-:S13]  /*4550*/  ISETP.GE.AND P1, PT, R35, R32, PT ;  /* 0x000000202300720c */ /* 0x000fda0003f26270 */
[----:B------:R-:W-:Y:S05]  /*4560*/  @P1 BRA `(.L_x_3937) ;  /* 0x00000000004c1947 */ /* 0x000fea0003800000 */
[----:B------:R-:W0:Y:S01]  /*4570*/  LDC.64 R10, c[0x0][0x398] ;  /* 0x0000e600ff0a7b82 */ /* 0x000e220000000a00 */
[----:B------:R-:W1:Y:S01]  /*4580*/  LDCU.64 UR4, c[0x0][0x388] ;  /* 0x00007100ff0477ac */ /* 0x000e620008000a00 */
[----:B------:R-:W-:Y:S02]  /*4590*/  DSETP.NEU.AND P3, PT, R26, +INF , PT ;  /* 0x7ff000001a00742a */ /* 0x000fe40003f6d000 */
[C---:B------:R-:W-:Y:S02]  /*45a0*/  DSETP.NEU.AND P4, PT, R24.reuse, -INF , PT ;  /* 0xfff000001800742a */ /* 0x040fe40003f8d000 */
        /* <DEDUP_REMOVED lines=13> */
[----:B------:R-:W-:Y:S02]  /*4680*/  FSEL R30, R8, UR4, !P4 ;  /* 0x00000004081e7c08 */ /* 0x000fe4000e000000 */
[----:B------:R-:W-:-:S07]  /*4690*/  FSEL R31, R9, UR5, !P4 ;  /* 0x00000005091f7c08 */ /* 0x000fce000e000000 */
.L_x_3937:
[----:B------:R-:W-:Y:S05]  /*46a0*/  BSYNC.RECONVERGENT B0 ;  /* 0x0000000000007941 */ /* 0x000fea0003800200 */
.L_x_3936:
[----:B------:R-:W-:Y:S01]  /*46b0*/  VIADD R3, R33, 0x100 ;  /* 0x0000010021037836 */ /* 0x000fe20000000000 */
[----:B------:R-:W-:Y:S01]  /*46c0*/  BSSY.RECONVERGENT B0, `(.L_x_3938) ;  /* 0x0000018000007945 */ /* 0x000fe20003800200 */
[----:B------:R-:W-:Y:S02]  /*46d0*/  CS2R R26, SRZ ;  /* 0x00000000001a7805 */ /* 0x000fe4000001ff00 */
[----:B------:R-:W-:Y:S02]  /*46e0*/  CS2R R24, SRZ ;  /* 0x0000000000187805 */ /* 0x000fe4000001ff00 */
        /* <DEDUP_REMOVED lines=21> */
.L_x_3939:
[----:B------:R-:W-:Y:S05]  /*4840*/  BSYNC.RECONVERGENT B0 ;  /* 0x0000000000007941 */ /* 0x000fea0003800200 */
.L_x_3938:
        /* <DEDUP_REMOVED lines=25> */
.L_x_3941:
[----:B------:R-:W-:Y:S05]  /*49e0*/  BSYNC.RECONVERGENT B0 ;  /* 0x0000000000007941 */ /* 0x000fea0003800200 */
.L_x_3940:
[----:B------:R-:W0:Y:S01]  /*49f0*/  LDC.U8 R22, c[0x0][0x3c4] ;  /* 0x0000f100ff167b82 */ /* 0x000e220000000000 */
        /* <DEDUP_REMOVED lines=24> */
.L_x_3947:
[----:B------:R-:W0:Y:S01]  /*4b80*/  F2I.S64.F64.TRUNC R4, R4 ;  /* 0x0000000400047311 */ /* 0x000e22000030d900 */
[----:B------:R-:W-:Y:S02]  /*4b90*/  IMAD.MOV.U32 R33, RZ, RZ, R35 ;  /* 0x000000ffff217224 */ /* 0x000fe400078e0023 */
[----:B0-----:R-:W-:-:S05]  /*4ba0*/  IMAD.MOV.U32 R3, RZ, RZ, R4 ;  /* 0x000000ffff037224 */ /* 0x001fca00078e0004 */
[----:B------:R4:W-:Y:S01]  /*4bb0*/  STG.E.U8 desc[UR36][R8.64], R3 ;  /* 0x0000000308007986 */ /* 0x0009e2000c101124 */
[----:B------:R-:W-:Y:S05]  /*4bc0*/  BRA `(.L_x_3943) ;  /* 0x00000010003c7947 */ /* 0x000fea0003800000 */
.L_x_3946:
        /* <DEDUP_REMOVED lines=10> */
.L_x_3950:
[----:B------:R-:W0:Y:S01]  /*4c70*/  F2I.F64.TRUNC R5, R4 ;  /* 0x0000000400057311 */ /* 0x000e22000030d100 */
[----:B------:R-:W-:Y:S01]  /*4c80*/  IMAD.MOV.U32 R33, RZ, RZ, R35 ;  /* 0x000000ffff217224 */ /* 0x000fe200078e0023 */
[----:B0-----:R3:W-:Y:S01]  /*4c90*/  STG.E desc[UR36][R8.64], R5 ;  /* 0x0000000508007986 */ /* 0x0017e2000c101924 */
[----:B------:R-:W-:Y:S05]  /*4ca0*/  BRA `(.L_x_3943) ;  /* 0x0000001000047947 */ /* 0x000fea0003800000 */
.L_x_3949:
[----:B------:R-:W0:Y:S01]  /*4cb0*/  F2I.F64.TRUNC R5, R4 ;  /* 0x0000000400057311 */ /* 0x000e22000030d100 */
[----:B------:R-:W-:Y:S01]  /*4cc0*/  IMAD.MOV.U32 R33, RZ, RZ, R35 ;  /* 0x000000ffff217224 */ /* 0x000fe200078e0023 */
[----:B0-----:R1:W-:Y:S01]  /*4cd0*/  STG.E.U16 desc[UR36][R8.64], R5 ;  /* 0x0000000508007986 */ /* 0x0013e2000c101524 */
[----:B------:R-:W-:Y:S05]  /*4ce0*/  BRA `(.L_x_3943) ;  /* 0x0000000c00f47947 */ /* 0x000fea0003800000 */
.L_x_3945:
        /* <DEDUP_REMOVED lines=14> */
.L_x_3952:
        /* <DEDUP_REMOVED lines=9> */
.L_x_3951:
        /* <DEDUP_REMOVED lines=10> */
[----:B------:R-:W-:Y:S01]  /*4f00*/  IMAD.MOV.U32 R33, RZ, RZ, R35 ;  /* 0x000000ffff217224 */ /* 0x000fe200078e0023 */
[----:B------:R-:W-:-:S05]  /*4f10*/  DSETP.GEU.AND P0, PT, |R6|, UR4, PT ;  /* 0x0000000406007e2a */ /* 0x000fca000bf0e200 */
[----:B------:R-:W1:Y:S07]  /*4f20*/  F2F.F32.F64 R11, R6 ;  /* 0x00000006000b7310 */ /* 0x000e6e0000301000 */
[----:B0-----:R-:W-:Y:S02]  /*4f30*/  @!P1 FMUL R10, R10, 1.175494350822287508e-38 ;  /* 0x008000000a0a9820 */ /* 0x001fe40000400000 */
[----:B-1----:R-:W-:-:S05]  /*4f40*/  @!P0 FMUL R11, R11, 1.175494350822287508e-38 ;  /* 0x008000000b0b8820 */ /* 0x002fca0000400000 */
[----:B------:R0:W-:Y:S01]  /*4f50*/  STG.E.64 desc[UR36][R8.64], R10 ;  /* 0x0000000a08007986 */ /* 0x0001e2000c101b24 */
[----:B------:R-:W-:Y:S05]  /*4f60*/  BRA `(.L_x_3943) ;  /* 0x0000000c00547947 */ /* 0x000fea0003800000 */
.L_x_3954:
        /* <DEDUP_REMOVED lines=9> */
[----:B------:R-:W-:-:S05]  /*5000*/  F2FP.F16.F32.PACK_AB R3, R0, R3 ;  /* 0x000000030003723e */ /* 0x000fca00000000ff */
[----:B------:R0:W-:Y:S01]  /*5010*/  STG.E desc[UR36][R8.64], R3 ;  /* 0x0000000308007986 */ /* 0x0001e2000c101924 */
[----:B------:R-:W-:Y:S05]  /*5020*/  BRA `(.L_x_3943) ;  /* 0x0000000c00247947 */ /* 0x000fea0003800000 */
.L_x_3953:
[----:B------:R0:W-:Y:S01]  /*5030*/  STG.E.64 desc[UR36][R8.64], R4 ;  /* 0x0000000408007986 */ /* 0x0001e2000c101b24 */
[----:B------:R-:W-:Y:S01]  /*5040*/  IMAD.MOV.U32 R33, RZ, RZ, R35 ;  /* 0x000000ffff217224 */ /* 0x000fe200078e0023 */
[----:B------:R-:W-:Y:S06]  /*5050*/  BRA `(.L_x_3943) ;  /* 0x0000000c00187947 */ /* 0x000fec0003800000 */
.L_x_3944:
        /* <DEDUP_REMOVED lines=10> */
[----:B------:R-:W-:-:S06]  /*5100*/  DSETP.NEU.OR P0, PT, R4, RZ, P0 ;  /* 0x000000ff0400722a */ /* 0x000fcc000070d400 */
[----:B------:R-:W-:-:S05]  /*5110*/  SEL R3, RZ, 0x1, !P0 ;  /* 0x00000001ff037807 */ /* 0x000fca0004000000 */
[----:B------:R0:W-:Y:S01]  /*5120*/  STG.E.U8 desc[UR36][R8.64], R3 ;  /* 0x0000000308007986 */ /* 0x0001e2000c101124 */
[----:B------:R-:W-:Y:S05]  /*5130*/  BRA `(.L_x_3943) ;  /* 0x0000000800e07947 */ /* 0x000fea0003800000 */
.L_x_3957:
[----:B------:R0:W-:Y:S01]  /*5140*/  STG.E.128 desc[UR36][R8.64], R4 ;  /* 0x0000000408007986 */ /* 0x0001e2000c101d24 */
[----:B------:R-:W-:Y:S01]  /*5150*/  IMAD.MOV.U32 R33, RZ, RZ, R35 ;  /* 0x000000ffff217224 */ /* 0x000fe200078e0023 */
[----:B------:R-:W-:Y:S06]  /*5160*/  BRA `(.L_x_3943) ;  /* 0x0000000800d47947 */ /* 0x000fec0003800000 */
.L_x_3956:
        /* <DEDUP_REMOVED lines=23> */
.L_x_3961:
[----:B------:R-:W-:Y:S05]  /*52e0*/  BSYNC.RECONVERGENT B0 ;  /* 0x0000000000007941 */ /* 0x000fea0003800200 */
.L_x_3960:
[----:B------:R-:W-:Y:S01]  /*52f0*/  LOP3.LUT R7, R0, 0x80, R7, 0xf8, !PT ;  /* 0x0000008000077812 */ /* 0x000fe200078ef807 */
[----:B------:R-:W-:-:S04]  /*5300*/  IMAD.MOV.U32 R33, RZ, RZ, R35 ;  /* 0x000000ffff217224 */ /* 0x000fc800078e0023 */
[----:B------:R0:W-:Y:S01]  /*5310*/  STG.E.U8 desc[UR36][R8.64], R7 ;  /* 0x0000000708007986 */ /* 0x0001e2000c101124 */
[----:B------:R-:W-:Y:S05]  /*5320*/  BRA `(.L_x_3943) ;  /* 0x0000000800647947 */ /* 0x000fea0003800000 */
.L_x_3959:
        /* <DEDUP_REMOVED lines=19> */
.L_x_3963:
[----:B------:R-:W-:Y:S05]  /*5460*/  BSYNC.RECONVERGENT B0 ;  /* 0x0000000000007941 */ /* 0x000fea0003800200 */
.L_x_3962:
[----:B------:R-:W-:Y:S01]  /*5470*/  LOP3.LUT R7, R0, 0x80, R7, 0xf8, !PT ;  /* 0x0000008000077812 */ /* 0x000fe200078ef807 */
[----:B------:R-:W-:-:S04]  /*5480*/  IMAD.MOV.U32 R33, RZ, RZ, R35 ;  /* 0x000000ffff217224 */ /* 0x000fc800078e0023 */
[----:B------:R0:W-:Y:S01]  /*5490*/  STG.E.U8 desc[UR36][R8.64], R7 ;  /* 0x0000000708007986 */ /* 0x0001e2000c101124 */
[----:B------:R-:W-:Y:S05]  /*54a0*/  BRA `(.L_x_3943) ;  /* 0x0000000800047947 */ /* 0x000fea0003800000 */
.L_x_3958:
        /* <DEDUP_REMOVED lines=9> */
.L_x_3955:
        /* <DEDUP_REMOVED lines=12> */
.L_x_3966:
        /* <DEDUP_REMOVED lines=17> */
.L_x_3969:
[----:B------:R-:W-:-:S04]  /*5710*/  SHF.R.U32.HI R0, RZ, 0x14, R7 ;  /* 0x00000014ff007819 */ /* 0x000fc80000011607 */
[----:B------:R-:W-:-:S04]  /*5720*/  LOP3.LUT R0, R0, 0x1, RZ, 0xc0, !PT ;  /* 0x0000000100007812 */ /* 0x000fc800078ec0ff */
[----:B------:R-:W-:-:S04]  /*5730*/  IADD3 R0, PT, PT, R7, 0x487ffff, R0 ;  /* 0x0487ffff07007810 */ /* 0x000fc80007ffe000 */
[----:B------:R-:W-:-:S04]  /*5740*/  SHF.R.U32.HI R0, RZ, 0x14, R0 ;  /* 0x00000014ff007819 */ /* 0x000fc80000011600 */
[----:B------:R-:W-:-:S07]  /*5750*/  LOP3.LUT R3, R0, 0xff, RZ, 0xc0, !PT ;  /* 0x000000ff00037812 */ /* 0x000fce00078ec0ff */
.L_x_3970:
[----:B------:R-:W-:-:S04]  /*5760*/  SHF.R.U32.HI R0, RZ, 0x18, R7 ;  /* 0x00000018ff007819 */ /* 0x000fc80000011607 */
[----:B------:R-:W-:-:S07]  /*5770*/  LOP3.LUT R0, R3, 0x80, R0, 0xf8, !PT ;  /* 0x0000008003007812 */ /* 0x000fce00078ef800 */
.L_x_3968:
[----:B------:R-:W-:Y:S05]  /*5780*/  BSYNC.RECONVERGENT B0 ;  /* 0x0000000000007941 */ /* 0x000fea0003800200 */
.L_x_3967:
[----:B------:R0:W-:Y:S01]  /*5790*/  STG.E.U8 desc[UR36][R8.64], R0 ;  /* 0x0000000008007986 */ /* 0x0001e2000c101124 */
[----:B------:R-:W-:Y:S01]  /*57a0*/  IMAD.MOV.U32 R33, RZ, RZ, R35 ;  /* 0x000000ffff217224 */ /* 0x000fe200078e0023 */
[----:B------:R-:W-:Y:S06]  /*57b0*/  BRA `(.L_x_3943) ;  /* 0x0000000400407947 */ /* 0x000fec0003800000 */
.L_x_3965:
        /* <DEDUP_REMOVED lines=17> */
.L_x_3973:
[----:B------:R-:W-:-:S04]  /*58d0*/  SHF.R.U32.HI R0, RZ, 0x15, R7 ;  /* 0x00000015ff007819 */ /* 0x000fc80000011607 */
[----:B------:R-:W-:-:S04]  /*58e0*/  LOP3.LUT R0, R0, 0x1, RZ, 0xc0, !PT ;  /* 0x0000000100007812 */ /* 0x000fc800078ec0ff */
[----:B------:R-:W-:-:S04]  /*58f0*/  IADD3 R0, PT, PT, R7, 0x88fffff, R0 ;  /* 0x088fffff07007810 */ /* 0x000fc80007ffe000 */
[----:B------:R-:W-:-:S04]  /*5900*/  SHF.R.U32.HI R0, RZ, 0x15, R0 ;  /* 0x00000015ff007819 */ /* 0x000fc80000011600 */
[----:B------:R-:W-:-:S07]  /*5910*/  LOP3.LUT R3, R0, 0xff, RZ, 0xc0, !PT ;  /* 0x000000ff00037812 */ /* 0x000fce00078ec0ff */
.L_x_3974:
[----:B------:R-:W-:-:S04]  /*5920*/  SHF.R.U32.HI R0, RZ, 0x18, R7 ;  /* 0x00000018ff007819 */ /* 0x000fc80000011607 */
[----:B------:R-:W-:-:S07]  /*5930*/  LOP3.LUT R0, R3, 0x80, R0, 0xf8, !PT ;  /* 0x0000008003007812 */ /* 0x000fce00078ef800 */
.L_x_3972:
[----:B------:R-:W-:Y:S05]  /*5940*/  BSYNC.RECONVERGENT B0 ;  /* 0x0000000000007941 */ /* 0x000fea0003800200 */
.L_x_3971:
[----:B------:R0:W-:Y:S01]  /*5950*/  STG.E.U8 desc[UR36][R8.64], R0 ;  /* 0x0000000008007986 */ /* 0x0001e2000c101124 */
[----:B------:R-:W-:Y:S01]  /*5960*/  IMAD.MOV.U32 R33, RZ, RZ, R35 ;  /* 0x000000ffff217224 */ /* 0x000fe200078e0023 */
[----:B------:R-:W-:Y:S06]  /*5970*/  BRA `(.L_x_3943) ;  /* 0x0000000000d07947 */ /* 0x000fec0003800000 */
.L_x_3964:
[----:B------:R-:W-:-:S13]  /*5980*/  ISETP.NE.AND P0, PT, R0, 0x1c, PT ;  /* 0x0000001c0000780c */ /* 0x000fda0003f05270 */
[----:B------:R-:W-:Y:S05]  /*5990*/  @!P0 BRA `(.L_x_3975) ;  /* 0x0000000000bc8947 */ /* 0x000fea0003800000 */
[----:B------:R-:W-:-:S13]  /*59a0*/  ISETP.NE.AND P0, PT, R0, 0x1d, PT ;  /* 0x0000001d0000780c */ /* 0x000fda0003f05270 */
[----:B------:R-:W-:Y:S05]  /*59b0*/  @!P0 BRA `(.L_x_3976) ;  /* 0x0000000000a48947 */ /* 0x000fea0003800000 */
[----:B------:R-:W-:-:S13]  /*59c0*/  ISETP.NE.AND P0, PT, R0, 0x2c, PT ;  /* 0x0000002c0000780c */ /* 0x000fda0003f05270 */
[----:B------:R-:W-:Y:S05]  /*59d0*/  @!P0 BRA `(.L_x_3977) ;  /* 0x0000000000488947 */ /* 0x000fea0003800000 */
.L_x_3948:
        /* <DEDUP_REMOVED lines=16> */
.L_x_3978:
[----:B------:R-:W-:Y:S01]  /*5ae0*/  IMAD.MOV.U32 R33, RZ, RZ, R35 ;  /* 0x000000ffff217224 */ /* 0x000fe200078e0023 */
[----:B------:R-:W-:Y:S06]  /*5af0*/  BRA `(.L_x_3943) ;  /* 0x0000000000707947 */ /* 0x000fec0003800000 */
.L_x_3977:
        /* <DEDUP_REMOVED lines=21> */
.L_x_3976:
[----:B------:R-:W0:Y:S01]  /*5c50*/  F2I.U64.F64.TRUNC R4, R4 ;  /* 0x0000000400047311 */ /* 0x000e22000030d800 */
[----:B------:R-:W-:Y:S01]  /*5c60*/  IMAD.MOV.U32 R33, RZ, RZ, R35 ;  /* 0x000000ffff217224 */ /* 0x000fe200078e0023 */
[----:B0-----:R0:W-:Y:S01]  /*5c70*/  STG.E.64 desc[UR36][R8.64], R4 ;  /* 0x0000000408007986 */ /* 0x0011e2000c101b24 */
[----:B------:R-:W-:Y:S05]  /*5c80*/  BRA `(.L_x_3943) ;  /* 0x00000000000c7947 */ /* 0x000fea0003800000 */
.L_x_3975:
[----:B------:R-:W0:Y:S01]  /*5c90*/  F2I.U32.F64.TRUNC R5, R4 ;  /* 0x0000000400057311 */ /* 0x000e22000030d000 */
[----:B------:R-:W-:Y:S01]  /*5ca0*/  IMAD.MOV.U32 R33, RZ, RZ, R35 ;  /* 0x000000ffff217224 */ /* 0x000fe200078e0023 */
[----:B0-----:R0:W-:Y:S06]  /*5cb0*/  STG.E desc[UR36][R8.64], R5 ;  /* 0x0000000508007986 */ /* 0x0011ec000c101924 */
.L_x_3943:
[----:B------:R-:W-:Y:S05]  /*5cc0*/  BSYNC.RECONVERGENT B6 ;  /* 0x0000000000067941 */ /* 0x000fea0003800200 */
.L_x_3942:
[----:B------:R-:W-:Y:S01]  /*5cd0*/  ISETP.GE.AND P0, PT, R33, R32, PT ;  /* 0x000000202100720c */ /* 0x000fe20003f06270 */
[----:B------:R-:W-:-:S12]  /*5ce0*/  BSSY.RECONVERGENT B6, `(.L_x_3979) ;  /* 0x0000230000067945 */ /* 0x000fd80003800200 */
[----:B------:R-:W-:Y:S05]  /*5cf0*/  @P0 BRA `(.L_x_3980) ;  /* 0x0000002000b80947 */ /* 0x000fea0003800000 */
[----:B------:R-:W4:Y:S01]  /*5d00*/  LDCU UR4, c[0x0][0x3c8] ;  /* 0x00007900ff0477ac */ /* 0x000f220008000800 */
[----:B0123--:R-:W0:Y:S01]  /*5d10*/  LDC.64 R4, c[0x0][0x3a8] ;  /* 0x0000ea00ff047b82 */ /* 0x00fe220000000a00 */
[----:B------:R-:W-:Y:S01]  /*5d20*/  IMAD R0, R2, 0x200, R33 ;  /* 0x0000020002007824 */ /* 0x000fe200078e0221 */
[----:B------:R-:W-:-:S03]  /*5d30*/  PRMT R6, R22, 0x9910, RZ ;  /* 0x0000991016067816 */ /* 0x000fc600000000ff */
[----:B----4-:R-:W-:Y:S02]  /*5d40*/  IMAD R3, R0, UR4, RZ ;  /* 0x0000000400037c24 */ /* 0x010fe4000f8e02ff */
        /* <DEDUP_REMOVED lines=16> */
.L_x_3984:
[----:B------:R-:W0:Y:S02]  /*5e50*/  F2I.S64.F64.TRUNC R28, R28 ;  /* 0x0000001c001c7311 */ /* 0x000e24000030d900 */
[----:B0-----:R-:W-:-:S05]  /*5e60*/  IMAD.MOV.U32 R3, RZ, RZ, R28 ;  /* 0x000000ffff037224 */ /* 0x001fca00078e001c */
[----:B------:R0:W-:Y:S01]  /*5e70*/  STG.E.U8 desc[UR36][R4.64], R3 ;  /* 0x0000000304007986 */ /* 0x0001e2000c101124 */
[----:B------:R-:W-:Y:S05]  /*5e80*/  BRA `(.L_x_3986) ;  /* 0x0000000c00f07947 */ /* 0x000fea0003800000 */
.L_x_3983:
        /* <DEDUP_REMOVED lines=9> */
.L_x_3988:
[----:B------:R-:W0:Y:S02]  /*5f20*/  F2I.F64.TRUNC R29, R28 ;  /* 0x0000001c001d7311 */ /* 0x000e24000030d100 */
[----:B0-----:R3:W-:Y:S01]  /*5f30*/  STG.E desc[UR36][R4.64], R29 ;  /* 0x0000001d04007986 */ /* 0x0017e2000c101924 */
[----:B------:R-:W-:Y:S05]  /*5f40*/  BRA `(.L_x_3986) ;  /* 0x0000000c00c07947 */ /* 0x000fea0003800000 */
.L_x_3987:
[----:B------:R-:W0:Y:S02]  /*5f50*/  F2I.F64.TRUNC R29, R28 ;  /* 0x0000001c001d7311 */ /* 0x000e24000030d100 */
[----:B0-----:R2:W-:Y:S01]  /*5f60*/  STG.E.U16 desc[UR36][R4.64], R29 ;  /* 0x0000001d04007986 */ /* 0x0015e2000c101524 */
[----:B------:R-:W-:Y:S05]  /*5f70*/  BRA `(.L_x_3986) ;  /* 0x0000000c00b47947 */ /* 0x000fea0003800000 */
.L_x_3982:
        /* <DEDUP_REMOVED lines=13> */
.L_x_3990:
        /* <DEDUP_REMOVED lines=8> */
.L_x_3989:
        /* <DEDUP_REMOVED lines=16> */
.L_x_3992:
        /* <DEDUP_REMOVED lines=11> */
.L_x_3991:
[----:B------:R0:W-:Y:S01]  /*6280*/  STG.E.64 desc[UR36][R4.64], R28 ;  /* 0x0000001c04007986 */ /* 0x0001e2000c101b24 */
[----:B------:R-:W-:Y:S05]  /*6290*/  BRA `(.L_x_3986) ;  /* 0x0000000800ec7947 */ /* 0x000fea0003800000 */
.L_x_3981:
        /* <DEDUP_REMOVED lines=13> */
.L_x_3996:
        /* <DEDUP_REMOVED lines=22> */
.L_x_3999:
[----:B------:R-:W-:-:S04]  /*64d0*/  SHF.R.U32.HI R3, RZ, 0x18, R7 ;  /* 0x00000018ff037819 */ /* 0x000fc80000011607 */
[----:B------:R-:W-:-:S07]  /*64e0*/  LOP3.LUT R0, R0, 0x80, R3, 0xf8, !PT ;  /* 0x0000008000007812 */ /* 0x000fce00078ef803 */
.L_x_3998:
[----:B------:R-:W-:Y:S05]  /*64f0*/  BSYNC.RECONVERGENT B0 ;  /* 0x0000000000007941 */ /* 0x000fea0003800200 */
.L_x_3997:
[----:B------:R0:W-:Y:S01]  /*6500*/  STG.E.U8 desc[UR36][R4.64], R0 ;  /* 0x0000000004007986 */ /* 0x0001e2000c101124 */
[----:B------:R-:W-:Y:S05]  /*6510*/  BRA `(.L_x_3986) ;  /* 0x00000008004c7947 */ /* 0x000fea0003800000 */
.L_x_3995:
        /* <DEDUP_REMOVED lines=22> */
.L_x_4002:
[----:B------:R-:W-:-:S04]  /*6680*/  SHF.R.U32.HI R3, RZ, 0x18, R7 ;  /* 0x00000018ff037819 */ /* 0x000fc80000011607 */
[----:B------:R-:W-:-:S07]  /*6690*/  LOP3.LUT R0, R0, 0x80, R3, 0xf8, !PT ;  /* 0x0000008000007812 */ /* 0x000fce00078ef803 */
.L_x_4001:
[----:B------:R-:W-:Y:S05]  /*66a0*/  BSYNC.RECONVERGENT B0 ;  /* 0x0000000000007941 */ /* 0x000fea0003800200 */
.L_x_4000:
[----:B------:R0:W-:Y:S01]  /*66b0*/  STG.E.U8 desc[UR36][R4.64], R0 ;  /* 0x0000000004007986 */ /* 0x0001e2000c101124 */
[----:B------:R-:W-:Y:S05]  /*66c0*/  BRA `(.L_x_3986) ;  /* 0x0000000400e07947 */ /* 0x000fea0003800000 */
.L_x_3994:
        /* <DEDUP_REMOVED lines=26> */
.L_x_4004:
[----:B------:R-:W0:Y:S02]  /*6870*/  F2I.U64.F64.TRUNC R28, R28 ;  /* 0x0000001c001c7311 */ /* 0x000e24000030d800 */
[----:B0-----:R0:W-:Y:S01]  /*6880*/  STG.E.64 desc[UR36][R4.64], R28 ;  /* 0x0000001c04007986 */ /* 0x0011e2000c101b24 */
[----:B------:R-:W-:Y:S05]  /*6890*/  BRA `(.L_x_3986) ;  /* 0x00000004006c7947 */ /* 0x000fea0003800000 */
.L_x_4003:
[----:B------:R-:W0:Y:S02]  /*68a0*/  F2I.U32.F64.TRUNC R29, R28 ;  /* 0x0000001c001d7311 */ /* 0x000e24000030d000 */
[----:B0-----:R0:W-:Y:S01]  /*68b0*/  STG.E desc[UR36][R4.64], R29 ;  /* 0x0000001d04007986 */ /* 0x0011e2000c101924 */
[----:B------:R-:W-:Y:S05]  /*68c0*/  BRA `(.L_x_3986) ;  /* 0x0000000400607947 */ /* 0x000fea0003800000 */
.L_x_3993:
[----:B------:R-:W-:-:S13]  /*68d0*/  ISETP.GT.AND P0, PT, R0, 0xe, PT ;  /* 0x0000000e0000780c */ /* 0x000fda0003f04270 */
[----:B------:R-:W-:Y:S05]  /*68e0*/  @P0 BRA `(.L_x_4005) ;  /* 0x00000000002c0947 */ /* 0x000fea0003800000 */
[----:B------:R-:W-:-:S13]  /*68f0*/  ISETP.NE.AND P0, PT, R0, 0xa, PT ;  /* 0x0000000a0000780c */ /* 0x000fda0003f05270 */
[----:B------:R-:W-:Y:S05]  /*6900*/  @!P0 BRA `(.L_x_4006) ;  /* 0x00000000001c8947 */ /* 0x000fea0003800000 */
[----:B------:R-:W-:-:S13]  /*6910*/  ISETP.NE.AND P0, PT, R0, 0xb, PT ;  /* 0x0000000b0000780c */ /* 0x000fda0003f05270 */
[----:B------:R-:W-:Y:S05]  /*6920*/  @P0 BRA `(.L_x_3985) ;  /* 0x0000000000340947 */ /* 0x000fea0003800000 */
[----:B------:R-:W-:-:S06]  /*6930*/  DSETP.NEU.AND P0, PT, R30, RZ, PT ;  /* 0x000000ff1e00722a */ /* 0x000fcc0003f0d000 */
[----:B------:R-:W-:-:S06]  /*6940*/  DSETP.NEU.OR P0, PT, R28, RZ, P0 ;  /* 0x000000ff1c00722a */ /* 0x000fcc000070d400 */
[----:B------:R-:W-:-:S05]  /*6950*/  SEL R3, RZ, 0x1, !P0 ;  /* 0x00000001ff037807 */ /* 0x000fca0004000000 */
[----:B------:R0:W-:Y:S01]  /*6960*/  STG.E.U8 desc[UR36][R4.64], R3 ;  /* 0x0000000304007986 */ /* 0x0001e2000c101124 */
[----:B------:R-:W-:Y:S05]  /*6970*/  BRA `(.L_x_3986) ;  /* 0x0000000400347947 */ /* 0x000fea0003800000 */
.L_x_4006:
[----:B------:R0:W-:Y:S01]  /*6980*/  STG.E.128 desc[UR36][R4.64], R28 ;  /* 0x0000001c04007986 */ /* 0x0001e2000c101d24 */
[----:B------:R-:W-:Y:S05]  /*6990*/  BRA `(.L_x_3986) ;  /* 0x00000004002c7947 */ /* 0x000fea0003800000 */
.L_x_4005:
[----:B------:R-:W-:-:S13]  /*69a0*/  ISETP.NE.AND P0, PT, R0, 0xf, PT ;  /* 0x0000000f0000780c */ /* 0x000fda0003f05270 */
[----:B------:R-:W-:Y:S05]  /*69b0*/  @!P0 BRA `(.L_x_4007) ;  /* 0x0000000400088947 */ /* 0x000fea0003800000 */
[----:B------:R-:W-:-:S13]  /*69c0*/  ISETP.NE.AND P0, PT, R0, 0x17, PT ;  /* 0x000000170000780c */ /* 0x000fda0003f05270 */
[----:B------:R-:W-:Y:S05]  /*69d0*/  @!P0 BRA `(.L_x_4008) ;  /* 0x0000000000a08947 */ /* 0x000fea0003800000 */
[----:B------:R-:W-:-:S13]  /*69e0*/  ISETP.NE.AND P0, PT, R0, 0x18, PT ;  /* 0x000000180000780c */ /* 0x000fda0003f05270 */
[----:B------:R-:W-:Y:S05]  /*69f0*/  @!P0 BRA `(.L_x_4009) ;  /* 0x0000000000448947 */ /* 0x000fea0003800000 */
.L_x_3985:
        /* <DEDUP_REMOVED lines=16> */
.L_x_4010:
[----:B------:R-:W-:Y:S05]  /*6b00*/  BRA `(.L_x_3986) ;  /* 0x0000000000d07947 */ /* 0x000fea0003800000 */
.L_x_4009:
        /* <DEDUP_REMOVED lines=17> */
.L_x_4012:
[----:B------:R-:W-:Y:S05]  /*6c20*/  BSYNC.RECONVERGENT B0 ;  /* 0x0000000000007941 */ /* 0x000fea0003800200 */
.L_x_4011:
[----:B------:R-:W-:-:S05]  /*6c30*/  LOP3.LUT R3, R0, 0x80, R3, 0xf8, !PT ;  /* 0x0000008000037812 */ /* 0x000fca00078ef803 */
[----:B------:R0:W-:Y:S01]  /*6c40*/  STG.E.U8 desc[UR36][R4.64], R3 ;  /* 0x0000000304007986 */ /* 0x0001e2000c101124 */
[----:B------:R-:W-:Y:S05]  /*6c50*/  BRA `(.L_x_3986) ;  /* 0x00000000007c7947 */ /* 0x000fea0003800000 */
.L_x_4008:
        /* <DEDUP_REMOVED lines=16> */
.L_x_4014:
[----:B------:R-:W-:Y:S01]  /*6d60*/  IMAD.MOV.U32 R0, RZ, RZ, 0x7f ;  /* 0x0000007fff007424 */ /* 0x000fe200078e00ff */
[----:B------:R-:W-:-:S04]  /*6d70*/  ISETP.GT.U32.AND P0, PT, R3, 0x7f800000, PT ;  /* 0x7f8000000300780c */ /* 0x000fc80003f04070 */
[----:B------:R-:W-:-:S09]  /*6d80*/  SEL R0, R0, 0x7c, P0 ;  /* 0x0000007c00007807 */ /* 0x000fd20000000000 */
.L_x_4015:
[----:B------:R-:W-:Y:S05]  /*6d90*/  BSYNC.RECONVERGENT B0 ;  /* 0x0000000000007941 */ /* 0x000fea0003800200 */
.L_x_4013:
[----:B------:R-:W-:-:S04]  /*6da0*/  SHF.R.U32.HI R3, RZ, 0x18, R7 ;  /* 0x00000018ff037819 */ /* 0x000fc80000011607 */
[----:B------:R-:W-:-:S05]  /*6db0*/  LOP3.LUT R3, R0, 0x80, R3, 0xf8, !PT ;  /* 0x0000008000037812 */ /* 0x000fca00078ef803 */
[----:B------:R0:W-:Y:S01]  /*6dc0*/  STG.E.U8 desc[UR36][R4.64], R3 ;  /* 0x0000000304007986 */ /* 0x0001e2000c101124 */
[----:B------:R-:W-:Y:S05]  /*6dd0*/  BRA `(.L_x_3986) ;  /* 0x00000000001c7947 */ /* 0x000fea0003800000 */
.L_x_4007:
[----:B------:R-:W-:Y:S01]  /*6de0*/  UMOV UR4, 0xf0000000 ;  /* 0xf000000000047882 */ /* 0x000fe20000000000 */
[----:B------:R-:W-:Y:S01]  /*6df0*/  UMOV UR5, 0x380fffff ;  /* 0x380fffff00057882 */ /* 0x000fe20000000000 */
[----:B------:R-:W0:Y:S01]  /*6e00*/  F2F.F32.F64 R0, R28 ;  /* 0x0000001c00007310 */ /* 0x000e220000301000 */
[----:B------:R-:W-:-:S14]  /*6e10*/  DSETP.GEU.AND P0, PT, |R28|, UR4, PT ;  /* 0x000000041c007e2a */ /* 0x000fdc000bf0e200 */
[----:B0-----:R-:W-:-:S05]  /*6e20*/  @!P0 FMUL R0, R0, 1.175494350822287508e-38 ;  /* 0x0080000000008820 */ /* 0x001fca0000400000 */
[----:B------:R-:W-:-:S05]  /*6e30*/  F2FP.BF16.F32.PACK_AB R0, RZ, R0 ;  /* 0x00000000ff00723e */ /* 0x000fca00000010ff */
[----:B------:R0:W-:Y:S02]  /*6e40*/  STG.E.U16 desc[UR36][R4.64], R0 ;  /* 0x0000000004007986 */ /* 0x0001e4000c101524 */
.L_x_3986:
        /* <DEDUP_REMOVED lines=24> */
.L_x_4019:
[----:B------:R-:W0:Y:S02]  /*6fd0*/  F2I.S64.F64.TRUNC R24, R24 ;  /* 0x0000001800187311 */ /* 0x000e24000030d900 */
[----:B0-----:R-:W-:-:S05]  /*6fe0*/  IMAD.MOV.U32 R3, RZ, RZ, R24 ;  /* 0x000000ffff037224 */ /* 0x001fca00078e0018 */
[----:B------:R0:W-:Y:S01]  /*6ff0*/  STG.E.U8 desc[UR36][R4.64], R3 ;  /* 0x0000000304007986 */ /* 0x0001e2000c101124 */
[----:B------:R-:W-:Y:S05]  /*7000*/  BRA `(.L_x_4021) ;  /* 0x0000000c00f07947 */ /* 0x000fea0003800000 */
.L_x_4018:
        /* <DEDUP_REMOVED lines=9> */
.L_x_4023:
[----:B------:R-:W0:Y:S02]  /*70a0*/  F2I.F64.TRUNC R25, R24 ;  /* 0x0000001800197311 */ /* 0x000e24000030d100 */
[----:B0-----:R0:W-:Y:S01]  /*70b0*/  STG.E desc[UR36][R4.64], R25 ;  /* 0x0000001904007986 */ /* 0x0011e2000c101924 */
[----:B------:R-:W-:Y:S05]  /*70c0*/  BRA `(.L_x_4021) ;  /* 0x0000000c00c07947 */ /* 0x000fea0003800000 */
.L_x_4022:
[----:B------:R-:W0:Y:S02]  /*70d0*/  F2I.F64.TRUNC R25, R24 ;  /* 0x0000001800197311 */ /* 0x000e24000030d100 */
[----:B0-----:R0:W-:Y:S01]  /*70e0*/  STG.E.U16 desc[UR36][R4.64], R25 ;  /* 0x0000001904007986 */ /* 0x0011e2000c101524 */
[----:B------:R-:W-:Y:S05]  /*70f0*/  BRA `(.L_x_4021) ;  /* 0x0000000c00b47947 */ /* 0x000fea0003800000 */
.L_x_4017:
        /* <DEDUP_REMOVED lines=13> */
.L_x_4025:
        /* <DEDUP_REMOVED lines=8> */
.L_x_4024:
        /* <DEDUP_REMOVED lines=16> */
.L_x_4027:
        /* <DEDUP_REMOVED lines=11> */
.L_x_4026:
[----:B------:R0:W-:Y:S01]  /*7400*/  STG.E.64 desc[UR36][R4.64], R24 ;  /* 0x0000001804007986 */ /* 0x0001e2000c101b24 */
[----:B------:R-:W-:Y:S05]  /*7410*/  BRA `(.L_x_4021) ;  /* 0x0000000800ec7947 */ /* 0x000fea0003800000 */
.L_x_4016:
        /* <DEDUP_REMOVED lines=13> */
.L_x_4031:
        /* <DEDUP_REMOVED lines=22> */
.L_x_4034:
[----:B------:R-:W-:-:S04]  /*7650*/  SHF.R.U32.HI R3, RZ, 0x18, R7 ;  /* 0x00000018ff037819 */ /* 0x000fc80000011607 */
[----:B------:R-:W-:-:S07]  /*7660*/  LOP3.LUT R0, R0, 0x80, R3, 0xf8, !PT ;  /* 0x0000008000007812 */ /* 0x000fce00078ef803 */
.L_x_4033:
[----:B------:R-:W-:Y:S05]  /*7670*/  BSYNC.RECONVERGENT B0 ;  /* 0x0000000000007941 */ /* 0x000fea0003800200 */
.L_x_4032:
[----:B------:R0:W-:Y:S01]  /*7680*/  STG.E.U8 desc[UR36][R4.64], R0 ;  /* 0x0000000004007986 */ /* 0x0001e2000c101124 */
[----:B------:R-:W-:Y:S05]  /*7690*/  BRA `(.L_x_4021) ;  /* 0x00000008004c7947 */ /* 0x000fea0003800000 */
.L_x_4030:
        /* <DEDUP_REMOVED lines=22> */
.L_x_4037:
[----:B------:R-:W-:-:S04]  /*7800*/  SHF.R.U32.HI R3, RZ, 0x18, R7 ;  /* 0x00000018ff037819 */ /* 0x000fc80000011607 */
[----:B------:R-:W-:-:S07]  /*7810*/  LOP3.LUT R0, R0, 0x80, R3, 0xf8, !PT ;  /* 0x0000008000007812 */ /* 0x000fce00078ef803 */
.L_x_4036:
[----:B------:R-:W-:Y:S05]  /*7820*/  BSYNC.RECONVERGENT B0 ;  /* 0x0000000000007941 */ /* 0x000fea0003800200 */
.L_x_4035:
[----:B------:R0:W-:Y:S01]  /*7830*/  STG.E.U8 desc[UR36][R4.64], R0 ;  /* 0x0000000004007986 */ /* 0x0001e2000c101124 */
[----:B------:R-:W-:Y:S05]  /*7840*/  BRA `(.L_x_4021) ;  /* 0x0000000400e07947 */ /* 0x000fea0003800000 */
.L_x_4029:
        /* <DEDUP_REMOVED lines=26> */
.L_x_4039:
[----:B------:R-:W0:Y:S02]  /*79f0*/  F2I.U64.F64.TRUNC R24, R24 ;  /* 0x0000001800187311 */ /* 0x000e24000030d800 */
[----:B0-----:R0:W-:Y:S01]  /*7a00*/  STG.E.64 desc[UR36][R4.64], R24 ;  /* 0x0000001804007986 */ /* 0x0011e2000c101b24 */
[----:B------:R-:W-:Y:S05]  /*7a10*/  BRA `(.L_x_4021) ;  /* 0x00000004006c7947 */ /* 0x000fea0003800000 */
.L_x_4038:
[----:B------:R-:W0:Y:S02]  /*7a20*/  F2I.U32.F64.TRUNC R25, R24 ;  /* 0x0000001800197311 */ /* 0x000e24000030d000 */
[----:B0-----:R0:W-:Y:S01]  /*7a30*/  STG.E desc[UR36][R4.64], R25 ;  /* 0x0000001904007986 */ /* 0x0011e2000c101924 */
[----:B------:R-:W-:Y:S05]  /*7a40*/  BRA `(.L_x_4021) ;  /* 0x0000000400607947 */ /* 0x000fea0003800000 */
.L_x_4028:
        /* <DEDUP_REMOVED lines=11> */
.L_x_4041:
[----:B------:R0:W-:Y:S01]  /*7b00*/  STG.E.128 desc[UR36][R4.64], R24 ;  /* 0x0000001804007986 */ /* 0x0001e2000c101d24 */
[----:B------:R-:W-:Y:S05]  /*7b10*/  BRA `(.L_x_4021) ;  /* 0x00000004002c7947 */ /* 0x000fea0003800000 */
.L_x_4040:
[----:B------:R-:W-:-:S13]  /*7b20*/  ISETP.NE.AND P0, PT, R0, 0xf, PT ;  /* 0x0000000f0000780c */ /* 0x000fda0003f05270 */
[----:B------:R-:W-:Y:S05]  /*7b30*/  @!P0 BRA `(.L_x_4042) ;  /* 0x0000000400088947 */ /* 0x000fea0003800000 */
[----:B------:R-:W-:-:S13]  /*7b40*/  ISETP.NE.AND P0, PT, R0, 0x17, PT ;  /* 0x000000170000780c */ /* 0x000fda0003f05270 */
[----:B------:R-:W-:Y:S05]  /*7b50*/  @!P0 BRA `(.L_x_4043) ;  /* 0x0000000000a08947 */ /* 0x000fea0003800000 */
[----:B------:R-:W-:-:S13]  /*7b60*/  ISETP.NE.AND P0, PT, R0, 0x18, PT ;  /* 0x000000180000780c */ /* 0x000fda0003f05270 */
[----:B------:R-:W-:Y:S05]  /*7b70*/  @!P0 BRA `(.L_x_4044) ;  /* 0x0000000000448947 */ /* 0x000fea0003800000 */
.L_x_4020:
        /* <DEDUP_REMOVED lines=16> */
.L_x_4045:
[----:B------:R-:W-:Y:S05]  /*7c80*/  BRA `(.L_x_4021) ;  /* 0x0000000000d07947 */ /* 0x000fea0003800000 */
.L_x_4044:
        /* <DEDUP_REMOVED lines=17> */
.L_x_4047:
[----:B------:R-:W-:Y:S05]  /*7da0*/  BSYNC.RECONVERGENT B0 ;  /* 0x0000000000007941 */ /* 0x000fea0003800200 */
.L_x_4046:
[----:B------:R-:W-:-:S05]  /*7db0*/  LOP3.LUT R3, R0, 0x80, R3, 0xf8, !PT ;  /* 0x0000008000037812 */ /* 0x000fca00078ef803 */
[----:B------:R3:W-:Y:S01]  /*7dc0*/  STG.E.U8 desc[UR36][R4.64], R3 ;  /* 0x0000000304007986 */ /* 0x0007e2000c101124 */
[----:B------:R-:W-:Y:S05]  /*7dd0*/  BRA `(.L_x_4021) ;  /* 0x00000000007c7947 */ /* 0x000fea0003800000 */
.L_x_4043:
        /* <DEDUP_REMOVED lines=16> */
.L_x_4049:
[----:B------:R-:W-:Y:S01]  /*7ee0*/  IMAD.MOV.U32 R0, RZ, RZ, 0x7f ;  /* 0x0000007fff007424 */ /* 0x000fe200078e00ff */
[----:B------:R-:W-:-:S04]  /*7ef0*/  ISETP.GT.U32.AND P0, PT, R3, 0x7f800000, PT ;  /* 0x7f8000000300780c */ /* 0x000fc80003f04070 */
[----:B------:R-:W-:-:S09]  /*7f00*/  SEL R0, R0, 0x7c, P0 ;  /* 0x0000007c00007807 */ /* 0x000fd20000000000 */
.L_x_4050:
[----:B------:R-:W-:Y:S05]  /*7f10*/  BSYNC.RECONVERGENT B0 ;  /* 0x0000000000007941 */ /* 0x000fea0003800200 */
.L_x_4048:
[----:B------:R-:W-:-:S04]  /*7f20*/  SHF.R.U32.HI R3, RZ, 0x18, R7 ;  /* 0x00000018ff037819 */ /* 0x000fc80000011607 */
[----:B------:R-:W-:-:S05]  /*7f30*/  LOP3.LUT R3, R0, 0x80, R3, 0xf8, !PT ;  /* 0x0000008000037812 */ /* 0x000fca00078ef803 */
[----:B------:R2:W-:Y:S01]  /*7f40*/  STG.E.U8 desc[UR36][R4.64], R3 ;  /* 0x0000000304007986 */ /* 0x0005e2000c101124 */
[----:B------:R-:W-:Y:S05]  /*7f50*/  BRA `(.L_x_4021) ;  /* 0x00000000001c7947 */ /* 0x000fea0003800000 */
.L_x_4042:
[----:B------:R-:W-:Y:S01]  /*7f60*/  UMOV UR4, 0xf0000000 ;  /* 0xf000000000047882 */ /* 0x000fe20000000000 */
[----:B------:R-:W-:Y:S01]  /*7f70*/  UMOV UR5, 0x380fffff ;  /* 0x380fffff00057882 */ /* 0x000fe20000000000 */
[----:B------:R-:W0:Y:S01]  /*7f80*/  F2F.F32.F64 R0, R24 ;  /* 0x0000001800007310 */ /* 0x000e220000301000 */
[----:B------:R-:W-:-:S14]  /*7f90*/  DSETP.GEU.AND P0, PT, |R24|, UR4, PT ;  /* 0x0000000418007e2a */ /* 0x000fdc000bf0e200 */
[----:B0-----:R-:W-:-:S05]  /*7fa0*/  @!P0 FMUL R0, R0, 1.175494350822287508e-38 ;  /* 0x0080000000008820 */ /* 0x001fca0000400000 */
[----:B------:R-:W-:-:S05]  /*7fb0*/  F2FP.BF16.F32.PACK_AB R0, RZ, R0 ;  /* 0x00000000ff00723e */ /* 0x000fca00000010ff */
[----:B------:R4:W-:Y:S02]  /*7fc0*/  STG.E.U16 desc[UR36][R4.64], R0 ;  /* 0x0000000004007986 */ /* 0x0009e4000c101524 */
.L_x_4021:
[----:B------:R-:W-:-:S07]  /*7fd0*/  VIADD R33, R33, 0x80 ;  /* 0x0000008021217836 */ /* 0x000fce0000000000 */
.L_x_3980:
[----:B------:R-:W-:Y:S05]  /*7fe0*/  BSYNC.RECONVERGENT B6 ;  /* 0x0000000000067941 */ /* 0x000fea0003800200 */
.L_x_3979:
        /* <DEDUP_REMOVED lines=20> */
[----:B0-----:R-:W-:Y:S01]  /*8130*/  STG.E.U8 desc[UR36][R2.64], R17 ;  /* 0x0000001102007986 */ /* 0x001fe2000c101124 */
[----:B------:R-:W-:Y:S05]  /*8140*/  EXIT ;  /* 0x000000000000794d */ /* 0x000fea0003800000 */
.L_x_4054:
[----:B------:R-:W0:Y:S02]  /*8150*/  F2I.S64.F64.TRUNC R16, R16 ;  /* 0x0000001000107311 */ /* 0x000e24000030d900 */
[----:B0-----:R-:W-:-:S05]  /*8160*/  IMAD.MOV.U32 R5, RZ, RZ, R16 ;  /* 0x000000ffff057224 */ /* 0x001fca00078e0010 */
[----:B------:R-:W-:Y:S01]  /*8170*/  STG.E.U8 desc[UR36][R2.64], R5 ;  /* 0x0000000502007986 */ /* 0x000fe2000c101124 */
[----:B------:R-:W-:Y:S05]  /*8180*/  EXIT ;  /* 0x000000000000794d */ /* 0x000fea0003800000 */
.L_x_4053:
[----:B------:R-:W-:-:S13]  /*8190*/  ISETP.NE.AND P0, PT, R0, 0x2, PT ;  /* 0x000000020000780c */ /* 0x000fda0003f05270 */
[----:B------:R-:W-:Y:S05]  /*81a0*/  @!P0 BRA `(.L_x_4056) ;  /* 0x0000000000288947 */ /* 0x000fea0003800000 */
[----:B------:R-:W-:-:S13]  /*81b0*/  ISETP.NE.AND P0, PT, R0, 0x3, PT ;  /* 0x000000030000780c */ /* 0x000fda0003f05270 */
[----:B------:R-:W-:Y:S05]  /*81c0*/  @!P0 BRA `(.L_x_4057) ;  /* 0x0000000000148947 */ /* 0x000fea0003800000 */
[----:B------:R-:W-:-:S13]  /*81d0*/  ISETP.NE.AND P0, PT, R0, 0x4, PT ;  /* 0x000000040000780c */ /* 0x000fda0003f05270 */
[----:B------:R-:W-:Y:S05]  /*81e0*/  @P0 BRA `(.L_x_4055) ;  /* 0x0000000800c40947 */ /* 0x000fea0003800000 */
[----:B------:R-:W0:Y:S02]  /*81f0*/  F2I.S64.F64.TRUNC R16, R16 ;  /* 0x0000001000107311 */ /* 0x000e24000030d900 */
[----:B0-----:R-:W-:Y:S01]  /*8200*/  STG.E.64 desc[UR36][R2.64], R16 ;  /* 0x0000001002007986 */ /* 0x001fe2000c101b24 */
[----:B------:R-:W-:Y:S05]  /*8210*/  EXIT ;  /* 0x000000000000794d */ /* 0x000fea0003800000 */
.L_x_4057:
[----:B------:R-:W0:Y:S02]  /*8220*/  F2I.F64.TRUNC R17, R16 ;  /* 0x0000001000117311 */ /* 0x000e24000030d100 */
[----:B0-----:R-:W-:Y:S01]  /*8230*/  STG.E desc[UR36][R2.64], R17 ;  /* 0x0000001102007986 */ /* 0x001fe2000c101924 */
[----:B------:R-:W-:Y:S05]  /*8240*/  EXIT ;  /* 0x000000000000794d */ /* 0x000fea0003800000 */
.L_x_4056:
[----:B------:R-:W0:Y:S02]  /*8250*/  F2I.F64.TRUNC R17, R16 ;  /* 0x0000001000117311 */ /* 0x000e24000030d100 */
[----:B0-----:R-:W-:Y:S01]  /*8260*/  STG.E.U16 desc[UR36][R2.64], R17 ;  /* 0x0000001102007986 */ /* 0x001fe2000c101524 */
[----:B------:R-:W-:Y:S05]  /*8270*/  EXIT ;  /* 0x000000000000794d */ /* 0x000fea0003800000 */
.L_x_4052:
        /* <DEDUP_REMOVED lines=11> */
[----:B------:R-:W-:Y:S01]  /*8330*/  STG.E desc[UR36][R2.64], R5 ;  /* 0x0000000502007986 */ /* 0x000fe2000c101924 */
[----:B------:R-:W-:Y:S05]  /*8340*/  EXIT ;  /* 0x000000000000794d */ /* 0x000fea0003800000 */
.L_x_4059:
        /* <DEDUP_REMOVED lines=8> */
.L_x_4058:
        /* <DEDUP_REMOVED lines=16> */
.L_x_4061:
        /* <DEDUP_REMOVED lines=11> */
.L_x_4060:
[----:B------:R-:W-:Y:S01]  /*8580*/  STG.E.64 desc[UR36][R2.64], R16 ;  /* 0x0000001002007986 */ /* 0x000fe2000c101b24 */
[----:B------:R-:W-:Y:S05]  /*8590*/  EXIT ;  /* 0x000000000000794d */ /* 0x000fea0003800000 */
.L_x_4051:
        /* <DEDUP_REMOVED lines=11> */
[----:B0-----:R-:W-:Y:S01]  /*8650*/  STG.E.U16 desc[UR36][R2.64], R17 ;  /* 0x0000001102007986 */ /* 0x001fe2000c101524 */
[----:B------:R-:W-:Y:S05]  /*8660*/  EXIT ;  /* 0x000000000000794d */ /* 0x000fea0003800000 */
.L_x_4065:
        /* <DEDUP_REMOVED lines=22> */
.L_x_4068:
[----:B------:R-:W-:-:S04]  /*87d0*/  SHF.R.U32.HI R5, RZ, 0x18, R5 ;  /* 0x00000018ff057819 */ /* 0x000fc80000011605 */
[----:B------:R-:W-:-:S07]  /*87e0*/  LOP3.LUT R0, R0, 0x80, R5, 0xf8, !PT ;  /* 0x0000008000007812 */ /* 0x000fce00078ef805 */
.L_x_4067:
[----:B------:R-:W-:Y:S05]  /*87f0*/  BSYNC.RECONVERGENT B0 ;  /* 0x0000000000007941 */ /* 0x000fea0003800200 */
.L_x_4066:
[----:B------:R-:W-:Y:S01]  /*8800*/  STG.E.U8 desc[UR36][R2.64], R0 ;  /* 0x0000000002007986 */ /* 0x000fe2000c101124 */
[----:B------:R-:W-:Y:S05]  /*8810*/  EXIT ;  /* 0x000000000000794d */ /* 0x000fea0003800000 */
.L_x_4064:
        /* <DEDUP_REMOVED lines=22> */
.L_x_4071:
[----:B------:R-:W-:-:S04]  /*8980*/  SHF.R.U32.HI R5, RZ, 0x18, R5 ;  /* 0x00000018ff057819 */ /* 0x000fc80000011605 */
[----:B------:R-:W-:-:S07]  /*8990*/  LOP3.LUT R0, R0, 0x80, R5, 0xf8, !PT ;  /* 0x0000008000007812 */ /* 0x000fce00078ef805 */
.L_x_4070:
[----:B------:R-:W-:Y:S05]  /*89a0*/  BSYNC.RECONVERGENT B0 ;  /* 0x0000000000007941 */ /* 0x000fea0003800200 */
.L_x_4069:
[----:B------:R-:W-:Y:S01]  /*89b0*/  STG.E.U8 desc[UR36][R2.64], R0 ;  /* 0x0000000002007986 */ /* 0x000fe2000c101124 */
[----:B------:R-:W-:Y:S05]  /*89c0*/  EXIT ;  /* 0x000000000000794d */ /* 0x000fea0003800000 */
.L_x_4063:
        /* <DEDUP_REMOVED lines=26> */
.L_x_4073:
[----:B------:R-:W0:Y:S02]  /*8b70*/  F2I.U64.F64.TRUNC R16, R16 ;  /* 0x0000001000107311 */ /* 0x000e24000030d800 */
[----:B0-----:R-:W-:Y:S01]  /*8b80*/  STG.E.64 desc[UR36][R2.64], R16 ;  /* 0x0000001002007986 */ /* 0x001fe2000c101b24 */
[----:B------:R-:W-:Y:S05]  /*8b90*/  EXIT ;  /* 0x000000000000794d */ /* 0x000fea0003800000 */
.L_x_4072:
[----:B------:R-:W0:Y:S02]  /*8ba0*/  F2I.U32.F64.TRUNC R17, R16 ;  /* 0x0000001000117311 */ /* 0x000e24000030d000 */
[----:B0-----:R-:W-:Y:S01]  /*8bb0*/  STG.E desc[UR36][R2.64], R17 ;  /* 0x0000001102007986 */ /* 0x001fe2000c101924 */
[----:B------:R-:W-:Y:S05]  /*8bc0*/  EXIT ;  /* 0x000000000000794d */ /* 0x000fea0003800000 */
.L_x_4062:
        /* <DEDUP_REMOVED lines=9> */
[----:B------:R-:W-:Y:S01]  /*8c60*/  STG.E.U8 desc[UR36][R2.64], R5 ;  /* 0x0000000502007986 */ /* 0x000fe2000c101124 */
[----:B------:R-:W-:Y:S05]  /*8c70*/  EXIT ;  /* 0x000000000000794d */ /* 0x000fea0003800000 */
.L_x_4075:
[----:B------:R-:W-:Y:S01]  /*8c80*/  STG.E.128 desc[UR36][R2.64], R16 ;  /* 0x0000001002007986 */ /* 0x000fe2000c101d24 */
[----:B------:R-:W-:Y:S05]  /*8c90*/  EXIT ;  /* 0x000000000000794d */ /* 0x000fea0003800000 */
.L_x_4074:
[----:B------:R-:W-:-:S13]  /*8ca0*/  ISETP.NE.AND P0, PT, R0, 0xf, PT ;  /* 0x0000000f0000780c */ /* 0x000fda0003f05270 */
[----:B------:R-:W-:Y:S05]  /*8cb0*/  @!P0 BRA `(.L_x_4076) ;  /* 0x0000000400088947 */ /* 0x000fea0003800000 */
[----:B------:R-:W-:-:S13]  /*8cc0*/  ISETP.NE.AND P0, PT, R0, 0x17, PT ;  /* 0x000000170000780c */ /* 0x000fda0003f05270 */
[----:B------:R-:W-:Y:S05]  /*8cd0*/  @!P0 BRA `(.L_x_4077) ;  /* 0x0000000000a08947 */ /* 0x000fea0003800000 */
[----:B------:R-:W-:-:S13]  /*8ce0*/  ISETP.NE.AND P0, PT, R0, 0x18, PT ;  /* 0x000000180000780c */ /* 0x000fda0003f05270 */
[----:B------:R-:W-:Y:S05]  /*8cf0*/  @!P0 BRA `(.L_x_4078) ;  /* 0x0000000000448947 */ /* 0x000fea0003800000 */
.L_x_4055:
        /* <DEDUP_REMOVED lines=16> */
.L_x_4079:
[----:B------:R-:W-:Y:S05]  /*8e00*/  EXIT ;  /* 0x000000000000794d */ /* 0x000fea0003800000 */
.L_x_4078:
        /* <DEDUP_REMOVED lines=17> */
.L_x_4081:
[----:B------:R-:W-:Y:S05]  /*8f20*/  BSYNC.RECONVERGENT B0 ;  /* 0x0000000000007941 */ /* 0x000fea0003800200 */
.L_x_4080:
[----:B------:R-:W-:-:S05]  /*8f30*/  LOP3.LUT R5, R0, 0x80, R5, 0xf8, !PT ;  /* 0x0000008000057812 */ /* 0x000fca00078ef805 */
[----:B------:R-:W-:Y:S01]  /*8f40*/  STG.E.U8 desc[UR36][R2.64], R5 ;  /* 0x0000000502007986 */ /* 0x000fe2000c101124 */
[----:B------:R-:W-:Y:S05]  /*8f50*/  EXIT ;  /* 0x000000000000794d */ /* 0x000fea0003800000 */
.L_x_4077:
        /* <DEDUP_REMOVED lines=16> */
.L_x_4083:
[----:B------:R-:W-:Y:S01]  /*9060*/  IMAD.MOV.U32 R0, RZ, RZ, 0x7f ;  /* 0x0000007fff007424 */ /* 0x000fe200078e00ff */
[----:B------:R-:W-:-:S04]  /*9070*/  ISETP.GT.U32.AND P0, PT, R4, 0x7f800000, PT ;  /* 0x7f8000000400780c */ /* 0x000fc80003f04070 */
[----:B------:R-:W-:-:S09]  /*9080*/  SEL R0, R0, 0x7c, P0 ;  /* 0x0000007c00007807 */ /* 0x000fd20000000000 */
.L_x_4084:
[----:B------:R-:W-:Y:S05]  /*9090*/  BSYNC.RECONVERGENT B0 ;  /* 0x0000000000007941 */ /* 0x000fea0003800200 */
.L_x_4082:
[----:B------:R-:W-:-:S04]  /*90a0*/  SHF.R.U32.HI R5, RZ, 0x18, R5 ;  /* 0x00000018ff057819 */ /* 0x000fc80000011605 */
[----:B------:R-:W-:-:S05]  /*90b0*/  LOP3.LUT R5, R0, 0x80, R5, 0xf8, !PT ;  /* 0x0000008000057812 */ /* 0x000fca00078ef805 */
[----:B------:R-:W-:Y:S01]  /*90c0*/  STG.E.U8 desc[UR36][R2.64], R5 ;  /* 0x0000000502007986 */ /* 0x000fe2000c101124 */
[----:B------:R-:W-:Y:S05]  /*90d0*/  EXIT ;  /* 0x000000000000794d */ /* 0x000fea0003800000 */
.L_x_4076:
        /* <DEDUP_REMOVED lines=8> */
.L_x_4085:
        /* <DEDUP_REMOVED lines=10> */
.L_x_37000:


//--------------------- .text._ZN2at6native18elementwise_kernelILi128ELi2EZNS0_22gpu_kernel_impl_nocastIZZZNS0_22nan_to_num_kernel_cudaERNS_18TensorIteratorBaseESt8optionalIdES6_S6_ENKUlvE_clEvENKUlvE_clEvEUlN3c107complexIdEEE_EEvS4_RKT_EUliE_EEviT1_ --------------------------
	.section	.text._ZN2at6native18elementwise_kernelILi128ELi2EZNS0_22gpu_kernel_impl_nocastIZZZNS0_22nan_to_num_kernel_cudaERNS_18TensorIteratorBaseESt8optionalIdES6_S6_ENKUlvE_clEvENKUlvE_clEvEUlN3c107complexIdEEE_EEvS4_RKT_EUliE_EEviT1_,"ax",@progbits
	.align	128
        .global         _ZN2at6native18elementwise_kernelILi128ELi2EZNS0_22gpu_kernel_impl_nocastIZZZNS0_22nan_to_num_kernel_cudaERNS_18TensorIteratorBaseESt8optionalIdES6_S6_ENKUlvE_clEvENKUlvE_clEvEUlN3c107complexIdEEE_EEvS4_RKT_EUliE_EEviT1_
        .type           _ZN2at6native18elementwise_kernelILi128ELi2EZNS0_22gpu_kernel_impl_nocastIZZZNS0_22nan_to_num_kernel_cudaERNS_18TensorIteratorBaseESt8optionalIdES6_S6_ENKUlvE_clEvENKUlvE_clEvEUlN3c107complexIdEEE_EEvS4_RKT_EUliE_EEviT1_,@function
        .size           _ZN2at6native18elementwise_kernelILi128ELi2EZNS0_22gpu_kernel_impl_nocastIZZZNS0_22nan_to_num_kernel_cudaERNS_18TensorIteratorBaseESt8optionalIdES6_S6_ENKUlvE_clEvENKUlvE_clEvEUlN3c107complexIdEEE_EEvS4_RKT_EUliE_EEviT1_,(.L_x_37001 - _ZN2at6native18elementwise_kernelILi128ELi2EZNS0_22gpu_kernel_impl_nocastIZZZNS0_22nan_to_num_kernel_cudaERNS_18TensorIteratorBaseESt8optionalIdES6_S6_ENKUlvE_clEvENKUlvE_clEvEUlN3c107complexIdEEE_EEvS4_RKT_EUliE_EEviT1_)
        .other          _ZN2at6native18elementwise_kernelILi128ELi2EZNS0_22gpu_kernel_impl_nocastIZZZNS0_22nan_to_num_kernel_cudaERNS_18TensorIteratorBaseESt8optionalIdES6_S6_ENKUlvE_clEvENKUlvE_clEvEUlN3c107complexIdEEE_EEvS4_RKT_EUliE_EEviT1_,@"STO_CUDA_ENTRY STV_DEFAULT"
_ZN2at6native18elementwise_kernelILi128ELi2EZNS0_22gpu_kernel_impl_nocastIZZZNS0_22nan_to_num_kernel_cudaERNS_18TensorIteratorBaseESt8optionalIdES6_S6_ENKUlvE_clEvENKUlvE_clEvEUlN3c107complexIdEEE_EEvS4_RKT_EUliE_EEviT1_:
.text._ZN2at6native18elementwise_kernelILi128ELi2EZNS0_22gpu_kernel_impl_nocastIZZZNS0_22nan_to_num_kernel_cudaERNS_18TensorIteratorBaseESt8optionalIdES6_S6_ENKUlvE_clEvENKUlvE_clEvEUlN3c107complexIdEEE_EEvS4_RKT_EUliE_EEviT1_:
        /* <DEDUP_REMOVED lines=14> */
[----:B------:R-:W1:Y:S07]  /*00e0*/  LDCU.64 UR8, c[0x0][0x5a0] ;  /* 0x0000b400ff0877ac */ /* 0x000e6e0008000a00 */
[----:B------:R-:W2:Y:S08]  /*00f0*/  LDC.64 R12, c[0x0][0x598] ;  /* 0x00016600ff0c7b82 */ /* 0x000eb00000000a00 */
[----:B------:R-:W3:Y:S01]  /*0100*/  LDC.64 R14, c[0x0][0x590] ;  /* 0x00016400ff0e7b82 */ /* 0x000ee20000000a00 */
[----:B0-----:R-:W4:Y:S07]  /*0110*/  LDG.E.128 R4, desc[UR6][R4.64] ;  /* 0x0000000604047981 */ /* 0x001f2e000c1e1d00 */
[----:B------:R-:W0:Y:S01]  /*0120*/  LDC.64 R8, c[0x0][0x580] ;  /* 0x00016000ff087b82 */ /* 0x000e220000000a00 */
[----:B------:R-:W-:Y:S01]  /*0130*/  IADD3 R3, PT, PT, R3, 0x80, RZ ;  /* 0x0000008003037810 */ /* 0x000fe20007ffe0ff */
[----:B----4-:R-:W-:-:S02]  /*0140*/  DSETP.NEU.AND P2, PT, R6, +INF , PT ;  /* 0x7ff000000600742a */ /* 0x010fc40003f4d000 */
[C---:B------:R-:W-:Y:S02]  /*0150*/  DSETP.NEU.AND P4, PT, R4.reuse, -INF , PT ;  /* 0xfff000000400742a */ /* 0x040fe40003f8d000 */
[----:B------:R-:W-:Y:S02]  /*0160*/  DSETP.NEU.AND P3, PT, R4, +INF , PT ;  /* 0x7ff000000400742a */ /* 0x000fe40003f6d000 */
[----:B------:R-:W-:Y:S02]  /*0170*/  DSETP.NEU.AND P1, PT, R6, -INF , PT ;  /* 0xfff000000600742a */ /* 0x000fe40003f2d000 */
[----:B-1----:R-:W-:Y:S01]  /*0180*/  FSEL R11, R4, UR8, P4 ;  /* 0x00000008040b7c08 */ /* 0x002fe2000a000000 */
[----:B------:R-:W-:Y:S01]  /*0190*/  DSETP.NAN.AND P0, PT, R4, R4, PT ;  /* 0x000000040400722a */ /* 0x000fe20003f08000 */
[----:B------:R-:W-:Y:S01]  /*01a0*/  FSEL R0, R5, UR9, P4 ;  /* 0x0000000905007c08 */ /* 0x000fe2000a000000 */
[----:B------:R-:W-:Y:S01]  /*01b0*/  DSETP.NAN.AND P4, PT, R6, R6, PT ;  /* 0x000000060600722a */ /* 0x000fe20003f88000 */
[----:B--2---:R-:W-:-:S02]  /*01c0*/  FSEL R5, R11, R12, P3 ;  /* 0x0000000c0b057208 */ /* 0x004fc40001800000 */
[----:B------:R-:W-:Y:S02]  /*01d0*/  FSEL R0, R0, R13, P3 ;  /* 0x0000000d00007208 */ /* 0x000fe40001800000 */
[----:B------:R-:W-:Y:S02]  /*01e0*/  @P2 FSEL R12, R6, UR8, P1 ;  /* 0x00000008060c2c08 */ /* 0x000fe40008800000 */
[----:B------:R-:W-:Y:S02]  /*01f0*/  @P2 FSEL R13, R7, UR9, P1 ;  /* 0x00000009070d2c08 */ /* 0x000fe40008800000 */
[-C--:B---3--:R-:W-:Y:S02]  /*0200*/  FSEL R4, R5, R14.reuse, !P0 ;  /* 0x0000000e05047208 */ /* 0x088fe40004000000 */
[----:B------:R-:W-:Y:S02]  /*0210*/  FSEL R6, R12, R14, !P4 ;  /* 0x0000000e0c067208 */ /* 0x000fe40006000000 */
[----:B------:R-:W-:-:S02]  /*0220*/  FSEL R5, R0, R15, !P0 ;  /* 0x0000000f00057208 */ /* 0x000fc40004000000 */
[----:B------:R-:W-:-:S05]  /*0230*/  FSEL R7, R13, R15, !P4 ;  /* 0x0000000f0d077208 */ /* 0x000fca0006000000 */
[----:B0-----:R0:W-:Y:S02]  /*0240*/  STG.E.128 desc[UR6][R8.64], R4 ;  /* 0x0000000408007986 */ /* 0x0011e4000c101d06 */
.L_x_4088:
[----:B------:R-:W-:Y:S05]  /*0250*/  BSYNC.RECONVERGENT B0 ;  /* 0x0000000000007941 */ /* 0x000fea0003800200 */
.L_x_4087:
[----:B------:R-:W-:-:S13]  /*0260*/  ISETP.GE.AND P0, PT, R3, UR4, PT ;  /* 0x0000000403007c0c */ /* 0x000fda000bf06270 */
[----:B------:R-:W-:Y:S05]  /*0270*/  @P0 EXIT ;  /* 0x000000000000094d */ /* 0x000fea0003800000 */
[----:B0-----:R-:W0:Y:S01]  /*0280*/  LDC.64 R4, c[0x0][0x588] ;  /* 0x00016200ff047b82 */ /* 0x001e220000000a00 */
[----:B------:R-:W1:Y:S07]  /*0290*/  LDCU.64 UR4, c[0x0][0x5a0] ;  /* 0x0000b400ff0477ac */ /* 0x000e6e0008000a00 */
[----:B------:R-:W2:Y:S08]  /*02a0*/  LDC.64 R10, c[0x0][0x598] ;  /* 0x00016600ff0a7b82 */ /* 0x000eb00000000a00 */
[----:B------:R-:W3:Y:S01]  /*02b0*/  LDC.64 R12, c[0x0][0x590] ;  /* 0x00016400ff0c7b82 */ /* 0x000ee20000000a00 */
[----:B0-----:R-:W4:Y:S07]  /*02c0*/  LDG.E.128 R4, desc[UR6][R4.64] ;  /* 0x0000000604047981 */ /* 0x001f2e000c1e1d00 */
[----:B------:R-:W0:Y:S01]  /*02d0*/  LDC.64 R2, c[0x0][0x580] ;  /* 0x00016000ff027b82 */ /* 0x000e220000000a00 */
        /* <DEDUP_REMOVED lines=16> */
[----:B0-----:R-:W-:Y:S01]  /*03e0*/  STG.E.128 desc[UR6][R2.64], R4 ;  /* 0x0000000402007986 */ /* 0x001fe2000c101d06 */
[----:B------:R-:W-:Y:S05]  /*03f0*/  EXIT ;  /* 0x000000000000794d */ /* 0x000fea0003800000 */
.L_x_4086:
        /* <DEDUP_REMOVED lines=8> */
[----:B------:R-:W-:Y:S02]  /*0480*/  MOV R4, RZ ;  /* 0x000000ff00047202 */ /* 0x000fe40000000f00 */
        /* <DEDUP_REMOVED lines=296> */
.L_x_4091:
[----:B------:R-:W0:Y:S01]  /*1710*/  LDCU.128 UR8, c[0x0][0x580] ;  /* 0x0000b000ff0877ac */ /* 0x000e220008000c00 */
[----:B------:R-:W1:Y:S08]  /*1720*/  LDC.64 R12, c[0x0][0x598] ;  /* 0x00016600ff0c7b82 */ /* 0x000e700000000a00 */
[----:B------:R-:W2:Y:S01]  /*1730*/  LDC.64 R10, c[0x0][0x590] ;  /* 0x00016400ff0a7b82 */ /* 0x000ea20000000a00 */
[----:B0-----:R-:W-:-:S05]  /*1740*/  IADD3 R4, P0, PT, R4, UR10, RZ ;  /* 0x0000000a04047c10 */ /* 0x001fca000ff1e0ff */
[----:B------:R-:W-:Y:S01]  /*1750*/  IMAD.X R5, RZ, RZ, UR11, P0 ;  /* 0x0000000bff057e24 */ /* 0x000fe200080e06ff */
[----:B------:R-:W0:Y:S05]  /*1760*/  LDCU.64 UR10, c[0x0][0x5a0] ;  /* 0x0000b400ff0a77ac */ /* 0x000e2a0008000a00 */
[----:B------:R-:W3:Y:S01]  /*1770*/  LDG.E.128 R4, desc[UR6][R4.64] ;  /* 0x0000000604047981 */ /* 0x000ee2000c1e1d00 */
[----:B------:R-:W-:Y:S02]  /*1780*/  IADD3 R8, P0, PT, R9, UR8, RZ ;  /* 0x0000000809087c10 */ /* 0x000fe4000ff1e0ff */
[----:B------:R-:W-:Y:S02]  /*1790*/  IADD3 R3, PT, PT, R3, 0x80, RZ ;  /* 0x0000008003037810 */ /* 0x000fe40007ffe0ff */
[----:B------:R-:W-:Y:S01]  /*17a0*/  IADD3.X R9, PT, PT, RZ, UR9, RZ, P0, !PT ;  /* 0x00000009ff097c10 */ /* 0x000fe200087fe4ff */
[----:B---3--:R-:W-:-:S02]  /*17b0*/  DSETP.NEU.AND P2, PT, R6, +INF , PT ;  /* 0x7ff000000600742a */ /* 0x008fc40003f4d000 */
[C---:B------:R-:W-:Y:S02]  /*17c0*/  DSETP.NEU.AND P4, PT, R4.reuse, -INF , PT ;  /* 0xfff000000400742a */ /* 0x040fe40003f8d000 */
[----:B------:R-:W-:Y:S02]  /*17d0*/  DSETP.NEU.AND P3, PT, R4, +INF , PT ;  /* 0x7ff000000400742a */ /* 0x000fe40003f6d000 */
[----:B------:R-:W-:Y:S02]  /*17e0*/  DSETP.NEU.AND P1, PT, R6, -INF , PT ;  /* 0xfff000000600742a */ /* 0x000fe40003f2d000 */
[----:B0-----:R-:W-:Y:S01]  /*17f0*/  FSEL R15, R4, UR10, P4 ;  /* 0x0000000a040f7c08 */ /* 0x001fe2000a000000 */
[----:B------:R-:W-:Y:S01]  /*1800*/  DSETP.NAN.AND P0, PT, R4, R4, PT ;  /* 0x000000040400722a */ /* 0x000fe20003f08000 */
[----:B------:R-:W-:Y:S01]  /*1810*/  FSEL R14, R5, UR11, P4 ;  /* 0x0000000b050e7c08 */ /* 0x000fe2000a000000 */
[----:B------:R-:W-:Y:S01]  /*1820*/  DSETP.NAN.AND P4, PT, R6, R6, PT ;  /* 0x000000060600722a */ /* 0x000fe20003f88000 */
[----:B-1----:R-:W-:-:S02]  /*1830*/  FSEL R5, R15, R12, P3 ;  /* 0x0000000c0f057208 */ /* 0x002fc40001800000 */
[----:B------:R-:W-:Y:S02]  /*1840*/  FSEL R14, R14, R13, P3 ;  /* 0x0000000d0e0e7208 */ /* 0x000fe40001800000 */
[----:B------:R-:W-:Y:S02]  /*1850*/  @P2 FSEL R12, R6, UR10, P1 ;  /* 0x0000000a060c2c08 */ /* 0x000fe40008800000 */
[----:B------:R-:W-:Y:S02]  /*1860*/  @P2 FSEL R13, R7, UR11, P1 ;  /* 0x0000000b070d2c08 */ /* 0x000fe40008800000 */
[-C--:B--2---:R-:W-:Y:S02]  /*1870*/  FSEL R4, R5, R10.reuse, !P0 ;  /* 0x0000000a05047208 */ /* 0x084fe40004000000 */
[----:B------:R-:W-:Y:S02]  /*1880*/  FSEL R6, R12, R10, !P4 ;  /* 0x0000000a0c067208 */ /* 0x000fe40006000000 */
[----:B------:R-:W-:-:S02]  /*1890*/  FSEL R5, R14, R11, !P0 ;  /* 0x0000000b0e057208 */ /* 0x000fc40004000000 */
[----:B------:R-:W-:-:S05]  /*18a0*/  FSEL R7, R13, R11, !P4 ;  /* 0x0000000b0d077208 */ /* 0x000fca0006000000 */
[----:B------:R0:W-:Y:S02]  /*18b0*/  STG.E.128 desc[UR6][R8.64], R4 ;  /* 0x0000000408007986 */ /* 0x0001e4000c101d06 */
.L_x_4090:
[----:B------:R-:W-:Y:S05]  /*18c0*/  BSYNC.RECONVERGENT B0 ;  /* 0x0000000000007941 */ /* 0x000fea0003800200 */
.L_x_4089:
        /* <DEDUP_REMOVED lines=300> */
.L_x_4092:
[----:B------:R-:W0:Y:S01]  /*2b90*/  LDCU.128 UR8, c[0x0][0x580] ;  /* 0x0000b000ff0877ac */ /* 0x000e220008000c00 */
[----:B------:R-:W1:Y:S01]  /*2ba0*/  LDC.64 R10, c[0x0][0x598] ;  /* 0x00016600ff0a7b82 */ /* 0x000e620000000a00 */
[----:B------:R-:W2:Y:S07]  /*2bb0*/  LDCU.64 UR4, c[0x0][0x5a0] ;  /* 0x0000b400ff0477ac */ /* 0x000eae0008000a00 */
[----:B------:R-:W3:Y:S01]  /*2bc0*/  LDC.64 R12, c[0x0][0x590] ;  /* 0x00016400ff0c7b82 */ /* 0x000ee20000000a00 */
[----:B0-----:R-:W-:-:S04]  /*2bd0*/  IADD3 R4, P0, PT, R2, UR10, RZ ;  /* 0x0000000a02047c10 */ /* 0x001fc8000ff1e0ff */
[----:B------:R-:W-:-:S06]  /*2be0*/  IADD3.X R5, PT, PT, RZ, UR11, RZ, P0, !PT ;  /* 0x0000000bff057c10 */ /* 0x000fcc00087fe4ff */
[----:B------:R-:W4:Y:S01]  /*2bf0*/  LDG.E.128 R4, desc[UR6][R4.64] ;  /* 0x0000000604047981 */ /* 0x000f22000c1e1d00 */
[----:B------:R-:W-:-:S04]  /*2c00*/  IADD3 R2, P0, PT, R3, UR8, RZ ;  /* 0x0000000803027c10 */ /* 0x000fc8000ff1e0ff */
[----:B------:R-:W-:Y:S01]  /*2c10*/  IADD3.X R3, PT, PT, RZ, UR9, RZ, P0, !PT ;  /* 0x00000009ff037c10 */ /* 0x000fe200087fe4ff */
[----:B----4-:R-:W-:Y:S02]  /*2c20*/  DSETP.NEU.AND P2, PT, R6, +INF , PT ;  /* 0x7ff000000600742a */ /* 0x010fe40003f4d000 */
[C---:B------:R-:W-:Y:S02]  /*2c30*/  DSETP.NEU.AND P4, PT, R4.reuse, -INF , PT ;  /* 0xfff000000400742a */ /* 0x040fe40003f8d000 */
[----:B------:R-:W-:Y:S02]  /*2c40*/  DSETP.NEU.AND P3, PT, R4, +INF , PT ;  /* 0x7ff000000400742a */ /* 0x000fe40003f6d000 */
[----:B------:R-:W-:Y:S02]  /*2c50*/  DSETP.NEU.AND P1, PT, R6, -INF , PT ;  /* 0xfff000000600742a */ /* 0x000fe40003f2d000 */
[----:B--2---:R-:W-:Y:S01]  /*2c60*/  FSEL R9, R4, UR4, P4 ;  /* 0x0000000404097c08 */ /* 0x004fe2000a000000 */
[----:B------:R-:W-:Y:S01]  /*2c70*/  DSETP.NAN.AND P0, PT, R4, R4, PT ;  /* 0x000000040400722a */ /* 0x000fe20003f08000 */
[----:B------:R-:W-:Y:S01]  /*2c80*/  FSEL R0, R5, UR5, P4 ;  /* 0x0000000505007c08 */ /* 0x000fe2000a000000 */
[----:B------:R-:W-:Y:S01]  /*2c90*/  DSETP.NAN.AND P4, PT, R6, R6, PT ;  /* 0x000000060600722a */ /* 0x000fe20003f88000 */
[----:B-1----:R-:W-:-:S02]  /*2ca0*/  FSEL R5, R9, R10, P3 ;  /* 0x0000000a09057208 */ /* 0x002fc40001800000 */
[----:B------:R-:W-:Y:S02]  /*2cb0*/  FSEL R0, R0, R11, P3 ;  /* 0x0000000b00007208 */ /* 0x000fe40001800000 */
[----:B------:R-:W-:Y:S02]  /*2cc0*/  @P2 FSEL R10, R6, UR4, P1 ;  /* 0x00000004060a2c08 */ /* 0x000fe40008800000 */
[----:B------:R-:W-:Y:S02]  /*2cd0*/  @P2 FSEL R11, R7, UR5, P1 ;  /* 0x00000005070b2c08 */ /* 0x000fe40008800000 */
[-C--:B---3--:R-:W-:Y:S02]  /*2ce0*/  FSEL R4, R5, R12.reuse, !P0 ;  /* 0x0000000c05047208 */ /* 0x088fe40004000000 */
[----:B------:R-:W-:Y:S02]  /*2cf0*/  FSEL R6, R10, R12, !P4 ;  /* 0x0000000c0a067208 */ /* 0x000fe40006000000 */
[----:B------:R-:W-:-:S02]  /*2d00*/  FSEL R5, R0, R13, !P0 ;  /* 0x0000000d00057208 */ /* 0x000fc40004000000 */
[----:B------:R-:W-:-:S05]  /*2d10*/  FSEL R7, R11, R13, !P4 ;  /* 0x0000000d0b077208 */ /* 0x000fca0006000000 */
[----:B------:R-:W-:Y:S01]  /*2d20*/  STG.E.128 desc[UR6][R2.64], R4 ;  /* 0x0000000402007986 */ /* 0x000fe2000c101d06 */
[----:B------:R-:W-:Y:S05]  /*2d30*/  EXIT ;  /* 0x000000000000794d */ /* 0x000fea0003800000 */
.L_x_4093:
        /* <DEDUP_REMOVED lines=12> */
.L_x_37001:


//--------------------- .text._ZN2at6native27unrolled_elementwise_kernelIZZZNS0_22nan_to_num_kernel_cudaERNS_18TensorIteratorBaseESt8optionalIdES5_S5_ENKUlvE_clEvENKUlvE_clEvEUlN3c107complexIdEEE_St5arrayIPcLm2EELi4E23TrivialOffsetCalculatorILi1EjESG_NS0_6memory15LoadWithoutCastENSH_16StoreWithoutCastEEEviT_T0_T2_T3_T4_T5_ --------------------------
	.section	.text._ZN2at6native27unrolled_elementwise_kernelIZZZNS0_22nan_to_num_kernel_cudaERNS_18TensorIteratorBaseESt8optionalIdES5_S5_ENKUlvE_clEvENKUlvE_clEvEUlN3c107complexIdEEE_St5arrayIPcLm2EELi4E23TrivialOffsetCalculatorILi1EjESG_NS0_6memory15LoadWithoutCastENSH_16StoreWithoutCastEEEviT_T0_T2_T3_T4_T5_,"ax",@progbits
	.align	128
        .global         _ZN2at6native27unrolled_elementwise_kernelIZZZNS0_22nan_to_num_kernel_cudaERNS_18TensorIteratorBaseESt8optionalIdES5_S5_ENKUlvE_clEvENKUlvE_clEvEUlN3c107complexIdEEE_St5arrayIPcLm2EELi4E23TrivialOffsetCalculatorILi1EjESG_NS0_6memory15LoadWithoutCastENSH_16StoreWithoutCastEEEviT_T0_T2_T3_T4_T5_
        .type           _ZN2at6native27unrolled_elementwise_kernelIZZZNS0_22nan_to_num_kernel_cudaERNS_18TensorIteratorBaseESt8optionalIdES5_S5_ENKUlvE_clEvENKUlvE_clEvEUlN3c107complexIdEEE_St5arrayIPcLm2EELi4E23TrivialOffsetCalculatorILi1EjESG_NS0_6memory15LoadWithoutCastENSH_16StoreWithoutCastEEEviT_T0_T2_T3_T4_T5_,@function
        .size           _ZN2at6native27unrolled_elementwise_kernelIZZZNS0_22nan_to_num_kernel_cudaERNS_18TensorIteratorBaseESt8optionalIdES5_S5_ENKUlvE_clEvENKUlvE_clEvEUlN3c107complexIdEEE_St5arrayIPcLm2EELi4E23TrivialOffsetCalculatorILi1EjESG_NS0_6memory15LoadWithoutCastENSH_16StoreWithoutCastEEEviT_T0_T2_T3_T4_T5_,(.L_x_37002 - _ZN2at6native27unrolled_elementwise_kernelIZZZNS0_22nan_to_num_kernel_cudaERNS_18TensorIteratorBaseESt8optionalIdES5_S5_ENKUlvE_clEvENKUlvE_clEvEUlN3c107complexIdEEE_St5arrayIPcLm2EELi4E23TrivialOffsetCalculatorILi1EjESG_NS0_6memory15LoadWithoutCastENSH_16StoreWithoutCastEEEviT_T0_T2_T3_T4_T5_)
        .other          _ZN2at6native27unrolled_elementwise_kernelIZZZNS0_22nan_to_num_kernel_cudaERNS_18TensorIteratorBaseESt8optionalIdES5_S5_ENKUlvE_clEvENKUlvE_clEvEUlN3c107complexIdEEE_St5arrayIPcLm2EELi4E23TrivialOffsetCalculatorILi1EjESG_NS0_6memory15LoadWithoutCastENSH_16StoreWithoutCastEEEviT_T0_T2_T3_T4_T5_,@"STO_CUDA_ENTRY STV_DEFAULT"
_ZN2at6native27unrolled_elementwise_kernelIZZZNS0_22nan_to_num_kernel_cudaERNS_18TensorIteratorBaseESt8optionalIdES5_S5_ENKUlvE_clEvENKUlvE_clEvEUlN3c107complexIdEEE_St5arrayIPcLm2EELi4E23TrivialOffsetCalculatorILi1EjESG_NS0_6memory15LoadWithoutCastENSH_16StoreWithoutCastEEEviT_T0_T2_T3_T4_T5_:
.text._ZN2at6native27unrolled_elementwise_kernelIZZZNS0_22nan_to_num_kernel_cudaERNS_18TensorIteratorBaseESt8optionalIdES5_S5_ENKUlvE_clEvENKUlvE_clEvEUlN3c107complexIdEEE_St5arrayIPcLm2EELi4E23TrivialOffsetCalculatorILi1EjESG_NS0_6memory15LoadWithoutCastENSH_16StoreWithoutCastEEEviT_T0_T2_T3_T4_T5_:
[----:B------:R-:W-:Y:S01]  /*0000*/  LDC R1, c[0x0][0x37c] ;  /* 0x0000df00ff017b82 */ /* 0x000fe20000000800 */
[----:B------:R-:W0:Y:S07]  /*0010*/  S2R R0, SR_CTAID.X ;  /* 0x0000000000007919 */ /* 0x000e2e0000002500 */
[----:B------:R-:W0:Y:S01]  /*0020*/  LDC R3, c[0x0][0x380] ;  /* 0x0000e000ff037b82 */ /* 0x000e220000000800 */
[----:B------:R-:W1:Y:S01]  /*0030*/  LDCU.64 UR4, c[0x0][0x358] ;  /* 0x00006b00ff0477ac */ /* 0x000e620008000a00 */
[----:B------:R-:W-:Y:S01]  /*0040*/  CS2R R14, SRZ ;  /* 0x00000000000e7805 */ /* 0x000fe2000001ff00 */
[----:B------:R-:W2:Y:S01]  /*0050*/  S2R R9, SR_TID.X ;  /* 0x0000000000097919 */ /* 0x000ea20000002100 */
[----:B------:R-:W-:-:S04]  /*0060*/  CS2R R12, SRZ ;  /* 0x00000000000c7805 */ /* 0x000fc8000001ff00 */
[----:B------:R-:W3:Y:S01]  /*0070*/  LDC.64 R18, c[0x0][0x398] ;  /* 0x0000e600ff127b82 */ /* 0x000ee20000000a00 */
[----:B0-----:R-:W-:Y:S02]  /*0080*/  IMAD R2, R0, -0x200, R3 ;  /* 0xfffffe0000027824 */ /* 0x001fe400078e0203 */
[----:B--2---:R-:W-:-:S03]  /*0090*/  IMAD.MOV.U32 R3, RZ, RZ, R9 ;  /* 0x000000ffff037224 */ /* 0x004fc600078e0009 */
[----:B------:R-:W-:-:S13]  /*00a0*/  ISETP.GE.AND P0, PT, R9, R2, PT ;  /* 0x000000020900720c */ /* 0x000fda0003f06270 */
[----:B------:R-:W0:Y:S01]  /*00b0*/  @!P0 LDC.64 R4, c[0x0][0x3b0] ;  /* 0x0000ec00ff048b82 */ /* 0x000e220000000a00 */
[----:B------:R-:W-:Y:S02]  /*00c0*/  @!P0 IMAD R7, R0, 0x200, R3 ;  /* 0x0000020000078824 */ /* 0x000fe400078e0203 */
[----:B------:R-:W-:-:S05]  /*00d0*/  @!P0 VIADD R9, R3, 0x80 ;  /* 0x0000008003098836 */ /* 0x000fca0000000000 */
[----:B------:R-:W-:-:S13]  /*00e0*/  ISETP.GE.AND P1, PT, R9, R2, PT ;  /* 0x000000020900720c */ /* 0x000fda0003f26270 */
[----:B------:R-:W-:Y:S01]  /*00f0*/  @!P1 IMAD R16, R0, 0x200, R9 ;  /* 0x0000020000109824 */ /* 0x000fe200078e0209 */
[----:B------:R-:W2:Y:S01]  /*0100*/  @!P1 LDC.64 R24, c[0x0][0x3b0] ;  /* 0x0000ec00ff189b82 */ /* 0x000ea20000000a00 */
[----:B------:R-:W-:Y:S02]  /*0110*/  @!P1 VIADD R9, R9, 0x80 ;  /* 0x0000008009099836 */ /* 0x000fe40000000000 */
[----:B0-----:R-:W-:-:S05]  /*0120*/  @!P0 IMAD.WIDE.U32 R4, R7, 0x10, R4 ;  /* 0x0000001007048825 */ /* 0x001fca00078e0004 */
[----:B-1----:R0:W4:Y:S01]  /*0130*/  @!P0 LDG.E.128 R12, desc[UR4][R4.64] ;  /* 0x00000004040c8981 */ /* 0x002122000c1e1d00 */
[----:B------:R-:W-:Y:S02]  /*0140*/  ISETP.GE.AND P2, PT, R9, R2, PT ;  /* 0x000000020900720c */ /* 0x000fe40003f46270 */
[----:B------:R-:W-:Y:S02]  /*0150*/  CS2R R10, SRZ ;  /* 0x00000000000a7805 */ /* 0x000fe4000001ff00 */
[----:B0-----:R-:W-:-:S09]  /*0160*/  CS2R R4, SRZ ;  /* 0x0000000000047805 */ /* 0x001fd2000001ff00 */
[----:B------:R-:W-:Y:S01]  /*0170*/  @!P2 IMAD R29, R0, 0x200, R9 ;  /* 0x00000200001da824 */ /* 0x000fe200078e0209 */
[----:B------:R-:W0:Y:S01]  /*0180*/  @!P2 LDC.64 R6, c[0x0][0x3b0] ;  /* 0x0000ec00ff06ab82 */ /* 0x000e220000000a00 */
[----:B------:R-:W-:-:S05]  /*0190*/  @!P2 VIADD R9, R9, 0x80 ;  /* 0x000000800909a836 */ /* 0x000fca0000000000 */
[----:B------:R-:W-:-:S13]  /*01a0*/  ISETP.GE.AND P0, PT, R9, R2, PT ;  /* 0x000000020900720c */ /* 0x000fda0003f06270 */
[----:B------:R-:W1:Y:S01]  /*01b0*/  @!P0 LDC.64 R26, c[0x0][0x3b0] ;  /* 0x0000ec00ff1a8b82 */ /* 0x000e620000000a00 */
[----:B------:R-:W-:Y:S02]  /*01c0*/  @!P0 IMAD R9, R0, 0x200, R9 ;  /* 0x0000020000098824 */ /* 0x000fe400078e0209 */
[----:B0-----:R-:W-:Y:S01]  /*01d0*/  @!P2 IMAD.WIDE.U32 R28, R29, 0x10, R6 ;  /* 0x000000101d1ca825 */ /* 0x001fe200078e0006 */
[----:B------:R-:W-:Y:S02]  /*01e0*/  CS2R R6, SRZ ;  /* 0x0000000000067805 */ /* 0x000fe4000001ff00 */
[----:B------:R-:W-:Y:S02]  /*01f0*/  CS2R R22, SRZ ;  /* 0x0000000000167805 */ /* 0x000fe4000001ff00 */
[----:B------:R-:W-:Y:S01]  /*0200*/  CS2R R20, SRZ ;  /* 0x0000000000147805 */ /* 0x000fe2000001ff00 */
[----:B--2---:R-:W-:Y:S01]  /*0210*/  @!P1 IMAD.WIDE.U32 R24, R16, 0x10, R24 ;  /* 0x0000001010189825 */ /* 0x004fe200078e0018 */
[----:B------:R-:W-:Y:S01]  /*0220*/  PLOP3.LUT P3, PT, PT, PT, PT, 0x8, 0x80 ;  /* 0x000000000080781c */ /* 0x000fe20003f6e170 */
[----:B------:R-:W0:Y:S03]  /*0230*/  LDC.64 R16, c[0x0][0x390] ;  /* 0x0000e400ff107b82 */ /* 0x000e260000000a00 */
[----:B------:R-:W5:Y:S01]  /*0240*/  @!P1 LDG.E.128 R20, desc[UR4][R24.64] ;  /* 0x0000000418149981 */ /* 0x000f62000c1e1d00 */
[----:B-1----:R-:W-:Y:S01]  /*0250*/  @!P0 IMAD.WIDE.U32 R26, R9, 0x10, R26 ;  /* 0x00000010091a8825 */ /* 0x002fe200078e001a */
[----:B------:R-:W-:-:S04]  /*0260*/  CS2R R8, SRZ ;  /* 0x0000000000087805 */ /* 0x000fc8000001ff00 */
[----:B------:R3:W5:Y:S01]  /*0270*/  @!P0 LDG.E.128 R4, desc[UR4][R26.64] ;  /* 0x000000041a048981 */ /* 0x000762000c1e1d00 */
[----:B------:R-:W-:-:S03]  /*0280*/  ISETP.GE.AND P0, PT, R3, R2, PT ;  /* 0x000000020300720c */ /* 0x000fc60003f06270 */
[----:B------:R1:W5:Y:S01]  /*0290*/  @!P2 LDG.E.128 R8, desc[UR4][R28.64] ;  /* 0x000000041c08a981 */ /* 0x000362000c1e1d00 */
[----:B------:R-:W-:Y:S09]  /*02a0*/  BSSY.RECONVERGENT B0, `(.L_x_4094) ;  /* 0x0000033000007945 */ /* 0x000ff20003800200 */
[----:B----4-:R-:W-:-:S02]  /*02b0*/  @!P0 DSETP.NEU.AND P1, PT, R14, +INF , PT ;  /* 0x7ff000000e00842a */ /* 0x010fc40003f2d000 */
[C---:B------:R-:W-:Y:S02]  /*02c0*/  @!P0 DSETP.NEU.AND P5, PT, R12.reuse, -INF , PT ;  /* 0xfff000000c00842a */ /* 0x040fe40003fad000 */
[C---:B------:R-:W-:Y:S02]  /*02d0*/  @!P0 DSETP.NEU.AND P4, PT, R12.reuse, +INF , PT ;  /* 0x7ff000000c00842a */ /* 0x040fe40003f8d000 */
[----:B------:R-:W-:Y:S01]  /*02e0*/  @!P0 PLOP3.LUT P3, PT, P1, PT, PT, 0x80, 0x8 ;  /* 0x000000000008881c */ /* 0x000fe20000f6f070 */
[----:B------:R-:W-:Y:S01]  /*02f0*/  @!P0 DSETP.NAN.AND P1, PT, R12, R12, PT ;  /* 0x0000000c0c00822a */ /* 0x000fe20003f28000 */
[----:B---3--:R-:W-:Y:S02]  /*0300*/  @!P0 FSEL R27, R12, R18, P5 ;  /* 0x000000120c1b8208 */ /* 0x008fe40002800000 */
[----:B------:R-:W-:Y:S02]  /*0310*/  @!P0 FSEL R24, R13, R19, P5 ;  /* 0x000000130d188208 */ /* 0x000fe40002800000 */
[----:B------:R-:W2:Y:S01]  /*0320*/  @!P0 LDC.64 R12, c[0x0][0x388] ;  /* 0x0000e200ff0c8b82 */ /* 0x000ea20000000a00 */
[C---:B------:R-:W-:Y:S01]  /*0330*/  @!P0 DSETP.NEU.AND P2, PT, R14.reuse, -INF , PT ;  /* 0xfff000000e00842a */ /* 0x040fe20003f4d000 */
[----:B0-----:R-:W-:Y:S01]  /*0340*/  @!P0 FSEL R25, R27, R16, P4 ;  /* 0x000000101b198208 */ /* 0x001fe20002000000 */
[----:B------:R-:W-:-:S04]  /*0350*/  @!P0 DSETP.NAN.AND P5, PT, R14, R14, PT ;  /* 0x0000000e0e00822a */ /* 0x000fc80003fa8000 */
[----:B------:R-:W-:Y:S02]  /*0360*/  @P3 FSEL R16, R14, R18, P2 ;  /* 0x000000120e103208 */ /* 0x000fe40001000000 */
[----:B------:R-:W-:Y:S02]  /*0370*/  @!P0 FSEL R14, R24, R17, P4 ;  /* 0x00000011180e8208 */ /* 0x000fe40002000000 */
[----:B------:R-:W-:Y:S02]  /*0380*/  @P3 FSEL R17, R15, R19, P2 ;  /* 0x000000130f113208 */ /* 0x000fe40001000000 */
[----:B--2---:R-:W-:Y:S01]  /*0390*/  @!P0 FSEL R18, R25, R12, !P1 ;  /* 0x0000000c19128208 */ /* 0x004fe20004800000 */
[----:B------:R-:W-:Y:S01]  /*03a0*/  VIADD R25, R3, 0x80 ;  /* 0x0000008003197836 */ /* 0x000fe20000000000 */
[----:B------:R-:W-:-:S04]  /*03b0*/  @!P0 FSEL R19, R14, R13, !P1 ;  /* 0x0000000d0e138208 */ /* 0x000fc80004800000 */
[----:B------:R-:W-:Y:S02]  /*03c0*/  ISETP.GE.AND P1, PT, R25, R2, PT ;  /* 0x000000021900720c */ /* 0x000fe40003f26270 */
[----:B------:R-:W-:Y:S02]  /*03d0*/  @!P0 FSEL R16, R16, R12, !P5 ;  /* 0x0000000c10108208 */ /* 0x000fe40006800000 */
[----:B------:R-:W-:Y:S02]  /*03e0*/  @!P0 FSEL R17, R17, R13, !P5 ;  /* 0x0000000d11118208 */ /* 0x000fe40006800000 */
[----:B------:R-:W-:Y:S02]  /*03f0*/  CS2R R12, SRZ ;  /* 0x00000000000c7805 */ /* 0x000fe4000001ff00 */
[----:B------:R-:W-:Y:S01]  /*0400*/  CS2R R14, SRZ ;  /* 0x00000000000e7805 */ /* 0x000fe2000001ff00 */
[----:B------:R-:W-:Y:S02]  /*0410*/  @!P0 IMAD.MOV.U32 R12, RZ, RZ, R18 ;  /* 0x000000ffff0c8224 */ /* 0x000fe400078e0012 */
[----:B------:R-:W-:Y:S01]  /*0420*/  @!P0 IMAD.MOV.U32 R13, RZ, RZ, R19 ;  /* 0x000000ffff0d8224 */ /* 0x000fe200078e0013 */
[----:B------:R-:W-:Y:S01]  /*0430*/  CS2R R18, SRZ ;  /* 0x0000000000127805 */ /* 0x000fe2000001ff00 */
[----:B------:R-:W-:-:S02]  /*0440*/  @!P0 IMAD.MOV.U32 R14, RZ, RZ, R16 ;  /* 0x000000ffff0e8224 */ /* 0x000fc400078e0010 */
[----:B------:R-:W-:Y:S01]  /*0450*/  @!P0 IMAD.MOV.U32 R15, RZ, RZ, R17 ;  /* 0x000000ffff0f8224 */ /* 0x000fe200078e0011 */
[----:B------:R-:W-:Y:S01]  /*0460*/  CS2R R16, SRZ ;  /* 0x0000000000107805 */ /* 0x000fe2000001ff00 */
[----:B-1----:R-:W-:Y:S06]  /*0470*/  @P1 BRA `(.L_x_4095) ;  /* 0x0000000000541947 */ /* 0x002fec0003800000 */
[----:B------:R-:W0:Y:S01]  /*0480*/  LDC.64 R18, c[0x0][0x398] ;  /* 0x0000e600ff127b82 */ /* 0x000e220000000a00 */
[----:B------:R-:W1:Y:S01]  /*0490*/  LDCU.64 UR6, c[0x0][0x388] ;  /* 0x00007100ff0677ac */ /* 0x000e620008000a00 */
[----:B-----5:R-:W-:Y:S02]  /*04a0*/  DSETP.NEU.AND P4, PT, R20, -INF , PT ;  /* 0xfff000001400742a */ /* 0x020fe40003f8d000 */
        /* <DEDUP_REMOVED lines=18> */
.L_x_4095:
[----:B------:R-:W-:Y:S05]  /*05d0*/  BSYNC.RECONVERGENT B0 ;  /* 0x0000000000007941 */ /* 0x000fea0003800200 */
.L_x_4094:
[----:B-----5:R-:W-:Y:S01]  /*05e0*/  VIADD R21, R3, 0x100 ;  /* 0x0000010003157836 */ /* 0x020fe20000000000 */
[----:B------:R-:W-:Y:S01]  /*05f0*/  BSSY.RECONVERGENT B0, `(.L_x_4096) ;  /* 0x000001a000007945 */ /* 0x000fe20003800200 */
[----:B------:R-:W-:-:S03]  /*0600*/  CS2R R22, SRZ ;  /* 0x0000000000167805 */ /* 0x000fc6000001ff00 */
[----:B------:R-:W-:Y:S02]  /*0610*/  ISETP.GE.AND P1, PT, R21, R2, PT ;  /* 0x000000021500720c */ /* 0x000fe40003f26270 */
[----:B------:R-:W-:-:S11]  /*0620*/  CS2R R20, SRZ ;  /* 0x0000000000147805 */ /* 0x000fd6000001ff00 */
[----:B------:R-:W-:Y:S05]  /*0630*/  @P1 BRA `(.L_x_4097) ;  /* 0x0000000000541947 */ /* 0x000fea0003800000 */
[----:B------:R-:W0:Y:S01]  /*0640*/  LDC.64 R22, c[0x0][0x398] ;  /* 0x0000e600ff167b82 */ /* 0x000e220000000a00 */
[----:B------:R-:W1:Y:S01]  /*0650*/  LDCU.64 UR6, c[0x0][0x388] ;  /* 0x00007100ff0677ac */ /* 0x000e620008000a00 */
[----:B------:R-:W-:Y:S02]  /*0660*/  DSETP.NEU.AND P4, PT, R8, -INF , PT ;  /* 0xfff000000800742a */ /* 0x000fe40003f8d000 */
        /* <DEDUP_REMOVED lines=18> */
.L_x_4097:
[----:B------:R-:W-:Y:S05]  /*0790*/  BSYNC.RECONVERGENT B0 ;  /* 0x0000000000007941 */ /* 0x000fea0003800200 */
.L_x_4096:
[----:B------:R-:W-:Y:S01]  /*07a0*/  VIADD R9, R3, 0x180 ;  /* 0x0000018003097836 */ /* 0x000fe20000000000 */
        /* <DEDUP_REMOVED lines=26> */
.L_x_4099:
[----:B------:R-:W-:Y:S05]  /*0950*/  BSYNC.RECONVERGENT B0 ;  /* 0x0000000000007941 */ /* 0x000fea0003800200 */
.L_x_4098:
[----:B------:R-:W0:Y:S01]  /*0960*/  @!P0 LDC.64 R4, c[0x0][0x3a8] ;  /* 0x0000ea00ff048b82 */ /* 0x000e220000000a00 */
[----:B------:R-:W-:Y:S01]  /*0970*/  @!P0 IMAD R7, R0, 0x200, R3 ;  /* 0x0000020000078824 */ /* 0x000fe200078e0203 */
[----:B------:R-:W-:Y:S01]  /*0980*/  BSSY.RECONVERGENT B0, `(.L_x_4100) ;  /* 0x0000010000007945 */ /* 0x000fe20003800200 */
[----:B------:R-:W-:-:S05]  /*0990*/  @!P0 IMAD.MOV.U32 R3, RZ, RZ, R25 ;  /* 0x000000ffff038224 */ /* 0x000fca00078e0019 */
[----:B------:R-:W-:Y:S01]  /*09a0*/  ISETP.GE.AND P1, PT, R3, R2, PT ;  /* 0x000000020300720c */ /* 0x000fe20003f26270 */
[----:B0-----:R-:W-:-:S05]  /*09b0*/  @!P0 IMAD.WIDE.U32 R4, R7, 0x10, R4 ;  /* 0x0000001007048825 */ /* 0x001fca00078e0004 */
[----:B------:R0:W-:Y:S07]  /*09c0*/  @!P0 STG.E.128 desc[UR4][R4.64], R12 ;  /* 0x0000000c04008986 */ /* 0x0001ee000c101d04 */
[----:B------:R-:W-:Y:S05]  /*09d0*/  @P1 BRA `(.L_x_4101) ;  /* 0x0000000000281947 */ /* 0x000fea0003800000 */
[----:B0-----:R-:W0:Y:S01]  /*09e0*/  LDC.64 R4, c[0x0][0x3a8] ;  /* 0x0000ea00ff047b82 */ /* 0x001e220000000a00 */
[----:B------:R-:W-:Y:S02]  /*09f0*/  IMAD R7, R0, 0x200, R3 ;  /* 0x0000020000077824 */ /* 0x000fe400078e0203 */
[----:B------:R-:W-:-:S05]  /*0a00*/  VIADD R3, R3, 0x80 ;  /* 0x0000008003037836 */ /* 0x000fca0000000000 */
[----:B------:R-:W-:-:S13]  /*0a10*/  ISETP.GE.AND P0, PT, R3, R2, PT ;  /* 0x000000020300720c */ /* 0x000fda0003f06270 */
[----:B------:R-:W-:Y:S02]  /*0a20*/  @!P0 IMAD R13, R0, 0x200, R3 ;  /* 0x00000200000d8824 */ /* 0x000fe400078e0203 */
[----:B------:R-:W-:Y:S02]  /*0a30*/  @!P0 VIADD R3, R3, 0x80 ;  /* 0x0000008003038836 */ /* 0x000fe40000000000 */
[----:B0-----:R-:W-:-:S04]  /*0a40*/  IMAD.WIDE.U32 R6, R7, 0x10, R4 ;  /* 0x0000001007067825 */ /* 0x001fc800078e0004 */
[----:B------:R-:W-:Y:S01]  /*0a50*/  @!P0 IMAD.WIDE.U32 R4, R13, 0x10, R4 ;  /* 0x000000100d048825 */ /* 0x000fe200078e0004 */
[----:B------:R1:W-:Y:S04]  /*0a60*/  STG.E.128 desc[UR4][R6.64], R16 ;  /* 0x0000001006007986 */ /* 0x0003e8000c101d04 */
[----:B------:R1:W-:Y:S02]  /*0a70*/  @!P0 STG.E.128 desc[UR4][R4.64], R20 ;  /* 0x0000001404008986 */ /* 0x0003e4000c101d04 */
.L_x_4101:
[----:B------:R-:W-:Y:S05]  /*0a80*/  BSYNC.RECONVERGENT B0 ;  /* 0x0000000000007941 */ /* 0x000fea0003800200 */
.L_x_4100:
[----:B------:R-:W-:-:S13]  /*0a90*/  ISETP.GE.AND P0, PT, R3, R2, PT ;  /* 0x000000020300720c */ /* 0x000fda0003f06270 */
[----:B------:R-:W-:Y:S05]  /*0aa0*/  @P0 EXIT ;  /* 0x000000000000094d */ /* 0x000fea0003800000 */
[----:B01----:R-:W0:Y:S01]  /*0ab0*/  LDC.64 R4, c[0x0][0x3a8] ;  /* 0x0000ea00ff047b82 */ /* 0x003e220000000a00 */
[----:B------:R-:W-:-:S04]  /*0ac0*/  IMAD R3, R0, 0x200, R3 ;  /* 0x0000020000037824 */ /* 0x000fc800078e0203 */
[----:B0-----:R-:W-:-:S05]  /*0ad0*/  IMAD.WIDE.U32 R2, R3, 0x10, R4 ;  /* 0x0000001003027825 */ /* 0x001fca00078e0004 */
[----:B------:R-:W-:Y:S01]  /*0ae0*/  STG.E.128 desc[UR4][R2.64], R8 ;  /* 0x0000000802007986 */ /* 0x000fe2000c101d04 */
[----:B------:R-:W-:Y:S05]  /*0af0*/  EXIT ;  /* 0x000000000000794d */ /* 0x000fea0003800000 */
.L_x_4102:
        /* <DEDUP_REMOVED lines=16> */
.L_x_37002:


//--------------------- .text._ZN2at6native29vectorized_elementwise_kernelILi2EZZZNS0_22nan_to_num_kernel_cudaERNS_18TensorIteratorBaseESt8optionalIdES5_S5_ENKUlvE_clEvENKUlvE_clEvEUlN3c107complexIdEEE_St5arrayIPcLm2EEEEviT0_T1_ --------------------------
	.section	.text._ZN2at6native29vectorized_elementwise_kernelILi2EZZZNS0_22nan_to_num_kernel_cudaERNS_18TensorIteratorBaseESt8optionalIdES5_S5_ENKUlvE_clEvENKUlvE_clEvEUlN3c107complexIdEEE_St5arrayIPcLm2EEEEviT0_T1_,"ax",@progbits
	.align	128
        .global         _ZN2at6native29vectorized_elementwise_kernelILi2EZZZNS0_22nan_to_num_kernel_cudaERNS_18TensorIteratorBaseESt8optionalIdES5_S5_ENKUlvE_clEvENKUlvE_clEvEUlN3c107complexIdEEE_St5arrayIPcLm2EEEEviT0_T1_
        .type           _ZN2at6native29vectorized_elementwise_kernelILi2EZZZNS0_22nan_to_num_kernel_cudaERNS_18TensorIteratorBaseESt8optionalIdES5_S5_ENKUlvE_clEvENKUlvE_clEvEUlN3c107complexIdEEE_St5arrayIPcLm2EEEEviT0_T1_,@function
        .size           _ZN2at6native29vectorized_elementwise_kernelILi2EZZZNS0_22nan_to_num_kernel_cudaERNS_18TensorIteratorBaseESt8optionalIdES5_S5_ENKUlvE_clEvENKUlvE_clEvEUlN3c107complexIdEEE_St5arrayIPcLm2EEEEviT0_T1_,(.L_x_37003 - _ZN2at6native29vectorized_elementwise_kernelILi2EZZZNS0_22nan_to_num_kernel_cudaERNS_18TensorIteratorBaseESt8optionalIdES5_S5_ENKUlvE_clEvENKUlvE_clEvEUlN3c107complexIdEEE_St5arrayIPcLm2EEEEviT0_T1_)
        .other          _ZN2at6native29vectorized_elementwise_kernelILi2EZZZNS0_22nan_to_num_kernel_cudaERNS_18TensorIteratorBaseESt8optionalIdES5_S5_ENKUlvE_clEvENKUlvE_clEvEUlN3c107complexIdEEE_St5arrayIPcLm2EEEEviT0_T1_,@"STO_CUDA_ENTRY STV_DEFAULT"
_ZN2at6native29vectorized_elementwise_kernelILi2EZZZNS0_22nan_to_num_kernel_cudaERNS_18TensorIteratorBaseESt8optionalIdES5_S5_ENKUlvE_clEvENKUlvE_clEvEUlN3c107complexIdEEE_St5arrayIPcLm2EEEEviT0_T1_:
.text._ZN2at6native29vectorized_elementwise_kernelILi2EZZZNS0_22nan_to_num_kernel_cudaERNS_18TensorIteratorBaseESt8optionalIdES5_S5_ENKUlvE_clEvENKUlvE_clEvEUlN3c107complexIdEEE_St5arrayIPcLm2EEEEviT0_T1_:
[----:B------:R-:W-:Y:S01]  /*0000*/  LDC R1, c[0x0][0x37c] ;  /* 0x0000df00ff017b82 */ /* 0x000fe20000000800 */
[----:B------:R-:W0:Y:S07]  /*0010*/  S2R R3, SR_CTAID.X ;  /* 0x0000000000037919 */ /* 0x000e2e0000002500 */
[----:B------:R-:W0:Y:S01]  /*0020*/  LDC R2, c[0x0][0x380] ;  /* 0x0000e000ff027b82 */ /* 0x000e220000000800 */
[----:B------:R-:W1:Y:S01]  /*0030*/  LDCU.64 UR4, c[0x0][0x358] ;  /* 0x00006b00ff0477ac */ /* 0x000e620008000a00 */
[----:B0-----:R-:W-:-:S05]  /*0040*/  IMAD R2, R3, -0x400, R2 ;  /* 0xfffffc0003027824 */ /* 0x001fca00078e0202 */
[----:B------:R-:W-:-:S13]  /*0050*/  ISETP.GT.U32.AND P0, PT, R2, 0x3ff, PT ;  /* 0x000003ff0200780c */ /* 0x000fda0003f04070 */
[----:B-1----:R-:W-:Y:S05]  /*0060*/  @P0 BRA `(.L_x_4103) ;  /* 0x0000001400700947 */ /* 0x002fea0003800000 */
[----:B------:R-:W0:Y:S01]  /*0070*/  S2R R0, SR_TID.X ;  /* 0x0000000000007919 */ /* 0x000e220000002100 */
[----:B------:R-:W-:Y:S02]  /*0080*/  CS2R R22, SRZ ;  /* 0x0000000000167805 */ /* 0x000fe4000001ff00 */
[----:B------:R-:W-:Y:S02]  /*0090*/  CS2R R20, SRZ ;  /* 0x0000000000147805 */ /* 0x000fe4000001ff00 */
[----:B------:R-:W-:Y:S02]  /*00a0*/  CS2R R34, SRZ ;  /* 0x0000000000227805 */ /* 0x000fe4000001ff00 */
[----:B------:R-:W-:Y:S02]  /*00b0*/  CS2R R32, SRZ ;  /* 0x0000000000207805 */ /* 0x000fe4000001ff00 */
[----:B------:R-:W-:Y:S02]  /*00c0*/  CS2R R38, SRZ ;  /* 0x0000000000267805 */ /* 0x000fe4000001ff00 */
[----:B------:R-:W-:Y:S01]  /*00d0*/  CS2R R36, SRZ ;  /* 0x0000000000247805 */ /* 0x000fe2000001ff00 */
[----:B------:R-:W1:Y:S01]  /*00e0*/  LDC.64 R46, c[0x0][0x398] ;  /* 0x0000e600ff2e7b82 */ /* 0x000e620000000a00 */
[C---:B0-----:R-:W-:Y:S01]  /*00f0*/  ISETP.GE.U32.AND P0, PT, R0.reuse, R2, PT ;  /* 0x000000020000720c */ /* 0x041fe20003f06070 */
[----:B------:R-:W-:-:S02]  /*0100*/  VIADD R40, R0, 0x80 ;  /* 0x0000008000287836 */ /* 0x000fc40000000000 */
[----:B------:R-:W-:-:S10]  /*0110*/  IMAD.MOV.U32 R12, RZ, RZ, R0 ;  /* 0x000000ffff0c7224 */ /* 0x000fd400078e0000 */
[----:B------:R-:W0:Y:S01]  /*0120*/  @!P0 LDC.64 R4, c[0x0][0x3b0] ;  /* 0x0000ec00ff048b82 */ /* 0x000e220000000a00 */
[----:B------:R-:W-:Y:S02]  /*0130*/  @!P0 IMAD R7, R3, 0x400, R0 ;  /* 0x0000040003078824 */ /* 0x000fe400078e0200 */
[----:B------:R-:W-:-:S05]  /*0140*/  @!P0 IMAD.MOV.U32 R12, RZ, RZ, R40 ;  /* 0x000000ffff0c8224 */ /* 0x000fca00078e0028 */
[----:B------:R-:W-:-:S13]  /*0150*/  ISETP.GE.U32.AND P1, PT, R12, R2, PT ;  /* 0x000000020c00720c */ /* 0x000fda0003f26070 */
[----:B------:R-:W-:Y:S02]  /*0160*/  @!P1 IMAD R24, R3, 0x400, R12 ;  /* 0x0000040003189824 */ /* 0x000fe400078e020c */
[----:B------:R-:W-:Y:S02]  /*0170*/  @!P1 VIADD R12, R12, 0x80 ;  /* 0x000000800c0c9836 */ /* 0x000fe40000000000 */
[----:B0-----:R-:W-:-:S03]  /*0180*/  @!P0 IMAD.WIDE.U32 R4, R7, 0x10, R4 ;  /* 0x0000001007048825 */ /* 0x001fc600078e0004 */
[C---:B------:R-:W-:Y:S02]  /*0190*/  ISETP.GE.U32.AND P6, PT, R12.reuse, R2, PT ;  /* 0x000000020c00720c */ /* 0x040fe40003fc6070 */
[----:B------:R0:W2:Y:S11]  /*01a0*/  @!P0 LDG.E.128 R20, desc[UR4][R4.64] ;  /* 0x0000000404148981 */ /* 0x0000b6000c1e1d00 */
[----:B------:R-:W-:Y:S01]  /*01b0*/  @!P6 IMAD R9, R3, 0x400, R12 ;  /* 0x000004000309e824 */ /* 0x000fe200078e020c */
[----:B------:R-:W3:Y:S01]  /*01c0*/  @!P6 LDC.64 R6, c[0x0][0x3b0] ;  /* 0x0000ec00ff06eb82 */ /* 0x000ee20000000a00 */
[----:B------:R-:W-:-:S05]  /*01d0*/  @!P6 VIADD R12, R12, 0x80 ;  /* 0x000000800c0ce836 */ /* 0x000fca0000000000 */
[----:B------:R-:W-:-:S13]  /*01e0*/  ISETP.GE.U32.AND P2, PT, R12, R2, PT ;  /* 0x000000020c00720c */ /* 0x000fda0003f46070 */
[----:B------:R-:W-:Y:S01]  /*01f0*/  @!P2 IMAD R13, R3, 0x400, R12 ;  /* 0x00000400030da824 */ /* 0x000fe200078e020c */
[----:B------:R-:W4:Y:S01]  /*0200*/  @!P2 LDC.64 R28, c[0x0][0x3b0] ;  /* 0x0000ec00ff1cab82 */ /* 0x000f220000000a00 */
[----:B------:R-:W-:-:S05]  /*0210*/  @!P2 VIADD R12, R12, 0x80 ;  /* 0x000000800c0ca836 */ /* 0x000fca0000000000 */
[----:B------:R-:W-:-:S13]  /*0220*/  ISETP.GE.U32.AND P3, PT, R12, R2, PT ;  /* 0x000000020c00720c */ /* 0x000fda0003f66070 */
[----:B------:R-:W-:Y:S01]  /*0230*/  @!P3 IMAD R31, R3, 0x400, R12 ;  /* 0x00000400031fb824 */ /* 0x000fe200078e020c */
[----:B0-----:R-:W0:Y:S01]  /*0240*/  @!P3 LDC.64 R4, c[0x0][0x3b0] ;  /* 0x0000ec00ff04bb82 */ /* 0x001e220000000a00 */
[----:B------:R-:W-:-:S05]  /*0250*/  @!P3 VIADD R12, R12, 0x80 ;  /* 0x000000800c0cb836 */ /* 0x000fca0000000000 */
[----:B------:R-:W-:-:S13]  /*0260*/  ISETP.GE.U32.AND P4, PT, R12, R2, PT ;  /* 0x000000020c00720c */ /* 0x000fda0003f86070 */
[----:B------:R-:W-:Y:S01]  /*0270*/  @!P4 IMAD R15, R3, 0x400, R12 ;  /* 0x00000400030fc824 */ /* 0x000fe200078e020c */
[----:B------:R-:W1:Y:S01]  /*0280*/  @!P4 LDC.64 R26, c[0x0][0x3b0] ;  /* 0x0000ec00ff1acb82 */ /* 0x000e620000000a00 */
[----:B------:R-:W-:-:S05]  /*0290*/  @!P4 VIADD R12, R12, 0x80 ;  /* 0x000000800c0cc836 */ /* 0x000fca0000000000 */
[----:B------:R-:W-:Y:S01]  /*02a0*/  ISETP.GE.U32.AND P5, PT, R12, R2, PT ;  /* 0x000000020c00720c */ /* 0x000fe20003fa6070 */
[----:B---3--:R-:W-:-:S05]  /*02b0*/  @!P6 IMAD.WIDE.U32 R6, R9, 0x10, R6 ;  /* 0x000000100906e825 */ /* 0x008fca00078e0006 */
[----:B------:R-:W5:Y:S07]  /*02c0*/  @!P6 LDG.E.128 R32, desc[UR4][R6.64] ;  /* 0x000000040620e981 */ /* 0x000f6e000c1e1d00 */
[----:B------:R-:W-:Y:S01]  /*02d0*/  @!P5 IMAD R45, R3, 0x400, R12 ;  /* 0x00000400032dd824 */ /* 0x000fe200078e020c */
[----:B------:R-:W3:Y:S01]  /*02e0*/  @!P5 LDC.64 R10, c[0x0][0x3b0] ;  /* 0x0000ec00ff0adb82 */ /* 0x000ee20000000a00 */
[----:B------:R-:W-:-:S05]  /*02f0*/  @!P5 VIADD R12, R12, 0x80 ;  /* 0x000000800c0cd836 */ /* 0x000fca0000000000 */
[----:B------:R-:W-:Y:S01]  /*0300*/  ISETP.GE.U32.AND P6, PT, R12, R2, PT ;  /* 0x000000020c00720c */ /* 0x000fe20003fc6070 */
[----:B----4-:R-:W-:-:S05]  /*0310*/  @!P2 IMAD.WIDE.U32 R28, R13, 0x10, R28 ;  /* 0x000000100d1ca825 */ /* 0x010fca00078e001c */
[----:B------:R4:W5:Y:S07]  /*0320*/  @!P2 LDG.E.128 R36, desc[UR4][R28.64] ;  /* 0x000000041c24a981 */ /* 0x00096e000c1e1d00 */
[----:B------:R-:W1:Y:S08]  /*0330*/  @!P6 LDC.64 R8, c[0x0][0x3b0] ;  /* 0x0000ec00ff08eb82 */ /* 0x000e700000000a00 */
[----:B----4-:R-:W4:Y:S01]  /*0340*/  @!P1 LDC.64 R28, c[0x0][0x3b0] ;  /* 0x0000ec00ff1c9b82 */ /* 0x010f220000000a00 */
[----:B0-----:R-:W-:Y:S01]  /*0350*/  @!P3 IMAD.WIDE.U32 R30, R31, 0x10, R4 ;  /* 0x000000101f1eb825 */ /* 0x001fe200078e0004 */
[----:B------:R-:W-:-:S02]  /*0360*/  CS2R R6, SRZ ;  /* 0x0000000000067805 */ /* 0x000fc4000001ff00 */
[----:B------:R-:W-:Y:S01]  /*0370*/  CS2R R4, SRZ ;  /* 0x0000000000047805 */ /* 0x000fe2000001ff00 */
[----:B------:R-:W-:Y:S01]  /*0380*/  @!P6 IMAD R43, R3, 0x400, R12 ;  /* 0x00000400032be824 */ /* 0x000fe200078e020c */
[----:B------:R-:W-:Y:S01]  /*0390*/  CS2R R18, SRZ ;  /* 0x0000000000127805 */ /* 0x000fe2000001ff00 */
[----:B---3--:R-:W-:Y:S01]  /*03a0*/  @!P5 IMAD.WIDE.U32 R44, R45, 0x10, R10 ;  /* 0x000000102d2cd825 */ /* 0x008fe200078e000a */
[----:B------:R-:W-:Y:S02]  /*03b0*/  CS2R R10, SRZ ;  /* 0x00000000000a7805 */ /* 0x000fe4000001ff00 */
[----:B------:R0:W5:Y:S01]  /*03c0*/  @!P3 LDG.E.128 R4, desc[UR4][R30.64] ;  /* 0x000000041e04b981 */ /* 0x000162000c1e1d00 */
[----:B------:R-:W-:Y:S01]  /*03d0*/  CS2R R16, SRZ ;  /* 0x0000000000107805 */ /* 0x000fe2000001ff00 */
[----:B-1----:R-:W-:-:S04]  /*03e0*/  @!P4 IMAD.WIDE.U32 R26, R15, 0x10, R26 ;  /* 0x000000100f1ac825 */ /* 0x002fc800078e001a */
[----:B------:R-:W-:Y:S01]  /*03f0*/  @!P6 IMAD.WIDE.U32 R42, R43, 0x10, R8 ;  /* 0x000000102b2ae825 */ /* 0x000fe200078e0008 */
[----:B------:R-:W-:Y:S02]  /*0400*/  CS2R R8, SRZ ;  /* 0x0000000000087805 */ /* 0x000fe4000001ff00 */
[----:B0-----:R-:W-:Y:S01]  /*0410*/  CS2R R30, SRZ ;  /* 0x00000000001e7805 */ /* 0x001fe2000001ff00 */
[----:B----4-:R-:W-:Y:S01]  /*0420*/  @!P1 IMAD.WIDE.U32 R24, R24, 0x10, R28 ;  /* 0x0000001018189825 */ /* 0x010fe200078e001c */
[----:B------:R-:W-:Y:S02]  /*0430*/  CS2R R28, SRZ ;  /* 0x00000000001c7805 */ /* 0x000fe4000001ff00 */
[----:B------:R-:W-:Y:S02]  /*0440*/  CS2R R14, SRZ ;  /* 0x00000000000e7805 */ /* 0x000fe4000001ff00 */
[----:B------:R-:W-:Y:S01]  /*0450*/  CS2R R12, SRZ ;  /* 0x00000000000c7805 */ /* 0x000fe2000001ff00 */
[----:B------:R-:W5:Y:S04]  /*0460*/  @!P4 LDG.E.128 R8, desc[UR4][R26.64] ;  /* 0x000000041a08c981 */ /* 0x000f68000c1e1d00 */
[----:B------:R-:W5:Y:S04]  /*0470*/  @!P6 LDG.E.128 R16, desc[UR4][R42.64] ;  /* 0x000000042a10e981 */ /* 0x000f68000c1e1d00 */
[----:B------:R-:W5:Y:S04]  /*0480*/  @!P1 LDG.E.128 R28, desc[UR4][R24.64] ;  /* 0x00000004181c9981 */ /* 0x000f68000c1e1d00 */
[----:B------:R0:W5:Y:S02]  /*0490*/  @!P5 LDG.E.128 R12, desc[UR4][R44.64] ;  /* 0x000000042c0cd981 */ /* 0x000164000c1e1d00 */
[----:B0-----:R-:W0:Y:S01]  /*04a0*/  @!P0 LDC.64 R44, c[0x0][0x388] ;  /* 0x0000e200ff2c8b82 */ /* 0x001e220000000a00 */
[----:B------:R-:W-:Y:S01]  /*04b0*/  PLOP3.LUT P4, PT, PT, PT, PT, 0x8, 0x80 ;  /* 0x000000000080781c */ /* 0x000fe20003f8e170 */
[----:B------:R-:W-:Y:S01]  /*04c0*/  BSSY.RECONVERGENT B0, `(.L_x_4104) ;  /* 0x0000032000007945 */ /* 0x000fe20003800200 */
[----:B--2---:R-:W-:-:S02]  /*04d0*/  @!P0 DSETP.NEU.AND P3, PT, R20, -INF , PT ;  /* 0xfff000001400842a */ /* 0x004fc40003f6d000 */
[C---:B------:R-:W-:Y:S02]  /*04e0*/  @!P0 DSETP.NAN.AND P1, PT, R20.reuse, R20, PT ;  /* 0x000000141400822a */ /* 0x040fe40003f28000 */
[----:B------:R-:W-:Y:S02]  /*04f0*/  @!P0 DSETP.NEU.AND P2, PT, R20, +INF , PT ;  /* 0x7ff000001400842a */ /* 0x000fe40003f4d000 */
[----:B------:R-:W-:Y:S02]  /*0500*/  @!P0 FSEL R27, R20, R46, P3 ;  /* 0x0000002e141b8208 */ /* 0x000fe40001800000 */
[----:B------:R-:W-:Y:S02]  /*0510*/  @!P0 FSEL R42, R21, R47, P3 ;  /* 0x0000002f152a8208 */ /* 0x000fe40001800000 */
[----:B------:R-:W1:Y:S01]  /*0520*/  LDC.64 R20, c[0x0][0x390] ;  /* 0x0000e400ff147b82 */ /* 0x000e620000000a00 */
[----:B------:R-:W-:-:S06]  /*0530*/  @!P0 DSETP.NEU.AND P3, PT, R22, +INF , PT ;  /* 0x7ff000001600842a */ /* 0x000fcc0003f6d000 */
[----:B------:R-:W-:Y:S01]  /*0540*/  @!P0 PLOP3.LUT P4, PT, P3, PT, PT, 0x80, 0x8 ;  /* 0x000000000008881c */ /* 0x000fe20001f8f070 */
[C---:B------:R-:W-:Y:S01]  /*0550*/  @!P0 DSETP.NEU.AND P3, PT, R22.reuse, -INF , PT ;  /* 0xfff000001600842a */ /* 0x040fe20003f6d000 */
[----:B-1----:R-:W-:Y:S02]  /*0560*/  @!P0 FSEL R25, R27, R20, P2 ;  /* 0x000000141b198208 */ /* 0x002fe40001000000 */
[----:B------:R-:W-:Y:S02]  /*0570*/  @!P0 FSEL R42, R42, R21, P2 ;  /* 0x000000152a2a8208 */ /* 0x000fe40001000000 */
[----:B0-----:R-:W-:Y:S02]  /*0580*/  @!P0 FSEL R26, R25, R44, !P1 ;  /* 0x0000002c191a8208 */ /* 0x001fe40004800000 */
[----:B------:R-:W-:Y:S02]  /*0590*/  @!P0 FSEL R27, R42, R45, !P1 ;  /* 0x0000002d2a1b8208 */ /* 0x000fe40004800000 */
[----:B------:R-:W-:Y:S01]  /*05a0*/  ISETP.GE.U32.AND P1, PT, R40, R2, PT ;  /* 0x000000022800720c */ /* 0x000fe20003f26070 */
[----:B------:R-:W-:-:S02]  /*05b0*/  @!P0 DSETP.NAN.AND P2, PT, R22, R22, PT ;  /* 0x000000161600822a */ /* 0x000fc40003f48000 */
[----:B------:R-:W-:Y:S02]  /*05c0*/  @P4 FSEL R20, R22, R46, P3 ;  /* 0x0000002e16144208 */ /* 0x000fe40001800000 */
[----:B------:R-:W-:Y:S02]  /*05d0*/  @P4 FSEL R21, R23, R47, P3 ;  /* 0x0000002f17154208 */ /* 0x000fe40001800000 */
[----:B------:R-:W-:Y:S02]  /*05e0*/  @!P0 FSEL R24, R20, R44, !P2 ;  /* 0x0000002c14188208 */ /* 0x000fe40005000000 */
[----:B------:R-:W-:Y:S02]  /*05f0*/  @!P0 FSEL R25, R21, R45, !P2 ;  /* 0x0000002d15198208 */ /* 0x000fe40005000000 */
[----:B------:R-:W-:Y:S02]  /*0600*/  CS2R R20, SRZ ;  /* 0x0000000000147805 */ /* 0x000fe4000001ff00 */
[----:B------:R-:W-:Y:S01]  /*0610*/  CS2R R22, SRZ ;  /* 0x0000000000167805 */ /* 0x000fe2000001ff00 */
[----:B------:R-:W-:-:S02]  /*0620*/  @!P0 IMAD.MOV.U32 R20, RZ, RZ, R26 ;  /* 0x000000ffff148224 */ /* 0x000fc400078e001a */
[----:B------:R-:W-:Y:S01]  /*0630*/  @!P0 IMAD.MOV.U32 R21, RZ, RZ, R27 ;  /* 0x000000ffff158224 */ /* 0x000fe200078e001b */
[----:B------:R-:W-:Y:S01]  /*0640*/  CS2R R26, SRZ ;  /* 0x00000000001a7805 */ /* 0x000fe2000001ff00 */
[----:B------:R-:W-:Y:S02]  /*0650*/  @!P0 IMAD.MOV.U32 R22, RZ, RZ, R24 ;  /* 0x000000ffff168224 */ /* 0x000fe400078e0018 */
[----:B------:R-:W-:Y:S01]  /*0660*/  @!P0 IMAD.MOV.U32 R23, RZ, RZ, R25 ;  /* 0x000000ffff178224 */ /* 0x000fe200078e0019 */
[----:B------:R-:W-:Y:S01]  /*0670*/  CS2R R24, SRZ ;  /* 0x0000000000187805 */ /* 0x000fe2000001ff00 */
[----:B------:R-:W-:Y:S06]  /*0680*/  @P1 BRA `(.L_x_4105) ;  /* 0x0000000000541947 */ /* 0x000fec0003800000 */
[----:B------:R-:W0:Y:S01]  /*0690*/  LDC.64 R42, c[0x0][0x398] ;  /* 0x0000e600ff2a7b82 */ /* 0x000e220000000a00 */
[----:B------:R-:W1:Y:S01]  /*06a0*/  LDCU.64 UR6, c[0x0][0x388] ;  /* 0x00007100ff0677ac */ /* 0x000e620008000a00 */
[----:B-----5:R-:W-:Y:S02]  /*06b0*/  DSETP.NEU.AND P4, PT, R30, +INF , PT ;  /* 0x7ff000001e00742a */ /* 0x020fe40003f8d000 */
[C---:B------:R-:W-:Y:S02]  /*06c0*/  DSETP.NEU.AND P3, PT, R28.reuse, -INF , PT ;  /* 0xfff000001c00742a */ /* 0x040fe40003f6d000 */
[----:B------:R-:W-:Y:S02]  /*06d0*/  DSETP.NEU.AND P2, PT, R28, +INF , PT ;  /* 0x7ff000001c00742a */ /* 0x000fe40003f4d000 */
[----:B------:R-:W2:Y:S01]  /*06e0*/  LDC.64 R24, c[0x0][0x390] ;  /* 0x0000e400ff187b82 */ /* 0x000ea20000000a00 */
[----:B------:R-:W-:Y:S02]  /*06f0*/  DSETP.NEU.AND P5, PT, R30, -INF , PT ;  /* 0xfff000001e00742a */ /* 0x000fe40003fad000 */
[----:B------:R-:W-:Y:S01]  /*0700*/  DSETP.NAN.AND P1, PT, R28, R28, PT ;  /* 0x0000001c1c00722a */ /* 0x000fe20003f28000 */
        /* <DEDUP_REMOVED lines=13> */
.L_x_4105:
[----:B------:R-:W-:Y:S05]  /*07e0*/  BSYNC.RECONVERGENT B0 ;  /* 0x0000000000007941 */ /* 0x000fea0003800200 */
.L_x_4104:
[----:B-----5:R-:W-:Y:S01]  /*07f0*/  VIADD R29, R0, 0x100 ;  /* 0x00000100001d7836 */ /* 0x020fe20000000000 */
[----:B------:R-:W-:Y:S01]  /*0800*/  BSSY.RECONVERGENT B0, `(.L_x_4106) ;  /* 0x000001a000007945 */ /* 0x000fe20003800200 */
[----:B------:R-:W-:-:S03]  /*0810*/  CS2R R30, SRZ ;  /* 0x00000000001e7805 */ /* 0x000fc6000001ff00 */
[----:B------:R-:W-:Y:S02]  /*0820*/  ISETP.GE.U32.AND P1, PT, R29, R2, PT ;  /* 0x000000021d00720c */ /* 0x000fe40003f26070 */
[----:B------:R-:W-:-:S11]  /*0830*/  CS2R R28, SRZ ;  /* 0x00000000001c7805 */ /* 0x000fd6000001ff00 */
[----:B------:R-:W-:Y:S05]  /*0840*/  @P1 BRA `(.L_x_4107) ;  /* 0x0000000000541947 */ /* 0x000fea0003800000 */
[----:B------:R-:W0:Y:S01]  /*0850*/  LDC.64 R42, c[0x0][0x398] ;  /* 0x0000e600ff2a7b82 */ /* 0x000e220000000a00 */
[----:B------:R-:W1:Y:S01]  /*0860*/  LDCU.64 UR6, c[0x0][0x388] ;  /* 0x00007100ff0677ac */ /* 0x000e620008000a00 */
[----:B------:R-:W-:Y:S02]  /*0870*/  DSETP.NEU.AND P4, PT, R34, +INF , PT ;  /* 0x7ff000002200742a */ /* 0x000fe40003f8d000 */
        /* <DEDUP_REMOVED lines=18> */
.L_x_4107:
[----:B------:R-:W-:Y:S05]  /*09a0*/  BSYNC.RECONVERGENT B0 ;  /* 0x0000000000007941 */ /* 0x000fea0003800200 */
.L_x_4106:
[----:B------:R-:W-:Y:S01]  /*09b0*/  VIADD R33, R0, 0x180 ;  /* 0x0000018000217836 */ /* 0x000fe20000000000 */
        /* <DEDUP_REMOVED lines=26> */
.L_x_4109:
[----:B------:R-:W-:Y:S05]  /*0b60*/  BSYNC.RECONVERGENT B0 ;  /* 0x0000000000007941 */ /* 0x000fea0003800200 */
.L_x_4108:
        /* <DEDUP_REMOVED lines=27> */
.L_x_4111:
[----:B------:R-:W-:Y:S05]  /*0d20*/  BSYNC.RECONVERGENT B0 ;  /* 0x0000000000007941 */ /* 0x000fea0003800200 */
.L_x_4110:
        /* <DEDUP_REMOVED lines=27> */
.L_x_4113:
[----:B------:R-:W-:Y:S05]  /*0ee0*/  BSYNC.RECONVERGENT B0 ;  /* 0x0000000000007941 */ /* 0x000fea0003800200 */
.L_x_4112:
        /* <DEDUP_REMOVED lines=27> */
.L_x_4115:
[----:B------:R-:W-:Y:S05]  /*10a0*/  BSYNC.RECONVERGENT B0 ;  /* 0x0000000000007941 */ /* 0x000fea0003800200 */
.L_x_4114:
        /* <DEDUP_REMOVED lines=27> */
.L_x_4117:
[----:B------:R-:W-:Y:S05]  /*1260*/  BSYNC.RECONVERGENT B0 ;  /* 0x0000000000007941 */ /* 0x000fea0003800200 */
.L_x_4116:
[----:B------:R-:W0:Y:S01]  /*1270*/  @!P0 LDC.64 R16, c[0x0][0x3a8] ;  /* 0x0000ea00ff108b82 */ /* 0x000e220000000a00 */
[----:B------:R-:W-:Y:S01]  /*1280*/  @!P0 IMAD.SHL.U32 R19, R3, 0x400, RZ ;  /* 0x0000040003138824 */ /* 0x000fe200078e00ff */
[----:B------:R-:W-:Y:S04]  /*1290*/  BSSY.RECONVERGENT B0, `(.L_x_4118) ;  /* 0x0000031000007945 */ /* 0x000fe80003800200 */
[----:B------:R-:W-:Y:S01]  /*12a0*/  BSSY.RELIABLE B1, `(.L_x_4119) ;  /* 0x0000029000017945 */ /* 0x000fe20003800100 */
[----:B------:R-:W-:Y:S01]  /*12b0*/  @!P0 LOP3.LUT R19, R0, R19, RZ, 0xfc, !PT ;  /* 0x0000001300138212 */ /* 0x000fe200078efcff */
[----:B------:R-:W-:-:S04]  /*12c0*/  @!P0 IMAD.MOV.U32 R0, RZ, RZ, R40 ;  /* 0x000000ffff008224 */ /* 0x000fc800078e0028 */
[----:B0-----:R-:W-:-:S05]  /*12d0*/  @!P0 IMAD.WIDE.U32 R16, R19, 0x10, R16 ;  /* 0x0000001013108825 */ /* 0x001fca00078e0010 */
[----:B------:R0:W-:Y:S01]  /*12e0*/  @!P0 STG.E.128 desc[UR4][R16.64], R20 ;  /* 0x0000001410008986 */ /* 0x0001e2000c101d04 */
[----:B------:R-:W-:-:S13]  /*12f0*/  ISETP.GE.U32.AND P0, PT, R0, R2, PT ;  /* 0x000000020000720c */ /* 0x000fda0003f06070 */
[----:B------:R-:W-:Y:S05]  /*1300*/  @P0 BRA `(.L_x_4120) ;  /* 0x0000000000300947 */ /* 0x000fea0003800000 */
[----:B0-----:R-:W0:Y:S01]  /*1310*/  LDC.64 R16, c[0x0][0x3a8] ;  /* 0x0000ea00ff107b82 */ /* 0x001e220000000a00 */
[----:B------:R-:W-:Y:S02]  /*1320*/  IMAD R19, R3, 0x400, R0 ;  /* 0x0000040003137824 */ /* 0x000fe400078e0200 */
[----:B------:R-:W-:-:S05]  /*1330*/  VIADD R0, R0, 0x80 ;  /* 0x0000008000007836 */ /* 0x000fca0000000000 */
[----:B------:R-:W-:Y:S01]  /*1340*/  ISETP.GE.U32.AND P0, PT, R0, R2, PT ;  /* 0x000000020000720c */ /* 0x000fe20003f06070 */
[----:B0-----:R-:W-:-:S05]  /*1350*/  IMAD.WIDE.U32 R16, R19, 0x10, R16 ;  /* 0x0000001013107825 */ /* 0x001fca00078e0010 */
[----:B------:R0:W-:Y:S07]  /*1360*/  STG.E.128 desc[UR4][R16.64], R24 ;  /* 0x0000001810007986 */ /* 0x0001ee000c101d04 */
[----:B------:R-:W-:Y:S05]  /*1370*/  @P0 BRA `(.L_x_4121) ;  /* 0x0000000000300947 */ /* 0x000fea0003800000 */
[----:B0-----:R-:W0:Y:S01]  /*1380*/  LDC.64 R16, c[0x0][0x3a8] ;  /* 0x0000ea00ff107b82 */ /* 0x001e220000000a00 */
[----:B------:R-:W-:Y:S02]  /*1390*/  IMAD R19, R3, 0x400, R0 ;  /* 0x0000040003137824 */ /* 0x000fe400078e0200 */
[----:B------:R-:W-:Y:S02]  /*13a0*/  VIADD R0, R0, 0x80 ;  /* 0x0000008000007836 */ /* 0x000fe40000000000 */
[----:B0-----:R-:W-:-:S05]  /*13b0*/  IMAD.WIDE.U32 R16, R19, 0x10, R16 ;  /* 0x0000001013107825 */ /* 0x001fca00078e0010 */
[----:B------:R1:W-:Y:S02]  /*13c0*/  STG.E.128 desc[UR4][R16.64], R28 ;  /* 0x0000001c10007986 */ /* 0x0003e4000c101d04 */
.L_x_4120:
[----:B------:R-:W-:-:S13]  /*13d0*/  ISETP.GE.U32.AND P0, PT, R0, R2, PT ;  /* 0x000000020000720c */ /* 0x000fda0003f06070 */
[----:B------:R-:W-:Y:S05]  /*13e0*/  @P0 BRA `(.L_x_4122) ;  /* 0x0000000000300947 */ /* 0x000fea0003800000 */
[----:B01----:R-:W0:Y:S01]  /*13f0*/  LDC.64 R16, c[0x0][0x3a8] ;  /* 0x0000ea00ff107b82 */ /* 0x003e220000000a00 */
[----:B------:R-:W-:Y:S02]  /*1400*/  IMAD R19, R3, 0x400, R0 ;  /* 0x0000040003137824 */ /* 0x000fe400078e0200 */
[----:B------:R-:W-:Y:S02]  /*1410*/  VIADD R0, R0, 0x80 ;  /* 0x0000008000007836 */ /* 0x000fe40000000000 */
[----:B0-----:R-:W-:-:S05]  /*1420*/  IMAD.WIDE.U32 R16, R19, 0x10, R16 ;  /* 0x0000001013107825 */ /* 0x001fca00078e0010 */
[----:B------:R1:W-:Y:S02]  /*1430*/  STG.E.128 desc[UR4][R16.64], R32 ;  /* 0x0000002010007986 */ /* 0x0003e4000c101d04 */
.L_x_4121:
[----:B------:R-:W-:-:S13]  /*1440*/  ISETP.GE.U32.AND P0, PT, R0, R2, PT ;  /* 0x000000020000720c */ /* 0x000fda0003f06070 */
[----:B------:R-:W-:Y:S05]  /*1450*/  @P0 BRA `(.L_x_4123) ;  /* 0x0000000000340947 */ /* 0x000fea0003800000 */
[----:B01----:R-:W0:Y:S01]  /*1460*/  LDC.64 R16, c[0x0][0x3a8] ;  /* 0x0000ea00ff107b82 */ /* 0x003e220000000a00 */
[----:B------:R-:W-:Y:S02]  /*1470*/  IMAD R19, R3, 0x400, R0 ;  /* 0x0000040003137824 */ /* 0x000fe400078e0200 */
[----:B------:R-:W-:Y:S02]  /*1480*/  VIADD R0, R0, 0x80 ;  /* 0x0000008000007836 */ /* 0x000fe40000000000 */
[----:B0-----:R-:W-:-:S05]  /*1490*/  IMAD.WIDE.U32 R16, R19, 0x10, R16 ;  /* 0x0000001013107825 */ /* 0x001fca00078e0010 */
[----:B------:R2:W-:Y:S02]  /*14a0*/  STG.E.128 desc[UR4][R16.64], R36 ;  /* 0x0000002410007986 */ /* 0x0005e4000c101d04 */
.L_x_4122:
[----:B------:R-:W-:-:S13]  /*14b0*/  ISETP.GE.U32.AND P0, PT, R0, R2, PT ;  /* 0x000000020000720c */ /* 0x000fda0003f06070 */
[----:B------:R-:W-:Y:S05]  /*14c0*/  @P0 BREAK.RELIABLE B1 ;  /* 0x0000000000010942 */ /* 0x000fea0003800100 */
[----:B------:R-:W-:Y:S05]  /*14d0*/  @P0 BRA `(.L_x_4124) ;  /* 0x0000000000300947 */ /* 0x000fea0003800000 */
[----:B012---:R-:W0:Y:S01]  /*14e0*/  LDC.64 R16, c[0x0][0x3a8] ;  /* 0x0000ea00ff107b82 */ /* 0x007e220000000a00 */
[----:B------:R-:W-:Y:S02]  /*14f0*/  IMAD R19, R3, 0x400, R0 ;  /* 0x0000040003137824 */ /* 0x000fe400078e0200 */
[----:B------:R-:W-:Y:S02]  /*1500*/  VIADD R0, R0, 0x80 ;  /* 0x0000008000007836 */ /* 0x000fe40000000000 */
[----:B0-----:R-:W-:-:S05]  /*1510*/  IMAD.WIDE.U32 R16, R19, 0x10, R16 ;  /* 0x0000001013107825 */ /* 0x001fca00078e0010 */
[----:B------:R2:W-:Y:S02]  /*1520*/  STG.E.128 desc[UR4][R16.64], R4 ;  /* 0x0000000410007986 */ /* 0x0005e4000c101d04 */
.L_x_4123:
[----:B------:R-:W-:Y:S05]  /*1530*/  BSYNC.RELIABLE B1 ;  /* 0x0000000000017941 */ /* 0x000fea0003800100 */
.L_x_4119:
[----:B------:R-:W-:-:S13]  /*1540*/  ISETP.GE.U32.AND P0, PT, R0, R2, PT ;  /* 0x000000020000720c */ /* 0x000fda0003f06070 */
[----:B--2---:R-:W2:Y:S01]  /*1550*/  @!P0 LDC.64 R4, c[0x0][0x3a8] ;  /* 0x0000ea00ff048b82 */ /* 0x004ea20000000a00 */
[----:B------:R-:W-:Y:S02]  /*1560*/  @!P0 IMAD R7, R3, 0x400, R0 ;  /* 0x0000040003078824 */ /* 0x000fe400078e0200 */
[----:B------:R-:W-:Y:S02]  /*1570*/  @!P0 VIADD R0, R0, 0x80 ;  /* 0x0000008000008836 */ /* 0x000fe40000000000 */
[----:B--2---:R-:W-:-:S05]  /*1580*/  @!P0 IMAD.WIDE.U32 R4, R7, 0x10, R4 ;  /* 0x0000001007048825 */ /* 0x004fca00078e0004 */
[----:B------:R3:W-:Y:S02]  /*1590*/  @!P0 STG.E.128 desc[UR4][R4.64], R8 ;  /* 0x0000000804008986 */ /* 0x0007e4000c101d04 */
.L_x_4124:
[----:B------:R-:W-:Y:S05]  /*15a0*/  BSYNC.RECONVERGENT B0 ;  /* 0x0000000000007941 */ /* 0x000fea0003800200 */
.L_x_4118:
[----:B------:R-:W-:Y:S05]  /*15b0*/  WARPSYNC.ALL ;  /* 0x0000000000007948 */ /* 0x000fea0003800000 */
[----:B------:R-:W-:-:S13]  /*15c0*/  ISETP.GE.U32.AND P0, PT, R0, R2, PT ;  /* 0x000000020000720c */ /* 0x000fda0003f06070 */
[----:B------:R-:W-:Y:S05]  /*15d0*/  @P0 EXIT ;  /* 0x000000000000094d */ /* 0x000fea0003800000 */
[----:B---3--:R-:W3:Y:S01]  /*15e0*/  LDC.64 R4, c[0x0][0x3a8] ;  /* 0x0000ea00ff047b82 */ /* 0x008ee20000000a00 */
[----:B------:R-:W-:-:S04]  /*15f0*/  IMAD R3, R3, 0x400, R0 ;  /* 0x0000040003037824 */ /* 0x000fc800078e0200 */
[----:B---3--:R-:W-:-:S05]  /*1600*/  IMAD.WIDE.U32 R2, R3, 0x10, R4 ;  /* 0x0000001003027825 */ /* 0x008fca00078e0004 */
[----:B------:R-:W-:Y:S01]  /*1610*/  STG.E.128 desc[UR4][R2.64], R12 ;  /* 0x0000000c02007986 */ /* 0x000fe2000c101d04 */
[----:B------:R-:W-:Y:S05]  /*1620*/  EXIT ;  /* 0x000000000000794d */ /* 0x000fea0003800000 */
.L_x_4103:
[----:B------:R-:W0:Y:S01]  /*1630*/  S2R R5, SR_TID.X ;  /* 0x0000000000057919 */ /* 0x000e220000002100 */
[----:B------:R-:W1:Y:S01]  /*1640*/  LDC.64 R36, c[0x0][0x3b0] ;  /* 0x0000ec00ff247b82 */ /* 0x000e620000000a00 */
[----:B------:R-:W-:Y:S01]  /*1650*/  IMAD.SHL.U32 R0, R3, 0x400, RZ ;  /* 0x0000040003007824 */ /* 0x000fe200078e00ff */
[----:B------:R-:W2:Y:S06]  /*1660*/  LDCU.64 UR6, c[0x0][0x388] ;  /* 0x00007100ff0677ac */ /* 0x000eac0008000a00 */
[----:B------:R-:W3:Y:S08]  /*1670*/  LDC.64 R32, c[0x0][0x398] ;  /* 0x0000e600ff207b82 */ /* 0x000ef00000000a00 */
[----:B------:R-:W4:Y:S01]  /*1680*/  LDC.64 R30, c[0x0][0x390] ;  /* 0x0000e400ff1e7b82 */ /* 0x000f220000000a00 */
[----:B-1----:R-:W-:-:S04]  /*1690*/  IMAD.WIDE.U32 R36, R0, 0x10, R36 ;  /* 0x0000001000247825 */ /* 0x002fc800078e0024 */
[----:B0-----:R-:W-:-:S05]  /*16a0*/  IMAD.WIDE.U32 R36, R5, 0x20, R36 ;  /* 0x0000002005247825 */ /* 0x001fca00078e0024 */
[----:B------:R-:W5:Y:S04]  /*16b0*/  LDG.E.ENL2.256 R40, R4, desc[UR4][R36.64] ;  /* 0xfe0000042404797e */ /* 0x000f680008121928 */
[----:B------:R-:W2:Y:S04]  /*16c0*/  LDG.E.ENL2.256 R20, R24, desc[UR4][R36.64+0x1000] ;  /* 0xfe0080042418797e */ /* 0x000ea80008121914 */
[----:B------:R-:W2:Y:S01]  /*16d0*/  LDG.E.ENL2.256 R12, R16, desc[UR4][R36.64+0x2000] ;  /* 0xfe0100042410797e */ /* 0x000ea2000812190c */
[C---:B-----5:R-:W-:Y:S02]  /*16e0*/  DSETP.NAN.AND P2, PT, R4.reuse, R4, PT ;  /* 0x000000040400722a */ /* 0x060fe40003f48000 */
[----:B------:R-:W-:-:S02]  /*16f0*/  DSETP.NEU.AND P0, PT, R4, -INF , PT ;  /* 0xfff000000400742a */ /* 0x000fc40003f0d000 */
[----:B------:R-:W-:Y:S02]  /*1700*/  DSETP.NEU.AND P1, PT, R4, +INF , PT ;  /* 0x7ff000000400742a */ /* 0x000fe40003f2d000 */
[----:B------:R-:W-:Y:S01]  /*1710*/  P2R R48, PR, RZ, 0x4 ;  /* 0x00000004ff307803 */ /* 0x000fe20000000000 */
[C---:B------:R-:W-:Y:S01]  /*1720*/  DSETP.NEU.AND P2, PT, R6.reuse, -INF , PT ;  /* 0xfff000000600742a */ /* 0x040fe20003f4d000 */
[----:B---3--:R-:W-:Y:S01]  /*1730*/  FSEL R9, R4, R32, P0 ;  /* 0x0000002004097208 */ /* 0x008fe20000000000 */
[C---:B------:R-:W-:Y:S01]  /*1740*/  DSETP.NAN.AND P4, PT, R6.reuse, R6, PT ;  /* 0x000000060600722a */ /* 0x040fe20003f88000 */
[----:B------:R-:W-:Y:S01]  /*1750*/  FSEL R28, R5, R33, P0 ;  /* 0x00000021051c7208 */ /* 0x000fe20000000000 */
[----:B------:R-:W-:Y:S01]  /*1760*/  DSETP.NEU.AND P3, PT, R6, +INF , PT ;  /* 0x7ff000000600742a */ /* 0x000fe20003f6d000 */
[----:B----4-:R-:W-:Y:S01]  /*1770*/  FSEL R5, R9, R30, P1 ;  /* 0x0000001e09057208 */ /* 0x010fe20000800000 */
[----:B------:R-:W-:Y:S01]  /*1780*/  DSETP.NAN.AND P0, PT, R40, R40, PT ;  /* 0x000000282800722a */ /* 0x000fe20003f08000 */
[----:B------:R-:W-:-:S02]  /*1790*/  FSEL R3, R6, R32, P2 ;  /* 0x0000002006037208 */ /* 0x000fc40001000000 */
[----:B------:R-:W-:Y:S01]  /*17a0*/  FSEL R28, R28, R31, P1 ;  /* 0x0000001f1c1c7208 */ /* 0x000fe20000800000 */
[----:B------:R-:W-:Y:S01]  /*17b0*/  DSETP.NEU.AND P1, PT, R40, -INF , PT ;  /* 0xfff000002800742a */ /* 0x000fe20003f2d000 */
[----:B------:R-:W-:Y:S01]  /*17c0*/  FSEL R6, R7, R33, P2 ;  /* 0x0000002107067208 */ /* 0x000fe20001000000 */
[----:B------:R-:W-:Y:S01]  /*17d0*/  DSETP.NEU.AND P2, PT, R42, -INF , PT ;  /* 0xfff000002a00742a */ /* 0x000fe20003f4d000 */
[----:B------:R-:W-:Y:S01]  /*17e0*/  P2R R44, PR, RZ, 0x1 ;  /* 0x00000001ff2c7803 */ /* 0x000fe20000000000 */
[----:B------:R-:W-:Y:S01]  /*17f0*/  DSETP.NEU.AND P0, PT, R40, +INF , PT ;  /* 0x7ff000002800742a */ /* 0x000fe20003f0d000 */
[----:B------:R-:W-:Y:S02]  /*1800*/  FSEL R0, R3, R30, P3 ;  /* 0x0000001e03007208 */ /* 0x000fe40001800000 */
[----:B------:R-:W-:Y:S01]  /*1810*/  FSEL R11, R6, R31, P3 ;  /* 0x0000001f060b7208 */ /* 0x000fe20001800000 */
[----:B------:R-:W-:Y:S01]  /*1820*/  DSETP.NAN.AND P3, PT, R42, R42, PT ;  /* 0x0000002a2a00722a */ /* 0x000fe20003f68000 */
[----:B------:R-:W-:-:S02]  /*1830*/  FSEL R7, R40, R32, P1 ;  /* 0x0000002028077208 */ /* 0x000fc40000800000 */
[-C--:B------:R-:W-:Y:S01]  /*1840*/  FSEL R10, R41, R33.reuse, P1 ;  /* 0x00000021290a7208 */ /* 0x080fe20000800000 */
[----:B------:R-:W-:Y:S01]  /*1850*/  DSETP.NEU.AND P1, PT, R42, +INF , PT ;  /* 0x7ff000002a00742a */ /* 0x000fe20003f2d000 */
[----:B------:R-:W-:Y:S02]  /*1860*/  FSEL R3, R42, R32, P2 ;  /* 0x000000202a037208 */ /* 0x000fe40001000000 */
[----:B------:R-:W-:Y:S01]  /*1870*/  FSEL R42, R43, R33, P2 ;  /* 0x000000212b2a7208 */ /* 0x000fe20001000000 */
[C---:B--2---:R-:W-:Y:S01]  /*1880*/  DSETP.NEU.AND P2, PT, R24.reuse, -INF , PT ;  /* 0xfff000001800742a */ /* 0x044fe20003f4d000 */
[-C--:B------:R-:W-:Y:S02]  /*1890*/  FSEL R4, R7, R30.reuse, P0 ;  /* 0x0000001e07047208 */ /* 0x080fe40000000000 */
[----:B------:R-:W-:Y:S01]  /*18a0*/  FSEL R10, R10, R31, P0 ;  /* 0x0000001f0a0a7208 */ /* 0x000fe20000000000 */
[----:B------:R-:W-:Y:S01]  /*18b0*/  DSETP.NEU.AND P0, PT, R24, +INF , PT ;  /* 0x7ff000001800742a */ /* 0x000fe20003f0d000 */
[----:B------:R-:W-:-:S02]  /*18c0*/  FSEL R3, R3, R30, P1 ;  /* 0x0000001e03037208 */ /* 0x000fc40000800000 */
[----:B------:R-:W-:Y:S01]  /*18d0*/  FSEL R9, R42, R31, P1 ;  /* 0x0000001f2a097208 */ /* 0x000fe20000800000 */
[C---:B------:R-:W-:Y:S01]  /*18e0*/  DSETP.NEU.AND P1, PT, R26.reuse, -INF , PT ;  /* 0xfff000001a00742a */ /* 0x040fe20003f2d000 */
[----:B------:R-:W-:Y:S02]  /*18f0*/  FSEL R7, R24, R32, P2 ;  /* 0x0000002018077208 */ /* 0x000fe40001000000 */
[----:B------:R-:W-:Y:S01]  /*1900*/  FSEL R8, R25, R33, P2 ;  /* 0x0000002119087208 */ /* 0x000fe20001000000 */
[----:B------:R-:W-:Y:S01]  /*1910*/  DSETP.NEU.AND P2, PT, R26, +INF , PT ;  /* 0x7ff000001a00742a */ /* 0x000fe20003f4d000 */
[----:B------:R-:W-:Y:S02]  /*1920*/  FSEL R2, R7, R30, P0 ;  /* 0x0000001e07027208 */ /* 0x000fe40000000000 */
[----:B------:R-:W-:Y:S01]  /*1930*/  FSEL R8, R8, R31, P0 ;  /* 0x0000001f08087208 */ /* 0x000fe20000000000 */
[----:B------:R-:W-:Y:S01]  /*1940*/  DSETP.NEU.AND P0, PT, R20, -INF , PT ;  /* 0xfff000001400742a */ /* 0x000fe20003f0d000 */
[----:B------:R-:W-:-:S02]  /*1950*/  FSEL R7, R26, R32, P1 ;  /* 0x000000201a077208 */ /* 0x000fc40000800000 */
[----:B------:R-:W-:Y:S01]  /*1960*/  FSEL R6, R27, R33, P1 ;  /* 0x000000211b067208 */ /* 0x000fe20000800000 */
[----:B------:R-:W-:Y:S01]  /*1970*/  DSETP.NEU.AND P1, PT, R20, +INF , PT ;  /* 0x7ff000001400742a */ /* 0x000fe20003f2d000 */
[----:B------:R-:W-:Y:S02]  /*1980*/  FSEL R34, R7, R30, P2 ;  /* 0x0000001e07227208 */ /* 0x000fe40001000000 */
[----:B------:R-:W-:Y:S01]  /*1990*/  FSEL R7, R6, R31, P2 ;  /* 0x0000001f06077208 */ /* 0x000fe20001000000 */
[C---:B------:R-:W-:Y:S01]  /*19a0*/  DSETP.NEU.AND P2, PT, R22.reuse, -INF , PT ;  /* 0xfff000001600742a */ /* 0x040fe20003f4d000 */
[----:B------:R-:W-:Y:S02]  /*19b0*/  FSEL R29, R20, R32, P0 ;  /* 0x00000020141d7208 */ /* 0x000fe40000000000 */
[----:B------:R-:W-:Y:S01]  /*19c0*/  FSEL R6, R21, R33, P0 ;  /* 0x0000002115067208 */ /* 0x000fe20000000000 */
[----:B------:R-:W-:Y:S01]  /*19d0*/  DSETP.NEU.AND P0, PT, R22, +INF , PT ;  /* 0x7ff000001600742a */ /* 0x000fe20003f0d000 */
[----:B------:R-:W-:-:S02]  /*19e0*/  FSEL R29, R29, R30, P1 ;  /* 0x0000001e1d1d7208 */ /* 0x000fc40000800000 */
[----:B------:R-:W-:Y:S01]  /*19f0*/  FSEL R6, R6, R31, P1 ;  /* 0x0000001f06067208 */ /* 0x000fe20000800000 */
[----:B------:R-:W-:Y:S01]  /*1a00*/  DSETP.NEU.AND P1, PT, R16, -INF , PT ;  /* 0xfff000001000742a */ /* 0x000fe20003f2d000 */
[----:B------:R-:W-:Y:S02]  /*1a10*/  FSEL R38, R23, R33, P2 ;  /* 0x0000002117267208 */ /* 0x000fe40001000000 */
[----:B------:R-:W-:Y:S01]  /*1a20*/  FSEL R35, R22, R32, P2 ;  /* 0x0000002016237208 */ /* 0x000fe20001000000 */
[----:B------:R-:W-:Y:S01]  /*1a30*/  DSETP.NAN.AND P2, PT, R24, R24, PT ;  /* 0x000000181800722a */ /* 0x000fe20003f48000 */
[----:B------:R-:W-:Y:S02]  /*1a40*/  FSEL R39, R38, R31, P0 ;  /* 0x0000001f26277208 */ /* 0x000fe40000000000 */
[----:B------:R-:W-:Y:S01]  /*1a50*/  FSEL R35, R35, R30, P0 ;  /* 0x0000001e23237208 */ /* 0x000fe20000000000 */
[----:B------:R-:W-:Y:S01]  /*1a60*/  DSETP.NEU.AND P0, PT, R16, +INF , PT ;  /* 0x7ff000001000742a */ /* 0x000fe20003f0d000 */
[----:B------:R-:W-:-:S02]  /*1a70*/  FSEL R25, R16, R32, P1 ;  /* 0x0000002010197208 */ /* 0x000fc40000800000 */
[----:B------:R-:W-:Y:S01]  /*1a80*/  FSEL R38, R17, R33, P1 ;  /* 0x0000002111267208 */ /* 0x000fe20000800000 */
[----:B------:R-:W-:Y:S01]  /*1a90*/  DSETP.NEU.AND P1, PT, R18, -INF , PT ;  /* 0xfff000001200742a */ /* 0x000fe20003f2d000 */
[----:B------:R-:W-:Y:S01]  /*1aa0*/  P2R R24, PR, RZ, 0x4 ;  /* 0x00000004ff187803 */ /* 0x000fe20000000000 */
[----:B------:R-:W-:Y:S01]  /*1ab0*/  DSETP.NEU.AND P2, PT, R14, -INF , PT ;  /* 0xfff000000e00742a */ /* 0x000fe20003f4d000 */
[----:B------:R-:W-:Y:S02]  /*1ac0*/  FSEL R40, R25, R30, P0 ;  /* 0x0000001e19287208 */ /* 0x000fe40000000000 */
[----:B------:R-:W-:Y:S01]  /*1ad0*/  FSEL R38, R38, R31, P0 ;  /* 0x0000001f26267208 */ /* 0x000fe20000000000 */
[----:B------:R-:W-:Y:S01]  /*1ae0*/  DSETP.NEU.AND P0, PT, R18, +INF , PT ;  /* 0x7ff000001200742a */ /* 0x000fe20003f0d000 */
[-C--:B------:R-:W-:Y:S02]  /*1af0*/  FSEL R53, R18, R32.reuse, P1 ;  /* 0x0000002012357208 */ /* 0x080fe40000800000 */
[----:B------:R-:W-:Y:S01]  /*1b00*/  FSEL R52, R19, R33, P1 ;  /* 0x0000002113347208 */ /* 0x000fe20000800000 */
[----:B------:R-:W-:Y:S01]  /*1b10*/  DSETP.NEU.AND P1, PT, R12, -INF , PT ;  /* 0xfff000000c00742a */ /* 0x000fe20003f2d000 */
[----:B------:R-:W-:-:S02]  /*1b20*/  FSEL R49, R14, R32, P2 ;  /* 0x000000200e317208 */ /* 0x000fc40001000000 */
[----:B------:R-:W-:Y:S02]  /*1b30*/  FSEL R53, R53, R30, P0 ;  /* 0x0000001e35357208 */ /* 0x000fe40000000000 */
[----:B------:R-:W-:Y:S01]  /*1b40*/  FSEL R52, R52, R31, P0 ;  /* 0x0000001f34347208 */ /* 0x000fe20000000000 */
[----:B------:R-:W-:Y:S01]  /*1b50*/  DSETP.NAN.AND P0, PT, R26, R26, PT ;  /* 0x0000001a1a00722a */ /* 0x000fe20003f08000 */
[----:B------:R-:W-:Y:S02]  /*1b60*/  FSEL R51, R12, R32, P1 ;  /* 0x000000200c337208 */ /* 0x000fe40000800000 */
[-C--:B------:R-:W-:Y:S01]  /*1b70*/  FSEL R42, R13, R33.reuse, P1 ;  /* 0x000000210d2a7208 */ /* 0x080fe20000800000 */
[----:B------:R-:W-:Y:S01]  /*1b80*/  DSETP.NEU.AND P1, PT, R12, +INF , PT ;  /* 0x7ff000000c00742a */ /* 0x000fe20003f2d000 */
[----:B------:R-:W-:Y:S01]  /*1b90*/  FSEL R50, R15, R33, P2 ;  /* 0x000000210f327208 */ /* 0x000fe20001000000 */
[----:B------:R-:W-:Y:S01]  /*1ba0*/  DSETP.NEU.AND P2, PT, R14, +INF , PT ;  /* 0x7ff000000e00742a */ /* 0x000fe20003f4d000 */
[----:B------:R-:W-:-:S02]  /*1bb0*/  P2R R43, PR, RZ, 0x1 ;  /* 0x00000001ff2b7803 */ /* 0x000fc40000000000 */
[----:B------:R-:W-:Y:S02]  /*1bc0*/  ISETP.NE.AND P0, PT, R24, RZ, PT ;  /* 0x000000ff1800720c */ /* 0x000fe40003f05270 */
[-C--:B------:R-:W-:Y:S02]  /*1bd0*/  FSEL R51, R51, R30.reuse, P1 ;  /* 0x0000001e33337208 */ /* 0x080fe40000800000 */
[-C--:B------:R-:W-:Y:S01]  /*1be0*/  FSEL R42, R42, R31.reuse, P1 ;  /* 0x0000001f2a2a7208 */ /* 0x080fe20000800000 */
[----:B------:R-:W-:Y:S01]  /*1bf0*/  DSETP.NAN.AND P1, PT, R20, R20, PT ;  /* 0x000000141400722a */ /* 0x000fe20003f28000 */
[----:B------:R-:W-:Y:S02]  /*1c00*/  FSEL R49, R49, R30, P2 ;  /* 0x0000001e31317208 */ /* 0x000fe40001000000 */
[----:B------:R-:W-:Y:S01]  /*1c10*/  FSEL R50, R50, R31, P2 ;  /* 0x0000001f32327208 */ /* 0x000fe20001000000 */
[----:B------:R-:W-:Y:S01]  /*1c20*/  DSETP.NAN.AND P2, PT, R22, R22, PT ;  /* 0x000000161600722a */ /* 0x000fe20003f48000 */
[----:B------:R-:W-:Y:S01]  /*1c30*/  P2R R41, PR, RZ, 0x8 ;  /* 0x00000008ff297803 */ /* 0x000fe20000000000 */
[----:B------:R-:W2:Y:S01]  /*1c40*/  LDG.E.ENL2.256 R24, R20, desc[UR4][R36.64+0x3000] ;  /* 0xfe0180042414797e */ /* 0x000ea20008121918 */
[----:B------:R-:W-:-:S02]  /*1c50*/  P2R R46, PR, RZ, 0x1 ;  /* 0x00000001ff2e7803 */ /* 0x000fc40000000000 */
[----:B------:R-:W-:Y:S02]  /*1c60*/  ISETP.NE.AND P0, PT, R41, RZ, PT ;  /* 0x000000ff2900720c */ /* 0x000fe40003f05270 */
[----:B------:R-:W-:Y:S02]  /*1c70*/  P2R R47, PR, RZ, 0x10 ;  /* 0x00000010ff2f7803 */ /* 0x000fe40000000000 */
[----:B------:R-:W-:Y:S02]  /*1c80*/  P2R R45, PR, RZ, 0x1 ;  /* 0x00000001ff2d7803 */ /* 0x000fe40000000000 */
[----:B------:R-:W-:-:S04]  /*1c90*/  ISETP.NE.AND P0, PT, R44, RZ, PT ;  /* 0x000000ff2c00720c */ /* 0x000fc80003f05270 */
[----:B------:R-:W-:Y:S02]  /*1ca0*/  P2R R44, PR, RZ, 0x1 ;  /* 0x00000001ff2c7803 */ /* 0x000fe40000000000 */
[----:B------:R-:W-:-:S04]  /*1cb0*/  ISETP.NE.AND P0, PT, R47, RZ, PT ;  /* 0x000000ff2f00720c */ /* 0x000fc80003f05270 */
[----:B------:R-:W-:Y:S02]  /*1cc0*/  P2R R47, PR, RZ, 0x1 ;  /* 0x00000001ff2f7803 */ /* 0x000fe40000000000 */
[----:B------:R-:W-:Y:S01]  /*1cd0*/  ISETP.NE.AND P0, PT, R48, RZ, PT ;  /* 0x000000ff3000720c */ /* 0x000fe20003f05270 */
[----:B------:R-:W-:Y:S01]  /*1ce0*/  DSETP.NAN.AND P3, PT, R16, R16, PT ;  /* 0x000000101000722a */ /* 0x000fe20003f68000 */
[----:B------:R-:W-:Y:S01]  /*1cf0*/  P2R R48, PR, RZ, 0x2 ;  /* 0x00000002ff307803 */ /* 0x000fe20000000000 */
[----:B------:R-:W-:Y:S01]  /*1d00*/  DSETP.NAN.AND P5, PT, R12, R12, PT ;  /* 0x0000000c0c00722a */ /* 0x000fe20003fa8000 */
[----:B------:R-:W-:Y:S01]  /*1d10*/  P2R R41, PR, RZ, 0x1 ;  /* 0x00000001ff297803 */ /* 0x000fe20000000000 */
[----:B------:R-:W-:Y:S01]  /*1d20*/  DSETP.NAN.AND P4, PT, R18, R18, PT ;  /* 0x000000121200722a */ /* 0x000fe20003f88000 */
[----:B------:R-:W-:-:S03]  /*1d30*/  FSEL R35, R35, UR6, !P2 ;  /* 0x0000000623237c08 */ /* 0x000fc6000d000000 */
[----:B------:R-:W-:Y:S02]  /*1d40*/  FSEL R51, R51, UR6, !P5 ;  /* 0x0000000633337c08 */ /* 0x000fe4000e800000 */
[----:B------:R-:W-:Y:S02]  /*1d50*/  FSEL R53, R53, UR6, !P4 ;  /* 0x0000000635357c08 */ /* 0x000fe4000e000000 */
[----:B------:R-:W-:Y:S01]  /*1d60*/  FSEL R40, R40, UR6, !P3 ;  /* 0x0000000628287c08 */ /* 0x000fe2000d800000 */
[----:B--2---:R-:W-:Y:S02]  /*1d70*/  DSETP.NEU.AND P6, PT, R20, -INF , PT ;  /* 0xfff000001400742a */ /* 0x004fe40003fcd000 */
[----:B------:R-:W-:-:S04]  /*1d80*/  DSETP.NEU.AND P0, PT, R22, -INF , PT ;  /* 0xfff000001600742a */ /* 0x000fc80003f0d000 */
[----:B------:R-:W-:Y:S02]  /*1d90*/  FSEL R17, R20, R32, P6 ;  /* 0x0000002014117208 */ /* 0x000fe40003000000 */
[-C--:B------:R-:W-:Y:S01]  /*1da0*/  FSEL R12, R21, R33.reuse, P6 ;  /* 0x00000021150c7208 */ /* 0x080fe20003000000 */
[----:B------:R-:W-:Y:S01]  /*1db0*/  DSETP.NEU.AND P6, PT, R20, +INF , PT ;  /* 0x7ff000001400742a */ /* 0x000fe20003fcd000 */
[----:B------:R-:W-:-:S05]  /*1dc0*/  FSEL R16, R23, R33, P0 ;  /* 0x0000002117107208 */ /* 0x000fca0000000000 */
[----:B------:R-:W-:Y:S02]  /*1dd0*/  FSEL R13, R17, R30, P6 ;  /* 0x0000001e110d7208 */ /* 0x000fe40003000000 */
[----:B------:R-:W-:Y:S01]  /*1de0*/  FSEL R17, R22, R32, P0 ;  /* 0x0000002016117208 */ /* 0x000fe20000000000 */
[----:B------:R-:W-:Y:S01]  /*1df0*/  DSETP.NEU.AND P0, PT, R22, +INF , PT ;  /* 0x7ff000001600742a */ /* 0x000fe20003f0d000 */
[----:B------:R-:W-:-:S05]  /*1e00*/  FSEL R12, R12, R31, P6 ;  /* 0x0000001f0c0c7208 */ /* 0x000fca0003000000 */
[----:B------:R-:W-:Y:S02]  /*1e10*/  FSEL R17, R17, R30, P0 ;  /* 0x0000001e11117208 */ /* 0x000fe40000000000 */
[----:B------:R-:W-:Y:S01]  /*1e20*/  FSEL R16, R16, R31, P0 ;  /* 0x0000001f10107208 */ /* 0x000fe20000000000 */
[----:B------:R-:W-:Y:S02]  /*1e30*/  DSETP.NEU.AND P0, PT, R24, -INF , PT ;  /* 0xfff000001800742a */ /* 0x000fe40003f0d000 */
[----:B------:R-:W-:Y:S02]  /*1e40*/  DSETP.NAN.AND P6, PT, R14, R14, PT ;  /* 0x0000000e0e00722a */ /* 0x000fe40003fc8000 */
[----:B------:R-:W-:Y:S02]  /*1e50*/  DSETP.NEU.AND P1, PT, R26, +INF , PT ;  /* 0x7ff000001a00742a */ /* 0x000fe40003f2d000 */
[----:B------:R-:W-:Y:S02]  /*1e60*/  FSEL R15, R24, R32, P0 ;  /* 0x00000020180f7208 */ /* 0x000fe40000000000 */
[----:B------:R-:W-:Y:S01]  /*1e70*/  FSEL R18, R25, R33, P0 ;  /* 0x0000002119127208 */ /* 0x000fe20000000000 */
[----:B------:R-:W-:-:S06]  /*1e80*/  DSETP.NEU.AND P0, PT, R24, +INF , PT ;  /* 0x7ff000001800742a */ /* 0x000fcc0003f0d000 */
[----:B------:R-:W-:Y:S02]  /*1e90*/  FSEL R14, R15, R30, P0 ;  /* 0x0000001e0f0e7208 */ /* 0x000fe40000000000 */
[----:B------:R-:W-:Y:S01]  /*1ea0*/  FSEL R15, R18, R31, P0 ;  /* 0x0000001f120f7208 */ /* 0x000fe20000000000 */
[----:B------:R-:W-:-:S06]  /*1eb0*/  DSETP.NEU.AND P0, PT, R26, -INF , PT ;  /* 0xfff000001a00742a */ /* 0x000fcc0003f0d000 */
[----:B------:R-:W-:Y:S02]  /*1ec0*/  @P1 FSEL R30, R26, R32, P0 ;  /* 0x000000201a1e1208 */ /* 0x000fe40000000000 */
[----:B------:R-:W-:Y:S02]  /*1ed0*/  @P1 FSEL R31, R27, R33, P0 ;  /* 0x000000211b1f1208 */ /* 0x000fe40000000000 */
[----:B------:R-:W-:-:S04]  /*1ee0*/  ISETP.NE.AND P0, PT, R41, RZ, PT ;  /* 0x000000ff2900720c */ /* 0x000fc80003f05270 */
[----:B------:R-:W-:Y:S02]  /*1ef0*/  FSEL R5, R5, UR6, !P0 ;  /* 0x0000000605057c08 */ /* 0x000fe4000c000000 */
[----:B------:R-:W-:Y:S02]  /*1f00*/  FSEL R28, R28, UR7, !P0 ;  /* 0x000000071c1c7c08 */ /* 0x000fe4000c000000 */
[----:B------:R-:W-:-:S04]  /*1f10*/  ISETP.NE.AND P0, PT, R47, RZ, PT ;  /* 0x000000ff2f00720c */ /* 0x000fc80003f05270 */
[----:B------:R-:W-:Y:S02]  /*1f20*/  FSEL R0, R0, UR6, !P0 ;  /* 0x0000000600007c08 */ /* 0x000fe4000c000000 */
[----:B------:R-:W-:Y:S02]  /*1f30*/  FSEL R11, R11, UR7, !P0 ;  /* 0x000000070b0b7c08 */ /* 0x000fe4000c000000 */
[----:B------:R-:W-:-:S04]  /*1f40*/  ISETP.NE.AND P0, PT, R44, RZ, PT ;  /* 0x000000ff2c00720c */ /* 0x000fc80003f05270 */
[----:B------:R-:W-:Y:S02]  /*1f50*/  FSEL R18, R4, UR6, !P0 ;  /* 0x0000000604127c08 */ /* 0x000fe4000c000000 */
[----:B------:R-:W-:Y:S02]  /*1f60*/  FSEL R10, R10, UR7, !P0 ;  /* 0x000000070a0a7c08 */ /* 0x000fe4000c000000 */
[----:B------:R-:W-:Y:S02]  /*1f70*/  ISETP.NE.AND P0, PT, R45, RZ, PT ;  /* 0x000000ff2d00720c */ /* 0x000fe40003f05270 */
[----:B------:R-:W-:Y:S02]  /*1f80*/  ISETP.NE.AND P1, PT, R48, RZ, PT ;  /* 0x000000ff3000720c */ /* 0x000fe40003f25270 */
[----:B------:R-:W-:Y:S01]  /*1f90*/  FSEL R19, R3, UR6, !P0 ;  /* 0x0000000603137c08 */ /* 0x000fe2000c000000 */
[----:B------:R-:W0:Y:S01]  /*1fa0*/  S2R R48, SR_CTAID.X ;  /* 0x0000000000307919 */ /* 0x000e220000002500 */
[----:B------:R-:W-:-:S02]  /*1fb0*/  FSEL R33, R9, UR7, !P0 ;  /* 0x0000000709217c08 */ /* 0x000fc4000c000000 */
[----:B------:R-:W-:-:S04]  /*1fc0*/  ISETP.NE.AND P0, PT, R46, RZ, PT ;  /* 0x000000ff2e00720c */ /* 0x000fc80003f05270 */
[----:B------:R-:W-:Y:S02]  /*1fd0*/  FSEL R32, R2, UR6, !P0 ;  /* 0x0000000602207c08 */ /* 0x000fe4000c000000 */
[----:B------:R-:W-:Y:S01]  /*1fe0*/  FSEL R36, R8, UR7, !P0 ;  /* 0x0000000708247c08 */ /* 0x000fe2000c000000 */
[----:B------:R-:W1:Y:S01]  /*1ff0*/  LDC.64 R2, c[0x0][0x3a8] ;  /* 0x0000ea00ff027b82 */ /* 0x000e620000000a00 */
[----:B------:R-:W-:-:S04]  /*2000*/  ISETP.NE.AND P0, PT, R43, RZ, PT ;  /* 0x000000ff2b00720c */ /* 0x000fc80003f05270 */
[----:B------:R-:W-:Y:S02]  /*2010*/  FSEL R37, R7, UR7, !P0 ;  /* 0x0000000707257c08 */ /* 0x000fe4000c000000 */
[----:B------:R-:W2:Y:S01]  /*2020*/  S2R R7, SR_TID.X ;  /* 0x0000000000077919 */ /* 0x000ea20000002100 */
[----:B------:R-:W-:Y:S01]  /*2030*/  FSEL R34, R34, UR6, !P0 ;  /* 0x0000000622227c08 */ /* 0x000fe2000c000000 */
[----:B------:R-:W-:Y:S01]  /*2040*/  DSETP.NAN.AND P0, PT, R20, R20, PT ;  /* 0x000000141400722a */ /* 0x000fe20003f08000 */
[----:B------:R-:W-:Y:S01]  /*2050*/  FSEL R29, R29, UR6, !P1 ;  /* 0x000000061d1d7c08 */ /* 0x000fe2000c800000 */
[----:B------:R-:W-:Y:S02]  /*2060*/  IMAD.MOV.U32 R4, RZ, RZ, R5 ;  /* 0x000000ffff047224 */ /* 0x000fe400078e0005 */
[----:B0-----:R-:W-:-:S04]  /*2070*/  IMAD.SHL.U32 R48, R48, 0x400, RZ ;  /* 0x0000040030307824 */ /* 0x001fc800078e00ff */
[----:B-1----:R-:W-:Y:S01]  /*2080*/  IMAD.WIDE.U32 R2, R48, 0x10, R2 ;  /* 0x0000001030027825 */ /* 0x002fe200078e0002 */
[----:B------:R-:W-:Y:S01]  /*2090*/  FSEL R20, R6, UR7, !P1 ;  /* 0x0000000706147c08 */ /* 0x000fe2000c800000 */
[----:B------:R-:W-:Y:S02]  /*20a0*/  DSETP.NAN.AND P1, PT, R22, R22, PT ;  /* 0x000000161600722a */ /* 0x000fe40003f28000 */
[----:B------:R-:W-:Y:S01]  /*20b0*/  IMAD.MOV.U32 R9, RZ, RZ, R10 ;  /* 0x000000ffff097224 */ /* 0x000fe200078e000a */
[----:B------:R-:W-:Y:S01]  /*20c0*/  FSEL R22, R39, UR7, !P2 ;  /* 0x0000000727167c08 */ /* 0x000fe2000d000000 */
[----:B------:R-:W-:Y:S02]  /*20d0*/  IMAD.MOV.U32 R5, RZ, RZ, R28 ;  /* 0x000000ffff057224 */ /* 0x000fe400078e001c */
[----:B------:R-:W-:Y:S02]  /*20e0*/  IMAD.MOV.U32 R6, RZ, RZ, R0 ;  /* 0x000000ffff067224 */ /* 0x000fe400078e0000 */
[----:B------:R-:W-:-:S02]  /*20f0*/  IMAD.MOV.U32 R8, RZ, RZ, R18 ;  /* 0x000000ffff087224 */ /* 0x000fc400078e0012 */
[----:B--2---:R-:W-:-:S04]  /*2100*/  IMAD.WIDE.U32 R2, R7, 0x20, R2 ;  /* 0x0000002007027825 */ /* 0x004fc800078e0002 */
[----:B------:R-:W-:Y:S02]  /*2110*/  IMAD.MOV.U32 R7, RZ, RZ, R11 ;  /* 0x000000ffff077224 */ /* 0x000fe400078e000b */
[----:B------:R-:W-:Y:S02]  /*2120*/  IMAD.MOV.U32 R10, RZ, RZ, R19 ;  /* 0x000000ffff0a7224 */ /* 0x000fe400078e0013 */
[----:B------:R-:W-:Y:S01]  /*2130*/  IMAD.MOV.U32 R11, RZ, RZ, R33 ;  /* 0x000000ffff0b7224 */ /* 0x000fe200078e0021 */
[----:B------:R-:W-:Y:S02]  /*2140*/  FSEL R0, R42, UR7, !P5 ;  /* 0x000000072a007c08 */ /* 0x000fe4000e800000 */
[----:B------:R-:W-:Y:S02]  /*2150*/  FSEL R49, R49, UR6, !P6 ;  /* 0x0000000631317c08 */ /* 0x000fe4000f000000 */
[----:B------:R0:W-:Y:S01]  /*2160*/  STG.E.ENL2.256 desc[UR4][R2.64], R4, R8 ;  /* 0xf80000040208797f */ /* 0x0001e2000f121804 */
[----:B------:R-:W-:Y:S01]  /*2170*/  FSEL R50, R50, UR7, !P6 ;  /* 0x0000000732327c08 */ /* 0x000fe2000f000000 */
[----:B------:R-:W-:Y:S01]  /*2180*/  DSETP.NAN.AND P2, PT, R24, R24, PT ;  /* 0x000000181800722a */ /* 0x000fe20003f48000 */
[----:B------:R-:W-:Y:S01]  /*2190*/  FSEL R41, R38, UR7, !P3 ;  /* 0x0000000726297c08 */ /* 0x000fe2000d800000 */
[----:B------:R-:W-:Y:S01]  /*21a0*/  DSETP.NAN.AND P3, PT, R26, R26, PT ;  /* 0x0000001a1a00722a */ /* 0x000fe20003f68000 */
[----:B------:R-:W-:Y:S01]  /*21b0*/  FSEL R43, R52, UR7, !P4 ;  /* 0x00000007342b7c08 */ /* 0x000fe2000e000000 */
[----:B------:R-:W-:Y:S01]  /*21c0*/  IMAD.MOV.U32 R42, RZ, RZ, R53 ;  /* 0x000000ffff2a7224 */ /* 0x000fe200078e0035 */
[----:B------:R-:W-:-:S02]  /*21d0*/  FSEL R13, R13, UR6, !P0 ;  /* 0x000000060d0d7c08 */ /* 0x000fc4000c000000 */
[----:B------:R-:W-:Y:S02]  /*21e0*/  FSEL R12, R12, UR7, !P0 ;  /* 0x000000070c0c7c08 */ /* 0x000fe4000c000000 */
[----:B------:R-:W-:Y:S02]  /*21f0*/  FSEL R17, R17, UR6, !P1 ;  /* 0x0000000611117c08 */ /* 0x000fe4000c800000 */
[----:B------:R-:W-:Y:S01]  /*2200*/  FSEL R16, R16, UR7, !P1 ;  /* 0x0000000710107c08 */ /* 0x000fe2000c800000 */
[----:B0-----:R-:W-:Y:S02]  /*2210*/  IMAD.MOV.U32 R4, RZ, RZ, R32 ;  /* 0x000000ffff047224 */ /* 0x001fe400078e0020 */
[----:B------:R-:W-:Y:S02]  /*2220*/  IMAD.MOV.U32 R5, RZ, RZ, R36 ;  /* 0x000000ffff057224 */ /* 0x000fe400078e0024 */
[----:B------:R-:W-:Y:S02]  /*2230*/  IMAD.MOV.U32 R6, RZ, RZ, R34 ;  /* 0x000000ffff067224 */ /* 0x000fe400078e0022 */
[----:B------:R-:W-:-:S02]  /*2240*/  IMAD.MOV.U32 R7, RZ, RZ, R37 ;  /* 0x000000ffff077224 */ /* 0x000fc400078e0025 */
[----:B------:R-:W-:Y:S02]  /*2250*/  IMAD.MOV.U32 R8, RZ, RZ, R29 ;  /* 0x000000ffff087224 */ /* 0x000fe400078e001d */
[----:B------:R-:W-:Y:S02]  /*2260*/  IMAD.MOV.U32 R9, RZ, RZ, R20 ;  /* 0x000000ffff097224 */ /* 0x000fe400078e0014 */
[----:B------:R-:W-:Y:S02]  /*2270*/  IMAD.MOV.U32 R10, RZ, RZ, R35 ;  /* 0x000000ffff0a7224 */ /* 0x000fe400078e0023 */
[----:B------:R-:W-:-:S05]  /*2280*/  IMAD.MOV.U32 R11, RZ, RZ, R22 ;  /* 0x000000ffff0b7224 */ /* 0x000fca00078e0016 */
[----:B------:R0:W-:Y:S02]  /*2290*/  STG.E.ENL2.256 desc[UR4][R2.64+0x1000], R4, R8 ;  /* 0xf80080040208797f */ /* 0x0001e4000f121804 */
[----:B0-----:R-:W-:Y:S02]  /*22a0*/  IMAD.MOV.U32 R4, RZ, RZ, R51 ;  /* 0x000000ffff047224 */ /* 0x001fe400078e0033 */
[----:B------:R-:W-:Y:S02]  /*22b0*/  IMAD.MOV.U32 R5, RZ, RZ, R0 ;  /* 0x000000ffff057224 */ /* 0x000fe400078e0000 */
[----:B------:R-:W-:Y:S02]  /*22c0*/  IMAD.MOV.U32 R6, RZ, RZ, R49 ;  /* 0x000000ffff067224 */ /* 0x000fe400078e0031 */
[----:B------:R-:W-:Y:S01]  /*22d0*/  IMAD.MOV.U32 R7, RZ, RZ, R50 ;  /* 0x000000ffff077224 */ /* 0x000fe200078e0032 */
[----:B------:R-:W-:Y:S02]  /*22e0*/  FSEL R8, R14, UR6, !P2 ;  /* 0x000000060e087c08 */ /* 0x000fe4000d000000 */
[----:B------:R-:W-:-:S02]  /*22f0*/  FSEL R9, R15, UR7, !P2 ;  /* 0x000000070f097c08 */ /* 0x000fc4000d000000 */
[----:B------:R0:W-:Y:S01]  /*2300*/  STG.E.ENL2.256 desc[UR4][R2.64+0x2000], R40, R4 ;  /* 0xf80100280204797f */ /* 0x0001e2000f121804 */
[----:B------:R-:W-:Y:S02]  /*2310*/  FSEL R10, R30, UR6, !P3 ;  /* 0x000000061e0a7c08 */ /* 0x000fe4000d800000 */
[----:B------:R-:W-:Y:S01]  /*2320*/  FSEL R11, R31, UR7, !P3 ;  /* 0x000000071f0b7c08 */ /* 0x000fe2000d800000 */
[----:B0-----:R-:W-:Y:S02]  /*2330*/  IMAD.MOV.U32 R4, RZ, RZ, R13 ;  /* 0x000000ffff047224 */ /* 0x001fe400078e000d */
[----:B------:R-:W-:Y:S02]  /*2340*/  IMAD.MOV.U32 R5, RZ, RZ, R12 ;  /* 0x000000ffff057224 */ /* 0x000fe400078e000c */
[----:B------:R-:W-:Y:S02]  /*2350*/  IMAD.MOV.U32 R6, RZ, RZ, R17 ;  /* 0x000000ffff067224 */ /* 0x000fe400078e0011 */
[----:B------:R-:W-:-:S05]  /*2360*/  IMAD.MOV.U32 R7, RZ, RZ, R16 ;  /* 0x000000ffff077224 */ /* 0x000fca00078e0010 */
[----:B------:R-:W-:Y:S01]  /*2370*/  STG.E.ENL2.256 desc[UR4][R2.64+0x3000], R4, R8 ;  /* 0xf80180040208797f */ /* 0x000fe2000f121804 */
[----:B------:R-:W-:Y:S05]  /*2380*/  EXIT ;  /* 0x000000000000794d */ /* 0x000fea0003800000 */
.L_x_4125:
        /* <DEDUP_REMOVED lines=15> */
.L_x_37003:


//--------------------- .text._ZN2at6native29vectorized_elementwise_kernelILi4EZZZNS0_22nan_to_num_kernel_cudaERNS_18TensorIteratorBaseESt8optionalIdES5_S5_ENKUlvE_clEvENKUlvE_clEvEUlN3c107complexIdEEE_St5arrayIPcLm2EEEEviT0_T1_ --------------------------
	.section	.text._ZN2at6native29vectorized_elementwise_kernelILi4EZZZNS0_22nan_to_num_kernel_cudaERNS_18TensorIteratorBaseESt8optionalIdES5_S5_ENKUlvE_clEvENKUlvE_clEvEUlN3c107complexIdEEE_St5arrayIPcLm2EEEEviT0_T1_,"ax",@progbits
	.align	128
        .global         _ZN2at6native29vectorized_elementwise_kernelILi4EZZZNS0_22nan_to_num_kernel_cudaERNS_18TensorIteratorBaseESt8optionalIdES5_S5_ENKUlvE_clEvENKUlvE_clEvEUlN3c107complexIdEEE_St5arrayIPcLm2EEEEviT0_T1_
        .type           _ZN2at6native29vectorized_elementwise_kernelILi4EZZZNS0_22nan_to_num_kernel_cudaERNS_18TensorIteratorBaseESt8optionalIdES5_S5_ENKUlvE_clEvENKUlvE_clEvEUlN3c107complexIdEEE_St5arrayIPcLm2EEEEviT0_T1_,@function
        .size           _ZN2at6native29vectorized_elementwise_kernelILi4EZZZNS0_22nan_to_num_kernel_cudaERNS_18TensorIteratorBaseESt8optionalIdES5_S5_ENKUlvE_clEvENKUlvE_clEvEUlN3c107complexIdEEE_St5arrayIPcLm2EEEEviT0_T1_,(.L_x_37004 - _ZN2at6native29vectorized_elementwise_kernelILi4EZZZNS0_22nan_to_num_kernel_cudaERNS_18TensorIteratorBaseESt8optionalIdES5_S5_ENKUlvE_clEvENKUlvE_clEvEUlN3c107complexIdEEE_St5arrayIPcLm2EEEEviT0_T1_)
        .other          _ZN2at6native29vectorized_elementwise_kernelILi4EZZZNS0_22nan_to_num_kernel_cudaERNS_18TensorIteratorBaseESt8optionalIdES5_S5_ENKUlvE_clEvENKUlvE_clEvEUlN3c107complexIdEEE_St5arrayIPcLm2EEEEviT0_T1_,@"STO_CUDA_ENTRY STV_DEFAULT"
_ZN2at6native29vectorized_elementwise_kernelILi4EZZZNS0_22nan_to_num_kernel_cudaERNS_18TensorIteratorBaseESt8optionalIdES5_S5_ENKUlvE_clEvENKUlvE_clEvEUlN3c107complexIdEEE_St5arrayIPcLm2EEEEviT0_T1_:
.text._ZN2at6native29vectorized_elementwise_kernelILi4EZZZNS0_22nan_to_num_kernel_cudaERNS_18TensorIteratorBaseESt8optionalIdES5_S5_ENKUlvE_clEvENKUlvE_clEvEUlN3c107complexIdEEE_St5arrayIPcLm2EEEEviT0_T1_:
        /* <DEDUP_REMOVED lines=126> */
.L_x_4128:
[----:B------:R-:W-:Y:S05]  /*07e0*/  BSYNC.RECONVERGENT B0 ;  /* 0x0000000000007941 */ /* 0x000fea0003800200 */
.L_x_4127:
        /* <DEDUP_REMOVED lines=27> */
.L_x_4130:
[----:B------:R-:W-:Y:S05]  /*09a0*/  BSYNC.RECONVERGENT B0 ;  /* 0x0000000000007941 */ /* 0x000fea0003800200 */
.L_x_4129:
        /* <DEDUP_REMOVED lines=27> */
.L_x_4132:
[----:B------:R-:W-:Y:S05]  /*0b60*/  BSYNC.RECONVERGENT B0 ;  /* 0x0000000000007941 */ /* 0x000fea0003800200 */
.L_x_4131:
        /* <DEDUP_REMOVED lines=27> */
.L_x_4134:
[----:B------:R-:W-:Y:S05]  /*0d20*/  BSYNC.RECONVERGENT B0 ;  /* 0x0000000000007941 */ /* 0x000fea0003800200 */
.L_x_4133:
        /* <DEDUP_REMOVED lines=27> */
.L_x_4136:
[----:B------:R-:W-:Y:S05]  /*0ee0*/  BSYNC.RECONVERGENT B0 ;  /* 0x0000000000007941 */ /* 0x000fea0003800200 */
.L_x_4135:
        /* <DEDUP_REMOVED lines=27> */
.L_x_4138:
[----:B------:R-:W-:Y:S05]  /*10a0*/  BSYNC.RECONVERGENT B0 ;  /* 0x0000000000007941 */ /* 0x000fea0003800200 */
.L_x_4137:
        /* <DEDUP_REMOVED lines=27> */
.L_x_4140:
[----:B------:R-:W-:Y:S05]  /*1260*/  BSYNC.RECONVERGENT B0 ;  /* 0x0000000000007941 */ /* 0x000fea0003800200 */
.L_x_4139:
        /* <DEDUP_REMOVED lines=22> */
.L_x_4143:
[----:B------:R-:W-:-:S13]  /*13d0*/  ISETP.GE.U32.AND P0, PT, R0, R2, PT ;  /* 0x000000020000720c */ /* 0x000fda0003f06070 */
[----:B------:R-:W-:Y:S05]  /*13e0*/  @P0 BRA `(.L_x_4145) ;  /* 0x0000000000300947 */ /* 0x000fea0003800000 */
[----:B01----:R-:W0:Y:S01]  /*13f0*/  LDC.64 R16, c[0x0][0x3a8] ;  /* 0x0000ea00ff107b82 */ /* 0x003e220000000a00 */
[----:B------:R-:W-:Y:S02]  /*1400*/  IMAD R19, R3, 0x400, R0 ;  /* 0x0000040003137824 */ /* 0x000fe400078e0200 */
[----:B------:R-:W-:Y:S02]  /*1410*/  VIADD R0, R0, 0x80 ;  /* 0x0000008000007836 */ /* 0x000fe40000000000 */
[----:B0-----:R-:W-:-:S05]  /*1420*/  IMAD.WIDE.U32 R16, R19, 0x10, R16 ;  /* 0x0000001013107825 */ /* 0x001fca00078e0010 */
[----:B------:R1:W-:Y:S02]  /*1430*/  STG.E.128 desc[UR4][R16.64], R32 ;  /* 0x0000002010007986 */ /* 0x0003e4000c101d04 */
.L_x_4144:
[----:B------:R-:W-:-:S13]  /*1440*/  ISETP.GE.U32.AND P0, PT, R0, R2, PT ;  /* 0x000000020000720c */ /* 0x000fda0003f06070 */
[----:B------:R-:W-:Y:S05]  /*1450*/  @P0 BRA `(.L_x_4146) ;  /* 0x0000000000340947 */ /* 0x000fea0003800000 */
[----:B01----:R-:W0:Y:S01]  /*1460*/  LDC.64 R16, c[0x0][0x3a8] ;  /* 0x0000ea00ff107b82 */ /* 0x003e220000000a00 */
[----:B------:R-:W-:Y:S02]  /*1470*/  IMAD R19, R3, 0x400, R0 ;  /* 0x0000040003137824 */ /* 0x000fe400078e0200 */
[----:B------:R-:W-:Y:S02]  /*1480*/  VIADD R0, R0, 0x80 ;  /* 0x0000008000007836 */ /* 0x000fe40000000000 */
[----:B0-----:R-:W-:-:S05]  /*1490*/  IMAD.WIDE.U32 R16, R19, 0x10, R16 ;  /* 0x0000001013107825 */ /* 0x001fca00078e0010 */
[----:B------:R2:W-:Y:S02]  /*14a0*/  STG.E.128 desc[UR4][R16.64], R36 ;  /* 0x0000002410007986 */ /* 0x0005e4000c101d04 */
.L_x_4145:
        /* <DEDUP_REMOVED lines=8> */
.L_x_4146:
[----:B------:R-:W-:Y:S05]  /*1530*/  BSYNC.RELIABLE B1 ;  /* 0x0000000000017941 */ /* 0x000fea0003800100 */
.L_x_4142:
[----:B------:R-:W-:-:S13]  /*1540*/  ISETP.GE.U32.AND P0, PT, R0, R2, PT ;  /* 0x000000020000720c */ /* 0x000fda0003f06070 */
[----:B--2---:R-:W2:Y:S01]  /*1550*/  @!P0 LDC.64 R4, c[0x0][0x3a8] ;  /* 0x0000ea00ff048b82 */ /* 0x004ea20000000a00 */
[----:B------:R-:W-:Y:S02]  /*1560*/  @!P0 IMAD R7, R3, 0x400, R0 ;  /* 0x0000040003078824 */ /* 0x000fe400078e0200 */
[----:B------:R-:W-:Y:S02]  /*1570*/  @!P0 VIADD R0, R0, 0x80 ;  /* 0x0000008000008836 */ /* 0x000fe40000000000 */
[----:B--2---:R-:W-:-:S05]  /*1580*/  @!P0 IMAD.WIDE.U32 R4, R7, 0x10, R4 ;  /* 0x0000001007048825 */ /* 0x004fca00078e0004 */
[----:B------:R3:W-:Y:S02]  /*1590*/  @!P0 STG.E.128 desc[UR4][R4.64], R8 ;  /* 0x0000000804008986 */ /* 0x0007e4000c101d04 */
.L_x_4147:
[----:B------:R-:W-:Y:S05]  /*15a0*/  BSYNC.RECONVERGENT B0 ;  /* 0x0000000000007941 */ /* 0x000fea0003800200 */
.L_x_4141:
        /* <DEDUP_REMOVED lines=8> */
.L_x_4126:
        /* <DEDUP_REMOVED lines=214> */
.L_x_4148:
        /* <DEDUP_REMOVED lines=15> */
.L_x_37004:


//--------------------- .text._ZN2at6native29vectorized_elementwise_kernelILi8EZZZNS0_22nan_to_num_kernel_cudaERNS_18TensorIteratorBaseESt8optionalIdES5_S5_ENKUlvE_clEvENKUlvE_clEvEUlN3c107complexIdEEE_St5arrayIPcLm2EEEEviT0_T1_ --------------------------
	.section	.text._ZN2at6native29vectorized_elementwise_kernelILi8EZZZNS0_22nan_to_num_kernel_cudaERNS_18TensorIteratorBaseESt8optionalIdES5_S5_ENKUlvE_clEvENKUlvE_clEvEUlN3c107complexIdEEE_St5arrayIPcLm2EEEEviT0_T1_,"ax",@progbits
	.align	128
        .global         _ZN2at6native29vectorized_elementwise_kernelILi8EZZZNS0_22nan_to_num_kernel_cudaERNS_18TensorIteratorBaseESt8optionalIdES5_S5_ENKUlvE_clEvENKUlvE_clEvEUlN3c107complexIdEEE_St5arrayIPcLm2EEEEviT0_T1_
        .type           _ZN2at6native29vectorized_elementwise_kernelILi8EZZZNS0_22nan_to_num_kernel_cudaERNS_18TensorIteratorBaseESt8optionalIdES5_S5_ENKUlvE_clEvENKUlvE_clEvEUlN3c107complexIdEEE_St5arrayIPcLm2EEEEviT0_T1_,@function
        .size           _ZN2at6native29vectorized_elementwise_kernelILi8EZZZNS0_22nan_to_num_kernel_cudaERNS_18TensorIteratorBaseESt8optionalIdES5_S5_ENKUlvE_clEvENKUlvE_clEvEUlN3c107complexIdEEE_St5arrayIPcLm2EEEEviT0_T1_,(.L_x_37005 - _ZN2at6native29vectorized_elementwise_kernelILi8EZZZNS0_22nan_to_num_kernel_cudaERNS_18TensorIteratorBaseESt8optionalIdES5_S5_ENKUlvE_clEvENKUlvE_clEvEUlN3c107complexIdEEE_St5arrayIPcLm2EEEEviT0_T1_)
        .other          _ZN2at6native29vectorized_elementwise_kernelILi8EZZZNS0_22nan_to_num_kernel_cudaERNS_18TensorIteratorBaseESt8optionalIdES5_S5_ENKUlvE_clEvENKUlvE_clEvEUlN3c107complexIdEEE_St5arrayIPcLm2EEEEviT0_T1_,@"STO_CUDA_ENTRY STV_DEFAULT"
_ZN2at6native29vectorized_elementwise_kernelILi8EZZZNS0_22nan_to_num_kernel_cudaERNS_18TensorIteratorBaseESt8optionalIdES5_S5_ENKUlvE_clEvENKUlvE_clEvEUlN3c107complexIdEEE_St5arrayIPcLm2EEEEviT0_T1_:
.text._ZN2at6native29vectorized_elementwise_kernelILi8EZZZNS0_22nan_to_num_kernel_cudaERNS_18TensorIteratorBaseESt8optionalIdES5_S5_ENKUlvE_clEvENKUlvE_clEvEUlN3c107complexIdEEE_St5arrayIPcLm2EEEEviT0_T1_:
        /* <DEDUP_REMOVED lines=18> */
[----:B------:R-:W-:Y:S01]  /*0120*/  @!P0 IMAD.MOV.U32 R12, RZ, RZ, R0 ;  /* 0x000000ffff0c8224 */ /* 0x000fe200078e0000 */
[----:B------:R-:W0:Y:S01]  /*0130*/  @!P0 LDC.64 R4, c[0x0][0x3b0] ;  /* 0x0000ec00ff048b82 */ /* 0x000e220000000a00 */
[----:B------:R-:W-:-:S03]  /*0140*/  @!P0 IMAD R7, R3, 0x400, R2 ;  /* 0x0000040003078824 */ /* 0x000fc600078e0202 */
[----:B------:R-:W-:-:S13]  /*0150*/  ISETP.GE.U32.AND P1, PT, R12, R41, PT ;  /* 0x000000290c00720c */ /* 0x000fda0003f26070 */
[----:B------:R-:W-:Y:S02]  /*0160*/  @!P1 IMAD R24, R3, 0x400, R12 ;  /* 0x0000040003189824 */ /* 0x000fe400078e020c */
[----:B------:R-:W-:-:S05]  /*0170*/  @!P1 VIADD R12, R12, 0x80 ;  /* 0x000000800c0c9836 */ /* 0x000fca0000000000 */
[----:B------:R-:W-:Y:S01]  /*0180*/  ISETP.GE.U32.AND P6, PT, R12, R41, PT ;  /* 0x000000290c00720c */ /* 0x000fe20003fc6070 */
[----:B0-----:R-:W-:-:S05]  /*0190*/  @!P0 IMAD.WIDE.U32 R4, R7, 0x10, R4 ;  /* 0x0000001007048825 */ /* 0x001fca00078e0004 */
[----:B------:R0:W2:Y:S07]  /*01a0*/  @!P0 LDG.E.128 R20, desc[UR4][R4.64] ;  /* 0x0000000404148981 */ /* 0x0000ae000c1e1d00 */
        /* <DEDUP_REMOVED lines=18> */
[----:B------:R-:W3:Y:S01]  /*02d0*/  @!P5 LDC.64 R10, c[0x0][0x3b0] ;  /* 0x0000ec00ff0adb82 */ /* 0x000ee20000000a00 */
[----:B------:R-:W-:Y:S02]  /*02e0*/  @!P5 IMAD R45, R3, 0x400, R12 ;  /* 0x00000400032dd824 */ /* 0x000fe400078e020c */
[----:B------:R-:W-:-:S05]  /*02f0*/  @!P5 VIADD R12, R12, 0x80 ;  /* 0x000000800c0cd836 */ /* 0x000fca0000000000 */
[----:B------:R-:W-:Y:S01]  /*0300*/  ISETP.GE.U32.AND P6, PT, R12, R41, PT ;  /* 0x000000290c00720c */ /* 0x000fe20003fc6070 */
[----:B----4-:R-:W-:-:S04]  /*0310*/  @!P2 IMAD.WIDE.U32 R28, R13, 0x10, R28 ;  /* 0x000000100d1ca825 */ /* 0x010fc800078e001c */
[----:B-1----:R-:W-:Y:S01]  /*0320*/  @!P4 IMAD.WIDE.U32 R26, R15, 0x10, R26 ;  /* 0x000000100f1ac825 */ /* 0x002fe200078e001a */
[----:B------:R-:W-:Y:S01]  /*0330*/  CS2R R14, SRZ ;  /* 0x00000000000e7805 */ /* 0x000fe2000001ff00 */
[----:B------:R1:W5:Y:S06]  /*0340*/  @!P2 LDG.E.128 R36, desc[UR4][R28.64] ;  /* 0x000000041c24a981 */ /* 0x00036c000c1e1d00 */
[----:B------:R-:W-:Y:S01]  /*0350*/  @!P6 IMAD R43, R3, 0x400, R12 ;  /* 0x00000400032be824 */ /* 0x000fe200078e020c */
[----:B------:R-:W-:Y:S01]  /*0360*/  CS2R R12, SRZ ;  /* 0x00000000000c7805 */ /* 0x000fe2000001ff00 */
[----:B------:R-:W4:Y:S01]  /*0370*/  @!P6 LDC.64 R8, c[0x0][0x3b0] ;  /* 0x0000ec00ff08eb82 */ /* 0x000f220000000a00 */
[----:B---3--:R-:W-:-:S05]  /*0380*/  @!P5 IMAD.WIDE.U32 R44, R45, 0x10, R10 ;  /* 0x000000102d2cd825 */ /* 0x008fca00078e000a */
[----:B------:R-:W5:Y:S02]  /*0390*/  @!P5 LDG.E.128 R12, desc[UR4][R44.64] ;  /* 0x000000042c0cd981 */ /* 0x000f64000c1e1d00 */
[----:B-1----:R-:W1:Y:S01]  /*03a0*/  @!P1 LDC.64 R28, c[0x0][0x3b0] ;  /* 0x0000ec00ff1c9b82 */ /* 0x002e620000000a00 */
[----:B0-----:R-:W-:Y:S01]  /*03b0*/  @!P3 IMAD.WIDE.U32 R30, R31, 0x10, R4 ;  /* 0x000000101f1eb825 */ /* 0x001fe200078e0004 */
[----:B------:R-:W-:Y:S02]  /*03c0*/  CS2R R6, SRZ ;  /* 0x0000000000067805 */ /* 0x000fe4000001ff00 */
[----:B------:R-:W-:Y:S02]  /*03d0*/  CS2R R4, SRZ ;  /* 0x0000000000047805 */ /* 0x000fe4000001ff00 */
[----:B------:R-:W-:-:S04]  /*03e0*/  CS2R R10, SRZ ;  /* 0x00000000000a7805 */ /* 0x000fc8000001ff00 */
[----:B------:R0:W5:Y:S01]  /*03f0*/  @!P3 LDG.E.128 R4, desc[UR4][R30.64] ;  /* 0x000000041e04b981 */ /* 0x000162000c1e1d00 */
[----:B------:R-:W-:Y:S01]  /*0400*/  CS2R R18, SRZ ;  /* 0x0000000000127805 */ /* 0x000fe2000001ff00 */
[----:B----4-:R-:W-:Y:S01]  /*0410*/  @!P6 IMAD.WIDE.U32 R42, R43, 0x10, R8 ;  /* 0x000000102b2ae825 */ /* 0x010fe200078e0008 */
[----:B------:R-:W-:Y:S02]  /*0420*/  CS2R R8, SRZ ;  /* 0x0000000000087805 */ /* 0x000fe4000001ff00 */
[----:B0-----:R-:W-:Y:S02]  /*0430*/  CS2R R30, SRZ ;  /* 0x00000000001e7805 */ /* 0x001fe4000001ff00 */
[----:B------:R-:W-:Y:S02]  /*0440*/  CS2R R16, SRZ ;  /* 0x0000000000107805 */ /* 0x000fe4000001ff00 */
[----:B------:R-:W5:Y:S01]  /*0450*/  @!P4 LDG.E.128 R8, desc[UR4][R26.64] ;  /* 0x000000041a08c981 */ /* 0x000f62000c1e1d00 */
[----:B-1----:R-:W-:Y:S01]  /*0460*/  @!P1 IMAD.WIDE.U32 R24, R24, 0x10, R28 ;  /* 0x0000001018189825 */ /* 0x002fe200078e001c */
[----:B------:R-:W-:-:S02]  /*0470*/  CS2R R28, SRZ ;  /* 0x00000000001c7805 */ /* 0x000fc4000001ff00 */
[----:B------:R0:W5:Y:S04]  /*0480*/  @!P6 LDG.E.128 R16, desc[UR4][R42.64] ;  /* 0x000000042a10e981 */ /* 0x000168000c1e1d00 */
[----:B------:R1:W5:Y:S01]  /*0490*/  @!P1 LDG.E.128 R28, desc[UR4][R24.64] ;  /* 0x00000004181c9981 */ /* 0x000362000c1e1d00 */
[----:B0-----:R-:W0:Y:S01]  /*04a0*/  @!P0 LDC.64 R42, c[0x0][0x388] ;  /* 0x0000e200ff2a8b82 */ /* 0x001e220000000a00 */
[----:B------:R-:W-:Y:S01]  /*04b0*/  PLOP3.LUT P4, PT, PT, PT, PT, 0x8, 0x80 ;  /* 0x000000000080781c */ /* 0x000fe20003f8e170 */
[----:B------:R-:W-:Y:S01]  /*04c0*/  BSSY.RECONVERGENT B0, `(.L_x_4150) ;  /* 0x0000032000007945 */ /* 0x000fe20003800200 */
[C---:B--2---:R-:W-:Y:S02]  /*04d0*/  @!P0 DSETP.NEU.AND P3, PT, R20.reuse, -INF , PT ;  /* 0xfff000001400842a */ /* 0x044fe40003f6d000 */
[----:B------:R-:W-:-:S02]  /*04e0*/  @!P0 DSETP.NAN.AND P1, PT, R20, R20, PT ;  /* 0x000000141400822a */ /* 0x000fc40003f28000 */
        /* <DEDUP_REMOVED lines=47> */
.L_x_4151:
[----:B------:R-:W-:Y:S05]  /*07e0*/  BSYNC.RECONVERGENT B0 ;  /* 0x0000000000007941 */ /* 0x000fea0003800200 */
.L_x_4150:
        /* <DEDUP_REMOVED lines=27> */
.L_x_4153:
[----:B------:R-:W-:Y:S05]  /*09a0*/  BSYNC.RECONVERGENT B0 ;  /* 0x0000000000007941 */ /* 0x000fea0003800200 */
.L_x_4152:
        /* <DEDUP_REMOVED lines=27> */
.L_x_4155:
[----:B------:R-:W-:Y:S05]  /*0b60*/  BSYNC.RECONVERGENT B0 ;  /* 0x0000000000007941 */ /* 0x000fea0003800200 */
.L_x_4154:
        /* <DEDUP_REMOVED lines=27> */
.L_x_4157:
[----:B------:R-:W-:Y:S05]  /*0d20*/  BSYNC.RECONVERGENT B0 ;  /* 0x0000000000007941 */ /* 0x000fea0003800200 */
.L_x_4156:
        /* <DEDUP_REMOVED lines=27> */
.L_x_4159:
[----:B------:R-:W-:Y:S05]  /*0ee0*/  BSYNC.RECONVERGENT B0 ;  /* 0x0000000000007941 */ /* 0x000fea0003800200 */
.L_x_4158:
        /* <DEDUP_REMOVED lines=27> */
.L_x_4161:
[----:B------:R-:W-:Y:S05]  /*10a0*/  BSYNC.RECONVERGENT B0 ;  /* 0x0000000000007941 */ /* 0x000fea0003800200 */
.L_x_4160:
        /* <DEDUP_REMOVED lines=27> */
.L_x_4163:
[----:B------:R-:W-:Y:S05]  /*1260*/  BSYNC.RECONVERGENT B0 ;  /* 0x0000000000007941 */ /* 0x000fea0003800200 */
.L_x_4162:
        /* <DEDUP_REMOVED lines=22> */
.L_x_4166:
[----:B------:R-:W-:-:S13]  /*13d0*/  ISETP.GE.U32.AND P0, PT, R2, R41, PT ;  /* 0x000000290200720c */ /* 0x000fda0003f06070 */
[----:B------:R-:W-:Y:S05]  /*13e0*/  @P0 BRA `(.L_x_4168) ;  /* 0x0000000000300947 */ /* 0x000fea0003800000 */
[----:B01----:R-:W0:Y:S01]  /*13f0*/  LDC.64 R16, c[0x0][0x3a8] ;  /* 0x0000ea00ff107b82 */ /* 0x003e220000000a00 */
[----:B------:R-:W-:Y:S02]  /*1400*/  IMAD R19, R3, 0x400, R2 ;  /* 0x0000040003137824 */ /* 0x000fe400078e0202 */
[----:B------:R-:W-:Y:S02]  /*1410*/  VIADD R2, R2, 0x80 ;  /* 0x0000008002027836 */ /* 0x000fe40000000000 */
[----:B0-----:R-:W-:-:S05]  /*1420*/  IMAD.WIDE.U32 R16, R19, 0x10, R16 ;  /* 0x0000001013107825 */ /* 0x001fca00078e0010 */
[----:B------:R1:W-:Y:S02]  /*1430*/  STG.E.128 desc[UR4][R16.64], R32 ;  /* 0x0000002010007986 */ /* 0x0003e4000c101d04 */
.L_x_4167:
[----:B------:R-:W-:-:S13]  /*1440*/  ISETP.GE.U32.AND P0, PT, R2, R41, PT ;  /* 0x000000290200720c */ /* 0x000fda0003f06070 */
[----:B------:R-:W-:Y:S05]  /*1450*/  @P0 BRA `(.L_x_4169) ;  /* 0x0000000000340947 */ /* 0x000fea0003800000 */
[----:B01----:R-:W0:Y:S01]  /*1460*/  LDC.64 R16, c[0x0][0x3a8] ;  /* 0x0000ea00ff107b82 */ /* 0x003e220000000a00 */
[----:B------:R-:W-:Y:S02]  /*1470*/  IMAD R19, R3, 0x400, R2 ;  /* 0x0000040003137824 */ /* 0x000fe400078e0202 */
[----:B------:R-:W-:Y:S02]  /*1480*/  VIADD R2, R2, 0x80 ;  /* 0x0000008002027836 */ /* 0x000fe40000000000 */
[----:B0-----:R-:W-:-:S05]  /*1490*/  IMAD.WIDE.U32 R16, R19, 0x10, R16 ;  /* 0x0000001013107825 */ /* 0x001fca00078e0010 */
[----:B------:R2:W-:Y:S02]  /*14a0*/  STG.E.128 desc[UR4][R16.64], R36 ;  /* 0x0000002410007986 */ /* 0x0005e4000c101d04 */
.L_x_4168:
        /* <DEDUP_REMOVED lines=8> */
.L_x_4169:
[----:B------:R-:W-:Y:S05]  /*1530*/  BSYNC.RELIABLE B1 ;  /* 0x0000000000017941 */ /* 0x000fea0003800100 */
.L_x_4165:
[----:B------:R-:W-:-:S13]  /*1540*/  ISETP.GE.U32.AND P0, PT, R2, R41, PT ;  /* 0x000000290200720c */ /* 0x000fda0003f06070 */
[----:B--2---:R-:W2:Y:S01]  /*1550*/  @!P0 LDC.64 R4, c[0x0][0x3a8] ;  /* 0x0000ea00ff048b82 */ /* 0x004ea20000000a00 */
[----:B------:R-:W-:Y:S02]  /*1560*/  @!P0 IMAD R7, R3, 0x400, R2 ;  /* 0x0000040003078824 */ /* 0x000fe400078e0202 */
[----:B------:R-:W-:Y:S02]  /*1570*/  @!P0 VIADD R2, R2, 0x80 ;  /* 0x0000008002028836 */ /* 0x000fe40000000000 */
[----:B--2---:R-:W-:-:S05]  /*1580*/  @!P0 IMAD.WIDE.U32 R4, R7, 0x10, R4 ;  /* 0x0000001007048825 */ /* 0x004fca00078e0004 */
[----:B------:R3:W-:Y:S02]  /*1590*/  @!P0 STG.E.128 desc[UR4][R4.64], R8 ;  /* 0x0000000804008986 */ /* 0x0007e4000c101d04 */
.L_x_4170:
[----:B------:R-:W-:Y:S05]  /*15a0*/  BSYNC.RECONVERGENT B0 ;  /* 0x0000000000007941 */ /* 0x000fea0003800200 */
.L_x_4164:
        /* <DEDUP_REMOVED lines=8> */
.L_x_4149:
        /* <DEDUP_REMOVED lines=10> */
[----:B------:R-:W4:Y:S01]  /*16d0*/  LDG.E.ENL2.256 R20, R8, desc[UR4][R52.64+0x60] ;  /* 0xfe0003043408797e */ /* 0x000f220008121914 */
[----:B-----5:R-:W-:Y:S02]  /*16e0*/  DSETP.NEU.AND P5, PT, R6, -INF , PT ;  /* 0xfff000000600742a */ /* 0x020fe40003fad000 */
[----:B------:R-:W-:-:S02]  /*16f0*/  DSETP.NEU.AND P1, PT, R4, -INF , PT ;  /* 0xfff000000400742a */ /* 0x000fc40003f2d000 */
[----:B------:R-:W-:Y:S02]  /*1700*/  DSETP.NEU.AND P4, PT, R16, -INF , PT ;  /* 0xfff000001000742a */ /* 0x000fe40003f8d000 */
[-C--:B---3--:R-:W-:Y:S01]  /*1710*/  FSEL R37, R6, R32.reuse, P5 ;  /* 0x0000002006257208 */ /* 0x088fe20002800000 */
[----:B------:R-:W-:Y:S01]  /*1720*/  DSETP.NEU.AND P3, PT, R6, +INF , PT ;  /* 0x7ff000000600742a */ /* 0x000fe20003f6d000 */
[-C--:B------:R-:W-:Y:S01]  /*1730*/  FSEL R28, R7, R33.reuse, P5 ;  /* 0x00000021071c7208 */ /* 0x080fe20002800000 */
[----:B------:R-:W-:Y:S01]  /*1740*/  DSETP.NEU.AND P5, PT, R16, +INF , PT ;  /* 0x7ff000001000742a */ /* 0x000fe20003fad000 */
[-C--:B------:R-:W-:Y:S01]  /*1750*/  FSEL R35, R4, R32.reuse, P1 ;  /* 0x0000002004237208 */ /* 0x080fe20000800000 */
[C---:B------:R-:W-:Y:S01]  /*1760*/  DSETP.NAN.AND P0, PT, R4.reuse, R4, PT ;  /* 0x000000040400722a */ /* 0x040fe20003f08000 */
[----:B------:R-:W-:Y:S01]  /*1770*/  FSEL R29, R16, R32, P4 ;  /* 0x00000020101d7208 */ /* 0x000fe20002000000 */
[----:B------:R-:W-:Y:S01]  /*1780*/  DSETP.NEU.AND P2, PT, R4, +INF , PT ;  /* 0x7ff000000400742a */ /* 0x000fe20003f4d000 */
[-C--:B------:R-:W-:Y:S01]  /*1790*/  FSEL R34, R5, R33.reuse, P1 ;  /* 0x0000002105227208 */ /* 0x080fe20000800000 */
[----:B------:R-:W-:Y:S01]  /*17a0*/  DSETP.NAN.AND P1, PT, R16, R16, PT ;  /* 0x000000101000722a */ /* 0x000fe20003f28000 */
[----:B------:R-:W-:Y:S01]  /*17b0*/  FSEL R4, R17, R33, P4 ;  /* 0x0000002111047208 */ /* 0x000fe20002000000 */
[----:B--2---:R-:W-:Y:S01]  /*17c0*/  DSETP.NEU.AND P4, PT, R24, -INF , PT ;  /* 0xfff000001800742a */ /* 0x004fe20003f8d000 */
[----:B----4-:R-:W-:-:S02]  /*17d0*/  FSEL R37, R37, R30, P3 ;  /* 0x0000001e25257208 */ /* 0x010fc40001800000 */
[-C--:B------:R-:W-:Y:S01]  /*17e0*/  FSEL R5, R28, R31.reuse, P3 ;  /* 0x0000001f1c057208 */ /* 0x080fe20001800000 */
[----:B------:R-:W-:Y:S01]  /*17f0*/  DSETP.NEU.AND P3, PT, R24, +INF , PT ;  /* 0x7ff000001800742a */ /* 0x000fe20003f6d000 */
[-C--:B------:R-:W-:Y:S02]  /*1800*/  FSEL R36, R29, R30.reuse, P5 ;  /* 0x0000001e1d247208 */ /* 0x080fe40002800000 */
[----:B------:R-:W-:Y:S01]  /*1810*/  FSEL R4, R4, R31, P5 ;  /* 0x0000001f04047208 */ /* 0x000fe20002800000 */
[C---:B------:R-:W-:Y:S01]  /*1820*/  DSETP.NEU.AND P5, PT, R26.reuse, -INF , PT ;  /* 0xfff000001a00742a */ /* 0x040fe20003fad000 */
[----:B------:R-:W-:Y:S02]  /*1830*/  FSEL R38, R35, R30, P2 ;  /* 0x0000001e23267208 */ /* 0x000fe40001000000 */
[----:B------:R-:W-:Y:S02]  /*1840*/  FSEL R35, R24, R32, P4 ;  /* 0x0000002018237208 */ /* 0x000fe40002000000 */
[----:B------:R-:W-:Y:S01]  /*1850*/  FSEL R28, R25, R33, P4 ;  /* 0x00000021191c7208 */ /* 0x000fe20002000000 */
[----:B------:R-:W-:Y:S01]  /*1860*/  DSETP.NEU.AND P4, PT, R26, +INF , PT ;  /* 0x7ff000001a00742a */ /* 0x000fe20003f8d000 */
[----:B------:R-:W-:-:S02]  /*1870*/  FSEL R35, R35, R30, P3 ;  /* 0x0000001e23237208 */ /* 0x000fc40001800000 */
[----:B------:R-:W-:Y:S01]  /*1880*/  FSEL R28, R28, R31, P3 ;  /* 0x0000001f1c1c7208 */ /* 0x000fe20001800000 */
[----:B------:R-:W-:Y:S01]  /*1890*/  DSETP.NEU.AND P3, PT, R12, -INF , PT ;  /* 0xfff000000c00742a */ /* 0x000fe20003f6d000 */
[----:B------:R-:W-:Y:S02]  /*18a0*/  FSEL R17, R26, R32, P5 ;  /* 0x000000201a117208 */ /* 0x000fe40002800000 */
[----:B------:R-:W-:Y:S01]  /*18b0*/  P2R R48, PR, RZ, 0x1 ;  /* 0x00000001ff307803 */ /* 0x000fe20000000000 */
[----:B------:R-:W-:Y:S01]  /*18c0*/  DSETP.NAN.AND P0, PT, R6, R6, PT ;  /* 0x000000060600722a */ /* 0x000fe20003f08000 */
[----:B------:R-:W-:Y:S01]  /*18d0*/  FSEL R16, R27, R33, P5 ;  /* 0x000000211b107208 */ /* 0x000fe20002800000 */
[----:B------:R-:W-:Y:S01]  /*18e0*/  DSETP.NEU.AND P5, PT, R12, +INF , PT ;  /* 0x7ff000000c00742a */ /* 0x000fe20003fad000 */
[----:B------:R-:W-:Y:S01]  /*18f0*/  FSEL R6, R34, R31, P2 ;  /* 0x0000001f22067208 */ /* 0x000fe20001000000 */
[----:B------:R-:W-:Y:S01]  /*1900*/  DSETP.NAN.AND P2, PT, R18, R18, PT ;  /* 0x000000121200722a */ /* 0x000fe20003f48000 */
[----:B------:R-:W-:-:S02]  /*1910*/  FSEL R34, R17, R30, P4 ;  /* 0x0000001e11227208 */ /* 0x000fc40002000000 */
[----:B------:R-:W-:Y:S01]  /*1920*/  FSEL R17, R16, R31, P4 ;  /* 0x0000001f10117208 */ /* 0x000fe20002000000 */
[----:B------:R-:W-:Y:S01]  /*1930*/  DSETP.NEU.AND P4, PT, R14, -INF , PT ;  /* 0xfff000000e00742a */ /* 0x000fe20003f8d000 */
[-C--:B------:R-:W-:Y:S02]  /*1940*/  FSEL R29, R12, R32.reuse, P3 ;  /* 0x000000200c1d7208 */ /* 0x080fe40001800000 */
[-C--:B------:R-:W-:Y:S01]  /*1950*/  FSEL R16, R13, R33.reuse, P3 ;  /* 0x000000210d107208 */ /* 0x080fe20001800000 */
[----:B------:R-:W-:Y:S01]  /*1960*/  DSETP.NEU.AND P3, PT, R18, -INF , PT ;  /* 0xfff000001200742a */ /* 0x000fe20003f6d000 */
[----:B------:R-:W-:Y:S01]  /*1970*/  P2R R7, PR, RZ, 0x4 ;  /* 0x00000004ff077803 */ /* 0x000fe20000000000 */
[----:B------:R-:W-:Y:S01]  /*1980*/  DSETP.NAN.AND P2, PT, R26, R26, PT ;  /* 0x0000001a1a00722a */ /* 0x000fe20003f48000 */
[-C--:B------:R-:W-:Y:S02]  /*1990*/  FSEL R41, R14, R32.reuse, P4 ;  /* 0x000000200e297208 */ /* 0x080fe40002000000 */
[----:B------:R-:W-:Y:S01]  /*19a0*/  FSEL R42, R15, R33, P4 ;  /* 0x000000210f2a7208 */ /* 0x000fe20002000000 */
[----:B------:R-:W-:Y:S01]  /*19b0*/  DSETP.NEU.AND P4, PT, R18, +INF , PT ;  /* 0x7ff000001200742a */ /* 0x000fe20003f8d000 */
[----:B------:R-:W-:-:S02]  /*19c0*/  FSEL R39, R18, R32, P3 ;  /* 0x0000002012277208 */ /* 0x000fc40001800000 */
[----:B------:R-:W-:Y:S01]  /*19d0*/  FSEL R40, R19, R33, P3 ;  /* 0x0000002113287208 */ /* 0x000fe20001800000 */
[----:B------:R-:W-:Y:S01]  /*19e0*/  DSETP.NEU.AND P3, PT, R8, -INF , PT ;  /* 0xfff000000800742a */ /* 0x000fe20003f6d000 */
[----:B------:R-:W-:Y:S01]  /*19f0*/  P2R R2, PR, RZ, 0x1 ;  /* 0x00000001ff027803 */ /* 0x000fe20000000000 */
[----:B------:R-:W-:Y:S01]  /*1a00*/  DSETP.NAN.AND P0, PT, R24, R24, PT ;  /* 0x000000181800722a */ /* 0x000fe20003f08000 */
[----:B------:R-:W-:Y:S02]  /*1a10*/  FSEL R44, R39, R30, P4 ;  /* 0x0000001e272c7208 */ /* 0x000fe40002000000 */
[----:B------:R-:W-:Y:S01]  /*1a20*/  FSEL R43, R40, R31, P4 ;  /* 0x0000001f282b7208 */ /* 0x000fe20002000000 */
[----:B------:R-:W-:Y:S01]  /*1a30*/  DSETP.NEU.AND P4, PT, R8, +INF , PT ;  /* 0x7ff000000800742a */ /* 0x000fe20003f8d000 */
[----:B------:R-:W-:Y:S02]  /*1a40*/  FSEL R25, R8, R32, P3 ;  /* 0x0000002008197208 */ /* 0x000fe40001800000 */
[----:B------:R-:W-:Y:S01]  /*1a50*/  FSEL R40, R9, R33, P3 ;  /* 0x0000002109287208 */ /* 0x000fe20001800000 */
[----:B------:R-:W-:Y:S01]  /*1a60*/  DSETP.NEU.AND P3, PT, R10, -INF , PT ;  /* 0xfff000000a00742a */ /* 0x000fe20003f6d000 */
[----:B------:R-:W-:Y:S01]  /*1a70*/  P2R R47, PR, RZ, 0x4 ;  /* 0x00000004ff2f7803 */ /* 0x000fe20000000000 */
[----:B------:R-:W-:Y:S01]  /*1a80*/  DSETP.NAN.AND P2, PT, R12, R12, PT ;  /* 0x0000000c0c00722a */ /* 0x000fe20003f48000 */
[----:B------:R-:W-:-:S02]  /*1a90*/  FSEL R46, R25, R30, P4 ;  /* 0x0000001e192e7208 */ /* 0x000fc40002000000 */
[-C--:B------:R-:W-:Y:S01]  /*1aa0*/  FSEL R45, R40, R31.reuse, P4 ;  /* 0x0000001f282d7208 */ /* 0x080fe20002000000 */
[----:B------:R-:W-:Y:S01]  /*1ab0*/  DSETP.NEU.AND P4, PT, R10, +INF , PT ;  /* 0x7ff000000a00742a */ /* 0x000fe20003f8d000 */
[----:B------:R-:W-:Y:S02]  /*1ac0*/  P2R R24, PR, RZ, 0x1 ;  /* 0x00000001ff187803 */ /* 0x000fe40000000000 */
[----:B------:R-:W-:Y:S02]  /*1ad0*/  FSEL R25, R10, R32, P3 ;  /* 0x000000200a197208 */ /* 0x000fe40001800000 */
[----:B------:R-:W-:Y:S01]  /*1ae0*/  P2R R0, PR, RZ, 0x2 ;  /* 0x00000002ff007803 */ /* 0x000fe20000000000 */
[C---:B------:R-:W-:Y:S01]  /*1af0*/  DSETP.NAN.AND P1, PT, R14.reuse, R14, PT ;  /* 0x0000000e0e00722a */ /* 0x040fe20003f28000 */
[----:B------:R-:W-:Y:S02]  /*1b00*/  FSEL R29, R29, R30, P5 ;  /* 0x0000001e1d1d7208 */ /* 0x000fe40002800000 */
[----:B------:R-:W-:Y:S01]  /*1b10*/  FSEL R16, R16, R31, P5 ;  /* 0x0000001f10107208 */ /* 0x000fe20002800000 */
[----:B------:R-:W-:Y:S01]  /*1b20*/  DSETP.NEU.AND P5, PT, R14, +INF , PT ;  /* 0x7ff000000e00742a */ /* 0x000fe20003fad000 */
[----:B------:R-:W-:-:S02]  /*1b30*/  P2R R49, PR, RZ, 0x4 ;  /* 0x00000004ff317803 */ /* 0x000fc40000000000 */
[-C--:B------:R-:W-:Y:S02]  /*1b40*/  FSEL R40, R25, R30.reuse, P4 ;  /* 0x0000001e19287208 */ /* 0x080fe40002000000 */
[----:B------:R-:W-:Y:S02]  /*1b50*/  ISETP.NE.AND P2, PT, R24, RZ, PT ;  /* 0x000000ff1800720c */ /* 0x000fe40003f45270 */
[----:B------:R-:W2:Y:S01]  /*1b60*/  LDG.E.ENL2.256 R24, R12, desc[UR4][R52.64+0x40] ;  /* 0xfe000204340c797e */ /* 0x000ea20008121918 */
[----:B------:R-:W-:Y:S02]  /*1b70*/  FSEL R18, R42, R31, P5 ;  /* 0x0000001f2a127208 */ /* 0x000fe40002800000 */
[----:B------:R-:W-:Y:S01]  /*1b80*/  FSEL R42, R11, R33, P3 ;  /* 0x000000210b2a7208 */ /* 0x000fe20001800000 */
[----:B------:R-:W-:Y:S01]  /*1b90*/  DSETP.NEU.AND P3, PT, R20, -INF , PT ;  /* 0xfff000001400742a */ /* 0x000fe20003f6d000 */
[----:B------:R-:W-:Y:S02]  /*1ba0*/  FSEL R19, R41, R30, P5 ;  /* 0x0000001e29137208 */ /* 0x000fe40002800000 */
[----:B------:R-:W-:-:S02]  /*1bb0*/  FSEL R39, R42, R31, P4 ;  /* 0x0000001f2a277208 */ /* 0x000fc40002000000 */
[----:B------:R-:W-:Y:S02]  /*1bc0*/  ISETP.NE.AND P0, PT, R48, RZ, PT ;  /* 0x000000ff3000720c */ /* 0x000fe40003f05270 */
[----:B------:R-:W-:Y:S02]  /*1bd0*/  FSEL R41, R20, R32, P3 ;  /* 0x0000002014297208 */ /* 0x000fe40001800000 */
[----:B------:R-:W-:Y:S01]  /*1be0*/  FSEL R42, R21, R33, P3 ;  /* 0x00000021152a7208 */ /* 0x000fe20001800000 */
[----:B------:R-:W-:Y:S01]  /*1bf0*/  DSETP.NEU.AND P3, PT, R20, +INF , PT ;  /* 0x7ff000001400742a */ /* 0x000fe20003f6d000 */
[----:B------:R-:W-:Y:S01]  /*1c00*/  P2R R50, PR, RZ, 0x1 ;  /* 0x00000001ff327803 */ /* 0x000fe20000000000 */
[----:B------:R-:W-:Y:S01]  /*1c10*/  DSETP.NAN.AND P4, PT, R10, R10, PT ;  /* 0x0000000a0a00722a */ /* 0x000fe20003f88000 */
[----:B------:R-:W-:-:S03]  /*1c20*/  P2R R48, PR, RZ, 0x2 ;  /* 0x00000002ff307803 */ /* 0x000fc60000000000 */
[----:B------:R-:W-:Y:S02]  /*1c30*/  FSEL R41, R41, R30, P3 ;  /* 0x0000001e29297208 */ /* 0x000fe40001800000 */
[----:B------:R-:W-:Y:S01]  /*1c40*/  FSEL R42, R42, R31, P3 ;  /* 0x0000001f2a2a7208 */ /* 0x000fe20001800000 */
[----:B------:R-:W-:Y:S01]  /*1c50*/  DSETP.NAN.AND P3, PT, R8, R8, PT ;  /* 0x000000080800722a */ /* 0x000fe20003f68000 */
[----:B------:R-:W-:Y:S02]  /*1c60*/  FSEL R35, R35, UR6, !P2 ;  /* 0x0000000623237c08 */ /* 0x000fe4000d000000 */
[----:B------:R-:W-:Y:S02]  /*1c70*/  FSEL R28, R28, UR7, !P2 ;  /* 0x000000071c1c7c08 */ /* 0x000fe4000d000000 */
[----:B------:R-:W-:-:S04]  /*1c80*/  ISETP.NE.AND P2, PT, R47, RZ, PT ;  /* 0x000000ff2f00720c */ /* 0x000fc80003f45270 */
[----:B------:R-:W-:Y:S02]  /*1c90*/  FSEL R17, R17, UR7, !P2 ;  /* 0x0000000711117c08 */ /* 0x000fe4000d000000 */
[----:B------:R-:W-:Y:S02]  /*1ca0*/  FSEL R46, R46, UR6, !P3 ;  /* 0x000000062e2e7c08 */ /* 0x000fe4000d800000 */
[----:B------:R-:W-:Y:S02]  /*1cb0*/  FSEL R47, R45, UR7, !P3 ;  /* 0x000000072d2f7c08 */ /* 0x000fe4000d800000 */
[----:B------:R-:W-:Y:S02]  /*1cc0*/  FSEL R40, R40, UR6, !P4 ;  /* 0x0000000628287c08 */ /* 0x000fe4000e000000 */
[----:B------:R-:W-:Y:S01]  /*1cd0*/  FSEL R39, R39, UR7, !P4 ;  /* 0x0000000727277c08 */ /* 0x000fe2000e000000 */
[----:B--2---:R-:W-:-:S06]  /*1ce0*/  DSETP.NEU.AND P5, PT, R12, -INF , PT ;  /* 0xfff000000c00742a */ /* 0x004fcc0003fad000 */
[----:B------:R-:W-:Y:S02]  /*1cf0*/  FSEL R9, R12, R32, P5 ;  /* 0x000000200c097208 */ /* 0x000fe40002800000 */
[----:B------:R-:W-:Y:S01]  /*1d00*/  FSEL R10, R13, R33, P5 ;  /* 0x000000210d0a7208 */ /* 0x000fe20002800000 */
[----:B------:R-:W-:-:S06]  /*1d10*/  DSETP.NEU.AND P5, PT, R12, +INF , PT ;  /* 0x7ff000000c00742a */ /* 0x000fcc0003fad000 */
[----:B------:R-:W-:Y:S02]  /*1d20*/  FSEL R8, R9, R30, P5 ;  /* 0x0000001e09087208 */ /* 0x000fe40002800000 */
[----:B------:R-:W-:Y:S01]  /*1d30*/  FSEL R10, R10, R31, P5 ;  /* 0x0000001f0a0a7208 */ /* 0x000fe20002800000 */
[C---:B------:R-:W-:Y:S02]  /*1d40*/  DSETP.NEU.AND P5, PT, R14.reuse, -INF , PT ;  /* 0xfff000000e00742a */ /* 0x040fe40003fad000 */
[----:B------:R-:W-:-:S04]  /*1d50*/  DSETP.NEU.AND P6, PT, R14, +INF , PT ;  /* 0x7ff000000e00742a */ /* 0x000fc80003fcd000 */
[----:B------:R-:W-:Y:S02]  /*1d60*/  FSEL R9, R14, R32, P5 ;  /* 0x000000200e097208 */ /* 0x000fe40002800000 */
[----:B------:R-:W-:Y:S01]  /*1d70*/  FSEL R52, R15, R33, P5 ;  /* 0x000000210f347208 */ /* 0x000fe20002800000 */
[----:B------:R-:W-:Y:S01]  /*1d80*/  DSETP.NAN.AND P5, PT, R12, R12, PT ;  /* 0x0000000c0c00722a */ /* 0x000fe20003fa8000 */
[----:B------:R-:W-:Y:S02]  /*1d90*/  FSEL R9, R9, R30, P6 ;  /* 0x0000001e09097208 */ /* 0x000fe40003000000 */
[----:B------:R-:W-:Y:S01]  /*1da0*/  FSEL R12, R52, R31, P6 ;  /* 0x0000001f340c7208 */ /* 0x000fe20003000000 */
[----:B------:R-:W-:Y:S02]  /*1db0*/  DSETP.NEU.AND P6, PT, R24, -INF , PT ;  /* 0xfff000001800742a */ /* 0x000fe40003fcd000 */
[----:B------:R-:W-:-:S04]  /*1dc0*/  DSETP.NEU.AND P0, PT, R26, -INF , PT ;  /* 0xfff000001a00742a */ /* 0x000fc80003f0d000 */
[-C--:B------:R-:W-:Y:S02]  /*1dd0*/  FSEL R11, R24, R32.reuse, P6 ;  /* 0x00000020180b7208 */ /* 0x080fe40003000000 */
[-C--:B------:R-:W-:Y:S01]  /*1de0*/  FSEL R52, R25, R33.reuse, P6 ;  /* 0x0000002119347208 */ /* 0x080fe20003000000 */
[----:B------:R-:W-:Y:S01]  /*1df0*/  DSETP.NAN.AND P6, PT, R14, R14, PT ;  /* 0x0000000e0e00722a */ /* 0x000fe20003fc8000 */
[----:B------:R-:W-:Y:S02]  /*1e00*/  FSEL R15, R26, R32, P0 ;  /* 0x000000201a0f7208 */ /* 0x000fe40000000000 */
[----:B------:R-:W-:Y:S01]  /*1e10*/  FSEL R14, R27, R33, P0 ;  /* 0x000000211b0e7208 */ /* 0x000fe20000000000 */
[----:B------:R-:W-:Y:S02]  /*1e20*/  DSETP.NEU.AND P0, PT, R26, +INF , PT ;  /* 0x7ff000001a00742a */ /* 0x000fe40003f0d000 */
[----:B------:R-:W-:-:S04]  /*1e30*/  DSETP.NEU.AND P1, PT, R24, +INF , PT ;  /* 0x7ff000001800742a */ /* 0x000fc80003f2d000 */
[-C--:B------:R-:W-:Y:S02]  /*1e40*/  FSEL R15, R15, R30.reuse, P0 ;  /* 0x0000001e0f0f7208 */ /* 0x080fe40000000000 */
[-C--:B------:R-:W-:Y:S01]  /*1e50*/  FSEL R14, R14, R31.reuse, P0 ;  /* 0x0000001f0e0e7208 */ /* 0x080fe20000000000 */
[C---:B------:R-:W-:Y:S01]  /*1e60*/  DSETP.NEU.AND P0, PT, R22.reuse, +INF , PT ;  /* 0x7ff000001600742a */ /* 0x040fe20003f0d000 */
[----:B------:R-:W-:Y:S02]  /*1e70*/  FSEL R11, R11, R30, P1 ;  /* 0x0000001e0b0b7208 */ /* 0x000fe40000800000 */
[----:B------:R-:W-:Y:S01]  /*1e80*/  FSEL R13, R52, R31, P1 ;  /* 0x0000001f340d7208 */ /* 0x000fe20000800000 */
[----:B------:R-:W-:-:S10]  /*1e90*/  DSETP.NEU.AND P1, PT, R22, -INF , PT ;  /* 0xfff000001600742a */ /* 0x000fd40003f2d000 */
[----:B------:R-:W-:Y:S02]  /*1ea0*/  @P0 FSEL R30, R22, R32, P1 ;  /* 0x00000020161e0208 */ /* 0x000fe40000800000 */
[----:B------:R-:W-:Y:S02]  /*1eb0*/  @P0 FSEL R31, R23, R33, P1 ;  /* 0x00000021171f0208 */ /* 0x000fe40000800000 */
[----:B------:R-:W-:-:S04]  /*1ec0*/  ISETP.NE.AND P0, PT, R50, RZ, PT ;  /* 0x000000ff3200720c */ /* 0x000fc80003f05270 */
[----:B------:R-:W-:Y:S02]  /*1ed0*/  FSEL R38, R38, UR6, !P0 ;  /* 0x0000000626267c08 */ /* 0x000fe4000c000000 */
[----:B------:R-:W-:Y:S02]  /*1ee0*/  FSEL R33, R6, UR7, !P0 ;  /* 0x0000000706217c08 */ /* 0x000fe4000c000000 */
[----:B------:R-:W-:Y:S02]  /*1ef0*/  ISETP.NE.AND P0, PT, R2, RZ, PT ;  /* 0x000000ff0200720c */ /* 0x000fe40003f05270 */
[----:B------:R-:W-:Y:S02]  /*1f00*/  ISETP.NE.AND P1, PT, R0, RZ, PT ;  /* 0x000000ff0000720c */ /* 0x000fe40003f25270 */
[----:B------:R-:W-:Y:S02]  /*1f10*/  FSEL R37, R37, UR6, !P0 ;  /* 0x0000000625257c08 */ /* 0x000fe4000c000000 */
[----:B------:R-:W-:-:S02]  /*1f20*/  FSEL R0, R5, UR7, !P0 ;  /* 0x0000000705007c08 */ /* 0x000fc4000c000000 */
[----:B------:R-:W-:Y:S02]  /*1f30*/  ISETP.NE.AND P0, PT, R49, RZ, PT ;  /* 0x000000ff3100720c */ /* 0x000fe40003f05270 */
[----:B------:R-:W-:Y:S02]  /*1f40*/  FSEL R49, R4, UR7, !P1 ;  /* 0x0000000704317c08 */ /* 0x000fe4000c800000 */
[----:B------:R-:W0:Y:S02]  /*1f50*/  LDC.64 R4, c[0x0][0x3a8] ;  /* 0x0000ea00ff047b82 */ /* 0x000e240000000a00 */
[----:B0-----:R-:W-:Y:S02]  /*1f60*/  IMAD.WIDE.U32 R2, R3, 0x10, R4 ;  /* 0x0000001003027825 */ /* 0x001fe400078e0004 */
[----:B------:R-:W0:Y:S01]  /*1f70*/  S2R R5, SR_TID.X ;  /* 0x0000000000057919 */ /* 0x000e220000002100 */
[----:B------:R-:W-:Y:S02]  /*1f80*/  FSEL R36, R36, UR6, !P1 ;  /* 0x0000000624247c08 */ /* 0x000fe4000c800000 */
[----:B------:R-:W-:-:S02]  /*1f90*/  ISETP.NE.AND P1, PT, R48, RZ, PT ;  /* 0x000000ff3000720c */ /* 0x000fc40003f25270 */
[----:B------:R-:W-:Y:S02]  /*1fa0*/  FSEL R29, R29, UR6, !P0 ;  /* 0x000000061d1d7c08 */ /* 0x000fe4000c000000 */
[----:B------:R-:W-:Y:S01]  /*1fb0*/  FSEL R32, R16, UR7, !P0 ;  /* 0x0000000710207c08 */ /* 0x000fe2000c000000 */
[----:B------:R-:W-:Y:S01]  /*1fc0*/  DSETP.NAN.AND P0, PT, R20, R20, PT ;  /* 0x000000141400722a */ /* 0x000fe20003f08000 */
[----:B------:R-:W-:Y:S02]  /*1fd0*/  FSEL R6, R34, UR6, !P2 ;  /* 0x0000000622067c08 */ /* 0x000fe4000d000000 */
[----:B------:R-:W-:Y:S02]  /*1fe0*/  FSEL R20, R19, UR6, !P1 ;  /* 0x0000000613147c08 */ /* 0x000fe4000c800000 */
[----:B------:R-:W-:Y:S01]  /*1ff0*/  ISETP.NE.AND P2, PT, R7, RZ, PT ;  /* 0x000000ff0700720c */ /* 0x000fe20003f45270 */
[----:B------:R-:W-:Y:S01]  /*2000*/  IMAD.MOV.U32 R7, RZ, RZ, R17 ;  /* 0x000000ffff077224 */ /* 0x000fe200078e0011 */
[----:B------:R-:W-:Y:S01]  /*2010*/  FSEL R19, R18, UR7, !P1 ;  /* 0x0000000712137c08 */ /* 0x000fe2000c800000 */
[----:B------:R-:W-:Y:S01]  /*2020*/  IMAD.MOV.U32 R4, RZ, RZ, R35 ;  /* 0x000000ffff047224 */ /* 0x000fe200078e0023 */
[----:B------:R-:W-:Y:S01]  /*2030*/  FSEL R44, R44, UR6, !P2 ;  /* 0x000000062c2c7c08 */ /* 0x000fe2000d000000 */
[----:B------:R-:W-:Y:S01]  /*2040*/  IMAD.MOV.U32 R16, RZ, RZ, R29 ;  /* 0x000000ffff107224 */ /* 0x000fe200078e001d */
[----:B------:R-:W-:Y:S01]  /*2050*/  FSEL R43, R43, UR7, !P2 ;  /* 0x000000072b2b7c08 */ /* 0x000fe2000d000000 */
[----:B------:R-:W-:-:S02]  /*2060*/  IMAD.MOV.U32 R17, RZ, RZ, R32 ;  /* 0x000000ffff117224 */ /* 0x000fc400078e0020 */
[----:B------:R-:W-:Y:S01]  /*2070*/  IMAD.MOV.U32 R18, RZ, RZ, R20 ;  /* 0x000000ffff127224 */ /* 0x000fe200078e0014 */
[----:B------:R-:W-:Y:S01]  /*2080*/  DSETP.NAN.AND P1, PT, R24, R24, PT ;  /* 0x000000181800722a */ /* 0x000fe20003f28000 */
[----:B------:R-:W-:Y:S01]  /*2090*/  FSEL R20, R8, UR6, !P5 ;  /* 0x0000000608147c08 */ /* 0x000fe2000e800000 */
[----:B------:R-:W-:Y:S01]  /*20a0*/  DSETP.NAN.AND P2, PT, R22, R22, PT ;  /* 0x000000161600722a */ /* 0x000fe20003f48000 */
[----:B0-----:R-:W-:-:S04]  /*20b0*/  IMAD.WIDE.U32 R2, R5, 0x80, R2 ;  /* 0x0000008005027825 */ /* 0x001fc800078e0002 */
[----:B------:R-:W-:Y:S01]  /*20c0*/  IMAD.MOV.U32 R5, RZ, RZ, R28 ;  /* 0x000000ffff057224 */ /* 0x000fe200078e001c */
[----:B------:R-:W-:Y:S01]  /*20d0*/  DSETP.NAN.AND P3, PT, R26, R26, PT ;  /* 0x0000001a1a00722a */ /* 0x000fe20003f68000 */
[----:B------:R-:W-:-:S03]  /*20e0*/  FSEL R23, R10, UR7, !P5 ;  /* 0x000000070a177c08 */ /* 0x000fc6000e800000 */
[----:B------:R0:W-:Y:S01]  /*20f0*/  STG.E.ENL2.256 desc[UR4][R2.64], R4, R16 ;  /* 0xf80000040210797f */ /* 0x0001e2000f121804 */
[----:B------:R-:W-:Y:S02]  /*2100*/  FSEL R21, R12, UR7, !P6 ;  /* 0x000000070c157c08 */ /* 0x000fe4000f000000 */
[----:B------:R-:W-:Y:S02]  /*2110*/  FSEL R8, R11, UR6, !P1 ;  /* 0x000000060b087c08 */ /* 0x000fe4000c800000 */
[----:B------:R-:W-:Y:S02]  /*2120*/  FSEL R10, R15, UR6, !P3 ;  /* 0x000000060f0a7c08 */ /* 0x000fe4000d800000 */
[----:B------:R-:W-:Y:S02]  /*2130*/  FSEL R11, R14, UR7, !P3 ;  /* 0x000000070e0b7c08 */ /* 0x000fe4000d800000 */
[----:B------:R-:W-:Y:S02]  /*2140*/  FSEL R41, R41, UR6, !P0 ;  /* 0x0000000629297c08 */ /* 0x000fe4000c000000 */
[----:B------:R-:W-:-:S02]  /*2150*/  FSEL R42, R42, UR7, !P0 ;  /* 0x000000072a2a7c08 */ /* 0x000fc4000c000000 */
[----:B------:R-:W-:Y:S02]  /*2160*/  FSEL R30, R30, UR6, !P2 ;  /* 0x000000061e1e7c08 */ /* 0x000fe4000d000000 */
[----:B------:R-:W-:Y:S01]  /*2170*/  FSEL R31, R31, UR7, !P2 ;  /* 0x000000071f1f7c08 */ /* 0x000fe2000d000000 */
[----:B0-----:R-:W-:Y:S02]  /*2180*/  IMAD.MOV.U32 R4, RZ, RZ, R38 ;  /* 0x000000ffff047224 */ /* 0x001fe400078e0026 */
[----:B------:R-:W-:Y:S02]  /*2190*/  IMAD.MOV.U32 R5, RZ, RZ, R33 ;  /* 0x000000ffff057224 */ /* 0x000fe400078e0021 */
[----:B------:R-:W-:Y:S02]  /*21a0*/  IMAD.MOV.U32 R6, RZ, RZ, R37 ;  /* 0x000000ffff067224 */ /* 0x000fe400078e0025 */
[----:B------:R-:W-:Y:S01]  /*21b0*/  IMAD.MOV.U32 R7, RZ, RZ, R0 ;  /* 0x000000ffff077224 */ /* 0x000fe200078e0000 */
[----:B------:R-:W-:Y:S01]  /*21c0*/  FSEL R0, R9, UR6, !P6 ;  /* 0x0000000609007c08 */ /* 0x000fe2000f000000 */
[----:B------:R-:W-:-:S02]  /*21d0*/  IMAD.MOV.U32 R16, RZ, RZ, R36 ;  /* 0x000000ffff107224 */ /* 0x000fc400078e0024 */
[----:B------:R-:W-:Y:S02]  /*21e0*/  IMAD.MOV.U32 R17, RZ, RZ, R49 ;  /* 0x000000ffff117224 */ /* 0x000fe400078e0031 */
[----:B------:R-:W-:Y:S02]  /*21f0*/  IMAD.MOV.U32 R18, RZ, RZ, R44 ;  /* 0x000000ffff127224 */ /* 0x000fe400078e002c */
[----:B------:R-:W-:Y:S01]  /*2200*/  IMAD.MOV.U32 R19, RZ, RZ, R43 ;  /* 0x000000ffff137224 */ /* 0x000fe200078e002b */
[----:B------:R-:W-:-:S04]  /*2210*/  FSEL R9, R13, UR7, !P1 ;  /* 0x000000070d097c08 */ /* 0x000fc8000c800000 */
[----:B------:R0:W-:Y:S02]  /*2220*/  STG.E.ENL2.256 desc[UR4][R2.64+0x20], R4, R16 ;  /* 0xf80001040210797f */ /* 0x0001e4000f121804 */
[----:B0-----:R-:W-:Y:S02]  /*2230*/  IMAD.MOV.U32 R4, RZ, RZ, R20 ;  /* 0x000000ffff047224 */ /* 0x001fe400078e0014 */
[----:B------:R-:W-:Y:S02]  /*2240*/  IMAD.MOV.U32 R5, RZ, RZ, R23 ;  /* 0x000000ffff057224 */ /* 0x000fe400078e0017 */
[----:B------:R-:W-:Y:S02]  /*2250*/  IMAD.MOV.U32 R6, RZ, RZ, R0 ;  /* 0x000000ffff067224 */ /* 0x000fe400078e0000 */
[----:B------:R-:W-:-:S05]  /*2260*/  IMAD.MOV.U32 R7, RZ, RZ, R21 ;  /* 0x000000ffff077224 */ /* 0x000fca00078e0015 */
[----:B------:R0:W-:Y:S02]  /*2270*/  STG.E.ENL2.256 desc[UR4][R2.64+0x40], R4, R8 ;  /* 0xf80002040208797f */ /* 0x0001e4000f121804 */
[----:B0-----:R-:W-:Y:S02]  /*2280*/  IMAD.MOV.U32 R4, RZ, RZ, R46 ;  /* 0x000000ffff047224 */ /* 0x001fe400078e002e */
[----:B------:R-:W-:Y:S02]  /*2290*/  IMAD.MOV.U32 R5, RZ, RZ, R47 ;  /* 0x000000ffff057224 */ /* 0x000fe400078e002f */
[----:B------:R-:W-:Y:S02]  /*22a0*/  IMAD.MOV.U32 R6, RZ, RZ, R40 ;  /* 0x000000ffff067224 */ /* 0x000fe400078e0028 */
[----:B------:R-:W-:Y:S02]  /*22b0*/  IMAD.MOV.U32 R7, RZ, RZ, R39 ;  /* 0x000000ffff077224 */ /* 0x000fe400078e0027 */
[----:B------:R-:W-:-:S02]  /*22c0*/  IMAD.MOV.U32 R8, RZ, RZ, R41 ;  /* 0x000000ffff087224 */ /* 0x000fc400078e0029 */
[----:B------:R-:W-:Y:S02]  /*22d0*/  IMAD.MOV.U32 R9, RZ, RZ, R42 ;  /* 0x000000ffff097224 */ /* 0x000fe400078e002a */
[----:B------:R-:W-:Y:S02]  /*22e0*/  IMAD.MOV.U32 R10, RZ, RZ, R30 ;  /* 0x000000ffff0a7224 */ /* 0x000fe400078e001e */
[----:B------:R-:W-:-:S05]  /*22f0*/  IMAD.MOV.U32 R11, RZ, RZ, R31 ;  /* 0x000000ffff0b7224 */ /* 0x000fca00078e001f */
[----:B------:R-:W-:Y:S01]  /*2300*/  STG.E.ENL2.256 desc[UR4][R2.64+0x60], R4, R8 ;  /* 0xf80003040208797f */ /* 0x000fe2000f121804 */
[----:B------:R-:W-:Y:S05]  /*2310*/  EXIT ;  /* 0x000000000000794d */ /* 0x000fea0003800000 */
.L_x_4171:
        /* <DEDUP_REMOVED lines=14> */
.L_x_37005:


//--------------------- .text._ZN2at6native18elementwise_kernelILi128ELi4EZNS0_15gpu_kernel_implIZZZNS0_21clamp_max_kernel_cudaERNS_18TensorIteratorBaseERKN3c106ScalarEENKUlvE_clEvENKUlvE7_clEvEUlNS5_8BFloat16EE_EEvS4_RKT_EUliE_EEviT1_ --------------------------
	.section	.text._ZN2at6native18elementwise_kernelILi128ELi4EZNS0_15gpu_kernel_implIZZZNS0_21clamp_max_kernel_cudaERNS_18TensorIteratorBaseERKN3c106ScalarEENKUlvE_clEvENKUlvE7_clEvEUlNS5_8BFloat16EE_EEvS4_RKT_EUliE_EEviT1_,"ax",@progbits
	.align	128
        .global         _ZN2at6native18elementwise_kernelILi128ELi4EZNS0_15gpu_kernel_implIZZZNS0_21clamp_max_kernel_cudaERNS_18TensorIteratorBaseERKN3c106ScalarEENKUlvE_clEvENKUlvE7_clEvEUlNS5_8BFloat16EE_EEvS4_RKT_EUliE_EEviT1_
        .type           _ZN2at6native18elementwise_kernelILi128ELi4EZNS0_15gpu_kernel_implIZZZNS0_21clamp_max_kernel_cudaERNS_18TensorIteratorBaseERKN3c106ScalarEENKUlvE_clEvENKUlvE7_clEvEUlNS5_8BFloat16EE_EEvS4_RKT_EUliE_EEviT1_,@function
        .size           _ZN2at6native18elementwise_kernelILi128ELi4EZNS0_15gpu_kernel_implIZZZNS0_21clamp_max_kernel_cudaERNS_18TensorIteratorBaseERKN3c106ScalarEENKUlvE_clEvENKUlvE7_clEvEUlNS5_8BFloat16EE_EEvS4_RKT_EUliE_EEviT1_,(.L_x_37006 - _ZN2at6native18elementwise_kernelILi128ELi4EZNS0_15gpu_kernel_implIZZZNS0_21clamp_max_kernel_cudaERNS_18TensorIteratorBaseERKN3c106ScalarEENKUlvE_clEvENKUlvE7_clEvEUlNS5_8BFloat16EE_EEvS4_RKT_EUliE_EEviT1_)
        .other          _ZN2at6native18elementwise_kernelILi128ELi4EZNS0_15gpu_kernel_implIZZZNS0_21clamp_max_kernel_cudaERNS_18TensorIteratorBaseERKN3c106ScalarEENKUlvE_clEvENKUlvE7_clEvEUlNS5_8BFloat16EE_EEvS4_RKT_EUliE_EEviT1_,@"STO_CUDA_ENTRY STV_DEFAULT"
_ZN2at6native18elementwise_kernelILi128ELi4EZNS0_15gpu_kernel_implIZZZNS0_21clamp_max_kernel_cudaERNS_18TensorIteratorBaseERKN3c106ScalarEENKUlvE_clEvENKUlvE7_clEvEUlNS5_8BFloat16EE_EEvS4_RKT_EUliE_EEviT1_:
.text._ZN2at6native18elementwise_kernelILi128ELi4EZNS0_15gpu_kernel_implIZZZNS0_21clamp_max_kernel_cudaERNS_18TensorIteratorBaseERKN3c106ScalarEENKUlvE_clEvENKUlvE7_clEvEUlNS5_8BFloat16EE_EEvS4_RKT_EUliE_EEviT1_:
[----:B------:R-:W0:Y:S01]  /*0000*/  LDC R1, c[0x0][0x37c] ;  /* 0x0000df00ff017b82 */ /* 0x000e220000000800 */
[----:B------:R-:W1:Y:S07]  /*0010*/  S2R R17, SR_TID.X ;  /* 0x0000000000117919 */ /* 0x000e6e0000002100 */
[----:B------:R-:W2:Y:S01]  /*0020*/  S2UR UR4, SR_CTAID.X ;  /* 0x00000000000479c3 */ /* 0x000ea20000002500 */
[----:B------:R-:W3:Y:S01]  /*0030*/  LDCU UR39, c[0x0][0x388] ;  /* 0x00007100ff2777ac */ /* 0x000ee20008000800 */
[----:B------:R-:W-:Y:S01]  /*0040*/  BSSY.RECONVERGENT B6, `(.L_x_4172) ;  /* 0x000033c000067945 */ /* 0x000fe20003800200 */
[----:B------:R-:W4:Y:S05]  /*0050*/  LDCU UR5, c[0x0][0x380] ;  /* 0x00007000ff0577ac */ /* 0x000f2a0008000800 */
[----:B------:R-:W0:Y:S01]  /*0060*/  LDC.U16 R18, c[0x0][0x590] ;  /* 0x00016400ff127b82 */ /* 0x000e220000000400 */
        /* <DEDUP_REMOVED lines=10> */
[----:B------:R-:W-:Y:S05]  /*0110*/  @P0 BRA `(.L_x_4173) ;  /* 0x0000003000b80947 */ /* 0x000fea0003800000 */
        /* <DEDUP_REMOVED lines=302> */
.L_x_4174:
[----:B------:R-:W1:Y:S01]  /*1400*/  LDCU.64 UR6, c[0x0][0x588] ;  /* 0x0000b100ff0677ac */ /* 0x000e620008000a00 */
[----:B0-----:R-:W-:-:S04]  /*1410*/  UPRMT UR4, UR42, 0x9910, URZ ;  /* 0x000099102a047896 */ /* 0x001fc800080000ff */
        /* <DEDUP_REMOVED lines=17> */
.L_x_4178:
[----:B------:R-:W2:Y:S02]  /*1530*/  LDG.E.U8 R2, desc[UR36][R2.64] ;  /* 0x0000002402027981 */ /* 0x000ea4000c1e1100 */
[----:B--2---:R-:W-:-:S04]  /*1540*/  I2FP.F32.U32 R0, R2 ;  /* 0x0000000200007245 */ /* 0x004fc80000201000 */
[----:B------:R-:W-:-:S04]  /*1550*/  F2FP.BF16.F32.PACK_AB R0, RZ, R0 ;  /* 0x00000000ff00723e */ /* 0x000fc800000010ff */
[----:B------:R-:W-:Y:S01]  /*1560*/  PRMT R5, R0, 0x7610, R5 ;  /* 0x0000761000057816 */ /* 0x000fe20000000005 */
[----:B------:R-:W-:Y:S06]  /*1570*/  BRA `(.L_x_4180) ;  /* 0x0000000c00bc7947 */ /* 0x000fec0003800000 */
.L_x_4177:
        /* <DEDUP_REMOVED lines=11> */
.L_x_4182:
[----:B------:R-:W2:Y:S02]  /*1630*/  LDG.E R2, desc[UR36][R2.64] ;  /* 0x0000002402027981 */ /* 0x000ea4000c1e1900 */
[----:B--2---:R-:W-:-:S04]  /*1640*/  I2FP.F32.S32 R0, R2 ;  /* 0x0000000200007245 */ /* 0x004fc80000201400 */
[----:B------:R-:W-:-:S04]  /*1650*/  F2FP.BF16.F32.PACK_AB R0, RZ, R0 ;  /* 0x00000000ff00723e */ /* 0x000fc800000010ff */
[----:B------:R-:W-:Y:S01]  /*1660*/  PRMT R5, R0, 0x7610, R5 ;  /* 0x0000761000057816 */ /* 0x000fe20000000005 */
[----:B------:R-:W-:Y:S06]  /*1670*/  BRA `(.L_x_4180) ;  /* 0x0000000c007c7947 */ /* 0x000fec0003800000 */
.L_x_4181:
[----:B------:R-:W2:Y:S02]  /*1680*/  LDG.E.U16 R2, desc[UR36][R2.64] ;  /* 0x0000002402027981 */ /* 0x000ea4000c1e1500 */
[----:B--2---:R-:W0:Y:S02]  /*1690*/  I2F.S16 R0, R2 ;  /* 0x0000000200007306 */ /* 0x004e240000101400 */
[----:B0-----:R-:W-:-:S04]  /*16a0*/  F2FP.BF16.F32.PACK_AB R0, RZ, R0 ;  /* 0x00000000ff00723e */ /* 0x001fc800000010ff */
[----:B------:R-:W-:Y:S01]  /*16b0*/  PRMT R5, R0, 0x7610, R5 ;  /* 0x0000761000057816 */ /* 0x000fe20000000005 */
[----:B------:R-:W-:Y:S06]  /*16c0*/  BRA `(.L_x_4180) ;  /* 0x0000000c00687947 */ /* 0x000fec0003800000 */
.L_x_4176:
        /* <DEDUP_REMOVED lines=9> */
.L_x_4184:
[----:B------:R-:W2:Y:S02]  /*1760*/  LDG.E.U16 R0, desc[UR36][R2.64] ;  /* 0x0000002402007981 */ /* 0x000ea4000c1e1500 */
[----:B--2---:R-:W-:-:S05]  /*1770*/  HADD2.F32 R0, -RZ, R0.H0_H0 ;  /* 0x20000000ff007230 */ /* 0x004fca0000004100 */
[----:B------:R-:W-:-:S04]  /*1780*/  F2FP.BF16.F32.PACK_AB R0, RZ, R0 ;  /* 0x00000000ff00723e */ /* 0x000fc800000010ff */
[----:B------:R-:W-:Y:S01]  /*1790*/  PRMT R5, R0, 0x7610, R5 ;  /* 0x0000761000057816 */ /* 0x000fe20000000005 */
[----:B------:R-:W-:Y:S06]  /*17a0*/  BRA `(.L_x_4180) ;  /* 0x0000000c00307947 */ /* 0x000fec0003800000 */
.L_x_4183:
        /* <DEDUP_REMOVED lines=9> */
.L_x_4186:
[----:B------:R-:W2:Y:S02]  /*1840*/  LDG.E.U16 R2, desc[UR36][R2.64] ;  /* 0x0000002402027981 */ /* 0x000ea4000c1e1500 */
[----:B--2---:R-:W-:-:S05]  /*1850*/  HADD2.F32 R0, -RZ, R2.H0_H0 ;  /* 0x20000002ff007230 */ /* 0x004fca0000004100 */
[----:B------:R-:W-:-:S04]  /*1860*/  F2FP.BF16.F32.PACK_AB R0, RZ, R0 ;  /* 0x00000000ff00723e */ /* 0x000fc800000010ff */
[----:B------:R-:W-:Y:S01]  /*1870*/  PRMT R5, R0, 0x7610, R5 ;  /* 0x0000761000057816 */ /* 0x000fe20000000005 */
[----:B------:R-:W-:Y:S06]  /*1880*/  BRA `(.L_x_4180) ;  /* 0x0000000800f87947 */ /* 0x000fec0003800000 */
.L_x_4185:
        /* <DEDUP_REMOVED lines=9> */
.L_x_4175:
        /* <DEDUP_REMOVED lines=14> */
.L_x_4189:
        /* <DEDUP_REMOVED lines=9> */
.L_x_4188:
        /* <DEDUP_REMOVED lines=26> */
.L_x_4191:
        /* <DEDUP_REMOVED lines=14> */
.L_x_4190:
[----:B------:R0:W5:Y:S01]  /*1d10*/  LDG.E.U16 R5, desc[UR36][R2.64] ;  /* 0x0000002402057981 */ /* 0x000162000c1e1500 */
[----:B------:R-:W-:Y:S05]  /*1d20*/  BRA `(.L_x_4180) ;  /* 0x0000000400d07947 */ /* 0x000fea0003800000 */
.L_x_4187:
        /* <DEDUP_REMOVED lines=13> */
.L_x_4194:
        /* <DEDUP_REMOVED lines=21> */
.L_x_4198:
[----:B------:R-:W-:Y:S05]  /*1f50*/  BSYNC.RECONVERGENT B1 ;  /* 0x0000000000017941 */ /* 0x000fea0003800200 */
.L_x_4197:
[----:B------:R-:W-:Y:S01]  /*1f60*/  IMAD.SHL.U32 R0, R0, 0x100000, RZ ;  /* 0x0010000000007824 */ /* 0x000fe200078e00ff */
[----:B------:R-:W-:-:S04]  /*1f70*/  LEA R2, R2, 0x3b800000, 0x17 ;  /* 0x3b80000002027811 */ /* 0x000fc800078eb8ff */
[----:B------:R-:W-:-:S07]  /*1f80*/  LOP3.LUT R0, R2, R0, R7, 0xfe, !PT ;  /* 0x0000000002007212 */ /* 0x000fce00078efe07 */
.L_x_4196:
[----:B------:R-:W-:Y:S05]  /*1f90*/  BSYNC.RECONVERGENT B0 ;  /* 0x0000000000007941 */ /* 0x000fea0003800200 */
.L_x_4195:
[----:B------:R-:W-:-:S04]  /*1fa0*/  F2FP.BF16.F32.PACK_AB R0, RZ, R0 ;  /* 0x00000000ff00723e */ /* 0x000fc800000010ff */
[----:B------:R-:W-:Y:S01]  /*1fb0*/  PRMT R5, R0, 0x7610, R5 ;  /* 0x0000761000057816 */ /* 0x000fe20000000005 */
[----:B------:R-:W-:Y:S06]  /*1fc0*/  BRA `(.L_x_4180) ;  /* 0x0000000400287947 */ /* 0x000fec0003800000 */
.L_x_4193:
        /* <DEDUP_REMOVED lines=21> */
.L_x_4202:
[----:B------:R-:W-:Y:S05]  /*2120*/  BSYNC.RECONVERGENT B1 ;  /* 0x0000000000017941 */ /* 0x000fea0003800200 */
.L_x_4201:
[----:B------:R-:W-:Y:S01]  /*2130*/  IMAD.SHL.U32 R0, R0, 0x200000, RZ ;  /* 0x0020000000007824 */ /* 0x000fe200078e00ff */
[----:B------:R-:W-:-:S04]  /*2140*/  LEA R2, R2, 0x37800000, 0x17 ;  /* 0x3780000002027811 */ /* 0x000fc800078eb8ff */
[----:B------:R-:W-:-:S07]  /*2150*/  LOP3.LUT R0, R2, R0, R7, 0xfe, !PT ;  /* 0x0000000002007212 */ /* 0x000fce00078efe07 */
.L_x_4200:
[----:B------:R-:W-:Y:S05]  /*2160*/  BSYNC.RECONVERGENT B0 ;  /* 0x0000000000007941 */ /* 0x000fea0003800200 */
.L_x_4199:
[----:B------:R-:W-:-:S04]  /*2170*/  F2FP.BF16.F32.PACK_AB R0, RZ, R0 ;  /* 0x00000000ff00723e */ /* 0x000fc800000010ff */
[----:B------:R-:W-:Y:S01]  /*2180*/  PRMT R5, R0, 0x7610, R5 ;  /* 0x0000761000057816 */ /* 0x000fe20000000005 */
[----:B------:R-:W-:Y:S06]  /*2190*/  BRA `(.L_x_4180) ;  /* 0x0000000000b47947 */ /* 0x000fec0003800000 */
.L_x_4192:
[----:B------:R-:W-:-:S09]  /*21a0*/  UISETP.NE.AND UP0, UPT, UR4, 0x1c, UPT ;  /* 0x0000001c0400788c */ /* 0x000fd2000bf05270 */
[----:B------:R-:W-:Y:S05]  /*21b0*/  BRA.U !UP0, `(.L_x_4203) ;  /* 0x00000001089c7547 */ /* 0x000fea000b800000 */
[----:B------:R-:W-:-:S09]  /*21c0*/  UISETP.NE.AND UP0, UPT, UR4, 0x1d, UPT ;  /* 0x0000001d0400788c */ /* 0x000fd2000bf05270 */
[----:B------:R-:W-:Y:S05]  /*21d0*/  BRA.U !UP0, `(.L_x_4204) ;  /* 0x0000000108807547 */ /* 0x000fea000b800000 */
[----:B------:R-:W-:-:S09]  /*21e0*/  UISETP.NE.AND UP0, UPT, UR4, 0x2c, UPT ;  /* 0x0000002c0400788c */ /* 0x000fd2000bf05270 */
[----:B------:R-:W-:Y:S05]  /*21f0*/  BRA.U !UP0, `(.L_x_4205) ;  /* 0x0000000108487547 */ /* 0x000fea000b800000 */
.L_x_4179:
        /* <DEDUP_REMOVED lines=16> */
.L_x_4206:
[----:B------:R-:W-:Y:S01]  /*2300*/  PRMT R5, RZ, 0x7610, R5 ;  /* 0x00007610ff057816 */ /* 0x000fe20000000005 */
[----:B------:R-:W-:Y:S06]  /*2310*/  BRA `(.L_x_4180) ;  /* 0x0000000000547947 */ /* 0x000fec0003800000 */
.L_x_4205:
        /* <DEDUP_REMOVED lines=8> */
.L_x_4208:
[----:B------:R-:W-:Y:S05]  /*23a0*/  BSYNC.RECONVERGENT B0 ;  /* 0x0000000000007941 */ /* 0x000fea0003800200 */
.L_x_4207:
[----:B------:R-:W-:-:S04]  /*23b0*/  F2FP.BF16.F32.PACK_AB R0, RZ, R0 ;  /* 0x00000000ff00723e */ /* 0x000fc800000010ff */
[----:B------:R-:W-:Y:S01]  /*23c0*/  PRMT R5, R0, 0x7610, R5 ;  /* 0x0000761000057816 */ /* 0x000fe20000000005 */
[----:B------:R-:W-:Y:S06]  /*23d0*/  BRA `(.L_x_4180) ;  /* 0x0000000000247947 */ /* 0x000fec0003800000 */
.L_x_4204:
[----:B------:R-:W2:Y:S02]  /*23e0*/  LDG.E.64 R2, desc[UR36][R2.64] ;  /* 0x0000002402027981 */ /* 0x000ea4000c1e1b00 */
[----:B--2---:R-:W0:Y:S02]  /*23f0*/  I2F.U64 R0, R2 ;  /* 0x0000000200007312 */ /* 0x004e240000301000 */
[----:B0-----:R-:W-:-:S04]  /*2400*/  F2FP.BF16.F32.PACK_AB R0, RZ, R0 ;  /* 0x00000000ff00723e */ /* 0x001fc800000010ff */
[----:B------:R-:W-:Y:S01]  /*2410*/  PRMT R5, R0, 0x7610, R5 ;  /* 0x0000761000057816 */ /* 0x000fe20000000005 */
[----:B------:R-:W-:Y:S06]  /*2420*/  BRA `(.L_x_4180) ;  /* 0x0000000000107947 */ /* 0x000fec0003800000 */
.L_x_4203:
[----:B------:R-:W2:Y:S02]  /*2430*/  LDG.E R2, desc[UR36][R2.64] ;  /* 0x0000002402027981 */ /* 0x000ea4000c1e1900 */
[----:B--2---:R-:W-:-:S04]  /*2440*/  I2FP.F32.U32 R0, R2 ;  /* 0x0000000200007245 */ /* 0x004fc80000201000 */
[----:B------:R-:W-:-:S04]  /*2450*/  F2FP.BF16.F32.PACK_AB R0, RZ, R0 ;  /* 0x00000000ff00723e */ /* 0x000fc800000010ff */
[----:B------:R-:W-:-:S07]  /*2460*/  PRMT R5, R0, 0x7610, R5 ;  /* 0x0000761000057816 */ /* 0x000fce0000000005 */
.L_x_4180:
[----:B0----5:R-:W-:Y:S01]  /*2470*/  SHF.L.U32 R3, R5, 0x10, RZ ;  /* 0x0000001005037819 */ /* 0x021fe200000006ff */
[----:B------:R-:W0:Y:S03]  /*2480*/  LDCU.64 UR6, c[0x0][0x580] ;  /* 0x0000b000ff0677ac */ /* 0x000e260008000a00 */
[----:B------:R-:W-:Y:S01]  /*2490*/  FSETP.NAN.FTZ.AND P0, PT, |R3|, |R3|, PT ;  /* 0x400000030300720b */ /* 0x000fe20003f18200 */
[----:B------:R-:W-:-:S04]  /*24a0*/  UPRMT UR4, UR41, 0x9910, URZ ;  /* 0x0000991029047896 */ /* 0x000fc800080000ff */
[----:B------:R-:W-:-:S08]  /*24b0*/  UISETP.GT.AND UP0, UPT, UR4, 0x9, UPT ;  /* 0x000000090400788c */ /* 0x000fd0000bf04270 */
[----:B------:R-:W-:Y:S01]  /*24c0*/  @!P0 IMAD.U32 R0, R18, 0x10000, RZ ;  /* 0x0001000012008824 */ /* 0x000fe200078e00ff */
[----:B0-----:R-:W-:-:S04]  /*24d0*/  IADD3 R2, P1, PT, R16, UR6, RZ ;  /* 0x0000000610027c10 */ /* 0x001fc8000ff3e0ff */
[----:B------:R-:W-:Y:S01]  /*24e0*/  @!P0 FMNMX.FTZ R0, R3, R0, PT ;  /* 0x0000000003008209 */ /* 0x000fe20003810000 */
[----:B------:R-:W-:-:S03]  /*24f0*/  IMAD.X R3, RZ, RZ, UR7, P1 ;  /* 0x00000007ff037e24 */ /* 0x000fc600088e06ff */
[----:B------:R-:W-:-:S04]  /*2500*/  @!P0 F2FP.BF16.F32.PACK_AB R0, RZ, R0 ;  /* 0x00000000ff00823e */ /* 0x000fc800000010ff */
[----:B------:R-:W-:Y:S01]  /*2510*/  @!P0 PRMT R5, R0, 0x7610, R5 ;  /* 0x0000761000058816 */ /* 0x000fe20000000005 */
        /* <DEDUP_REMOVED lines=13> */
.L_x_4212:
[----:B------:R-:W-:-:S06]  /*25f0*/  IMAD.U32 R5, R5, 0x10000, RZ ;  /* 0x0001000005057824 */ /* 0x000fcc00078e00ff */
[----:B------:R-:W0:Y:S02]  /*2600*/  F2I.S64.TRUNC R4, R5 ;  /* 0x0000000500047311 */ /* 0x000e24000020d900 */
[----:B0-----:R3:W-:Y:S01]  /*2610*/  STG.E.U8 desc[UR36][R2.64], R4 ;  /* 0x0000000402007986 */ /* 0x0017e2000c101124 */
[----:B------:R-:W-:Y:S05]  /*2620*/  BRA `(.L_x_4214) ;  /* 0x0000000c00707947 */ /* 0x000fea0003800000 */
.L_x_4211:
        /* <DEDUP_REMOVED lines=10> */
.L_x_4216:
[----:B------:R-:W-:-:S06]  /*26d0*/  IMAD.U32 R5, R5, 0x10000, RZ ;  /* 0x0001000005057824 */ /* 0x000fcc00078e00ff */
[----:B------:R-:W0:Y:S02]  /*26e0*/  F2I.FTZ.TRUNC.NTZ R5, R5 ;  /* 0x0000000500057305 */ /* 0x000e24000021f100 */
[----:B0-----:R1:W-:Y:S01]  /*26f0*/  STG.E desc[UR36][R2.64], R5 ;  /* 0x0000000502007986 */ /* 0x0013e2000c101924 */
[----:B------:R-:W-:Y:S05]  /*2700*/  BRA `(.L_x_4214) ;  /* 0x0000000c00387947 */ /* 0x000fea0003800000 */
.L_x_4215:
[----:B------:R-:W-:-:S06]  /*2710*/  IMAD.U32 R5, R5, 0x10000, RZ ;  /* 0x0001000005057824 */ /* 0x000fcc00078e00ff */
[----:B------:R-:W0:Y:S02]  /*2720*/  F2I.FTZ.TRUNC.NTZ R5, R5 ;  /* 0x0000000500057305 */ /* 0x000e24000021f100 */
[----:B0-----:R2:W-:Y:S01]  /*2730*/  STG.E.U16 desc[UR36][R2.64], R5 ;  /* 0x0000000502007986 */ /* 0x0015e2000c101524 */
[----:B------:R-:W-:Y:S05]  /*2740*/  BRA `(.L_x_4214) ;  /* 0x0000000c00287947 */ /* 0x000fea0003800000 */
.L_x_4210:
        /* <DEDUP_REMOVED lines=9> */
.L_x_4218:
[----:B------:R-:W-:-:S05]  /*27e0*/  IMAD.U32 R0, R5, 0x10000, RZ ;  /* 0x0001000005007824 */ /* 0x000fca00078e00ff */
[----:B------:R-:W-:-:S05]  /*27f0*/  F2FP.F16.F32.PACK_AB R0, RZ, R0 ;  /* 0x00000000ff00723e */ /* 0x000fca00000000ff */
[----:B------:R0:W-:Y:S01]  /*2800*/  STG.E.U16 desc[UR36][R2.64], R0 ;  /* 0x0000000002007986 */ /* 0x0001e2000c101524 */
[----:B------:R-:W-:Y:S05]  /*2810*/  BRA `(.L_x_4214) ;  /* 0x0000000800f47947 */ /* 0x000fea0003800000 */
.L_x_4217:
[----:B------:R-:W-:-:S09]  /*2820*/  UISETP.NE.AND UP0, UPT, UR4, 0x7, UPT ;  /* 0x000000070400788c */ /* 0x000fd2000bf05270 */
[----:B------:R-:W-:Y:S05]  /*2830*/  BRA.U !UP0, `(.L_x_4219) ;  /* 0x0000000108347547 */ /* 0x000fea000b800000 */
[----:B------:R-:W-:-:S09]  /*2840*/  UISETP.NE.AND UP0, UPT, UR4, 0x8, UPT ;  /* 0x000000080400788c */ /* 0x000fd2000bf05270 */
[----:B------:R-:W-:Y:S05]  /*2850*/  BRA.U !UP0, `(.L_x_4220) ;  /* 0x0000000108187547 */ /* 0x000fea000b800000 */
[----:B------:R-:W-:-:S09]  /*2860*/  UISETP.NE.AND UP0, UPT, UR4, 0x9, UPT ;  /* 0x000000090400788c */ /* 0x000fd2000bf05270 */
[----:B------:R-:W-:Y:S05]  /*2870*/  BRA.U UP0, `(.L_x_4213) ;  /* 0x00000009003c7547 */ /* 0x000fea000b800000 */
[----:B------:R-:W-:Y:S01]  /*2880*/  SHF.L.U32 R4, R5, 0x10, RZ ;  /* 0x0000001005047819 */ /* 0x000fe200000006ff */
[----:B------:R-:W-:-:S05]  /*2890*/  IMAD.MOV.U32 R5, RZ, RZ, RZ ;  /* 0x000000ffff057224 */ /* 0x000fca00078e00ff */
[----:B------:R0:W-:Y:S01]  /*28a0*/  STG.E.64 desc[UR36][R2.64], R4 ;  /* 0x0000000402007986 */ /* 0x0001e2000c101b24 */
[----:B------:R-:W-:Y:S05]  /*28b0*/  BRA `(.L_x_4214) ;  /* 0x0000000800cc7947 */ /* 0x000fea0003800000 */
.L_x_4220:
[----:B------:R-:W-:-:S05]  /*28c0*/  IMAD.U32 R5, R5, 0x10000, RZ ;  /* 0x0001000005057824 */ /* 0x000fca00078e00ff */
[----:B------:R-:W-:-:S04]  /*28d0*/  F2FP.F16.F32.PACK_AB R5, RZ, R5 ;  /* 0x00000005ff05723e */ /* 0x000fc800000000ff */
[----:B------:R-:W-:-:S05]  /*28e0*/  PRMT R5, R5, 0x5410, RZ ;  /* 0x0000541005057816 */ /* 0x000fca00000000ff */
[----:B------:R0:W-:Y:S01]  /*28f0*/  STG.E desc[UR36][R2.64], R5 ;  /* 0x0000000502007986 */ /* 0x0001e2000c101924 */
[----:B------:R-:W-:Y:S05]  /*2900*/  BRA `(.L_x_4214) ;  /* 0x0000000800b87947 */ /* 0x000fea0003800000 */
.L_x_4219:
[----:B------:R-:W-:-:S04]  /*2910*/  IMAD.U32 R4, R5, 0x10000, RZ ;  /* 0x0001000005047824 */ /* 0x000fc800078e00ff */
[----:B------:R-:W-:-:S06]  /*2920*/  FMUL.FTZ R4, R4, 1 ;  /* 0x3f80000004047820 */ /* 0x000fcc0000410000 */
[----:B------:R-:W0:Y:S02]  /*2930*/  F2F.F64.F32 R4, R4 ;  /* 0x0000000400047310 */ /* 0x000e240000201800 */
[----:B0-----:R0:W-:Y:S01]  /*2940*/  STG.E.64 desc[UR36][R2.64], R4 ;  /* 0x0000000402007986 */ /* 0x0011e2000c101b24 */
[----:B------:R-:W-:Y:S05]  /*2950*/  BRA `(.L_x_4214) ;  /* 0x0000000800a47947 */ /* 0x000fea0003800000 */
.L_x_4209:
        /* <DEDUP_REMOVED lines=13> */
.L_x_4223:
[----:B------:R-:W-:Y:S02]  /*2a30*/  SHF.L.U32 R5, R5, 0x10, RZ ;  /* 0x0000001005057819 */ /* 0x000fe400000006ff */
[----:B------:R-:W-:-:S03]  /*2a40*/  CS2R R6, SRZ ;  /* 0x0000000000067805 */ /* 0x000fc6000001ff00 */
[----:B------:R-:W-:-:S06]  /*2a50*/  FMUL.FTZ R5, R5, 1 ;  /* 0x3f80000005057820 */ /* 0x000fcc0000410000 */
[----:B------:R-:W0:Y:S02]  /*2a60*/  F2F.F64.F32 R4, R5 ;  /* 0x0000000500047310 */ /* 0x000e240000201800 */
[----:B0-----:R0:W-:Y:S01]  /*2a70*/  STG.E.128 desc[UR36][R2.64], R4 ;  /* 0x0000000402007986 */ /* 0x0011e2000c101d24 */
[----:B------:R-:W-:Y:S05]  /*2a80*/  BRA `(.L_x_4214) ;  /* 0x0000000800587947 */ /* 0x000fea0003800000 */
.L_x_4222:
        /* <DEDUP_REMOVED lines=19> */
.L_x_4227:
[----:B------:R-:W-:Y:S05]  /*2bc0*/  BSYNC.RECONVERGENT B0 ;  /* 0x0000000000007941 */ /* 0x000fea0003800200 */
.L_x_4226:
[----:B------:R-:W-:-:S05]  /*2bd0*/  LOP3.LUT R5, R0, 0x80, R5, 0xf8, !PT ;  /* 0x0000008000057812 */ /* 0x000fca00078ef805 */
[----:B------:R0:W-:Y:S01]  /*2be0*/  STG.E.U8 desc[UR36][R2.64], R5 ;  /* 0x0000000502007986 */ /* 0x0001e2000c101124 */
[----:B------:R-:W-:Y:S05]  /*2bf0*/  BRA `(.L_x_4214) ;  /* 0x0000000400fc7947 */ /* 0x000fea0003800000 */
.L_x_4225:
        /* <DEDUP_REMOVED lines=15> */
.L_x_4229:
[----:B------:R-:W-:Y:S05]  /*2cf0*/  BSYNC.RECONVERGENT B0 ;  /* 0x0000000000007941 */ /* 0x000fea0003800200 */
.L_x_4228:
[----:B------:R-:W-:-:S05]  /*2d00*/  LOP3.LUT R5, R0, 0x80, R5, 0xf8, !PT ;  /* 0x0000008000057812 */ /* 0x000fca00078ef805 */
[----:B------:R0:W-:Y:S01]  /*2d10*/  STG.E.U8 desc[UR36][R2.64], R5 ;  /* 0x0000000502007986 */ /* 0x0001e2000c101124 */
[----:B------:R-:W-:Y:S05]  /*2d20*/  BRA `(.L_x_4214) ;  /* 0x0000000400b07947 */ /* 0x000fea0003800000 */
.L_x_4224:
[----:B------:R0:W-:Y:S01]  /*2d30*/  STG.E.U16 desc[UR36][R2.64], R5 ;  /* 0x0000000502007986 */ /* 0x0001e2000c101524 */
[----:B------:R-:W-:Y:S05]  /*2d40*/  BRA `(.L_x_4214) ;  /* 0x0000000400a87947 */ /* 0x000fea0003800000 */
.L_x_4221:
        /* <DEDUP_REMOVED lines=8> */
[----:B------:R-:W-:-:S06]  /*2dd0*/  SHF.L.U32 R5, R5, 0x10, RZ ;  /* 0x0000001005057819 */ /* 0x000fcc00000006ff */
[----:B------:R-:W0:Y:S02]  /*2de0*/  F2I.FTZ.U32.TRUNC.NTZ R5, R5 ;  /* 0x0000000500057305 */ /* 0x000e24000021f000 */
[----:B0-----:R0:W-:Y:S01]  /*2df0*/  STG.E.U16 desc[UR36][R2.64], R5 ;  /* 0x0000000502007986 */ /* 0x0011e2000c101524 */
[----:B------:R-:W-:Y:S05]  /*2e00*/  BRA `(.L_x_4214) ;  /* 0x0000000400787947 */ /* 0x000fea0003800000 */
.L_x_4232:
        /* <DEDUP_REMOVED lines=13> */
.L_x_4235:
[----:B------:R-:W-:-:S04]  /*2ee0*/  SHF.R.U32.HI R0, RZ, 0x14, R5 ;  /* 0x00000014ff007819 */ /* 0x000fc80000011605 */
[----:B------:R-:W-:-:S04]  /*2ef0*/  LOP3.LUT R0, R0, 0x1, RZ, 0xc0, !PT ;  /* 0x0000000100007812 */ /* 0x000fc800078ec0ff */
[----:B------:R-:W-:-:S04]  /*2f00*/  IADD3 R0, PT, PT, R5, 0x487ffff, R0 ;  /* 0x0487ffff05007810 */ /* 0x000fc80007ffe000 */
[----:B------:R-:W-:-:S04]  /*2f10*/  SHF.R.U32.HI R0, RZ, 0x14, R0 ;  /* 0x00000014ff007819 */ /* 0x000fc80000011600 */
[----:B------:R-:W-:-:S07]  /*2f20*/  LOP3.LUT R4, R0, 0xff, RZ, 0xc0, !PT ;  /* 0x000000ff00047812 */ /* 0x000fce00078ec0ff */
.L_x_4236:
[----:B------:R-:W-:-:S04]  /*2f30*/  SHF.R.U32.HI R5, RZ, 0x18, R5 ;  /* 0x00000018ff057819 */ /* 0x000fc80000011605 */
[----:B------:R-:W-:-:S04]  /*2f40*/  LOP3.LUT R4, R4, 0x80, R5, 0xf8, !PT ;  /* 0x0000008004047812 */ /* 0x000fc800078ef805 */
[----:B------:R-:W-:-:S07]  /*2f50*/  PRMT R0, R4, 0x7610, R0 ;  /* 0x0000761004007816 */ /* 0x000fce0000000000 */
.L_x_4234:
[----:B------:R-:W-:Y:S05]  /*2f60*/  BSYNC.RECONVERGENT B0 ;  /* 0x0000000000007941 */ /* 0x000fea0003800200 */
.L_x_4233:
[----:B------:R0:W-:Y:S01]  /*2f70*/  STG.E.U8 desc[UR36][R2.64], R0 ;  /* 0x0000000002007986 */ /* 0x0001e2000c101124 */
[----:B------:R-:W-:Y:S05]  /*2f80*/  BRA `(.L_x_4214) ;  /* 0x0000000400187947 */ /* 0x000fea0003800000 */
.L_x_4231:
        /* <DEDUP_REMOVED lines=13> */
.L_x_4239:
[----:B------:R-:W-:-:S04]  /*3060*/  SHF.R.U32.HI R0, RZ, 0x15, R5 ;  /* 0x00000015ff007819 */ /* 0x000fc80000011605 */
[----:B------:R-:W-:-:S04]  /*3070*/  LOP3.LUT R0, R0, 0x1, RZ, 0xc0, !PT ;  /* 0x0000000100007812 */ /* 0x000fc800078ec0ff */
[----:B------:R-:W-:-:S04]  /*3080*/  IADD3 R0, PT, PT, R5, 0x88fffff, R0 ;  /* 0x088fffff05007810 */ /* 0x000fc80007ffe000 */
[----:B------:R-:W-:-:S04]  /*3090*/  SHF.R.U32.HI R0, RZ, 0x15, R0 ;  /* 0x00000015ff007819 */ /* 0x000fc80000011600 */
[----:B------:R-:W-:-:S07]  /*30a0*/  LOP3.LUT R4, R0, 0xff, RZ, 0xc0, !PT ;  /* 0x000000ff00047812 */ /* 0x000fce00078ec0ff */
.L_x_4240:
[----:B------:R-:W-:-:S04]  /*30b0*/  SHF.R.U32.HI R5, RZ, 0x18, R5 ;  /* 0x00000018ff057819 */ /* 0x000fc80000011605 */
[----:B------:R-:W-:-:S04]  /*30c0*/  LOP3.LUT R4, R4, 0x80, R5, 0xf8, !PT ;  /* 0x0000008004047812 */ /* 0x000fc800078ef805 */
[----:B------:R-:W-:-:S07]  /*30d0*/  PRMT R0, R4, 0x7610, R0 ;  /* 0x0000761004007816 */ /* 0x000fce0000000000 */
.L_x_4238:
[----:B------:R-:W-:Y:S05]  /*30e0*/  BSYNC.RECONVERGENT B0 ;  /* 0x0000000000007941 */ /* 0x000fea0003800200 */
.L_x_4237:
[----:B------:R0:W-:Y:S01]  /*30f0*/  STG.E.U8 desc[UR36][R2.64], R0 ;  /* 0x0000000002007986 */ /* 0x0001e2000c101124 */
[----:B------:R-:W-:Y:S05]  /*3100*/  BRA `(.L_x_4214) ;  /* 0x0000000000b87947 */ /* 0x000fea0003800000 */
.L_x_4230:
[----:B------:R-:W-:-:S09]  /*3110*/  UISETP.NE.AND UP0, UPT, UR4, 0x1c, UPT ;  /* 0x0000001c0400788c */ /* 0x000fd2000bf05270 */
[----:B------:R-:W-:Y:S05]  /*3120*/  BRA.U !UP0, `(.L_x_4241) ;  /* 0x0000000108a47547 */ /* 0x000fea000b800000 */
[----:B------:R-:W-:-:S09]  /*3130*/  UISETP.NE.AND UP0, UPT, UR4, 0x1d, UPT ;  /* 0x0000001d0400788c */ /* 0x000fd2000bf05270 */
[----:B------:R-:W-:Y:S05]  /*3140*/  BRA.U !UP0, `(.L_x_4242) ;  /* 0x00000001088c7547 */ /* 0x000fea000b800000 */
[----:B------:R-:W-:-:S09]  /*3150*/  UISETP.NE.AND UP0, UPT, UR4, 0x2c, UPT ;  /* 0x0000002c0400788c */ /* 0x000fd2000bf05270 */
[----:B------:R-:W-:Y:S05]  /*3160*/  BRA.U !UP0, `(.L_x_4243) ;  /* 0x0000000108447547 */ /* 0x000fea000b800000 */
.L_x_4213:
        /* <DEDUP_REMOVED lines=8> */
[----:B0-----:R-:W-:Y:S01]  /*31f0*/  MOV R4, UR6 ;  /* 0x0000000600047c02 */ /* 0x001fe20008000f00 */
[----:B------:R-:W-:-:S02]  /*3200*/  IMAD.U32 R5, RZ, RZ, UR7 ;  /* 0x00000007ff057e24 */ /* 0x000fc4000f8e00ff */
[----:B-1----:R-:W-:Y:S02]  /*3210*/  IMAD.U32 R6, RZ, RZ, UR8 ;  /* 0x00000008ff067e24 */ /* 0x002fe4000f8e00ff */
[----:B------:R-:W-:Y:S02]  /*3220*/  IMAD.U32 R7, RZ, RZ, UR9 ;  /* 0x00000009ff077e24 */ /* 0x000fe4000f8e00ff */
[----:B---3--:R-:W-:Y:S01]  /*3230*/  IMAD.U32 R10, RZ, RZ, UR4 ;  /* 0x00000004ff0a7e24 */ /* 0x008fe2000f8e00ff */
[----:B------:R-:W-:-:S07]  /*3240*/  MOV R11, UR5 ;  /* 0x00000005000b7c02 */ /* 0x000fce0008000f00 */
[----:B------:R-:W-:-:S07]  /*3250*/  LEPC R20, `(.L_x_4244) ;  /* 0x000000001014794e */ /* 0x000fce0000000000 */
[----:B--2---:R-:W-:Y:S05]  /*3260*/  CALL.ABS.NOINC R2 ;  /* 0x0000000002007343 */ /* 0x004fea0003c00000 */
.L_x_4244:
[----:B------:R-:W-:Y:S05]  /*3270*/  BRA `(.L_x_4214) ;  /* 0x00000000005c7947 */ /* 0x000fea0003800000 */
.L_x_4243:
[----:B------:R-:W-:-:S05]  /*3280*/  IMAD.U32 R5, R5, 0x10000, RZ ;  /* 0x0001000005057824 */ /* 0x000fca00078e00ff */
        /* <DEDUP_REMOVED lines=15> */
.L_x_4242:
[----:B------:R-:W-:-:S06]  /*3380*/  IMAD.U32 R5, R5, 0x10000, RZ ;  /* 0x0001000005057824 */ /* 0x000fcc00078e00ff */
[----:B------:R-:W0:Y:S02]  /*3390*/  F2I.U64.TRUNC R4, R5 ;  /* 0x0000000500047311 */ /* 0x000e24000020d800 */
[----:B0-----:R0:W-:Y:S01]  /*33a0*/  STG.E.64 desc[UR36][R2.64], R4 ;  /* 0x0000000402007986 */ /* 0x0011e2000c101b24 */
[----:B------:R-:W-:Y:S05]  /*33b0*/  BRA `(.L_x_4214) ;  /* 0x00000000000c7947 */ /* 0x000fea0003800000 */
.L_x_4241:
[----:B------:R-:W-:-:S06]  /*33c0*/  SHF.L.U32 R5, R5, 0x10, RZ ;  /* 0x0000001005057819 */ /* 0x000fcc00000006ff */
[----:B------:R-:W0:Y:S02]  /*33d0*/  F2I.FTZ.U32.TRUNC.NTZ R5, R5 ;  /* 0x0000000500057305 */ /* 0x000e24000021f000 */
[----:B0-----:R0:W-:Y:S02]  /*33e0*/  STG.E desc[UR36][R2.64], R5 ;  /* 0x0000000502007986 */ /* 0x0011e4000c101924 */
.L_x_4214:
[----:B------:R-:W-:-:S07]  /*33f0*/  VIADD R17, R17, 0x80 ;  /* 0x0000008011117836 */ /* 0x000fce0000000000 */
.L_x_4173:
[----:B0-----:R-:W-:Y:S05]  /*3400*/  BSYNC.RECONVERGENT B6 ;  /* 0x0000000000067941 */ /* 0x001fea0003800200 */
.L_x_4172:
[----:B------:R-:W0:Y:S01]  /*3410*/  LDCU UR4, c[0x0][0x380] ;  /* 0x00007000ff0477ac */ /* 0x000e220008000800 */
[----:B------:R-:W-:Y:S01]  /*3420*/  BSSY.RECONVERGENT B6, `(.L_x_4245) ;  /* 0x0000331000067945 */ /* 0x000fe20003800200 */
[----:B0-----:R-:W-:-:S13]  /*3430*/  ISETP.GE.AND P0, PT, R17, UR4, PT ;  /* 0x0000000411007c0c */ /* 0x001fda000bf06270 */
[----:B------:R-:W-:Y:S05]  /*3440*/  @P0 BRA `(.L_x_4246) ;  /* 0x0000003000b80947 */ /* 0x000fea0003800000 */
[----:B------:R-:W0:Y:S01]  /*3450*/  LDCU UR4, c[0x0][0x388] ;  /* 0x00007100ff0477ac */ /* 0x000e220008000800 */
[----:B------:R-:W-:Y:S02]  /*3460*/  IMAD.MOV.U32 R0, RZ, RZ, RZ ;  /* 0x000000ffff007224 */ /* 0x000fe400078e00ff */
[----:B------:R-:W-:Y:S01]  /*3470*/  IMAD.MOV.U32 R16, RZ, RZ, RZ ;  /* 0x000000ffff107224 */ /* 0x000fe200078e00ff */
[----:B0-----:R-:W-:-:S09]  /*3480*/  UISETP.NE.AND UP0, UPT, UR4, URZ, UPT ;  /* 0x000000ff0400728c */ /* 0x001fd2000bf05270 */
[----:B------:R-:W-:Y:S05]  /*3490*/  BRA.U !UP0, `(.L_x_4247) ;  /* 0x0000001108a87547 */ /* 0x000fea000b800000 */
[----:B------:R-:W1:Y:S01]  /*34a0*/  LDCU.64 UR4, c[0x0][0x390] ;  /* 0x00007200ff0477ac */ /* 0x000e620008000a00 */
[----:B------:R-:W-:Y:S01]  /*34b0*/  IMAD.MOV.U32 R16, RZ, RZ, RZ ;  /* 0x000000ffff107224 */ /* 0x000fe200078e00ff */
[----:B------:R-:W0:Y:S01]  /*34c0*/  LDCU UR6, c[0x0][0x38c] ;  /* 0x00007180ff0677ac */ /* 0x000e220008000800 */
[----:B------:R-:W5:Y:S01]  /*34d0*/  LDCU.64 UR8, c[0x0][0x4b8] ;  /* 0x00009700ff0877ac */ /* 0x000f620008000a00 */
[----:B------:R-:W-:Y:S01]  /*34e0*/  UISETP.NE.AND UP0, UPT, UR40, URZ, UPT ;  /* 0x000000ff2800728c */ /* 0x000fe2000bf05270 */
[----:B-1234-:R-:W-:-:S05]  /*34f0*/  IMAD.HI.U32 R2, R17, UR4, R16 ;  /* 0x0000000411027c27 */ /* 0x01efca000f8e0010 */
[----:B------:R-:W-:-:S04]  /*3500*/  SHF.R.U32.HI R3, RZ, UR5, R2 ;  /* 0x00000005ff037c19 */ /* 0x000fc80008011602 */
[----:B------:R-:W-:-:S05]  /*3510*/  IADD3 R0, PT, PT, -R3, RZ, RZ ;  /* 0x000000ff03007210 */ /* 0x000fca0007ffe1ff */
[----:B0-----:R-:W-:-:S04]  /*3520*/  IMAD R0, R0, UR6, R17 ;  /* 0x0000000600007c24 */ /* 0x001fc8000f8e0211 */
[C---:B-----5:R-:W-:Y:S02]  /*3530*/  IMAD R16, R0.reuse, UR8, RZ ;  /* 0x0000000800107c24 */ /* 0x060fe4000f8e02ff */
        /* <DEDUP_REMOVED lines=288> */
.L_x_4247:
[----:B------:R-:W1:Y:S01]  /*4740*/  LDCU.64 UR6, c[0x0][0x588] ;  /* 0x0000b100ff0677ac */ /* 0x000e620008000a00 */
[----:B------:R-:W-:-:S04]  /*4750*/  UPRMT UR4, UR42, 0x9910, URZ ;  /* 0x000099102a047896 */ /* 0x000fc800080000ff */
[----:B------:R-:W-:Y:S01]  /*4760*/  UISETP.GT.AND UP0, UPT, UR4, 0x9, UPT ;  /* 0x000000090400788c */ /* 0x000fe2000bf04270 */
[----:B-1234-:R-:W-:-:S05]  /*4770*/  IADD3 R2, P0, PT, R0, UR6, RZ ;  /* 0x0000000600027c10 */ /* 0x01efca000ff1e0ff */
        /* <DEDUP_REMOVED lines=15> */
.L_x_4251:
[----:B------:R-:W2:Y:S02]  /*4870*/  LDG.E.U8 R2, desc[UR36][R2.64] ;  /* 0x0000002402027981 */ /* 0x000ea4000c1e1100 */
[----:B--2---:R-:W-:-:S04]  /*4880*/  I2FP.F32.U32 R0, R2 ;  /* 0x0000000200007245 */ /* 0x004fc80000201000 */
[----:B------:R-:W-:-:S04]  /*4890*/  F2FP.BF16.F32.PACK_AB R0, RZ, R0 ;  /* 0x00000000ff00723e */ /* 0x000fc800000010ff */
[----:B------:R-:W-:Y:S01]  /*48a0*/  PRMT R5, R0, 0x7610, R5 ;  /* 0x0000761000057816 */ /* 0x000fe20000000005 */
[----:B------:R-:W-:Y:S06]  /*48b0*/  BRA `(.L_x_4253) ;  /* 0x0000000c00bc7947 */ /* 0x000fec0003800000 */
.L_x_4250:
        /* <DEDUP_REMOVED lines=11> */
.L_x_4255:
[----:B------:R-:W2:Y:S02]  /*4970*/  LDG.E R2, desc[UR36][R2.64] ;  /* 0x0000002402027981 */ /* 0x000ea4000c1e1900 */
[----:B--2---:R-:W-:-:S04]  /*4980*/  I2FP.F32.S32 R0, R2 ;  /* 0x0000000200007245 */ /* 0x004fc80000201400 */
[----:B------:R-:W-:-:S04]  /*4990*/  F2FP.BF16.F32.PACK_AB R0, RZ, R0 ;  /* 0x00000000ff00723e */ /* 0x000fc800000010ff */
[----:B------:R-:W-:Y:S01]  /*49a0*/  PRMT R5, R0, 0x7610, R5 ;  /* 0x0000761000057816 */ /* 0x000fe20000000005 */
[----:B------:R-:W-:Y:S06]  /*49b0*/  BRA `(.L_x_4253) ;  /* 0x0000000c007c7947 */ /* 0x000fec0003800000 */
.L_x_4254:
[----:B------:R-:W2:Y:S02]  /*49c0*/  LDG.E.U16 R2, desc[UR36][R2.64] ;  /* 0x0000002402027981 */ /* 0x000ea4000c1e1500 */
[----:B--2---:R-:W0:Y:S02]  /*49d0*/  I2F.S16 R0, R2 ;  /* 0x0000000200007306 */ /* 0x004e240000101400 */
[----:B0-----:R-:W-:-:S04]  /*49e0*/  F2FP.BF16.F32.PACK_AB R0, RZ, R0 ;  /* 0x00000000ff00723e */ /* 0x001fc800000010ff */
[----:B------:R-:W-:Y:S01]  /*49f0*/  PRMT R5, R0, 0x7610, R5 ;  /* 0x0000761000057816 */ /* 0x000fe20000000005 */
[----:B------:R-:W-:Y:S06]  /*4a00*/  BRA `(.L_x_4253) ;  /* 0x0000000c00687947 */ /* 0x000fec0003800000 */
.L_x_4249:
        /* <DEDUP_REMOVED lines=9> */
.L_x_4257:
[----:B------:R-:W2:Y:S02]  /*4aa0*/  LDG.E.U16 R0, desc[UR36][R2.64] ;  /* 0x0000002402007981 */ /* 0x000ea4000c1e1500 */
[----:B--2---:R-:W-:-:S05]  /*4ab0*/  HADD2.F32 R0, -RZ, R0.H0_H0 ;  /* 0x20000000ff007230 */ /* 0x004fca0000004100 */
[----:B------:R-:W-:-:S04]  /*4ac0*/  F2FP.BF16.F32.PACK_AB R0, RZ, R0 ;  /* 0x00000000ff00723e */ /* 0x000fc800000010ff */
[----:B------:R-:W-:Y:S01]  /*4ad0*/  PRMT R5, R0, 0x7610, R5 ;  /* 0x0000761000057816 */ /* 0x000fe20000000005 */
[----:B------:R-:W-:Y:S06]  /*4ae0*/  BRA `(.L_x_4253) ;  /* 0x0000000c00307947 */ /* 0x000fec0003800000 */
.L_x_4256:
        /* <DEDUP_REMOVED lines=9> */
.L_x_4259:
[----:B------:R-:W2:Y:S02]  /*4b80*/  LDG.E.U16 R2, desc[UR36][R2.64] ;  /* 0x0000002402027981 */ /* 0x000ea4000c1e1500 */
[----:B--2---:R-:W-:-:S05]  /*4b90*/  HADD2.F32 R0, -RZ, R2.H0_H0 ;  /* 0x20000002ff007230 */ /* 0x004fca0000004100 */
[----:B------:R-:W-:-:S04]  /*4ba0*/  F2FP.BF16.F32.PACK_AB R0, RZ, R0 ;  /* 0x00000000ff00723e */ /* 0x000fc800000010ff */
[----:B------:R-:W-:Y:S01]  /*4bb0*/  PRMT R5, R0, 0x7610, R5 ;  /* 0x0000761000057816 */ /* 0x000fe20000000005 */
[----:B------:R-:W-:Y:S06]  /*4bc0*/  BRA `(.L_x_4253) ;  /* 0x0000000800f87947 */ /* 0x000fec0003800000 */
.L_x_4258:
        /* <DEDUP_REMOVED lines=9> */
.L_x_4248:
        /* <DEDUP_REMOVED lines=14> */
.L_x_4262:
        /* <DEDUP_REMOVED lines=9> */
.L_x_4261:
        /* <DEDUP_REMOVED lines=26> */
.L_x_4264:
        /* <DEDUP_REMOVED lines=14> */
.L_x_4263:
[----:B------:R0:W5:Y:S01]  /*5050*/  LDG.E.U16 R5, desc[UR36][R2.64] ;  /* 0x0000002402057981 */ /* 0x000162000c1e1500 */
[----:B------:R-:W-:Y:S05]  /*5060*/  BRA `(.L_x_4253) ;  /* 0x0000000400d07947 */ /* 0x000fea0003800000 */
.L_x_4260:
        /* <DEDUP_REMOVED lines=13> */
.L_x_4267:
        /* <DEDUP_REMOVED lines=21> */
.L_x_4271:
[----:B------:R-:W-:Y:S05]  /*5290*/  BSYNC.RECONVERGENT B1 ;  /* 0x0000000000017941 */ /* 0x000fea0003800200 */
.L_x_4270:
[----:B------:R-:W-:Y:S01]  /*52a0*/  IMAD.SHL.U32 R0, R0, 0x100000, RZ ;  /* 0x0010000000007824 */ /* 0x000fe200078e00ff */
[----:B------:R-:W-:-:S04]  /*52b0*/  LEA R2, R2, 0x3b800000, 0x17 ;  /* 0x3b80000002027811 */ /* 0x000fc800078eb8ff */
[----:B------:R-:W-:-:S07]  /*52c0*/  LOP3.LUT R0, R2, R0, R7, 0xfe, !PT ;  /* 0x0000000002007212 */ /* 0x000fce00078efe07 */
.L_x_4269:
[----:B------:R-:W-:Y:S05]  /*52d0*/  BSYNC.RECONVERGENT B0 ;  /* 0x0000000000007941 */ /* 0x000fea0003800200 */
.L_x_4268:
[----:B------:R-:W-:-:S04]  /*52e0*/  F2FP.BF16.F32.PACK_AB R0, RZ, R0 ;  /* 0x00000000ff00723e */ /* 0x000fc800000010ff */
[----:B------:R-:W-:Y:S01]  /*52f0*/  PRMT R5, R0, 0x7610, R5 ;  /* 0x0000761000057816 */ /* 0x000fe20000000005 */
[----:B------:R-:W-:Y:S06]  /*5300*/  BRA `(.L_x_4253) ;  /* 0x0000000400287947 */ /* 0x000fec0003800000 */
.L_x_4266:
        /* <DEDUP_REMOVED lines=21> */
.L_x_4275:
[----:B------:R-:W-:Y:S05]  /*5460*/  BSYNC.RECONVERGENT B1 ;  /* 0x0000000000017941 */ /* 0x000fea0003800200 */
.L_x_4274:
[----:B------:R-:W-:Y:S01]  /*5470*/  IMAD.SHL.U32 R0, R0, 0x200000, RZ ;  /* 0x0020000000007824 */ /* 0x000fe200078e00ff */
[----:B------:R-:W-:-:S04]  /*5480*/  LEA R2, R2, 0x37800000, 0x17 ;  /* 0x3780000002027811 */ /* 0x000fc800078eb8ff */
[----:B------:R-:W-:-:S07]  /*5490*/  LOP3.LUT R0, R2, R0, R7, 0xfe, !PT ;  /* 0x0000000002007212 */ /* 0x000fce00078efe07 */
.L_x_4273:
[----:B------:R-:W-:Y:S05]  /*54a0*/  BSYNC.RECONVERGENT B0 ;  /* 0x0000000000007941 */ /* 0x000fea0003800200 */
.L_x_4272:
[----:B------:R-:W-:-:S04]  /*54b0*/  F2FP.BF16.F32.PACK_AB R0, RZ, R0 ;  /* 0x00000000ff00723e */ /* 0x000fc800000010ff */
[----:B------:R-:W-:Y:S01]  /*54c0*/  PRMT R5, R0, 0x7610, R5 ;  /* 0x0000761000057816 */ /* 0x000fe20000000005 */
[----:B------:R-:W-:Y:S06]  /*54d0*/  BRA `(.L_x_4253) ;  /* 0x0000000000b47947 */ /* 0x000fec0003800000 */
.L_x_4265:
        /* <DEDUP_REMOVED lines=14> */
.L_x_4279:
[----:B------:R-:W-:Y:S05]  /*55c0*/  BSYNC.RECONVERGENT B0 ;  /* 0x0000000000007941 */ /* 0x000fea0003800200 */
.L_x_4278:
[----:B------:R-:W-:-:S04]  /*55d0*/  F2FP.BF16.F32.PACK_AB R0, RZ, R0 ;  /* 0x00000000ff00723e */ /* 0x000fc800000010ff */
[----:B------:R-:W-:Y:S01]  /*55e0*/  PRMT R5, R0, 0x7610, R5 ;  /* 0x0000761000057816 */ /* 0x000fe20000000005 */
[----:B------:R-:W-:Y:S06]  /*55f0*/  BRA `(.L_x_4253) ;  /* 0x00000000006c7947 */ /* 0x000fec0003800000 */
.L_x_4252:
        /* <DEDUP_REMOVED lines=16> */
.L_x_4280:
[----:B------:R-:W-:Y:S01]  /*5700*/  PRMT R5, RZ, 0x7610, R5 ;  /* 0x00007610ff057816 */ /* 0x000fe20000000005 */
[----:B------:R-:W-:Y:S06]  /*5710*/  BRA `(.L_x_4253) ;  /* 0x0000000000247947 */ /* 0x000fec0003800000 */
.L_x_4277:
[----:B------:R-:W2:Y:S02]  /*5720*/  LDG.E.64 R2, desc[UR36][R2.64] ;  /* 0x0000002402027981 */ /* 0x000ea4000c1e1b00 */
[----:B--2---:R-:W0:Y:S02]  /*5730*/  I2F.U64 R0, R2 ;  /* 0x0000000200007312 */ /* 0x004e240000301000 */
[----:B0-----:R-:W-:-:S04]  /*5740*/  F2FP.BF16.F32.PACK_AB R0, RZ, R0 ;  /* 0x00000000ff00723e */ /* 0x001fc800000010ff */
[----:B------:R-:W-:Y:S01]  /*5750*/  PRMT R5, R0, 0x7610, R5 ;  /* 0x0000761000057816 */ /* 0x000fe20000000005 */
[----:B------:R-:W-:Y:S06]  /*5760*/  BRA `(.L_x_4253) ;  /* 0x0000000000107947 */ /* 0x000fec0003800000 */
.L_x_4276:
[----:B------:R-:W2:Y:S02]  /*5770*/  LDG.E R2, desc[UR36][R2.64] ;  /* 0x0000002402027981 */ /* 0x000ea4000c1e1900 */
[----:B--2---:R-:W-:-:S04]  /*5780*/  I2FP.F32.U32 R0, R2 ;  /* 0x0000000200007245 */ /* 0x004fc80000201000 */
[----:B------:R-:W-:-:S04]  /*5790*/  F2FP.BF16.F32.PACK_AB R0, RZ, R0 ;  /* 0x00000000ff00723e */ /* 0x000fc800000010ff */
[----:B------:R-:W-:-:S07]  /*57a0*/  PRMT R5, R0, 0x7610, R5 ;  /* 0x0000761000057816 */ /* 0x000fce0000000005 */
.L_x_4253:
[----:B-----5:R-:W-:Y:S01]  /*57b0*/  IMAD.U32 R0, R5, 0x10000, RZ ;  /* 0x0001000005007824 */ /* 0x020fe200078e00ff */
[----:B------:R-:W1:Y:S04]  /*57c0*/  LDCU.64 UR6, c[0x0][0x580] ;  /* 0x0000b000ff0677ac */ /* 0x000e680008000a00 */
[----:B------:R-:W-:Y:S01]  /*57d0*/  FSETP.NAN.FTZ.AND P0, PT, |R0|, |R0|, PT ;  /* 0x400000000000720b */ /* 0x000fe20003f18200 */
[----:B------:R-:W-:-:S04]  /*57e0*/  UPRMT UR4, UR41, 0x9910, URZ ;  /* 0x0000991029047896 */ /* 0x000fc800080000ff */
[----:B------:R-:W-:-:S08]  /*57f0*/  UISETP.GT.AND UP0, UPT, UR4, 0x9, UPT ;  /* 0x000000090400788c */ /* 0x000fd0000bf04270 */
[----:B0-----:R-:W-:Y:S01]  /*5800*/  @!P0 IMAD.U32 R3, R18, 0x10000, RZ ;  /* 0x0001000012038824 */ /* 0x001fe200078e00ff */
[----:B-1----:R-:W-:-:S04]  /*5810*/  IADD3 R2, P1, PT, R16, UR6, RZ ;  /* 0x0000000610027c10 */ /* 0x002fc8000ff3e0ff */
[----:B------:R-:W-:Y:S02]  /*5820*/  @!P0 FMNMX.FTZ R0, R3, R0, PT ;  /* 0x0000000003008209 */ /* 0x000fe40003810000 */
[----:B------:R-:W-:Y:S02]  /*5830*/  IADD3.X R3, PT, PT, RZ, UR7, RZ, P1, !PT ;  /* 0x00000007ff037c10 */ /* 0x000fe40008ffe4ff */
        /* <DEDUP_REMOVED lines=15> */
.L_x_4284:
[----:B------:R-:W-:-:S06]  /*5930*/  IMAD.U32 R5, R5, 0x10000, RZ ;  /* 0x0001000005057824 */ /* 0x000fcc00078e00ff */
[----:B------:R-:W0:Y:S02]  /*5940*/  F2I.S64.TRUNC R4, R5 ;  /* 0x0000000500047311 */ /* 0x000e24000020d900 */
[----:B0-----:R0:W-:Y:S01]  /*5950*/  STG.E.U8 desc[UR36][R2.64], R4 ;  /* 0x0000000402007986 */ /* 0x0011e2000c101124 */
[----:B------:R-:W-:Y:S05]  /*5960*/  BRA `(.L_x_4286) ;  /* 0x0000000c006c7947 */ /* 0x000fea0003800000 */
.L_x_4283:
        /* <DEDUP_REMOVED lines=10> */
.L_x_4288:
[----:B------:R-:W-:-:S06]  /*5a10*/  SHF.L.U32 R5, R5, 0x10, RZ ;  /* 0x0000001005057819 */ /* 0x000fcc00000006ff */
[----:B------:R-:W0:Y:S02]  /*5a20*/  F2I.FTZ.TRUNC.NTZ R5, R5 ;  /* 0x0000000500057305 */ /* 0x000e24000021f100 */
[----:B0-----:R0:W-:Y:S01]  /*5a30*/  STG.E desc[UR36][R2.64], R5 ;  /* 0x0000000502007986 */ /* 0x0011e2000c101924 */
[----:B------:R-:W-:Y:S05]  /*5a40*/  BRA `(.L_x_4286) ;  /* 0x0000000c00347947 */ /* 0x000fea0003800000 */
.L_x_4287:
[----:B------:R-:W-:-:S06]  /*5a50*/  IMAD.U32 R5, R5, 0x10000, RZ ;  /* 0x0001000005057824 */ /* 0x000fcc00078e00ff */
[----:B------:R-:W0:Y:S02]  /*5a60*/  F2I.FTZ.TRUNC.NTZ R5, R5 ;  /* 0x0000000500057305 */ /* 0x000e24000021f100 */
[----:B0-----:R0:W-:Y:S01]  /*5a70*/  STG.E.U16 desc[UR36][R2.64], R5 ;  /* 0x0000000502007986 */ /* 0x0011e2000c101524 */
[----:B------:R-:W-:Y:S05]  /*5a80*/  BRA `(.L_x_4286) ;  /* 0x0000000c00247947 */ /* 0x000fea0003800000 */
.L_x_4282:
        /* <DEDUP_REMOVED lines=9> */
.L_x_4290:
[----:B------:R-:W-:-:S05]  /*5b20*/  IMAD.U32 R0, R5, 0x10000, RZ ;  /* 0x0001000005007824 */ /* 0x000fca00078e00ff */
[----:B------:R-:W-:-:S05]  /*5b30*/  F2FP.F16.F32.PACK_AB R0, RZ, R0 ;  /* 0x00000000ff00723e */ /* 0x000fca00000000ff */
[----:B------:R0:W-:Y:S01]  /*5b40*/  STG.E.U16 desc[UR36][R2.64], R0 ;  /* 0x0000000002007986 */ /* 0x0001e2000c101524 */
[----:B------:R-:W-:Y:S05]  /*5b50*/  BRA `(.L_x_4286) ;  /* 0x0000000800f07947 */ /* 0x000fea0003800000 */
.L_x_4289:
        /* <DEDUP_REMOVED lines=10> */
.L_x_4292:
[----:B------:R-:W-:-:S05]  /*5c00*/  IMAD.U32 R5, R5, 0x10000, RZ ;  /* 0x0001000005057824 */ /* 0x000fca00078e00ff */
[----:B------:R-:W-:-:S04]  /*5c10*/  F2FP.F16.F32.PACK_AB R5, RZ, R5 ;  /* 0x00000005ff05723e */ /* 0x000fc800000000ff */
[----:B------:R-:W-:-:S05]  /*5c20*/  PRMT R5, R5, 0x5410, RZ ;  /* 0x0000541005057816 */ /* 0x000fca00000000ff */
[----:B------:R0:W-:Y:S01]  /*5c30*/  STG.E desc[UR36][R2.64], R5 ;  /* 0x0000000502007986 */ /* 0x0001e2000c101924 */
[----:B------:R-:W-:Y:S05]  /*5c40*/  BRA `(.L_x_4286) ;  /* 0x0000000800b47947 */ /* 0x000fea0003800000 */
.L_x_4291:
[----:B------:R-:W-:-:S04]  /*5c50*/  IMAD.U32 R4, R5, 0x10000, RZ ;  /* 0x0001000005047824 */ /* 0x000fc800078e00ff */
[----:B------:R-:W-:-:S06]  /*5c60*/  FMUL.FTZ R4, R4, 1 ;  /* 0x3f80000004047820 */ /* 0x000fcc0000410000 */
[----:B------:R-:W0:Y:S02]  /*5c70*/  F2F.F64.F32 R4, R4 ;  /* 0x0000000400047310 */ /* 0x000e240000201800 */
[----:B0-----:R0:W-:Y:S01]  /*5c80*/  STG.E.64 desc[UR36][R2.64], R4 ;  /* 0x0000000402007986 */ /* 0x0011e2000c101b24 */
[----:B------:R-:W-:Y:S05]  /*5c90*/  BRA `(.L_x_4286) ;  /* 0x0000000800a07947 */ /* 0x000fea0003800000 */
.L_x_4281:
        /* <DEDUP_REMOVED lines=14> */
.L_x_4296:
        /* <DEDUP_REMOVED lines=18> */
.L_x_4299:
[----:B------:R-:W-:-:S04]  /*5ea0*/  SHF.R.U32.HI R5, RZ, 0x18, R5 ;  /* 0x00000018ff057819 */ /* 0x000fc80000011605 */
[----:B------:R-:W-:-:S07]  /*5eb0*/  LOP3.LUT R0, R0, 0x80, R5, 0xf8, !PT ;  /* 0x0000008000007812 */ /* 0x000fce00078ef805 */
.L_x_4298:
[----:B------:R-:W-:Y:S05]  /*5ec0*/  BSYNC.RECONVERGENT B0 ;  /* 0x0000000000007941 */ /* 0x000fea0003800200 */
.L_x_4297:
[----:B------:R0:W-:Y:S01]  /*5ed0*/  STG.E.U8 desc[UR36][R2.64], R0 ;  /* 0x0000000002007986 */ /* 0x0001e2000c101124 */
[----:B------:R-:W-:Y:S05]  /*5ee0*/  BRA `(.L_x_4286) ;  /* 0x00000008000c7947 */ /* 0x000fea0003800000 */
.L_x_4295:
        /* <DEDUP_REMOVED lines=18> */
.L_x_4302:
[----:B------:R-:W-:-:S04]  /*6010*/  SHF.R.U32.HI R5, RZ, 0x18, R5 ;  /* 0x00000018ff057819 */ /* 0x000fc80000011605 */
[----:B------:R-:W-:-:S07]  /*6020*/  LOP3.LUT R0, R0, 0x80, R5, 0xf8, !PT ;  /* 0x0000008000007812 */ /* 0x000fce00078ef805 */
.L_x_4301:
[----:B------:R-:W-:Y:S05]  /*6030*/  BSYNC.RECONVERGENT B0 ;  /* 0x0000000000007941 */ /* 0x000fea0003800200 */
.L_x_4300:
[----:B------:R0:W-:Y:S01]  /*6040*/  STG.E.U8 desc[UR36][R2.64], R0 ;  /* 0x0000000002007986 */ /* 0x0001e2000c101124 */
[----:B------:R-:W-:Y:S05]  /*6050*/  BRA `(.L_x_4286) ;  /* 0x0000000400b07947 */ /* 0x000fea0003800000 */
.L_x_4294:
[----:B------:R-:W-:-:S09]  /*6060*/  UISETP.NE.AND UP0, UPT, UR4, 0x1c, UPT ;  /* 0x0000001c0400788c */ /* 0x000fd2000bf05270 */
[----:B------:R-:W-:Y:S05]  /*6070*/  BRA.U !UP0, `(.L_x_4303) ;  /* 0x0000000108607547 */ /* 0x000fea000b800000 */
[----:B------:R-:W-:-:S09]  /*6080*/  UISETP.NE.AND UP0, UPT, UR4, 0x1d, UPT ;  /* 0x0000001d0400788c */ /* 0x000fd2000bf05270 */
[----:B------:R-:W-:Y:S05]  /*6090*/  BRA.U !UP0, `(.L_x_4304) ;  /* 0x0000000108487547 */ /* 0x000fea000b800000 */
[----:B------:R-:W-:-:S09]  /*60a0*/  UISETP.NE.AND UP0, UPT, UR4, 0x2c, UPT ;  /* 0x0000002c0400788c */ /* 0x000fd2000bf05270 */
[----:B------:R-:W-:Y:S05]  /*60b0*/  BRA.U UP0, `(.L_x_4285) ;  /* 0x0000000100bc7547 */ /* 0x000fea000b800000 */
        /* <DEDUP_REMOVED lines=16> */
.L_x_4304:
[----:B------:R-:W-:-:S06]  /*61c0*/  SHF.L.U32 R5, R5, 0x10, RZ ;  /* 0x0000001005057819 */ /* 0x000fcc00000006ff */
[----:B------:R-:W0:Y:S02]  /*61d0*/  F2I.U64.TRUNC R4, R5 ;  /* 0x0000000500047311 */ /* 0x000e24000020d800 */
[----:B0-----:R0:W-:Y:S01]  /*61e0*/  STG.E.64 desc[UR36][R2.64], R4 ;  /* 0x0000000402007986 */ /* 0x0011e2000c101b24 */
[----:B------:R-:W-:Y:S05]  /*61f0*/  BRA `(.L_x_4286) ;  /* 0x0000000400487947 */ /* 0x000fea0003800000 */
.L_x_4303:
[----:B------:R-:W-:-:S06]  /*6200*/  IMAD.U32 R5, R5, 0x10000, RZ ;  /* 0x0001000005057824 */ /* 0x000fcc00078e00ff */
[----:B------:R-:W0:Y:S02]  /*6210*/  F2I.FTZ.U32.TRUNC.NTZ R5, R5 ;  /* 0x0000000500057305 */ /* 0x000e24000021f000 */
[----:B0-----:R0:W-:Y:S01]  /*6220*/  STG.E desc[UR36][R2.64], R5 ;  /* 0x0000000502007986 */ /* 0x0011e2000c101924 */
[----:B------:R-:W-:Y:S05]  /*6230*/  BRA `(.L_x_4286) ;  /* 0x0000000400387947 */ /* 0x000fea0003800000 */
.L_x_4293:
        /* <DEDUP_REMOVED lines=11> */
.L_x_4306:
[----:B------:R-:W-:Y:S01]  /*62f0*/  IMAD.U32 R5, R5, 0x10000, RZ ;  /* 0x0001000005057824 */ /* 0x000fe200078e00ff */
[----:B------:R-:W-:-:S03]  /*6300*/  CS2R R6, SRZ ;  /* 0x0000000000067805 */ /* 0x000fc6000001ff00 */
[----:B------:R-:W-:-:S06]  /*6310*/  FMUL.FTZ R5, R5, 1 ;  /* 0x3f80000005057820 */ /* 0x000fcc0000410000 */
[----:B------:R-:W0:Y:S02]  /*6320*/  F2F.F64.F32 R4, R5 ;  /* 0x0000000500047310 */ /* 0x000e240000201800 */
[----:B0-----:R4:W-:Y:S01]  /*6330*/  STG.E.128 desc[UR36][R2.64], R4 ;  /* 0x0000000402007986 */ /* 0x0019e2000c101d24 */
[----:B------:R-:W-:Y:S05]  /*6340*/  BRA `(.L_x_4286) ;  /* 0x0000000000f47947 */ /* 0x000fea0003800000 */
.L_x_4305:
[----:B------:R-:W-:-:S09]  /*6350*/  UISETP.NE.AND UP0, UPT, UR4, 0xf, UPT ;  /* 0x0000000f0400788c */ /* 0x000fd2000bf05270 */
[----:B------:R-:W-:Y:S05]  /*6360*/  BRA.U !UP0, `(.L_x_4307) ;  /* 0x0000000108e87547 */ /* 0x000fea000b800000 */
[----:B------:R-:W-:-:S09]  /*6370*/  UISETP.NE.AND UP0, UPT, UR4, 0x17, UPT ;  /* 0x000000170400788c */ /* 0x000fd2000bf05270 */
[----:B------:R-:W-:Y:S05]  /*6380*/  BRA.U !UP0, `(.L_x_4308) ;  /* 0x0000000108907547 */ /* 0x000fea000b800000 */
[----:B------:R-:W-:-:S09]  /*6390*/  UISETP.NE.AND UP0, UPT, UR4, 0x18, UPT ;  /* 0x000000180400788c */ /* 0x000fd2000bf05270 */
[----:B------:R-:W-:Y:S05]  /*63a0*/  BRA.U !UP0, `(.L_x_4309) ;  /* 0x0000000108447547 */ /* 0x000fea000b800000 */
.L_x_4285:
        /* <DEDUP_REMOVED lines=16> */
.L_x_4310:
[----:B------:R-:W-:Y:S05]  /*64b0*/  BRA `(.L_x_4286) ;  /* 0x0000000000987947 */ /* 0x000fea0003800000 */
.L_x_4309:
        /* <DEDUP_REMOVED lines=13> */
.L_x_4312:
[----:B------:R-:W-:Y:S05]  /*6590*/  BSYNC.RECONVERGENT B0 ;  /* 0x0000000000007941 */ /* 0x000fea0003800200 */
.L_x_4311:
[----:B------:R-:W-:-:S05]  /*65a0*/  LOP3.LUT R5, R0, 0x80, R5, 0xf8, !PT ;  /* 0x0000008000057812 */ /* 0x000fca00078ef805 */
[----:B------:R2:W-:Y:S01]  /*65b0*/  STG.E.U8 desc[UR36][R2.64], R5 ;  /* 0x0000000502007986 */ /* 0x0005e2000c101124 */
[----:B------:R-:W-:Y:S05]  /*65c0*/  BRA `(.L_x_4286) ;  /* 0x0000000000547947 */ /* 0x000fea0003800000 */
.L_x_4308:
        /* <DEDUP_REMOVED lines=12> */
.L_x_4314:
[----:B------:R-:W-:Y:S02]  /*6690*/  ISETP.GT.U32.AND P0, PT, R4, 0x7f800000, PT ;  /* 0x7f8000000400780c */ /* 0x000fe40003f04070 */
[----:B------:R-:W-:-:S04]  /*66a0*/  MOV R0, 0x7f ;  /* 0x0000007f00007802 */ /* 0x000fc80000000f00 */
[----:B------:R-:W-:-:S07]  /*66b0*/  SEL R0, R0, 0x7c, P0 ;  /* 0x0000007c00007807 */ /* 0x000fce0000000000 */
.L_x_4315:
[----:B------:R-:W-:Y:S05]  /*66c0*/  BSYNC.RECONVERGENT B0 ;  /* 0x0000000000007941 */ /* 0x000fea0003800200 */
.L_x_4313:
[----:B------:R-:W-:-:S04]  /*66d0*/  SHF.R.U32.HI R5, RZ, 0x18, R5 ;  /* 0x00000018ff057819 */ /* 0x000fc80000011605 */
[----:B------:R-:W-:-:S05]  /*66e0*/  LOP3.LUT R5, R0, 0x80, R5, 0xf8, !PT ;  /* 0x0000008000057812 */ /* 0x000fca00078ef805 */
[----:B------:R1:W-:Y:S01]  /*66f0*/  STG.E.U8 desc[UR36][R2.64], R5 ;  /* 0x0000000502007986 */ /* 0x0003e2000c101124 */
[----:B------:R-:W-:Y:S05]  /*6700*/  BRA `(.L_x_4286) ;  /* 0x0000000000047947 */ /* 0x000fea0003800000 */
.L_x_4307:
[----:B------:R0:W-:Y:S02]  /*6710*/  STG.E.U16 desc[UR36][R2.64], R5 ;  /* 0x0000000502007986 */ /* 0x0001e4000c101524 */
.L_x_4286:
[----:B------:R-:W-:-:S07]  /*6720*/  VIADD R17, R17, 0x80 ;  /* 0x0000008011117836 */ /* 0x000fce0000000000 */
.L_x_4246:
[----:B------:R-:W-:Y:S05]  /*6730*/  BSYNC.RECONVERGENT B6 ;  /* 0x0000000000067941 */ /* 0x000fea0003800200 */
.L_x_4245:
[----:B------:R-:W5:Y:S01]  /*6740*/  LDCU UR4, c[0x0][0x380] ;  /* 0x00007000ff0477ac */ /* 0x000f620008000800 */
[----:B------:R-:W-:Y:S01]  /*6750*/  BSSY.RECONVERGENT B6, `(.L_x_4316) ;  /* 0x0000331000067945 */ /* 0x000fe20003800200 */
[----:B-----5:R-:W-:-:S13]  /*6760*/  ISETP.GE.AND P0, PT, R17, UR4, PT ;  /* 0x0000000411007c0c */ /* 0x020fda000bf06270 */
[----:B------:R-:W-:Y:S05]  /*6770*/  @P0 BRA `(.L_x_4317) ;  /* 0x0000003000b80947 */ /* 0x000fea0003800000 */
[----:B------:R-:W5:Y:S01]  /*6780*/  LDCU UR4, c[0x0][0x388] ;  /* 0x00007100ff0477ac */ /* 0x000f620008000800 */
[----:B0-----:R-:W-:Y:S02]  /*6790*/  IMAD.MOV.U32 R0, RZ, RZ, RZ ;  /* 0x000000ffff007224 */ /* 0x001fe400078e00ff */
[----:B------:R-:W-:Y:S01]  /*67a0*/  IMAD.MOV.U32 R16, RZ, RZ, RZ ;  /* 0x000000ffff107224 */ /* 0x000fe200078e00ff */
[----:B-----5:R-:W-:-:S09]  /*67b0*/  UISETP.NE.AND UP0, UPT, UR4, URZ, UPT ;  /* 0x000000ff0400728c */ /* 0x020fd2000bf05270 */
[----:B------:R-:W-:Y:S05]  /*67c0*/  BRA.U !UP0, `(.L_x_4318) ;  /* 0x0000001108a87547 */ /* 0x000fea000b800000 */
[----:B------:R-:W1:Y:S01]  /*67d0*/  LDCU.64 UR4, c[0x0][0x390] ;  /* 0x00007200ff0477ac */ /* 0x000e620008000a00 */
[----:B------:R-:W-:Y:S01]  /*67e0*/  HFMA2 R16, -RZ, RZ, 0, 0 ;  /* 0x00000000ff107431 */ /* 0x000fe200000001ff */
[----:B------:R-:W0:Y:S01]  /*67f0*/  LDCU UR6, c[0x0][0x38c] ;  /* 0x00007180ff0677ac */ /* 0x000e220008000800 */
[----:B------:R-:W5:Y:S01]  /*6800*/  LDCU.64 UR8, c[0x0][0x4b8] ;  /* 0x00009700ff0877ac */ /* 0x000f620008000a00 */
[----:B------:R-:W-:Y:S02]  /*6810*/  UISETP.NE.AND UP0, UPT, UR40, URZ, UPT ;  /* 0x000000ff2800728c */ /* 0x000fe4000bf05270 */
[----:B-1234-:R-:W-:-:S05]  /*6820*/  IMAD.HI.U32 R2, R17, UR4, R16 ;  /* 0x0000000411027c27 */ /* 0x01efca000f8e0010 */
[----:B------:R-:W-:-:S05]  /*6830*/  SHF.R.U32.HI R3, RZ, UR5, R2 ;  /* 0x00000005ff037c19 */ /* 0x000fca0008011602 */
[----:B------:R-:W-:-:S04]  /*6840*/  IMAD.MOV R0, RZ, RZ, -R3 ;  /* 0x000000ffff007224 */ /* 0x000fc800078e0a03 */
        /* <DEDUP_REMOVED lines=290> */
.L_x_4318:
        /* <DEDUP_REMOVED lines=19> */
.L_x_4322:
[----:B------:R-:W2:Y:S02]  /*7ba0*/  LDG.E.U8 R2, desc[UR36][R2.64] ;  /* 0x0000002402027981 */ /* 0x000ea4000c1e1100 */
[----:B--2---:R-:W-:-:S04]  /*7bb0*/  I2FP.F32.U32 R0, R2 ;  /* 0x0000000200007245 */ /* 0x004fc80000201000 */
[----:B------:R-:W-:-:S04]  /*7bc0*/  F2FP.BF16.F32.PACK_AB R0, RZ, R0 ;  /* 0x00000000ff00723e */ /* 0x000fc800000010ff */
[----:B------:R-:W-:Y:S01]  /*7bd0*/  PRMT R5, R0, 0x7610, R5 ;  /* 0x0000761000057816 */ /* 0x000fe20000000005 */
[----:B------:R-:W-:Y:S06]  /*7be0*/  BRA `(.L_x_4324) ;  /* 0x0000000c00bc7947 */ /* 0x000fec0003800000 */
.L_x_4321:
        /* <DEDUP_REMOVED lines=11> */
.L_x_4326:
[----:B------:R-:W2:Y:S02]  /*7ca0*/  LDG.E R2, desc[UR36][R2.64] ;  /* 0x0000002402027981 */ /* 0x000ea4000c1e1900 */
[----:B--2---:R-:W-:-:S04]  /*7cb0*/  I2FP.F32.S32 R0, R2 ;  /* 0x0000000200007245 */ /* 0x004fc80000201400 */
[----:B------:R-:W-:-:S04]  /*7cc0*/  F2FP.BF16.F32.PACK_AB R0, RZ, R0 ;  /* 0x00000000ff00723e */ /* 0x000fc800000010ff */
[----:B------:R-:W-:Y:S01]  /*7cd0*/  PRMT R5, R0, 0x7610, R5 ;  /* 0x0000761000057816 */ /* 0x000fe20000000005 */
[----:B------:R-:W-:Y:S06]  /*7ce0*/  BRA `(.L_x_4324) ;  /* 0x0000000c007c7947 */ /* 0x000fec0003800000 */
.L_x_4325:
[----:B------:R-:W2:Y:S02]  /*7cf0*/  LDG.E.U16 R2, desc[UR36][R2.64] ;  /* 0x0000002402027981 */ /* 0x000ea4000c1e1500 */
[----:B--2---:R-:W0:Y:S02]  /*7d00*/  I2F.S16 R0, R2 ;  /* 0x0000000200007306 */ /* 0x004e240000101400 */
[----:B0-----:R-:W-:-:S04]  /*7d10*/  F2FP.BF16.F32.PACK_AB R0, RZ, R0 ;  /* 0x00000000ff00723e */ /* 0x001fc800000010ff */
[----:B------:R-:W-:Y:S01]  /*7d20*/  PRMT R5, R0, 0x7610, R5 ;  /* 0x0000761000057816 */ /* 0x000fe20000000005 */
[----:B------:R-:W-:Y:S06]  /*7d30*/  BRA `(.L_x_4324) ;  /* 0x0000000c00687947 */ /* 0x000fec0003800000 */
.L_x_4320:
        /* <DEDUP_REMOVED lines=9> */
.L_x_4328:
[----:B------:R-:W2:Y:S02]  /*7dd0*/  LDG.E.U16 R0, desc[UR36][R2.64] ;  /* 0x0000002402007981 */ /* 0x000ea4000c1e1500 */
[----:B--2---:R-:W-:-:S05]  /*7de0*/  HADD2.F32 R0, -RZ, R0.H0_H0 ;  /* 0x20000000ff007230 */ /* 0x004fca0000004100 */
[----:B------:R-:W-:-:S04]  /*7df0*/  F2FP.BF16.F32.PACK_AB R0, RZ, R0 ;  /* 0x00000000ff00723e */ /* 0x000fc800000010ff */
[----:B------:R-:W-:Y:S01]  /*7e00*/  PRMT R5, R0, 0x7610, R5 ;  /* 0x0000761000057816 */ /* 0x000fe20000000005 */
[----:B------:R-:W-:Y:S06]  /*7e10*/  BRA `(.L_x_4324) ;  /* 0x0000000c00307947 */ /* 0x000fec0003800000 */
.L_x_4327:
        /* <DEDUP_REMOVED lines=9> */
.L_x_4330:
[----:B------:R-:W2:Y:S02]  /*7eb0*/  LDG.E.U16 R2, desc[UR36][R2.64] ;  /* 0x0000002402027981 */ /* 0x000ea4000c1e1500 */
[----:B--2---:R-:W-:-:S05]  /*7ec0*/  HADD2.F32 R0, -RZ, R2.H0_H0 ;  /* 0x20000002ff007230 */ /* 0x004fca0000004100 */
[----:B------:R-:W-:-:S04]  /*7ed0*/  F2FP.BF16.F32.PACK_AB R0, RZ, R0 ;  /* 0x00000000ff00723e */ /* 0x000fc800000010ff */
[----:B------:R-:W-:Y:S01]  /*7ee0*/  PRMT R5, R0, 0x7610, R5 ;  /* 0x0000761000057816 */ /* 0x000fe20000000005 */
[----:B------:R-:W-:Y:S06]  /*7ef0*/  BRA `(.L_x_4324) ;  /* 0x0000000800f87947 */ /* 0x000fec0003800000 */
.L_x_4329:
        /* <DEDUP_REMOVED lines=9> */
.L_x_4319:
        /* <DEDUP_REMOVED lines=14> */
.L_x_4333:
        /* <DEDUP_REMOVED lines=9> */
.L_x_4332:
        /* <DEDUP_REMOVED lines=26> */
.L_x_4335:
        /* <DEDUP_REMOVED lines=14> */
.L_x_4334:
[----:B------:R0:W5:Y:S01]  /*8380*/  LDG.E.U16 R5, desc[UR36][R2.64] ;  /* 0x0000002402057981 */ /* 0x000162000c1e1500 */
[----:B------:R-:W-:Y:S05]  /*8390*/  BRA `(.L_x_4324) ;  /* 0x0000000400d07947 */ /* 0x000fea0003800000 */
.L_x_4331:
        /* <DEDUP_REMOVED lines=13> */
.L_x_4338:
        /* <DEDUP_REMOVED lines=21> */
.L_x_4342:
[----:B------:R-:W-:Y:S05]  /*85c0*/  BSYNC.RECONVERGENT B1 ;  /* 0x0000000000017941 */ /* 0x000fea0003800200 */
.L_x_4341:
[----:B------:R-:W-:Y:S02]  /*85d0*/  SHF.L.U32 R0, R0, 0x14, RZ ;  /* 0x0000001400007819 */ /* 0x000fe400000006ff */
[----:B------:R-:W-:-:S04]  /*85e0*/  LEA R2, R2, 0x3b800000, 0x17 ;  /* 0x3b80000002027811 */ /* 0x000fc800078eb8ff */
[----:B------:R-:W-:-:S07]  /*85f0*/  LOP3.LUT R0, R2, R0, R7, 0xfe, !PT ;  /* 0x0000000002007212 */ /* 0x000fce00078efe07 */
.L_x_4340:
[----:B------:R-:W-:Y:S05]  /*8600*/  BSYNC.RECONVERGENT B0 ;  /* 0x0000000000007941 */ /* 0x000fea0003800200 */
.L_x_4339:
[----:B------:R-:W-:-:S04]  /*8610*/  F2FP.BF16.F32.PACK_AB R0, RZ, R0 ;  /* 0x00000000ff00723e */ /* 0x000fc800000010ff */
[----:B------:R-:W-:Y:S01]  /*8620*/  PRMT R5, R0, 0x7610, R5 ;  /* 0x0000761000057816 */ /* 0x000fe20000000005 */
[----:B------:R-:W-:Y:S06]  /*8630*/  BRA `(.L_x_4324) ;  /* 0x0000000400287947 */ /* 0x000fec0003800000 */
.L_x_4337:
        /* <DEDUP_REMOVED lines=21> */
.L_x_4346:
[----:B------:R-:W-:Y:S05]  /*8790*/  BSYNC.RECONVERGENT B1 ;  /* 0x0000000000017941 */ /* 0x000fea0003800200 */
.L_x_4345:
[----:B------:R-:W-:Y:S01]  /*87a0*/  IMAD.SHL.U32 R0, R0, 0x200000, RZ ;  /* 0x0020000000007824 */ /* 0x000fe200078e00ff */
[----:B------:R-:W-:-:S04]  /*87b0*/  LEA R2, R2, 0x37800000, 0x17 ;  /* 0x3780000002027811 */ /* 0x000fc800078eb8ff */
[----:B------:R-:W-:-:S07]  /*87c0*/  LOP3.LUT R0, R2, R0, R7, 0xfe, !PT ;  /* 0x0000000002007212 */ /* 0x000fce00078efe07 */
.L_x_4344:
[----:B------:R-:W-:Y:S05]  /*87d0*/  BSYNC.RECONVERGENT B0 ;  /* 0x0000000000007941 */ /* 0x000fea0003800200 */
.L_x_4343:
[----:B------:R-:W-:-:S04]  /*87e0*/  F2FP.BF16.F32.PACK_AB R0, RZ, R0 ;  /* 0x00000000ff00723e */ /* 0x000fc800000010ff */
[----:B------:R-:W-:Y:S01]  /*87f0*/  PRMT R5, R0, 0x7610, R5 ;  /* 0x0000761000057816 */ /* 0x000fe20000000005 */
[----:B------:R-:W-:Y:S06]  /*8800*/  BRA `(.L_x_4324) ;  /* 0x0000000000b47947 */ /* 0x000fec0003800000 */
.L_x_4336:
        /* <DEDUP_REMOVED lines=14> */
.L_x_4350:
[----:B------:R-:W-:Y:S05]  /*88f0*/  BSYNC.RECONVERGENT B0 ;  /* 0x0000000000007941 */ /* 0x000fea0003800200 */
.L_x_4349:
[----:B------:R-:W-:-:S04]  /*8900*/  F2FP.BF16.F32.PACK_AB R0, RZ, R0 ;  /* 0x00000000ff00723e */ /* 0x000fc800000010ff */
[----:B------:R-:W-:Y:S01]  /*8910*/  PRMT R5, R0, 0x7610, R5 ;  /* 0x0000761000057816 */ /* 0x000fe20000000005 */
[----:B------:R-:W-:Y:S06]  /*8920*/  BRA `(.L_x_4324) ;  /* 0x00000000006c7947 */ /* 0x000fec0003800000 */
.L_x_4323:
        /* <DEDUP_REMOVED lines=16> */
.L_x_4351:
[----:B------:R-:W-:Y:S01]  /*8a30*/  PRMT R5, RZ, 0x7610, R5 ;  /* 0x00007610ff057816 */ /* 0x000fe20000000005 */
[----:B------:R-:W-:Y:S06]  /*8a40*/  BRA `(.L_x_4324) ;  /* 0x0000000000247947 */ /* 0x000fec0003800000 */
.L_x_4348:
[----:B------:R-:W2:Y:S02]  /*8a50*/  LDG.E.64 R2, desc[UR36][R2.64] ;  /* 0x0000002402027981 */ /* 0x000ea4000c1e1b00 */
[----:B--2---:R-:W0:Y:S02]  /*8a60*/  I2F.U64 R0, R2 ;  /* 0x0000000200007312 */ /* 0x004e240000301000 */
[----:B0-----:R-:W-:-:S04]  /*8a70*/  F2FP.BF16.F32.PACK_AB R0, RZ, R0 ;  /* 0x00000000ff00723e */ /* 0x001fc800000010ff */
[----:B------:R-:W-:Y:S01]  /*8a80*/  PRMT R5, R0, 0x7610, R5 ;  /* 0x0000761000057816 */ /* 0x000fe20000000005 */
[----:B------:R-:W-:Y:S06]  /*8a90*/  BRA `(.L_x_4324) ;  /* 0x0000000000107947 */ /* 0x000fec0003800000 */
.L_x_4347:
[----:B------:R-:W2:Y:S02]  /*8aa0*/  LDG.E R2, desc[UR36][R2.64] ;  /* 0x0000002402027981 */ /* 0x000ea4000c1e1900 */
[----:B--2---:R-:W-:-:S04]  /*8ab0*/  I2FP.F32.U32 R0, R2 ;  /* 0x0000000200007245 */ /* 0x004fc80000201000 */
[----:B------:R-:W-:-:S04]  /*8ac0*/  F2FP.BF16.F32.PACK_AB R0, RZ, R0 ;  /* 0x00000000ff00723e */ /* 0x000fc800000010ff */
[----:B------:R-:W-:-:S07]  /*8ad0*/  PRMT R5, R0, 0x7610, R5 ;  /* 0x0000761000057816 */ /* 0x000fce0000000005 */
.L_x_4324:
        /* <DEDUP_REMOVED lines=24> */
.L_x_4355:
[----:B------:R-:W-:-:S06]  /*8c60*/  IMAD.U32 R5, R5, 0x10000, RZ ;  /* 0x0001000005057824 */ /* 0x000fcc00078e00ff */
[----:B------:R-:W0:Y:S02]  /*8c70*/  F2I.S64.TRUNC R4, R5 ;  /* 0x0000000500047311 */ /* 0x000e24000020d900 */
[----:B0-----:R4:W-:Y:S01]  /*8c80*/  STG.E.U8 desc[UR36][R2.64], R4 ;  /* 0x0000000402007986 */ /* 0x0019e2000c101124 */
[----:B------:R-:W-:Y:S05]  /*8c90*/  BRA `(.L_x_4357) ;  /* 0x0000000c006c7947 */ /* 0x000fea0003800000 */
.L_x_4354:
        /* <DEDUP_REMOVED lines=10> */
.L_x_4359:
[----:B------:R-:W-:-:S06]  /*8d40*/  SHF.L.U32 R5, R5, 0x10, RZ ;  /* 0x0000001005057819 */ /* 0x000fcc00000006ff */
[----:B------:R-:W0:Y:S02]  /*8d50*/  F2I.FTZ.TRUNC.NTZ R5, R5 ;  /* 0x0000000500057305 */ /* 0x000e24000021f100 */
[----:B0-----:R2:W-:Y:S01]  /*8d60*/  STG.E desc[UR36][R2.64], R5 ;  /* 0x0000000502007986 */ /* 0x0015e2000c101924 */
[----:B------:R-:W-:Y:S05]  /*8d70*/  BRA `(.L_x_4357) ;  /* 0x0000000c00347947 */ /* 0x000fea0003800000 */
.L_x_4358:
[----:B------:R-:W-:-:S06]  /*8d80*/  IMAD.U32 R5, R5, 0x10000, RZ ;  /* 0x0001000005057824 */ /* 0x000fcc00078e00ff */
[----:B------:R-:W0:Y:S02]  /*8d90*/  F2I.FTZ.TRUNC.NTZ R5, R5 ;  /* 0x0000000500057305 */ /* 0x000e24000021f100 */
[----:B0-----:R0:W-:Y:S01]  /*8da0*/  STG.E.U16 desc[UR36][R2.64], R5 ;  /* 0x0000000502007986 */ /* 0x0011e2000c101524 */
[----:B------:R-:W-:Y:S05]  /*8db0*/  BRA `(.L_x_4357) ;  /* 0x0000000c00247947 */ /* 0x000fea0003800000 */
.L_x_4353:
        /* <DEDUP_REMOVED lines=9> */
.L_x_4361:
[----:B------:R-:W-:-:S05]  /*8e50*/  IMAD.U32 R0, R5, 0x10000, RZ ;  /* 0x0001000005007824 */ /* 0x000fca00078e00ff */
[----:B------:R-:W-:-:S05]  /*8e60*/  F2FP.F16.F32.PACK_AB R0, RZ, R0 ;  /* 0x00000000ff00723e */ /* 0x000fca00000000ff */
[----:B------:R0:W-:Y:S01]  /*8e70*/  STG.E.U16 desc[UR36][R2.64], R0 ;  /* 0x0000000002007986 */ /* 0x0001e2000c101524 */
[----:B------:R-:W-:Y:S05]  /*8e80*/  BRA `(.L_x_4357) ;  /* 0x0000000800f07947 */ /* 0x000fea0003800000 */
.L_x_4360:
        /* <DEDUP_REMOVED lines=10> */
.L_x_4363:
[----:B------:R-:W-:-:S05]  /*8f30*/  IMAD.U32 R5, R5, 0x10000, RZ ;  /* 0x0001000005057824 */ /* 0x000fca00078e00ff */
[----:B------:R-:W-:-:S04]  /*8f40*/  F2FP.F16.F32.PACK_AB R5, RZ, R5 ;  /* 0x00000005ff05723e */ /* 0x000fc800000000ff */
[----:B------:R-:W-:-:S05]  /*8f50*/  PRMT R5, R5, 0x5410, RZ ;  /* 0x0000541005057816 */ /* 0x000fca00000000ff */
[----:B------:R0:W-:Y:S01]  /*8f60*/  STG.E desc[UR36][R2.64], R5 ;  /* 0x0000000502007986 */ /* 0x0001e2000c101924 */
[----:B------:R-:W-:Y:S05]  /*8f70*/  BRA `(.L_x_4357) ;  /* 0x0000000800b47947 */ /* 0x000fea0003800000 */
.L_x_4362:
[----:B------:R-:W-:-:S04]  /*8f80*/  IMAD.U32 R4, R5, 0x10000, RZ ;  /* 0x0001000005047824 */ /* 0x000fc800078e00ff */
[----:B------:R-:W-:-:S06]  /*8f90*/  FMUL.FTZ R4, R4, 1 ;  /* 0x3f80000004047820 */ /* 0x000fcc0000410000 */
[----:B------:R-:W0:Y:S02]  /*8fa0*/  F2F.F64.F32 R4, R4 ;  /* 0x0000000400047310 */ /* 0x000e240000201800 */
[----:B0-----:R0:W-:Y:S01]  /*8fb0*/  STG.E.64 desc[UR36][R2.64], R4 ;  /* 0x0000000402007986 */ /* 0x0011e2000c101b24 */
[----:B------:R-:W-:Y:S05]  /*8fc0*/  BRA `(.L_x_4357) ;  /* 0x0000000800a07947 */ /* 0x000fea0003800000 */
.L_x_4352:
        /* <DEDUP_REMOVED lines=14> */
.L_x_4367:
        /* <DEDUP_REMOVED lines=18> */
.L_x_4370:
[----:B------:R-:W-:-:S04]  /*91d0*/  SHF.R.U32.HI R5, RZ, 0x18, R5 ;  /* 0x00000018ff057819 */ /* 0x000fc80000011605 */
[----:B------:R-:W-:-:S07]  /*91e0*/  LOP3.LUT R0, R0, 0x80, R5, 0xf8, !PT ;  /* 0x0000008000007812 */ /* 0x000fce00078ef805 */
.L_x_4369:
[----:B------:R-:W-:Y:S05]  /*91f0*/  BSYNC.RECONVERGENT B0 ;  /* 0x0000000000007941 */ /* 0x000fea0003800200 */
.L_x_4368:
[----:B------:R0:W-:Y:S01]  /*9200*/  STG.E.U8 desc[UR36][R2.64], R0 ;  /* 0x0000000002007986 */ /* 0x0001e2000c101124 */
[----:B------:R-:W-:Y:S05]  /*9210*/  BRA `(.L_x_4357) ;  /* 0x00000008000c7947 */ /* 0x000fea0003800000 */
.L_x_4366:
        /* <DEDUP_REMOVED lines=18> */
.L_x_4373:
[----:B------:R-:W-:-:S04]  /*9340*/  SHF.R.U32.HI R5, RZ, 0x18, R5 ;  /* 0x00000018ff057819 */ /* 0x000fc80000011605 */
[----:B------:R-:W-:-:S07]  /*9350*/  LOP3.LUT R0, R0, 0x80, R5, 0xf8, !PT ;  /* 0x0000008000007812 */ /* 0x000fce00078ef805 */
.L_x_4372:
[----:B------:R-:W-:Y:S05]  /*9360*/  BSYNC.RECONVERGENT B0 ;  /* 0x0000000000007941 */ /* 0x000fea0003800200 */
.L_x_4371:
[----:B------:R0:W-:Y:S01]  /*9370*/  STG.E.U8 desc[UR36][R2.64], R0 ;  /* 0x0000000002007986 */ /* 0x0001e2000c101124 */
[----:B------:R-:W-:Y:S05]  /*9380*/  BRA `(.L_x_4357) ;  /* 0x0000000400b07947 */ /* 0x000fea0003800000 */
.L_x_4365:
        /* <DEDUP_REMOVED lines=22> */
.L_x_4375:
[----:B------:R-:W-:-:S06]  /*94f0*/  SHF.L.U32 R5, R5, 0x10, RZ ;  /* 0x0000001005057819 */ /* 0x000fcc00000006ff */
[----:B------:R-:W0:Y:S02]  /*9500*/  F2I.U64.TRUNC R4, R5 ;  /* 0x0000000500047311 */ /* 0x000e24000020d800 */
[----:B0-----:R0:W-:Y:S01]  /*9510*/  STG.E.64 desc[UR36][R2.64], R4 ;  /* 0x0000000402007986 */ /* 0x0011e2000c101b24 */
[----:B------:R-:W-:Y:S05]  /*9520*/  BRA `(.L_x_4357) ;  /* 0x0000000400487947 */ /* 0x000fea0003800000 */
.L_x_4374:
[----:B------:R-:W-:-:S06]  /*9530*/  IMAD.U32 R5, R5, 0x10000, RZ ;  /* 0x0001000005057824 */ /* 0x000fcc00078e00ff */
[----:B------:R-:W0:Y:S02]  /*9540*/  F2I.FTZ.U32.TRUNC.NTZ R5, R5 ;  /* 0x0000000500057305 */ /* 0x000e24000021f000 */
[----:B0-----:R0:W-:Y:S01]  /*9550*/  STG.E desc[UR36][R2.64], R5 ;  /* 0x0000000502007986 */ /* 0x0011e2000c101924 */
[----:B------:R-:W-:Y:S05]  /*9560*/  BRA `(.L_x_4357) ;  /* 0x0000000400387947 */ /* 0x000fea0003800000 */
.L_x_4364:
        /* <DEDUP_REMOVED lines=11> */
.L_x_4377:
[----:B------:R-:W-:Y:S01]  /*9620*/  IMAD.U32 R5, R5, 0x10000, RZ ;  /* 0x0001000005057824 */ /* 0x000fe200078e00ff */
[----:B------:R-:W-:-:S03]  /*9630*/  CS2R R6, SRZ ;  /* 0x0000000000067805 */ /* 0x000fc6000001ff00 */
[----:B------:R-:W-:-:S06]  /*9640*/  FMUL.FTZ R5, R5, 1 ;  /* 0x3f80000005057820 */ /* 0x000fcc0000410000 */
[----:B------:R-:W0:Y:S02]  /*9650*/  F2F.F64.F32 R4, R5 ;  /* 0x0000000500047310 */ /* 0x000e240000201800 */
[----:B0-----:R0:W-:Y:S01]  /*9660*/  STG.E.128 desc[UR36][R2.64], R4 ;  /* 0x0000000402007986 */ /* 0x0011e2000c101d24 */
[----:B------:R-:W-:Y:S05]  /*9670*/  BRA `(.L_x_4357) ;  /* 0x0000000000f47947 */ /* 0x000fea0003800000 */
.L_x_4376:
[----:B------:R-:W-:-:S09]  /*9680*/  UISETP.NE.AND UP0, UPT, UR4, 0xf, UPT ;  /* 0x0000000f0400788c */ /* 0x000fd2000bf05270 */
[----:B------:R-:W-:Y:S05]  /*9690*/  BRA.U !UP0, `(.L_x_4378) ;  /* 0x0000000108e87547 */ /* 0x000fea000b800000 */
[----:B------:R-:W-:-:S09]  /*96a0*/  UISETP.NE.AND UP0, UPT, UR4, 0x17, UPT ;  /* 0x000000170400788c */ /* 0x000fd2000bf05270 */
[----:B------:R-:W-:Y:S05]  /*96b0*/  BRA.U !UP0, `(.L_x_4379) ;  /* 0x0000000108907547 */ /* 0x000fea000b800000 */
[----:B------:R-:W-:-:S09]  /*96c0*/  UISETP.NE.AND UP0, UPT, UR4, 0x18, UPT ;  /* 0x000000180400788c */ /* 0x000fd2000bf05270 */
[----:B------:R-:W-:Y:S05]  /*96d0*/  BRA.U !UP0, `(.L_x_4380) ;  /* 0x0000000108447547 */ /* 0x000fea000b800000 */
.L_x_4356:
        /* <DEDUP_REMOVED lines=16> */
.L_x_4381:
[----:B------:R-:W-:Y:S05]  /*97e0*/  BRA `(.L_x_4357) ;  /* 0x0000000000987947 */ /* 0x000fea0003800000 */
.L_x_4380:
        /* <DEDUP_REMOVED lines=13> */
.L_x_4383:
[----:B------:R-:W-:Y:S05]  /*98c0*/  BSYNC.RECONVERGENT B0 ;  /* 0x0000000000007941 */ /* 0x000fea0003800200 */
.L_x_4382:
[----:B------:R-:W-:-:S05]  /*98d0*/  LOP3.LUT R5, R0, 0x80, R5, 0xf8, !PT ;  /* 0x0000008000057812 */ /* 0x000fca00078ef805 */
[----:B------:R0:W-:Y:S01]  /*98e0*/  STG.E.U8 desc[UR36][R2.64], R5 ;  /* 0x0000000502007986 */ /* 0x0001e2000c101124 */
[----:B------:R-:W-:Y:S05]  /*98f0*/  BRA `(.L_x_4357) ;  /* 0x0000000000547947 */ /* 0x000fea0003800000 */
.L_x_4379:
        /* <DEDUP_REMOVED lines=12> */
.L_x_4385:
[----:B------:R-:W-:Y:S02]  /*99c0*/  ISETP.GT.U32.AND P0, PT, R4, 0x7f800000, PT ;  /* 0x7f8000000400780c */ /* 0x000fe40003f04070 */
[----:B------:R-:W-:-:S04]  /*99d0*/  MOV R0, 0x7f ;  /* 0x0000007f00007802 */ /* 0x000fc80000000f00 */
[----:B------:R-:W-:-:S07]  /*99e0*/  SEL R0, R0, 0x7c, P0 ;  /* 0x0000007c00007807 */ /* 0x000fce0000000000 */
.L_x_4386:
[----:B------:R-:W-:Y:S05]  /*99f0*/  BSYNC.RECONVERGENT B0 ;  /* 0x0000000000007941 */ /* 0x000fea0003800200 */
.L_x_4384:
[----:B------:R-:W-:-:S04]  /*9a00*/  SHF.R.U32.HI R5, RZ, 0x18, R5 ;  /* 0x00000018ff057819 */ /* 0x000fc80000011605 */
[----:B------:R-:W-:-:S05]  /*9a10*/  LOP3.LUT R5, R0, 0x80, R5, 0xf8, !PT ;  /* 0x0000008000057812 */ /* 0x000fca00078ef805 */
[----:B------:R0:W-:Y:S01]  /*9a20*/  STG.E.U8 desc[UR36][R2.64], R5 ;  /* 0x0000000502007986 */ /* 0x0001e2000c101124 */
[----:B------:R-:W-:Y:S05]  /*9a30*/  BRA `(.L_x_4357) ;  /* 0x0000000000047947 */ /* 0x000fea0003800000 */
.L_x_4378:
[----:B------:R0:W-:Y:S02]  /*9a40*/  STG.E.U16 desc[UR36][R2.64], R5 ;  /* 0x0000000502007986 */ /* 0x0001e4000c101524 */
.L_x_4357:
[----:B------:R-:W-:-:S07]  /*9a50*/  VIADD R17, R17, 0x80 ;  /* 0x0000008011117836 */ /* 0x000fce0000000000 */
.L_x_4317:
[----:B------:R-:W-:Y:S05]  /*9a60*/  BSYNC.RECONVERGENT B6 ;  /* 0x0000000000067941 */ /* 0x000fea0003800200 */
.L_x_4316:
[----:B------:R-:W5:Y:S02]  /*9a70*/  LDCU UR4, c[0x0][0x380] ;  /* 0x00007000ff0477ac */ /* 0x000f640008000800 */
[----:B-----5:R-:W-:-:S13]  /*9a80*/  ISETP.GE.AND P0, PT, R17, UR4, PT ;  /* 0x0000000411007c0c */ /* 0x020fda000bf06270 */
[----:B------:R-:W-:Y:S05]  /*9a90*/  @P0 EXIT ;  /* 0x000000000000094d */ /* 0x000fea0003800000 */
        /* <DEDUP_REMOVED lines=303> */
.L_x_4387:
[----:B------:R-:W0:Y:S01]  /*ad90*/  LDCU.128 UR8, c[0x0][0x580] ;  /* 0x0000b000ff0877ac */ /* 0x000e220008000c00 */
[----:B------:R-:W-:-:S04]  /*ada0*/  UPRMT UR4, UR42, 0x9910, URZ ;  /* 0x000099102a047896 */ /* 0x000fc800080000ff */
[----:B------:R-:W-:Y:S01]  /*adb0*/  UISETP.GT.AND UP0, UPT, UR4, 0x9, UPT ;  /* 0x000000090400788c */ /* 0x000fe2000bf04270 */
[----:B0-----:R-:W-:Y:S02]  /*adc0*/  IADD3 R16, P0, PT, R16, UR8, RZ ;  /* 0x0000000810107c10 */ /* 0x001fe4000ff1e0ff */
[----:B-1234-:R-:W-:-:S03]  /*add0*/  IADD3 R2, P1, PT, R0, UR10, RZ ;  /* 0x0000000a00027c10 */ /* 0x01efc6000ff3e0ff */
        /* <DEDUP_REMOVED lines=16> */
.L_x_4391:
[----:B------:R-:W2:Y:S02]  /*aee0*/  LDG.E.U8 R2, desc[UR36][R2.64] ;  /* 0x0000002402027981 */ /* 0x000ea4000c1e1100 */
[----:B--2---:R-:W-:-:S04]  /*aef0*/  I2FP.F32.U32 R0, R2 ;  /* 0x0000000200007245 */ /* 0x004fc80000201000 */
[----:B------:R-:W-:-:S04]  /*af00*/  F2FP.BF16.F32.PACK_AB R0, RZ, R0 ;  /* 0x00000000ff00723e */ /* 0x000fc800000010ff */
[----:B------:R-:W-:Y:S01]  /*af10*/  PRMT R5, R0, 0x7610, R5 ;  /* 0x0000761000057816 */ /* 0x000fe20000000005 */
[----:B------:R-:W-:Y:S06]  /*af20*/  BRA `(.L_x_4393) ;  /* 0x0000000c00bc7947 */ /* 0x000fec0003800000 */
.L_x_4390:
        /* <DEDUP_REMOVED lines=11> */
.L_x_4395:
[----:B------:R-:W2:Y:S02]  /*afe0*/  LDG.E R2, desc[UR36][R2.64] ;  /* 0x0000002402027981 */ /* 0x000ea4000c1e1900 */
[----:B--2---:R-:W-:-:S04]  /*aff0*/  I2FP.F32.S32 R0, R2 ;  /* 0x0000000200007245 */ /* 0x004fc80000201400 */
[----:B------:R-:W-:-:S04]  /*b000*/  F2FP.BF16.F32.PACK_AB R0, RZ, R0 ;  /* 0x00000000ff00723e */ /* 0x000fc800000010ff */
[----:B------:R-:W-:Y:S01]  /*b010*/  PRMT R5, R0, 0x7610, R5 ;  /* 0x0000761000057816 */ /* 0x000fe20000000005 */
[----:B------:R-:W-:Y:S06]  /*b020*/  BRA `(.L_x_4393) ;  /* 0x0000000c007c7947 */ /* 0x000fec0003800000 */
.L_x_4394:
[----:B------:R-:W2:Y:S02]  /*b030*/  LDG.E.U16 R2, desc[UR36][R2.64] ;  /* 0x0000002402027981 */ /* 0x000ea4000c1e1500 */
[----:B--2---:R-:W0:Y:S02]  /*b040*/  I2F.S16 R0, R2 ;  /* 0x0000000200007306 */ /* 0x004e240000101400 */
[----:B0-----:R-:W-:-:S04]  /*b050*/  F2FP.BF16.F32.PACK_AB R0, RZ, R0 ;  /* 0x00000000ff00723e */ /* 0x001fc800000010ff */
[----:B------:R-:W-:Y:S01]  /*b060*/  PRMT R5, R0, 0x7610, R5 ;  /* 0x0000761000057816 */ /* 0x000fe20000000005 */
[----:B------:R-:W-:Y:S06]  /*b070*/  BRA `(.L_x_4393) ;  /* 0x0000000c00687947 */ /* 0x000fec0003800000 */
.L_x_4389:
        /* <DEDUP_REMOVED lines=9> */
.L_x_4397:
[----:B------:R-:W2:Y:S02]  /*b110*/  LDG.E.U16 R0, desc[UR36][R2.64] ;  /* 0x0000002402007981 */ /* 0x000ea4000c1e1500 */
[----:B--2---:R-:W-:-:S05]  /*b120*/  HADD2.F32 R0, -RZ, R0.H0_H0 ;  /* 0x20000000ff007230 */ /* 0x004fca0000004100 */
[----:B------:R-:W-:-:S04]  /*b130*/  F2FP.BF16.F32.PACK_AB R0, RZ, R0 ;  /* 0x00000000ff00723e */ /* 0x000fc800000010ff */
[----:B------:R-:W-:Y:S01]  /*b140*/  PRMT R5, R0, 0x7610, R5 ;  /* 0x0000761000057816 */ /* 0x000fe20000000005 */
[----:B------:R-:W-:Y:S06]  /*b150*/  BRA `(.L_x_4393) ;  /* 0x0000000c00307947 */ /* 0x000fec0003800000 */
.L_x_4396:
        /* <DEDUP_REMOVED lines=9> */
.L_x_4399:
[----:B------:R-:W2:Y:S02]  /*b1f0*/  LDG.E.U16 R2, desc[UR36][R2.64] ;  /* 0x0000002402027981 */ /* 0x000ea4000c1e1500 */
[----:B--2---:R-:W-:-:S05]  /*b200*/  HADD2.F32 R0, -RZ, R2.H0_H0 ;  /* 0x20000002ff007230 */ /* 0x004fca0000004100 */
[----:B------:R-:W-:-:S04]  /*b210*/  F2FP.BF16.F32.PACK_AB R0, RZ, R0 ;  /* 0x00000000ff00723e */ /* 0x000fc800000010ff */
[----:B------:R-:W-:Y:S01]  /*b220*/  PRMT R5, R0, 0x7610, R5 ;  /* 0x0000761000057816 */ /* 0x000fe20000000005 */
[----:B------:R-:W-:Y:S06]  /*b230*/  BRA `(.L_x_4393) ;  /* 0x0000000800f87947 */ /* 0x000fec0003800000 */
.L_x_4398:
        /* <DEDUP_REMOVED lines=9> */
.L_x_4388:
        /* <DEDUP_REMOVED lines=14> */
.L_x_4402:
        /* <DEDUP_REMOVED lines=9> */
.L_x_4401:
        /* <DEDUP_REMOVED lines=26> */
.L_x_4404:
        /* <DEDUP_REMOVED lines=14> */
.L_x_4403:
[----:B------:R0:W5:Y:S01]  /*b6c0*/  LDG.E.U16 R5, desc[UR36][R2.64] ;  /* 0x0000002402057981 */ /* 0x000162000c1e1500 */
[----:B------:R-:W-:Y:S05]  /*b6d0*/  BRA `(.L_x_4393) ;  /* 0x0000000400d07947 */ /* 0x000fea0003800000 */
.L_x_4400:
        /* <DEDUP_REMOVED lines=13> */
.L_x_4407:
        /* <DEDUP_REMOVED lines=21> */
.L_x_4411:
[----:B------:R-:W-:Y:S05]  /*b900*/  BSYNC.RECONVERGENT B1 ;  /* 0x0000000000017941 */ /* 0x000fea0003800200 */
.L_x_4410:
[----:B------:R-:W-:Y:S01]  /*b910*/  IMAD.SHL.U32 R0, R0, 0x100000, RZ ;  /* 0x0010000000007824 */ /* 0x000fe200078e00ff */
[----:B------:R-:W-:-:S04]  /*b920*/  LEA R2, R2, 0x3b800000, 0x17 ;  /* 0x3b80000002027811 */ /* 0x000fc800078eb8ff */
[----:B------:R-:W-:-:S07]  /*b930*/  LOP3.LUT R0, R2, R0, R7, 0xfe, !PT ;  /* 0x0000000002007212 */ /* 0x000fce00078efe07 */
.L_x_4409:
[----:B------:R-:W-:Y:S05]  /*b940*/  BSYNC.RECONVERGENT B0 ;  /* 0x0000000000007941 */ /* 0x000fea0003800200 */
.L_x_4408:
[----:B------:R-:W-:-:S04]  /*b950*/  F2FP.BF16.F32.PACK_AB R0, RZ, R0 ;  /* 0x00000000ff00723e */ /* 0x000fc800000010ff */
[----:B------:R-:W-:Y:S01]  /*b960*/  PRMT R5, R0, 0x7610, R5 ;  /* 0x0000761000057816 */ /* 0x000fe20000000005 */
[----:B------:R-:W-:Y:S06]  /*b970*/  BRA `(.L_x_4393) ;  /* 0x0000000400287947 */ /* 0x000fec0003800000 */
.L_x_4406:
        /* <DEDUP_REMOVED lines=21> */
.L_x_4415:
[----:B------:R-:W-:Y:S05]  /*bad0*/  BSYNC.RECONVERGENT B1 ;  /* 0x0000000000017941 */ /* 0x000fea0003800200 */
.L_x_4414:
[----:B------:R-:W-:Y:S01]  /*bae0*/  IMAD.SHL.U32 R0, R0, 0x200000, RZ ;  /* 0x0020000000007824 */ /* 0x000fe200078e00ff */
[----:B------:R-:W-:-:S04]  /*baf0*/  LEA R2, R2, 0x37800000, 0x17 ;  /* 0x3780000002027811 */ /* 0x000fc800078eb8ff */
[----:B------:R-:W-:-:S07]  /*bb00*/  LOP3.LUT R0, R2, R0, R7, 0xfe, !PT ;  /* 0x0000000002007212 */ /* 0x000fce00078efe07 */
.L_x_4413:
[----:B------:R-:W-:Y:S05]  /*bb10*/  BSYNC.RECONVERGENT B0 ;  /* 0x0000000000007941 */ /* 0x000fea0003800200 */
.L_x_4412:
[----:B------:R-:W-:-:S04]  /*bb20*/  F2FP.BF16.F32.PACK_AB R0, RZ, R0 ;  /* 0x00000000ff00723e */ /* 0x000fc800000010ff */
[----:B------:R-:W-:Y:S01]  /*bb30*/  PRMT R5, R0, 0x7610, R5 ;  /* 0x0000761000057816 */ /* 0x000fe20000000005 */
[----:B------:R-:W-:Y:S06]  /*bb40*/  BRA `(.L_x_4393) ;  /* 0x0000000000b47947 */ /* 0x000fec0003800000 */
.L_x_4405:
        /* <DEDUP_REMOVED lines=14> */
.L_x_4419:
[----:B------:R-:W-:Y:S05]  /*bc30*/  BSYNC.RECONVERGENT B0 ;  /* 0x0000000000007941 */ /* 0x000fea0003800200 */
.L_x_4418:
[----:B------:R-:W-:-:S04]  /*bc40*/  F2FP.BF16.F32.PACK_AB R0, RZ, R0 ;  /* 0x00000000ff00723e */ /* 0x000fc800000010ff */
[----:B------:R-:W-:Y:S01]  /*bc50*/  PRMT R5, R0, 0x7610, R5 ;  /* 0x0000761000057816 */ /* 0x000fe20000000005 */
[----:B------:R-:W-:Y:S06]  /*bc60*/  BRA `(.L_x_4393) ;  /* 0x00000000006c7947 */ /* 0x000fec0003800000 */
.L_x_4392:
        /* <DEDUP_REMOVED lines=16> */
.L_x_4420:
[----:B------:R-:W-:Y:S01]  /*bd70*/  PRMT R5, RZ, 0x7610, R5 ;  /* 0x00007610ff057816 */ /* 0x000fe20000000005 */
[----:B------:R-:W-:Y:S06]  /*bd80*/  BRA `(.L_x_4393) ;  /* 0x0000000000247947 */ /* 0x000fec0003800000 */
.L_x_4417:
[----:B------:R-:W2:Y:S02]  /*bd90*/  LDG.E.64 R2, desc[UR36][R2.64] ;  /* 0x0000002402027981 */ /* 0x000ea4000c1e1b00 */
[----:B--2---:R-:W0:Y:S02]  /*bda0*/  I2F.U64 R0, R2 ;  /* 0x0000000200007312 */ /* 0x004e240000301000 */
[----:B0-----:R-:W-:-:S04]  /*bdb0*/  F2FP.BF16.F32.PACK_AB R0, RZ, R0 ;  /* 0x00000000ff00723e */ /* 0x001fc800000010ff */
[----:B------:R-:W-:Y:S01]  /*bdc0*/  PRMT R5, R0, 0x7610, R5 ;  /* 0x0000761000057816 */ /* 0x000fe20000000005 */
[----:B------:R-:W-:Y:S06]  /*bdd0*/  BRA `(.L_x_4393) ;  /* 0x0000000000107947 */ /* 0x000fec0003800000 */
.L_x_4416:
[----:B------:R-:W2:Y:S02]  /*bde0*/  LDG.E R2, desc[UR36][R2.64] ;  /* 0x0000002402027981 */ /* 0x000ea4000c1e1900 */
[----:B--2---:R-:W-:-:S04]  /*bdf0*/  I2FP.F32.U32 R0, R2 ;  /* 0x0000000200007245 */ /* 0x004fc80000201000 */
[----:B------:R-:W-:-:S04]  /*be00*/  F2FP.BF16.F32.PACK_AB R0, RZ, R0 ;  /* 0x00000000ff00723e */ /* 0x000fc800000010ff */
[----:B------:R-:W-:-:S07]  /*be10*/  PRMT R5, R0, 0x7610, R5 ;  /* 0x0000761000057816 */ /* 0x000fce0000000005 */
.L_x_4393:
[----:B-----5:R-:W-:Y:S01]  /*be20*/  IMAD.U32 R0, R5, 0x10000, RZ ;  /* 0x0001000005007824 */ /* 0x020fe200078e00ff */
[----:B------:R-:W-:-:S04]  /*be30*/  UPRMT UR4, UR41, 0x9910, URZ ;  /* 0x0000991029047896 */ /* 0x000fc800080000ff */
[----:B------:R-:W-:Y:S01]  /*be40*/  FSETP.NAN.FTZ.AND P0, PT, |R0|, |R0|, PT ;  /* 0x400000000000720b */ /* 0x000fe20003f18200 */
[----:B------:R-:W-:-:S12]  /*be50*/  UISETP.GT.AND UP0, UPT, UR4, 0x9, UPT ;  /* 0x000000090400788c */ /* 0x000fd8000bf04270 */
[----:B0-----:R-:W-:-:S04]  /*be60*/  @!P0 SHF.L.U32 R3, R18, 0x10, RZ ;  /* 0x0000001012038819 */ /* 0x001fc800000006ff */
[----:B------:R-:W-:-:S04]  /*be70*/  @!P0 FMNMX.FTZ R0, R3, R0, PT ;  /* 0x0000000003008209 */ /* 0x000fc80003810000 */
        /* <DEDUP_REMOVED lines=13> */
[----:B0-----:R-:W-:Y:S01]  /*bf50*/  STG.E.U8 desc[UR36][R16.64], R5 ;  /* 0x0000000510007986 */ /* 0x001fe2000c101124 */
[----:B------:R-:W-:Y:S05]  /*bf60*/  EXIT ;  /* 0x000000000000794d */ /* 0x000fea0003800000 */
.L_x_4424:
[----:B------:R-:W-:-:S06]  /*bf70*/  IMAD.U32 R3, R5, 0x10000, RZ ;  /* 0x0001000005037824 */ /* 0x000fcc00078e00ff */
[----:B------:R-:W0:Y:S02]  /*bf80*/  F2I.S64.TRUNC R2, R3 ;  /* 0x0000000300027311 */ /* 0x000e24000020d900 */
[----:B0-----:R-:W-:Y:S01]  /*bf90*/  STG.E.U8 desc[UR36][R16.64], R2 ;  /* 0x0000000210007986 */ /* 0x001fe2000c101124 */
[----:B------:R-:W-:Y:S05]  /*bfa0*/  EXIT ;  /* 0x000000000000794d */ /* 0x000fea0003800000 */
.L_x_4423:
        /* <DEDUP_REMOVED lines=8> */
[----:B0-----:R-:W-:Y:S01]  /*c030*/  STG.E.64 desc[UR36][R16.64], R2 ;  /* 0x0000000210007986 */ /* 0x001fe2000c101b24 */
[----:B------:R-:W-:Y:S05]  /*c040*/  EXIT ;  /* 0x000000000000794d */ /* 0x000fea0003800000 */
.L_x_4427:
[----:B------:R-:W-:-:S06]  /*c050*/  SHF.L.U32 R5, R5, 0x10, RZ ;  /* 0x0000001005057819 */ /* 0x000fcc00000006ff */
[----:B------:R-:W0:Y:S02]  /*c060*/  F2I.FTZ.TRUNC.NTZ R5, R5 ;  /* 0x0000000500057305 */ /* 0x000e24000021f100 */
[----:B0-----:R-:W-:Y:S01]  /*c070*/  STG.E desc[UR36][R16.64], R5 ;  /* 0x0000000510007986 */ /* 0x001fe2000c101924 */
[----:B------:R-:W-:Y:S05]  /*c080*/  EXIT ;  /* 0x000000000000794d */ /* 0x000fea0003800000 */
.L_x_4426:
[----:B------:R-:W-:-:S06]  /*c090*/  IMAD.U32 R5, R5, 0x10000, RZ ;  /* 0x0001000005057824 */ /* 0x000fcc00078e00ff */
[----:B------:R-:W0:Y:S02]  /*c0a0*/  F2I.FTZ.TRUNC.NTZ R5, R5 ;  /* 0x0000000500057305 */ /* 0x000e24000021f100 */
[----:B0-----:R-:W-:Y:S01]  /*c0b0*/  STG.E.U16 desc[UR36][R16.64], R5 ;  /* 0x0000000510007986 */ /* 0x001fe2000c101524 */
[----:B------:R-:W-:Y:S05]  /*c0c0*/  EXIT ;  /* 0x000000000000794d */ /* 0x000fea0003800000 */
.L_x_4422:
        /* <DEDUP_REMOVED lines=9> */
.L_x_4429:
[----:B------:R-:W-:-:S05]  /*c160*/  IMAD.U32 R0, R5, 0x10000, RZ ;  /* 0x0001000005007824 */ /* 0x000fca00078e00ff */
[----:B------:R-:W-:-:S05]  /*c170*/  F2FP.F16.F32.PACK_AB R0, RZ, R0 ;  /* 0x00000000ff00723e */ /* 0x000fca00000000ff */
[----:B------:R-:W-:Y:S01]  /*c180*/  STG.E.U16 desc[UR36][R16.64], R0 ;  /* 0x0000000010007986 */ /* 0x000fe2000c101524 */
[----:B------:R-:W-:Y:S05]  /*c190*/  EXIT ;  /* 0x000000000000794d */ /* 0x000fea0003800000 */
.L_x_4428:
        /* <DEDUP_REMOVED lines=8> */
[----:B------:R-:W-:Y:S01]  /*c220*/  STG.E.64 desc[UR36][R16.64], R2 ;  /* 0x0000000210007986 */ /* 0x000fe2000c101b24 */
[----:B------:R-:W-:Y:S05]  /*c230*/  EXIT ;  /* 0x000000000000794d */ /* 0x000fea0003800000 */
.L_x_4431:
[----:B------:R-:W-:-:S05]  /*c240*/  IMAD.U32 R5, R5, 0x10000, RZ ;  /* 0x0001000005057824 */ /* 0x000fca00078e00ff */
[----:B------:R-:W-:-:S04]  /*c250*/  F2FP.F16.F32.PACK_AB R3, RZ, R5 ;  /* 0x00000005ff03723e */ /* 0x000fc800000000ff */
[----:B------:R-:W-:-:S05]  /*c260*/  PRMT R3, R3, 0x5410, RZ ;  /* 0x0000541003037816 */ /* 0x000fca00000000ff */
[----:B------:R-:W-:Y:S01]  /*c270*/  STG.E desc[UR36][R16.64], R3 ;  /* 0x0000000310007986 */ /* 0x000fe2000c101924 */
[----:B------:R-:W-:Y:S05]  /*c280*/  EXIT ;  /* 0x000000000000794d */ /* 0x000fea0003800000 */
.L_x_4430:
[----:B------:R-:W-:-:S04]  /*c290*/  IMAD.U32 R2, R5, 0x10000, RZ ;  /* 0x0001000005027824 */ /* 0x000fc800078e00ff */
[----:B------:R-:W-:-:S06]  /*c2a0*/  FMUL.FTZ R2, R2, 1 ;  /* 0x3f80000002027820 */ /* 0x000fcc0000410000 */
[----:B------:R-:W0:Y:S02]  /*c2b0*/  F2F.F64.F32 R2, R2 ;  /* 0x0000000200027310 */ /* 0x000e240000201800 */
[----:B0-----:R-:W-:Y:S01]  /*c2c0*/  STG.E.64 desc[UR36][R16.64], R2 ;  /* 0x0000000210007986 */ /* 0x001fe2000c101b24 */
[----:B------:R-:W-:Y:S05]  /*c2d0*/  EXIT ;  /* 0x000000000000794d */ /* 0x000fea0003800000 */
.L_x_4421:
        /* <DEDUP_REMOVED lines=12> */
[----:B0-----:R-:W-:Y:S01]  /*c3a0*/  STG.E.U16 desc[UR36][R16.64], R3 ;  /* 0x0000000310007986 */ /* 0x001fe2000c101524 */
[----:B------:R-:W-:Y:S05]  /*c3b0*/  EXIT ;  /* 0x000000000000794d */ /* 0x000fea0003800000 */
.L_x_4435:
        /* <DEDUP_REMOVED lines=17> */
.L_x_4438:
[----:B------:R-:W-:-:S04]  /*c4d0*/  SHF.R.U32.HI R3, RZ, 0x18, R3 ;  /* 0x00000018ff037819 */ /* 0x000fc80000011603 */
[----:B------:R-:W-:-:S04]  /*c4e0*/  LOP3.LUT R0, R0, 0x80, R3, 0xf8, !PT ;  /* 0x0000008000007812 */ /* 0x000fc800078ef803 */
[----:B------:R-:W-:-:S07]  /*c4f0*/  PRMT R8, R0, 0x7610, R8 ;  /* 0x0000761000087816 */ /* 0x000fce0000000008 */
.L_x_4437:
[----:B------:R-:W-:Y:S05]  /*c500*/  BSYNC.RECONVERGENT B0 ;  /* 0x0000000000007941 */ /* 0x000fea0003800200 */
.L_x_4436:
[----:B------:R-:W-:Y:S01]  /*c510*/  STG.E.U8 desc[UR36][R16.64], R8 ;  /* 0x0000000810007986 */ /* 0x000fe2000c101124 */
[----:B------:R-:W-:Y:S05]  /*c520*/  EXIT ;  /* 0x000000000000794d */ /* 0x000fea0003800000 */
.L_x_4434:
        /* <DEDUP_REMOVED lines=17> */
.L_x_4441:
[----:B------:R-:W-:-:S04]  /*c640*/  SHF.R.U32.HI R3, RZ, 0x18, R3 ;  /* 0x00000018ff037819 */ /* 0x000fc80000011603 */
[----:B------:R-:W-:-:S04]  /*c650*/  LOP3.LUT R0, R0, 0x80, R3, 0xf8, !PT ;  /* 0x0000008000007812 */ /* 0x000fc800078ef803 */
[----:B------:R-:W-:-:S07]  /*c660*/  PRMT R8, R0, 0x7610, R8 ;  /* 0x0000761000087816 */ /* 0x000fce0000000008 */
.L_x_4440:
[----:B------:R-:W-:Y:S05]  /*c670*/  BSYNC.RECONVERGENT B0 ;  /* 0x0000000000007941 */ /* 0x000fea0003800200 */
.L_x_4439:
[----:B------:R-:W-:Y:S01]  /*c680*/  STG.E.U8 desc[UR36][R16.64], R8 ;  /* 0x0000000810007986 */ /* 0x000fe2000c101124 */
[----:B------:R-:W-:Y:S05]  /*c690*/  EXIT ;  /* 0x000000000000794d */ /* 0x000fea0003800000 */
.L_x_4433:
        /* <DEDUP_REMOVED lines=22> */
.L_x_4443:
[----:B------:R-:W-:-:S06]  /*c800*/  IMAD.U32 R2, R5, 0x10000, RZ ;  /* 0x0001000005027824 */ /* 0x000fcc00078e00ff */
[----:B------:R-:W0:Y:S02]  /*c810*/  F2I.U64.TRUNC R2, R2 ;  /* 0x0000000200027311 */ /* 0x000e24000020d800 */
[----:B0-----:R-:W-:Y:S01]  /*c820*/  STG.E.64 desc[UR36][R16.64], R2 ;  /* 0x0000000210007986 */ /* 0x001fe2000c101b24 */
[----:B------:R-:W-:Y:S05]  /*c830*/  EXIT ;  /* 0x000000000000794d */ /* 0x000fea0003800000 */
.L_x_4442:
[----:B------:R-:W-:-:S06]  /*c840*/  IMAD.U32 R5, R5, 0x10000, RZ ;  /* 0x0001000005057824 */ /* 0x000fcc00078e00ff */
[----:B------:R-:W0:Y:S02]  /*c850*/  F2I.FTZ.U32.TRUNC.NTZ R5, R5 ;  /* 0x0000000500057305 */ /* 0x000e24000021f000 */
[----:B0-----:R-:W-:Y:S01]  /*c860*/  STG.E desc[UR36][R16.64], R5 ;  /* 0x0000000510007986 */ /* 0x001fe2000c101924 */
[----:B------:R-:W-:Y:S05]  /*c870*/  EXIT ;  /* 0x000000000000794d */ /* 0x000fea0003800000 */
.L_x_4432:
        /* <DEDUP_REMOVED lines=8> */
[----:B------:R-:W-:-:S05]  /*c900*/  SEL R3, RZ, 0x1, !P0 ;  /* 0x00000001ff037807 */ /* 0x000fca0004000000 */
[----:B------:R-:W-:Y:S01]  /*c910*/  STG.E.U8 desc[UR36][R16.64], R3 ;  /* 0x0000000310007986 */ /* 0x000fe2000c101124 */
[----:B------:R-:W-:Y:S05]  /*c920*/  EXIT ;  /* 0x000000000000794d */ /* 0x000fea0003800000 */
.L_x_4445:
[----:B------:R-:W-:Y:S01]  /*c930*/  IMAD.U32 R5, R5, 0x10000, RZ ;  /* 0x0001000005057824 */ /* 0x000fe200078e00ff */
[----:B------:R-:W-:-:S03]  /*c940*/  CS2R R6, SRZ ;  /* 0x0000000000067805 */ /* 0x000fc6000001ff00 */
[----:B------:R-:W-:-:S06]  /*c950*/  FMUL.FTZ R5, R5, 1 ;  /* 0x3f80000005057820 */ /* 0x000fcc0000410000 */
[----:B------:R-:W0:Y:S02]  /*c960*/  F2F.F64.F32 R4, R5 ;  /* 0x0000000500047310 */ /* 0x000e240000201800 */
[----:B0-----:R-:W-:Y:S01]  /*c970*/  STG.E.128 desc[UR36][R16.64], R4 ;  /* 0x0000000410007986 */ /* 0x001fe2000c101d24 */
[----:B------:R-:W-:Y:S05]  /*c980*/  EXIT ;  /* 0x000000000000794d */ /* 0x000fea0003800000 */
.L_x_4444:
[----:B------:R-:W-:-:S09]  /*c990*/  UISETP.NE.AND UP0, UPT, UR4, 0xf, UPT ;  /* 0x0000000f0400788c */ /* 0x000fd2000bf05270 */
[----:B------:R-:W-:Y:S05]  /*c9a0*/  BRA.U !UP0, `(.L_x_4446) ;  /* 0x0000000108e87547 */ /* 0x000fea000b800000 */
[----:B------:R-:W-:-:S09]  /*c9b0*/  UISETP.NE.AND UP0, UPT, UR4, 0x17, UPT ;  /* 0x000000170400788c */ /* 0x000fd2000bf05270 */
[----:B------:R-:W-:Y:S05]  /*c9c0*/  BRA.U !UP0, `(.L_x_4447) ;  /* 0x0000000108907547 */ /* 0x000fea000b800000 */
[----:B------:R-:W-:-:S09]  /*c9d0*/  UISETP.NE.AND UP0, UPT, UR4, 0x18, UPT ;  /* 0x000000180400788c */ /* 0x000fd2000bf05270 */
[----:B------:R-:W-:Y:S05]  /*c9e0*/  BRA.U !UP0, `(.L_x_4448) ;  /* 0x0000000108447547 */ /* 0x000fea000b800000 */
.L_x_4425:
        /* <DEDUP_REMOVED lines=8> */
[----:B0-----:R-:W-:Y:S02]  /*ca70*/  IMAD.U32 R4, RZ, RZ, UR4 ;  /* 0x00000004ff047e24 */ /* 0x001fe4000f8e00ff */
[----:B------:R-:W-:Y:S01]  /*ca80*/  IMAD.U32 R5, RZ, RZ, UR5 ;  /* 0x00000005ff057e24 */ /* 0x000fe2000f8e00ff */
[----:B---3--:R-:W-:Y:S01]  /*ca90*/  MOV R6, UR6 ;  /* 0x0000000600067c02 */ /* 0x008fe20008000f00 */
[----:B------:R-:W-:-:S02]  /*caa0*/  IMAD.U32 R7, RZ, RZ, UR7 ;  /* 0x00000007ff077e24 */ /* 0x000fc4000f8e00ff */
[----:B----4-:R-:W-:Y:S02]  /*cab0*/  IMAD.U32 R10, RZ, RZ, UR8 ;  /* 0x00000008ff0a7e24 */ /* 0x010fe4000f8e00ff */
[----:B-1----:R-:W-:-:S07]  /*cac0*/  IMAD.U32 R11, RZ, RZ, UR9 ;  /* 0x00000009ff0b7e24 */ /* 0x002fce000f8e00ff */
[----:B------:R-:W-:-:S07]  /*cad0*/  LEPC R20, `(.L_x_4449) ;  /* 0x000000001014794e */ /* 0x000fce0000000000 */
[----:B--2---:R-:W-:Y:S05]  /*cae0*/  CALL.ABS.NOINC R2 ;  /* 0x0000000002007343 */ /* 0x004fea0003c00000 */
.L_x_4449:
[----:B------:R-:W-:Y:S05]  /*caf0*/  EXIT ;  /* 0x000000000000794d */ /* 0x000fea0003800000 */
.L_x_4448:
[----:B------:R-:W-:Y:S01]  /*cb00*/  IMAD.U32 R5, R5, 0x10000, RZ ;  /* 0x0001000005057824 */ /* 0x000fe200078e00ff */
[----:B------:R-:W-:Y:S01]  /*cb10*/  BSSY.RECONVERGENT B0, `(.L_x_4450) ;  /* 0x000000c000007945 */ /* 0x000fe20003800200 */
[----:B------:R-:W-:-:S03]  /*cb20*/  MOV R0, 0x7f ;  /* 0x0000007f00007802 */ /* 0x000fc60000000f00 */
        /* <DEDUP_REMOVED lines=10> */
.L_x_4451:
[----:B------:R-:W-:Y:S05]  /*cbd0*/  BSYNC.RECONVERGENT B0 ;  /* 0x0000000000007941 */ /* 0x000fea0003800200 */
.L_x_4450:
[----:B------:R-:W-:-:S05]  /*cbe0*/  LOP3.LUT R3, R0, 0x80, R3, 0xf8, !PT ;  /* 0x0000008000037812 */ /* 0x000fca00078ef803 */
[----:B------:R-:W-:Y:S01]  /*cbf0*/  STG.E.U8 desc[UR36][R16.64], R3 ;  /* 0x0000000310007986 */ /* 0x000fe2000c101124 */
[----:B------:R-:W-:Y:S05]  /*cc00*/  EXIT ;  /* 0x000000000000794d */ /* 0x000fea0003800000 */
.L_x_4447:
        /* <DEDUP_REMOVED lines=12> */
.L_x_4453:
[----:B------:R-:W-:Y:S01]  /*ccd0*/  IMAD.MOV.U32 R0, RZ, RZ, 0x7f ;  /* 0x0000007fff007424 */ /* 0x000fe200078e00ff */
[----:B------:R-:W-:-:S04]  /*cce0*/  ISETP.GT.U32.AND P0, PT, R2, 0x7f800000, PT ;  /* 0x7f8000000200780c */ /* 0x000fc80003f04070 */
[----:B------:R-:W-:-:S09]  /*ccf0*/  SEL R0, R0, 0x7c, P0 ;  /* 0x0000007c00007807 */ /* 0x000fd20000000000 */
.L_x_4454:
[----:B------:R-:W-:Y:S05]  /*cd00*/  BSYNC.RECONVERGENT B0 ;  /* 0x0000000000007941 */ /* 0x000fea0003800200 */
.L_x_4452:
[----:B------:R-:W-:-:S04]  /*cd10*/  SHF.R.U32.HI R3, RZ, 0x18, R3 ;  /* 0x00000018ff037819 */ /* 0x000fc80000011603 */
[----:B------:R-:W-:-:S05]  /*cd20*/  LOP3.LUT R3, R0, 0x80, R3, 0xf8, !PT ;  /* 0x0000008000037812 */ /* 0x000fca00078ef803 */
[----:B------:R-:W-:Y:S01]  /*cd30*/  STG.E.U8 desc[UR36][R16.64], R3 ;  /* 0x0000000310007986 */ /* 0x000fe2000c101124 */
[----:B------:R-:W-:Y:S05]  /*cd40*/  EXIT ;  /* 0x000000000000794d */ /* 0x000fea0003800000 */
.L_x_4446:
[----:B------:R-:W-:Y:S01]  /*cd50*/  STG.E.U16 desc[UR36][R16.64], R5 ;  /* 0x0000000510007986 */ /* 0x000fe2000c101524 */
[----:B------:R-:W-:Y:S05]  /*cd60*/  EXIT ;  /* 0x000000000000794d */ /* 0x000fea0003800000 */
.L_x_4455:
        /* <DEDUP_REMOVED lines=9> */
.L_x_37006:


//--------------------- .text._ZN2at6native27unrolled_elementwise_kernelIZZZNS0_21clamp_max_kernel_cudaERNS_18TensorIteratorBaseERKN3c106ScalarEENKUlvE_clEvENKUlvE7_clEvEUlNS4_8BFloat16EE_St5arrayIPcLm2EELi4E23TrivialOffsetCalculatorILi1EjESG_NS0_6memory12LoadWithCastILi1EEENSH_13StoreWithCastILi1EEEEEviT_T0_T2_T3_T4_T5_ --------------------------
	.section	.text._ZN2at6native27unrolled_elementwise_kernelIZZZNS0_21clamp_max_kernel_cudaERNS_18TensorIteratorBaseERKN3c106ScalarEENKUlvE_clEvENKUlvE7_clEvEUlNS4_8BFloat16EE_St5arrayIPcLm2EELi4E23TrivialOffsetCalculatorILi1EjESG_NS0_6memory12LoadWithCastILi1EEENSH_13StoreWithCastILi1EEEEEviT_T0_T2_T3_T4_T5_,"ax",@progbits
	.align	128
        .global         _ZN2at6native27unrolled_elementwise_kernelIZZZNS0_21clamp_max_kernel_cudaERNS_18TensorIteratorBaseERKN3c106ScalarEENKUlvE_clEvENKUlvE7_clEvEUlNS4_8BFloat16EE_St5arrayIPcLm2EELi4E23TrivialOffsetCalculatorILi1EjESG_NS0_6memory12LoadWithCastILi1EEENSH_13StoreWithCastILi1EEEEEviT_T0_T2_T3_T4_T5_
        .type           _ZN2at6native27unrolled_elementwise_kernelIZZZNS0_21clamp_max_kernel_cudaERNS_18TensorIteratorBaseERKN3c106ScalarEENKUlvE_clEvENKUlvE7_clEvEUlNS4_8BFloat16EE_St5arrayIPcLm2EELi4E23TrivialOffsetCalculatorILi1EjESG_NS0_6memory12LoadWithCastILi1EEENSH_13StoreWithCastILi1EEEEEviT_T0_T2_T3_T4_T5_,@function
        .size           _ZN2at6native27unrolled_elementwise_kernelIZZZNS0_21clamp_max_kernel_cudaERNS_18TensorIteratorBaseERKN3c106ScalarEENKUlvE_clEvENKUlvE7_clEvEUlNS4_8BFloat16EE_St5arrayIPcLm2EELi4E23TrivialOffsetCalculatorILi1EjESG_NS0_6memory12LoadWithCastILi1EEENSH_13StoreWithCastILi1EEEEEviT_T0_T2_T3_T4_T5_,(.L_x_37007 - _ZN2at6native27unrolled_elementwise_kernelIZZZNS0_21clamp_max_kernel_cudaERNS_18TensorIteratorBaseERKN3c106ScalarEENKUlvE_clEvENKUlvE7_clEvEUlNS4_8BFloat16EE_St5arrayIPcLm2EELi4E23TrivialOffsetCalculatorILi1EjESG_NS0_6memory12LoadWithCastILi1EEENSH_13StoreWithCastILi1EEEEEviT_T0_T2_T3_T4_T5_)
        .other          _ZN2at6native27unrolled_elementwise_kernelIZZZNS0_21clamp_max_kernel_cudaERNS_18TensorIteratorBaseERKN3c106ScalarEENKUlvE_clEvENKUlvE7_clEvEUlNS4_8BFloat16EE_St5arrayIPcLm2EELi4E23TrivialOffsetCalculatorILi1EjESG_NS0_6memory12LoadWithCastILi1EEENSH_13StoreWithCastILi1EEEEEviT_T0_T2_T3_T4_T5_,@"STO_CUDA_ENTRY STV_DEFAULT"
_ZN2at6native27unrolled_elementwise_kernelIZZZNS0_21clamp_max_kernel_cudaERNS_18TensorIteratorBaseERKN3c106ScalarEENKUlvE_clEvENKUlvE7_clEvEUlNS4_8BFloat16EE_St5arrayIPcLm2EELi4E23TrivialOffsetCalculatorILi1EjESG_NS0_6memory12LoadWithCastILi1EEENSH_13StoreWithCastILi1EEEEEviT_T0_T2_T3_T4_T5_:
.text._ZN2at6native27unrolled_elementwise_kernelIZZZNS0_21clamp_max_kernel_cudaERNS_18TensorIteratorBaseERKN3c106ScalarEENKUlvE_clEvENKUlvE7_clEvEUlNS4_8BFloat16EE_St5arrayIPcLm2EELi4E23TrivialOffsetCalculatorILi1EjESG_NS0_6memory12LoadWithCastILi1EEENSH_13StoreWithCastILi1EEEEEviT_T0_T2_T3_T4_T5_:
[----:B------:R-:W0:Y:S01]  /*0000*/  LDC R1, c[0x0][0x37c] ;  /* 0x0000df00ff017b82 */ /* 0x000e220000000800 */
[----:B------:R-:W1:Y:S07]  /*0010*/  S2R R2, SR_CTAID.X ;  /* 0x0000000000027919 */ /* 0x000e6e0000002500 */
[----:B------:R-:W1:Y:S01]  /*0020*/  LDC R3, c[0x0][0x380] ;  /* 0x0000e000ff037b82 */ /* 0x000e620000000800 */
[----:B------:R-:W2:Y:S01]  /*0030*/  LDCU.64 UR36, c[0x0][0x358] ;  /* 0x00006b00ff2477ac */ /* 0x000ea20008000a00 */
[----:B------:R-:W-:Y:S01]  /*0040*/  BSSY.RECONVERGENT B6, `(.L_x_4456) ;  /* 0x0000115000067945 */ /* 0x000fe20003800200 */
[----:B------:R-:W3:Y:S01]  /*0050*/  S2R R19, SR_TID.X ;  /* 0x0000000000137919 */ /* 0x000ee20000002100 */
[----:B------:R-:W-:Y:S01]  /*0060*/  PRMT R24, RZ, 0x7610, R24 ;  /* 0x00007610ff187816 */ /* 0x000fe20000000018 */
        /* <DEDUP_REMOVED lines=27> */
.L_x_4461:
[----:B------:R-:W2:Y:S02]  /*0220*/  LDG.E.U8 R4, desc[UR36][R4.64] ;  /* 0x0000002404047981 */ /* 0x000ea4000c1e1100 */
[----:B--2---:R-:W-:-:S04]  /*0230*/  I2FP.F32.U32 R0, R4 ;  /* 0x0000000400007245 */ /* 0x004fc80000201000 */
[----:B------:R-:W-:-:S04]  /*0240*/  F2FP.BF16.F32.PACK_AB R0, RZ, R0 ;  /* 0x00000000ff00723e */ /* 0x000fc800000010ff */
[----:B------:R-:W-:Y:S01]  /*0250*/  PRMT R24, R0, 0x7610, R24 ;  /* 0x0000761000187816 */ /* 0x000fe20000000018 */
[----:B------:R-:W-:Y:S06]  /*0260*/  BRA `(.L_x_4463) ;  /* 0x0000000c00c47947 */ /* 0x000fec0003800000 */
.L_x_4460:
        /* <DEDUP_REMOVED lines=11> */
.L_x_4465:
[----:B------:R-:W2:Y:S02]  /*0320*/  LDG.E R4, desc[UR36][R4.64] ;  /* 0x0000002404047981 */ /* 0x000ea4000c1e1900 */
[----:B--2---:R-:W-:-:S04]  /*0330*/  I2FP.F32.S32 R0, R4 ;  /* 0x0000000400007245 */ /* 0x004fc80000201400 */
[----:B------:R-:W-:-:S04]  /*0340*/  F2FP.BF16.F32.PACK_AB R0, RZ, R0 ;  /* 0x00000000ff00723e */ /* 0x000fc800000010ff */
[----:B------:R-:W-:Y:S01]  /*0350*/  PRMT R24, R0, 0x7610, R24 ;  /* 0x0000761000187816 */ /* 0x000fe20000000018 */
[----:B------:R-:W-:Y:S06]  /*0360*/  BRA `(.L_x_4463) ;  /* 0x0000000c00847947 */ /* 0x000fec0003800000 */
.L_x_4464:
[----:B------:R-:W2:Y:S02]  /*0370*/  LDG.E.U16 R4, desc[UR36][R4.64] ;  /* 0x0000002404047981 */ /* 0x000ea4000c1e1500 */
[----:B--2---:R-:W0:Y:S02]  /*0380*/  I2F.S16 R0, R4 ;  /* 0x0000000400007306 */ /* 0x004e240000101400 */
[----:B0-----:R-:W-:-:S04]  /*0390*/  F2FP.BF16.F32.PACK_AB R0, RZ, R0 ;  /* 0x00000000ff00723e */ /* 0x001fc800000010ff */
[----:B------:R-:W-:Y:S01]  /*03a0*/  PRMT R24, R0, 0x7610, R24 ;  /* 0x0000761000187816 */ /* 0x000fe20000000018 */
[----:B------:R-:W-:Y:S06]  /*03b0*/  BRA `(.L_x_4463) ;  /* 0x0000000c00707947 */ /* 0x000fec0003800000 */
.L_x_4459:
        /* <DEDUP_REMOVED lines=9> */
.L_x_4467:
[----:B------:R-:W2:Y:S02]  /*0450*/  LDG.E.U16 R0, desc[UR36][R4.64] ;  /* 0x0000002404007981 */ /* 0x000ea4000c1e1500 */
[----:B--2---:R-:W-:-:S05]  /*0460*/  HADD2.F32 R0, -RZ, R0.H0_H0 ;  /* 0x20000000ff007230 */ /* 0x004fca0000004100 */
[----:B------:R-:W-:-:S04]  /*0470*/  F2FP.BF16.F32.PACK_AB R0, RZ, R0 ;  /* 0x00000000ff00723e */ /* 0x000fc800000010ff */
[----:B------:R-:W-:Y:S01]  /*0480*/  PRMT R24, R0, 0x7610, R24 ;  /* 0x0000761000187816 */ /* 0x000fe20000000018 */
[----:B------:R-:W-:Y:S06]  /*0490*/  BRA `(.L_x_4463) ;  /* 0x0000000c00387947 */ /* 0x000fec0003800000 */
.L_x_4466:
        /* <DEDUP_REMOVED lines=9> */
.L_x_4469:
[----:B------:R-:W2:Y:S02]  /*0530*/  LDG.E.U16 R4, desc[UR36][R4.64] ;  /* 0x0000002404047981 */ /* 0x000ea4000c1e1500 */
[----:B--2---:R-:W-:-:S05]  /*0540*/  HADD2.F32 R0, -RZ, R4.H0_H0 ;  /* 0x20000004ff007230 */ /* 0x004fca0000004100 */
[----:B------:R-:W-:-:S04]  /*0550*/  F2FP.BF16.F32.PACK_AB R0, RZ, R0 ;  /* 0x00000000ff00723e */ /* 0x000fc800000010ff */
[----:B------:R-:W-:Y:S01]  /*0560*/  PRMT R24, R0, 0x7610, R24 ;  /* 0x0000761000187816 */ /* 0x000fe20000000018 */
[----:B------:R-:W-:Y:S06]  /*0570*/  BRA `(.L_x_4463) ;  /* 0x0000000c00007947 */ /* 0x000fec0003800000 */
.L_x_4468:
        /* <DEDUP_REMOVED lines=9> */
.L_x_4458:
        /* <DEDUP_REMOVED lines=14> */
.L_x_4472:
        /* <DEDUP_REMOVED lines=9> */
.L_x_4471:
        /* <DEDUP_REMOVED lines=27> */
.L_x_4474:
        /* <DEDUP_REMOVED lines=15> */
.L_x_4473:
[----:B------:R0:W5:Y:S01]  /*0a20*/  LDG.E.U16 R24, desc[UR36][R4.64] ;  /* 0x0000002404187981 */ /* 0x000162000c1e1500 */
[----:B------:R-:W-:Y:S05]  /*0a30*/  BRA `(.L_x_4463) ;  /* 0x0000000400d07947 */ /* 0x000fea0003800000 */
.L_x_4470:
        /* <DEDUP_REMOVED lines=13> */
.L_x_4477:
        /* <DEDUP_REMOVED lines=21> */
.L_x_4481:
[----:B------:R-:W-:Y:S05]  /*0c60*/  BSYNC.RECONVERGENT B1 ;  /* 0x0000000000017941 */ /* 0x000fea0003800200 */
.L_x_4480:
[----:B------:R-:W-:Y:S01]  /*0c70*/  IMAD.SHL.U32 R0, R0, 0x100000, RZ ;  /* 0x0010000000007824 */ /* 0x000fe200078e00ff */
[----:B------:R-:W-:-:S04]  /*0c80*/  LEA R3, R3, 0x3b800000, 0x17 ;  /* 0x3b80000003037811 */ /* 0x000fc800078eb8ff */
[----:B------:R-:W-:-:S07]  /*0c90*/  LOP3.LUT R0, R3, R0, R7, 0xfe, !PT ;  /* 0x0000000003007212 */ /* 0x000fce00078efe07 */
.L_x_4479:
[----:B------:R-:W-:Y:S05]  /*0ca0*/  BSYNC.RECONVERGENT B0 ;  /* 0x0000000000007941 */ /* 0x000fea0003800200 */
.L_x_4478:
[----:B------:R-:W-:-:S04]  /*0cb0*/  F2FP.BF16.F32.PACK_AB R0, RZ, R0 ;  /* 0x00000000ff00723e */ /* 0x000fc800000010ff */
[----:B------:R-:W-:Y:S01]  /*0cc0*/  PRMT R24, R0, 0x7610, R24 ;  /* 0x0000761000187816 */ /* 0x000fe20000000018 */
[----:B------:R-:W-:Y:S06]  /*0cd0*/  BRA `(.L_x_4463) ;  /* 0x0000000400287947 */ /* 0x000fec0003800000 */
.L_x_4476:
        /* <DEDUP_REMOVED lines=21> */
.L_x_4485:
[----:B------:R-:W-:Y:S05]  /*0e30*/  BSYNC.RECONVERGENT B1 ;  /* 0x0000000000017941 */ /* 0x000fea0003800200 */
.L_x_4484:
[----:B------:R-:W-:Y:S01]  /*0e40*/  IMAD.SHL.U32 R0, R0, 0x200000, RZ ;  /* 0x0020000000007824 */ /* 0x000fe200078e00ff */
[----:B------:R-:W-:-:S04]  /*0e50*/  LEA R3, R3, 0x37800000, 0x17 ;  /* 0x3780000003037811 */ /* 0x000fc800078eb8ff */
[----:B------:R-:W-:-:S07]  /*0e60*/  LOP3.LUT R0, R3, R0, R7, 0xfe, !PT ;  /* 0x0000000003007212 */ /* 0x000fce00078efe07 */
.L_x_4483:
[----:B------:R-:W-:Y:S05]  /*0e70*/  BSYNC.RECONVERGENT B0 ;  /* 0x0000000000007941 */ /* 0x000fea0003800200 */
.L_x_4482:
[----:B------:R-:W-:-:S04]  /*0e80*/  F2FP.BF16.F32.PACK_AB R0, RZ, R0 ;  /* 0x00000000ff00723e */ /* 0x000fc800000010ff */
[----:B------:R-:W-:Y:S01]  /*0e90*/  PRMT R24, R0, 0x7610, R24 ;  /* 0x0000761000187816 */ /* 0x000fe20000000018 */
[----:B------:R-:W-:Y:S06]  /*0ea0*/  BRA `(.L_x_4463) ;  /* 0x0000000000b47947 */ /* 0x000fec0003800000 */
.L_x_4475:
[----:B------:R-:W-:-:S09]  /*0eb0*/  UISETP.NE.AND UP0, UPT, UR4, 0x1c, UPT ;  /* 0x0000001c0400788c */ /* 0x000fd2000bf05270 */
[----:B------:R-:W-:Y:S05]  /*0ec0*/  BRA.U !UP0, `(.L_x_4486) ;  /* 0x00000001089c7547 */ /* 0x000fea000b800000 */
[----:B------:R-:W-:-:S09]  /*0ed0*/  UISETP.NE.AND UP0, UPT, UR4, 0x1d, UPT ;  /* 0x0000001d0400788c */ /* 0x000fd2000bf05270 */
[----:B------:R-:W-:Y:S05]  /*0ee0*/  BRA.U !UP0, `(.L_x_4487) ;  /* 0x0000000108807547 */ /* 0x000fea000b800000 */
[----:B------:R-:W-:-:S09]  /*0ef0*/  UISETP.NE.AND UP0, UPT, UR4, 0x2c, UPT ;  /* 0x0000002c0400788c */ /* 0x000fd2000bf05270 */
[----:B------:R-:W-:Y:S05]  /*0f00*/  BRA.U !UP0, `(.L_x_4488) ;  /* 0x0000000108487547 */ /* 0x000fea000b800000 */
.L_x_4462:
        /* <DEDUP_REMOVED lines=16> */
.L_x_4489:
[----:B------:R-:W-:Y:S01]  /*1010*/  PRMT R24, RZ, 0x7610, R24 ;  /* 0x00007610ff187816 */ /* 0x000fe20000000018 */
[----:B------:R-:W-:Y:S06]  /*1020*/  BRA `(.L_x_4463) ;  /* 0x0000000000547947 */ /* 0x000fec0003800000 */
.L_x_4488:
        /* <DEDUP_REMOVED lines=8> */
.L_x_4491:
[----:B------:R-:W-:Y:S05]  /*10b0*/  BSYNC.RECONVERGENT B0 ;  /* 0x0000000000007941 */ /* 0x000fea0003800200 */
.L_x_4490:
[----:B------:R-:W-:-:S04]  /*10c0*/  F2FP.BF16.F32.PACK_AB R0, RZ, R0 ;  /* 0x00000000ff00723e */ /* 0x000fc800000010ff */
[----:B------:R-:W-:Y:S01]  /*10d0*/  PRMT R24, R0, 0x7610, R24 ;  /* 0x0000761000187816 */ /* 0x000fe20000000018 */
[----:B------:R-:W-:Y:S06]  /*10e0*/  BRA `(.L_x_4463) ;  /* 0x0000000000247947 */ /* 0x000fec0003800000 */
.L_x_4487:
[----:B------:R-:W2:Y:S02]  /*10f0*/  LDG.E.64 R4, desc[UR36][R4.64] ;  /* 0x0000002404047981 */ /* 0x000ea4000c1e1b00 */
[----:B--2---:R-:W0:Y:S02]  /*1100*/  I2F.U64 R0, R4 ;  /* 0x0000000400007312 */ /* 0x004e240000301000 */
[----:B0-----:R-:W-:-:S04]  /*1110*/  F2FP.BF16.F32.PACK_AB R0, RZ, R0 ;  /* 0x00000000ff00723e */ /* 0x001fc800000010ff */
[----:B------:R-:W-:Y:S01]  /*1120*/  PRMT R24, R0, 0x7610, R24 ;  /* 0x0000761000187816 */ /* 0x000fe20000000018 */
[----:B------:R-:W-:Y:S06]  /*1130*/  BRA `(.L_x_4463) ;  /* 0x0000000000107947 */ /* 0x000fec0003800000 */
.L_x_4486:
[----:B------:R-:W2:Y:S02]  /*1140*/  LDG.E R4, desc[UR36][R4.64] ;  /* 0x0000002404047981 */ /* 0x000ea4000c1e1900 */
[----:B--2---:R-:W-:-:S04]  /*1150*/  I2FP.F32.U32 R0, R4 ;  /* 0x0000000400007245 */ /* 0x004fc80000201000 */
[----:B------:R-:W-:-:S04]  /*1160*/  F2FP.BF16.F32.PACK_AB R0, RZ, R0 ;  /* 0x00000000ff00723e */ /* 0x000fc800000010ff */
[----:B------:R-:W-:-:S07]  /*1170*/  PRMT R24, R0, 0x7610, R24 ;  /* 0x0000761000187816 */ /* 0x000fce0000000018 */
.L_x_4463:
[----:B------:R-:W-:-:S07]  /*1180*/  VIADD R19, R25, 0x80 ;  /* 0x0000008019137836 */ /* 0x000fce0000000000 */
.L_x_4457:
[----:B------:R-:W-:Y:S05]  /*1190*/  BSYNC.RECONVERGENT B6 ;  /* 0x0000000000067941 */ /* 0x000fea0003800200 */
.L_x_4456:
        /* <DEDUP_REMOVED lines=26> */
.L_x_4497:
[----:B------:R-:W2:Y:S02]  /*1340*/  LDG.E.U8 R4, desc[UR36][R4.64] ;  /* 0x0000002404047981 */ /* 0x000ea4000c1e1100 */
[----:B--2---:R-:W-:-:S04]  /*1350*/  I2FP.F32.U32 R0, R4 ;  /* 0x0000000400007245 */ /* 0x004fc80000201000 */
[----:B------:R-:W-:-:S04]  /*1360*/  F2FP.BF16.F32.PACK_AB R0, RZ, R0 ;  /* 0x00000000ff00723e */ /* 0x000fc800000010ff */
[----:B------:R-:W-:Y:S01]  /*1370*/  PRMT R22, R0, 0x7610, R22 ;  /* 0x0000761000167816 */ /* 0x000fe20000000016 */
[----:B------:R-:W-:Y:S06]  /*1380*/  BRA `(.L_x_4499) ;  /* 0x0000000c00c47947 */ /* 0x000fec0003800000 */
.L_x_4496:
        /* <DEDUP_REMOVED lines=11> */
.L_x_4501:
[----:B------:R-:W2:Y:S02]  /*1440*/  LDG.E R4, desc[UR36][R4.64] ;  /* 0x0000002404047981 */ /* 0x000ea4000c1e1900 */
[----:B--2---:R-:W-:-:S04]  /*1450*/  I2FP.F32.S32 R0, R4 ;  /* 0x0000000400007245 */ /* 0x004fc80000201400 */
[----:B------:R-:W-:-:S04]  /*1460*/  F2FP.BF16.F32.PACK_AB R0, RZ, R0 ;  /* 0x00000000ff00723e */ /* 0x000fc800000010ff */
[----:B------:R-:W-:Y:S01]  /*1470*/  PRMT R22, R0, 0x7610, R22 ;  /* 0x0000761000167816 */ /* 0x000fe20000000016 */
[----:B------:R-:W-:Y:S06]  /*1480*/  BRA `(.L_x_4499) ;  /* 0x0000000c00847947 */ /* 0x000fec0003800000 */
.L_x_4500:
[----:B------:R-:W2:Y:S02]  /*1490*/  LDG.E.U16 R4, desc[UR36][R4.64] ;  /* 0x0000002404047981 */ /* 0x000ea4000c1e1500 */
[----:B--2---:R-:W0:Y:S02]  /*14a0*/  I2F.S16 R0, R4 ;  /* 0x0000000400007306 */ /* 0x004e240000101400 */
[----:B0-----:R-:W-:-:S04]  /*14b0*/  F2FP.BF16.F32.PACK_AB R0, RZ, R0 ;  /* 0x00000000ff00723e */ /* 0x001fc800000010ff */
[----:B------:R-:W-:Y:S01]  /*14c0*/  PRMT R22, R0, 0x7610, R22 ;  /* 0x0000761000167816 */ /* 0x000fe20000000016 */
[----:B------:R-:W-:Y:S06]  /*14d0*/  BRA `(.L_x_4499) ;  /* 0x0000000c00707947 */ /* 0x000fec0003800000 */
.L_x_4495:
        /* <DEDUP_REMOVED lines=9> */
.L_x_4503:
[----:B------:R-:W2:Y:S02]  /*1570*/  LDG.E.U16 R0, desc[UR36][R4.64] ;  /* 0x0000002404007981 */ /* 0x000ea4000c1e1500 */
[----:B--2---:R-:W-:-:S05]  /*1580*/  HADD2.F32 R0, -RZ, R0.H0_H0 ;  /* 0x20000000ff007230 */ /* 0x004fca0000004100 */
[----:B------:R-:W-:-:S04]  /*1590*/  F2FP.BF16.F32.PACK_AB R0, RZ, R0 ;  /* 0x00000000ff00723e */ /* 0x000fc800000010ff */
[----:B------:R-:W-:Y:S01]  /*15a0*/  PRMT R22, R0, 0x7610, R22 ;  /* 0x0000761000167816 */ /* 0x000fe20000000016 */
[----:B------:R-:W-:Y:S06]  /*15b0*/  BRA `(.L_x_4499) ;  /* 0x0000000c00387947 */ /* 0x000fec0003800000 */
.L_x_4502:
        /* <DEDUP_REMOVED lines=9> */
.L_x_4505:
[----:B------:R-:W2:Y:S02]  /*1650*/  LDG.E.U16 R4, desc[UR36][R4.64] ;  /* 0x0000002404047981 */ /* 0x000ea4000c1e1500 */
[----:B--2---:R-:W-:-:S05]  /*1660*/  HADD2.F32 R0, -RZ, R4.H0_H0 ;  /* 0x20000004ff007230 */ /* 0x004fca0000004100 */
[----:B------:R-:W-:-:S04]  /*1670*/  F2FP.BF16.F32.PACK_AB R0, RZ, R0 ;  /* 0x00000000ff00723e */ /* 0x000fc800000010ff */
[----:B------:R-:W-:Y:S01]  /*1680*/  PRMT R22, R0, 0x7610, R22 ;  /* 0x0000761000167816 */ /* 0x000fe20000000016 */
[----:B------:R-:W-:Y:S06]  /*1690*/  BRA `(.L_x_4499) ;  /* 0x0000000c00007947 */ /* 0x000fec0003800000 */
.L_x_4504:
        /* <DEDUP_REMOVED lines=9> */
.L_x_4494:
        /* <DEDUP_REMOVED lines=14> */
.L_x_4508:
        /* <DEDUP_REMOVED lines=9> */
.L_x_4507:
        /* <DEDUP_REMOVED lines=27> */
.L_x_4510:
        /* <DEDUP_REMOVED lines=15> */
.L_x_4509:
[----:B------:R0:W5:Y:S01]  /*1b40*/  LDG.E.U16 R22, desc[UR36][R4.64] ;  /* 0x0000002404167981 */ /* 0x000162000c1e1500 */
[----:B------:R-:W-:Y:S05]  /*1b50*/  BRA `(.L_x_4499) ;  /* 0x0000000400d07947 */ /* 0x000fea0003800000 */
.L_x_4506:
        /* <DEDUP_REMOVED lines=13> */
.L_x_4513:
        /* <DEDUP_REMOVED lines=21> */
.L_x_4517:
[----:B------:R-:W-:Y:S05]  /*1d80*/  BSYNC.RECONVERGENT B1 ;  /* 0x0000000000017941 */ /* 0x000fea0003800200 */
.L_x_4516:
[----:B------:R-:W-:Y:S01]  /*1d90*/  IMAD.SHL.U32 R0, R0, 0x100000, RZ ;  /* 0x0010000000007824 */ /* 0x000fe200078e00ff */
[----:B------:R-:W-:-:S04]  /*1da0*/  LEA R3, R3, 0x3b800000, 0x17 ;  /* 0x3b80000003037811 */ /* 0x000fc800078eb8ff */
[----:B------:R-:W-:-:S07]  /*1db0*/  LOP3.LUT R0, R3, R0, R7, 0xfe, !PT ;  /* 0x0000000003007212 */ /* 0x000fce00078efe07 */
.L_x_4515:
[----:B------:R-:W-:Y:S05]  /*1dc0*/  BSYNC.RECONVERGENT B0 ;  /* 0x0000000000007941 */ /* 0x000fea0003800200 */
.L_x_4514:
[----:B------:R-:W-:-:S04]  /*1dd0*/  F2FP.BF16.F32.PACK_AB R0, RZ, R0 ;  /* 0x00000000ff00723e */ /* 0x000fc800000010ff */
[----:B------:R-:W-:Y:S01]  /*1de0*/  PRMT R22, R0, 0x7610, R22 ;  /* 0x0000761000167816 */ /* 0x000fe20000000016 */
[----:B------:R-:W-:Y:S06]  /*1df0*/  BRA `(.L_x_4499) ;  /* 0x0000000400287947 */ /* 0x000fec0003800000 */
.L_x_4512:
        /* <DEDUP_REMOVED lines=21> */
.L_x_4521:
[----:B------:R-:W-:Y:S05]  /*1f50*/  BSYNC.RECONVERGENT B1 ;  /* 0x0000000000017941 */ /* 0x000fea0003800200 */
.L_x_4520:
[----:B------:R-:W-:Y:S01]  /*1f60*/  IMAD.SHL.U32 R0, R0, 0x200000, RZ ;  /* 0x0020000000007824 */ /* 0x000fe200078e00ff */
[----:B------:R-:W-:-:S04]  /*1f70*/  LEA R3, R3, 0x37800000, 0x17 ;  /* 0x3780000003037811 */ /* 0x000fc800078eb8ff */
[----:B------:R-:W-:-:S07]  /*1f80*/  LOP3.LUT R0, R3, R0, R7, 0xfe, !PT ;  /* 0x0000000003007212 */ /* 0x000fce00078efe07 */
.L_x_4519:
[----:B------:R-:W-:Y:S05]  /*1f90*/  BSYNC.RECONVERGENT B0 ;  /* 0x0000000000007941 */ /* 0x000fea0003800200 */
.L_x_4518:
[----:B------:R-:W-:-:S04]  /*1fa0*/  F2FP.BF16.F32.PACK_AB R0, RZ, R0 ;  /* 0x00000000ff00723e */ /* 0x000fc800000010ff */
[----:B------:R-:W-:Y:S01]  /*1fb0*/  PRMT R22, R0, 0x7610, R22 ;  /* 0x0000761000167816 */ /* 0x000fe20000000016 */
[----:B------:R-:W-:Y:S06]  /*1fc0*/  BRA `(.L_x_4499) ;  /* 0x0000000000b47947 */ /* 0x000fec0003800000 */
.L_x_4511:
        /* <DEDUP_REMOVED lines=14> */
.L_x_4525:
[----:B------:R-:W-:Y:S05]  /*20b0*/  BSYNC.RECONVERGENT B0 ;  /* 0x0000000000007941 */ /* 0x000fea0003800200 */
.L_x_4524:
[----:B------:R-:W-:-:S04]  /*20c0*/  F2FP.BF16.F32.PACK_AB R0, RZ, R0 ;  /* 0x00000000ff00723e */ /* 0x000fc800000010ff */
[----:B------:R-:W-:Y:S01]  /*20d0*/  PRMT R22, R0, 0x7610, R22 ;  /* 0x0000761000167816 */ /* 0x000fe20000000016 */
[----:B------:R-:W-:Y:S06]  /*20e0*/  BRA `(.L_x_4499) ;  /* 0x00000000006c7947 */ /* 0x000fec0003800000 */
.L_x_4498:
        /* <DEDUP_REMOVED lines=16> */
.L_x_4526:
[----:B------:R-:W-:Y:S01]  /*21f0*/  PRMT R22, RZ, 0x7610, R22 ;  /* 0x00007610ff167816 */ /* 0x000fe20000000016 */
[----:B------:R-:W-:Y:S06]  /*2200*/  BRA `(.L_x_4499) ;  /* 0x0000000000247947 */ /* 0x000fec0003800000 */
.L_x_4523:
[----:B------:R-:W2:Y:S02]  /*2210*/  LDG.E.64 R4, desc[UR36][R4.64] ;  /* 0x0000002404047981 */ /* 0x000ea4000c1e1b00 */
[----:B--2---:R-:W0:Y:S02]  /*2220*/  I2F.U64 R0, R4 ;  /* 0x0000000400007312 */ /* 0x004e240000301000 */
[----:B0-----:R-:W-:-:S04]  /*2230*/  F2FP.BF16.F32.PACK_AB R0, RZ, R0 ;  /* 0x00000000ff00723e */ /* 0x001fc800000010ff */
[----:B------:R-:W-:Y:S01]  /*2240*/  PRMT R22, R0, 0x7610, R22 ;  /* 0x0000761000167816 */ /* 0x000fe20000000016 */
[----:B------:R-:W-:Y:S06]  /*2250*/  BRA `(.L_x_4499) ;  /* 0x0000000000107947 */ /* 0x000fec0003800000 */
.L_x_4522:
[----:B------:R-:W2:Y:S02]  /*2260*/  LDG.E R4, desc[UR36][R4.64] ;  /* 0x0000002404047981 */ /* 0x000ea4000c1e1900 */
[----:B--2---:R-:W-:-:S04]  /*2270*/  I2FP.F32.U32 R0, R4 ;  /* 0x0000000400007245 */ /* 0x004fc80000201000 */
[----:B------:R-:W-:-:S04]  /*2280*/  F2FP.BF16.F32.PACK_AB R0, RZ, R0 ;  /* 0x00000000ff00723e */ /* 0x000fc800000010ff */
[----:B------:R-:W-:-:S07]  /*2290*/  PRMT R22, R0, 0x7610, R22 ;  /* 0x0000761000167816 */ /* 0x000fce0000000016 */
.L_x_4499:
[----:B------:R-:W-:-:S07]  /*22a0*/  VIADD R19, R19, 0x80 ;  /* 0x0000008013137836 */ /* 0x000fce0000000000 */
.L_x_4493:
[----:B------:R-:W-:Y:S05]  /*22b0*/  BSYNC.RECONVERGENT B6 ;  /* 0x0000000000067941 */ /* 0x000fea0003800200 */
.L_x_4492:
        /* <DEDUP_REMOVED lines=26> */
.L_x_4532:
[----:B------:R-:W2:Y:S02]  /*2460*/  LDG.E.U8 R4, desc[UR36][R4.64] ;  /* 0x0000002404047981 */ /* 0x000ea4000c1e1100 */
[----:B--2---:R-:W-:-:S04]  /*2470*/  I2FP.F32.U32 R0, R4 ;  /* 0x0000000400007245 */ /* 0x004fc80000201000 */
[----:B------:R-:W-:-:S04]  /*2480*/  F2FP.BF16.F32.PACK_AB R0, RZ, R0 ;  /* 0x00000000ff00723e */ /* 0x000fc800000010ff */
[----:B------:R-:W-:Y:S01]  /*2490*/  PRMT R17, R0, 0x7610, R17 ;  /* 0x0000761000117816 */ /* 0x000fe20000000011 */
[----:B------:R-:W-:Y:S06]  /*24a0*/  BRA `(.L_x_4534) ;  /* 0x0000000c00c47947 */ /* 0x000fec0003800000 */
.L_x_4531:
        /* <DEDUP_REMOVED lines=11> */
.L_x_4536:
[----:B------:R-:W2:Y:S02]  /*2560*/  LDG.E R4, desc[UR36][R4.64] ;  /* 0x0000002404047981 */ /* 0x000ea4000c1e1900 */
[----:B--2---:R-:W-:-:S04]  /*2570*/  I2FP.F32.S32 R0, R4 ;  /* 0x0000000400007245 */ /* 0x004fc80000201400 */
[----:B------:R-:W-:-:S04]  /*2580*/  F2FP.BF16.F32.PACK_AB R0, RZ, R0 ;  /* 0x00000000ff00723e */ /* 0x000fc800000010ff */
[----:B------:R-:W-:Y:S01]  /*2590*/  PRMT R17, R0, 0x7610, R17 ;  /* 0x0000761000117816 */ /* 0x000fe20000000011 */
[----:B------:R-:W-:Y:S06]  /*25a0*/  BRA `(.L_x_4534) ;  /* 0x0000000c00847947 */ /* 0x000fec0003800000 */
.L_x_4535:
[----:B------:R-:W2:Y:S02]  /*25b0*/  LDG.E.U16 R4, desc[UR36][R4.64] ;  /* 0x0000002404047981 */ /* 0x000ea4000c1e1500 */
[----:B--2---:R-:W0:Y:S02]  /*25c0*/  I2F.S16 R0, R4 ;  /* 0x0000000400007306 */ /* 0x004e240000101400 */
[----:B0-----:R-:W-:-:S04]  /*25d0*/  F2FP.BF16.F32.PACK_AB R0, RZ, R0 ;  /* 0x00000000ff00723e */ /* 0x001fc800000010ff */
[----:B------:R-:W-:Y:S01]  /*25e0*/  PRMT R17, R0, 0x7610, R17 ;  /* 0x0000761000117816 */ /* 0x000fe20000000011 */
[----:B------:R-:W-:Y:S06]  /*25f0*/  BRA `(.L_x_4534) ;  /* 0x0000000c00707947 */ /* 0x000fec0003800000 */
.L_x_4530:
        /* <DEDUP_REMOVED lines=9> */
.L_x_4538:
[----:B------:R-:W2:Y:S02]  /*2690*/  LDG.E.U16 R0, desc[UR36][R4.64] ;  /* 0x0000002404007981 */ /* 0x000ea4000c1e1500 */
[----:B--2---:R-:W-:-:S05]  /*26a0*/  HADD2.F32 R0, -RZ, R0.H0_H0 ;  /* 0x20000000ff007230 */ /* 0x004fca0000004100 */
[----:B------:R-:W-:-:S04]  /*26b0*/  F2FP.BF16.F32.PACK_AB R0, RZ, R0 ;  /* 0x00000000ff00723e */ /* 0x000fc800000010ff */
[----:B------:R-:W-:Y:S01]  /*26c0*/  PRMT R17, R0, 0x7610, R17 ;  /* 0x0000761000117816 */ /* 0x000fe20000000011 */
[----:B------:R-:W-:Y:S06]  /*26d0*/  BRA `(.L_x_4534) ;  /* 0x0000000c00387947 */ /* 0x000fec0003800000 */
.L_x_4537:
        /* <DEDUP_REMOVED lines=9> */
.L_x_4540:
[----:B------:R-:W2:Y:S02]  /*2770*/  LDG.E.U16 R4, desc[UR36][R4.64] ;  /* 0x0000002404047981 */ /* 0x000ea4000c1e1500 */
[----:B--2---:R-:W-:-:S05]  /*2780*/  HADD2.F32 R0, -RZ, R4.H0_H0 ;  /* 0x20000004ff007230 */ /* 0x004fca0000004100 */
[----:B------:R-:W-:-:S04]  /*2790*/  F2FP.BF16.F32.PACK_AB R0, RZ, R0 ;  /* 0x00000000ff00723e */ /* 0x000fc800000010ff */
[----:B------:R-:W-:Y:S01]  /*27a0*/  PRMT R17, R0, 0x7610, R17 ;  /* 0x0000761000117816 */ /* 0x000fe20000000011 */
[----:B------:R-:W-:Y:S06]  /*27b0*/  BRA `(.L_x_4534) ;  /* 0x0000000c00007947 */ /* 0x000fec0003800000 */
.L_x_4539:
        /* <DEDUP_REMOVED lines=9> */
.L_x_4529:
        /* <DEDUP_REMOVED lines=14> */
.L_x_4543:
        /* <DEDUP_REMOVED lines=9> */
.L_x_4542:
        /* <DEDUP_REMOVED lines=27> */
.L_x_4545:
        /* <DEDUP_REMOVED lines=15> */
.L_x_4544:
[----:B------:R0:W5:Y:S01]  /*2c60*/  LDG.E.U16 R17, desc[UR36][R4.64] ;  /* 0x0000002404117981 */ /* 0x000162000c1e1500 */
[----:B------:R-:W-:Y:S05]  /*2c70*/  BRA `(.L_x_4534) ;  /* 0x0000000400d07947 */ /* 0x000fea0003800000 */
.L_x_4541:
        /* <DEDUP_REMOVED lines=13> */
.L_x_4548:
        /* <DEDUP_REMOVED lines=21> */
.L_x_4552:
[----:B------:R-:W-:Y:S05]  /*2ea0*/  BSYNC.RECONVERGENT B1 ;  /* 0x0000000000017941 */ /* 0x000fea0003800200 */
.L_x_4551:
[----:B------:R-:W-:Y:S01]  /*2eb0*/  IMAD.SHL.U32 R0, R0, 0x100000, RZ ;  /* 0x0010000000007824 */ /* 0x000fe200078e00ff */
[----:B------:R-:W-:-:S04]  /*2ec0*/  LEA R3, R3, 0x3b800000, 0x17 ;  /* 0x3b80000003037811 */ /* 0x000fc800078eb8ff */
[----:B------:R-:W-:-:S07]  /*2ed0*/  LOP3.LUT R0, R3, R0, R7, 0xfe, !PT ;  /* 0x0000000003007212 */ /* 0x000fce00078efe07 */
.L_x_4550:
[----:B------:R-:W-:Y:S05]  /*2ee0*/  BSYNC.RECONVERGENT B0 ;  /* 0x0000000000007941 */ /* 0x000fea0003800200 */
.L_x_4549:
[----:B------:R-:W-:-:S04]  /*2ef0*/  F2FP.BF16.F32.PACK_AB R0, RZ, R0 ;  /* 0x00000000ff00723e */ /* 0x000fc800000010ff */
[----:B------:R-:W-:Y:S01]  /*2f00*/  PRMT R17, R0, 0x7610, R17 ;  /* 0x0000761000117816 */ /* 0x000fe20000000011 */
[----:B------:R-:W-:Y:S06]  /*2f10*/  BRA `(.L_x_4534) ;  /* 0x0000000400287947 */ /* 0x000fec0003800000 */
.L_x_4547:
        /* <DEDUP_REMOVED lines=21> */
.L_x_4556:
[----:B------:R-:W-:Y:S05]  /*3070*/  BSYNC.RECONVERGENT B1 ;  /* 0x0000000000017941 */ /* 0x000fea0003800200 */
.L_x_4555:
[----:B------:R-:W-:Y:S01]  /*3080*/  IMAD.SHL.U32 R0, R0, 0x200000, RZ ;  /* 0x0020000000007824 */ /* 0x000fe200078e00ff */
[----:B------:R-:W-:-:S04]  /*3090*/  LEA R3, R3, 0x37800000, 0x17 ;  /* 0x3780000003037811 */ /* 0x000fc800078eb8ff */
[----:B------:R-:W-:-:S07]  /*30a0*/  LOP3.LUT R0, R3, R0, R7, 0xfe, !PT ;  /* 0x0000000003007212 */ /* 0x000fce00078efe07 */
.L_x_4554:
[----:B------:R-:W-:Y:S05]  /*30b0*/  BSYNC.RECONVERGENT B0 ;  /* 0x0000000000007941 */ /* 0x000fea0003800200 */
.L_x_4553:
[----:B------:R-:W-:-:S04]  /*30c0*/  F2FP.BF16.F32.PACK_AB R0, RZ, R0 ;  /* 0x00000000ff00723e */ /* 0x000fc800000010ff */
[----:B------:R-:W-:Y:S01]  /*30d0*/  PRMT R17, R0, 0x7610, R17 ;  /* 0x0000761000117816 */ /* 0x000fe20000000011 */
[----:B------:R-:W-:Y:S06]  /*30e0*/  BRA `(.L_x_4534) ;  /* 0x0000000000b47947 */ /* 0x000fec0003800000 */
.L_x_4546:
        /* <DEDUP_REMOVED lines=14> */
.L_x_4560:
[----:B------:R-:W-:Y:S05]  /*31d0*/  BSYNC.RECONVERGENT B0 ;  /* 0x0000000000007941 */ /* 0x000fea0003800200 */
.L_x_4559:
[----:B------:R-:W-:-:S04]  /*31e0*/  F2FP.BF16.F32.PACK_AB R0, RZ, R0 ;  /* 0x00000000ff00723e */ /* 0x000fc800000010ff */
[----:B------:R-:W-:Y:S01]  /*31f0*/  PRMT R17, R0, 0x7610, R17 ;  /* 0x0000761000117816 */ /* 0x000fe20000000011 */
[----:B------:R-:W-:Y:S06]  /*3200*/  BRA `(.L_x_4534) ;  /* 0x00000000006c7947 */ /* 0x000fec0003800000 */
.L_x_4533:
        /* <DEDUP_REMOVED lines=16> */
.L_x_4561:
[----:B------:R-:W-:Y:S01]  /*3310*/  PRMT R17, RZ, 0x7610, R17 ;  /* 0x00007610ff117816 */ /* 0x000fe20000000011 */
[----:B------:R-:W-:Y:S06]  /*3320*/  BRA `(.L_x_4534) ;  /* 0x0000000000247947 */ /* 0x000fec0003800000 */
.L_x_4558:
[----:B------:R-:W2:Y:S02]  /*3330*/  LDG.E.64 R4, desc[UR36][R4.64] ;  /* 0x0000002404047981 */ /* 0x000ea4000c1e1b00 */
[----:B--2---:R-:W0:Y:S02]  /*3340*/  I2F.U64 R0, R4 ;  /* 0x0000000400007312 */ /* 0x004e240000301000 */
[----:B0-----:R-:W-:-:S04]  /*3350*/  F2FP.BF16.F32.PACK_AB R0, RZ, R0 ;  /* 0x00000000ff00723e */ /* 0x001fc800000010ff */
[----:B------:R-:W-:Y:S01]  /*3360*/  PRMT R17, R0, 0x7610, R17 ;  /* 0x0000761000117816 */ /* 0x000fe20000000011 */
[----:B------:R-:W-:Y:S06]  /*3370*/  BRA `(.L_x_4534) ;  /* 0x0000000000107947 */ /* 0x000fec0003800000 */
.L_x_4557:
[----:B------:R-:W2:Y:S02]  /*3380*/  LDG.E R4, desc[UR36][R4.64] ;  /* 0x0000002404047981 */ /* 0x000ea4000c1e1900 */
[----:B--2---:R-:W-:-:S04]  /*3390*/  I2FP.F32.U32 R0, R4 ;  /* 0x0000000400007245 */ /* 0x004fc80000201000 */
[----:B------:R-:W-:-:S04]  /*33a0*/  F2FP.BF16.F32.PACK_AB R0, RZ, R0 ;  /* 0x00000000ff00723e */ /* 0x000fc800000010ff */
[----:B------:R-:W-:-:S07]  /*33b0*/  PRMT R17, R0, 0x7610, R17 ;  /* 0x0000761000117816 */ /* 0x000fce0000000011 */
.L_x_4534:
[----:B------:R-:W-:-:S07]  /*33c0*/  VIADD R19, R19, 0x80 ;  /* 0x0000008013137836 */ /* 0x000fce0000000000 */
.L_x_4528:
[----:B------:R-:W-:Y:S05]  /*33d0*/  BSYNC.RECONVERGENT B6 ;  /* 0x0000000000067941 */ /* 0x000fea0003800200 */
.L_x_4527:
        /* <DEDUP_REMOVED lines=26> */
.L_x_4567:
[----:B------:R-:W2:Y:S02]  /*3580*/  LDG.E.U8 R4, desc[UR36][R4.64] ;  /* 0x0000002404047981 */ /* 0x000ea4000c1e1100 */
[----:B--2---:R-:W-:-:S04]  /*3590*/  I2FP.F32.U32 R0, R4 ;  /* 0x0000000400007245 */ /* 0x004fc80000201000 */
[----:B------:R-:W-:-:S04]  /*35a0*/  F2FP.BF16.F32.PACK_AB R0, RZ, R0 ;  /* 0x00000000ff00723e */ /* 0x000fc800000010ff */
[----:B------:R-:W-:Y:S01]  /*35b0*/  PRMT R18, R0, 0x7610, R18 ;  /* 0x0000761000127816 */ /* 0x000fe20000000012 */
[----:B------:R-:W-:Y:S06]  /*35c0*/  BRA `(.L_x_4563) ;  /* 0x0000000c00c47947 */ /* 0x000fec0003800000 */
.L_x_4566:
        /* <DEDUP_REMOVED lines=11> */
.L_x_4570:
[----:B------:R-:W2:Y:S02]  /*3680*/  LDG.E R4, desc[UR36][R4.64] ;  /* 0x0000002404047981 */ /* 0x000ea4000c1e1900 */
[----:B--2---:R-:W-:-:S04]  /*3690*/  I2FP.F32.S32 R0, R4 ;  /* 0x0000000400007245 */ /* 0x004fc80000201400 */
[----:B------:R-:W-:-:S04]  /*36a0*/  F2FP.BF16.F32.PACK_AB R0, RZ, R0 ;  /* 0x00000000ff00723e */ /* 0x000fc800000010ff */
[----:B------:R-:W-:Y:S01]  /*36b0*/  PRMT R18, R0, 0x7610, R18 ;  /* 0x0000761000127816 */ /* 0x000fe20000000012 */
[----:B------:R-:W-:Y:S06]  /*36c0*/  BRA `(.L_x_4563) ;  /* 0x0000000c00847947 */ /* 0x000fec0003800000 */
.L_x_4569:
[----:B------:R-:W2:Y:S02]  /*36d0*/  LDG.E.U16 R4, desc[UR36][R4.64] ;  /* 0x0000002404047981 */ /* 0x000ea4000c1e1500 */
[----:B--2---:R-:W0:Y:S02]  /*36e0*/  I2F.S16 R0, R4 ;  /* 0x0000000400007306 */ /* 0x004e240000101400 */
[----:B0-----:R-:W-:-:S04]  /*36f0*/  F2FP.BF16.F32.PACK_AB R0, RZ, R0 ;  /* 0x00000000ff00723e */ /* 0x001fc800000010ff */
[----:B------:R-:W-:Y:S01]  /*3700*/  PRMT R18, R0, 0x7610, R18 ;  /* 0x0000761000127816 */ /* 0x000fe20000000012 */
[----:B------:R-:W-:Y:S06]  /*3710*/  BRA `(.L_x_4563) ;  /* 0x0000000c00707947 */ /* 0x000fec0003800000 */
.L_x_4565:
        /* <DEDUP_REMOVED lines=9> */
.L_x_4572:
[----:B------:R-:W2:Y:S02]  /*37b0*/  LDG.E.U16 R0, desc[UR36][R4.64] ;  /* 0x0000002404007981 */ /* 0x000ea4000c1e1500 */
[----:B--2---:R-:W-:-:S05]  /*37c0*/  HADD2.F32 R0, -RZ, R0.H0_H0 ;  /* 0x20000000ff007230 */ /* 0x004fca0000004100 */
[----:B------:R-:W-:-:S04]  /*37d0*/  F2FP.BF16.F32.PACK_AB R0, RZ, R0 ;  /* 0x00000000ff00723e */ /* 0x000fc800000010ff */
[----:B------:R-:W-:Y:S01]  /*37e0*/  PRMT R18, R0, 0x7610, R18 ;  /* 0x0000761000127816 */ /* 0x000fe20000000012 */
[----:B------:R-:W-:Y:S06]  /*37f0*/  BRA `(.L_x_4563) ;  /* 0x0000000c00387947 */ /* 0x000fec0003800000 */
.L_x_4571:
        /* <DEDUP_REMOVED lines=9> */
.L_x_4574:
[----:B------:R-:W2:Y:S02]  /*3890*/  LDG.E.U16 R4, desc[UR36][R4.64] ;  /* 0x0000002404047981 */ /* 0x000ea4000c1e1500 */
[----:B--2---:R-:W-:-:S05]  /*38a0*/  HADD2.F32 R0, -RZ, R4.H0_H0 ;  /* 0x20000004ff007230 */ /* 0x004fca0000004100 */
[----:B------:R-:W-:-:S04]  /*38b0*/  F2FP.BF16.F32.PACK_AB R0, RZ, R0 ;  /* 0x00000000ff00723e */ /* 0x000fc800000010ff */
[----:B------:R-:W-:Y:S01]  /*38c0*/  PRMT R18, R0, 0x7610, R18 ;  /* 0x0000761000127816 */ /* 0x000fe20000000012 */
[----:B------:R-:W-:Y:S06]  /*38d0*/  BRA `(.L_x_4563) ;  /* 0x0000000c00007947 */ /* 0x000fec0003800000 */
.L_x_4573:
        /* <DEDUP_REMOVED lines=9> */
.L_x_4564:
        /* <DEDUP_REMOVED lines=14> */
.L_x_4577:
        /* <DEDUP_REMOVED lines=9> */
.L_x_4576:
        /* <DEDUP_REMOVED lines=27> */
.L_x_4579:
        /* <DEDUP_REMOVED lines=15> */
.L_x_4578:
[----:B------:R1:W5:Y:S01]  /*3d80*/  LDG.E.U16 R18, desc[UR36][R4.64] ;  /* 0x0000002404127981 */ /* 0x000362000c1e1500 */
[----:B------:R-:W-:Y:S05]  /*3d90*/  BRA `(.L_x_4563) ;  /* 0x0000000400d07947 */ /* 0x000fea0003800000 */
.L_x_4575:
        /* <DEDUP_REMOVED lines=13> */
.L_x_4582:
        /* <DEDUP_REMOVED lines=21> */
.L_x_4586:
[----:B------:R-:W-:Y:S05]  /*3fc0*/  BSYNC.RECONVERGENT B1 ;  /* 0x0000000000017941 */ /* 0x000fea0003800200 */
.L_x_4585:
[----:B------:R-:W-:Y:S01]  /*3fd0*/  IMAD.SHL.U32 R0, R0, 0x100000, RZ ;  /* 0x0010000000007824 */ /* 0x000fe200078e00ff */
[----:B------:R-:W-:-:S04]  /*3fe0*/  LEA R3, R3, 0x3b800000, 0x17 ;  /* 0x3b80000003037811 */ /* 0x000fc800078eb8ff */
[----:B------:R-:W-:-:S07]  /*3ff0*/  LOP3.LUT R0, R3, R0, R7, 0xfe, !PT ;  /* 0x0000000003007212 */ /* 0x000fce00078efe07 */
.L_x_4584:
[----:B------:R-:W-:Y:S05]  /*4000*/  BSYNC.RECONVERGENT B0 ;  /* 0x0000000000007941 */ /* 0x000fea0003800200 */
.L_x_4583:
[----:B------:R-:W-:-:S04]  /*4010*/  F2FP.BF16.F32.PACK_AB R0, RZ, R0 ;  /* 0x00000000ff00723e */ /* 0x000fc800000010ff */
[----:B------:R-:W-:Y:S01]  /*4020*/  PRMT R18, R0, 0x7610, R18 ;  /* 0x0000761000127816 */ /* 0x000fe20000000012 */
[----:B------:R-:W-:Y:S06]  /*4030*/  BRA `(.L_x_4563) ;  /* 0x0000000400287947 */ /* 0x000fec0003800000 */
.L_x_4581:
        /* <DEDUP_REMOVED lines=21> */
.L_x_4590:
[----:B------:R-:W-:Y:S05]  /*4190*/  BSYNC.RECONVERGENT B1 ;  /* 0x0000000000017941 */ /* 0x000fea0003800200 */
.L_x_4589:
[----:B------:R-:W-:Y:S01]  /*41a0*/  IMAD.SHL.U32 R0, R0, 0x200000, RZ ;  /* 0x0020000000007824 */ /* 0x000fe200078e00ff */
[----:B------:R-:W-:-:S04]  /*41b0*/  LEA R3, R3, 0x37800000, 0x17 ;  /* 0x3780000003037811 */ /* 0x000fc800078eb8ff */
[----:B------:R-:W-:-:S07]  /*41c0*/  LOP3.LUT R0, R3, R0, R7, 0xfe, !PT ;  /* 0x0000000003007212 */ /* 0x000fce00078efe07 */
.L_x_4588:
[----:B------:R-:W-:Y:S05]  /*41d0*/  BSYNC.RECONVERGENT B0 ;  /* 0x0000000000007941 */ /* 0x000fea0003800200 */
.L_x_4587:
[----:B------:R-:W-:-:S04]  /*41e0*/  F2FP.BF16.F32.PACK_AB R0, RZ, R0 ;  /* 0x00000000ff00723e */ /* 0x000fc800000010ff */
[----:B------:R-:W-:Y:S01]  /*41f0*/  PRMT R18, R0, 0x7610, R18 ;  /* 0x0000761000127816 */ /* 0x000fe20000000012 */
[----:B------:R-:W-:Y:S06]  /*4200*/  BRA `(.L_x_4563) ;  /* 0x0000000000b47947 */ /* 0x000fec0003800000 */
.L_x_4580:
        /* <DEDUP_REMOVED lines=14> */
.L_x_4594:
[----:B------:R-:W-:Y:S05]  /*42f0*/  BSYNC.RECONVERGENT B0 ;  /* 0x0000000000007941 */ /* 0x000fea0003800200 */
.L_x_4593:
[----:B------:R-:W-:-:S04]  /*4300*/  F2FP.BF16.F32.PACK_AB R0, RZ, R0 ;  /* 0x00000000ff00723e */ /* 0x000fc800000010ff */
[----:B------:R-:W-:Y:S01]  /*4310*/  PRMT R18, R0, 0x7610, R18 ;  /* 0x0000761000127816 */ /* 0x000fe20000000012 */
[----:B------:R-:W-:Y:S06]  /*4320*/  BRA `(.L_x_4563) ;  /* 0x00000000006c7947 */ /* 0x000fec0003800000 */
.L_x_4568:
        /* <DEDUP_REMOVED lines=16> */
.L_x_4595:
[----:B------:R-:W-:Y:S01]  /*4430*/  PRMT R18, RZ, 0x7610, R18 ;  /* 0x00007610ff127816 */ /* 0x000fe20000000012 */
[----:B------:R-:W-:Y:S06]  /*4440*/  BRA `(.L_x_4563) ;  /* 0x0000000000247947 */ /* 0x000fec0003800000 */
.L_x_4592:
[----:B------:R-:W2:Y:S02]  /*4450*/  LDG.E.64 R4, desc[UR36][R4.64] ;  /* 0x0000002404047981 */ /* 0x000ea4000c1e1b00 */
[----:B--2---:R-:W0:Y:S02]  /*4460*/  I2F.U64 R0, R4 ;  /* 0x0000000400007312 */ /* 0x004e240000301000 */
[----:B0-----:R-:W-:-:S04]  /*4470*/  F2FP.BF16.F32.PACK_AB R0, RZ, R0 ;  /* 0x00000000ff00723e */ /* 0x001fc800000010ff */
[----:B------:R-:W-:Y:S01]  /*4480*/  PRMT R18, R0, 0x7610, R18 ;  /* 0x0000761000127816 */ /* 0x000fe20000000012 */
[----:B------:R-:W-:Y:S06]  /*4490*/  BRA `(.L_x_4563) ;  /* 0x0000000000107947 */ /* 0x000fec0003800000 */
.L_x_4591:
[----:B------:R-:W2:Y:S02]  /*44a0*/  LDG.E R4, desc[UR36][R4.64] ;  /* 0x0000002404047981 */ /* 0x000ea4000c1e1900 */
[----:B--2---:R-:W-:-:S04]  /*44b0*/  I2FP.F32.U32 R0, R4 ;  /* 0x0000000400007245 */ /* 0x004fc80000201000 */
[----:B------:R-:W-:-:S04]  /*44c0*/  F2FP.BF16.F32.PACK_AB R0, RZ, R0 ;  /* 0x00000000ff00723e */ /* 0x000fc800000010ff */
[----:B------:R-:W-:-:S07]  /*44d0*/  PRMT R18, R0, 0x7610, R18 ;  /* 0x0000761000127816 */ /* 0x000fce0000000012 */
.L_x_4563:
[----:B------:R-:W-:Y:S05]  /*44e0*/  BSYNC.RECONVERGENT B6 ;  /* 0x0000000000067941 */ /* 0x000fea0003800200 */
.L_x_4562:
[C---:B------:R-:W-:Y:S01]  /*44f0*/  VIADD R3, R25.reuse, 0x100 ;  /* 0x0000010019037836 */ /* 0x040fe20000000000 */
[----:B------:R-:W2:Y:S01]  /*4500*/  LDC.U8 R19, c[0x0][0x3b4] ;  /* 0x0000ed00ff137b82 */ /* 0x000ea20000000000 */
[CC--:B------:R-:W-:Y:S01]  /*4510*/  ISETP.GE.AND P1, PT, R25.reuse, R16.reuse, PT ;  /* 0x000000101900720c */ /* 0x0c0fe20003f26270 */
[----:B01----:R-:W-:Y:S01]  /*4520*/  VIADD R5, R25, 0x180 ;  /* 0x0000018019057836 */ /* 0x003fe20000000000 */
[----:B------:R-:W-:Y:S01]  /*4530*/  BSSY.RECONVERGENT B0, `(.L_x_4596) ;  /* 0x000000d000007945 */ /* 0x000fe20003800200 */
[-C--:B------:R-:W-:Y:S01]  /*4540*/  ISETP.GE.AND P2, PT, R3, R16.reuse, PT ;  /* 0x000000100300720c */ /* 0x080fe20003f46270 */
[----:B------:R-:W-:Y:S02]  /*4550*/  VIADD R23, R25, 0x80 ;  /* 0x0000008019177836 */ /* 0x000fe40000000000 */
[-C--:B------:R-:W-:Y:S01]  /*4560*/  ISETP.GE.AND P0, PT, R5, R16.reuse, PT ;  /* 0x000000100500720c */ /* 0x080fe20003f06270 */
[----:B------:R-:W0:Y:S02]  /*4570*/  LDC.U16 R3, c[0x0][0x388] ;  /* 0x0000e200ff037b82 */ /* 0x000e240000000400 */
[----:B------:R-:W-:-:S04]  /*4580*/  ISETP.GE.AND P4, PT, R23, R16, PT ;  /* 0x000000101700720c */ /* 0x000fc80003f86270 */
[----:B------:R-:W-:Y:S09]  /*4590*/  @P1 BRA `(.L_x_4597) ;  /* 0x0000000000181947 */ /* 0x000ff20003800000 */
[----:B-----5:R-:W-:-:S05]  /*45a0*/  IMAD.U32 R5, R24, 0x10000, RZ ;  /* 0x0001000018057824 */ /* 0x020fca00078e00ff */
[----:B------:R-:W-:-:S13]  /*45b0*/  FSETP.NAN.FTZ.AND P3, PT, |R5|, |R5|, PT ;  /* 0x400000050500720b */ /* 0x000fda0003f78200 */
[----:B0-----:R-:W-:-:S05]  /*45c0*/  @!P3 IMAD.U32 R0, R3, 0x10000, RZ ;  /* 0x000100000300b824 */ /* 0x001fca00078e00ff */
[----:B------:R-:W-:-:S04]  /*45d0*/  @!P3 FMNMX.FTZ R0, R5, R0, PT ;  /* 0x000000000500b209 */ /* 0x000fc80003810000 */
[----:B------:R-:W-:-:S04]  /*45e0*/  @!P3 F2FP.BF16.F32.PACK_AB R0, RZ, R0 ;  /* 0x00000000ff00b23e */ /* 0x000fc800000010ff */
[----:B------:R-:W-:-:S07]  /*45f0*/  @!P3 PRMT R24, R0, 0x7610, R24 ;  /* 0x000076100018b816 */ /* 0x000fce0000000018 */
.L_x_4597:
[----:B------:R-:W-:Y:S05]  /*4600*/  BSYNC.RECONVERGENT B0 ;  /* 0x0000000000007941 */ /* 0x000fea0003800200 */
.L_x_4596:
[----:B------:R-:W-:Y:S04]  /*4610*/  BSSY.RECONVERGENT B0, `(.L_x_4598) ;  /* 0x0000008000007945 */ /* 0x000fe80003800200 */
[----:B------:R-:W-:Y:S05]  /*4620*/  @P4 BRA `(.L_x_4599) ;  /* 0x0000000000184947 */ /* 0x000fea0003800000 */
[----:B-----5:R-:W-:-:S05]  /*4630*/  IMAD.U32 R0, R22, 0x10000, RZ ;  /* 0x0001000016007824 */ /* 0x020fca00078e00ff */
[----:B------:R-:W-:-:S13]  /*4640*/  FSETP.NAN.FTZ.AND P3, PT, |R0|, |R0|, PT ;  /* 0x400000000000720b */ /* 0x000fda0003f78200 */
[----:B0-----:R-:W-:-:S05]  /*4650*/  @!P3 IMAD.U32 R5, R3, 0x10000, RZ ;  /* 0x000100000305b824 */ /* 0x001fca00078e00ff */
[----:B------:R-:W-:-:S04]  /*4660*/  @!P3 FMNMX.FTZ R0, R5, R0, PT ;  /* 0x000000000500b209 */ /* 0x000fc80003810000 */
[----:B------:R-:W-:-:S04]  /*4670*/  @!P3 F2FP.BF16.F32.PACK_AB R0, RZ, R0 ;  /* 0x00000000ff00b23e */ /* 0x000fc800000010ff */
[----:B------:R-:W-:-:S07]  /*4680*/  @!P3 PRMT R22, R0, 0x7610, R22 ;  /* 0x000076100016b816 */ /* 0x000fce0000000016 */
.L_x_4599:
[----:B------:R-:W-:Y:S05]  /*4690*/  BSYNC.RECONVERGENT B0 ;  /* 0x0000000000007941 */ /* 0x000fea0003800200 */
.L_x_4598:
        /* <DEDUP_REMOVED lines=8> */
.L_x_4601:
[----:B------:R-:W-:Y:S05]  /*4720*/  BSYNC.RECONVERGENT B0 ;  /* 0x0000000000007941 */ /* 0x000fea0003800200 */
.L_x_4600:
        /* <DEDUP_REMOVED lines=8> */
.L_x_4603:
[----:B------:R-:W-:Y:S05]  /*47b0*/  BSYNC.RECONVERGENT B0 ;  /* 0x0000000000007941 */ /* 0x000fea0003800200 */
.L_x_4602:
[----:B------:R-:W-:Y:S04]  /*47c0*/  BSSY.RECONVERGENT B6, `(.L_x_4604) ;  /* 0x000010e000067945 */ /* 0x000fe80003800200 */
[----:B------:R-:W-:Y:S05]  /*47d0*/  @P1 BRA `(.L_x_4605) ;  /* 0x0000001000301947 */ /* 0x000fea0003800000 */
[----:B------:R-:W0:Y:S01]  /*47e0*/  LDCU UR4, c[0x0][0x3b8] ;  /* 0x00007700ff0477ac */ /* 0x000e220008000800 */
[----:B------:R-:W1:Y:S01]  /*47f0*/  LDC.64 R8, c[0x0][0x398] ;  /* 0x0000e600ff087b82 */ /* 0x000e620000000a00 */
[----:B------:R-:W-:Y:S01]  /*4800*/  IMAD R0, R2, 0x200, R25 ;  /* 0x0000020002007824 */ /* 0x000fe200078e0219 */
[----:B--2---:R-:W-:-:S03]  /*4810*/  PRMT R4, R19, 0x9910, RZ ;  /* 0x0000991013047816 */ /* 0x004fc600000000ff */
        /* <DEDUP_REMOVED lines=14> */
[----:B-----5:R-:W-:Y:S02]  /*4900*/  IMAD.U32 R24, R24, 0x10000, RZ ;  /* 0x0001000018187824 */ /* 0x020fe400078e00ff */
[----:B------:R-:W-:Y:S02]  /*4910*/  IMAD.MOV.U32 R25, RZ, RZ, R23 ;  /* 0x000000ffff197224 */ /* 0x000fe400078e0017 */
[----:B------:R-:W0:Y:S02]  /*4920*/  F2I.FTZ.TRUNC.NTZ R3, R24 ;  /* 0x0000001800037305 */ /* 0x000e24000021f100 */
[----:B0-----:R0:W-:Y:S01]  /*4930*/  STG.E.U8 desc[UR36][R8.64], R3 ;  /* 0x0000000308007986 */ /* 0x0011e2000c101124 */
[----:B------:R-:W-:Y:S05]  /*4940*/  BRA `(.L_x_4605) ;  /* 0x0000000c00d47947 */ /* 0x000fea0003800000 */
.L_x_4609:
[----:B-----5:R-:W-:Y:S02]  /*4950*/  IMAD.U32 R5, R24, 0x10000, RZ ;  /* 0x0001000018057824 */ /* 0x020fe400078e00ff */
[----:B------:R-:W-:-:S04]  /*4960*/  IMAD.MOV.U32 R25, RZ, RZ, R23 ;  /* 0x000000ffff197224 */ /* 0x000fc800078e0017 */
[----:B------:R-:W0:Y:S02]  /*4970*/  F2I.S64.TRUNC R4, R5 ;  /* 0x0000000500047311 */ /* 0x000e24000020d900 */
[----:B0-----:R0:W-:Y:S01]  /*4980*/  STG.E.U8 desc[UR36][R8.64], R4 ;  /* 0x0000000408007986 */ /* 0x0011e2000c101124 */
[----:B------:R-:W-:Y:S05]  /*4990*/  BRA `(.L_x_4605) ;  /* 0x0000000c00c07947 */ /* 0x000fea0003800000 */
.L_x_4608:
[----:B------:R-:W-:-:S13]  /*49a0*/  ISETP.NE.AND P0, PT, R0, 0x2, PT ;  /* 0x000000020000780c */ /* 0x000fda0003f05270 */
[----:B------:R-:W-:Y:S05]  /*49b0*/  @!P0 BRA `(.L_x_4611) ;  /* 0x0000000000388947 */ /* 0x000fea0003800000 */
[----:B------:R-:W-:-:S13]  /*49c0*/  ISETP.NE.AND P0, PT, R0, 0x3, PT ;  /* 0x000000030000780c */ /* 0x000fda0003f05270 */
[----:B------:R-:W-:Y:S05]  /*49d0*/  @!P0 BRA `(.L_x_4612) ;  /* 0x00000000001c8947 */ /* 0x000fea0003800000 */
[----:B------:R-:W-:-:S13]  /*49e0*/  ISETP.NE.AND P0, PT, R0, 0x4, PT ;  /* 0x000000040000780c */ /* 0x000fda0003f05270 */
[----:B------:R-:W-:Y:S05]  /*49f0*/  @P0 BRA `(.L_x_4610) ;  /* 0x0000000800f80947 */ /* 0x000fea0003800000 */
[----:B-----5:R-:W-:Y:S02]  /*4a00*/  IMAD.U32 R4, R24, 0x10000, RZ ;  /* 0x0001000018047824 */ /* 0x020fe400078e00ff */
[----:B------:R-:W-:-:S04]  /*4a10*/  IMAD.MOV.U32 R25, RZ, RZ, R23 ;  /* 0x000000ffff197224 */ /* 0x000fc800078e0017 */
[----:B------:R-:W0:Y:S02]  /*4a20*/  F2I.S64.TRUNC R4, R4 ;  /* 0x0000000400047311 */ /* 0x000e24000020d900 */
[----:B0-----:R3:W-:Y:S01]  /*4a30*/  STG.E.64 desc[UR36][R8.64], R4 ;  /* 0x0000000408007986 */ /* 0x0017e2000c101b24 */
[----:B------:R-:W-:Y:S05]  /*4a40*/  BRA `(.L_x_4605) ;  /* 0x0000000c00947947 */ /* 0x000fea0003800000 */
.L_x_4612:
[----:B-----5:R-:W-:Y:S02]  /*4a50*/  IMAD.U32 R24, R24, 0x10000, RZ ;  /* 0x0001000018187824 */ /* 0x020fe400078e00ff */
[----:B------:R-:W-:Y:S02]  /*4a60*/  IMAD.MOV.U32 R25, RZ, RZ, R23 ;  /* 0x000000ffff197224 */ /* 0x000fe400078e0017 */
[----:B------:R-:W0:Y:S02]  /*4a70*/  F2I.FTZ.TRUNC.NTZ R3, R24 ;  /* 0x0000001800037305 */ /* 0x000e24000021f100 */
[----:B0-----:R4:W-:Y:S01]  /*4a80*/  STG.E desc[UR36][R8.64], R3 ;  /* 0x0000000308007986 */ /* 0x0019e2000c101924 */
[----:B------:R-:W-:Y:S05]  /*4a90*/  BRA `(.L_x_4605) ;  /* 0x0000000c00807947 */ /* 0x000fea0003800000 */
.L_x_4611:
[----:B-----5:R-:W-:Y:S02]  /*4aa0*/  IMAD.U32 R24, R24, 0x10000, RZ ;  /* 0x0001000018187824 */ /* 0x020fe400078e00ff */
[----:B------:R-:W-:Y:S02]  /*4ab0*/  IMAD.MOV.U32 R25, RZ, RZ, R23 ;  /* 0x000000ffff197224 */ /* 0x000fe400078e0017 */
[----:B------:R-:W0:Y:S02]  /*4ac0*/  F2I.FTZ.TRUNC.NTZ R3, R24 ;  /* 0x0000001800037305 */ /* 0x000e24000021f100 */
[----:B0-----:R1:W-:Y:S01]  /*4ad0*/  STG.E.U16 desc[UR36][R8.64], R3 ;  /* 0x0000000308007986 */ /* 0x0013e2000c101524 */
[----:B------:R-:W-:Y:S05]  /*4ae0*/  BRA `(.L_x_4605) ;  /* 0x0000000c006c7947 */ /* 0x000fea0003800000 */
.L_x_4607:
[----:B------:R-:W-:-:S13]  /*4af0*/  ISETP.GT.AND P0, PT, R0, 0x6, PT ;  /* 0x000000060000780c */ /* 0x000fda0003f04270 */
[----:B------:R-:W-:Y:S05]  /*4b00*/  @P0 BRA `(.L_x_4613) ;  /* 0x0000000000340947 */ /* 0x000fea0003800000 */
[----:B------:R-:W-:-:S13]  /*4b10*/  ISETP.NE.AND P0, PT, R0, 0x5, PT ;  /* 0x000000050000780c */ /* 0x000fda0003f05270 */
[----:B------:R-:W-:Y:S05]  /*4b20*/  @!P0 BRA `(.L_x_4614) ;  /* 0x0000000000188947 */ /* 0x000fea0003800000 */
[----:B------:R-:W-:-:S13]  /*4b30*/  ISETP.NE.AND P0, PT, R0, 0x6, PT ;  /* 0x000000060000780c */ /* 0x000fda0003f05270 */
[----:B------:R-:W-:Y:S05]  /*4b40*/  @P0 BRA `(.L_x_4610) ;  /* 0x0000000800a40947 */ /* 0x000fea0003800000 */
[----:B-----5:R-:W-:Y:S02]  /*4b50*/  IMAD.U32 R3, R24, 0x10000, RZ ;  /* 0x0001000018037824 */ /* 0x020fe400078e00ff */
[----:B------:R-:W-:-:S03]  /*4b60*/  IMAD.MOV.U32 R25, RZ, RZ, R23 ;  /* 0x000000ffff197224 */ /* 0x000fc600078e0017 */
[----:B------:R0:W-:Y:S01]  /*4b70*/  STG.E desc[UR36][R8.64], R3 ;  /* 0x0000000308007986 */ /* 0x0001e2000c101924 */
[----:B------:R-:W-:Y:S05]  /*4b80*/  BRA `(.L_x_4605) ;  /* 0x0000000c00447947 */ /* 0x000fea0003800000 */
.L_x_4614:
[----:B-----5:R-:W-:Y:S02]  /*4b90*/  IMAD.U32 R0, R24, 0x10000, RZ ;  /* 0x0001000018007824 */ /* 0x020fe400078e00ff */
[----:B------:R-:W-:-:S03]  /*4ba0*/  IMAD.MOV.U32 R25, RZ, RZ, R23 ;  /* 0x000000ffff197224 */ /* 0x000fc600078e0017 */
[----:B------:R-:W-:-:S05]  /*4bb0*/  F2FP.F16.F32.PACK_AB R0, RZ, R0 ;  /* 0x00000000ff00723e */ /* 0x000fca00000000ff */
[----:B------:R0:W-:Y:S01]  /*4bc0*/  STG.E.U16 desc[UR36][R8.64], R0 ;  /* 0x0000000008007986 */ /* 0x0001e2000c101524 */
[----:B------:R-:W-:Y:S05]  /*4bd0*/  BRA `(.L_x_4605) ;  /* 0x0000000c00307947 */ /* 0x000fea0003800000 */
.L_x_4613:
[----:B------:R-:W-:-:S13]  /*4be0*/  ISETP.NE.AND P0, PT, R0, 0x7, PT ;  /* 0x000000070000780c */ /* 0x000fda0003f05270 */
[----:B------:R-:W-:Y:S05]  /*4bf0*/  @!P0 BRA `(.L_x_4615) ;  /* 0x00000000003c8947 */ /* 0x000fea0003800000 */
[----:B------:R-:W-:-:S13]  /*4c00*/  ISETP.NE.AND P0, PT, R0, 0x8, PT ;  /* 0x000000080000780c */ /* 0x000fda0003f05270 */
[----:B------:R-:W-:Y:S05]  /*4c10*/  @!P0 BRA `(.L_x_4616) ;  /* 0x00000000001c8947 */ /* 0x000fea0003800000 */
[----:B------:R-:W-:-:S13]  /*4c20*/  ISETP.NE.AND P0, PT, R0, 0x9, PT ;  /* 0x000000090000780c */ /* 0x000fda0003f05270 */
[----:B------:R-:W-:Y:S05]  /*4c30*/  @P0 BRA `(.L_x_4610) ;  /* 0x0000000800680947 */ /* 0x000fea0003800000 */
[----:B-----5:R-:W-:Y:S02]  /*4c40*/  IMAD.U32 R4, R24, 0x10000, RZ ;  /* 0x0001000018047824 */ /* 0x020fe400078e00ff */
[----:B------:R-:W-:Y:S02]  /*4c50*/  IMAD.MOV.U32 R5, RZ, RZ, RZ ;  /* 0x000000ffff057224 */ /* 0x000fe400078e00ff */
[----:B------:R-:W-:-:S03]  /*4c60*/  IMAD.MOV.U32 R25, RZ, RZ, R23 ;  /* 0x000000ffff197224 */ /* 0x000fc600078e0017 */
[----:B------:R0:W-:Y:S01]  /*4c70*/  STG.E.64 desc[UR36][R8.64], R4 ;  /* 0x0000000408007986 */ /* 0x0001e2000c101b24 */
[----:B------:R-:W-:Y:S05]  /*4c80*/  BRA `(.L_x_4605) ;  /* 0x0000000c00047947 */ /* 0x000fea0003800000 */
.L_x_4616:
[----:B-----5:R-:W-:Y:S02]  /*4c90*/  IMAD.U32 R24, R24, 0x10000, RZ ;  /* 0x0001000018187824 */ /* 0x020fe400078e00ff */
[----:B------:R-:W-:-:S03]  /*4ca0*/  IMAD.MOV.U32 R25, RZ, RZ, R23 ;  /* 0x000000ffff197224 */ /* 0x000fc600078e0017 */
[----:B------:R-:W-:-:S04]  /*4cb0*/  F2FP.F16.F32.PACK_AB R3, RZ, R24 ;  /* 0x00000018ff03723e */ /* 0x000fc800000000ff */
[----:B------:R-:W-:-:S05]  /*4cc0*/  PRMT R3, R3, 0x5410, RZ ;  /* 0x0000541003037816 */ /* 0x000fca00000000ff */
[----:B------:R0:W-:Y:S01]  /*4cd0*/  STG.E desc[UR36][R8.64], R3 ;  /* 0x0000000308007986 */ /* 0x0001e2000c101924 */
[----:B------:R-:W-:Y:S05]  /*4ce0*/  BRA `(.L_x_4605) ;  /* 0x0000000800ec7947 */ /* 0x000fea0003800000 */
.L_x_4615:
[----:B-----5:R-:W-:Y:S02]  /*4cf0*/  IMAD.U32 R4, R24, 0x10000, RZ ;  /* 0x0001000018047824 */ /* 0x020fe400078e00ff */
[----:B------:R-:W-:Y:S02]  /*4d00*/  IMAD.MOV.U32 R25, RZ, RZ, R23 ;  /* 0x000000ffff197224 */ /* 0x000fe400078e0017 */
[----:B------:R-:W-:-:S06]  /*4d10*/  FMUL.FTZ R4, R4, 1 ;  /* 0x3f80000004047820 */ /* 0x000fcc0000410000 */
[----:B------:R-:W0:Y:S02]  /*4d20*/  F2F.F64.F32 R4, R4 ;  /* 0x0000000400047310 */ /* 0x000e240000201800 */
[----:B0-----:R0:W-:Y:S01]  /*4d30*/  STG.E.64 desc[UR36][R8.64], R4 ;  /* 0x0000000408007986 */ /* 0x0011e2000c101b24 */
[----:B------:R-:W-:Y:S05]  /*4d40*/  BRA `(.L_x_4605) ;  /* 0x0000000800d47947 */ /* 0x000fea0003800000 */
.L_x_4606:
        /* <DEDUP_REMOVED lines=10> */
[----:B------:R-:W-:-:S04]  /*4df0*/  FSETP.NEU.FTZ.AND P0, PT, R24, RZ, PT ;  /* 0x000000ff1800720b */ /* 0x000fc80003f1d000 */
[----:B------:R-:W-:-:S05]  /*4e00*/  SEL R3, RZ, 0x1, !P0 ;  /* 0x00000001ff037807 */ /* 0x000fca0004000000 */
[----:B------:R0:W-:Y:S01]  /*4e10*/  STG.E.U8 desc[UR36][R8.64], R3 ;  /* 0x0000000308007986 */ /* 0x0001e2000c101124 */
[----:B------:R-:W-:Y:S05]  /*4e20*/  BRA `(.L_x_4605) ;  /* 0x00000008009c7947 */ /* 0x000fea0003800000 */
.L_x_4619:
[----:B-----5:R-:W-:Y:S01]  /*4e30*/  IMAD.U32 R24, R24, 0x10000, RZ ;  /* 0x0001000018187824 */ /* 0x020fe200078e00ff */
[----:B------:R-:W-:Y:S01]  /*4e40*/  CS2R R6, SRZ ;  /* 0x0000000000067805 */ /* 0x000fe2000001ff00 */
[----:B------:R-:W-:Y:S02]  /*4e50*/  IMAD.MOV.U32 R25, RZ, RZ, R23 ;  /* 0x000000ffff197224 */ /* 0x000fe400078e0017 */
[----:B------:R-:W-:-:S06]  /*4e60*/  FMUL.FTZ R4, R24, 1 ;  /* 0x3f80000018047820 */ /* 0x000fcc0000410000 */
[----:B------:R-:W0:Y:S02]  /*4e70*/  F2F.F64.F32 R4, R4 ;  /* 0x0000000400047310 */ /* 0x000e240000201800 */
[----:B0-----:R0:W-:Y:S01]  /*4e80*/  STG.E.128 desc[UR36][R8.64], R4 ;  /* 0x0000000408007986 */ /* 0x0011e2000c101d24 */
[----:B------:R-:W-:Y:S05]  /*4e90*/  BRA `(.L_x_4605) ;  /* 0x0000000800807947 */ /* 0x000fea0003800000 */
.L_x_4618:
[----:B------:R-:W-:-:S13]  /*4ea0*/  ISETP.NE.AND P0, PT, R0, 0xf, PT ;  /* 0x0000000f0000780c */ /* 0x000fda0003f05270 */
[----:B------:R-:W-:Y:S05]  /*4eb0*/  @!P0 BRA `(.L_x_4620) ;  /* 0x0000000000a88947 */ /* 0x000fea0003800000 */
[----:B------:R-:W-:-:S13]  /*4ec0*/  ISETP.NE.AND P0, PT, R0, 0x17, PT ;  /* 0x000000170000780c */ /* 0x000fda0003f05270 */
[----:B------:R-:W-:Y:S05]  /*4ed0*/  @!P0 BRA `(.L_x_4621) ;  /* 0x0000000000508947 */ /* 0x000fea0003800000 */
[----:B------:R-:W-:-:S13]  /*4ee0*/  ISETP.NE.AND P0, PT, R0, 0x18, PT ;  /* 0x000000180000780c */ /* 0x000fda0003f05270 */
[----:B------:R-:W-:Y:S05]  /*4ef0*/  @P0 BRA `(.L_x_4610) ;  /* 0x0000000400b80947 */ /* 0x000fea0003800000 */
[----:B-----5:R-:W-:Y:S01]  /*4f00*/  IMAD.U32 R24, R24, 0x10000, RZ ;  /* 0x0001000018187824 */ /* 0x020fe200078e00ff */
        /* <DEDUP_REMOVED lines=12> */
.L_x_4623:
[----:B------:R-:W-:Y:S05]  /*4fd0*/  BSYNC.RECONVERGENT B0 ;  /* 0x0000000000007941 */ /* 0x000fea0003800200 */
.L_x_4622:
[----:B------:R-:W-:Y:S01]  /*4fe0*/  LOP3.LUT R5, R0, 0x80, R5, 0xf8, !PT ;  /* 0x0000008000057812 */ /* 0x000fe200078ef805 */
[----:B------:R-:W-:-:S04]  /*4ff0*/  IMAD.MOV.U32 R25, RZ, RZ, R23 ;  /* 0x000000ffff197224 */ /* 0x000fc800078e0017 */
[----:B------:R0:W-:Y:S01]  /*5000*/  STG.E.U8 desc[UR36][R8.64], R5 ;  /* 0x0000000508007986 */ /* 0x0001e2000c101124 */
[----:B------:R-:W-:Y:S05]  /*5010*/  BRA `(.L_x_4605) ;  /* 0x0000000800207947 */ /* 0x000fea0003800000 */
.L_x_4621:
[----:B-----5:R-:W-:Y:S01]  /*5020*/  IMAD.U32 R24, R24, 0x10000, RZ ;  /* 0x0001000018187824 */ /* 0x020fe200078e00ff */
        /* <DEDUP_REMOVED lines=14> */
.L_x_4625:
[----:B------:R-:W-:Y:S05]  /*5110*/  BSYNC.RECONVERGENT B0 ;  /* 0x0000000000007941 */ /* 0x000fea0003800200 */
.L_x_4624:
[----:B------:R-:W-:Y:S01]  /*5120*/  LOP3.LUT R5, R0, 0x80, R5, 0xf8, !PT ;  /* 0x0000008000057812 */ /* 0x000fe200078ef805 */
[----:B------:R-:W-:-:S04]  /*5130*/  IMAD.MOV.U32 R25, RZ, RZ, R23 ;  /* 0x000000ffff197224 */ /* 0x000fc800078e0017 */
[----:B------:R0:W-:Y:S01]  /*5140*/  STG.E.U8 desc[UR36][R8.64], R5 ;  /* 0x0000000508007986 */ /* 0x0001e2000c101124 */
[----:B------:R-:W-:Y:S05]  /*5150*/  BRA `(.L_x_4605) ;  /* 0x0000000400d07947 */ /* 0x000fea0003800000 */
.L_x_4620:
[----:B-----5:R0:W-:Y:S01]  /*5160*/  STG.E.U16 desc[UR36][R8.64], R24 ;  /* 0x0000001808007986 */ /* 0x0201e2000c101524 */
[----:B------:R-:W-:Y:S01]  /*5170*/  IMAD.MOV.U32 R25, RZ, RZ, R23 ;  /* 0x000000ffff197224 */ /* 0x000fe200078e0017 */
[----:B------:R-:W-:Y:S06]  /*5180*/  BRA `(.L_x_4605) ;  /* 0x0000000400c47947 */ /* 0x000fec0003800000 */
.L_x_4617:
        /* <DEDUP_REMOVED lines=10> */
[----:B------:R-:W0:Y:S02]  /*5230*/  F2I.FTZ.U32.TRUNC.NTZ R3, R3 ;  /* 0x0000000300037305 */ /* 0x000e24000021f000 */
[----:B0-----:R0:W-:Y:S01]  /*5240*/  STG.E.U16 desc[UR36][R8.64], R3 ;  /* 0x0000000308007986 */ /* 0x0011e2000c101524 */
[----:B------:R-:W-:Y:S05]  /*5250*/  BRA `(.L_x_4605) ;  /* 0x0000000400907947 */ /* 0x000fea0003800000 */
.L_x_4628:
[----:B-----5:R-:W-:Y:S01]  /*5260*/  IMAD.U32 R3, R24, 0x10000, RZ ;  /* 0x0001000018037824 */ /* 0x020fe200078e00ff */
        /* <DEDUP_REMOVED lines=12> */
.L_x_4631:
[----:B------:R-:W-:-:S04]  /*5330*/  SHF.R.U32.HI R0, RZ, 0x14, R3 ;  /* 0x00000014ff007819 */ /* 0x000fc80000011603 */
[----:B------:R-:W-:-:S04]  /*5340*/  LOP3.LUT R0, R0, 0x1, RZ, 0xc0, !PT ;  /* 0x0000000100007812 */ /* 0x000fc800078ec0ff */
[----:B------:R-:W-:-:S04]  /*5350*/  IADD3 R0, PT, PT, R3, 0x487ffff, R0 ;  /* 0x0487ffff03007810 */ /* 0x000fc80007ffe000 */
[----:B------:R-:W-:-:S04]  /*5360*/  SHF.R.U32.HI R0, RZ, 0x14, R0 ;  /* 0x00000014ff007819 */ /* 0x000fc80000011600 */
[----:B------:R-:W-:-:S07]  /*5370*/  LOP3.LUT R0, R0, 0xff, RZ, 0xc0, !PT ;  /* 0x000000ff00007812 */ /* 0x000fce00078ec0ff */
.L_x_4632:
[----:B------:R-:W-:-:S04]  /*5380*/  SHF.R.U32.HI R3, RZ, 0x18, R3 ;  /* 0x00000018ff037819 */ /* 0x000fc80000011603 */
[----:B------:R-:W-:-:S04]  /*5390*/  LOP3.LUT R0, R0, 0x80, R3, 0xf8, !PT ;  /* 0x0000008000007812 */ /* 0x000fc800078ef803 */
[----:B------:R-:W-:-:S07]  /*53a0*/  PRMT R4, R0, 0x7610, R4 ;  /* 0x0000761000047816 */ /* 0x000fce0000000004 */
.L_x_4630:
[----:B------:R-:W-:Y:S05]  /*53b0*/  BSYNC.RECONVERGENT B0 ;  /* 0x0000000000007941 */ /* 0x000fea0003800200 */
.L_x_4629:
[----:B------:R0:W-:Y:S01]  /*53c0*/  STG.E.U8 desc[UR36][R8.64], R4 ;  /* 0x0000000408007986 */ /* 0x0001e2000c101124 */
[----:B------:R-:W-:Y:S01]  /*53d0*/  IMAD.MOV.U32 R25, RZ, RZ, R23 ;  /* 0x000000ffff197224 */ /* 0x000fe200078e0017 */
[----:B------:R-:W-:Y:S06]  /*53e0*/  BRA `(.L_x_4605) ;  /* 0x00000004002c7947 */ /* 0x000fec0003800000 */
.L_x_4627:
        /* <DEDUP_REMOVED lines=13> */
.L_x_4635:
[----:B------:R-:W-:-:S04]  /*54c0*/  SHF.R.U32.HI R0, RZ, 0x15, R3 ;  /* 0x00000015ff007819 */ /* 0x000fc80000011603 */
[----:B------:R-:W-:-:S04]  /*54d0*/  LOP3.LUT R0, R0, 0x1, RZ, 0xc0, !PT ;  /* 0x0000000100007812 */ /* 0x000fc800078ec0ff */
[----:B------:R-:W-:-:S04]  /*54e0*/  IADD3 R0, PT, PT, R3, 0x88fffff, R0 ;  /* 0x088fffff03007810 */ /* 0x000fc80007ffe000 */
[----:B------:R-:W-:-:S04]  /*54f0*/  SHF.R.U32.HI R0, RZ, 0x15, R0 ;  /* 0x00000015ff007819 */ /* 0x000fc80000011600 */
[----:B------:R-:W-:-:S07]  /*5500*/  LOP3.LUT R0, R0, 0xff, RZ, 0xc0, !PT ;  /* 0x000000ff00007812 */ /* 0x000fce00078ec0ff */
.L_x_4636:
[----:B------:R-:W-:-:S04]  /*5510*/  SHF.R.U32.HI R3, RZ, 0x18, R3 ;  /* 0x00000018ff037819 */ /* 0x000fc80000011603 */
[----:B------:R-:W-:-:S04]  /*5520*/  LOP3.LUT R0, R0, 0x80, R3, 0xf8, !PT ;  /* 0x0000008000007812 */ /* 0x000fc800078ef803 */
[----:B------:R-:W-:-:S07]  /*5530*/  PRMT R4, R0, 0x7610, R4 ;  /* 0x0000761000047816 */ /* 0x000fce0000000004 */
.L_x_4634:
[----:B------:R-:W-:Y:S05]  /*5540*/  BSYNC.RECONVERGENT B0 ;  /* 0x0000000000007941 */ /* 0x000fea0003800200 */
.L_x_4633:
[----:B------:R0:W-:Y:S01]  /*5550*/  STG.E.U8 desc[UR36][R8.64], R4 ;  /* 0x0000000408007986 */ /* 0x0001e2000c101124 */
[----:B------:R-:W-:Y:S01]  /*5560*/  IMAD.MOV.U32 R25, RZ, RZ, R23 ;  /* 0x000000ffff197224 */ /* 0x000fe200078e0017 */
[----:B------:R-:W-:Y:S06]  /*5570*/  BRA `(.L_x_4605) ;  /* 0x0000000000c87947 */ /* 0x000fec0003800000 */
.L_x_4626:
[----:B------:R-:W-:-:S13]  /*5580*/  ISETP.NE.AND P0, PT, R0, 0x1c, PT ;  /* 0x0000001c0000780c */ /* 0x000fda0003f05270 */
[----:B------:R-:W-:Y:S05]  /*5590*/  @!P0 BRA `(.L_x_4637) ;  /* 0x0000000000b08947 */ /* 0x000fea0003800000 */
[----:B------:R-:W-:-:S13]  /*55a0*/  ISETP.NE.AND P0, PT, R0, 0x1d, PT ;  /* 0x0000001d0000780c */ /* 0x000fda0003f05270 */
[----:B------:R-:W-:Y:S05]  /*55b0*/  @!P0 BRA `(.L_x_4638) ;  /* 0x0000000000948947 */ /* 0x000fea0003800000 */
[----:B------:R-:W-:-:S13]  /*55c0*/  ISETP.NE.AND P0, PT, R0, 0x2c, PT ;  /* 0x0000002c0000780c */ /* 0x000fda0003f05270 */
[----:B------:R-:W-:Y:S05]  /*55d0*/  @!P0 BRA `(.L_x_4639) ;  /* 0x0000000000488947 */ /* 0x000fea0003800000 */
.L_x_4610:
        /* <DEDUP_REMOVED lines=16> */
.L_x_4640:
[----:B------:R-:W-:Y:S01]  /*56e0*/  IMAD.MOV.U32 R25, RZ, RZ, R23 ;  /* 0x000000ffff197224 */ /* 0x000fe200078e0017 */
[----:B------:R-:W-:Y:S06]  /*56f0*/  BRA `(.L_x_4605) ;  /* 0x0000000000687947 */ /* 0x000fec0003800000 */
.L_x_4639:
[----:B-----5:R-:W-:Y:S02]  /*5700*/  IMAD.U32 R24, R24, 0x10000, RZ ;  /* 0x0001000018187824 */ /* 0x020fe400078e00ff */
        /* <DEDUP_REMOVED lines=16> */
.L_x_4638:
[----:B-----5:R-:W-:Y:S02]  /*5810*/  IMAD.U32 R4, R24, 0x10000, RZ ;  /* 0x0001000018047824 */ /* 0x020fe400078e00ff */
[----:B------:R-:W-:-:S04]  /*5820*/  IMAD.MOV.U32 R25, RZ, RZ, R23 ;  /* 0x000000ffff197224 */ /* 0x000fc800078e0017 */
[----:B------:R-:W0:Y:S02]  /*5830*/  F2I.U64.TRUNC R4, R4 ;  /* 0x0000000400047311 */ /* 0x000e24000020d800 */
[----:B0-----:R0:W-:Y:S01]  /*5840*/  STG.E.64 desc[UR36][R8.64], R4 ;  /* 0x0000000408007986 */ /* 0x0011e2000c101b24 */
[----:B------:R-:W-:Y:S05]  /*5850*/  BRA `(.L_x_4605) ;  /* 0x0000000000107947 */ /* 0x000fea0003800000 */
.L_x_4637:
[----:B-----5:R-:W-:Y:S02]  /*5860*/  IMAD.U32 R24, R24, 0x10000, RZ ;  /* 0x0001000018187824 */ /* 0x020fe400078e00ff */
[----:B------:R-:W-:Y:S02]  /*5870*/  IMAD.MOV.U32 R25, RZ, RZ, R23 ;  /* 0x000000ffff197224 */ /* 0x000fe400078e0017 */
[----:B------:R-:W0:Y:S02]  /*5880*/  F2I.FTZ.U32.TRUNC.NTZ R3, R24 ;  /* 0x0000001800037305 */ /* 0x000e24000021f000 */
[----:B0-----:R0:W-:Y:S03]  /*5890*/  STG.E desc[UR36][R8.64], R3 ;  /* 0x0000000308007986 */ /* 0x0011e6000c101924 */
.L_x_4605:
[----:B------:R-:W-:Y:S05]  /*58a0*/  BSYNC.RECONVERGENT B6 ;  /* 0x0000000000067941 */ /* 0x000fea0003800200 */
.L_x_4604:
[----:B------:R-:W-:Y:S01]  /*58b0*/  ISETP.GE.AND P0, PT, R25, R16, PT ;  /* 0x000000101900720c */ /* 0x000fe20003f06270 */
[----:B------:R-:W-:-:S12]  /*58c0*/  BSSY.RECONVERGENT B6, `(.L_x_4641) ;  /* 0x00001f0000067945 */ /* 0x000fd80003800200 */
[----:B------:R-:W-:Y:S05]  /*58d0*/  @P0 BRA `(.L_x_4642) ;  /* 0x0000001c00b80947 */ /* 0x000fea0003800000 */
[----:B------:R-:W2:Y:S01]  /*58e0*/  LDCU UR4, c[0x0][0x3b8] ;  /* 0x00007700ff0477ac */ /* 0x000ea20008000800 */
[----:B01-34-:R-:W0:Y:S01]  /*58f0*/  LDC.64 R8, c[0x0][0x398] ;  /* 0x0000e600ff087b82 */ /* 0x01be220000000a00 */
[----:B------:R-:W-:Y:S01]  /*5900*/  IMAD R0, R2, 0x200, R25 ;  /* 0x0000020002007824 */ /* 0x000fe200078e0219 */
[----:B--2---:R-:W-:-:S03]  /*5910*/  PRMT R4, R19, 0x9910, RZ ;  /* 0x0000991013047816 */ /* 0x004fc600000000ff */
[----:B------:R-:W-:Y:S02]  /*5920*/  IMAD R3, R0, UR4, RZ ;  /* 0x0000000400037c24 */ /* 0x000fe4000f8e02ff */
        /* <DEDUP_REMOVED lines=13> */
[----:B-----5:R-:W-:-:S04]  /*5a00*/  IMAD.U32 R22, R22, 0x10000, RZ ;  /* 0x0001000016167824 */ /* 0x020fc800078e00ff */
[----:B------:R-:W0:Y:S02]  /*5a10*/  F2I.FTZ.TRUNC.NTZ R3, R22 ;  /* 0x0000001600037305 */ /* 0x000e24000021f100 */
[----:B0-----:R4:W-:Y:S01]  /*5a20*/  STG.E.U8 desc[UR36][R8.64], R3 ;  /* 0x0000000308007986 */ /* 0x0019e2000c101124 */
[----:B------:R-:W-:Y:S05]  /*5a30*/  BRA `(.L_x_4648) ;  /* 0x0000000c007c7947 */ /* 0x000fea0003800000 */
.L_x_4646:
[----:B-----5:R-:W-:-:S06]  /*5a40*/  IMAD.U32 R5, R22, 0x10000, RZ ;  /* 0x0001000016057824 */ /* 0x020fcc00078e00ff */
[----:B------:R-:W0:Y:S02]  /*5a50*/  F2I.S64.TRUNC R4, R5 ;  /* 0x0000000500047311 */ /* 0x000e24000020d900 */
[----:B0-----:R3:W-:Y:S01]  /*5a60*/  STG.E.U8 desc[UR36][R8.64], R4 ;  /* 0x0000000408007986 */ /* 0x0017e2000c101124 */
[----:B------:R-:W-:Y:S05]  /*5a70*/  BRA `(.L_x_4648) ;  /* 0x0000000c006c7947 */ /* 0x000fea0003800000 */
.L_x_4645:
[----:B------:R-:W-:-:S13]  /*5a80*/  ISETP.NE.AND P0, PT, R0, 0x2, PT ;  /* 0x000000020000780c */ /* 0x000fda0003f05270 */
[----:B------:R-:W-:Y:S05]  /*5a90*/  @!P0 BRA `(.L_x_4649) ;  /* 0x0000000000308947 */ /* 0x000fea0003800000 */
[----:B------:R-:W-:-:S13]  /*5aa0*/  ISETP.NE.AND P0, PT, R0, 0x3, PT ;  /* 0x000000030000780c */ /* 0x000fda0003f05270 */
[----:B------:R-:W-:Y:S05]  /*5ab0*/  @!P0 BRA `(.L_x_4650) ;  /* 0x0000000000188947 */ /* 0x000fea0003800000 */
[----:B------:R-:W-:-:S13]  /*5ac0*/  ISETP.NE.AND P0, PT, R0, 0x4, PT ;  /* 0x000000040000780c */ /* 0x000fda0003f05270 */
[----:B------:R-:W-:Y:S05]  /*5ad0*/  @P0 BRA `(.L_x_4647) ;  /* 0x0000000800780947 */ /* 0x000fea0003800000 */
[----:B-----5:R-:W-:-:S06]  /*5ae0*/  IMAD.U32 R4, R22, 0x10000, RZ ;  /* 0x0001000016047824 */ /* 0x020fcc00078e00ff */
[----:B------:R-:W0:Y:S02]  /*5af0*/  F2I.S64.TRUNC R4, R4 ;  /* 0x0000000400047311 */ /* 0x000e24000020d900 */
[----:B0-----:R1:W-:Y:S01]  /*5b00*/  STG.E.64 desc[UR36][R8.64], R4 ;  /* 0x0000000408007986 */ /* 0x0013e2000c101b24 */
[----:B------:R-:W-:Y:S05]  /*5b10*/  BRA `(.L_x_4648) ;  /* 0x0000000c00447947 */ /* 0x000fea0003800000 */
.L_x_4650:
[----:B-----5:R-:W-:-:S04]  /*5b20*/  IMAD.U32 R22, R22, 0x10000, RZ ;  /* 0x0001000016167824 */ /* 0x020fc800078e00ff */
[----:B------:R-:W0:Y:S02]  /*5b30*/  F2I.FTZ.TRUNC.NTZ R3, R22 ;  /* 0x0000001600037305 */ /* 0x000e24000021f100 */
[----:B0-----:R2:W-:Y:S01]  /*5b40*/  STG.E desc[UR36][R8.64], R3 ;  /* 0x0000000308007986 */ /* 0x0015e2000c101924 */
[----:B------:R-:W-:Y:S05]  /*5b50*/  BRA `(.L_x_4648) ;  /* 0x0000000c00347947 */ /* 0x000fea0003800000 */
.L_x_4649:
[----:B-----5:R-:W-:-:S04]  /*5b60*/  IMAD.U32 R22, R22, 0x10000, RZ ;  /* 0x0001000016167824 */ /* 0x020fc800078e00ff */
[----:B------:R-:W0:Y:S02]  /*5b70*/  F2I.FTZ.TRUNC.NTZ R3, R22 ;  /* 0x0000001600037305 */ /* 0x000e24000021f100 */
[----:B0-----:R0:W-:Y:S01]  /*5b80*/  STG.E.U16 desc[UR36][R8.64], R3 ;  /* 0x0000000308007986 */ /* 0x0011e2000c101524 */
[----:B------:R-:W-:Y:S05]  /*5b90*/  BRA `(.L_x_4648) ;  /* 0x0000000c00247947 */ /* 0x000fea0003800000 */
.L_x_4644:
[----:B------:R-:W-:-:S13]  /*5ba0*/  ISETP.GT.AND P0, PT, R0, 0x6, PT ;  /* 0x000000060000780c */ /* 0x000fda0003f04270 */
[----:B------:R-:W-:Y:S05]  /*5bb0*/  @P0 BRA `(.L_x_4651) ;  /* 0x00000000002c0947 */ /* 0x000fea0003800000 */
[----:B------:R-:W-:-:S13]  /*5bc0*/  ISETP.NE.AND P0, PT, R0, 0x5, PT ;  /* 0x000000050000780c */ /* 0x000fda0003f05270 */
[----:B------:R-:W-:Y:S05]  /*5bd0*/  @!P0 BRA `(.L_x_4652) ;  /* 0x0000000000148947 */ /* 0x000fea0003800000 */
[----:B------:R-:W-:-:S13]  /*5be0*/  ISETP.NE.AND P0, PT, R0, 0x6, PT ;  /* 0x000000060000780c */ /* 0x000fda0003f05270 */
[----:B------:R-:W-:Y:S05]  /*5bf0*/  @P0 BRA `(.L_x_4647) ;  /* 0x0000000800300947 */ /* 0x000fea0003800000 */
[----:B-----5:R-:W-:-:S05]  /*5c00*/  IMAD.U32 R3, R22, 0x10000, RZ ;  /* 0x0001000016037824 */ /* 0x020fca00078e00ff */
[----:B------:R0:W-:Y:S01]  /*5c10*/  STG.E desc[UR36][R8.64], R3 ;  /* 0x0000000308007986 */ /* 0x0001e2000c101924 */
[----:B------:R-:W-:Y:S05]  /*5c20*/  BRA `(.L_x_4648) ;  /* 0x0000000c00007947 */ /* 0x000fea0003800000 */
.L_x_4652:
[----:B-----5:R-:W-:-:S05]  /*5c30*/  IMAD.U32 R0, R22, 0x10000, RZ ;  /* 0x0001000016007824 */ /* 0x020fca00078e00ff */
[----:B------:R-:W-:-:S05]  /*5c40*/  F2FP.F16.F32.PACK_AB R0, RZ, R0 ;  /* 0x00000000ff00723e */ /* 0x000fca00000000ff */
[----:B------:R0:W-:Y:S01]  /*5c50*/  STG.E.U16 desc[UR36][R8.64], R0 ;  /* 0x0000000008007986 */ /* 0x0001e2000c101524 */
[----:B------:R-:W-:Y:S05]  /*5c60*/  BRA `(.L_x_4648) ;  /* 0x0000000800f07947 */ /* 0x000fea0003800000 */
.L_x_4651:
[----:B------:R-:W-:-:S13]  /*5c70*/  ISETP.NE.AND P0, PT, R0, 0x7, PT ;  /* 0x000000070000780c */ /* 0x000fda0003f05270 */
[----:B------:R-:W-:Y:S05]  /*5c80*/  @!P0 BRA `(.L_x_4653) ;  /* 0x0000000000348947 */ /* 0x000fea0003800000 */
[----:B------:R-:W-:-:S13]  /*5c90*/  ISETP.NE.AND P0, PT, R0, 0x8, PT ;  /* 0x000000080000780c */ /* 0x000fda0003f05270 */
[----:B------:R-:W-:Y:S05]  /*5ca0*/  @!P0 BRA `(.L_x_4654) ;  /* 0x0000000000188947 */ /* 0x000fea0003800000 */
[----:B------:R-:W-:-:S13]  /*5cb0*/  ISETP.NE.AND P0, PT, R0, 0x9, PT ;  /* 0x000000090000780c */ /* 0x000fda0003f05270 */
[----:B------:R-:W-:Y:S05]  /*5cc0*/  @P0 BRA `(.L_x_4647) ;  /* 0x0000000400fc0947 */ /* 0x000fea0003800000 */
[----:B-----5:R-:W-:Y:S02]  /*5cd0*/  IMAD.U32 R22, R22, 0x10000, RZ ;  /* 0x0001000016167824 */ /* 0x020fe400078e00ff */
[----:B------:R-:W-:-:S05]  /*5ce0*/  IMAD.MOV.U32 R23, RZ, RZ, RZ ;  /* 0x000000ffff177224 */ /* 0x000fca00078e00ff */
[----:B------:R0:W-:Y:S01]  /*5cf0*/  STG.E.64 desc[UR36][R8.64], R22 ;  /* 0x0000001608007986 */ /* 0x0001e2000c101b24 */
[----:B------:R-:W-:Y:S05]  /*5d00*/  BRA `(.L_x_4648) ;  /* 0x0000000800c87947 */ /* 0x000fea0003800000 */
.L_x_4654:
[----:B-----5:R-:W-:-:S05]  /*5d10*/  IMAD.U32 R22, R22, 0x10000, RZ ;  /* 0x0001000016167824 */ /* 0x020fca00078e00ff */
[----:B------:R-:W-:-:S04]  /*5d20*/  F2FP.F16.F32.PACK_AB R3, RZ, R22 ;  /* 0x00000016ff03723e */ /* 0x000fc800000000ff */
[----:B------:R-:W-:-:S05]  /*5d30*/  PRMT R3, R3, 0x5410, RZ ;  /* 0x0000541003037816 */ /* 0x000fca00000000ff */
[----:B------:R0:W-:Y:S01]  /*5d40*/  STG.E desc[UR36][R8.64], R3 ;  /* 0x0000000308007986 */ /* 0x0001e2000c101924 */
[----:B------:R-:W-:Y:S05]  /*5d50*/  BRA `(.L_x_4648) ;  /* 0x0000000800b47947 */ /* 0x000fea0003800000 */
.L_x_4653:
[----:B-----5:R-:W-:-:S04]  /*5d60*/  IMAD.U32 R4, R22, 0x10000, RZ ;  /* 0x0001000016047824 */ /* 0x020fc800078e00ff */
[----:B------:R-:W-:-:S06]  /*5d70*/  FMUL.FTZ R4, R4, 1 ;  /* 0x3f80000004047820 */ /* 0x000fcc0000410000 */
[----:B------:R-:W0:Y:S02]  /*5d80*/  F2F.F64.F32 R4, R4 ;  /* 0x0000000400047310 */ /* 0x000e240000201800 */
[----:B0-----:R0:W-:Y:S01]  /*5d90*/  STG.E.64 desc[UR36][R8.64], R4 ;  /* 0x0000000408007986 */ /* 0x0011e2000c101b24 */
[----:B------:R-:W-:Y:S05]  /*5da0*/  BRA `(.L_x_4648) ;  /* 0x0000000800a07947 */ /* 0x000fea0003800000 */
.L_x_4643:
        /* <DEDUP_REMOVED lines=10> */
[----:B-----5:R-:W-:-:S06]  /*5e50*/  IMAD.U32 R3, R22, 0x10000, RZ ;  /* 0x0001000016037824 */ /* 0x020fcc00078e00ff */
[----:B------:R-:W0:Y:S02]  /*5e60*/  F2I.FTZ.U32.TRUNC.NTZ R3, R3 ;  /* 0x0000000300037305 */ /* 0x000e24000021f000 */
[----:B0-----:R0:W-:Y:S01]  /*5e70*/  STG.E.U16 desc[UR36][R8.64], R3 ;  /* 0x0000000308007986 */ /* 0x0011e2000c101524 */
[----:B------:R-:W-:Y:S05]  /*5e80*/  BRA `(.L_x_4648) ;  /* 0x0000000800687947 */ /* 0x000fea0003800000 */
.L_x_4658:
[----:B-----5:R-:W-:Y:S01]  /*5e90*/  IMAD.U32 R5, R22, 0x10000, RZ ;  /* 0x0001000016057824 */ /* 0x020fe200078e00ff */
        /* <DEDUP_REMOVED lines=16> */
.L_x_4661:
[----:B------:R-:W-:-:S04]  /*5fa0*/  SHF.R.U32.HI R3, RZ, 0x18, R5 ;  /* 0x00000018ff037819 */ /* 0x000fc80000011605 */
[----:B------:R-:W-:-:S04]  /*5fb0*/  LOP3.LUT R0, R0, 0x80, R3, 0xf8, !PT ;  /* 0x0000008000007812 */ /* 0x000fc800078ef803 */
[----:B------:R-:W-:-:S07]  /*5fc0*/  PRMT R4, R0, 0x7610, R4 ;  /* 0x0000761000047816 */ /* 0x000fce0000000004 */
.L_x_4660:
[----:B------:R-:W-:Y:S05]  /*5fd0*/  BSYNC.RECONVERGENT B0 ;  /* 0x0000000000007941 */ /* 0x000fea0003800200 */
.L_x_4659:
[----:B------:R0:W-:Y:S01]  /*5fe0*/  STG.E.U8 desc[UR36][R8.64], R4 ;  /* 0x0000000408007986 */ /* 0x0001e2000c101124 */
[----:B------:R-:W-:Y:S05]  /*5ff0*/  BRA `(.L_x_4648) ;  /* 0x00000008000c7947 */ /* 0x000fea0003800000 */
.L_x_4657:
        /* <DEDUP_REMOVED lines=17> */
.L_x_4664:
[----:B------:R-:W-:-:S04]  /*6110*/  SHF.R.U32.HI R3, RZ, 0x18, R5 ;  /* 0x00000018ff037819 */ /* 0x000fc80000011605 */
[----:B------:R-:W-:-:S04]  /*6120*/  LOP3.LUT R0, R0, 0x80, R3, 0xf8, !PT ;  /* 0x0000008000007812 */ /* 0x000fc800078ef803 */
[----:B------:R-:W-:-:S07]  /*6130*/  PRMT R4, R0, 0x7610, R4 ;  /* 0x0000761000047816 */ /* 0x000fce0000000004 */
.L_x_4663:
[----:B------:R-:W-:Y:S05]  /*6140*/  BSYNC.RECONVERGENT B0 ;  /* 0x0000000000007941 */ /* 0x000fea0003800200 */
.L_x_4662:
[----:B------:R0:W-:Y:S01]  /*6150*/  STG.E.U8 desc[UR36][R8.64], R4 ;  /* 0x0000000408007986 */ /* 0x0001e2000c101124 */
[----:B------:R-:W-:Y:S05]  /*6160*/  BRA `(.L_x_4648) ;  /* 0x0000000400b07947 */ /* 0x000fea0003800000 */
.L_x_4656:
[----:B------:R-:W-:-:S13]  /*6170*/  ISETP.NE.AND P0, PT, R0, 0x1c, PT ;  /* 0x0000001c0000780c */ /* 0x000fda0003f05270 */
[----:B------:R-:W-:Y:S05]  /*6180*/  @!P0 BRA `(.L_x_4665) ;  /* 0x0000000000608947 */ /* 0x000fea0003800000 */
[----:B------:R-:W-:-:S13]  /*6190*/  ISETP.NE.AND P0, PT, R0, 0x1d, PT ;  /* 0x0000001d0000780c */ /* 0x000fda0003f05270 */
[----:B------:R-:W-:Y:S05]  /*61a0*/  @!P0 BRA `(.L_x_4666) ;  /* 0x0000000000488947 */ /* 0x000fea0003800000 */
[----:B------:R-:W-:-:S13]  /*61b0*/  ISETP.NE.AND P0, PT, R0, 0x2c, PT ;  /* 0x0000002c0000780c */ /* 0x000fda0003f05270 */
[----:B------:R-:W-:Y:S05]  /*61c0*/  @P0 BRA `(.L_x_4647) ;  /* 0x0000000000bc0947 */ /* 0x000fea0003800000 */
[----:B-----5:R-:W-:-:S05]  /*61d0*/  IMAD.U32 R22, R22, 0x10000, RZ ;  /* 0x0001000016167824 */ /* 0x020fca00078e00ff */
        /* <DEDUP_REMOVED lines=15> */
.L_x_4666:
[----:B-----5:R-:W-:-:S06]  /*62d0*/  IMAD.U32 R4, R22, 0x10000, RZ ;  /* 0x0001000016047824 */ /* 0x020fcc00078e00ff */
[----:B------:R-:W0:Y:S02]  /*62e0*/  F2I.U64.TRUNC R4, R4 ;  /* 0x0000000400047311 */ /* 0x000e24000020d800 */
[----:B0-----:R0:W-:Y:S01]  /*62f0*/  STG.E.64 desc[UR36][R8.64], R4 ;  /* 0x0000000408007986 */ /* 0x0011e2000c101b24 */
[----:B------:R-:W-:Y:S05]  /*6300*/  BRA `(.L_x_4648) ;  /* 0x0000000400487947 */ /* 0x000fea0003800000 */
.L_x_4665:
[----:B-----5:R-:W-:-:S04]  /*6310*/  IMAD.U32 R22, R22, 0x10000, RZ ;  /* 0x0001000016167824 */ /* 0x020fc800078e00ff */
[----:B------:R-:W0:Y:S02]  /*6320*/  F2I.FTZ.U32.TRUNC.NTZ R3, R22 ;  /* 0x0000001600037305 */ /* 0x000e24000021f000 */
[----:B0-----:R0:W-:Y:S01]  /*6330*/  STG.E desc[UR36][R8.64], R3 ;  /* 0x0000000308007986 */ /* 0x0011e2000c101924 */
[----:B------:R-:W-:Y:S05]  /*6340*/  BRA `(.L_x_4648) ;  /* 0x0000000400387947 */ /* 0x000fea0003800000 */
.L_x_4655:
[----:B------:R-:W-:-:S13]  /*6350*/  ISETP.GT.AND P0, PT, R0, 0xe, PT ;  /* 0x0000000e0000780c */ /* 0x000fda0003f04270 */
[----:B------:R-:W-:Y:S05]  /*6360*/  @P0 BRA `(.L_x_4667) ;  /* 0x00000000003c0947 */ /* 0x000fea0003800000 */
[----:B------:R-:W-:-:S13]  /*6370*/  ISETP.NE.AND P0, PT, R0, 0xa, PT ;  /* 0x0000000a0000780c */ /* 0x000fda0003f05270 */
[----:B------:R-:W-:Y:S05]  /*6380*/  @!P0 BRA `(.L_x_4668) ;  /* 0x00000000001c8947 */ /* 0x000fea0003800000 */
[----:B------:R-:W-:-:S13]  /*6390*/  ISETP.NE.AND P0, PT, R0, 0xb, PT ;  /* 0x0000000b0000780c */ /* 0x000fda0003f05270 */
[----:B------:R-:W-:Y:S05]  /*63a0*/  @P0 BRA `(.L_x_4647) ;  /* 0x0000000000440947 */ /* 0x000fea0003800000 */
[----:B-----5:R-:W-:-:S05]  /*63b0*/  IMAD.U32 R22, R22, 0x10000, RZ ;  /* 0x0001000016167824 */ /* 0x020fca00078e00ff */
[----:B------:R-:W-:-:S04]  /*63c0*/  FSETP.NEU.FTZ.AND P0, PT, R22, RZ, PT ;  /* 0x000000ff1600720b */ /* 0x000fc80003f1d000 */
[----:B------:R-:W-:-:S05]  /*63d0*/  SEL R3, RZ, 0x1, !P0 ;  /* 0x00000001ff037807 */ /* 0x000fca0004000000 */
[----:B------:R0:W-:Y:S01]  /*63e0*/  STG.E.U8 desc[UR36][R8.64], R3 ;  /* 0x0000000308007986 */ /* 0x0001e2000c101124 */
[----:B------:R-:W-:Y:S05]  /*63f0*/  BRA `(.L_x_4648) ;  /* 0x00000004000c7947 */ /* 0x000fea0003800000 */
.L_x_4668:
[----:B-----5:R-:W-:Y:S01]  /*6400*/  IMAD.U32 R22, R22, 0x10000, RZ ;  /* 0x0001000016167824 */ /* 0x020fe200078e00ff */
[----:B------:R-:W-:-:S03]  /*6410*/  CS2R R6, SRZ ;  /* 0x0000000000067805 */ /* 0x000fc6000001ff00 */
[----:B------:R-:W-:-:S06]  /*6420*/  FMUL.FTZ R4, R22, 1 ;  /* 0x3f80000016047820 */ /* 0x000fcc0000410000 */
[----:B------:R-:W0:Y:S02]  /*6430*/  F2F.F64.F32 R4, R4 ;  /* 0x0000000400047310 */ /* 0x000e240000201800 */
[----:B0-----:R0:W-:Y:S01]  /*6440*/  STG.E.128 desc[UR36][R8.64], R4 ;  /* 0x0000000408007986 */ /* 0x0011e2000c101d24 */
[----:B------:R-:W-:Y:S05]  /*6450*/  BRA `(.L_x_4648) ;  /* 0x0000000000f47947 */ /* 0x000fea0003800000 */
.L_x_4667:
[----:B------:R-:W-:-:S13]  /*6460*/  ISETP.NE.AND P0, PT, R0, 0xf, PT ;  /* 0x0000000f0000780c */ /* 0x000fda0003f05270 */
[----:B------:R-:W-:Y:S05]  /*6470*/  @!P0 BRA `(.L_x_4669) ;  /* 0x0000000000e88947 */ /* 0x000fea0003800000 */
[----:B------:R-:W-:-:S13]  /*6480*/  ISETP.NE.AND P0, PT, R0, 0x17, PT ;  /* 0x000000170000780c */ /* 0x000fda0003f05270 */
[----:B------:R-:W-:Y:S05]  /*6490*/  @!P0 BRA `(.L_x_4670) ;  /* 0x0000000000908947 */ /* 0x000fea0003800000 */
[----:B------:R-:W-:-:S13]  /*64a0*/  ISETP.NE.AND P0, PT, R0, 0x18, PT ;  /* 0x000000180000780c */ /* 0x000fda0003f05270 */
[----:B------:R-:W-:Y:S05]  /*64b0*/  @!P0 BRA `(.L_x_4671) ;  /* 0x0000000000448947 */ /* 0x000fea0003800000 */
.L_x_4647:
        /* <DEDUP_REMOVED lines=16> */
.L_x_4672:
[----:B------:R-:W-:Y:S05]  /*65c0*/  BRA `(.L_x_4648) ;  /* 0x0000000000987947 */ /* 0x000fea0003800000 */
.L_x_4671:
[----:B-----5:R-:W-:Y:S01]  /*65d0*/  IMAD.U32 R5, R22, 0x10000, RZ ;  /* 0x0001000016057824 */ /* 0x020fe200078e00ff */
        /* <DEDUP_REMOVED lines=12> */
.L_x_4674:
[----:B------:R-:W-:Y:S05]  /*66a0*/  BSYNC.RECONVERGENT B0 ;  /* 0x0000000000007941 */ /* 0x000fea0003800200 */
.L_x_4673:
[----:B------:R-:W-:-:S05]  /*66b0*/  LOP3.LUT R3, R0, 0x80, R3, 0xf8, !PT ;  /* 0x0000008000037812 */ /* 0x000fca00078ef803 */
[----:B------:R0:W-:Y:S01]  /*66c0*/  STG.E.U8 desc[UR36][R8.64], R3 ;  /* 0x0000000308007986 */ /* 0x0001e2000c101124 */
[----:B------:R-:W-:Y:S05]  /*66d0*/  BRA `(.L_x_4648) ;  /* 0x0000000000547947 */ /* 0x000fea0003800000 */
.L_x_4670:
[----:B-----5:R-:W-:Y:S01]  /*66e0*/  IMAD.U32 R3, R22, 0x10000, RZ ;  /* 0x0001000016037824 */ /* 0x020fe200078e00ff */
        /* <DEDUP_REMOVED lines=11> */
.L_x_4676:
[----:B------:R-:W-:Y:S01]  /*67a0*/  IMAD.MOV.U32 R0, RZ, RZ, 0x7f ;  /* 0x0000007fff007424 */ /* 0x000fe200078e00ff */
[----:B------:R-:W-:-:S04]  /*67b0*/  ISETP.GT.U32.AND P0, PT, R4, 0x7f800000, PT ;  /* 0x7f8000000400780c */ /* 0x000fc80003f04070 */
[----:B------:R-:W-:-:S09]  /*67c0*/  SEL R0, R0, 0x7c, P0 ;  /* 0x0000007c00007807 */ /* 0x000fd20000000000 */
.L_x_4677:
[----:B------:R-:W-:Y:S05]  /*67d0*/  BSYNC.RECONVERGENT B0 ;  /* 0x0000000000007941 */ /* 0x000fea0003800200 */
.L_x_4675:
[----:B------:R-:W-:-:S04]  /*67e0*/  SHF.R.U32.HI R3, RZ, 0x18, R3 ;  /* 0x00000018ff037819 */ /* 0x000fc80000011603 */
[----:B------:R-:W-:-:S05]  /*67f0*/  LOP3.LUT R3, R0, 0x80, R3, 0xf8, !PT ;  /* 0x0000008000037812 */ /* 0x000fca00078ef803 */
[----:B------:R0:W-:Y:S01]  /*6800*/  STG.E.U8 desc[UR36][R8.64], R3 ;  /* 0x0000000308007986 */ /* 0x0001e2000c101124 */
[----:B------:R-:W-:Y:S05]  /*6810*/  BRA `(.L_x_4648) ;  /* 0x0000000000047947 */ /* 0x000fea0003800000 */
.L_x_4669:
[----:B-----5:R0:W-:Y:S02]  /*6820*/  STG.E.U16 desc[UR36][R8.64], R22 ;  /* 0x0000001608007986 */ /* 0x0201e4000c101524 */
.L_x_4648:
        /* <DEDUP_REMOVED lines=25> */
.L_x_4681:
[----:B------:R-:W-:-:S06]  /*69c0*/  IMAD.U32 R5, R17, 0x10000, RZ ;  /* 0x0001000011057824 */ /* 0x000fcc00078e00ff */
[----:B------:R-:W0:Y:S02]  /*69d0*/  F2I.S64.TRUNC R4, R5 ;  /* 0x0000000500047311 */ /* 0x000e24000020d900 */
[----:B0-----:R0:W-:Y:S01]  /*69e0*/  STG.E.U8 desc[UR36][R8.64], R4 ;  /* 0x0000000408007986 */ /* 0x0011e2000c101124 */
[----:B------:R-:W-:Y:S05]  /*69f0*/  BRA `(.L_x_4683) ;  /* 0x0000000c006c7947 */ /* 0x000fea0003800000 */
.L_x_4680:
        /* <DEDUP_REMOVED lines=10> */
.L_x_4685:
[----:B------:R-:W-:-:S06]  /*6aa0*/  IMAD.U32 R17, R17, 0x10000, RZ ;  /* 0x0001000011117824 */ /* 0x000fcc00078e00ff */
[----:B------:R-:W0:Y:S02]  /*6ab0*/  F2I.FTZ.TRUNC.NTZ R17, R17 ;  /* 0x0000001100117305 */ /* 0x000e24000021f100 */
[----:B0-----:R0:W-:Y:S01]  /*6ac0*/  STG.E desc[UR36][R8.64], R17 ;  /* 0x0000001108007986 */ /* 0x0011e2000c101924 */
[----:B------:R-:W-:Y:S05]  /*6ad0*/  BRA `(.L_x_4683) ;  /* 0x0000000c00347947 */ /* 0x000fea0003800000 */
.L_x_4684:
[----:B------:R-:W-:-:S06]  /*6ae0*/  IMAD.U32 R17, R17, 0x10000, RZ ;  /* 0x0001000011117824 */ /* 0x000fcc00078e00ff */
[----:B------:R-:W0:Y:S02]  /*6af0*/  F2I.FTZ.TRUNC.NTZ R17, R17 ;  /* 0x0000001100117305 */ /* 0x000e24000021f100 */
[----:B0-----:R0:W-:Y:S01]  /*6b00*/  STG.E.U16 desc[UR36][R8.64], R17 ;  /* 0x0000001108007986 */ /* 0x0011e2000c101524 */
[----:B------:R-:W-:Y:S05]  /*6b10*/  BRA `(.L_x_4683) ;  /* 0x0000000c00247947 */ /* 0x000fea0003800000 */
.L_x_4679:
        /* <DEDUP_REMOVED lines=9> */
.L_x_4687:
[----:B------:R-:W-:-:S05]  /*6bb0*/  IMAD.U32 R0, R17, 0x10000, RZ ;  /* 0x0001000011007824 */ /* 0x000fca00078e00ff */
[----:B------:R-:W-:-:S05]  /*6bc0*/  F2FP.F16.F32.PACK_AB R0, RZ, R0 ;  /* 0x00000000ff00723e */ /* 0x000fca00000000ff */
[----:B------:R0:W-:Y:S01]  /*6bd0*/  STG.E.U16 desc[UR36][R8.64], R0 ;  /* 0x0000000008007986 */ /* 0x0001e2000c101524 */
[----:B------:R-:W-:Y:S05]  /*6be0*/  BRA `(.L_x_4683) ;  /* 0x0000000800f07947 */ /* 0x000fea0003800000 */
.L_x_4686:
        /* <DEDUP_REMOVED lines=10> */
.L_x_4689:
[----:B------:R-:W-:-:S05]  /*6c90*/  IMAD.U32 R17, R17, 0x10000, RZ ;  /* 0x0001000011117824 */ /* 0x000fca00078e00ff */
[----:B------:R-:W-:-:S04]  /*6ca0*/  F2FP.F16.F32.PACK_AB R3, RZ, R17 ;  /* 0x00000011ff03723e */ /* 0x000fc800000000ff */
[----:B------:R-:W-:-:S05]  /*6cb0*/  PRMT R3, R3, 0x5410, RZ ;  /* 0x0000541003037816 */ /* 0x000fca00000000ff */
[----:B------:R0:W-:Y:S01]  /*6cc0*/  STG.E desc[UR36][R8.64], R3 ;  /* 0x0000000308007986 */ /* 0x0001e2000c101924 */
[----:B------:R-:W-:Y:S05]  /*6cd0*/  BRA `(.L_x_4683) ;  /* 0x0000000800b47947 */ /* 0x000fea0003800000 */
.L_x_4688:
[----:B------:R-:W-:-:S04]  /*6ce0*/  IMAD.U32 R4, R17, 0x10000, RZ ;  /* 0x0001000011047824 */ /* 0x000fc800078e00ff */
[----:B------:R-:W-:-:S06]  /*6cf0*/  FMUL.FTZ R4, R4, 1 ;  /* 0x3f80000004047820 */ /* 0x000fcc0000410000 */
[----:B------:R-:W0:Y:S02]  /*6d00*/  F2F.F64.F32 R4, R4 ;  /* 0x0000000400047310 */ /* 0x000e240000201800 */
[----:B0-----:R0:W-:Y:S01]  /*6d10*/  STG.E.64 desc[UR36][R8.64], R4 ;  /* 0x0000000408007986 */ /* 0x0011e2000c101b24 */
[----:B------:R-:W-:Y:S05]  /*6d20*/  BRA `(.L_x_4683) ;  /* 0x0000000800a07947 */ /* 0x000fea0003800000 */
.L_x_4678:
        /* <DEDUP_REMOVED lines=14> */
.L_x_4693:
        /* <DEDUP_REMOVED lines=17> */
.L_x_4696:
[----:B------:R-:W-:-:S04]  /*6f20*/  SHF.R.U32.HI R3, RZ, 0x18, R17 ;  /* 0x00000018ff037819 */ /* 0x000fc80000011611 */
[----:B------:R-:W-:-:S04]  /*6f30*/  LOP3.LUT R0, R0, 0x80, R3, 0xf8, !PT ;  /* 0x0000008000007812 */ /* 0x000fc800078ef803 */
[----:B------:R-:W-:-:S07]  /*6f40*/  PRMT R4, R0, 0x7610, R4 ;  /* 0x0000761000047816 */ /* 0x000fce0000000004 */
.L_x_4695:
[----:B------:R-:W-:Y:S05]  /*6f50*/  BSYNC.RECONVERGENT B0 ;  /* 0x0000000000007941 */ /* 0x000fea0003800200 */
.L_x_4694:
[----:B------:R0:W-:Y:S01]  /*6f60*/  STG.E.U8 desc[UR36][R8.64], R4 ;  /* 0x0000000408007986 */ /* 0x0001e2000c101124 */
[----:B------:R-:W-:Y:S05]  /*6f70*/  BRA `(.L_x_4683) ;  /* 0x00000008000c7947 */ /* 0x000fea0003800000 */
.L_x_4692:
        /* <DEDUP_REMOVED lines=17> */
.L_x_4699:
[----:B------:R-:W-:-:S04]  /*7090*/  SHF.R.U32.HI R3, RZ, 0x18, R17 ;  /* 0x00000018ff037819 */ /* 0x000fc80000011611 */
[----:B------:R-:W-:-:S04]  /*70a0*/  LOP3.LUT R0, R0, 0x80, R3, 0xf8, !PT ;  /* 0x0000008000007812 */ /* 0x000fc800078ef803 */
[----:B------:R-:W-:-:S07]  /*70b0*/  PRMT R4, R0, 0x7610, R4 ;  /* 0x0000761000047816 */ /* 0x000fce0000000004 */
.L_x_4698:
[----:B------:R-:W-:Y:S05]  /*70c0*/  BSYNC.RECONVERGENT B0 ;  /* 0x0000000000007941 */ /* 0x000fea0003800200 */
.L_x_4697:
[----:B------:R0:W-:Y:S01]  /*70d0*/  STG.E.U8 desc[UR36][R8.64], R4 ;  /* 0x0000000408007986 */ /* 0x0001e2000c101124 */
[----:B------:R-:W-:Y:S05]  /*70e0*/  BRA `(.L_x_4683) ;  /* 0x0000000400b07947 */ /* 0x000fea0003800000 */
.L_x_4691:
        /* <DEDUP_REMOVED lines=22> */
.L_x_4701:
[----:B------:R-:W-:-:S06]  /*7250*/  IMAD.U32 R4, R17, 0x10000, RZ ;  /* 0x0001000011047824 */ /* 0x000fcc00078e00ff */
[----:B------:R-:W0:Y:S02]  /*7260*/  F2I.U64.TRUNC R4, R4 ;  /* 0x0000000400047311 */ /* 0x000e24000020d800 */
[----:B0-----:R0:W-:Y:S01]  /*7270*/  STG.E.64 desc[UR36][R8.64], R4 ;  /* 0x0000000408007986 */ /* 0x0011e2000c101b24 */
[----:B------:R-:W-:Y:S05]  /*7280*/  BRA `(.L_x_4683) ;  /* 0x0000000400487947 */ /* 0x000fea0003800000 */
.L_x_4700:
[----:B------:R-:W-:-:S06]  /*7290*/  IMAD.U32 R17, R17, 0x10000, RZ ;  /* 0x0001000011117824 */ /* 0x000fcc00078e00ff */
[----:B------:R-:W0:Y:S02]  /*72a0*/  F2I.FTZ.U32.TRUNC.NTZ R17, R17 ;  /* 0x0000001100117305 */ /* 0x000e24000021f000 */
[----:B0-----:R0:W-:Y:S01]  /*72b0*/  STG.E desc[UR36][R8.64], R17 ;  /* 0x0000001108007986 */ /* 0x0011e2000c101924 */
[----:B------:R-:W-:Y:S05]  /*72c0*/  BRA `(.L_x_4683) ;  /* 0x0000000400387947 */ /* 0x000fea0003800000 */
.L_x_4690:
        /* <DEDUP_REMOVED lines=11> */
.L_x_4703:
[----:B------:R-:W-:Y:S01]  /*7380*/  IMAD.U32 R17, R17, 0x10000, RZ ;  /* 0x0001000011117824 */ /* 0x000fe200078e00ff */
[----:B------:R-:W-:-:S03]  /*7390*/  CS2R R6, SRZ ;  /* 0x0000000000067805 */ /* 0x000fc6000001ff00 */
[----:B------:R-:W-:-:S06]  /*73a0*/  FMUL.FTZ R4, R17, 1 ;  /* 0x3f80000011047820 */ /* 0x000fcc0000410000 */
[----:B------:R-:W0:Y:S02]  /*73b0*/  F2F.F64.F32 R4, R4 ;  /* 0x0000000400047310 */ /* 0x000e240000201800 */
[----:B0-----:R4:W-:Y:S01]  /*73c0*/  STG.E.128 desc[UR36][R8.64], R4 ;  /* 0x0000000408007986 */ /* 0x0019e2000c101d24 */
[----:B------:R-:W-:Y:S05]  /*73d0*/  BRA `(.L_x_4683) ;  /* 0x0000000000f47947 */ /* 0x000fea0003800000 */
.L_x_4702:
[----:B------:R-:W-:-:S13]  /*73e0*/  ISETP.NE.AND P0, PT, R0, 0xf, PT ;  /* 0x0000000f0000780c */ /* 0x000fda0003f05270 */
[----:B------:R-:W-:Y:S05]  /*73f0*/  @!P0 BRA `(.L_x_4704) ;  /* 0x0000000000e88947 */ /* 0x000fea0003800000 */
[----:B------:R-:W-:-:S13]  /*7400*/  ISETP.NE.AND P0, PT, R0, 0x17, PT ;  /* 0x000000170000780c */ /* 0x000fda0003f05270 */
[----:B------:R-:W-:Y:S05]  /*7410*/  @!P0 BRA `(.L_x_4705) ;  /* 0x0000000000908947 */ /* 0x000fea0003800000 */
[----:B------:R-:W-:-:S13]  /*7420*/  ISETP.NE.AND P0, PT, R0, 0x18, PT ;  /* 0x000000180000780c */ /* 0x000fda0003f05270 */
[----:B------:R-:W-:Y:S05]  /*7430*/  @!P0 BRA `(.L_x_4706) ;  /* 0x0000000000448947 */ /* 0x000fea0003800000 */
.L_x_4682:
        /* <DEDUP_REMOVED lines=16> */
.L_x_4707:
[----:B------:R-:W-:Y:S05]  /*7540*/  BRA `(.L_x_4683) ;  /* 0x0000000000987947 */ /* 0x000fea0003800000 */
.L_x_4706:
        /* <DEDUP_REMOVED lines=13> */
.L_x_4709:
[----:B------:R-:W-:Y:S05]  /*7620*/  BSYNC.RECONVERGENT B0 ;  /* 0x0000000000007941 */ /* 0x000fea0003800200 */
.L_x_4708:
[----:B------:R-:W-:-:S05]  /*7630*/  LOP3.LUT R3, R0, 0x80, R3, 0xf8, !PT ;  /* 0x0000008000037812 */ /* 0x000fca00078ef803 */
[----:B------:R1:W-:Y:S01]  /*7640*/  STG.E.U8 desc[UR36][R8.64], R3 ;  /* 0x0000000308007986 */ /* 0x0003e2000c101124 */
[----:B------:R-:W-:Y:S05]  /*7650*/  BRA `(.L_x_4683) ;  /* 0x0000000000547947 */ /* 0x000fea0003800000 */
.L_x_4705:
        /* <DEDUP_REMOVED lines=12> */
.L_x_4711:
[----:B------:R-:W-:Y:S01]  /*7720*/  IMAD.MOV.U32 R0, RZ, RZ, 0x7f ;  /* 0x0000007fff007424 */ /* 0x000fe200078e00ff */
[----:B------:R-:W-:-:S04]  /*7730*/  ISETP.GT.U32.AND P0, PT, R4, 0x7f800000, PT ;  /* 0x7f8000000400780c */ /* 0x000fc80003f04070 */
[----:B------:R-:W-:-:S09]  /*7740*/  SEL R0, R0, 0x7c, P0 ;  /* 0x0000007c00007807 */ /* 0x000fd20000000000 */
.L_x_4712:
[----:B------:R-:W-:Y:S05]  /*7750*/  BSYNC.RECONVERGENT B0 ;  /* 0x0000000000007941 */ /* 0x000fea0003800200 */
.L_x_4710:
[----:B------:R-:W-:-:S04]  /*7760*/  SHF.R.U32.HI R3, RZ, 0x18, R3 ;  /* 0x00000018ff037819 */ /* 0x000fc80000011603 */
[----:B------:R-:W-:-:S05]  /*7770*/  LOP3.LUT R3, R0, 0x80, R3, 0xf8, !PT ;  /* 0x0000008000037812 */ /* 0x000fca00078ef803 */
[----:B------:R2:W-:Y:S01]  /*7780*/  STG.E.U8 desc[UR36][R8.64], R3 ;  /* 0x0000000308007986 */ /* 0x0005e2000c101124 */
[----:B------:R-:W-:Y:S05]  /*7790*/  BRA `(.L_x_4683) ;  /* 0x0000000000047947 */ /* 0x000fea0003800000 */
.L_x_4704:
[----:B------:R0:W-:Y:S02]  /*77a0*/  STG.E.U16 desc[UR36][R8.64], R17 ;  /* 0x0000001108007986 */ /* 0x0001e4000c101524 */
.L_x_4683:
[----:B------:R-:W-:-:S07]  /*77b0*/  VIADD R25, R25, 0x80 ;  /* 0x0000008019197836 */ /* 0x000fce0000000000 */
.L_x_4642:
[----:B------:R-:W-:Y:S05]  /*77c0*/  BSYNC.RECONVERGENT B6 ;  /* 0x0000000000067941 */ /* 0x000fea0003800200 */
.L_x_4641:
[----:B------:R-:W-:-:S13]  /*77d0*/  ISETP.GE.AND P0, PT, R25, R16, PT ;  /* 0x000000101900720c */ /* 0x000fda0003f06270 */
[----:B------:R-:W-:Y:S05]  /*77e0*/  @P0 EXIT ;  /* 0x000000000000094d */ /* 0x000fea0003800000 */
[----:B01-34-:R-:W0:Y:S01]  /*77f0*/  LDC.64 R4, c[0x0][0x398] ;  /* 0x0000e600ff047b82 */ /* 0x01be220000000a00 */
[----:B------:R-:W1:Y:S01]  /*7800*/  LDCU UR4, c[0x0][0x3b8] ;  /* 0x00007700ff0477ac */ /* 0x000e620008000800 */
[----:B--2---:R-:W-:Y:S01]  /*7810*/  PRMT R0, R19, 0x9910, RZ ;  /* 0x0000991013007816 */ /* 0x004fe200000000ff */
        /* <DEDUP_REMOVED lines=16> */
[----:B0-----:R-:W-:Y:S01]  /*7920*/  STG.E.U8 desc[UR36][R2.64], R5 ;  /* 0x0000000502007986 */ /* 0x001fe2000c101124 */
[----:B------:R-:W-:Y:S05]  /*7930*/  EXIT ;  /* 0x000000000000794d */ /* 0x000fea0003800000 */
.L_x_4716:
[----:B-----5:R-:W-:-:S06]  /*7940*/  IMAD.U32 R5, R18, 0x10000, RZ ;  /* 0x0001000012057824 */ /* 0x020fcc00078e00ff */
[----:B------:R-:W0:Y:S02]  /*7950*/  F2I.S64.TRUNC R4, R5 ;  /* 0x0000000500047311 */ /* 0x000e24000020d900 */
[----:B0-----:R-:W-:Y:S01]  /*7960*/  STG.E.U8 desc[UR36][R2.64], R4 ;  /* 0x0000000402007986 */ /* 0x001fe2000c101124 */
[----:B------:R-:W-:Y:S05]  /*7970*/  EXIT ;  /* 0x000000000000794d */ /* 0x000fea0003800000 */
.L_x_4715:
        /* <DEDUP_REMOVED lines=8> */
[----:B0-----:R-:W-:Y:S01]  /*7a00*/  STG.E.64 desc[UR36][R2.64], R4 ;  /* 0x0000000402007986 */ /* 0x001fe2000c101b24 */
[----:B------:R-:W-:Y:S05]  /*7a10*/  EXIT ;  /* 0x000000000000794d */ /* 0x000fea0003800000 */
.L_x_4719:
[----:B-----5:R-:W-:-:S04]  /*7a20*/  IMAD.U32 R18, R18, 0x10000, RZ ;  /* 0x0001000012127824 */ /* 0x020fc800078e00ff */
[----:B------:R-:W0:Y:S02]  /*7a30*/  F2I.FTZ.TRUNC.NTZ R5, R18 ;  /* 0x0000001200057305 */ /* 0x000e24000021f100 */
[----:B0-----:R-:W-:Y:S01]  /*7a40*/  STG.E desc[UR36][R2.64], R5 ;  /* 0x0000000502007986 */ /* 0x001fe2000c101924 */
[----:B------:R-:W-:Y:S05]  /*7a50*/  EXIT ;  /* 0x000000000000794d */ /* 0x000fea0003800000 */
.L_x_4718:
[----:B-----5:R-:W-:-:S04]  /*7a60*/  IMAD.U32 R18, R18, 0x10000, RZ ;  /* 0x0001000012127824 */ /* 0x020fc800078e00ff */
[----:B------:R-:W0:Y:S02]  /*7a70*/  F2I.FTZ.TRUNC.NTZ R5, R18 ;  /* 0x0000001200057305 */ /* 0x000e24000021f100 */
[----:B0-----:R-:W-:Y:S01]  /*7a80*/  STG.E.U16 desc[UR36][R2.64], R5 ;  /* 0x0000000502007986 */ /* 0x001fe2000c101524 */
[----:B------:R-:W-:Y:S05]  /*7a90*/  EXIT ;  /* 0x000000000000794d */ /* 0x000fea0003800000 */
.L_x_4714:
[----:B------:R-:W-:-:S13]  /*7aa0*/  ISETP.GT.AND P0, PT, R0, 0x6, PT ;  /* 0x000000060000780c */ /* 0x000fda0003f04270 */
[----:B------:R-:W-:Y:S05]  /*7ab0*/  @P0 BRA `(.L_x_4720) ;  /* 0x00000000002c0947 */ /* 0x000fea0003800000 */
[----:B------:R-:W-:-:S13]  /*7ac0*/  ISETP.NE.AND P0, PT, R0, 0x5, PT ;  /* 0x000000050000780c */ /* 0x000fda0003f05270 */
[----:B------:R-:W-:Y:S05]  /*7ad0*/  @!P0 BRA `(.L_x_4721) ;  /* 0x0000000000148947 */ /* 0x000fea0003800000 */
[----:B------:R-:W-:-:S13]  /*7ae0*/  ISETP.NE.AND P0, PT, R0, 0x6, PT ;  /* 0x000000060000780c */ /* 0x000fda0003f05270 */
[----:B------:R-:W-:Y:S05]  /*7af0*/  @P0 BRA `(.L_x_4717) ;  /* 0x0000000800300947 */ /* 0x000fea0003800000 */
[----:B-----5:R-:W-:-:S05]  /*7b00*/  IMAD.U32 R5, R18, 0x10000, RZ ;  /* 0x0001000012057824 */ /* 0x020fca00078e00ff */
[----:B------:R-:W-:Y:S01]  /*7b10*/  STG.E desc[UR36][R2.64], R5 ;  /* 0x0000000502007986 */ /* 0x000fe2000c101924 */
[----:B------:R-:W-:Y:S05]  /*7b20*/  EXIT ;  /* 0x000000000000794d */ /* 0x000fea0003800000 */
.L_x_4721:
[----:B-----5:R-:W-:-:S05]  /*7b30*/  IMAD.U32 R0, R18, 0x10000, RZ ;  /* 0x0001000012007824 */ /* 0x020fca00078e00ff */
[----:B------:R-:W-:-:S05]  /*7b40*/  F2FP.F16.F32.PACK_AB R0, RZ, R0 ;  /* 0x00000000ff00723e */ /* 0x000fca00000000ff */
[----:B------:R-:W-:Y:S01]  /*7b50*/  STG.E.U16 desc[UR36][R2.64], R0 ;  /* 0x0000000002007986 */ /* 0x000fe2000c101524 */
[----:B------:R-:W-:Y:S05]  /*7b60*/  EXIT ;  /* 0x000000000000794d */ /* 0x000fea0003800000 */
.L_x_4720:
        /* <DEDUP_REMOVED lines=8> */
[----:B------:R-:W-:Y:S01]  /*7bf0*/  STG.E.64 desc[UR36][R2.64], R18 ;  /* 0x0000001202007986 */ /* 0x000fe2000c101b24 */
[----:B------:R-:W-:Y:S05]  /*7c00*/  EXIT ;  /* 0x000000000000794d */ /* 0x000fea0003800000 */
.L_x_4723:
[----:B-----5:R-:W-:-:S05]  /*7c10*/  IMAD.U32 R18, R18, 0x10000, RZ ;  /* 0x0001000012127824 */ /* 0x020fca00078e00ff */
[----:B------:R-:W-:-:S04]  /*7c20*/  F2FP.F16.F32.PACK_AB R5, RZ, R18 ;  /* 0x00000012ff05723e */ /* 0x000fc800000000ff */
[----:B------:R-:W-:-:S05]  /*7c30*/  PRMT R5, R5, 0x5410, RZ ;  /* 0x0000541005057816 */ /* 0x000fca00000000ff */
[----:B------:R-:W-:Y:S01]  /*7c40*/  STG.E desc[UR36][R2.64], R5 ;  /* 0x0000000502007986 */ /* 0x000fe2000c101924 */
[----:B------:R-:W-:Y:S05]  /*7c50*/  EXIT ;  /* 0x000000000000794d */ /* 0x000fea0003800000 */
.L_x_4722:
[----:B-----5:R-:W-:-:S04]  /*7c60*/  IMAD.U32 R4, R18, 0x10000, RZ ;  /* 0x0001000012047824 */ /* 0x020fc800078e00ff */
[----:B------:R-:W-:-:S06]  /*7c70*/  FMUL.FTZ R4, R4, 1 ;  /* 0x3f80000004047820 */ /* 0x000fcc0000410000 */
[----:B------:R-:W0:Y:S02]  /*7c80*/  F2F.F64.F32 R4, R4 ;  /* 0x0000000400047310 */ /* 0x000e240000201800 */
[----:B0-----:R-:W-:Y:S01]  /*7c90*/  STG.E.64 desc[UR36][R2.64], R4 ;  /* 0x0000000402007986 */ /* 0x001fe2000c101b24 */
[----:B------:R-:W-:Y:S05]  /*7ca0*/  EXIT ;  /* 0x000000000000794d */ /* 0x000fea0003800000 */
.L_x_4713:
        /* <DEDUP_REMOVED lines=12> */
[----:B0-----:R-:W-:Y:S01]  /*7d70*/  STG.E.U16 desc[UR36][R2.64], R5 ;  /* 0x0000000502007986 */ /* 0x001fe2000c101524 */
[----:B------:R-:W-:Y:S05]  /*7d80*/  EXIT ;  /* 0x000000000000794d */ /* 0x000fea0003800000 */
.L_x_4727:
        /* <DEDUP_REMOVED lines=18> */
.L_x_4730:
[----:B------:R-:W-:-:S04]  /*7eb0*/  SHF.R.U32.HI R5, RZ, 0x18, R5 ;  /* 0x00000018ff057819 */ /* 0x000fc80000011605 */
[----:B------:R-:W-:-:S07]  /*7ec0*/  LOP3.LUT R0, R0, 0x80, R5, 0xf8, !PT ;  /* 0x0000008000007812 */ /* 0x000fce00078ef805 */
.L_x_4729:
[----:B------:R-:W-:Y:S05]  /*7ed0*/  BSYNC.RECONVERGENT B0 ;  /* 0x0000000000007941 */ /* 0x000fea0003800200 */
.L_x_4728:
[----:B------:R-:W-:Y:S01]  /*7ee0*/  STG.E.U8 desc[UR36][R2.64], R0 ;  /* 0x0000000002007986 */ /* 0x000fe2000c101124 */
[----:B------:R-:W-:Y:S05]  /*7ef0*/  EXIT ;  /* 0x000000000000794d */ /* 0x000fea0003800000 */
.L_x_4726:
        /* <DEDUP_REMOVED lines=18> */
.L_x_4733:
[----:B------:R-:W-:-:S04]  /*8020*/  SHF.R.U32.HI R5, RZ, 0x18, R5 ;  /* 0x00000018ff057819 */ /* 0x000fc80000011605 */
[----:B------:R-:W-:-:S07]  /*8030*/  LOP3.LUT R0, R0, 0x80, R5, 0xf8, !PT ;  /* 0x0000008000007812 */ /* 0x000fce00078ef805 */
.L_x_4732:
[----:B------:R-:W-:Y:S05]  /*8040*/  BSYNC.RECONVERGENT B0 ;  /* 0x0000000000007941 */ /* 0x000fea0003800200 */
.L_x_4731:
[----:B------:R-:W-:Y:S01]  /*8050*/  STG.E.U8 desc[UR36][R2.64], R0 ;  /* 0x0000000002007986 */ /* 0x000fe2000c101124 */
[----:B------:R-:W-:Y:S05]  /*8060*/  EXIT ;  /* 0x000000000000794d */ /* 0x000fea0003800000 */
.L_x_4725:
        /* <DEDUP_REMOVED lines=22> */
.L_x_4735:
[----:B-----5:R-:W-:-:S06]  /*81d0*/  IMAD.U32 R4, R18, 0x10000, RZ ;  /* 0x0001000012047824 */ /* 0x020fcc00078e00ff */
[----:B------:R-:W0:Y:S02]  /*81e0*/  F2I.U64.TRUNC R4, R4 ;  /* 0x0000000400047311 */ /* 0x000e24000020d800 */
[----:B0-----:R-:W-:Y:S01]  /*81f0*/  STG.E.64 desc[UR36][R2.64], R4 ;  /* 0x0000000402007986 */ /* 0x001fe2000c101b24 */
[----:B------:R-:W-:Y:S05]  /*8200*/  EXIT ;  /* 0x000000000000794d */ /* 0x000fea0003800000 */
.L_x_4734:
[----:B-----5:R-:W-:-:S04]  /*8210*/  IMAD.U32 R18, R18, 0x10000, RZ ;  /* 0x0001000012127824 */ /* 0x020fc800078e00ff */
[----:B------:R-:W0:Y:S02]  /*8220*/  F2I.FTZ.U32.TRUNC.NTZ R5, R18 ;  /* 0x0000001200057305 */ /* 0x000e24000021f000 */
[----:B0-----:R-:W-:Y:S01]  /*8230*/  STG.E desc[UR36][R2.64], R5 ;  /* 0x0000000502007986 */ /* 0x001fe2000c101924 */
[----:B------:R-:W-:Y:S05]  /*8240*/  EXIT ;  /* 0x000000000000794d */ /* 0x000fea0003800000 */
.L_x_4724:
        /* <DEDUP_REMOVED lines=9> */
[----:B------:R-:W-:Y:S01]  /*82e0*/  STG.E.U8 desc[UR36][R2.64], R5 ;  /* 0x0000000502007986 */ /* 0x000fe2000c101124 */
[----:B------:R-:W-:Y:S05]  /*82f0*/  EXIT ;  /* 0x000000000000794d */ /* 0x000fea0003800000 */
.L_x_4737:
[----:B-----5:R-:W-:Y:S01]  /*8300*/  IMAD.U32 R18, R18, 0x10000, RZ ;  /* 0x0001000012127824 */ /* 0x020fe200078e00ff */
[----:B------:R-:W-:-:S03]  /*8310*/  CS2R R6, SRZ ;  /* 0x0000000000067805 */ /* 0x000fc6000001ff00 */
[----:B------:R-:W-:-:S06]  /*8320*/  FMUL.FTZ R4, R18, 1 ;  /* 0x3f80000012047820 */ /* 0x000fcc0000410000 */
[----:B------:R-:W0:Y:S02]  /*8330*/  F2F.F64.F32 R4, R4 ;  /* 0x0000000400047310 */ /* 0x000e240000201800 */
[----:B0-----:R-:W-:Y:S01]  /*8340*/  STG.E.128 desc[UR36][R2.64], R4 ;  /* 0x0000000402007986 */ /* 0x001fe2000c101d24 */
[----:B------:R-:W-:Y:S05]  /*8350*/  EXIT ;  /* 0x000000000000794d */ /* 0x000fea0003800000 */
.L_x_4736:
[----:B------:R-:W-:-:S13]  /*8360*/  ISETP.NE.AND P0, PT, R0, 0xf, PT ;  /* 0x0000000f0000780c */ /* 0x000fda0003f05270 */
[----:B------:R-:W-:Y:S05]  /*8370*/  @!P0 BRA `(.L_x_4738) ;  /* 0x0000000000e88947 */ /* 0x000fea0003800000 */
[----:B------:R-:W-:-:S13]  /*8380*/  ISETP.NE.AND P0, PT, R0, 0x17, PT ;  /* 0x000000170000780c */ /* 0x000fda0003f05270 */
[----:B------:R-:W-:Y:S05]  /*8390*/  @!P0 BRA `(.L_x_4739) ;  /* 0x0000000000908947 */ /* 0x000fea0003800000 */
[----:B------:R-:W-:-:S13]  /*83a0*/  ISETP.NE.AND P0, PT, R0, 0x18, PT ;  /* 0x000000180000780c */ /* 0x000fda0003f05270 */
[----:B------:R-:W-:Y:S05]  /*83b0*/  @!P0 BRA `(.L_x_4740) ;  /* 0x0000000000448947 */ /* 0x000fea0003800000 */
.L_x_4717:
        /* <DEDUP_REMOVED lines=16> */
.L_x_4741:
[----:B------:R-:W-:Y:S05]  /*84c0*/  EXIT ;  /* 0x000000000000794d */ /* 0x000fea0003800000 */
.L_x_4740:
        /* <DEDUP_REMOVED lines=13> */
.L_x_4743:
[----:B------:R-:W-:Y:S05]  /*85a0*/  BSYNC.RECONVERGENT B0 ;  /* 0x0000000000007941 */ /* 0x000fea0003800200 */
.L_x_4742:
[----:B------:R-:W-:-:S05]  /*85b0*/  LOP3.LUT R5, R0, 0x80, R5, 0xf8, !PT ;  /* 0x0000008000057812 */ /* 0x000fca00078ef805 */
[----:B------:R-:W-:Y:S01]  /*85c0*/  STG.E.U8 desc[UR36][R2.64], R5 ;  /* 0x0000000502007986 */ /* 0x000fe2000c101124 */
[----:B------:R-:W-:Y:S05]  /*85d0*/  EXIT ;  /* 0x000000000000794d */ /* 0x000fea0003800000 */
.L_x_4739:
        /* <DEDUP_REMOVED lines=12> */
.L_x_4745:
[----:B------:R-:W-:Y:S01]  /*86a0*/  IMAD.MOV.U32 R0, RZ, RZ, 0x7f ;  /* 0x0000007fff007424 */ /* 0x000fe200078e00ff */
[----:B------:R-:W-:-:S04]  /*86b0*/  ISETP.GT.U32.AND P0, PT, R4, 0x7f800000, PT ;  /* 0x7f8000000400780c */ /* 0x000fc80003f04070 */
[----:B------:R-:W-:-:S09]  /*86c0*/  SEL R0, R0, 0x7c, P0 ;  /* 0x0000007c00007807 */ /* 0x000fd20000000000 */
.L_x_4746:
[----:B------:R-:W-:Y:S05]  /*86d0*/  BSYNC.RECONVERGENT B0 ;  /* 0x0000000000007941 */ /* 0x000fea0003800200 */
.L_x_4744:
[----:B------:R-:W-:-:S04]  /*86e0*/  SHF.R.U32.HI R5, RZ, 0x18, R5 ;  /* 0x00000018ff057819 */ /* 0x000fc80000011605 */
[----:B------:R-:W-:-:S05]  /*86f0*/  LOP3.LUT R5, R0, 0x80, R5, 0xf8, !PT ;  /* 0x0000008000057812 */ /* 0x000fca00078ef805 */
[----:B------:R-:W-:Y:S01]  /*8700*/  STG.E.U8 desc[UR36][R2.64], R5 ;  /* 0x0000000502007986 */ /* 0x000fe2000c101124 */
[----:B------:R-:W-:Y:S05]  /*8710*/  EXIT ;  /* 0x000000000000794d */ /* 0x000fea0003800000 */
.L_x_4738:
[----:B-----5:R-:W-:Y:S01]  /*8720*/  STG.E.U16 desc[UR36][R2.64], R18 ;  /* 0x0000001202007986 */ /* 0x020fe2000c101524 */
[----:B------:R-:W-:Y:S05]  /*8730*/  EXIT ;  /* 0x000000000000794d */ /* 0x000fea0003800000 */
.L_x_4747:
        /* <DEDUP_REMOVED lines=12> */
.L_x_37007:


//--------------------- .text._ZN2at6native18elementwise_kernelILi128ELi4EZNS0_22gpu_kernel_impl_nocastIZZZNS0_21clamp_max_kernel_cudaERNS_18TensorIteratorBaseERKN3c106ScalarEENKUlvE_clEvENKUlvE7_clEvEUlNS5_8BFloat16EE_EEvS4_RKT_EUliE_EEviT1_ --------------------------
	.section	.text._ZN2at6native18elementwise_kernelILi128ELi4EZNS0_22gpu_kernel_impl_nocastIZZZNS0_21clamp_max_kernel_cudaERNS_18TensorIteratorBaseERKN3c106ScalarEENKUlvE_clEvENKUlvE7_clEvEUlNS5_8BFloat16EE_EEvS4_RKT_EUliE_EEviT1_,"ax",@progbits
	.align	128
        .global         _ZN2at6native18elementwise_kernelILi128ELi4EZNS0_22gpu_kernel_impl_nocastIZZZNS0_21clamp_max_kernel_cudaERNS_18TensorIteratorBaseERKN3c106ScalarEENKUlvE_clEvENKUlvE7_clEvEUlNS5_8BFloat16EE_EEvS4_RKT_EUliE_EEviT1_
        .type           _ZN2at6native18elementwise_kernelILi128ELi4EZNS0_22gpu_kernel_impl_nocastIZZZNS0_21clamp_max_kernel_cudaERNS_18TensorIteratorBaseERKN3c106ScalarEENKUlvE_clEvENKUlvE7_clEvEUlNS5_8BFloat16EE_EEvS4_RKT_EUliE_EEviT1_,@function
        .size           _ZN2at6native18elementwise_kernelILi128ELi4EZNS0_22gpu_kernel_impl_nocastIZZZNS0_21clamp_max_kernel_cudaERNS_18TensorIteratorBaseERKN3c106ScalarEENKUlvE_clEvENKUlvE7_clEvEUlNS5_8BFloat16EE_EEvS4_RKT_EUliE_EEviT1_,(.L_x_37008 - _ZN2at6native18elementwise_kernelILi128ELi4EZNS0_22gpu_kernel_impl_nocastIZZZNS0_21clamp_max_kernel_cudaERNS_18TensorIteratorBaseERKN3c106ScalarEENKUlvE_clEvENKUlvE7_clEvEUlNS5_8BFloat16EE_EEvS4_RKT_EUliE_EEviT1_)
        .other          _ZN2at6native18elementwise_kernelILi128ELi4EZNS0_22gpu_kernel_impl_nocastIZZZNS0_21clamp_max_kernel_cudaERNS_18TensorIteratorBaseERKN3c106ScalarEENKUlvE_clEvENKUlvE7_clEvEUlNS5_8BFloat16EE_EEvS4_RKT_EUliE_EEviT1_,@"STO_CUDA_ENTRY STV_DEFAULT"
_ZN2at6native18elementwise_kernelILi128ELi4EZNS0_22gpu_kernel_impl_nocastIZZZNS0_21clamp_max_kernel_cudaERNS_18TensorIteratorBaseERKN3c106ScalarEENKUlvE_clEvENKUlvE7_clEvEUlNS5_8BFloat16EE_EEvS4_RKT_EUliE_EEviT1_:
.text._ZN2at6native18elementwise_kernelILi128ELi4EZNS0_22gpu_kernel_impl_nocastIZZZNS0_21clamp_max_kernel_cudaERNS_18TensorIteratorBaseERKN3c106ScalarEENKUlvE_clEvENKUlvE7_clEvEUlNS5_8BFloat16EE_EEvS4_RKT_EUliE_EEviT1_:
[----:B------:R-:W-:Y:S08]  /*0000*/  LDC R1, c[0x0][0x37c] ;  /* 0x0000df00ff017b82 */ /* 0x000ff00000000800 */
[----:B------:R-:W0:Y:S01]  /*0010*/  LDC R4, c[0x0][0x388] ;  /* 0x0000e200ff047b82 */ /* 0x000e220000000800 */
[----:B------:R-:W1:Y:S01]  /*0020*/  S2R R3, SR_TID.X ;  /* 0x0000000000037919 */ /* 0x000e620000002100 */
[----:B------:R-:W2:Y:S06]  /*0030*/  LDCU.64 UR6, c[0x0][0x358] ;  /* 0x00006b00ff0677ac */ /* 0x000eac0008000a00 */
[----:B------:R-:W3:Y:S08]  /*0040*/  S2UR UR4, SR_CTAID.X ;  /* 0x00000000000479c3 */ /* 0x000ef00000002500 */
[----:B------:R-:W4:Y:S01]  /*0050*/  LDC.U16 R0, c[0x0][0x590] ;  /* 0x00016400ff007b82 */ /* 0x000f220000000400 */
[----:B0-----:R-:W-:Y:S01]  /*0060*/  ISETP.NE.AND P0, PT, R4, RZ, PT ;  /* 0x000000ff0400720c */ /* 0x001fe20003f05270 */
[----:B---3--:R-:W-:-:S06]  /*0070*/  USHF.L.U32 UR4, UR4, 0x9, URZ ;  /* 0x0000000904047899 */ /* 0x008fcc00080006ff */
[----:B-1----:R-:W-:-:S06]  /*0080*/  LOP3.LUT R3, R3, UR4, RZ, 0xfc, !PT ;  /* 0x0000000403037c12 */ /* 0x002fcc000f8efcff */
[----:B--2---:R-:W-:Y:S05]  /*0090*/  @P0 BRA `(.L_x_4748) ;  /* 0x0000000000f00947 */ /* 0x004fea0003800000 */
[----:B------:R-:W0:Y:S01]  /*00a0*/  LDCU UR4, c[0x0][0x380] ;  /* 0x00007000ff0477ac */ /* 0x000e220008000800 */
[----:B------:R-:W-:Y:S04]  /*00b0*/  BSSY.RECONVERGENT B0, `(.L_x_4749) ;  /* 0x000002c000007945 */ /* 0x000fe80003800200 */
[----:B------:R-:W-:Y:S01]  /*00c0*/  BSSY.RELIABLE B1, `(.L_x_4750) ;  /* 0x000001f000017945 */ /* 0x000fe20003800100 */
[----:B0-----:R-:W-:-:S13]  /*00d0*/  ISETP.GE.AND P0, PT, R3, UR4, PT ;  /* 0x0000000403007c0c */ /* 0x001fda000bf06270 */
[----:B------:R-:W-:Y:S05]  /*00e0*/  @P0 BRA `(.L_x_4751) ;  /* 0x0000000000640947 */ /* 0x000fea0003800000 */
[----:B------:R-:W0:Y:S02]  /*00f0*/  LDC.64 R4, c[0x0][0x588] ;  /* 0x00016200ff047b82 */ /* 0x000e240000000a00 */
[----:B0-----:R-:W2:Y:S06]  /*0100*/  LDG.E.U16 R9, desc[UR6][R4.64] ;  /* 0x0000000604097981 */ /* 0x001eac000c1e1500 */
[----:B------:R-:W0:Y:S01]  /*0110*/  LDC.64 R6, c[0x0][0x580] ;  /* 0x00016000ff067b82 */ /* 0x000e220000000a00 */
[----:B------:R-:W-:Y:S02]  /*0120*/  IADD3 R3, PT, PT, R3, 0x80, RZ ;  /* 0x0000008003037810 */ /* 0x000fe40007ffe0ff */
[----:B--2---:R-:W-:-:S04]  /*0130*/  SHF.L.U32 R2, R9, 0x10, RZ ;  /* 0x0000001009027819 */ /* 0x004fc800000006ff */
[----:B------:R-:W-:-:S13]  /*0140*/  FSETP.NAN.FTZ.AND P0, PT, |R2|, |R2|, PT ;  /* 0x400000020200720b */ /* 0x000fda0003f18200 */
[----:B----4-:R-:W-:-:S04]  /*0150*/  @!P0 SHF.L.U32 R11, R0, 0x10, RZ ;  /* 0x00000010000b8819 */ /* 0x010fc800000006ff */
[----:B------:R-:W-:-:S04]  /*0160*/  @!P0 FMNMX.FTZ R11, R2, R11, PT ;  /* 0x0000000b020b8209 */ /* 0x000fc80003810000 */
[----:B------:R-:W-:-:S04]  /*0170*/  @!P0 F2FP.BF16.F32.PACK_AB R11, RZ, R11 ;  /* 0x0000000bff0b823e */ /* 0x000fc800000010ff */
[----:B------:R-:W-:Y:S02]  /*0180*/  @!P0 PRMT R9, R11, 0x7610, R9 ;  /* 0x000076100b098816 */ /* 0x000fe40000000009 */
[----:B------:R-:W-:-:S03]  /*0190*/  ISETP.GE.AND P0, PT, R3, UR4, PT ;  /* 0x0000000403007c0c */ /* 0x000fc6000bf06270 */
[----:B0-----:R0:W-:Y:S10]  /*01a0*/  STG.E.U16 desc[UR6][R6.64], R9 ;  /* 0x0000000906007986 */ /* 0x0011f4000c101506 */
[----:B------:R-:W-:Y:S05]  /*01b0*/  @P0 BREAK.RELIABLE B1 ;  /* 0x0000000000010942 */ /* 0x000fea0003800100 */
[----:B------:R-:W-:Y:S05]  /*01c0*/  @P0 BRA `(.L_x_4752) ;  /* 0x0000000000680947 */ /* 0x000fea0003800000 */
[----:B------:R-:W0:Y:S02]  /*01d0*/  LDC.64 R4, c[0x0][0x588] ;  /* 0x00016200ff047b82 */ /* 0x000e240000000a00 */
[----:B0-----:R-:W2:Y:S06]  /*01e0*/  LDG.E.U16 R9, desc[UR6][R4.64] ;  /* 0x0000000604097981 */ /* 0x001eac000c1e1500 */
[----:B------:R-:W0:Y:S01]  /*01f0*/  LDC.64 R6, c[0x0][0x580] ;  /* 0x00016000ff067b82 */ /* 0x000e220000000a00 */
[----:B------:R-:W-:Y:S02]  /*0200*/  IADD3 R3, PT, PT, R3, 0x80, RZ ;  /* 0x0000008003037810 */ /* 0x000fe40007ffe0ff */
[----:B--2---:R-:W-:-:S04]  /*0210*/  SHF.L.U32 R2, R9, 0x10, RZ ;  /* 0x0000001009027819 */ /* 0x004fc800000006ff */
[----:B------:R-:W-:-:S13]  /*0220*/  FSETP.NAN.FTZ.AND P0, PT, |R2|, |R2|, PT ;  /* 0x400000020200720b */ /* 0x000fda0003f18200 */
[----:B------:R-:W-:-:S05]  /*0230*/  @!P0 IMAD.U32 R11, R0, 0x10000, RZ ;  /* 0x00010000000b8824 */ /* 0x000fca00078e00ff */
[----:B------:R-:W-:-:S04]  /*0240*/  @!P0 FMNMX.FTZ R2, R11, R2, PT ;  /* 0x000000020b028209 */ /* 0x000fc80003810000 */
[----:B------:R-:W-:-:S04]  /*0250*/  @!P0 F2FP.BF16.F32.PACK_AB R2, RZ, R2 ;  /* 0x00000002ff02823e */ /* 0x000fc800000010ff */
[----:B------:R-:W-:-:S05]  /*0260*/  @!P0 PRMT R9, R2, 0x7610, R9 ;  /* 0x0000761002098816 */ /* 0x000fca0000000009 */
[----:B0-----:R0:W-:Y:S02]  /*0270*/  STG.E.U16 desc[UR6][R6.64], R9 ;  /* 0x0000000906007986 */ /* 0x0011e4000c101506 */
.L_x_4751:
[----:B------:R-:W-:-:S13]  /*0280*/  ISETP.GE.AND P0, PT, R3, UR4, PT ;  /* 0x0000000403007c0c */ /* 0x000fda000bf06270 */
[----:B------:R-:W-:Y:S05]  /*0290*/  @P0 BREAK.RELIABLE B1 ;  /* 0x0000000000010942 */ /* 0x000fea0003800100 */
[----:B------:R-:W-:Y:S05]  /*02a0*/  @P0 BRA `(.L_x_4752) ;  /* 0x0000000000300947 */ /* 0x000fea0003800000 */
[----:B------:R-:W-:Y:S05]  /*02b0*/  BSYNC.RELIABLE B1 ;  /* 0x0000000000017941 */ /* 0x000fea0003800100 */
.L_x_4750:
        /* <DEDUP_REMOVED lines=9> */
[----:B------:R-:W-:-:S05]  /*0350*/  @!P0 PRMT R9, R2, 0x7610, R9 ;  /* 0x0000761002098816 */ /* 0x000fca0000000009 */
[----:B0-----:R1:W-:Y:S02]  /*0360*/  STG.E.U16 desc[UR6][R6.64], R9 ;  /* 0x0000000906007986 */ /* 0x0013e4000c101506 */
.L_x_4752:
[----:B------:R-:W-:Y:S05]  /*0370*/  BSYNC.RECONVERGENT B0 ;  /* 0x0000000000007941 */ /* 0x000fea0003800200 */
.L_x_4749:
[----:B------:R-:W-:Y:S05]  /*0380*/  WARPSYNC.ALL ;  /* 0x0000000000007948 */ /* 0x000fea0003800000 */
[----:B------:R-:W-:-:S13]  /*0390*/  ISETP.GE.AND P0, PT, R3, UR4, PT ;  /* 0x0000000403007c0c */ /* 0x000fda000bf06270 */
[----:B------:R-:W-:Y:S05]  /*03a0*/  @P0 EXIT ;  /* 0x000000000000094d */ /* 0x000fea0003800000 */
[----:B------:R-:W0:Y:S02]  /*03b0*/  LDC.64 R2, c[0x0][0x588] ;  /* 0x00016200ff027b82 */ /* 0x000e240000000a00 */
[----:B01----:R-:W2:Y:S06]  /*03c0*/  LDG.E.U16 R7, desc[UR6][R2.64] ;  /* 0x0000000602077981 */ /* 0x003eac000c1e1500 */
[----:B------:R-:W0:Y:S01]  /*03d0*/  LDC.64 R4, c[0x0][0x580] ;  /* 0x00016000ff047b82 */ /* 0x000e220000000a00 */
[----:B--2---:R-:W-:-:S05]  /*03e0*/  IMAD.U32 R6, R7, 0x10000, RZ ;  /* 0x0001000007067824 */ /* 0x004fca00078e00ff */
[----:B------:R-:W-:-:S13]  /*03f0*/  FSETP.NAN.FTZ.AND P0, PT, |R6|, |R6|, PT ;  /* 0x400000060600720b */ /* 0x000fda0003f18200 */
[----:B----4-:R-:W-:-:S04]  /*0400*/  @!P0 SHF.L.U32 R9, R0, 0x10, RZ ;  /* 0x0000001000098819 */ /* 0x010fc800000006ff */
[----:B------:R-:W-:-:S04]  /*0410*/  @!P0 FMNMX.FTZ R6, R9, R6, PT ;  /* 0x0000000609068209 */ /* 0x000fc80003810000 */
[----:B------:R-:W-:-:S04]  /*0420*/  @!P0 F2FP.BF16.F32.PACK_AB R6, RZ, R6 ;  /* 0x00000006ff06823e */ /* 0x000fc800000010ff */
[----:B------:R-:W-:-:S05]  /*0430*/  @!P0 PRMT R7, R6, 0x7610, R7 ;  /* 0x0000761006078816 */ /* 0x000fca0000000007 */
[----:B0-----:R-:W-:Y:S01]  /*0440*/  STG.E.U16 desc[UR6][R4.64], R7 ;  /* 0x0000000704007986 */ /* 0x001fe2000c101506 */
[----:B------:R-:W-:Y:S05]  /*0450*/  EXIT ;  /* 0x000000000000794d */ /* 0x000fea0003800000 */
.L_x_4748:
        /* <DEDUP_REMOVED lines=306> */
.L_x_4756:
[----:B------:R-:W0:Y:S02]  /*1780*/  LDCU.64 UR8, c[0x0][0x588] ;  /* 0x0000b100ff0877ac */ /* 0x000e240008000a00 */
[----:B0-----:R-:W-:-:S05]  /*1790*/  IADD3 R6, P0, PT, R6, UR8, RZ ;  /* 0x0000000806067c10 */ /* 0x001fca000ff1e0ff */
[----:B------:R-:W-:Y:S01]  /*17a0*/  IMAD.X R7, RZ, RZ, UR9, P0 ;  /* 0x00000009ff077e24 */ /* 0x000fe200080e06ff */
[----:B------:R-:W0:Y:S04]  /*17b0*/  LDCU.64 UR8, c[0x0][0x580] ;  /* 0x0000b000ff0877ac */ /* 0x000e280008000a00 */
[----:B------:R-:W2:Y:S01]  /*17c0*/  LDG.E.U16 R11, desc[UR6][R6.64] ;  /* 0x00000006060b7981 */ /* 0x000ea2000c1e1500 */
[----:B------:R-:W-:Y:S02]  /*17d0*/  IADD3 R3, PT, PT, R3, 0x80, RZ ;  /* 0x0000008003037810 */ /* 0x000fe40007ffe0ff */
[----:B--2---:R-:W-:-:S04]  /*17e0*/  SHF.L.U32 R9, R11, 0x10, RZ ;  /* 0x000000100b097819 */ /* 0x004fc800000006ff */
[----:B------:R-:W-:-:S13]  /*17f0*/  FSETP.NAN.FTZ.AND P0, PT, |R9|, |R9|, PT ;  /* 0x400000090900720b */ /* 0x000fda0003f18200 */
[----:B----4-:R-:W-:-:S04]  /*1800*/  @!P0 SHF.L.U32 R8, R0, 0x10, RZ ;  /* 0x0000001000088819 */ /* 0x010fc800000006ff */
[----:B------:R-:W-:Y:S02]  /*1810*/  @!P0 FMNMX.FTZ R9, R8, R9, PT ;  /* 0x0000000908098209 */ /* 0x000fe40003810000 */
[----:B0-----:R-:W-:Y:S02]  /*1820*/  IADD3 R8, P1, PT, R5, UR8, RZ ;  /* 0x0000000805087c10 */ /* 0x001fe4000ff3e0ff */
[----:B------:R-:W-:Y:S02]  /*1830*/  @!P0 F2FP.BF16.F32.PACK_AB R5, RZ, R9 ;  /* 0x00000009ff05823e */ /* 0x000fe400000010ff */
[----:B------:R-:W-:Y:S02]  /*1840*/  IADD3.X R9, PT, PT, RZ, UR9, RZ, P1, !PT ;  /* 0x00000009ff097c10 */ /* 0x000fe40008ffe4ff */
[----:B------:R-:W-:Y:S02]  /*1850*/  @!P0 PRMT R11, R5, 0x7610, R11 ;  /* 0x00007610050b8816 */ /* 0x000fe4000000000b */
[----:B------:R-:W-:-:S03]  /*1860*/  ISETP.GE.AND P0, PT, R3, UR4, PT ;  /* 0x0000000403007c0c */ /* 0x000fc6000bf06270 */
[----:B------:R0:W-:Y:S10]  /*1870*/  STG.E.U16 desc[UR6][R8.64], R11 ;  /* 0x0000000b08007986 */ /* 0x0001f4000c101506 */
[----:B------:R-:W-:Y:S05]  /*1880*/  @P0 BREAK.RELIABLE B1 ;  /* 0x0000000000010942 */ /* 0x000fea0003800100 */
[----:B------:R-:W-:Y:S05]  /*1890*/  @P0 BRA `(.L_x_4757) ;  /* 0x0000002400d80947 */ /* 0x000fea0003800000 */
[----:B------:R-:W0:Y:S01]  /*18a0*/  LDCU.64 UR8, c[0x0][0x390] ;  /* 0x00007200ff0877ac */ /* 0x000e220008000a00 */
[----:B------:R-:W-:Y:S01]  /*18b0*/  MOV R7, R3 ;  /* 0x0000000300077202 */ /* 0x000fe20000000f00 */
[----:B------:R-:W-:Y:S01]  /*18c0*/  IMAD.MOV.U32 R6, RZ, RZ, RZ ;  /* 0x000000ffff067224 */ /* 0x000fe200078e00ff */
        /* <DEDUP_REMOVED lines=295> */
.L_x_4758:
[----:B------:R-:W0:Y:S02]  /*2b40*/  LDCU.64 UR8, c[0x0][0x588] ;  /* 0x0000b100ff0877ac */ /* 0x000e240008000a00 */
[----:B0-----:R-:W-:-:S04]  /*2b50*/  IADD3 R6, P0, PT, R6, UR8, RZ ;  /* 0x0000000806067c10 */ /* 0x001fc8000ff1e0ff */
[----:B------:R-:W-:Y:S01]  /*2b60*/  IADD3.X R7, PT, PT, RZ, UR9, RZ, P0, !PT ;  /* 0x00000009ff077c10 */ /* 0x000fe200087fe4ff */
[----:B------:R-:W0:Y:S04]  /*2b70*/  LDCU.64 UR8, c[0x0][0x580] ;  /* 0x0000b000ff0877ac */ /* 0x000e280008000a00 */
[----:B------:R-:W2:Y:S01]  /*2b80*/  LDG.E.U16 R11, desc[UR6][R6.64] ;  /* 0x00000006060b7981 */ /* 0x000ea2000c1e1500 */
[----:B------:R-:W-:Y:S02]  /*2b90*/  IADD3 R3, PT, PT, R3, 0x80, RZ ;  /* 0x0000008003037810 */ /* 0x000fe40007ffe0ff */
[----:B--2---:R-:W-:-:S04]  /*2ba0*/  SHF.L.U32 R9, R11, 0x10, RZ ;  /* 0x000000100b097819 */ /* 0x004fc800000006ff */
[----:B------:R-:W-:-:S13]  /*2bb0*/  FSETP.NAN.FTZ.AND P0, PT, |R9|, |R9|, PT ;  /* 0x400000090900720b */ /* 0x000fda0003f18200 */
[----:B------:R-:W-:-:S05]  /*2bc0*/  @!P0 IMAD.U32 R8, R0, 0x10000, RZ ;  /* 0x0001000000088824 */ /* 0x000fca00078e00ff */
[----:B------:R-:W-:Y:S02]  /*2bd0*/  @!P0 FMNMX.FTZ R9, R8, R9, PT ;  /* 0x0000000908098209 */ /* 0x000fe40003810000 */
[----:B0-----:R-:W-:Y:S02]  /*2be0*/  IADD3 R8, P1, PT, R5, UR8, RZ ;  /* 0x0000000805087c10 */ /* 0x001fe4000ff3e0ff */
[----:B------:R-:W-:Y:S02]  /*2bf0*/  @!P0 F2FP.BF16.F32.PACK_AB R5, RZ, R9 ;  /* 0x00000009ff05823e */ /* 0x000fe400000010ff */
[----:B------:R-:W-:Y:S02]  /*2c00*/  IADD3.X R9, PT, PT, RZ, UR9, RZ, P1, !PT ;  /* 0x00000009ff097c10 */ /* 0x000fe40008ffe4ff */
[----:B------:R-:W-:-:S05]  /*2c10*/  @!P0 PRMT R11, R5, 0x7610, R11 ;  /* 0x00007610050b8816 */ /* 0x000fca000000000b */
[----:B------:R0:W-:Y:S02]  /*2c20*/  STG.E.U16 desc[UR6][R8.64], R11 ;  /* 0x0000000b08007986 */ /* 0x0001e4000c101506 */
.L_x_4755:
[----:B------:R-:W-:-:S13]  /*2c30*/  ISETP.GE.AND P0, PT, R3, UR4, PT ;  /* 0x0000000403007c0c */ /* 0x000fda000bf06270 */
[----:B------:R-:W-:Y:S05]  /*2c40*/  @P0 BREAK.RELIABLE B1 ;  /* 0x0000000000010942 */ /* 0x000fea0003800100 */
[----:B------:R-:W-:Y:S05]  /*2c50*/  @P0 BRA `(.L_x_4757) ;  /* 0x0000001000e80947 */ /* 0x000fea0003800000 */
[----:B------:R-:W-:Y:S05]  /*2c60*/  BSYNC.RELIABLE B1 ;  /* 0x0000000000017941 */ /* 0x000fea0003800100 */
.L_x_4754:
[----:B------:R-:W0:Y:S01]  /*2c70*/  LDCU.64 UR8, c[0x0][0x390] ;  /* 0x00007200ff0877ac */ /* 0x000e220008000a00 */
[----:B------:R-:W-:Y:S02]  /*2c80*/  MOV R6, RZ ;  /* 0x000000ff00067202 */ /* 0x000fe40000000f00 */
        /* <DEDUP_REMOVED lines=296> */
.L_x_4759:
        /* <DEDUP_REMOVED lines=13> */
[----:B------:R-:W-:-:S05]  /*3fe0*/  @!P0 PRMT R11, R5, 0x7610, R11 ;  /* 0x00007610050b8816 */ /* 0x000fca000000000b */
[----:B------:R1:W-:Y:S02]  /*3ff0*/  STG.E.U16 desc[UR6][R8.64], R11 ;  /* 0x0000000b08007986 */ /* 0x0003e4000c101506 */
.L_x_4757:
[----:B------:R-:W-:Y:S05]  /*4000*/  BSYNC.RECONVERGENT B0 ;  /* 0x0000000000007941 */ /* 0x000fea0003800200 */
.L_x_4753:
[----:B------:R-:W-:Y:S05]  /*4010*/  WARPSYNC.ALL ;  /* 0x0000000000007948 */ /* 0x000fea0003800000 */
[----:B------:R-:W-:-:S13]  /*4020*/  ISETP.GE.AND P0, PT, R3, UR4, PT ;  /* 0x0000000403007c0c */ /* 0x000fda000bf06270 */
[----:B------:R-:W-:Y:S05]  /*4030*/  @P0 EXIT ;  /* 0x000000000000094d */ /* 0x000fea0003800000 */
[----:B------:R-:W2:Y:S01]  /*4040*/  LDCU.64 UR4, c[0x0][0x390] ;  /* 0x00007200ff0477ac */ /* 0x000ea20008000a00 */
[----:B------:R-:W-:Y:S02]  /*4050*/  HFMA2 R6, -RZ, RZ, 0, 0 ;  /* 0x00000000ff067431 */ /* 0x000fe400000001ff */
[----:B------:R-:W-:Y:S01]  /*4060*/  IMAD.MOV.U32 R7, RZ, RZ, R3 ;  /* 0x000000ffff077224 */ /* 0x000fe200078e0003 */
[----:B------:R-:W-:Y:S01]  /*4070*/  ISETP.NE.AND P0, PT, R4, RZ, PT ;  /* 0x000000ff0400720c */ /* 0x000fe20003f05270 */
[----:B------:R-:W3:Y:S01]  /*4080*/  LDCU UR8, c[0x0][0x38c] ;  /* 0x00007180ff0877ac */ /* 0x000ee20008000800 */
[----:B------:R-:W5:Y:S01]  /*4090*/  LDCU.64 UR10, c[0x0][0x4b8] ;  /* 0x00009700ff0a77ac */ /* 0x000f620008000a00 */
[----:B--2---:R-:W-:-:S05]  /*40a0*/  IMAD.HI.U32 R6, R3, UR4, R6 ;  /* 0x0000000403067c27 */ /* 0x004fca000f8e0006 */
[----:B------:R-:W-:-:S04]  /*40b0*/  SHF.R.U32.HI R7, RZ, UR5, R6 ;  /* 0x00000005ff077c19 */ /* 0x000fc80008011606 */
[----:B01----:R-:W-:-:S05]  /*40c0*/  IADD3 R8, PT, PT, -R7, RZ, RZ ;  /* 0x000000ff07087210 */ /* 0x003fca0007ffe1ff */
[----:B---3--:R-:W-:-:S04]  /*40d0*/  IMAD R4, R8, UR8, R3 ;  /* 0x0000000808047c24 */ /* 0x008fc8000f8e0203 */
[C---:B-----5:R-:W-:Y:S02]  /*40e0*/  IMAD R3, R4.reuse, UR10, RZ ;  /* 0x0000000a04037c24 */ /* 0x060fe4000f8e02ff */
        /* <DEDUP_REMOVED lines=287> */
.L_x_4760:
[----:B------:R-:W0:Y:S02]  /*52e0*/  LDCU.128 UR8, c[0x0][0x580] ;  /* 0x0000b000ff0877ac */ /* 0x000e240008000c00 */
[----:B0-----:R-:W-:-:S04]  /*52f0*/  IADD3 R4, P0, PT, R4, UR10, RZ ;  /* 0x0000000a04047c10 */ /* 0x001fc8000ff1e0ff */
[----:B------:R-:W-:-:S05]  /*5300*/  IADD3.X R5, PT, PT, RZ, UR11, RZ, P0, !PT ;  /* 0x0000000bff057c10 */ /* 0x000fca00087fe4ff */
[----:B------:R-:W2:Y:S02]  /*5310*/  LDG.E.U16 R7, desc[UR6][R4.64] ;  /* 0x0000000604077981 */ /* 0x000ea4000c1e1500 */
[----:B--2---:R-:W-:-:S04]  /*5320*/  SHF.L.U32 R2, R7, 0x10, RZ ;  /* 0x0000001007027819 */ /* 0x004fc800000006ff */
[----:B------:R-:W-:-:S13]  /*5330*/  FSETP.NAN.FTZ.AND P0, PT, |R2|, |R2|, PT ;  /* 0x400000020200720b */ /* 0x000fda0003f18200 */
[----:B----4-:R-:W-:-:S04]  /*5340*/  @!P0 SHF.L.U32 R9, R0, 0x10, RZ ;  /* 0x0000001000098819 */ /* 0x010fc800000006ff */
[----:B------:R-:W-:Y:S02]  /*5350*/  @!P0 FMNMX.FTZ R0, R9, R2, PT ;  /* 0x0000000209008209 */ /* 0x000fe40003810000 */
[----:B------:R-:W-:Y:S02]  /*5360*/  IADD3 R2, P1, PT, R3, UR8, RZ ;  /* 0x0000000803027c10 */ /* 0x000fe4000ff3e0ff */
[----:B------:R-:W-:Y:S02]  /*5370*/  @!P0 F2FP.BF16.F32.PACK_AB R0, RZ, R0 ;  /* 0x00000000ff00823e */ /* 0x000fe400000010ff */
[----:B------:R-:W-:Y:S02]  /*5380*/  IADD3.X R3, PT, PT, RZ, UR9, RZ, P1, !PT ;  /* 0x00000009ff037c10 */ /* 0x000fe40008ffe4ff */
[----:B------:R-:W-:-:S05]  /*5390*/  @!P0 PRMT R7, R0, 0x7610, R7 ;  /* 0x0000761000078816 */ /* 0x000fca0000000007 */
[----:B------:R-:W-:Y:S01]  /*53a0*/  STG.E.U16 desc[UR6][R2.64], R7 ;  /* 0x0000000702007986 */ /* 0x000fe2000c101506 */
[----:B------:R-:W-:Y:S05]  /*53b0*/  EXIT ;  /* 0x000000000000794d */ /* 0x000fea0003800000 */
.L_x_4761:
        /* <DEDUP_REMOVED lines=12> */
.L_x_37008:


//--------------------- .text._ZN2at6native27unrolled_elementwise_kernelIZZZNS0_21clamp_max_kernel_cudaERNS_18TensorIteratorBaseERKN3c106ScalarEENKUlvE_clEvENKUlvE7_clEvEUlNS4_8BFloat16EE_St5arrayIPcLm2EELi4E23TrivialOffsetCalculatorILi1EjESG_NS0_6memory15LoadWithoutCastENSH_16StoreWithoutCastEEEviT_T0_T2_T3_T4_T5_ --------------------------
	.section	.text._ZN2at6native27unrolled_elementwise_kernelIZZZNS0_21clamp_max_kernel_cudaERNS_18TensorIteratorBaseERKN3c106ScalarEENKUlvE_clEvENKUlvE7_clEvEUlNS4_8BFloat16EE_St5arrayIPcLm2EELi4E23TrivialOffsetCalculatorILi1EjESG_NS0_6memory15LoadWithoutCastENSH_16StoreWithoutCastEEEviT_T0_T2_T3_T4_T5_,"ax",@progbits
	.align	128
        .global         _ZN2at6native27unrolled_elementwise_kernelIZZZNS0_21clamp_max_kernel_cudaERNS_18TensorIteratorBaseERKN3c106ScalarEENKUlvE_clEvENKUlvE7_clEvEUlNS4_8BFloat16EE_St5arrayIPcLm2EELi4E23TrivialOffsetCalculatorILi1EjESG_NS0_6memory15LoadWithoutCastENSH_16StoreWithoutCastEEEviT_T0_T2_T3_T4_T5_
        .type           _ZN2at6native27unrolled_elementwise_kernelIZZZNS0_21clamp_max_kernel_cudaERNS_18TensorIteratorBaseERKN3c106ScalarEENKUlvE_clEvENKUlvE7_clEvEUlNS4_8BFloat16EE_St5arrayIPcLm2EELi4E23TrivialOffsetCalculatorILi1EjESG_NS0_6memory15LoadWithoutCastENSH_16StoreWithoutCastEEEviT_T0_T2_T3_T4_T5_,@function
        .size           _ZN2at6native27unrolled_elementwise_kernelIZZZNS0_21clamp_max_kernel_cudaERNS_18TensorIteratorBaseERKN3c106ScalarEENKUlvE_clEvENKUlvE7_clEvEUlNS4_8BFloat16EE_St5arrayIPcLm2EELi4E23TrivialOffsetCalculatorILi1EjESG_NS0_6memory15LoadWithoutCastENSH_16StoreWithoutCastEEEviT_T0_T2_T3_T4_T5_,(.L_x_37009 - _ZN2at6native27unrolled_elementwise_kernelIZZZNS0_21clamp_max_kernel_cudaERNS_18TensorIteratorBaseERKN3c106ScalarEENKUlvE_clEvENKUlvE7_clEvEUlNS4_8BFloat16EE_St5arrayIPcLm2EELi4E23TrivialOffsetCalculatorILi1EjESG_NS0_6memory15LoadWithoutCastENSH_16StoreWithoutCastEEEviT_T0_T2_T3_T4_T5_)
        .other          _ZN2at6native27unrolled_elementwise_kernelIZZZNS0_21clamp_max_kernel_cudaERNS_18TensorIteratorBaseERKN3c106ScalarEENKUlvE_clEvENKUlvE7_clEvEUlNS4_8BFloat16EE_St5arrayIPcLm2EELi4E23TrivialOffsetCalculatorILi1EjESG_NS0_6memory15LoadWithoutCastENSH_16StoreWithoutCastEEEviT_T0_T2_T3_T4_T5_,@"STO_CUDA_ENTRY STV_DEFAULT"
_ZN2at6native27unrolled_elementwise_kernelIZZZNS0_21clamp_max_kernel_cudaERNS_18TensorIteratorBaseERKN3c106ScalarEENKUlvE_clEvENKUlvE7_clEvEUlNS4_8BFloat16EE_St5arrayIPcLm2EELi4E23TrivialOffsetCalculatorILi1EjESG_NS0_6memory15LoadWithoutCastENSH_16StoreWithoutCastEEEviT_T0_T2_T3_T4_T5_:
.text._ZN2at6native27unrolled_elementwise_kernelIZZZNS0_21clamp_max_kernel_cudaERNS_18TensorIteratorBaseERKN3c106ScalarEENKUlvE_clEvENKUlvE7_clEvEUlNS4_8BFloat16EE_St5arrayIPcLm2EELi4E23TrivialOffsetCalculatorILi1EjESG_NS0_6memory15LoadWithoutCastENSH_16StoreWithoutCastEEEviT_T0_T2_T3_T4_T5_:
        /* <DEDUP_REMOVED lines=8> */
[----:B------:R-:W-:Y:S01]  /*0080*/  @!P0 VIADD R13, R3, 0x80 ;  /* 0x00000080030d8836 */ /* 0x000fe20000000000 */
[----:B------:R-:W0:Y:S01]  /*0090*/  @!P0 LDC.64 R4, c[0x0][0x3a0] ;  /* 0x0000e800ff048b82 */ /* 0x000e220000000a00 */
[----:B------:R-:W-:-:S03]  /*00a0*/  @!P0 IMAD R15, R0, 0x200, R3 ;  /* 0x00000200000f8824 */ /* 0x000fc600078e0203 */
[----:B------:R-:W-:-:S13]  /*00b0*/  ISETP.GE.AND P1, PT, R13, R2, PT ;  /* 0x000000020d00720c */ /* 0x000fda0003f26270 */
[----:B------:R-:W-:Y:S01]  /*00c0*/  @!P1 IMAD R17, R0, 0x200, R13 ;  /* 0x0000020000119824 */ /* 0x000fe200078e020d */
[----:B------:R-:W2:Y:S01]  /*00d0*/  @!P1 LDC.64 R10, c[0x0][0x3a0] ;  /* 0x0000e800ff0a9b82 */ /* 0x000ea20000000a00 */
[----:B------:R-:W-:-:S05]  /*00e0*/  @!P1 VIADD R13, R13, 0x80 ;  /* 0x000000800d0d9836 */ /* 0x000fca0000000000 */
[----:B------:R-:W-:Y:S01]  /*00f0*/  ISETP.GE.AND P3, PT, R13, R2, PT ;  /* 0x000000020d00720c */ /* 0x000fe20003f66270 */
[----:B0-----:R-:W-:-:S12]  /*0100*/  @!P0 IMAD.WIDE.U32 R4, R15, 0x2, R4 ;  /* 0x000000020f048825 */ /* 0x001fd800078e0004 */
[----:B------:R-:W-:Y:S01]  /*0110*/  @!P3 IMAD R19, R0, 0x200, R13 ;  /* 0x000002000013b824 */ /* 0x000fe200078e020d */
[----:B------:R-:W0:Y:S01]  /*0120*/  @!P3 LDC.64 R8, c[0x0][0x3a0] ;  /* 0x0000e800ff08bb82 */ /* 0x000e220000000a00 */
[----:B------:R-:W-:Y:S02]  /*0130*/  @!P3 VIADD R13, R13, 0x80 ;  /* 0x000000800d0db836 */ /* 0x000fe40000000000 */
[----:B--2---:R-:W-:-:S03]  /*0140*/  @!P1 IMAD.WIDE.U32 R10, R17, 0x2, R10 ;  /* 0x00000002110a9825 */ /* 0x004fc600078e000a */
[----:B------:R-:W-:-:S13]  /*0150*/  ISETP.GE.AND P2, PT, R13, R2, PT ;  /* 0x000000020d00720c */ /* 0x000fda0003f46270 */
[----:B------:R-:W2:Y:S01]  /*0160*/  @!P2 LDC.64 R6, c[0x0][0x3a0] ;  /* 0x0000e800ff06ab82 */ /* 0x000ea20000000a00 */
[----:B------:R-:W-:Y:S02]  /*0170*/  @!P2 IMAD R13, R0, 0x200, R13 ;  /* 0x00000200000da824 */ /* 0x000fe400078e020d */
[----:B0-----:R-:W-:Y:S01]  /*0180*/  @!P3 IMAD.WIDE.U32 R16, R19, 0x2, R8 ;  /* 0x000000021310b825 */ /* 0x001fe200078e0008 */
[----:B------:R-:W-:Y:S02]  /*0190*/  PRMT R9, RZ, 0x7610, R9 ;  /* 0x00007610ff097816 */ /* 0x000fe40000000009 */
[----:B------:R-:W-:Y:S01]  /*01a0*/  IADD3 R23, PT, PT, R3, 0x80, RZ ;  /* 0x0000008003177810 */ /* 0x000fe20007ffe0ff */
[----:B--2---:R-:W-:-:S03]  /*01b0*/  @!P2 IMAD.WIDE.U32 R12, R13, 0x2, R6 ;  /* 0x000000020d0ca825 */ /* 0x004fc600078e0006 */
[----:B-1----:R-:W5:Y:S01]  /*01c0*/  @!P0 LDG.E.U16 R9, desc[UR4][R4.64] ;  /* 0x0000000404098981 */ /* 0x002f62000c1e1500 */
[CC--:B------:R-:W-:Y:S02]  /*01d0*/  ISETP.GE.AND P0, PT, R3.reuse, R2.reuse, PT ;  /* 0x000000020300720c */ /* 0x0c0fe40003f06270 */
[----:B------:R-:W-:Y:S01]  /*01e0*/  PRMT R7, RZ, 0x7610, R7 ;  /* 0x00007610ff077816 */ /* 0x000fe20000000007 */
[C---:B------:R-:W-:Y:S01]  /*01f0*/  VIADD R19, R3.reuse, 0x100 ;  /* 0x0000010003137836 */ /* 0x040fe20000000000 */
[----:B------:R-:W-:Y:S01]  /*0200*/  PRMT R8, RZ, 0x7610, R8 ;  /* 0x00007610ff087816 */ /* 0x000fe20000000008 */
[----:B------:R-:W-:Y:S01]  /*0210*/  VIADD R21, R3, 0x180 ;  /* 0x0000018003157836 */ /* 0x000fe20000000000 */
[----:B------:R-:W-:Y:S02]  /*0220*/  PRMT R6, RZ, 0x7610, R6 ;  /* 0x00007610ff067816 */ /* 0x000fe40000000006 */
[----:B------:R0:W5:Y:S01]  /*0230*/  @!P1 LDG.E.U16 R7, desc[UR4][R10.64] ;  /* 0x000000040a079981 */ /* 0x000162000c1e1500 */
[----:B------:R-:W-:Y:S01]  /*0240*/  BSSY.RECONVERGENT B0, `(.L_x_4762) ;  /* 0x0000013000007945 */ /* 0x000fe20003800200 */
[----:B------:R-:W-:-:S02]  /*0250*/  ISETP.GE.AND P5, PT, R23, R2, PT ;  /* 0x000000021700720c */ /* 0x000fc40003fa6270 */
[----:B------:R1:W5:Y:S01]  /*0260*/  @!P3 LDG.E.U16 R8, desc[UR4][R16.64] ;  /* 0x000000041008b981 */ /* 0x000362000c1e1500 */
[----:B------:R-:W2:Y:S01]  /*0270*/  @!P0 LDC.64 R14, c[0x0][0x398] ;  /* 0x0000e600ff0e8b82 */ /* 0x000ea20000000a00 */
[----:B------:R-:W-:Y:S02]  /*0280*/  @!P0 IMAD R25, R0, 0x200, R3 ;  /* 0x0000020000198824 */ /* 0x000fe400078e0203 */
[----:B------:R1:W5:Y:S05]  /*0290*/  @!P2 LDG.E.U16 R6, desc[UR4][R12.64] ;  /* 0x000000040c06a981 */ /* 0x00036a000c1e1500 */
[----:B0-----:R-:W0:Y:S01]  /*02a0*/  LDC.U16 R11, c[0x0][0x388] ;  /* 0x0000e200ff0b7b82 */ /* 0x001e220000000400 */
[----:B------:R-:W-:Y:S01]  /*02b0*/  @!P0 IMAD.MOV.U32 R3, RZ, RZ, R23 ;  /* 0x000000ffff038224 */ /* 0x000fe200078e0017 */
[----:B------:R-:W-:-:S02]  /*02c0*/  ISETP.GE.AND P3, PT, R19, R2, PT ;  /* 0x000000021300720c */ /* 0x000fc40003f66270 */
[-C--:B------:R-:W-:Y:S02]  /*02d0*/  ISETP.GE.AND P1, PT, R21, R2.reuse, PT ;  /* 0x000000021500720c */ /* 0x080fe40003f26270 */
[----:B------:R-:W-:Y:S01]  /*02e0*/  ISETP.GE.AND P2, PT, R3, R2, PT ;  /* 0x000000020300720c */ /* 0x000fe20003f46270 */
[----:B--2---:R-:W-:Y:S01]  /*02f0*/  @!P0 IMAD.WIDE.U32 R4, R25, 0x2, R14 ;  /* 0x0000000219048825 */ /* 0x004fe200078e000e */
[----:B-1----:R-:W-:Y:S11]  /*0300*/  @P0 BRA `(.L_x_4763) ;  /* 0x0000000000180947 */ /* 0x002ff60003800000 */
[----:B-----5:R-:W-:-:S05]  /*0310*/  IMAD.U32 R13, R9, 0x10000, RZ ;  /* 0x00010000090d7824 */ /* 0x020fca00078e00ff */
[----:B------:R-:W-:-:S13]  /*0320*/  FSETP.NAN.FTZ.AND P4, PT, |R13|, |R13|, PT ;  /* 0x4000000d0d00720b */ /* 0x000fda0003f98200 */
[----:B0-----:R-:W-:-:S05]  /*0330*/  @!P4 IMAD.U32 R10, R11, 0x10000, RZ ;  /* 0x000100000b0ac824 */ /* 0x001fca00078e00ff */
[----:B------:R-:W-:-:S04]  /*0340*/  @!P4 FMNMX.FTZ R10, R13, R10, PT ;  /* 0x0000000a0d0ac209 */ /* 0x000fc80003810000 */
[----:B------:R-:W-:-:S04]  /*0350*/  @!P4 F2FP.BF16.F32.PACK_AB R10, RZ, R10 ;  /* 0x0000000aff0ac23e */ /* 0x000fc800000010ff */
[----:B------:R-:W-:-:S07]  /*0360*/  @!P4 PRMT R9, R10, 0x7610, R9 ;  /* 0x000076100a09c816 */ /* 0x000fce0000000009 */
.L_x_4763:
[----:B------:R-:W-:Y:S05]  /*0370*/  BSYNC.RECONVERGENT B0 ;  /* 0x0000000000007941 */ /* 0x000fea0003800200 */
.L_x_4762:
[----:B------:R-:W-:Y:S04]  /*0380*/  BSSY.RECONVERGENT B0, `(.L_x_4764) ;  /* 0x0000008000007945 */ /* 0x000fe80003800200 */
[----:B------:R-:W-:Y:S05]  /*0390*/  @P5 BRA `(.L_x_4765) ;  /* 0x0000000000185947 */ /* 0x000fea0003800000 */
[----:B-----5:R-:W-:-:S04]  /*03a0*/  SHF.L.U32 R10, R7, 0x10, RZ ;  /* 0x00000010070a7819 */ /* 0x020fc800000006ff */
[----:B------:R-:W-:-:S13]  /*03b0*/  FSETP.NAN.FTZ.AND P4, PT, |R10|, |R10|, PT ;  /* 0x4000000a0a00720b */ /* 0x000fda0003f98200 */
[----:B0-----:R-:W-:-:S05]  /*03c0*/  @!P4 IMAD.U32 R13, R11, 0x10000, RZ ;  /* 0x000100000b0dc824 */ /* 0x001fca00078e00ff */
[----:B------:R-:W-:-:S04]  /*03d0*/  @!P4 FMNMX.FTZ R10, R13, R10, PT ;  /* 0x0000000a0d0ac209 */ /* 0x000fc80003810000 */
[----:B------:R-:W-:-:S04]  /*03e0*/  @!P4 F2FP.BF16.F32.PACK_AB R10, RZ, R10 ;  /* 0x0000000aff0ac23e */ /* 0x000fc800000010ff */
[----:B------:R-:W-:-:S07]  /*03f0*/  @!P4 PRMT R7, R10, 0x7610, R7 ;  /* 0x000076100a07c816 */ /* 0x000fce0000000007 */
.L_x_4765:
[----:B------:R-:W-:Y:S05]  /*0400*/  BSYNC.RECONVERGENT B0 ;  /* 0x0000000000007941 */ /* 0x000fea0003800200 */
.L_x_4764:
        /* <DEDUP_REMOVED lines=8> */
.L_x_4767:
[----:B------:R-:W-:Y:S05]  /*0490*/  BSYNC.RECONVERGENT B0 ;  /* 0x0000000000007941 */ /* 0x000fea0003800200 */
.L_x_4766:
        /* <DEDUP_REMOVED lines=8> */
.L_x_4769:
[----:B------:R-:W-:Y:S05]  /*0520*/  BSYNC.RECONVERGENT B0 ;  /* 0x0000000000007941 */ /* 0x000fea0003800200 */
.L_x_4768:
[----:B-----5:R1:W-:Y:S01]  /*0530*/  @!P0 STG.E.U16 desc[UR4][R4.64], R9 ;  /* 0x0000000904008986 */ /* 0x0203e2000c101504 */
[----:B------:R-:W-:Y:S04]  /*0540*/  BSSY.RECONVERGENT B0, `(.L_x_4770) ;  /* 0x000000c000007945 */ /* 0x000fe80003800200 */
[----:B------:R-:W-:Y:S05]  /*0550*/  @P2 BRA `(.L_x_4771) ;  /* 0x0000000000282947 */ /* 0x000fea0003800000 */
[----:B-1----:R-:W1:Y:S01]  /*0560*/  LDC.64 R4, c[0x0][0x398] ;  /* 0x0000e600ff047b82 */ /* 0x002e620000000a00 */
        /* <DEDUP_REMOVED lines=9> */
.L_x_4771:
[----:B------:R-:W-:Y:S05]  /*0600*/  BSYNC.RECONVERGENT B0 ;  /* 0x0000000000007941 */ /* 0x000fea0003800200 */
.L_x_4770:
[----:B------:R-:W-:-:S13]  /*0610*/  ISETP.GE.AND P0, PT, R3, R2, PT ;  /* 0x000000020300720c */ /* 0x000fda0003f06270 */
[----:B------:R-:W-:Y:S05]  /*0620*/  @P0 EXIT ;  /* 0x000000000000094d */ /* 0x000fea0003800000 */
[----:B-12---:R-:W1:Y:S01]  /*0630*/  LDC.64 R4, c[0x0][0x398] ;  /* 0x0000e600ff047b82 */ /* 0x006e620000000a00 */
[----:B------:R-:W-:-:S04]  /*0640*/  IMAD R3, R0, 0x200, R3 ;  /* 0x0000020000037824 */ /* 0x000fc800078e0203 */
[----:B-1----:R-:W-:-:S05]  /*0650*/  IMAD.WIDE.U32 R2, R3, 0x2, R4 ;  /* 0x0000000203027825 */ /* 0x002fca00078e0004 */
[----:B------:R-:W-:Y:S01]  /*0660*/  STG.E.U16 desc[UR4][R2.64], R6 ;  /* 0x0000000602007986 */ /* 0x000fe2000c101504 */
[----:B------:R-:W-:Y:S05]  /*0670*/  EXIT ;  /* 0x000000000000794d */ /* 0x000fea0003800000 */
.L_x_4772:
        /* <DEDUP_REMOVED lines=16> */
.L_x_37009:


//--------------------- .text._ZN2at6native29vectorized_elementwise_kernelILi2EZZZNS0_21clamp_max_kernel_cudaERNS_18TensorIteratorBaseERKN3c106ScalarEENKUlvE_clEvENKUlvE7_clEvEUlNS4_8BFloat16EE_St5arrayIPcLm2EEEEviT0_T1_ --------------------------
	.section	.text._ZN2at6native29vectorized_elementwise_kernelILi2EZZZNS0_21clamp_max_kernel_cudaERNS_18TensorIteratorBaseERKN3c106ScalarEENKUlvE_clEvENKUlvE7_clEvEUlNS4_8BFloat16EE_St5arrayIPcLm2EEEEviT0_T1_,"ax",@progbits
	.align	128
        .global         _ZN2at6native29vectorized_elementwise_kernelILi2EZZZNS0_21clamp_max_kernel_cudaERNS_18TensorIteratorBaseERKN3c106ScalarEENKUlvE_clEvENKUlvE7_clEvEUlNS4_8BFloat16EE_St5arrayIPcLm2EEEEviT0_T1_
        .type           _ZN2at6native29vectorized_elementwise_kernelILi2EZZZNS0_21clamp_max_kernel_cudaERNS_18TensorIteratorBaseERKN3c106ScalarEENKUlvE_clEvENKUlvE7_clEvEUlNS4_8BFloat16EE_St5arrayIPcLm2EEEEviT0_T1_,@function
        .size           _ZN2at6native29vectorized_elementwise_kernelILi2EZZZNS0_21clamp_max_kernel_cudaERNS_18TensorIteratorBaseERKN3c106ScalarEENKUlvE_clEvENKUlvE7_clEvEUlNS4_8BFloat16EE_St5arrayIPcLm2EEEEviT0_T1_,(.L_x_37010 - _ZN2at6native29vectorized_elementwise_kernelILi2EZZZNS0_21clamp_max_kernel_cudaERNS_18TensorIteratorBaseERKN3c106ScalarEENKUlvE_clEvENKUlvE7_clEvEUlNS4_8BFloat16EE_St5arrayIPcLm2EEEEviT0_T1_)
        .other          _ZN2at6native29vectorized_elementwise_kernelILi2EZZZNS0_21clamp_max_kernel_cudaERNS_18TensorIteratorBaseERKN3c106ScalarEENKUlvE_clEvENKUlvE7_clEvEUlNS4_8BFloat16EE_St5arrayIPcLm2EEEEviT0_T1_,@"STO_CUDA_ENTRY STV_DEFAULT"
_ZN2at6native29vectorized_elementwise_kernelILi2EZZZNS0_21clamp_max_kernel_cudaERNS_18TensorIteratorBaseERKN3c106ScalarEENKUlvE_clEvENKUlvE7_clEvEUlNS4_8BFloat16EE_St5arrayIPcLm2EEEEviT0_T1_:
.text._ZN2at6native29vectorized_elementwise_kernelILi2EZZZNS0_21clamp_max_kernel_cudaERNS_18TensorIteratorBaseERKN3c106ScalarEENKUlvE_clEvENKUlvE7_clEvEUlNS4_8BFloat16EE_St5arrayIPcLm2EEEEviT0_T1_:
[----:B------:R-:W-:Y:S01]  /*0000*/  LDC R1, c[0x0][0x37c] ;  /* 0x0000df00ff017b82 */ /* 0x000fe20000000800 */
[----:B------:R-:W0:Y:S01]  /*0010*/  S2R R16, SR_CTAID.X ;  /* 0x0000000000107919 */ /* 0x000e220000002500 */
[----:B------:R-:W1:Y:S06]  /*0020*/  LDCU UR6, c[0x0][0x380] ;  /* 0x00007000ff0677ac */ /* 0x000e6c0008000800 */
[----:B------:R-:W2:Y:S01]  /*0030*/  LDC.U16 R0, c[0x0][0x388] ;  /* 0x0000e200ff007b82 */ /* 0x000ea20000000400 */
[----:B------:R-:W3:Y:S01]  /*0040*/  LDCU.64 UR4, c[0x0][0x358] ;  /* 0x00006b00ff0477ac */ /* 0x000ee20008000a00 */
[----:B0-----:R-:W-:-:S05]  /*0050*/  IMAD.SHL.U32 R16, R16, 0x400, RZ ;  /* 0x0000040010107824 */ /* 0x001fca00078e00ff */
[----:B-1----:R-:W-:-:S04]  /*0060*/  IADD3 R17, PT, PT, -R16, UR6, RZ ;  /* 0x0000000610117c10 */ /* 0x002fc8000fffe1ff */
[----:B------:R-:W-:-:S13]  /*0070*/  ISETP.GT.U32.AND P0, PT, R17, 0x3ff, PT ;  /* 0x000003ff1100780c */ /* 0x000fda0003f04070 */
[----:B---3--:R-:W-:Y:S05]  /*0080*/  @P0 BRA `(.L_x_4773) ;  /* 0x0000000c002c0947 */ /* 0x008fea0003800000 */
[----:B------:R-:W0:Y:S01]  /*0090*/  S2R R20, SR_TID.X ;  /* 0x0000000000147919 */ /* 0x000e220000002100 */
[----:B------:R-:W-:Y:S02]  /*00a0*/  PRMT R18, RZ, 0x7610, R18 ;  /* 0x00007610ff127816 */ /* 0x000fe40000000012 */
[----:B0-----:R-:W-:Y:S01]  /*00b0*/  ISETP.GE.U32.AND P6, PT, R20, R17, PT ;  /* 0x000000111400720c */ /* 0x001fe20003fc6070 */
[----:B------:R-:W-:-:S12]  /*00c0*/  IMAD.MOV.U32 R19, RZ, RZ, R20 ;  /* 0x000000ffff137224 */ /* 0x000fd800078e0014 */
[----:B------:R-:W-:Y:S01]  /*00d0*/  @!P6 VIADD R20, R19, 0x80 ;  /* 0x000000801314e836 */ /* 0x000fe20000000000 */
[----:B------:R-:W0:Y:S01]  /*00e0*/  @!P6 LDC.64 R2, c[0x0][0x3a0] ;  /* 0x0000e800ff02eb82 */ /* 0x000e220000000a00 */
[----:B------:R-:W-:-:S03]  /*00f0*/  @!P6 IMAD.IADD R5, R16, 0x1, R19 ;  /* 0x000000011005e824 */ /* 0x000fc600078e0213 */
[----:B------:R-:W-:-:S13]  /*0100*/  ISETP.GE.U32.AND P5, PT, R20, R17, PT ;  /* 0x000000111400720c */ /* 0x000fda0003fa6070 */
[----:B------:R-:W-:Y:S01]  /*0110*/  @!P5 IMAD.IADD R22, R16, 0x1, R20 ;  /* 0x000000011016d824 */ /* 0x000fe200078e0214 */
[----:B------:R-:W1:Y:S01]  /*0120*/  @!P5 LDC.64 R14, c[0x0][0x3a0] ;  /* 0x0000e800ff0edb82 */ /* 0x000e620000000a00 */
[----:B------:R-:W-:-:S05]  /*0130*/  @!P5 VIADD R20, R20, 0x80 ;  /* 0x000000801414d836 */ /* 0x000fca0000000000 */
[----:B------:R-:W-:Y:S01]  /*0140*/  ISETP.GE.U32.AND P4, PT, R20, R17, PT ;  /* 0x000000111400720c */ /* 0x000fe20003f86070 */
[----:B0-----:R-:W-:-:S05]  /*0150*/  @!P6 IMAD.WIDE.U32 R2, R5, 0x2, R2 ;  /* 0x000000020502e825 */ /* 0x001fca00078e0002 */
[----:B------:R0:W5:Y:S07]  /*0160*/  @!P6 LDG.E.U16 R18, desc[UR4][R2.64] ;  /* 0x000000040212e981 */ /* 0x00016e000c1e1500 */
[----:B------:R-:W-:Y:S01]  /*0170*/  @!P4 IMAD.IADD R29, R16, 0x1, R20 ;  /* 0x00000001101dc824 */ /* 0x000fe200078e0214 */
[----:B------:R-:W3:Y:S01]  /*0180*/  @!P4 LDC.64 R12, c[0x0][0x3a0] ;  /* 0x0000e800ff0ccb82 */ /* 0x000ee20000000a00 */
[----:B------:R-:W-:-:S05]  /*0190*/  @!P4 VIADD R20, R20, 0x80 ;  /* 0x000000801414c836 */ /* 0x000fca0000000000 */
[----:B------:R-:W-:-:S13]  /*01a0*/  ISETP.GE.U32.AND P3, PT, R20, R17, PT ;  /* 0x000000111400720c */ /* 0x000fda0003f66070 */
[----:B------:R-:W-:Y:S01]  /*01b0*/  @!P3 IMAD.IADD R27, R16, 0x1, R20 ;  /* 0x00000001101bb824 */ /* 0x000fe200078e0214 */
[----:B0-----:R-:W0:Y:S01]  /*01c0*/  @!P3 LDC.64 R2, c[0x0][0x3a0] ;  /* 0x0000e800ff02bb82 */ /* 0x001e220000000a00 */
[----:B------:R-:W-:-:S05]  /*01d0*/  @!P3 VIADD R20, R20, 0x80 ;  /* 0x000000801414b836 */ /* 0x000fca0000000000 */
[----:B------:R-:W-:-:S13]  /*01e0*/  ISETP.GE.U32.AND P2, PT, R20, R17, PT ;  /* 0x000000111400720c */ /* 0x000fda0003f46070 */
[----:B------:R-:W-:Y:S01]  /*01f0*/  @!P2 IMAD.IADD R25, R16, 0x1, R20 ;  /* 0x000000011019a824 */ /* 0x000fe200078e0214 */
[----:B------:R-:W4:Y:S01]  /*0200*/  @!P2 LDC.64 R4, c[0x0][0x3a0] ;  /* 0x0000e800ff04ab82 */ /* 0x000f220000000a00 */
[----:B------:R-:W-:-:S05]  /*0210*/  @!P2 VIADD R20, R20, 0x80 ;  /* 0x000000801414a836 */ /* 0x000fca0000000000 */
[----:B------:R-:W-:-:S13]  /*0220*/  ISETP.GE.U32.AND P1, PT, R20, R17, PT ;  /* 0x000000111400720c */ /* 0x000fda0003f26070 */
[----:B------:R-:W-:Y:S01]  /*0230*/  @!P1 IMAD.IADD R23, R16, 0x1, R20 ;  /* 0x0000000110179824 */ /* 0x000fe200078e0214 */
[----:B------:R-:W2:Y:S01]  /*0240*/  @!P1 LDC.64 R6, c[0x0][0x3a0] ;  /* 0x0000e800ff069b82 */ /* 0x000ea20000000a00 */
[----:B------:R-:W-:-:S05]  /*0250*/  @!P1 VIADD R20, R20, 0x80 ;  /* 0x0000008014149836 */ /* 0x000fca0000000000 */
[----:B------:R-:W-:-:S13]  /*0260*/  ISETP.GE.U32.AND P0, PT, R20, R17, PT ;  /* 0x000000111400720c */ /* 0x000fda0003f06070 */
[----:B------:R-:W3:Y:S01]  /*0270*/  @!P0 LDC.64 R8, c[0x0][0x3a0] ;  /* 0x0000e800ff088b82 */ /* 0x000ee20000000a00 */
[----:B-1----:R-:W-:Y:S01]  /*0280*/  @!P5 IMAD.WIDE.U32 R14, R22, 0x2, R14 ;  /* 0x00000002160ed825 */ /* 0x002fe200078e000e */
[----:B------:R-:W-:-:S03]  /*0290*/  PRMT R22, RZ, 0x7610, R22 ;  /* 0x00007610ff167816 */ /* 0x000fc60000000016 */
[----:B------:R-:W-:Y:S02]  /*02a0*/  @!P0 IMAD.IADD R21, R16, 0x1, R20 ;  /* 0x0000000110158824 */ /* 0x000fe400078e0214 */
[----:B------:R-:W-:Y:S01]  /*02b0*/  @!P0 VIADD R20, R20, 0x80 ;  /* 0x0000008014148836 */ /* 0x000fe20000000000 */
[----:B------:R1:W5:Y:S02]  /*02c0*/  @!P5 LDG.E.U16 R22, desc[UR4][R14.64] ;  /* 0x000000040e16d981 */ /* 0x000364000c1e1500 */
[----:B-1----:R-:W-:Y:S01]  /*02d0*/  PRMT R14, RZ, 0x7610, R14 ;  /* 0x00007610ff0e7816 */ /* 0x002fe2000000000e */
[----:B---3--:R-:W-:-:S05]  /*02e0*/  @!P0 IMAD.WIDE.U32 R8, R21, 0x2, R8 ;  /* 0x0000000215088825 */ /* 0x008fca00078e0008 */
[----:B------:R-:W5:Y:S01]  /*02f0*/  @!P0 LDG.E.U16 R14, desc[UR4][R8.64] ;  /* 0x00000004080e8981 */ /* 0x000f62000c1e1500 */
[-C--:B------:R-:W-:Y:S02]  /*0300*/  ISETP.GE.U32.AND P6, PT, R20, R17.reuse, PT ;  /* 0x000000111400720c */ /* 0x080fe40003fc6070 */
[----:B------:R-:W-:Y:S01]  /*0310*/  ISETP.GE.U32.AND P5, PT, R19, R17, PT ;  /* 0x000000111300720c */ /* 0x000fe20003fa6070 */
[----:B0-----:R-:W-:-:S10]  /*0320*/  @!P3 IMAD.WIDE.U32 R2, R27, 0x2, R2 ;  /* 0x000000021b02b825 */ /* 0x001fd400078e0002 */
[----:B------:R-:W0:Y:S01]  /*0330*/  @!P6 LDC.64 R10, c[0x0][0x3a0] ;  /* 0x0000e800ff0aeb82 */ /* 0x000e220000000a00 */
[----:B------:R-:W-:Y:S01]  /*0340*/  @!P4 IMAD.WIDE.U32 R12, R29, 0x2, R12 ;  /* 0x000000021d0cc825 */ /* 0x000fe200078e000c */
[----:B------:R-:W-:-:S06]  /*0350*/  PRMT R24, RZ, 0x7610, R24 ;  /* 0x00007610ff187816 */ /* 0x000fcc0000000018 */
[----:B------:R-:W1:Y:S01]  /*0360*/  @!P5 LDC.64 R26, c[0x0][0x398] ;  /* 0x0000e600ff1adb82 */ /* 0x000e620000000a00 */
[--C-:B------:R-:W-:Y:S01]  /*0370*/  @!P6 IMAD.IADD R29, R16, 0x1, R20.reuse ;  /* 0x00000001101de824 */ /* 0x100fe200078e0214 */
[----:B------:R-:W-:Y:S01]  /*0380*/  PRMT R20, RZ, 0x7610, R20 ;  /* 0x00007610ff147816 */ /* 0x000fe20000000014 */
[----:B------:R-:W-:Y:S01]  /*0390*/  VIADD R28, R19, 0x100 ;  /* 0x00000100131c7836 */ /* 0x000fe20000000000 */
[----:B------:R3:W5:Y:S01]  /*03a0*/  @!P4 LDG.E.U16 R24, desc[UR4][R12.64] ;  /* 0x000000040c18c981 */ /* 0x000762000c1e1500 */
[----:B--2---:R-:W-:Y:S01]  /*03b0*/  @!P1 IMAD.WIDE.U32 R6, R23, 0x2, R6 ;  /* 0x0000000217069825 */ /* 0x004fe200078e0006 */
[----:B------:R-:W-:Y:S02]  /*03c0*/  PRMT R21, RZ, 0x7610, R21 ;  /* 0x00007610ff157816 */ /* 0x000fe40000000015 */
[----:B------:R-:W-:Y:S01]  /*03d0*/  PRMT R23, RZ, 0x7610, R23 ;  /* 0x00007610ff177816 */ /* 0x000fe20000000017 */
[----:B----4-:R-:W-:Y:S01]  /*03e0*/  @!P2 IMAD.WIDE.U32 R4, R25, 0x2, R4 ;  /* 0x000000021904a825 */ /* 0x010fe200078e0004 */
[----:B------:R2:W5:Y:S01]  /*03f0*/  @!P3 LDG.E.U16 R20, desc[UR4][R2.64] ;  /* 0x000000040214b981 */ /* 0x000562000c1e1500 */
[----:B------:R-:W-:-:S02]  /*0400*/  ISETP.GE.U32.AND P4, PT, R28, R17, PT ;  /* 0x000000111c00720c */ /* 0x000fc40003f86070 */
[----:B---3--:R-:W-:Y:S01]  /*0410*/  PRMT R12, RZ, 0x7610, R12 ;  /* 0x00007610ff0c7816 */ /* 0x008fe2000000000c */
[----:B------:R-:W-:Y:S01]  /*0420*/  VIADD R28, R19, 0x180 ;  /* 0x00000180131c7836 */ /* 0x000fe20000000000 */
[----:B------:R-:W-:Y:S01]  /*0430*/  BSSY.RECONVERGENT B0, `(.L_x_4774) ;  /* 0x0000014000007945 */ /* 0x000fe20003800200 */
[----:B0-----:R-:W-:Y:S01]  /*0440*/  @!P6 IMAD.WIDE.U32 R10, R29, 0x2, R10 ;  /* 0x000000021d0ae825 */ /* 0x001fe200078e000a */
[----:B------:R0:W5:Y:S03]  /*0450*/  @!P2 LDG.E.U16 R21, desc[UR4][R4.64] ;  /* 0x000000040415a981 */ /* 0x000166000c1e1500 */
[C---:B------:R-:W-:Y:S01]  /*0460*/  VIADD R13, R19.reuse, 0x200 ;  /* 0x00000200130d7836 */ /* 0x040fe20000000000 */
[----:B------:R3:W5:Y:S01]  /*0470*/  @!P1 LDG.E.U16 R23, desc[UR4][R6.64] ;  /* 0x0000000406179981 */ /* 0x000762000c1e1500 */
[C---:B--2---:R-:W-:Y:S02]  /*0480*/  VIADD R3, R19.reuse, 0x280 ;  /* 0x0000028013037836 */ /* 0x044fe40000000000 */
[C---:B------:R-:W-:Y:S01]  /*0490*/  VIADD R2, R19.reuse, 0x80 ;  /* 0x0000008013027836 */ /* 0x040fe20000000000 */
[----:B------:R3:W5:Y:S01]  /*04a0*/  @!P6 LDG.E.U16 R12, desc[UR4][R10.64] ;  /* 0x000000040a0ce981 */ /* 0x000762000c1e1500 */
[-C--:B------:R-:W-:Y:S01]  /*04b0*/  ISETP.GE.U32.AND P3, PT, R28, R17.reuse, PT ;  /* 0x000000111c00720c */ /* 0x080fe20003f66070 */
[----:B0-----:R-:W-:Y:S01]  /*04c0*/  VIADD R4, R19, 0x300 ;  /* 0x0000030013047836 */ /* 0x001fe20000000000 */
[----:B------:R-:W-:-:S02]  /*04d0*/  ISETP.GE.U32.AND P2, PT, R13, R17, PT ;  /* 0x000000110d00720c */ /* 0x000fc40003f46070 */
[-C--:B------:R-:W-:Y:S02]  /*04e0*/  ISETP.GE.U32.AND P1, PT, R3, R17.reuse, PT ;  /* 0x000000110300720c */ /* 0x080fe40003f26070 */
[----:B------:R-:W-:Y:S01]  /*04f0*/  ISETP.GE.U32.AND P6, PT, R2, R17, PT ;  /* 0x000000110200720c */ /* 0x000fe20003fc6070 */
[----:B-1----:R-:W-:-:S12]  /*0500*/  @P5 BRA `(.L_x_4775) ;  /* 0x0000000000185947 */ /* 0x002fd80003800000 */
[----:B---3-5:R-:W-:-:S05]  /*0510*/  IMAD.U32 R6, R18, 0x10000, RZ ;  /* 0x0001000012067824 */ /* 0x028fca00078e00ff */
[----:B------:R-:W-:-:S13]  /*0520*/  FSETP.NAN.FTZ.AND P0, PT, |R6|, |R6|, PT ;  /* 0x400000060600720b */ /* 0x000fda0003f18200 */
[----:B------:R-:W-:-:S05]  /*0530*/  @!P0 IMAD.U32 R3, R0, 0x10000, RZ ;  /* 0x0001000000038824 */ /* 0x000fca00078e00ff */
[----:B------:R-:W-:-:S04]  /*0540*/  @!P0 FMNMX.FTZ R3, R6, R3, PT ;  /* 0x0000000306038209 */ /* 0x000fc80003810000 */
[----:B------:R-:W-:-:S04]  /*0550*/  @!P0 F2FP.BF16.F32.PACK_AB R3, RZ, R3 ;  /* 0x00000003ff03823e */ /* 0x000fc800000010ff */
[----:B------:R-:W-:-:S07]  /*0560*/  @!P0 PRMT R18, R3, 0x7610, R18 ;  /* 0x0000761003128816 */ /* 0x000fce0000000012 */
.L_x_4775:
[----:B------:R-:W-:Y:S05]  /*0570*/  BSYNC.RECONVERGENT B0 ;  /* 0x0000000000007941 */ /* 0x000fea0003800200 */
.L_x_4774:
[----:B------:R-:W-:Y:S01]  /*0580*/  BSSY.RECONVERGENT B0, `(.L_x_4776) ;  /* 0x000000a000007945 */ /* 0x000fe20003800200 */
[----:B------:R-:W-:Y:S01]  /*0590*/  ISETP.GE.U32.AND P0, PT, R4, R17, PT ;  /* 0x000000110400720c */ /* 0x000fe20003f06070 */
[----:B------:R-:W-:Y:S02]  /*05a0*/  VIADD R4, R19, 0x380 ;  /* 0x0000038013047836 */ /* 0x000fe40000000000 */
[----:B------:R-:W-:Y:S10]  /*05b0*/  @P6 BRA `(.L_x_4777) ;  /* 0x0000000000186947 */ /* 0x000ff40003800000 */
[----:B-----5:R-:W-:-:S05]  /*05c0*/  IMAD.U32 R3, R22, 0x10000, RZ ;  /* 0x0001000016037824 */ /* 0x020fca00078e00ff */
[----:B------:R-:W-:-:S13]  /*05d0*/  FSETP.NAN.FTZ.AND P6, PT, |R3|, |R3|, PT ;  /* 0x400000030300720b */ /* 0x000fda0003fd8200 */
[----:B---3--:R-:W-:-:S05]  /*05e0*/  @!P6 IMAD.U32 R6, R0, 0x10000, RZ ;  /* 0x000100000006e824 */ /* 0x008fca00078e00ff */
[----:B------:R-:W-:-:S04]  /*05f0*/  @!P6 FMNMX.FTZ R3, R6, R3, PT ;  /* 0x000000030603e209 */ /* 0x000fc80003810000 */
[----:B------:R-:W-:-:S04]  /*0600*/  @!P6 F2FP.BF16.F32.PACK_AB R3, RZ, R3 ;  /* 0x00000003ff03e23e */ /* 0x000fc800000010ff */
[----:B------:R-:W-:-:S07]  /*0610*/  @!P6 PRMT R22, R3, 0x7610, R22 ;  /* 0x000076100316e816 */ /* 0x000fce0000000016 */
.L_x_4777:
[----:B------:R-:W-:Y:S05]  /*0620*/  BSYNC.RECONVERGENT B0 ;  /* 0x0000000000007941 */ /* 0x000fea0003800200 */
.L_x_4776:
[----:B------:R-:W-:Y:S01]  /*0630*/  @!P5 IMAD.IADD R3, R16, 0x1, R19 ;  /* 0x000000011003d824 */ /* 0x000fe200078e0213 */
[----:B------:R-:W-:Y:S01]  /*0640*/  BSSY.RECONVERGENT B0, `(.L_x_4778) ;  /* 0x000000a000007945 */ /* 0x000fe20003800200 */
[----:B------:R-:W-:Y:S02]  /*0650*/  ISETP.GE.U32.AND P6, PT, R4, R17, PT ;  /* 0x000000110400720c */ /* 0x000fe40003fc6070 */
[----:B------:R-:W-:Y:S01]  /*0660*/  @!P5 IMAD.WIDE.U32 R26, R3, 0x2, R26 ;  /* 0x00000002031ad825 */ /* 0x000fe200078e001a */
[----:B------:R-:W-:Y:S10]  /*0670*/  @P4 BRA `(.L_x_4779) ;  /* 0x0000000000184947 */ /* 0x000ff40003800000 */
[----:B-----5:R-:W-:-:S05]  /*0680*/  IMAD.U32 R3, R24, 0x10000, RZ ;  /* 0x0001000018037824 */ /* 0x020fca00078e00ff */
[----:B------:R-:W-:-:S13]  /*0690*/  FSETP.NAN.FTZ.AND P4, PT, |R3|, |R3|, PT ;  /* 0x400000030300720b */ /* 0x000fda0003f98200 */
[----:B------:R-:W-:-:S05]  /*06a0*/  @!P4 IMAD.U32 R4, R0, 0x10000, RZ ;  /* 0x000100000004c824 */ /* 0x000fca00078e00ff */
[----:B------:R-:W-:-:S04]  /*06b0*/  @!P4 FMNMX.FTZ R3, R4, R3, PT ;  /* 0x000000030403c209 */ /* 0x000fc80003810000 */
[----:B------:R-:W-:-:S04]  /*06c0*/  @!P4 F2FP.BF16.F32.PACK_AB R3, RZ, R3 ;  /* 0x00000003ff03c23e */ /* 0x000fc800000010ff */
[----:B------:R-:W-:-:S07]  /*06d0*/  @!P4 PRMT R24, R3, 0x7610, R24 ;  /* 0x000076100318c816 */ /* 0x000fce0000000018 */
.L_x_4779:
[----:B------:R-:W-:Y:S05]  /*06e0*/  BSYNC.RECONVERGENT B0 ;  /* 0x0000000000007941 */ /* 0x000fea0003800200 */
.L_x_4778:
[----:B------:R-:W-:Y:S04]  /*06f0*/  BSSY.RECONVERGENT B0, `(.L_x_4780) ;  /* 0x0000008000007945 */ /* 0x000fe80003800200 */
[----:B------:R-:W-:Y:S05]  /*0700*/  @P3 BRA `(.L_x_4781) ;  /* 0x0000000000183947 */ /* 0x000fea0003800000 */
[----:B-----5:R-:W-:-:S05]  /*0710*/  IMAD.U32 R3, R20, 0x10000, RZ ;  /* 0x0001000014037824 */ /* 0x020fca00078e00ff */
[----:B------:R-:W-:-:S13]  /*0720*/  FSETP.NAN.FTZ.AND P3, PT, |R3|, |R3|, PT ;  /* 0x400000030300720b */ /* 0x000fda0003f78200 */
[----:B------:R-:W-:-:S05]  /*0730*/  @!P3 IMAD.U32 R4, R0, 0x10000, RZ ;  /* 0x000100000004b824 */ /* 0x000fca00078e00ff */
[----:B------:R-:W-:-:S04]  /*0740*/  @!P3 FMNMX.FTZ R3, R4, R3, PT ;  /* 0x000000030403b209 */ /* 0x000fc80003810000 */
[----:B------:R-:W-:-:S04]  /*0750*/  @!P3 F2FP.BF16.F32.PACK_AB R3, RZ, R3 ;  /* 0x00000003ff03b23e */ /* 0x000fc800000010ff */
[----:B------:R-:W-:-:S07]  /*0760*/  @!P3 PRMT R20, R3, 0x7610, R20 ;  /* 0x000076100314b816 */ /* 0x000fce0000000014 */
.L_x_4781:
[----:B------:R-:W-:Y:S05]  /*0770*/  BSYNC.RECONVERGENT B0 ;  /* 0x0000000000007941 */ /* 0x000fea0003800200 */
.L_x_4780:
        /* <DEDUP_REMOVED lines=8> */
.L_x_4783:
[----:B------:R-:W-:Y:S05]  /*0800*/  BSYNC.RECONVERGENT B0 ;  /* 0x0000000000007941 */ /* 0x000fea0003800200 */
.L_x_4782:
        /* <DEDUP_REMOVED lines=8> */
.L_x_4785:
[----:B------:R-:W-:Y:S05]  /*0890*/  BSYNC.RECONVERGENT B0 ;  /* 0x0000000000007941 */ /* 0x000fea0003800200 */
.L_x_4784:
        /* <DEDUP_REMOVED lines=8> */
.L_x_4787:
[----:B------:R-:W-:Y:S05]  /*0920*/  BSYNC.RECONVERGENT B0 ;  /* 0x0000000000007941 */ /* 0x000fea0003800200 */
.L_x_4786:
        /* <DEDUP_REMOVED lines=8> */
.L_x_4789:
[----:B------:R-:W-:Y:S05]  /*09b0*/  BSYNC.RECONVERGENT B0 ;  /* 0x0000000000007941 */ /* 0x000fea0003800200 */
.L_x_4788:
[----:B-----5:R0:W-:Y:S01]  /*09c0*/  @!P5 STG.E.U16 desc[UR4][R26.64], R18 ;  /* 0x000000121a00d986 */ /* 0x0201e2000c101504 */
[----:B------:R-:W-:Y:S01]  /*09d0*/  @!P5 IMAD.MOV.U32 R19, RZ, RZ, R2 ;  /* 0x000000ffff13d224 */ /* 0x000fe200078e0002 */
[----:B------:R-:W-:Y:S04]  /*09e0*/  BSSY.RECONVERGENT B0, `(.L_x_4790) ;  /* 0x000002d000007945 */ /* 0x000fe80003800200 */
[----:B------:R-:W-:Y:S01]  /*09f0*/  BSSY.RELIABLE B1, `(.L_x_4791) ;  /* 0x0000025000017945 */ /* 0x000fe20003800100 */
[----:B------:R-:W-:-:S13]  /*0a00*/  ISETP.GE.U32.AND P0, PT, R19, R17, PT ;  /* 0x000000111300720c */ /* 0x000fda0003f06070 */
[----:B0-----:R-:W-:Y:S05]  /*0a10*/  @P0 BRA `(.L_x_4792) ;  /* 0x0000000000300947 */ /* 0x001fea0003800000 */
[----:B------:R-:W0:Y:S01]  /*0a20*/  LDC.64 R2, c[0x0][0x398] ;  /* 0x0000e600ff027b82 */ /* 0x000e220000000a00 */
[----:B------:R-:W-:Y:S02]  /*0a30*/  IMAD.IADD R5, R16, 0x1, R19 ;  /* 0x0000000110057824 */ /* 0x000fe400078e0213 */
        /* <DEDUP_REMOVED lines=10> */
.L_x_4792:
[----:B------:R-:W-:-:S13]  /*0ae0*/  ISETP.GE.U32.AND P0, PT, R19, R17, PT ;  /* 0x000000111300720c */ /* 0x000fda0003f06070 */
[----:B------:R-:W-:Y:S05]  /*0af0*/  @P0 BRA `(.L_x_4794) ;  /* 0x0000000000300947 */ /* 0x000fea0003800000 */
[----:B0-----:R-:W0:Y:S01]  /*0b00*/  LDC.64 R2, c[0x0][0x398] ;  /* 0x0000e600ff027b82 */ /* 0x001e220000000a00 */
[----:B------:R-:W-:Y:S02]  /*0b10*/  IMAD.IADD R5, R16, 0x1, R19 ;  /* 0x0000000110057824 */ /* 0x000fe400078e0213 */
[----:B------:R-:W-:Y:S02]  /*0b20*/  VIADD R19, R19, 0x80 ;  /* 0x0000008013137836 */ /* 0x000fe40000000000 */
[----:B0-----:R-:W-:-:S05]  /*0b30*/  IMAD.WIDE.U32 R2, R5, 0x2, R2 ;  /* 0x0000000205027825 */ /* 0x001fca00078e0002 */
[----:B------:R1:W-:Y:S02]  /*0b40*/  STG.E.U16 desc[UR4][R2.64], R20 ;  /* 0x0000001402007986 */ /* 0x0003e4000c101504 */
.L_x_4793:
[----:B------:R-:W-:-:S13]  /*0b50*/  ISETP.GE.U32.AND P0, PT, R19, R17, PT ;  /* 0x000000111300720c */ /* 0x000fda0003f06070 */
[----:B------:R-:W-:Y:S05]  /*0b60*/  @P0 BRA `(.L_x_4795) ;  /* 0x0000000000340947 */ /* 0x000fea0003800000 */
[----:B01----:R-:W0:Y:S01]  /*0b70*/  LDC.64 R2, c[0x0][0x398] ;  /* 0x0000e600ff027b82 */ /* 0x003e220000000a00 */
[----:B------:R-:W-:Y:S02]  /*0b80*/  IMAD.IADD R5, R16, 0x1, R19 ;  /* 0x0000000110057824 */ /* 0x000fe400078e0213 */
[----:B------:R-:W-:Y:S02]  /*0b90*/  VIADD R19, R19, 0x80 ;  /* 0x0000008013137836 */ /* 0x000fe40000000000 */
[----:B0-----:R-:W-:-:S05]  /*0ba0*/  IMAD.WIDE.U32 R2, R5, 0x2, R2 ;  /* 0x0000000205027825 */ /* 0x001fca00078e0002 */
[----:B------:R1:W-:Y:S02]  /*0bb0*/  STG.E.U16 desc[UR4][R2.64], R21 ;  /* 0x0000001502007986 */ /* 0x0003e4000c101504 */
.L_x_4794:
[----:B------:R-:W-:-:S13]  /*0bc0*/  ISETP.GE.U32.AND P0, PT, R19, R17, PT ;  /* 0x000000111300720c */ /* 0x000fda0003f06070 */
[----:B------:R-:W-:Y:S05]  /*0bd0*/  @P0 BREAK.RELIABLE B1 ;  /* 0x0000000000010942 */ /* 0x000fea0003800100 */
[----:B------:R-:W-:Y:S05]  /*0be0*/  @P0 BRA `(.L_x_4796) ;  /* 0x0000000000300947 */ /* 0x000fea0003800000 */
[----:B01----:R-:W0:Y:S01]  /*0bf0*/  LDC.64 R2, c[0x0][0x398] ;  /* 0x0000e600ff027b82 */ /* 0x003e220000000a00 */
[----:B------:R-:W-:Y:S02]  /*0c00*/  IMAD.IADD R5, R16, 0x1, R19 ;  /* 0x0000000110057824 */ /* 0x000fe400078e0213 */
[----:B------:R-:W-:Y:S02]  /*0c10*/  VIADD R19, R19, 0x80 ;  /* 0x0000008013137836 */ /* 0x000fe40000000000 */
[----:B0-----:R-:W-:-:S05]  /*0c20*/  IMAD.WIDE.U32 R2, R5, 0x2, R2 ;  /* 0x0000000205027825 */ /* 0x001fca00078e0002 */
[----:B------:R2:W-:Y:S02]  /*0c30*/  STG.E.U16 desc[UR4][R2.64], R23 ;  /* 0x0000001702007986 */ /* 0x0005e4000c101504 */
.L_x_4795:
[----:B------:R-:W-:Y:S05]  /*0c40*/  BSYNC.RELIABLE B1 ;  /* 0x0000000000017941 */ /* 0x000fea0003800100 */
.L_x_4791:
[----:B------:R-:W-:-:S13]  /*0c50*/  ISETP.GE.U32.AND P0, PT, R19, R17, PT ;  /* 0x000000111300720c */ /* 0x000fda0003f06070 */
[----:B012---:R-:W0:Y:S01]  /*0c60*/  @!P0 LDC.64 R2, c[0x0][0x398] ;  /* 0x0000e600ff028b82 */ /* 0x007e220000000a00 */
[----:B------:R-:W-:Y:S02]  /*0c70*/  @!P0 IMAD.IADD R5, R16, 0x1, R19 ;  /* 0x0000000110058824 */ /* 0x000fe400078e0213 */
[----:B------:R-:W-:Y:S02]  /*0c80*/  @!P0 VIADD R19, R19, 0x80 ;  /* 0x0000008013138836 */ /* 0x000fe40000000000 */
[----:B0-----:R-:W-:-:S05]  /*0c90*/  @!P0 IMAD.WIDE.U32 R2, R5, 0x2, R2 ;  /* 0x0000000205028825 */ /* 0x001fca00078e0002 */
[----:B------:R2:W-:Y:S02]  /*0ca0*/  @!P0 STG.E.U16 desc[UR4][R2.64], R14 ;  /* 0x0000000e02008986 */ /* 0x0005e4000c101504 */
.L_x_4796:
[----:B------:R-:W-:Y:S05]  /*0cb0*/  BSYNC.RECONVERGENT B0 ;  /* 0x0000000000007941 */ /* 0x000fea0003800200 */
.L_x_4790:
        /* <DEDUP_REMOVED lines=8> */
.L_x_4773:
[----:B------:R-:W0:Y:S01]  /*0d40*/  S2R R5, SR_TID.X ;  /* 0x0000000000057919 */ /* 0x000e220000002100 */
[----:B------:R-:W1:Y:S02]  /*0d50*/  LDC.64 R2, c[0x0][0x3a0] ;  /* 0x0000e800ff027b82 */ /* 0x000e640000000a00 */
[----:B-1----:R-:W-:-:S04]  /*0d60*/  IMAD.WIDE.U32 R2, R16, 0x2, R2 ;  /* 0x0000000210027825 */ /* 0x002fc800078e0002 */
[----:B0-----:R-:W-:-:S05]  /*0d70*/  IMAD.WIDE.U32 R2, R5, 0x4, R2 ;  /* 0x0000000405027825 */ /* 0x001fca00078e0002 */
[----:B------:R-:W3:Y:S04]  /*0d80*/  LDG.E R6, desc[UR4][R2.64] ;  /* 0x0000000402067981 */ /* 0x000ee8000c1e1900 */
[----:B------:R-:W4:Y:S04]  /*0d90*/  LDG.E R4, desc[UR4][R2.64+0x200] ;  /* 0x0002000402047981 */ /* 0x000f28000c1e1900 */
[----:B------:R-:W5:Y:S04]  /*0da0*/  LDG.E R8, desc[UR4][R2.64+0x400] ;  /* 0x0004000402087981 */ /* 0x000f68000c1e1900 */
[----:B------:R0:W2:Y:S02]  /*0db0*/  LDG.E R10, desc[UR4][R2.64+0x600] ;  /* 0x00060004020a7981 */ /* 0x0000a4000c1e1900 */
[----:B0-----:R-:W0:Y:S02]  /*0dc0*/  LDC.64 R2, c[0x0][0x398] ;  /* 0x0000e600ff027b82 */ /* 0x001e240000000a00 */
[----:B0-----:R-:W-:-:S04]  /*0dd0*/  IMAD.WIDE.U32 R2, R16, 0x2, R2 ;  /* 0x0000000210027825 */ /* 0x001fc800078e0002 */
[----:B------:R-:W-:Y:S01]  /*0de0*/  IMAD.WIDE.U32 R2, R5, 0x4, R2 ;  /* 0x0000000405027825 */ /* 0x000fe200078e0002 */
[----:B---3--:R-:W-:-:S03]  /*0df0*/  PRMT R7, R6, 0x7632, R7 ;  /* 0x0000763206077816 */ /* 0x008fc60000000007 */
[----:B------:R-:W-:Y:S01]  /*0e00*/  IMAD.U32 R18, R6, 0x10000, RZ ;  /* 0x0001000006127824 */ /* 0x000fe200078e00ff */
[C---:B----4-:R-:W-:Y:S01]  /*0e10*/  PRMT R9, R4.reuse, 0x7610, R9 ;  /* 0x0000761004097816 */ /* 0x050fe20000000009 */
[----:B------:R-:W-:Y:S01]  /*0e20*/  IMAD.U32 R11, R7, 0x10000, RZ ;  /* 0x00010000070b7824 */ /* 0x000fe200078e00ff */
[----:B------:R-:W-:-:S03]  /*0e30*/  PRMT R4, R4, 0x7632, R4 ;  /* 0x0000763204047816 */ /* 0x000fc60000000004 */
[----:B------:R-:W-:Y:S01]  /*0e40*/  IMAD.U32 R19, R9, 0x10000, RZ ;  /* 0x0001000009137824 */ /* 0x000fe200078e00ff */
[----:B------:R-:W-:Y:S01]  /*0e50*/  FSETP.NAN.FTZ.AND P1, PT, |R11|, |R11|, PT ;  /* 0x4000000b0b00720b */ /* 0x000fe20003f38200 */
[----:B------:R-:W-:Y:S01]  /*0e60*/  IMAD.U32 R20, R4, 0x10000, RZ ;  /* 0x0001000004147824 */ /* 0x000fe200078e00ff */
[----:B--2---:R-:W-:Y:S02]  /*0e70*/  PRMT R13, R10, 0x7610, R13 ;  /* 0x000076100a0d7816 */ /* 0x004fe4000000000d */
[----:B------:R-:W-:Y:S02]  /*0e80*/  FSETP.NAN.FTZ.AND P0, PT, |R19|, |R19|, PT ;  /* 0x400000131300720b */ /* 0x000fe40003f18200 */
[----:B------:R-:W-:Y:S01]  /*0e90*/  FSETP.NAN.FTZ.AND P2, PT, |R20|, |R20|, PT ;  /* 0x400000141400720b */ /* 0x000fe20003f58200 */
[----:B------:R-:W-:Y:S01]  /*0ea0*/  IMAD.U32 R17, R13, 0x10000, RZ ;  /* 0x000100000d117824 */ /* 0x000fe200078e00ff */
[----:B------:R-:W-:-:S04]  /*0eb0*/  PRMT R10, R10, 0x7632, R10 ;  /* 0x000076320a0a7816 */ /* 0x000fc8000000000a */
[----:B------:R-:W-:Y:S01]  /*0ec0*/  FSETP.NAN.FTZ.AND P5, PT, |R17|, |R17|, PT ;  /* 0x400000111100720b */ /* 0x000fe20003fb8200 */
[----:B------:R-:W-:-:S04]  /*0ed0*/  @!P1 IMAD.U32 R12, R0, 0x10000, RZ ;  /* 0x00010000000c9824 */ /* 0x000fc800078e00ff */
[----:B------:R-:W-:Y:S01]  /*0ee0*/  @!P0 IMAD.U32 R14, R0, 0x10000, RZ ;  /* 0x00010000000e8824 */ /* 0x000fe200078e00ff */
[----:B------:R-:W-:Y:S01]  /*0ef0*/  @!P1 FMNMX.FTZ R11, R12, R11, PT ;  /* 0x0000000b0c0b9209 */ /* 0x000fe20003810000 */
[----:B------:R-:W-:-:S03]  /*0f00*/  @!P2 IMAD.U32 R23, R0, 0x10000, RZ ;  /* 0x000100000017a824 */ /* 0x000fc600078e00ff */
[----:B------:R-:W-:Y:S02]  /*0f10*/  @!P1 F2FP.BF16.F32.PACK_AB R12, RZ, R11 ;  /* 0x0000000bff0c923e */ /* 0x000fe400000010ff */
[----:B-----5:R-:W-:Y:S02]  /*0f20*/  PRMT R11, R8, 0x7610, R11 ;  /* 0x00007610080b7816 */ /* 0x020fe4000000000b */
[----:B------:R-:W-:Y:S02]  /*0f30*/  @!P1 PRMT R7, R12, 0x7610, R7 ;  /* 0x000076100c079816 */ /* 0x000fe40000000007 */
[----:B------:R-:W-:Y:S01]  /*0f40*/  FSETP.NAN.FTZ.AND P1, PT, |R18|, |R18|, PT ;  /* 0x400000121200720b */ /* 0x000fe20003f38200 */
[----:B------:R-:W-:Y:S01]  /*0f50*/  IMAD.U32 R12, R11, 0x10000, RZ ;  /* 0x000100000b0c7824 */ /* 0x000fe200078e00ff */
[----:B------:R-:W-:Y:S02]  /*0f60*/  PRMT R8, R8, 0x7632, R8 ;  /* 0x0000763208087816 */ /* 0x000fe40000000008 */
[----:B------:R-:W-:Y:S01]  /*0f70*/  @!P0 FMNMX.FTZ R19, R14, R19, PT ;  /* 0x000000130e138209 */ /* 0x000fe20003810000 */
[----:B------:R-:W-:Y:S01]  /*0f80*/  IMAD.U32 R14, R10, 0x10000, RZ ;  /* 0x000100000a0e7824 */ /* 0x000fe200078e00ff */
[----:B------:R-:W-:Y:S01]  /*0f90*/  FSETP.NAN.FTZ.AND P3, PT, |R12|, |R12|, PT ;  /* 0x4000000c0c00720b */ /* 0x000fe20003f78200 */
[----:B------:R-:W-:Y:S01]  /*0fa0*/  IMAD.U32 R15, R8, 0x10000, RZ ;  /* 0x00010000080f7824 */ /* 0x000fe200078e00ff */
[----:B------:R-:W-:-:S02]  /*0fb0*/  @!P2 FMNMX.FTZ R20, R23, R20, PT ;  /* 0x000000141714a209 */ /* 0x000fc40003810000 */
[----:B------:R-:W-:Y:S02]  /*0fc0*/  FSETP.NAN.FTZ.AND P6, PT, |R14|, |R14|, PT ;  /* 0x4000000e0e00720b */ /* 0x000fe40003fd8200 */
[----:B------:R-:W-:Y:S01]  /*0fd0*/  FSETP.NAN.FTZ.AND P4, PT, |R15|, |R15|, PT ;  /* 0x4000000f0f00720b */ /* 0x000fe20003f98200 */
[C---:B------:R-:W-:Y:S01]  /*0fe0*/  @!P1 IMAD.U32 R21, R0.reuse, 0x10000, RZ ;  /* 0x0001000000159824 */ /* 0x040fe200078e00ff */
[----:B------:R-:W-:Y:S02]  /*0ff0*/  @!P2 F2FP.BF16.F32.PACK_AB R20, RZ, R20 ;  /* 0x00000014ff14a23e */ /* 0x000fe400000010ff */
[----:B------:R-:W-:Y:S02]  /*1000*/  @!P0 F2FP.BF16.F32.PACK_AB R19, RZ, R19 ;  /* 0x00000013ff13823e */ /* 0x000fe400000010ff */
[----:B------:R-:W-:Y:S01]  /*1010*/  @!P1 FMNMX.FTZ R18, R21, R18, PT ;  /* 0x0000001215129209 */ /* 0x000fe20003810000 */
[----:B------:R-:W-:Y:S01]  /*1020*/  @!P3 IMAD.U32 R21, R0, 0x10000, RZ ;  /* 0x000100000015b824 */ /* 0x000fe200078e00ff */
[----:B------:R-:W-:-:S02]  /*1030*/  @!P2 PRMT R4, R20, 0x7610, R4 ;  /* 0x000076101404a816 */ /* 0x000fc40000000004 */
[----:B------:R-:W-:Y:S01]  /*1040*/  @!P0 PRMT R9, R19, 0x7610, R9 ;  /* 0x0000761013098816 */ /* 0x000fe20000000009 */
[C---:B------:R-:W-:Y:S01]  /*1050*/  @!P6 IMAD.U32 R19, R0.reuse, 0x10000, RZ ;  /* 0x000100000013e824 */ /* 0x040fe200078e00ff */
[----:B------:R-:W-:Y:S01]  /*1060*/  @!P3 FMNMX.FTZ R12, R21, R12, PT ;  /* 0x0000000c150cb209 */ /* 0x000fe20003810000 */
[C---:B------:R-:W-:Y:S01]  /*1070*/  @!P4 IMAD.U32 R16, R0.reuse, 0x10000, RZ ;  /* 0x000100000010c824 */ /* 0x040fe200078e00ff */
[----:B------:R-:W-:Y:S02]  /*1080*/  @!P1 F2FP.BF16.F32.PACK_AB R6, RZ, R18 ;  /* 0x00000012ff06923e */ /* 0x000fe400000010ff */
[----:B------:R-:W-:Y:S01]  /*1090*/  @!P3 F2FP.BF16.F32.PACK_AB R20, RZ, R12 ;  /* 0x0000000cff14b23e */ /* 0x000fe200000010ff */
[----:B------:R-:W-:Y:S01]  /*10a0*/  @!P5 IMAD.U32 R12, R0, 0x10000, RZ ;  /* 0x00010000000cd824 */ /* 0x000fe200078e00ff */
[----:B------:R-:W-:Y:S02]  /*10b0*/  @!P4 FMNMX.FTZ R15, R16, R15, PT ;  /* 0x0000000f100fc209 */ /* 0x000fe40003810000 */
[----:B------:R-:W-:-:S02]  /*10c0*/  @!P6 FMNMX.FTZ R14, R19, R14, PT ;  /* 0x0000000e130ee209 */ /* 0x000fc40003810000 */
[----:B------:R-:W-:Y:S02]  /*10d0*/  @!P5 FMNMX.FTZ R17, R12, R17, PT ;  /* 0x000000110c11d209 */ /* 0x000fe40003810000 */
[----:B------:R-:W-:Y:S02]  /*10e0*/  @!P4 F2FP.BF16.F32.PACK_AB R15, RZ, R15 ;  /* 0x0000000fff0fc23e */ /* 0x000fe400000010ff */
[----:B------:R-:W-:Y:S02]  /*10f0*/  @!P5 F2FP.BF16.F32.PACK_AB R17, RZ, R17 ;  /* 0x00000011ff11d23e */ /* 0x000fe400000010ff */
[----:B------:R-:W-:Y:S02]  /*1100*/  @!P6 F2FP.BF16.F32.PACK_AB R14, RZ, R14 ;  /* 0x0000000eff0ee23e */ /* 0x000fe400000010ff */
[----:B------:R-:W-:Y:S02]  /*1110*/  @!P3 PRMT R11, R20, 0x7610, R11 ;  /* 0x00007610140bb816 */ /* 0x000fe4000000000b */
[----:B------:R-:W-:-:S02]  /*1120*/  @!P4 PRMT R8, R15, 0x7610, R8 ;  /* 0x000076100f08c816 */ /* 0x000fc40000000008 */
[----:B------:R-:W-:Y:S02]  /*1130*/  @!P5 PRMT R13, R17, 0x7610, R13 ;  /* 0x00007610110dd816 */ /* 0x000fe4000000000d */
[----:B------:R-:W-:Y:S02]  /*1140*/  @!P6 PRMT R10, R14, 0x7610, R10 ;  /* 0x000076100e0ae816 */ /* 0x000fe4000000000a */
        /* <DEDUP_REMOVED lines=9> */
.L_x_4797:
        /* <DEDUP_REMOVED lines=10> */
.L_x_37010:


//--------------------- .text._ZN2at6native29vectorized_elementwise_kernelILi4EZZZNS0_21clamp_max_kernel_cudaERNS_18TensorIteratorBaseERKN3c106ScalarEENKUlvE_clEvENKUlvE7_clEvEUlNS4_8BFloat16EE_St5arrayIPcLm2EEEEviT0_T1_ --------------------------
	.section	.text._ZN2at6native29vectorized_elementwise_kernelILi4EZZZNS0_21clamp_max_kernel_cudaERNS_18TensorIteratorBaseERKN3c106ScalarEENKUlvE_clEvENKUlvE7_clEvEUlNS4_8BFloat16EE_St5arrayIPcLm2EEEEviT0_T1_,"ax",@progbits
	.align	128
        .global         _ZN2at6native29vectorized_elementwise_kernelILi4EZZZNS0_21clamp_max_kernel_cudaERNS_18TensorIteratorBaseERKN3c106ScalarEENKUlvE_clEvENKUlvE7_clEvEUlNS4_8BFloat16EE_St5arrayIPcLm2EEEEviT0_T1_
        .type           _ZN2at6native29vectorized_elementwise_kernelILi4EZZZNS0_21clamp_max_kernel_cudaERNS_18TensorIteratorBaseERKN3c106ScalarEENKUlvE_clEvENKUlvE7_clEvEUlNS4_8BFloat16EE_St5arrayIPcLm2EEEEviT0_T1_,@function
        .size           _ZN2at6native29vectorized_elementwise_kernelILi4EZZZNS0_21clamp_max_kernel_cudaERNS_18TensorIteratorBaseERKN3c106ScalarEENKUlvE_clEvENKUlvE7_clEvEUlNS4_8BFloat16EE_St5arrayIPcLm2EEEEviT0_T1_,(.L_x_37011 - _ZN2at6native29vectorized_elementwise_kernelILi4EZZZNS0_21clamp_max_kernel_cudaERNS_18TensorIteratorBaseERKN3c106ScalarEENKUlvE_clEvENKUlvE7_clEvEUlNS4_8BFloat16EE_St5arrayIPcLm2EEEEviT0_T1_)
        .other          _ZN2at6native29vectorized_elementwise_kernelILi4EZZZNS0_21clamp_max_kernel_cudaERNS_18TensorIteratorBaseERKN3c106ScalarEENKUlvE_clEvENKUlvE7_clEvEUlNS4_8BFloat16EE_St5arrayIPcLm2EEEEviT0_T1_,@"STO_CUDA_ENTRY STV_DEFAULT"
_ZN2at6native29vectorized_elementwise_kernelILi4EZZZNS0_21clamp_max_kernel_cudaERNS_18TensorIteratorBaseERKN3c106ScalarEENKUlvE_clEvENKUlvE7_clEvEUlNS4_8BFloat16EE_St5arrayIPcLm2EEEEviT0_T1_:
.text._ZN2at6native29vectorized_elementwise_kernelILi4EZZZNS0_21clamp_max_kernel_cudaERNS_18TensorIteratorBaseERKN3c106ScalarEENKUlvE_clEvENKUlvE7_clEvEUlNS4_8BFloat16EE_St5arrayIPcLm2EEEEviT0_T1_:
        /* <DEDUP_REMOVED lines=87> */
.L_x_4800:
[----:B------:R-:W-:Y:S05]  /*0570*/  BSYNC.RECONVERGENT B0 ;  /* 0x0000000000007941 */ /* 0x000fea0003800200 */
.L_x_4799:
        /* <DEDUP_REMOVED lines=10> */
.L_x_4802:
[----:B------:R-:W-:Y:S05]  /*0620*/  BSYNC.RECONVERGENT B0 ;  /* 0x0000000000007941 */ /* 0x000fea0003800200 */
.L_x_4801:
        /* <DEDUP_REMOVED lines=11> */
.L_x_4804:
[----:B------:R-:W-:Y:S05]  /*06e0*/  BSYNC.RECONVERGENT B0 ;  /* 0x0000000000007941 */ /* 0x000fea0003800200 */
.L_x_4803:
        /* <DEDUP_REMOVED lines=8> */
.L_x_4806:
[----:B------:R-:W-:Y:S05]  /*0770*/  BSYNC.RECONVERGENT B0 ;  /* 0x0000000000007941 */ /* 0x000fea0003800200 */
.L_x_4805:
        /* <DEDUP_REMOVED lines=8> */
.L_x_4808:
[----:B------:R-:W-:Y:S05]  /*0800*/  BSYNC.RECONVERGENT B0 ;  /* 0x0000000000007941 */ /* 0x000fea0003800200 */
.L_x_4807:
        /* <DEDUP_REMOVED lines=8> */
.L_x_4810:
[----:B------:R-:W-:Y:S05]  /*0890*/  BSYNC.RECONVERGENT B0 ;  /* 0x0000000000007941 */ /* 0x000fea0003800200 */
.L_x_4809:
        /* <DEDUP_REMOVED lines=8> */
.L_x_4812:
[----:B------:R-:W-:Y:S05]  /*0920*/  BSYNC.RECONVERGENT B0 ;  /* 0x0000000000007941 */ /* 0x000fea0003800200 */
.L_x_4811:
        /* <DEDUP_REMOVED lines=8> */
.L_x_4814:
[----:B------:R-:W-:Y:S05]  /*09b0*/  BSYNC.RECONVERGENT B0 ;  /* 0x0000000000007941 */ /* 0x000fea0003800200 */
.L_x_4813:
        /* <DEDUP_REMOVED lines=18> */
.L_x_4817:
[----:B------:R-:W-:-:S13]  /*0ae0*/  ISETP.GE.U32.AND P0, PT, R19, R17, PT ;  /* 0x000000111300720c */ /* 0x000fda0003f06070 */
[----:B------:R-:W-:Y:S05]  /*0af0*/  @P0 BRA `(.L_x_4819) ;  /* 0x0000000000300947 */ /* 0x000fea0003800000 */
[----:B0-----:R-:W0:Y:S01]  /*0b00*/  LDC.64 R2, c[0x0][0x398] ;  /* 0x0000e600ff027b82 */ /* 0x001e220000000a00 */
[----:B------:R-:W-:Y:S02]  /*0b10*/  IMAD.IADD R5, R16, 0x1, R19 ;  /* 0x0000000110057824 */ /* 0x000fe400078e0213 */
[----:B------:R-:W-:Y:S02]  /*0b20*/  VIADD R19, R19, 0x80 ;  /* 0x0000008013137836 */ /* 0x000fe40000000000 */
[----:B0-----:R-:W-:-:S05]  /*0b30*/  IMAD.WIDE.U32 R2, R5, 0x2, R2 ;  /* 0x0000000205027825 */ /* 0x001fca00078e0002 */
[----:B------:R1:W-:Y:S02]  /*0b40*/  STG.E.U16 desc[UR4][R2.64], R20 ;  /* 0x0000001402007986 */ /* 0x0003e4000c101504 */
.L_x_4818:
[----:B------:R-:W-:-:S13]  /*0b50*/  ISETP.GE.U32.AND P0, PT, R19, R17, PT ;  /* 0x000000111300720c */ /* 0x000fda0003f06070 */
[----:B------:R-:W-:Y:S05]  /*0b60*/  @P0 BRA `(.L_x_4820) ;  /* 0x0000000000340947 */ /* 0x000fea0003800000 */
[----:B01----:R-:W0:Y:S01]  /*0b70*/  LDC.64 R2, c[0x0][0x398] ;  /* 0x0000e600ff027b82 */ /* 0x003e220000000a00 */
[----:B------:R-:W-:Y:S02]  /*0b80*/  IMAD.IADD R5, R16, 0x1, R19 ;  /* 0x0000000110057824 */ /* 0x000fe400078e0213 */
[----:B------:R-:W-:Y:S02]  /*0b90*/  VIADD R19, R19, 0x80 ;  /* 0x0000008013137836 */ /* 0x000fe40000000000 */
[----:B0-----:R-:W-:-:S05]  /*0ba0*/  IMAD.WIDE.U32 R2, R5, 0x2, R2 ;  /* 0x0000000205027825 */ /* 0x001fca00078e0002 */
[----:B------:R1:W-:Y:S02]  /*0bb0*/  STG.E.U16 desc[UR4][R2.64], R21 ;  /* 0x0000001502007986 */ /* 0x0003e4000c101504 */
.L_x_4819:
        /* <DEDUP_REMOVED lines=8> */
.L_x_4820:
[----:B------:R-:W-:Y:S05]  /*0c40*/  BSYNC.RELIABLE B1 ;  /* 0x0000000000017941 */ /* 0x000fea0003800100 */
.L_x_4816:
[----:B------:R-:W-:-:S13]  /*0c50*/  ISETP.GE.U32.AND P0, PT, R19, R17, PT ;  /* 0x000000111300720c */ /* 0x000fda0003f06070 */
[----:B012---:R-:W0:Y:S01]  /*0c60*/  @!P0 LDC.64 R2, c[0x0][0x398] ;  /* 0x0000e600ff028b82 */ /* 0x007e220000000a00 */
[----:B------:R-:W-:Y:S02]  /*0c70*/  @!P0 IMAD.IADD R5, R16, 0x1, R19 ;  /* 0x0000000110058824 */ /* 0x000fe400078e0213 */
[----:B------:R-:W-:Y:S02]  /*0c80*/  @!P0 VIADD R19, R19, 0x80 ;  /* 0x0000008013138836 */ /* 0x000fe40000000000 */
[----:B0-----:R-:W-:-:S05]  /*0c90*/  @!P0 IMAD.WIDE.U32 R2, R5, 0x2, R2 ;  /* 0x0000000205028825 */ /* 0x001fca00078e0002 */
[----:B------:R2:W-:Y:S02]  /*0ca0*/  @!P0 STG.E.U16 desc[UR4][R2.64], R14 ;  /* 0x0000000e02008986 */ /* 0x0005e4000c101504 */
.L_x_4821:
[----:B------:R-:W-:Y:S05]  /*0cb0*/  BSYNC.RECONVERGENT B0 ;  /* 0x0000000000007941 */ /* 0x000fea0003800200 */
.L_x_4815:
        /* <DEDUP_REMOVED lines=8> */
.L_x_4798:
[----:B------:R-:W0:Y:S01]  /*0d40*/  S2R R6, SR_TID.X ;  /* 0x0000000000067919 */ /* 0x000e220000002100 */
[----:B------:R-:W1:Y:S02]  /*0d50*/  LDC.64 R2, c[0x0][0x3a0] ;  /* 0x0000e800ff027b82 */ /* 0x000e640000000a00 */
[----:B-1----:R-:W-:-:S04]  /*0d60*/  IMAD.WIDE.U32 R2, R16, 0x2, R2 ;  /* 0x0000000210027825 */ /* 0x002fc800078e0002 */
[----:B0-----:R-:W-:-:S05]  /*0d70*/  IMAD.WIDE.U32 R2, R6, 0x8, R2 ;  /* 0x0000000806027825 */ /* 0x001fca00078e0002 */
[----:B------:R-:W3:Y:S04]  /*0d80*/  LDG.E.64 R4, desc[UR4][R2.64] ;  /* 0x0000000402047981 */ /* 0x000ee8000c1e1b00 */
[----:B------:R0:W4:Y:S02]  /*0d90*/  LDG.E.64 R10, desc[UR4][R2.64+0x400] ;  /* 0x00040004020a7981 */ /* 0x000124000c1e1b00 */
[----:B0-----:R-:W0:Y:S02]  /*0da0*/  LDC.64 R2, c[0x0][0x398] ;  /* 0x0000e600ff027b82 */ /* 0x001e240000000a00 */
[----:B0-----:R-:W-:-:S04]  /*0db0*/  IMAD.WIDE.U32 R2, R16, 0x2, R2 ;  /* 0x0000000210027825 */ /* 0x001fc800078e0002 */
[----:B------:R-:W-:Y:S01]  /*0dc0*/  IMAD.WIDE.U32 R2, R6, 0x8, R2 ;  /* 0x0000000806027825 */ /* 0x000fe200078e0002 */
[----:B---3--:R-:W-:-:S03]  /*0dd0*/  PRMT R7, R4, 0x7632, R7 ;  /* 0x0000763204077816 */ /* 0x008fc60000000007 */
[----:B------:R-:W-:Y:S01]  /*0de0*/  IMAD.U32 R17, R4, 0x10000, RZ ;  /* 0x0001000004117824 */ /* 0x000fe200078e00ff */
[C---:B------:R-:W-:Y:S02]  /*0df0*/  PRMT R8, R5.reuse, 0x7610, R8 ;  /* 0x0000761005087816 */ /* 0x040fe40000000008 */
[----:B------:R-:W-:Y:S01]  /*0e00*/  PRMT R5, R5, 0x7632, R5 ;  /* 0x0000763205057816 */ /* 0x000fe20000000005 */
[----:B------:R-:W-:Y:S02]  /*0e10*/  IMAD.U32 R9, R7, 0x10000, RZ ;  /* 0x0001000007097824 */ /* 0x000fe400078e00ff */
[----:B------:R-:W-:Y:S02]  /*0e20*/  IMAD.U32 R18, R8, 0x10000, RZ ;  /* 0x0001000008127824 */ /* 0x000fe400078e00ff */
[----:B------:R-:W-:Y:S01]  /*0e30*/  IMAD.U32 R19, R5, 0x10000, RZ ;  /* 0x0001000005137824 */ /* 0x000fe200078e00ff */
[----:B------:R-:W-:Y:S02]  /*0e40*/  FSETP.NAN.FTZ.AND P1, PT, |R9|, |R9|, PT ;  /* 0x400000090900720b */ /* 0x000fe40003f38200 */
[----:B------:R-:W-:-:S02]  /*0e50*/  FSETP.NAN.FTZ.AND P0, PT, |R18|, |R18|, PT ;  /* 0x400000121200720b */ /* 0x000fc40003f18200 */
[----:B------:R-:W-:-:S09]  /*0e60*/  FSETP.NAN.FTZ.AND P2, PT, |R19|, |R19|, PT ;  /* 0x400000131300720b */ /* 0x000fd20003f58200 */
[C---:B--2---:R-:W-:Y:S02]  /*0e70*/  @!P1 IMAD.U32 R12, R0.reuse, 0x10000, RZ ;  /* 0x00010000000c9824 */ /* 0x044fe400078e00ff */
[C---:B------:R-:W-:Y:S02]  /*0e80*/  @!P0 IMAD.U32 R13, R0.reuse, 0x10000, RZ ;  /* 0x00010000000d8824 */ /* 0x040fe400078e00ff */
[----:B------:R-:W-:Y:S01]  /*0e90*/  @!P2 IMAD.U32 R22, R0, 0x10000, RZ ;  /* 0x000100000016a824 */ /* 0x000fe200078e00ff */
[----:B------:R-:W-:Y:S02]  /*0ea0*/  @!P1 FMNMX.FTZ R9, R12, R9, PT ;  /* 0x000000090c099209 */ /* 0x000fe40003810000 */
[C---:B----4-:R-:W-:Y:S02]  /*0eb0*/  PRMT R12, R11.reuse, 0x7610, R12 ;  /* 0x000076100b0c7816 */ /* 0x050fe4000000000c */
[----:B------:R-:W-:Y:S02]  /*0ec0*/  @!P1 F2FP.BF16.F32.PACK_AB R9, RZ, R9 ;  /* 0x00000009ff09923e */ /* 0x000fe400000010ff */
[----:B------:R-:W-:Y:S01]  /*0ed0*/  PRMT R11, R11, 0x7632, R11 ;  /* 0x000076320b0b7816 */ /* 0x000fe2000000000b */
[----:B------:R-:W-:Y:S01]  /*0ee0*/  IMAD.U32 R14, R12, 0x10000, RZ ;  /* 0x000100000c0e7824 */ /* 0x000fe200078e00ff */
[----:B------:R-:W-:-:S02]  /*0ef0*/  @!P1 PRMT R7, R9, 0x7610, R7 ;  /* 0x0000761009079816 */ /* 0x000fc40000000007 */
[C---:B------:R-:W-:Y:S02]  /*0f00*/  PRMT R9, R10.reuse, 0x7610, R9 ;  /* 0x000076100a097816 */ /* 0x040fe40000000009 */
[----:B------:R-:W-:Y:S02]  /*0f10*/  PRMT R10, R10, 0x7632, R10 ;  /* 0x000076320a0a7816 */ /* 0x000fe4000000000a */
[----:B------:R-:W-:Y:S01]  /*0f20*/  @!P0 FMNMX.FTZ R18, R13, R18, PT ;  /* 0x000000120d128209 */ /* 0x000fe20003810000 */
        /* <DEDUP_REMOVED lines=8> */
[----:B------:R-:W-:Y:S02]  /*0fb0*/  @!P2 FMNMX.FTZ R19, R22, R19, PT ;  /* 0x000000131613a209 */ /* 0x000fe40003810000 */
[----:B------:R-:W-:Y:S01]  /*0fc0*/  @!P0 F2FP.BF16.F32.PACK_AB R18, RZ, R18 ;  /* 0x00000012ff12823e */ /* 0x000fe200000010ff */
[----:B------:R-:W-:Y:S01]  /*0fd0*/  @!P1 IMAD.U32 R22, R0, 0x10000, RZ ;  /* 0x0001000000169824 */ /* 0x000fe200078e00ff */
[----:B------:R-:W-:Y:S02]  /*0fe0*/  @!P2 F2FP.BF16.F32.PACK_AB R21, RZ, R19 ;  /* 0x00000013ff15a23e */ /* 0x000fe400000010ff */
[----:B------:R-:W-:Y:S01]  /*0ff0*/  @!P0 PRMT R8, R18, 0x7610, R8 ;  /* 0x0000761012088816 */ /* 0x000fe20000000008 */
[----:B------:R-:W-:Y:S01]  /*1000*/  @!P3 IMAD.U32 R19, R0, 0x10000, RZ ;  /* 0x000100000013b824 */ /* 0x000fe200078e00ff */
[----:B------:R-:W-:-:S02]  /*1010*/  @!P1 FMNMX.FTZ R17, R22, R17, PT ;  /* 0x0000001116119209 */ /* 0x000fc40003810000 */
[----:B------:R-:W-:Y:S02]  /*1020*/  @!P2 PRMT R5, R21, 0x7610, R5 ;  /* 0x000076101505a816 */ /* 0x000fe40000000005 */
[----:B------:R-:W-:Y:S01]  /*1030*/  @!P3 FMNMX.FTZ R18, R19, R20, PT ;  /* 0x000000141312b209 */ /* 0x000fe20003810000 */
[C---:B------:R-:W-:Y:S01]  /*1040*/  @!P4 IMAD.U32 R20, R0.reuse, 0x10000, RZ ;  /* 0x000100000014c824 */ /* 0x040fe200078e00ff */
[----:B------:R-:W-:Y:S01]  /*1050*/  @!P1 F2FP.BF16.F32.PACK_AB R4, RZ, R17 ;  /* 0x00000011ff04923e */ /* 0x000fe200000010ff */
[C---:B------:R-:W-:Y:S01]  /*1060*/  @!P5 IMAD.U32 R19, R0.reuse, 0x10000, RZ ;  /* 0x000100000013d824 */ /* 0x040fe200078e00ff */
        /* <DEDUP_REMOVED lines=14> */
[----:B------:R-:W-:Y:S02]  /*1150*/  PRMT R10, R9, 0x5410, R10 ;  /* 0x00005410090a7816 */ /* 0x000fe4000000000a */
[----:B------:R-:W-:Y:S01]  /*1160*/  PRMT R11, R12, 0x5410, R11 ;  /* 0x000054100c0b7816 */ /* 0x000fe2000000000b */
[----:B------:R-:W-:Y:S04]  /*1170*/  STG.E.64 desc[UR4][R2.64], R4 ;  /* 0x0000000402007986 */ /* 0x000fe8000c101b04 */
[----:B------:R-:W-:Y:S01]  /*1180*/  STG.E.64 desc[UR4][R2.64+0x400], R10 ;  /* 0x0004000a02007986 */ /* 0x000fe2000c101b04 */
[----:B------:R-:W-:Y:S05]  /*1190*/  EXIT ;  /* 0x000000000000794d */ /* 0x000fea0003800000 */
.L_x_4822:
        /* <DEDUP_REMOVED lines=14> */
.L_x_37011:


//--------------------- .text._ZN2at6native29vectorized_elementwise_kernelILi8EZZZNS0_21clamp_max_kernel_cudaERNS_18TensorIteratorBaseERKN3c106ScalarEENKUlvE_clEvENKUlvE7_clEvEUlNS4_8BFloat16EE_St5arrayIPcLm2EEEEviT0_T1_ --------------------------
	.section	.text._ZN2at6native29vectorized_elementwise_kernelILi8EZZZNS0_21clamp_max_kernel_cudaERNS_18TensorIteratorBaseERKN3c106ScalarEENKUlvE_clEvENKUlvE7_clEvEUlNS4_8BFloat16EE_St5arrayIPcLm2EEEEviT0_T1_,"ax",@progbits
	.align	128
        .global         _ZN2at6native29vectorized_elementwise_kernelILi8EZZZNS0_21clamp_max_kernel_cudaERNS_18TensorIteratorBaseERKN3c106ScalarEENKUlvE_clEvENKUlvE7_clEvEUlNS4_8BFloat16EE_St5arrayIPcLm2EEEEviT0_T1_
        .type           _ZN2at6native29vectorized_elementwise_kernelILi8EZZZNS0_21clamp_max_kernel_cudaERNS_18TensorIteratorBaseERKN3c106ScalarEENKUlvE_clEvENKUlvE7_clEvEUlNS4_8BFloat16EE_St5arrayIPcLm2EEEEviT0_T1_,@function
        .size           _ZN2at6native29vectorized_elementwise_kernelILi8EZZZNS0_21clamp_max_kernel_cudaERNS_18TensorIteratorBaseERKN3c106ScalarEENKUlvE_clEvENKUlvE7_clEvEUlNS4_8BFloat16EE_St5arrayIPcLm2EEEEviT0_T1_,(.L_x_37012 - _ZN2at6native29vectorized_elementwise_kernelILi8EZZZNS0_21clamp_max_kernel_cudaERNS_18TensorIteratorBaseERKN3c106ScalarEENKUlvE_clEvENKUlvE7_clEvEUlNS4_8BFloat16EE_St5arrayIPcLm2EEEEviT0_T1_)
        .other          _ZN2at6native29vectorized_elementwise_kernelILi8EZZZNS0_21clamp_max_kernel_cudaERNS_18TensorIteratorBaseERKN3c106ScalarEENKUlvE_clEvENKUlvE7_clEvEUlNS4_8BFloat16EE_St5arrayIPcLm2EEEEviT0_T1_,@"STO_CUDA_ENTRY STV_DEFAULT"
_ZN2at6native29vectorized_elementwise_kernelILi8EZZZNS0_21clamp_max_kernel_cudaERNS_18TensorIteratorBaseERKN3c106ScalarEENKUlvE_clEvENKUlvE7_clEvEUlNS4_8BFloat16EE_St5arrayIPcLm2EEEEviT0_T1_:
.text._ZN2at6native29vectorized_elementwise_kernelILi8EZZZNS0_21clamp_max_kernel_cudaERNS_18TensorIteratorBaseERKN3c106ScalarEENKUlvE_clEvENKUlvE7_clEvEUlNS4_8BFloat16EE_St5arrayIPcLm2EEEEviT0_T1_:
        /* <DEDUP_REMOVED lines=87> */
.L_x_4825:
[----:B------:R-:W-:Y:S05]  /*0570*/  BSYNC.RECONVERGENT B0 ;  /* 0x0000000000007941 */ /* 0x000fea0003800200 */
.L_x_4824:
        /* <DEDUP_REMOVED lines=10> */
.L_x_4827:
[----:B------:R-:W-:Y:S05]  /*0620*/  BSYNC.RECONVERGENT B0 ;  /* 0x0000000000007941 */ /* 0x000fea0003800200 */
.L_x_4826:
        /* <DEDUP_REMOVED lines=11> */
.L_x_4829:
[----:B------:R-:W-:Y:S05]  /*06e0*/  BSYNC.RECONVERGENT B0 ;  /* 0x0000000000007941 */ /* 0x000fea0003800200 */
.L_x_4828:
        /* <DEDUP_REMOVED lines=8> */
.L_x_4831:
[----:B------:R-:W-:Y:S05]  /*0770*/  BSYNC.RECONVERGENT B0 ;  /* 0x0000000000007941 */ /* 0x000fea0003800200 */
.L_x_4830:
        /* <DEDUP_REMOVED lines=8> */
.L_x_4833:
[----:B------:R-:W-:Y:S05]  /*0800*/  BSYNC.RECONVERGENT B0 ;  /* 0x0000000000007941 */ /* 0x000fea0003800200 */
.L_x_4832:
        /* <DEDUP_REMOVED lines=8> */
.L_x_4835:
[----:B------:R-:W-:Y:S05]  /*0890*/  BSYNC.RECONVERGENT B0 ;  /* 0x0000000000007941 */ /* 0x000fea0003800200 */
.L_x_4834:
        /* <DEDUP_REMOVED lines=8> */
.L_x_4837:
[----:B------:R-:W-:Y:S05]  /*0920*/  BSYNC.RECONVERGENT B0 ;  /* 0x0000000000007941 */ /* 0x000fea0003800200 */
.L_x_4836:
        /* <DEDUP_REMOVED lines=8> */
.L_x_4839:
[----:B------:R-:W-:Y:S05]  /*09b0*/  BSYNC.RECONVERGENT B0 ;  /* 0x0000000000007941 */ /* 0x000fea0003800200 */
.L_x_4838:
        /* <DEDUP_REMOVED lines=18> */
.L_x_4842:
[----:B------:R-:W-:-:S13]  /*0ae0*/  ISETP.GE.U32.AND P0, PT, R19, R17, PT ;  /* 0x000000111300720c */ /* 0x000fda0003f06070 */
[----:B------:R-:W-:Y:S05]  /*0af0*/  @P0 BRA `(.L_x_4844) ;  /* 0x0000000000300947 */ /* 0x000fea0003800000 */
[----:B0-----:R-:W0:Y:S01]  /*0b00*/  LDC.64 R2, c[0x0][0x398] ;  /* 0x0000e600ff027b82 */ /* 0x001e220000000a00 */
[----:B------:R-:W-:Y:S02]  /*0b10*/  IMAD.IADD R5, R16, 0x1, R19 ;  /* 0x0000000110057824 */ /* 0x000fe400078e0213 */
[----:B------:R-:W-:Y:S02]  /*0b20*/  VIADD R19, R19, 0x80 ;  /* 0x0000008013137836 */ /* 0x000fe40000000000 */
[----:B0-----:R-:W-:-:S05]  /*0b30*/  IMAD.WIDE.U32 R2, R5, 0x2, R2 ;  /* 0x0000000205027825 */ /* 0x001fca00078e0002 */
[----:B------:R1:W-:Y:S02]  /*0b40*/  STG.E.U16 desc[UR4][R2.64], R20 ;  /* 0x0000001402007986 */ /* 0x0003e4000c101504 */
.L_x_4843:
[----:B------:R-:W-:-:S13]  /*0b50*/  ISETP.GE.U32.AND P0, PT, R19, R17, PT ;  /* 0x000000111300720c */ /* 0x000fda0003f06070 */
[----:B------:R-:W-:Y:S05]  /*0b60*/  @P0 BRA `(.L_x_4845) ;  /* 0x0000000000340947 */ /* 0x000fea0003800000 */
[----:B01----:R-:W0:Y:S01]  /*0b70*/  LDC.64 R2, c[0x0][0x398] ;  /* 0x0000e600ff027b82 */ /* 0x003e220000000a00 */
[----:B------:R-:W-:Y:S02]  /*0b80*/  IMAD.IADD R5, R16, 0x1, R19 ;  /* 0x0000000110057824 */ /* 0x000fe400078e0213 */
[----:B------:R-:W-:Y:S02]  /*0b90*/  VIADD R19, R19, 0x80 ;  /* 0x0000008013137836 */ /* 0x000fe40000000000 */
[----:B0-----:R-:W-:-:S05]  /*0ba0*/  IMAD.WIDE.U32 R2, R5, 0x2, R2 ;  /* 0x0000000205027825 */ /* 0x001fca00078e0002 */
[----:B------:R1:W-:Y:S02]  /*0bb0*/  STG.E.U16 desc[UR4][R2.64], R21 ;  /* 0x0000001502007986 */ /* 0x0003e4000c101504 */
.L_x_4844:
        /* <DEDUP_REMOVED lines=8> */
.L_x_4845:
[----:B------:R-:W-:Y:S05]  /*0c40*/  BSYNC.RELIABLE B1 ;  /* 0x0000000000017941 */ /* 0x000fea0003800100 */
.L_x_4841:
[----:B------:R-:W-:-:S13]  /*0c50*/  ISETP.GE.U32.AND P0, PT, R19, R17, PT ;  /* 0x000000111300720c */ /* 0x000fda0003f06070 */
[----:B012---:R-:W0:Y:S01]  /*0c60*/  @!P0 LDC.64 R2, c[0x0][0x398] ;  /* 0x0000e600ff028b82 */ /* 0x007e220000000a00 */
[----:B------:R-:W-:Y:S02]  /*0c70*/  @!P0 IMAD.IADD R5, R16, 0x1, R19 ;  /* 0x0000000110058824 */ /* 0x000fe400078e0213 */
[----:B------:R-:W-:Y:S02]  /*0c80*/  @!P0 VIADD R19, R19, 0x80 ;  /* 0x0000008013138836 */ /* 0x000fe40000000000 */
[----:B0-----:R-:W-:-:S05]  /*0c90*/  @!P0 IMAD.WIDE.U32 R2, R5, 0x2, R2 ;  /* 0x0000000205028825 */ /* 0x001fca00078e0002 */
[----:B------:R2:W-:Y:S02]  /*0ca0*/  @!P0 STG.E.U16 desc[UR4][R2.64], R14 ;  /* 0x0000000e02008986 */ /* 0x0005e4000c101504 */
.L_x_4846:
[----:B------:R-:W-:Y:S05]  /*0cb0*/  BSYNC.RECONVERGENT B0 ;  /* 0x0000000000007941 */ /* 0x000fea0003800200 */
.L_x_4840:
        /* <DEDUP_REMOVED lines=8> */
.L_x_4823:
[----:B------:R-:W0:Y:S01]  /*0d40*/  S2R R8, SR_TID.X ;  /* 0x0000000000087919 */ /* 0x000e220000002100 */
[----:B------:R-:W1:Y:S02]  /*0d50*/  LDC.64 R2, c[0x0][0x3a0] ;  /* 0x0000e800ff027b82 */ /* 0x000e640000000a00 */
[----:B-1----:R-:W-:-:S04]  /*0d60*/  IMAD.WIDE.U32 R2, R16, 0x2, R2 ;  /* 0x0000000210027825 */ /* 0x002fc800078e0002 */
[----:B0-----:R-:W-:-:S05]  /*0d70*/  IMAD.WIDE.U32 R2, R8, 0x10, R2 ;  /* 0x0000001008027825 */ /* 0x001fca00078e0002 */
[----:B------:R0:W3:Y:S02]  /*0d80*/  LDG.E.128 R4, desc[UR4][R2.64] ;  /* 0x0000000402047981 */ /* 0x0000e4000c1e1d00 */
[----:B0-----:R-:W0:Y:S02]  /*0d90*/  LDC.64 R2, c[0x0][0x398] ;  /* 0x0000e600ff027b82 */ /* 0x001e240000000a00 */
[----:B0-----:R-:W-:-:S04]  /*0da0*/  IMAD.WIDE.U32 R2, R16, 0x2, R2 ;  /* 0x0000000210027825 */ /* 0x001fc800078e0002 */
[----:B------:R-:W-:Y:S01]  /*0db0*/  IMAD.WIDE.U32 R2, R8, 0x10, R2 ;  /* 0x0000001008027825 */ /* 0x000fe200078e0002 */
[----:B---3--:R-:W-:-:S03]  /*0dc0*/  PRMT R9, R4, 0x7632, R9 ;  /* 0x0000763204097816 */ /* 0x008fc60000000009 */
[----:B------:R-:W-:Y:S01]  /*0dd0*/  IMAD.U32 R13, R4, 0x10000, RZ ;  /* 0x00010000040d7824 */ /* 0x000fe200078e00ff */
[C---:B------:R-:W-:Y:S02]  /*0de0*/  PRMT R12, R7.reuse, 0x7610, R12 ;  /* 0x00007610070c7816 */ /* 0x040fe4000000000c */
[----:B------:R-:W-:Y:S01]  /*0df0*/  PRMT R7, R7, 0x7632, R7 ;  /* 0x0000763207077816 */ /* 0x000fe20000000007 */
[----:B------:R-:W-:Y:S01]  /*0e00*/  IMAD.U32 R11, R9, 0x10000, RZ ;  /* 0x00010000090b7824 */ /* 0x000fe200078e00ff */
[----:B------:R-:W-:Y:S01]  /*0e10*/  FSETP.NAN.FTZ.AND P0, PT, |R13|, |R13|, PT ;  /* 0x4000000d0d00720b */ /* 0x000fe20003f18200 */
[----:B------:R-:W-:Y:S02]  /*0e20*/  IMAD.U32 R15, R12, 0x10000, RZ ;  /* 0x000100000c0f7824 */ /* 0x000fe400078e00ff */
[----:B------:R-:W-:Y:S01]  /*0e30*/  IMAD.U32 R14, R7, 0x10000, RZ ;  /* 0x00010000070e7824 */ /* 0x000fe200078e00ff */
[----:B------:R-:W-:-:S04]  /*0e40*/  FSETP.NAN.FTZ.AND P5, PT, |R11|, |R11|, PT ;  /* 0x4000000b0b00720b */ /* 0x000fc80003fb8200 */
[----:B------:R-:W-:-:S05]  /*0e50*/  FSETP.NAN.FTZ.AND P6, PT, |R14|, |R14|, PT ;  /* 0x4000000e0e00720b */ /* 0x000fca0003fd8200 */
[----:B--2---:R-:W-:-:S04]  /*0e60*/  @!P0 IMAD.U32 R22, R0, 0x10000, RZ ;  /* 0x0001000000168824 */ /* 0x004fc800078e00ff */
[----:B------:R-:W-:Y:S01]  /*0e70*/  @!P5 IMAD.U32 R10, R0, 0x10000, RZ ;  /* 0x00010000000ad824 */ /* 0x000fe200078e00ff */
[----:B------:R-:W-:-:S04]  /*0e80*/  @!P0 FMNMX.FTZ R13, R22, R13, PT ;  /* 0x0000000d160d8209 */ /* 0x000fc80003810000 */
[----:B------:R-:W-:Y:S02]  /*0e90*/  @!P5 FMNMX.FTZ R11, R10, R11, PT ;  /* 0x0000000b0a0bd209 */ /* 0x000fe40003810000 */
[C---:B------:R-:W-:Y:S02]  /*0ea0*/  PRMT R10, R5.reuse, 0x7610, R10 ;  /* 0x00007610050a7816 */ /* 0x040fe4000000000a */
[----:B------:R-:W-:Y:S02]  /*0eb0*/  PRMT R5, R5, 0x7632, R5 ;  /* 0x0000763205057816 */ /* 0x000fe40000000005 */
[----:B------:R-:W-:Y:S01]  /*0ec0*/  @!P5 F2FP.BF16.F32.PACK_AB R21, RZ, R11 ;  /* 0x0000000bff15d23e */ /* 0x000fe200000010ff */
[----:B------:R-:W-:Y:S01]  /*0ed0*/  IMAD.U32 R19, R10, 0x10000, RZ ;  /* 0x000100000a137824 */ /* 0x000fe200078e00ff */
[C---:B------:R-:W-:Y:S01]  /*0ee0*/  PRMT R11, R6.reuse, 0x7610, R11 ;  /* 0x00007610060b7816 */ /* 0x040fe2000000000b */
[----:B------:R-:W-:Y:S01]  /*0ef0*/  IMAD.U32 R20, R5, 0x10000, RZ ;  /* 0x0001000005147824 */ /* 0x000fe200078e00ff */
[----:B------:R-:W-:-:S02]  /*0f00*/  PRMT R6, R6, 0x7632, R6 ;  /* 0x0000763206067816 */ /* 0x000fc40000000006 */
[----:B------:R-:W-:Y:S01]  /*0f10*/  FSETP.NAN.FTZ.AND P4, PT, |R19|, |R19|, PT ;  /* 0x400000131300720b */ /* 0x000fe20003f98200 */
[----:B------:R-:W-:Y:S01]  /*0f20*/  IMAD.U32 R18, R11, 0x10000, RZ ;  /* 0x000100000b127824 */ /* 0x000fe200078e00ff */
[----:B------:R-:W-:Y:S01]  /*0f30*/  FSETP.NAN.FTZ.AND P3, PT, |R20|, |R20|, PT ;  /* 0x400000141400720b */ /* 0x000fe20003f78200 */
[----:B------:R-:W-:Y:S01]  /*0f40*/  IMAD.U32 R17, R6, 0x10000, RZ ;  /* 0x0001000006117824 */ /* 0x000fe200078e00ff */
[----:B------:R-:W-:Y:S02]  /*0f50*/  @!P5 PRMT R9, R21, 0x7610, R9 ;  /* 0x000076101509d816 */ /* 0x000fe40000000009 */
[----:B------:R-:W-:Y:S02]  /*0f60*/  FSETP.NAN.FTZ.AND P2, PT, |R18|, |R18|, PT ;  /* 0x400000121200720b */ /* 0x000fe40003f58200 */
[----:B------:R-:W-:Y:S02]  /*0f70*/  FSETP.NAN.FTZ.AND P1, PT, |R17|, |R17|, PT ;  /* 0x400000111100720b */ /* 0x000fe40003f38200 */
[----:B------:R-:W-:-:S02]  /*0f80*/  FSETP.NAN.FTZ.AND P5, PT, |R15|, |R15|, PT ;  /* 0x4000000f0f00720b */ /* 0x000fc40003fb8200 */
[----:B------:R-:W-:Y:S01]  /*0f90*/  @!P0 F2FP.BF16.F32.PACK_AB R4, RZ, R13 ;  /* 0x0000000dff04823e */ /* 0x000fe200000010ff */
[C---:B------:R-:W-:Y:S02]  /*0fa0*/  @!P4 IMAD.U32 R22, R0.reuse, 0x10000, RZ ;  /* 0x000100000016c824 */ /* 0x040fe400078e00ff */
[----:B------:R-:W-:Y:S01]  /*0fb0*/  @!P3 IMAD.U32 R21, R0, 0x10000, RZ ;  /* 0x000100000015b824 */ /* 0x000fe200078e00ff */
[----:B------:R-:W-:Y:S02]  /*0fc0*/  PRMT R4, R4, 0x5410, R9 ;  /* 0x0000541004047816 */ /* 0x000fe40000000009 */
[----:B------:R-:W-:Y:S01]  /*0fd0*/  @!P4 FMNMX.FTZ R19, R22, R19, PT ;  /* 0x000000131613c209 */ /* 0x000fe20003810000 */
[C---:B------:R-:W-:Y:S01]  /*0fe0*/  @!P2 IMAD.U32 R23, R0.reuse, 0x10000, RZ ;  /* 0x000100000017a824 */ /* 0x040fe200078e00ff */
[----:B------:R-:W-:Y:S01]  /*0ff0*/  @!P3 FMNMX.FTZ R20, R21, R20, PT ;  /* 0x000000141514b209 */ /* 0x000fe20003810000 */
[C---:B------:R-:W-:Y:S01]  /*1000*/  @!P1 IMAD.U32 R24, R0.reuse, 0x10000, RZ ;  /* 0x0001000000189824 */ /* 0x040fe200078e00ff */
[----:B------:R-:W-:Y:S01]  /*1010*/  @!P4 F2FP.BF16.F32.PACK_AB R19, RZ, R19 ;  /* 0x00000013ff13c23e */ /* 0x000fe200000010ff */
[C---:B------:R-:W-:Y:S01]  /*1020*/  @!P5 IMAD.U32 R22, R0.reuse, 0x10000, RZ ;  /* 0x000100000016d824 */ /* 0x040fe200078e00ff */
[----:B------:R-:W-:Y:S01]  /*1030*/  @!P2 FMNMX.FTZ R18, R23, R18, PT ;  /* 0x000000121712a209 */ /* 0x000fe20003810000 */
[----:B------:R-:W-:Y:S01]  /*1040*/  @!P6 IMAD.U32 R21, R0, 0x10000, RZ ;  /* 0x000100000015e824 */ /* 0x000fe200078e00ff */
[----:B------:R-:W-:-:S02]  /*1050*/  @!P1 FMNMX.FTZ R17, R24, R17, PT ;  /* 0x0000001118119209 */ /* 0x000fc40003810000 */
[----:B------:R-:W-:Y:S02]  /*1060*/  @!P5 FMNMX.FTZ R15, R22, R15, PT ;  /* 0x0000000f160fd209 */ /* 0x000fe40003810000 */
[----:B------:R-:W-:Y:S02]  /*1070*/  @!P6 FMNMX.FTZ R14, R21, R14, PT ;  /* 0x0000000e150ee209 */ /* 0x000fe40003810000 */
[----:B------:R-:W-:Y:S02]  /*1080*/  @!P3 F2FP.BF16.F32.PACK_AB R20, RZ, R20 ;  /* 0x00000014ff14b23e */ /* 0x000fe400000010ff */
[----:B------:R-:W-:Y:S02]  /*1090*/  @!P2 F2FP.BF16.F32.PACK_AB R18, RZ, R18 ;  /* 0x00000012ff12a23e */ /* 0x000fe400000010ff */
[----:B------:R-:W-:Y:S02]  /*10a0*/  @!P1 F2FP.BF16.F32.PACK_AB R17, RZ, R17 ;  /* 0x00000011ff11923e */ /* 0x000fe400000010ff */
[----:B------:R-:W-:-:S02]  /*10b0*/  @!P5 F2FP.BF16.F32.PACK_AB R15, RZ, R15 ;  /* 0x0000000fff0fd23e */ /* 0x000fc400000010ff */
[----:B------:R-:W-:Y:S02]  /*10c0*/  @!P6 F2FP.BF16.F32.PACK_AB R14, RZ, R14 ;  /* 0x0000000eff0ee23e */ /* 0x000fe400000010ff */
[----:B------:R-:W-:Y:S02]  /*10d0*/  @!P4 PRMT R10, R19, 0x7610, R10 ;  /* 0x00007610130ac816 */ /* 0x000fe4000000000a */
[----:B------:R-:W-:Y:S02]  /*10e0*/  @!P3 PRMT R5, R20, 0x7610, R5 ;  /* 0x000076101405b816 */ /* 0x000fe40000000005 */
[----:B------:R-:W-:Y:S02]  /*10f0*/  @!P2 PRMT R11, R18, 0x7610, R11 ;  /* 0x00007610120ba816 */ /* 0x000fe4000000000b */
[----:B------:R-:W-:Y:S02]  /*1100*/  @!P1 PRMT R6, R17, 0x7610, R6 ;  /* 0x0000761011069816 */ /* 0x000fe40000000006 */
[----:B------:R-:W-:-:S02]  /*1110*/  @!P5 PRMT R12, R15, 0x7610, R12 ;  /* 0x000076100f0cd816 */ /* 0x000fc4000000000c */
[----:B------:R-:W-:Y:S02]  /*1120*/  @!P6 PRMT R7, R14, 0x7610, R7 ;  /* 0x000076100e07e816 */ /* 0x000fe40000000007 */
[----:B------:R-:W-:Y:S02]  /*1130*/  PRMT R5, R10, 0x5410, R5 ;  /* 0x000054100a057816 */ /* 0x000fe40000000005 */
[----:B------:R-:W-:Y:S02]  /*1140*/  PRMT R6, R11, 0x5410, R6 ;  /* 0x000054100b067816 */ /* 0x000fe40000000006 */
[----:B------:R-:W-:-:S05]  /*1150*/  PRMT R7, R12, 0x5410, R7 ;  /* 0x000054100c077816 */ /* 0x000fca0000000007 */
[----:B------:R-:W-:Y:S01]  /*1160*/  STG.E.128 desc[UR4][R2.64], R4 ;  /* 0x0000000402007986 */ /* 0x000fe2000c101d04 */
[----:B------:R-:W-:Y:S05]  /*1170*/  EXIT ;  /* 0x000000000000794d */ /* 0x000fea0003800000 */
.L_x_4847:
        /* <DEDUP_REMOVED lines=16> */
.L_x_37012:


//--------------------- .text._ZN2at6native18elementwise_kernelILi128ELi4EZNS0_15gpu_kernel_implIZZZNS0_21clamp_max_kernel_cudaERNS_18TensorIteratorBaseERKN3c106ScalarEENKUlvE_clEvENKUlvE6_clEvEUlNS5_4HalfEE_EEvS4_RKT_EUliE_EEviT1_ --------------------------
	.section	.text._ZN2at6native18elementwise_kernelILi128ELi4EZNS0_15gpu_kernel_implIZZZNS0_21clamp_max_kernel_cudaERNS_18TensorIteratorBaseERKN3c106ScalarEENKUlvE_clEvENKUlvE6_clEvEUlNS5_4HalfEE_EEvS4_RKT_EUliE_EEviT1_,"ax",@progbits
	.align	128
        .global         _ZN2at6native18elementwise_kernelILi128ELi4EZNS0_15gpu_kernel_implIZZZNS0_21clamp_max_kernel_cudaERNS_18TensorIteratorBaseERKN3c106ScalarEENKUlvE_clEvENKUlvE6_clEvEUlNS5_4HalfEE_EEvS4_RKT_EUliE_EEviT1_
        .type           _ZN2at6native18elementwise_kernelILi128ELi4EZNS0_15gpu_kernel_implIZZZNS0_21clamp_max_kernel_cudaERNS_18TensorIteratorBaseERKN3c106ScalarEENKUlvE_clEvENKUlvE6_clEvEUlNS5_4HalfEE_EEvS4_RKT_EUliE_EEviT1_,@function
        .size           _ZN2at6native18elementwise_kernelILi128ELi4EZNS0_15gpu_kernel_implIZZZNS0_21clamp_max_kernel_cudaERNS_18TensorIteratorBaseERKN3c106ScalarEENKUlvE_clEvENKUlvE6_clEvEUlNS5_4HalfEE_EEvS4_RKT_EUliE_EEviT1_,(.L_x_37013 - _ZN2at6native18elementwise_kernelILi128ELi4EZNS0_15gpu_kernel_implIZZZNS0_21clamp_max_kernel_cudaERNS_18TensorIteratorBaseERKN3c106ScalarEENKUlvE_clEvENKUlvE6_clEvEUlNS5_4HalfEE_EEvS4_RKT_EUliE_EEviT1_)
        .other          _ZN2at6native18elementwise_kernelILi128ELi4EZNS0_15gpu_kernel_implIZZZNS0_21clamp_max_kernel_cudaERNS_18TensorIteratorBaseERKN3c106ScalarEENKUlvE_clEvENKUlvE6_clEvEUlNS5_4HalfEE_EEvS4_RKT_EUliE_EEviT1_,@"STO_CUDA_ENTRY STV_DEFAULT"
_ZN2at6native18elementwise_kernelILi128ELi4EZNS0_15gpu_kernel_implIZZZNS0_21clamp_max_kernel_cudaERNS_18TensorIteratorBaseERKN3c106ScalarEENKUlvE_clEvENKUlvE6_clEvEUlNS5_4HalfEE_EEvS4_RKT_EUliE_EEviT1_:
.text._ZN2at6native18elementwise_kernelILi128ELi4EZNS0_15gpu_kernel_implIZZZNS0_21clamp_max_kernel_cudaERNS_18TensorIteratorBaseERKN3c106ScalarEENKUlvE_clEvENKUlvE6_clEvEUlNS5_4HalfEE_EEvS4_RKT_EUliE_EEviT1_:
        /* <DEDUP_REMOVED lines=319> */
.L_x_4850:
        /* <DEDUP_REMOVED lines=19> */
.L_x_4854:
[----:B------:R-:W2:Y:S02]  /*1520*/  LDG.E.U8 R2, desc[UR36][R2.64] ;  /* 0x0000002402027981 */ /* 0x000ea4000c1e1100 */
[----:B--2---:R-:W-:-:S04]  /*1530*/  I2FP.F32.U32 R0, R2 ;  /* 0x0000000200007245 */ /* 0x004fc80000201000 */
[----:B------:R-:W-:-:S04]  /*1540*/  F2FP.F16.F32.PACK_AB R0, RZ, R0 ;  /* 0x00000000ff00723e */ /* 0x000fc800000000ff */
[----:B------:R-:W-:Y:S01]  /*1550*/  PRMT R5, R0, 0x7610, R5 ;  /* 0x0000761000057816 */ /* 0x000fe20000000005 */
[----:B------:R-:W-:Y:S06]  /*1560*/  BRA `(.L_x_4856) ;  /* 0x0000000c00b07947 */ /* 0x000fec0003800000 */
.L_x_4853:
        /* <DEDUP_REMOVED lines=11> */
.L_x_4858:
[----:B------:R-:W2:Y:S02]  /*1620*/  LDG.E R2, desc[UR36][R2.64] ;  /* 0x0000002402027981 */ /* 0x000ea4000c1e1900 */
[----:B--2---:R-:W-:-:S04]  /*1630*/  I2FP.F32.S32 R0, R2 ;  /* 0x0000000200007245 */ /* 0x004fc80000201400 */
[----:B------:R-:W-:-:S04]  /*1640*/  F2FP.F16.F32.PACK_AB R0, RZ, R0 ;  /* 0x00000000ff00723e */ /* 0x000fc800000000ff */
[----:B------:R-:W-:Y:S01]  /*1650*/  PRMT R5, R0, 0x7610, R5 ;  /* 0x0000761000057816 */ /* 0x000fe20000000005 */
[----:B------:R-:W-:Y:S06]  /*1660*/  BRA `(.L_x_4856) ;  /* 0x0000000c00707947 */ /* 0x000fec0003800000 */
.L_x_4857:
[----:B------:R-:W2:Y:S02]  /*1670*/  LDG.E.U16 R2, desc[UR36][R2.64] ;  /* 0x0000002402027981 */ /* 0x000ea4000c1e1500 */
[----:B--2---:R-:W0:Y:S02]  /*1680*/  I2F.S16 R0, R2 ;  /* 0x0000000200007306 */ /* 0x004e240000101400 */
[----:B0-----:R-:W-:-:S04]  /*1690*/  F2FP.F16.F32.PACK_AB R0, RZ, R0 ;  /* 0x00000000ff00723e */ /* 0x001fc800000000ff */
[----:B------:R-:W-:Y:S01]  /*16a0*/  PRMT R5, R0, 0x7610, R5 ;  /* 0x0000761000057816 */ /* 0x000fe20000000005 */
[----:B------:R-:W-:Y:S06]  /*16b0*/  BRA `(.L_x_4856) ;  /* 0x0000000c005c7947 */ /* 0x000fec0003800000 */
.L_x_4852:
        /* <DEDUP_REMOVED lines=9> */
.L_x_4860:
[----:B------:R0:W5:Y:S01]  /*1750*/  LDG.E.U16 R5, desc[UR36][R2.64] ;  /* 0x0000002402057981 */ /* 0x000162000c1e1500 */
[----:B------:R-:W-:Y:S05]  /*1760*/  BRA `(.L_x_4856) ;  /* 0x0000000c00307947 */ /* 0x000fea0003800000 */
.L_x_4859:
        /* <DEDUP_REMOVED lines=9> */
.L_x_4862:
[----:B------:R1:W5:Y:S01]  /*1800*/  LDG.E.U16 R5, desc[UR36][R2.64] ;  /* 0x0000002402057981 */ /* 0x000362000c1e1500 */
[----:B------:R-:W-:Y:S05]  /*1810*/  BRA `(.L_x_4856) ;  /* 0x0000000c00047947 */ /* 0x000fea0003800000 */
.L_x_4861:
        /* <DEDUP_REMOVED lines=9> */
.L_x_4851:
        /* <DEDUP_REMOVED lines=14> */
.L_x_4865:
        /* <DEDUP_REMOVED lines=9> */
.L_x_4864:
        /* <DEDUP_REMOVED lines=26> */
.L_x_4867:
        /* <DEDUP_REMOVED lines=14> */
.L_x_4866:
[----:B------:R-:W2:Y:S02]  /*1ca0*/  LDG.E.U16 R0, desc[UR36][R2.64] ;  /* 0x0000002402007981 */ /* 0x000ea4000c1e1500 */
[----:B--2---:R-:W-:-:S05]  /*1cb0*/  IMAD.U32 R0, R0, 0x10000, RZ ;  /* 0x0001000000007824 */ /* 0x004fca00078e00ff */
[----:B------:R-:W-:-:S04]  /*1cc0*/  F2FP.F16.F32.PACK_AB R0, RZ, R0 ;  /* 0x00000000ff00723e */ /* 0x000fc800000000ff */
[----:B------:R-:W-:Y:S01]  /*1cd0*/  PRMT R5, R0, 0x7610, R5 ;  /* 0x0000761000057816 */ /* 0x000fe20000000005 */
[----:B------:R-:W-:Y:S06]  /*1ce0*/  BRA `(.L_x_4856) ;  /* 0x0000000400d07947 */ /* 0x000fec0003800000 */
.L_x_4863:
        /* <DEDUP_REMOVED lines=13> */
.L_x_4870:
        /* <DEDUP_REMOVED lines=21> */
.L_x_4874:
[----:B------:R-:W-:Y:S05]  /*1f10*/  BSYNC.RECONVERGENT B1 ;  /* 0x0000000000017941 */ /* 0x000fea0003800200 */
.L_x_4873:
[----:B------:R-:W-:Y:S02]  /*1f20*/  SHF.L.U32 R0, R0, 0x14, RZ ;  /* 0x0000001400007819 */ /* 0x000fe400000006ff */
[----:B------:R-:W-:-:S04]  /*1f30*/  LEA R2, R2, 0x3b800000, 0x17 ;  /* 0x3b80000002027811 */ /* 0x000fc800078eb8ff */
[----:B------:R-:W-:-:S07]  /*1f40*/  LOP3.LUT R0, R2, R0, R7, 0xfe, !PT ;  /* 0x0000000002007212 */ /* 0x000fce00078efe07 */
.L_x_4872:
[----:B------:R-:W-:Y:S05]  /*1f50*/  BSYNC.RECONVERGENT B0 ;  /* 0x0000000000007941 */ /* 0x000fea0003800200 */
.L_x_4871:
[----:B------:R-:W-:-:S04]  /*1f60*/  F2FP.F16.F32.PACK_AB R0, RZ, R0 ;  /* 0x00000000ff00723e */ /* 0x000fc800000000ff */
[----:B------:R-:W-:Y:S01]  /*1f70*/  PRMT R5, R0, 0x7610, R5 ;  /* 0x0000761000057816 */ /* 0x000fe20000000005 */
[----:B------:R-:W-:Y:S06]  /*1f80*/  BRA `(.L_x_4856) ;  /* 0x0000000400287947 */ /* 0x000fec0003800000 */
.L_x_4869:
        /* <DEDUP_REMOVED lines=21> */
.L_x_4878:
[----:B------:R-:W-:Y:S05]  /*20e0*/  BSYNC.RECONVERGENT B1 ;  /* 0x0000000000017941 */ /* 0x000fea0003800200 */
.L_x_4877:
[----:B------:R-:W-:Y:S01]  /*20f0*/  IMAD.SHL.U32 R0, R0, 0x200000, RZ ;  /* 0x0020000000007824 */ /* 0x000fe200078e00ff */
[----:B------:R-:W-:-:S04]  /*2100*/  LEA R2, R2, 0x37800000, 0x17 ;  /* 0x3780000002027811 */ /* 0x000fc800078eb8ff */
[----:B------:R-:W-:-:S07]  /*2110*/  LOP3.LUT R0, R2, R0, R7, 0xfe, !PT ;  /* 0x0000000002007212 */ /* 0x000fce00078efe07 */
.L_x_4876:
[----:B------:R-:W-:Y:S05]  /*2120*/  BSYNC.RECONVERGENT B0 ;  /* 0x0000000000007941 */ /* 0x000fea0003800200 */
.L_x_4875:
[----:B------:R-:W-:-:S04]  /*2130*/  F2FP.F16.F32.PACK_AB R0, RZ, R0 ;  /* 0x00000000ff00723e */ /* 0x000fc800000000ff */
[----:B------:R-:W-:Y:S01]  /*2140*/  PRMT R5, R0, 0x7610, R5 ;  /* 0x0000761000057816 */ /* 0x000fe20000000005 */
[----:B------:R-:W-:Y:S06]  /*2150*/  BRA `(.L_x_4856) ;  /* 0x0000000000b47947 */ /* 0x000fec0003800000 */
.L_x_4868:
[----:B------:R-:W-:-:S09]  /*2160*/  UISETP.NE.AND UP0, UPT, UR4, 0x1c, UPT ;  /* 0x0000001c0400788c */ /* 0x000fd2000bf05270 */
[----:B------:R-:W-:Y:S05]  /*2170*/  BRA.U !UP0, `(.L_x_4879) ;  /* 0x00000001089c7547 */ /* 0x000fea000b800000 */
[----:B------:R-:W-:-:S09]  /*2180*/  UISETP.NE.AND UP0, UPT, UR4, 0x1d, UPT ;  /* 0x0000001d0400788c */ /* 0x000fd2000bf05270 */
[----:B------:R-:W-:Y:S05]  /*2190*/  BRA.U !UP0, `(.L_x_4880) ;  /* 0x0000000108807547 */ /* 0x000fea000b800000 */
[----:B------:R-:W-:-:S09]  /*21a0*/  UISETP.NE.AND UP0, UPT, UR4, 0x2c, UPT ;  /* 0x0000002c0400788c */ /* 0x000fd2000bf05270 */
[----:B------:R-:W-:Y:S05]  /*21b0*/  BRA.U !UP0, `(.L_x_4881) ;  /* 0x0000000108487547 */ /* 0x000fea000b800000 */
.L_x_4855:
        /* <DEDUP_REMOVED lines=16> */
.L_x_4882:
[----:B------:R-:W-:Y:S01]  /*22c0*/  PRMT R5, RZ, 0x7610, R5 ;  /* 0x00007610ff057816 */ /* 0x000fe20000000005 */
[----:B------:R-:W-:Y:S06]  /*22d0*/  BRA `(.L_x_4856) ;  /* 0x0000000000547947 */ /* 0x000fec0003800000 */
.L_x_4881:
        /* <DEDUP_REMOVED lines=8> */
.L_x_4884:
[----:B------:R-:W-:Y:S05]  /*2360*/  BSYNC.RECONVERGENT B0 ;  /* 0x0000000000007941 */ /* 0x000fea0003800200 */
.L_x_4883:
[----:B------:R-:W-:-:S04]  /*2370*/  F2FP.F16.F32.PACK_AB R0, RZ, R0 ;  /* 0x00000000ff00723e */ /* 0x000fc800000000ff */
[----:B------:R-:W-:Y:S01]  /*2380*/  PRMT R5, R0, 0x7610, R5 ;  /* 0x0000761000057816 */ /* 0x000fe20000000005 */
[----:B------:R-:W-:Y:S06]  /*2390*/  BRA `(.L_x_4856) ;  /* 0x0000000000247947 */ /* 0x000fec0003800000 */
.L_x_4880:
[----:B------:R-:W2:Y:S02]  /*23a0*/  LDG.E.64 R2, desc[UR36][R2.64] ;  /* 0x0000002402027981 */ /* 0x000ea4000c1e1b00 */
[----:B--2---:R-:W0:Y:S02]  /*23b0*/  I2F.U64 R0, R2 ;  /* 0x0000000200007312 */ /* 0x004e240000301000 */
[----:B0-----:R-:W-:-:S04]  /*23c0*/  F2FP.F16.F32.PACK_AB R0, RZ, R0 ;  /* 0x00000000ff00723e */ /* 0x001fc800000000ff */
[----:B------:R-:W-:Y:S01]  /*23d0*/  PRMT R5, R0, 0x7610, R5 ;  /* 0x0000761000057816 */ /* 0x000fe20000000005 */
[----:B------:R-:W-:Y:S06]  /*23e0*/  BRA `(.L_x_4856) ;  /* 0x0000000000107947 */ /* 0x000fec0003800000 */
.L_x_4879:
[----:B------:R-:W2:Y:S02]  /*23f0*/  LDG.E R2, desc[UR36][R2.64] ;  /* 0x0000002402027981 */ /* 0x000ea4000c1e1900 */
[----:B--2---:R-:W-:-:S04]  /*2400*/  I2FP.F32.U32 R0, R2 ;  /* 0x0000000200007245 */ /* 0x004fc80000201000 */
[----:B------:R-:W-:-:S04]  /*2410*/  F2FP.F16.F32.PACK_AB R0, RZ, R0 ;  /* 0x00000000ff00723e */ /* 0x000fc800000000ff */
[----:B------:R-:W-:-:S07]  /*2420*/  PRMT R5, R0, 0x7610, R5 ;  /* 0x0000761000057816 */ /* 0x000fce0000000005 */
.L_x_4856:
[----:B01---5:R-:W-:Y:S01]  /*2430*/  HADD2.F32 R3, -RZ, R5.H0_H0 ;  /* 0x20000005ff037230 */ /* 0x023fe20000004100 */
[----:B------:R-:W0:Y:S04]  /*2440*/  LDCU.64 UR6, c[0x0][0x580] ;  /* 0x0000b000ff0677ac */ /* 0x000e280008000a00 */
[----:B------:R-:W-:Y:S01]  /*2450*/  FSETP.NAN.FTZ.AND P0, PT, |R3|, |R3|, PT ;  /* 0x400000030300720b */ /* 0x000fe20003f18200 */
[----:B------:R-:W-:-:S04]  /*2460*/  UPRMT UR4, UR41, 0x9910, URZ ;  /* 0x0000991029047896 */ /* 0x000fc800080000ff */
[----:B------:R-:W-:-:S08]  /*2470*/  UISETP.GT.AND UP0, UPT, UR4, 0x9, UPT ;  /* 0x000000090400788c */ /* 0x000fd0000bf04270 */
[----:B------:R-:W1:Y:S01]  /*2480*/  @!P0 LDC.U16 R0, c[0x0][0x590] ;  /* 0x00016400ff008b82 */ /* 0x000e620000000400 */
[----:B0-----:R-:W-:Y:S01]  /*2490*/  IADD3 R2, P1, PT, R16, UR6, RZ ;  /* 0x0000000610027c10 */ /* 0x001fe2000ff3e0ff */
[----:B-1----:R-:W-:-:S05]  /*24a0*/  @!P0 HADD2.F32 R0, -RZ, R0.H0_H0 ;  /* 0x20000000ff008230 */ /* 0x002fca0000004100 */
[----:B------:R-:W-:Y:S01]  /*24b0*/  @!P0 FMNMX.FTZ R0, R3, R0, PT ;  /* 0x0000000003008209 */ /* 0x000fe20003810000 */
[----:B------:R-:W-:-:S03]  /*24c0*/  IMAD.X R3, RZ, RZ, UR7, P1 ;  /* 0x00000007ff037e24 */ /* 0x000fc600088e06ff */
[----:B------:R-:W-:-:S04]  /*24d0*/  @!P0 F2FP.F16.F32.PACK_AB R0, RZ, R0 ;  /* 0x00000000ff00823e */ /* 0x000fc800000000ff */
        /* <DEDUP_REMOVED lines=14> */
.L_x_4888:
[----:B------:R-:W-:-:S06]  /*25c0*/  HADD2.F32 R5, -RZ, R5.H0_H0 ;  /* 0x20000005ff057230 */ /* 0x000fcc0000004100 */
[----:B------:R-:W0:Y:S02]  /*25d0*/  F2I.S64.TRUNC R4, R5 ;  /* 0x0000000500047311 */ /* 0x000e24000020d900 */
[----:B0-----:R3:W-:Y:S01]  /*25e0*/  STG.E.U8 desc[UR36][R2.64], R4 ;  /* 0x0000000402007986 */ /* 0x0017e2000c101124 */
[----:B------:R-:W-:Y:S05]  /*25f0*/  BRA `(.L_x_4890) ;  /* 0x0000000c00707947 */ /* 0x000fea0003800000 */
.L_x_4887:
        /* <DEDUP_REMOVED lines=10> */
.L_x_4892:
[----:B------:R-:W-:-:S06]  /*26a0*/  HADD2.F32 R5, -RZ, R5.H0_H0 ;  /* 0x20000005ff057230 */ /* 0x000fcc0000004100 */
[----:B------:R-:W0:Y:S02]  /*26b0*/  F2I.FTZ.TRUNC.NTZ R5, R5 ;  /* 0x0000000500057305 */ /* 0x000e24000021f100 */
[----:B0-----:R1:W-:Y:S01]  /*26c0*/  STG.E desc[UR36][R2.64], R5 ;  /* 0x0000000502007986 */ /* 0x0013e2000c101924 */
[----:B------:R-:W-:Y:S05]  /*26d0*/  BRA `(.L_x_4890) ;  /* 0x0000000c00387947 */ /* 0x000fea0003800000 */
.L_x_4891:
[----:B------:R-:W-:-:S06]  /*26e0*/  HADD2.F32 R5, -RZ, R5.H0_H0 ;  /* 0x20000005ff057230 */ /* 0x000fcc0000004100 */
[----:B------:R-:W0:Y:S02]  /*26f0*/  F2I.FTZ.TRUNC.NTZ R5, R5 ;  /* 0x0000000500057305 */ /* 0x000e24000021f100 */
[----:B0-----:R2:W-:Y:S01]  /*2700*/  STG.E.U16 desc[UR36][R2.64], R5 ;  /* 0x0000000502007986 */ /* 0x0015e2000c101524 */
[----:B------:R-:W-:Y:S05]  /*2710*/  BRA `(.L_x_4890) ;  /* 0x0000000c00287947 */ /* 0x000fea0003800000 */
.L_x_4886:
        /* <DEDUP_REMOVED lines=9> */
.L_x_4894:
[----:B------:R0:W-:Y:S01]  /*27b0*/  STG.E.U16 desc[UR36][R2.64], R5 ;  /* 0x0000000502007986 */ /* 0x0001e2000c101524 */
[----:B------:R-:W-:Y:S05]  /*27c0*/  BRA `(.L_x_4890) ;  /* 0x0000000800fc7947 */ /* 0x000fea0003800000 */
.L_x_4893:
        /* <DEDUP_REMOVED lines=10> */
.L_x_4896:
[----:B------:R-:W-:-:S05]  /*2870*/  HADD2.F32 R0, -RZ, R5.H0_H0 ;  /* 0x20000005ff007230 */ /* 0x000fca0000004100 */
[----:B------:R-:W-:-:S04]  /*2880*/  F2FP.F16.F32.PACK_AB R0, RZ, R0 ;  /* 0x00000000ff00723e */ /* 0x000fc800000000ff */
[----:B------:R-:W-:-:S05]  /*2890*/  PRMT R0, R0, 0x5410, RZ ;  /* 0x0000541000007816 */ /* 0x000fca00000000ff */
[----:B------:R0:W-:Y:S01]  /*28a0*/  STG.E desc[UR36][R2.64], R0 ;  /* 0x0000000002007986 */ /* 0x0001e2000c101924 */
[----:B------:R-:W-:Y:S05]  /*28b0*/  BRA `(.L_x_4890) ;  /* 0x0000000800c07947 */ /* 0x000fea0003800000 */
.L_x_4895:
[----:B------:R-:W-:-:S05]  /*28c0*/  HADD2.F32 R4, -RZ, R5.H0_H0 ;  /* 0x20000005ff047230 */ /* 0x000fca0000004100 */
[----:B------:R-:W-:-:S06]  /*28d0*/  FMUL.FTZ R4, R4, 1 ;  /* 0x3f80000004047820 */ /* 0x000fcc0000410000 */
[----:B------:R-:W0:Y:S02]  /*28e0*/  F2F.F64.F32 R4, R4 ;  /* 0x0000000400047310 */ /* 0x000e240000201800 */
[----:B0-----:R0:W-:Y:S01]  /*28f0*/  STG.E.64 desc[UR36][R2.64], R4 ;  /* 0x0000000402007986 */ /* 0x0011e2000c101b24 */
[----:B------:R-:W-:Y:S05]  /*2900*/  BRA `(.L_x_4890) ;  /* 0x0000000800ac7947 */ /* 0x000fea0003800000 */
.L_x_4885:
        /* <DEDUP_REMOVED lines=13> */
.L_x_4899:
[----:B------:R-:W-:Y:S01]  /*29e0*/  HADD2.F32 R5, -RZ, R5.H0_H0 ;  /* 0x20000005ff057230 */ /* 0x000fe20000004100 */
[----:B------:R-:W-:-:S04]  /*29f0*/  CS2R R6, SRZ ;  /* 0x0000000000067805 */ /* 0x000fc8000001ff00 */
[----:B------:R-:W-:-:S06]  /*2a00*/  FMUL.FTZ R5, R5, 1 ;  /* 0x3f80000005057820 */ /* 0x000fcc0000410000 */
[----:B------:R-:W0:Y:S02]  /*2a10*/  F2F.F64.F32 R4, R5 ;  /* 0x0000000500047310 */ /* 0x000e240000201800 */
[----:B0-----:R0:W-:Y:S01]  /*2a20*/  STG.E.128 desc[UR36][R2.64], R4 ;  /* 0x0000000402007986 */ /* 0x0011e2000c101d24 */
[----:B------:R-:W-:Y:S05]  /*2a30*/  BRA `(.L_x_4890) ;  /* 0x0000000800607947 */ /* 0x000fea0003800000 */
.L_x_4898:
        /* <DEDUP_REMOVED lines=19> */
.L_x_4903:
[----:B------:R-:W-:Y:S05]  /*2b70*/  BSYNC.RECONVERGENT B0 ;  /* 0x0000000000007941 */ /* 0x000fea0003800200 */
.L_x_4902:
[----:B------:R-:W-:-:S05]  /*2b80*/  LOP3.LUT R5, R0, 0x80, R5, 0xf8, !PT ;  /* 0x0000008000057812 */ /* 0x000fca00078ef805 */
[----:B------:R0:W-:Y:S01]  /*2b90*/  STG.E.U8 desc[UR36][R2.64], R5 ;  /* 0x0000000502007986 */ /* 0x0001e2000c101124 */
[----:B------:R-:W-:Y:S05]  /*2ba0*/  BRA `(.L_x_4890) ;  /* 0x0000000800047947 */ /* 0x000fea0003800000 */
.L_x_4901:
        /* <DEDUP_REMOVED lines=15> */
.L_x_4905:
[----:B------:R-:W-:Y:S05]  /*2ca0*/  BSYNC.RECONVERGENT B0 ;  /* 0x0000000000007941 */ /* 0x000fea0003800200 */
.L_x_4904:
[----:B------:R-:W-:-:S05]  /*2cb0*/  LOP3.LUT R5, R0, 0x80, R5, 0xf8, !PT ;  /* 0x0000008000057812 */ /* 0x000fca00078ef805 */
[----:B------:R0:W-:Y:S01]  /*2cc0*/  STG.E.U8 desc[UR36][R2.64], R5 ;  /* 0x0000000502007986 */ /* 0x0001e2000c101124 */
[----:B------:R-:W-:Y:S05]  /*2cd0*/  BRA `(.L_x_4890) ;  /* 0x0000000400b87947 */ /* 0x000fea0003800000 */
.L_x_4900:
[----:B------:R-:W-:-:S05]  /*2ce0*/  HADD2.F32 R0, -RZ, R5.H0_H0 ;  /* 0x20000005ff007230 */ /* 0x000fca0000004100 */
[----:B------:R-:W-:-:S05]  /*2cf0*/  F2FP.BF16.F32.PACK_AB R0, RZ, R0 ;  /* 0x00000000ff00723e */ /* 0x000fca00000010ff */
[----:B------:R0:W-:Y:S01]  /*2d00*/  STG.E.U16 desc[UR36][R2.64], R0 ;  /* 0x0000000002007986 */ /* 0x0001e2000c101524 */
[----:B------:R-:W-:Y:S05]  /*2d10*/  BRA `(.L_x_4890) ;  /* 0x0000000400a87947 */ /* 0x000fea0003800000 */
.L_x_4897:
        /* <DEDUP_REMOVED lines=12> */
.L_x_4908:
        /* <DEDUP_REMOVED lines=13> */
.L_x_4911:
[----:B------:R-:W-:-:S04]  /*2eb0*/  SHF.R.U32.HI R0, RZ, 0x14, R5 ;  /* 0x00000014ff007819 */ /* 0x000fc80000011605 */
[----:B------:R-:W-:-:S04]  /*2ec0*/  LOP3.LUT R0, R0, 0x1, RZ, 0xc0, !PT ;  /* 0x0000000100007812 */ /* 0x000fc800078ec0ff */
[----:B------:R-:W-:-:S04]  /*2ed0*/  IADD3 R0, PT, PT, R5, 0x487ffff, R0 ;  /* 0x0487ffff05007810 */ /* 0x000fc80007ffe000 */
[----:B------:R-:W-:-:S04]  /*2ee0*/  SHF.R.U32.HI R0, RZ, 0x14, R0 ;  /* 0x00000014ff007819 */ /* 0x000fc80000011600 */
[----:B------:R-:W-:-:S07]  /*2ef0*/  LOP3.LUT R4, R0, 0xff, RZ, 0xc0, !PT ;  /* 0x000000ff00047812 */ /* 0x000fce00078ec0ff */
.L_x_4912:
[----:B------:R-:W-:-:S04]  /*2f00*/  SHF.R.U32.HI R5, RZ, 0x18, R5 ;  /* 0x00000018ff057819 */ /* 0x000fc80000011605 */
[----:B------:R-:W-:-:S04]  /*2f10*/  LOP3.LUT R4, R4, 0x80, R5, 0xf8, !PT ;  /* 0x0000008004047812 */ /* 0x000fc800078ef805 */
[----:B------:R-:W-:-:S07]  /*2f20*/  PRMT R0, R4, 0x7610, R0 ;  /* 0x0000761004007816 */ /* 0x000fce0000000000 */
.L_x_4910:
[----:B------:R-:W-:Y:S05]  /*2f30*/  BSYNC.RECONVERGENT B0 ;  /* 0x0000000000007941 */ /* 0x000fea0003800200 */
.L_x_4909:
[----:B------:R0:W-:Y:S01]  /*2f40*/  STG.E.U8 desc[UR36][R2.64], R0 ;  /* 0x0000000002007986 */ /* 0x0001e2000c101124 */
[----:B------:R-:W-:Y:S05]  /*2f50*/  BRA `(.L_x_4890) ;  /* 0x0000000400187947 */ /* 0x000fea0003800000 */
.L_x_4907:
        /* <DEDUP_REMOVED lines=13> */
.L_x_4915:
[----:B------:R-:W-:-:S04]  /*3030*/  SHF.R.U32.HI R0, RZ, 0x15, R5 ;  /* 0x00000015ff007819 */ /* 0x000fc80000011605 */
[----:B------:R-:W-:-:S04]  /*3040*/  LOP3.LUT R0, R0, 0x1, RZ, 0xc0, !PT ;  /* 0x0000000100007812 */ /* 0x000fc800078ec0ff */
[----:B------:R-:W-:-:S04]  /*3050*/  IADD3 R0, PT, PT, R5, 0x88fffff, R0 ;  /* 0x088fffff05007810 */ /* 0x000fc80007ffe000 */
[----:B------:R-:W-:-:S04]  /*3060*/  SHF.R.U32.HI R0, RZ, 0x15, R0 ;  /* 0x00000015ff007819 */ /* 0x000fc80000011600 */
[----:B------:R-:W-:-:S07]  /*3070*/  LOP3.LUT R4, R0, 0xff, RZ, 0xc0, !PT ;  /* 0x000000ff00047812 */ /* 0x000fce00078ec0ff */
.L_x_4916:
[----:B------:R-:W-:-:S04]  /*3080*/  SHF.R.U32.HI R5, RZ, 0x18, R5 ;  /* 0x00000018ff057819 */ /* 0x000fc80000011605 */
[----:B------:R-:W-:-:S04]  /*3090*/  LOP3.LUT R4, R4, 0x80, R5, 0xf8, !PT ;  /* 0x0000008004047812 */ /* 0x000fc800078ef805 */
[----:B------:R-:W-:-:S07]  /*30a0*/  PRMT R0, R4, 0x7610, R0 ;  /* 0x0000761004007816 */ /* 0x000fce0000000000 */
.L_x_4914:
[----:B------:R-:W-:Y:S05]  /*30b0*/  BSYNC.RECONVERGENT B0 ;  /* 0x0000000000007941 */ /* 0x000fea0003800200 */
.L_x_4913:
[----:B------:R0:W-:Y:S01]  /*30c0*/  STG.E.U8 desc[UR36][R2.64], R0 ;  /* 0x0000000002007986 */ /* 0x0001e2000c101124 */
[----:B------:R-:W-:Y:S05]  /*30d0*/  BRA `(.L_x_4890) ;  /* 0x0000000000b87947 */ /* 0x000fea0003800000 */
.L_x_4906:
[----:B------:R-:W-:-:S09]  /*30e0*/  UISETP.NE.AND UP0, UPT, UR4, 0x1c, UPT ;  /* 0x0000001c0400788c */ /* 0x000fd2000bf05270 */
[----:B------:R-:W-:Y:S05]  /*30f0*/  BRA.U !UP0, `(.L_x_4917) ;  /* 0x0000000108a47547 */ /* 0x000fea000b800000 */
[----:B------:R-:W-:-:S09]  /*3100*/  UISETP.NE.AND UP0, UPT, UR4, 0x1d, UPT ;  /* 0x0000001d0400788c */ /* 0x000fd2000bf05270 */
[----:B------:R-:W-:Y:S05]  /*3110*/  BRA.U !UP0, `(.L_x_4918) ;  /* 0x00000001088c7547 */ /* 0x000fea000b800000 */
[----:B------:R-:W-:-:S09]  /*3120*/  UISETP.NE.AND UP0, UPT, UR4, 0x2c, UPT ;  /* 0x0000002c0400788c */ /* 0x000fd2000bf05270 */
[----:B------:R-:W-:Y:S05]  /*3130*/  BRA.U !UP0, `(.L_x_4919) ;  /* 0x0000000108447547 */ /* 0x000fea000b800000 */
.L_x_4889:
        /* <DEDUP_REMOVED lines=8> */
[----:B0-----:R-:W-:Y:S01]  /*31c0*/  MOV R4, UR6 ;  /* 0x0000000600047c02 */ /* 0x001fe20008000f00 */
[----:B------:R-:W-:-:S02]  /*31d0*/  IMAD.U32 R5, RZ, RZ, UR7 ;  /* 0x00000007ff057e24 */ /* 0x000fc4000f8e00ff */
[----:B---3--:R-:W-:Y:S02]  /*31e0*/  IMAD.U32 R6, RZ, RZ, UR8 ;  /* 0x00000008ff067e24 */ /* 0x008fe4000f8e00ff */
[----:B------:R-:W-:Y:S01]  /*31f0*/  IMAD.U32 R7, RZ, RZ, UR9 ;  /* 0x00000009ff077e24 */ /* 0x000fe2000f8e00ff */
[----:B----4-:R-:W-:Y:S01]  /*3200*/  MOV R10, UR4 ;  /* 0x00000004000a7c02 */ /* 0x010fe20008000f00 */
[----:B-1----:R-:W-:-:S07]  /*3210*/  IMAD.U32 R11, RZ, RZ, UR5 ;  /* 0x00000005ff0b7e24 */ /* 0x002fce000f8e00ff */
[----:B------:R-:W-:-:S07]  /*3220*/  LEPC R20, `(.L_x_4920) ;  /* 0x000000001014794e */ /* 0x000fce0000000000 */
[----:B--2---:R-:W-:Y:S05]  /*3230*/  CALL.ABS.NOINC R2 ;  /* 0x0000000002007343 */ /* 0x004fea0003c00000 */
.L_x_4920:
[----:B------:R-:W-:Y:S05]  /*3240*/  BRA `(.L_x_4890) ;  /* 0x00000000005c7947 */ /* 0x000fea0003800000 */
.L_x_4919:
        /* <DEDUP_REMOVED lines=16> */
.L_x_4918:
[----:B------:R-:W-:-:S06]  /*3350*/  HADD2.F32 R5, -RZ, R5.H0_H0 ;  /* 0x20000005ff057230 */ /* 0x000fcc0000004100 */
[----:B------:R-:W0:Y:S02]  /*3360*/  F2I.U64.TRUNC R4, R5 ;  /* 0x0000000500047311 */ /* 0x000e24000020d800 */
[----:B0-----:R0:W-:Y:S01]  /*3370*/  STG.E.64 desc[UR36][R2.64], R4 ;  /* 0x0000000402007986 */ /* 0x0011e2000c101b24 */
[----:B------:R-:W-:Y:S05]  /*3380*/  BRA `(.L_x_4890) ;  /* 0x00000000000c7947 */ /* 0x000fea0003800000 */
.L_x_4917:
[----:B------:R-:W-:-:S06]  /*3390*/  HADD2.F32 R5, -RZ, R5.H0_H0 ;  /* 0x20000005ff057230 */ /* 0x000fcc0000004100 */
[----:B------:R-:W0:Y:S02]  /*33a0*/  F2I.FTZ.U32.TRUNC.NTZ R5, R5 ;  /* 0x0000000500057305 */ /* 0x000e24000021f000 */
[----:B0-----:R0:W-:Y:S02]  /*33b0*/  STG.E desc[UR36][R2.64], R5 ;  /* 0x0000000502007986 */ /* 0x0011e4000c101924 */
.L_x_4890:
[----:B------:R-:W-:-:S07]  /*33c0*/  VIADD R17, R17, 0x80 ;  /* 0x0000008011117836 */ /* 0x000fce0000000000 */
.L_x_4849:
[----:B------:R-:W-:Y:S05]  /*33d0*/  BSYNC.RECONVERGENT B6 ;  /* 0x0000000000067941 */ /* 0x000fea0003800200 */
.L_x_4848:
        /* <DEDUP_REMOVED lines=307> */
.L_x_4923:
        /* <DEDUP_REMOVED lines=19> */
.L_x_4927:
[----:B------:R-:W2:Y:S02]  /*4840*/  LDG.E.U8 R2, desc[UR36][R2.64] ;  /* 0x0000002402027981 */ /* 0x000ea4000c1e1100 */
[----:B--2---:R-:W-:-:S04]  /*4850*/  I2FP.F32.U32 R0, R2 ;  /* 0x0000000200007245 */ /* 0x004fc80000201000 */
[----:B------:R-:W-:-:S04]  /*4860*/  F2FP.F16.F32.PACK_AB R0, RZ, R0 ;  /* 0x00000000ff00723e */ /* 0x000fc800000000ff */
[----:B------:R-:W-:Y:S01]  /*4870*/  PRMT R5, R0, 0x7610, R5 ;  /* 0x0000761000057816 */ /* 0x000fe20000000005 */
[----:B------:R-:W-:Y:S06]  /*4880*/  BRA `(.L_x_4929) ;  /* 0x0000000c00b07947 */ /* 0x000fec0003800000 */
.L_x_4926:
        /* <DEDUP_REMOVED lines=11> */
.L_x_4931:
[----:B------:R-:W2:Y:S02]  /*4940*/  LDG.E R2, desc[UR36][R2.64] ;  /* 0x0000002402027981 */ /* 0x000ea4000c1e1900 */
[----:B--2---:R-:W-:-:S04]  /*4950*/  I2FP.F32.S32 R0, R2 ;  /* 0x0000000200007245 */ /* 0x004fc80000201400 */
[----:B------:R-:W-:-:S04]  /*4960*/  F2FP.F16.F32.PACK_AB R0, RZ, R0 ;  /* 0x00000000ff00723e */ /* 0x000fc800000000ff */
[----:B------:R-:W-:Y:S01]  /*4970*/  PRMT R5, R0, 0x7610, R5 ;  /* 0x0000761000057816 */ /* 0x000fe20000000005 */
[----:B------:R-:W-:Y:S06]  /*4980*/  BRA `(.L_x_4929) ;  /* 0x0000000c00707947 */ /* 0x000fec0003800000 */
.L_x_4930:
[----:B------:R-:W2:Y:S02]  /*4990*/  LDG.E.U16 R2, desc[UR36][R2.64] ;  /* 0x0000002402027981 */ /* 0x000ea4000c1e1500 */
[----:B--2---:R-:W0:Y:S02]  /*49a0*/  I2F.S16 R0, R2 ;  /* 0x0000000200007306 */ /* 0x004e240000101400 */
[----:B0-----:R-:W-:-:S04]  /*49b0*/  F2FP.F16.F32.PACK_AB R0, RZ, R0 ;  /* 0x00000000ff00723e */ /* 0x001fc800000000ff */
[----:B------:R-:W-:Y:S01]  /*49c0*/  PRMT R5, R0, 0x7610, R5 ;  /* 0x0000761000057816 */ /* 0x000fe20000000005 */
[----:B------:R-:W-:Y:S06]  /*49d0*/  BRA `(.L_x_4929) ;  /* 0x0000000c005c7947 */ /* 0x000fec0003800000 */
.L_x_4925:
        /* <DEDUP_REMOVED lines=9> */
.L_x_4933:
[----:B------:R1:W5:Y:S01]  /*4a70*/  LDG.E.U16 R5, desc[UR36][R2.64] ;  /* 0x0000002402057981 */ /* 0x000362000c1e1500 */
[----:B------:R-:W-:Y:S05]  /*4a80*/  BRA `(.L_x_4929) ;  /* 0x0000000c00307947 */ /* 0x000fea0003800000 */
.L_x_4932:
        /* <DEDUP_REMOVED lines=9> */
.L_x_4935:
[----:B------:R0:W5:Y:S01]  /*4b20*/  LDG.E.U16 R5, desc[UR36][R2.64] ;  /* 0x0000002402057981 */ /* 0x000162000c1e1500 */
[----:B------:R-:W-:Y:S05]  /*4b30*/  BRA `(.L_x_4929) ;  /* 0x0000000c00047947 */ /* 0x000fea0003800000 */
.L_x_4934:
        /* <DEDUP_REMOVED lines=9> */
.L_x_4924:
        /* <DEDUP_REMOVED lines=14> */
.L_x_4938:
        /* <DEDUP_REMOVED lines=9> */
.L_x_4937:
        /* <DEDUP_REMOVED lines=26> */
.L_x_4940:
        /* <DEDUP_REMOVED lines=14> */
.L_x_4939:
[----:B------:R-:W2:Y:S02]  /*4fc0*/  LDG.E.U16 R0, desc[UR36][R2.64] ;  /* 0x0000002402007981 */ /* 0x000ea4000c1e1500 */
[----:B--2---:R-:W-:-:S04]  /*4fd0*/  SHF.L.U32 R0, R0, 0x10, RZ ;  /* 0x0000001000007819 */ /* 0x004fc800000006ff */
[----:B------:R-:W-:-:S04]  /*4fe0*/  F2FP.F16.F32.PACK_AB R0, RZ, R0 ;  /* 0x00000000ff00723e */ /* 0x000fc800000000ff */
[----:B------:R-:W-:Y:S01]  /*4ff0*/  PRMT R5, R0, 0x7610, R5 ;  /* 0x0000761000057816 */ /* 0x000fe20000000005 */
[----:B------:R-:W-:Y:S06]  /*5000*/  BRA `(.L_x_4929) ;  /* 0x0000000400d07947 */ /* 0x000fec0003800000 */
.L_x_4936:
        /* <DEDUP_REMOVED lines=13> */
.L_x_4943:
        /* <DEDUP_REMOVED lines=21> */
.L_x_4947:
[----:B------:R-:W-:Y:S05]  /*5230*/  BSYNC.RECONVERGENT B1 ;  /* 0x0000000000017941 */ /* 0x000fea0003800200 */
.L_x_4946:
[----:B------:R-:W-:Y:S01]  /*5240*/  IMAD.SHL.U32 R0, R0, 0x100000, RZ ;  /* 0x0010000000007824 */ /* 0x000fe200078e00ff */
[----:B------:R-:W-:-:S04]  /*5250*/  LEA R2, R2, 0x3b800000, 0x17 ;  /* 0x3b80000002027811 */ /* 0x000fc800078eb8ff */
[----:B------:R-:W-:-:S07]  /*5260*/  LOP3.LUT R0, R2, R0, R7, 0xfe, !PT ;  /* 0x0000000002007212 */ /* 0x000fce00078efe07 */
.L_x_4945:
[----:B------:R-:W-:Y:S05]  /*5270*/  BSYNC.RECONVERGENT B0 ;  /* 0x0000000000007941 */ /* 0x000fea0003800200 */
.L_x_4944:
[----:B------:R-:W-:-:S04]  /*5280*/  F2FP.F16.F32.PACK_AB R0, RZ, R0 ;  /* 0x00000000ff00723e */ /* 0x000fc800000000ff */
[----:B------:R-:W-:Y:S01]  /*5290*/  PRMT R5, R0, 0x7610, R5 ;  /* 0x0000761000057816 */ /* 0x000fe20000000005 */
[----:B------:R-:W-:Y:S06]  /*52a0*/  BRA `(.L_x_4929) ;  /* 0x0000000400287947 */ /* 0x000fec0003800000 */
.L_x_4942:
        /* <DEDUP_REMOVED lines=21> */
.L_x_4951:
[----:B------:R-:W-:Y:S05]  /*5400*/  BSYNC.RECONVERGENT B1 ;  /* 0x0000000000017941 */ /* 0x000fea0003800200 */
.L_x_4950:
[----:B------:R-:W-:Y:S01]  /*5410*/  IMAD.SHL.U32 R0, R0, 0x200000, RZ ;  /* 0x0020000000007824 */ /* 0x000fe200078e00ff */
[----:B------:R-:W-:-:S04]  /*5420*/  LEA R2, R2, 0x37800000, 0x17 ;  /* 0x3780000002027811 */ /* 0x000fc800078eb8ff */
[----:B------:R-:W-:-:S07]  /*5430*/  LOP3.LUT R0, R2, R0, R7, 0xfe, !PT ;  /* 0x0000000002007212 */ /* 0x000fce00078efe07 */
.L_x_4949:
[----:B------:R-:W-:Y:S05]  /*5440*/  BSYNC.RECONVERGENT B0 ;  /* 0x0000000000007941 */ /* 0x000fea0003800200 */
.L_x_4948:
[----:B------:R-:W-:-:S04]  /*5450*/  F2FP.F16.F32.PACK_AB R0, RZ, R0 ;  /* 0x00000000ff00723e */ /* 0x000fc800000000ff */
[----:B------:R-:W-:Y:S01]  /*5460*/  PRMT R5, R0, 0x7610, R5 ;  /* 0x0000761000057816 */ /* 0x000fe20000000005 */
[----:B------:R-:W-:Y:S06]  /*5470*/  BRA `(.L_x_4929) ;  /* 0x0000000000b47947 */ /* 0x000fec0003800000 */
.L_x_4941:
        /* <DEDUP_REMOVED lines=14> */
.L_x_4955:
[----:B------:R-:W-:Y:S05]  /*5560*/  BSYNC.RECONVERGENT B0 ;  /* 0x0000000000007941 */ /* 0x000fea0003800200 */
.L_x_4954:
[----:B------:R-:W-:-:S04]  /*5570*/  F2FP.F16.F32.PACK_AB R0, RZ, R0 ;  /* 0x00000000ff00723e */ /* 0x000fc800000000ff */
[----:B------:R-:W-:Y:S01]  /*5580*/  PRMT R5, R0, 0x7610, R5 ;  /* 0x0000761000057816 */ /* 0x000fe20000000005 */
[----:B------:R-:W-:Y:S06]  /*5590*/  BRA `(.L_x_4929) ;  /* 0x00000000006c7947 */ /* 0x000fec0003800000 */
.L_x_4928:
        /* <DEDUP_REMOVED lines=16> */
.L_x_4956:
[----:B------:R-:W-:Y:S01]  /*56a0*/  PRMT R5, RZ, 0x7610, R5 ;  /* 0x00007610ff057816 */ /* 0x000fe20000000005 */
[----:B------:R-:W-:Y:S06]  /*56b0*/  BRA `(.L_x_4929) ;  /* 0x0000000000247947 */ /* 0x000fec0003800000 */
.L_x_4953:
[----:B------:R-:W2:Y:S02]  /*56c0*/  LDG.E.64 R2, desc[UR36][R2.64] ;  /* 0x0000002402027981 */ /* 0x000ea4000c1e1b00 */
[----:B--2---:R-:W0:Y:S02]  /*56d0*/  I2F.U64 R0, R2 ;  /* 0x0000000200007312 */ /* 0x004e240000301000 */
[----:B0-----:R-:W-:-:S04]  /*56e0*/  F2FP.F16.F32.PACK_AB R0, RZ, R0 ;  /* 0x00000000ff00723e */ /* 0x001fc800000000ff */
[----:B------:R-:W-:Y:S01]  /*56f0*/  PRMT R5, R0, 0x7610, R5 ;  /* 0x0000761000057816 */ /* 0x000fe20000000005 */
[----:B------:R-:W-:Y:S06]  /*5700*/  BRA `(.L_x_4929) ;  /* 0x0000000000107947 */ /* 0x000fec0003800000 */
.L_x_4952:
[----:B------:R-:W2:Y:S02]  /*5710*/  LDG.E R2, desc[UR36][R2.64] ;  /* 0x0000002402027981 */ /* 0x000ea4000c1e1900 */
[----:B--2---:R-:W-:-:S04]  /*5720*/  I2FP.F32.U32 R0, R2 ;  /* 0x0000000200007245 */ /* 0x004fc80000201000 */
[----:B------:R-:W-:-:S04]  /*5730*/  F2FP.F16.F32.PACK_AB R0, RZ, R0 ;  /* 0x00000000ff00723e */ /* 0x000fc800000000ff */
[----:B------:R-:W-:-:S07]  /*5740*/  PRMT R5, R0, 0x7610, R5 ;  /* 0x0000761000057816 */ /* 0x000fce0000000005 */
.L_x_4929:
[----:B-----5:R-:W-:Y:S01]  /*5750*/  HADD2.F32 R0, -RZ, R5.H0_H0 ;  /* 0x20000005ff007230 */ /* 0x020fe20000004100 */
[----:B------:R-:W2:Y:S04]  /*5760*/  LDCU.64 UR6, c[0x0][0x580] ;  /* 0x0000b000ff0677ac */ /* 0x000ea80008000a00 */
[----:B------:R-:W-:Y:S01]  /*5770*/  FSETP.NAN.FTZ.AND P0, PT, |R0|, |R0|, PT ;  /* 0x400000000000720b */ /* 0x000fe20003f18200 */
[----:B------:R-:W-:-:S04]  /*5780*/  UPRMT UR4, UR41, 0x9910, URZ ;  /* 0x0000991029047896 */ /* 0x000fc800080000ff */
[----:B------:R-:W-:-:S08]  /*5790*/  UISETP.GT.AND UP0, UPT, UR4, 0x9, UPT ;  /* 0x000000090400788c */ /* 0x000fd0000bf04270 */
[----:B01----:R-:W0:Y:S02]  /*57a0*/  @!P0 LDC.U16 R2, c[0x0][0x590] ;  /* 0x00016400ff028b82 */ /* 0x003e240000000400 */
[----:B0-----:R-:W-:Y:S01]  /*57b0*/  @!P0 HADD2.F32 R3, -RZ, R2.H0_H0 ;  /* 0x20000002ff038230 */ /* 0x001fe20000004100 */
[----:B--2---:R-:W-:-:S04]  /*57c0*/  IADD3 R2, P1, PT, R16, UR6, RZ ;  /* 0x0000000610027c10 */ /* 0x004fc8000ff3e0ff */
        /* <DEDUP_REMOVED lines=17> */
.L_x_4960:
[----:B------:R-:W-:-:S06]  /*58e0*/  HADD2.F32 R5, -RZ, R5.H0_H0 ;  /* 0x20000005ff057230 */ /* 0x000fcc0000004100 */
[----:B------:R-:W0:Y:S02]  /*58f0*/  F2I.S64.TRUNC R4, R5 ;  /* 0x0000000500047311 */ /* 0x000e24000020d900 */
[----:B0-----:R0:W-:Y:S01]  /*5900*/  STG.E.U8 desc[UR36][R2.64], R4 ;  /* 0x0000000402007986 */ /* 0x0011e2000c101124 */
[----:B------:R-:W-:Y:S05]  /*5910*/  BRA `(.L_x_4962) ;  /* 0x0000000c006c7947 */ /* 0x000fea0003800000 */
.L_x_4959:
        /* <DEDUP_REMOVED lines=10> */
.L_x_4964:
[----:B------:R-:W-:-:S06]  /*59c0*/  HADD2.F32 R5, -RZ, R5.H0_H0 ;  /* 0x20000005ff057230 */ /* 0x000fcc0000004100 */
[----:B------:R-:W0:Y:S02]  /*59d0*/  F2I.FTZ.TRUNC.NTZ R5, R5 ;  /* 0x0000000500057305 */ /* 0x000e24000021f100 */
[----:B0-----:R0:W-:Y:S01]  /*59e0*/  STG.E desc[UR36][R2.64], R5 ;  /* 0x0000000502007986 */ /* 0x0011e2000c101924 */
[----:B------:R-:W-:Y:S05]  /*59f0*/  BRA `(.L_x_4962) ;  /* 0x0000000c00347947 */ /* 0x000fea0003800000 */
.L_x_4963:
[----:B------:R-:W-:-:S06]  /*5a00*/  HADD2.F32 R5, -RZ, R5.H0_H0 ;  /* 0x20000005ff057230 */ /* 0x000fcc0000004100 */
[----:B------:R-:W0:Y:S02]  /*5a10*/  F2I.FTZ.TRUNC.NTZ R5, R5 ;  /* 0x0000000500057305 */ /* 0x000e24000021f100 */
[----:B0-----:R0:W-:Y:S01]  /*5a20*/  STG.E.U16 desc[UR36][R2.64], R5 ;  /* 0x0000000502007986 */ /* 0x0011e2000c101524 */
[----:B------:R-:W-:Y:S05]  /*5a30*/  BRA `(.L_x_4962) ;  /* 0x0000000c00247947 */ /* 0x000fea0003800000 */
.L_x_4958:
        /* <DEDUP_REMOVED lines=9> */
.L_x_4966:
[----:B------:R0:W-:Y:S01]  /*5ad0*/  STG.E.U16 desc[UR36][R2.64], R5 ;  /* 0x0000000502007986 */ /* 0x0001e2000c101524 */
[----:B------:R-:W-:Y:S05]  /*5ae0*/  BRA `(.L_x_4962) ;  /* 0x0000000800f87947 */ /* 0x000fea0003800000 */
.L_x_4965:
[----:B------:R-:W-:-:S09]  /*5af0*/  UISETP.NE.AND UP0, UPT, UR4, 0x7, UPT ;  /* 0x000000070400788c */ /* 0x000fd2000bf05270 */
[----:B------:R-:W-:Y:S05]  /*5b00*/  BRA.U !UP0, `(.L_x_4967) ;  /* 0x0000000108347547 */ /* 0x000fea000b800000 */
[----:B------:R-:W-:-:S09]  /*5b10*/  UISETP.NE.AND UP0, UPT, UR4, 0x8, UPT ;  /* 0x000000080400788c */ /* 0x000fd2000bf05270 */
[----:B------:R-:W-:Y:S05]  /*5b20*/  BRA.U !UP0, `(.L_x_4968) ;  /* 0x0000000108187547 */ /* 0x000fea000b800000 */
[----:B------:R-:W-:-:S09]  /*5b30*/  UISETP.NE.AND UP0, UPT, UR4, 0x9, UPT ;  /* 0x000000090400788c */ /* 0x000fd2000bf05270 */
[----:B------:R-:W-:Y:S05]  /*5b40*/  BRA.U UP0, `(.L_x_4961) ;  /* 0x0000000500fc7547 */ /* 0x000fea000b800000 */
[----:B------:R-:W-:Y:S01]  /*5b50*/  HADD2.F32 R4, -RZ, R5.H0_H0 ;  /* 0x20000005ff047230 */ /* 0x000fe20000004100 */
[----:B------:R-:W-:-:S05]  /*5b60*/  MOV R5, RZ ;  /* 0x000000ff00057202 */ /* 0x000fca0000000f00 */
[----:B------:R0:W-:Y:S01]  /*5b70*/  STG.E.64 desc[UR36][R2.64], R4 ;  /* 0x0000000402007986 */ /* 0x0001e2000c101b24 */
[----:B------:R-:W-:Y:S05]  /*5b80*/  BRA `(.L_x_4962) ;  /* 0x0000000800d07947 */ /* 0x000fea0003800000 */
.L_x_4968:
[----:B------:R-:W-:-:S05]  /*5b90*/  HADD2.F32 R0, -RZ, R5.H0_H0 ;  /* 0x20000005ff007230 */ /* 0x000fca0000004100 */
[----:B------:R-:W-:-:S04]  /*5ba0*/  F2FP.F16.F32.PACK_AB R0, RZ, R0 ;  /* 0x00000000ff00723e */ /* 0x000fc800000000ff */
[----:B------:R-:W-:-:S05]  /*5bb0*/  PRMT R0, R0, 0x5410, RZ ;  /* 0x0000541000007816 */ /* 0x000fca00000000ff */
[----:B------:R0:W-:Y:S01]  /*5bc0*/  STG.E desc[UR36][R2.64], R0 ;  /* 0x0000000002007986 */ /* 0x0001e2000c101924 */
[----:B------:R-:W-:Y:S05]  /*5bd0*/  BRA `(.L_x_4962) ;  /* 0x0000000800bc7947 */ /* 0x000fea0003800000 */
.L_x_4967:
[----:B------:R-:W-:-:S05]  /*5be0*/  HADD2.F32 R4, -RZ, R5.H0_H0 ;  /* 0x20000005ff047230 */ /* 0x000fca0000004100 */
[----:B------:R-:W-:-:S06]  /*5bf0*/  FMUL.FTZ R4, R4, 1 ;  /* 0x3f80000004047820 */ /* 0x000fcc0000410000 */
[----:B------:R-:W0:Y:S02]  /*5c00*/  F2F.F64.F32 R4, R4 ;  /* 0x0000000400047310 */ /* 0x000e240000201800 */
[----:B0-----:R0:W-:Y:S01]  /*5c10*/  STG.E.64 desc[UR36][R2.64], R4 ;  /* 0x0000000402007986 */ /* 0x0011e2000c101b24 */
[----:B------:R-:W-:Y:S05]  /*5c20*/  BRA `(.L_x_4962) ;  /* 0x0000000800a87947 */ /* 0x000fea0003800000 */
.L_x_4957:
        /* <DEDUP_REMOVED lines=14> */
.L_x_4972:
        /* <DEDUP_REMOVED lines=18> */
.L_x_4975:
[----:B------:R-:W-:-:S04]  /*5e30*/  SHF.R.U32.HI R5, RZ, 0x18, R5 ;  /* 0x00000018ff057819 */ /* 0x000fc80000011605 */
[----:B------:R-:W-:-:S07]  /*5e40*/  LOP3.LUT R0, R0, 0x80, R5, 0xf8, !PT ;  /* 0x0000008000007812 */ /* 0x000fce00078ef805 */
.L_x_4974:
[----:B------:R-:W-:Y:S05]  /*5e50*/  BSYNC.RECONVERGENT B0 ;  /* 0x0000000000007941 */ /* 0x000fea0003800200 */
.L_x_4973:
[----:B------:R0:W-:Y:S01]  /*5e60*/  STG.E.U8 desc[UR36][R2.64], R0 ;  /* 0x0000000002007986 */ /* 0x0001e2000c101124 */
[----:B------:R-:W-:Y:S05]  /*5e70*/  BRA `(.L_x_4962) ;  /* 0x0000000800147947 */ /* 0x000fea0003800000 */
.L_x_4971:
        /* <DEDUP_REMOVED lines=18> */
.L_x_4978:
[----:B------:R-:W-:-:S04]  /*5fa0*/  SHF.R.U32.HI R5, RZ, 0x18, R5 ;  /* 0x00000018ff057819 */ /* 0x000fc80000011605 */
[----:B------:R-:W-:-:S07]  /*5fb0*/  LOP3.LUT R0, R0, 0x80, R5, 0xf8, !PT ;  /* 0x0000008000007812 */ /* 0x000fce00078ef805 */
.L_x_4977:
[----:B------:R-:W-:Y:S05]  /*5fc0*/  BSYNC.RECONVERGENT B0 ;  /* 0x0000000000007941 */ /* 0x000fea0003800200 */
.L_x_4976:
[----:B------:R0:W-:Y:S01]  /*5fd0*/  STG.E.U8 desc[UR36][R2.64], R0 ;  /* 0x0000000002007986 */ /* 0x0001e2000c101124 */
[----:B------:R-:W-:Y:S05]  /*5fe0*/  BRA `(.L_x_4962) ;  /* 0x0000000400b87947 */ /* 0x000fea0003800000 */
.L_x_4970:
[----:B------:R-:W-:-:S09]  /*5ff0*/  UISETP.NE.AND UP0, UPT, UR4, 0x1c, UPT ;  /* 0x0000001c0400788c */ /* 0x000fd2000bf05270 */
[----:B------:R-:W-:Y:S05]  /*6000*/  BRA.U !UP0, `(.L_x_4979) ;  /* 0x0000000108607547 */ /* 0x000fea000b800000 */
[----:B------:R-:W-:-:S09]  /*6010*/  UISETP.NE.AND UP0, UPT, UR4, 0x1d, UPT ;  /* 0x0000001d0400788c */ /* 0x000fd2000bf05270 */
[----:B------:R-:W-:Y:S05]  /*6020*/  BRA.U !UP0, `(.L_x_4980) ;  /* 0x0000000108487547 */ /* 0x000fea000b800000 */
[----:B------:R-:W-:-:S09]  /*6030*/  UISETP.NE.AND UP0, UPT, UR4, 0x2c, UPT ;  /* 0x0000002c0400788c */ /* 0x000fd2000bf05270 */
[----:B------:R-:W-:Y:S05]  /*6040*/  BRA.U UP0, `(.L_x_4961) ;  /* 0x0000000100bc7547 */ /* 0x000fea000b800000 */
        /* <DEDUP_REMOVED lines=16> */
.L_x_4980:
[----:B------:R-:W-:-:S06]  /*6150*/  HADD2.F32 R5, -RZ, R5.H0_H0 ;  /* 0x20000005ff057230 */ /* 0x000fcc0000004100 */
[----:B------:R-:W0:Y:S02]  /*6160*/  F2I.U64.TRUNC R4, R5 ;  /* 0x0000000500047311 */ /* 0x000e24000020d800 */
[----:B0-----:R0:W-:Y:S01]  /*6170*/  STG.E.64 desc[UR36][R2.64], R4 ;  /* 0x0000000402007986 */ /* 0x0011e2000c101b24 */
[----:B------:R-:W-:Y:S05]  /*6180*/  BRA `(.L_x_4962) ;  /* 0x0000000400507947 */ /* 0x000fea0003800000 */
.L_x_4979:
[----:B------:R-:W-:-:S06]  /*6190*/  HADD2.F32 R5, -RZ, R5.H0_H0 ;  /* 0x20000005ff057230 */ /* 0x000fcc0000004100 */
[----:B------:R-:W0:Y:S02]  /*61a0*/  F2I.FTZ.U32.TRUNC.NTZ R5, R5 ;  /* 0x0000000500057305 */ /* 0x000e24000021f000 */
[----:B0-----:R0:W-:Y:S01]  /*61b0*/  STG.E desc[UR36][R2.64], R5 ;  /* 0x0000000502007986 */ /* 0x0011e2000c101924 */
[----:B------:R-:W-:Y:S05]  /*61c0*/  BRA `(.L_x_4962) ;  /* 0x0000000400407947 */ /* 0x000fea0003800000 */
.L_x_4969:
        /* <DEDUP_REMOVED lines=11> */
.L_x_4982:
[----:B------:R-:W-:Y:S01]  /*6280*/  HADD2.F32 R5, -RZ, R5.H0_H0 ;  /* 0x20000005ff057230 */ /* 0x000fe20000004100 */
[----:B------:R-:W-:-:S04]  /*6290*/  CS2R R6, SRZ ;  /* 0x0000000000067805 */ /* 0x000fc8000001ff00 */
[----:B------:R-:W-:-:S06]  /*62a0*/  FMUL.FTZ R5, R5, 1 ;  /* 0x3f80000005057820 */ /* 0x000fcc0000410000 */
[----:B------:R-:W0:Y:S02]  /*62b0*/  F2F.F64.F32 R4, R5 ;  /* 0x0000000500047310 */ /* 0x000e240000201800 */
[----:B0-----:R4:W-:Y:S01]  /*62c0*/  STG.E.128 desc[UR36][R2.64], R4 ;  /* 0x0000000402007986 */ /* 0x0019e2000c101d24 */
[----:B------:R-:W-:Y:S05]  /*62d0*/  BRA `(.L_x_4962) ;  /* 0x0000000000fc7947 */ /* 0x000fea0003800000 */
.L_x_4981:
[----:B------:R-:W-:-:S09]  /*62e0*/  UISETP.NE.AND UP0, UPT, UR4, 0xf, UPT ;  /* 0x0000000f0400788c */ /* 0x000fd2000bf05270 */
[----:B------:R-:W-:Y:S05]  /*62f0*/  BRA.U !UP0, `(.L_x_4983) ;  /* 0x0000000108e87547 */ /* 0x000fea000b800000 */
[----:B------:R-:W-:-:S09]  /*6300*/  UISETP.NE.AND UP0, UPT, UR4, 0x17, UPT ;  /* 0x000000170400788c */ /* 0x000fd2000bf05270 */
[----:B------:R-:W-:Y:S05]  /*6310*/  BRA.U !UP0, `(.L_x_4984) ;  /* 0x0000000108907547 */ /* 0x000fea000b800000 */
[----:B------:R-:W-:-:S09]  /*6320*/  UISETP.NE.AND UP0, UPT, UR4, 0x18, UPT ;  /* 0x000000180400788c */ /* 0x000fd2000bf05270 */
[----:B------:R-:W-:Y:S05]  /*6330*/  BRA.U !UP0, `(.L_x_4985) ;  /* 0x0000000108447547 */ /* 0x000fea000b800000 */
.L_x_4961:
        /* <DEDUP_REMOVED lines=8> */
[----:B0-----:R-:W-:Y:S02]  /*63c0*/  IMAD.U32 R4, RZ, RZ, UR4 ;  /* 0x00000004ff047e24 */ /* 0x001fe4000f8e00ff */
[----:B------:R-:W-:-:S02]  /*63d0*/  IMAD.U32 R5, RZ, RZ, UR5 ;  /* 0x00000005ff057e24 */ /* 0x000fc4000f8e00ff */
[----:B---3--:R-:W-:Y:S01]  /*63e0*/  IMAD.U32 R6, RZ, RZ, UR6 ;  /* 0x00000006ff067e24 */ /* 0x008fe2000f8e00ff */
[----:B------:R-:W-:Y:S01]  /*63f0*/  MOV R7, UR7 ;  /* 0x0000000700077c02 */ /* 0x000fe20008000f00 */
[----:B----4-:R-:W-:Y:S02]  /*6400*/  IMAD.U32 R10, RZ, RZ, UR8 ;  /* 0x00000008ff0a7e24 */ /* 0x010fe4000f8e00ff */
[----:B-1----:R-:W-:-:S07]  /*6410*/  IMAD.U32 R11, RZ, RZ, UR9 ;  /* 0x00000009ff0b7e24 */ /* 0x002fce000f8e00ff */
[----:B------:R-:W-:-:S07]  /*6420*/  LEPC R20, `(.L_x_4986) ;  /* 0x000000001014794e */ /* 0x000fce0000000000 */
[----:B--2---:R-:W-:Y:S05]  /*6430*/  CALL.ABS.NOINC R2 ;  /* 0x0000000002007343 */ /* 0x004fea0003c00000 */
.L_x_4986:
[----:B------:R-:W-:Y:S05]  /*6440*/  BRA `(.L_x_4962) ;  /* 0x0000000000a07947 */ /* 0x000fea0003800000 */
.L_x_4985:
        /* <DEDUP_REMOVED lines=13> */
.L_x_4988:
[----:B------:R-:W-:Y:S05]  /*6520*/  BSYNC.RECONVERGENT B0 ;  /* 0x0000000000007941 */ /* 0x000fea0003800200 */
.L_x_4987:
[----:B------:R-:W-:-:S05]  /*6530*/  LOP3.LUT R5, R0, 0x80, R5, 0xf8, !PT ;  /* 0x0000008000057812 */ /* 0x000fca00078ef805 */
[----:B------:R2:W-:Y:S01]  /*6540*/  STG.E.U8 desc[UR36][R2.64], R5 ;  /* 0x0000000502007986 */ /* 0x0005e2000c101124 */
[----:B------:R-:W-:Y:S05]  /*6550*/  BRA `(.L_x_4962) ;  /* 0x00000000005c7947 */ /* 0x000fea0003800000 */
.L_x_4984:
        /* <DEDUP_REMOVED lines=12> */
.L_x_4990:
[----:B------:R-:W-:Y:S01]  /*6620*/  IMAD.MOV.U32 R0, RZ, RZ, 0x7f ;  /* 0x0000007fff007424 */ /* 0x000fe200078e00ff */
[----:B------:R-:W-:-:S04]  /*6630*/  ISETP.GT.U32.AND P0, PT, R4, 0x7f800000, PT ;  /* 0x7f8000000400780c */ /* 0x000fc80003f04070 */
[----:B------:R-:W-:-:S09]  /*6640*/  SEL R0, R0, 0x7c, P0 ;  /* 0x0000007c00007807 */ /* 0x000fd20000000000 */
.L_x_4991:
[----:B------:R-:W-:Y:S05]  /*6650*/  BSYNC.RECONVERGENT B0 ;  /* 0x0000000000007941 */ /* 0x000fea0003800200 */
.L_x_4989:
[----:B------:R-:W-:-:S04]  /*6660*/  SHF.R.U32.HI R5, RZ, 0x18, R5 ;  /* 0x00000018ff057819 */ /* 0x000fc80000011605 */
[----:B------:R-:W-:-:S05]  /*6670*/  LOP3.LUT R5, R0, 0x80, R5, 0xf8, !PT ;  /* 0x0000008000057812 */ /* 0x000fca00078ef805 */
[----:B------:R1:W-:Y:S01]  /*6680*/  STG.E.U8 desc[UR36][R2.64], R5 ;  /* 0x0000000502007986 */ /* 0x0003e2000c101124 */
[----:B------:R-:W-:Y:S05]  /*6690*/  BRA `(.L_x_4962) ;  /* 0x00000000000c7947 */ /* 0x000fea0003800000 */
.L_x_4983:
[----:B------:R-:W-:-:S05]  /*66a0*/  HADD2.F32 R0, -RZ, R5.H0_H0 ;  /* 0x20000005ff007230 */ /* 0x000fca0000004100 */
[----:B------:R-:W-:-:S05]  /*66b0*/  F2FP.BF16.F32.PACK_AB R0, RZ, R0 ;  /* 0x00000000ff00723e */ /* 0x000fca00000010ff */
[----:B------:R0:W-:Y:S02]  /*66c0*/  STG.E.U16 desc[UR36][R2.64], R0 ;  /* 0x0000000002007986 */ /* 0x0001e4000c101524 */
.L_x_4962:
[----:B------:R-:W-:-:S07]  /*66d0*/  IADD3 R17, PT, PT, R17, 0x80, RZ ;  /* 0x0000008011117810 */ /* 0x000fce0007ffe0ff */
.L_x_4922:
[----:B------:R-:W-:Y:S05]  /*66e0*/  BSYNC.RECONVERGENT B6 ;  /* 0x0000000000067941 */ /* 0x000fea0003800200 */
.L_x_4921:
        /* <DEDUP_REMOVED lines=307> */
.L_x_4994:
        /* <DEDUP_REMOVED lines=19> */
.L_x_4998:
[----:B------:R-:W2:Y:S02]  /*7b50*/  LDG.E.U8 R2, desc[UR36][R2.64] ;  /* 0x0000002402027981 */ /* 0x000ea4000c1e1100 */
[----:B--2---:R-:W-:-:S04]  /*7b60*/  I2FP.F32.U32 R0, R2 ;  /* 0x0000000200007245 */ /* 0x004fc80000201000 */
[----:B------:R-:W-:-:S04]  /*7b70*/  F2FP.F16.F32.PACK_AB R0, RZ, R0 ;  /* 0x00000000ff00723e */ /* 0x000fc800000000ff */
[----:B------:R-:W-:Y:S01]  /*7b80*/  PRMT R5, R0, 0x7610, R5 ;  /* 0x0000761000057816 */ /* 0x000fe20000000005 */
[----:B------:R-:W-:Y:S06]  /*7b90*/  BRA `(.L_x_5000) ;  /* 0x0000000c00b07947 */ /* 0x000fec0003800000 */
.L_x_4997:
        /* <DEDUP_REMOVED lines=11> */
.L_x_5002:
[----:B------:R-:W2:Y:S02]  /*7c50*/  LDG.E R2, desc[UR36][R2.64] ;  /* 0x0000002402027981 */ /* 0x000ea4000c1e1900 */
[----:B--2---:R-:W-:-:S04]  /*7c60*/  I2FP.F32.S32 R0, R2 ;  /* 0x0000000200007245 */ /* 0x004fc80000201400 */
[----:B------:R-:W-:-:S04]  /*7c70*/  F2FP.F16.F32.PACK_AB R0, RZ, R0 ;  /* 0x00000000ff00723e */ /* 0x000fc800000000ff */
[----:B------:R-:W-:Y:S01]  /*7c80*/  PRMT R5, R0, 0x7610, R5 ;  /* 0x0000761000057816 */ /* 0x000fe20000000005 */
[----:B------:R-:W-:Y:S06]  /*7c90*/  BRA `(.L_x_5000) ;  /* 0x0000000c00707947 */ /* 0x000fec0003800000 */
.L_x_5001:
[----:B------:R-:W2:Y:S02]  /*7ca0*/  LDG.E.U16 R2, desc[UR36][R2.64] ;  /* 0x0000002402027981 */ /* 0x000ea4000c1e1500 */
[----:B--2---:R-:W0:Y:S02]  /*7cb0*/  I2F.S16 R0, R2 ;  /* 0x0000000200007306 */ /* 0x004e240000101400 */
[----:B0-----:R-:W-:-:S04]  /*7cc0*/  F2FP.F16.F32.PACK_AB R0, RZ, R0 ;  /* 0x00000000ff00723e */ /* 0x001fc800000000ff */
[----:B------:R-:W-:Y:S01]  /*7cd0*/  PRMT R5, R0, 0x7610, R5 ;  /* 0x0000761000057816 */ /* 0x000fe20000000005 */
[----:B------:R-:W-:Y:S06]  /*7ce0*/  BRA `(.L_x_5000) ;  /* 0x0000000c005c7947 */ /* 0x000fec0003800000 */
.L_x_4996:
        /* <DEDUP_REMOVED lines=9> */
.L_x_5004:
[----:B------:R1:W5:Y:S01]  /*7d80*/  LDG.E.U16 R5, desc[UR36][R2.64] ;  /* 0x0000002402057981 */ /* 0x000362000c1e1500 */
[----:B------:R-:W-:Y:S05]  /*7d90*/  BRA `(.L_x_5000) ;  /* 0x0000000c00307947 */ /* 0x000fea0003800000 */
.L_x_5003:
        /* <DEDUP_REMOVED lines=9> */
.L_x_5006:
[----:B------:R0:W5:Y:S01]  /*7e30*/  LDG.E.U16 R5, desc[UR36][R2.64] ;  /* 0x0000002402057981 */ /* 0x000162000c1e1500 */
[----:B------:R-:W-:Y:S05]  /*7e40*/  BRA `(.L_x_5000) ;  /* 0x0000000c00047947 */ /* 0x000fea0003800000 */
.L_x_5005:
        /* <DEDUP_REMOVED lines=9> */
.L_x_4995:
        /* <DEDUP_REMOVED lines=14> */
.L_x_5009:
        /* <DEDUP_REMOVED lines=9> */
.L_x_5008:
        /* <DEDUP_REMOVED lines=26> */
.L_x_5011:
        /* <DEDUP_REMOVED lines=14> */
.L_x_5010:
[----:B------:R-:W2:Y:S02]  /*82d0*/  LDG.E.U16 R0, desc[UR36][R2.64] ;  /* 0x0000002402007981 */ /* 0x000ea4000c1e1500 */
[----:B--2---:R-:W-:-:S04]  /*82e0*/  SHF.L.U32 R0, R0, 0x10, RZ ;  /* 0x0000001000007819 */ /* 0x004fc800000006ff */
[----:B------:R-:W-:-:S04]  /*82f0*/  F2FP.F16.F32.PACK_AB R0, RZ, R0 ;  /* 0x00000000ff00723e */ /* 0x000fc800000000ff */
[----:B------:R-:W-:Y:S01]  /*8300*/  PRMT R5, R0, 0x7610, R5 ;  /* 0x0000761000057816 */ /* 0x000fe20000000005 */
[----:B------:R-:W-:Y:S06]  /*8310*/  BRA `(.L_x_5000) ;  /* 0x0000000400d07947 */ /* 0x000fec0003800000 */
.L_x_5007:
        /* <DEDUP_REMOVED lines=13> */
.L_x_5014:
        /* <DEDUP_REMOVED lines=21> */
.L_x_5018:
[----:B------:R-:W-:Y:S05]  /*8540*/  BSYNC.RECONVERGENT B1 ;  /* 0x0000000000017941 */ /* 0x000fea0003800200 */
.L_x_5017:
[----:B------:R-:W-:Y:S01]  /*8550*/  IMAD.SHL.U32 R0, R0, 0x100000, RZ ;  /* 0x0010000000007824 */ /* 0x000fe200078e00ff */
[----:B------:R-:W-:-:S04]  /*8560*/  LEA R2, R2, 0x3b800000, 0x17 ;  /* 0x3b80000002027811 */ /* 0x000fc800078eb8ff */
[----:B------:R-:W-:-:S07]  /*8570*/  LOP3.LUT R0, R2, R0, R7, 0xfe, !PT ;  /* 0x0000000002007212 */ /* 0x000fce00078efe07 */
.L_x_5016:
[----:B------:R-:W-:Y:S05]  /*8580*/  BSYNC.RECONVERGENT B0 ;  /* 0x0000000000007941 */ /* 0x000fea0003800200 */
.L_x_5015:
[----:B------:R-:W-:-:S04]  /*8590*/  F2FP.F16.F32.PACK_AB R0, RZ, R0 ;  /* 0x00000000ff00723e */ /* 0x000fc800000000ff */
[----:B------:R-:W-:Y:S01]  /*85a0*/  PRMT R5, R0, 0x7610, R5 ;  /* 0x0000761000057816 */ /* 0x000fe20000000005 */
[----:B------:R-:W-:Y:S06]  /*85b0*/  BRA `(.L_x_5000) ;  /* 0x0000000400287947 */ /* 0x000fec0003800000 */
.L_x_5013:
        /* <DEDUP_REMOVED lines=21> */
.L_x_5022:
[----:B------:R-:W-:Y:S05]  /*8710*/  BSYNC.RECONVERGENT B1 ;  /* 0x0000000000017941 */ /* 0x000fea0003800200 */
.L_x_5021:
[----:B------:R-:W-:Y:S01]  /*8720*/  IMAD.SHL.U32 R0, R0, 0x200000, RZ ;  /* 0x0020000000007824 */ /* 0x000fe200078e00ff */
[----:B------:R-:W-:-:S04]  /*8730*/  LEA R2, R2, 0x37800000, 0x17 ;  /* 0x3780000002027811 */ /* 0x000fc800078eb8ff */
[----:B------:R-:W-:-:S07]  /*8740*/  LOP3.LUT R0, R2, R0, R7, 0xfe, !PT ;  /* 0x0000000002007212 */ /* 0x000fce00078efe07 */
.L_x_5020:
[----:B------:R-:W-:Y:S05]  /*8750*/  BSYNC.RECONVERGENT B0 ;  /* 0x0000000000007941 */ /* 0x000fea0003800200 */
.L_x_5019:
[----:B------:R-:W-:-:S04]  /*8760*/  F2FP.F16.F32.PACK_AB R0, RZ, R0 ;  /* 0x00000000ff00723e */ /* 0x000fc800000000ff */
[----:B------:R-:W-:Y:S01]  /*8770*/  PRMT R5, R0, 0x7610, R5 ;  /* 0x0000761000057816 */ /* 0x000fe20000000005 */
[----:B------:R-:W-:Y:S06]  /*8780*/  BRA `(.L_x_5000) ;  /* 0x0000000000b47947 */ /* 0x000fec0003800000 */
.L_x_5012:
        /* <DEDUP_REMOVED lines=14> */
.L_x_5026:
[----:B------:R-:W-:Y:S05]  /*8870*/  BSYNC.RECONVERGENT B0 ;  /* 0x0000000000007941 */ /* 0x000fea0003800200 */
.L_x_5025:
[----:B------:R-:W-:-:S04]  /*8880*/  F2FP.F16.F32.PACK_AB R0, RZ, R0 ;  /* 0x00000000ff00723e */ /* 0x000fc800000000ff */
[----:B------:R-:W-:Y:S01]  /*8890*/  PRMT R5, R0, 0x7610, R5 ;  /* 0x0000761000057816 */ /* 0x000fe20000000005 */
[----:B------:R-:W-:Y:S06]  /*88a0*/  BRA `(.L_x_5000) ;  /* 0x00000000006c7947 */ /* 0x000fec0003800000 */
.L_x_4999:
        /* <DEDUP_REMOVED lines=16> */
.L_x_5027:
[----:B------:R-:W-:Y:S01]  /*89b0*/  PRMT R5, RZ, 0x7610, R5 ;  /* 0x00007610ff057816 */ /* 0x000fe20000000005 */
[----:B------:R-:W-:Y:S06]  /*89c0*/  BRA `(.L_x_5000) ;  /* 0x0000000000247947 */ /* 0x000fec0003800000 */
.L_x_5024:
[----:B------:R-:W2:Y:S02]  /*89d0*/  LDG.E.64 R2, desc[UR36][R2.64] ;  /* 0x0000002402027981 */ /* 0x000ea4000c1e1b00 */
[----:B--2---:R-:W0:Y:S02]  /*89e0*/  I2F.U64 R0, R2 ;  /* 0x0000000200007312 */ /* 0x004e240000301000 */
[----:B0-----:R-:W-:-:S04]  /*89f0*/  F2FP.F16.F32.PACK_AB R0, RZ, R0 ;  /* 0x00000000ff00723e */ /* 0x001fc800000000ff */
[----:B------:R-:W-:Y:S01]  /*8a00*/  PRMT R5, R0, 0x7610, R5 ;  /* 0x0000761000057816 */ /* 0x000fe20000000005 */
[----:B------:R-:W-:Y:S06]  /*8a10*/  BRA `(.L_x_5000) ;  /* 0x0000000000107947 */ /* 0x000fec0003800000 */
.L_x_5023:
[----:B------:R-:W2:Y:S02]  /*8a20*/  LDG.E R2, desc[UR36][R2.64] ;  /* 0x0000002402027981 */ /* 0x000ea4000c1e1900 */
[----:B--2---:R-:W-:-:S04]  /*8a30*/  I2FP.F32.U32 R0, R2 ;  /* 0x0000000200007245 */ /* 0x004fc80000201000 */
[----:B------:R-:W-:-:S04]  /*8a40*/  F2FP.F16.F32.PACK_AB R0, RZ, R0 ;  /* 0x00000000ff00723e */ /* 0x000fc800000000ff */
[----:B------:R-:W-:-:S07]  /*8a50*/  PRMT R5, R0, 0x7610, R5 ;  /* 0x0000761000057816 */ /* 0x000fce0000000005 */
.L_x_5000:
        /* <DEDUP_REMOVED lines=25> */
.L_x_5031:
[----:B------:R-:W-:-:S06]  /*8bf0*/  HADD2.F32 R5, -RZ, R5.H0_H0 ;  /* 0x20000005ff057230 */ /* 0x000fcc0000004100 */
[----:B------:R-:W0:Y:S02]  /*8c00*/  F2I.S64.TRUNC R4, R5 ;  /* 0x0000000500047311 */ /* 0x000e24000020d900 */
[----:B0-----:R4:W-:Y:S01]  /*8c10*/  STG.E.U8 desc[UR36][R2.64], R4 ;  /* 0x0000000402007986 */ /* 0x0019e2000c101124 */
[----:B------:R-:W-:Y:S05]  /*8c20*/  BRA `(.L_x_5033) ;  /* 0x0000000c006c7947 */ /* 0x000fea0003800000 */
.L_x_5030:
        /* <DEDUP_REMOVED lines=10> */
.L_x_5035:
[----:B------:R-:W-:-:S06]  /*8cd0*/  HADD2.F32 R5, -RZ, R5.H0_H0 ;  /* 0x20000005ff057230 */ /* 0x000fcc0000004100 */
[----:B------:R-:W0:Y:S02]  /*8ce0*/  F2I.FTZ.TRUNC.NTZ R5, R5 ;  /* 0x0000000500057305 */ /* 0x000e24000021f100 */
[----:B0-----:R2:W-:Y:S01]  /*8cf0*/  STG.E desc[UR36][R2.64], R5 ;  /* 0x0000000502007986 */ /* 0x0015e2000c101924 */
[----:B------:R-:W-:Y:S05]  /*8d00*/  BRA `(.L_x_5033) ;  /* 0x0000000c00347947 */ /* 0x000fea0003800000 */
.L_x_5034:
[----:B------:R-:W-:-:S06]  /*8d10*/  HADD2.F32 R5, -RZ, R5.H0_H0 ;  /* 0x20000005ff057230 */ /* 0x000fcc0000004100 */
[----:B------:R-:W0:Y:S02]  /*8d20*/  F2I.FTZ.TRUNC.NTZ R5, R5 ;  /* 0x0000000500057305 */ /* 0x000e24000021f100 */
[----:B0-----:R0:W-:Y:S01]  /*8d30*/  STG.E.U16 desc[UR36][R2.64], R5 ;  /* 0x0000000502007986 */ /* 0x0011e2000c101524 */
[----:B------:R-:W-:Y:S05]  /*8d40*/  BRA `(.L_x_5033) ;  /* 0x0000000c00247947 */ /* 0x000fea0003800000 */
.L_x_5029:
        /* <DEDUP_REMOVED lines=9> */
.L_x_5037:
[----:B------:R0:W-:Y:S01]  /*8de0*/  STG.E.U16 desc[UR36][R2.64], R5 ;  /* 0x0000000502007986 */ /* 0x0001e2000c101524 */
[----:B------:R-:W-:Y:S05]  /*8df0*/  BRA `(.L_x_5033) ;  /* 0x0000000800f87947 */ /* 0x000fea0003800000 */
.L_x_5036:
        /* <DEDUP_REMOVED lines=10> */
.L_x_5039:
[----:B------:R-:W-:-:S05]  /*8ea0*/  HADD2.F32 R0, -RZ, R5.H0_H0 ;  /* 0x20000005ff007230 */ /* 0x000fca0000004100 */
[----:B------:R-:W-:-:S04]  /*8eb0*/  F2FP.F16.F32.PACK_AB R0, RZ, R0 ;  /* 0x00000000ff00723e */ /* 0x000fc800000000ff */
[----:B------:R-:W-:-:S05]  /*8ec0*/  PRMT R0, R0, 0x5410, RZ ;  /* 0x0000541000007816 */ /* 0x000fca00000000ff */
[----:B------:R0:W-:Y:S01]  /*8ed0*/  STG.E desc[UR36][R2.64], R0 ;  /* 0x0000000002007986 */ /* 0x0001e2000c101924 */
[----:B------:R-:W-:Y:S05]  /*8ee0*/  BRA `(.L_x_5033) ;  /* 0x0000000800bc7947 */ /* 0x000fea0003800000 */
.L_x_5038:
[----:B------:R-:W-:-:S05]  /*8ef0*/  HADD2.F32 R4, -RZ, R5.H0_H0 ;  /* 0x20000005ff047230 */ /* 0x000fca0000004100 */
[----:B------:R-:W-:-:S06]  /*8f00*/  FMUL.FTZ R4, R4, 1 ;  /* 0x3f80000004047820 */ /* 0x000fcc0000410000 */
[----:B------:R-:W0:Y:S02]  /*8f10*/  F2F.F64.F32 R4, R4 ;  /* 0x0000000400047310 */ /* 0x000e240000201800 */
[----:B0-----:R0:W-:Y:S01]  /*8f20*/  STG.E.64 desc[UR36][R2.64], R4 ;  /* 0x0000000402007986 */ /* 0x0011e2000c101b24 */
[----:B------:R-:W-:Y:S05]  /*8f30*/  BRA `(.L_x_5033) ;  /* 0x0000000800a87947 */ /* 0x000fea0003800000 */
.L_x_5028:
        /* <DEDUP_REMOVED lines=14> */
.L_x_5043:
        /* <DEDUP_REMOVED lines=18> */
.L_x_5046:
[----:B------:R-:W-:-:S04]  /*9140*/  SHF.R.U32.HI R5, RZ, 0x18, R5 ;  /* 0x00000018ff057819 */ /* 0x000fc80000011605 */
[----:B------:R-:W-:-:S07]  /*9150*/  LOP3.LUT R0, R0, 0x80, R5, 0xf8, !PT ;  /* 0x0000008000007812 */ /* 0x000fce00078ef805 */
.L_x_5045:
[----:B------:R-:W-:Y:S05]  /*9160*/  BSYNC.RECONVERGENT B0 ;  /* 0x0000000000007941 */ /* 0x000fea0003800200 */
.L_x_5044:
[----:B------:R0:W-:Y:S01]  /*9170*/  STG.E.U8 desc[UR36][R2.64], R0 ;  /* 0x0000000002007986 */ /* 0x0001e2000c101124 */
[----:B------:R-:W-:Y:S05]  /*9180*/  BRA `(.L_x_5033) ;  /* 0x0000000800147947 */ /* 0x000fea0003800000 */
.L_x_5042:
        /* <DEDUP_REMOVED lines=18> */
.L_x_5049:
[----:B------:R-:W-:-:S04]  /*92b0*/  SHF.R.U32.HI R5, RZ, 0x18, R5 ;  /* 0x00000018ff057819 */ /* 0x000fc80000011605 */
[----:B------:R-:W-:-:S07]  /*92c0*/  LOP3.LUT R0, R0, 0x80, R5, 0xf8, !PT ;  /* 0x0000008000007812 */ /* 0x000fce00078ef805 */
.L_x_5048:
[----:B------:R-:W-:Y:S05]  /*92d0*/  BSYNC.RECONVERGENT B0 ;  /* 0x0000000000007941 */ /* 0x000fea0003800200 */
.L_x_5047:
[----:B------:R0:W-:Y:S01]  /*92e0*/  STG.E.U8 desc[UR36][R2.64], R0 ;  /* 0x0000000002007986 */ /* 0x0001e2000c101124 */
[----:B------:R-:W-:Y:S05]  /*92f0*/  BRA `(.L_x_5033) ;  /* 0x0000000400b87947 */ /* 0x000fea0003800000 */
.L_x_5041:
        /* <DEDUP_REMOVED lines=22> */
.L_x_5051:
[----:B------:R-:W-:-:S06]  /*9460*/  HADD2.F32 R5, -RZ, R5.H0_H0 ;  /* 0x20000005ff057230 */ /* 0x000fcc0000004100 */
[----:B------:R-:W0:Y:S02]  /*9470*/  F2I.U64.TRUNC R4, R5 ;  /* 0x0000000500047311 */ /* 0x000e24000020d800 */
[----:B0-----:R0:W-:Y:S01]  /*9480*/  STG.E.64 desc[UR36][R2.64], R4 ;  /* 0x0000000402007986 */ /* 0x0011e2000c101b24 */
[----:B------:R-:W-:Y:S05]  /*9490*/  BRA `(.L_x_5033) ;  /* 0x0000000400507947 */ /* 0x000fea0003800000 */
.L_x_5050:
[----:B------:R-:W-:-:S06]  /*94a0*/  HADD2.F32 R5, -RZ, R5.H0_H0 ;  /* 0x20000005ff057230 */ /* 0x000fcc0000004100 */
[----:B------:R-:W0:Y:S02]  /*94b0*/  F2I.FTZ.U32.TRUNC.NTZ R5, R5 ;  /* 0x0000000500057305 */ /* 0x000e24000021f000 */
[----:B0-----:R0:W-:Y:S01]  /*94c0*/  STG.E desc[UR36][R2.64], R5 ;  /* 0x0000000502007986 */ /* 0x0011e2000c101924 */
[----:B------:R-:W-:Y:S05]  /*94d0*/  BRA `(.L_x_5033) ;  /* 0x0000000400407947 */ /* 0x000fea0003800000 */
.L_x_5040:
        /* <DEDUP_REMOVED lines=11> */
.L_x_5053:
[----:B------:R-:W-:Y:S01]  /*9590*/  HADD2.F32 R5, -RZ, R5.H0_H0 ;  /* 0x20000005ff057230 */ /* 0x000fe20000004100 */
[----:B------:R-:W-:-:S04]  /*95a0*/  CS2R R6, SRZ ;  /* 0x0000000000067805 */ /* 0x000fc8000001ff00 */
[----:B------:R-:W-:-:S06]  /*95b0*/  FMUL.FTZ R5, R5, 1 ;  /* 0x3f80000005057820 */ /* 0x000fcc0000410000 */
[----:B------:R-:W0:Y:S02]  /*95c0*/  F2F.F64.F32 R4, R5 ;  /* 0x0000000500047310 */ /* 0x000e240000201800 */
[----:B0-----:R0:W-:Y:S01]  /*95d0*/  STG.E.128 desc[UR36][R2.64], R4 ;  /* 0x0000000402007986 */ /* 0x0011e2000c101d24 */
[----:B------:R-:W-:Y:S05]  /*95e0*/  BRA `(.L_x_5033) ;  /* 0x0000000000fc7947 */ /* 0x000fea0003800000 */
.L_x_5052:
[----:B------:R-:W-:-:S09]  /*95f0*/  UISETP.NE.AND UP0, UPT, UR4, 0xf, UPT ;  /* 0x0000000f0400788c */ /* 0x000fd2000bf05270 */
[----:B------:R-:W-:Y:S05]  /*9600*/  BRA.U !UP0, `(.L_x_5054) ;  /* 0x0000000108e87547 */ /* 0x000fea000b800000 */
[----:B------:R-:W-:-:S09]  /*9610*/  UISETP.NE.AND UP0, UPT, UR4, 0x17, UPT ;  /* 0x000000170400788c */ /* 0x000fd2000bf05270 */
[----:B------:R-:W-:Y:S05]  /*9620*/  BRA.U !UP0, `(.L_x_5055) ;  /* 0x0000000108907547 */ /* 0x000fea000b800000 */
[----:B------:R-:W-:-:S09]  /*9630*/  UISETP.NE.AND UP0, UPT, UR4, 0x18, UPT ;  /* 0x000000180400788c */ /* 0x000fd2000bf05270 */
[----:B------:R-:W-:Y:S05]  /*9640*/  BRA.U !UP0, `(.L_x_5056) ;  /* 0x0000000108447547 */ /* 0x000fea000b800000 */
.L_x_5032:
        /* <DEDUP_REMOVED lines=16> */
.L_x_5057:
[----:B------:R-:W-:Y:S05]  /*9750*/  BRA `(.L_x_5033) ;  /* 0x0000000000a07947 */ /* 0x000fea0003800000 */
.L_x_5056:
[----:B------:R-:W-:Y:S01]  /*9760*/  HADD2.F32 R7, -RZ, R5.H0_H0 ;  /* 0x20000005ff077230 */ /* 0x000fe20000004100 */
        /* <DEDUP_REMOVED lines=12> */
.L_x_5059:
[----:B------:R-:W-:Y:S05]  /*9830*/  BSYNC.RECONVERGENT B0 ;  /* 0x0000000000007941 */ /* 0x000fea0003800200 */
.L_x_5058:
[----:B------:R-:W-:-:S05]  /*9840*/  LOP3.LUT R5, R0, 0x80, R5, 0xf8, !PT ;  /* 0x0000008000057812 */ /* 0x000fca00078ef805 */
[----:B------:R0:W-:Y:S01]  /*9850*/  STG.E.U8 desc[UR36][R2.64], R5 ;  /* 0x0000000502007986 */ /* 0x0001e2000c101124 */
[----:B------:R-:W-:Y:S05]  /*9860*/  BRA `(.L_x_5033) ;  /* 0x00000000005c7947 */ /* 0x000fea0003800000 */
.L_x_5055:
        /* <DEDUP_REMOVED lines=12> */
.L_x_5061:
[----:B------:R-:W-:Y:S01]  /*9930*/  IMAD.MOV.U32 R0, RZ, RZ, 0x7f ;  /* 0x0000007fff007424 */ /* 0x000fe200078e00ff */
[----:B------:R-:W-:-:S04]  /*9940*/  ISETP.GT.U32.AND P0, PT, R4, 0x7f800000, PT ;  /* 0x7f8000000400780c */ /* 0x000fc80003f04070 */
[----:B------:R-:W-:-:S09]  /*9950*/  SEL R0, R0, 0x7c, P0 ;  /* 0x0000007c00007807 */ /* 0x000fd20000000000 */
.L_x_5062:
[----:B------:R-:W-:Y:S05]  /*9960*/  BSYNC.RECONVERGENT B0 ;  /* 0x0000000000007941 */ /* 0x000fea0003800200 */
.L_x_5060:
[----:B------:R-:W-:-:S04]  /*9970*/  SHF.R.U32.HI R5, RZ, 0x18, R5 ;  /* 0x00000018ff057819 */ /* 0x000fc80000011605 */
[----:B------:R-:W-:-:S05]  /*9980*/  LOP3.LUT R5, R0, 0x80, R5, 0xf8, !PT ;  /* 0x0000008000057812 */ /* 0x000fca00078ef805 */
[----:B------:R0:W-:Y:S01]  /*9990*/  STG.E.U8 desc[UR36][R2.64], R5 ;  /* 0x0000000502007986 */ /* 0x0001e2000c101124 */
[----:B------:R-:W-:Y:S05]  /*99a0*/  BRA `(.L_x_5033) ;  /* 0x00000000000c7947 */ /* 0x000fea0003800000 */
.L_x_5054:
[----:B------:R-:W-:-:S05]  /*99b0*/  HADD2.F32 R0, -RZ, R5.H0_H0 ;  /* 0x20000005ff007230 */ /* 0x000fca0000004100 */
[----:B------:R-:W-:-:S05]  /*99c0*/  F2FP.BF16.F32.PACK_AB R0, RZ, R0 ;  /* 0x00000000ff00723e */ /* 0x000fca00000010ff */
[----:B------:R0:W-:Y:S02]  /*99d0*/  STG.E.U16 desc[UR36][R2.64], R0 ;  /* 0x0000000002007986 */ /* 0x0001e4000c101524 */
.L_x_5033:
[----:B------:R-:W-:-:S07]  /*99e0*/  VIADD R17, R17, 0x80 ;  /* 0x0000008011117836 */ /* 0x000fce0000000000 */
.L_x_4993:
[----:B------:R-:W-:Y:S05]  /*99f0*/  BSYNC.RECONVERGENT B6 ;  /* 0x0000000000067941 */ /* 0x000fea0003800200 */
.L_x_4992:
[----:B------:R-:W5:Y:S02]  /*9a00*/  LDCU UR4, c[0x0][0x380] ;  /* 0x00007000ff0477ac */ /* 0x000f640008000800 */
[----:B-----5:R-:W-:-:S13]  /*9a10*/  ISETP.GE.AND P0, PT, R17, UR4, PT ;  /* 0x0000000411007c0c */ /* 0x020fda000bf06270 */
[----:B------:R-:W-:Y:S05]  /*9a20*/  @P0 EXIT ;  /* 0x000000000000094d */ /* 0x000fea0003800000 */
[----:B------:R-:W5:Y:S01]  /*9a30*/  LDCU UR4, c[0x0][0x388] ;  /* 0x00007100ff0477ac */ /* 0x000f620008000800 */
[----:B0-----:R-:W-:Y:S02]  /*9a40*/  HFMA2 R0, -RZ, RZ, 0, 0 ;  /* 0x00000000ff007431 */ /* 0x001fe400000001ff */
        /* <DEDUP_REMOVED lines=301> */
.L_x_5063:
        /* <DEDUP_REMOVED lines=21> */
.L_x_5067:
[----:B------:R-:W2:Y:S02]  /*ae70*/  LDG.E.U8 R2, desc[UR36][R2.64] ;  /* 0x0000002402027981 */ /* 0x000ea4000c1e1100 */
[----:B--2---:R-:W-:-:S04]  /*ae80*/  I2FP.F32.U32 R0, R2 ;  /* 0x0000000200007245 */ /* 0x004fc80000201000 */
[----:B------:R-:W-:-:S04]  /*ae90*/  F2FP.F16.F32.PACK_AB R0, RZ, R0 ;  /* 0x00000000ff00723e */ /* 0x000fc800000000ff */
[----:B------:R-:W-:Y:S01]  /*aea0*/  PRMT R5, R0, 0x7610, R5 ;  /* 0x0000761000057816 */ /* 0x000fe20000000005 */
[----:B------:R-:W-:Y:S06]  /*aeb0*/  BRA `(.L_x_5069) ;  /* 0x0000000c00b07947 */ /* 0x000fec0003800000 */
.L_x_5066:
        /* <DEDUP_REMOVED lines=11> */
.L_x_5071:
[----:B------:R-:W2:Y:S02]  /*af70*/  LDG.E R2, desc[UR36][R2.64] ;  /* 0x0000002402027981 */ /* 0x000ea4000c1e1900 */
[----:B--2---:R-:W-:-:S04]  /*af80*/  I2FP.F32.S32 R0, R2 ;  /* 0x0000000200007245 */ /* 0x004fc80000201400 */
[----:B------:R-:W-:-:S04]  /*af90*/  F2FP.F16.F32.PACK_AB R0, RZ, R0 ;  /* 0x00000000ff00723e */ /* 0x000fc800000000ff */
[----:B------:R-:W-:Y:S01]  /*afa0*/  PRMT R5, R0, 0x7610, R5 ;  /* 0x0000761000057816 */ /* 0x000fe20000000005 */
[----:B------:R-:W-:Y:S06]  /*afb0*/  BRA `(.L_x_5069) ;  /* 0x0000000c00707947 */ /* 0x000fec0003800000 */
.L_x_5070:
[----:B------:R-:W2:Y:S02]  /*afc0*/  LDG.E.U16 R2, desc[UR36][R2.64] ;  /* 0x0000002402027981 */ /* 0x000ea4000c1e1500 */
[----:B--2---:R-:W0:Y:S02]  /*afd0*/  I2F.S16 R0, R2 ;  /* 0x0000000200007306 */ /* 0x004e240000101400 */
[----:B0-----:R-:W-:-:S04]  /*afe0*/  F2FP.F16.F32.PACK_AB R0, RZ, R0 ;  /* 0x00000000ff00723e */ /* 0x001fc800000000ff */
[----:B------:R-:W-:Y:S01]  /*aff0*/  PRMT R5, R0, 0x7610, R5 ;  /* 0x0000761000057816 */ /* 0x000fe20000000005 */
[----:B------:R-:W-:Y:S06]  /*b000*/  BRA `(.L_x_5069) ;  /* 0x0000000c005c7947 */ /* 0x000fec0003800000 */
.L_x_5065:
        /* <DEDUP_REMOVED lines=9> */
.L_x_5073:
[----:B------:R1:W5:Y:S01]  /*b0a0*/  LDG.E.U16 R5, desc[UR36][R2.64] ;  /* 0x0000002402057981 */ /* 0x000362000c1e1500 */
[----:B------:R-:W-:Y:S05]  /*b0b0*/  BRA `(.L_x_5069) ;  /* 0x0000000c00307947 */ /* 0x000fea0003800000 */
.L_x_5072:
        /* <DEDUP_REMOVED lines=9> */
.L_x_5075:
[----:B------:R0:W5:Y:S01]  /*b150*/  LDG.E.U16 R5, desc[UR36][R2.64] ;  /* 0x0000002402057981 */ /* 0x000162000c1e1500 */
[----:B------:R-:W-:Y:S05]  /*b160*/  BRA `(.L_x_5069) ;  /* 0x0000000c00047947 */ /* 0x000fea0003800000 */
.L_x_5074:
        /* <DEDUP_REMOVED lines=9> */
.L_x_5064:
        /* <DEDUP_REMOVED lines=14> */
.L_x_5078:
        /* <DEDUP_REMOVED lines=9> */
.L_x_5077:
        /* <DEDUP_REMOVED lines=26> */
.L_x_5080:
        /* <DEDUP_REMOVED lines=14> */
.L_x_5079:
[----:B------:R-:W2:Y:S02]  /*b5f0*/  LDG.E.U16 R0, desc[UR36][R2.64] ;  /* 0x0000002402007981 */ /* 0x000ea4000c1e1500 */
[----:B--2---:R-:W-:-:S04]  /*b600*/  SHF.L.U32 R0, R0, 0x10, RZ ;  /* 0x0000001000007819 */ /* 0x004fc800000006ff */
[----:B------:R-:W-:-:S04]  /*b610*/  F2FP.F16.F32.PACK_AB R0, RZ, R0 ;  /* 0x00000000ff00723e */ /* 0x000fc800000000ff */
[----:B------:R-:W-:Y:S01]  /*b620*/  PRMT R5, R0, 0x7610, R5 ;  /* 0x0000761000057816 */ /* 0x000fe20000000005 */
[----:B------:R-:W-:Y:S06]  /*b630*/  BRA `(.L_x_5069) ;  /* 0x0000000400d07947 */ /* 0x000fec0003800000 */
.L_x_5076:
        /* <DEDUP_REMOVED lines=13> */
.L_x_5083:
        /* <DEDUP_REMOVED lines=21> */
.L_x_5087:
[----:B------:R-:W-:Y:S05]  /*b860*/  BSYNC.RECONVERGENT B1 ;  /* 0x0000000000017941 */ /* 0x000fea0003800200 */
.L_x_5086:
[----:B------:R-:W-:Y:S01]  /*b870*/  IMAD.SHL.U32 R0, R0, 0x100000, RZ ;  /* 0x0010000000007824 */ /* 0x000fe200078e00ff */
[----:B------:R-:W-:-:S04]  /*b880*/  LEA R2, R2, 0x3b800000, 0x17 ;  /* 0x3b80000002027811 */ /* 0x000fc800078eb8ff */
[----:B------:R-:W-:-:S07]  /*b890*/  LOP3.LUT R0, R2, R0, R7, 0xfe, !PT ;  /* 0x0000000002007212 */ /* 0x000fce00078efe07 */
.L_x_5085:
[----:B------:R-:W-:Y:S05]  /*b8a0*/  BSYNC.RECONVERGENT B0 ;  /* 0x0000000000007941 */ /* 0x000fea0003800200 */
.L_x_5084:
[----:B------:R-:W-:-:S04]  /*b8b0*/  F2FP.F16.F32.PACK_AB R0, RZ, R0 ;  /* 0x00000000ff00723e */ /* 0x000fc800000000ff */
[----:B------:R-:W-:Y:S01]  /*b8c0*/  PRMT R5, R0, 0x7610, R5 ;  /* 0x0000761000057816 */ /* 0x000fe20000000005 */
[----:B------:R-:W-:Y:S06]  /*b8d0*/  BRA `(.L_x_5069) ;  /* 0x0000000400287947 */ /* 0x000fec0003800000 */
.L_x_5082:
        /* <DEDUP_REMOVED lines=21> */
.L_x_5091:
[----:B------:R-:W-:Y:S05]  /*ba30*/  BSYNC.RECONVERGENT B1 ;  /* 0x0000000000017941 */ /* 0x000fea0003800200 */
.L_x_5090:
[----:B------:R-:W-:Y:S01]  /*ba40*/  IMAD.SHL.U32 R0, R0, 0x200000, RZ ;  /* 0x0020000000007824 */ /* 0x000fe200078e00ff */
[----:B------:R-:W-:-:S04]  /*ba50*/  LEA R2, R2, 0x37800000, 0x17 ;  /* 0x3780000002027811 */ /* 0x000fc800078eb8ff */
[----:B------:R-:W-:-:S07]  /*ba60*/  LOP3.LUT R0, R2, R0, R7, 0xfe, !PT ;  /* 0x0000000002007212 */ /* 0x000fce00078efe07 */
.L_x_5089:
[----:B------:R-:W-:Y:S05]  /*ba70*/  BSYNC.RECONVERGENT B0 ;  /* 0x0000000000007941 */ /* 0x000fea0003800200 */
.L_x_5088:
[----:B------:R-:W-:-:S04]  /*ba80*/  F2FP.F16.F32.PACK_AB R0, RZ, R0 ;  /* 0x00000000ff00723e */ /* 0x000fc800000000ff */
[----:B------:R-:W-:Y:S01]  /*ba90*/  PRMT R5, R0, 0x7610, R5 ;  /* 0x0000761000057816 */ /* 0x000fe20000000005 */
[----:B------:R-:W-:Y:S06]  /*baa0*/  BRA `(.L_x_5069) ;  /* 0x0000000000b47947 */ /* 0x000fec0003800000 */
.L_x_5081:
        /* <DEDUP_REMOVED lines=14> */
.L_x_5095:
[----:B------:R-:W-:Y:S05]  /*bb90*/  BSYNC.RECONVERGENT B0 ;  /* 0x0000000000007941 */ /* 0x000fea0003800200 */
.L_x_5094:
[----:B------:R-:W-:-:S04]  /*bba0*/  F2FP.F16.F32.PACK_AB R0, RZ, R0 ;  /* 0x00000000ff00723e */ /* 0x000fc800000000ff */
[----:B------:R-:W-:Y:S01]  /*bbb0*/  PRMT R5, R0, 0x7610, R5 ;  /* 0x0000761000057816 */ /* 0x000fe20000000005 */
[----:B------:R-:W-:Y:S06]  /*bbc0*/  BRA `(.L_x_5069) ;  /* 0x00000000006c7947 */ /* 0x000fec0003800000 */
.L_x_5068:
        /* <DEDUP_REMOVED lines=16> */
.L_x_5096:
[----:B------:R-:W-:Y:S01]  /*bcd0*/  PRMT R5, RZ, 0x7610, R5 ;  /* 0x00007610ff057816 */ /* 0x000fe20000000005 */
[----:B------:R-:W-:Y:S06]  /*bce0*/  BRA `(.L_x_5069) ;  /* 0x0000000000247947 */ /* 0x000fec0003800000 */
.L_x_5093:
[----:B------:R-:W2:Y:S02]  /*bcf0*/  LDG.E.64 R2, desc[UR36][R2.64] ;  /* 0x0000002402027981 */ /* 0x000ea4000c1e1b00 */
[----:B--2---:R-:W0:Y:S02]  /*bd00*/  I2F.U64 R0, R2 ;  /* 0x0000000200007312 */ /* 0x004e240000301000 */
[----:B0-----:R-:W-:-:S04]  /*bd10*/  F2FP.F16.F32.PACK_AB R0, RZ, R0 ;  /* 0x00000000ff00723e */ /* 0x001fc800000000ff */
[----:B------:R-:W-:Y:S01]  /*bd20*/  PRMT R5, R0, 0x7610, R5 ;  /* 0x0000761000057816 */ /* 0x000fe20000000005 */
[----:B------:R-:W-:Y:S06]  /*bd30*/  BRA `(.L_x_5069) ;  /* 0x0000000000107947 */ /* 0x000fec0003800000 */
.L_x_5092:
[----:B------:R-:W2:Y:S02]  /*bd40*/  LDG.E R2, desc[UR36][R2.64] ;  /* 0x0000002402027981 */ /* 0x000ea4000c1e1900 */
[----:B--2---:R-:W-:-:S04]  /*bd50*/  I2FP.F32.U32 R0, R2 ;  /* 0x0000000200007245 */ /* 0x004fc80000201000 */
[----:B------:R-:W-:-:S04]  /*bd60*/  F2FP.F16.F32.PACK_AB R0, RZ, R0 ;  /* 0x00000000ff00723e */ /* 0x000fc800000000ff */
[----:B------:R-:W-:-:S07]  /*bd70*/  PRMT R5, R0, 0x7610, R5 ;  /* 0x0000761000057816 */ /* 0x000fce0000000005 */
.L_x_5069:
[----:B-----5:R-:W-:Y:S01]  /*bd80*/  HADD2.F32 R0, -RZ, R5.H0_H0 ;  /* 0x20000005ff007230 */ /* 0x020fe20000004100 */
[----:B------:R-:W-:-:S04]  /*bd90*/  UPRMT UR4, UR41, 0x9910, URZ ;  /* 0x0000991029047896 */ /* 0x000fc800080000ff */
[----:B------:R-:W-:Y:S01]  /*bda0*/  FSETP.NAN.FTZ.AND P0, PT, |R0|, |R0|, PT ;  /* 0x400000000000720b */ /* 0x000fe20003f18200 */
[----:B------:R-:W-:-:S12]  /*bdb0*/  UISETP.GT.AND UP0, UPT, UR4, 0x9, UPT ;  /* 0x000000090400788c */ /* 0x000fd8000bf04270 */
[----:B01----:R-:W0:Y:S02]  /*bdc0*/  @!P0 LDC.U16 R2, c[0x0][0x590] ;  /* 0x00016400ff028b82 */ /* 0x003e240000000400 */
[----:B0-----:R-:W-:-:S05]  /*bdd0*/  @!P0 HADD2.F32 R3, -RZ, R2.H0_H0 ;  /* 0x20000002ff038230 */ /* 0x001fca0000004100 */
[----:B------:R-:W-:-:S04]  /*bde0*/  @!P0 FMNMX.FTZ R0, R3, R0, PT ;  /* 0x0000000003008209 */ /* 0x000fc80003810000 */
        /* <DEDUP_REMOVED lines=13> */
[----:B0-----:R-:W-:Y:S01]  /*bec0*/  STG.E.U8 desc[UR36][R16.64], R5 ;  /* 0x0000000510007986 */ /* 0x001fe2000c101124 */
[----:B------:R-:W-:Y:S05]  /*bed0*/  EXIT ;  /* 0x000000000000794d */ /* 0x000fea0003800000 */
.L_x_5100:
[----:B------:R-:W-:-:S06]  /*bee0*/  HADD2.F32 R3, -RZ, R5.H0_H0 ;  /* 0x20000005ff037230 */ /* 0x000fcc0000004100 */
[----:B------:R-:W0:Y:S02]  /*bef0*/  F2I.S64.TRUNC R2, R3 ;  /* 0x0000000300027311 */ /* 0x000e24000020d900 */
[----:B0-----:R-:W-:Y:S01]  /*bf00*/  STG.E.U8 desc[UR36][R16.64], R2 ;  /* 0x0000000210007986 */ /* 0x001fe2000c101124 */
[----:B------:R-:W-:Y:S05]  /*bf10*/  EXIT ;  /* 0x000000000000794d */ /* 0x000fea0003800000 */
.L_x_5099:
        /* <DEDUP_REMOVED lines=8> */
[----:B0-----:R-:W-:Y:S01]  /*bfa0*/  STG.E.64 desc[UR36][R16.64], R2 ;  /* 0x0000000210007986 */ /* 0x001fe2000c101b24 */
[----:B------:R-:W-:Y:S05]  /*bfb0*/  EXIT ;  /* 0x000000000000794d */ /* 0x000fea0003800000 */
.L_x_5103:
[----:B------:R-:W-:-:S06]  /*bfc0*/  HADD2.F32 R5, -RZ, R5.H0_H0 ;  /* 0x20000005ff057230 */ /* 0x000fcc0000004100 */
[----:B------:R-:W0:Y:S02]  /*bfd0*/  F2I.FTZ.TRUNC.NTZ R5, R5 ;  /* 0x0000000500057305 */ /* 0x000e24000021f100 */
[----:B0-----:R-:W-:Y:S01]  /*bfe0*/  STG.E desc[UR36][R16.64], R5 ;  /* 0x0000000510007986 */ /* 0x001fe2000c101924 */
[----:B------:R-:W-:Y:S05]  /*bff0*/  EXIT ;  /* 0x000000000000794d */ /* 0x000fea0003800000 */
.L_x_5102:
[----:B------:R-:W-:-:S06]  /*c000*/  HADD2.F32 R5, -RZ, R5.H0_H0 ;  /* 0x20000005ff057230 */ /* 0x000fcc0000004100 */
[----:B------:R-:W0:Y:S02]  /*c010*/  F2I.FTZ.TRUNC.NTZ R5, R5 ;  /* 0x0000000500057305 */ /* 0x000e24000021f100 */
[----:B0-----:R-:W-:Y:S01]  /*c020*/  STG.E.U16 desc[UR36][R16.64], R5 ;  /* 0x0000000510007986 */ /* 0x001fe2000c101524 */
[----:B------:R-:W-:Y:S05]  /*c030*/  EXIT ;  /* 0x000000000000794d */ /* 0x000fea0003800000 */
.L_x_5098:
        /* <DEDUP_REMOVED lines=9> */
.L_x_5105:
[----:B------:R-:W-:Y:S01]  /*c0d0*/  STG.E.U16 desc[UR36][R16.64], R5 ;  /* 0x0000000510007986 */ /* 0x000fe2000c101524 */
[----:B------:R-:W-:Y:S05]  /*c0e0*/  EXIT ;  /* 0x000000000000794d */ /* 0x000fea0003800000 */
.L_x_5104:
        /* <DEDUP_REMOVED lines=8> */
[----:B------:R-:W-:Y:S01]  /*c170*/  STG.E.64 desc[UR36][R16.64], R2 ;  /* 0x0000000210007986 */ /* 0x000fe2000c101b24 */
[----:B------:R-:W-:Y:S05]  /*c180*/  EXIT ;  /* 0x000000000000794d */ /* 0x000fea0003800000 */
.L_x_5107:
[----:B------:R-:W-:-:S05]  /*c190*/  HADD2.F32 R0, -RZ, R5.H0_H0 ;  /* 0x20000005ff007230 */ /* 0x000fca0000004100 */
[----:B------:R-:W-:-:S04]  /*c1a0*/  F2FP.F16.F32.PACK_AB R0, RZ, R0 ;  /* 0x00000000ff00723e */ /* 0x000fc800000000ff */
[----:B------:R-:W-:-:S05]  /*c1b0*/  PRMT R0, R0, 0x5410, RZ ;  /* 0x0000541000007816 */ /* 0x000fca00000000ff */
[----:B------:R-:W-:Y:S01]  /*c1c0*/  STG.E desc[UR36][R16.64], R0 ;  /* 0x0000000010007986 */ /* 0x000fe2000c101924 */
[----:B------:R-:W-:Y:S05]  /*c1d0*/  EXIT ;  /* 0x000000000000794d */ /* 0x000fea0003800000 */
.L_x_5106:
[----:B------:R-:W-:-:S05]  /*c1e0*/  HADD2.F32 R2, -RZ, R5.H0_H0 ;  /* 0x20000005ff027230 */ /* 0x000fca0000004100 */
[----:B------:R-:W-:-:S06]  /*c1f0*/  FMUL.FTZ R2, R2, 1 ;  /* 0x3f80000002027820 */ /* 0x000fcc0000410000 */
[----:B------:R-:W0:Y:S02]  /*c200*/  F2F.F64.F32 R2, R2 ;  /* 0x0000000200027310 */ /* 0x000e240000201800 */
[----:B0-----:R-:W-:Y:S01]  /*c210*/  STG.E.64 desc[UR36][R16.64], R2 ;  /* 0x0000000210007986 */ /* 0x001fe2000c101b24 */
[----:B------:R-:W-:Y:S05]  /*c220*/  EXIT ;  /* 0x000000000000794d */ /* 0x000fea0003800000 */
.L_x_5097:
        /* <DEDUP_REMOVED lines=12> */
[----:B0-----:R-:W-:Y:S01]  /*c2f0*/  STG.E.U16 desc[UR36][R16.64], R3 ;  /* 0x0000000310007986 */ /* 0x001fe2000c101524 */
[----:B------:R-:W-:Y:S05]  /*c300*/  EXIT ;  /* 0x000000000000794d */ /* 0x000fea0003800000 */
.L_x_5111:
[----:B------:R-:W-:Y:S01]  /*c310*/  HADD2.F32 R3, -RZ, R5.H0_H0 ;  /* 0x20000005ff037230 */ /* 0x000fe20000004100 */
        /* <DEDUP_REMOVED lines=16> */
.L_x_5114:
[----:B------:R-:W-:-:S04]  /*c420*/  SHF.R.U32.HI R3, RZ, 0x18, R3 ;  /* 0x00000018ff037819 */ /* 0x000fc80000011603 */
[----:B------:R-:W-:-:S04]  /*c430*/  LOP3.LUT R0, R0, 0x80, R3, 0xf8, !PT ;  /* 0x0000008000007812 */ /* 0x000fc800078ef803 */
[----:B------:R-:W-:-:S07]  /*c440*/  PRMT R8, R0, 0x7610, R8 ;  /* 0x0000761000087816 */ /* 0x000fce0000000008 */
.L_x_5113:
[----:B------:R-:W-:Y:S05]  /*c450*/  BSYNC.RECONVERGENT B0 ;  /* 0x0000000000007941 */ /* 0x000fea0003800200 */
.L_x_5112:
[----:B------:R-:W-:Y:S01]  /*c460*/  STG.E.U8 desc[UR36][R16.64], R8 ;  /* 0x0000000810007986 */ /* 0x000fe2000c101124 */
[----:B------:R-:W-:Y:S05]  /*c470*/  EXIT ;  /* 0x000000000000794d */ /* 0x000fea0003800000 */
.L_x_5110:
        /* <DEDUP_REMOVED lines=17> */
.L_x_5117:
[----:B------:R-:W-:-:S04]  /*c590*/  SHF.R.U32.HI R3, RZ, 0x18, R3 ;  /* 0x00000018ff037819 */ /* 0x000fc80000011603 */
[----:B------:R-:W-:-:S04]  /*c5a0*/  LOP3.LUT R0, R0, 0x80, R3, 0xf8, !PT ;  /* 0x0000008000007812 */ /* 0x000fc800078ef803 */
[----:B------:R-:W-:-:S07]  /*c5b0*/  PRMT R8, R0, 0x7610, R8 ;  /* 0x0000761000087816 */ /* 0x000fce0000000008 */
.L_x_5116:
[----:B------:R-:W-:Y:S05]  /*c5c0*/  BSYNC.RECONVERGENT B0 ;  /* 0x0000000000007941 */ /* 0x000fea0003800200 */
.L_x_5115:
[----:B------:R-:W-:Y:S01]  /*c5d0*/  STG.E.U8 desc[UR36][R16.64], R8 ;  /* 0x0000000810007986 */ /* 0x000fe2000c101124 */
[----:B------:R-:W-:Y:S05]  /*c5e0*/  EXIT ;  /* 0x000000000000794d */ /* 0x000fea0003800000 */
.L_x_5109:
        /* <DEDUP_REMOVED lines=22> */
.L_x_5119:
[----:B------:R-:W-:-:S06]  /*c750*/  HADD2.F32 R2, -RZ, R5.H0_H0 ;  /* 0x20000005ff027230 */ /* 0x000fcc0000004100 */
[----:B------:R-:W0:Y:S02]  /*c760*/  F2I.U64.TRUNC R2, R2 ;  /* 0x0000000200027311 */ /* 0x000e24000020d800 */
[----:B0-----:R-:W-:Y:S01]  /*c770*/  STG.E.64 desc[UR36][R16.64], R2 ;  /* 0x0000000210007986 */ /* 0x001fe2000c101b24 */
[----:B------:R-:W-:Y:S05]  /*c780*/  EXIT ;  /* 0x000000000000794d */ /* 0x000fea0003800000 */
.L_x_5118:
[----:B------:R-:W-:-:S06]  /*c790*/  HADD2.F32 R5, -RZ, R5.H0_H0 ;  /* 0x20000005ff057230 */ /* 0x000fcc0000004100 */
[----:B------:R-:W0:Y:S02]  /*c7a0*/  F2I.FTZ.U32.TRUNC.NTZ R5, R5 ;  /* 0x0000000500057305 */ /* 0x000e24000021f000 */
[----:B0-----:R-:W-:Y:S01]  /*c7b0*/  STG.E desc[UR36][R16.64], R5 ;  /* 0x0000000510007986 */ /* 0x001fe2000c101924 */
[----:B------:R-:W-:Y:S05]  /*c7c0*/  EXIT ;  /* 0x000000000000794d */ /* 0x000fea0003800000 */
.L_x_5108:
        /* <DEDUP_REMOVED lines=9> */
[----:B------:R-:W-:Y:S01]  /*c860*/  STG.E.U8 desc[UR36][R16.64], R3 ;  /* 0x0000000310007986 */ /* 0x000fe2000c101124 */
[----:B------:R-:W-:Y:S05]  /*c870*/  EXIT ;  /* 0x000000000000794d */ /* 0x000fea0003800000 */
.L_x_5121:
[----:B------:R-:W-:Y:S01]  /*c880*/  HADD2.F32 R5, -RZ, R5.H0_H0 ;  /* 0x20000005ff057230 */ /* 0x000fe20000004100 */
[----:B------:R-:W-:-:S04]  /*c890*/  CS2R R6, SRZ ;  /* 0x0000000000067805 */ /* 0x000fc8000001ff00 */
[----:B------:R-:W-:-:S06]  /*c8a0*/  FMUL.FTZ R5, R5, 1 ;  /* 0x3f80000005057820 */ /* 0x000fcc0000410000 */
[----:B------:R-:W0:Y:S02]  /*c8b0*/  F2F.F64.F32 R4, R5 ;  /* 0x0000000500047310 */ /* 0x000e240000201800 */
[----:B0-----:R-:W-:Y:S01]  /*c8c0*/  STG.E.128 desc[UR36][R16.64], R4 ;  /* 0x0000000410007986 */ /* 0x001fe2000c101d24 */
[----:B------:R-:W-:Y:S05]  /*c8d0*/  EXIT ;  /* 0x000000000000794d */ /* 0x000fea0003800000 */
.L_x_5120:
[----:B------:R-:W-:-:S09]  /*c8e0*/  UISETP.NE.AND UP0, UPT, UR4, 0xf, UPT ;  /* 0x0000000f0400788c */ /* 0x000fd2000bf05270 */
[----:B------:R-:W-:Y:S05]  /*c8f0*/  BRA.U !UP0, `(.L_x_5122) ;  /* 0x0000000108e87547 */ /* 0x000fea000b800000 */
[----:B------:R-:W-:-:S09]  /*c900*/  UISETP.NE.AND UP0, UPT, UR4, 0x17, UPT ;  /* 0x000000170400788c */ /* 0x000fd2000bf05270 */
[----:B------:R-:W-:Y:S05]  /*c910*/  BRA.U !UP0, `(.L_x_5123) ;  /* 0x0000000108907547 */ /* 0x000fea000b800000 */
[----:B------:R-:W-:-:S09]  /*c920*/  UISETP.NE.AND UP0, UPT, UR4, 0x18, UPT ;  /* 0x000000180400788c */ /* 0x000fd2000bf05270 */
[----:B------:R-:W-:Y:S05]  /*c930*/  BRA.U !UP0, `(.L_x_5124) ;  /* 0x0000000108447547 */ /* 0x000fea000b800000 */
.L_x_5101:
        /* <DEDUP_REMOVED lines=16> */
.L_x_5125:
[----:B------:R-:W-:Y:S05]  /*ca40*/  EXIT ;  /* 0x000000000000794d */ /* 0x000fea0003800000 */
.L_x_5124:
        /* <DEDUP_REMOVED lines=13> */
.L_x_5127:
[----:B------:R-:W-:Y:S05]  /*cb20*/  BSYNC.RECONVERGENT B0 ;  /* 0x0000000000007941 */ /* 0x000fea0003800200 */
.L_x_5126:
[----:B------:R-:W-:-:S05]  /*cb30*/  LOP3.LUT R3, R0, 0x80, R3, 0xf8, !PT ;  /* 0x0000008000037812 */ /* 0x000fca00078ef803 */
[----:B------:R-:W-:Y:S01]  /*cb40*/  STG.E.U8 desc[UR36][R16.64], R3 ;  /* 0x0000000310007986 */ /* 0x000fe2000c101124 */
[----:B------:R-:W-:Y:S05]  /*cb50*/  EXIT ;  /* 0x000000000000794d */ /* 0x000fea0003800000 */
.L_x_5123:
        /* <DEDUP_REMOVED lines=12> */
.L_x_5129:
[----:B------:R-:W-:Y:S01]  /*cc20*/  IMAD.MOV.U32 R0, RZ, RZ, 0x7f ;  /* 0x0000007fff007424 */ /* 0x000fe200078e00ff */
[----:B------:R-:W-:-:S04]  /*cc30*/  ISETP.GT.U32.AND P0, PT, R2, 0x7f800000, PT ;  /* 0x7f8000000200780c */ /* 0x000fc80003f04070 */
[----:B------:R-:W-:-:S09]  /*cc40*/  SEL R0, R0, 0x7c, P0 ;  /* 0x0000007c00007807 */ /* 0x000fd20000000000 */
.L_x_5130:
[----:B------:R-:W-:Y:S05]  /*cc50*/  BSYNC.RECONVERGENT B0 ;  /* 0x0000000000007941 */ /* 0x000fea0003800200 */
.L_x_5128:
[----:B------:R-:W-:-:S04]  /*cc60*/  SHF.R.U32.HI R3, RZ, 0x18, R3 ;  /* 0x00000018ff037819 */ /* 0x000fc80000011603 */
[----:B------:R-:W-:-:S05]  /*cc70*/  LOP3.LUT R3, R0, 0x80, R3, 0xf8, !PT ;  /* 0x0000008000037812 */ /* 0x000fca00078ef803 */
[----:B------:R-:W-:Y:S01]  /*cc80*/  STG.E.U8 desc[UR36][R16.64], R3 ;  /* 0x0000000310007986 */ /* 0x000fe2000c101124 */
[----:B------:R-:W-:Y:S05]  /*cc90*/  EXIT ;  /* 0x000000000000794d */ /* 0x000fea0003800000 */
.L_x_5122:
[----:B------:R-:W-:-:S05]  /*cca0*/  HADD2.F32 R0, -RZ, R5.H0_H0 ;  /* 0x20000005ff007230 */ /* 0x000fca0000004100 */
[----:B------:R-:W-:-:S05]  /*ccb0*/  F2FP.BF16.F32.PACK_AB R0, RZ, R0 ;  /* 0x00000000ff00723e */ /* 0x000fca00000010ff */
[----:B------:R-:W-:Y:S01]  /*ccc0*/  STG.E.U16 desc[UR36][R16.64], R0 ;  /* 0x0000000010007986 */ /* 0x000fe2000c101524 */
[----:B------:R-:W-:Y:S05]  /*ccd0*/  EXIT ;  /* 0x000000000000794d */ /* 0x000fea0003800000 */
.L_x_5131:
        /* <DEDUP_REMOVED lines=10> */
.L_x_37013:


//--------------------- .text._ZN2at6native27unrolled_elementwise_kernelIZZZNS0_21clamp_max_kernel_cudaERNS_18TensorIteratorBaseERKN3c106ScalarEENKUlvE_clEvENKUlvE6_clEvEUlNS4_4HalfEE_St5arrayIPcLm2EELi4E23TrivialOffsetCalculatorILi1EjESG_NS0_6memory12LoadWithCastILi1EEENSH_13StoreWithCastILi1EEEEEviT_T0_T2_T3_T4_T5_ --------------------------
	.section	.text._ZN2at6native27unrolled_elementwise_kernelIZZZNS0_21clamp_max_kernel_cudaERNS_18TensorIteratorBaseERKN3c106ScalarEENKUlvE_clEvENKUlvE6_clEvEUlNS4_4HalfEE_St5arrayIPcLm2EELi4E23TrivialOffsetCalculatorILi1EjESG_NS0_6memory12LoadWithCastILi1EEENSH_13StoreWithCastILi1EEEEEviT_T0_T2_T3_T4_T5_,"ax",@progbits
	.align	128
        .global         _ZN2at6native27unrolled_elementwise_kernelIZZZNS0_21clamp_max_kernel_cudaERNS_18TensorIteratorBaseERKN3c106ScalarEENKUlvE_clEvENKUlvE6_clEvEUlNS4_4HalfEE_St5arrayIPcLm2EELi4E23TrivialOffsetCalculatorILi1EjESG_NS0_6memory12LoadWithCastILi1EEENSH_13StoreWithCastILi1EEEEEviT_T0_T2_T3_T4_T5_
        .type           _ZN2at6native27unrolled_elementwise_kernelIZZZNS0_21clamp_max_kernel_cudaERNS_18TensorIteratorBaseERKN3c106ScalarEENKUlvE_clEvENKUlvE6_clEvEUlNS4_4HalfEE_St5arrayIPcLm2EELi4E23TrivialOffsetCalculatorILi1EjESG_NS0_6memory12LoadWithCastILi1EEENSH_13StoreWithCastILi1EEEEEviT_T0_T2_T3_T4_T5_,@function
        .size           _ZN2at6native27unrolled_elementwise_kernelIZZZNS0_21clamp_max_kernel_cudaERNS_18TensorIteratorBaseERKN3c106ScalarEENKUlvE_clEvENKUlvE6_clEvEUlNS4_4HalfEE_St5arrayIPcLm2EELi4E23TrivialOffsetCalculatorILi1EjESG_NS0_6memory12LoadWithCastILi1EEENSH_13StoreWithCastILi1EEEEEviT_T0_T2_T3_T4_T5_,(.L_x_37014 - _ZN2at6native27unrolled_elementwise_kernelIZZZNS0_21clamp_max_kernel_cudaERNS_18TensorIteratorBaseERKN3c106ScalarEENKUlvE_clEvENKUlvE6_clEvEUlNS4_4HalfEE_St5arrayIPcLm2EELi4E23TrivialOffsetCalculatorILi1EjESG_NS0_6memory12LoadWithCastILi1EEENSH_13StoreWithCastILi1EEEEEviT_T0_T2_T3_T4_T5_)
        .other          _ZN2at6native27unrolled_elementwise_kernelIZZZNS0_21clamp_max_kernel_cudaERNS_18TensorIteratorBaseERKN3c106ScalarEENKUlvE_clEvENKUlvE6_clEvEUlNS4_4HalfEE_St5arrayIPcLm2EELi4E23TrivialOffsetCalculatorILi1EjESG_NS0_6memory12LoadWithCastILi1EEENSH_13StoreWithCastILi1EEEEEviT_T0_T2_T3_T4_T5_,@"STO_CUDA_ENTRY STV_DEFAULT"
_ZN2at6native27unrolled_elementwise_kernelIZZZNS0_21clamp_max_kernel_cudaERNS_18TensorIteratorBaseERKN3c106ScalarEENKUlvE_clEvENKUlvE6_clEvEUlNS4_4HalfEE_St5arrayIPcLm2EELi4E23TrivialOffsetCalculatorILi1EjESG_NS0_6memory12LoadWithCastILi1EEENSH_13StoreWithCastILi1EEEEEviT_T0_T2_T3_T4_T5_:
.text._ZN2at6native27unrolled_elementwise_kernelIZZZNS0_21clamp_max_kernel_cudaERNS_18TensorIteratorBaseERKN3c106ScalarEENKUlvE_clEvENKUlvE6_clEvEUlNS4_4HalfEE_St5arrayIPcLm2EELi4E23TrivialOffsetCalculatorILi1EjESG_NS0_6memory12LoadWithCastILi1EEENSH_13StoreWithCastILi1EEEEEviT_T0_T2_T3_T4_T5_:
        /* <DEDUP_REMOVED lines=34> */
.L_x_5137:
[----:B------:R-:W2:Y:S02]  /*0220*/  LDG.E.U8 R4, desc[UR36][R4.64] ;  /* 0x0000002404047981 */ /* 0x000ea4000c1e1100 */
[----:B--2---:R-:W-:-:S04]  /*0230*/  I2FP.F32.U32 R0, R4 ;  /* 0x0000000400007245 */ /* 0x004fc80000201000 */
[----:B------:R-:W-:-:S04]  /*0240*/  F2FP.F16.F32.PACK_AB R0, RZ, R0 ;  /* 0x00000000ff00723e */ /* 0x000fc800000000ff */
[----:B------:R-:W-:Y:S01]  /*0250*/  PRMT R24, R0, 0x7610, R24 ;  /* 0x0000761000187816 */ /* 0x000fe20000000018 */
[----:B------:R-:W-:Y:S06]  /*0260*/  BRA `(.L_x_5139) ;  /* 0x0000000c00b87947 */ /* 0x000fec0003800000 */
.L_x_5136:
        /* <DEDUP_REMOVED lines=11> */
.L_x_5141:
[----:B------:R-:W2:Y:S02]  /*0320*/  LDG.E R4, desc[UR36][R4.64] ;  /* 0x0000002404047981 */ /* 0x000ea4000c1e1900 */
[----:B--2---:R-:W-:-:S04]  /*0330*/  I2FP.F32.S32 R0, R4 ;  /* 0x0000000400007245 */ /* 0x004fc80000201400 */
[----:B------:R-:W-:-:S04]  /*0340*/  F2FP.F16.F32.PACK_AB R0, RZ, R0 ;  /* 0x00000000ff00723e */ /* 0x000fc800000000ff */
[----:B------:R-:W-:Y:S01]  /*0350*/  PRMT R24, R0, 0x7610, R24 ;  /* 0x0000761000187816 */ /* 0x000fe20000000018 */
[----:B------:R-:W-:Y:S06]  /*0360*/  BRA `(.L_x_5139) ;  /* 0x0000000c00787947 */ /* 0x000fec0003800000 */
.L_x_5140:
[----:B------:R-:W2:Y:S02]  /*0370*/  LDG.E.U16 R4, desc[UR36][R4.64] ;  /* 0x0000002404047981 */ /* 0x000ea4000c1e1500 */
[----:B--2---:R-:W0:Y:S02]  /*0380*/  I2F.S16 R0, R4 ;  /* 0x0000000400007306 */ /* 0x004e240000101400 */
[----:B0-----:R-:W-:-:S04]  /*0390*/  F2FP.F16.F32.PACK_AB R0, RZ, R0 ;  /* 0x00000000ff00723e */ /* 0x001fc800000000ff */
[----:B------:R-:W-:Y:S01]  /*03a0*/  PRMT R24, R0, 0x7610, R24 ;  /* 0x0000761000187816 */ /* 0x000fe20000000018 */
[----:B------:R-:W-:Y:S06]  /*03b0*/  BRA `(.L_x_5139) ;  /* 0x0000000c00647947 */ /* 0x000fec0003800000 */
.L_x_5135:
        /* <DEDUP_REMOVED lines=9> */
.L_x_5143:
[----:B------:R1:W5:Y:S01]  /*0450*/  LDG.E.U16 R24, desc[UR36][R4.64] ;  /* 0x0000002404187981 */ /* 0x000362000c1e1500 */
[----:B------:R-:W-:Y:S05]  /*0460*/  BRA `(.L_x_5139) ;  /* 0x0000000c00387947 */ /* 0x000fea0003800000 */
.L_x_5142:
        /* <DEDUP_REMOVED lines=9> */
.L_x_5145:
[----:B------:R0:W5:Y:S01]  /*0500*/  LDG.E.U16 R24, desc[UR36][R4.64] ;  /* 0x0000002404187981 */ /* 0x000162000c1e1500 */
[----:B------:R-:W-:Y:S05]  /*0510*/  BRA `(.L_x_5139) ;  /* 0x0000000c000c7947 */ /* 0x000fea0003800000 */
.L_x_5144:
        /* <DEDUP_REMOVED lines=9> */
.L_x_5134:
        /* <DEDUP_REMOVED lines=14> */
.L_x_5148:
        /* <DEDUP_REMOVED lines=9> */
.L_x_5147:
        /* <DEDUP_REMOVED lines=27> */
.L_x_5150:
        /* <DEDUP_REMOVED lines=15> */
.L_x_5149:
[----:B------:R-:W2:Y:S02]  /*09c0*/  LDG.E.U16 R0, desc[UR36][R4.64] ;  /* 0x0000002404007981 */ /* 0x000ea4000c1e1500 */
[----:B--2---:R-:W-:-:S05]  /*09d0*/  IMAD.U32 R0, R0, 0x10000, RZ ;  /* 0x0001000000007824 */ /* 0x004fca00078e00ff */
[----:B------:R-:W-:-:S04]  /*09e0*/  F2FP.F16.F32.PACK_AB R0, RZ, R0 ;  /* 0x00000000ff00723e */ /* 0x000fc800000000ff */
[----:B------:R-:W-:Y:S01]  /*09f0*/  PRMT R24, R0, 0x7610, R24 ;  /* 0x0000761000187816 */ /* 0x000fe20000000018 */
[----:B------:R-:W-:Y:S06]  /*0a00*/  BRA `(.L_x_5139) ;  /* 0x0000000400d07947 */ /* 0x000fec0003800000 */
.L_x_5146:
        /* <DEDUP_REMOVED lines=13> */
.L_x_5153:
        /* <DEDUP_REMOVED lines=21> */
.L_x_5157:
[----:B------:R-:W-:Y:S05]  /*0c30*/  BSYNC.RECONVERGENT B1 ;  /* 0x0000000000017941 */ /* 0x000fea0003800200 */
.L_x_5156:
[----:B------:R-:W-:Y:S01]  /*0c40*/  IMAD.SHL.U32 R0, R0, 0x100000, RZ ;  /* 0x0010000000007824 */ /* 0x000fe200078e00ff */
[----:B------:R-:W-:-:S04]  /*0c50*/  LEA R3, R3, 0x3b800000, 0x17 ;  /* 0x3b80000003037811 */ /* 0x000fc800078eb8ff */
[----:B------:R-:W-:-:S07]  /*0c60*/  LOP3.LUT R0, R3, R0, R7, 0xfe, !PT ;  /* 0x0000000003007212 */ /* 0x000fce00078efe07 */
.L_x_5155:
[----:B------:R-:W-:Y:S05]  /*0c70*/  BSYNC.RECONVERGENT B0 ;  /* 0x0000000000007941 */ /* 0x000fea0003800200 */
.L_x_5154:
[----:B------:R-:W-:-:S04]  /*0c80*/  F2FP.F16.F32.PACK_AB R0, RZ, R0 ;  /* 0x00000000ff00723e */ /* 0x000fc800000000ff */
[----:B------:R-:W-:Y:S01]  /*0c90*/  PRMT R24, R0, 0x7610, R24 ;  /* 0x0000761000187816 */ /* 0x000fe20000000018 */
[----:B------:R-:W-:Y:S06]  /*0ca0*/  BRA `(.L_x_5139) ;  /* 0x0000000400287947 */ /* 0x000fec0003800000 */
.L_x_5152:
        /* <DEDUP_REMOVED lines=21> */
.L_x_5161:
[----:B------:R-:W-:Y:S05]  /*0e00*/  BSYNC.RECONVERGENT B1 ;  /* 0x0000000000017941 */ /* 0x000fea0003800200 */
.L_x_5160:
[----:B------:R-:W-:Y:S01]  /*0e10*/  IMAD.SHL.U32 R0, R0, 0x200000, RZ ;  /* 0x0020000000007824 */ /* 0x000fe200078e00ff */
[----:B------:R-:W-:-:S04]  /*0e20*/  LEA R3, R3, 0x37800000, 0x17 ;  /* 0x3780000003037811 */ /* 0x000fc800078eb8ff */
[----:B------:R-:W-:-:S07]  /*0e30*/  LOP3.LUT R0, R3, R0, R7, 0xfe, !PT ;  /* 0x0000000003007212 */ /* 0x000fce00078efe07 */
.L_x_5159:
[----:B------:R-:W-:Y:S05]  /*0e40*/  BSYNC.RECONVERGENT B0 ;  /* 0x0000000000007941 */ /* 0x000fea0003800200 */
.L_x_5158:
[----:B------:R-:W-:-:S04]  /*0e50*/  F2FP.F16.F32.PACK_AB R0, RZ, R0 ;  /* 0x00000000ff00723e */ /* 0x000fc800000000ff */
[----:B------:R-:W-:Y:S01]  /*0e60*/  PRMT R24, R0, 0x7610, R24 ;  /* 0x0000761000187816 */ /* 0x000fe20000000018 */
[----:B------:R-:W-:Y:S06]  /*0e70*/  BRA `(.L_x_5139) ;  /* 0x0000000000b47947 */ /* 0x000fec0003800000 */
.L_x_5151:
[----:B------:R-:W-:-:S09]  /*0e80*/  UISETP.NE.AND UP0, UPT, UR4, 0x1c, UPT ;  /* 0x0000001c0400788c */ /* 0x000fd2000bf05270 */
[----:B------:R-:W-:Y:S05]  /*0e90*/  BRA.U !UP0, `(.L_x_5162) ;  /* 0x00000001089c7547 */ /* 0x000fea000b800000 */
[----:B------:R-:W-:-:S09]  /*0ea0*/  UISETP.NE.AND UP0, UPT, UR4, 0x1d, UPT ;  /* 0x0000001d0400788c */ /* 0x000fd2000bf05270 */
[----:B------:R-:W-:Y:S05]  /*0eb0*/  BRA.U !UP0, `(.L_x_5163) ;  /* 0x0000000108807547 */ /* 0x000fea000b800000 */
[----:B------:R-:W-:-:S09]  /*0ec0*/  UISETP.NE.AND UP0, UPT, UR4, 0x2c, UPT ;  /* 0x0000002c0400788c */ /* 0x000fd2000bf05270 */
[----:B------:R-:W-:Y:S05]  /*0ed0*/  BRA.U !UP0, `(.L_x_5164) ;  /* 0x0000000108487547 */ /* 0x000fea000b800000 */
.L_x_5138:
        /* <DEDUP_REMOVED lines=16> */
.L_x_5165:
[----:B------:R-:W-:Y:S01]  /*0fe0*/  PRMT R24, RZ, 0x7610, R24 ;  /* 0x00007610ff187816 */ /* 0x000fe20000000018 */
[----:B------:R-:W-:Y:S06]  /*0ff0*/  BRA `(.L_x_5139) ;  /* 0x0000000000547947 */ /* 0x000fec0003800000 */
.L_x_5164:
        /* <DEDUP_REMOVED lines=8> */
.L_x_5167:
[----:B------:R-:W-:Y:S05]  /*1080*/  BSYNC.RECONVERGENT B0 ;  /* 0x0000000000007941 */ /* 0x000fea0003800200 */
.L_x_5166:
[----:B------:R-:W-:-:S04]  /*1090*/  F2FP.F16.F32.PACK_AB R0, RZ, R0 ;  /* 0x00000000ff00723e */ /* 0x000fc800000000ff */
[----:B------:R-:W-:Y:S01]  /*10a0*/  PRMT R24, R0, 0x7610, R24 ;  /* 0x0000761000187816 */ /* 0x000fe20000000018 */
[----:B------:R-:W-:Y:S06]  /*10b0*/  BRA `(.L_x_5139) ;  /* 0x0000000000247947 */ /* 0x000fec0003800000 */
.L_x_5163:
[----:B------:R-:W2:Y:S02]  /*10c0*/  LDG.E.64 R4, desc[UR36][R4.64] ;  /* 0x0000002404047981 */ /* 0x000ea4000c1e1b00 */
[----:B--2---:R-:W0:Y:S02]  /*10d0*/  I2F.U64 R0, R4 ;  /* 0x0000000400007312 */ /* 0x004e240000301000 */
[----:B0-----:R-:W-:-:S04]  /*10e0*/  F2FP.F16.F32.PACK_AB R0, RZ, R0 ;  /* 0x00000000ff00723e */ /* 0x001fc800000000ff */
[----:B------:R-:W-:Y:S01]  /*10f0*/  PRMT R24, R0, 0x7610, R24 ;  /* 0x0000761000187816 */ /* 0x000fe20000000018 */
[----:B------:R-:W-:Y:S06]  /*1100*/  BRA `(.L_x_5139) ;  /* 0x0000000000107947 */ /* 0x000fec0003800000 */
.L_x_5162:
[----:B------:R-:W2:Y:S02]  /*1110*/  LDG.E R4, desc[UR36][R4.64] ;  /* 0x0000002404047981 */ /* 0x000ea4000c1e1900 */
[----:B--2---:R-:W-:-:S04]  /*1120*/  I2FP.F32.U32 R0, R4 ;  /* 0x0000000400007245 */ /* 0x004fc80000201000 */
[----:B------:R-:W-:-:S04]  /*1130*/  F2FP.F16.F32.PACK_AB R0, RZ, R0 ;  /* 0x00000000ff00723e */ /* 0x000fc800000000ff */
[----:B------:R-:W-:-:S07]  /*1140*/  PRMT R24, R0, 0x7610, R24 ;  /* 0x0000761000187816 */ /* 0x000fce0000000018 */
.L_x_5139:
[----:B------:R-:W-:-:S07]  /*1150*/  VIADD R19, R25, 0x80 ;  /* 0x0000008019137836 */ /* 0x000fce0000000000 */
.L_x_5133:
[----:B------:R-:W-:Y:S05]  /*1160*/  BSYNC.RECONVERGENT B6 ;  /* 0x0000000000067941 */ /* 0x000fea0003800200 */
.L_x_5132:
        /* <DEDUP_REMOVED lines=26> */
.L_x_5173:
[----:B------:R-:W2:Y:S02]  /*1310*/  LDG.E.U8 R4, desc[UR36][R4.64] ;  /* 0x0000002404047981 */ /* 0x000ea4000c1e1100 */
[----:B--2---:R-:W-:-:S04]  /*1320*/  I2FP.F32.U32 R0, R4 ;  /* 0x0000000400007245 */ /* 0x004fc80000201000 */
[----:B------:R-:W-:-:S04]  /*1330*/  F2FP.F16.F32.PACK_AB R0, RZ, R0 ;  /* 0x00000000ff00723e */ /* 0x000fc800000000ff */
[----:B------:R-:W-:Y:S01]  /*1340*/  PRMT R22, R0, 0x7610, R22 ;  /* 0x0000761000167816 */ /* 0x000fe20000000016 */
[----:B------:R-:W-:Y:S06]  /*1350*/  BRA `(.L_x_5175) ;  /* 0x0000000c00b87947 */ /* 0x000fec0003800000 */
.L_x_5172:
        /* <DEDUP_REMOVED lines=11> */
.L_x_5177:
[----:B------:R-:W2:Y:S02]  /*1410*/  LDG.E R4, desc[UR36][R4.64] ;  /* 0x0000002404047981 */ /* 0x000ea4000c1e1900 */
[----:B--2---:R-:W-:-:S04]  /*1420*/  I2FP.F32.S32 R0, R4 ;  /* 0x0000000400007245 */ /* 0x004fc80000201400 */
[----:B------:R-:W-:-:S04]  /*1430*/  F2FP.F16.F32.PACK_AB R0, RZ, R0 ;  /* 0x00000000ff00723e */ /* 0x000fc800000000ff */
[----:B------:R-:W-:Y:S01]  /*1440*/  PRMT R22, R0, 0x7610, R22 ;  /* 0x0000761000167816 */ /* 0x000fe20000000016 */
[----:B------:R-:W-:Y:S06]  /*1450*/  BRA `(.L_x_5175) ;  /* 0x0000000c00787947 */ /* 0x000fec0003800000 */
.L_x_5176:
[----:B------:R-:W2:Y:S02]  /*1460*/  LDG.E.U16 R4, desc[UR36][R4.64] ;  /* 0x0000002404047981 */ /* 0x000ea4000c1e1500 */
[----:B--2---:R-:W0:Y:S02]  /*1470*/  I2F.S16 R0, R4 ;  /* 0x0000000400007306 */ /* 0x004e240000101400 */
[----:B0-----:R-:W-:-:S04]  /*1480*/  F2FP.F16.F32.PACK_AB R0, RZ, R0 ;  /* 0x00000000ff00723e */ /* 0x001fc800000000ff */
[----:B------:R-:W-:Y:S01]  /*1490*/  PRMT R22, R0, 0x7610, R22 ;  /* 0x0000761000167816 */ /* 0x000fe20000000016 */
[----:B------:R-:W-:Y:S06]  /*14a0*/  BRA `(.L_x_5175) ;  /* 0x0000000c00647947 */ /* 0x000fec0003800000 */
.L_x_5171:
        /* <DEDUP_REMOVED lines=9> */
.L_x_5179:
[----:B------:R0:W5:Y:S01]  /*1540*/  LDG.E.U16 R22, desc[UR36][R4.64] ;  /* 0x0000002404167981 */ /* 0x000162000c1e1500 */
[----:B------:R-:W-:Y:S05]  /*1550*/  BRA `(.L_x_5175) ;  /* 0x0000000c00387947 */ /* 0x000fea0003800000 */
.L_x_5178:
        /* <DEDUP_REMOVED lines=9> */
.L_x_5181:
[----:B------:R1:W5:Y:S01]  /*15f0*/  LDG.E.U16 R22, desc[UR36][R4.64] ;  /* 0x0000002404167981 */ /* 0x000362000c1e1500 */
[----:B------:R-:W-:Y:S05]  /*1600*/  BRA `(.L_x_5175) ;  /* 0x0000000c000c7947 */ /* 0x000fea0003800000 */
.L_x_5180:
        /* <DEDUP_REMOVED lines=9> */
.L_x_5170:
        /* <DEDUP_REMOVED lines=14> */
.L_x_5184:
        /* <DEDUP_REMOVED lines=9> */
.L_x_5183:
        /* <DEDUP_REMOVED lines=27> */
.L_x_5186:
        /* <DEDUP_REMOVED lines=15> */
.L_x_5185:
[----:B------:R-:W2:Y:S02]  /*1ab0*/  LDG.E.U16 R0, desc[UR36][R4.64] ;  /* 0x0000002404007981 */ /* 0x000ea4000c1e1500 */
[----:B--2---:R-:W-:-:S05]  /*1ac0*/  IMAD.U32 R0, R0, 0x10000, RZ ;  /* 0x0001000000007824 */ /* 0x004fca00078e00ff */
[----:B------:R-:W-:-:S04]  /*1ad0*/  F2FP.F16.F32.PACK_AB R0, RZ, R0 ;  /* 0x00000000ff00723e */ /* 0x000fc800000000ff */
[----:B------:R-:W-:Y:S01]  /*1ae0*/  PRMT R22, R0, 0x7610, R22 ;  /* 0x0000761000167816 */ /* 0x000fe20000000016 */
[----:B------:R-:W-:Y:S06]  /*1af0*/  BRA `(.L_x_5175) ;  /* 0x0000000400d07947 */ /* 0x000fec0003800000 */
.L_x_5182:
        /* <DEDUP_REMOVED lines=13> */
.L_x_5189:
        /* <DEDUP_REMOVED lines=21> */
.L_x_5193:
[----:B------:R-:W-:Y:S05]  /*1d20*/  BSYNC.RECONVERGENT B1 ;  /* 0x0000000000017941 */ /* 0x000fea0003800200 */
.L_x_5192:
[----:B------:R-:W-:Y:S01]  /*1d30*/  IMAD.SHL.U32 R0, R0, 0x100000, RZ ;  /* 0x0010000000007824 */ /* 0x000fe200078e00ff */
[----:B------:R-:W-:-:S04]  /*1d40*/  LEA R3, R3, 0x3b800000, 0x17 ;  /* 0x3b80000003037811 */ /* 0x000fc800078eb8ff */
[----:B------:R-:W-:-:S07]  /*1d50*/  LOP3.LUT R0, R3, R0, R7, 0xfe, !PT ;  /* 0x0000000003007212 */ /* 0x000fce00078efe07 */
.L_x_5191:
[----:B------:R-:W-:Y:S05]  /*1d60*/  BSYNC.RECONVERGENT B0 ;  /* 0x0000000000007941 */ /* 0x000fea0003800200 */
.L_x_5190:
[----:B------:R-:W-:-:S04]  /*1d70*/  F2FP.F16.F32.PACK_AB R0, RZ, R0 ;  /* 0x00000000ff00723e */ /* 0x000fc800000000ff */
[----:B------:R-:W-:Y:S01]  /*1d80*/  PRMT R22, R0, 0x7610, R22 ;  /* 0x0000761000167816 */ /* 0x000fe20000000016 */
[----:B------:R-:W-:Y:S06]  /*1d90*/  BRA `(.L_x_5175) ;  /* 0x0000000400287947 */ /* 0x000fec0003800000 */
.L_x_5188:
        /* <DEDUP_REMOVED lines=21> */
.L_x_5197:
[----:B------:R-:W-:Y:S05]  /*1ef0*/  BSYNC.RECONVERGENT B1 ;  /* 0x0000000000017941 */ /* 0x000fea0003800200 */
.L_x_5196:
[----:B------:R-:W-:Y:S01]  /*1f00*/  IMAD.SHL.U32 R0, R0, 0x200000, RZ ;  /* 0x0020000000007824 */ /* 0x000fe200078e00ff */
[----:B------:R-:W-:-:S04]  /*1f10*/  LEA R3, R3, 0x37800000, 0x17 ;  /* 0x3780000003037811 */ /* 0x000fc800078eb8ff */
[----:B------:R-:W-:-:S07]  /*1f20*/  LOP3.LUT R0, R3, R0, R7, 0xfe, !PT ;  /* 0x0000000003007212 */ /* 0x000fce00078efe07 */
.L_x_5195:
[----:B------:R-:W-:Y:S05]  /*1f30*/  BSYNC.RECONVERGENT B0 ;  /* 0x0000000000007941 */ /* 0x000fea0003800200 */
.L_x_5194:
[----:B------:R-:W-:-:S04]  /*1f40*/  F2FP.F16.F32.PACK_AB R0, RZ, R0 ;  /* 0x00000000ff00723e */ /* 0x000fc800000000ff */
[----:B------:R-:W-:Y:S01]  /*1f50*/  PRMT R22, R0, 0x7610, R22 ;  /* 0x0000761000167816 */ /* 0x000fe20000000016 */
[----:B------:R-:W-:Y:S06]  /*1f60*/  BRA `(.L_x_5175) ;  /* 0x0000000000b47947 */ /* 0x000fec0003800000 */
.L_x_5187:
        /* <DEDUP_REMOVED lines=14> */
.L_x_5201:
[----:B------:R-:W-:Y:S05]  /*2050*/  BSYNC.RECONVERGENT B0 ;  /* 0x0000000000007941 */ /* 0x000fea0003800200 */
.L_x_5200:
[----:B------:R-:W-:-:S04]  /*2060*/  F2FP.F16.F32.PACK_AB R0, RZ, R0 ;  /* 0x00000000ff00723e */ /* 0x000fc800000000ff */
[----:B------:R-:W-:Y:S01]  /*2070*/  PRMT R22, R0, 0x7610, R22 ;  /* 0x0000761000167816 */ /* 0x000fe20000000016 */
[----:B------:R-:W-:Y:S06]  /*2080*/  BRA `(.L_x_5175) ;  /* 0x00000000006c7947 */ /* 0x000fec0003800000 */
.L_x_5174:
        /* <DEDUP_REMOVED lines=16> */
.L_x_5202:
[----:B------:R-:W-:Y:S01]  /*2190*/  PRMT R22, RZ, 0x7610, R22 ;  /* 0x00007610ff167816 */ /* 0x000fe20000000016 */
[----:B------:R-:W-:Y:S06]  /*21a0*/  BRA `(.L_x_5175) ;  /* 0x0000000000247947 */ /* 0x000fec0003800000 */
.L_x_5199:
[----:B------:R-:W2:Y:S02]  /*21b0*/  LDG.E.64 R4, desc[UR36][R4.64] ;  /* 0x0000002404047981 */ /* 0x000ea4000c1e1b00 */
[----:B--2---:R-:W0:Y:S02]  /*21c0*/  I2F.U64 R0, R4 ;  /* 0x0000000400007312 */ /* 0x004e240000301000 */
[----:B0-----:R-:W-:-:S04]  /*21d0*/  F2FP.F16.F32.PACK_AB R0, RZ, R0 ;  /* 0x00000000ff00723e */ /* 0x001fc800000000ff */
[----:B------:R-:W-:Y:S01]  /*21e0*/  PRMT R22, R0, 0x7610, R22 ;  /* 0x0000761000167816 */ /* 0x000fe20000000016 */
[----:B------:R-:W-:Y:S06]  /*21f0*/  BRA `(.L_x_5175) ;  /* 0x0000000000107947 */ /* 0x000fec0003800000 */
.L_x_5198:
[----:B------:R-:W2:Y:S02]  /*2200*/  LDG.E R4, desc[UR36][R4.64] ;  /* 0x0000002404047981 */ /* 0x000ea4000c1e1900 */
[----:B--2---:R-:W-:-:S04]  /*2210*/  I2FP.F32.U32 R0, R4 ;  /* 0x0000000400007245 */ /* 0x004fc80000201000 */
[----:B------:R-:W-:-:S04]  /*2220*/  F2FP.F16.F32.PACK_AB R0, RZ, R0 ;  /* 0x00000000ff00723e */ /* 0x000fc800000000ff */
[----:B------:R-:W-:-:S07]  /*2230*/  PRMT R22, R0, 0x7610, R22 ;  /* 0x0000761000167816 */ /* 0x000fce0000000016 */
.L_x_5175:
[----:B------:R-:W-:-:S07]  /*2240*/  VIADD R19, R19, 0x80 ;  /* 0x0000008013137836 */ /* 0x000fce0000000000 */
.L_x_5169:
[----:B------:R-:W-:Y:S05]  /*2250*/  BSYNC.RECONVERGENT B6 ;  /* 0x0000000000067941 */ /* 0x000fea0003800200 */
.L_x_5168:
        /* <DEDUP_REMOVED lines=26> */
.L_x_5208:
[----:B------:R-:W2:Y:S02]  /*2400*/  LDG.E.U8 R4, desc[UR36][R4.64] ;  /* 0x0000002404047981 */ /* 0x000ea4000c1e1100 */
[----:B--2---:R-:W-:-:S04]  /*2410*/  I2FP.F32.U32 R0, R4 ;  /* 0x0000000400007245 */ /* 0x004fc80000201000 */
[----:B------:R-:W-:-:S04]  /*2420*/  F2FP.F16.F32.PACK_AB R0, RZ, R0 ;  /* 0x00000000ff00723e */ /* 0x000fc800000000ff */
[----:B------:R-:W-:Y:S01]  /*2430*/  PRMT R17, R0, 0x7610, R17 ;  /* 0x0000761000117816 */ /* 0x000fe20000000011 */
[----:B------:R-:W-:Y:S06]  /*2440*/  BRA `(.L_x_5210) ;  /* 0x0000000c00b87947 */ /* 0x000fec0003800000 */
.L_x_5207:
        /* <DEDUP_REMOVED lines=11> */
.L_x_5212:
[----:B------:R-:W2:Y:S02]  /*2500*/  LDG.E R4, desc[UR36][R4.64] ;  /* 0x0000002404047981 */ /* 0x000ea4000c1e1900 */
[----:B--2---:R-:W-:-:S04]  /*2510*/  I2FP.F32.S32 R0, R4 ;  /* 0x0000000400007245 */ /* 0x004fc80000201400 */
[----:B------:R-:W-:-:S04]  /*2520*/  F2FP.F16.F32.PACK_AB R0, RZ, R0 ;  /* 0x00000000ff00723e */ /* 0x000fc800000000ff */
[----:B------:R-:W-:Y:S01]  /*2530*/  PRMT R17, R0, 0x7610, R17 ;  /* 0x0000761000117816 */ /* 0x000fe20000000011 */
[----:B------:R-:W-:Y:S06]  /*2540*/  BRA `(.L_x_5210) ;  /* 0x0000000c00787947 */ /* 0x000fec0003800000 */
.L_x_5211:
[----:B------:R-:W2:Y:S02]  /*2550*/  LDG.E.U16 R4, desc[UR36][R4.64] ;  /* 0x0000002404047981 */ /* 0x000ea4000c1e1500 */
[----:B--2---:R-:W0:Y:S02]  /*2560*/  I2F.S16 R0, R4 ;  /* 0x0000000400007306 */ /* 0x004e240000101400 */
[----:B0-----:R-:W-:-:S04]  /*2570*/  F2FP.F16.F32.PACK_AB R0, RZ, R0 ;  /* 0x00000000ff00723e */ /* 0x001fc800000000ff */
[----:B------:R-:W-:Y:S01]  /*2580*/  PRMT R17, R0, 0x7610, R17 ;  /* 0x0000761000117816 */ /* 0x000fe20000000011 */
[----:B------:R-:W-:Y:S06]  /*2590*/  BRA `(.L_x_5210) ;  /* 0x0000000c00647947 */ /* 0x000fec0003800000 */
.L_x_5206:
        /* <DEDUP_REMOVED lines=9> */
.L_x_5214:
[----:B------:R0:W5:Y:S01]  /*2630*/  LDG.E.U16 R17, desc[UR36][R4.64] ;  /* 0x0000002404117981 */ /* 0x000162000c1e1500 */
[----:B------:R-:W-:Y:S05]  /*2640*/  BRA `(.L_x_5210) ;  /* 0x0000000c00387947 */ /* 0x000fea0003800000 */
.L_x_5213:
        /* <DEDUP_REMOVED lines=9> */
.L_x_5216:
[----:B------:R1:W5:Y:S01]  /*26e0*/  LDG.E.U16 R17, desc[UR36][R4.64] ;  /* 0x0000002404117981 */ /* 0x000362000c1e1500 */
[----:B------:R-:W-:Y:S05]  /*26f0*/  BRA `(.L_x_5210) ;  /* 0x0000000c000c7947 */ /* 0x000fea0003800000 */
.L_x_5215:
        /* <DEDUP_REMOVED lines=9> */
.L_x_5205:
        /* <DEDUP_REMOVED lines=14> */
.L_x_5219:
        /* <DEDUP_REMOVED lines=9> */
.L_x_5218:
        /* <DEDUP_REMOVED lines=27> */
.L_x_5221:
        /* <DEDUP_REMOVED lines=15> */
.L_x_5220:
[----:B------:R-:W2:Y:S02]  /*2ba0*/  LDG.E.U16 R0, desc[UR36][R4.64] ;  /* 0x0000002404007981 */ /* 0x000ea4000c1e1500 */
[----:B--2---:R-:W-:-:S05]  /*2bb0*/  IMAD.U32 R0, R0, 0x10000, RZ ;  /* 0x0001000000007824 */ /* 0x004fca00078e00ff */
[----:B------:R-:W-:-:S04]  /*2bc0*/  F2FP.F16.F32.PACK_AB R0, RZ, R0 ;  /* 0x00000000ff00723e */ /* 0x000fc800000000ff */
[----:B------:R-:W-:Y:S01]  /*2bd0*/  PRMT R17, R0, 0x7610, R17 ;  /* 0x0000761000117816 */ /* 0x000fe20000000011 */
[----:B------:R-:W-:Y:S06]  /*2be0*/  BRA `(.L_x_5210) ;  /* 0x0000000400d07947 */ /* 0x000fec0003800000 */
.L_x_5217:
        /* <DEDUP_REMOVED lines=13> */
.L_x_5224:
        /* <DEDUP_REMOVED lines=21> */
.L_x_5228:
[----:B------:R-:W-:Y:S05]  /*2e10*/  BSYNC.RECONVERGENT B1 ;  /* 0x0000000000017941 */ /* 0x000fea0003800200 */
.L_x_5227:
[----:B------:R-:W-:Y:S01]  /*2e20*/  IMAD.SHL.U32 R0, R0, 0x100000, RZ ;  /* 0x0010000000007824 */ /* 0x000fe200078e00ff */
[----:B------:R-:W-:-:S04]  /*2e30*/  LEA R3, R3, 0x3b800000, 0x17 ;  /* 0x3b80000003037811 */ /* 0x000fc800078eb8ff */
[----:B------:R-:W-:-:S07]  /*2e40*/  LOP3.LUT R0, R3, R0, R7, 0xfe, !PT ;  /* 0x0000000003007212 */ /* 0x000fce00078efe07 */
.L_x_5226:
[----:B------:R-:W-:Y:S05]  /*2e50*/  BSYNC.RECONVERGENT B0 ;  /* 0x0000000000007941 */ /* 0x000fea0003800200 */
.L_x_5225:
[----:B------:R-:W-:-:S04]  /*2e60*/  F2FP.F16.F32.PACK_AB R0, RZ, R0 ;  /* 0x00000000ff00723e */ /* 0x000fc800000000ff */
[----:B------:R-:W-:Y:S01]  /*2e70*/  PRMT R17, R0, 0x7610, R17 ;  /* 0x0000761000117816 */ /* 0x000fe20000000011 */
[----:B------:R-:W-:Y:S06]  /*2e80*/  BRA `(.L_x_5210) ;  /* 0x0000000400287947 */ /* 0x000fec0003800000 */
.L_x_5223:
        /* <DEDUP_REMOVED lines=21> */
.L_x_5232:
[----:B------:R-:W-:Y:S05]  /*2fe0*/  BSYNC.RECONVERGENT B1 ;  /* 0x0000000000017941 */ /* 0x000fea0003800200 */
.L_x_5231:
[----:B------:R-:W-:Y:S01]  /*2ff0*/  IMAD.SHL.U32 R0, R0, 0x200000, RZ ;  /* 0x0020000000007824 */ /* 0x000fe200078e00ff */
[----:B------:R-:W-:-:S04]  /*3000*/  LEA R3, R3, 0x37800000, 0x17 ;  /* 0x3780000003037811 */ /* 0x000fc800078eb8ff */
[----:B------:R-:W-:-:S07]  /*3010*/  LOP3.LUT R0, R3, R0, R7, 0xfe, !PT ;  /* 0x0000000003007212 */ /* 0x000fce00078efe07 */
.L_x_5230:
[----:B------:R-:W-:Y:S05]  /*3020*/  BSYNC.RECONVERGENT B0 ;  /* 0x0000000000007941 */ /* 0x000fea0003800200 */
.L_x_5229:
[----:B------:R-:W-:-:S04]  /*3030*/  F2FP.F16.F32.PACK_AB R0, RZ, R0 ;  /* 0x00000000ff00723e */ /* 0x000fc800000000ff */
[----:B------:R-:W-:Y:S01]  /*3040*/  PRMT R17, R0, 0x7610, R17 ;  /* 0x0000761000117816 */ /* 0x000fe20000000011 */
[----:B------:R-:W-:Y:S06]  /*3050*/  BRA `(.L_x_5210) ;  /* 0x0000000000b47947 */ /* 0x000fec0003800000 */
.L_x_5222:
        /* <DEDUP_REMOVED lines=14> */
.L_x_5236:
[----:B------:R-:W-:Y:S05]  /*3140*/  BSYNC.RECONVERGENT B0 ;  /* 0x0000000000007941 */ /* 0x000fea0003800200 */
.L_x_5235:
[----:B------:R-:W-:-:S04]  /*3150*/  F2FP.F16.F32.PACK_AB R0, RZ, R0 ;  /* 0x00000000ff00723e */ /* 0x000fc800000000ff */
[----:B------:R-:W-:Y:S01]  /*3160*/  PRMT R17, R0, 0x7610, R17 ;  /* 0x0000761000117816 */ /* 0x000fe20000000011 */
[----:B------:R-:W-:Y:S06]  /*3170*/  BRA `(.L_x_5210) ;  /* 0x00000000006c7947 */ /* 0x000fec0003800000 */
.L_x_5209:
        /* <DEDUP_REMOVED lines=16> */
.L_x_5237:
[----:B------:R-:W-:Y:S01]  /*3280*/  PRMT R17, RZ, 0x7610, R17 ;  /* 0x00007610ff117816 */ /* 0x000fe20000000011 */
[----:B------:R-:W-:Y:S06]  /*3290*/  BRA `(.L_x_5210) ;  /* 0x0000000000247947 */ /* 0x000fec0003800000 */
.L_x_5234:
[----:B------:R-:W2:Y:S02]  /*32a0*/  LDG.E.64 R4, desc[UR36][R4.64] ;  /* 0x0000002404047981 */ /* 0x000ea4000c1e1b00 */
[----:B--2---:R-:W0:Y:S02]  /*32b0*/  I2F.U64 R0, R4 ;  /* 0x0000000400007312 */ /* 0x004e240000301000 */
[----:B0-----:R-:W-:-:S04]  /*32c0*/  F2FP.F16.F32.PACK_AB R0, RZ, R0 ;  /* 0x00000000ff00723e */ /* 0x001fc800000000ff */
[----:B------:R-:W-:Y:S01]  /*32d0*/  PRMT R17, R0, 0x7610, R17 ;  /* 0x0000761000117816 */ /* 0x000fe20000000011 */
[----:B------:R-:W-:Y:S06]  /*32e0*/  BRA `(.L_x_5210) ;  /* 0x0000000000107947 */ /* 0x000fec0003800000 */
.L_x_5233:
[----:B------:R-:W2:Y:S02]  /*32f0*/  LDG.E R4, desc[UR36][R4.64] ;  /* 0x0000002404047981 */ /* 0x000ea4000c1e1900 */
[----:B--2---:R-:W-:-:S04]  /*3300*/  I2FP.F32.U32 R0, R4 ;  /* 0x0000000400007245 */ /* 0x004fc80000201000 */
[----:B------:R-:W-:-:S04]  /*3310*/  F2FP.F16.F32.PACK_AB R0, RZ, R0 ;  /* 0x00000000ff00723e */ /* 0x000fc800000000ff */
[----:B------:R-:W-:-:S07]  /*3320*/  PRMT R17, R0, 0x7610, R17 ;  /* 0x0000761000117816 */ /* 0x000fce0000000011 */
.L_x_5210:
[----:B------:R-:W-:-:S07]  /*3330*/  VIADD R19, R19, 0x80 ;  /* 0x0000008013137836 */ /* 0x000fce0000000000 */
.L_x_5204:
[----:B------:R-:W-:Y:S05]  /*3340*/  BSYNC.RECONVERGENT B6 ;  /* 0x0000000000067941 */ /* 0x000fea0003800200 */
.L_x_5203:
        /* <DEDUP_REMOVED lines=26> */
.L_x_5243:
[----:B------:R-:W2:Y:S02]  /*34f0*/  LDG.E.U8 R4, desc[UR36][R4.64] ;  /* 0x0000002404047981 */ /* 0x000ea4000c1e1100 */
[----:B--2---:R-:W-:-:S04]  /*3500*/  I2FP.F32.U32 R0, R4 ;  /* 0x0000000400007245 */ /* 0x004fc80000201000 */
[----:B------:R-:W-:-:S04]  /*3510*/  F2FP.F16.F32.PACK_AB R0, RZ, R0 ;  /* 0x00000000ff00723e */ /* 0x000fc800000000ff */
[----:B------:R-:W-:Y:S01]  /*3520*/  PRMT R18, R0, 0x7610, R18 ;  /* 0x0000761000127816 */ /* 0x000fe20000000012 */
[----:B------:R-:W-:Y:S06]  /*3530*/  BRA `(.L_x_5239) ;  /* 0x0000000c00b87947 */ /* 0x000fec0003800000 */
.L_x_5242:
        /* <DEDUP_REMOVED lines=11> */
.L_x_5246:
[----:B------:R-:W2:Y:S02]  /*35f0*/  LDG.E R4, desc[UR36][R4.64] ;  /* 0x0000002404047981 */ /* 0x000ea4000c1e1900 */
[----:B--2---:R-:W-:-:S04]  /*3600*/  I2FP.F32.S32 R0, R4 ;  /* 0x0000000400007245 */ /* 0x004fc80000201400 */
[----:B------:R-:W-:-:S04]  /*3610*/  F2FP.F16.F32.PACK_AB R0, RZ, R0 ;  /* 0x00000000ff00723e */ /* 0x000fc800000000ff */
[----:B------:R-:W-:Y:S01]  /*3620*/  PRMT R18, R0, 0x7610, R18 ;  /* 0x0000761000127816 */ /* 0x000fe20000000012 */
[----:B------:R-:W-:Y:S06]  /*3630*/  BRA `(.L_x_5239) ;  /* 0x0000000c00787947 */ /* 0x000fec0003800000 */
.L_x_5245:
[----:B------:R-:W2:Y:S02]  /*3640*/  LDG.E.U16 R4, desc[UR36][R4.64] ;  /* 0x0000002404047981 */ /* 0x000ea4000c1e1500 */
[----:B--2---:R-:W0:Y:S02]  /*3650*/  I2F.S16 R0, R4 ;  /* 0x0000000400007306 */ /* 0x004e240000101400 */
[----:B0-----:R-:W-:-:S04]  /*3660*/  F2FP.F16.F32.PACK_AB R0, RZ, R0 ;  /* 0x00000000ff00723e */ /* 0x001fc800000000ff */
[----:B------:R-:W-:Y:S01]  /*3670*/  PRMT R18, R0, 0x7610, R18 ;  /* 0x0000761000127816 */ /* 0x000fe20000000012 */
[----:B------:R-:W-:Y:S06]  /*3680*/  BRA `(.L_x_5239) ;  /* 0x0000000c00647947 */ /* 0x000fec0003800000 */
.L_x_5241:
        /* <DEDUP_REMOVED lines=9> */
.L_x_5248:
[----:B------:R2:W5:Y:S01]  /*3720*/  LDG.E.U16 R18, desc[UR36][R4.64] ;  /* 0x0000002404127981 */ /* 0x000562000c1e1500 */
[----:B------:R-:W-:Y:S05]  /*3730*/  BRA `(.L_x_5239) ;  /* 0x0000000c00387947 */ /* 0x000fea0003800000 */
.L_x_5247:
        /* <DEDUP_REMOVED lines=9> */
.L_x_5250:
[----:B------:R3:W5:Y:S01]  /*37d0*/  LDG.E.U16 R18, desc[UR36][R4.64] ;  /* 0x0000002404127981 */ /* 0x000762000c1e1500 */
[----:B------:R-:W-:Y:S05]  /*37e0*/  BRA `(.L_x_5239) ;  /* 0x0000000c000c7947 */ /* 0x000fea0003800000 */
.L_x_5249:
        /* <DEDUP_REMOVED lines=9> */
.L_x_5240:
        /* <DEDUP_REMOVED lines=14> */
.L_x_5253:
        /* <DEDUP_REMOVED lines=9> */
.L_x_5252:
        /* <DEDUP_REMOVED lines=27> */
.L_x_5255:
        /* <DEDUP_REMOVED lines=15> */
.L_x_5254:
[----:B------:R-:W2:Y:S02]  /*3c90*/  LDG.E.U16 R0, desc[UR36][R4.64] ;  /* 0x0000002404007981 */ /* 0x000ea4000c1e1500 */
[----:B--2---:R-:W-:-:S05]  /*3ca0*/  IMAD.U32 R0, R0, 0x10000, RZ ;  /* 0x0001000000007824 */ /* 0x004fca00078e00ff */
[----:B------:R-:W-:-:S04]  /*3cb0*/  F2FP.F16.F32.PACK_AB R0, RZ, R0 ;  /* 0x00000000ff00723e */ /* 0x000fc800000000ff */
[----:B------:R-:W-:Y:S01]  /*3cc0*/  PRMT R18, R0, 0x7610, R18 ;  /* 0x0000761000127816 */ /* 0x000fe20000000012 */
[----:B------:R-:W-:Y:S06]  /*3cd0*/  BRA `(.L_x_5239) ;  /* 0x0000000400d07947 */ /* 0x000fec0003800000 */
.L_x_5251:
        /* <DEDUP_REMOVED lines=13> */
.L_x_5258:
        /* <DEDUP_REMOVED lines=21> */
.L_x_5262:
[----:B------:R-:W-:Y:S05]  /*3f00*/  BSYNC.RECONVERGENT B1 ;  /* 0x0000000000017941 */ /* 0x000fea0003800200 */
.L_x_5261:
[----:B------:R-:W-:Y:S01]  /*3f10*/  IMAD.SHL.U32 R0, R0, 0x100000, RZ ;  /* 0x0010000000007824 */ /* 0x000fe200078e00ff */
[----:B------:R-:W-:-:S04]  /*3f20*/  LEA R3, R3, 0x3b800000, 0x17 ;  /* 0x3b80000003037811 */ /* 0x000fc800078eb8ff */
[----:B------:R-:W-:-:S07]  /*3f30*/  LOP3.LUT R0, R3, R0, R7, 0xfe, !PT ;  /* 0x0000000003007212 */ /* 0x000fce00078efe07 */
.L_x_5260:
[----:B------:R-:W-:Y:S05]  /*3f40*/  BSYNC.RECONVERGENT B0 ;  /* 0x0000000000007941 */ /* 0x000fea0003800200 */
.L_x_5259:
[----:B------:R-:W-:-:S04]  /*3f50*/  F2FP.F16.F32.PACK_AB R0, RZ, R0 ;  /* 0x00000000ff00723e */ /* 0x000fc800000000ff */
[----:B------:R-:W-:Y:S01]  /*3f60*/  PRMT R18, R0, 0x7610, R18 ;  /* 0x0000761000127816 */ /* 0x000fe20000000012 */
[----:B------:R-:W-:Y:S06]  /*3f70*/  BRA `(.L_x_5239) ;  /* 0x0000000400287947 */ /* 0x000fec0003800000 */
.L_x_5257:
        /* <DEDUP_REMOVED lines=21> */
.L_x_5266:
[----:B------:R-:W-:Y:S05]  /*40d0*/  BSYNC.RECONVERGENT B1 ;  /* 0x0000000000017941 */ /* 0x000fea0003800200 */
.L_x_5265:
[----:B------:R-:W-:Y:S01]  /*40e0*/  IMAD.SHL.U32 R0, R0, 0x200000, RZ ;  /* 0x0020000000007824 */ /* 0x000fe200078e00ff */
[----:B------:R-:W-:-:S04]  /*40f0*/  LEA R3, R3, 0x37800000, 0x17 ;  /* 0x3780000003037811 */ /* 0x000fc800078eb8ff */
[----:B------:R-:W-:-:S07]  /*4100*/  LOP3.LUT R0, R3, R0, R7, 0xfe, !PT ;  /* 0x0000000003007212 */ /* 0x000fce00078efe07 */
.L_x_5264:
[----:B------:R-:W-:Y:S05]  /*4110*/  BSYNC.RECONVERGENT B0 ;  /* 0x0000000000007941 */ /* 0x000fea0003800200 */
.L_x_5263:
[----:B------:R-:W-:-:S04]  /*4120*/  F2FP.F16.F32.PACK_AB R0, RZ, R0 ;  /* 0x00000000ff00723e */ /* 0x000fc800000000ff */
[----:B------:R-:W-:Y:S01]  /*4130*/  PRMT R18, R0, 0x7610, R18 ;  /* 0x0000761000127816 */ /* 0x000fe20000000012 */
[----:B------:R-:W-:Y:S06]  /*4140*/  BRA `(.L_x_5239) ;  /* 0x0000000000b47947 */ /* 0x000fec0003800000 */
.L_x_5256:
        /* <DEDUP_REMOVED lines=14> */
.L_x_5270:
[----:B------:R-:W-:Y:S05]  /*4230*/  BSYNC.RECONVERGENT B0 ;  /* 0x0000000000007941 */ /* 0x000fea0003800200 */
.L_x_5269:
[----:B------:R-:W-:-:S04]  /*4240*/  F2FP.F16.F32.PACK_AB R0, RZ, R0 ;  /* 0x00000000ff00723e */ /* 0x000fc800000000ff */
[----:B------:R-:W-:Y:S01]  /*4250*/  PRMT R18, R0, 0x7610, R18 ;  /* 0x0000761000127816 */ /* 0x000fe20000000012 */
[----:B------:R-:W-:Y:S06]  /*4260*/  BRA `(.L_x_5239) ;  /* 0x00000000006c7947 */ /* 0x000fec0003800000 */
.L_x_5244:
        /* <DEDUP_REMOVED lines=16> */
.L_x_5271:
[----:B------:R-:W-:Y:S01]  /*4370*/  PRMT R18, RZ, 0x7610, R18 ;  /* 0x00007610ff127816 */ /* 0x000fe20000000012 */
[----:B------:R-:W-:Y:S06]  /*4380*/  BRA `(.L_x_5239) ;  /* 0x0000000000247947 */ /* 0x000fec0003800000 */
.L_x_5268:
[----:B------:R-:W2:Y:S02]  /*4390*/  LDG.E.64 R4, desc[UR36][R4.64] ;  /* 0x0000002404047981 */ /* 0x000ea4000c1e1b00 */
[----:B--2---:R-:W0:Y:S02]  /*43a0*/  I2F.U64 R0, R4 ;  /* 0x0000000400007312 */ /* 0x004e240000301000 */
[----:B0-----:R-:W-:-:S04]  /*43b0*/  F2FP.F16.F32.PACK_AB R0, RZ, R0 ;  /* 0x00000000ff00723e */ /* 0x001fc800000000ff */
[----:B------:R-:W-:Y:S01]  /*43c0*/  PRMT R18, R0, 0x7610, R18 ;  /* 0x0000761000127816 */ /* 0x000fe20000000012 */
[----:B------:R-:W-:Y:S06]  /*43d0*/  BRA `(.L_x_5239) ;  /* 0x0000000000107947 */ /* 0x000fec0003800000 */
.L_x_5267:
[----:B------:R-:W2:Y:S02]  /*43e0*/  LDG.E R4, desc[UR36][R4.64] ;  /* 0x0000002404047981 */ /* 0x000ea4000c1e1900 */
[----:B--2---:R-:W-:-:S04]  /*43f0*/  I2FP.F32.U32 R0, R4 ;  /* 0x0000000400007245 */ /* 0x004fc80000201000 */
[----:B------:R-:W-:-:S04]  /*4400*/  F2FP.F16.F32.PACK_AB R0, RZ, R0 ;  /* 0x00000000ff00723e */ /* 0x000fc800000000ff */
[----:B------:R-:W-:-:S07]  /*4410*/  PRMT R18, R0, 0x7610, R18 ;  /* 0x0000761000127816 */ /* 0x000fce0000000012 */
.L_x_5239:
[----:B------:R-:W-:Y:S05]  /*4420*/  BSYNC.RECONVERGENT B6 ;  /* 0x0000000000067941 */ /* 0x000fea0003800200 */
.L_x_5238:
[----:B------:R-:W4:Y:S01]  /*4430*/  LDC.U8 R19, c[0x0][0x3b4] ;  /* 0x0000ed00ff137b82 */ /* 0x000f220000000000 */
[CC--:B------:R-:W-:Y:S01]  /*4440*/  ISETP.GE.AND P1, PT, R25.reuse, R16.reuse, PT ;  /* 0x000000101900720c */ /* 0x0c0fe20003f26270 */
[C---:B------:R-:W-:Y:S01]  /*4450*/  VIADD R3, R25.reuse, 0x100 ;  /* 0x0000010019037836 */ /* 0x040fe20000000000 */
[----:B------:R-:W-:Y:S01]  /*4460*/  BSSY.RECONVERGENT B0, `(.L_x_5272) ;  /* 0x000000e000007945 */ /* 0x000fe20003800200 */
[C---:B0123--:R-:W-:Y:S02]  /*4470*/  VIADD R5, R25.reuse, 0x180 ;  /* 0x0000018019057836 */ /* 0x04ffe40000000000 */
[----:B------:R-:W-:Y:S01]  /*4480*/  VIADD R23, R25, 0x80 ;  /* 0x0000008019177836 */ /* 0x000fe20000000000 */
[-C--:B------:R-:W-:Y:S02]  /*4490*/  ISETP.GE.AND P2, PT, R3, R16.reuse, PT ;  /* 0x000000100300720c */ /* 0x080fe40003f46270 */
[-C--:B------:R-:W-:Y:S02]  /*44a0*/  ISETP.GE.AND P0, PT, R5, R16.reuse, PT ;  /* 0x000000100500720c */ /* 0x080fe40003f06270 */
[----:B------:R-:W-:-:S03]  /*44b0*/  ISETP.GE.AND P4, PT, R23, R16, PT ;  /* 0x000000101700720c */ /* 0x000fc60003f86270 */
[----:B------:R-:W-:Y:S10]  /*44c0*/  @P1 BRA `(.L_x_5273) ;  /* 0x00000000001c1947 */ /* 0x000ff40003800000 */
[----:B-----5:R-:W-:-:S05]  /*44d0*/  HADD2.F32 R3, -RZ, R24.H0_H0 ;  /* 0x20000018ff037230 */ /* 0x020fca0000004100 */
[----:B------:R-:W-:-:S13]  /*44e0*/  FSETP.NAN.FTZ.AND P3, PT, |R3|, |R3|, PT ;  /* 0x400000030300720b */ /* 0x000fda0003f78200 */
[----:B------:R-:W0:Y:S02]  /*44f0*/  @!P3 LDC.U16 R0, c[0x0][0x388] ;  /* 0x0000e200ff00bb82 */ /* 0x000e240000000400 */
[----:B0-----:R-:W-:-:S05]  /*4500*/  @!P3 HADD2.F32 R0, -RZ, R0.H0_H0 ;  /* 0x20000000ff00b230 */ /* 0x001fca0000004100 */
[----:B------:R-:W-:-:S04]  /*4510*/  @!P3 FMNMX.FTZ R0, R3, R0, PT ;  /* 0x000000000300b209 */ /* 0x000fc80003810000 */
[----:B------:R-:W-:-:S04]  /*4520*/  @!P3 F2FP.F16.F32.PACK_AB R0, RZ, R0 ;  /* 0x00000000ff00b23e */ /* 0x000fc800000000ff */
[----:B------:R-:W-:-:S07]  /*4530*/  @!P3 PRMT R24, R0, 0x7610, R24 ;  /* 0x000076100018b816 */ /* 0x000fce0000000018 */
.L_x_5273:
[----:B------:R-:W-:Y:S05]  /*4540*/  BSYNC.RECONVERGENT B0 ;  /* 0x0000000000007941 */ /* 0x000fea0003800200 */
.L_x_5272:
[----:B------:R-:W-:Y:S04]  /*4550*/  BSSY.RECONVERGENT B0, `(.L_x_5274) ;  /* 0x0000009000007945 */ /* 0x000fe80003800200 */
[----:B------:R-:W-:Y:S05]  /*4560*/  @P4 BRA `(.L_x_5275) ;  /* 0x00000000001c4947 */ /* 0x000fea0003800000 */
[----:B-----5:R-:W-:-:S05]  /*4570*/  HADD2.F32 R0, -RZ, R22.H0_H0 ;  /* 0x20000016ff007230 */ /* 0x020fca0000004100 */
[----:B------:R-:W-:-:S13]  /*4580*/  FSETP.NAN.FTZ.AND P3, PT, |R0|, |R0|, PT ;  /* 0x400000000000720b */ /* 0x000fda0003f78200 */
[----:B------:R-:W0:Y:S02]  /*4590*/  @!P3 LDC.U16 R3, c[0x0][0x388] ;  /* 0x0000e200ff03bb82 */ /* 0x000e240000000400 */
[----:B0-----:R-:W-:-:S05]  /*45a0*/  @!P3 HADD2.F32 R3, -RZ, R3.H0_H0 ;  /* 0x20000003ff03b230 */ /* 0x001fca0000004100 */
[----:B------:R-:W-:-:S04]  /*45b0*/  @!P3 FMNMX.FTZ R0, R3, R0, PT ;  /* 0x000000000300b209 */ /* 0x000fc80003810000 */
[----:B------:R-:W-:-:S04]  /*45c0*/  @!P3 F2FP.F16.F32.PACK_AB R0, RZ, R0 ;  /* 0x00000000ff00b23e */ /* 0x000fc800000000ff */
[----:B------:R-:W-:-:S07]  /*45d0*/  @!P3 PRMT R22, R0, 0x7610, R22 ;  /* 0x000076100016b816 */ /* 0x000fce0000000016 */
.L_x_5275:
[----:B------:R-:W-:Y:S05]  /*45e0*/  BSYNC.RECONVERGENT B0 ;  /* 0x0000000000007941 */ /* 0x000fea0003800200 */
.L_x_5274:
        /* <DEDUP_REMOVED lines=9> */
.L_x_5277:
[----:B------:R-:W-:Y:S05]  /*4680*/  BSYNC.RECONVERGENT B0 ;  /* 0x0000000000007941 */ /* 0x000fea0003800200 */
.L_x_5276:
        /* <DEDUP_REMOVED lines=9> */
.L_x_5279:
[----:B------:R-:W-:Y:S05]  /*4720*/  BSYNC.RECONVERGENT B0 ;  /* 0x0000000000007941 */ /* 0x000fea0003800200 */
.L_x_5278:
        /* <DEDUP_REMOVED lines=20> */
[----:B-----5:R-:W-:Y:S02]  /*4870*/  HADD2.F32 R24, -RZ, R24.H0_H0 ;  /* 0x20000018ff187230 */ /* 0x020fe40000004100 */
[----:B------:R-:W-:Y:S02]  /*4880*/  IMAD.MOV.U32 R25, RZ, RZ, R23 ;  /* 0x000000ffff197224 */ /* 0x000fe400078e0017 */
[----:B------:R-:W0:Y:S02]  /*4890*/  F2I.FTZ.TRUNC.NTZ R3, R24 ;  /* 0x0000001800037305 */ /* 0x000e24000021f100 */
[----:B0-----:R3:W-:Y:S01]  /*48a0*/  STG.E.U8 desc[UR36][R8.64], R3 ;  /* 0x0000000308007986 */ /* 0x0017e2000c101124 */
[----:B------:R-:W-:Y:S05]  /*48b0*/  BRA `(.L_x_5281) ;  /* 0x0000000c00d47947 */ /* 0x000fea0003800000 */
.L_x_5285:
[----:B-----5:R-:W-:Y:S02]  /*48c0*/  HADD2.F32 R5, -RZ, R24.H0_H0 ;  /* 0x20000018ff057230 */ /* 0x020fe40000004100 */
[----:B------:R-:W-:-:S04]  /*48d0*/  IMAD.MOV.U32 R25, RZ, RZ, R23 ;  /* 0x000000ffff197224 */ /* 0x000fc800078e0017 */
[----:B------:R-:W0:Y:S02]  /*48e0*/  F2I.S64.TRUNC R4, R5 ;  /* 0x0000000500047311 */ /* 0x000e24000020d900 */
[----:B0-----:R0:W-:Y:S01]  /*48f0*/  STG.E.U8 desc[UR36][R8.64], R4 ;  /* 0x0000000408007986 */ /* 0x0011e2000c101124 */
[----:B------:R-:W-:Y:S05]  /*4900*/  BRA `(.L_x_5281) ;  /* 0x0000000c00c07947 */ /* 0x000fea0003800000 */
.L_x_5284:
[----:B------:R-:W-:-:S13]  /*4910*/  ISETP.NE.AND P0, PT, R0, 0x2, PT ;  /* 0x000000020000780c */ /* 0x000fda0003f05270 */
[----:B------:R-:W-:Y:S05]  /*4920*/  @!P0 BRA `(.L_x_5287) ;  /* 0x0000000000388947 */ /* 0x000fea0003800000 */
[----:B------:R-:W-:-:S13]  /*4930*/  ISETP.NE.AND P0, PT, R0, 0x3, PT ;  /* 0x000000030000780c */ /* 0x000fda0003f05270 */
[----:B------:R-:W-:Y:S05]  /*4940*/  @!P0 BRA `(.L_x_5288) ;  /* 0x00000000001c8947 */ /* 0x000fea0003800000 */
[----:B------:R-:W-:-:S13]  /*4950*/  ISETP.NE.AND P0, PT, R0, 0x4, PT ;  /* 0x000000040000780c */ /* 0x000fda0003f05270 */
[----:B------:R-:W-:Y:S05]  /*4960*/  @P0 BRA `(.L_x_5286) ;  /* 0x0000000800f80947 */ /* 0x000fea0003800000 */
[----:B-----5:R-:W-:Y:S02]  /*4970*/  HADD2.F32 R4, -RZ, R24.H0_H0 ;  /* 0x20000018ff047230 */ /* 0x020fe40000004100 */
[----:B------:R-:W-:-:S04]  /*4980*/  IMAD.MOV.U32 R25, RZ, RZ, R23 ;  /* 0x000000ffff197224 */ /* 0x000fc800078e0017 */
[----:B------:R-:W0:Y:S02]  /*4990*/  F2I.S64.TRUNC R4, R4 ;  /* 0x0000000400047311 */ /* 0x000e24000020d900 */
[----:B0-----:R1:W-:Y:S01]  /*49a0*/  STG.E.64 desc[UR36][R8.64], R4 ;  /* 0x0000000408007986 */ /* 0x0013e2000c101b24 */
[----:B------:R-:W-:Y:S05]  /*49b0*/  BRA `(.L_x_5281) ;  /* 0x0000000c00947947 */ /* 0x000fea0003800000 */
.L_x_5288:
[----:B-----5:R-:W-:Y:S02]  /*49c0*/  HADD2.F32 R24, -RZ, R24.H0_H0 ;  /* 0x20000018ff187230 */ /* 0x020fe40000004100 */
[----:B------:R-:W-:Y:S02]  /*49d0*/  IMAD.MOV.U32 R25, RZ, RZ, R23 ;  /* 0x000000ffff197224 */ /* 0x000fe400078e0017 */
[----:B------:R-:W0:Y:S02]  /*49e0*/  F2I.FTZ.TRUNC.NTZ R3, R24 ;  /* 0x0000001800037305 */ /* 0x000e24000021f100 */
[----:B0-----:R2:W-:Y:S01]  /*49f0*/  STG.E desc[UR36][R8.64], R3 ;  /* 0x0000000308007986 */ /* 0x0015e2000c101924 */
[----:B------:R-:W-:Y:S05]  /*4a00*/  BRA `(.L_x_5281) ;  /* 0x0000000c00807947 */ /* 0x000fea0003800000 */
.L_x_5287:
[----:B-----5:R-:W-:Y:S02]  /*4a10*/  HADD2.F32 R24, -RZ, R24.H0_H0 ;  /* 0x20000018ff187230 */ /* 0x020fe40000004100 */
[----:B------:R-:W-:Y:S02]  /*4a20*/  IMAD.MOV.U32 R25, RZ, RZ, R23 ;  /* 0x000000ffff197224 */ /* 0x000fe400078e0017 */
[----:B------:R-:W0:Y:S02]  /*4a30*/  F2I.FTZ.TRUNC.NTZ R3, R24 ;  /* 0x0000001800037305 */ /* 0x000e24000021f100 */
[----:B0-----:R0:W-:Y:S01]  /*4a40*/  STG.E.U16 desc[UR36][R8.64], R3 ;  /* 0x0000000308007986 */ /* 0x0011e2000c101524 */
[----:B------:R-:W-:Y:S05]  /*4a50*/  BRA `(.L_x_5281) ;  /* 0x0000000c006c7947 */ /* 0x000fea0003800000 */
.L_x_5283:
[----:B------:R-:W-:-:S13]  /*4a60*/  ISETP.GT.AND P0, PT, R0, 0x6, PT ;  /* 0x000000060000780c */ /* 0x000fda0003f04270 */
[----:B------:R-:W-:Y:S05]  /*4a70*/  @P0 BRA `(.L_x_5289) ;  /* 0x00000000002c0947 */ /* 0x000fea0003800000 */
[----:B------:R-:W-:-:S13]  /*4a80*/  ISETP.NE.AND P0, PT, R0, 0x5, PT ;  /* 0x000000050000780c */ /* 0x000fda0003f05270 */
[----:B------:R-:W-:Y:S05]  /*4a90*/  @!P0 BRA `(.L_x_5290) ;  /* 0x0000000000188947 */ /* 0x000fea0003800000 */
[----:B------:R-:W-:-:S13]  /*4aa0*/  ISETP.NE.AND P0, PT, R0, 0x6, PT ;  /* 0x000000060000780c */ /* 0x000fda0003f05270 */
[----:B------:R-:W-:Y:S05]  /*4ab0*/  @P0 BRA `(.L_x_5286) ;  /* 0x0000000800a40947 */ /* 0x000fea0003800000 */
[----:B-----5:R-:W-:Y:S02]  /*4ac0*/  HADD2.F32 R3, -RZ, R24.H0_H0 ;  /* 0x20000018ff037230 */ /* 0x020fe40000004100 */
[----:B------:R-:W-:-:S03]  /*4ad0*/  IMAD.MOV.U32 R25, RZ, RZ, R23 ;  /* 0x000000ffff197224 */ /* 0x000fc600078e0017 */
[----:B------:R0:W-:Y:S01]  /*4ae0*/  STG.E desc[UR36][R8.64], R3 ;  /* 0x0000000308007986 */ /* 0x0001e2000c101924 */
[----:B------:R-:W-:Y:S05]  /*4af0*/  BRA `(.L_x_5281) ;  /* 0x0000000c00447947 */ /* 0x000fea0003800000 */
.L_x_5290:
[----:B-----5:R0:W-:Y:S01]  /*4b00*/  STG.E.U16 desc[UR36][R8.64], R24 ;  /* 0x0000001808007986 */ /* 0x0201e2000c101524 */
[----:B------:R-:W-:Y:S01]  /*4b10*/  IMAD.MOV.U32 R25, RZ, RZ, R23 ;  /* 0x000000ffff197224 */ /* 0x000fe200078e0017 */
[----:B------:R-:W-:Y:S06]  /*4b20*/  BRA `(.L_x_5281) ;  /* 0x0000000c00387947 */ /* 0x000fec0003800000 */
.L_x_5289:
[----:B------:R-:W-:-:S13]  /*4b30*/  ISETP.NE.AND P0, PT, R0, 0x7, PT ;  /* 0x000000070000780c */ /* 0x000fda0003f05270 */
[----:B------:R-:W-:Y:S05]  /*4b40*/  @!P0 BRA `(.L_x_5291) ;  /* 0x00000000003c8947 */ /* 0x000fea0003800000 */
[----:B------:R-:W-:-:S13]  /*4b50*/  ISETP.NE.AND P0, PT, R0, 0x8, PT ;  /* 0x000000080000780c */ /* 0x000fda0003f05270 */
[----:B------:R-:W-:Y:S05]  /*4b60*/  @!P0 BRA `(.L_x_5292) ;  /* 0x00000000001c8947 */ /* 0x000fea0003800000 */
[----:B------:R-:W-:-:S13]  /*4b70*/  ISETP.NE.AND P0, PT, R0, 0x9, PT ;  /* 0x000000090000780c */ /* 0x000fda0003f05270 */
[----:B------:R-:W-:Y:S05]  /*4b80*/  @P0 BRA `(.L_x_5286) ;  /* 0x0000000800700947 */ /* 0x000fea0003800000 */
[----:B-----5:R-:W-:Y:S02]  /*4b90*/  HADD2.F32 R4, -RZ, R24.H0_H0 ;  /* 0x20000018ff047230 */ /* 0x020fe40000004100 */
[----:B------:R-:W-:Y:S02]  /*4ba0*/  IMAD.MOV.U32 R5, RZ, RZ, RZ ;  /* 0x000000ffff057224 */ /* 0x000fe400078e00ff */
[----:B------:R-:W-:-:S03]  /*4bb0*/  IMAD.MOV.U32 R25, RZ, RZ, R23 ;  /* 0x000000ffff197224 */ /* 0x000fc600078e0017 */
[----:B------:R0:W-:Y:S01]  /*4bc0*/  STG.E.64 desc[UR36][R8.64], R4 ;  /* 0x0000000408007986 */ /* 0x0001e2000c101b24 */
[----:B------:R-:W-:Y:S05]  /*4bd0*/  BRA `(.L_x_5281) ;  /* 0x0000000c000c7947 */ /* 0x000fea0003800000 */
.L_x_5292:
[----:B-----5:R-:W-:Y:S02]  /*4be0*/  HADD2.F32 R0, -RZ, R24.H0_H0 ;  /* 0x20000018ff007230 */ /* 0x020fe40000004100 */
[----:B------:R-:W-:-:S03]  /*4bf0*/  IMAD.MOV.U32 R25, RZ, RZ, R23 ;  /* 0x000000ffff197224 */ /* 0x000fc600078e0017 */
[----:B------:R-:W-:-:S04]  /*4c00*/  F2FP.F16.F32.PACK_AB R0, RZ, R0 ;  /* 0x00000000ff00723e */ /* 0x000fc800000000ff */
[----:B------:R-:W-:-:S05]  /*4c10*/  PRMT R0, R0, 0x5410, RZ ;  /* 0x0000541000007816 */ /* 0x000fca00000000ff */
[----:B------:R0:W-:Y:S01]  /*4c20*/  STG.E desc[UR36][R8.64], R0 ;  /* 0x0000000008007986 */ /* 0x0001e2000c101924 */
[----:B------:R-:W-:Y:S05]  /*4c30*/  BRA `(.L_x_5281) ;  /* 0x0000000800f47947 */ /* 0x000fea0003800000 */
.L_x_5291:
[----:B-----5:R-:W-:Y:S02]  /*4c40*/  HADD2.F32 R4, -RZ, R24.H0_H0 ;  /* 0x20000018ff047230 */ /* 0x020fe40000004100 */
[----:B------:R-:W-:-:S03]  /*4c50*/  IMAD.MOV.U32 R25, RZ, RZ, R23 ;  /* 0x000000ffff197224 */ /* 0x000fc600078e0017 */
[----:B------:R-:W-:-:S06]  /*4c60*/  FMUL.FTZ R4, R4, 1 ;  /* 0x3f80000004047820 */ /* 0x000fcc0000410000 */
[----:B------:R-:W0:Y:S02]  /*4c70*/  F2F.F64.F32 R4, R4 ;  /* 0x0000000400047310 */ /* 0x000e240000201800 */
[----:B0-----:R0:W-:Y:S01]  /*4c80*/  STG.E.64 desc[UR36][R8.64], R4 ;  /* 0x0000000408007986 */ /* 0x0011e2000c101b24 */
[----:B------:R-:W-:Y:S05]  /*4c90*/  BRA `(.L_x_5281) ;  /* 0x0000000800dc7947 */ /* 0x000fea0003800000 */
.L_x_5282:
        /* <DEDUP_REMOVED lines=10> */
[----:B------:R-:W-:-:S04]  /*4d40*/  FSETP.NEU.FTZ.AND P0, PT, R24, RZ, PT ;  /* 0x000000ff1800720b */ /* 0x000fc80003f1d000 */
[----:B------:R-:W-:-:S05]  /*4d50*/  SEL R3, RZ, 0x1, !P0 ;  /* 0x00000001ff037807 */ /* 0x000fca0004000000 */
[----:B------:R0:W-:Y:S01]  /*4d60*/  STG.E.U8 desc[UR36][R8.64], R3 ;  /* 0x0000000308007986 */ /* 0x0001e2000c101124 */
[----:B------:R-:W-:Y:S05]  /*4d70*/  BRA `(.L_x_5281) ;  /* 0x0000000800a47947 */ /* 0x000fea0003800000 */
.L_x_5295:
[----:B-----5:R-:W-:Y:S01]  /*4d80*/  HADD2.F32 R24, -RZ, R24.H0_H0 ;  /* 0x20000018ff187230 */ /* 0x020fe20000004100 */
[----:B------:R-:W-:Y:S01]  /*4d90*/  CS2R R6, SRZ ;  /* 0x0000000000067805 */ /* 0x000fe2000001ff00 */
[----:B------:R-:W-:-:S03]  /*4da0*/  IMAD.MOV.U32 R25, RZ, RZ, R23 ;  /* 0x000000ffff197224 */ /* 0x000fc600078e0017 */
[----:B------:R-:W-:-:S06]  /*4db0*/  FMUL.FTZ R4, R24, 1 ;  /* 0x3f80000018047820 */ /* 0x000fcc0000410000 */
[----:B------:R-:W0:Y:S02]  /*4dc0*/  F2F.F64.F32 R4, R4 ;  /* 0x0000000400047310 */ /* 0x000e240000201800 */
[----:B0-----:R0:W-:Y:S01]  /*4dd0*/  STG.E.128 desc[UR36][R8.64], R4 ;  /* 0x0000000408007986 */ /* 0x0011e2000c101d24 */
[----:B------:R-:W-:Y:S05]  /*4de0*/  BRA `(.L_x_5281) ;  /* 0x0000000800887947 */ /* 0x000fea0003800000 */
.L_x_5294:
[----:B------:R-:W-:-:S13]  /*4df0*/  ISETP.NE.AND P0, PT, R0, 0xf, PT ;  /* 0x0000000f0000780c */ /* 0x000fda0003f05270 */
[----:B------:R-:W-:Y:S05]  /*4e00*/  @!P0 BRA `(.L_x_5296) ;  /* 0x0000000000a88947 */ /* 0x000fea0003800000 */
[----:B------:R-:W-:-:S13]  /*4e10*/  ISETP.NE.AND P0, PT, R0, 0x17, PT ;  /* 0x000000170000780c */ /* 0x000fda0003f05270 */
[----:B------:R-:W-:Y:S05]  /*4e20*/  @!P0 BRA `(.L_x_5297) ;  /* 0x0000000000508947 */ /* 0x000fea0003800000 */
[----:B------:R-:W-:-:S13]  /*4e30*/  ISETP.NE.AND P0, PT, R0, 0x18, PT ;  /* 0x000000180000780c */ /* 0x000fda0003f05270 */
[----:B------:R-:W-:Y:S05]  /*4e40*/  @P0 BRA `(.L_x_5286) ;  /* 0x0000000400c00947 */ /* 0x000fea0003800000 */
[----:B-----5:R-:W-:Y:S01]  /*4e50*/  HADD2.F32 R24, -RZ, R24.H0_H0 ;  /* 0x20000018ff187230 */ /* 0x020fe20000004100 */
        /* <DEDUP_REMOVED lines=12> */
.L_x_5299:
[----:B------:R-:W-:Y:S05]  /*4f20*/  BSYNC.RECONVERGENT B0 ;  /* 0x0000000000007941 */ /* 0x000fea0003800200 */
.L_x_5298:
[----:B------:R-:W-:Y:S01]  /*4f30*/  LOP3.LUT R5, R0, 0x80, R5, 0xf8, !PT ;  /* 0x0000008000057812 */ /* 0x000fe200078ef805 */
[----:B------:R-:W-:-:S04]  /*4f40*/  IMAD.MOV.U32 R25, RZ, RZ, R23 ;  /* 0x000000ffff197224 */ /* 0x000fc800078e0017 */
[----:B------:R0:W-:Y:S01]  /*4f50*/  STG.E.U8 desc[UR36][R8.64], R5 ;  /* 0x0000000508007986 */ /* 0x0001e2000c101124 */
[----:B------:R-:W-:Y:S05]  /*4f60*/  BRA `(.L_x_5281) ;  /* 0x0000000800287947 */ /* 0x000fea0003800000 */
.L_x_5297:
[----:B-----5:R-:W-:Y:S01]  /*4f70*/  HADD2.F32 R24, -RZ, R24.H0_H0 ;  /* 0x20000018ff187230 */ /* 0x020fe20000004100 */
        /* <DEDUP_REMOVED lines=14> */
.L_x_5301:
[----:B------:R-:W-:Y:S05]  /*5060*/  BSYNC.RECONVERGENT B0 ;  /* 0x0000000000007941 */ /* 0x000fea0003800200 */
.L_x_5300:
[----:B------:R-:W-:Y:S01]  /*5070*/  LOP3.LUT R5, R0, 0x80, R5, 0xf8, !PT ;  /* 0x0000008000057812 */ /* 0x000fe200078ef805 */
[----:B------:R-:W-:-:S04]  /*5080*/  IMAD.MOV.U32 R25, RZ, RZ, R23 ;  /* 0x000000ffff197224 */ /* 0x000fc800078e0017 */
[----:B------:R0:W-:Y:S01]  /*5090*/  STG.E.U8 desc[UR36][R8.64], R5 ;  /* 0x0000000508007986 */ /* 0x0001e2000c101124 */
[----:B------:R-:W-:Y:S05]  /*50a0*/  BRA `(.L_x_5281) ;  /* 0x0000000400d87947 */ /* 0x000fea0003800000 */
.L_x_5296:
[----:B-----5:R-:W-:Y:S02]  /*50b0*/  HADD2.F32 R0, -RZ, R24.H0_H0 ;  /* 0x20000018ff007230 */ /* 0x020fe40000004100 */
[----:B------:R-:W-:-:S03]  /*50c0*/  IMAD.MOV.U32 R25, RZ, RZ, R23 ;  /* 0x000000ffff197224 */ /* 0x000fc600078e0017 */
[----:B------:R-:W-:-:S05]  /*50d0*/  F2FP.BF16.F32.PACK_AB R0, RZ, R0 ;  /* 0x00000000ff00723e */ /* 0x000fca00000010ff */
[----:B------:R0:W-:Y:S01]  /*50e0*/  STG.E.U16 desc[UR36][R8.64], R0 ;  /* 0x0000000008007986 */ /* 0x0001e2000c101524 */
[----:B------:R-:W-:Y:S05]  /*50f0*/  BRA `(.L_x_5281) ;  /* 0x0000000400c47947 */ /* 0x000fea0003800000 */
.L_x_5293:
        /* <DEDUP_REMOVED lines=10> */
[----:B------:R-:W0:Y:S02]  /*51a0*/  F2I.FTZ.U32.TRUNC.NTZ R3, R3 ;  /* 0x0000000300037305 */ /* 0x000e24000021f000 */
[----:B0-----:R0:W-:Y:S01]  /*51b0*/  STG.E.U16 desc[UR36][R8.64], R3 ;  /* 0x0000000308007986 */ /* 0x0011e2000c101524 */
[----:B------:R-:W-:Y:S05]  /*51c0*/  BRA `(.L_x_5281) ;  /* 0x0000000400907947 */ /* 0x000fea0003800000 */
.L_x_5304:
[----:B-----5:R-:W-:Y:S01]  /*51d0*/  HADD2.F32 R3, -RZ, R24.H0_H0 ;  /* 0x20000018ff037230 */ /* 0x020fe20000004100 */
        /* <DEDUP_REMOVED lines=12> */
.L_x_5307:
[----:B------:R-:W-:-:S04]  /*52a0*/  SHF.R.U32.HI R0, RZ, 0x14, R3 ;  /* 0x00000014ff007819 */ /* 0x000fc80000011603 */
[----:B------:R-:W-:-:S04]  /*52b0*/  LOP3.LUT R0, R0, 0x1, RZ, 0xc0, !PT ;  /* 0x0000000100007812 */ /* 0x000fc800078ec0ff */
[----:B------:R-:W-:-:S04]  /*52c0*/  IADD3 R0, PT, PT, R3, 0x487ffff, R0 ;  /* 0x0487ffff03007810 */ /* 0x000fc80007ffe000 */
[----:B------:R-:W-:-:S04]  /*52d0*/  SHF.R.U32.HI R0, RZ, 0x14, R0 ;  /* 0x00000014ff007819 */ /* 0x000fc80000011600 */
[----:B------:R-:W-:-:S07]  /*52e0*/  LOP3.LUT R0, R0, 0xff, RZ, 0xc0, !PT ;  /* 0x000000ff00007812 */ /* 0x000fce00078ec0ff */
.L_x_5308:
[----:B------:R-:W-:-:S04]  /*52f0*/  SHF.R.U32.HI R3, RZ, 0x18, R3 ;  /* 0x00000018ff037819 */ /* 0x000fc80000011603 */
[----:B------:R-:W-:-:S04]  /*5300*/  LOP3.LUT R0, R0, 0x80, R3, 0xf8, !PT ;  /* 0x0000008000007812 */ /* 0x000fc800078ef803 */
[----:B------:R-:W-:-:S07]  /*5310*/  PRMT R4, R0, 0x7610, R4 ;  /* 0x0000761000047816 */ /* 0x000fce0000000004 */
.L_x_5306:
[----:B------:R-:W-:Y:S05]  /*5320*/  BSYNC.RECONVERGENT B0 ;  /* 0x0000000000007941 */ /* 0x000fea0003800200 */
.L_x_5305:
[----:B------:R0:W-:Y:S01]  /*5330*/  STG.E.U8 desc[UR36][R8.64], R4 ;  /* 0x0000000408007986 */ /* 0x0001e2000c101124 */
[----:B------:R-:W-:Y:S01]  /*5340*/  IMAD.MOV.U32 R25, RZ, RZ, R23 ;  /* 0x000000ffff197224 */ /* 0x000fe200078e0017 */
[----:B------:R-:W-:Y:S06]  /*5350*/  BRA `(.L_x_5281) ;  /* 0x00000004002c7947 */ /* 0x000fec0003800000 */
.L_x_5303:
        /* <DEDUP_REMOVED lines=13> */
.L_x_5311:
[----:B------:R-:W-:-:S04]  /*5430*/  SHF.R.U32.HI R0, RZ, 0x15, R3 ;  /* 0x00000015ff007819 */ /* 0x000fc80000011603 */
[----:B------:R-:W-:-:S04]  /*5440*/  LOP3.LUT R0, R0, 0x1, RZ, 0xc0, !PT ;  /* 0x0000000100007812 */ /* 0x000fc800078ec0ff */
[----:B------:R-:W-:-:S04]  /*5450*/  IADD3 R0, PT, PT, R3, 0x88fffff, R0 ;  /* 0x088fffff03007810 */ /* 0x000fc80007ffe000 */
[----:B------:R-:W-:-:S04]  /*5460*/  SHF.R.U32.HI R0, RZ, 0x15, R0 ;  /* 0x00000015ff007819 */ /* 0x000fc80000011600 */
[----:B------:R-:W-:-:S07]  /*5470*/  LOP3.LUT R0, R0, 0xff, RZ, 0xc0, !PT ;  /* 0x000000ff00007812 */ /* 0x000fce00078ec0ff */
.L_x_5312:
[----:B------:R-:W-:-:S04]  /*5480*/  SHF.R.U32.HI R3, RZ, 0x18, R3 ;  /* 0x00000018ff037819 */ /* 0x000fc80000011603 */
[----:B------:R-:W-:-:S04]  /*5490*/  LOP3.LUT R0, R0, 0x80, R3, 0xf8, !PT ;  /* 0x0000008000007812 */ /* 0x000fc800078ef803 */
[----:B------:R-:W-:-:S07]  /*54a0*/  PRMT R4, R0, 0x7610, R4 ;  /* 0x0000761000047816 */ /* 0x000fce0000000004 */
.L_x_5310:
[----:B------:R-:W-:Y:S05]  /*54b0*/  BSYNC.RECONVERGENT B0 ;  /* 0x0000000000007941 */ /* 0x000fea0003800200 */
.L_x_5309:
[----:B------:R0:W-:Y:S01]  /*54c0*/  STG.E.U8 desc[UR36][R8.64], R4 ;  /* 0x0000000408007986 */ /* 0x0001e2000c101124 */
[----:B------:R-:W-:Y:S01]  /*54d0*/  IMAD.MOV.U32 R25, RZ, RZ, R23 ;  /* 0x000000ffff197224 */ /* 0x000fe200078e0017 */
[----:B------:R-:W-:Y:S06]  /*54e0*/  BRA `(.L_x_5281) ;  /* 0x0000000000c87947 */ /* 0x000fec0003800000 */
.L_x_5302:
[----:B------:R-:W-:-:S13]  /*54f0*/  ISETP.NE.AND P0, PT, R0, 0x1c, PT ;  /* 0x0000001c0000780c */ /* 0x000fda0003f05270 */
[----:B------:R-:W-:Y:S05]  /*5500*/  @!P0 BRA `(.L_x_5313) ;  /* 0x0000000000b08947 */ /* 0x000fea0003800000 */
[----:B------:R-:W-:-:S13]  /*5510*/  ISETP.NE.AND P0, PT, R0, 0x1d, PT ;  /* 0x0000001d0000780c */ /* 0x000fda0003f05270 */
[----:B------:R-:W-:Y:S05]  /*5520*/  @!P0 BRA `(.L_x_5314) ;  /* 0x0000000000948947 */ /* 0x000fea0003800000 */
[----:B------:R-:W-:-:S13]  /*5530*/  ISETP.NE.AND P0, PT, R0, 0x2c, PT ;  /* 0x0000002c0000780c */ /* 0x000fda0003f05270 */
[----:B------:R-:W-:Y:S05]  /*5540*/  @!P0 BRA `(.L_x_5315) ;  /* 0x0000000000488947 */ /* 0x000fea0003800000 */
.L_x_5286:
        /* <DEDUP_REMOVED lines=16> */
.L_x_5316:
[----:B------:R-:W-:Y:S01]  /*5650*/  IMAD.MOV.U32 R25, RZ, RZ, R23 ;  /* 0x000000ffff197224 */ /* 0x000fe200078e0017 */
[----:B------:R-:W-:Y:S06]  /*5660*/  BRA `(.L_x_5281) ;  /* 0x0000000000687947 */ /* 0x000fec0003800000 */
.L_x_5315:
[----:B-----5:R-:W-:Y:S02]  /*5670*/  HADD2.F32 R24, -RZ, R24.H0_H0 ;  /* 0x20000018ff187230 */ /* 0x020fe40000004100 */
        /* <DEDUP_REMOVED lines=16> */
.L_x_5314:
[----:B-----5:R-:W-:Y:S02]  /*5780*/  HADD2.F32 R4, -RZ, R24.H0_H0 ;  /* 0x20000018ff047230 */ /* 0x020fe40000004100 */
[----:B------:R-:W-:-:S04]  /*5790*/  IMAD.MOV.U32 R25, RZ, RZ, R23 ;  /* 0x000000ffff197224 */ /* 0x000fc800078e0017 */
[----:B------:R-:W0:Y:S02]  /*57a0*/  F2I.U64.TRUNC R4, R4 ;  /* 0x0000000400047311 */ /* 0x000e24000020d800 */
[----:B0-----:R0:W-:Y:S01]  /*57b0*/  STG.E.64 desc[UR36][R8.64], R4 ;  /* 0x0000000408007986 */ /* 0x0011e2000c101b24 */
[----:B------:R-:W-:Y:S05]  /*57c0*/  BRA `(.L_x_5281) ;  /* 0x0000000000107947 */ /* 0x000fea0003800000 */
.L_x_5313:
[----:B-----5:R-:W-:Y:S02]  /*57d0*/  HADD2.F32 R24, -RZ, R24.H0_H0 ;  /* 0x20000018ff187230 */ /* 0x020fe40000004100 */
[----:B------:R-:W-:Y:S02]  /*57e0*/  IMAD.MOV.U32 R25, RZ, RZ, R23 ;  /* 0x000000ffff197224 */ /* 0x000fe400078e0017 */
[----:B------:R-:W0:Y:S02]  /*57f0*/  F2I.FTZ.U32.TRUNC.NTZ R3, R24 ;  /* 0x0000001800037305 */ /* 0x000e24000021f000 */
[----:B0-----:R0:W-:Y:S03]  /*5800*/  STG.E desc[UR36][R8.64], R3 ;  /* 0x0000000308007986 */ /* 0x0011e6000c101924 */
.L_x_5281:
[----:B------:R-:W-:Y:S05]  /*5810*/  BSYNC.RECONVERGENT B6 ;  /* 0x0000000000067941 */ /* 0x000fea0003800200 */
.L_x_5280:
[----:B------:R-:W-:Y:S01]  /*5820*/  ISETP.GE.AND P0, PT, R25, R16, PT ;  /* 0x000000101900720c */ /* 0x000fe20003f06270 */
[----:B------:R-:W-:-:S12]  /*5830*/  BSSY.RECONVERGENT B6, `(.L_x_5317) ;  /* 0x00001f0000067945 */ /* 0x000fd80003800200 */
[----:B------:R-:W-:Y:S05]  /*5840*/  @P0 BRA `(.L_x_5318) ;  /* 0x0000001c00b80947 */ /* 0x000fea0003800000 */
[----:B------:R-:W4:Y:S01]  /*5850*/  LDCU UR4, c[0x0][0x3b8] ;  /* 0x00007700ff0477ac */ /* 0x000f220008000800 */
[----:B0123--:R-:W0:Y:S01]  /*5860*/  LDC.64 R8, c[0x0][0x398] ;  /* 0x0000e600ff087b82 */ /* 0x00fe220000000a00 */
[----:B------:R-:W-:Y:S01]  /*5870*/  IMAD R0, R2, 0x200, R25 ;  /* 0x0000020002007824 */ /* 0x000fe200078e0219 */
[----:B----4-:R-:W-:-:S03]  /*5880*/  PRMT R4, R19, 0x9910, RZ ;  /* 0x0000991013047816 */ /* 0x010fc600000000ff */
        /* <DEDUP_REMOVED lines=14> */
[----:B-----5:R-:W-:-:S04]  /*5970*/  HADD2.F32 R22, -RZ, R22.H0_H0 ;  /* 0x20000016ff167230 */ /* 0x020fc80000004100 */
[----:B------:R-:W0:Y:S02]  /*5980*/  F2I.FTZ.TRUNC.NTZ R3, R22 ;  /* 0x0000001600037305 */ /* 0x000e24000021f100 */
[----:B0-----:R4:W-:Y:S01]  /*5990*/  STG.E.U8 desc[UR36][R8.64], R3 ;  /* 0x0000000308007986 */ /* 0x0019e2000c101124 */
[----:B------:R-:W-:Y:S05]  /*59a0*/  BRA `(.L_x_5324) ;  /* 0x0000000c007c7947 */ /* 0x000fea0003800000 */
.L_x_5322:
[----:B-----5:R-:W-:-:S06]  /*59b0*/  HADD2.F32 R5, -RZ, R22.H0_H0 ;  /* 0x20000016ff057230 */ /* 0x020fcc0000004100 */
[----:B------:R-:W0:Y:S02]  /*59c0*/  F2I.S64.TRUNC R4, R5 ;  /* 0x0000000500047311 */ /* 0x000e24000020d900 */
[----:B0-----:R3:W-:Y:S01]  /*59d0*/  STG.E.U8 desc[UR36][R8.64], R4 ;  /* 0x0000000408007986 */ /* 0x0017e2000c101124 */
[----:B------:R-:W-:Y:S05]  /*59e0*/  BRA `(.L_x_5324) ;  /* 0x0000000c006c7947 */ /* 0x000fea0003800000 */
.L_x_5321:
[----:B------:R-:W-:-:S13]  /*59f0*/  ISETP.NE.AND P0, PT, R0, 0x2, PT ;  /* 0x000000020000780c */ /* 0x000fda0003f05270 */
[----:B------:R-:W-:Y:S05]  /*5a00*/  @!P0 BRA `(.L_x_5325) ;  /* 0x0000000000308947 */ /* 0x000fea0003800000 */
[----:B------:R-:W-:-:S13]  /*5a10*/  ISETP.NE.AND P0, PT, R0, 0x3, PT ;  /* 0x000000030000780c */ /* 0x000fda0003f05270 */
[----:B------:R-:W-:Y:S05]  /*5a20*/  @!P0 BRA `(.L_x_5326) ;  /* 0x0000000000188947 */ /* 0x000fea0003800000 */
[----:B------:R-:W-:-:S13]  /*5a30*/  ISETP.NE.AND P0, PT, R0, 0x4, PT ;  /* 0x000000040000780c */ /* 0x000fda0003f05270 */
[----:B------:R-:W-:Y:S05]  /*5a40*/  @P0 BRA `(.L_x_5323) ;  /* 0x0000000800700947 */ /* 0x000fea0003800000 */
[----:B-----5:R-:W-:-:S06]  /*5a50*/  HADD2.F32 R4, -RZ, R22.H0_H0 ;  /* 0x20000016ff047230 */ /* 0x020fcc0000004100 */
[----:B------:R-:W0:Y:S02]  /*5a60*/  F2I.S64.TRUNC R4, R4 ;  /* 0x0000000400047311 */ /* 0x000e24000020d900 */
[----:B0-----:R1:W-:Y:S01]  /*5a70*/  STG.E.64 desc[UR36][R8.64], R4 ;  /* 0x0000000408007986 */ /* 0x0013e2000c101b24 */
[----:B------:R-:W-:Y:S05]  /*5a80*/  BRA `(.L_x_5324) ;  /* 0x0000000c00447947 */ /* 0x000fea0003800000 */
.L_x_5326:
[----:B-----5:R-:W-:-:S04]  /*5a90*/  HADD2.F32 R22, -RZ, R22.H0_H0 ;  /* 0x20000016ff167230 */ /* 0x020fc80000004100 */
[----:B------:R-:W0:Y:S02]  /*5aa0*/  F2I.FTZ.TRUNC.NTZ R3, R22 ;  /* 0x0000001600037305 */ /* 0x000e24000021f100 */
[----:B0-----:R2:W-:Y:S01]  /*5ab0*/  STG.E desc[UR36][R8.64], R3 ;  /* 0x0000000308007986 */ /* 0x0015e2000c101924 */
[----:B------:R-:W-:Y:S05]  /*5ac0*/  BRA `(.L_x_5324) ;  /* 0x0000000c00347947 */ /* 0x000fea0003800000 */
.L_x_5325:
[----:B-----5:R-:W-:-:S04]  /*5ad0*/  HADD2.F32 R22, -RZ, R22.H0_H0 ;  /* 0x20000016ff167230 */ /* 0x020fc80000004100 */
[----:B------:R-:W0:Y:S02]  /*5ae0*/  F2I.FTZ.TRUNC.NTZ R3, R22 ;  /* 0x0000001600037305 */ /* 0x000e24000021f100 */
[----:B0-----:R0:W-:Y:S01]  /*5af0*/  STG.E.U16 desc[UR36][R8.64], R3 ;  /* 0x0000000308007986 */ /* 0x0011e2000c101524 */
[----:B------:R-:W-:Y:S05]  /*5b00*/  BRA `(.L_x_5324) ;  /* 0x0000000c00247947 */ /* 0x000fea0003800000 */
.L_x_5320:
[----:B------:R-:W-:-:S13]  /*5b10*/  ISETP.GT.AND P0, PT, R0, 0x6, PT ;  /* 0x000000060000780c */ /* 0x000fda0003f04270 */
[----:B------:R-:W-:Y:S05]  /*5b20*/  @P0 BRA `(.L_x_5327) ;  /* 0x0000000000240947 */ /* 0x000fea0003800000 */
[----:B------:R-:W-:-:S13]  /*5b30*/  ISETP.NE.AND P0, PT, R0, 0x5, PT ;  /* 0x000000050000780c */ /* 0x000fda0003f05270 */
[----:B------:R-:W-:Y:S05]  /*5b40*/  @!P0 BRA `(.L_x_5328) ;  /* 0x0000000000148947 */ /* 0x000fea0003800000 */
[----:B------:R-:W-:-:S13]  /*5b50*/  ISETP.NE.AND P0, PT, R0, 0x6, PT ;  /* 0x000000060000780c */ /* 0x000fda0003f05270 */
[----:B------:R-:W-:Y:S05]  /*5b60*/  @P0 BRA `(.L_x_5323) ;  /* 0x0000000800280947 */ /* 0x000fea0003800000 */
[----:B-----5:R-:W-:-:S05]  /*5b70*/  HADD2.F32 R3, -RZ, R22.H0_H0 ;  /* 0x20000016ff037230 */ /* 0x020fca0000004100 */
[----:B------:R0:W-:Y:S01]  /*5b80*/  STG.E desc[UR36][R8.64], R3 ;  /* 0x0000000308007986 */ /* 0x0001e2000c101924 */
[----:B------:R-:W-:Y:S05]  /*5b90*/  BRA `(.L_x_5324) ;  /* 0x0000000c00007947 */ /* 0x000fea0003800000 */
.L_x_5328:
[----:B-----5:R0:W-:Y:S01]  /*5ba0*/  STG.E.U16 desc[UR36][R8.64], R22 ;  /* 0x0000001608007986 */ /* 0x0201e2000c101524 */
[----:B------:R-:W-:Y:S05]  /*5bb0*/  BRA `(.L_x_5324) ;  /* 0x0000000800f87947 */ /* 0x000fea0003800000 */
.L_x_5327:
[----:B------:R-:W-:-:S13]  /*5bc0*/  ISETP.NE.AND P0, PT, R0, 0x7, PT ;  /* 0x000000070000780c */ /* 0x000fda0003f05270 */
[----:B------:R-:W-:Y:S05]  /*5bd0*/  @!P0 BRA `(.L_x_5329) ;  /* 0x0000000000348947 */ /* 0x000fea0003800000 */
[----:B------:R-:W-:-:S13]  /*5be0*/  ISETP.NE.AND P0, PT, R0, 0x8, PT ;  /* 0x000000080000780c */ /* 0x000fda0003f05270 */
[----:B------:R-:W-:Y:S05]  /*5bf0*/  @!P0 BRA `(.L_x_5330) ;  /* 0x0000000000188947 */ /* 0x000fea0003800000 */
[----:B------:R-:W-:-:S13]  /*5c00*/  ISETP.NE.AND P0, PT, R0, 0x9, PT ;  /* 0x000000090000780c */ /* 0x000fda0003f05270 */
[----:B------:R-:W-:Y:S05]  /*5c10*/  @P0 BRA `(.L_x_5323) ;  /* 0x0000000400fc0947 */ /* 0x000fea0003800000 */
[----:B-----5:R-:W-:Y:S02]  /*5c20*/  HADD2.F32 R22, -RZ, R22.H0_H0 ;  /* 0x20000016ff167230 */ /* 0x020fe40000004100 */
[----:B------:R-:W-:-:S05]  /*5c30*/  IMAD.MOV.U32 R23, RZ, RZ, RZ ;  /* 0x000000ffff177224 */ /* 0x000fca00078e00ff */
[----:B------:R0:W-:Y:S01]  /*5c40*/  STG.E.64 desc[UR36][R8.64], R22 ;  /* 0x0000001608007986 */ /* 0x0001e2000c101b24 */
[----:B------:R-:W-:Y:S05]  /*5c50*/  BRA `(.L_x_5324) ;  /* 0x0000000800d07947 */ /* 0x000fea0003800000 */
.L_x_5330:
[----:B-----5:R-:W-:-:S05]  /*5c60*/  HADD2.F32 R0, -RZ, R22.H0_H0 ;  /* 0x20000016ff007230 */ /* 0x020fca0000004100 */
[----:B------:R-:W-:-:S04]  /*5c70*/  F2FP.F16.F32.PACK_AB R0, RZ, R0 ;  /* 0x00000000ff00723e */ /* 0x000fc800000000ff */
[----:B------:R-:W-:-:S05]  /*5c80*/  PRMT R0, R0, 0x5410, RZ ;  /* 0x0000541000007816 */ /* 0x000fca00000000ff */
[----:B------:R0:W-:Y:S01]  /*5c90*/  STG.E desc[UR36][R8.64], R0 ;  /* 0x0000000008007986 */ /* 0x0001e2000c101924 */
[----:B------:R-:W-:Y:S05]  /*5ca0*/  BRA `(.L_x_5324) ;  /* 0x0000000800bc7947 */ /* 0x000fea0003800000 */
.L_x_5329:
[----:B-----5:R-:W-:-:S05]  /*5cb0*/  HADD2.F32 R4, -RZ, R22.H0_H0 ;  /* 0x20000016ff047230 */ /* 0x020fca0000004100 */
[----:B------:R-:W-:-:S06]  /*5cc0*/  FMUL.FTZ R4, R4, 1 ;  /* 0x3f80000004047820 */ /* 0x000fcc0000410000 */
[----:B------:R-:W0:Y:S02]  /*5cd0*/  F2F.F64.F32 R4, R4 ;  /* 0x0000000400047310 */ /* 0x000e240000201800 */
[----:B0-----:R0:W-:Y:S01]  /*5ce0*/  STG.E.64 desc[UR36][R8.64], R4 ;  /* 0x0000000408007986 */ /* 0x0011e2000c101b24 */
[----:B------:R-:W-:Y:S05]  /*5cf0*/  BRA `(.L_x_5324) ;  /* 0x0000000800a87947 */ /* 0x000fea0003800000 */
.L_x_5319:
        /* <DEDUP_REMOVED lines=10> */
[----:B-----5:R-:W-:-:S06]  /*5da0*/  HADD2.F32 R3, -RZ, R22.H0_H0 ;  /* 0x20000016ff037230 */ /* 0x020fcc0000004100 */
[----:B------:R-:W0:Y:S02]  /*5db0*/  F2I.FTZ.U32.TRUNC.NTZ R3, R3 ;  /* 0x0000000300037305 */ /* 0x000e24000021f000 */
[----:B0-----:R0:W-:Y:S01]  /*5dc0*/  STG.E.U16 desc[UR36][R8.64], R3 ;  /* 0x0000000308007986 */ /* 0x0011e2000c101524 */
[----:B------:R-:W-:Y:S05]  /*5dd0*/  BRA `(.L_x_5324) ;  /* 0x0000000800707947 */ /* 0x000fea0003800000 */
.L_x_5334:
[----:B-----5:R-:W-:Y:S01]  /*5de0*/  HADD2.F32 R5, -RZ, R22.H0_H0 ;  /* 0x20000016ff057230 */ /* 0x020fe20000004100 */
        /* <DEDUP_REMOVED lines=16> */
.L_x_5337:
[----:B------:R-:W-:-:S04]  /*5ef0*/  SHF.R.U32.HI R3, RZ, 0x18, R5 ;  /* 0x00000018ff037819 */ /* 0x000fc80000011605 */
[----:B------:R-:W-:-:S04]  /*5f00*/  LOP3.LUT R0, R0, 0x80, R3, 0xf8, !PT ;  /* 0x0000008000007812 */ /* 0x000fc800078ef803 */
[----:B------:R-:W-:-:S07]  /*5f10*/  PRMT R4, R0, 0x7610, R4 ;  /* 0x0000761000047816 */ /* 0x000fce0000000004 */
.L_x_5336:
[----:B------:R-:W-:Y:S05]  /*5f20*/  BSYNC.RECONVERGENT B0 ;  /* 0x0000000000007941 */ /* 0x000fea0003800200 */
.L_x_5335:
[----:B------:R0:W-:Y:S01]  /*5f30*/  STG.E.U8 desc[UR36][R8.64], R4 ;  /* 0x0000000408007986 */ /* 0x0001e2000c101124 */
[----:B------:R-:W-:Y:S05]  /*5f40*/  BRA `(.L_x_5324) ;  /* 0x0000000800147947 */ /* 0x000fea0003800000 */
.L_x_5333:
        /* <DEDUP_REMOVED lines=17> */
.L_x_5340:
[----:B------:R-:W-:-:S04]  /*6060*/  SHF.R.U32.HI R3, RZ, 0x18, R5 ;  /* 0x00000018ff037819 */ /* 0x000fc80000011605 */
[----:B------:R-:W-:-:S04]  /*6070*/  LOP3.LUT R0, R0, 0x80, R3, 0xf8, !PT ;  /* 0x0000008000007812 */ /* 0x000fc800078ef803 */
[----:B------:R-:W-:-:S07]  /*6080*/  PRMT R4, R0, 0x7610, R4 ;  /* 0x0000761000047816 */ /* 0x000fce0000000004 */
.L_x_5339:
[----:B------:R-:W-:Y:S05]  /*6090*/  BSYNC.RECONVERGENT B0 ;  /* 0x0000000000007941 */ /* 0x000fea0003800200 */
.L_x_5338:
[----:B------:R0:W-:Y:S01]  /*60a0*/  STG.E.U8 desc[UR36][R8.64], R4 ;  /* 0x0000000408007986 */ /* 0x0001e2000c101124 */
[----:B------:R-:W-:Y:S05]  /*60b0*/  BRA `(.L_x_5324) ;  /* 0x0000000400b87947 */ /* 0x000fea0003800000 */
.L_x_5332:
[----:B------:R-:W-:-:S13]  /*60c0*/  ISETP.NE.AND P0, PT, R0, 0x1c, PT ;  /* 0x0000001c0000780c */ /* 0x000fda0003f05270 */
[----:B------:R-:W-:Y:S05]  /*60d0*/  @!P0 BRA `(.L_x_5341) ;  /* 0x0000000000608947 */ /* 0x000fea0003800000 */
[----:B------:R-:W-:-:S13]  /*60e0*/  ISETP.NE.AND P0, PT, R0, 0x1d, PT ;  /* 0x0000001d0000780c */ /* 0x000fda0003f05270 */
[----:B------:R-:W-:Y:S05]  /*60f0*/  @!P0 BRA `(.L_x_5342) ;  /* 0x0000000000488947 */ /* 0x000fea0003800000 */
[----:B------:R-:W-:-:S13]  /*6100*/  ISETP.NE.AND P0, PT, R0, 0x2c, PT ;  /* 0x0000002c0000780c */ /* 0x000fda0003f05270 */
[----:B------:R-:W-:Y:S05]  /*6110*/  @P0 BRA `(.L_x_5323) ;  /* 0x0000000000bc0947 */ /* 0x000fea0003800000 */
[----:B-----5:R-:W-:-:S05]  /*6120*/  HADD2.F32 R22, -RZ, R22.H0_H0 ;  /* 0x20000016ff167230 */ /* 0x020fca0000004100 */
        /* <DEDUP_REMOVED lines=15> */
.L_x_5342:
[----:B-----5:R-:W-:-:S06]  /*6220*/  HADD2.F32 R4, -RZ, R22.H0_H0 ;  /* 0x20000016ff047230 */ /* 0x020fcc0000004100 */
[----:B------:R-:W0:Y:S02]  /*6230*/  F2I.U64.TRUNC R4, R4 ;  /* 0x0000000400047311 */ /* 0x000e24000020d800 */
[----:B0-----:R0:W-:Y:S01]  /*6240*/  STG.E.64 desc[UR36][R8.64], R4 ;  /* 0x0000000408007986 */ /* 0x0011e2000c101b24 */
[----:B------:R-:W-:Y:S05]  /*6250*/  BRA `(.L_x_5324) ;  /* 0x0000000400507947 */ /* 0x000fea0003800000 */
.L_x_5341:
[----:B-----5:R-:W-:-:S04]  /*6260*/  HADD2.F32 R22, -RZ, R22.H0_H0 ;  /* 0x20000016ff167230 */ /* 0x020fc80000004100 */
[----:B------:R-:W0:Y:S02]  /*6270*/  F2I.FTZ.U32.TRUNC.NTZ R3, R22 ;  /* 0x0000001600037305 */ /* 0x000e24000021f000 */
[----:B0-----:R0:W-:Y:S01]  /*6280*/  STG.E desc[UR36][R8.64], R3 ;  /* 0x0000000308007986 */ /* 0x0011e2000c101924 */
[----:B------:R-:W-:Y:S05]  /*6290*/  BRA `(.L_x_5324) ;  /* 0x0000000400407947 */ /* 0x000fea0003800000 */
.L_x_5331:
[----:B------:R-:W-:-:S13]  /*62a0*/  ISETP.GT.AND P0, PT, R0, 0xe, PT ;  /* 0x0000000e0000780c */ /* 0x000fda0003f04270 */
[----:B------:R-:W-:Y:S05]  /*62b0*/  @P0 BRA `(.L_x_5343) ;  /* 0x00000000003c0947 */ /* 0x000fea0003800000 */
[----:B------:R-:W-:-:S13]  /*62c0*/  ISETP.NE.AND P0, PT, R0, 0xa, PT ;  /* 0x0000000a0000780c */ /* 0x000fda0003f05270 */
[----:B------:R-:W-:Y:S05]  /*62d0*/  @!P0 BRA `(.L_x_5344) ;  /* 0x00000000001c8947 */ /* 0x000fea0003800000 */
[----:B------:R-:W-:-:S13]  /*62e0*/  ISETP.NE.AND P0, PT, R0, 0xb, PT ;  /* 0x0000000b0000780c */ /* 0x000fda0003f05270 */
[----:B------:R-:W-:Y:S05]  /*62f0*/  @P0 BRA `(.L_x_5323) ;  /* 0x0000000000440947 */ /* 0x000fea0003800000 */
[----:B-----5:R-:W-:-:S05]  /*6300*/  HADD2.F32 R22, -RZ, R22.H0_H0 ;  /* 0x20000016ff167230 */ /* 0x020fca0000004100 */
[----:B------:R-:W-:-:S04]  /*6310*/  FSETP.NEU.FTZ.AND P0, PT, R22, RZ, PT ;  /* 0x000000ff1600720b */ /* 0x000fc80003f1d000 */
[----:B------:R-:W-:-:S05]  /*6320*/  SEL R3, RZ, 0x1, !P0 ;  /* 0x00000001ff037807 */ /* 0x000fca0004000000 */
[----:B------:R0:W-:Y:S01]  /*6330*/  STG.E.U8 desc[UR36][R8.64], R3 ;  /* 0x0000000308007986 */ /* 0x0001e2000c101124 */
[----:B------:R-:W-:Y:S05]  /*6340*/  BRA `(.L_x_5324) ;  /* 0x0000000400147947 */ /* 0x000fea0003800000 */
.L_x_5344:
[----:B-----5:R-:W-:Y:S01]  /*6350*/  HADD2.F32 R22, -RZ, R22.H0_H0 ;  /* 0x20000016ff167230 */ /* 0x020fe20000004100 */
[----:B------:R-:W-:-:S04]  /*6360*/  CS2R R6, SRZ ;  /* 0x0000000000067805 */ /* 0x000fc8000001ff00 */
[----:B------:R-:W-:-:S06]  /*6370*/  FMUL.FTZ R4, R22, 1 ;  /* 0x3f80000016047820 */ /* 0x000fcc0000410000 */
[----:B------:R-:W0:Y:S02]  /*6380*/  F2F.F64.F32 R4, R4 ;  /* 0x0000000400047310 */ /* 0x000e240000201800 */
[----:B0-----:R0:W-:Y:S01]  /*6390*/  STG.E.128 desc[UR36][R8.64], R4 ;  /* 0x0000000408007986 */ /* 0x0011e2000c101d24 */
[----:B------:R-:W-:Y:S05]  /*63a0*/  BRA `(.L_x_5324) ;  /* 0x0000000000fc7947 */ /* 0x000fea0003800000 */
.L_x_5343:
[----:B------:R-:W-:-:S13]  /*63b0*/  ISETP.NE.AND P0, PT, R0, 0xf, PT ;  /* 0x0000000f0000780c */ /* 0x000fda0003f05270 */
[----:B------:R-:W-:Y:S05]  /*63c0*/  @!P0 BRA `(.L_x_5345) ;  /* 0x0000000000e88947 */ /* 0x000fea0003800000 */
[----:B------:R-:W-:-:S13]  /*63d0*/  ISETP.NE.AND P0, PT, R0, 0x17, PT ;  /* 0x000000170000780c */ /* 0x000fda0003f05270 */
[----:B------:R-:W-:Y:S05]  /*63e0*/  @!P0 BRA `(.L_x_5346) ;  /* 0x0000000000908947 */ /* 0x000fea0003800000 */
[----:B------:R-:W-:-:S13]  /*63f0*/  ISETP.NE.AND P0, PT, R0, 0x18, PT ;  /* 0x000000180000780c */ /* 0x000fda0003f05270 */
[----:B------:R-:W-:Y:S05]  /*6400*/  @!P0 BRA `(.L_x_5347) ;  /* 0x0000000000448947 */ /* 0x000fea0003800000 */
.L_x_5323:
        /* <DEDUP_REMOVED lines=16> */
.L_x_5348:
[----:B------:R-:W-:Y:S05]  /*6510*/  BRA `(.L_x_5324) ;  /* 0x0000000000a07947 */ /* 0x000fea0003800000 */
.L_x_5347:
[----:B-----5:R-:W-:Y:S01]  /*6520*/  HADD2.F32 R5, -RZ, R22.H0_H0 ;  /* 0x20000016ff057230 */ /* 0x020fe20000004100 */
        /* <DEDUP_REMOVED lines=12> */
.L_x_5350:
[----:B------:R-:W-:Y:S05]  /*65f0*/  BSYNC.RECONVERGENT B0 ;  /* 0x0000000000007941 */ /* 0x000fea0003800200 */
.L_x_5349:
[----:B------:R-:W-:-:S05]  /*6600*/  LOP3.LUT R3, R0, 0x80, R3, 0xf8, !PT ;  /* 0x0000008000037812 */ /* 0x000fca00078ef803 */
[----:B------:R0:W-:Y:S01]  /*6610*/  STG.E.U8 desc[UR36][R8.64], R3 ;  /* 0x0000000308007986 */ /* 0x0001e2000c101124 */
[----:B------:R-:W-:Y:S05]  /*6620*/  BRA `(.L_x_5324) ;  /* 0x00000000005c7947 */ /* 0x000fea0003800000 */
.L_x_5346:
[----:B-----5:R-:W-:Y:S01]  /*6630*/  HADD2.F32 R3, -RZ, R22.H0_H0 ;  /* 0x20000016ff037230 */ /* 0x020fe20000004100 */
        /* <DEDUP_REMOVED lines=11> */
.L_x_5352:
[----:B------:R-:W-:Y:S01]  /*66f0*/  IMAD.MOV.U32 R0, RZ, RZ, 0x7f ;  /* 0x0000007fff007424 */ /* 0x000fe200078e00ff */
[----:B------:R-:W-:-:S04]  /*6700*/  ISETP.GT.U32.AND P0, PT, R4, 0x7f800000, PT ;  /* 0x7f8000000400780c */ /* 0x000fc80003f04070 */
[----:B------:R-:W-:-:S09]  /*6710*/  SEL R0, R0, 0x7c, P0 ;  /* 0x0000007c00007807 */ /* 0x000fd20000000000 */
.L_x_5353:
[----:B------:R-:W-:Y:S05]  /*6720*/  BSYNC.RECONVERGENT B0 ;  /* 0x0000000000007941 */ /* 0x000fea0003800200 */
.L_x_5351:
[----:B------:R-:W-:-:S04]  /*6730*/  SHF.R.U32.HI R3, RZ, 0x18, R3 ;  /* 0x00000018ff037819 */ /* 0x000fc80000011603 */
[----:B------:R-:W-:-:S05]  /*6740*/  LOP3.LUT R3, R0, 0x80, R3, 0xf8, !PT ;  /* 0x0000008000037812 */ /* 0x000fca00078ef803 */
[----:B------:R0:W-:Y:S01]  /*6750*/  STG.E.U8 desc[UR36][R8.64], R3 ;  /* 0x0000000308007986 */ /* 0x0001e2000c101124 */
[----:B------:R-:W-:Y:S05]  /*6760*/  BRA `(.L_x_5324) ;  /* 0x00000000000c7947 */ /* 0x000fea0003800000 */
.L_x_5345:
[----:B-----5:R-:W-:-:S05]  /*6770*/  HADD2.F32 R0, -RZ, R22.H0_H0 ;  /* 0x20000016ff007230 */ /* 0x020fca0000004100 */
[----:B------:R-:W-:-:S05]  /*6780*/  F2FP.BF16.F32.PACK_AB R0, RZ, R0 ;  /* 0x00000000ff00723e */ /* 0x000fca00000010ff */
[----:B------:R0:W-:Y:S02]  /*6790*/  STG.E.U16 desc[UR36][R8.64], R0 ;  /* 0x0000000008007986 */ /* 0x0001e4000c101524 */
.L_x_5324:
        /* <DEDUP_REMOVED lines=25> */
.L_x_5357:
[----:B------:R-:W-:-:S06]  /*6930*/  HADD2.F32 R5, -RZ, R17.H0_H0 ;  /* 0x20000011ff057230 */ /* 0x000fcc0000004100 */
[----:B------:R-:W0:Y:S02]  /*6940*/  F2I.S64.TRUNC R4, R5 ;  /* 0x0000000500047311 */ /* 0x000e24000020d900 */
[----:B0-----:R0:W-:Y:S01]  /*6950*/  STG.E.U8 desc[UR36][R8.64], R4 ;  /* 0x0000000408007986 */ /* 0x0011e2000c101124 */
[----:B------:R-:W-:Y:S05]  /*6960*/  BRA `(.L_x_5359) ;  /* 0x0000000c006c7947 */ /* 0x000fea0003800000 */
.L_x_5356:
        /* <DEDUP_REMOVED lines=10> */
.L_x_5361:
[----:B------:R-:W-:-:S06]  /*6a10*/  HADD2.F32 R17, -RZ, R17.H0_H0 ;  /* 0x20000011ff117230 */ /* 0x000fcc0000004100 */
[----:B------:R-:W0:Y:S02]  /*6a20*/  F2I.FTZ.TRUNC.NTZ R17, R17 ;  /* 0x0000001100117305 */ /* 0x000e24000021f100 */
[----:B0-----:R0:W-:Y:S01]  /*6a30*/  STG.E desc[UR36][R8.64], R17 ;  /* 0x0000001108007986 */ /* 0x0011e2000c101924 */
[----:B------:R-:W-:Y:S05]  /*6a40*/  BRA `(.L_x_5359) ;  /* 0x0000000c00347947 */ /* 0x000fea0003800000 */
.L_x_5360:
[----:B------:R-:W-:-:S06]  /*6a50*/  HADD2.F32 R17, -RZ, R17.H0_H0 ;  /* 0x20000011ff117230 */ /* 0x000fcc0000004100 */
[----:B------:R-:W0:Y:S02]  /*6a60*/  F2I.FTZ.TRUNC.NTZ R17, R17 ;  /* 0x0000001100117305 */ /* 0x000e24000021f100 */
[----:B0-----:R0:W-:Y:S01]  /*6a70*/  STG.E.U16 desc[UR36][R8.64], R17 ;  /* 0x0000001108007986 */ /* 0x0011e2000c101524 */
[----:B------:R-:W-:Y:S05]  /*6a80*/  BRA `(.L_x_5359) ;  /* 0x0000000c00247947 */ /* 0x000fea0003800000 */
.L_x_5355:
        /* <DEDUP_REMOVED lines=9> */
.L_x_5363:
[----:B------:R0:W-:Y:S01]  /*6b20*/  STG.E.U16 desc[UR36][R8.64], R17 ;  /* 0x0000001108007986 */ /* 0x0001e2000c101524 */
[----:B------:R-:W-:Y:S05]  /*6b30*/  BRA `(.L_x_5359) ;  /* 0x0000000800f87947 */ /* 0x000fea0003800000 */
.L_x_5362:
        /* <DEDUP_REMOVED lines=10> */
.L_x_5365:
[----:B------:R-:W-:-:S05]  /*6be0*/  HADD2.F32 R0, -RZ, R17.H0_H0 ;  /* 0x20000011ff007230 */ /* 0x000fca0000004100 */
[----:B------:R-:W-:-:S04]  /*6bf0*/  F2FP.F16.F32.PACK_AB R0, RZ, R0 ;  /* 0x00000000ff00723e */ /* 0x000fc800000000ff */
[----:B------:R-:W-:-:S05]  /*6c00*/  PRMT R0, R0, 0x5410, RZ ;  /* 0x0000541000007816 */ /* 0x000fca00000000ff */
[----:B------:R0:W-:Y:S01]  /*6c10*/  STG.E desc[UR36][R8.64], R0 ;  /* 0x0000000008007986 */ /* 0x0001e2000c101924 */
[----:B------:R-:W-:Y:S05]  /*6c20*/  BRA `(.L_x_5359) ;  /* 0x0000000800bc7947 */ /* 0x000fea0003800000 */
.L_x_5364:
[----:B------:R-:W-:-:S05]  /*6c30*/  HADD2.F32 R4, -RZ, R17.H0_H0 ;  /* 0x20000011ff047230 */ /* 0x000fca0000004100 */
[----:B------:R-:W-:-:S06]  /*6c40*/  FMUL.FTZ R4, R4, 1 ;  /* 0x3f80000004047820 */ /* 0x000fcc0000410000 */
[----:B------:R-:W0:Y:S02]  /*6c50*/  F2F.F64.F32 R4, R4 ;  /* 0x0000000400047310 */ /* 0x000e240000201800 */
[----:B0-----:R0:W-:Y:S01]  /*6c60*/  STG.E.64 desc[UR36][R8.64], R4 ;  /* 0x0000000408007986 */ /* 0x0011e2000c101b24 */
[----:B------:R-:W-:Y:S05]  /*6c70*/  BRA `(.L_x_5359) ;  /* 0x0000000800a87947 */ /* 0x000fea0003800000 */
.L_x_5354:
        /* <DEDUP_REMOVED lines=14> */
.L_x_5369:
        /* <DEDUP_REMOVED lines=17> */
.L_x_5372:
[----:B------:R-:W-:-:S04]  /*6e70*/  SHF.R.U32.HI R3, RZ, 0x18, R17 ;  /* 0x00000018ff037819 */ /* 0x000fc80000011611 */
[----:B------:R-:W-:-:S04]  /*6e80*/  LOP3.LUT R0, R0, 0x80, R3, 0xf8, !PT ;  /* 0x0000008000007812 */ /* 0x000fc800078ef803 */
[----:B------:R-:W-:-:S07]  /*6e90*/  PRMT R4, R0, 0x7610, R4 ;  /* 0x0000761000047816 */ /* 0x000fce0000000004 */
.L_x_5371:
[----:B------:R-:W-:Y:S05]  /*6ea0*/  BSYNC.RECONVERGENT B0 ;  /* 0x0000000000007941 */ /* 0x000fea0003800200 */
.L_x_5370:
[----:B------:R0:W-:Y:S01]  /*6eb0*/  STG.E.U8 desc[UR36][R8.64], R4 ;  /* 0x0000000408007986 */ /* 0x0001e2000c101124 */
[----:B------:R-:W-:Y:S05]  /*6ec0*/  BRA `(.L_x_5359) ;  /* 0x0000000800147947 */ /* 0x000fea0003800000 */
.L_x_5368:
        /* <DEDUP_REMOVED lines=17> */
.L_x_5375:
[----:B------:R-:W-:-:S04]  /*6fe0*/  SHF.R.U32.HI R3, RZ, 0x18, R17 ;  /* 0x00000018ff037819 */ /* 0x000fc80000011611 */
[----:B------:R-:W-:-:S04]  /*6ff0*/  LOP3.LUT R0, R0, 0x80, R3, 0xf8, !PT ;  /* 0x0000008000007812 */ /* 0x000fc800078ef803 */
[----:B------:R-:W-:-:S07]  /*7000*/  PRMT R4, R0, 0x7610, R4 ;  /* 0x0000761000047816 */ /* 0x000fce0000000004 */
.L_x_5374:
[----:B------:R-:W-:Y:S05]  /*7010*/  BSYNC.RECONVERGENT B0 ;  /* 0x0000000000007941 */ /* 0x000fea0003800200 */
.L_x_5373:
[----:B------:R0:W-:Y:S01]  /*7020*/  STG.E.U8 desc[UR36][R8.64], R4 ;  /* 0x0000000408007986 */ /* 0x0001e2000c101124 */
[----:B------:R-:W-:Y:S05]  /*7030*/  BRA `(.L_x_5359) ;  /* 0x0000000400b87947 */ /* 0x000fea0003800000 */
.L_x_5367:
        /* <DEDUP_REMOVED lines=22> */
.L_x_5377:
[----:B------:R-:W-:-:S06]  /*71a0*/  HADD2.F32 R4, -RZ, R17.H0_H0 ;  /* 0x20000011ff047230 */ /* 0x000fcc0000004100 */
[----:B------:R-:W0:Y:S02]  /*71b0*/  F2I.U64.TRUNC R4, R4 ;  /* 0x0000000400047311 */ /* 0x000e24000020d800 */
[----:B0-----:R0:W-:Y:S01]  /*71c0*/  STG.E.64 desc[UR36][R8.64], R4 ;  /* 0x0000000408007986 */ /* 0x0011e2000c101b24 */
[----:B------:R-:W-:Y:S05]  /*71d0*/  BRA `(.L_x_5359) ;  /* 0x0000000400507947 */ /* 0x000fea0003800000 */
.L_x_5376:
[----:B------:R-:W-:-:S06]  /*71e0*/  HADD2.F32 R17, -RZ, R17.H0_H0 ;  /* 0x20000011ff117230 */ /* 0x000fcc0000004100 */
[----:B------:R-:W0:Y:S02]  /*71f0*/  F2I.FTZ.U32.TRUNC.NTZ R17, R17 ;  /* 0x0000001100117305 */ /* 0x000e24000021f000 */
[----:B0-----:R0:W-:Y:S01]  /*7200*/  STG.E desc[UR36][R8.64], R17 ;  /* 0x0000001108007986 */ /* 0x0011e2000c101924 */
[----:B------:R-:W-:Y:S05]  /*7210*/  BRA `(.L_x_5359) ;  /* 0x0000000400407947 */ /* 0x000fea0003800000 */
.L_x_5366:
        /* <DEDUP_REMOVED lines=11> */
.L_x_5379:
[----:B------:R-:W-:Y:S01]  /*72d0*/  HADD2.F32 R17, -RZ, R17.H0_H0 ;  /* 0x20000011ff117230 */ /* 0x000fe20000004100 */
[----:B------:R-:W-:-:S04]  /*72e0*/  CS2R R6, SRZ ;  /* 0x0000000000067805 */ /* 0x000fc8000001ff00 */
[----:B------:R-:W-:-:S06]  /*72f0*/  FMUL.FTZ R4, R17, 1 ;  /* 0x3f80000011047820 */ /* 0x000fcc0000410000 */
[----:B------:R-:W0:Y:S02]  /*7300*/  F2F.F64.F32 R4, R4 ;  /* 0x0000000400047310 */ /* 0x000e240000201800 */
[----:B0-----:R4:W-:Y:S01]  /*7310*/  STG.E.128 desc[UR36][R8.64], R4 ;  /* 0x0000000408007986 */ /* 0x0019e2000c101d24 */
[----:B------:R-:W-:Y:S05]  /*7320*/  BRA `(.L_x_5359) ;  /* 0x0000000000fc7947 */ /* 0x000fea0003800000 */
.L_x_5378:
[----:B------:R-:W-:-:S13]  /*7330*/  ISETP.NE.AND P0, PT, R0, 0xf, PT ;  /* 0x0000000f0000780c */ /* 0x000fda0003f05270 */
[----:B------:R-:W-:Y:S05]  /*7340*/  @!P0 BRA `(.L_x_5380) ;  /* 0x0000000000e88947 */ /* 0x000fea0003800000 */
[----:B------:R-:W-:-:S13]  /*7350*/  ISETP.NE.AND P0, PT, R0, 0x17, PT ;  /* 0x000000170000780c */ /* 0x000fda0003f05270 */
[----:B------:R-:W-:Y:S05]  /*7360*/  @!P0 BRA `(.L_x_5381) ;  /* 0x0000000000908947 */ /* 0x000fea0003800000 */
[----:B------:R-:W-:-:S13]  /*7370*/  ISETP.NE.AND P0, PT, R0, 0x18, PT ;  /* 0x000000180000780c */ /* 0x000fda0003f05270 */
[----:B------:R-:W-:Y:S05]  /*7380*/  @!P0 BRA `(.L_x_5382) ;  /* 0x0000000000448947 */ /* 0x000fea0003800000 */
.L_x_5358:
        /* <DEDUP_REMOVED lines=16> */
.L_x_5383:
[----:B------:R-:W-:Y:S05]  /*7490*/  BRA `(.L_x_5359) ;  /* 0x0000000000a07947 */ /* 0x000fea0003800000 */
.L_x_5382:
        /* <DEDUP_REMOVED lines=13> */
.L_x_5385:
[----:B------:R-:W-:Y:S05]  /*7570*/  BSYNC.RECONVERGENT B0 ;  /* 0x0000000000007941 */ /* 0x000fea0003800200 */
.L_x_5384:
[----:B------:R-:W-:-:S05]  /*7580*/  LOP3.LUT R3, R0, 0x80, R3, 0xf8, !PT ;  /* 0x0000008000037812 */ /* 0x000fca00078ef803 */
[----:B------:R1:W-:Y:S01]  /*7590*/  STG.E.U8 desc[UR36][R8.64], R3 ;  /* 0x0000000308007986 */ /* 0x0003e2000c101124 */
[----:B------:R-:W-:Y:S05]  /*75a0*/  BRA `(.L_x_5359) ;  /* 0x00000000005c7947 */ /* 0x000fea0003800000 */
.L_x_5381:
        /* <DEDUP_REMOVED lines=12> */
.L_x_5387:
[----:B------:R-:W-:Y:S01]  /*7670*/  IMAD.MOV.U32 R0, RZ, RZ, 0x7f ;  /* 0x0000007fff007424 */ /* 0x000fe200078e00ff */
[----:B------:R-:W-:-:S04]  /*7680*/  ISETP.GT.U32.AND P0, PT, R4, 0x7f800000, PT ;  /* 0x7f8000000400780c */ /* 0x000fc80003f04070 */
[----:B------:R-:W-:-:S09]  /*7690*/  SEL R0, R0, 0x7c, P0 ;  /* 0x0000007c00007807 */ /* 0x000fd20000000000 */
.L_x_5388:
[----:B------:R-:W-:Y:S05]  /*76a0*/  BSYNC.RECONVERGENT B0 ;  /* 0x0000000000007941 */ /* 0x000fea0003800200 */
.L_x_5386:
[----:B------:R-:W-:-:S04]  /*76b0*/  SHF.R.U32.HI R3, RZ, 0x18, R3 ;  /* 0x00000018ff037819 */ /* 0x000fc80000011603 */
[----:B------:R-:W-:-:S05]  /*76c0*/  LOP3.LUT R3, R0, 0x80, R3, 0xf8, !PT ;  /* 0x0000008000037812 */ /* 0x000fca00078ef803 */
[----:B------:R2:W-:Y:S01]  /*76d0*/  STG.E.U8 desc[UR36][R8.64], R3 ;  /* 0x0000000308007986 */ /* 0x0005e2000c101124 */
[----:B------:R-:W-:Y:S05]  /*76e0*/  BRA `(.L_x_5359) ;  /* 0x00000000000c7947 */ /* 0x000fea0003800000 */
.L_x_5380:
[----:B------:R-:W-:-:S05]  /*76f0*/  HADD2.F32 R0, -RZ, R17.H0_H0 ;  /* 0x20000011ff007230 */ /* 0x000fca0000004100 */
[----:B------:R-:W-:-:S05]  /*7700*/  F2FP.BF16.F32.PACK_AB R0, RZ, R0 ;  /* 0x00000000ff00723e */ /* 0x000fca00000010ff */
[----:B------:R0:W-:Y:S02]  /*7710*/  STG.E.U16 desc[UR36][R8.64], R0 ;  /* 0x0000000008007986 */ /* 0x0001e4000c101524 */
.L_x_5359:
[----:B------:R-:W-:-:S07]  /*7720*/  VIADD R25, R25, 0x80 ;  /* 0x0000008019197836 */ /* 0x000fce0000000000 */
.L_x_5318:
[----:B------:R-:W-:Y:S05]  /*7730*/  BSYNC.RECONVERGENT B6 ;  /* 0x0000000000067941 */ /* 0x000fea0003800200 */
.L_x_5317:
[----:B------:R-:W-:-:S13]  /*7740*/  ISETP.GE.AND P0, PT, R25, R16, PT ;  /* 0x000000101900720c */ /* 0x000fda0003f06270 */
[----:B------:R-:W-:Y:S05]  /*7750*/  @P0 EXIT ;  /* 0x000000000000094d */ /* 0x000fea0003800000 */
[----:B01-34-:R-:W0:Y:S01]  /*7760*/  LDC.64 R4, c[0x0][0x398] ;  /* 0x0000e600ff047b82 */ /* 0x01be220000000a00 */
[----:B------:R-:W2:Y:S01]  /*7770*/  LDCU UR4, c[0x0][0x3b8] ;  /* 0x00007700ff0477ac */ /* 0x000ea20008000800 */
[----:B------:R-:W-:Y:S01]  /*7780*/  PRMT R0, R19, 0x9910, RZ ;  /* 0x0000991013007816 */ /* 0x000fe200000000ff */
        /* <DEDUP_REMOVED lines=16> */
[----:B0-----:R-:W-:Y:S01]  /*7890*/  STG.E.U8 desc[UR36][R2.64], R5 ;  /* 0x0000000502007986 */ /* 0x001fe2000c101124 */
[----:B------:R-:W-:Y:S05]  /*78a0*/  EXIT ;  /* 0x000000000000794d */ /* 0x000fea0003800000 */
.L_x_5392:
[----:B-----5:R-:W-:-:S06]  /*78b0*/  HADD2.F32 R5, -RZ, R18.H0_H0 ;  /* 0x20000012ff057230 */ /* 0x020fcc0000004100 */
[----:B------:R-:W0:Y:S02]  /*78c0*/  F2I.S64.TRUNC R4, R5 ;  /* 0x0000000500047311 */ /* 0x000e24000020d900 */
[----:B0-----:R-:W-:Y:S01]  /*78d0*/  STG.E.U8 desc[UR36][R2.64], R4 ;  /* 0x0000000402007986 */ /* 0x001fe2000c101124 */
[----:B------:R-:W-:Y:S05]  /*78e0*/  EXIT ;  /* 0x000000000000794d */ /* 0x000fea0003800000 */
.L_x_5391:
        /* <DEDUP_REMOVED lines=8> */
[----:B0-----:R-:W-:Y:S01]  /*7970*/  STG.E.64 desc[UR36][R2.64], R4 ;  /* 0x0000000402007986 */ /* 0x001fe2000c101b24 */
[----:B------:R-:W-:Y:S05]  /*7980*/  EXIT ;  /* 0x000000000000794d */ /* 0x000fea0003800000 */
.L_x_5395:
[----:B-----5:R-:W-:-:S04]  /*7990*/  HADD2.F32 R18, -RZ, R18.H0_H0 ;  /* 0x20000012ff127230 */ /* 0x020fc80000004100 */
[----:B------:R-:W0:Y:S02]  /*79a0*/  F2I.FTZ.TRUNC.NTZ R5, R18 ;  /* 0x0000001200057305 */ /* 0x000e24000021f100 */
[----:B0-----:R-:W-:Y:S01]  /*79b0*/  STG.E desc[UR36][R2.64], R5 ;  /* 0x0000000502007986 */ /* 0x001fe2000c101924 */
[----:B------:R-:W-:Y:S05]  /*79c0*/  EXIT ;  /* 0x000000000000794d */ /* 0x000fea0003800000 */
.L_x_5394:
[----:B-----5:R-:W-:-:S04]  /*79d0*/  HADD2.F32 R18, -RZ, R18.H0_H0 ;  /* 0x20000012ff127230 */ /* 0x020fc80000004100 */
[----:B------:R-:W0:Y:S02]  /*79e0*/  F2I.FTZ.TRUNC.NTZ R5, R18 ;  /* 0x0000001200057305 */ /* 0x000e24000021f100 */
[----:B0-----:R-:W-:Y:S01]  /*79f0*/  STG.E.U16 desc[UR36][R2.64], R5 ;  /* 0x0000000502007986 */ /* 0x001fe2000c101524 */
[----:B------:R-:W-:Y:S05]  /*7a00*/  EXIT ;  /* 0x000000000000794d */ /* 0x000fea0003800000 */
.L_x_5390:
[----:B------:R-:W-:-:S13]  /*7a10*/  ISETP.GT.AND P0, PT, R0, 0x6, PT ;  /* 0x000000060000780c */ /* 0x000fda0003f04270 */
[----:B------:R-:W-:Y:S05]  /*7a20*/  @P0 BRA `(.L_x_5396) ;  /* 0x0000000000240947 */ /* 0x000fea0003800000 */
[----:B------:R-:W-:-:S13]  /*7a30*/  ISETP.NE.AND P0, PT, R0, 0x5, PT ;  /* 0x000000050000780c */ /* 0x000fda0003f05270 */
[----:B------:R-:W-:Y:S05]  /*7a40*/  @!P0 BRA `(.L_x_5397) ;  /* 0x0000000000148947 */ /* 0x000fea0003800000 */
[----:B------:R-:W-:-:S13]  /*7a50*/  ISETP.NE.AND P0, PT, R0, 0x6, PT ;  /* 0x000000060000780c */ /* 0x000fda0003f05270 */
[----:B------:R-:W-:Y:S05]  /*7a60*/  @P0 BRA `(.L_x_5393) ;  /* 0x0000000800280947 */ /* 0x000fea0003800000 */
[----:B-----5:R-:W-:-:S05]  /*7a70*/  HADD2.F32 R5, -RZ, R18.H0_H0 ;  /* 0x20000012ff057230 */ /* 0x020fca0000004100 */
[----:B------:R-:W-:Y:S01]  /*7a80*/  STG.E desc[UR36][R2.64], R5 ;  /* 0x0000000502007986 */ /* 0x000fe2000c101924 */
[----:B------:R-:W-:Y:S05]  /*7a90*/  EXIT ;  /* 0x000000000000794d */ /* 0x000fea0003800000 */
.L_x_5397:
[----:B-----5:R-:W-:Y:S01]  /*7aa0*/  STG.E.U16 desc[UR36][R2.64], R18 ;  /* 0x0000001202007986 */ /* 0x020fe2000c101524 */
[----:B------:R-:W-:Y:S05]  /*7ab0*/  EXIT ;  /* 0x000000000000794d */ /* 0x000fea0003800000 */
.L_x_5396:
        /* <DEDUP_REMOVED lines=8> */
[----:B------:R-:W-:Y:S01]  /*7b40*/  STG.E.64 desc[UR36][R2.64], R18 ;  /* 0x0000001202007986 */ /* 0x000fe2000c101b24 */
[----:B------:R-:W-:Y:S05]  /*7b50*/  EXIT ;  /* 0x000000000000794d */ /* 0x000fea0003800000 */
.L_x_5399:
[----:B-----5:R-:W-:-:S05]  /*7b60*/  HADD2.F32 R0, -RZ, R18.H0_H0 ;  /* 0x20000012ff007230 */ /* 0x020fca0000004100 */
[----:B------:R-:W-:-:S04]  /*7b70*/  F2FP.F16.F32.PACK_AB R0, RZ, R0 ;  /* 0x00000000ff00723e */ /* 0x000fc800000000ff */
[----:B------:R-:W-:-:S05]  /*7b80*/  PRMT R0, R0, 0x5410, RZ ;  /* 0x0000541000007816 */ /* 0x000fca00000000ff */
[----:B------:R-:W-:Y:S01]  /*7b90*/  STG.E desc[UR36][R2.64], R0 ;  /* 0x0000000002007986 */ /* 0x000fe2000c101924 */
[----:B------:R-:W-:Y:S05]  /*7ba0*/  EXIT ;  /* 0x000000000000794d */ /* 0x000fea0003800000 */
.L_x_5398:
[----:B-----5:R-:W-:-:S05]  /*7bb0*/  HADD2.F32 R4, -RZ, R18.H0_H0 ;  /* 0x20000012ff047230 */ /* 0x020fca0000004100 */
[----:B------:R-:W-:-:S06]  /*7bc0*/  FMUL.FTZ R4, R4, 1 ;  /* 0x3f80000004047820 */ /* 0x000fcc0000410000 */
[----:B------:R-:W0:Y:S02]  /*7bd0*/  F2F.F64.F32 R4, R4 ;  /* 0x0000000400047310 */ /* 0x000e240000201800 */
[----:B0-----:R-:W-:Y:S01]  /*7be0*/  STG.E.64 desc[UR36][R2.64], R4 ;  /* 0x0000000402007986 */ /* 0x001fe2000c101b24 */
[----:B------:R-:W-:Y:S05]  /*7bf0*/  EXIT ;  /* 0x000000000000794d */ /* 0x000fea0003800000 */
.L_x_5389:
        /* <DEDUP_REMOVED lines=12> */
[----:B0-----:R-:W-:Y:S01]  /*7cc0*/  STG.E.U16 desc[UR36][R2.64], R5 ;  /* 0x0000000502007986 */ /* 0x001fe2000c101524 */
[----:B------:R-:W-:Y:S05]  /*7cd0*/  EXIT ;  /* 0x000000000000794d */ /* 0x000fea0003800000 */
.L_x_5403:
        /* <DEDUP_REMOVED lines=18> */
.L_x_5406:
[----:B------:R-:W-:-:S04]  /*7e00*/  SHF.R.U32.HI R5, RZ, 0x18, R5 ;  /* 0x00000018ff057819 */ /* 0x000fc80000011605 */
[----:B------:R-:W-:-:S07]  /*7e10*/  LOP3.LUT R0, R0, 0x80, R5, 0xf8, !PT ;  /* 0x0000008000007812 */ /* 0x000fce00078ef805 */
.L_x_5405:
[----:B------:R-:W-:Y:S05]  /*7e20*/  BSYNC.RECONVERGENT B0 ;  /* 0x0000000000007941 */ /* 0x000fea0003800200 */
.L_x_5404:
[----:B------:R-:W-:Y:S01]  /*7e30*/  STG.E.U8 desc[UR36][R2.64], R0 ;  /* 0x0000000002007986 */ /* 0x000fe2000c101124 */
[----:B------:R-:W-:Y:S05]  /*7e40*/  EXIT ;  /* 0x000000000000794d */ /* 0x000fea0003800000 */
.L_x_5402:
        /* <DEDUP_REMOVED lines=18> */
.L_x_5409:
[----:B------:R-:W-:-:S04]  /*7f70*/  SHF.R.U32.HI R5, RZ, 0x18, R5 ;  /* 0x00000018ff057819 */ /* 0x000fc80000011605 */
[----:B------:R-:W-:-:S07]  /*7f80*/  LOP3.LUT R0, R0, 0x80, R5, 0xf8, !PT ;  /* 0x0000008000007812 */ /* 0x000fce00078ef805 */
.L_x_5408:
[----:B------:R-:W-:Y:S05]  /*7f90*/  BSYNC.RECONVERGENT B0 ;  /* 0x0000000000007941 */ /* 0x000fea0003800200 */
.L_x_5407:
[----:B------:R-:W-:Y:S01]  /*7fa0*/  STG.E.U8 desc[UR36][R2.64], R0 ;  /* 0x0000000002007986 */ /* 0x000fe2000c101124 */
[----:B------:R-:W-:Y:S05]  /*7fb0*/  EXIT ;  /* 0x000000000000794d */ /* 0x000fea0003800000 */
.L_x_5401:
        /* <DEDUP_REMOVED lines=22> */
.L_x_5411:
[----:B-----5:R-:W-:-:S06]  /*8120*/  HADD2.F32 R4, -RZ, R18.H0_H0 ;  /* 0x20000012ff047230 */ /* 0x020fcc0000004100 */
[----:B------:R-:W0:Y:S02]  /*8130*/  F2I.U64.TRUNC R4, R4 ;  /* 0x0000000400047311 */ /* 0x000e24000020d800 */
[----:B0-----:R-:W-:Y:S01]  /*8140*/  STG.E.64 desc[UR36][R2.64], R4 ;  /* 0x0000000402007986 */ /* 0x001fe2000c101b24 */
[----:B------:R-:W-:Y:S05]  /*8150*/  EXIT ;  /* 0x000000000000794d */ /* 0x000fea0003800000 */
.L_x_5410:
[----:B-----5:R-:W-:-:S04]  /*8160*/  HADD2.F32 R18, -RZ, R18.H0_H0 ;  /* 0x20000012ff127230 */ /* 0x020fc80000004100 */
[----:B------:R-:W0:Y:S02]  /*8170*/  F2I.FTZ.U32.TRUNC.NTZ R5, R18 ;  /* 0x0000001200057305 */ /* 0x000e24000021f000 */
[----:B0-----:R-:W-:Y:S01]  /*8180*/  STG.E desc[UR36][R2.64], R5 ;  /* 0x0000000502007986 */ /* 0x001fe2000c101924 */
[----:B------:R-:W-:Y:S05]  /*8190*/  EXIT ;  /* 0x000000000000794d */ /* 0x000fea0003800000 */
.L_x_5400:
        /* <DEDUP_REMOVED lines=9> */
[----:B------:R-:W-:Y:S01]  /*8230*/  STG.E.U8 desc[UR36][R2.64], R5 ;  /* 0x0000000502007986 */ /* 0x000fe2000c101124 */
[----:B------:R-:W-:Y:S05]  /*8240*/  EXIT ;  /* 0x000000000000794d */ /* 0x000fea0003800000 */
.L_x_5413:
[----:B-----5:R-:W-:Y:S01]  /*8250*/  HADD2.F32 R18, -RZ, R18.H0_H0 ;  /* 0x20000012ff127230 */ /* 0x020fe20000004100 */
[----:B------:R-:W-:-:S04]  /*8260*/  CS2R R6, SRZ ;  /* 0x0000000000067805 */ /* 0x000fc8000001ff00 */
[----:B------:R-:W-:-:S06]  /*8270*/  FMUL.FTZ R4, R18, 1 ;  /* 0x3f80000012047820 */ /* 0x000fcc0000410000 */
[----:B------:R-:W0:Y:S02]  /*8280*/  F2F.F64.F32 R4, R4 ;  /* 0x0000000400047310 */ /* 0x000e240000201800 */
[----:B0-----:R-:W-:Y:S01]  /*8290*/  STG.E.128 desc[UR36][R2.64], R4 ;  /* 0x0000000402007986 */ /* 0x001fe2000c101d24 */
[----:B------:R-:W-:Y:S05]  /*82a0*/  EXIT ;  /* 0x000000000000794d */ /* 0x000fea0003800000 */
.L_x_5412:
[----:B------:R-:W-:-:S13]  /*82b0*/  ISETP.NE.AND P0, PT, R0, 0xf, PT ;  /* 0x0000000f0000780c */ /* 0x000fda0003f05270 */
[----:B------:R-:W-:Y:S05]  /*82c0*/  @!P0 BRA `(.L_x_5414) ;  /* 0x0000000000e88947 */ /* 0x000fea0003800000 */
[----:B------:R-:W-:-:S13]  /*82d0*/  ISETP.NE.AND P0, PT, R0, 0x17, PT ;  /* 0x000000170000780c */ /* 0x000fda0003f05270 */
[----:B------:R-:W-:Y:S05]  /*82e0*/  @!P0 BRA `(.L_x_5415) ;  /* 0x0000000000908947 */ /* 0x000fea0003800000 */
[----:B------:R-:W-:-:S13]  /*82f0*/  ISETP.NE.AND P0, PT, R0, 0x18, PT ;  /* 0x000000180000780c */ /* 0x000fda0003f05270 */
[----:B------:R-:W-:Y:S05]  /*8300*/  @!P0 BRA `(.L_x_5416) ;  /* 0x0000000000448947 */ /* 0x000fea0003800000 */
.L_x_5393:
        /* <DEDUP_REMOVED lines=16> */
.L_x_5417:
[----:B------:R-:W-:Y:S05]  /*8410*/  EXIT ;  /* 0x000000000000794d */ /* 0x000fea0003800000 */
.L_x_5416:
        /* <DEDUP_REMOVED lines=13> */
.L_x_5419:
[----:B------:R-:W-:Y:S05]  /*84f0*/  BSYNC.RECONVERGENT B0 ;  /* 0x0000000000007941 */ /* 0x000fea0003800200 */
.L_x_5418:
[----:B------:R-:W-:-:S05]  /*8500*/  LOP3.LUT R5, R0, 0x80, R5, 0xf8, !PT ;  /* 0x0000008000057812 */ /* 0x000fca00078ef805 */
[----:B------:R-:W-:Y:S01]  /*8510*/  STG.E.U8 desc[UR36][R2.64], R5 ;  /* 0x0000000502007986 */ /* 0x000fe2000c101124 */
[----:B------:R-:W-:Y:S05]  /*8520*/  EXIT ;  /* 0x000000000000794d */ /* 0x000fea0003800000 */
.L_x_5415:
        /* <DEDUP_REMOVED lines=12> */
.L_x_5421:
[----:B------:R-:W-:Y:S01]  /*85f0*/  IMAD.MOV.U32 R0, RZ, RZ, 0x7f ;  /* 0x0000007fff007424 */ /* 0x000fe200078e00ff */
[----:B------:R-:W-:-:S04]  /*8600*/  ISETP.GT.U32.AND P0, PT, R4, 0x7f800000, PT ;  /* 0x7f8000000400780c */ /* 0x000fc80003f04070 */
[----:B------:R-:W-:-:S09]  /*8610*/  SEL R0, R0, 0x7c, P0 ;  /* 0x0000007c00007807 */ /* 0x000fd20000000000 */
.L_x_5422:
[----:B------:R-:W-:Y:S05]  /*8620*/  BSYNC.RECONVERGENT B0 ;  /* 0x0000000000007941 */ /* 0x000fea0003800200 */
.L_x_5420:
[----:B------:R-:W-:-:S04]  /*8630*/  SHF.R.U32.HI R5, RZ, 0x18, R5 ;  /* 0x00000018ff057819 */ /* 0x000fc80000011605 */
[----:B------:R-:W-:-:S05]  /*8640*/  LOP3.LUT R5, R0, 0x80, R5, 0xf8, !PT ;  /* 0x0000008000057812 */ /* 0x000fca00078ef805 */
[----:B------:R-:W-:Y:S01]  /*8650*/  STG.E.U8 desc[UR36][R2.64], R5 ;  /* 0x0000000502007986 */ /* 0x000fe2000c101124 */
[----:B------:R-:W-:Y:S05]  /*8660*/  EXIT ;  /* 0x000000000000794d */ /* 0x000fea0003800000 */
.L_x_5414:
[----:B-----5:R-:W-:-:S05]  /*8670*/  HADD2.F32 R0, -RZ, R18.H0_H0 ;  /* 0x20000012ff007230 */ /* 0x020fca0000004100 */
[----:B------:R-:W-:-:S05]  /*8680*/  F2FP.BF16.F32.PACK_AB R0, RZ, R0 ;  /* 0x00000000ff00723e */ /* 0x000fca00000010ff */
[----:B------:R-:W-:Y:S01]  /*8690*/  STG.E.U16 desc[UR36][R2.64], R0 ;  /* 0x0000000002007986 */ /* 0x000fe2000c101524 */
[----:B------:R-:W-:Y:S05]  /*86a0*/  EXIT ;  /* 0x000000000000794d */ /* 0x000fea0003800000 */
.L_x_5423:
        /* <DEDUP_REMOVED lines=13> */
.L_x_37014:


//--------------------- .text._ZN2at6native18elementwise_kernelILi128ELi4EZNS0_22gpu_kernel_impl_nocastIZZZNS0_21clamp_max_kernel_cudaERNS_18TensorIteratorBaseERKN3c106ScalarEENKUlvE_clEvENKUlvE6_clEvEUlNS5_4HalfEE_EEvS4_RKT_EUliE_EEviT1_ --------------------------
	.section	.text._ZN2at6native18elementwise_kernelILi128ELi4EZNS0_22gpu_kernel_impl_nocastIZZZNS0_21clamp_max_kernel_cudaERNS_18TensorIteratorBaseERKN3c106ScalarEENKUlvE_clEvENKUlvE6_clEvEUlNS5_4HalfEE_EEvS4_RKT_EUliE_EEviT1_,"ax",@progbits
	.align	128
        .global         _ZN2at6native18elementwise_kernelILi128ELi4EZNS0_22gpu_kernel_impl_nocastIZZZNS0_21clamp_max_kernel_cudaERNS_18TensorIteratorBaseERKN3c106ScalarEENKUlvE_clEvENKUlvE6_clEvEUlNS5_4HalfEE_EEvS4_RKT_EUliE_EEviT1_
        .type           _ZN2at6native18elementwise_kernelILi128ELi4EZNS0_22gpu_kernel_impl_nocastIZZZNS0_21clamp_max_kernel_cudaERNS_18TensorIteratorBaseERKN3c106ScalarEENKUlvE_clEvENKUlvE6_clEvEUlNS5_4HalfEE_EEvS4_RKT_EUliE_EEviT1_,@function
        .size           _ZN2at6native18elementwise_kernelILi128ELi4EZNS0_22gpu_kernel_impl_nocastIZZZNS0_21clamp_max_kernel_cudaERNS_18TensorIteratorBaseERKN3c106ScalarEENKUlvE_clEvENKUlvE6_clEvEUlNS5_4HalfEE_EEvS4_RKT_EUliE_EEviT1_,(.L_x_37015 - _ZN2at6native18elementwise_kernelILi128ELi4EZNS0_22gpu_kernel_impl_nocastIZZZNS0_21clamp_max_kernel_cudaERNS_18TensorIteratorBaseERKN3c106ScalarEENKUlvE_clEvENKUlvE6_clEvEUlNS5_4HalfEE_EEvS4_RKT_EUliE_EEviT1_)
        .other          _ZN2at6native18elementwise_kernelILi128ELi4EZNS0_22gpu_kernel_impl_nocastIZZZNS0_21clamp_max_kernel_cudaERNS_18TensorIteratorBaseERKN3c106ScalarEENKUlvE_clEvENKUlvE6_clEvEUlNS5_4HalfEE_EEvS4_RKT_EUliE_EEviT1_,@"STO_CUDA_ENTRY STV_DEFAULT"
_ZN2at6native18elementwise_kernelILi128ELi4EZNS0_22gpu_kernel_impl_nocastIZZZNS0_21clamp_max_kernel_cudaERNS_18TensorIteratorBaseERKN3c106ScalarEENKUlvE_clEvENKUlvE6_clEvEUlNS5_4HalfEE_EEvS4_RKT_EUliE_EEviT1_:
.text._ZN2at6native18elementwise_kernelILi128ELi4EZNS0_22gpu_kernel_impl_nocastIZZZNS0_21clamp_max_kernel_cudaERNS_18TensorIteratorBaseERKN3c106ScalarEENKUlvE_clEvENKUlvE6_clEvEUlNS5_4HalfEE_EEvS4_RKT_EUliE_EEviT1_:
        /* <DEDUP_REMOVED lines=17> */
[----:B------:R-:W-:Y:S01]  /*0110*/  IADD3 R3, PT, PT, R3, 0x80, RZ ;  /* 0x0000008003037810 */ /* 0x000fe20007ffe0ff */
[----:B--2---:R-:W-:-:S05]  /*0120*/  HADD2.F32 R0, -RZ, R9.H0_H0 ;  /* 0x20000009ff007230 */ /* 0x004fca0000004100 */
[----:B------:R-:W-:-:S13]  /*0130*/  FSETP.NAN.FTZ.AND P0, PT, |R0|, |R0|, PT ;  /* 0x400000000000720b */ /* 0x000fda0003f18200 */
[----:B------:R-:W1:Y:S02]  /*0140*/  @!P0 LDC.U16 R11, c[0x0][0x590] ;  /* 0x00016400ff0b8b82 */ /* 0x000e640000000400 */
[----:B-1----:R-:W-:-:S05]  /*0150*/  @!P0 HADD2.F32 R11, -RZ, R11.H0_H0 ;  /* 0x2000000bff0b8230 */ /* 0x002fca0000004100 */
[----:B------:R-:W-:-:S04]  /*0160*/  @!P0 FMNMX.FTZ R11, R0, R11, PT ;  /* 0x0000000b000b8209 */ /* 0x000fc80003810000 */
[----:B------:R-:W-:-:S04]  /*0170*/  @!P0 F2FP.F16.F32.PACK_AB R11, RZ, R11 ;  /* 0x0000000bff0b823e */ /* 0x000fc800000000ff */
        /* <DEDUP_REMOVED lines=15> */
[----:B------:R-:W-:-:S05]  /*0270*/  @!P0 PRMT R9, R0, 0x7610, R9 ;  /* 0x0000761000098816 */ /* 0x000fca0000000009 */
[----:B0-----:R0:W-:Y:S02]  /*0280*/  STG.E.U16 desc[UR6][R6.64], R9 ;  /* 0x0000000906007986 */ /* 0x0011e4000c101506 */
.L_x_5427:
[----:B------:R-:W-:-:S13]  /*0290*/  ISETP.GE.AND P0, PT, R3, UR4, PT ;  /* 0x0000000403007c0c */ /* 0x000fda000bf06270 */
[----:B------:R-:W-:Y:S05]  /*02a0*/  @P0 BREAK.RELIABLE B1 ;  /* 0x0000000000010942 */ /* 0x000fea0003800100 */
[----:B------:R-:W-:Y:S05]  /*02b0*/  @P0 BRA `(.L_x_5428) ;  /* 0x0000000000340947 */ /* 0x000fea0003800000 */
[----:B------:R-:W-:Y:S05]  /*02c0*/  BSYNC.RELIABLE B1 ;  /* 0x0000000000017941 */ /* 0x000fea0003800100 */
.L_x_5426:
        /* <DEDUP_REMOVED lines=12> */
.L_x_5428:
[----:B------:R-:W-:Y:S05]  /*0390*/  BSYNC.RECONVERGENT B0 ;  /* 0x0000000000007941 */ /* 0x000fea0003800200 */
.L_x_5425:
[----:B------:R-:W-:Y:S05]  /*03a0*/  WARPSYNC.ALL ;  /* 0x0000000000007948 */ /* 0x000fea0003800000 */
[----:B------:R-:W-:-:S13]  /*03b0*/  ISETP.GE.AND P0, PT, R3, UR4, PT ;  /* 0x0000000403007c0c */ /* 0x000fda000bf06270 */
[----:B------:R-:W-:Y:S05]  /*03c0*/  @P0 EXIT ;  /* 0x000000000000094d */ /* 0x000fea0003800000 */
[----:B------:R-:W0:Y:S02]  /*03d0*/  LDC.64 R2, c[0x0][0x588] ;  /* 0x00016200ff027b82 */ /* 0x000e240000000a00 */
[----:B01----:R-:W2:Y:S06]  /*03e0*/  LDG.E.U16 R7, desc[UR6][R2.64] ;  /* 0x0000000602077981 */ /* 0x003eac000c1e1500 */
[----:B------:R-:W0:Y:S01]  /*03f0*/  LDC.64 R4, c[0x0][0x580] ;  /* 0x00016000ff047b82 */ /* 0x000e220000000a00 */
[----:B--2---:R-:W-:-:S05]  /*0400*/  HADD2.F32 R0, -RZ, R7.H0_H0 ;  /* 0x20000007ff007230 */ /* 0x004fca0000004100 */
[----:B------:R-:W-:-:S13]  /*0410*/  FSETP.NAN.FTZ.AND P0, PT, |R0|, |R0|, PT ;  /* 0x400000000000720b */ /* 0x000fda0003f18200 */
[----:B------:R-:W1:Y:S02]  /*0420*/  @!P0 LDC.U16 R6, c[0x0][0x590] ;  /* 0x00016400ff068b82 */ /* 0x000e640000000400 */
[----:B-1----:R-:W-:-:S05]  /*0430*/  @!P0 HADD2.F32 R9, -RZ, R6.H0_H0 ;  /* 0x20000006ff098230 */ /* 0x002fca0000004100 */
[----:B------:R-:W-:-:S04]  /*0440*/  @!P0 FMNMX.FTZ R0, R9, R0, PT ;  /* 0x0000000009008209 */ /* 0x000fc80003810000 */
[----:B------:R-:W-:-:S04]  /*0450*/  @!P0 F2FP.F16.F32.PACK_AB R0, RZ, R0 ;  /* 0x00000000ff00823e */ /* 0x000fc800000000ff */
[----:B------:R-:W-:-:S05]  /*0460*/  @!P0 PRMT R7, R0, 0x7610, R7 ;  /* 0x0000761000078816 */ /* 0x000fca0000000007 */
[----:B0-----:R-:W-:Y:S01]  /*0470*/  STG.E.U16 desc[UR6][R4.64], R7 ;  /* 0x0000000704007986 */ /* 0x001fe2000c101506 */
[----:B------:R-:W-:Y:S05]  /*0480*/  EXIT ;  /* 0x000000000000794d */ /* 0x000fea0003800000 */
.L_x_5424:
        /* <DEDUP_REMOVED lines=306> */
.L_x_5432:
[----:B------:R-:W0:Y:S02]  /*17b0*/  LDCU.64 UR8, c[0x0][0x588] ;  /* 0x0000b100ff0877ac */ /* 0x000e240008000a00 */
[----:B0-----:R-:W-:-:S04]  /*17c0*/  IADD3 R6, P0, PT, R4, UR8, RZ ;  /* 0x0000000804067c10 */ /* 0x001fc8000ff1e0ff */
[----:B------:R-:W-:Y:S01]  /*17d0*/  IADD3.X R7, PT, PT, RZ, UR9, RZ, P0, !PT ;  /* 0x00000009ff077c10 */ /* 0x000fe200087fe4ff */
[----:B------:R-:W0:Y:S04]  /*17e0*/  LDCU.64 UR8, c[0x0][0x580] ;  /* 0x0000b000ff0877ac */ /* 0x000e280008000a00 */
[----:B------:R-:W2:Y:S01]  /*17f0*/  LDG.E.U16 R9, desc[UR6][R6.64] ;  /* 0x0000000606097981 */ /* 0x000ea2000c1e1500 */
[----:B------:R-:W-:Y:S01]  /*1800*/  IADD3 R3, PT, PT, R3, 0x80, RZ ;  /* 0x0000008003037810 */ /* 0x000fe20007ffe0ff */
[----:B--2---:R-:W-:-:S05]  /*1810*/  HADD2.F32 R8, -RZ, R9.H0_H0 ;  /* 0x20000009ff087230 */ /* 0x004fca0000004100 */
[----:B------:R-:W-:-:S13]  /*1820*/  FSETP.NAN.FTZ.AND P0, PT, |R8|, |R8|, PT ;  /* 0x400000080800720b */ /* 0x000fda0003f18200 */
[----:B------:R-:W1:Y:S02]  /*1830*/  @!P0 LDC.U16 R4, c[0x0][0x590] ;  /* 0x00016400ff048b82 */ /* 0x000e640000000400 */
[----:B-1----:R-:W-:Y:S01]  /*1840*/  @!P0 HADD2.F32 R11, -RZ, R4.H0_H0 ;  /* 0x20000004ff0b8230 */ /* 0x002fe20000004100 */
[----:B0-----:R-:W-:-:S04]  /*1850*/  IADD3 R4, P1, PT, R5, UR8, RZ ;  /* 0x0000000805047c10 */ /* 0x001fc8000ff3e0ff */
[----:B------:R-:W-:Y:S02]  /*1860*/  @!P0 FMNMX.FTZ R8, R11, R8, PT ;  /* 0x000000080b088209 */ /* 0x000fe40003810000 */
[----:B------:R-:W-:Y:S02]  /*1870*/  IADD3.X R5, PT, PT, RZ, UR9, RZ, P1, !PT ;  /* 0x00000009ff057c10 */ /* 0x000fe40008ffe4ff */
[----:B------:R-:W-:-:S04]  /*1880*/  @!P0 F2FP.F16.F32.PACK_AB R8, RZ, R8 ;  /* 0x00000008ff08823e */ /* 0x000fc800000000ff */
[----:B------:R-:W-:Y:S02]  /*1890*/  @!P0 PRMT R9, R8, 0x7610, R9 ;  /* 0x0000761008098816 */ /* 0x000fe40000000009 */
[----:B------:R-:W-:-:S03]  /*18a0*/  ISETP.GE.AND P0, PT, R3, UR4, PT ;  /* 0x0000000403007c0c */ /* 0x000fc6000bf06270 */
[----:B------:R0:W-:Y:S10]  /*18b0*/  STG.E.U16 desc[UR6][R4.64], R9 ;  /* 0x0000000904007986 */ /* 0x0001f4000c101506 */
[----:B------:R-:W-:Y:S05]  /*18c0*/  @P0 BREAK.RELIABLE B1 ;  /* 0x0000000000010942 */ /* 0x000fea0003800100 */
[----:B------:R-:W-:Y:S05]  /*18d0*/  @P0 BRA `(.L_x_5433) ;  /* 0x0000002400e00947 */ /* 0x000fea0003800000 */
        /* <DEDUP_REMOVED lines=298> */
.L_x_5434:
[----:B------:R-:W0:Y:S02]  /*2b80*/  LDCU.64 UR8, c[0x0][0x588] ;  /* 0x0000b100ff0877ac */ /* 0x000e240008000a00 */
[----:B0-----:R-:W-:-:S04]  /*2b90*/  IADD3 R6, P0, PT, R4, UR8, RZ ;  /* 0x0000000804067c10 */ /* 0x001fc8000ff1e0ff */
[----:B------:R-:W-:Y:S01]  /*2ba0*/  IADD3.X R7, PT, PT, RZ, UR9, RZ, P0, !PT ;  /* 0x00000009ff077c10 */ /* 0x000fe200087fe4ff */
[----:B------:R-:W0:Y:S04]  /*2bb0*/  LDCU.64 UR8, c[0x0][0x580] ;  /* 0x0000b000ff0877ac */ /* 0x000e280008000a00 */
[----:B------:R-:W2:Y:S01]  /*2bc0*/  LDG.E.U16 R9, desc[UR6][R6.64] ;  /* 0x0000000606097981 */ /* 0x000ea2000c1e1500 */
[----:B------:R-:W-:Y:S02]  /*2bd0*/  VIADD R3, R3, 0x80 ;  /* 0x0000008003037836 */ /* 0x000fe40000000000 */
        /* <DEDUP_REMOVED lines=8> */
[----:B------:R-:W-:-:S05]  /*2c60*/  @!P0 PRMT R9, R8, 0x7610, R9 ;  /* 0x0000761008098816 */ /* 0x000fca0000000009 */
[----:B------:R0:W-:Y:S02]  /*2c70*/  STG.E.U16 desc[UR6][R4.64], R9 ;  /* 0x0000000904007986 */ /* 0x0001e4000c101506 */
.L_x_5431:
[----:B------:R-:W-:-:S13]  /*2c80*/  ISETP.GE.AND P0, PT, R3, UR4, PT ;  /* 0x0000000403007c0c */ /* 0x000fda000bf06270 */
[----:B------:R-:W-:Y:S05]  /*2c90*/  @P0 BREAK.RELIABLE B1 ;  /* 0x0000000000010942 */ /* 0x000fea0003800100 */
[----:B------:R-:W-:Y:S05]  /*2ca0*/  @P0 BRA `(.L_x_5433) ;  /* 0x0000001000ec0947 */ /* 0x000fea0003800000 */
[----:B------:R-:W-:Y:S05]  /*2cb0*/  BSYNC.RELIABLE B1 ;  /* 0x0000000000017941 */ /* 0x000fea0003800100 */
.L_x_5430:
        /* <DEDUP_REMOVED lines=298> */
.L_x_5435:
        /* <DEDUP_REMOVED lines=16> */
.L_x_5433:
[----:B------:R-:W-:Y:S05]  /*4060*/  BSYNC.RECONVERGENT B0 ;  /* 0x0000000000007941 */ /* 0x000fea0003800200 */
.L_x_5429:
[----:B------:R-:W-:Y:S05]  /*4070*/  WARPSYNC.ALL ;  /* 0x0000000000007948 */ /* 0x000fea0003800000 */
[----:B------:R-:W-:-:S13]  /*4080*/  ISETP.GE.AND P0, PT, R3, UR4, PT ;  /* 0x0000000403007c0c */ /* 0x000fda000bf06270 */
[----:B------:R-:W-:Y:S05]  /*4090*/  @P0 EXIT ;  /* 0x000000000000094d */ /* 0x000fea0003800000 */
[----:B------:R-:W2:Y:S01]  /*40a0*/  LDCU.64 UR4, c[0x0][0x390] ;  /* 0x00007200ff0477ac */ /* 0x000ea20008000a00 */
[----:B01----:R-:W-:Y:S02]  /*40b0*/  MOV R4, RZ ;  /* 0x000000ff00047202 */ /* 0x003fe40000000f00 */
        /* <DEDUP_REMOVED lines=296> */
.L_x_5436:
[----:B------:R-:W0:Y:S02]  /*5340*/  LDCU.128 UR8, c[0x0][0x580] ;  /* 0x0000b000ff0877ac */ /* 0x000e240008000c00 */
[----:B0-----:R-:W-:-:S04]  /*5350*/  IADD3 R4, P0, PT, R2, UR10, RZ ;  /* 0x0000000a02047c10 */ /* 0x001fc8000ff1e0ff */
[----:B------:R-:W-:-:S05]  /*5360*/  IADD3.X R5, PT, PT, RZ, UR11, RZ, P0, !PT ;  /* 0x0000000bff057c10 */ /* 0x000fca00087fe4ff */
[----:B------:R-:W2:Y:S02]  /*5370*/  LDG.E.U16 R7, desc[UR6][R4.64] ;  /* 0x0000000604077981 */ /* 0x000ea4000c1e1500 */
[----:B--2---:R-:W-:-:S05]  /*5380*/  HADD2.F32 R0, -RZ, R7.H0_H0 ;  /* 0x20000007ff007230 */ /* 0x004fca0000004100 */
[----:B------:R-:W-:-:S13]  /*5390*/  FSETP.NAN.FTZ.AND P0, PT, |R0|, |R0|, PT ;  /* 0x400000000000720b */ /* 0x000fda0003f18200 */
[----:B------:R-:W0:Y:S02]  /*53a0*/  @!P0 LDC.U16 R2, c[0x0][0x590] ;  /* 0x00016400ff028b82 */ /* 0x000e240000000400 */
[----:B0-----:R-:W-:Y:S01]  /*53b0*/  @!P0 HADD2.F32 R9, -RZ, R2.H0_H0 ;  /* 0x20000002ff098230 */ /* 0x001fe20000004100 */
[----:B------:R-:W-:-:S04]  /*53c0*/  IADD3 R2, P1, PT, R3, UR8, RZ ;  /* 0x0000000803027c10 */ /* 0x000fc8000ff3e0ff */
[----:B------:R-:W-:Y:S02]  /*53d0*/  @!P0 FMNMX.FTZ R0, R9, R0, PT ;  /* 0x0000000009008209 */ /* 0x000fe40003810000 */
[----:B------:R-:W-:Y:S02]  /*53e0*/  IADD3.X R3, PT, PT, RZ, UR9, RZ, P1, !PT ;  /* 0x00000009ff037c10 */ /* 0x000fe40008ffe4ff */
[----:B------:R-:W-:-:S04]  /*53f0*/  @!P0 F2FP.F16.F32.PACK_AB R0, RZ, R0 ;  /* 0x00000000ff00823e */ /* 0x000fc800000000ff */
[----:B------:R-:W-:-:S05]  /*5400*/  @!P0 PRMT R7, R0, 0x7610, R7 ;  /* 0x0000761000078816 */ /* 0x000fca0000000007 */
[----:B------:R-:W-:Y:S01]  /*5410*/  STG.E.U16 desc[UR6][R2.64], R7 ;  /* 0x0000000702007986 */ /* 0x000fe2000c101506 */
[----:B------:R-:W-:Y:S05]  /*5420*/  EXIT ;  /* 0x000000000000794d */ /* 0x000fea0003800000 */
.L_x_5437:
        /* <DEDUP_REMOVED lines=13> */
.L_x_37015:


//--------------------- .text._ZN2at6native27unrolled_elementwise_kernelIZZZNS0_21clamp_max_kernel_cudaERNS_18TensorIteratorBaseERKN3c106ScalarEENKUlvE_clEvENKUlvE6_clEvEUlNS4_4HalfEE_St5arrayIPcLm2EELi4E23TrivialOffsetCalculatorILi1EjESG_NS0_6memory15LoadWithoutCastENSH_16StoreWithoutCastEEEviT_T0_T2_T3_T4_T5_ --------------------------
	.section	.text._ZN2at6native27unrolled_elementwise_kernelIZZZNS0_21clamp_max_kernel_cudaERNS_18TensorIteratorBaseERKN3c106ScalarEENKUlvE_clEvENKUlvE6_clEvEUlNS4_4HalfEE_St5arrayIPcLm2EELi4E23TrivialOffsetCalculatorILi1EjESG_NS0_6memory15LoadWithoutCastENSH_16StoreWithoutCastEEEviT_T0_T2_T3_T4_T5_,"ax",@progbits
	.align	128
        .global         _ZN2at6native27unrolled_elementwise_kernelIZZZNS0_21clamp_max_kernel_cudaERNS_18TensorIteratorBaseERKN3c106ScalarEENKUlvE_clEvENKUlvE6_clEvEUlNS4_4HalfEE_St5arrayIPcLm2EELi4E23TrivialOffsetCalculatorILi1EjESG_NS0_6memory15LoadWithoutCastENSH_16StoreWithoutCastEEEviT_T0_T2_T3_T4_T5_
        .type           _ZN2at6native27unrolled_elementwise_kernelIZZZNS0_21clamp_max_kernel_cudaERNS_18TensorIteratorBaseERKN3c106ScalarEENKUlvE_clEvENKUlvE6_clEvEUlNS4_4HalfEE_St5arrayIPcLm2EELi4E23TrivialOffsetCalculatorILi1EjESG_NS0_6memory15LoadWithoutCastENSH_16StoreWithoutCastEEEviT_T0_T2_T3_T4_T5_,@function
        .size           _ZN2at6native27unrolled_elementwise_kernelIZZZNS0_21clamp_max_kernel_cudaERNS_18TensorIteratorBaseERKN3c106ScalarEENKUlvE_clEvENKUlvE6_clEvEUlNS4_4HalfEE_St5arrayIPcLm2EELi4E23TrivialOffsetCalculatorILi1EjESG_NS0_6memory15LoadWithoutCastENSH_16StoreWithoutCastEEEviT_T0_T2_T3_T4_T5_,(.L_x_37016 - _ZN2at6native27unrolled_elementwise_kernelIZZZNS0_21clamp_max_kernel_cudaERNS_18TensorIteratorBaseERKN3c106ScalarEENKUlvE_clEvENKUlvE6_clEvEUlNS4_4HalfEE_St5arrayIPcLm2EELi4E23TrivialOffsetCalculatorILi1EjESG_NS0_6memory15LoadWithoutCastENSH_16StoreWithoutCastEEEviT_T0_T2_T3_T4_T5_)
        .other          _ZN2at6native27unrolled_elementwise_kernelIZZZNS0_21clamp_max_kernel_cudaERNS_18TensorIteratorBaseERKN3c106ScalarEENKUlvE_clEvENKUlvE6_clEvEUlNS4_4HalfEE_St5arrayIPcLm2EELi4E23TrivialOffsetCalculatorILi1EjESG_NS0_6memory15LoadWithoutCastENSH_16StoreWithoutCastEEEviT_T0_T2_T3_T4_T5_,@"STO_CUDA_ENTRY STV_DEFAULT"
_ZN2at6native27unrolled_elementwise_kernelIZZZNS0_21clamp_max_kernel_cudaERNS_18TensorIteratorBaseERKN3c106ScalarEENKUlvE_clEvENKUlvE6_clEvEUlNS4_4HalfEE_St5arrayIPcLm2EELi4E23TrivialOffsetCalculatorILi1EjESG_NS0_6memory15LoadWithoutCastENSH_16StoreWithoutCastEEEviT_T0_T2_T3_T4_T5_:
.text._ZN2at6native27unrolled_elementwise_kernelIZZZNS0_21clamp_max_kernel_cudaERNS_18TensorIteratorBaseERKN3c106ScalarEENKUlvE_clEvENKUlvE6_clEvEUlNS4_4HalfEE_St5arrayIPcLm2EELi4E23TrivialOffsetCalculatorILi1EjESG_NS0_6memory15LoadWithoutCastENSH_16StoreWithoutCastEEEviT_T0_T2_T3_T4_T5_:
        /* <DEDUP_REMOVED lines=10> */
[----:B------:R-:W-:-:S03]  /*00a0*/  @!P0 LEA R15, R0, R3, 0x9 ;  /* 0x00000003000f8211 */ /* 0x000fc600078e48ff */
[----:B------:R-:W-:-:S13]  /*00b0*/  ISETP.GE.AND P1, PT, R13, R2, PT ;  /* 0x000000020d00720c */ /* 0x000fda0003f26270 */
[----:B------:R-:W-:Y:S01]  /*00c0*/  @!P1 IMAD R17, R0, 0x200, R13 ;  /* 0x0000020000119824 */ /* 0x000fe200078e020d */
[----:B------:R-:W2:Y:S01]  /*00d0*/  @!P1 LDC.64 R10, c[0x0][0x3a0] ;  /* 0x0000e800ff0a9b82 */ /* 0x000ea20000000a00 */
[----:B------:R-:W-:-:S05]  /*00e0*/  @!P1 VIADD R13, R13, 0x80 ;  /* 0x000000800d0d9836 */ /* 0x000fca0000000000 */
[----:B------:R-:W-:Y:S01]  /*00f0*/  ISETP.GE.AND P3, PT, R13, R2, PT ;  /* 0x000000020d00720c */ /* 0x000fe20003f66270 */
[----:B0-----:R-:W-:-:S12]  /*0100*/  @!P0 IMAD.WIDE.U32 R4, R15, 0x2, R4 ;  /* 0x000000020f048825 */ /* 0x001fd800078e0004 */
[----:B------:R-:W0:Y:S01]  /*0110*/  @!P3 LDC.64 R8, c[0x0][0x3a0] ;  /* 0x0000e800ff08bb82 */ /* 0x000e220000000a00 */
[----:B------:R-:W-:Y:S02]  /*0120*/  @!P3 IMAD R19, R0, 0x200, R13 ;  /* 0x000002000013b824 */ /* 0x000fe400078e020d */
[----:B------:R-:W-:Y:S02]  /*0130*/  @!P3 VIADD R13, R13, 0x80 ;  /* 0x000000800d0db836 */ /* 0x000fe40000000000 */
[----:B--2---:R-:W-:-:S03]  /*0140*/  @!P1 IMAD.WIDE.U32 R10, R17, 0x2, R10 ;  /* 0x00000002110a9825 */ /* 0x004fc600078e000a */
[----:B------:R-:W-:-:S13]  /*0150*/  ISETP.GE.AND P2, PT, R13, R2, PT ;  /* 0x000000020d00720c */ /* 0x000fda0003f46270 */
[----:B------:R-:W2:Y:S01]  /*0160*/  @!P2 LDC.64 R6, c[0x0][0x3a0] ;  /* 0x0000e800ff06ab82 */ /* 0x000ea20000000a00 */
[----:B------:R-:W-:Y:S02]  /*0170*/  @!P2 IMAD R13, R0, 0x200, R13 ;  /* 0x00000200000da824 */ /* 0x000fe400078e020d */
[--C-:B0-----:R-:W-:Y:S01]  /*0180*/  @!P3 IMAD.WIDE.U32 R16, R19, 0x2, R8.reuse ;  /* 0x000000021310b825 */ /* 0x101fe200078e0008 */
[----:B------:R-:W-:Y:S02]  /*0190*/  PRMT R9, RZ, 0x7610, R9 ;  /* 0x00007610ff097816 */ /* 0x000fe40000000009 */
[----:B------:R-:W-:-:S04]  /*01a0*/  PRMT R8, RZ, 0x7610, R8 ;  /* 0x00007610ff087816 */ /* 0x000fc80000000008 */
[----:B-1----:R0:W5:Y:S01]  /*01b0*/  @!P0 LDG.E.U16 R9, desc[UR4][R4.64] ;  /* 0x0000000404098981 */ /* 0x002162000c1e1500 */
[C---:B------:R-:W-:Y:S01]  /*01c0*/  ISETP.GE.AND P0, PT, R3.reuse, R2, PT ;  /* 0x000000020300720c */ /* 0x040fe20003f06270 */
[C---:B------:R-:W-:Y:S02]  /*01d0*/  VIADD R23, R3.reuse, 0x80 ;  /* 0x0000008003177836 */ /* 0x040fe40000000000 */
[C---:B------:R-:W-:Y:S01]  /*01e0*/  VIADD R19, R3.reuse, 0x100 ;  /* 0x0000010003137836 */ /* 0x040fe20000000000 */
[----:B------:R-:W-:Y:S01]  /*01f0*/  BSSY.RECONVERGENT B0, `(.L_x_5438) ;  /* 0x0000018000007945 */ /* 0x000fe20003800200 */
[----:B------:R-:W-:Y:S01]  /*0200*/  VIADD R21, R3, 0x180 ;  /* 0x0000018003157836 */ /* 0x000fe20000000000 */
[----:B------:R1:W5:Y:S07]  /*0210*/  @!P3 LDG.E.U16 R8, desc[UR4][R16.64] ;  /* 0x000000041008b981 */ /* 0x00036e000c1e1500 */
[----:B------:R-:W0:Y:S01]  /*0220*/  @!P0 LDC.64 R14, c[0x0][0x398] ;  /* 0x0000e600ff0e8b82 */ /* 0x000e220000000a00 */
[----:B--2---:R-:W-:Y:S01]  /*0230*/  @!P2 IMAD.WIDE.U32 R12, R13, 0x2, R6 ;  /* 0x000000020d0ca825 */ /* 0x004fe200078e0006 */
[----:B------:R-:W-:-:S02]  /*0240*/  PRMT R7, RZ, 0x7610, R7 ;  /* 0x00007610ff077816 */ /* 0x000fc40000000007 */
[----:B------:R-:W-:Y:S02]  /*0250*/  PRMT R6, RZ, 0x7610, R6 ;  /* 0x00007610ff067816 */ /* 0x000fe40000000006 */
[----:B------:R-:W-:Y:S01]  /*0260*/  @!P0 LEA R25, R0, R3, 0x9 ;  /* 0x0000000300198211 */ /* 0x000fe200078e48ff */
[----:B------:R-:W-:Y:S01]  /*0270*/  @!P0 IMAD.MOV.U32 R3, RZ, RZ, R23 ;  /* 0x000000ffff038224 */ /* 0x000fe200078e0017 */
[----:B------:R1:W5:Y:S01]  /*0280*/  @!P1 LDG.E.U16 R7, desc[UR4][R10.64] ;  /* 0x000000040a079981 */ /* 0x000362000c1e1500 */
[-C--:B------:R-:W-:Y:S02]  /*0290*/  ISETP.GE.AND P5, PT, R23, R2.reuse, PT ;  /* 0x000000021700720c */ /* 0x080fe40003fa6270 */
[-C--:B------:R-:W-:Y:S01]  /*02a0*/  ISETP.GE.AND P3, PT, R19, R2.reuse, PT ;  /* 0x000000021300720c */ /* 0x080fe20003f66270 */
[----:B------:R1:W5:Y:S01]  /*02b0*/  @!P2 LDG.E.U16 R6, desc[UR4][R12.64] ;  /* 0x000000040c06a981 */ /* 0x000362000c1e1500 */
[-C--:B------:R-:W-:Y:S02]  /*02c0*/  ISETP.GE.AND P1, PT, R21, R2.reuse, PT ;  /* 0x000000021500720c */ /* 0x080fe40003f26270 */
[----:B------:R-:W-:Y:S01]  /*02d0*/  ISETP.GE.AND P2, PT, R3, R2, PT ;  /* 0x000000020300720c */ /* 0x000fe20003f46270 */
[----:B0-----:R-:W-:Y:S01]  /*02e0*/  @!P0 IMAD.WIDE.U32 R4, R25, 0x2, R14 ;  /* 0x0000000219048825 */ /* 0x001fe200078e000e */
[----:B-1----:R-:W-:Y:S11]  /*02f0*/  @P0 BRA `(.L_x_5439) ;  /* 0x00000000001c0947 */ /* 0x002ff60003800000 */
[----:B-----5:R-:W-:-:S05]  /*0300*/  HADD2.F32 R11, -RZ, R9.H0_H0 ;  /* 0x20000009ff0b7230 */ /* 0x020fca0000004100 */
[----:B------:R-:W-:-:S13]  /*0310*/  FSETP.NAN.FTZ.AND P4, PT, |R11|, |R11|, PT ;  /* 0x4000000b0b00720b */ /* 0x000fda0003f98200 */
[----:B------:R-:W0:Y:S02]  /*0320*/  @!P4 LDC.U16 R10, c[0x0][0x388] ;  /* 0x0000e200ff0acb82 */ /* 0x000e240000000400 */
[----:B0-----:R-:W-:-:S05]  /*0330*/  @!P4 HADD2.F32 R10, -RZ, R10.H0_H0 ;  /* 0x2000000aff0ac230 */ /* 0x001fca0000004100 */
[----:B------:R-:W-:-:S04]  /*0340*/  @!P4 FMNMX.FTZ R10, R11, R10, PT ;  /* 0x0000000a0b0ac209 */ /* 0x000fc80003810000 */
[----:B------:R-:W-:-:S04]  /*0350*/  @!P4 F2FP.F16.F32.PACK_AB R10, RZ, R10 ;  /* 0x0000000aff0ac23e */ /* 0x000fc800000000ff */
[----:B------:R-:W-:-:S07]  /*0360*/  @!P4 PRMT R9, R10, 0x7610, R9 ;  /* 0x000076100a09c816 */ /* 0x000fce0000000009 */
.L_x_5439:
[----:B------:R-:W-:Y:S05]  /*0370*/  BSYNC.RECONVERGENT B0 ;  /* 0x0000000000007941 */ /* 0x000fea0003800200 */
.L_x_5438:
        /* <DEDUP_REMOVED lines=9> */
.L_x_5441:
[----:B------:R-:W-:Y:S05]  /*0410*/  BSYNC.RECONVERGENT B0 ;  /* 0x0000000000007941 */ /* 0x000fea0003800200 */
.L_x_5440:
        /* <DEDUP_REMOVED lines=9> */
.L_x_5443:
[----:B------:R-:W-:Y:S05]  /*04b0*/  BSYNC.RECONVERGENT B0 ;  /* 0x0000000000007941 */ /* 0x000fea0003800200 */
.L_x_5442:
        /* <DEDUP_REMOVED lines=9> */
.L_x_5445:
[----:B------:R-:W-:Y:S05]  /*0550*/  BSYNC.RECONVERGENT B0 ;  /* 0x0000000000007941 */ /* 0x000fea0003800200 */
.L_x_5444:
[----:B-----5:R0:W-:Y:S01]  /*0560*/  @!P0 STG.E.U16 desc[UR4][R4.64], R9 ;  /* 0x0000000904008986 */ /* 0x0201e2000c101504 */
[----:B------:R-:W-:Y:S04]  /*0570*/  BSSY.RECONVERGENT B0, `(.L_x_5446) ;  /* 0x000000c000007945 */ /* 0x000fe80003800200 */
[----:B------:R-:W-:Y:S05]  /*0580*/  @P2 BRA `(.L_x_5447) ;  /* 0x0000000000282947 */ /* 0x000fea0003800000 */
[----:B0-----:R-:W0:Y:S01]  /*0590*/  LDC.64 R4, c[0x0][0x398] ;  /* 0x0000e600ff047b82 */ /* 0x001e220000000a00 */
[----:B------:R-:W-:Y:S02]  /*05a0*/  IMAD R11, R0, 0x200, R3 ;  /* 0x00000200000b7824 */ /* 0x000fe400078e0203 */
        /* <DEDUP_REMOVED lines=8> */
.L_x_5447:
[----:B------:R-:W-:Y:S05]  /*0630*/  BSYNC.RECONVERGENT B0 ;  /* 0x0000000000007941 */ /* 0x000fea0003800200 */
.L_x_5446:
[----:B------:R-:W-:-:S13]  /*0640*/  ISETP.GE.AND P0, PT, R3, R2, PT ;  /* 0x000000020300720c */ /* 0x000fda0003f06270 */
[----:B------:R-:W-:Y:S05]  /*0650*/  @P0 EXIT ;  /* 0x000000000000094d */ /* 0x000fea0003800000 */
[----:B01----:R-:W0:Y:S01]  /*0660*/  LDC.64 R4, c[0x0][0x398] ;  /* 0x0000e600ff047b82 */ /* 0x003e220000000a00 */
[----:B------:R-:W-:-:S04]  /*0670*/  IMAD R3, R0, 0x200, R3 ;  /* 0x0000020000037824 */ /* 0x000fc800078e0203 */
[----:B0-----:R-:W-:-:S05]  /*0680*/  IMAD.WIDE.U32 R2, R3, 0x2, R4 ;  /* 0x0000000203027825 */ /* 0x001fca00078e0004 */
[----:B------:R-:W-:Y:S01]  /*0690*/  STG.E.U16 desc[UR4][R2.64], R6 ;  /* 0x0000000602007986 */ /* 0x000fe2000c101504 */
[----:B------:R-:W-:Y:S05]  /*06a0*/  EXIT ;  /* 0x000000000000794d */ /* 0x000fea0003800000 */
.L_x_5448:
        /* <DEDUP_REMOVED lines=13> */
.L_x_37016:


//--------------------- .text._ZN2at6native29vectorized_elementwise_kernelILi2EZZZNS0_21clamp_max_kernel_cudaERNS_18TensorIteratorBaseERKN3c106ScalarEENKUlvE_clEvENKUlvE6_clEvEUlNS4_4HalfEE_St5arrayIPcLm2EEEEviT0_T1_ --------------------------
	.section	.text._ZN2at6native29vectorized_elementwise_kernelILi2EZZZNS0_21clamp_max_kernel_cudaERNS_18TensorIteratorBaseERKN3c106ScalarEENKUlvE_clEvENKUlvE6_clEvEUlNS4_4HalfEE_St5arrayIPcLm2EEEEviT0_T1_,"ax",@progbits
	.align	128
        .global         _ZN2at6native29vectorized_elementwise_kernelILi2EZZZNS0_21clamp_max_kernel_cudaERNS_18TensorIteratorBaseERKN3c106ScalarEENKUlvE_clEvENKUlvE6_clEvEUlNS4_4HalfEE_St5arrayIPcLm2EEEEviT0_T1_
        .type           _ZN2at6native29vectorized_elementwise_kernelILi2EZZZNS0_21clamp_max_kernel_cudaERNS_18TensorIteratorBaseERKN3c106ScalarEENKUlvE_clEvENKUlvE6_clEvEUlNS4_4HalfEE_St5arrayIPcLm2EEEEviT0_T1_,@function
        .size           _ZN2at6native29vectorized_elementwise_kernelILi2EZZZNS0_21clamp_max_kernel_cudaERNS_18TensorIteratorBaseERKN3c106ScalarEENKUlvE_clEvENKUlvE6_clEvEUlNS4_4HalfEE_St5arrayIPcLm2EEEEviT0_T1_,(.L_x_37017 - _ZN2at6native29vectorized_elementwise_kernelILi2EZZZNS0_21clamp_max_kernel_cudaERNS_18TensorIteratorBaseERKN3c106ScalarEENKUlvE_clEvENKUlvE6_clEvEUlNS4_4HalfEE_St5arrayIPcLm2EEEEviT0_T1_)
        .other          _ZN2at6native29vectorized_elementwise_kernelILi2EZZZNS0_21clamp_max_kernel_cudaERNS_18TensorIteratorBaseERKN3c106ScalarEENKUlvE_clEvENKUlvE6_clEvEUlNS4_4HalfEE_St5arrayIPcLm2EEEEviT0_T1_,@"STO_CUDA_ENTRY STV_DEFAULT"
_ZN2at6native29vectorized_elementwise_kernelILi2EZZZNS0_21clamp_max_kernel_cudaERNS_18TensorIteratorBaseERKN3c106ScalarEENKUlvE_clEvENKUlvE6_clEvEUlNS4_4HalfEE_St5arrayIPcLm2EEEEviT0_T1_:
.text._ZN2at6native29vectorized_elementwise_kernelILi2EZZZNS0_21clamp_max_kernel_cudaERNS_18TensorIteratorBaseERKN3c106ScalarEENKUlvE_clEvENKUlvE6_clEvEUlNS4_4HalfEE_St5arrayIPcLm2EEEEviT0_T1_:
        /* <DEDUP_REMOVED lines=23> */
[----:B------:R-:W2:Y:S01]  /*0170*/  @!P4 LDC.64 R14, c[0x0][0x3a0] ;  /* 0x0000e800ff0ecb82 */ /* 0x000ea20000000a00 */
[----:B------:R-:W-:-:S05]  /*0180*/  @!P4 VIADD R25, R25, 0x80 ;  /* 0x000000801919c836 */ /* 0x000fca0000000000 */
[----:B------:R-:W-:-:S13]  /*0190*/  ISETP.GE.U32.AND P3, PT, R25, R16, PT ;  /* 0x000000101900720c */ /* 0x000fda0003f66070 */
        /* <DEDUP_REMOVED lines=12> */
[----:B------:R-:W2:Y:S01]  /*0260*/  @!P0 LDC.64 R6, c[0x0][0x3a0] ;  /* 0x0000e800ff068b82 */ /* 0x000ea20000000a00 */
[----:B-1----:R-:W-:Y:S01]  /*0270*/  @!P5 IMAD.WIDE.U32 R12, R20, 0x2, R12 ;  /* 0x00000002140cd825 */ /* 0x002fe200078e000c */
[----:B------:R-:W-:-:S03]  /*0280*/  PRMT R20, RZ, 0x7610, R20 ;  /* 0x00007610ff147816 */ /* 0x000fc60000000014 */
[----:B------:R-:W-:Y:S02]  /*0290*/  @!P0 IMAD.IADD R19, R0, 0x1, R25 ;  /* 0x0000000100138824 */ /* 0x000fe400078e0219 */
[----:B------:R-:W-:Y:S01]  /*02a0*/  @!P0 VIADD R25, R25, 0x80 ;  /* 0x0000008019198836 */ /* 0x000fe20000000000 */
[----:B------:R1:W5:Y:S02]  /*02b0*/  @!P5 LDG.E.U16 R20, desc[UR4][R12.64] ;  /* 0x000000040c14d981 */ /* 0x000364000c1e1500 */
[----:B-1----:R-:W-:Y:S01]  /*02c0*/  PRMT R13, RZ, 0x7610, R13 ;  /* 0x00007610ff0d7816 */ /* 0x002fe2000000000d */
[----:B--2---:R-:W-:-:S05]  /*02d0*/  @!P0 IMAD.WIDE.U32 R6, R19, 0x2, R6 ;  /* 0x0000000213068825 */ /* 0x004fca00078e0006 */
[----:B------:R-:W5:Y:S01]  /*02e0*/  @!P0 LDG.E.U16 R13, desc[UR4][R6.64] ;  /* 0x00000004060d8981 */ /* 0x000f62000c1e1500 */
[-C--:B------:R-:W-:Y:S02]  /*02f0*/  ISETP.GE.U32.AND P6, PT, R25, R16.reuse, PT ;  /* 0x000000101900720c */ /* 0x080fe40003fc6070 */
[----:B------:R-:W-:Y:S01]  /*0300*/  ISETP.GE.U32.AND P5, PT, R17, R16, PT ;  /* 0x000000101100720c */ /* 0x000fe20003fa6070 */
[----:B------:R-:W-:Y:S01]  /*0310*/  @!P4 IMAD.WIDE.U32 R14, R29, 0x2, R14 ;  /* 0x000000021d0ec825 */ /* 0x000fe200078e000e */
[----:B------:R-:W-:-:S06]  /*0320*/  PRMT R22, RZ, 0x7610, R22 ;  /* 0x00007610ff167816 */ /* 0x000fcc0000000016 */
[----:B------:R1:W5:Y:S03]  /*0330*/  @!P4 LDG.E.U16 R22, desc[UR4][R14.64] ;  /* 0x000000040e16c981 */ /* 0x000366000c1e1500 */
[----:B------:R-:W2:Y:S01]  /*0340*/  @!P6 LDC.64 R8, c[0x0][0x3a0] ;  /* 0x0000e800ff08eb82 */ /* 0x000ea20000000a00 */
[----:B------:R-:W-:-:S07]  /*0350*/  @!P6 IMAD.IADD R25, R0, 0x1, R25 ;  /* 0x000000010019e824 */ /* 0x000fce00078e0219 */
[----:B-1----:R-:W1:Y:S01]  /*0360*/  @!P5 LDC.64 R14, c[0x0][0x398] ;  /* 0x0000e600ff0edb82 */ /* 0x002e620000000a00 */
[----:B----4-:R-:W-:Y:S01]  /*0370*/  @!P1 IMAD.WIDE.U32 R4, R21, 0x2, R4 ;  /* 0x0000000215049825 */ /* 0x010fe200078e0004 */
[----:B------:R-:W-:Y:S02]  /*0380*/  PRMT R19, RZ, 0x7610, R19 ;  /* 0x00007610ff137816 */ /* 0x000fe40000000013 */
[----:B------:R-:W-:Y:S01]  /*0390*/  PRMT R21, RZ, 0x7610, R21 ;  /* 0x00007610ff157816 */ /* 0x000fe20000000015 */
[----:B---3--:R-:W-:-:S04]  /*03a0*/  @!P3 IMAD.WIDE.U32 R10, R27, 0x2, R10 ;  /* 0x000000021b0ab825 */ /* 0x008fc800078e000a */
[----:B0-----:R-:W-:Y:S01]  /*03b0*/  @!P2 IMAD.WIDE.U32 R2, R23, 0x2, R2 ;  /* 0x000000021702a825 */ /* 0x001fe200078e0002 */
[----:B------:R-:W-:Y:S01]  /*03c0*/  PRMT R23, RZ, 0x7610, R23 ;  /* 0x00007610ff177816 */ /* 0x000fe20000000017 */
[----:B------:R0:W5:Y:S02]  /*03d0*/  @!P3 LDG.E.U16 R19, desc[UR4][R10.64] ;  /* 0x000000040a13b981 */ /* 0x000164000c1e1500 */
[----:B--2---:R-:W-:Y:S01]  /*03e0*/  @!P6 IMAD.WIDE.U32 R8, R25, 0x2, R8 ;  /* 0x000000021908e825 */ /* 0x004fe200078e0008 */
[----:B------:R-:W-:Y:S01]  /*03f0*/  PRMT R12, RZ, 0x7610, R12 ;  /* 0x00007610ff0c7816 */ /* 0x000fe2000000000c */
[----:B------:R2:W5:Y:S02]  /*0400*/  @!P2 LDG.E.U16 R21, desc[UR4][R2.64] ;  /* 0x000000040215a981 */ /* 0x000564000c1e1500 */
[C---:B------:R-:W-:Y:S02]  /*0410*/  VIADD R25, R17.reuse, 0x100 ;  /* 0x0000010011197836 */ /* 0x040fe40000000000 */
[C---:B------:R-:W-:Y:S01]  /*0420*/  VIADD R27, R17.reuse, 0x200 ;  /* 0x00000200111b7836 */ /* 0x040fe20000000000 */
[----:B------:R-:W-:Y:S01]  /*0430*/  BSSY.RECONVERGENT B0, `(.L_x_5450) ;  /* 0x0000014000007945 */ /* 0x000fe20003800200 */
[----:B0-----:R-:W-:Y:S01]  /*0440*/  VIADD R11, R17, 0x280 ;  /* 0x00000280110b7836 */ /* 0x001fe20000000000 */
[-C--:B------:R-:W-:Y:S01]  /*0450*/  ISETP.GE.U32.AND P4, PT, R25, R16.reuse, PT ;  /* 0x000000101900720c */ /* 0x080fe20003f86070 */
[C---:B------:R-:W-:Y:S01]  /*0460*/  VIADD R25, R17.reuse, 0x180 ;  /* 0x0000018011197836 */ /* 0x040fe20000000000 */
[----:B------:R0:W5:Y:S01]  /*0470*/  @!P1 LDG.E.U16 R23, desc[UR4][R4.64] ;  /* 0x0000000404179981 */ /* 0x000162000c1e1500 */
[----:B--2---:R-:W-:Y:S01]  /*0480*/  VIADD R3, R17, 0x80 ;  /* 0x0000008011037836 */ /* 0x004fe20000000000 */
[----:B------:R-:W-:-:S02]  /*0490*/  ISETP.GE.U32.AND P2, PT, R27, R16, PT ;  /* 0x000000101b00720c */ /* 0x000fc40003f46070 */
[----:B------:R2:W5:Y:S01]  /*04a0*/  @!P6 LDG.E.U16 R12, desc[UR4][R8.64] ;  /* 0x00000004080ce981 */ /* 0x000562000c1e1500 */
[-C--:B------:R-:W-:Y:S02]  /*04b0*/  ISETP.GE.U32.AND P3, PT, R25, R16.reuse, PT ;  /* 0x000000101900720c */ /* 0x080fe40003f66070 */
[-C--:B------:R-:W-:Y:S02]  /*04c0*/  ISETP.GE.U32.AND P1, PT, R11, R16.reuse, PT ;  /* 0x000000100b00720c */ /* 0x080fe40003f26070 */
[----:B------:R-:W-:Y:S01]  /*04d0*/  ISETP.GE.U32.AND P6, PT, R3, R16, PT ;  /* 0x000000100300720c */ /* 0x000fe20003fc6070 */
[----:B0-----:R-:W-:Y:S01]  /*04e0*/  VIADD R5, R17, 0x300 ;  /* 0x0000030011057836 */ /* 0x001fe20000000000 */
        /* <DEDUP_REMOVED lines=8> */
.L_x_5451:
[----:B------:R-:W-:Y:S05]  /*0570*/  BSYNC.RECONVERGENT B0 ;  /* 0x0000000000007941 */ /* 0x000fea0003800200 */
.L_x_5450:
[----:B------:R-:W-:Y:S01]  /*0580*/  BSSY.RECONVERGENT B0, `(.L_x_5452) ;  /* 0x000000b000007945 */ /* 0x000fe20003800200 */
[----:B------:R-:W-:Y:S01]  /*0590*/  ISETP.GE.U32.AND P0, PT, R5, R16, PT ;  /* 0x000000100500720c */ /* 0x000fe20003f06070 */
[----:B------:R-:W-:Y:S02]  /*05a0*/  VIADD R5, R17, 0x380 ;  /* 0x0000038011057836 */ /* 0x000fe40000000000 */
        /* <DEDUP_REMOVED lines=8> */
.L_x_5453:
[----:B------:R-:W-:Y:S05]  /*0630*/  BSYNC.RECONVERGENT B0 ;  /* 0x0000000000007941 */ /* 0x000fea0003800200 */
.L_x_5452:
[----:B------:R-:W-:Y:S01]  /*0640*/  ISETP.GE.U32.AND P6, PT, R5, R16, PT ;  /* 0x000000100500720c */ /* 0x000fe20003fc6070 */
[----:B------:R-:W-:Y:S01]  /*0650*/  @!P5 IMAD.IADD R5, R0, 0x1, R17 ;  /* 0x000000010005d824 */ /* 0x000fe200078e0211 */
[----:B------:R-:W-:Y:S03]  /*0660*/  BSSY.RECONVERGENT B0, `(.L_x_5454) ;  /* 0x000000a000007945 */ /* 0x000fe60003800200 */
[----:B------:R-:W-:Y:S01]  /*0670*/  @!P5 IMAD.WIDE.U32 R14, R5, 0x2, R14 ;  /* 0x00000002050ed825 */ /* 0x000fe200078e000e */
[----:B------:R-:W-:Y:S07]  /*0680*/  @P4 BRA `(.L_x_5455) ;  /* 0x00000000001c4947 */ /* 0x000fee0003800000 */
[----:B-----5:R-:W-:-:S05]  /*0690*/  HADD2.F32 R2, -RZ, R22.H0_H0 ;  /* 0x20000016ff027230 */ /* 0x020fca0000004100 */
[----:B------:R-:W-:-:S13]  /*06a0*/  FSETP.NAN.FTZ.AND P4, PT, |R2|, |R2|, PT ;  /* 0x400000020200720b */ /* 0x000fda0003f98200 */
[----:B------:R-:W0:Y:S02]  /*06b0*/  @!P4 LDC.U16 R4, c[0x0][0x388] ;  /* 0x0000e200ff04cb82 */ /* 0x000e240000000400 */
[----:B0-----:R-:W-:-:S05]  /*06c0*/  @!P4 HADD2.F32 R5, -RZ, R4.H0_H0 ;  /* 0x20000004ff05c230 */ /* 0x001fca0000004100 */
[----:B------:R-:W-:-:S04]  /*06d0*/  @!P4 FMNMX.FTZ R2, R5, R2, PT ;  /* 0x000000020502c209 */ /* 0x000fc80003810000 */
[----:B------:R-:W-:-:S04]  /*06e0*/  @!P4 F2FP.F16.F32.PACK_AB R2, RZ, R2 ;  /* 0x00000002ff02c23e */ /* 0x000fc800000000ff */
[----:B------:R-:W-:-:S07]  /*06f0*/  @!P4 PRMT R22, R2, 0x7610, R22 ;  /* 0x000076100216c816 */ /* 0x000fce0000000016 */
.L_x_5455:
[----:B------:R-:W-:Y:S05]  /*0700*/  BSYNC.RECONVERGENT B0 ;  /* 0x0000000000007941 */ /* 0x000fea0003800200 */
.L_x_5454:
        /* <DEDUP_REMOVED lines=9> */
.L_x_5457:
[----:B------:R-:W-:Y:S05]  /*07a0*/  BSYNC.RECONVERGENT B0 ;  /* 0x0000000000007941 */ /* 0x000fea0003800200 */
.L_x_5456:
        /* <DEDUP_REMOVED lines=9> */
.L_x_5459:
[----:B------:R-:W-:Y:S05]  /*0840*/  BSYNC.RECONVERGENT B0 ;  /* 0x0000000000007941 */ /* 0x000fea0003800200 */
.L_x_5458:
        /* <DEDUP_REMOVED lines=9> */
.L_x_5461:
[----:B------:R-:W-:Y:S05]  /*08e0*/  BSYNC.RECONVERGENT B0 ;  /* 0x0000000000007941 */ /* 0x000fea0003800200 */
.L_x_5460:
        /* <DEDUP_REMOVED lines=9> */
.L_x_5463:
[----:B------:R-:W-:Y:S05]  /*0980*/  BSYNC.RECONVERGENT B0 ;  /* 0x0000000000007941 */ /* 0x000fea0003800200 */
.L_x_5462:
        /* <DEDUP_REMOVED lines=9> */
.L_x_5465:
[----:B------:R-:W-:Y:S05]  /*0a20*/  BSYNC.RECONVERGENT B0 ;  /* 0x0000000000007941 */ /* 0x000fea0003800200 */
.L_x_5464:
        /* <DEDUP_REMOVED lines=18> */
.L_x_5468:
[----:B------:R-:W-:-:S13]  /*0b50*/  ISETP.GE.U32.AND P0, PT, R17, R16, PT ;  /* 0x000000101100720c */ /* 0x000fda0003f06070 */
[----:B------:R-:W-:Y:S05]  /*0b60*/  @P0 BRA `(.L_x_5470) ;  /* 0x0000000000300947 */ /* 0x000fea0003800000 */
[----:B0-----:R-:W0:Y:S01]  /*0b70*/  LDC.64 R2, c[0x0][0x398] ;  /* 0x0000e600ff027b82 */ /* 0x001e220000000a00 */
[----:B------:R-:W-:Y:S02]  /*0b80*/  IMAD.IADD R5, R0, 0x1, R17 ;  /* 0x0000000100057824 */ /* 0x000fe400078e0211 */
[----:B------:R-:W-:Y:S02]  /*0b90*/  VIADD R17, R17, 0x80 ;  /* 0x0000008011117836 */ /* 0x000fe40000000000 */
[----:B0-----:R-:W-:-:S05]  /*0ba0*/  IMAD.WIDE.U32 R2, R5, 0x2, R2 ;  /* 0x0000000205027825 */ /* 0x001fca00078e0002 */
[----:B------:R1:W-:Y:S02]  /*0bb0*/  STG.E.U16 desc[UR4][R2.64], R19 ;  /* 0x0000001302007986 */ /* 0x0003e4000c101504 */
.L_x_5469:
[----:B------:R-:W-:-:S13]  /*0bc0*/  ISETP.GE.U32.AND P0, PT, R17, R16, PT ;  /* 0x000000101100720c */ /* 0x000fda0003f06070 */
[----:B------:R-:W-:Y:S05]  /*0bd0*/  @P0 BRA `(.L_x_5471) ;  /* 0x0000000000340947 */ /* 0x000fea0003800000 */
[----:B01----:R-:W0:Y:S01]  /*0be0*/  LDC.64 R2, c[0x0][0x398] ;  /* 0x0000e600ff027b82 */ /* 0x003e220000000a00 */
[----:B------:R-:W-:Y:S02]  /*0bf0*/  IMAD.IADD R5, R0, 0x1, R17 ;  /* 0x0000000100057824 */ /* 0x000fe400078e0211 */
[----:B------:R-:W-:Y:S02]  /*0c00*/  VIADD R17, R17, 0x80 ;  /* 0x0000008011117836 */ /* 0x000fe40000000000 */
[----:B0-----:R-:W-:-:S05]  /*0c10*/  IMAD.WIDE.U32 R2, R5, 0x2, R2 ;  /* 0x0000000205027825 */ /* 0x001fca00078e0002 */
[----:B------:R1:W-:Y:S02]  /*0c20*/  STG.E.U16 desc[UR4][R2.64], R21 ;  /* 0x0000001502007986 */ /* 0x0003e4000c101504 */
.L_x_5470:
        /* <DEDUP_REMOVED lines=8> */
.L_x_5471:
[----:B------:R-:W-:Y:S05]  /*0cb0*/  BSYNC.RELIABLE B1 ;  /* 0x0000000000017941 */ /* 0x000fea0003800100 */
.L_x_5467:
[----:B------:R-:W-:-:S13]  /*0cc0*/  ISETP.GE.U32.AND P0, PT, R17, R16, PT ;  /* 0x000000101100720c */ /* 0x000fda0003f06070 */
[----:B01-3--:R-:W0:Y:S01]  /*0cd0*/  @!P0 LDC.64 R2, c[0x0][0x398] ;  /* 0x0000e600ff028b82 */ /* 0x00be220000000a00 */
[----:B------:R-:W-:Y:S02]  /*0ce0*/  @!P0 IMAD.IADD R5, R0, 0x1, R17 ;  /* 0x0000000100058824 */ /* 0x000fe400078e0211 */
[----:B------:R-:W-:Y:S02]  /*0cf0*/  @!P0 VIADD R17, R17, 0x80 ;  /* 0x0000008011118836 */ /* 0x000fe40000000000 */
[----:B0-----:R-:W-:-:S05]  /*0d00*/  @!P0 IMAD.WIDE.U32 R2, R5, 0x2, R2 ;  /* 0x0000000205028825 */ /* 0x001fca00078e0002 */
[----:B------:R3:W-:Y:S02]  /*0d10*/  @!P0 STG.E.U16 desc[UR4][R2.64], R13 ;  /* 0x0000000d02008986 */ /* 0x0007e4000c101504 */
.L_x_5472:
[----:B------:R-:W-:Y:S05]  /*0d20*/  BSYNC.RECONVERGENT B0 ;  /* 0x0000000000007941 */ /* 0x000fea0003800200 */
.L_x_5466:
        /* <DEDUP_REMOVED lines=8> */
.L_x_5449:
[----:B------:R-:W0:Y:S01]  /*0db0*/  S2R R5, SR_TID.X ;  /* 0x0000000000057919 */ /* 0x000e220000002100 */
[----:B------:R-:W1:Y:S02]  /*0dc0*/  LDC.64 R2, c[0x0][0x3a0] ;  /* 0x0000e800ff027b82 */ /* 0x000e640000000a00 */
[----:B-1----:R-:W-:-:S04]  /*0dd0*/  IMAD.WIDE.U32 R2, R0, 0x2, R2 ;  /* 0x0000000200027825 */ /* 0x002fc800078e0002 */
[----:B0-----:R-:W-:-:S05]  /*0de0*/  IMAD.WIDE.U32 R2, R5, 0x4, R2 ;  /* 0x0000000405027825 */ /* 0x001fca00078e0002 */
[----:B------:R-:W2:Y:S04]  /*0df0*/  LDG.E R7, desc[UR4][R2.64] ;  /* 0x0000000402077981 */ /* 0x000ea8000c1e1900 */
[----:B------:R-:W3:Y:S04]  /*0e00*/  LDG.E R9, desc[UR4][R2.64+0x200] ;  /* 0x0002000402097981 */ /* 0x000ee8000c1e1900 */
[----:B------:R-:W4:Y:S04]  /*0e10*/  LDG.E R11, desc[UR4][R2.64+0x400] ;  /* 0x00040004020b7981 */ /* 0x000f28000c1e1900 */
[----:B------:R0:W5:Y:S02]  /*0e20*/  LDG.E R15, desc[UR4][R2.64+0x600] ;  /* 0x00060004020f7981 */ /* 0x000164000c1e1900 */
[----:B0-----:R-:W0:Y:S02]  /*0e30*/  LDC.64 R2, c[0x0][0x398] ;  /* 0x0000e600ff027b82 */ /* 0x001e240000000a00 */
[----:B0-----:R-:W-:-:S04]  /*0e40*/  IMAD.WIDE.U32 R2, R0, 0x2, R2 ;  /* 0x0000000200027825 */ /* 0x001fc800078e0002 */
[----:B------:R-:W-:-:S04]  /*0e50*/  IMAD.WIDE.U32 R2, R5, 0x4, R2 ;  /* 0x0000000405027825 */ /* 0x000fc800078e0002 */
[----:B--2---:R-:W-:Y:S01]  /*0e60*/  HADD2.F32 R6, -RZ, R7.H0_H0 ;  /* 0x20000007ff067230 */ /* 0x004fe20000004100 */
[----:B------:R-:W-:-:S04]  /*0e70*/  PRMT R4, R7, 0x7632, R4 ;  /* 0x0000763207047816 */ /* 0x000fc80000000004 */
[----:B------:R-:W-:-:S13]  /*0e80*/  FSETP.NAN.FTZ.AND P1, PT, |R6|, |R6|, PT ;  /* 0x400000060600720b */ /* 0x000fda0003f38200 */
[----:B------:R-:W0:Y:S02]  /*0e90*/  @!P1 LDC.U16 R8, c[0x0][0x388] ;  /* 0x0000e200ff089b82 */ /* 0x000e240000000400 */
[----:B0-----:R-:W-:Y:S02]  /*0ea0*/  @!P1 HADD2.F32 R13, -RZ, R8.H0_H0 ;  /* 0x20000008ff0d9230 */ /* 0x001fe40000004100 */
[----:B------:R-:W-:-:S03]  /*0eb0*/  HADD2.F32 R8, -RZ, R4.H0_H0 ;  /* 0x20000004ff087230 */ /* 0x000fc60000004100 */
[----:B------:R-:W-:Y:S02]  /*0ec0*/  @!P1 FMNMX.FTZ R10, R13, R6, PT ;  /* 0x000000060d0a9209 */ /* 0x000fe40003810000 */
[----:B---3--:R-:W-:Y:S02]  /*0ed0*/  PRMT R6, R9, 0x7610, R6 ;  /* 0x0000761009067816 */ /* 0x008fe40000000006 */
[----:B------:R-:W-:Y:S02]  /*0ee0*/  @!P1 F2FP.F16.F32.PACK_AB R7, RZ, R10 ;  /* 0x0000000aff07923e */ /* 0x000fe400000000ff */
[----:B----4-:R-:W-:Y:S01]  /*0ef0*/  PRMT R10, R11, 0x7610, R10 ;  /* 0x000076100b0a7816 */ /* 0x010fe2000000000a */
[----:B------:R-:W-:Y:S01]  /*0f00*/  HADD2.F32 R12, -RZ, R6.H0_H0 ;  /* 0x20000006ff0c7230 */ /* 0x000fe20000004100 */
[----:B-----5:R-:W-:Y:S02]  /*0f10*/  PRMT R13, R15, 0x7610, R13 ;  /* 0x000076100f0d7816 */ /* 0x020fe4000000000d */
[----:B------:R-:W-:Y:S01]  /*0f20*/  PRMT R9, R9, 0x7632, R9 ;  /* 0x0000763209097816 */ /* 0x000fe20000000009 */
[----:B------:R-:W-:Y:S01]  /*0f30*/  HADD2.F32 R20, -RZ, R10.H0_H0 ;  /* 0x2000000aff147230 */ /* 0x000fe20000004100 */
[----:B------:R-:W-:Y:S01]  /*0f40*/  PRMT R11, R11, 0x7632, R11 ;  /* 0x000076320b0b7816 */ /* 0x000fe2000000000b */
[----:B------:R-:W-:Y:S01]  /*0f50*/  HADD2.F32 R17, -RZ, R13.H0_H0 ;  /* 0x2000000dff117230 */ /* 0x000fe20000004100 */
[----:B------:R-:W-:Y:S01]  /*0f60*/  PRMT R15, R15, 0x7632, R15 ;  /* 0x000076320f0f7816 */ /* 0x000fe2000000000f */
[----:B------:R-:W-:Y:S01]  /*0f70*/  HADD2.F32 R21, -RZ, R9.H0_H0 ;  /* 0x20000009ff157230 */ /* 0x000fe20000004100 */
[----:B------:R-:W-:Y:S01]  /*0f80*/  FSETP.NAN.FTZ.AND P0, PT, |R8|, |R8|, PT ;  /* 0x400000080800720b */ /* 0x000fe20003f18200 */
[----:B------:R-:W-:Y:S01]  /*0f90*/  HADD2.F32 R19, -RZ, R11.H0_H0 ;  /* 0x2000000bff137230 */ /* 0x000fe20000004100 */
[----:B------:R-:W-:Y:S01]  /*0fa0*/  FSETP.NAN.FTZ.AND P1, PT, |R12|, |R12|, PT ;  /* 0x4000000c0c00720b */ /* 0x000fe20003f38200 */
[----:B------:R-:W-:Y:S01]  /*0fb0*/  HADD2.F32 R18, -RZ, R15.H0_H0 ;  /* 0x2000000fff127230 */ /* 0x000fe20000004100 */
[----:B------:R-:W-:-:S02]  /*0fc0*/  FSETP.NAN.FTZ.AND P2, PT, |R21|, |R21|, PT ;  /* 0x400000151500720b */ /* 0x000fc40003f58200 */
[----:B------:R-:W-:Y:S02]  /*0fd0*/  FSETP.NAN.FTZ.AND P3, PT, |R20|, |R20|, PT ;  /* 0x400000141400720b */ /* 0x000fe40003f78200 */
[----:B------:R-:W-:Y:S02]  /*0fe0*/  FSETP.NAN.FTZ.AND P4, PT, |R19|, |R19|, PT ;  /* 0x400000131300720b */ /* 0x000fe40003f98200 */
[----:B------:R-:W-:Y:S02]  /*0ff0*/  FSETP.NAN.FTZ.AND P6, PT, |R18|, |R18|, PT ;  /* 0x400000121200720b */ /* 0x000fe40003fd8200 */
[----:B------:R-:W-:Y:S01]  /*1000*/  FSETP.NAN.FTZ.AND P5, PT, |R17|, |R17|, PT ;  /* 0x400000111100720b */ /* 0x000fe20003fb8200 */
[----:B------:R-:W0:Y:S08]  /*1010*/  @!P0 LDC.U16 R26, c[0x0][0x388] ;  /* 0x0000e200ff1a8b82 */ /* 0x000e300000000400 */
[----:B------:R-:W1:Y:S08]  /*1020*/  @!P1 LDC.U16 R14, c[0x0][0x388] ;  /* 0x0000e200ff0e9b82 */ /* 0x000e700000000400 */
[----:B------:R-:W2:Y:S08]  /*1030*/  @!P2 LDC.U16 R16, c[0x0][0x388] ;  /* 0x0000e200ff10ab82 */ /* 0x000eb00000000400 */
[----:B------:R-:W3:Y:S01]  /*1040*/  @!P3 LDC.U16 R25, c[0x0][0x388] ;  /* 0x0000e200ff19bb82 */ /* 0x000ee20000000400 */
[----:B0-----:R-:W-:-:S05]  /*1050*/  @!P0 HADD2.F32 R27, -RZ, R26.H0_H0 ;  /* 0x2000001aff1b8230 */ /* 0x001fca0000004100 */
[----:B------:R-:W-:Y:S02]  /*1060*/  @!P0 FMNMX.FTZ R8, R27, R8, PT ;  /* 0x000000081b088209 */ /* 0x000fe40003810000 */
[----:B------:R-:W0:Y:S01]  /*1070*/  @!P4 LDC.U16 R24, c[0x0][0x388] ;  /* 0x0000e200ff18cb82 */ /* 0x000e220000000400 */
[----:B-1----:R-:W-:Y:S01]  /*1080*/  @!P1 HADD2.F32 R5, -RZ, R14.H0_H0 ;  /* 0x2000000eff059230 */ /* 0x002fe20000004100 */
[----:B------:R-:W-:-:S04]  /*1090*/  @!P0 F2FP.F16.F32.PACK_AB R4, RZ, R8 ;  /* 0x00000008ff04823e */ /* 0x000fc800000000ff */
[----:B------:R-:W-:Y:S02]  /*10a0*/  @!P1 FMNMX.FTZ R12, R5, R12, PT ;  /* 0x0000000c050c9209 */ /* 0x000fe40003810000 */
[----:B------:R-:W1:Y:S01]  /*10b0*/  @!P6 LDC.U16 R23, c[0x0][0x388] ;  /* 0x0000e200ff17eb82 */ /* 0x000e620000000400 */
[----:B--2---:R-:W-:Y:S01]  /*10c0*/  @!P2 HADD2.F32 R16, -RZ, R16.H0_H0 ;  /* 0x20000010ff10a230 */ /* 0x004fe20000004100 */
[----:B------:R-:W-:Y:S02]  /*10d0*/  @!P1 F2FP.F16.F32.PACK_AB R6, RZ, R12 ;  /* 0x0000000cff06923e */ /* 0x000fe400000000ff */
[----:B------:R-:W-:Y:S02]  /*10e0*/  PRMT R7, R7, 0x5410, R4 ;  /* 0x0000541007077816 */ /* 0x000fe40000000004 */
[----:B------:R-:W-:Y:S02]  /*10f0*/  @!P2 FMNMX.FTZ R21, R16, R21, PT ;  /* 0x000000151015a209 */ /* 0x000fe40003810000 */
[----:B------:R-:W2:Y:S01]  /*1100*/  @!P5 LDC.U16 R22, c[0x0][0x388] ;  /* 0x0000e200ff16db82 */ /* 0x000ea20000000400 */
[----:B---3--:R-:W-:Y:S01]  /*1110*/  @!P3 HADD2.F32 R25, -RZ, R25.H0_H0 ;  /* 0x20000019ff19b230 */ /* 0x008fe20000004100 */
[----:B------:R-:W-:Y:S01]  /*1120*/  @!P2 F2FP.F16.F32.PACK_AB R9, RZ, R21 ;  /* 0x00000015ff09a23e */ /* 0x000fe200000000ff */
[----:B------:R-:W-:Y:S03]  /*1130*/  STG.E desc[UR4][R2.64], R7 ;  /* 0x0000000702007986 */ /* 0x000fe6000c101904 */
[----:B------:R-:W-:Y:S01]  /*1140*/  @!P3 FMNMX.FTZ R20, R25, R20, PT ;  /* 0x000000141914b209 */ /* 0x000fe20003810000 */
[----:B0-----:R-:W-:Y:S01]  /*1150*/  @!P4 HADD2.F32 R24, -RZ, R24.H0_H0 ;  /* 0x20000018ff18c230 */ /* 0x001fe20000004100 */
[----:B------:R-:W-:-:S02]  /*1160*/  PRMT R6, R6, 0x5410, R9 ;  /* 0x0000541006067816 */ /* 0x000fc40000000009 */
[----:B------:R-:W-:Y:S02]  /*1170*/  @!P3 F2FP.F16.F32.PACK_AB R10, RZ, R20 ;  /* 0x00000014ff0ab23e */ /* 0x000fe400000000ff */
[----:B------:R-:W-:Y:S01]  /*1180*/  @!P4 FMNMX.FTZ R19, R24, R19, PT ;  /* 0x000000131813c209 */ /* 0x000fe20003810000 */
[----:B------:R-:W-:Y:S01]  /*1190*/  STG.E desc[UR4][R2.64+0x200], R6 ;  /* 0x0002000602007986 */ /* 0x000fe2000c101904 */
[----:B-1----:R-:W-:Y:S02]  /*11a0*/  @!P6 HADD2.F32 R23, -RZ, R23.H0_H0 ;  /* 0x20000017ff17e230 */ /* 0x002fe40000004100 */
[----:B------:R-:W-:-:S03]  /*11b0*/  @!P4 F2FP.F16.F32.PACK_AB R11, RZ, R19 ;  /* 0x00000013ff0bc23e */ /* 0x000fc600000000ff */
[----:B------:R-:W-:Y:S02]  /*11c0*/  @!P6 FMNMX.FTZ R18, R23, R18, PT ;  /* 0x000000121712e209 */ /* 0x000fe40003810000 */
[----:B------:R-:W-:Y:S01]  /*11d0*/  PRMT R10, R10, 0x5410, R11 ;  /* 0x000054100a0a7816 */ /* 0x000fe2000000000b */
[----:B--2---:R-:W-:Y:S01]  /*11e0*/  @!P5 HADD2.F32 R22, -RZ, R22.H0_H0 ;  /* 0x20000016ff16d230 */ /* 0x004fe20000004100 */
[----:B------:R-:W-:-:S03]  /*11f0*/  @!P6 F2FP.F16.F32.PACK_AB R15, RZ, R18 ;  /* 0x00000012ff0fe23e */ /* 0x000fc600000000ff */
[----:B------:R-:W-:Y:S01]  /*1200*/  STG.E desc[UR4][R2.64+0x400], R10 ;  /* 0x0004000a02007986 */ /* 0x000fe2000c101904 */
[----:B------:R-:W-:-:S04]  /*1210*/  @!P5 FMNMX.FTZ R17, R22, R17, PT ;  /* 0x000000111611d209 */ /* 0x000fc80003810000 */
[----:B------:R-:W-:-:S04]  /*1220*/  @!P5 F2FP.F16.F32.PACK_AB R13, RZ, R17 ;  /* 0x00000011ff0dd23e */ /* 0x000fc800000000ff */
[----:B------:R-:W-:-:S05]  /*1230*/  PRMT R13, R13, 0x5410, R15 ;  /* 0x000054100d0d7816 */ /* 0x000fca000000000f */
[----:B------:R-:W-:Y:S01]  /*1240*/  STG.E desc[UR4][R2.64+0x600], R13 ;  /* 0x0006000d02007986 */ /* 0x000fe2000c101904 */
[----:B------:R-:W-:Y:S05]  /*1250*/  EXIT ;  /* 0x000000000000794d */ /* 0x000fea0003800000 */
.L_x_5473:
        /* <DEDUP_REMOVED lines=10> */
.L_x_37017:


//--------------------- .text._ZN2at6native29vectorized_elementwise_kernelILi4EZZZNS0_21clamp_max_kernel_cudaERNS_18TensorIteratorBaseERKN3c106ScalarEENKUlvE_clEvENKUlvE6_clEvEUlNS4_4HalfEE_St5arrayIPcLm2EEEEviT0_T1_ --------------------------
	.section	.text._ZN2at6native29vectorized_elementwise_kernelILi4EZZZNS0_21clamp_max_kernel_cudaERNS_18TensorIteratorBaseERKN3c106ScalarEENKUlvE_clEvENKUlvE6_clEvEUlNS4_4HalfEE_St5arrayIPcLm2EEEEviT0_T1_,"ax",@progbits
	.align	128
        .global         _ZN2at6native29vectorized_elementwise_kernelILi4EZZZNS0_21clamp_max_kernel_cudaERNS_18TensorIteratorBaseERKN3c106ScalarEENKUlvE_clEvENKUlvE6_clEvEUlNS4_4HalfEE_St5arrayIPcLm2EEEEviT0_T1_
        .type           _ZN2at6native29vectorized_elementwise_kernelILi4EZZZNS0_21clamp_max_kernel_cudaERNS_18TensorIteratorBaseERKN3c106ScalarEENKUlvE_clEvENKUlvE6_clEvEUlNS4_4HalfEE_St5arrayIPcLm2EEEEviT0_T1_,@function
        .size           _ZN2at6native29vectorized_elementwise_kernelILi4EZZZNS0_21clamp_max_kernel_cudaERNS_18TensorIteratorBaseERKN3c106ScalarEENKUlvE_clEvENKUlvE6_clEvEUlNS4_4HalfEE_St5arrayIPcLm2EEEEviT0_T1_,(.L_x_37018 - _ZN2at6native29vectorized_elementwise_kernelILi4EZZZNS0_21clamp_max_kernel_cudaERNS_18TensorIteratorBaseERKN3c106ScalarEENKUlvE_clEvENKUlvE6_clEvEUlNS4_4HalfEE_St5arrayIPcLm2EEEEviT0_T1_)
        .other          _ZN2at6native29vectorized_elementwise_kernelILi4EZZZNS0_21clamp_max_kernel_cudaERNS_18TensorIteratorBaseERKN3c106ScalarEENKUlvE_clEvENKUlvE6_clEvEUlNS4_4HalfEE_St5arrayIPcLm2EEEEviT0_T1_,@"STO_CUDA_ENTRY STV_DEFAULT"
_ZN2at6native29vectorized_elementwise_kernelILi4EZZZNS0_21clamp_max_kernel_cudaERNS_18TensorIteratorBaseERKN3c106ScalarEENKUlvE_clEvENKUlvE6_clEvEUlNS4_4HalfEE_St5arrayIPcLm2EEEEviT0_T1_:
.text._ZN2at6native29vectorized_elementwise_kernelILi4EZZZNS0_21clamp_max_kernel_cudaERNS_18TensorIteratorBaseERKN3c106ScalarEENKUlvE_clEvENKUlvE6_clEvEUlNS4_4HalfEE_St5arrayIPcLm2EEEEviT0_T1_:
        /* <DEDUP_REMOVED lines=87> */
.L_x_5476:
[----:B------:R-:W-:Y:S05]  /*0570*/  BSYNC.RECONVERGENT B0 ;  /* 0x0000000000007941 */ /* 0x000fea0003800200 */
.L_x_5475:
        /* <DEDUP_REMOVED lines=11> */
.L_x_5478:
[----:B------:R-:W-:Y:S05]  /*0630*/  BSYNC.RECONVERGENT B0 ;  /* 0x0000000000007941 */ /* 0x000fea0003800200 */
.L_x_5477:
        /* <DEDUP_REMOVED lines=12> */
.L_x_5480:
[----:B------:R-:W-:Y:S05]  /*0700*/  BSYNC.RECONVERGENT B0 ;  /* 0x0000000000007941 */ /* 0x000fea0003800200 */
.L_x_5479:
        /* <DEDUP_REMOVED lines=9> */
.L_x_5482:
[----:B------:R-:W-:Y:S05]  /*07a0*/  BSYNC.RECONVERGENT B0 ;  /* 0x0000000000007941 */ /* 0x000fea0003800200 */
.L_x_5481:
        /* <DEDUP_REMOVED lines=9> */
.L_x_5484:
[----:B------:R-:W-:Y:S05]  /*0840*/  BSYNC.RECONVERGENT B0 ;  /* 0x0000000000007941 */ /* 0x000fea0003800200 */
.L_x_5483:
        /* <DEDUP_REMOVED lines=9> */
.L_x_5486:
[----:B------:R-:W-:Y:S05]  /*08e0*/  BSYNC.RECONVERGENT B0 ;  /* 0x0000000000007941 */ /* 0x000fea0003800200 */
.L_x_5485:
        /* <DEDUP_REMOVED lines=9> */
.L_x_5488:
[----:B------:R-:W-:Y:S05]  /*0980*/  BSYNC.RECONVERGENT B0 ;  /* 0x0000000000007941 */ /* 0x000fea0003800200 */
.L_x_5487:
        /* <DEDUP_REMOVED lines=9> */
.L_x_5490:
[----:B------:R-:W-:Y:S05]  /*0a20*/  BSYNC.RECONVERGENT B0 ;  /* 0x0000000000007941 */ /* 0x000fea0003800200 */
.L_x_5489:
        /* <DEDUP_REMOVED lines=18> */
.L_x_5493:
[----:B------:R-:W-:-:S13]  /*0b50*/  ISETP.GE.U32.AND P0, PT, R17, R16, PT ;  /* 0x000000101100720c */ /* 0x000fda0003f06070 */
[----:B------:R-:W-:Y:S05]  /*0b60*/  @P0 BRA `(.L_x_5495) ;  /* 0x0000000000300947 */ /* 0x000fea0003800000 */
[----:B0-----:R-:W0:Y:S01]  /*0b70*/  LDC.64 R2, c[0x0][0x398] ;  /* 0x0000e600ff027b82 */ /* 0x001e220000000a00 */
[----:B------:R-:W-:Y:S02]  /*0b80*/  IMAD.IADD R5, R0, 0x1, R17 ;  /* 0x0000000100057824 */ /* 0x000fe400078e0211 */
[----:B------:R-:W-:Y:S02]  /*0b90*/  VIADD R17, R17, 0x80 ;  /* 0x0000008011117836 */ /* 0x000fe40000000000 */
[----:B0-----:R-:W-:-:S05]  /*0ba0*/  IMAD.WIDE.U32 R2, R5, 0x2, R2 ;  /* 0x0000000205027825 */ /* 0x001fca00078e0002 */
[----:B------:R1:W-:Y:S02]  /*0bb0*/  STG.E.U16 desc[UR4][R2.64], R19 ;  /* 0x0000001302007986 */ /* 0x0003e4000c101504 */
.L_x_5494:
[----:B------:R-:W-:-:S13]  /*0bc0*/  ISETP.GE.U32.AND P0, PT, R17, R16, PT ;  /* 0x000000101100720c */ /* 0x000fda0003f06070 */
[----:B------:R-:W-:Y:S05]  /*0bd0*/  @P0 BRA `(.L_x_5496) ;  /* 0x0000000000340947 */ /* 0x000fea0003800000 */
[----:B01----:R-:W0:Y:S01]  /*0be0*/  LDC.64 R2, c[0x0][0x398] ;  /* 0x0000e600ff027b82 */ /* 0x003e220000000a00 */
[----:B------:R-:W-:Y:S02]  /*0bf0*/  IMAD.IADD R5, R0, 0x1, R17 ;  /* 0x0000000100057824 */ /* 0x000fe400078e0211 */
[----:B------:R-:W-:Y:S02]  /*0c00*/  VIADD R17, R17, 0x80 ;  /* 0x0000008011117836 */ /* 0x000fe40000000000 */
[----:B0-----:R-:W-:-:S05]  /*0c10*/  IMAD.WIDE.U32 R2, R5, 0x2, R2 ;  /* 0x0000000205027825 */ /* 0x001fca00078e0002 */
[----:B------:R1:W-:Y:S02]  /*0c20*/  STG.E.U16 desc[UR4][R2.64], R21 ;  /* 0x0000001502007986 */ /* 0x0003e4000c101504 */
.L_x_5495:
        /* <DEDUP_REMOVED lines=8> */
.L_x_5496:
[----:B------:R-:W-:Y:S05]  /*0cb0*/  BSYNC.RELIABLE B1 ;  /* 0x0000000000017941 */ /* 0x000fea0003800100 */
.L_x_5492:
[----:B------:R-:W-:-:S13]  /*0cc0*/  ISETP.GE.U32.AND P0, PT, R17, R16, PT ;  /* 0x000000101100720c */ /* 0x000fda0003f06070 */
[----:B01-3--:R-:W0:Y:S01]  /*0cd0*/  @!P0 LDC.64 R2, c[0x0][0x398] ;  /* 0x0000e600ff028b82 */ /* 0x00be220000000a00 */
[----:B------:R-:W-:Y:S02]  /*0ce0*/  @!P0 IMAD.IADD R5, R0, 0x1, R17 ;  /* 0x0000000100058824 */ /* 0x000fe400078e0211 */
[----:B------:R-:W-:Y:S02]  /*0cf0*/  @!P0 VIADD R17, R17, 0x80 ;  /* 0x0000008011118836 */ /* 0x000fe40000000000 */
[----:B0-----:R-:W-:-:S05]  /*0d00*/  @!P0 IMAD.WIDE.U32 R2, R5, 0x2, R2 ;  /* 0x0000000205028825 */ /* 0x001fca00078e0002 */
[----:B------:R3:W-:Y:S02]  /*0d10*/  @!P0 STG.E.U16 desc[UR4][R2.64], R13 ;  /* 0x0000000d02008986 */ /* 0x0007e4000c101504 */
.L_x_5497:
[----:B------:R-:W-:Y:S05]  /*0d20*/  BSYNC.RECONVERGENT B0 ;  /* 0x0000000000007941 */ /* 0x000fea0003800200 */
.L_x_5491:
        /* <DEDUP_REMOVED lines=8> */
.L_x_5474:
[----:B------:R-:W0:Y:S01]  /*0db0*/  S2R R7, SR_TID.X ;  /* 0x0000000000077919 */ /* 0x000e220000002100 */
[----:B------:R-:W1:Y:S02]  /*0dc0*/  LDC.64 R2, c[0x0][0x3a0] ;  /* 0x0000e800ff027b82 */ /* 0x000e640000000a00 */
[----:B-1----:R-:W-:-:S04]  /*0dd0*/  IMAD.WIDE.U32 R2, R0, 0x2, R2 ;  /* 0x0000000200027825 */ /* 0x002fc800078e0002 */
[----:B0-----:R-:W-:-:S05]  /*0de0*/  IMAD.WIDE.U32 R10, R7, 0x8, R2 ;  /* 0x00000008070a7825 */ /* 0x001fca00078e0002 */
[----:B------:R-:W2:Y:S04]  /*0df0*/  LDG.E.64 R4, desc[UR4][R10.64] ;  /* 0x000000040a047981 */ /* 0x000ea8000c1e1b00 */
[----:B------:R-:W3:Y:S01]  /*0e00*/  LDG.E.64 R2, desc[UR4][R10.64+0x400] ;  /* 0x000400040a027981 */ /* 0x000ee2000c1e1b00 */
[----:B--2---:R-:W-:Y:S01]  /*0e10*/  HADD2.F32 R9, -RZ, R4.H0_H0 ;  /* 0x20000004ff097230 */ /* 0x004fe20000004100 */
[C---:B------:R-:W-:Y:S02]  /*0e20*/  PRMT R8, R5.reuse, 0x7610, R8 ;  /* 0x0000761005087816 */ /* 0x040fe40000000008 */
[----:B------:R-:W-:Y:S02]  /*0e30*/  PRMT R5, R5, 0x7632, R5 ;  /* 0x0000763205057816 */ /* 0x000fe40000000005 */
[----:B------:R-:W-:Y:S01]  /*0e40*/  FSETP.NAN.FTZ.AND P0, PT, |R9|, |R9|, PT ;  /* 0x400000090900720b */ /* 0x000fe20003f18200 */
[----:B------:R-:W-:Y:S01]  /*0e50*/  HADD2.F32 R19, -RZ, R8.H0_H0 ;  /* 0x20000008ff137230 */ /* 0x000fe20000004100 */
[C---:B---3--:R-:W-:Y:S01]  /*0e60*/  PRMT R11, R3.reuse, 0x7610, R11 ;  /* 0x00007610030b7816 */ /* 0x048fe2000000000b */
[----:B------:R-:W-:Y:S01]  /*0e70*/  HADD2.F32 R17, -RZ, R5.H0_H0 ;  /* 0x20000005ff117230 */ /* 0x000fe20000004100 */
[----:B------:R-:W-:-:S02]  /*0e80*/  PRMT R10, R3, 0x7632, R10 ;  /* 0x00007632030a7816 */ /* 0x000fc4000000000a */
[----:B------:R-:W-:Y:S01]  /*0e90*/  FSETP.NAN.FTZ.AND P1, PT, |R19|, |R19|, PT ;  /* 0x400000131300720b */ /* 0x000fe20003f38200 */
[----:B------:R-:W-:Y:S01]  /*0ea0*/  HADD2.F32 R15, -RZ, R11.H0_H0 ;  /* 0x2000000bff0f7230 */ /* 0x000fe20000004100 */
[----:B------:R-:W-:Y:S01]  /*0eb0*/  FSETP.NAN.FTZ.AND P2, PT, |R17|, |R17|, PT ;  /* 0x400000111100720b */ /* 0x000fe20003f58200 */
[----:B------:R-:W-:-:S03]  /*0ec0*/  HADD2.F32 R14, -RZ, R10.H0_H0 ;  /* 0x2000000aff0e7230 */ /* 0x000fc60000004100 */
[----:B------:R-:W-:Y:S01]  /*0ed0*/  FSETP.NAN.FTZ.AND P5, PT, |R15|, |R15|, PT ;  /* 0x4000000f0f00720b */ /* 0x000fe20003fb8200 */
[----:B------:R-:W0:Y:S01]  /*0ee0*/  @!P0 LDC.U16 R6, c[0x0][0x388] ;  /* 0x0000e200ff068b82 */ /* 0x000e220000000400 */
[----:B------:R-:W-:-:S07]  /*0ef0*/  FSETP.NAN.FTZ.AND P6, PT, |R14|, |R14|, PT ;  /* 0x4000000e0e00720b */ /* 0x000fce0003fd8200 */
[----:B------:R-:W1:Y:S08]  /*0f00*/  @!P1 LDC.U16 R25, c[0x0][0x388] ;  /* 0x0000e200ff199b82 */ /* 0x000e700000000400 */
[----:B------:R-:W2:Y:S01]  /*0f10*/  @!P5 LDC.U16 R23, c[0x0][0x388] ;  /* 0x0000e200ff17db82 */ /* 0x000ea20000000400 */
[----:B0-----:R-:W-:Y:S01]  /*0f20*/  @!P0 HADD2.F32 R12, -RZ, R6.H0_H0 ;  /* 0x20000006ff0c8230 */ /* 0x001fe20000004100 */
[----:B------:R-:W-:-:S06]  /*0f30*/  PRMT R6, R4, 0x7610, R6 ;  /* 0x0000761004067816 */ /* 0x000fcc0000000006 */
[----:B------:R-:W0:Y:S01]  /*0f40*/  @!P2 LDC.U16 R27, c[0x0][0x388] ;  /* 0x0000e200ff1bab82 */ /* 0x000e220000000400 */
[----:B------:R-:W-:Y:S02]  /*0f50*/  PRMT R4, R4, 0x7632, R4 ;  /* 0x0000763204047816 */ /* 0x000fe40000000004 */
[----:B------:R-:W-:Y:S02]  /*0f60*/  @!P0 FMNMX.FTZ R13, R12, R9, PT ;  /* 0x000000090c0d8209 */ /* 0x000fe40003810000 */
[C---:B------:R-:W-:Y:S01]  /*0f70*/  PRMT R9, R2.reuse, 0x7632, R9 ;  /* 0x0000763202097816 */ /* 0x040fe20000000009 */
[----:B-1----:R-:W-:Y:S01]  /*0f80*/  @!P1 HADD2.F32 R26, -RZ, R25.H0_H0 ;  /* 0x20000019ff1a9230 */ /* 0x002fe20000004100 */
[----:B------:R-:W-:Y:S01]  /*0f90*/  PRMT R12, R2, 0x7610, R12 ;  /* 0x00007610020c7816 */ /* 0x000fe2000000000c */
[----:B------:R-:W1:Y:S01]  /*0fa0*/  @!P6 LDC.U16 R22, c[0x0][0x388] ;  /* 0x0000e200ff16eb82 */ /* 0x000e620000000400 */
[----:B------:R-:W-:Y:S01]  /*0fb0*/  @!P0 F2FP.F16.F32.PACK_AB R6, RZ, R13 ;  /* 0x0000000dff06823e */ /* 0x000fe200000000ff */
[----:B------:R-:W-:-:S02]  /*0fc0*/  HADD2.F32 R16, -RZ, R9.H0_H0 ;  /* 0x20000009ff107230 */ /* 0x000fc40000004100 */
[----:B------:R-:W-:Y:S02]  /*0fd0*/  HADD2.F32 R18, -RZ, R12.H0_H0 ;  /* 0x2000000cff127230 */ /* 0x000fe40000004100 */
[----:B------:R-:W-:Y:S01]  /*0fe0*/  HADD2.F32 R13, -RZ, R4.H0_H0 ;  /* 0x20000004ff0d7230 */ /* 0x000fe20000004100 */
[----:B------:R-:W-:Y:S01]  /*0ff0*/  FSETP.NAN.FTZ.AND P4, PT, |R16|, |R16|, PT ;  /* 0x400000101000720b */ /* 0x000fe20003f98200 */
[----:B------:R-:W3:Y:S01]  /*1000*/  LDC.64 R2, c[0x0][0x398] ;  /* 0x0000e600ff027b82 */ /* 0x000ee20000000a00 */
[----:B------:R-:W-:Y:S02]  /*1010*/  FSETP.NAN.FTZ.AND P3, PT, |R18|, |R18|, PT ;  /* 0x400000121200720b */ /* 0x000fe40003f78200 */
[----:B------:R-:W-:Y:S01]  /*1020*/  FSETP.NAN.FTZ.AND P0, PT, |R13|, |R13|, PT ;  /* 0x4000000d0d00720b */ /* 0x000fe20003f18200 */
[----:B0-----:R-:W-:-:S08]  /*1030*/  @!P2 HADD2.F32 R28, -RZ, R27.H0_H0 ;  /* 0x2000001bff1ca230 */ /* 0x001fd00000004100 */
[----:B------:R-:W0:Y:S01]  /*1040*/  @!P4 LDC.U16 R24, c[0x0][0x388] ;  /* 0x0000e200ff18cb82 */ /* 0x000e220000000400 */
[----:B------:R-:W-:-:S04]  /*1050*/  @!P2 FMNMX.FTZ R17, R28, R17, PT ;  /* 0x000000111c11a209 */ /* 0x000fc80003810000 */
[----:B------:R-:W-:-:S03]  /*1060*/  @!P2 F2FP.F16.F32.PACK_AB R5, RZ, R17 ;  /* 0x00000011ff05a23e */ /* 0x000fc600000000ff */
[----:B------:R-:W4:Y:S01]  /*1070*/  @!P3 LDC.U16 R20, c[0x0][0x388] ;  /* 0x0000e200ff14bb82 */ /* 0x000f220000000400 */
[----:B---3--:R-:W-:Y:S01]  /*1080*/  IMAD.WIDE.U32 R2, R0, 0x2, R2 ;  /* 0x0000000200027825 */ /* 0x008fe200078e0002 */
[----:B------:R-:W-:-:S06]  /*1090*/  @!P1 FMNMX.FTZ R0, R26, R19, PT ;  /* 0x000000131a009209 */ /* 0x000fcc0003810000 */
[----:B------:R-:W3:Y:S01]  /*10a0*/  @!P0 LDC.U16 R21, c[0x0][0x388] ;  /* 0x0000e200ff158b82 */ /* 0x000ee20000000400 */
[----:B------:R-:W-:Y:S01]  /*10b0*/  @!P1 F2FP.F16.F32.PACK_AB R8, RZ, R0 ;  /* 0x00000000ff08923e */ /* 0x000fe200000000ff */
[----:B------:R-:W-:-:S03]  /*10c0*/  IMAD.WIDE.U32 R2, R7, 0x8, R2 ;  /* 0x0000000807027825 */ /* 0x000fc600078e0002 */
[----:B------:R-:W-:Y:S01]  /*10d0*/  PRMT R7, R8, 0x5410, R5 ;  /* 0x0000541008077816 */ /* 0x000fe20000000005 */
[----:B0-----:R-:W-:Y:S02]  /*10e0*/  @!P4 HADD2.F32 R25, -RZ, R24.H0_H0 ;  /* 0x20000018ff19c230 */ /* 0x001fe40000004100 */
[----:B--2---:R-:W-:Y:S02]  /*10f0*/  @!P5 HADD2.F32 R24, -RZ, R23.H0_H0 ;  /* 0x20000017ff18d230 */ /* 0x004fe40000004100 */
[----:B-1----:R-:W-:Y:S01]  /*1100*/  @!P6 HADD2.F32 R23, -RZ, R22.H0_H0 ;  /* 0x20000016ff17e230 */ /* 0x002fe20000004100 */
[----:B------:R-:W-:Y:S02]  /*1110*/  @!P4 FMNMX.FTZ R16, R25, R16, PT ;  /* 0x000000101910c209 */ /* 0x000fe40003810000 */
[----:B------:R-:W-:Y:S01]  /*1120*/  @!P5 FMNMX.FTZ R15, R24, R15, PT ;  /* 0x0000000f180fd209 */ /* 0x000fe20003810000 */
[----:B----4-:R-:W-:Y:S01]  /*1130*/  @!P3 HADD2.F32 R19, -RZ, R20.H0_H0 ;  /* 0x20000014ff13b230 */ /* 0x010fe20000004100 */
[----:B------:R-:W-:-:S02]  /*1140*/  @!P6 FMNMX.FTZ R14, R23, R14, PT ;  /* 0x0000000e170ee209 */ /* 0x000fc40003810000 */
[----:B------:R-:W-:Y:S02]  /*1150*/  @!P4 F2FP.F16.F32.PACK_AB R9, RZ, R16 ;  /* 0x00000010ff09c23e */ /* 0x000fe400000000ff */
[----:B------:R-:W-:Y:S02]  /*1160*/  @!P3 FMNMX.FTZ R18, R19, R18, PT ;  /* 0x000000121312b209 */ /* 0x000fe40003810000 */
[----:B------:R-:W-:Y:S01]  /*1170*/  @!P5 F2FP.F16.F32.PACK_AB R11, RZ, R15 ;  /* 0x0000000fff0bd23e */ /* 0x000fe200000000ff */
[----:B---3--:R-:W-:Y:S01]  /*1180*/  @!P0 HADD2.F32 R20, -RZ, R21.H0_H0 ;  /* 0x20000015ff148230 */ /* 0x008fe20000004100 */
[----:B------:R-:W-:Y:S02]  /*1190*/  @!P3 F2FP.F16.F32.PACK_AB R12, RZ, R18 ;  /* 0x00000012ff0cb23e */ /* 0x000fe400000000ff */
[----:B------:R-:W-:Y:S02]  /*11a0*/  @!P6 F2FP.F16.F32.PACK_AB R10, RZ, R14 ;  /* 0x0000000eff0ae23e */ /* 0x000fe400000000ff */
[----:B------:R-:W-:-:S02]  /*11b0*/  @!P0 FMNMX.FTZ R13, R20, R13, PT ;  /* 0x0000000d140d8209 */ /* 0x000fc40003810000 */
[----:B------:R-:W-:Y:S02]  /*11c0*/  PRMT R12, R12, 0x5410, R9 ;  /* 0x000054100c0c7816 */ /* 0x000fe40000000009 */
[----:B------:R-:W-:Y:S02]  /*11d0*/  @!P0 F2FP.F16.F32.PACK_AB R4, RZ, R13 ;  /* 0x0000000dff04823e */ /* 0x000fe400000000ff */
[----:B------:R-:W-:Y:S02]  /*11e0*/  PRMT R13, R11, 0x5410, R10 ;  /* 0x000054100b0d7816 */ /* 0x000fe4000000000a */
[----:B------:R-:W-:-:S03]  /*11f0*/  PRMT R6, R6, 0x5410, R4 ;  /* 0x0000541006067816 */ /* 0x000fc60000000004 */
[----:B------:R-:W-:Y:S04]  /*1200*/  STG.E.64 desc[UR4][R2.64+0x400], R12 ;  /* 0x0004000c02007986 */ /* 0x000fe8000c101b04 */
[----:B------:R-:W-:Y:S01]  /*1210*/  STG.E.64 desc[UR4][R2.64], R6 ;  /* 0x0000000602007986 */ /* 0x000fe2000c101b04 */
[----:B------:R-:W-:Y:S05]  /*1220*/  EXIT ;  /* 0x000000000000794d */ /* 0x000fea0003800000 */
.L_x_5498:
        /* <DEDUP_REMOVED lines=13> */
.L_x_37018:


//--------------------- .text._ZN2at6native29vectorized_elementwise_kernelILi8EZZZNS0_21clamp_max_kernel_cudaERNS_18TensorIteratorBaseERKN3c106ScalarEENKUlvE_clEvENKUlvE6_clEvEUlNS4_4HalfEE_St5arrayIPcLm2EEEEviT0_T1_ --------------------------
	.section	.text._ZN2at6native29vectorized_elementwise_kernelILi8EZZZNS0_21clamp_max_kernel_cudaERNS_18TensorIteratorBaseERKN3c106ScalarEENKUlvE_clEvENKUlvE6_clEvEUlNS4_4HalfEE_St5arrayIPcLm2EEEEviT0_T1_,"ax",@progbits
	.align	128
        .global         _ZN2at6native29vectorized_elementwise_kernelILi8EZZZNS0_21clamp_max_kernel_cudaERNS_18TensorIteratorBaseERKN3c106ScalarEENKUlvE_clEvENKUlvE6_clEvEUlNS4_4HalfEE_St5arrayIPcLm2EEEEviT0_T1_
        .type           _ZN2at6native29vectorized_elementwise_kernelILi8EZZZNS0_21clamp_max_kernel_cudaERNS_18TensorIteratorBaseERKN3c106ScalarEENKUlvE_clEvENKUlvE6_clEvEUlNS4_4HalfEE_St5arrayIPcLm2EEEEviT0_T1_,@function
        .size           _ZN2at6native29vectorized_elementwise_kernelILi8EZZZNS0_21clamp_max_kernel_cudaERNS_18TensorIteratorBaseERKN3c106ScalarEENKUlvE_clEvENKUlvE6_clEvEUlNS4_4HalfEE_St5arrayIPcLm2EEEEviT0_T1_,(.L_x_37019 - _ZN2at6native29vectorized_elementwise_kernelILi8EZZZNS0_21clamp_max_kernel_cudaERNS_18TensorIteratorBaseERKN3c106ScalarEENKUlvE_clEvENKUlvE6_clEvEUlNS4_4HalfEE_St5arrayIPcLm2EEEEviT0_T1_)
        .other          _ZN2at6native29vectorized_elementwise_kernelILi8EZZZNS0_21clamp_max_kernel_cudaERNS_18TensorIteratorBaseERKN3c106ScalarEENKUlvE_clEvENKUlvE6_clEvEUlNS4_4HalfEE_St5arrayIPcLm2EEEEviT0_T1_,@"STO_CUDA_ENTRY STV_DEFAULT"
_ZN2at6native29vectorized_elementwise_kernelILi8EZZZNS0_21clamp_max_kernel_cudaERNS_18TensorIteratorBaseERKN3c106ScalarEENKUlvE_clEvENKUlvE6_clEvEUlNS4_4HalfEE_St5arrayIPcLm2EEEEviT0_T1_:
.text._ZN2at6native29vectorized_elementwise_kernelILi8EZZZNS0_21clamp_max_kernel_cudaERNS_18TensorIteratorBaseERKN3c106ScalarEENKUlvE_clEvENKUlvE6_clEvEUlNS4_4HalfEE_St5arrayIPcLm2EEEEviT0_T1_:
        /* <DEDUP_REMOVED lines=87> */
.L_x_5501:
[----:B------:R-:W-:Y:S05]  /*0570*/  BSYNC.RECONVERGENT B0 ;  /* 0x0000000000007941 */ /* 0x000fea0003800200 */
.L_x_5500:
        /* <DEDUP_REMOVED lines=11> */
.L_x_5503:
[----:B------:R-:W-:Y:S05]  /*0630*/  BSYNC.RECONVERGENT B0 ;  /* 0x0000000000007941 */ /* 0x000fea0003800200 */
.L_x_5502:
        /* <DEDUP_REMOVED lines=12> */
.L_x_5505:
[----:B------:R-:W-:Y:S05]  /*0700*/  BSYNC.RECONVERGENT B0 ;  /* 0x0000000000007941 */ /* 0x000fea0003800200 */
.L_x_5504:
        /* <DEDUP_REMOVED lines=9> */
.L_x_5507:
[----:B------:R-:W-:Y:S05]  /*07a0*/  BSYNC.RECONVERGENT B0 ;  /* 0x0000000000007941 */ /* 0x000fea0003800200 */
.L_x_5506:
        /* <DEDUP_REMOVED lines=9> */
.L_x_5509:
[----:B------:R-:W-:Y:S05]  /*0840*/  BSYNC.RECONVERGENT B0 ;  /* 0x0000000000007941 */ /* 0x000fea0003800200 */
.L_x_5508:
        /* <DEDUP_REMOVED lines=9> */
.L_x_5511:
[----:B------:R-:W-:Y:S05]  /*08e0*/  BSYNC.RECONVERGENT B0 ;  /* 0x0000000000007941 */ /* 0x000fea0003800200 */
.L_x_5510:
        /* <DEDUP_REMOVED lines=9> */
.L_x_5513:
[----:B------:R-:W-:Y:S05]  /*0980*/  BSYNC.RECONVERGENT B0 ;  /* 0x0000000000007941 */ /* 0x000fea0003800200 */
.L_x_5512:
        /* <DEDUP_REMOVED lines=9> */
.L_x_5515:
[----:B------:R-:W-:Y:S05]  /*0a20*/  BSYNC.RECONVERGENT B0 ;  /* 0x0000000000007941 */ /* 0x000fea0003800200 */
.L_x_5514:
        /* <DEDUP_REMOVED lines=18> */
.L_x_5518:
[----:B------:R-:W-:-:S13]  /*0b50*/  ISETP.GE.U32.AND P0, PT, R17, R16, PT ;  /* 0x000000101100720c */ /* 0x000fda0003f06070 */
[----:B------:R-:W-:Y:S05]  /*0b60*/  @P0 BRA `(.L_x_5520) ;  /* 0x0000000000300947 */ /* 0x000fea0003800000 */
[----:B0-----:R-:W0:Y:S01]  /*0b70*/  LDC.64 R2, c[0x0][0x398] ;  /* 0x0000e600ff027b82 */ /* 0x001e220000000a00 */
[----:B------:R-:W-:Y:S02]  /*0b80*/  IMAD.IADD R5, R0, 0x1, R17 ;  /* 0x0000000100057824 */ /* 0x000fe400078e0211 */
[----:B------:R-:W-:Y:S02]  /*0b90*/  VIADD R17, R17, 0x80 ;  /* 0x0000008011117836 */ /* 0x000fe40000000000 */
[----:B0-----:R-:W-:-:S05]  /*0ba0*/  IMAD.WIDE.U32 R2, R5, 0x2, R2 ;  /* 0x0000000205027825 */ /* 0x001fca00078e0002 */
[----:B------:R1:W-:Y:S02]  /*0bb0*/  STG.E.U16 desc[UR4][R2.64], R19 ;  /* 0x0000001302007986 */ /* 0x0003e4000c101504 */
.L_x_5519:
[----:B------:R-:W-:-:S13]  /*0bc0*/  ISETP.GE.U32.AND P0, PT, R17, R16, PT ;  /* 0x000000101100720c */ /* 0x000fda0003f06070 */
[----:B------:R-:W-:Y:S05]  /*0bd0*/  @P0 BRA `(.L_x_5521) ;  /* 0x0000000000340947 */ /* 0x000fea0003800000 */
[----:B01----:R-:W0:Y:S01]  /*0be0*/  LDC.64 R2, c[0x0][0x398] ;  /* 0x0000e600ff027b82 */ /* 0x003e220000000a00 */
[----:B------:R-:W-:Y:S02]  /*0bf0*/  IMAD.IADD R5, R0, 0x1, R17 ;  /* 0x0000000100057824 */ /* 0x000fe400078e0211 */
[----:B------:R-:W-:Y:S02]  /*0c00*/  VIADD R17, R17, 0x80 ;  /* 0x0000008011117836 */ /* 0x000fe40000000000 */
[----:B0-----:R-:W-:-:S05]  /*0c10*/  IMAD.WIDE.U32 R2, R5, 0x2, R2 ;  /* 0x0000000205027825 */ /* 0x001fca00078e0002 */
[----:B------:R1:W-:Y:S02]  /*0c20*/  STG.E.U16 desc[UR4][R2.64], R21 ;  /* 0x0000001502007986 */ /* 0x0003e4000c101504 */
.L_x_5520:
        /* <DEDUP_REMOVED lines=8> */
.L_x_5521:
[----:B------:R-:W-:Y:S05]  /*0cb0*/  BSYNC.RELIABLE B1 ;  /* 0x0000000000017941 */ /* 0x000fea0003800100 */
.L_x_5517:
[----:B------:R-:W-:-:S13]  /*0cc0*/  ISETP.GE.U32.AND P0, PT, R17, R16, PT ;  /* 0x000000101100720c */ /* 0x000fda0003f06070 */
[----:B01-3--:R-:W0:Y:S01]  /*0cd0*/  @!P0 LDC.64 R2, c[0x0][0x398] ;  /* 0x0000e600ff028b82 */ /* 0x00be220000000a00 */
[----:B------:R-:W-:Y:S02]  /*0ce0*/  @!P0 IMAD.IADD R5, R0, 0x1, R17 ;  /* 0x0000000100058824 */ /* 0x000fe400078e0211 */
[----:B------:R-:W-:Y:S02]  /*0cf0*/  @!P0 VIADD R17, R17, 0x80 ;  /* 0x0000008011118836 */ /* 0x000fe40000000000 */
[----:B0-----:R-:W-:-:S05]  /*0d00*/  @!P0 IMAD.WIDE.U32 R2, R5, 0x2, R2 ;  /* 0x0000000205028825 */ /* 0x001fca00078e0002 */
[----:B------:R3:W-:Y:S02]  /*0d10*/  @!P0 STG.E.U16 desc[UR4][R2.64], R13 ;  /* 0x0000000d02008986 */ /* 0x0007e4000c101504 */
.L_x_5522:
[----:B------:R-:W-:Y:S05]  /*0d20*/  BSYNC.RECONVERGENT B0 ;  /* 0x0000000000007941 */ /* 0x000fea0003800200 */
.L_x_5516:
        /* <DEDUP_REMOVED lines=8> */
.L_x_5499:
[----:B------:R-:W0:Y:S01]  /*0db0*/  S2R R9, SR_TID.X ;  /* 0x0000000000097919 */ /* 0x000e220000002100 */
[----:B------:R-:W1:Y:S02]  /*0dc0*/  LDC.64 R2, c[0x0][0x3a0] ;  /* 0x0000e800ff027b82 */ /* 0x000e640000000a00 */
[----:B-1----:R-:W-:-:S04]  /*0dd0*/  IMAD.WIDE.U32 R2, R0, 0x2, R2 ;  /* 0x0000000200027825 */ /* 0x002fc800078e0002 */
[----:B0-----:R-:W-:-:S05]  /*0de0*/  IMAD.WIDE.U32 R2, R9, 0x10, R2 ;  /* 0x0000001009027825 */ /* 0x001fca00078e0002 */
[----:B------:R0:W2:Y:S02]  /*0df0*/  LDG.E.128 R4, desc[UR4][R2.64] ;  /* 0x0000000402047981 */ /* 0x0000a4000c1e1d00 */
[----:B0-----:R-:W0:Y:S02]  /*0e00*/  LDC.64 R2, c[0x0][0x398] ;  /* 0x0000e600ff027b82 */ /* 0x001e240000000a00 */
[----:B0-----:R-:W-:-:S04]  /*0e10*/  IMAD.WIDE.U32 R2, R0, 0x2, R2 ;  /* 0x0000000200027825 */ /* 0x001fc800078e0002 */
[----:B------:R-:W-:-:S04]  /*0e20*/  IMAD.WIDE.U32 R2, R9, 0x10, R2 ;  /* 0x0000001009027825 */ /* 0x000fc800078e0002 */
[----:B--2---:R-:W-:Y:S01]  /*0e30*/  HADD2.F32 R8, -RZ, R4.H0_H0 ;  /* 0x20000004ff087230 */ /* 0x004fe20000004100 */
[C---:B------:R-:W-:Y:S02]  /*0e40*/  PRMT R12, R6.reuse, 0x7610, R12 ;  /* 0x00007610060c7816 */ /* 0x040fe4000000000c */
[----:B------:R-:W-:Y:S02]  /*0e50*/  PRMT R6, R6, 0x7632, R6 ;  /* 0x0000763206067816 */ /* 0x000fe40000000006 */
[----:B------:R-:W-:Y:S01]  /*0e60*/  FSETP.NAN.FTZ.AND P0, PT, |R8|, |R8|, PT ;  /* 0x400000080800720b */ /* 0x000fe20003f18200 */
[----:B------:R-:W-:Y:S01]  /*0e70*/  HADD2.F32 R18, -RZ, R12.H0_H0 ;  /* 0x2000000cff127230 */ /* 0x000fe20000004100 */
[C---:B------:R-:W-:Y:S01]  /*0e80*/  PRMT R11, R7.reuse, 0x7610, R11 ;  /* 0x00007610070b7816 */ /* 0x040fe2000000000b */
[----:B------:R-:W-:Y:S01]  /*0e90*/  HADD2.F32 R16, -RZ, R6.H0_H0 ;  /* 0x20000006ff107230 */ /* 0x000fe20000004100 */
[----:B------:R-:W-:Y:S02]  /*0ea0*/  PRMT R7, R7, 0x7632, R7 ;  /* 0x0000763207077816 */ /* 0x000fe40000000007 */
        /* <DEDUP_REMOVED lines=13> */
[----:B------:R-:W-:Y:S01]  /*0f80*/  @!P0 FMNMX.FTZ R13, R13, R8, PT ;  /* 0x000000080d0d8209 */ /* 0x000fe20003810000 */
[----:B------:R-:W-:Y:S01]  /*0f90*/  HADD2.F32 R19, -RZ, R10.H0_H0 ;  /* 0x2000000aff137230 */ /* 0x000fe20000004100 */
[C---:B------:R-:W-:Y:S01]  /*0fa0*/  PRMT R8, R4.reuse, 0x7610, R8 ;  /* 0x0000761004087816 */ /* 0x040fe20000000008 */
[----:B------:R-:W-:Y:S01]  /*0fb0*/  HADD2.F32 R17, -RZ, R5.H0_H0 ;  /* 0x20000005ff117230 */ /* 0x000fe20000004100 */
[----:B------:R-:W-:Y:S01]  /*0fc0*/  PRMT R4, R4, 0x7632, R4 ;  /* 0x0000763204047816 */ /* 0x000fe20000000004 */
[----:B------:R-:W3:Y:S01]  /*0fd0*/  @!P6 LDC.U16 R22, c[0x0][0x388] ;  /* 0x0000e200ff16eb82 */ /* 0x000ee20000000400 */
[----:B------:R-:W-:Y:S02]  /*0fe0*/  FSETP.NAN.FTZ.AND P1, PT, |R19|, |R19|, PT ;  /* 0x400000131300720b */ /* 0x000fe40003f38200 */
[----:B------:R-:W-:Y:S01]  /*0ff0*/  @!P0 F2FP.F16.F32.PACK_AB R8, RZ, R13 ;  /* 0x0000000dff08823e */ /* 0x000fe200000000ff */
[----:B------:R-:W-:Y:S01]  /*1000*/  HADD2.F32 R13, -RZ, R4.H0_H0 ;  /* 0x20000004ff0d7230 */ /* 0x000fe20000004100 */
[----:B------:R-:W-:-:S04]  /*1010*/  FSETP.NAN.FTZ.AND P2, PT, |R17|, |R17|, PT ;  /* 0x400000111100720b */ /* 0x000fc80003f58200 */
[----:B------:R-:W-:-:S05]  /*1020*/  FSETP.NAN.FTZ.AND P0, PT, |R13|, |R13|, PT ;  /* 0x4000000d0d00720b */ /* 0x000fca0003f18200 */
[----:B------:R-:W4:Y:S08]  /*1030*/  @!P1 LDC.U16 R25, c[0x0][0x388] ;  /* 0x0000e200ff199b82 */ /* 0x000f300000000400 */
[----:B------:R-:W5:Y:S08]  /*1040*/  @!P2 LDC.U16 R27, c[0x0][0x388] ;  /* 0x0000e200ff1bab82 */ /* 0x000f700000000400 */
[----:B------:R-:W3:Y:S01]  /*1050*/  @!P0 LDC.U16 R21, c[0x0][0x388] ;  /* 0x0000e200ff158b82 */ /* 0x000ee20000000400 */
[----:B----4-:R-:W-:-:S02]  /*1060*/  @!P1 HADD2.F32 R26, -RZ, R25.H0_H0 ;  /* 0x20000019ff1a9230 */ /* 0x010fc40000004100 */
[----:B-1----:R-:W-:Y:S02]  /*1070*/  @!P4 HADD2.F32 R25, -RZ, R24.H0_H0 ;  /* 0x20000018ff19c230 */ /* 0x002fe40000004100 */
[----:B0-----:R-:W-:Y:S01]  /*1080*/  @!P5 HADD2.F32 R24, -RZ, R23.H0_H0 ;  /* 0x20000017ff18d230 */ /* 0x001fe20000004100 */
[----:B------:R-:W-:Y:S01]  /*1090*/  @!P1 FMNMX.FTZ R0, R26, R19, PT ;  /* 0x000000131a009209 */ /* 0x000fe20003810000 */
[----:B--2---:R-:W-:Y:S01]  /*10a0*/  @!P3 HADD2.F32 R19, -RZ, R20.H0_H0 ;  /* 0x20000014ff13b230 */ /* 0x004fe20000004100 */
[----:B------:R-:W-:Y:S01]  /*10b0*/  @!P4 FMNMX.FTZ R16, R25, R16, PT ;  /* 0x000000101910c209 */ /* 0x000fe20003810000 */
[----:B-----5:R-:W-:Y:S01]  /*10c0*/  @!P2 HADD2.F32 R28, -RZ, R27.H0_H0 ;  /* 0x2000001bff1ca230 */ /* 0x020fe20000004100 */
[----:B------:R-:W-:Y:S01]  /*10d0*/  @!P5 FMNMX.FTZ R15, R24, R15, PT ;  /* 0x0000000f180fd209 */ /* 0x000fe20003810000 */
[----:B---3--:R-:W-:Y:S01]  /*10e0*/  @!P6 HADD2.F32 R23, -RZ, R22.H0_H0 ;  /* 0x20000016ff17e230 */ /* 0x008fe20000004100 */
[----:B------:R-:W-:Y:S02]  /*10f0*/  @!P3 FMNMX.FTZ R18, R19, R18, PT ;  /* 0x000000121312b209 */ /* 0x000fe40003810000 */
[----:B------:R-:W-:-:S02]  /*1100*/  @!P2 FMNMX.FTZ R17, R28, R17, PT ;  /* 0x000000111c11a209 */ /* 0x000fc40003810000 */
[----:B------:R-:W-:Y:S01]  /*1110*/  @!P6 FMNMX.FTZ R14, R23, R14, PT ;  /* 0x0000000e170ee209 */ /* 0x000fe20003810000 */
[----:B------:R-:W-:Y:S01]  /*1120*/  @!P0 HADD2.F32 R20, -RZ, R21.H0_H0 ;  /* 0x20000015ff148230 */ /* 0x000fe20000004100 */
[----:B------:R-:W-:Y:S02]  /*1130*/  @!P1 F2FP.F16.F32.PACK_AB R10, RZ, R0 ;  /* 0x00000000ff0a923e */ /* 0x000fe400000000ff */
[----:B------:R-:W-:Y:S02]  /*1140*/  @!P2 F2FP.F16.F32.PACK_AB R5, RZ, R17 ;  /* 0x00000011ff05a23e */ /* 0x000fe400000000ff */
[----:B------:R-:W-:Y:S02]  /*1150*/  @!P0 FMNMX.FTZ R13, R20, R13, PT ;  /* 0x0000000d140d8209 */ /* 0x000fe40003810000 */
[----:B------:R-:W-:Y:S02]  /*1160*/  @!P3 F2FP.F16.F32.PACK_AB R12, RZ, R18 ;  /* 0x00000012ff0cb23e */ /* 0x000fe400000000ff */
[----:B------:R-:W-:-:S02]  /*1170*/  @!P4 F2FP.F16.F32.PACK_AB R6, RZ, R16 ;  /* 0x00000010ff06c23e */ /* 0x000fc400000000ff */
[----:B------:R-:W-:Y:S02]  /*1180*/  @!P5 F2FP.F16.F32.PACK_AB R11, RZ, R15 ;  /* 0x0000000fff0bd23e */ /* 0x000fe400000000ff */
[----:B------:R-:W-:Y:S02]  /*1190*/  @!P6 F2FP.F16.F32.PACK_AB R7, RZ, R14 ;  /* 0x0000000eff07e23e */ /* 0x000fe400000000ff */
[----:B------:R-:W-:Y:S02]  /*11a0*/  @!P0 F2FP.F16.F32.PACK_AB R4, RZ, R13 ;  /* 0x0000000dff04823e */ /* 0x000fe400000000ff */
[----:B------:R-:W-:Y:S02]  /*11b0*/  PRMT R5, R10, 0x5410, R5 ;  /* 0x000054100a057816 */ /* 0x000fe40000000005 */
[----:B------:R-:W-:Y:S02]  /*11c0*/  PRMT R6, R12, 0x5410, R6 ;  /* 0x000054100c067816 */ /* 0x000fe40000000006 */
[----:B------:R-:W-:-:S02]  /*11d0*/  PRMT R7, R11, 0x5410, R7 ;  /* 0x000054100b077816 */ /* 0x000fc40000000007 */
[----:B------:R-:W-:-:S05]  /*11e0*/  PRMT R4, R8, 0x5410, R4 ;  /* 0x0000541008047816 */ /* 0x000fca0000000004 */
[----:B------:R-:W-:Y:S01]  /*11f0*/  STG.E.128 desc[UR4][R2.64], R4 ;  /* 0x0000000402007986 */ /* 0x000fe2000c101d04 */
[----:B------:R-:W-:Y:S05]  /*1200*/  EXIT ;  /* 0x000000000000794d */ /* 0x000fea0003800000 */
.L_x_5523:
        /* <DEDUP_REMOVED lines=15> */
.L_x_37019:


//--------------------- .text._ZN2at6native18elementwise_kernelILi128ELi4EZNS0_15gpu_kernel_implIZZZNS0_21clamp_max_kernel_cudaERNS_18TensorIteratorBaseERKN3c106ScalarEENKUlvE_clEvENKUlvE5_clEvEUlfE_EEvS4_RKT_EUliE_EEviT1_ --------------------------
	.section	.text._ZN2at6native18elementwise_kernelILi128ELi4EZNS0_15gpu_kernel_implIZZZNS0_21clamp_max_kernel_cudaERNS_18TensorIteratorBaseERKN3c106ScalarEENKUlvE_clEvENKUlvE5_clEvEUlfE_EEvS4_RKT_EUliE_EEviT1_,"ax",@progbits
	.align	128
        .global         _ZN2at6native18elementwise_kernelILi128ELi4EZNS0_15gpu_kernel_implIZZZNS0_21clamp_max_kernel_cudaERNS_18TensorIteratorBaseERKN3c106ScalarEENKUlvE_clEvENKUlvE5_clEvEUlfE_EEvS4_RKT_EUliE_EEviT1_
        .type           _ZN2at6native18elementwise_kernelILi128ELi4EZNS0_15gpu_kernel_implIZZZNS0_21clamp_max_kernel_cudaERNS_18TensorIteratorBaseERKN3c106ScalarEENKUlvE_clEvENKUlvE5_clEvEUlfE_EEvS4_RKT_EUliE_EEviT1_,@function
        .size           _ZN2at6native18elementwise_kernelILi128ELi4EZNS0_15gpu_kernel_implIZZZNS0_21clamp_max_kernel_cudaERNS_18TensorIteratorBaseERKN3c106ScalarEENKUlvE_clEvENKUlvE5_clEvEUlfE_EEvS4_RKT_EUliE_EEviT1_,(.L_x_37020 - _ZN2at6native18elementwise_kernelILi128ELi4EZNS0_15gpu_kernel_implIZZZNS0_21clamp_max_kernel_cudaERNS_18TensorIteratorBaseERKN3c106ScalarEENKUlvE_clEvENKUlvE5_clEvEUlfE_EEvS4_RKT_EUliE_EEviT1_)
        .other          _ZN2at6native18elementwise_kernelILi128ELi4EZNS0_15gpu_kernel_implIZZZNS0_21clamp_max_kernel_cudaERNS_18TensorIteratorBaseERKN3c106ScalarEENKUlvE_clEvENKUlvE5_clEvEUlfE_EEvS4_RKT_EUliE_EEviT1_,@"STO_CUDA_ENTRY STV_DEFAULT"
_ZN2at6native18elementwise_kernelILi128ELi4EZNS0_15gpu_kernel_implIZZZNS0_21clamp_max_kernel_cudaERNS_18TensorIteratorBaseERKN3c106ScalarEENKUlvE_clEvENKUlvE5_clEvEUlfE_EEvS4_RKT_EUliE_EEviT1_:
.text._ZN2at6native18elementwise_kernelILi128ELi4EZNS0_15gpu_kernel_implIZZZNS0_21clamp_max_kernel_cudaERNS_18TensorIteratorBaseERKN3c106ScalarEENKUlvE_clEvENKUlvE5_clEvEUlfE_EEvS4_RKT_EUliE_EEviT1_:
        /* <DEDUP_REMOVED lines=319> */
.L_x_5526:
        /* <DEDUP_REMOVED lines=18> */
.L_x_5531:
[----:B------:R-:W2:Y:S02]  /*1510*/  LDG.E.U8 R2, desc[UR36][R2.64] ;  /* 0x0000002402027981 */ /* 0x000ea4000c1e1100 */
[----:B--2---:R-:W-:Y:S01]  /*1520*/  I2FP.F32.U32 R4, R2 ;  /* 0x0000000200047245 */ /* 0x004fe20000201000 */
[----:B------:R-:W-:Y:S06]  /*1530*/  BRA `(.L_x_5533) ;  /* 0x0000000c00247947 */ /* 0x000fec0003800000 */
.L_x_5530:
        /* <DEDUP_REMOVED lines=9> */
.L_x_5535:
[----:B------:R-:W2:Y:S02]  /*15d0*/  LDG.E R2, desc[UR36][R2.64] ;  /* 0x0000002402027981 */ /* 0x000ea4000c1e1900 */
[----:B--2---:R-:W-:Y:S01]  /*15e0*/  I2FP.F32.S32 R4, R2 ;  /* 0x0000000200047245 */ /* 0x004fe20000201400 */
[----:B------:R-:W-:Y:S06]  /*15f0*/  BRA `(.L_x_5533) ;  /* 0x0000000800f47947 */ /* 0x000fec0003800000 */
.L_x_5534:
[----:B------:R-:W2:Y:S02]  /*1600*/  LDG.E.U16 R2, desc[UR36][R2.64] ;  /* 0x0000002402027981 */ /* 0x000ea4000c1e1500 */
[----:B--2---:R0:W1:Y:S01]  /*1610*/  I2F.S16 R4, R2 ;  /* 0x0000000200047306 */ /* 0x0040620000101400 */
[----:B------:R-:W-:Y:S05]  /*1620*/  BRA `(.L_x_5533) ;  /* 0x0000000800e87947 */ /* 0x000fea0003800000 */
.L_x_5529:
        /* <DEDUP_REMOVED lines=8> */
.L_x_5537:
[----:B------:R-:W2:Y:S02]  /*16b0*/  LDG.E.U16 R2, desc[UR36][R2.64] ;  /* 0x0000002402027981 */ /* 0x000ea4000c1e1500 */
[----:B--2---:R-:W-:Y:S01]  /*16c0*/  HADD2.F32 R4, -RZ, R2.H0_H0 ;  /* 0x20000002ff047230 */ /* 0x004fe20000004100 */
[----:B------:R-:W-:Y:S06]  /*16d0*/  BRA `(.L_x_5533) ;  /* 0x0000000800bc7947 */ /* 0x000fec0003800000 */
.L_x_5536:
        /* <DEDUP_REMOVED lines=8> */
.L_x_5539:
[----:B------:R-:W2:Y:S02]  /*1760*/  LDG.E.U16 R2, desc[UR36][R2.64] ;  /* 0x0000002402027981 */ /* 0x000ea4000c1e1500 */
[----:B--2---:R-:W-:Y:S01]  /*1770*/  HADD2.F32 R4, -RZ, R2.H0_H0 ;  /* 0x20000002ff047230 */ /* 0x004fe20000004100 */
[----:B------:R-:W-:Y:S06]  /*1780*/  BRA `(.L_x_5533) ;  /* 0x0000000800907947 */ /* 0x000fec0003800000 */
.L_x_5538:
[----:B------:R-:W2:Y:S01]  /*1790*/  LDG.E.64 R2, desc[UR36][R2.64] ;  /* 0x0000002402027981 */ /* 0x000ea2000c1e1b00 */
[----:B------:R-:W-:Y:S01]  /*17a0*/  UMOV UR4, 0xf0000000 ;  /* 0xf000000000047882 */ /* 0x000fe20000000000 */
[----:B------:R-:W-:Y:S01]  /*17b0*/  UMOV UR5, 0x380fffff ;  /* 0x380fffff00057882 */ /* 0x000fe20000000000 */
[----:B--2---:R-:W0:Y:S01]  /*17c0*/  F2F.F32.F64 R4, R2 ;  /* 0x0000000200047310 */ /* 0x004e220000301000 */
[----:B------:R-:W-:-:S14]  /*17d0*/  DSETP.GEU.AND P0, PT, |R2|, UR4, PT ;  /* 0x0000000402007e2a */ /* 0x000fdc000bf0e200 */
[----:B0-----:R-:W-:Y:S01]  /*17e0*/  @!P0 FMUL R4, R4, 1.175494350822287508e-38 ;  /* 0x0080000004048820 */ /* 0x001fe20000400000 */
[----:B------:R-:W-:Y:S06]  /*17f0*/  BRA `(.L_x_5533) ;  /* 0x0000000800747947 */ /* 0x000fec0003800000 */
.L_x_5528:
        /* <DEDUP_REMOVED lines=12> */
.L_x_5542:
[----:B------:R-:W2:Y:S01]  /*18c0*/  LDG.E.64 R2, desc[UR36][R2.64] ;  /* 0x0000002402027981 */ /* 0x000ea2000c1e1b00 */
[----:B------:R-:W-:Y:S01]  /*18d0*/  UMOV UR4, 0xf0000000 ;  /* 0xf000000000047882 */ /* 0x000fe20000000000 */
[----:B------:R-:W-:Y:S01]  /*18e0*/  UMOV UR5, 0x380fffff ;  /* 0x380fffff00057882 */ /* 0x000fe20000000000 */
[----:B--2---:R-:W0:Y:S01]  /*18f0*/  F2F.F32.F64 R4, R2 ;  /* 0x0000000200047310 */ /* 0x004e220000301000 */
[----:B------:R-:W-:-:S14]  /*1900*/  DSETP.GEU.AND P0, PT, |R2|, UR4, PT ;  /* 0x0000000402007e2a */ /* 0x000fdc000bf0e200 */
[----:B0-----:R-:W-:Y:S01]  /*1910*/  @!P0 FMUL R4, R4, 1.175494350822287508e-38 ;  /* 0x0080000004048820 */ /* 0x001fe20000400000 */
[----:B------:R-:W-:Y:S06]  /*1920*/  BRA `(.L_x_5533) ;  /* 0x0000000800287947 */ /* 0x000fec0003800000 */
.L_x_5541:
        /* <DEDUP_REMOVED lines=25> */
.L_x_5544:
        /* <DEDUP_REMOVED lines=12> */
.L_x_5543:
[----:B------:R-:W2:Y:S02]  /*1b80*/  LDG.E.U16 R2, desc[UR36][R2.64] ;  /* 0x0000002402027981 */ /* 0x000ea4000c1e1500 */
[----:B--2---:R-:W-:Y:S01]  /*1b90*/  SHF.L.U32 R4, R2, 0x10, RZ ;  /* 0x0000001002047819 */ /* 0x004fe200000006ff */
[----:B------:R-:W-:Y:S06]  /*1ba0*/  BRA `(.L_x_5533) ;  /* 0x0000000400887947 */ /* 0x000fec0003800000 */
.L_x_5540:
        /* <DEDUP_REMOVED lines=11> */
.L_x_5547:
        /* <DEDUP_REMOVED lines=20> */
.L_x_5549:
[----:B------:R-:W-:Y:S05]  /*1da0*/  BSYNC.RECONVERGENT B0 ;  /* 0x0000000000007941 */ /* 0x000fea0003800200 */
.L_x_5548:
[----:B------:R-:W-:Y:S01]  /*1db0*/  IMAD.SHL.U32 R0, R0, 0x100000, RZ ;  /* 0x0010000000007824 */ /* 0x000fe200078e00ff */
[----:B------:R-:W-:-:S04]  /*1dc0*/  LEA R2, R2, 0x3b800000, 0x17 ;  /* 0x3b80000002027811 */ /* 0x000fc800078eb8ff */
[----:B------:R-:W-:Y:S01]  /*1dd0*/  LOP3.LUT R4, R2, R0, R7, 0xfe, !PT ;  /* 0x0000000002047212 */ /* 0x000fe200078efe07 */
[----:B------:R-:W-:Y:S06]  /*1de0*/  BRA `(.L_x_5533) ;  /* 0x0000000000f87947 */ /* 0x000fec0003800000 */
.L_x_5546:
        /* <DEDUP_REMOVED lines=20> */
.L_x_5551:
[----:B------:R-:W-:Y:S05]  /*1f30*/  BSYNC.RECONVERGENT B0 ;  /* 0x0000000000007941 */ /* 0x000fea0003800200 */
.L_x_5550:
[----:B------:R-:W-:Y:S01]  /*1f40*/  IMAD.SHL.U32 R0, R0, 0x200000, RZ ;  /* 0x0020000000007824 */ /* 0x000fe200078e00ff */
[----:B------:R-:W-:-:S04]  /*1f50*/  LEA R2, R2, 0x37800000, 0x17 ;  /* 0x3780000002027811 */ /* 0x000fc800078eb8ff */
[----:B------:R-:W-:Y:S01]  /*1f60*/  LOP3.LUT R4, R2, R0, R7, 0xfe, !PT ;  /* 0x0000000002047212 */ /* 0x000fe200078efe07 */
[----:B------:R-:W-:Y:S06]  /*1f70*/  BRA `(.L_x_5533) ;  /* 0x0000000000947947 */ /* 0x000fec0003800000 */
.L_x_5545:
[----:B------:R-:W-:-:S09]  /*1f80*/  UISETP.NE.AND UP0, UPT, UR4, 0x1c, UPT ;  /* 0x0000001c0400788c */ /* 0x000fd2000bf05270 */
[----:B------:R-:W-:Y:S05]  /*1f90*/  BRA.U !UP0, `(.L_x_5552) ;  /* 0x0000000108847547 */ /* 0x000fea000b800000 */
[----:B------:R-:W-:-:S09]  /*1fa0*/  UISETP.NE.AND UP0, UPT, UR4, 0x1d, UPT ;  /* 0x0000001d0400788c */ /* 0x000fd2000bf05270 */
[----:B------:R-:W-:Y:S05]  /*1fb0*/  BRA.U !UP0, `(.L_x_5553) ;  /* 0x0000000108707547 */ /* 0x000fea000b800000 */
[----:B------:R-:W-:-:S09]  /*1fc0*/  UISETP.NE.AND UP0, UPT, UR4, 0x2c, UPT ;  /* 0x0000002c0400788c */ /* 0x000fd2000bf05270 */
[----:B------:R-:W-:Y:S05]  /*1fd0*/  BRA.U !UP0, `(.L_x_5554) ;  /* 0x0000000108487547 */ /* 0x000fea000b800000 */
.L_x_5532:
        /* <DEDUP_REMOVED lines=16> */
.L_x_5555:
[----:B------:R-:W-:Y:S01]  /*20e0*/  IMAD.MOV.U32 R4, RZ, RZ, RZ ;  /* 0x000000ffff047224 */ /* 0x000fe200078e00ff */
[----:B------:R-:W-:Y:S06]  /*20f0*/  BRA `(.L_x_5533) ;  /* 0x0000000000347947 */ /* 0x000fec0003800000 */
.L_x_5554:
        /* <DEDUP_REMOVED lines=8> */
.L_x_5553:
[----:B------:R-:W2:Y:S02]  /*2180*/  LDG.E.64 R2, desc[UR36][R2.64] ;  /* 0x0000002402027981 */ /* 0x000ea4000c1e1b00 */
[----:B--2---:R0:W1:Y:S01]  /*2190*/  I2F.U64 R4, R2 ;  /* 0x0000000200047312 */ /* 0x0040620000301000 */
[----:B------:R-:W-:Y:S05]  /*21a0*/  BRA `(.L_x_5533) ;  /* 0x0000000000087947 */ /* 0x000fea0003800000 */
.L_x_5552:
[----:B------:R-:W2:Y:S02]  /*21b0*/  LDG.E R2, desc[UR36][R2.64] ;  /* 0x0000002402027981 */ /* 0x000ea4000c1e1900 */
[----:B--2---:R-:W-:-:S07]  /*21c0*/  I2FP.F32.U32 R4, R2 ;  /* 0x0000000200047245 */ /* 0x004fce0000201000 */
.L_x_5533:
[----:B------:R-:W-:Y:S05]  /*21d0*/  BSYNC.RECONVERGENT B6 ;  /* 0x0000000000067941 */ /* 0x000fea0003800200 */
.L_x_5527:
[----:B------:R-:W2:Y:S01]  /*21e0*/  LDCU.64 UR6, c[0x0][0x580] ;  /* 0x0000b000ff0677ac */ /* 0x000ea20008000a00 */
[----:B01---5:R-:W-:Y:S01]  /*21f0*/  FSETP.NAN.FTZ.AND P0, PT, |R4|, |R4|, PT ;  /* 0x400000040400720b */ /* 0x023fe20003f18200 */
[----:B------:R-:W0:Y:S01]  /*2200*/  LDCU UR5, c[0x0][0x590] ;  /* 0x0000b200ff0577ac */ /* 0x000e220008000800 */
[----:B------:R-:W-:-:S04]  /*2210*/  UPRMT UR4, UR41, 0x9910, URZ ;  /* 0x0000991029047896 */ /* 0x000fc800080000ff */
[----:B------:R-:W-:Y:S01]  /*2220*/  UISETP.GT.AND UP0, UPT, UR4, 0x9, UPT ;  /* 0x000000090400788c */ /* 0x000fe2000bf04270 */
[----:B--234-:R-:W-:-:S04]  /*2230*/  IADD3 R2, P1, PT, R16, UR6, RZ ;  /* 0x0000000610027c10 */ /* 0x01cfc8000ff3e0ff */
[----:B------:R-:W-:Y:S02]  /*2240*/  IADD3.X R3, PT, PT, RZ, UR7, RZ, P1, !PT ;  /* 0x00000007ff037c10 */ /* 0x000fe40008ffe4ff */
[----:B0-----:R-:W-:Y:S02]  /*2250*/  @!P0 FMNMX.FTZ R4, R4, UR5, PT ;  /* 0x0000000504048c09 */ /* 0x001fe4000b810000 */
        /* <DEDUP_REMOVED lines=12> */
.L_x_5559:
[----:B------:R-:W0:Y:S02]  /*2320*/  F2I.S64.TRUNC R4, R4 ;  /* 0x0000000400047311 */ /* 0x000e24000020d900 */
[----:B0-----:R-:W-:-:S05]  /*2330*/  IMAD.MOV.U32 R7, RZ, RZ, R4 ;  /* 0x000000ffff077224 */ /* 0x001fca00078e0004 */
[----:B------:R0:W-:Y:S01]  /*2340*/  STG.E.U8 desc[UR36][R2.64], R7 ;  /* 0x0000000702007986 */ /* 0x0001e2000c101124 */
[----:B------:R-:W-:Y:S05]  /*2350*/  BRA `(.L_x_5561) ;  /* 0x0000000c002c7947 */ /* 0x000fea0003800000 */
.L_x_5558:
        /* <DEDUP_REMOVED lines=9> */
.L_x_5563:
[----:B------:R-:W0:Y:S02]  /*23f0*/  F2I.FTZ.TRUNC.NTZ R5, R4 ;  /* 0x0000000400057305 */ /* 0x000e24000021f100 */
[----:B0-----:R0:W-:Y:S01]  /*2400*/  STG.E desc[UR36][R2.64], R5 ;  /* 0x0000000502007986 */ /* 0x0011e2000c101924 */
[----:B------:R-:W-:Y:S05]  /*2410*/  BRA `(.L_x_5561) ;  /* 0x0000000800fc7947 */ /* 0x000fea0003800000 */
.L_x_5562:
[----:B------:R-:W0:Y:S02]  /*2420*/  F2I.FTZ.TRUNC.NTZ R5, R4 ;  /* 0x0000000400057305 */ /* 0x000e24000021f100 */
[----:B0-----:R0:W-:Y:S01]  /*2430*/  STG.E.U16 desc[UR36][R2.64], R5 ;  /* 0x0000000502007986 */ /* 0x0011e2000c101524 */
[----:B------:R-:W-:Y:S05]  /*2440*/  BRA `(.L_x_5561) ;  /* 0x0000000800f07947 */ /* 0x000fea0003800000 */
.L_x_5557:
        /* <DEDUP_REMOVED lines=8> */
.L_x_5565:
[----:B------:R-:W-:-:S05]  /*24d0*/  F2FP.F16.F32.PACK_AB R4, RZ, R4 ;  /* 0x00000004ff04723e */ /* 0x000fca00000000ff */
[----:B------:R0:W-:Y:S01]  /*24e0*/  STG.E.U16 desc[UR36][R2.64], R4 ;  /* 0x0000000402007986 */ /* 0x0001e2000c101524 */
[----:B------:R-:W-:Y:S05]  /*24f0*/  BRA `(.L_x_5561) ;  /* 0x0000000800c47947 */ /* 0x000fea0003800000 */
.L_x_5564:
[----:B------:R-:W-:-:S09]  /*2500*/  UISETP.NE.AND UP0, UPT, UR4, 0x7, UPT ;  /* 0x000000070400788c */ /* 0x000fd2000bf05270 */
[----:B------:R-:W-:Y:S05]  /*2510*/  BRA.U !UP0, `(.L_x_5566) ;  /* 0x00000001082c7547 */ /* 0x000fea000b800000 */
[----:B------:R-:W-:-:S09]  /*2520*/  UISETP.NE.AND UP0, UPT, UR4, 0x8, UPT ;  /* 0x000000080400788c */ /* 0x000fd2000bf05270 */
[----:B------:R-:W-:Y:S05]  /*2530*/  BRA.U !UP0, `(.L_x_5567) ;  /* 0x0000000108147547 */ /* 0x000fea000b800000 */
[----:B------:R-:W-:-:S09]  /*2540*/  UISETP.NE.AND UP0, UPT, UR4, 0x9, UPT ;  /* 0x000000090400788c */ /* 0x000fd2000bf05270 */
[----:B------:R-:W-:Y:S05]  /*2550*/  BRA.U UP0, `(.L_x_5560) ;  /* 0x0000000900187547 */ /* 0x000fea000b800000 */
[----:B------:R-:W-:-:S05]  /*2560*/  IMAD.MOV.U32 R5, RZ, RZ, RZ ;  /* 0x000000ffff057224 */ /* 0x000fca00078e00ff */
[----:B------:R0:W-:Y:S01]  /*2570*/  STG.E.64 desc[UR36][R2.64], R4 ;  /* 0x0000000402007986 */ /* 0x0001e2000c101b24 */
[----:B------:R-:W-:Y:S05]  /*2580*/  BRA `(.L_x_5561) ;  /* 0x0000000800a07947 */ /* 0x000fea0003800000 */
.L_x_5567:
[----:B------:R-:W-:-:S04]  /*2590*/  F2FP.F16.F32.PACK_AB R5, RZ, R4 ;  /* 0x00000004ff05723e */ /* 0x000fc800000000ff */
[----:B------:R-:W-:-:S05]  /*25a0*/  PRMT R5, R5, 0x5410, RZ ;  /* 0x0000541005057816 */ /* 0x000fca00000000ff */
[----:B------:R0:W-:Y:S01]  /*25b0*/  STG.E desc[UR36][R2.64], R5 ;  /* 0x0000000502007986 */ /* 0x0001e2000c101924 */
[----:B------:R-:W-:Y:S05]  /*25c0*/  BRA `(.L_x_5561) ;  /* 0x0000000800907947 */ /* 0x000fea0003800000 */
.L_x_5566:
[----:B------:R-:W-:-:S06]  /*25d0*/  FMUL.FTZ R4, R4, 1 ;  /* 0x3f80000004047820 */ /* 0x000fcc0000410000 */
[----:B------:R-:W0:Y:S02]  /*25e0*/  F2F.F64.F32 R4, R4 ;  /* 0x0000000400047310 */ /* 0x000e240000201800 */
[----:B0-----:R0:W-:Y:S01]  /*25f0*/  STG.E.64 desc[UR36][R2.64], R4 ;  /* 0x0000000402007986 */ /* 0x0011e2000c101b24 */
[----:B------:R-:W-:Y:S05]  /*2600*/  BRA `(.L_x_5561) ;  /* 0x0000000800807947 */ /* 0x000fea0003800000 */
.L_x_5556:
        /* <DEDUP_REMOVED lines=8> */
[----:B------:R-:W-:-:S04]  /*2690*/  FSETP.NEU.FTZ.AND P0, PT, R4, RZ, PT ;  /* 0x000000ff0400720b */ /* 0x000fc80003f1d000 */
[----:B------:R-:W-:-:S05]  /*26a0*/  SEL R5, RZ, 0x1, !P0 ;  /* 0x00000001ff057807 */ /* 0x000fca0004000000 */
[----:B------:R0:W-:Y:S01]  /*26b0*/  STG.E.U8 desc[UR36][R2.64], R5 ;  /* 0x0000000502007986 */ /* 0x0001e2000c101124 */
[----:B------:R-:W-:Y:S05]  /*26c0*/  BRA `(.L_x_5561) ;  /* 0x0000000800507947 */ /* 0x000fea0003800000 */
.L_x_5570:
[----:B------:R-:W-:Y:S01]  /*26d0*/  FMUL.FTZ R4, R4, 1 ;  /* 0x3f80000004047820 */ /* 0x000fe20000410000 */
[----:B------:R-:W-:-:S05]  /*26e0*/  CS2R R6, SRZ ;  /* 0x0000000000067805 */ /* 0x000fca000001ff00 */
[----:B------:R-:W0:Y:S02]  /*26f0*/  F2F.F64.F32 R4, R4 ;  /* 0x0000000400047310 */ /* 0x000e240000201800 */
[----:B0-----:R0:W-:Y:S01]  /*2700*/  STG.E.128 desc[UR36][R2.64], R4 ;  /* 0x0000000402007986 */ /* 0x0011e2000c101d24 */
[----:B------:R-:W-:Y:S05]  /*2710*/  BRA `(.L_x_5561) ;  /* 0x00000008003c7947 */ /* 0x000fea0003800000 */
.L_x_5569:
        /* <DEDUP_REMOVED lines=18> */
.L_x_5574:
[----:B------:R-:W-:Y:S05]  /*2840*/  BSYNC.RECONVERGENT B0 ;  /* 0x0000000000007941 */ /* 0x000fea0003800200 */
.L_x_5573:
[----:B------:R-:W-:-:S05]  /*2850*/  LOP3.LUT R7, R0, 0x80, R7, 0xf8, !PT ;  /* 0x0000008000077812 */ /* 0x000fca00078ef807 */
[----:B------:R0:W-:Y:S01]  /*2860*/  STG.E.U8 desc[UR36][R2.64], R7 ;  /* 0x0000000702007986 */ /* 0x0001e2000c101124 */
[----:B------:R-:W-:Y:S05]  /*2870*/  BRA `(.L_x_5561) ;  /* 0x0000000400e47947 */ /* 0x000fea0003800000 */
.L_x_5572:
        /* <DEDUP_REMOVED lines=14> */
.L_x_5576:
[----:B------:R-:W-:Y:S05]  /*2960*/  BSYNC.RECONVERGENT B0 ;  /* 0x0000000000007941 */ /* 0x000fea0003800200 */
.L_x_5575:
[----:B------:R-:W-:-:S05]  /*2970*/  LOP3.LUT R5, R0, 0x80, R7, 0xf8, !PT ;  /* 0x0000008000057812 */ /* 0x000fca00078ef807 */
[----:B------:R0:W-:Y:S01]  /*2980*/  STG.E.U8 desc[UR36][R2.64], R5 ;  /* 0x0000000502007986 */ /* 0x0001e2000c101124 */
[----:B------:R-:W-:Y:S05]  /*2990*/  BRA `(.L_x_5561) ;  /* 0x00000004009c7947 */ /* 0x000fea0003800000 */
.L_x_5571:
[----:B------:R-:W-:-:S05]  /*29a0*/  F2FP.BF16.F32.PACK_AB R4, RZ, R4 ;  /* 0x00000004ff04723e */ /* 0x000fca00000010ff */
[----:B------:R0:W-:Y:S01]  /*29b0*/  STG.E.U16 desc[UR36][R2.64], R4 ;  /* 0x0000000402007986 */ /* 0x0001e2000c101524 */
[----:B------:R-:W-:Y:S05]  /*29c0*/  BRA `(.L_x_5561) ;  /* 0x0000000400907947 */ /* 0x000fea0003800000 */
.L_x_5568:
        /* <DEDUP_REMOVED lines=11> */
.L_x_5579:
        /* <DEDUP_REMOVED lines=12> */
.L_x_5582:
[----:B------:R-:W-:-:S04]  /*2b40*/  SHF.R.U32.HI R0, RZ, 0x14, R4 ;  /* 0x00000014ff007819 */ /* 0x000fc80000011604 */
[----:B------:R-:W-:-:S04]  /*2b50*/  LOP3.LUT R5, R0, 0x1, RZ, 0xc0, !PT ;  /* 0x0000000100057812 */ /* 0x000fc800078ec0ff */
[----:B------:R-:W-:-:S04]  /*2b60*/  IADD3 R0, PT, PT, R4, 0x487ffff, R5 ;  /* 0x0487ffff04007810 */ /* 0x000fc80007ffe005 */
[----:B------:R-:W-:-:S04]  /*2b70*/  SHF.R.U32.HI R0, RZ, 0x14, R0 ;  /* 0x00000014ff007819 */ /* 0x000fc80000011600 */
[----:B------:R-:W-:-:S07]  /*2b80*/  LOP3.LUT R5, R0, 0xff, RZ, 0xc0, !PT ;  /* 0x000000ff00057812 */ /* 0x000fce00078ec0ff */
.L_x_5583:
[----:B------:R-:W-:-:S04]  /*2b90*/  SHF.R.U32.HI R4, RZ, 0x18, R4 ;  /* 0x00000018ff047819 */ /* 0x000fc80000011604 */
[----:B------:R-:W-:-:S04]  /*2ba0*/  LOP3.LUT R5, R5, 0x80, R4, 0xf8, !PT ;  /* 0x0000008005057812 */ /* 0x000fc800078ef804 */
[----:B------:R-:W-:-:S07]  /*2bb0*/  PRMT R0, R5, 0x7610, R0 ;  /* 0x0000761005007816 */ /* 0x000fce0000000000 */
.L_x_5581:
[----:B------:R-:W-:Y:S05]  /*2bc0*/  BSYNC.RECONVERGENT B0 ;  /* 0x0000000000007941 */ /* 0x000fea0003800200 */
.L_x_5580:
[----:B------:R4:W-:Y:S01]  /*2bd0*/  STG.E.U8 desc[UR36][R2.64], R0 ;  /* 0x0000000002007986 */ /* 0x0009e2000c101124 */
[----:B------:R-:W-:Y:S05]  /*2be0*/  BRA `(.L_x_5561) ;  /* 0x0000000400087947 */ /* 0x000fea0003800000 */
.L_x_5578:
[----:B------:R-:W-:Y:S01]  /*2bf0*/  LOP3.LUT R5, R4, 0x7fffffff, RZ, 0xc0, !PT ;  /* 0x7fffffff04057812 */ /* 0x000fe200078ec0ff */
        /* <DEDUP_REMOVED lines=11> */
.L_x_5586:
[----:B------:R-:W-:-:S04]  /*2cb0*/  SHF.R.U32.HI R0, RZ, 0x15, R4 ;  /* 0x00000015ff007819 */ /* 0x000fc80000011604 */
[----:B------:R-:W-:-:S04]  /*2cc0*/  LOP3.LUT R5, R0, 0x1, RZ, 0xc0, !PT ;  /* 0x0000000100057812 */ /* 0x000fc800078ec0ff */
[----:B------:R-:W-:-:S04]  /*2cd0*/  IADD3 R0, PT, PT, R4, 0x88fffff, R5 ;  /* 0x088fffff04007810 */ /* 0x000fc80007ffe005 */
[----:B------:R-:W-:-:S04]  /*2ce0*/  SHF.R.U32.HI R0, RZ, 0x15, R0 ;  /* 0x00000015ff007819 */ /* 0x000fc80000011600 */
[----:B------:R-:W-:-:S07]  /*2cf0*/  LOP3.LUT R5, R0, 0xff, RZ, 0xc0, !PT ;  /* 0x000000ff00057812 */ /* 0x000fce00078ec0ff */
.L_x_5587:
[----:B------:R-:W-:-:S04]  /*2d00*/  SHF.R.U32.HI R4, RZ, 0x18, R4 ;  /* 0x00000018ff047819 */ /* 0x000fc80000011604 */
[----:B------:R-:W-:-:S04]  /*2d10*/  LOP3.LUT R5, R5, 0x80, R4, 0xf8, !PT ;  /* 0x0000008005057812 */ /* 0x000fc800078ef804 */
[----:B------:R-:W-:-:S07]  /*2d20*/  PRMT R0, R5, 0x7610, R0 ;  /* 0x0000761005007816 */ /* 0x000fce0000000000 */
.L_x_5585:
[----:B------:R-:W-:Y:S05]  /*2d30*/  BSYNC.RECONVERGENT B0 ;  /* 0x0000000000007941 */ /* 0x000fea0003800200 */
.L_x_5584:
[----:B------:R3:W-:Y:S01]  /*2d40*/  STG.E.U8 desc[UR36][R2.64], R0 ;  /* 0x0000000002007986 */ /* 0x0007e2000c101124 */
[----:B------:R-:W-:Y:S05]  /*2d50*/  BRA `(.L_x_5561) ;  /* 0x0000000000ac7947 */ /* 0x000fea0003800000 */
.L_x_5577:
[----:B------:R-:W-:-:S09]  /*2d60*/  UISETP.NE.AND UP0, UPT, UR4, 0x1c, UPT ;  /* 0x0000001c0400788c */ /* 0x000fd2000bf05270 */
[----:B------:R-:W-:Y:S05]  /*2d70*/  BRA.U !UP0, `(.L_x_5588) ;  /* 0x00000001089c7547 */ /* 0x000fea000b800000 */
[----:B------:R-:W-:-:S09]  /*2d80*/  UISETP.NE.AND UP0, UPT, UR4, 0x1d, UPT ;  /* 0x0000001d0400788c */ /* 0x000fd2000bf05270 */
[----:B------:R-:W-:Y:S05]  /*2d90*/  BRA.U !UP0, `(.L_x_5589) ;  /* 0x0000000108887547 */ /* 0x000fea000b800000 */
[----:B------:R-:W-:-:S09]  /*2da0*/  UISETP.NE.AND UP0, UPT, UR4, 0x2c, UPT ;  /* 0x0000002c0400788c */ /* 0x000fd2000bf05270 */
[----:B------:R-:W-:Y:S05]  /*2db0*/  BRA.U !UP0, `(.L_x_5590) ;  /* 0x0000000108447547 */ /* 0x000fea000b800000 */
.L_x_5560:
        /* <DEDUP_REMOVED lines=16> */
.L_x_5591:
[----:B------:R-:W-:Y:S05]  /*2ec0*/  BRA `(.L_x_5561) ;  /* 0x0000000000507947 */ /* 0x000fea0003800000 */
.L_x_5590:
        /* <DEDUP_REMOVED lines=15> */
.L_x_5589:
[----:B------:R-:W0:Y:S02]  /*2fc0*/  F2I.U64.TRUNC R4, R4 ;  /* 0x0000000400047311 */ /* 0x000e24000020d800 */
[----:B0-----:R1:W-:Y:S01]  /*2fd0*/  STG.E.64 desc[UR36][R2.64], R4 ;  /* 0x0000000402007986 */ /* 0x0013e2000c101b24 */
[----:B------:R-:W-:Y:S05]  /*2fe0*/  BRA `(.L_x_5561) ;  /* 0x0000000000087947 */ /* 0x000fea0003800000 */
.L_x_5588:
[----:B------:R-:W0:Y:S02]  /*2ff0*/  F2I.FTZ.U32.TRUNC.NTZ R5, R4 ;  /* 0x0000000400057305 */ /* 0x000e24000021f000 */
[----:B0-----:R0:W-:Y:S02]  /*3000*/  STG.E desc[UR36][R2.64], R5 ;  /* 0x0000000502007986 */ /* 0x0011e4000c101924 */
.L_x_5561:
[----:B------:R-:W-:-:S07]  /*3010*/  VIADD R17, R17, 0x80 ;  /* 0x0000008011117836 */ /* 0x000fce0000000000 */
.L_x_5525:
[----:B------:R-:W-:Y:S05]  /*3020*/  BSYNC.RECONVERGENT B7 ;  /* 0x0000000000077941 */ /* 0x000fea0003800200 */
.L_x_5524:
        /* <DEDUP_REMOVED lines=307> */
.L_x_5594:
        /* <DEDUP_REMOVED lines=18> */
.L_x_5599:
[----:B------:R-:W2:Y:S02]  /*4480*/  LDG.E.U8 R2, desc[UR36][R2.64] ;  /* 0x0000002402027981 */ /* 0x000ea4000c1e1100 */
[----:B--2---:R-:W-:Y:S01]  /*4490*/  I2FP.F32.U32 R4, R2 ;  /* 0x0000000200047245 */ /* 0x004fe20000201000 */
[----:B------:R-:W-:Y:S06]  /*44a0*/  BRA `(.L_x_5601) ;  /* 0x0000000c00247947 */ /* 0x000fec0003800000 */
.L_x_5598:
        /* <DEDUP_REMOVED lines=9> */
.L_x_5603:
[----:B------:R-:W2:Y:S02]  /*4540*/  LDG.E R2, desc[UR36][R2.64] ;  /* 0x0000002402027981 */ /* 0x000ea4000c1e1900 */
[----:B--2---:R-:W-:Y:S01]  /*4550*/  I2FP.F32.S32 R4, R2 ;  /* 0x0000000200047245 */ /* 0x004fe20000201400 */
[----:B------:R-:W-:Y:S06]  /*4560*/  BRA `(.L_x_5601) ;  /* 0x0000000800f47947 */ /* 0x000fec0003800000 */
.L_x_5602:
[----:B------:R-:W2:Y:S02]  /*4570*/  LDG.E.U16 R2, desc[UR36][R2.64] ;  /* 0x0000002402027981 */ /* 0x000ea4000c1e1500 */
[----:B--2---:R0:W1:Y:S01]  /*4580*/  I2F.S16 R4, R2 ;  /* 0x0000000200047306 */ /* 0x0040620000101400 */
[----:B------:R-:W-:Y:S05]  /*4590*/  BRA `(.L_x_5601) ;  /* 0x0000000800e87947 */ /* 0x000fea0003800000 */
.L_x_5597:
        /* <DEDUP_REMOVED lines=8> */
.L_x_5605:
[----:B------:R-:W2:Y:S02]  /*4620*/  LDG.E.U16 R2, desc[UR36][R2.64] ;  /* 0x0000002402027981 */ /* 0x000ea4000c1e1500 */
[----:B--2---:R-:W-:Y:S01]  /*4630*/  HADD2.F32 R4, -RZ, R2.H0_H0 ;  /* 0x20000002ff047230 */ /* 0x004fe20000004100 */
[----:B------:R-:W-:Y:S06]  /*4640*/  BRA `(.L_x_5601) ;  /* 0x0000000800bc7947 */ /* 0x000fec0003800000 */
.L_x_5604:
        /* <DEDUP_REMOVED lines=8> */
.L_x_5607:
[----:B------:R-:W2:Y:S02]  /*46d0*/  LDG.E.U16 R2, desc[UR36][R2.64] ;  /* 0x0000002402027981 */ /* 0x000ea4000c1e1500 */
[----:B--2---:R-:W-:Y:S01]  /*46e0*/  HADD2.F32 R4, -RZ, R2.H0_H0 ;  /* 0x20000002ff047230 */ /* 0x004fe20000004100 */
[----:B------:R-:W-:Y:S06]  /*46f0*/  BRA `(.L_x_5601) ;  /* 0x0000000800907947 */ /* 0x000fec0003800000 */
.L_x_5606:
[----:B------:R-:W2:Y:S01]  /*4700*/  LDG.E.64 R2, desc[UR36][R2.64] ;  /* 0x0000002402027981 */ /* 0x000ea2000c1e1b00 */
[----:B------:R-:W-:Y:S01]  /*4710*/  UMOV UR4, 0xf0000000 ;  /* 0xf000000000047882 */ /* 0x000fe20000000000 */
[----:B------:R-:W-:Y:S01]  /*4720*/  UMOV UR5, 0x380fffff ;  /* 0x380fffff00057882 */ /* 0x000fe20000000000 */
[----:B--2---:R-:W0:Y:S01]  /*4730*/  F2F.F32.F64 R4, R2 ;  /* 0x0000000200047310 */ /* 0x004e220000301000 */
[----:B------:R-:W-:-:S14]  /*4740*/  DSETP.GEU.AND P0, PT, |R2|, UR4, PT ;  /* 0x0000000402007e2a */ /* 0x000fdc000bf0e200 */
[----:B0-----:R-:W-:Y:S01]  /*4750*/  @!P0 FMUL R4, R4, 1.175494350822287508e-38 ;  /* 0x0080000004048820 */ /* 0x001fe20000400000 */
[----:B------:R-:W-:Y:S06]  /*4760*/  BRA `(.L_x_5601) ;  /* 0x0000000800747947 */ /* 0x000fec0003800000 */
.L_x_5596:
        /* <DEDUP_REMOVED lines=12> */
.L_x_5610:
[----:B------:R-:W2:Y:S01]  /*4830*/  LDG.E.64 R2, desc[UR36][R2.64] ;  /* 0x0000002402027981 */ /* 0x000ea2000c1e1b00 */
[----:B------:R-:W-:Y:S01]  /*4840*/  UMOV UR4, 0xf0000000 ;  /* 0xf000000000047882 */ /* 0x000fe20000000000 */
[----:B------:R-:W-:Y:S01]  /*4850*/  UMOV UR5, 0x380fffff ;  /* 0x380fffff00057882 */ /* 0x000fe20000000000 */
[----:B--2---:R-:W0:Y:S01]  /*4860*/  F2F.F32.F64 R4, R2 ;  /* 0x0000000200047310 */ /* 0x004e220000301000 */
[----:B------:R-:W-:-:S14]  /*4870*/  DSETP.GEU.AND P0, PT, |R2|, UR4, PT ;  /* 0x0000000402007e2a */ /* 0x000fdc000bf0e200 */
[----:B0-----:R-:W-:Y:S01]  /*4880*/  @!P0 FMUL R4, R4, 1.175494350822287508e-38 ;  /* 0x0080000004048820 */ /* 0x001fe20000400000 */
[----:B------:R-:W-:Y:S06]  /*4890*/  BRA `(.L_x_5601) ;  /* 0x0000000800287947 */ /* 0x000fec0003800000 */
.L_x_5609:
        /* <DEDUP_REMOVED lines=25> */
.L_x_5612:
        /* <DEDUP_REMOVED lines=12> */
.L_x_5611:
[----:B------:R-:W2:Y:S02]  /*4af0*/  LDG.E.U16 R2, desc[UR36][R2.64] ;  /* 0x0000002402027981 */ /* 0x000ea4000c1e1500 */
[----:B--2---:R-:W-:Y:S01]  /*4b00*/  IMAD.U32 R4, R2, 0x10000, RZ ;  /* 0x0001000002047824 */ /* 0x004fe200078e00ff */
[----:B------:R-:W-:Y:S06]  /*4b10*/  BRA `(.L_x_5601) ;  /* 0x0000000400887947 */ /* 0x000fec0003800000 */
.L_x_5608:
        /* <DEDUP_REMOVED lines=11> */
.L_x_5615:
        /* <DEDUP_REMOVED lines=20> */
.L_x_5617:
[----:B------:R-:W-:Y:S05]  /*4d10*/  BSYNC.RECONVERGENT B0 ;  /* 0x0000000000007941 */ /* 0x000fea0003800200 */
.L_x_5616:
[----:B------:R-:W-:Y:S01]  /*4d20*/  IMAD.SHL.U32 R0, R0, 0x100000, RZ ;  /* 0x0010000000007824 */ /* 0x000fe200078e00ff */
[----:B------:R-:W-:-:S04]  /*4d30*/  LEA R2, R2, 0x3b800000, 0x17 ;  /* 0x3b80000002027811 */ /* 0x000fc800078eb8ff */
[----:B------:R-:W-:Y:S01]  /*4d40*/  LOP3.LUT R4, R2, R0, R7, 0xfe, !PT ;  /* 0x0000000002047212 */ /* 0x000fe200078efe07 */
[----:B------:R-:W-:Y:S06]  /*4d50*/  BRA `(.L_x_5601) ;  /* 0x0000000000f87947 */ /* 0x000fec0003800000 */
.L_x_5614:
        /* <DEDUP_REMOVED lines=20> */
.L_x_5619:
[----:B------:R-:W-:Y:S05]  /*4ea0*/  BSYNC.RECONVERGENT B0 ;  /* 0x0000000000007941 */ /* 0x000fea0003800200 */
.L_x_5618:
[----:B------:R-:W-:Y:S02]  /*4eb0*/  SHF.L.U32 R0, R0, 0x15, RZ ;  /* 0x0000001500007819 */ /* 0x000fe400000006ff */
[----:B------:R-:W-:-:S04]  /*4ec0*/  LEA R2, R2, 0x37800000, 0x17 ;  /* 0x3780000002027811 */ /* 0x000fc800078eb8ff */
[----:B------:R-:W-:Y:S01]  /*4ed0*/  LOP3.LUT R4, R2, R0, R7, 0xfe, !PT ;  /* 0x0000000002047212 */ /* 0x000fe200078efe07 */
[----:B------:R-:W-:Y:S06]  /*4ee0*/  BRA `(.L_x_5601) ;  /* 0x0000000000947947 */ /* 0x000fec0003800000 */
.L_x_5613:
        /* <DEDUP_REMOVED lines=14> */
.L_x_5600:
        /* <DEDUP_REMOVED lines=16> */
.L_x_5622:
[----:B------:R-:W-:Y:S01]  /*50d0*/  IMAD.MOV.U32 R4, RZ, RZ, RZ ;  /* 0x000000ffff047224 */ /* 0x000fe200078e00ff */
[----:B------:R-:W-:Y:S06]  /*50e0*/  BRA `(.L_x_5601) ;  /* 0x0000000000147947 */ /* 0x000fec0003800000 */
.L_x_5621:
[----:B------:R-:W2:Y:S02]  /*50f0*/  LDG.E.64 R2, desc[UR36][R2.64] ;  /* 0x0000002402027981 */ /* 0x000ea4000c1e1b00 */
[----:B--2---:R0:W1:Y:S01]  /*5100*/  I2F.U64 R4, R2 ;  /* 0x0000000200047312 */ /* 0x0040620000301000 */
[----:B------:R-:W-:Y:S05]  /*5110*/  BRA `(.L_x_5601) ;  /* 0x0000000000087947 */ /* 0x000fea0003800000 */
.L_x_5620:
[----:B------:R-:W2:Y:S02]  /*5120*/  LDG.E R2, desc[UR36][R2.64] ;  /* 0x0000002402027981 */ /* 0x000ea4000c1e1900 */
[----:B--2---:R-:W-:-:S07]  /*5130*/  I2FP.F32.U32 R4, R2 ;  /* 0x0000000200047245 */ /* 0x004fce0000201000 */
.L_x_5601:
[----:B------:R-:W-:Y:S05]  /*5140*/  BSYNC.RECONVERGENT B6 ;  /* 0x0000000000067941 */ /* 0x000fea0003800200 */
.L_x_5595:
[----:B------:R-:W2:Y:S01]  /*5150*/  LDCU.64 UR6, c[0x0][0x580] ;  /* 0x0000b000ff0677ac */ /* 0x000ea20008000a00 */
[----:B01---5:R-:W-:Y:S01]  /*5160*/  FSETP.NAN.FTZ.AND P0, PT, |R4|, |R4|, PT ;  /* 0x400000040400720b */ /* 0x023fe20003f18200 */
[----:B------:R-:W0:Y:S01]  /*5170*/  LDCU UR5, c[0x0][0x590] ;  /* 0x0000b200ff0577ac */ /* 0x000e220008000800 */
[----:B------:R-:W-:-:S04]  /*5180*/  UPRMT UR4, UR41, 0x9910, URZ ;  /* 0x0000991029047896 */ /* 0x000fc800080000ff */
[----:B------:R-:W-:Y:S01]  /*5190*/  UISETP.GT.AND UP0, UPT, UR4, 0x9, UPT ;  /* 0x000000090400788c */ /* 0x000fe2000bf04270 */
[----:B--234-:R-:W-:-:S06]  /*51a0*/  IADD3 R2, P1, PT, R16, UR6, RZ ;  /* 0x0000000610027c10 */ /* 0x01cfcc000ff3e0ff */
[----:B0-----:R-:W-:Y:S01]  /*51b0*/  @!P0 FMNMX.FTZ R4, R4, UR5, PT ;  /* 0x0000000504048c09 */ /* 0x001fe2000b810000 */
[----:B------:R-:W-:Y:S01]  /*51c0*/  IMAD.X R3, RZ, RZ, UR7, P1 ;  /* 0x00000007ff037e24 */ /* 0x000fe200088e06ff */
        /* <DEDUP_REMOVED lines=12> */
.L_x_5626:
[----:B------:R-:W0:Y:S02]  /*5290*/  F2I.S64.TRUNC R4, R4 ;  /* 0x0000000400047311 */ /* 0x000e24000020d900 */
[----:B0-----:R-:W-:-:S05]  /*52a0*/  MOV R7, R4 ;  /* 0x0000000400077202 */ /* 0x001fca0000000f00 */
[----:B------:R3:W-:Y:S01]  /*52b0*/  STG.E.U8 desc[UR36][R2.64], R7 ;  /* 0x0000000702007986 */ /* 0x0007e2000c101124 */
[----:B------:R-:W-:Y:S05]  /*52c0*/  BRA `(.L_x_5628) ;  /* 0x0000000c00287947 */ /* 0x000fea0003800000 */
.L_x_5625:
        /* <DEDUP_REMOVED lines=9> */
.L_x_5630:
[----:B------:R-:W0:Y:S02]  /*5360*/  F2I.FTZ.TRUNC.NTZ R5, R4 ;  /* 0x0000000400057305 */ /* 0x000e24000021f100 */
[----:B0-----:R2:W-:Y:S01]  /*5370*/  STG.E desc[UR36][R2.64], R5 ;  /* 0x0000000502007986 */ /* 0x0015e2000c101924 */
[----:B------:R-:W-:Y:S05]  /*5380*/  BRA `(.L_x_5628) ;  /* 0x0000000800f87947 */ /* 0x000fea0003800000 */
.L_x_5629:
[----:B------:R-:W0:Y:S02]  /*5390*/  F2I.FTZ.TRUNC.NTZ R5, R4 ;  /* 0x0000000400057305 */ /* 0x000e24000021f100 */
[----:B0-----:R0:W-:Y:S01]  /*53a0*/  STG.E.U16 desc[UR36][R2.64], R5 ;  /* 0x0000000502007986 */ /* 0x0011e2000c101524 */
[----:B------:R-:W-:Y:S05]  /*53b0*/  BRA `(.L_x_5628) ;  /* 0x0000000800ec7947 */ /* 0x000fea0003800000 */
.L_x_5624:
        /* <DEDUP_REMOVED lines=8> */
.L_x_5632:
[----:B------:R-:W-:-:S05]  /*5440*/  F2FP.F16.F32.PACK_AB R4, RZ, R4 ;  /* 0x00000004ff04723e */ /* 0x000fca00000000ff */
[----:B------:R0:W-:Y:S01]  /*5450*/  STG.E.U16 desc[UR36][R2.64], R4 ;  /* 0x0000000402007986 */ /* 0x0001e2000c101524 */
[----:B------:R-:W-:Y:S05]  /*5460*/  BRA `(.L_x_5628) ;  /* 0x0000000800c07947 */ /* 0x000fea0003800000 */
.L_x_5631:
        /* <DEDUP_REMOVED lines=9> */
.L_x_5634:
[----:B------:R-:W-:-:S04]  /*5500*/  F2FP.F16.F32.PACK_AB R5, RZ, R4 ;  /* 0x00000004ff05723e */ /* 0x000fc800000000ff */
[----:B------:R-:W-:-:S05]  /*5510*/  PRMT R5, R5, 0x5410, RZ ;  /* 0x0000541005057816 */ /* 0x000fca00000000ff */
[----:B------:R0:W-:Y:S01]  /*5520*/  STG.E desc[UR36][R2.64], R5 ;  /* 0x0000000502007986 */ /* 0x0001e2000c101924 */
[----:B------:R-:W-:Y:S05]  /*5530*/  BRA `(.L_x_5628) ;  /* 0x00000008008c7947 */ /* 0x000fea0003800000 */
.L_x_5633:
[----:B------:R-:W-:-:S06]  /*5540*/  FMUL.FTZ R4, R4, 1 ;  /* 0x3f80000004047820 */ /* 0x000fcc0000410000 */
[----:B------:R-:W0:Y:S02]  /*5550*/  F2F.F64.F32 R4, R4 ;  /* 0x0000000400047310 */ /* 0x000e240000201800 */
[----:B0-----:R0:W-:Y:S01]  /*5560*/  STG.E.64 desc[UR36][R2.64], R4 ;  /* 0x0000000402007986 */ /* 0x0011e2000c101b24 */
[----:B------:R-:W-:Y:S05]  /*5570*/  BRA `(.L_x_5628) ;  /* 0x00000008007c7947 */ /* 0x000fea0003800000 */
.L_x_5623:
        /* <DEDUP_REMOVED lines=13> */
.L_x_5638:
        /* <DEDUP_REMOVED lines=16> */
.L_x_5641:
[----:B------:R-:W-:-:S04]  /*5750*/  SHF.R.U32.HI R4, RZ, 0x18, R4 ;  /* 0x00000018ff047819 */ /* 0x000fc80000011604 */
[----:B------:R-:W-:-:S04]  /*5760*/  LOP3.LUT R4, R5, 0x80, R4, 0xf8, !PT ;  /* 0x0000008005047812 */ /* 0x000fc800078ef804 */
[----:B------:R-:W-:-:S07]  /*5770*/  PRMT R0, R4, 0x7610, R0 ;  /* 0x0000761004007816 */ /* 0x000fce0000000000 */
.L_x_5640:
[----:B------:R-:W-:Y:S05]  /*5780*/  BSYNC.RECONVERGENT B0 ;  /* 0x0000000000007941 */ /* 0x000fea0003800200 */
.L_x_5639:
[----:B------:R0:W-:Y:S01]  /*5790*/  STG.E.U8 desc[UR36][R2.64], R0 ;  /* 0x0000000002007986 */ /* 0x0001e2000c101124 */
[----:B------:R-:W-:Y:S05]  /*57a0*/  BRA `(.L_x_5628) ;  /* 0x0000000400f07947 */ /* 0x000fea0003800000 */
.L_x_5637:
        /* <DEDUP_REMOVED lines=16> */
.L_x_5644:
[----:B------:R-:W-:-:S04]  /*58b0*/  SHF.R.U32.HI R4, RZ, 0x18, R4 ;  /* 0x00000018ff047819 */ /* 0x000fc80000011604 */
[----:B------:R-:W-:-:S04]  /*58c0*/  LOP3.LUT R5, R5, 0x80, R4, 0xf8, !PT ;  /* 0x0000008005057812 */ /* 0x000fc800078ef804 */
[----:B------:R-:W-:-:S07]  /*58d0*/  PRMT R0, R5, 0x7610, R0 ;  /* 0x0000761005007816 */ /* 0x000fce0000000000 */
.L_x_5643:
[----:B------:R-:W-:Y:S05]  /*58e0*/  BSYNC.RECONVERGENT B0 ;  /* 0x0000000000007941 */ /* 0x000fea0003800200 */
.L_x_5642:
[----:B------:R0:W-:Y:S01]  /*58f0*/  STG.E.U8 desc[UR36][R2.64], R0 ;  /* 0x0000000002007986 */ /* 0x0001e2000c101124 */
[----:B------:R-:W-:Y:S05]  /*5900*/  BRA `(.L_x_5628) ;  /* 0x0000000400987947 */ /* 0x000fea0003800000 */
.L_x_5636:
        /* <DEDUP_REMOVED lines=21> */
.L_x_5646:
[----:B------:R-:W0:Y:S02]  /*5a60*/  F2I.U64.TRUNC R4, R4 ;  /* 0x0000000400047311 */ /* 0x000e24000020d800 */
[----:B0-----:R0:W-:Y:S01]  /*5a70*/  STG.E.64 desc[UR36][R2.64], R4 ;  /* 0x0000000402007986 */ /* 0x0011e2000c101b24 */
[----:B------:R-:W-:Y:S05]  /*5a80*/  BRA `(.L_x_5628) ;  /* 0x0000000400387947 */ /* 0x000fea0003800000 */
.L_x_5645:
[----:B------:R-:W0:Y:S02]  /*5a90*/  F2I.FTZ.U32.TRUNC.NTZ R5, R4 ;  /* 0x0000000400057305 */ /* 0x000e24000021f000 */
[----:B0-----:R0:W-:Y:S01]  /*5aa0*/  STG.E desc[UR36][R2.64], R5 ;  /* 0x0000000502007986 */ /* 0x0011e2000c101924 */
[----:B------:R-:W-:Y:S05]  /*5ab0*/  BRA `(.L_x_5628) ;  /* 0x00000004002c7947 */ /* 0x000fea0003800000 */
.L_x_5635:
        /* <DEDUP_REMOVED lines=10> */
.L_x_5648:
[----:B------:R-:W-:Y:S01]  /*5b60*/  FMUL.FTZ R4, R4, 1 ;  /* 0x3f80000004047820 */ /* 0x000fe20000410000 */
[----:B------:R-:W-:-:S05]  /*5b70*/  CS2R R6, SRZ ;  /* 0x0000000000067805 */ /* 0x000fca000001ff00 */
[----:B------:R-:W0:Y:S02]  /*5b80*/  F2F.F64.F32 R4, R4 ;  /* 0x0000000400047310 */ /* 0x000e240000201800 */
[----:B0-----:R0:W-:Y:S01]  /*5b90*/  STG.E.128 desc[UR36][R2.64], R4 ;  /* 0x0000000402007986 */ /* 0x0011e2000c101d24 */
[----:B------:R-:W-:Y:S05]  /*5ba0*/  BRA `(.L_x_5628) ;  /* 0x0000000000f07947 */ /* 0x000fea0003800000 */
.L_x_5647:
[----:B------:R-:W-:-:S09]  /*5bb0*/  UISETP.NE.AND UP0, UPT, UR4, 0xf, UPT ;  /* 0x0000000f0400788c */ /* 0x000fd2000bf05270 */
[----:B------:R-:W-:Y:S05]  /*5bc0*/  BRA.U !UP0, `(.L_x_5649) ;  /* 0x0000000108e07547 */ /* 0x000fea000b800000 */
[----:B------:R-:W-:-:S09]  /*5bd0*/  UISETP.NE.AND UP0, UPT, UR4, 0x17, UPT ;  /* 0x000000170400788c */ /* 0x000fd2000bf05270 */
[----:B------:R-:W-:Y:S05]  /*5be0*/  BRA.U !UP0, `(.L_x_5650) ;  /* 0x00000001088c7547 */ /* 0x000fea000b800000 */
[----:B------:R-:W-:-:S09]  /*5bf0*/  UISETP.NE.AND UP0, UPT, UR4, 0x18, UPT ;  /* 0x000000180400788c */ /* 0x000fd2000bf05270 */
[----:B------:R-:W-:Y:S05]  /*5c00*/  BRA.U !UP0, `(.L_x_5651) ;  /* 0x0000000108447547 */ /* 0x000fea000b800000 */
.L_x_5627:
        /* <DEDUP_REMOVED lines=16> */
.L_x_5652:
[----:B------:R-:W-:Y:S05]  /*5d10*/  BRA `(.L_x_5628) ;  /* 0x0000000000947947 */ /* 0x000fea0003800000 */
.L_x_5651:
        /* <DEDUP_REMOVED lines=12> */
.L_x_5654:
[----:B------:R-:W-:Y:S05]  /*5de0*/  BSYNC.RECONVERGENT B0 ;  /* 0x0000000000007941 */ /* 0x000fea0003800200 */
.L_x_5653:
[----:B------:R-:W-:-:S05]  /*5df0*/  LOP3.LUT R5, R0, 0x80, R7, 0xf8, !PT ;  /* 0x0000008000057812 */ /* 0x000fca00078ef807 */
[----:B------:R0:W-:Y:S01]  /*5e00*/  STG.E.U8 desc[UR36][R2.64], R5 ;  /* 0x0000000502007986 */ /* 0x0001e2000c101124 */
[----:B------:R-:W-:Y:S05]  /*5e10*/  BRA `(.L_x_5628) ;  /* 0x0000000000547947 */ /* 0x000fea0003800000 */
.L_x_5650:
        /* <DEDUP_REMOVED lines=11> */
.L_x_5656:
[----:B------:R-:W-:Y:S02]  /*5ed0*/  ISETP.GT.U32.AND P0, PT, R6, 0x7f800000, PT ;  /* 0x7f8000000600780c */ /* 0x000fe40003f04070 */
[----:B------:R-:W-:-:S04]  /*5ee0*/  MOV R0, 0x7f ;  /* 0x0000007f00007802 */ /* 0x000fc80000000f00 */
[----:B------:R-:W-:-:S07]  /*5ef0*/  SEL R0, R0, 0x7c, P0 ;  /* 0x0000007c00007807 */ /* 0x000fce0000000000 */
.L_x_5657:
[----:B------:R-:W-:Y:S05]  /*5f00*/  BSYNC.RECONVERGENT B0 ;  /* 0x0000000000007941 */ /* 0x000fea0003800200 */
.L_x_5655:
[----:B------:R-:W-:-:S04]  /*5f10*/  SHF.R.U32.HI R5, RZ, 0x18, R4 ;  /* 0x00000018ff057819 */ /* 0x000fc80000011604 */
[----:B------:R-:W-:-:S05]  /*5f20*/  LOP3.LUT R5, R0, 0x80, R5, 0xf8, !PT ;  /* 0x0000008000057812 */ /* 0x000fca00078ef805 */
[----:B------:R0:W-:Y:S01]  /*5f30*/  STG.E.U8 desc[UR36][R2.64], R5 ;  /* 0x0000000502007986 */ /* 0x0001e2000c101124 */
[----:B------:R-:W-:Y:S05]  /*5f40*/  BRA `(.L_x_5628) ;  /* 0x0000000000087947 */ /* 0x000fea0003800000 */
.L_x_5649:
[----:B------:R-:W-:-:S05]  /*5f50*/  F2FP.BF16.F32.PACK_AB R4, RZ, R4 ;  /* 0x00000004ff04723e */ /* 0x000fca00000010ff */
[----:B------:R0:W-:Y:S02]  /*5f60*/  STG.E.U16 desc[UR36][R2.64], R4 ;  /* 0x0000000402007986 */ /* 0x0001e4000c101524 */
.L_x_5628:
[----:B------:R-:W-:-:S07]  /*5f70*/  VIADD R17, R17, 0x80 ;  /* 0x0000008011117836 */ /* 0x000fce0000000000 */
.L_x_5593:
[----:B------:R-:W-:Y:S05]  /*5f80*/  BSYNC.RECONVERGENT B7 ;  /* 0x0000000000077941 */ /* 0x000fea0003800200 */
.L_x_5592:
        /* <DEDUP_REMOVED lines=307> */
.L_x_5660:
        /* <DEDUP_REMOVED lines=18> */
.L_x_5665:
[----:B------:R-:W2:Y:S02]  /*73e0*/  LDG.E.U8 R2, desc[UR36][R2.64] ;  /* 0x0000002402027981 */ /* 0x000ea4000c1e1100 */
[----:B--2---:R-:W-:Y:S01]  /*73f0*/  I2FP.F32.U32 R4, R2 ;  /* 0x0000000200047245 */ /* 0x004fe20000201000 */
[----:B------:R-:W-:Y:S06]  /*7400*/  BRA `(.L_x_5667) ;  /* 0x0000000c00247947 */ /* 0x000fec0003800000 */
.L_x_5664:
        /* <DEDUP_REMOVED lines=9> */
.L_x_5669:
[----:B------:R-:W2:Y:S02]  /*74a0*/  LDG.E R2, desc[UR36][R2.64] ;  /* 0x0000002402027981 */ /* 0x000ea4000c1e1900 */
[----:B--2---:R-:W-:Y:S01]  /*74b0*/  I2FP.F32.S32 R4, R2 ;  /* 0x0000000200047245 */ /* 0x004fe20000201400 */
[----:B------:R-:W-:Y:S06]  /*74c0*/  BRA `(.L_x_5667) ;  /* 0x0000000800f47947 */ /* 0x000fec0003800000 */
.L_x_5668:
[----:B------:R-:W2:Y:S02]  /*74d0*/  LDG.E.U16 R2, desc[UR36][R2.64] ;  /* 0x0000002402027981 */ /* 0x000ea4000c1e1500 */
[----:B--2---:R2:W3:Y:S01]  /*74e0*/  I2F.S16 R4, R2 ;  /* 0x0000000200047306 */ /* 0x0044e20000101400 */
[----:B------:R-:W-:Y:S05]  /*74f0*/  BRA `(.L_x_5667) ;  /* 0x0000000800e87947 */ /* 0x000fea0003800000 */
.L_x_5663:
        /* <DEDUP_REMOVED lines=8> */
.L_x_5671:
[----:B------:R-:W2:Y:S02]  /*7580*/  LDG.E.U16 R2, desc[UR36][R2.64] ;  /* 0x0000002402027981 */ /* 0x000ea4000c1e1500 */
[----:B--2---:R-:W-:Y:S01]  /*7590*/  HADD2.F32 R4, -RZ, R2.H0_H0 ;  /* 0x20000002ff047230 */ /* 0x004fe20000004100 */
[----:B------:R-:W-:Y:S06]  /*75a0*/  BRA `(.L_x_5667) ;  /* 0x0000000800bc7947 */ /* 0x000fec0003800000 */
.L_x_5670:
        /* <DEDUP_REMOVED lines=8> */
.L_x_5673:
[----:B------:R-:W2:Y:S02]  /*7630*/  LDG.E.U16 R2, desc[UR36][R2.64] ;  /* 0x0000002402027981 */ /* 0x000ea4000c1e1500 */
[----:B--2---:R-:W-:Y:S01]  /*7640*/  HADD2.F32 R4, -RZ, R2.H0_H0 ;  /* 0x20000002ff047230 */ /* 0x004fe20000004100 */
[----:B------:R-:W-:Y:S06]  /*7650*/  BRA `(.L_x_5667) ;  /* 0x0000000800907947 */ /* 0x000fec0003800000 */
.L_x_5672:
[----:B------:R-:W2:Y:S01]  /*7660*/  LDG.E.64 R2, desc[UR36][R2.64] ;  /* 0x0000002402027981 */ /* 0x000ea2000c1e1b00 */
[----:B------:R-:W-:Y:S01]  /*7670*/  UMOV UR4, 0xf0000000 ;  /* 0xf000000000047882 */ /* 0x000fe20000000000 */
[----:B------:R-:W-:Y:S01]  /*7680*/  UMOV UR5, 0x380fffff ;  /* 0x380fffff00057882 */ /* 0x000fe20000000000 */
[----:B--2---:R-:W0:Y:S01]  /*7690*/  F2F.F32.F64 R4, R2 ;  /* 0x0000000200047310 */ /* 0x004e220000301000 */
[----:B------:R-:W-:-:S14]  /*76a0*/  DSETP.GEU.AND P0, PT, |R2|, UR4, PT ;  /* 0x0000000402007e2a */ /* 0x000fdc000bf0e200 */
[----:B0-----:R-:W-:Y:S01]  /*76b0*/  @!P0 FMUL R4, R4, 1.175494350822287508e-38 ;  /* 0x0080000004048820 */ /* 0x001fe20000400000 */
[----:B------:R-:W-:Y:S06]  /*76c0*/  BRA `(.L_x_5667) ;  /* 0x0000000800747947 */ /* 0x000fec0003800000 */
.L_x_5662:
        /* <DEDUP_REMOVED lines=12> */
.L_x_5676:
[----:B------:R-:W2:Y:S01]  /*7790*/  LDG.E.64 R2, desc[UR36][R2.64] ;  /* 0x0000002402027981 */ /* 0x000ea2000c1e1b00 */
[----:B------:R-:W-:Y:S01]  /*77a0*/  UMOV UR4, 0xf0000000 ;  /* 0xf000000000047882 */ /* 0x000fe20000000000 */
[----:B------:R-:W-:Y:S01]  /*77b0*/  UMOV UR5, 0x380fffff ;  /* 0x380fffff00057882 */ /* 0x000fe20000000000 */
[----:B--2---:R-:W0:Y:S01]  /*77c0*/  F2F.F32.F64 R4, R2 ;  /* 0x0000000200047310 */ /* 0x004e220000301000 */
[----:B------:R-:W-:-:S14]  /*77d0*/  DSETP.GEU.AND P0, PT, |R2|, UR4, PT ;  /* 0x0000000402007e2a */ /* 0x000fdc000bf0e200 */
[----:B0-----:R-:W-:Y:S01]  /*77e0*/  @!P0 FMUL R4, R4, 1.175494350822287508e-38 ;  /* 0x0080000004048820 */ /* 0x001fe20000400000 */
[----:B------:R-:W-:Y:S06]  /*77f0*/  BRA `(.L_x_5667) ;  /* 0x0000000800287947 */ /* 0x000fec0003800000 */
.L_x_5675:
        /* <DEDUP_REMOVED lines=25> */
.L_x_5678:
        /* <DEDUP_REMOVED lines=12> */
.L_x_5677:
[----:B------:R-:W2:Y:S02]  /*7a50*/  LDG.E.U16 R2, desc[UR36][R2.64] ;  /* 0x0000002402027981 */ /* 0x000ea4000c1e1500 */
[----:B--2---:R-:W-:Y:S01]  /*7a60*/  IMAD.U32 R4, R2, 0x10000, RZ ;  /* 0x0001000002047824 */ /* 0x004fe200078e00ff */
[----:B------:R-:W-:Y:S06]  /*7a70*/  BRA `(.L_x_5667) ;  /* 0x0000000400887947 */ /* 0x000fec0003800000 */
.L_x_5674:
        /* <DEDUP_REMOVED lines=11> */
.L_x_5681:
        /* <DEDUP_REMOVED lines=20> */
.L_x_5683:
[----:B------:R-:W-:Y:S05]  /*7c70*/  BSYNC.RECONVERGENT B0 ;  /* 0x0000000000007941 */ /* 0x000fea0003800200 */
.L_x_5682:
[----:B------:R-:W-:Y:S02]  /*7c80*/  SHF.L.U32 R0, R0, 0x14, RZ ;  /* 0x0000001400007819 */ /* 0x000fe400000006ff */
[----:B------:R-:W-:-:S04]  /*7c90*/  LEA R2, R2, 0x3b800000, 0x17 ;  /* 0x3b80000002027811 */ /* 0x000fc800078eb8ff */
[----:B------:R-:W-:Y:S01]  /*7ca0*/  LOP3.LUT R4, R2, R0, R7, 0xfe, !PT ;  /* 0x0000000002047212 */ /* 0x000fe200078efe07 */
[----:B------:R-:W-:Y:S06]  /*7cb0*/  BRA `(.L_x_5667) ;  /* 0x0000000000f87947 */ /* 0x000fec0003800000 */
.L_x_5680:
        /* <DEDUP_REMOVED lines=20> */
.L_x_5685:
[----:B------:R-:W-:Y:S05]  /*7e00*/  BSYNC.RECONVERGENT B0 ;  /* 0x0000000000007941 */ /* 0x000fea0003800200 */
.L_x_5684:
[----:B------:R-:W-:Y:S01]  /*7e10*/  IMAD.SHL.U32 R0, R0, 0x200000, RZ ;  /* 0x0020000000007824 */ /* 0x000fe200078e00ff */
[----:B------:R-:W-:-:S04]  /*7e20*/  LEA R2, R2, 0x37800000, 0x17 ;  /* 0x3780000002027811 */ /* 0x000fc800078eb8ff */
[----:B------:R-:W-:Y:S01]  /*7e30*/  LOP3.LUT R4, R2, R0, R7, 0xfe, !PT ;  /* 0x0000000002047212 */ /* 0x000fe200078efe07 */
[----:B------:R-:W-:Y:S06]  /*7e40*/  BRA `(.L_x_5667) ;  /* 0x0000000000947947 */ /* 0x000fec0003800000 */
.L_x_5679:
        /* <DEDUP_REMOVED lines=14> */
.L_x_5666:
        /* <DEDUP_REMOVED lines=16> */
.L_x_5688:
[----:B------:R-:W-:Y:S01]  /*8030*/  MOV R4, RZ ;  /* 0x000000ff00047202 */ /* 0x000fe20000000f00 */
[----:B------:R-:W-:Y:S06]  /*8040*/  BRA `(.L_x_5667) ;  /* 0x0000000000147947 */ /* 0x000fec0003800000 */
.L_x_5687:
[----:B------:R-:W2:Y:S02]  /*8050*/  LDG.E.64 R2, desc[UR36][R2.64] ;  /* 0x0000002402027981 */ /* 0x000ea4000c1e1b00 */
[----:B--2---:R0:W1:Y:S01]  /*8060*/  I2F.U64 R4, R2 ;  /* 0x0000000200047312 */ /* 0x0040620000301000 */
[----:B------:R-:W-:Y:S05]  /*8070*/  BRA `(.L_x_5667) ;  /* 0x0000000000087947 */ /* 0x000fea0003800000 */
.L_x_5686:
[----:B------:R-:W2:Y:S02]  /*8080*/  LDG.E R2, desc[UR36][R2.64] ;  /* 0x0000002402027981 */ /* 0x000ea4000c1e1900 */
[----:B--2---:R-:W-:-:S07]  /*8090*/  I2FP.F32.U32 R4, R2 ;  /* 0x0000000200047245 */ /* 0x004fce0000201000 */
.L_x_5667:
[----:B------:R-:W-:Y:S05]  /*80a0*/  BSYNC.RECONVERGENT B6 ;  /* 0x0000000000067941 */ /* 0x000fea0003800200 */
.L_x_5661:
[----:B------:R-:W2:Y:S01]  /*80b0*/  LDCU.64 UR6, c[0x0][0x580] ;  /* 0x0000b000ff0677ac */ /* 0x000ea20008000a00 */
[----:B01-3-5:R-:W-:Y:S01]  /*80c0*/  FSETP.NAN.FTZ.AND P0, PT, |R4|, |R4|, PT ;  /* 0x400000040400720b */ /* 0x02bfe20003f18200 */
[----:B------:R-:W0:Y:S01]  /*80d0*/  LDCU UR5, c[0x0][0x590] ;  /* 0x0000b200ff0577ac */ /* 0x000e220008000800 */
[----:B------:R-:W-:-:S04]  /*80e0*/  UPRMT UR4, UR41, 0x9910, URZ ;  /* 0x0000991029047896 */ /* 0x000fc800080000ff */
[----:B------:R-:W-:Y:S01]  /*80f0*/  UISETP.GT.AND UP0, UPT, UR4, 0x9, UPT ;  /* 0x000000090400788c */ /* 0x000fe2000bf04270 */
[----:B--2-4-:R-:W-:-:S06]  /*8100*/  IADD3 R2, P1, PT, R16, UR6, RZ ;  /* 0x0000000610027c10 */ /* 0x014fcc000ff3e0ff */
        /* <DEDUP_REMOVED lines=14> */
.L_x_5692:
[----:B------:R-:W0:Y:S02]  /*81f0*/  F2I.S64.TRUNC R4, R4 ;  /* 0x0000000400047311 */ /* 0x000e24000020d900 */
[----:B0-----:R-:W-:-:S05]  /*8200*/  IMAD.MOV.U32 R7, RZ, RZ, R4 ;  /* 0x000000ffff077224 */ /* 0x001fca00078e0004 */
[----:B------:R0:W-:Y:S01]  /*8210*/  STG.E.U8 desc[UR36][R2.64], R7 ;  /* 0x0000000702007986 */ /* 0x0001e2000c101124 */
[----:B------:R-:W-:Y:S05]  /*8220*/  BRA `(.L_x_5694) ;  /* 0x0000000c00287947 */ /* 0x000fea0003800000 */
.L_x_5691:
        /* <DEDUP_REMOVED lines=9> */
.L_x_5696:
[----:B------:R-:W0:Y:S02]  /*82c0*/  F2I.FTZ.TRUNC.NTZ R5, R4 ;  /* 0x0000000400057305 */ /* 0x000e24000021f100 */
[----:B0-----:R0:W-:Y:S01]  /*82d0*/  STG.E desc[UR36][R2.64], R5 ;  /* 0x0000000502007986 */ /* 0x0011e2000c101924 */
[----:B------:R-:W-:Y:S05]  /*82e0*/  BRA `(.L_x_5694) ;  /* 0x0000000800f87947 */ /* 0x000fea0003800000 */
.L_x_5695:
[----:B------:R-:W0:Y:S02]  /*82f0*/  F2I.FTZ.TRUNC.NTZ R5, R4 ;  /* 0x0000000400057305 */ /* 0x000e24000021f100 */
[----:B0-----:R0:W-:Y:S01]  /*8300*/  STG.E.U16 desc[UR36][R2.64], R5 ;  /* 0x0000000502007986 */ /* 0x0011e2000c101524 */
[----:B------:R-:W-:Y:S05]  /*8310*/  BRA `(.L_x_5694) ;  /* 0x0000000800ec7947 */ /* 0x000fea0003800000 */
.L_x_5690:
        /* <DEDUP_REMOVED lines=8> */
.L_x_5698:
[----:B------:R-:W-:-:S05]  /*83a0*/  F2FP.F16.F32.PACK_AB R4, RZ, R4 ;  /* 0x00000004ff04723e */ /* 0x000fca00000000ff */
[----:B------:R0:W-:Y:S01]  /*83b0*/  STG.E.U16 desc[UR36][R2.64], R4 ;  /* 0x0000000402007986 */ /* 0x0001e2000c101524 */
[----:B------:R-:W-:Y:S05]  /*83c0*/  BRA `(.L_x_5694) ;  /* 0x0000000800c07947 */ /* 0x000fea0003800000 */
.L_x_5697:
[----:B------:R-:W-:-:S09]  /*83d0*/  UISETP.NE.AND UP0, UPT, UR4, 0x7, UPT ;  /* 0x000000070400788c */ /* 0x000fd2000bf05270 */
[----:B------:R-:W-:Y:S05]  /*83e0*/  BRA.U !UP0, `(.L_x_5699) ;  /* 0x00000001082c7547 */ /* 0x000fea000b800000 */
[----:B------:R-:W-:-:S09]  /*83f0*/  UISETP.NE.AND UP0, UPT, UR4, 0x8, UPT ;  /* 0x000000080400788c */ /* 0x000fd2000bf05270 */
[----:B------:R-:W-:Y:S05]  /*8400*/  BRA.U !UP0, `(.L_x_5700) ;  /* 0x0000000108147547 */ /* 0x000fea000b800000 */
[----:B------:R-:W-:-:S09]  /*8410*/  UISETP.NE.AND UP0, UPT, UR4, 0x9, UPT ;  /* 0x000000090400788c */ /* 0x000fd2000bf05270 */
[----:B------:R-:W-:Y:S05]  /*8420*/  BRA.U UP0, `(.L_x_5693) ;  /* 0x0000000500d07547 */ /* 0x000fea000b800000 */
[----:B------:R-:W-:-:S05]  /*8430*/  HFMA2 R5, -RZ, RZ, 0, 0 ;  /* 0x00000000ff057431 */ /* 0x000fca00000001ff */
[----:B------:R0:W-:Y:S01]  /*8440*/  STG.E.64 desc[UR36][R2.64], R4 ;  /* 0x0000000402007986 */ /* 0x0001e2000c101b24 */
[----:B------:R-:W-:Y:S05]  /*8450*/  BRA `(.L_x_5694) ;  /* 0x00000008009c7947 */ /* 0x000fea0003800000 */
.L_x_5700:
[----:B------:R-:W-:-:S04]  /*8460*/  F2FP.F16.F32.PACK_AB R5, RZ, R4 ;  /* 0x00000004ff05723e */ /* 0x000fc800000000ff */
[----:B------:R-:W-:-:S05]  /*8470*/  PRMT R5, R5, 0x5410, RZ ;  /* 0x0000541005057816 */ /* 0x000fca00000000ff */
[----:B------:R0:W-:Y:S01]  /*8480*/  STG.E desc[UR36][R2.64], R5 ;  /* 0x0000000502007986 */ /* 0x0001e2000c101924 */
[----:B------:R-:W-:Y:S05]  /*8490*/  BRA `(.L_x_5694) ;  /* 0x00000008008c7947 */ /* 0x000fea0003800000 */
.L_x_5699:
[----:B------:R-:W-:-:S06]  /*84a0*/  FMUL.FTZ R4, R4, 1 ;  /* 0x3f80000004047820 */ /* 0x000fcc0000410000 */
[----:B------:R-:W0:Y:S02]  /*84b0*/  F2F.F64.F32 R4, R4 ;  /* 0x0000000400047310 */ /* 0x000e240000201800 */
[----:B0-----:R0:W-:Y:S01]  /*84c0*/  STG.E.64 desc[UR36][R2.64], R4 ;  /* 0x0000000402007986 */ /* 0x0011e2000c101b24 */
[----:B------:R-:W-:Y:S05]  /*84d0*/  BRA `(.L_x_5694) ;  /* 0x00000008007c7947 */ /* 0x000fea0003800000 */
.L_x_5689:
        /* <DEDUP_REMOVED lines=13> */
.L_x_5704:
        /* <DEDUP_REMOVED lines=16> */
.L_x_5707:
[----:B------:R-:W-:-:S04]  /*86b0*/  SHF.R.U32.HI R4, RZ, 0x18, R4 ;  /* 0x00000018ff047819 */ /* 0x000fc80000011604 */
[----:B------:R-:W-:-:S04]  /*86c0*/  LOP3.LUT R4, R5, 0x80, R4, 0xf8, !PT ;  /* 0x0000008005047812 */ /* 0x000fc800078ef804 */
[----:B------:R-:W-:-:S07]  /*86d0*/  PRMT R0, R4, 0x7610, R0 ;  /* 0x0000761004007816 */ /* 0x000fce0000000000 */
.L_x_5706:
[----:B------:R-:W-:Y:S05]  /*86e0*/  BSYNC.RECONVERGENT B0 ;  /* 0x0000000000007941 */ /* 0x000fea0003800200 */
.L_x_5705:
[----:B------:R0:W-:Y:S01]  /*86f0*/  STG.E.U8 desc[UR36][R2.64], R0 ;  /* 0x0000000002007986 */ /* 0x0001e2000c101124 */
[----:B------:R-:W-:Y:S05]  /*8700*/  BRA `(.L_x_5694) ;  /* 0x0000000400f07947 */ /* 0x000fea0003800000 */
.L_x_5703:
        /* <DEDUP_REMOVED lines=16> */
.L_x_5710:
[----:B------:R-:W-:-:S04]  /*8810*/  SHF.R.U32.HI R4, RZ, 0x18, R4 ;  /* 0x00000018ff047819 */ /* 0x000fc80000011604 */
[----:B------:R-:W-:-:S04]  /*8820*/  LOP3.LUT R5, R5, 0x80, R4, 0xf8, !PT ;  /* 0x0000008005057812 */ /* 0x000fc800078ef804 */
[----:B------:R-:W-:-:S07]  /*8830*/  PRMT R0, R5, 0x7610, R0 ;  /* 0x0000761005007816 */ /* 0x000fce0000000000 */
.L_x_5709:
[----:B------:R-:W-:Y:S05]  /*8840*/  BSYNC.RECONVERGENT B0 ;  /* 0x0000000000007941 */ /* 0x000fea0003800200 */
.L_x_5708:
[----:B------:R0:W-:Y:S01]  /*8850*/  STG.E.U8 desc[UR36][R2.64], R0 ;  /* 0x0000000002007986 */ /* 0x0001e2000c101124 */
[----:B------:R-:W-:Y:S05]  /*8860*/  BRA `(.L_x_5694) ;  /* 0x0000000400987947 */ /* 0x000fea0003800000 */
.L_x_5702:
        /* <DEDUP_REMOVED lines=21> */
.L_x_5712:
[----:B------:R-:W0:Y:S02]  /*89c0*/  F2I.U64.TRUNC R4, R4 ;  /* 0x0000000400047311 */ /* 0x000e24000020d800 */
[----:B0-----:R0:W-:Y:S01]  /*89d0*/  STG.E.64 desc[UR36][R2.64], R4 ;  /* 0x0000000402007986 */ /* 0x0011e2000c101b24 */
[----:B------:R-:W-:Y:S05]  /*89e0*/  BRA `(.L_x_5694) ;  /* 0x0000000400387947 */ /* 0x000fea0003800000 */
.L_x_5711:
[----:B------:R-:W0:Y:S02]  /*89f0*/  F2I.FTZ.U32.TRUNC.NTZ R5, R4 ;  /* 0x0000000400057305 */ /* 0x000e24000021f000 */
[----:B0-----:R0:W-:Y:S01]  /*8a00*/  STG.E desc[UR36][R2.64], R5 ;  /* 0x0000000502007986 */ /* 0x0011e2000c101924 */
[----:B------:R-:W-:Y:S05]  /*8a10*/  BRA `(.L_x_5694) ;  /* 0x00000004002c7947 */ /* 0x000fea0003800000 */
.L_x_5701:
        /* <DEDUP_REMOVED lines=10> */
.L_x_5714:
[----:B------:R-:W-:Y:S01]  /*8ac0*/  FMUL.FTZ R4, R4, 1 ;  /* 0x3f80000004047820 */ /* 0x000fe20000410000 */
[----:B------:R-:W-:-:S05]  /*8ad0*/  CS2R R6, SRZ ;  /* 0x0000000000067805 */ /* 0x000fca000001ff00 */
[----:B------:R-:W0:Y:S02]  /*8ae0*/  F2F.F64.F32 R4, R4 ;  /* 0x0000000400047310 */ /* 0x000e240000201800 */
[----:B0-----:R4:W-:Y:S01]  /*8af0*/  STG.E.128 desc[UR36][R2.64], R4 ;  /* 0x0000000402007986 */ /* 0x0019e2000c101d24 */
[----:B------:R-:W-:Y:S05]  /*8b00*/  BRA `(.L_x_5694) ;  /* 0x0000000000f07947 */ /* 0x000fea0003800000 */
.L_x_5713:
[----:B------:R-:W-:-:S09]  /*8b10*/  UISETP.NE.AND UP0, UPT, UR4, 0xf, UPT ;  /* 0x0000000f0400788c */ /* 0x000fd2000bf05270 */
[----:B------:R-:W-:Y:S05]  /*8b20*/  BRA.U !UP0, `(.L_x_5715) ;  /* 0x0000000108e07547 */ /* 0x000fea000b800000 */
[----:B------:R-:W-:-:S09]  /*8b30*/  UISETP.NE.AND UP0, UPT, UR4, 0x17, UPT ;  /* 0x000000170400788c */ /* 0x000fd2000bf05270 */
[----:B------:R-:W-:Y:S05]  /*8b40*/  BRA.U !UP0, `(.L_x_5716) ;  /* 0x00000001088c7547 */ /* 0x000fea000b800000 */
[----:B------:R-:W-:-:S09]  /*8b50*/  UISETP.NE.AND UP0, UPT, UR4, 0x18, UPT ;  /* 0x000000180400788c */ /* 0x000fd2000bf05270 */
[----:B------:R-:W-:Y:S05]  /*8b60*/  BRA.U !UP0, `(.L_x_5717) ;  /* 0x0000000108447547 */ /* 0x000fea000b800000 */
.L_x_5693:
        /* <DEDUP_REMOVED lines=16> */
.L_x_5718:
[----:B------:R-:W-:Y:S05]  /*8c70*/  BRA `(.L_x_5694) ;  /* 0x0000000000947947 */ /* 0x000fea0003800000 */
.L_x_5717:
        /* <DEDUP_REMOVED lines=12> */
.L_x_5720:
[----:B------:R-:W-:Y:S05]  /*8d40*/  BSYNC.RECONVERGENT B0 ;  /* 0x0000000000007941 */ /* 0x000fea0003800200 */
.L_x_5719:
[----:B------:R-:W-:-:S05]  /*8d50*/  LOP3.LUT R5, R0, 0x80, R7, 0xf8, !PT ;  /* 0x0000008000057812 */ /* 0x000fca00078ef807 */
[----:B------:R2:W-:Y:S01]  /*8d60*/  STG.E.U8 desc[UR36][R2.64], R5 ;  /* 0x0000000502007986 */ /* 0x0005e2000c101124 */
[----:B------:R-:W-:Y:S05]  /*8d70*/  BRA `(.L_x_5694) ;  /* 0x0000000000547947 */ /* 0x000fea0003800000 */
.L_x_5716:
        /* <DEDUP_REMOVED lines=11> */
.L_x_5722:
[----:B------:R-:W-:Y:S01]  /*8e30*/  IMAD.MOV.U32 R0, RZ, RZ, 0x7f ;  /* 0x0000007fff007424 */ /* 0x000fe200078e00ff */
[----:B------:R-:W-:-:S04]  /*8e40*/  ISETP.GT.U32.AND P0, PT, R6, 0x7f800000, PT ;  /* 0x7f8000000600780c */ /* 0x000fc80003f04070 */
[----:B------:R-:W-:-:S09]  /*8e50*/  SEL R0, R0, 0x7c, P0 ;  /* 0x0000007c00007807 */ /* 0x000fd20000000000 */
.L_x_5723:
[----:B------:R-:W-:Y:S05]  /*8e60*/  BSYNC.RECONVERGENT B0 ;  /* 0x0000000000007941 */ /* 0x000fea0003800200 */
.L_x_5721:
[----:B------:R-:W-:-:S04]  /*8e70*/  SHF.R.U32.HI R5, RZ, 0x18, R4 ;  /* 0x00000018ff057819 */ /* 0x000fc80000011604 */
[----:B------:R-:W-:-:S05]  /*8e80*/  LOP3.LUT R5, R0, 0x80, R5, 0xf8, !PT ;  /* 0x0000008000057812 */ /* 0x000fca00078ef805 */
[----:B------:R1:W-:Y:S01]  /*8e90*/  STG.E.U8 desc[UR36][R2.64], R5 ;  /* 0x0000000502007986 */ /* 0x0003e2000c101124 */
[----:B------:R-:W-:Y:S05]  /*8ea0*/  BRA `(.L_x_5694) ;  /* 0x0000000000087947 */ /* 0x000fea0003800000 */
.L_x_5715:
[----:B------:R-:W-:-:S05]  /*8eb0*/  F2FP.BF16.F32.PACK_AB R4, RZ, R4 ;  /* 0x00000004ff04723e */ /* 0x000fca00000010ff */
[----:B------:R0:W-:Y:S02]  /*8ec0*/  STG.E.U16 desc[UR36][R2.64], R4 ;  /* 0x0000000402007986 */ /* 0x0001e4000c101524 */
.L_x_5694:
[----:B------:R-:W-:-:S07]  /*8ed0*/  IADD3 R17, PT, PT, R17, 0x80, RZ ;  /* 0x0000008011117810 */ /* 0x000fce0007ffe0ff */
.L_x_5659:
[----:B------:R-:W-:Y:S05]  /*8ee0*/  BSYNC.RECONVERGENT B7 ;  /* 0x0000000000077941 */ /* 0x000fea0003800200 */
.L_x_5658:
        /* <DEDUP_REMOVED lines=306> */
.L_x_5724:
        /* <DEDUP_REMOVED lines=20> */
.L_x_5729:
[----:B------:R-:W2:Y:S02]  /*a350*/  LDG.E.U8 R0, desc[UR36][R2.64] ;  /* 0x0000002402007981 */ /* 0x000ea4000c1e1100 */
[----:B--2---:R-:W-:Y:S01]  /*a360*/  I2FP.F32.U32 R0, R0 ;  /* 0x0000000000007245 */ /* 0x004fe20000201000 */
[----:B------:R-:W-:Y:S06]  /*a370*/  BRA `(.L_x_5731) ;  /* 0x0000000c00247947 */ /* 0x000fec0003800000 */
.L_x_5728:
        /* <DEDUP_REMOVED lines=9> */
.L_x_5733:
[----:B------:R-:W2:Y:S02]  /*a410*/  LDG.E R0, desc[UR36][R2.64] ;  /* 0x0000002402007981 */ /* 0x000ea4000c1e1900 */
[----:B--2---:R-:W-:Y:S01]  /*a420*/  I2FP.F32.S32 R0, R0 ;  /* 0x0000000000007245 */ /* 0x004fe20000201400 */
[----:B------:R-:W-:Y:S06]  /*a430*/  BRA `(.L_x_5731) ;  /* 0x0000000800f47947 */ /* 0x000fec0003800000 */
.L_x_5732:
[----:B------:R-:W2:Y:S02]  /*a440*/  LDG.E.U16 R0, desc[UR36][R2.64] ;  /* 0x0000002402007981 */ /* 0x000ea4000c1e1500 */
[----:B--2---:R-:W0:Y:S01]  /*a450*/  I2F.S16 R0, R0 ;  /* 0x0000000000007306 */ /* 0x004e220000101400 */
[----:B------:R-:W-:Y:S05]  /*a460*/  BRA `(.L_x_5731) ;  /* 0x0000000800e87947 */ /* 0x000fea0003800000 */
.L_x_5727:
        /* <DEDUP_REMOVED lines=8> */
.L_x_5735:
[----:B------:R-:W2:Y:S02]  /*a4f0*/  LDG.E.U16 R0, desc[UR36][R2.64] ;  /* 0x0000002402007981 */ /* 0x000ea4000c1e1500 */
[----:B--2---:R-:W-:Y:S01]  /*a500*/  HADD2.F32 R0, -RZ, R0.H0_H0 ;  /* 0x20000000ff007230 */ /* 0x004fe20000004100 */
[----:B------:R-:W-:Y:S06]  /*a510*/  BRA `(.L_x_5731) ;  /* 0x0000000800bc7947 */ /* 0x000fec0003800000 */
.L_x_5734:
        /* <DEDUP_REMOVED lines=8> */
.L_x_5737:
[----:B------:R-:W2:Y:S02]  /*a5a0*/  LDG.E.U16 R0, desc[UR36][R2.64] ;  /* 0x0000002402007981 */ /* 0x000ea4000c1e1500 */
[----:B--2---:R-:W-:Y:S01]  /*a5b0*/  HADD2.F32 R0, -RZ, R0.H0_H0 ;  /* 0x20000000ff007230 */ /* 0x004fe20000004100 */
[----:B------:R-:W-:Y:S06]  /*a5c0*/  BRA `(.L_x_5731) ;  /* 0x0000000800907947 */ /* 0x000fec0003800000 */
.L_x_5736:
[----:B------:R-:W2:Y:S01]  /*a5d0*/  LDG.E.64 R2, desc[UR36][R2.64] ;  /* 0x0000002402027981 */ /* 0x000ea2000c1e1b00 */
[----:B------:R-:W-:Y:S01]  /*a5e0*/  UMOV UR4, 0xf0000000 ;  /* 0xf000000000047882 */ /* 0x000fe20000000000 */
[----:B------:R-:W-:Y:S01]  /*a5f0*/  UMOV UR5, 0x380fffff ;  /* 0x380fffff00057882 */ /* 0x000fe20000000000 */
[----:B--2---:R-:W0:Y:S01]  /*a600*/  F2F.F32.F64 R0, R2 ;  /* 0x0000000200007310 */ /* 0x004e220000301000 */
[----:B------:R-:W-:-:S14]  /*a610*/  DSETP.GEU.AND P0, PT, |R2|, UR4, PT ;  /* 0x0000000402007e2a */ /* 0x000fdc000bf0e200 */
[----:B0-----:R-:W-:Y:S01]  /*a620*/  @!P0 FMUL R0, R0, 1.175494350822287508e-38 ;  /* 0x0080000000008820 */ /* 0x001fe20000400000 */
[----:B------:R-:W-:Y:S06]  /*a630*/  BRA `(.L_x_5731) ;  /* 0x0000000800747947 */ /* 0x000fec0003800000 */
.L_x_5726:
        /* <DEDUP_REMOVED lines=12> */
.L_x_5740:
[----:B------:R-:W2:Y:S01]  /*a700*/  LDG.E.64 R2, desc[UR36][R2.64] ;  /* 0x0000002402027981 */ /* 0x000ea2000c1e1b00 */
[----:B------:R-:W-:Y:S01]  /*a710*/  UMOV UR4, 0xf0000000 ;  /* 0xf000000000047882 */ /* 0x000fe20000000000 */
[----:B------:R-:W-:Y:S01]  /*a720*/  UMOV UR5, 0x380fffff ;  /* 0x380fffff00057882 */ /* 0x000fe20000000000 */
[----:B--2---:R-:W0:Y:S01]  /*a730*/  F2F.F32.F64 R0, R2 ;  /* 0x0000000200007310 */ /* 0x004e220000301000 */
[----:B------:R-:W-:-:S14]  /*a740*/  DSETP.GEU.AND P0, PT, |R2|, UR4, PT ;  /* 0x0000000402007e2a */ /* 0x000fdc000bf0e200 */
[----:B0-----:R-:W-:Y:S01]  /*a750*/  @!P0 FMUL R0, R0, 1.175494350822287508e-38 ;  /* 0x0080000000008820 */ /* 0x001fe20000400000 */
[----:B------:R-:W-:Y:S06]  /*a760*/  BRA `(.L_x_5731) ;  /* 0x0000000800287947 */ /* 0x000fec0003800000 */
.L_x_5739:
        /* <DEDUP_REMOVED lines=25> */
.L_x_5742:
        /* <DEDUP_REMOVED lines=12> */
.L_x_5741:
[----:B------:R-:W2:Y:S02]  /*a9c0*/  LDG.E.U16 R0, desc[UR36][R2.64] ;  /* 0x0000002402007981 */ /* 0x000ea4000c1e1500 */
[----:B--2---:R-:W-:Y:S01]  /*a9d0*/  IMAD.U32 R0, R0, 0x10000, RZ ;  /* 0x0001000000007824 */ /* 0x004fe200078e00ff */
[----:B------:R-:W-:Y:S06]  /*a9e0*/  BRA `(.L_x_5731) ;  /* 0x0000000400887947 */ /* 0x000fec0003800000 */
.L_x_5738:
        /* <DEDUP_REMOVED lines=11> */
.L_x_5745:
        /* <DEDUP_REMOVED lines=20> */
.L_x_5747:
[----:B------:R-:W-:Y:S05]  /*abe0*/  BSYNC.RECONVERGENT B0 ;  /* 0x0000000000007941 */ /* 0x000fea0003800200 */
.L_x_5746:
[----:B------:R-:W-:Y:S02]  /*abf0*/  SHF.L.U32 R0, R0, 0x14, RZ ;  /* 0x0000001400007819 */ /* 0x000fe400000006ff */
[----:B------:R-:W-:-:S04]  /*ac00*/  LEA R2, R2, 0x3b800000, 0x17 ;  /* 0x3b80000002027811 */ /* 0x000fc800078eb8ff */
[----:B------:R-:W-:Y:S01]  /*ac10*/  LOP3.LUT R0, R2, R0, R7, 0xfe, !PT ;  /* 0x0000000002007212 */ /* 0x000fe200078efe07 */
[----:B------:R-:W-:Y:S06]  /*ac20*/  BRA `(.L_x_5731) ;  /* 0x0000000000f87947 */ /* 0x000fec0003800000 */
.L_x_5744:
        /* <DEDUP_REMOVED lines=20> */
.L_x_5749:
[----:B------:R-:W-:Y:S05]  /*ad70*/  BSYNC.RECONVERGENT B0 ;  /* 0x0000000000007941 */ /* 0x000fea0003800200 */
.L_x_5748:
[----:B------:R-:W-:Y:S01]  /*ad80*/  IMAD.SHL.U32 R0, R0, 0x200000, RZ ;  /* 0x0020000000007824 */ /* 0x000fe200078e00ff */
[----:B------:R-:W-:-:S04]  /*ad90*/  LEA R2, R2, 0x37800000, 0x17 ;  /* 0x3780000002027811 */ /* 0x000fc800078eb8ff */
[----:B------:R-:W-:Y:S01]  /*ada0*/  LOP3.LUT R0, R2, R0, R7, 0xfe, !PT ;  /* 0x0000000002007212 */ /* 0x000fe200078efe07 */
[----:B------:R-:W-:Y:S06]  /*adb0*/  BRA `(.L_x_5731) ;  /* 0x0000000000947947 */ /* 0x000fec0003800000 */
.L_x_5743:
        /* <DEDUP_REMOVED lines=14> */
.L_x_5730:
        /* <DEDUP_REMOVED lines=16> */
.L_x_5752:
[----:B------:R-:W-:Y:S01]  /*afa0*/  MOV R0, RZ ;  /* 0x000000ff00007202 */ /* 0x000fe20000000f00 */
[----:B------:R-:W-:Y:S06]  /*afb0*/  BRA `(.L_x_5731) ;  /* 0x0000000000147947 */ /* 0x000fec0003800000 */
.L_x_5751:
[----:B------:R-:W2:Y:S02]  /*afc0*/  LDG.E.64 R2, desc[UR36][R2.64] ;  /* 0x0000002402027981 */ /* 0x000ea4000c1e1b00 */
[----:B--2---:R0:W1:Y:S01]  /*afd0*/  I2F.U64 R0, R2 ;  /* 0x0000000200007312 */ /* 0x0040620000301000 */
[----:B------:R-:W-:Y:S05]  /*afe0*/  BRA `(.L_x_5731) ;  /* 0x0000000000087947 */ /* 0x000fea0003800000 */
.L_x_5750:
[----:B------:R-:W2:Y:S02]  /*aff0*/  LDG.E R0, desc[UR36][R2.64] ;  /* 0x0000002402007981 */ /* 0x000ea4000c1e1900 */
[----:B--2---:R-:W-:-:S07]  /*b000*/  I2FP.F32.U32 R0, R0 ;  /* 0x0000000000007245 */ /* 0x004fce0000201000 */
.L_x_5731:
[----:B------:R-:W-:Y:S05]  /*b010*/  BSYNC.RECONVERGENT B6 ;  /* 0x0000000000067941 */ /* 0x000fea0003800200 */
.L_x_5725:
[----:B------:R-:W0:Y:S02]  /*b020*/  LDCU UR5, c[0x0][0x590] ;  /* 0x0000b200ff0577ac */ /* 0x000e240008000800 */
[----:B012345:R-:W-:Y:S01]  /*b030*/  IMAD.MOV.U32 R2, RZ, RZ, R0 ;  /* 0x000000ffff027224 */ /* 0x03ffe200078e0000 */
[----:B------:R-:W-:-:S04]  /*b040*/  UPRMT UR4, UR41, 0x9910, URZ ;  /* 0x0000991029047896 */ /* 0x000fc800080000ff */
[----:B------:R-:W-:Y:S01]  /*b050*/  FSETP.NAN.FTZ.AND P0, PT, |R2|, |R2|, PT ;  /* 0x400000020200720b */ /* 0x000fe20003f18200 */
[----:B------:R-:W-:-:S12]  /*b060*/  UISETP.GT.AND UP0, UPT, UR4, 0x9, UPT ;  /* 0x000000090400788c */ /* 0x000fd8000bf04270 */
[----:B------:R-:W-:Y:S01]  /*b070*/  @!P0 FMNMX.FTZ R2, R2, UR5, PT ;  /* 0x0000000502028c09 */ /* 0x000fe2000b810000 */
        /* <DEDUP_REMOVED lines=12> */
.L_x_5756:
[----:B------:R-:W0:Y:S02]  /*b140*/  F2I.S64.TRUNC R2, R2 ;  /* 0x0000000200027311 */ /* 0x000e24000020d900 */
[----:B0-----:R-:W-:-:S05]  /*b150*/  MOV R5, R2 ;  /* 0x0000000200057202 */ /* 0x001fca0000000f00 */
[----:B------:R-:W-:Y:S01]  /*b160*/  STG.E.U8 desc[UR36][R16.64], R5 ;  /* 0x0000000510007986 */ /* 0x000fe2000c101124 */
[----:B------:R-:W-:Y:S05]  /*b170*/  EXIT ;  /* 0x000000000000794d */ /* 0x000fea0003800000 */
.L_x_5755:
        /* <DEDUP_REMOVED lines=9> */
.L_x_5759:
[----:B------:R-:W0:Y:S02]  /*b210*/  F2I.FTZ.TRUNC.NTZ R3, R2 ;  /* 0x0000000200037305 */ /* 0x000e24000021f100 */
[----:B0-----:R-:W-:Y:S01]  /*b220*/  STG.E desc[UR36][R16.64], R3 ;  /* 0x0000000310007986 */ /* 0x001fe2000c101924 */
[----:B------:R-:W-:Y:S05]  /*b230*/  EXIT ;  /* 0x000000000000794d */ /* 0x000fea0003800000 */
.L_x_5758:
[----:B------:R-:W0:Y:S02]  /*b240*/  F2I.FTZ.TRUNC.NTZ R3, R2 ;  /* 0x0000000200037305 */ /* 0x000e24000021f100 */
[----:B0-----:R-:W-:Y:S01]  /*b250*/  STG.E.U16 desc[UR36][R16.64], R3 ;  /* 0x0000000310007986 */ /* 0x001fe2000c101524 */
[----:B------:R-:W-:Y:S05]  /*b260*/  EXIT ;  /* 0x000000000000794d */ /* 0x000fea0003800000 */
.L_x_5754:
        /* <DEDUP_REMOVED lines=8> */
.L_x_5761:
[----:B------:R-:W-:-:S05]  /*b2f0*/  F2FP.F16.F32.PACK_AB R2, RZ, R2 ;  /* 0x00000002ff02723e */ /* 0x000fca00000000ff */
[----:B------:R-:W-:Y:S01]  /*b300*/  STG.E.U16 desc[UR36][R16.64], R2 ;  /* 0x0000000210007986 */ /* 0x000fe2000c101524 */
[----:B------:R-:W-:Y:S05]  /*b310*/  EXIT ;  /* 0x000000000000794d */ /* 0x000fea0003800000 */
.L_x_5760:
[----:B------:R-:W-:-:S09]  /*b320*/  UISETP.NE.AND UP0, UPT, UR4, 0x7, UPT ;  /* 0x000000070400788c */ /* 0x000fd2000bf05270 */
[----:B------:R-:W-:Y:S05]  /*b330*/  BRA.U !UP0, `(.L_x_5762) ;  /* 0x00000001082c7547 */ /* 0x000fea000b800000 */
[----:B------:R-:W-:-:S09]  /*b340*/  UISETP.NE.AND UP0, UPT, UR4, 0x8, UPT ;  /* 0x000000080400788c */ /* 0x000fd2000bf05270 */
[----:B------:R-:W-:Y:S05]  /*b350*/  BRA.U !UP0, `(.L_x_5763) ;  /* 0x0000000108147547 */ /* 0x000fea000b800000 */
[----:B------:R-:W-:-:S09]  /*b360*/  UISETP.NE.AND UP0, UPT, UR4, 0x9, UPT ;  /* 0x000000090400788c */ /* 0x000fd2000bf05270 */
[----:B------:R-:W-:Y:S05]  /*b370*/  BRA.U UP0, `(.L_x_5757) ;  /* 0x0000000500d07547 */ /* 0x000fea000b800000 */
[----:B------:R-:W-:-:S05]  /*b380*/  IMAD.MOV.U32 R3, RZ, RZ, RZ ;  /* 0x000000ffff037224 */ /* 0x000fca00078e00ff */
[----:B------:R-:W-:Y:S01]  /*b390*/  STG.E.64 desc[UR36][R16.64], R2 ;  /* 0x0000000210007986 */ /* 0x000fe2000c101b24 */
[----:B------:R-:W-:Y:S05]  /*b3a0*/  EXIT ;  /* 0x000000000000794d */ /* 0x000fea0003800000 */
.L_x_5763:
[----:B------:R-:W-:-:S04]  /*b3b0*/  F2FP.F16.F32.PACK_AB R3, RZ, R2 ;  /* 0x00000002ff03723e */ /* 0x000fc800000000ff */
[----:B------:R-:W-:-:S05]  /*b3c0*/  PRMT R3, R3, 0x5410, RZ ;  /* 0x0000541003037816 */ /* 0x000fca00000000ff */
[----:B------:R-:W-:Y:S01]  /*b3d0*/  STG.E desc[UR36][R16.64], R3 ;  /* 0x0000000310007986 */ /* 0x000fe2000c101924 */
[----:B------:R-:W-:Y:S05]  /*b3e0*/  EXIT ;  /* 0x000000000000794d */ /* 0x000fea0003800000 */
.L_x_5762:
[----:B------:R-:W-:-:S06]  /*b3f0*/  FMUL.FTZ R2, R2, 1 ;  /* 0x3f80000002027820 */ /* 0x000fcc0000410000 */
[----:B------:R-:W0:Y:S02]  /*b400*/  F2F.F64.F32 R2, R2 ;  /* 0x0000000200027310 */ /* 0x000e240000201800 */
[----:B0-----:R-:W-:Y:S01]  /*b410*/  STG.E.64 desc[UR36][R16.64], R2 ;  /* 0x0000000210007986 */ /* 0x001fe2000c101b24 */
[----:B------:R-:W-:Y:S05]  /*b420*/  EXIT ;  /* 0x000000000000794d */ /* 0x000fea0003800000 */
.L_x_5753:
        /* <DEDUP_REMOVED lines=13> */
.L_x_5767:
        /* <DEDUP_REMOVED lines=16> */
.L_x_5770:
[----:B------:R-:W-:-:S04]  /*b600*/  SHF.R.U32.HI R2, RZ, 0x18, R2 ;  /* 0x00000018ff027819 */ /* 0x000fc80000011602 */
[----:B------:R-:W-:-:S04]  /*b610*/  LOP3.LUT R2, R3, 0x80, R2, 0xf8, !PT ;  /* 0x0000008003027812 */ /* 0x000fc800078ef802 */
[----:B------:R-:W-:-:S07]  /*b620*/  PRMT R8, R2, 0x7610, R8 ;  /* 0x0000761002087816 */ /* 0x000fce0000000008 */
.L_x_5769:
[----:B------:R-:W-:Y:S05]  /*b630*/  BSYNC.RECONVERGENT B0 ;  /* 0x0000000000007941 */ /* 0x000fea0003800200 */
.L_x_5768:
[----:B------:R-:W-:Y:S01]  /*b640*/  STG.E.U8 desc[UR36][R16.64], R8 ;  /* 0x0000000810007986 */ /* 0x000fe2000c101124 */
[----:B------:R-:W-:Y:S05]  /*b650*/  EXIT ;  /* 0x000000000000794d */ /* 0x000fea0003800000 */
.L_x_5766:
        /* <DEDUP_REMOVED lines=16> */
.L_x_5773:
[----:B------:R-:W-:-:S04]  /*b760*/  SHF.R.U32.HI R2, RZ, 0x18, R2 ;  /* 0x00000018ff027819 */ /* 0x000fc80000011602 */
[----:B------:R-:W-:-:S04]  /*b770*/  LOP3.LUT R3, R3, 0x80, R2, 0xf8, !PT ;  /* 0x0000008003037812 */ /* 0x000fc800078ef802 */
[----:B------:R-:W-:-:S07]  /*b780*/  PRMT R8, R3, 0x7610, R8 ;  /* 0x0000761003087816 */ /* 0x000fce0000000008 */
.L_x_5772:
[----:B------:R-:W-:Y:S05]  /*b790*/  BSYNC.RECONVERGENT B0 ;  /* 0x0000000000007941 */ /* 0x000fea0003800200 */
.L_x_5771:
[----:B------:R-:W-:Y:S01]  /*b7a0*/  STG.E.U8 desc[UR36][R16.64], R8 ;  /* 0x0000000810007986 */ /* 0x000fe2000c101124 */
[----:B------:R-:W-:Y:S05]  /*b7b0*/  EXIT ;  /* 0x000000000000794d */ /* 0x000fea0003800000 */
.L_x_5765:
        /* <DEDUP_REMOVED lines=21> */
.L_x_5775:
[----:B------:R-:W0:Y:S02]  /*b910*/  F2I.U64.TRUNC R2, R2 ;  /* 0x0000000200027311 */ /* 0x000e24000020d800 */
[----:B0-----:R-:W-:Y:S01]  /*b920*/  STG.E.64 desc[UR36][R16.64], R2 ;  /* 0x0000000210007986 */ /* 0x001fe2000c101b24 */
[----:B------:R-:W-:Y:S05]  /*b930*/  EXIT ;  /* 0x000000000000794d */ /* 0x000fea0003800000 */
.L_x_5774:
[----:B------:R-:W0:Y:S02]  /*b940*/  F2I.FTZ.U32.TRUNC.NTZ R3, R2 ;  /* 0x0000000200037305 */ /* 0x000e24000021f000 */
[----:B0-----:R-:W-:Y:S01]  /*b950*/  STG.E desc[UR36][R16.64], R3 ;  /* 0x0000000310007986 */ /* 0x001fe2000c101924 */
[----:B------:R-:W-:Y:S05]  /*b960*/  EXIT ;  /* 0x000000000000794d */ /* 0x000fea0003800000 */
.L_x_5764:
        /* <DEDUP_REMOVED lines=8> */
[----:B------:R-:W-:Y:S01]  /*b9f0*/  STG.E.U8 desc[UR36][R16.64], R3 ;  /* 0x0000000310007986 */ /* 0x000fe2000c101124 */
[----:B------:R-:W-:Y:S05]  /*ba00*/  EXIT ;  /* 0x000000000000794d */ /* 0x000fea0003800000 */
.L_x_5777:
[----:B------:R-:W-:Y:S01]  /*ba10*/  FMUL.FTZ R4, R2, 1 ;  /* 0x3f80000002047820 */ /* 0x000fe20000410000 */
[----:B------:R-:W-:-:S05]  /*ba20*/  CS2R R6, SRZ ;  /* 0x0000000000067805 */ /* 0x000fca000001ff00 */
[----:B------:R-:W0:Y:S02]  /*ba30*/  F2F.F64.F32 R4, R4 ;  /* 0x0000000400047310 */ /* 0x000e240000201800 */
[----:B0-----:R-:W-:Y:S01]  /*ba40*/  STG.E.128 desc[UR36][R16.64], R4 ;  /* 0x0000000410007986 */ /* 0x001fe2000c101d24 */
[----:B------:R-:W-:Y:S05]  /*ba50*/  EXIT ;  /* 0x000000000000794d */ /* 0x000fea0003800000 */
.L_x_5776:
[----:B------:R-:W-:-:S09]  /*ba60*/  UISETP.NE.AND UP0, UPT, UR4, 0xf, UPT ;  /* 0x0000000f0400788c */ /* 0x000fd2000bf05270 */
[----:B------:R-:W-:Y:S05]  /*ba70*/  BRA.U !UP0, `(.L_x_5778) ;  /* 0x0000000108e07547 */ /* 0x000fea000b800000 */
[----:B------:R-:W-:-:S09]  /*ba80*/  UISETP.NE.AND UP0, UPT, UR4, 0x17, UPT ;  /* 0x000000170400788c */ /* 0x000fd2000bf05270 */
[----:B------:R-:W-:Y:S05]  /*ba90*/  BRA.U !UP0, `(.L_x_5779) ;  /* 0x00000001088c7547 */ /* 0x000fea000b800000 */
[----:B------:R-:W-:-:S09]  /*baa0*/  UISETP.NE.AND UP0, UPT, UR4, 0x18, UPT ;  /* 0x000000180400788c */ /* 0x000fd2000bf05270 */
[----:B------:R-:W-:Y:S05]  /*bab0*/  BRA.U !UP0, `(.L_x_5780) ;  /* 0x0000000108447547 */ /* 0x000fea000b800000 */
.L_x_5757:
        /* <DEDUP_REMOVED lines=16> */
.L_x_5781:
[----:B------:R-:W-:Y:S05]  /*bbc0*/  EXIT ;  /* 0x000000000000794d */ /* 0x000fea0003800000 */
.L_x_5780:
        /* <DEDUP_REMOVED lines=12> */
.L_x_5783:
[----:B------:R-:W-:Y:S05]  /*bc90*/  BSYNC.RECONVERGENT B0 ;  /* 0x0000000000007941 */ /* 0x000fea0003800200 */
.L_x_5782:
[----:B------:R-:W-:-:S05]  /*bca0*/  LOP3.LUT R3, R0, 0x80, R5, 0xf8, !PT ;  /* 0x0000008000037812 */ /* 0x000fca00078ef805 */
[----:B------:R-:W-:Y:S01]  /*bcb0*/  STG.E.U8 desc[UR36][R16.64], R3 ;  /* 0x0000000310007986 */ /* 0x000fe2000c101124 */
[----:B------:R-:W-:Y:S05]  /*bcc0*/  EXIT ;  /* 0x000000000000794d */ /* 0x000fea0003800000 */
.L_x_5779:
        /* <DEDUP_REMOVED lines=11> */
.L_x_5785:
[----:B------:R-:W-:Y:S01]  /*bd80*/  HFMA2 R0, -RZ, RZ, 0, 7.569789886474609375e-06 ;  /* 0x0000007fff007431 */ /* 0x000fe200000001ff */
[----:B------:R-:W-:-:S04]  /*bd90*/  ISETP.GT.U32.AND P0, PT, R4, 0x7f800000, PT ;  /* 0x7f8000000400780c */ /* 0x000fc80003f04070 */
[----:B------:R-:W-:-:S09]  /*bda0*/  SEL R0, R0, 0x7c, P0 ;  /* 0x0000007c00007807 */ /* 0x000fd20000000000 */
.L_x_5786:
[----:B------:R-:W-:Y:S05]  /*bdb0*/  BSYNC.RECONVERGENT B0 ;  /* 0x0000000000007941 */ /* 0x000fea0003800200 */
.L_x_5784:
[----:B------:R-:W-:-:S04]  /*bdc0*/  SHF.R.U32.HI R3, RZ, 0x18, R2 ;  /* 0x00000018ff037819 */ /* 0x000fc80000011602 */
[----:B------:R-:W-:-:S05]  /*bdd0*/  LOP3.LUT R3, R0, 0x80, R3, 0xf8, !PT ;  /* 0x0000008000037812 */ /* 0x000fca00078ef803 */
[----:B------:R-:W-:Y:S01]  /*bde0*/  STG.E.U8 desc[UR36][R16.64], R3 ;  /* 0x0000000310007986 */ /* 0x000fe2000c101124 */
[----:B------:R-:W-:Y:S05]  /*bdf0*/  EXIT ;  /* 0x000000000000794d */ /* 0x000fea0003800000 */
.L_x_5778:
[----:B------:R-:W-:-:S05]  /*be00*/  F2FP.BF16.F32.PACK_AB R2, RZ, R2 ;  /* 0x00000002ff02723e */ /* 0x000fca00000010ff */
[----:B------:R-:W-:Y:S01]  /*be10*/  STG.E.U16 desc[UR36][R16.64], R2 ;  /* 0x0000000210007986 */ /* 0x000fe2000c101524 */
[----:B------:R-:W-:Y:S05]  /*be20*/  EXIT ;  /* 0x000000000000794d */ /* 0x000fea0003800000 */
.L_x_5787:
        /* <DEDUP_REMOVED lines=13> */
.L_x_37020:


//--------------------- .text._ZN2at6native27unrolled_elementwise_kernelIZZZNS0_21clamp_max_kernel_cudaERNS_18TensorIteratorBaseERKN3c106ScalarEENKUlvE_clEvENKUlvE5_clEvEUlfE_St5arrayIPcLm2EELi4E23TrivialOffsetCalculatorILi1EjESF_NS0_6memory12LoadWithCastILi1EEENSG_13StoreWithCastILi1EEEEEviT_T0_T2_T3_T4_T5_ --------------------------
	.section	.text._ZN2at6native27unrolled_elementwise_kernelIZZZNS0_21clamp_max_kernel_cudaERNS_18TensorIteratorBaseERKN3c106ScalarEENKUlvE_clEvENKUlvE5_clEvEUlfE_St5arrayIPcLm2EELi4E23TrivialOffsetCalculatorILi1EjESF_NS0_6memory12LoadWithCastILi1EEENSG_13StoreWithCastILi1EEEEEviT_T0_T2_T3_T4_T5_,"ax",@progbits
	.align	128
        .global         _ZN2at6native27unrolled_elementwise_kernelIZZZNS0_21clamp_max_kernel_cudaERNS_18TensorIteratorBaseERKN3c106ScalarEENKUlvE_clEvENKUlvE5_clEvEUlfE_St5arrayIPcLm2EELi4E23TrivialOffsetCalculatorILi1EjESF_NS0_6memory12LoadWithCastILi1EEENSG_13StoreWithCastILi1EEEEEviT_T0_T2_T3_T4_T5_
        .type           _ZN2at6native27unrolled_elementwise_kernelIZZZNS0_21clamp_max_kernel_cudaERNS_18TensorIteratorBaseERKN3c106ScalarEENKUlvE_clEvENKUlvE5_clEvEUlfE_St5arrayIPcLm2EELi4E23TrivialOffsetCalculatorILi1EjESF_NS0_6memory12LoadWithCastILi1EEENSG_13StoreWithCastILi1EEEEEviT_T0_T2_T3_T4_T5_,@function
        .size           _ZN2at6native27unrolled_elementwise_kernelIZZZNS0_21clamp_max_kernel_cudaERNS_18TensorIteratorBaseERKN3c106ScalarEENKUlvE_clEvENKUlvE5_clEvEUlfE_St5arrayIPcLm2EELi4E23TrivialOffsetCalculatorILi1EjESF_NS0_6memory12LoadWithCastILi1EEENSG_13StoreWithCastILi1EEEEEviT_T0_T2_T3_T4_T5_,(.L_x_37021 - _ZN2at6native27unrolled_elementwise_kernelIZZZNS0_21clamp_max_kernel_cudaERNS_18TensorIteratorBaseERKN3c106ScalarEENKUlvE_clEvENKUlvE5_clEvEUlfE_St5arrayIPcLm2EELi4E23TrivialOffsetCalculatorILi1EjESF_NS0_6memory12LoadWithCastILi1EEENSG_13StoreWithCastILi1EEEEEviT_T0_T2_T3_T4_T5_)
        .other          _ZN2at6native27unrolled_elementwise_kernelIZZZNS0_21clamp_max_kernel_cudaERNS_18TensorIteratorBaseERKN3c106ScalarEENKUlvE_clEvENKUlvE5_clEvEUlfE_St5arrayIPcLm2EELi4E23TrivialOffsetCalculatorILi1EjESF_NS0_6memory12LoadWithCastILi1EEENSG_13StoreWithCastILi1EEEEEviT_T0_T2_T3_T4_T5_,@"STO_CUDA_ENTRY STV_DEFAULT"
_ZN2at6native27unrolled_elementwise_kernelIZZZNS0_21clamp_max_kernel_cudaERNS_18TensorIteratorBaseERKN3c106ScalarEENKUlvE_clEvENKUlvE5_clEvEUlfE_St5arrayIPcLm2EELi4E23TrivialOffsetCalculatorILi1EjESF_NS0_6memory12LoadWithCastILi1EEENSG_13StoreWithCastILi1EEEEEviT_T0_T2_T3_T4_T5_:
.text._ZN2at6native27unrolled_elementwise_kernelIZZZNS0_21clamp_max_kernel_cudaERNS_18TensorIteratorBaseERKN3c106ScalarEENKUlvE_clEvENKUlvE5_clEvEUlfE_St5arrayIPcLm2EELi4E23TrivialOffsetCalculatorILi1EjESF_NS0_6memory12LoadWithCastILi1EEENSG_13StoreWithCastILi1EEEEEviT_T0_T2_T3_T4_T5_:
        /* <DEDUP_REMOVED lines=33> */
.L_x_5794:
[----:B------:R-:W2:Y:S02]  /*0210*/  LDG.E.U8 R4, desc[UR36][R4.64] ;  /* 0x0000002404047981 */ /* 0x000ea4000c1e1100 */
[----:B--2---:R-:W-:Y:S01]  /*0220*/  I2FP.F32.U32 R18, R4 ;  /* 0x0000000400127245 */ /* 0x004fe20000201000 */
[----:B------:R-:W-:Y:S06]  /*0230*/  BRA `(.L_x_5796) ;  /* 0x0000000c00287947 */ /* 0x000fec0003800000 */
.L_x_5793:
        /* <DEDUP_REMOVED lines=9> */
.L_x_5798:
[----:B------:R-:W2:Y:S02]  /*02d0*/  LDG.E R4, desc[UR36][R4.64] ;  /* 0x0000002404047981 */ /* 0x000ea4000c1e1900 */
[----:B--2---:R-:W-:Y:S01]  /*02e0*/  I2FP.F32.S32 R18, R4 ;  /* 0x0000000400127245 */ /* 0x004fe20000201400 */
[----:B------:R-:W-:Y:S06]  /*02f0*/  BRA `(.L_x_5796) ;  /* 0x0000000800f87947 */ /* 0x000fec0003800000 */
.L_x_5797:
[----:B------:R-:W2:Y:S02]  /*0300*/  LDG.E.U16 R4, desc[UR36][R4.64] ;  /* 0x0000002404047981 */ /* 0x000ea4000c1e1500 */
[----:B--2---:R2:W3:Y:S01]  /*0310*/  I2F.S16 R18, R4 ;  /* 0x0000000400127306 */ /* 0x0044e20000101400 */
[----:B------:R-:W-:Y:S05]  /*0320*/  BRA `(.L_x_5796) ;  /* 0x0000000800ec7947 */ /* 0x000fea0003800000 */
.L_x_5792:
        /* <DEDUP_REMOVED lines=8> */
.L_x_5800:
[----:B------:R-:W2:Y:S02]  /*03b0*/  LDG.E.U16 R4, desc[UR36][R4.64] ;  /* 0x0000002404047981 */ /* 0x000ea4000c1e1500 */
[----:B--2---:R-:W-:Y:S01]  /*03c0*/  HADD2.F32 R18, -RZ, R4.H0_H0 ;  /* 0x20000004ff127230 */ /* 0x004fe20000004100 */
[----:B------:R-:W-:Y:S06]  /*03d0*/  BRA `(.L_x_5796) ;  /* 0x0000000800c07947 */ /* 0x000fec0003800000 */
.L_x_5799:
        /* <DEDUP_REMOVED lines=8> */
.L_x_5802:
[----:B------:R-:W2:Y:S02]  /*0460*/  LDG.E.U16 R4, desc[UR36][R4.64] ;  /* 0x0000002404047981 */ /* 0x000ea4000c1e1500 */
[----:B--2---:R-:W-:Y:S01]  /*0470*/  HADD2.F32 R18, -RZ, R4.H0_H0 ;  /* 0x20000004ff127230 */ /* 0x004fe20000004100 */
[----:B------:R-:W-:Y:S06]  /*0480*/  BRA `(.L_x_5796) ;  /* 0x0000000800947947 */ /* 0x000fec0003800000 */
.L_x_5801:
[----:B------:R-:W2:Y:S01]  /*0490*/  LDG.E.64 R4, desc[UR36][R4.64] ;  /* 0x0000002404047981 */ /* 0x000ea2000c1e1b00 */
[----:B------:R-:W-:Y:S01]  /*04a0*/  UMOV UR4, 0xf0000000 ;  /* 0xf000000000047882 */ /* 0x000fe20000000000 */
[----:B------:R-:W-:Y:S01]  /*04b0*/  UMOV UR5, 0x380fffff ;  /* 0x380fffff00057882 */ /* 0x000fe20000000000 */
[----:B--2---:R-:W0:Y:S01]  /*04c0*/  F2F.F32.F64 R18, R4 ;  /* 0x0000000400127310 */ /* 0x004e220000301000 */
[----:B------:R-:W-:-:S14]  /*04d0*/  DSETP.GEU.AND P0, PT, |R4|, UR4, PT ;  /* 0x0000000404007e2a */ /* 0x000fdc000bf0e200 */
[----:B0-----:R-:W-:Y:S01]  /*04e0*/  @!P0 FMUL R18, R18, 1.175494350822287508e-38 ;  /* 0x0080000012128820 */ /* 0x001fe20000400000 */
[----:B------:R-:W-:Y:S06]  /*04f0*/  BRA `(.L_x_5796) ;  /* 0x0000000800787947 */ /* 0x000fec0003800000 */
.L_x_5791:
        /* <DEDUP_REMOVED lines=12> */
.L_x_5805:
[----:B------:R-:W2:Y:S01]  /*05c0*/  LDG.E.64 R4, desc[UR36][R4.64] ;  /* 0x0000002404047981 */ /* 0x000ea2000c1e1b00 */
[----:B------:R-:W-:Y:S01]  /*05d0*/  UMOV UR4, 0xf0000000 ;  /* 0xf000000000047882 */ /* 0x000fe20000000000 */
[----:B------:R-:W-:Y:S01]  /*05e0*/  UMOV UR5, 0x380fffff ;  /* 0x380fffff00057882 */ /* 0x000fe20000000000 */
[----:B--2---:R-:W0:Y:S01]  /*05f0*/  F2F.F32.F64 R18, R4 ;  /* 0x0000000400127310 */ /* 0x004e220000301000 */
[----:B------:R-:W-:-:S14]  /*0600*/  DSETP.GEU.AND P0, PT, |R4|, UR4, PT ;  /* 0x0000000404007e2a */ /* 0x000fdc000bf0e200 */
[----:B0-----:R-:W-:Y:S01]  /*0610*/  @!P0 FMUL R18, R18, 1.175494350822287508e-38 ;  /* 0x0080000012128820 */ /* 0x001fe20000400000 */
[----:B------:R-:W-:Y:S06]  /*0620*/  BRA `(.L_x_5796) ;  /* 0x00000008002c7947 */ /* 0x000fec0003800000 */
.L_x_5804:
        /* <DEDUP_REMOVED lines=25> */
.L_x_5807:
        /* <DEDUP_REMOVED lines=13> */
.L_x_5806:
[----:B------:R-:W2:Y:S02]  /*0890*/  LDG.E.U16 R4, desc[UR36][R4.64] ;  /* 0x0000002404047981 */ /* 0x000ea4000c1e1500 */
[----:B--2---:R-:W-:Y:S01]  /*08a0*/  IMAD.U32 R18, R4, 0x10000, RZ ;  /* 0x0001000004127824 */ /* 0x004fe200078e00ff */
[----:B------:R-:W-:Y:S06]  /*08b0*/  BRA `(.L_x_5796) ;  /* 0x0000000400887947 */ /* 0x000fec0003800000 */
.L_x_5803:
        /* <DEDUP_REMOVED lines=11> */
.L_x_5810:
        /* <DEDUP_REMOVED lines=20> */
.L_x_5812:
[----:B------:R-:W-:Y:S05]  /*0ab0*/  BSYNC.RECONVERGENT B0 ;  /* 0x0000000000007941 */ /* 0x000fea0003800200 */
.L_x_5811:
[----:B------:R-:W-:Y:S01]  /*0ac0*/  IMAD.SHL.U32 R0, R0, 0x100000, RZ ;  /* 0x0010000000007824 */ /* 0x000fe200078e00ff */
[----:B------:R-:W-:-:S04]  /*0ad0*/  LEA R3, R3, 0x3b800000, 0x17 ;  /* 0x3b80000003037811 */ /* 0x000fc800078eb8ff */
[----:B------:R-:W-:Y:S01]  /*0ae0*/  LOP3.LUT R18, R3, R0, R7, 0xfe, !PT ;  /* 0x0000000003127212 */ /* 0x000fe200078efe07 */
[----:B------:R-:W-:Y:S06]  /*0af0*/  BRA `(.L_x_5796) ;  /* 0x0000000000f87947 */ /* 0x000fec0003800000 */
.L_x_5809:
        /* <DEDUP_REMOVED lines=20> */
.L_x_5814:
[----:B------:R-:W-:Y:S05]  /*0c40*/  BSYNC.RECONVERGENT B0 ;  /* 0x0000000000007941 */ /* 0x000fea0003800200 */
.L_x_5813:
[----:B------:R-:W-:Y:S01]  /*0c50*/  IMAD.SHL.U32 R0, R0, 0x200000, RZ ;  /* 0x0020000000007824 */ /* 0x000fe200078e00ff */
[----:B------:R-:W-:-:S04]  /*0c60*/  LEA R3, R3, 0x37800000, 0x17 ;  /* 0x3780000003037811 */ /* 0x000fc800078eb8ff */
[----:B------:R-:W-:Y:S01]  /*0c70*/  LOP3.LUT R18, R3, R0, R7, 0xfe, !PT ;  /* 0x0000000003127212 */ /* 0x000fe200078efe07 */
[----:B------:R-:W-:Y:S06]  /*0c80*/  BRA `(.L_x_5796) ;  /* 0x0000000000947947 */ /* 0x000fec0003800000 */
.L_x_5808:
[----:B------:R-:W-:-:S09]  /*0c90*/  UISETP.NE.AND UP0, UPT, UR4, 0x1c, UPT ;  /* 0x0000001c0400788c */ /* 0x000fd2000bf05270 */
[----:B------:R-:W-:Y:S05]  /*0ca0*/  BRA.U !UP0, `(.L_x_5815) ;  /* 0x0000000108847547 */ /* 0x000fea000b800000 */
[----:B------:R-:W-:-:S09]  /*0cb0*/  UISETP.NE.AND UP0, UPT, UR4, 0x1d, UPT ;  /* 0x0000001d0400788c */ /* 0x000fd2000bf05270 */
[----:B------:R-:W-:Y:S05]  /*0cc0*/  BRA.U !UP0, `(.L_x_5816) ;  /* 0x0000000108707547 */ /* 0x000fea000b800000 */
[----:B------:R-:W-:-:S09]  /*0cd0*/  UISETP.NE.AND UP0, UPT, UR4, 0x2c, UPT ;  /* 0x0000002c0400788c */ /* 0x000fd2000bf05270 */
[----:B------:R-:W-:Y:S05]  /*0ce0*/  BRA.U !UP0, `(.L_x_5817) ;  /* 0x0000000108487547 */ /* 0x000fea000b800000 */
.L_x_5795:
        /* <DEDUP_REMOVED lines=16> */
.L_x_5818:
[----:B------:R-:W-:Y:S01]  /*0df0*/  IMAD.MOV.U32 R18, RZ, RZ, RZ ;  /* 0x000000ffff127224 */ /* 0x000fe200078e00ff */
[----:B------:R-:W-:Y:S06]  /*0e00*/  BRA `(.L_x_5796) ;  /* 0x0000000000347947 */ /* 0x000fec0003800000 */
.L_x_5817:
        /* <DEDUP_REMOVED lines=8> */
.L_x_5816:
[----:B------:R-:W2:Y:S02]  /*0e90*/  LDG.E.64 R4, desc[UR36][R4.64] ;  /* 0x0000002404047981 */ /* 0x000ea4000c1e1b00 */
[----:B--2---:R0:W1:Y:S01]  /*0ea0*/  I2F.U64 R18, R4 ;  /* 0x0000000400127312 */ /* 0x0040620000301000 */
[----:B------:R-:W-:Y:S05]  /*0eb0*/  BRA `(.L_x_5796) ;  /* 0x0000000000087947 */ /* 0x000fea0003800000 */
.L_x_5815:
[----:B------:R-:W2:Y:S02]  /*0ec0*/  LDG.E R4, desc[UR36][R4.64] ;  /* 0x0000002404047981 */ /* 0x000ea4000c1e1900 */
[----:B--2---:R-:W-:-:S07]  /*0ed0*/  I2FP.F32.U32 R18, R4 ;  /* 0x0000000400127245 */ /* 0x004fce0000201000 */
.L_x_5796:
[----:B------:R-:W-:Y:S05]  /*0ee0*/  BSYNC.RECONVERGENT B6 ;  /* 0x0000000000067941 */ /* 0x000fea0003800200 */
.L_x_5790:
[----:B------:R-:W-:-:S07]  /*0ef0*/  VIADD R17, R27, 0x80 ;  /* 0x000000801b117836 */ /* 0x000fce0000000000 */
.L_x_5789:
[----:B------:R-:W-:Y:S05]  /*0f00*/  BSYNC.RECONVERGENT B7 ;  /* 0x0000000000077941 */ /* 0x000fea0003800200 */
.L_x_5788:
        /* <DEDUP_REMOVED lines=25> */
.L_x_5825:
[----:B------:R-:W2:Y:S02]  /*10a0*/  LDG.E.U8 R4, desc[UR36][R4.64] ;  /* 0x0000002404047981 */ /* 0x000ea4000c1e1100 */
[----:B--2---:R-:W-:Y:S01]  /*10b0*/  I2FP.F32.U32 R22, R4 ;  /* 0x0000000400167245 */ /* 0x004fe20000201000 */
[----:B------:R-:W-:Y:S06]  /*10c0*/  BRA `(.L_x_5827) ;  /* 0x0000000c00287947 */ /* 0x000fec0003800000 */
.L_x_5824:
        /* <DEDUP_REMOVED lines=9> */
.L_x_5829:
[----:B------:R-:W2:Y:S02]  /*1160*/  LDG.E R4, desc[UR36][R4.64] ;  /* 0x0000002404047981 */ /* 0x000ea4000c1e1900 */
[----:B--2---:R-:W-:Y:S01]  /*1170*/  I2FP.F32.S32 R22, R4 ;  /* 0x0000000400167245 */ /* 0x004fe20000201400 */
[----:B------:R-:W-:Y:S06]  /*1180*/  BRA `(.L_x_5827) ;  /* 0x0000000800f87947 */ /* 0x000fec0003800000 */
.L_x_5828:
[----:B------:R-:W2:Y:S02]  /*1190*/  LDG.E.U16 R4, desc[UR36][R4.64] ;  /* 0x0000002404047981 */ /* 0x000ea4000c1e1500 */
[----:B--2---:R0:W2:Y:S01]  /*11a0*/  I2F.S16 R22, R4 ;  /* 0x0000000400167306 */ /* 0x0040a20000101400 */
[----:B------:R-:W-:Y:S05]  /*11b0*/  BRA `(.L_x_5827) ;  /* 0x0000000800ec7947 */ /* 0x000fea0003800000 */
.L_x_5823:
        /* <DEDUP_REMOVED lines=8> */
.L_x_5831:
[----:B------:R-:W2:Y:S02]  /*1240*/  LDG.E.U16 R4, desc[UR36][R4.64] ;  /* 0x0000002404047981 */ /* 0x000ea4000c1e1500 */
[----:B--2---:R-:W-:Y:S01]  /*1250*/  HADD2.F32 R22, -RZ, R4.H0_H0 ;  /* 0x20000004ff167230 */ /* 0x004fe20000004100 */
[----:B------:R-:W-:Y:S06]  /*1260*/  BRA `(.L_x_5827) ;  /* 0x0000000800c07947 */ /* 0x000fec0003800000 */
.L_x_5830:
        /* <DEDUP_REMOVED lines=8> */
.L_x_5833:
[----:B------:R-:W2:Y:S02]  /*12f0*/  LDG.E.U16 R4, desc[UR36][R4.64] ;  /* 0x0000002404047981 */ /* 0x000ea4000c1e1500 */
[----:B--2---:R-:W-:Y:S01]  /*1300*/  HADD2.F32 R22, -RZ, R4.H0_H0 ;  /* 0x20000004ff167230 */ /* 0x004fe20000004100 */
[----:B------:R-:W-:Y:S06]  /*1310*/  BRA `(.L_x_5827) ;  /* 0x0000000800947947 */ /* 0x000fec0003800000 */
.L_x_5832:
[----:B------:R-:W2:Y:S01]  /*1320*/  LDG.E.64 R4, desc[UR36][R4.64] ;  /* 0x0000002404047981 */ /* 0x000ea2000c1e1b00 */
[----:B------:R-:W-:Y:S01]  /*1330*/  UMOV UR4, 0xf0000000 ;  /* 0xf000000000047882 */ /* 0x000fe20000000000 */
[----:B------:R-:W-:Y:S01]  /*1340*/  UMOV UR5, 0x380fffff ;  /* 0x380fffff00057882 */ /* 0x000fe20000000000 */
[----:B--2---:R-:W0:Y:S01]  /*1350*/  F2F.F32.F64 R22, R4 ;  /* 0x0000000400167310 */ /* 0x004e220000301000 */
[----:B------:R-:W-:-:S14]  /*1360*/  DSETP.GEU.AND P0, PT, |R4|, UR4, PT ;  /* 0x0000000404007e2a */ /* 0x000fdc000bf0e200 */
[----:B0-----:R-:W-:Y:S01]  /*1370*/  @!P0 FMUL R22, R22, 1.175494350822287508e-38 ;  /* 0x0080000016168820 */ /* 0x001fe20000400000 */
[----:B------:R-:W-:Y:S06]  /*1380*/  BRA `(.L_x_5827) ;  /* 0x0000000800787947 */ /* 0x000fec0003800000 */
.L_x_5822:
        /* <DEDUP_REMOVED lines=12> */
.L_x_5836:
[----:B------:R-:W2:Y:S01]  /*1450*/  LDG.E.64 R4, desc[UR36][R4.64] ;  /* 0x0000002404047981 */ /* 0x000ea2000c1e1b00 */
[----:B------:R-:W-:Y:S01]  /*1460*/  UMOV UR4, 0xf0000000 ;  /* 0xf000000000047882 */ /* 0x000fe20000000000 */
[----:B------:R-:W-:Y:S01]  /*1470*/  UMOV UR5, 0x380fffff ;  /* 0x380fffff00057882 */ /* 0x000fe20000000000 */
[----:B--2---:R-:W0:Y:S01]  /*1480*/  F2F.F32.F64 R22, R4 ;  /* 0x0000000400167310 */ /* 0x004e220000301000 */
[----:B------:R-:W-:-:S14]  /*1490*/  DSETP.GEU.AND P0, PT, |R4|, UR4, PT ;  /* 0x0000000404007e2a */ /* 0x000fdc000bf0e200 */
[----:B0-----:R-:W-:Y:S01]  /*14a0*/  @!P0 FMUL R22, R22, 1.175494350822287508e-38 ;  /* 0x0080000016168820 */ /* 0x001fe20000400000 */
[----:B------:R-:W-:Y:S06]  /*14b0*/  BRA `(.L_x_5827) ;  /* 0x00000008002c7947 */ /* 0x000fec0003800000 */
.L_x_5835:
        /* <DEDUP_REMOVED lines=25> */
.L_x_5838:
        /* <DEDUP_REMOVED lines=13> */
.L_x_5837:
[----:B------:R-:W2:Y:S02]  /*1720*/  LDG.E.U16 R4, desc[UR36][R4.64] ;  /* 0x0000002404047981 */ /* 0x000ea4000c1e1500 */
[----:B--2---:R-:W-:Y:S01]  /*1730*/  IMAD.U32 R22, R4, 0x10000, RZ ;  /* 0x0001000004167824 */ /* 0x004fe200078e00ff */
[----:B------:R-:W-:Y:S06]  /*1740*/  BRA `(.L_x_5827) ;  /* 0x0000000400887947 */ /* 0x000fec0003800000 */
.L_x_5834:
        /* <DEDUP_REMOVED lines=11> */
.L_x_5841:
        /* <DEDUP_REMOVED lines=20> */
.L_x_5843:
[----:B------:R-:W-:Y:S05]  /*1940*/  BSYNC.RECONVERGENT B0 ;  /* 0x0000000000007941 */ /* 0x000fea0003800200 */
.L_x_5842:
[----:B------:R-:W-:Y:S01]  /*1950*/  IMAD.SHL.U32 R0, R0, 0x100000, RZ ;  /* 0x0010000000007824 */ /* 0x000fe200078e00ff */
[----:B------:R-:W-:-:S04]  /*1960*/  LEA R3, R3, 0x3b800000, 0x17 ;  /* 0x3b80000003037811 */ /* 0x000fc800078eb8ff */
[----:B------:R-:W-:Y:S01]  /*1970*/  LOP3.LUT R22, R3, R0, R7, 0xfe, !PT ;  /* 0x0000000003167212 */ /* 0x000fe200078efe07 */
[----:B------:R-:W-:Y:S06]  /*1980*/  BRA `(.L_x_5827) ;  /* 0x0000000000f87947 */ /* 0x000fec0003800000 */
.L_x_5840:
        /* <DEDUP_REMOVED lines=20> */
.L_x_5845:
[----:B------:R-:W-:Y:S05]  /*1ad0*/  BSYNC.RECONVERGENT B0 ;  /* 0x0000000000007941 */ /* 0x000fea0003800200 */
.L_x_5844:
[----:B------:R-:W-:Y:S01]  /*1ae0*/  IMAD.SHL.U32 R0, R0, 0x200000, RZ ;  /* 0x0020000000007824 */ /* 0x000fe200078e00ff */
[----:B------:R-:W-:-:S04]  /*1af0*/  LEA R3, R3, 0x37800000, 0x17 ;  /* 0x3780000003037811 */ /* 0x000fc800078eb8ff */
[----:B------:R-:W-:Y:S01]  /*1b00*/  LOP3.LUT R22, R3, R0, R7, 0xfe, !PT ;  /* 0x0000000003167212 */ /* 0x000fe200078efe07 */
[----:B------:R-:W-:Y:S06]  /*1b10*/  BRA `(.L_x_5827) ;  /* 0x0000000000947947 */ /* 0x000fec0003800000 */
.L_x_5839:
        /* <DEDUP_REMOVED lines=14> */
.L_x_5826:
        /* <DEDUP_REMOVED lines=16> */
.L_x_5848:
[----:B------:R-:W-:Y:S01]  /*1d00*/  IMAD.MOV.U32 R22, RZ, RZ, RZ ;  /* 0x000000ffff167224 */ /* 0x000fe200078e00ff */
[----:B------:R-:W-:Y:S06]  /*1d10*/  BRA `(.L_x_5827) ;  /* 0x0000000000147947 */ /* 0x000fec0003800000 */
.L_x_5847:
[----:B------:R-:W2:Y:S02]  /*1d20*/  LDG.E.64 R4, desc[UR36][R4.64] ;  /* 0x0000002404047981 */ /* 0x000ea4000c1e1b00 */
[----:B--2---:R0:W2:Y:S01]  /*1d30*/  I2F.U64 R22, R4 ;  /* 0x0000000400167312 */ /* 0x0040a20000301000 */
[----:B------:R-:W-:Y:S05]  /*1d40*/  BRA `(.L_x_5827) ;  /* 0x0000000000087947 */ /* 0x000fea0003800000 */
.L_x_5846:
[----:B------:R-:W2:Y:S02]  /*1d50*/  LDG.E R4, desc[UR36][R4.64] ;  /* 0x0000002404047981 */ /* 0x000ea4000c1e1900 */
[----:B--2---:R-:W-:-:S07]  /*1d60*/  I2FP.F32.U32 R22, R4 ;  /* 0x0000000400167245 */ /* 0x004fce0000201000 */
.L_x_5827:
[----:B------:R-:W-:Y:S05]  /*1d70*/  BSYNC.RECONVERGENT B6 ;  /* 0x0000000000067941 */ /* 0x000fea0003800200 */
.L_x_5821:
[----:B------:R-:W-:-:S07]  /*1d80*/  VIADD R17, R17, 0x80 ;  /* 0x0000008011117836 */ /* 0x000fce0000000000 */
.L_x_5820:
[----:B------:R-:W-:Y:S05]  /*1d90*/  BSYNC.RECONVERGENT B7 ;  /* 0x0000000000077941 */ /* 0x000fea0003800200 */
.L_x_5819:
        /* <DEDUP_REMOVED lines=25> */
.L_x_5855:
[----:B------:R-:W2:Y:S02]  /*1f30*/  LDG.E.U8 R4, desc[UR36][R4.64] ;  /* 0x0000002404047981 */ /* 0x000ea4000c1e1100 */
[----:B--2---:R-:W-:Y:S01]  /*1f40*/  I2FP.F32.U32 R24, R4 ;  /* 0x0000000400187245 */ /* 0x004fe20000201000 */
[----:B------:R-:W-:Y:S06]  /*1f50*/  BRA `(.L_x_5857) ;  /* 0x0000000c00287947 */ /* 0x000fec0003800000 */
.L_x_5854:
        /* <DEDUP_REMOVED lines=9> */
.L_x_5859:
[----:B------:R-:W2:Y:S02]  /*1ff0*/  LDG.E R4, desc[UR36][R4.64] ;  /* 0x0000002404047981 */ /* 0x000ea4000c1e1900 */
[----:B--2---:R-:W-:Y:S01]  /*2000*/  I2FP.F32.S32 R24, R4 ;  /* 0x0000000400187245 */ /* 0x004fe20000201400 */
[----:B------:R-:W-:Y:S06]  /*2010*/  BRA `(.L_x_5857) ;  /* 0x0000000800f87947 */ /* 0x000fec0003800000 */
.L_x_5858:
[----:B------:R-:W2:Y:S02]  /*2020*/  LDG.E.U16 R4, desc[UR36][R4.64] ;  /* 0x0000002404047981 */ /* 0x000ea4000c1e1500 */
[----:B--2---:R4:W0:Y:S01]  /*2030*/  I2F.S16 R24, R4 ;  /* 0x0000000400187306 */ /* 0x0048220000101400 */
[----:B------:R-:W-:Y:S05]  /*2040*/  BRA `(.L_x_5857) ;  /* 0x0000000800ec7947 */ /* 0x000fea0003800000 */
.L_x_5853:
        /* <DEDUP_REMOVED lines=8> */
.L_x_5861:
[----:B------:R-:W2:Y:S02]  /*20d0*/  LDG.E.U16 R4, desc[UR36][R4.64] ;  /* 0x0000002404047981 */ /* 0x000ea4000c1e1500 */
[----:B--2---:R-:W-:Y:S01]  /*20e0*/  HADD2.F32 R24, -RZ, R4.H0_H0 ;  /* 0x20000004ff187230 */ /* 0x004fe20000004100 */
[----:B------:R-:W-:Y:S06]  /*20f0*/  BRA `(.L_x_5857) ;  /* 0x0000000800c07947 */ /* 0x000fec0003800000 */
.L_x_5860:
        /* <DEDUP_REMOVED lines=8> */
.L_x_5863:
[----:B------:R-:W2:Y:S02]  /*2180*/  LDG.E.U16 R4, desc[UR36][R4.64] ;  /* 0x0000002404047981 */ /* 0x000ea4000c1e1500 */
[----:B--2---:R-:W-:Y:S01]  /*2190*/  HADD2.F32 R24, -RZ, R4.H0_H0 ;  /* 0x20000004ff187230 */ /* 0x004fe20000004100 */
[----:B------:R-:W-:Y:S06]  /*21a0*/  BRA `(.L_x_5857) ;  /* 0x0000000800947947 */ /* 0x000fec0003800000 */
.L_x_5862:
[----:B------:R-:W2:Y:S01]  /*21b0*/  LDG.E.64 R4, desc[UR36][R4.64] ;  /* 0x0000002404047981 */ /* 0x000ea2000c1e1b00 */
[----:B------:R-:W-:Y:S01]  /*21c0*/  UMOV UR4, 0xf0000000 ;  /* 0xf000000000047882 */ /* 0x000fe20000000000 */
[----:B------:R-:W-:Y:S01]  /*21d0*/  UMOV UR5, 0x380fffff ;  /* 0x380fffff00057882 */ /* 0x000fe20000000000 */
[----:B--2---:R-:W0:Y:S01]  /*21e0*/  F2F.F32.F64 R24, R4 ;  /* 0x0000000400187310 */ /* 0x004e220000301000 */
[----:B------:R-:W-:-:S14]  /*21f0*/  DSETP.GEU.AND P0, PT, |R4|, UR4, PT ;  /* 0x0000000404007e2a */ /* 0x000fdc000bf0e200 */
[----:B0-----:R-:W-:Y:S01]  /*2200*/  @!P0 FMUL R24, R24, 1.175494350822287508e-38 ;  /* 0x0080000018188820 */ /* 0x001fe20000400000 */
[----:B------:R-:W-:Y:S06]  /*2210*/  BRA `(.L_x_5857) ;  /* 0x0000000800787947 */ /* 0x000fec0003800000 */
.L_x_5852:
        /* <DEDUP_REMOVED lines=12> */
.L_x_5866:
[----:B------:R-:W2:Y:S01]  /*22e0*/  LDG.E.64 R4, desc[UR36][R4.64] ;  /* 0x0000002404047981 */ /* 0x000ea2000c1e1b00 */
[----:B------:R-:W-:Y:S01]  /*22f0*/  UMOV UR4, 0xf0000000 ;  /* 0xf000000000047882 */ /* 0x000fe20000000000 */
[----:B------:R-:W-:Y:S01]  /*2300*/  UMOV UR5, 0x380fffff ;  /* 0x380fffff00057882 */ /* 0x000fe20000000000 */
[----:B--2---:R-:W0:Y:S01]  /*2310*/  F2F.F32.F64 R24, R4 ;  /* 0x0000000400187310 */ /* 0x004e220000301000 */
[----:B------:R-:W-:-:S14]  /*2320*/  DSETP.GEU.AND P0, PT, |R4|, UR4, PT ;  /* 0x0000000404007e2a */ /* 0x000fdc000bf0e200 */
[----:B0-----:R-:W-:Y:S01]  /*2330*/  @!P0 FMUL R24, R24, 1.175494350822287508e-38 ;  /* 0x0080000018188820 */ /* 0x001fe20000400000 */
[----:B------:R-:W-:Y:S06]  /*2340*/  BRA `(.L_x_5857) ;  /* 0x00000008002c7947 */ /* 0x000fec0003800000 */
.L_x_5865:
        /* <DEDUP_REMOVED lines=25> */
.L_x_5868:
        /* <DEDUP_REMOVED lines=13> */
.L_x_5867:
[----:B------:R-:W2:Y:S02]  /*25b0*/  LDG.E.U16 R4, desc[UR36][R4.64] ;  /* 0x0000002404047981 */ /* 0x000ea4000c1e1500 */
[----:B--2---:R-:W-:Y:S01]  /*25c0*/  IMAD.U32 R24, R4, 0x10000, RZ ;  /* 0x0001000004187824 */ /* 0x004fe200078e00ff */
[----:B------:R-:W-:Y:S06]  /*25d0*/  BRA `(.L_x_5857) ;  /* 0x0000000400887947 */ /* 0x000fec0003800000 */
.L_x_5864:
        /* <DEDUP_REMOVED lines=11> */
.L_x_5871:
        /* <DEDUP_REMOVED lines=20> */
.L_x_5873:
[----:B------:R-:W-:Y:S05]  /*27d0*/  BSYNC.RECONVERGENT B0 ;  /* 0x0000000000007941 */ /* 0x000fea0003800200 */
.L_x_5872:
[----:B------:R-:W-:Y:S01]  /*27e0*/  IMAD.SHL.U32 R0, R0, 0x100000, RZ ;  /* 0x0010000000007824 */ /* 0x000fe200078e00ff */
[----:B------:R-:W-:-:S04]  /*27f0*/  LEA R3, R3, 0x3b800000, 0x17 ;  /* 0x3b80000003037811 */ /* 0x000fc800078eb8ff */
[----:B------:R-:W-:Y:S01]  /*2800*/  LOP3.LUT R24, R3, R0, R7, 0xfe, !PT ;  /* 0x0000000003187212 */ /* 0x000fe200078efe07 */
[----:B------:R-:W-:Y:S06]  /*2810*/  BRA `(.L_x_5857) ;  /* 0x0000000000f87947 */ /* 0x000fec0003800000 */
.L_x_5870:
        /* <DEDUP_REMOVED lines=20> */
.L_x_5875:
[----:B------:R-:W-:Y:S05]  /*2960*/  BSYNC.RECONVERGENT B0 ;  /* 0x0000000000007941 */ /* 0x000fea0003800200 */
.L_x_5874:
[----:B------:R-:W-:Y:S01]  /*2970*/  IMAD.SHL.U32 R0, R0, 0x200000, RZ ;  /* 0x0020000000007824 */ /* 0x000fe200078e00ff */
[----:B------:R-:W-:-:S04]  /*2980*/  LEA R3, R3, 0x37800000, 0x17 ;  /* 0x3780000003037811 */ /* 0x000fc800078eb8ff */
[----:B------:R-:W-:Y:S01]  /*2990*/  LOP3.LUT R24, R3, R0, R7, 0xfe, !PT ;  /* 0x0000000003187212 */ /* 0x000fe200078efe07 */
[----:B------:R-:W-:Y:S06]  /*29a0*/  BRA `(.L_x_5857) ;  /* 0x0000000000947947 */ /* 0x000fec0003800000 */
.L_x_5869:
        /* <DEDUP_REMOVED lines=14> */
.L_x_5856:
        /* <DEDUP_REMOVED lines=16> */
.L_x_5878:
[----:B------:R-:W-:Y:S01]  /*2b90*/  IMAD.MOV.U32 R24, RZ, RZ, RZ ;  /* 0x000000ffff187224 */ /* 0x000fe200078e00ff */
[----:B------:R-:W-:Y:S06]  /*2ba0*/  BRA `(.L_x_5857) ;  /* 0x0000000000147947 */ /* 0x000fec0003800000 */
.L_x_5877:
[----:B------:R-:W2:Y:S02]  /*2bb0*/  LDG.E.64 R4, desc[UR36][R4.64] ;  /* 0x0000002404047981 */ /* 0x000ea4000c1e1b00 */
[----:B--2---:R0:W2:Y:S01]  /*2bc0*/  I2F.U64 R24, R4 ;  /* 0x0000000400187312 */ /* 0x0040a20000301000 */
[----:B------:R-:W-:Y:S05]  /*2bd0*/  BRA `(.L_x_5857) ;  /* 0x0000000000087947 */ /* 0x000fea0003800000 */
.L_x_5876:
[----:B------:R-:W2:Y:S02]  /*2be0*/  LDG.E R4, desc[UR36][R4.64] ;  /* 0x0000002404047981 */ /* 0x000ea4000c1e1900 */
[----:B--2---:R-:W-:-:S07]  /*2bf0*/  I2FP.F32.U32 R24, R4 ;  /* 0x0000000400187245 */ /* 0x004fce0000201000 */
.L_x_5857:
[----:B------:R-:W-:Y:S05]  /*2c00*/  BSYNC.RECONVERGENT B6 ;  /* 0x0000000000067941 */ /* 0x000fea0003800200 */
.L_x_5851:
[----:B------:R-:W-:-:S07]  /*2c10*/  VIADD R17, R17, 0x80 ;  /* 0x0000008011117836 */ /* 0x000fce0000000000 */
.L_x_5850:
[----:B------:R-:W-:Y:S05]  /*2c20*/  BSYNC.RECONVERGENT B7 ;  /* 0x0000000000077941 */ /* 0x000fea0003800200 */
.L_x_5849:
        /* <DEDUP_REMOVED lines=24> */
.L_x_5884:
[----:B------:R-:W2:Y:S02]  /*2db0*/  LDG.E.U8 R4, desc[UR36][R4.64] ;  /* 0x0000002404047981 */ /* 0x000ea4000c1e1100 */
[----:B--2---:R-:W-:Y:S01]  /*2dc0*/  I2FP.F32.U32 R16, R4 ;  /* 0x0000000400107245 */ /* 0x004fe20000201000 */
[----:B------:R-:W-:Y:S06]  /*2dd0*/  BRA `(.L_x_5880) ;  /* 0x0000000c001c7947 */ /* 0x000fec0003800000 */
.L_x_5883:
        /* <DEDUP_REMOVED lines=9> */
.L_x_5887:
[----:B------:R-:W2:Y:S02]  /*2e70*/  LDG.E R4, desc[UR36][R4.64] ;  /* 0x0000002404047981 */ /* 0x000ea4000c1e1900 */
[----:B--2---:R-:W-:Y:S01]  /*2e80*/  I2FP.F32.S32 R16, R4 ;  /* 0x0000000400107245 */ /* 0x004fe20000201400 */
[----:B------:R-:W-:Y:S06]  /*2e90*/  BRA `(.L_x_5880) ;  /* 0x0000000800ec7947 */ /* 0x000fec0003800000 */
.L_x_5886:
[----:B------:R-:W2:Y:S02]  /*2ea0*/  LDG.E.U16 R4, desc[UR36][R4.64] ;  /* 0x0000002404047981 */ /* 0x000ea4000c1e1500 */
[----:B--2---:R0:W2:Y:S01]  /*2eb0*/  I2F.S16 R16, R4 ;  /* 0x0000000400107306 */ /* 0x0040a20000101400 */
[----:B------:R-:W-:Y:S05]  /*2ec0*/  BRA `(.L_x_5880) ;  /* 0x0000000800e07947 */ /* 0x000fea0003800000 */
.L_x_5882:
        /* <DEDUP_REMOVED lines=8> */
.L_x_5889:
[----:B------:R-:W2:Y:S02]  /*2f50*/  LDG.E.U16 R4, desc[UR36][R4.64] ;  /* 0x0000002404047981 */ /* 0x000ea4000c1e1500 */
[----:B--2---:R-:W-:Y:S01]  /*2f60*/  HADD2.F32 R16, -RZ, R4.H0_H0 ;  /* 0x20000004ff107230 */ /* 0x004fe20000004100 */
[----:B------:R-:W-:Y:S06]  /*2f70*/  BRA `(.L_x_5880) ;  /* 0x0000000800b47947 */ /* 0x000fec0003800000 */
.L_x_5888:
        /* <DEDUP_REMOVED lines=8> */
.L_x_5891:
[----:B------:R-:W2:Y:S02]  /*3000*/  LDG.E.U16 R4, desc[UR36][R4.64] ;  /* 0x0000002404047981 */ /* 0x000ea4000c1e1500 */
[----:B--2---:R-:W-:Y:S01]  /*3010*/  HADD2.F32 R16, -RZ, R4.H0_H0 ;  /* 0x20000004ff107230 */ /* 0x004fe20000004100 */
[----:B------:R-:W-:Y:S06]  /*3020*/  BRA `(.L_x_5880) ;  /* 0x0000000800887947 */ /* 0x000fec0003800000 */
.L_x_5890:
[----:B------:R-:W2:Y:S01]  /*3030*/  LDG.E.64 R4, desc[UR36][R4.64] ;  /* 0x0000002404047981 */ /* 0x000ea2000c1e1b00 */
[----:B------:R-:W-:Y:S01]  /*3040*/  UMOV UR4, 0xf0000000 ;  /* 0xf000000000047882 */ /* 0x000fe20000000000 */
[----:B------:R-:W-:Y:S01]  /*3050*/  UMOV UR5, 0x380fffff ;  /* 0x380fffff00057882 */ /* 0x000fe20000000000 */
[----:B--2---:R-:W0:Y:S01]  /*3060*/  F2F.F32.F64 R16, R4 ;  /* 0x0000000400107310 */ /* 0x004e220000301000 */
[----:B------:R-:W-:-:S14]  /*3070*/  DSETP.GEU.AND P0, PT, |R4|, UR4, PT ;  /* 0x0000000404007e2a */ /* 0x000fdc000bf0e200 */
[----:B0-----:R-:W-:Y:S01]  /*3080*/  @!P0 FMUL R16, R16, 1.175494350822287508e-38 ;  /* 0x0080000010108820 */ /* 0x001fe20000400000 */
[----:B------:R-:W-:Y:S06]  /*3090*/  BRA `(.L_x_5880) ;  /* 0x00000008006c7947 */ /* 0x000fec0003800000 */
.L_x_5881:
        /* <DEDUP_REMOVED lines=12> */
.L_x_5894:
[----:B------:R-:W2:Y:S01]  /*3160*/  LDG.E.64 R4, desc[UR36][R4.64] ;  /* 0x0000002404047981 */ /* 0x000ea2000c1e1b00 */
[----:B------:R-:W-:Y:S01]  /*3170*/  UMOV UR4, 0xf0000000 ;  /* 0xf000000000047882 */ /* 0x000fe20000000000 */
[----:B------:R-:W-:Y:S01]  /*3180*/  UMOV UR5, 0x380fffff ;  /* 0x380fffff00057882 */ /* 0x000fe20000000000 */
[----:B--2---:R-:W0:Y:S01]  /*3190*/  F2F.F32.F64 R16, R4 ;  /* 0x0000000400107310 */ /* 0x004e220000301000 */
[----:B------:R-:W-:-:S14]  /*31a0*/  DSETP.GEU.AND P0, PT, |R4|, UR4, PT ;  /* 0x0000000404007e2a */ /* 0x000fdc000bf0e200 */
[----:B0-----:R-:W-:Y:S01]  /*31b0*/  @!P0 FMUL R16, R16, 1.175494350822287508e-38 ;  /* 0x0080000010108820 */ /* 0x001fe20000400000 */
[----:B------:R-:W-:Y:S06]  /*31c0*/  BRA `(.L_x_5880) ;  /* 0x0000000800207947 */ /* 0x000fec0003800000 */
.L_x_5893:
        /* <DEDUP_REMOVED lines=25> */
.L_x_5896:
        /* <DEDUP_REMOVED lines=13> */
.L_x_5895:
[----:B------:R-:W2:Y:S02]  /*3430*/  LDG.E.U16 R4, desc[UR36][R4.64] ;  /* 0x0000002404047981 */ /* 0x000ea4000c1e1500 */
[----:B--2---:R-:W-:Y:S01]  /*3440*/  IMAD.U32 R16, R4, 0x10000, RZ ;  /* 0x0001000004107824 */ /* 0x004fe200078e00ff */
[----:B------:R-:W-:Y:S06]  /*3450*/  BRA `(.L_x_5880) ;  /* 0x00000004007c7947 */ /* 0x000fec0003800000 */
.L_x_5892:
        /* <DEDUP_REMOVED lines=11> */
.L_x_5899:
        /* <DEDUP_REMOVED lines=19> */
.L_x_5901:
[----:B------:R-:W-:Y:S05]  /*3640*/  BSYNC.RECONVERGENT B0 ;  /* 0x0000000000007941 */ /* 0x000fea0003800200 */
.L_x_5900:
[----:B------:R-:W-:Y:S01]  /*3650*/  IMAD.SHL.U32 R0, R0, 0x100000, RZ ;  /* 0x0010000000007824 */ /* 0x000fe200078e00ff */
[----:B------:R-:W-:-:S04]  /*3660*/  LEA R3, R3, 0x3b800000, 0x17 ;  /* 0x3b80000003037811 */ /* 0x000fc800078eb8ff */
[----:B------:R-:W-:Y:S01]  /*3670*/  LOP3.LUT R16, R3, R0, R7, 0xfe, !PT ;  /* 0x0000000003107212 */ /* 0x000fe200078efe07 */
[----:B------:R-:W-:Y:S06]  /*3680*/  BRA `(.L_x_5880) ;  /* 0x0000000000f07947 */ /* 0x000fec0003800000 */
.L_x_5898:
        /* <DEDUP_REMOVED lines=19> */
.L_x_5903:
[----:B------:R-:W-:Y:S05]  /*37c0*/  BSYNC.RECONVERGENT B0 ;  /* 0x0000000000007941 */ /* 0x000fea0003800200 */
.L_x_5902:
[----:B------:R-:W-:Y:S01]  /*37d0*/  IMAD.SHL.U32 R0, R0, 0x200000, RZ ;  /* 0x0020000000007824 */ /* 0x000fe200078e00ff */
[----:B------:R-:W-:-:S04]  /*37e0*/  LEA R3, R3, 0x37800000, 0x17 ;  /* 0x3780000003037811 */ /* 0x000fc800078eb8ff */
[----:B------:R-:W-:Y:S01]  /*37f0*/  LOP3.LUT R16, R3, R0, R7, 0xfe, !PT ;  /* 0x0000000003107212 */ /* 0x000fe200078efe07 */
[----:B------:R-:W-:Y:S06]  /*3800*/  BRA `(.L_x_5880) ;  /* 0x0000000000907947 */ /* 0x000fec0003800000 */
.L_x_5897:
        /* <DEDUP_REMOVED lines=14> */
.L_x_5885:
        /* <DEDUP_REMOVED lines=16> */
.L_x_5906:
[----:B------:R-:W-:Y:S05]  /*39f0*/  BRA `(.L_x_5880) ;  /* 0x0000000000147947 */ /* 0x000fea0003800000 */
.L_x_5905:
[----:B------:R-:W2:Y:S02]  /*3a00*/  LDG.E.64 R16, desc[UR36][R4.64] ;  /* 0x0000002404107981 */ /* 0x000ea4000c1e1b00 */
[----:B--2---:R0:W2:Y:S01]  /*3a10*/  I2F.U64 R16, R16 ;  /* 0x0000001000107312 */ /* 0x0040a20000301000 */
[----:B------:R-:W-:Y:S05]  /*3a20*/  BRA `(.L_x_5880) ;  /* 0x0000000000087947 */ /* 0x000fea0003800000 */
.L_x_5904:
[----:B------:R-:W2:Y:S02]  /*3a30*/  LDG.E R4, desc[UR36][R4.64] ;  /* 0x0000002404047981 */ /* 0x000ea4000c1e1900 */
[----:B--2---:R-:W-:-:S07]  /*3a40*/  I2FP.F32.U32 R16, R4 ;  /* 0x0000000400107245 */ /* 0x004fce0000201000 */
.L_x_5880:
[----:B------:R-:W-:Y:S05]  /*3a50*/  BSYNC.RECONVERGENT B6 ;  /* 0x0000000000067941 */ /* 0x000fea0003800200 */
.L_x_5879:
[----:B------:R-:W4:Y:S01]  /*3a60*/  LDCU UR4, c[0x0][0x388] ;  /* 0x00007100ff0477ac */ /* 0x000f220008000800 */
[----:B0-----:R-:W0:Y:S01]  /*3a70*/  LDC.U8 R17, c[0x0][0x3b4] ;  /* 0x0000ed00ff117b82 */ /* 0x001e220000000000 */
[----:B-1-3-5:R-:W-:Y:S01]  /*3a80*/  FSETP.NAN.FTZ.AND P0, PT, |R18|, |R18|, PT ;  /* 0x400000121200720b */ /* 0x02afe20003f18200 */
[----:B------:R-:W-:Y:S01]  /*3a90*/  BSSY.RECONVERGENT B7, `(.L_x_5907) ;  /* 0x00002bf000077945 */ /* 0x000fe20003800200 */
[----:B--2---:R-:W-:-:S03]  /*3aa0*/  FSETP.NAN.FTZ.AND P1, PT, |R22|, |R22|, PT ;  /* 0x400000161600720b */ /* 0x004fc60003f38200 */
[----:B------:R-:W-:Y:S01]  /*3ab0*/  BSSY.RELIABLE B6, `(.L_x_5908) ;  /* 0x00001d8000067945 */ /* 0x000fe20003800100 */
[----:B------:R-:W-:Y:S02]  /*3ac0*/  FSETP.NAN.FTZ.AND P2, PT, |R24|, |R24|, PT ;  /* 0x400000181800720b */ /* 0x000fe40003f58200 */
[----:B------:R-:W-:Y:S02]  /*3ad0*/  FSETP.NAN.FTZ.AND P3, PT, |R16|, |R16|, PT ;  /* 0x400000101000720b */ /* 0x000fe40003f78200 */
[----:B------:R-:W-:-:S03]  /*3ae0*/  ISETP.GE.AND P4, PT, R27, R26, PT ;  /* 0x0000001a1b00720c */ /* 0x000fc60003f86270 */
[----:B----4-:R-:W-:Y:S02]  /*3af0*/  @!P0 FMNMX.FTZ R18, R18, UR4, PT ;  /* 0x0000000412128c09 */ /* 0x010fe4000b810000 */
[----:B------:R-:W-:-:S04]  /*3b00*/  @!P1 FMNMX.FTZ R22, R22, UR4, PT ;  /* 0x0000000416169c09 */ /* 0x000fc8000b810000 */
[----:B------:R-:W-:Y:S02]  /*3b10*/  @!P2 FMNMX.FTZ R24, R24, UR4, PT ;  /* 0x000000041818ac09 */ /* 0x000fe4000b810000 */
[----:B------:R-:W-:Y:S02]  /*3b20*/  @!P3 FMNMX.FTZ R16, R16, UR4, PT ;  /* 0x000000041010bc09 */ /* 0x000fe4000b810000 */
[----:B------:R-:W-:Y:S05]  /*3b30*/  @P4 BRA `(.L_x_5909) ;  /* 0x0000001c00304947 */ /* 0x000fea0003800000 */
[----:B------:R-:W1:Y:S01]  /*3b40*/  LDCU UR4, c[0x0][0x3b8] ;  /* 0x00007700ff0477ac */ /* 0x000e620008000800 */
[----:B------:R-:W2:Y:S01]  /*3b50*/  LDC.64 R8, c[0x0][0x398] ;  /* 0x0000e600ff087b82 */ /* 0x000ea20000000a00 */
[----:B------:R-:W-:Y:S01]  /*3b60*/  IMAD R0, R2, 0x200, R27 ;  /* 0x0000020002007824 */ /* 0x000fe200078e021b */
[----:B0-----:R-:W-:Y:S01]  /*3b70*/  PRMT R4, R17, 0x9910, RZ ;  /* 0x0000991011047816 */ /* 0x001fe200000000ff */
[----:B------:R-:W-:Y:S02]  /*3b80*/  VIADD R27, R27, 0x80 ;  /* 0x000000801b1b7836 */ /* 0x000fe40000000000 */
        /* <DEDUP_REMOVED lines=17> */
.L_x_5913:
[----:B------:R-:W0:Y:S02]  /*3ca0*/  F2I.S64.TRUNC R18, R18 ;  /* 0x0000001200127311 */ /* 0x000e24000020d900 */
[----:B0-----:R-:W-:-:S05]  /*3cb0*/  IMAD.MOV.U32 R3, RZ, RZ, R18 ;  /* 0x000000ffff037224 */ /* 0x001fca00078e0012 */
[----:B------:R0:W-:Y:S01]  /*3cc0*/  STG.E.U8 desc[UR36][R8.64], R3 ;  /* 0x0000000308007986 */ /* 0x0001e2000c101124 */
[----:B------:R-:W-:Y:S05]  /*3cd0*/  BRA `(.L_x_5915) ;  /* 0x0000000c002c7947 */ /* 0x000fea0003800000 */
.L_x_5912:
        /* <DEDUP_REMOVED lines=9> */
.L_x_5917:
[----:B------:R-:W0:Y:S02]  /*3d70*/  F2I.FTZ.TRUNC.NTZ R3, R18 ;  /* 0x0000001200037305 */ /* 0x000e24000021f100 */
[----:B0-----:R0:W-:Y:S01]  /*3d80*/  STG.E desc[UR36][R8.64], R3 ;  /* 0x0000000308007986 */ /* 0x0011e2000c101924 */
[----:B------:R-:W-:Y:S05]  /*3d90*/  BRA `(.L_x_5915) ;  /* 0x0000000800fc7947 */ /* 0x000fea0003800000 */
.L_x_5916:
[----:B------:R-:W0:Y:S02]  /*3da0*/  F2I.FTZ.TRUNC.NTZ R3, R18 ;  /* 0x0000001200037305 */ /* 0x000e24000021f100 */
[----:B0-----:R0:W-:Y:S01]  /*3db0*/  STG.E.U16 desc[UR36][R8.64], R3 ;  /* 0x0000000308007986 */ /* 0x0011e2000c101524 */
[----:B------:R-:W-:Y:S05]  /*3dc0*/  BRA `(.L_x_5915) ;  /* 0x0000000800f07947 */ /* 0x000fea0003800000 */
.L_x_5911:
        /* <DEDUP_REMOVED lines=8> */
.L_x_5919:
[----:B------:R-:W-:-:S05]  /*3e50*/  F2FP.F16.F32.PACK_AB R18, RZ, R18 ;  /* 0x00000012ff12723e */ /* 0x000fca00000000ff */
[----:B------:R0:W-:Y:S01]  /*3e60*/  STG.E.U16 desc[UR36][R8.64], R18 ;  /* 0x0000001208007986 */ /* 0x0001e2000c101524 */
[----:B------:R-:W-:Y:S05]  /*3e70*/  BRA `(.L_x_5915) ;  /* 0x0000000800c47947 */ /* 0x000fea0003800000 */
.L_x_5918:
        /* <DEDUP_REMOVED lines=9> */
.L_x_5921:
[----:B------:R-:W-:-:S04]  /*3f10*/  F2FP.F16.F32.PACK_AB R3, RZ, R18 ;  /* 0x00000012ff03723e */ /* 0x000fc800000000ff */
[----:B------:R-:W-:-:S05]  /*3f20*/  PRMT R3, R3, 0x5410, RZ ;  /* 0x0000541003037816 */ /* 0x000fca00000000ff */
[----:B------:R0:W-:Y:S01]  /*3f30*/  STG.E desc[UR36][R8.64], R3 ;  /* 0x0000000308007986 */ /* 0x0001e2000c101924 */
[----:B------:R-:W-:Y:S05]  /*3f40*/  BRA `(.L_x_5915) ;  /* 0x0000000800907947 */ /* 0x000fea0003800000 */
.L_x_5920:
[----:B------:R-:W-:-:S06]  /*3f50*/  FMUL.FTZ R4, R18, 1 ;  /* 0x3f80000012047820 */ /* 0x000fcc0000410000 */
[----:B------:R-:W0:Y:S02]  /*3f60*/  F2F.F64.F32 R4, R4 ;  /* 0x0000000400047310 */ /* 0x000e240000201800 */
[----:B0-----:R0:W-:Y:S01]  /*3f70*/  STG.E.64 desc[UR36][R8.64], R4 ;  /* 0x0000000408007986 */ /* 0x0011e2000c101b24 */
[----:B------:R-:W-:Y:S05]  /*3f80*/  BRA `(.L_x_5915) ;  /* 0x0000000800807947 */ /* 0x000fea0003800000 */
.L_x_5910:
        /* <DEDUP_REMOVED lines=12> */
.L_x_5924:
[----:B------:R-:W-:Y:S01]  /*4050*/  FMUL.FTZ R4, R18, 1 ;  /* 0x3f80000012047820 */ /* 0x000fe20000410000 */
[----:B------:R-:W-:-:S05]  /*4060*/  CS2R R6, SRZ ;  /* 0x0000000000067805 */ /* 0x000fca000001ff00 */
[----:B------:R-:W0:Y:S02]  /*4070*/  F2F.F64.F32 R4, R4 ;  /* 0x0000000400047310 */ /* 0x000e240000201800 */
[----:B0-----:R0:W-:Y:S01]  /*4080*/  STG.E.128 desc[UR36][R8.64], R4 ;  /* 0x0000000408007986 */ /* 0x0011e2000c101d24 */
[----:B------:R-:W-:Y:S05]  /*4090*/  BRA `(.L_x_5915) ;  /* 0x00000008003c7947 */ /* 0x000fea0003800000 */
.L_x_5923:
        /* <DEDUP_REMOVED lines=18> */
.L_x_5928:
[----:B------:R-:W-:Y:S05]  /*41c0*/  BSYNC.RECONVERGENT B0 ;  /* 0x0000000000007941 */ /* 0x000fea0003800200 */
.L_x_5927:
[----:B------:R-:W-:-:S05]  /*41d0*/  LOP3.LUT R5, R0, 0x80, R5, 0xf8, !PT ;  /* 0x0000008000057812 */ /* 0x000fca00078ef805 */
[----:B------:R0:W-:Y:S01]  /*41e0*/  STG.E.U8 desc[UR36][R8.64], R5 ;  /* 0x0000000508007986 */ /* 0x0001e2000c101124 */
[----:B------:R-:W-:Y:S05]  /*41f0*/  BRA `(.L_x_5915) ;  /* 0x0000000400e47947 */ /* 0x000fea0003800000 */
.L_x_5926:
        /* <DEDUP_REMOVED lines=14> */
.L_x_5930:
[----:B------:R-:W-:Y:S05]  /*42e0*/  BSYNC.RECONVERGENT B0 ;  /* 0x0000000000007941 */ /* 0x000fea0003800200 */
.L_x_5929:
[----:B------:R-:W-:-:S05]  /*42f0*/  LOP3.LUT R3, R0, 0x80, R5, 0xf8, !PT ;  /* 0x0000008000037812 */ /* 0x000fca00078ef805 */
[----:B------:R0:W-:Y:S01]  /*4300*/  STG.E.U8 desc[UR36][R8.64], R3 ;  /* 0x0000000308007986 */ /* 0x0001e2000c101124 */
[----:B------:R-:W-:Y:S05]  /*4310*/  BRA `(.L_x_5915) ;  /* 0x00000004009c7947 */ /* 0x000fea0003800000 */
.L_x_5925:
[----:B------:R-:W-:-:S05]  /*4320*/  F2FP.BF16.F32.PACK_AB R18, RZ, R18 ;  /* 0x00000012ff12723e */ /* 0x000fca00000010ff */
[----:B------:R0:W-:Y:S01]  /*4330*/  STG.E.U16 desc[UR36][R8.64], R18 ;  /* 0x0000001208007986 */ /* 0x0001e2000c101524 */
[----:B------:R-:W-:Y:S05]  /*4340*/  BRA `(.L_x_5915) ;  /* 0x0000000400907947 */ /* 0x000fea0003800000 */
.L_x_5922:
        /* <DEDUP_REMOVED lines=11> */
.L_x_5933:
        /* <DEDUP_REMOVED lines=12> */
.L_x_5936:
[----:B------:R-:W-:-:S04]  /*44c0*/  SHF.R.U32.HI R0, RZ, 0x14, R18 ;  /* 0x00000014ff007819 */ /* 0x000fc80000011612 */
[----:B------:R-:W-:-:S04]  /*44d0*/  LOP3.LUT R3, R0, 0x1, RZ, 0xc0, !PT ;  /* 0x0000000100037812 */ /* 0x000fc800078ec0ff */
[----:B------:R-:W-:-:S04]  /*44e0*/  IADD3 R0, PT, PT, R18, 0x487ffff, R3 ;  /* 0x0487ffff12007810 */ /* 0x000fc80007ffe003 */
[----:B------:R-:W-:-:S04]  /*44f0*/  SHF.R.U32.HI R0, RZ, 0x14, R0 ;  /* 0x00000014ff007819 */ /* 0x000fc80000011600 */
[----:B------:R-:W-:-:S07]  /*4500*/  LOP3.LUT R0, R0, 0xff, RZ, 0xc0, !PT ;  /* 0x000000ff00007812 */ /* 0x000fce00078ec0ff */
.L_x_5937:
[----:B------:R-:W-:-:S04]  /*4510*/  SHF.R.U32.HI R3, RZ, 0x18, R18 ;  /* 0x00000018ff037819 */ /* 0x000fc80000011612 */
[----:B------:R-:W-:-:S04]  /*4520*/  LOP3.LUT R0, R0, 0x80, R3, 0xf8, !PT ;  /* 0x0000008000007812 */ /* 0x000fc800078ef803 */
[----:B------:R-:W-:-:S07]  /*4530*/  PRMT R4, R0, 0x7610, R4 ;  /* 0x0000761000047816 */ /* 0x000fce0000000004 */
.L_x_5935:
[----:B------:R-:W-:Y:S05]  /*4540*/  BSYNC.RECONVERGENT B0 ;  /* 0x0000000000007941 */ /* 0x000fea0003800200 */
.L_x_5934:
[----:B------:R1:W-:Y:S01]  /*4550*/  STG.E.U8 desc[UR36][R8.64], R4 ;  /* 0x0000000408007986 */ /* 0x0003e2000c101124 */
[----:B------:R-:W-:Y:S05]  /*4560*/  BRA `(.L_x_5915) ;  /* 0x0000000400087947 */ /* 0x000fea0003800000 */
.L_x_5932:
        /* <DEDUP_REMOVED lines=12> */
.L_x_5940:
[----:B------:R-:W-:-:S04]  /*4630*/  SHF.R.U32.HI R0, RZ, 0x15, R18 ;  /* 0x00000015ff007819 */ /* 0x000fc80000011612 */
[----:B------:R-:W-:-:S04]  /*4640*/  LOP3.LUT R3, R0, 0x1, RZ, 0xc0, !PT ;  /* 0x0000000100037812 */ /* 0x000fc800078ec0ff */
[----:B------:R-:W-:-:S04]  /*4650*/  IADD3 R0, PT, PT, R18, 0x88fffff, R3 ;  /* 0x088fffff12007810 */ /* 0x000fc80007ffe003 */
[----:B------:R-:W-:-:S04]  /*4660*/  SHF.R.U32.HI R0, RZ, 0x15, R0 ;  /* 0x00000015ff007819 */ /* 0x000fc80000011600 */
[----:B------:R-:W-:-:S07]  /*4670*/  LOP3.LUT R0, R0, 0xff, RZ, 0xc0, !PT ;  /* 0x000000ff00007812 */ /* 0x000fce00078ec0ff */
.L_x_5941:
[----:B------:R-:W-:-:S04]  /*4680*/  SHF.R.U32.HI R3, RZ, 0x18, R18 ;  /* 0x00000018ff037819 */ /* 0x000fc80000011612 */
[----:B------:R-:W-:-:S04]  /*4690*/  LOP3.LUT R0, R0, 0x80, R3, 0xf8, !PT ;  /* 0x0000008000007812 */ /* 0x000fc800078ef803 */
[----:B------:R-:W-:-:S07]  /*46a0*/  PRMT R4, R0, 0x7610, R4 ;  /* 0x0000761000047816 */ /* 0x000fce0000000004 */
.L_x_5939:
[----:B------:R-:W-:Y:S05]  /*46b0*/  BSYNC.RECONVERGENT B0 ;  /* 0x0000000000007941 */ /* 0x000fea0003800200 */
.L_x_5938:
[----:B------:R2:W-:Y:S01]  /*46c0*/  STG.E.U8 desc[UR36][R8.64], R4 ;  /* 0x0000000408007986 */ /* 0x0005e2000c101124 */
[----:B------:R-:W-:Y:S05]  /*46d0*/  BRA `(.L_x_5915) ;  /* 0x0000000000ac7947 */ /* 0x000fea0003800000 */
.L_x_5931:
[----:B------:R-:W-:-:S13]  /*46e0*/  ISETP.NE.AND P0, PT, R0, 0x1c, PT ;  /* 0x0000001c0000780c */ /* 0x000fda0003f05270 */
[----:B------:R-:W-:Y:S05]  /*46f0*/  @!P0 BRA `(.L_x_5942) ;  /* 0x00000000009c8947 */ /* 0x000fea0003800000 */
[----:B------:R-:W-:-:S13]  /*4700*/  ISETP.NE.AND P0, PT, R0, 0x1d, PT ;  /* 0x0000001d0000780c */ /* 0x000fda0003f05270 */
[----:B------:R-:W-:Y:S05]  /*4710*/  @!P0 BRA `(.L_x_5943) ;  /* 0x0000000000888947 */ /* 0x000fea0003800000 */
[----:B------:R-:W-:-:S13]  /*4720*/  ISETP.NE.AND P0, PT, R0, 0x2c, PT ;  /* 0x0000002c0000780c */ /* 0x000fda0003f05270 */
[----:B------:R-:W-:Y:S05]  /*4730*/  @!P0 BRA `(.L_x_5944) ;  /* 0x0000000000448947 */ /* 0x000fea0003800000 */
.L_x_5914:
        /* <DEDUP_REMOVED lines=16> */
.L_x_5945:
[----:B------:R-:W-:Y:S05]  /*4840*/  BRA `(.L_x_5915) ;  /* 0x0000000000507947 */ /* 0x000fea0003800000 */
.L_x_5944:
        /* <DEDUP_REMOVED lines=15> */
.L_x_5943:
[----:B------:R-:W0:Y:S02]  /*4940*/  F2I.U64.TRUNC R18, R18 ;  /* 0x0000001200127311 */ /* 0x000e24000020d800 */
[----:B0-----:R0:W-:Y:S01]  /*4950*/  STG.E.64 desc[UR36][R8.64], R18 ;  /* 0x0000001208007986 */ /* 0x0011e2000c101b24 */
[----:B------:R-:W-:Y:S05]  /*4960*/  BRA `(.L_x_5915) ;  /* 0x0000000000087947 */ /* 0x000fea0003800000 */
.L_x_5942:
[----:B------:R-:W0:Y:S02]  /*4970*/  F2I.FTZ.U32.TRUNC.NTZ R3, R18 ;  /* 0x0000001200037305 */ /* 0x000e24000021f000 */
[----:B0-----:R3:W-:Y:S02]  /*4980*/  STG.E desc[UR36][R8.64], R3 ;  /* 0x0000000308007986 */ /* 0x0017e4000c101924 */
.L_x_5915:
[----:B------:R-:W-:-:S13]  /*4990*/  ISETP.GE.AND P0, PT, R27, R26, PT ;  /* 0x0000001a1b00720c */ /* 0x000fda0003f06270 */
[----:B------:R-:W-:Y:S05]  /*49a0*/  @P0 BREAK.RELIABLE B6 ;  /* 0x0000000000060942 */ /* 0x000fea0003800100 */
        /* <DEDUP_REMOVED lines=22> */
.L_x_5950:
[----:B------:R-:W0:Y:S02]  /*4b10*/  F2I.S64.TRUNC R22, R22 ;  /* 0x0000001600167311 */ /* 0x000e24000020d900 */
[----:B0-----:R-:W-:-:S05]  /*4b20*/  IMAD.MOV.U32 R3, RZ, RZ, R22 ;  /* 0x000000ffff037224 */ /* 0x001fca00078e0016 */
[----:B------:R0:W-:Y:S01]  /*4b30*/  STG.E.U8 desc[UR36][R8.64], R3 ;  /* 0x0000000308007986 */ /* 0x0001e2000c101124 */
[----:B------:R-:W-:Y:S05]  /*4b40*/  BRA `(.L_x_5952) ;  /* 0x0000000c00287947 */ /* 0x000fea0003800000 */
.L_x_5949:
        /* <DEDUP_REMOVED lines=9> */
.L_x_5954:
[----:B------:R-:W0:Y:S02]  /*4be0*/  F2I.FTZ.TRUNC.NTZ R3, R22 ;  /* 0x0000001600037305 */ /* 0x000e24000021f100 */
[----:B0-----:R0:W-:Y:S01]  /*4bf0*/  STG.E desc[UR36][R8.64], R3 ;  /* 0x0000000308007986 */ /* 0x0011e2000c101924 */
[----:B------:R-:W-:Y:S05]  /*4c00*/  BRA `(.L_x_5952) ;  /* 0x0000000800f87947 */ /* 0x000fea0003800000 */
.L_x_5953:
[----:B------:R-:W0:Y:S02]  /*4c10*/  F2I.FTZ.TRUNC.NTZ R3, R22 ;  /* 0x0000001600037305 */ /* 0x000e24000021f100 */
[----:B0-----:R0:W-:Y:S01]  /*4c20*/  STG.E.U16 desc[UR36][R8.64], R3 ;  /* 0x0000000308007986 */ /* 0x0011e2000c101524 */
[----:B------:R-:W-:Y:S05]  /*4c30*/  BRA `(.L_x_5952) ;  /* 0x0000000800ec7947 */ /* 0x000fea0003800000 */
.L_x_5948:
        /* <DEDUP_REMOVED lines=8> */
.L_x_5956:
[----:B------:R-:W-:-:S05]  /*4cc0*/  F2FP.F16.F32.PACK_AB R22, RZ, R22 ;  /* 0x00000016ff16723e */ /* 0x000fca00000000ff */
[----:B------:R0:W-:Y:S01]  /*4cd0*/  STG.E.U16 desc[UR36][R8.64], R22 ;  /* 0x0000001608007986 */ /* 0x0001e2000c101524 */
[----:B------:R-:W-:Y:S05]  /*4ce0*/  BRA `(.L_x_5952) ;  /* 0x0000000800c07947 */ /* 0x000fea0003800000 */
.L_x_5955:
        /* <DEDUP_REMOVED lines=9> */
.L_x_5958:
[----:B------:R-:W-:-:S04]  /*4d80*/  F2FP.F16.F32.PACK_AB R3, RZ, R22 ;  /* 0x00000016ff03723e */ /* 0x000fc800000000ff */
[----:B------:R-:W-:-:S05]  /*4d90*/  PRMT R3, R3, 0x5410, RZ ;  /* 0x0000541003037816 */ /* 0x000fca00000000ff */
[----:B------:R0:W-:Y:S01]  /*4da0*/  STG.E desc[UR36][R8.64], R3 ;  /* 0x0000000308007986 */ /* 0x0001e2000c101924 */
[----:B------:R-:W-:Y:S05]  /*4db0*/  BRA `(.L_x_5952) ;  /* 0x00000008008c7947 */ /* 0x000fea0003800000 */
.L_x_5957:
[----:B------:R-:W-:-:S06]  /*4dc0*/  FMUL.FTZ R4, R22, 1 ;  /* 0x3f80000016047820 */ /* 0x000fcc0000410000 */
[----:B------:R-:W0:Y:S02]  /*4dd0*/  F2F.F64.F32 R4, R4 ;  /* 0x0000000400047310 */ /* 0x000e240000201800 */
[----:B0-----:R0:W-:Y:S01]  /*4de0*/  STG.E.64 desc[UR36][R8.64], R4 ;  /* 0x0000000408007986 */ /* 0x0011e2000c101b24 */
[----:B------:R-:W-:Y:S05]  /*4df0*/  BRA `(.L_x_5952) ;  /* 0x00000008007c7947 */ /* 0x000fea0003800000 */
.L_x_5947:
        /* <DEDUP_REMOVED lines=13> */
.L_x_5962:
        /* <DEDUP_REMOVED lines=16> */
.L_x_5965:
[----:B------:R-:W-:-:S04]  /*4fd0*/  SHF.R.U32.HI R22, RZ, 0x18, R22 ;  /* 0x00000018ff167819 */ /* 0x000fc80000011616 */
[----:B------:R-:W-:-:S04]  /*4fe0*/  LOP3.LUT R3, R3, 0x80, R22, 0xf8, !PT ;  /* 0x0000008003037812 */ /* 0x000fc800078ef816 */
[----:B------:R-:W-:-:S07]  /*4ff0*/  PRMT R4, R3, 0x7610, R4 ;  /* 0x0000761003047816 */ /* 0x000fce0000000004 */
.L_x_5964:
[----:B------:R-:W-:Y:S05]  /*5000*/  BSYNC.RECONVERGENT B0 ;  /* 0x0000000000007941 */ /* 0x000fea0003800200 */
.L_x_5963:
[----:B------:R0:W-:Y:S01]  /*5010*/  STG.E.U8 desc[UR36][R8.64], R4 ;  /* 0x0000000408007986 */ /* 0x0001e2000c101124 */
[----:B------:R-:W-:Y:S05]  /*5020*/  BRA `(.L_x_5952) ;  /* 0x0000000400f07947 */ /* 0x000fea0003800000 */
.L_x_5961:
        /* <DEDUP_REMOVED lines=16> */
.L_x_5968:
[----:B------:R-:W-:-:S04]  /*5130*/  SHF.R.U32.HI R22, RZ, 0x18, R22 ;  /* 0x00000018ff167819 */ /* 0x000fc80000011616 */
[----:B------:R-:W-:-:S04]  /*5140*/  LOP3.LUT R3, R3, 0x80, R22, 0xf8, !PT ;  /* 0x0000008003037812 */ /* 0x000fc800078ef816 */
[----:B------:R-:W-:-:S07]  /*5150*/  PRMT R4, R3, 0x7610, R4 ;  /* 0x0000761003047816 */ /* 0x000fce0000000004 */
.L_x_5967:
[----:B------:R-:W-:Y:S05]  /*5160*/  BSYNC.RECONVERGENT B0 ;  /* 0x0000000000007941 */ /* 0x000fea0003800200 */
.L_x_5966:
[----:B------:R0:W-:Y:S01]  /*5170*/  STG.E.U8 desc[UR36][R8.64], R4 ;  /* 0x0000000408007986 */ /* 0x0001e2000c101124 */
[----:B------:R-:W-:Y:S05]  /*5180*/  BRA `(.L_x_5952) ;  /* 0x0000000400987947 */ /* 0x000fea0003800000 */
.L_x_5960:
        /* <DEDUP_REMOVED lines=21> */
.L_x_5970:
[----:B------:R-:W0:Y:S02]  /*52e0*/  F2I.U64.TRUNC R22, R22 ;  /* 0x0000001600167311 */ /* 0x000e24000020d800 */
[----:B0-----:R0:W-:Y:S01]  /*52f0*/  STG.E.64 desc[UR36][R8.64], R22 ;  /* 0x0000001608007986 */ /* 0x0011e2000c101b24 */
[----:B------:R-:W-:Y:S05]  /*5300*/  BRA `(.L_x_5952) ;  /* 0x0000000400387947 */ /* 0x000fea0003800000 */
.L_x_5969:
[----:B------:R-:W0:Y:S02]  /*5310*/  F2I.FTZ.U32.TRUNC.NTZ R3, R22 ;  /* 0x0000001600037305 */ /* 0x000e24000021f000 */
[----:B0-----:R0:W-:Y:S01]  /*5320*/  STG.E desc[UR36][R8.64], R3 ;  /* 0x0000000308007986 */ /* 0x0011e2000c101924 */
[----:B------:R-:W-:Y:S05]  /*5330*/  BRA `(.L_x_5952) ;  /* 0x00000004002c7947 */ /* 0x000fea0003800000 */
.L_x_5959:
        /* <DEDUP_REMOVED lines=10> */
.L_x_5972:
[----:B------:R-:W-:Y:S01]  /*53e0*/  FMUL.FTZ R4, R22, 1 ;  /* 0x3f80000016047820 */ /* 0x000fe20000410000 */
[----:B------:R-:W-:-:S05]  /*53f0*/  CS2R R6, SRZ ;  /* 0x0000000000067805 */ /* 0x000fca000001ff00 */
[----:B------:R-:W0:Y:S02]  /*5400*/  F2F.F64.F32 R4, R4 ;  /* 0x0000000400047310 */ /* 0x000e240000201800 */
[----:B0-----:R0:W-:Y:S01]  /*5410*/  STG.E.128 desc[UR36][R8.64], R4 ;  /* 0x0000000408007986 */ /* 0x0011e2000c101d24 */
[----:B------:R-:W-:Y:S05]  /*5420*/  BRA `(.L_x_5952) ;  /* 0x0000000000f07947 */ /* 0x000fea0003800000 */
.L_x_5971:
[----:B------:R-:W-:-:S13]  /*5430*/  ISETP.NE.AND P0, PT, R0, 0xf, PT ;  /* 0x0000000f0000780c */ /* 0x000fda0003f05270 */
[----:B------:R-:W-:Y:S05]  /*5440*/  @!P0 BRA `(.L_x_5973) ;  /* 0x0000000000e08947 */ /* 0x000fea0003800000 */
[----:B------:R-:W-:-:S13]  /*5450*/  ISETP.NE.AND P0, PT, R0, 0x17, PT ;  /* 0x000000170000780c */ /* 0x000fda0003f05270 */
[----:B------:R-:W-:Y:S05]  /*5460*/  @!P0 BRA `(.L_x_5974) ;  /* 0x00000000008c8947 */ /* 0x000fea0003800000 */
[----:B------:R-:W-:-:S13]  /*5470*/  ISETP.NE.AND P0, PT, R0, 0x18, PT ;  /* 0x000000180000780c */ /* 0x000fda0003f05270 */
[----:B------:R-:W-:Y:S05]  /*5480*/  @!P0 BRA `(.L_x_5975) ;  /* 0x0000000000448947 */ /* 0x000fea0003800000 */
.L_x_5951:
        /* <DEDUP_REMOVED lines=16> */
.L_x_5976:
[----:B------:R-:W-:Y:S05]  /*5590*/  BRA `(.L_x_5952) ;  /* 0x0000000000947947 */ /* 0x000fea0003800000 */
.L_x_5975:
        /* <DEDUP_REMOVED lines=12> */
.L_x_5978:
[----:B------:R-:W-:Y:S05]  /*5660*/  BSYNC.RECONVERGENT B0 ;  /* 0x0000000000007941 */ /* 0x000fea0003800200 */
.L_x_5977:
[----:B------:R-:W-:-:S05]  /*5670*/  LOP3.LUT R3, R0, 0x80, R5, 0xf8, !PT ;  /* 0x0000008000037812 */ /* 0x000fca00078ef805 */
[----:B------:R3:W-:Y:S01]  /*5680*/  STG.E.U8 desc[UR36][R8.64], R3 ;  /* 0x0000000308007986 */ /* 0x0007e2000c101124 */
[----:B------:R-:W-:Y:S05]  /*5690*/  BRA `(.L_x_5952) ;  /* 0x0000000000547947 */ /* 0x000fea0003800000 */
.L_x_5974:
        /* <DEDUP_REMOVED lines=11> */
.L_x_5980:
[----:B------:R-:W-:Y:S01]  /*5750*/  IMAD.MOV.U32 R0, RZ, RZ, 0x7f ;  /* 0x0000007fff007424 */ /* 0x000fe200078e00ff */
[----:B------:R-:W-:-:S04]  /*5760*/  ISETP.GT.U32.AND P0, PT, R4, 0x7f800000, PT ;  /* 0x7f8000000400780c */ /* 0x000fc80003f04070 */
[----:B------:R-:W-:-:S09]  /*5770*/  SEL R0, R0, 0x7c, P0 ;  /* 0x0000007c00007807 */ /* 0x000fd20000000000 */
.L_x_5981:
[----:B------:R-:W-:Y:S05]  /*5780*/  BSYNC.RECONVERGENT B0 ;  /* 0x0000000000007941 */ /* 0x000fea0003800200 */
.L_x_5979:
[----:B------:R-:W-:-:S04]  /*5790*/  SHF.R.U32.HI R3, RZ, 0x18, R22 ;  /* 0x00000018ff037819 */ /* 0x000fc80000011616 */
[----:B------:R-:W-:-:S05]  /*57a0*/  LOP3.LUT R3, R0, 0x80, R3, 0xf8, !PT ;  /* 0x0000008000037812 */ /* 0x000fca00078ef803 */
[----:B------:R2:W-:Y:S01]  /*57b0*/  STG.E.U8 desc[UR36][R8.64], R3 ;  /* 0x0000000308007986 */ /* 0x0005e2000c101124 */
[----:B------:R-:W-:Y:S05]  /*57c0*/  BRA `(.L_x_5952) ;  /* 0x0000000000087947 */ /* 0x000fea0003800000 */
.L_x_5973:
[----:B------:R-:W-:-:S05]  /*57d0*/  F2FP.BF16.F32.PACK_AB R22, RZ, R22 ;  /* 0x00000016ff16723e */ /* 0x000fca00000010ff */
[----:B------:R4:W-:Y:S02]  /*57e0*/  STG.E.U16 desc[UR36][R8.64], R22 ;  /* 0x0000001608007986 */ /* 0x0009e4000c101524 */
.L_x_5952:
[----:B------:R-:W-:-:S07]  /*57f0*/  VIADD R27, R27, 0x80 ;  /* 0x000000801b1b7836 */ /* 0x000fce0000000000 */
.L_x_5909:
[----:B------:R-:W-:-:S13]  /*5800*/  ISETP.GE.AND P0, PT, R27, R26, PT ;  /* 0x0000001a1b00720c */ /* 0x000fda0003f06270 */
[----:B------:R-:W-:Y:S05]  /*5810*/  @P0 BREAK.RELIABLE B6 ;  /* 0x0000000000060942 */ /* 0x000fea0003800100 */
[----:B------:R-:W-:Y:S05]  /*5820*/  @P0 BRA `(.L_x_5946) ;  /* 0x0000000c00940947 */ /* 0x000fea0003800000 */
[----:B------:R-:W-:Y:S05]  /*5830*/  BSYNC.RELIABLE B6 ;  /* 0x0000000000067941 */ /* 0x000fea0003800100 */
.L_x_5908:
        /* <DEDUP_REMOVED lines=21> */
.L_x_5985:
[----:B------:R-:W0:Y:S02]  /*5990*/  F2I.S64.TRUNC R24, R24 ;  /* 0x0000001800187311 */ /* 0x000e24000020d900 */
[----:B0-----:R-:W-:-:S05]  /*59a0*/  IMAD.MOV.U32 R3, RZ, RZ, R24 ;  /* 0x000000ffff037224 */ /* 0x001fca00078e0018 */
[----:B------:R0:W-:Y:S01]  /*59b0*/  STG.E.U8 desc[UR36][R8.64], R3 ;  /* 0x0000000308007986 */ /* 0x0001e2000c101124 */
[----:B------:R-:W-:Y:S05]  /*59c0*/  BRA `(.L_x_5987) ;  /* 0x0000000c00287947 */ /* 0x000fea0003800000 */
.L_x_5984:
        /* <DEDUP_REMOVED lines=9> */
.L_x_5989:
[----:B------:R-:W0:Y:S02]  /*5a60*/  F2I.FTZ.TRUNC.NTZ R3, R24 ;  /* 0x0000001800037305 */ /* 0x000e24000021f100 */
[----:B0-----:R0:W-:Y:S01]  /*5a70*/  STG.E desc[UR36][R8.64], R3 ;  /* 0x0000000308007986 */ /* 0x0011e2000c101924 */
[----:B------:R-:W-:Y:S05]  /*5a80*/  BRA `(.L_x_5987) ;  /* 0x0000000800f87947 */ /* 0x000fea0003800000 */
.L_x_5988:
[----:B------:R-:W0:Y:S02]  /*5a90*/  F2I.FTZ.TRUNC.NTZ R3, R24 ;  /* 0x0000001800037305 */ /* 0x000e24000021f100 */
[----:B0-----:R0:W-:Y:S01]  /*5aa0*/  STG.E.U16 desc[UR36][R8.64], R3 ;  /* 0x0000000308007986 */ /* 0x0011e2000c101524 */
[----:B------:R-:W-:Y:S05]  /*5ab0*/  BRA `(.L_x_5987) ;  /* 0x0000000800ec7947 */ /* 0x000fea0003800000 */
.L_x_5983:
        /* <DEDUP_REMOVED lines=8> */
.L_x_5991:
[----:B------:R-:W-:-:S05]  /*5b40*/  F2FP.F16.F32.PACK_AB R24, RZ, R24 ;  /* 0x00000018ff18723e */ /* 0x000fca00000000ff */
[----:B------:R0:W-:Y:S01]  /*5b50*/  STG.E.U16 desc[UR36][R8.64], R24 ;  /* 0x0000001808007986 */ /* 0x0001e2000c101524 */
[----:B------:R-:W-:Y:S05]  /*5b60*/  BRA `(.L_x_5987) ;  /* 0x0000000800c07947 */ /* 0x000fea0003800000 */
.L_x_5990:
        /* <DEDUP_REMOVED lines=9> */
.L_x_5993:
[----:B------:R-:W-:-:S04]  /*5c00*/  F2FP.F16.F32.PACK_AB R3, RZ, R24 ;  /* 0x00000018ff03723e */ /* 0x000fc800000000ff */
[----:B------:R-:W-:-:S05]  /*5c10*/  PRMT R3, R3, 0x5410, RZ ;  /* 0x0000541003037816 */ /* 0x000fca00000000ff */
[----:B------:R0:W-:Y:S01]  /*5c20*/  STG.E desc[UR36][R8.64], R3 ;  /* 0x0000000308007986 */ /* 0x0001e2000c101924 */
[----:B------:R-:W-:Y:S05]  /*5c30*/  BRA `(.L_x_5987) ;  /* 0x00000008008c7947 */ /* 0x000fea0003800000 */
.L_x_5992:
[----:B------:R-:W-:-:S06]  /*5c40*/  FMUL.FTZ R4, R24, 1 ;  /* 0x3f80000018047820 */ /* 0x000fcc0000410000 */
[----:B------:R-:W0:Y:S02]  /*5c50*/  F2F.F64.F32 R4, R4 ;  /* 0x0000000400047310 */ /* 0x000e240000201800 */
[----:B0-----:R0:W-:Y:S01]  /*5c60*/  STG.E.64 desc[UR36][R8.64], R4 ;  /* 0x0000000408007986 */ /* 0x0011e2000c101b24 */
[----:B------:R-:W-:Y:S05]  /*5c70*/  BRA `(.L_x_5987) ;  /* 0x00000008007c7947 */ /* 0x000fea0003800000 */
.L_x_5982:
        /* <DEDUP_REMOVED lines=13> */
.L_x_5997:
        /* <DEDUP_REMOVED lines=16> */
.L_x_6000:
[----:B------:R-:W-:-:S04]  /*5e50*/  SHF.R.U32.HI R24, RZ, 0x18, R24 ;  /* 0x00000018ff187819 */ /* 0x000fc80000011618 */
[----:B------:R-:W-:-:S04]  /*5e60*/  LOP3.LUT R3, R3, 0x80, R24, 0xf8, !PT ;  /* 0x0000008003037812 */ /* 0x000fc800078ef818 */
[----:B------:R-:W-:-:S07]  /*5e70*/  PRMT R4, R3, 0x7610, R4 ;  /* 0x0000761003047816 */ /* 0x000fce0000000004 */
.L_x_5999:
[----:B------:R-:W-:Y:S05]  /*5e80*/  BSYNC.RECONVERGENT B0 ;  /* 0x0000000000007941 */ /* 0x000fea0003800200 */
.L_x_5998:
[----:B------:R0:W-:Y:S01]  /*5e90*/  STG.E.U8 desc[UR36][R8.64], R4 ;  /* 0x0000000408007986 */ /* 0x0001e2000c101124 */
[----:B------:R-:W-:Y:S05]  /*5ea0*/  BRA `(.L_x_5987) ;  /* 0x0000000400f07947 */ /* 0x000fea0003800000 */
.L_x_5996:
        /* <DEDUP_REMOVED lines=16> */
.L_x_6003:
[----:B------:R-:W-:-:S04]  /*5fb0*/  SHF.R.U32.HI R24, RZ, 0x18, R24 ;  /* 0x00000018ff187819 */ /* 0x000fc80000011618 */
[----:B------:R-:W-:-:S04]  /*5fc0*/  LOP3.LUT R3, R3, 0x80, R24, 0xf8, !PT ;  /* 0x0000008003037812 */ /* 0x000fc800078ef818 */
[----:B------:R-:W-:-:S07]  /*5fd0*/  PRMT R4, R3, 0x7610, R4 ;  /* 0x0000761003047816 */ /* 0x000fce0000000004 */
.L_x_6002:
[----:B------:R-:W-:Y:S05]  /*5fe0*/  BSYNC.RECONVERGENT B0 ;  /* 0x0000000000007941 */ /* 0x000fea0003800200 */
.L_x_6001:
[----:B------:R0:W-:Y:S01]  /*5ff0*/  STG.E.U8 desc[UR36][R8.64], R4 ;  /* 0x0000000408007986 */ /* 0x0001e2000c101124 */
[----:B------:R-:W-:Y:S05]  /*6000*/  BRA `(.L_x_5987) ;  /* 0x0000000400987947 */ /* 0x000fea0003800000 */
.L_x_5995:
        /* <DEDUP_REMOVED lines=21> */
.L_x_6005:
[----:B------:R-:W0:Y:S02]  /*6160*/  F2I.U64.TRUNC R24, R24 ;  /* 0x0000001800187311 */ /* 0x000e24000020d800 */
[----:B0-----:R0:W-:Y:S01]  /*6170*/  STG.E.64 desc[UR36][R8.64], R24 ;  /* 0x0000001808007986 */ /* 0x0011e2000c101b24 */
[----:B------:R-:W-:Y:S05]  /*6180*/  BRA `(.L_x_5987) ;  /* 0x0000000400387947 */ /* 0x000fea0003800000 */
.L_x_6004:
[----:B------:R-:W0:Y:S02]  /*6190*/  F2I.FTZ.U32.TRUNC.NTZ R3, R24 ;  /* 0x0000001800037305 */ /* 0x000e24000021f000 */
[----:B0-----:R0:W-:Y:S01]  /*61a0*/  STG.E desc[UR36][R8.64], R3 ;  /* 0x0000000308007986 */ /* 0x0011e2000c101924 */
[----:B------:R-:W-:Y:S05]  /*61b0*/  BRA `(.L_x_5987) ;  /* 0x00000004002c7947 */ /* 0x000fea0003800000 */
.L_x_5994:
        /* <DEDUP_REMOVED lines=10> */
.L_x_6007:
[----:B------:R-:W-:Y:S01]  /*6260*/  FMUL.FTZ R4, R24, 1 ;  /* 0x3f80000018047820 */ /* 0x000fe20000410000 */
[----:B------:R-:W-:-:S05]  /*6270*/  CS2R R6, SRZ ;  /* 0x0000000000067805 */ /* 0x000fca000001ff00 */
[----:B------:R-:W0:Y:S02]  /*6280*/  F2F.F64.F32 R4, R4 ;  /* 0x0000000400047310 */ /* 0x000e240000201800 */
[----:B0-----:R4:W-:Y:S01]  /*6290*/  STG.E.128 desc[UR36][R8.64], R4 ;  /* 0x0000000408007986 */ /* 0x0019e2000c101d24 */
[----:B------:R-:W-:Y:S05]  /*62a0*/  BRA `(.L_x_5987) ;  /* 0x0000000000f07947 */ /* 0x000fea0003800000 */
.L_x_6006:
[----:B------:R-:W-:-:S13]  /*62b0*/  ISETP.NE.AND P0, PT, R0, 0xf, PT ;  /* 0x0000000f0000780c */ /* 0x000fda0003f05270 */
[----:B------:R-:W-:Y:S05]  /*62c0*/  @!P0 BRA `(.L_x_6008) ;  /* 0x0000000000e08947 */ /* 0x000fea0003800000 */
[----:B------:R-:W-:-:S13]  /*62d0*/  ISETP.NE.AND P0, PT, R0, 0x17, PT ;  /* 0x000000170000780c */ /* 0x000fda0003f05270 */
[----:B------:R-:W-:Y:S05]  /*62e0*/  @!P0 BRA `(.L_x_6009) ;  /* 0x00000000008c8947 */ /* 0x000fea0003800000 */
[----:B------:R-:W-:-:S13]  /*62f0*/  ISETP.NE.AND P0, PT, R0, 0x18, PT ;  /* 0x000000180000780c */ /* 0x000fda0003f05270 */
[----:B------:R-:W-:Y:S05]  /*6300*/  @!P0 BRA `(.L_x_6010) ;  /* 0x0000000000448947 */ /* 0x000fea0003800000 */
.L_x_5986:
        /* <DEDUP_REMOVED lines=16> */
.L_x_6011:
[----:B------:R-:W-:Y:S05]  /*6410*/  BRA `(.L_x_5987) ;  /* 0x0000000000947947 */ /* 0x000fea0003800000 */
.L_x_6010:
        /* <DEDUP_REMOVED lines=12> */
.L_x_6013:
[----:B------:R-:W-:Y:S05]  /*64e0*/  BSYNC.RECONVERGENT B0 ;  /* 0x0000000000007941 */ /* 0x000fea0003800200 */
.L_x_6012:
[----:B------:R-:W-:-:S05]  /*64f0*/  LOP3.LUT R3, R0, 0x80, R5, 0xf8, !PT ;  /* 0x0000008000037812 */ /* 0x000fca00078ef805 */
[----:B------:R1:W-:Y:S01]  /*6500*/  STG.E.U8 desc[UR36][R8.64], R3 ;  /* 0x0000000308007986 */ /* 0x0003e2000c101124 */
[----:B------:R-:W-:Y:S05]  /*6510*/  BRA `(.L_x_5987) ;  /* 0x0000000000547947 */ /* 0x000fea0003800000 */
.L_x_6009:
        /* <DEDUP_REMOVED lines=11> */
.L_x_6015:
[----:B------:R-:W-:Y:S01]  /*65d0*/  IMAD.MOV.U32 R0, RZ, RZ, 0x7f ;  /* 0x0000007fff007424 */ /* 0x000fe200078e00ff */
[----:B------:R-:W-:-:S04]  /*65e0*/  ISETP.GT.U32.AND P0, PT, R4, 0x7f800000, PT ;  /* 0x7f8000000400780c */ /* 0x000fc80003f04070 */
[----:B------:R-:W-:-:S09]  /*65f0*/  SEL R0, R0, 0x7c, P0 ;  /* 0x0000007c00007807 */ /* 0x000fd20000000000 */
.L_x_6016:
[----:B------:R-:W-:Y:S05]  /*6600*/  BSYNC.RECONVERGENT B0 ;  /* 0x0000000000007941 */ /* 0x000fea0003800200 */
.L_x_6014:
[----:B------:R-:W-:-:S04]  /*6610*/  SHF.R.U32.HI R3, RZ, 0x18, R24 ;  /* 0x00000018ff037819 */ /* 0x000fc80000011618 */
[----:B------:R-:W-:-:S05]  /*6620*/  LOP3.LUT R3, R0, 0x80, R3, 0xf8, !PT ;  /* 0x0000008000037812 */ /* 0x000fca00078ef803 */
[----:B------:R2:W-:Y:S01]  /*6630*/  STG.E.U8 desc[UR36][R8.64], R3 ;  /* 0x0000000308007986 */ /* 0x0005e2000c101124 */
[----:B------:R-:W-:Y:S05]  /*6640*/  BRA `(.L_x_5987) ;  /* 0x0000000000087947 */ /* 0x000fea0003800000 */
.L_x_6008:
[----:B------:R-:W-:-:S05]  /*6650*/  F2FP.BF16.F32.PACK_AB R24, RZ, R24 ;  /* 0x00000018ff18723e */ /* 0x000fca00000010ff */
[----:B------:R0:W-:Y:S02]  /*6660*/  STG.E.U16 desc[UR36][R8.64], R24 ;  /* 0x0000001808007986 */ /* 0x0001e4000c101524 */
.L_x_5987:
[----:B------:R-:W-:-:S07]  /*6670*/  VIADD R27, R27, 0x80 ;  /* 0x000000801b1b7836 */ /* 0x000fce0000000000 */
.L_x_5946:
[----:B------:R-:W-:Y:S05]  /*6680*/  BSYNC.RECONVERGENT B7 ;  /* 0x0000000000077941 */ /* 0x000fea0003800200 */
.L_x_5907:
[----:B------:R-:W-:-:S13]  /*6690*/  ISETP.GE.AND P0, PT, R27, R26, PT ;  /* 0x0000001a1b00720c */ /* 0x000fda0003f06270 */
[----:B------:R-:W-:Y:S05]  /*66a0*/  @P0 EXIT ;  /* 0x000000000000094d */ /* 0x000fea0003800000 */
[----:B012-4-:R-:W0:Y:S01]  /*66b0*/  LDC.64 R4, c[0x0][0x398] ;  /* 0x0000e600ff047b82 */ /* 0x017e220000000a00 */
[----:B------:R-:W3:Y:S01]  /*66c0*/  LDCU UR4, c[0x0][0x3b8] ;  /* 0x00007700ff0477ac */ /* 0x000ee20008000800 */
[----:B------:R-:W-:Y:S01]  /*66d0*/  PRMT R0, R17, 0x9910, RZ ;  /* 0x0000991011007816 */ /* 0x000fe200000000ff */
        /* <DEDUP_REMOVED lines=17> */
.L_x_6020:
[----:B------:R-:W0:Y:S02]  /*67f0*/  F2I.S64.TRUNC R16, R16 ;  /* 0x0000001000107311 */ /* 0x000e24000020d900 */
[----:B0-----:R-:W-:-:S05]  /*6800*/  IMAD.MOV.U32 R5, RZ, RZ, R16 ;  /* 0x000000ffff057224 */ /* 0x001fca00078e0010 */
[----:B------:R-:W-:Y:S01]  /*6810*/  STG.E.U8 desc[UR36][R2.64], R5 ;  /* 0x0000000502007986 */ /* 0x000fe2000c101124 */
[----:B------:R-:W-:Y:S05]  /*6820*/  EXIT ;  /* 0x000000000000794d */ /* 0x000fea0003800000 */
.L_x_6019:
        /* <DEDUP_REMOVED lines=9> */
.L_x_6023:
[----:B------:R-:W0:Y:S02]  /*68c0*/  F2I.FTZ.TRUNC.NTZ R5, R16 ;  /* 0x0000001000057305 */ /* 0x000e24000021f100 */
[----:B0-----:R-:W-:Y:S01]  /*68d0*/  STG.E desc[UR36][R2.64], R5 ;  /* 0x0000000502007986 */ /* 0x001fe2000c101924 */
[----:B------:R-:W-:Y:S05]  /*68e0*/  EXIT ;  /* 0x000000000000794d */ /* 0x000fea0003800000 */
.L_x_6022:
[----:B------:R-:W0:Y:S02]  /*68f0*/  F2I.FTZ.TRUNC.NTZ R5, R16 ;  /* 0x0000001000057305 */ /* 0x000e24000021f100 */
[----:B0-----:R-:W-:Y:S01]  /*6900*/  STG.E.U16 desc[UR36][R2.64], R5 ;  /* 0x0000000502007986 */ /* 0x001fe2000c101524 */
[----:B------:R-:W-:Y:S05]  /*6910*/  EXIT ;  /* 0x000000000000794d */ /* 0x000fea0003800000 */
.L_x_6018:
        /* <DEDUP_REMOVED lines=8> */
.L_x_6025:
[----:B------:R-:W-:-:S05]  /*69a0*/  F2FP.F16.F32.PACK_AB R16, RZ, R16 ;  /* 0x00000010ff10723e */ /* 0x000fca00000000ff */
[----:B------:R-:W-:Y:S01]  /*69b0*/  STG.E.U16 desc[UR36][R2.64], R16 ;  /* 0x0000001002007986 */ /* 0x000fe2000c101524 */
[----:B------:R-:W-:Y:S05]  /*69c0*/  EXIT ;  /* 0x000000000000794d */ /* 0x000fea0003800000 */
.L_x_6024:
        /* <DEDUP_REMOVED lines=9> */
.L_x_6027:
[----:B------:R-:W-:-:S04]  /*6a60*/  F2FP.F16.F32.PACK_AB R5, RZ, R16 ;  /* 0x00000010ff05723e */ /* 0x000fc800000000ff */
[----:B------:R-:W-:-:S05]  /*6a70*/  PRMT R5, R5, 0x5410, RZ ;  /* 0x0000541005057816 */ /* 0x000fca00000000ff */
[----:B------:R-:W-:Y:S01]  /*6a80*/  STG.E desc[UR36][R2.64], R5 ;  /* 0x0000000502007986 */ /* 0x000fe2000c101924 */
[----:B------:R-:W-:Y:S05]  /*6a90*/  EXIT ;  /* 0x000000000000794d */ /* 0x000fea0003800000 */
.L_x_6026:
[----:B------:R-:W-:-:S06]  /*6aa0*/  FMUL.FTZ R4, R16, 1 ;  /* 0x3f80000010047820 */ /* 0x000fcc0000410000 */
[----:B------:R-:W0:Y:S02]  /*6ab0*/  F2F.F64.F32 R4, R4 ;  /* 0x0000000400047310 */ /* 0x000e240000201800 */
[----:B0-----:R-:W-:Y:S01]  /*6ac0*/  STG.E.64 desc[UR36][R2.64], R4 ;  /* 0x0000000402007986 */ /* 0x001fe2000c101b24 */
[----:B------:R-:W-:Y:S05]  /*6ad0*/  EXIT ;  /* 0x000000000000794d */ /* 0x000fea0003800000 */
.L_x_6017:
        /* <DEDUP_REMOVED lines=13> */
.L_x_6031:
        /* <DEDUP_REMOVED lines=16> */
.L_x_6034:
[----:B------:R-:W-:-:S04]  /*6cb0*/  SHF.R.U32.HI R16, RZ, 0x18, R16 ;  /* 0x00000018ff107819 */ /* 0x000fc80000011610 */
[----:B------:R-:W-:-:S04]  /*6cc0*/  LOP3.LUT R5, R5, 0x80, R16, 0xf8, !PT ;  /* 0x0000008005057812 */ /* 0x000fc800078ef810 */
[----:B------:R-:W-:-:S07]  /*6cd0*/  PRMT R0, R5, 0x7610, R0 ;  /* 0x0000761005007816 */ /* 0x000fce0000000000 */
.L_x_6033:
[----:B------:R-:W-:Y:S05]  /*6ce0*/  BSYNC.RECONVERGENT B0 ;  /* 0x0000000000007941 */ /* 0x000fea0003800200 */
.L_x_6032:
[----:B------:R-:W-:Y:S01]  /*6cf0*/  STG.E.U8 desc[UR36][R2.64], R0 ;  /* 0x0000000002007986 */ /* 0x000fe2000c101124 */
[----:B------:R-:W-:Y:S05]  /*6d00*/  EXIT ;  /* 0x000000000000794d */ /* 0x000fea0003800000 */
.L_x_6030:
        /* <DEDUP_REMOVED lines=16> */
.L_x_6037:
[----:B------:R-:W-:-:S04]  /*6e10*/  SHF.R.U32.HI R16, RZ, 0x18, R16 ;  /* 0x00000018ff107819 */ /* 0x000fc80000011610 */
[----:B------:R-:W-:-:S04]  /*6e20*/  LOP3.LUT R5, R5, 0x80, R16, 0xf8, !PT ;  /* 0x0000008005057812 */ /* 0x000fc800078ef810 */
[----:B------:R-:W-:-:S07]  /*6e30*/  PRMT R0, R5, 0x7610, R0 ;  /* 0x0000761005007816 */ /* 0x000fce0000000000 */
.L_x_6036:
[----:B------:R-:W-:Y:S05]  /*6e40*/  BSYNC.RECONVERGENT B0 ;  /* 0x0000000000007941 */ /* 0x000fea0003800200 */
.L_x_6035:
[----:B------:R-:W-:Y:S01]  /*6e50*/  STG.E.U8 desc[UR36][R2.64], R0 ;  /* 0x0000000002007986 */ /* 0x000fe2000c101124 */
[----:B------:R-:W-:Y:S05]  /*6e60*/  EXIT ;  /* 0x000000000000794d */ /* 0x000fea0003800000 */
.L_x_6029:
        /* <DEDUP_REMOVED lines=21> */
.L_x_6039:
[----:B------:R-:W0:Y:S02]  /*6fc0*/  F2I.U64.TRUNC R16, R16 ;  /* 0x0000001000107311 */ /* 0x000e24000020d800 */
[----:B0-----:R-:W-:Y:S01]  /*6fd0*/  STG.E.64 desc[UR36][R2.64], R16 ;  /* 0x0000001002007986 */ /* 0x001fe2000c101b24 */
[----:B------:R-:W-:Y:S05]  /*6fe0*/  EXIT ;  /* 0x000000000000794d */ /* 0x000fea0003800000 */
.L_x_6038:
[----:B------:R-:W0:Y:S02]  /*6ff0*/  F2I.FTZ.U32.TRUNC.NTZ R5, R16 ;  /* 0x0000001000057305 */ /* 0x000e24000021f000 */
[----:B0-----:R-:W-:Y:S01]  /*7000*/  STG.E desc[UR36][R2.64], R5 ;  /* 0x0000000502007986 */ /* 0x001fe2000c101924 */
[----:B------:R-:W-:Y:S05]  /*7010*/  EXIT ;  /* 0x000000000000794d */ /* 0x000fea0003800000 */
.L_x_6028:
        /* <DEDUP_REMOVED lines=10> */
.L_x_6041:
[----:B------:R-:W-:Y:S01]  /*70c0*/  FMUL.FTZ R4, R16, 1 ;  /* 0x3f80000010047820 */ /* 0x000fe20000410000 */
[----:B------:R-:W-:-:S05]  /*70d0*/  CS2R R6, SRZ ;  /* 0x0000000000067805 */ /* 0x000fca000001ff00 */
[----:B------:R-:W0:Y:S02]  /*70e0*/  F2F.F64.F32 R4, R4 ;  /* 0x0000000400047310 */ /* 0x000e240000201800 */
[----:B0-----:R-:W-:Y:S01]  /*70f0*/  STG.E.128 desc[UR36][R2.64], R4 ;  /* 0x0000000402007986 */ /* 0x001fe2000c101d24 */
[----:B------:R-:W-:Y:S05]  /*7100*/  EXIT ;  /* 0x000000000000794d */ /* 0x000fea0003800000 */
.L_x_6040:
[----:B------:R-:W-:-:S13]  /*7110*/  ISETP.NE.AND P0, PT, R0, 0xf, PT ;  /* 0x0000000f0000780c */ /* 0x000fda0003f05270 */
[----:B------:R-:W-:Y:S05]  /*7120*/  @!P0 BRA `(.L_x_6042) ;  /* 0x0000000000e08947 */ /* 0x000fea0003800000 */
[----:B------:R-:W-:-:S13]  /*7130*/  ISETP.NE.AND P0, PT, R0, 0x17, PT ;  /* 0x000000170000780c */ /* 0x000fda0003f05270 */
[----:B------:R-:W-:Y:S05]  /*7140*/  @!P0 BRA `(.L_x_6043) ;  /* 0x00000000008c8947 */ /* 0x000fea0003800000 */
[----:B------:R-:W-:-:S13]  /*7150*/  ISETP.NE.AND P0, PT, R0, 0x18, PT ;  /* 0x000000180000780c */ /* 0x000fda0003f05270 */
[----:B------:R-:W-:Y:S05]  /*7160*/  @!P0 BRA `(.L_x_6044) ;  /* 0x0000000000448947 */ /* 0x000fea0003800000 */
.L_x_6021:
        /* <DEDUP_REMOVED lines=16> */
.L_x_6045:
[----:B------:R-:W-:Y:S05]  /*7270*/  EXIT ;  /* 0x000000000000794d */ /* 0x000fea0003800000 */
.L_x_6044:
        /* <DEDUP_REMOVED lines=12> */
.L_x_6047:
[----:B------:R-:W-:Y:S05]  /*7340*/  BSYNC.RECONVERGENT B0 ;  /* 0x0000000000007941 */ /* 0x000fea0003800200 */
.L_x_6046:
[----:B------:R-:W-:-:S05]  /*7350*/  LOP3.LUT R5, R0, 0x80, R7, 0xf8, !PT ;  /* 0x0000008000057812 */ /* 0x000fca00078ef807 */
[----:B------:R-:W-:Y:S01]  /*7360*/  STG.E.U8 desc[UR36][R2.64], R5 ;  /* 0x0000000502007986 */ /* 0x000fe2000c101124 */
[----:B------:R-:W-:Y:S05]  /*7370*/  EXIT ;  /* 0x000000000000794d */ /* 0x000fea0003800000 */
.L_x_6043:
        /* <DEDUP_REMOVED lines=11> */
.L_x_6049:
[----:B------:R-:W-:Y:S01]  /*7430*/  IMAD.MOV.U32 R0, RZ, RZ, 0x7f ;  /* 0x0000007fff007424 */ /* 0x000fe200078e00ff */
[----:B------:R-:W-:-:S04]  /*7440*/  ISETP.GT.U32.AND P0, PT, R4, 0x7f800000, PT ;  /* 0x7f8000000400780c */ /* 0x000fc80003f04070 */
[----:B------:R-:W-:-:S09]  /*7450*/  SEL R0, R0, 0x7c, P0 ;  /* 0x0000007c00007807 */ /* 0x000fd20000000000 */
.L_x_6050:
[----:B------:R-:W-:Y:S05]  /*7460*/  BSYNC.RECONVERGENT B0 ;  /* 0x0000000000007941 */ /* 0x000fea0003800200 */
.L_x_6048:
[----:B------:R-:W-:-:S04]  /*7470*/  SHF.R.U32.HI R5, RZ, 0x18, R16 ;  /* 0x00000018ff057819 */ /* 0x000fc80000011610 */
[----:B------:R-:W-:-:S05]  /*7480*/  LOP3.LUT R5, R0, 0x80, R5, 0xf8, !PT ;  /* 0x0000008000057812 */ /* 0x000fca00078ef805 */
[----:B------:R-:W-:Y:S01]  /*7490*/  STG.E.U8 desc[UR36][R2.64], R5 ;  /* 0x0000000502007986 */ /* 0x000fe2000c101124 */
[----:B------:R-:W-:Y:S05]  /*74a0*/  EXIT ;  /* 0x000000000000794d */ /* 0x000fea0003800000 */
.L_x_6042:
[----:B------:R-:W-:-:S05]  /*74b0*/  F2FP.BF16.F32.PACK_AB R16, RZ, R16 ;  /* 0x00000010ff10723e */ /* 0x000fca00000010ff */
[----:B------:R-:W-:Y:S01]  /*74c0*/  STG.E.U16 desc[UR36][R2.64], R16 ;  /* 0x0000001002007986 */ /* 0x000fe2000c101524 */
[----:B------:R-:W-:Y:S05]  /*74d0*/  EXIT ;  /* 0x000000000000794d */ /* 0x000fea0003800000 */
.L_x_6051:
        /* <DEDUP_REMOVED lines=10> */
.L_x_37021:


//--------------------- .text._ZN2at6native18elementwise_kernelILi128ELi2EZNS0_22gpu_kernel_impl_nocastIZZZNS0_21clamp_max_kernel_cudaERNS_18TensorIteratorBaseERKN3c106ScalarEENKUlvE_clEvENKUlvE5_clEvEUlfE_EEvS4_RKT_EUliE_EEviT1_ --------------------------
	.section	.text._ZN2at6native18elementwise_kernelILi128ELi2EZNS0_22gpu_kernel_impl_nocastIZZZNS0_21clamp_max_kernel_cudaERNS_18TensorIteratorBaseERKN3c106ScalarEENKUlvE_clEvENKUlvE5_clEvEUlfE_EEvS4_RKT_EUliE_EEviT1_,"ax",@progbits
	.align	128
        .global         _ZN2at6native18elementwise_kernelILi128ELi2EZNS0_22gpu_kernel_impl_nocastIZZZNS0_21clamp_max_kernel_cudaERNS_18TensorIteratorBaseERKN3c106ScalarEENKUlvE_clEvENKUlvE5_clEvEUlfE_EEvS4_RKT_EUliE_EEviT1_
        .type           _ZN2at6native18elementwise_kernelILi128ELi2EZNS0_22gpu_kernel_impl_nocastIZZZNS0_21clamp_max_kernel_cudaERNS_18TensorIteratorBaseERKN3c106ScalarEENKUlvE_clEvENKUlvE5_clEvEUlfE_EEvS4_RKT_EUliE_EEviT1_,@function
        .size           _ZN2at6native18elementwise_kernelILi128ELi2EZNS0_22gpu_kernel_impl_nocastIZZZNS0_21clamp_max_kernel_cudaERNS_18TensorIteratorBaseERKN3c106ScalarEENKUlvE_clEvENKUlvE5_clEvEUlfE_EEvS4_RKT_EUliE_EEviT1_,(.L_x_37022 - _ZN2at6native18elementwise_kernelILi128ELi2EZNS0_22gpu_kernel_impl_nocastIZZZNS0_21clamp_max_kernel_cudaERNS_18TensorIteratorBaseERKN3c106ScalarEENKUlvE_clEvENKUlvE5_clEvEUlfE_EEvS4_RKT_EUliE_EEviT1_)
        .other          _ZN2at6native18elementwise_kernelILi128ELi2EZNS0_22gpu_kernel_impl_nocastIZZZNS0_21clamp_max_kernel_cudaERNS_18TensorIteratorBaseERKN3c106ScalarEENKUlvE_clEvENKUlvE5_clEvEUlfE_EEvS4_RKT_EUliE_EEviT1_,@"STO_CUDA_ENTRY STV_DEFAULT"
_ZN2at6native18elementwise_kernelILi128ELi2EZNS0_22gpu_kernel_impl_nocastIZZZNS0_21clamp_max_kernel_cudaERNS_18TensorIteratorBaseERKN3c106ScalarEENKUlvE_clEvENKUlvE5_clEvEUlfE_EEvS4_RKT_EUliE_EEviT1_:
.text._ZN2at6native18elementwise_kernelILi128ELi2EZNS0_22gpu_kernel_impl_nocastIZZZNS0_21clamp_max_kernel_cudaERNS_18TensorIteratorBaseERKN3c106ScalarEENKUlvE_clEvENKUlvE5_clEvEUlfE_EEvS4_RKT_EUliE_EEviT1_:
        /* <DEDUP_REMOVED lines=14> */
[----:B------:R-:W1:Y:S01]  /*00e0*/  LDCU UR5, c[0x0][0x590] ;  /* 0x0000b200ff0577ac */ /* 0x000e620008000800 */
[----:B0-----:R-:W2:Y:S06]  /*00f0*/  LDG.E R9, desc[UR6][R4.64] ;  /* 0x0000000604097981 */ /* 0x001eac000c1e1900 */
[----:B------:R-:W0:Y:S01]  /*0100*/  LDC.64 R6, c[0x0][0x580] ;  /* 0x00016000ff067b82 */ /* 0x000e220000000a00 */
[----:B------:R-:W-:Y:S02]  /*0110*/  IADD3 R3, PT, PT, R3, 0x80, RZ ;  /* 0x0000008003037810 */ /* 0x000fe40007ffe0ff */
[----:B--2---:R-:W-:-:S13]  /*0120*/  FSETP.NAN.FTZ.AND P0, PT, |R9|, |R9|, PT ;  /* 0x400000090900720b */ /* 0x004fda0003f18200 */
[----:B-1----:R-:W-:-:S05]  /*0130*/  @!P0 FMNMX.FTZ R9, R9, UR5, PT ;  /* 0x0000000509098c09 */ /* 0x002fca000b810000 */
[----:B0-----:R0:W-:Y:S02]  /*0140*/  STG.E desc[UR6][R6.64], R9 ;  /* 0x0000000906007986 */ /* 0x0011e4000c101906 */
.L_x_6054:
[----:B------:R-:W-:Y:S05]  /*0150*/  BSYNC.RECONVERGENT B0 ;  /* 0x0000000000007941 */ /* 0x000fea0003800200 */
.L_x_6053:
[----:B------:R-:W-:-:S13]  /*0160*/  ISETP.GE.AND P0, PT, R3, UR4, PT ;  /* 0x0000000403007c0c */ /* 0x000fda000bf06270 */
[----:B------:R-:W-:Y:S05]  /*0170*/  @P0 EXIT ;  /* 0x000000000000094d */ /* 0x000fea0003800000 */
[----:B------:R-:W0:Y:S01]  /*0180*/  LDC.64 R2, c[0x0][0x588] ;  /* 0x00016200ff027b82 */ /* 0x000e220000000a00 */
[----:B------:R-:W1:Y:S01]  /*0190*/  LDCU UR4, c[0x0][0x590] ;  /* 0x0000b200ff0477ac */ /* 0x000e620008000800 */
[----:B0-----:R-:W2:Y:S06]  /*01a0*/  LDG.E R7, desc[UR6][R2.64] ;  /* 0x0000000602077981 */ /* 0x001eac000c1e1900 */
[----:B------:R-:W0:Y:S01]  /*01b0*/  LDC.64 R4, c[0x0][0x580] ;  /* 0x00016000ff047b82 */ /* 0x000e220000000a00 */
[----:B--2---:R-:W-:-:S13]  /*01c0*/  FSETP.NAN.FTZ.AND P0, PT, |R7|, |R7|, PT ;  /* 0x400000070700720b */ /* 0x004fda0003f18200 */
[----:B-1----:R-:W-:-:S05]  /*01d0*/  @!P0 FMNMX.FTZ R7, R7, UR4, PT ;  /* 0x0000000407078c09 */ /* 0x002fca000b810000 */
[----:B0-----:R-:W-:Y:S01]  /*01e0*/  STG.E desc[UR6][R4.64], R7 ;  /* 0x0000000704007986 */ /* 0x001fe2000c101906 */
[----:B------:R-:W-:Y:S05]  /*01f0*/  EXIT ;  /* 0x000000000000794d */ /* 0x000fea0003800000 */
.L_x_6052:
        /* <DEDUP_REMOVED lines=305> */
.L_x_6057:
[----:B------:R-:W0:Y:S01]  /*1510*/  LDCU.128 UR8, c[0x0][0x580] ;  /* 0x0000b000ff0877ac */ /* 0x000e220008000c00 */
[----:B------:R-:W1:Y:S01]  /*1520*/  LDCU UR5, c[0x0][0x590] ;  /* 0x0000b200ff0577ac */ /* 0x000e620008000800 */
[----:B0-----:R-:W-:-:S05]  /*1530*/  IADD3 R6, P0, PT, R4, UR10, RZ ;  /* 0x0000000a04067c10 */ /* 0x001fca000ff1e0ff */
[----:B------:R-:W-:-:S05]  /*1540*/  IMAD.X R7, RZ, RZ, UR11, P0 ;  /* 0x0000000bff077e24 */ /* 0x000fca00080e06ff */
[----:B------:R-:W2:Y:S01]  /*1550*/  LDG.E R9, desc[UR6][R6.64] ;  /* 0x0000000606097981 */ /* 0x000ea2000c1e1900 */
[----:B------:R-:W-:Y:S02]  /*1560*/  IADD3 R4, P1, PT, R5, UR8, RZ ;  /* 0x0000000805047c10 */ /* 0x000fe4000ff3e0ff */
[----:B------:R-:W-:Y:S02]  /*1570*/  IADD3 R3, PT, PT, R3, 0x80, RZ ;  /* 0x0000008003037810 */ /* 0x000fe40007ffe0ff */
[----:B------:R-:W-:Y:S02]  /*1580*/  IADD3.X R5, PT, PT, RZ, UR9, RZ, P1, !PT ;  /* 0x00000009ff057c10 */ /* 0x000fe40008ffe4ff */
[----:B--2---:R-:W-:-:S13]  /*1590*/  FSETP.NAN.FTZ.AND P0, PT, |R9|, |R9|, PT ;  /* 0x400000090900720b */ /* 0x004fda0003f18200 */
[----:B-1----:R-:W-:-:S05]  /*15a0*/  @!P0 FMNMX.FTZ R9, R9, UR5, PT ;  /* 0x0000000509098c09 */ /* 0x002fca000b810000 */
[----:B------:R0:W-:Y:S02]  /*15b0*/  STG.E desc[UR6][R4.64], R9 ;  /* 0x0000000904007986 */ /* 0x0001e4000c101906 */
.L_x_6056:
[----:B------:R-:W-:Y:S05]  /*15c0*/  BSYNC.RECONVERGENT B0 ;  /* 0x0000000000007941 */ /* 0x000fea0003800200 */
.L_x_6055:
        /* <DEDUP_REMOVED lines=300> */
.L_x_6058:
[----:B------:R-:W0:Y:S01]  /*2890*/  LDCU.128 UR8, c[0x0][0x580] ;  /* 0x0000b000ff0877ac */ /* 0x000e220008000c00 */
[----:B------:R-:W1:Y:S01]  /*28a0*/  LDCU UR4, c[0x0][0x590] ;  /* 0x0000b200ff0477ac */ /* 0x000e620008000800 */
[----:B0-----:R-:W-:-:S04]  /*28b0*/  IADD3 R4, P0, PT, R2, UR10, RZ ;  /* 0x0000000a02047c10 */ /* 0x001fc8000ff1e0ff */
[----:B------:R-:W-:-:S05]  /*28c0*/  IADD3.X R5, PT, PT, RZ, UR11, RZ, P0, !PT ;  /* 0x0000000bff057c10 */ /* 0x000fca00087fe4ff */
[----:B------:R-:W2:Y:S01]  /*28d0*/  LDG.E R7, desc[UR6][R4.64] ;  /* 0x0000000604077981 */ /* 0x000ea2000c1e1900 */
[----:B------:R-:W-:-:S04]  /*28e0*/  IADD3 R2, P1, PT, R3, UR8, RZ ;  /* 0x0000000803027c10 */ /* 0x000fc8000ff3e0ff */
[----:B------:R-:W-:Y:S02]  /*28f0*/  IADD3.X R3, PT, PT, RZ, UR9, RZ, P1, !PT ;  /* 0x00000009ff037c10 */ /* 0x000fe40008ffe4ff */
[----:B--2---:R-:W-:-:S13]  /*2900*/  FSETP.NAN.FTZ.AND P0, PT, |R7|, |R7|, PT ;  /* 0x400000070700720b */ /* 0x004fda0003f18200 */
[----:B-1----:R-:W-:-:S05]  /*2910*/  @!P0 FMNMX.FTZ R7, R7, UR4, PT ;  /* 0x0000000407078c09 */ /* 0x002fca000b810000 */
[----:B------:R-:W-:Y:S01]  /*2920*/  STG.E desc[UR6][R2.64], R7 ;  /* 0x0000000702007986 */ /* 0x000fe2000c101906 */
[----:B------:R-:W-:Y:S05]  /*2930*/  EXIT ;  /* 0x000000000000794d */ /* 0x000fea0003800000 */
.L_x_6059:
        /* <DEDUP_REMOVED lines=12> */
.L_x_37022:


//--------------------- .text._ZN2at6native27unrolled_elementwise_kernelIZZZNS0_21clamp_max_kernel_cudaERNS_18TensorIteratorBaseERKN3c106ScalarEENKUlvE_clEvENKUlvE5_clEvEUlfE_St5arrayIPcLm2EELi4E23TrivialOffsetCalculatorILi1EjESF_NS0_6memory15LoadWithoutCastENSG_16StoreWithoutCastEEEviT_T0_T2_T3_T4_T5_ --------------------------
	.section	.text._ZN2at6native27unrolled_elementwise_kernelIZZZNS0_21clamp_max_kernel_cudaERNS_18TensorIteratorBaseERKN3c106ScalarEENKUlvE_clEvENKUlvE5_clEvEUlfE_St5arrayIPcLm2EELi4E23TrivialOffsetCalculatorILi1EjESF_NS0_6memory15LoadWithoutCastENSG_16StoreWithoutCastEEEviT_T0_T2_T3_T4_T5_,"ax",@progbits
	.align	128
        .global         _ZN2at6native27unrolled_elementwise_kernelIZZZNS0_21clamp_max_kernel_cudaERNS_18TensorIteratorBaseERKN3c106ScalarEENKUlvE_clEvENKUlvE5_clEvEUlfE_St5arrayIPcLm2EELi4E23TrivialOffsetCalculatorILi1EjESF_NS0_6memory15LoadWithoutCastENSG_16StoreWithoutCastEEEviT_T0_T2_T3_T4_T5_
        .type           _ZN2at6native27unrolled_elementwise_kernelIZZZNS0_21clamp_max_kernel_cudaERNS_18TensorIteratorBaseERKN3c106ScalarEENKUlvE_clEvENKUlvE5_clEvEUlfE_St5arrayIPcLm2EELi4E23TrivialOffsetCalculatorILi1EjESF_NS0_6memory15LoadWithoutCastENSG_16StoreWithoutCastEEEviT_T0_T2_T3_T4_T5_,@function
        .size           _ZN2at6native27unrolled_elementwise_kernelIZZZNS0_21clamp_max_kernel_cudaERNS_18TensorIteratorBaseERKN3c106ScalarEENKUlvE_clEvENKUlvE5_clEvEUlfE_St5arrayIPcLm2EELi4E23TrivialOffsetCalculatorILi1EjESF_NS0_6memory15LoadWithoutCastENSG_16StoreWithoutCastEEEviT_T0_T2_T3_T4_T5_,(.L_x_37023 - _ZN2at6native27unrolled_elementwise_kernelIZZZNS0_21clamp_max_kernel_cudaERNS_18TensorIteratorBaseERKN3c106ScalarEENKUlvE_clEvENKUlvE5_clEvEUlfE_St5arrayIPcLm2EELi4E23TrivialOffsetCalculatorILi1EjESF_NS0_6memory15LoadWithoutCastENSG_16StoreWithoutCastEEEviT_T0_T2_T3_T4_T5_)
        .other          _ZN2at6native27unrolled_elementwise_kernelIZZZNS0_21clamp_max_kernel_cudaERNS_18TensorIteratorBaseERKN3c106ScalarEENKUlvE_clEvENKUlvE5_clEvEUlfE_St5arrayIPcLm2EELi4E23TrivialOffsetCalculatorILi1EjESF_NS0_6memory15LoadWithoutCastENSG_16StoreWithoutCastEEEviT_T0_T2_T3_T4_T5_,@"STO_CUDA_ENTRY STV_DEFAULT"
_ZN2at6native27unrolled_elementwise_kernelIZZZNS0_21clamp_max_kernel_cudaERNS_18TensorIteratorBaseERKN3c106ScalarEENKUlvE_clEvENKUlvE5_clEvEUlfE_St5arrayIPcLm2EELi4E23TrivialOffsetCalculatorILi1EjESF_NS0_6memory15LoadWithoutCastENSG_16StoreWithoutCastEEEviT_T0_T2_T3_T4_T5_:
.text._ZN2at6native27unrolled_elementwise_kernelIZZZNS0_21clamp_max_kernel_cudaERNS_18TensorIteratorBaseERKN3c106ScalarEENKUlvE_clEvENKUlvE5_clEvEUlfE_St5arrayIPcLm2EELi4E23TrivialOffsetCalculatorILi1EjESF_NS0_6memory15LoadWithoutCastENSG_16StoreWithoutCastEEEviT_T0_T2_T3_T4_T5_:
[----:B------:R-:W-:Y:S01]  /*0000*/  LDC R1, c[0x0][0x37c] ;  /* 0x0000df00ff017b82 */ /* 0x000fe20000000800 */
[----:B------:R-:W0:Y:S07]  /*0010*/  S2R R0, SR_CTAID.X ;  /* 0x0000000000007919 */ /* 0x000e2e0000002500 */
[----:B------:R-:W0:Y:S01]  /*0020*/  LDC R3, c[0x0][0x380] ;  /* 0x0000e000ff037b82 */ /* 0x000e220000000800 */
[----:B------:R-:W1:Y:S01]  /*0030*/  LDCU.64 UR4, c[0x0][0x358] ;  /* 0x00006b00ff0477ac */ /* 0x000e620008000a00 */
[----:B------:R-:W2:Y:S01]  /*0040*/  S2R R13, SR_TID.X ;  /* 0x00000000000d7919 */ /* 0x000ea20000002100 */
[----:B------:R-:W3:Y:S01]  /*0050*/  LDCU UR6, c[0x0][0x388] ;  /* 0x00007100ff0677ac */ /* 0x000ee20008000800 */
[----:B0-----:R-:W-:-:S02]  /*0060*/  IMAD R2, R0, -0x200, R3 ;  /* 0xfffffe0000027824 */ /* 0x001fc400078e0203 */
[----:B--2---:R-:W-:-:S03]  /*0070*/  IMAD.MOV.U32 R3, RZ, RZ, R13 ;  /* 0x000000ffff037224 */ /* 0x004fc600078e000d */
[----:B------:R-:W-:-:S13]  /*0080*/  ISETP.GE.AND P0, PT, R13, R2, PT ;  /* 0x000000020d00720c */ /* 0x000fda0003f06270 */
[----:B------:R-:W-:Y:S01]  /*0090*/  @!P0 VIADD R13, R3, 0x80 ;  /* 0x00000080030d8836 */ /* 0x000fe20000000000 */
[----:B------:R-:W0:Y:S01]  /*00a0*/  @!P0 LDC.64 R6, c[0x0][0x3a0] ;  /* 0x0000e800ff068b82 */ /* 0x000e220000000a00 */
[----:B------:R-:W-:-:S03]  /*00b0*/  @!P0 IMAD R15, R0, 0x200, R3 ;  /* 0x00000200000f8824 */ /* 0x000fc600078e0203 */
[----:B------:R-:W-:-:S13]  /*00c0*/  ISETP.GE.AND P1, PT, R13, R2, PT ;  /* 0x000000020d00720c */ /* 0x000fda0003f26270 */
[----:B------:R-:W-:Y:S01]  /*00d0*/  @!P1 LEA R17, R0, R13, 0x9 ;  /* 0x0000000d00119211 */ /* 0x000fe200078e48ff */
[----:B------:R-:W-:Y:S01]  /*00e0*/  @!P1 VIADD R13, R13, 0x80 ;  /* 0x000000800d0d9836 */ /* 0x000fe20000000000 */
[----:B------:R-:W2:Y:S04]  /*00f0*/  @!P1 LDC.64 R8, c[0x0][0x3a0] ;  /* 0x0000e800ff089b82 */ /* 0x000ea80000000a00 */
[----:B------:R-:W-:Y:S01]  /*0100*/  ISETP.GE.AND P3, PT, R13, R2, PT ;  /* 0x000000020d00720c */ /* 0x000fe20003f66270 */
[----:B0-----:R-:W-:-:S04]  /*0110*/  @!P0 IMAD.WIDE.U32 R6, R15, 0x4, R6 ;  /* 0x000000040f068825 */ /* 0x001fc800078e0006 */
[----:B------:R-:W-:-:S08]  /*0120*/  IMAD.MOV.U32 R15, RZ, RZ, RZ ;  /* 0x000000ffff0f7224 */ /* 0x000fd000078e00ff */
[----:B------:R-:W-:Y:S01]  /*0130*/  @!P3 IMAD R21, R0, 0x200, R13 ;  /* 0x000002000015b824 */ /* 0x000fe200078e020d */
[----:B------:R-:W-:Y:S01]  /*0140*/  @!P3 IADD3 R13, PT, PT, R13, 0x80, RZ ;  /* 0x000000800d0db810 */ /* 0x000fe20007ffe0ff */
[----:B------:R-:W0:Y:S03]  /*0150*/  @!P3 LDC.64 R10, c[0x0][0x3a0] ;  /* 0x0000e800ff0abb82 */ /* 0x000e260000000a00 */
[----:B------:R-:W-:Y:S01]  /*0160*/  ISETP.GE.AND P2, PT, R13, R2, PT ;  /* 0x000000020d00720c */ /* 0x000fe20003f46270 */
[----:B--2---:R-:W-:-:S04]  /*0170*/  @!P1 IMAD.WIDE.U32 R8, R17, 0x4, R8 ;  /* 0x0000000411089825 */ /* 0x004fc800078e0008 */
[----:B------:R-:W-:Y:S01]  /*0180*/  HFMA2 R17, -RZ, RZ, 0, 0 ;  /* 0x00000000ff117431 */ /* 0x000fe200000001ff */
[----:B-1----:R-:W2:Y:S07]  /*0190*/  @!P1 LDG.E R15, desc[UR4][R8.64] ;  /* 0x00000004080f9981 */ /* 0x002eae000c1e1900 */
[----:B------:R-:W1:Y:S01]  /*01a0*/  @!P2 LDC.64 R4, c[0x0][0x3a0] ;  /* 0x0000e800ff04ab82 */ /* 0x000e620000000a00 */
[----:B------:R-:W-:Y:S01]  /*01b0*/  @!P2 IMAD R19, R0, 0x200, R13 ;  /* 0x000002000013a824 */ /* 0x000fe200078e020d */
[----:B------:R-:W4:Y:S01]  /*01c0*/  @!P0 LDG.E R17, desc[UR4][R6.64] ;  /* 0x0000000406118981 */ /* 0x000f22000c1e1900 */
[----:B0-----:R-:W-:-:S04]  /*01d0*/  @!P3 IMAD.WIDE.U32 R12, R21, 0x4, R10 ;  /* 0x00000004150cb825 */ /* 0x001fc800078e000a */
[----:B-1----:R-:W-:Y:S01]  /*01e0*/  @!P2 IMAD.WIDE.U32 R10, R19, 0x4, R4 ;  /* 0x00000004130aa825 */ /* 0x002fe200078e0004 */
[----:B------:R-:W-:-:S06]  /*01f0*/  CS2R R4, SRZ ;  /* 0x0000000000047805 */ /* 0x000fcc000001ff00 */
[----:B------:R-:W5:Y:S04]  /*0200*/  @!P3 LDG.E R5, desc[UR4][R12.64] ;  /* 0x000000040c05b981 */ /* 0x000f68000c1e1900 */
[----:B------:R-:W5:Y:S01]  /*0210*/  @!P2 LDG.E R4, desc[UR4][R10.64] ;  /* 0x000000040a04a981 */ /* 0x000f62000c1e1900 */
[----:B------:R-:W-:Y:S01]  /*0220*/  ISETP.GE.AND P4, PT, R3, R2, PT ;  /* 0x000000020300720c */ /* 0x000fe20003f86270 */
[----:B------:R-:W-:Y:S04]  /*0230*/  BSSY.RECONVERGENT B0, `(.L_x_6060) ;  /* 0x000001f000007945 */ /* 0x000fe80003800200 */
[----:B------:R-:W-:Y:S01]  /*0240*/  BSSY.RELIABLE B1, `(.L_x_6061) ;  /* 0x0000017000017945 */ /* 0x000fe20003800100 */
[----:B--2---:R-:W-:-:S02]  /*0250*/  FSETP.NAN.FTZ.AND P1, PT, |R15|, |R15|, PT ;  /* 0x4000000f0f00720b */ /* 0x004fc40003f38200 */
[----:B----4-:R-:W-:-:S11]  /*0260*/  FSETP.NAN.FTZ.AND P0, PT, |R17|, |R17|, PT ;  /* 0x400000111100720b */ /* 0x010fd60003f18200 */
[----:B---3--:R-:W-:Y:S02]  /*0270*/  @!P1 FMNMX.FTZ R15, R15, UR6, PT ;  /* 0x000000060f0f9c09 */ /* 0x008fe4000b810000 */
[----:B------:R-:W-:Y:S02]  /*0280*/  @!P0 FMNMX.FTZ R17, R17, UR6, PT ;  /* 0x0000000611118c09 */ /* 0x000fe4000b810000 */
[----:B-----5:R-:W-:Y:S02]  /*0290*/  FSETP.NAN.FTZ.AND P2, PT, |R5|, |R5|, PT ;  /* 0x400000050500720b */ /* 0x020fe40003f58200 */
[----:B------:R-:W-:-:S11]  /*02a0*/  FSETP.NAN.FTZ.AND P3, PT, |R4|, |R4|, PT ;  /* 0x400000040400720b */ /* 0x000fd60003f78200 */
[----:B------:R-:W-:Y:S02]  /*02b0*/  @!P2 FMNMX.FTZ R5, R5, UR6, PT ;  /* 0x000000060505ac09 */ /* 0x000fe4000b810000 */
[----:B------:R-:W-:Y:S01]  /*02c0*/  @!P3 FMNMX.FTZ R4, R4, UR6, PT ;  /* 0x000000060404bc09 */ /* 0x000fe2000b810000 */
[----:B------:R-:W-:Y:S06]  /*02d0*/  @P4 BRA `(.L_x_6062) ;  /* 0x0000000000344947 */ /* 0x000fec0003800000 */
[----:B------:R-:W0:Y:S01]  /*02e0*/  LDC.64 R6, c[0x0][0x398] ;  /* 0x0000e600ff067b82 */ /* 0x000e220000000a00 */
[----:B------:R-:W-:Y:S01]  /*02f0*/  IMAD R9, R0, 0x200, R3 ;  /* 0x0000020000097824 */ /* 0x000fe200078e0203 */
[----:B------:R-:W-:-:S04]  /*0300*/  IADD3 R3, PT, PT, R3, 0x80, RZ ;  /* 0x0000008003037810 */ /* 0x000fc80007ffe0ff */
[----:B------:R-:W-:-:S13]  /*0310*/  ISETP.GE.AND P0, PT, R3, R2, PT ;  /* 0x000000020300720c */ /* 0x000fda0003f06270 */
[----:B------:R-:W-:Y:S05]  /*0320*/  @P0 BREAK.RELIABLE B1 ;  /* 0x0000000000010942 */ /* 0x000fea0003800100 */
[----:B0-----:R-:W-:-:S05]  /*0330*/  IMAD.WIDE.U32 R6, R9, 0x4, R6 ;  /* 0x0000000409067825 */ /* 0x001fca00078e0006 */
[----:B------:R0:W-:Y:S01]  /*0340*/  STG.E desc[UR4][R6.64], R17 ;  /* 0x0000001106007986 */ /* 0x0001e2000c101904 */
[----:B------:R-:W-:Y:S05]  /*0350*/  @P0 BRA `(.L_x_6063) ;  /* 0x0000000000300947 */ /* 0x000fea0003800000 */
[----:B0-----:R-:W0:Y:S01]  /*0360*/  LDC.64 R6, c[0x0][0x398] ;  /* 0x0000e600ff067b82 */ /* 0x001e220000000a00 */
[----:B------:R-:W-:Y:S02]  /*0370*/  IMAD R9, R0, 0x200, R3 ;  /* 0x0000020000097824 */ /* 0x000fe400078e0203 */
[----:B------:R-:W-:Y:S02]  /*0380*/  VIADD R3, R3, 0x80 ;  /* 0x0000008003037836 */ /* 0x000fe40000000000 */
[----:B0-----:R-:W-:-:S05]  /*0390*/  IMAD.WIDE.U32 R6, R9, 0x4, R6 ;  /* 0x0000000409067825 */ /* 0x001fca00078e0006 */
[----:B------:R0:W-:Y:S02]  /*03a0*/  STG.E desc[UR4][R6.64], R15 ;  /* 0x0000000f06007986 */ /* 0x0001e4000c101904 */
.L_x_6062:
[----:B------:R-:W-:Y:S05]  /*03b0*/  BSYNC.RELIABLE B1 ;  /* 0x0000000000017941 */ /* 0x000fea0003800100 */
.L_x_6061:
[----:B------:R-:W-:-:S13]  /*03c0*/  ISETP.GE.AND P0, PT, R3, R2, PT ;  /* 0x000000020300720c */ /* 0x000fda0003f06270 */
[----:B0-----:R-:W0:Y:S01]  /*03d0*/  @!P0 LDC.64 R6, c[0x0][0x398] ;  /* 0x0000e600ff068b82 */ /* 0x001e220000000a00 */
[----:B------:R-:W-:Y:S01]  /*03e0*/  @!P0 LEA R9, R0, R3, 0x9 ;  /* 0x0000000300098211 */ /* 0x000fe200078e48ff */
[----:B------:R-:W-:-:S04]  /*03f0*/  @!P0 VIADD R3, R3, 0x80 ;  /* 0x0000008003038836 */ /* 0x000fc80000000000 */
[----:B0-----:R-:W-:-:S05]  /*0400*/  @!P0 IMAD.WIDE.U32 R6, R9, 0x4, R6 ;  /* 0x0000000409068825 */ /* 0x001fca00078e0006 */
[----:B------:R1:W-:Y:S02]  /*0410*/  @!P0 STG.E desc[UR4][R6.64], R5 ;  /* 0x0000000506008986 */ /* 0x0003e4000c101904 */
.L_x_6063:
[----:B------:R-:W-:Y:S05]  /*0420*/  BSYNC.RECONVERGENT B0 ;  /* 0x0000000000007941 */ /* 0x000fea0003800200 */
.L_x_6060:
[----:B------:R-:W-:Y:S05]  /*0430*/  WARPSYNC.ALL ;  /* 0x0000000000007948 */ /* 0x000fea0003800000 */
[----:B------:R-:W-:-:S13]  /*0440*/  ISETP.GE.AND P0, PT, R3, R2, PT ;  /* 0x000000020300720c */ /* 0x000fda0003f06270 */
[----:B------:R-:W-:Y:S05]  /*0450*/  @P0 EXIT ;  /* 0x000000000000094d */ /* 0x000fea0003800000 */
[----:B01----:R-:W0:Y:S01]  /*0460*/  LDC.64 R6, c[0x0][0x398] ;  /* 0x0000e600ff067b82 */ /* 0x003e220000000a00 */
[----:B------:R-:W-:-:S05]  /*0470*/  LEA R3, R0, R3, 0x9 ;  /* 0x0000000300037211 */ /* 0x000fca00078e48ff */
[----:B0-----:R-:W-:-:S05]  /*0480*/  IMAD.WIDE.U32 R2, R3, 0x4, R6 ;  /* 0x0000000403027825 */ /* 0x001fca00078e0006 */
[----:B------:R-:W-:Y:S01]  /*0490*/  STG.E desc[UR4][R2.64], R4 ;  /* 0x0000000402007986 */ /* 0x000fe2000c101904 */
[----:B------:R-:W-:Y:S05]  /*04a0*/  EXIT ;  /* 0x000000000000794d */ /* 0x000fea0003800000 */
.L_x_6064:
        /* <DEDUP_REMOVED lines=13> */
.L_x_37023:


//--------------------- .text._ZN2at6native29vectorized_elementwise_kernelILi2EZZZNS0_21clamp_max_kernel_cudaERNS_18TensorIteratorBaseERKN3c106ScalarEENKUlvE_clEvENKUlvE5_clEvEUlfE_St5arrayIPcLm2EEEEviT0_T1_ --------------------------
	.section	.text._ZN2at6native29vectorized_elementwise_kernelILi2EZZZNS0_21clamp_max_kernel_cudaERNS_18TensorIteratorBaseERKN3c106ScalarEENKUlvE_clEvENKUlvE5_clEvEUlfE_St5arrayIPcLm2EEEEviT0_T1_,"ax",@progbits
	.align	128
        .global         _ZN2at6native29vectorized_elementwise_kernelILi2EZZZNS0_21clamp_max_kernel_cudaERNS_18TensorIteratorBaseERKN3c106ScalarEENKUlvE_clEvENKUlvE5_clEvEUlfE_St5arrayIPcLm2EEEEviT0_T1_
        .type           _ZN2at6native29vectorized_elementwise_kernelILi2EZZZNS0_21clamp_max_kernel_cudaERNS_18TensorIteratorBaseERKN3c106ScalarEENKUlvE_clEvENKUlvE5_clEvEUlfE_St5arrayIPcLm2EEEEviT0_T1_,@function
        .size           _ZN2at6native29vectorized_elementwise_kernelILi2EZZZNS0_21clamp_max_kernel_cudaERNS_18TensorIteratorBaseERKN3c106ScalarEENKUlvE_clEvENKUlvE5_clEvEUlfE_St5arrayIPcLm2EEEEviT0_T1_,(.L_x_37024 - _ZN2at6native29vectorized_elementwise_kernelILi2EZZZNS0_21clamp_max_kernel_cudaERNS_18TensorIteratorBaseERKN3c106ScalarEENKUlvE_clEvENKUlvE5_clEvEUlfE_St5arrayIPcLm2EEEEviT0_T1_)
        .other          _ZN2at6native29vectorized_elementwise_kernelILi2EZZZNS0_21clamp_max_kernel_cudaERNS_18TensorIteratorBaseERKN3c106ScalarEENKUlvE_clEvENKUlvE5_clEvEUlfE_St5arrayIPcLm2EEEEviT0_T1_,@"STO_CUDA_ENTRY STV_DEFAULT"
_ZN2at6native29vectorized_elementwise_kernelILi2EZZZNS0_21clamp_max_kernel_cudaERNS_18TensorIteratorBaseERKN3c106ScalarEENKUlvE_clEvENKUlvE5_clEvEUlfE_St5arrayIPcLm2EEEEviT0_T1_:
.text._ZN2at6native29vectorized_elementwise_kernelILi2EZZZNS0_21clamp_max_kernel_cudaERNS_18TensorIteratorBaseERKN3c106ScalarEENKUlvE_clEvENKUlvE5_clEvEUlfE_St5arrayIPcLm2EEEEviT0_T1_:
        /* <DEDUP_REMOVED lines=9> */
[----:B------:R-:W-:Y:S02]  /*0090*/  HFMA2 R18, -RZ, RZ, 0, 0 ;  /* 0x00000000ff127431 */ /* 0x000fe400000001ff */
[----:B------:R-:W-:Y:S01]  /*00a0*/  IMAD.MOV.U32 R22, RZ, RZ, RZ ;  /* 0x000000ffff167224 */ /* 0x000fe200078e00ff */
[----:B------:R-:W1:Y:S01]  /*00b0*/  LDCU UR6, c[0x0][0x388] ;  /* 0x00007100ff0677ac */ /* 0x000e620008000800 */
[----:B0-----:R-:W-:Y:S01]  /*00c0*/  ISETP.GE.U32.AND P6, PT, R25, R16, PT ;  /* 0x000000101900720c */ /* 0x001fe20003fc6070 */
[----:B------:R-:W-:-:S12]  /*00d0*/  IMAD.MOV.U32 R17, RZ, RZ, R25 ;  /* 0x000000ffff117224 */ /* 0x000fd800078e0019 */
[----:B------:R-:W-:Y:S01]  /*00e0*/  @!P6 VIADD R25, R17, 0x80 ;  /* 0x000000801119e836 */ /* 0x000fe20000000000 */
[----:B------:R-:W0:Y:S01]  /*00f0*/  @!P6 LDC.64 R2, c[0x0][0x3a0] ;  /* 0x0000e800ff02eb82 */ /* 0x000e220000000a00 */
[----:B------:R-:W-:-:S03]  /*0100*/  @!P6 IMAD.IADD R5, R0, 0x1, R17 ;  /* 0x000000010005e824 */ /* 0x000fc600078e0211 */
[----:B------:R-:W-:-:S13]  /*0110*/  ISETP.GE.U32.AND P5, PT, R25, R16, PT ;  /* 0x000000101900720c */ /* 0x000fda0003fa6070 */
[----:B------:R-:W-:Y:S01]  /*0120*/  @!P5 IMAD.IADD R20, R0, 0x1, R25 ;  /* 0x000000010014d824 */ /* 0x000fe200078e0219 */
[----:B------:R-:W2:Y:S01]  /*0130*/  @!P5 LDC.64 R12, c[0x0][0x3a0] ;  /* 0x0000e800ff0cdb82 */ /* 0x000ea20000000a00 */
[----:B------:R-:W-:-:S05]  /*0140*/  @!P5 VIADD R25, R25, 0x80 ;  /* 0x000000801919d836 */ /* 0x000fca0000000000 */
[----:B------:R-:W-:Y:S01]  /*0150*/  ISETP.GE.U32.AND P4, PT, R25, R16, PT ;  /* 0x000000101900720c */ /* 0x000fe20003f86070 */
[----:B0-----:R-:W-:-:S05]  /*0160*/  @!P6 IMAD.WIDE.U32 R2, R5, 0x4, R2 ;  /* 0x000000040502e825 */ /* 0x001fca00078e0002 */
[----:B------:R0:W3:Y:S07]  /*0170*/  @!P6 LDG.E R18, desc[UR4][R2.64] ;  /* 0x000000040212e981 */ /* 0x0000ee000c1e1900 */
[----:B------:R-:W-:Y:S01]  /*0180*/  @!P4 IMAD.IADD R29, R0, 0x1, R25 ;  /* 0x00000001001dc824 */ /* 0x000fe200078e0219 */
[----:B------:R-:W4:Y:S01]  /*0190*/  @!P4 LDC.64 R14, c[0x0][0x3a0] ;  /* 0x0000e800ff0ecb82 */ /* 0x000f220000000a00 */
[----:B------:R-:W-:-:S05]  /*01a0*/  @!P4 VIADD R25, R25, 0x80 ;  /* 0x000000801919c836 */ /* 0x000fca0000000000 */
[----:B------:R-:W-:-:S13]  /*01b0*/  ISETP.GE.U32.AND P3, PT, R25, R16, PT ;  /* 0x000000101900720c */ /* 0x000fda0003f66070 */
[----:B------:R-:W-:Y:S01]  /*01c0*/  @!P3 IADD3 R27, PT, PT, R0, R25, RZ ;  /* 0x00000019001bb210 */ /* 0x000fe20007ffe0ff */
[----:B------:R-:W-:Y:S01]  /*01d0*/  @!P3 VIADD R25, R25, 0x80 ;  /* 0x000000801919b836 */ /* 0x000fe20000000000 */
[----:B------:R-:W5:Y:S04]  /*01e0*/  @!P3 LDC.64 R10, c[0x0][0x3a0] ;  /* 0x0000e800ff0abb82 */ /* 0x000f680000000a00 */
[----:B------:R-:W-:-:S13]  /*01f0*/  ISETP.GE.U32.AND P2, PT, R25, R16, PT ;  /* 0x000000101900720c */ /* 0x000fda0003f46070 */
[----:B------:R-:W-:Y:S01]  /*0200*/  @!P2 IMAD.IADD R23, R0, 0x1, R25 ;  /* 0x000000010017a824 */ /* 0x000fe200078e0219 */
[----:B0-----:R-:W0:Y:S01]  /*0210*/  @!P2 LDC.64 R2, c[0x0][0x3a0] ;  /* 0x0000e800ff02ab82 */ /* 0x001e220000000a00 */
[----:B------:R-:W-:-:S05]  /*0220*/  @!P2 VIADD R25, R25, 0x80 ;  /* 0x000000801919a836 */ /* 0x000fca0000000000 */
[----:B------:R-:W-:-:S13]  /*0230*/  ISETP.GE.U32.AND P1, PT, R25, R16, PT ;  /* 0x000000101900720c */ /* 0x000fda0003f26070 */
[----:B------:R-:W-:Y:S01]  /*0240*/  @!P1 IMAD.IADD R21, R0, 0x1, R25 ;  /* 0x0000000100159824 */ /* 0x000fe200078e0219 */
[----:B------:R-:W1:Y:S01]  /*0250*/  @!P1 LDC.64 R4, c[0x0][0x3a0] ;  /* 0x0000e800ff049b82 */ /* 0x000e620000000a00 */
[----:B------:R-:W-:-:S05]  /*0260*/  @!P1 VIADD R25, R25, 0x80 ;  /* 0x0000008019199836 */ /* 0x000fca0000000000 */
[----:B------:R-:W-:-:S13]  /*0270*/  ISETP.GE.U32.AND P0, PT, R25, R16, PT ;  /* 0x000000101900720c */ /* 0x000fda0003f06070 */
[----:B------:R-:W-:Y:S01]  /*0280*/  @!P0 IMAD.IADD R19, R0, 0x1, R25 ;  /* 0x0000000100138824 */ /* 0x000fe200078e0219 */
[----:B------:R-:W4:Y:S01]  /*0290*/  @!P0 LDC.64 R6, c[0x0][0x3a0] ;  /* 0x0000e800ff068b82 */ /* 0x000f220000000a00 */
[----:B------:R-:W-:-:S05]  /*02a0*/  @!P0 VIADD R25, R25, 0x80 ;  /* 0x0000008019198836 */ /* 0x000fca0000000000 */
[----:B------:R-:W-:Y:S01]  /*02b0*/  ISETP.GE.U32.AND P6, PT, R25, R16, PT ;  /* 0x000000101900720c */ /* 0x000fe20003fc6070 */
[----:B--2---:R-:W-:-:S12]  /*02c0*/  @!P5 IMAD.WIDE.U32 R12, R20, 0x4, R12 ;  /* 0x00000004140cd825 */ /* 0x004fd800078e000c */
[----:B------:R-:W2:Y:S01]  /*02d0*/  @!P6 LDC.64 R8, c[0x0][0x3a0] ;  /* 0x0000e800ff08eb82 */ /* 0x000ea20000000a00 */
[----:B------:R-:W-:Y:S02]  /*02e0*/  IMAD.MOV.U32 R20, RZ, RZ, RZ ;  /* 0x000000ffff147224 */ /* 0x000fe400078e00ff */
[----:B------:R-:W-:-:S04]  /*02f0*/  @!P6 IMAD.IADD R25, R0, 0x1, R25 ;  /* 0x000000010019e824 */ /* 0x000fc800078e0219 */
[----:B------:R5:W3:Y:S01]  /*0300*/  @!P5 LDG.E R20, desc[UR4][R12.64] ;  /* 0x000000040c14d981 */ /* 0x000ae2000c1e1900 */
[----:B0-----:R-:W-:-:S04]  /*0310*/  @!P2 IMAD.WIDE.U32 R2, R23, 0x4, R2 ;  /* 0x000000041702a825 */ /* 0x001fc800078e0002 */
[----:B-1----:R-:W-:Y:S01]  /*0320*/  @!P1 IMAD.WIDE.U32 R4, R21, 0x4, R4 ;  /* 0x0000000415049825 */ /* 0x002fe200078e0004 */
[----:B------:R-:W-:-:S03]  /*0330*/  MOV R21, RZ ;  /* 0x000000ff00157202 */ /* 0x000fc60000000f00 */
[----:B----4-:R-:W-:Y:S01]  /*0340*/  @!P0 IMAD.WIDE.U32 R6, R19, 0x4, R6 ;  /* 0x0000000413068825 */ /* 0x010fe200078e0006 */
[----:B-----5:R-:W-:Y:S02]  /*0350*/  CS2R R12, SRZ ;  /* 0x00000000000c7805 */ /* 0x020fe4000001ff00 */
[----:B------:R-:W4:Y:S01]  /*0360*/  @!P2 LDG.E R21, desc[UR4][R2.64] ;  /* 0x000000040215a981 */ /* 0x000f22000c1e1900 */
[----:B------:R-:W-:Y:S02]  /*0370*/  IMAD.MOV.U32 R19, RZ, RZ, RZ ;  /* 0x000000ffff137224 */ /* 0x000fe400078e00ff */
[----:B------:R-:W-:Y:S01]  /*0380*/  IMAD.MOV.U32 R23, RZ, RZ, RZ ;  /* 0x000000ffff177224 */ /* 0x000fe200078e00ff */
[----:B------:R-:W5:Y:S01]  /*0390*/  @!P0 LDG.E R13, desc[UR4][R6.64] ;  /* 0x00000004060d8981 */ /* 0x000f62000c1e1900 */
[----:B------:R-:W-:-:S04]  /*03a0*/  @!P4 IMAD.WIDE.U32 R14, R29, 0x4, R14 ;  /* 0x000000041d0ec825 */ /* 0x000fc800078e000e */
[----:B------:R-:W-:Y:S01]  /*03b0*/  @!P3 IMAD.WIDE.U32 R10, R27, 0x4, R10 ;  /* 0x000000041b0ab825 */ /* 0x000fe200078e000a */
[----:B------:R-:W5:Y:S03]  /*03c0*/  @!P4 LDG.E R22, desc[UR4][R14.64] ;  /* 0x000000040e16c981 */ /* 0x000f66000c1e1900 */
[----:B--2---:R-:W-:Y:S01]  /*03d0*/  @!P6 IMAD.WIDE.U32 R8, R25, 0x4, R8 ;  /* 0x000000041908e825 */ /* 0x004fe200078e0008 */
[----:B------:R-:W2:Y:S04]  /*03e0*/  @!P3 LDG.E R19, desc[UR4][R10.64] ;  /* 0x000000040a13b981 */ /* 0x000ea8000c1e1900 */
[----:B------:R-:W2:Y:S04]  /*03f0*/  @!P1 LDG.E R23, desc[UR4][R4.64] ;  /* 0x0000000404179981 */ /* 0x000ea8000c1e1900 */
[----:B------:R-:W2:Y:S01]  /*0400*/  @!P6 LDG.E R12, desc[UR4][R8.64] ;  /* 0x00000004080ce981 */ /* 0x000ea2000c1e1900 */
[----:B------:R-:W-:Y:S04]  /*0410*/  BSSY.RECONVERGENT B0, `(.L_x_6066) ;  /* 0x0000044000007945 */ /* 0x000fe80003800200 */
[----:B------:R-:W-:Y:S01]  /*0420*/  BSSY.RELIABLE B1, `(.L_x_6067) ;  /* 0x000003c000017945 */ /* 0x000fe20003800100 */
[----:B---3--:R-:W-:-:S13]  /*0430*/  FSETP.NAN.FTZ.AND P1, PT, |R18|, |R18|, PT ;  /* 0x400000121200720b */ /* 0x008fda0003f38200 */
[----:B------:R-:W-:Y:S02]  /*0440*/  @!P1 FMNMX.FTZ R18, R18, UR6, PT ;  /* 0x0000000612129c09 */ /* 0x000fe4000b810000 */
[----:B------:R-:W-:Y:S02]  /*0450*/  FSETP.NAN.FTZ.AND P0, PT, |R20|, |R20|, PT ;  /* 0x400000141400720b */ /* 0x000fe40003f18200 */
[----:B----4-:R-:W-:-:S11]  /*0460*/  FSETP.NAN.FTZ.AND P4, PT, |R21|, |R21|, PT ;  /* 0x400000151500720b */ /* 0x010fd60003f98200 */
[----:B------:R-:W-:Y:S02]  /*0470*/  @!P0 FMNMX.FTZ R20, R20, UR6, PT ;  /* 0x0000000614148c09 */ /* 0x000fe4000b810000 */
[----:B-----5:R-:W-:Y:S02]  /*0480*/  FSETP.NAN.FTZ.AND P2, PT, |R13|, |R13|, PT ;  /* 0x4000000d0d00720b */ /* 0x020fe40003f58200 */
[----:B------:R-:W-:Y:S02]  /*0490*/  ISETP.GE.U32.AND P0, PT, R17, R16, PT ;  /* 0x000000101100720c */ /* 0x000fe40003f06070 */
[----:B------:R-:W-:Y:S02]  /*04a0*/  FSETP.NAN.FTZ.AND P6, PT, |R22|, |R22|, PT ;  /* 0x400000161600720b */ /* 0x000fe40003fd8200 */
[----:B--2---:R-:W-:Y:S02]  /*04b0*/  FSETP.NAN.FTZ.AND P5, PT, |R19|, |R19|, PT ;  /* 0x400000131300720b */ /* 0x004fe40003fb8200 */
[----:B------:R-:W-:-:S02]  /*04c0*/  FSETP.NAN.FTZ.AND P3, PT, |R23|, |R23|, PT ;  /* 0x400000171700720b */ /* 0x000fc40003f78200 */
[----:B------:R-:W-:-:S07]  /*04d0*/  FSETP.NAN.FTZ.AND P1, PT, |R12|, |R12|, PT ;  /* 0x4000000c0c00720b */ /* 0x000fce0003f38200 */
[----:B------:R-:W-:Y:S02]  /*04e0*/  @!P6 FMNMX.FTZ R22, R22, UR6, PT ;  /* 0x000000061616ec09 */ /* 0x000fe4000b810000 */
[----:B------:R-:W-:Y:S02]  /*04f0*/  @!P4 FMNMX.FTZ R21, R21, UR6, PT ;  /* 0x000000061515cc09 */ /* 0x000fe4000b810000 */
[----:B------:R-:W-:Y:S02]  /*0500*/  @!P5 FMNMX.FTZ R19, R19, UR6, PT ;  /* 0x000000061313dc09 */ /* 0x000fe4000b810000 */
[----:B------:R-:W-:Y:S02]  /*0510*/  @!P2 FMNMX.FTZ R13, R13, UR6, PT ;  /* 0x000000060d0dac09 */ /* 0x000fe4000b810000 */
[----:B------:R-:W-:Y:S02]  /*0520*/  @!P3 FMNMX.FTZ R23, R23, UR6, PT ;  /* 0x000000061717bc09 */ /* 0x000fe4000b810000 */
[----:B------:R-:W-:Y:S01]  /*0530*/  @!P1 FMNMX.FTZ R12, R12, UR6, PT ;  /* 0x000000060c0c9c09 */ /* 0x000fe2000b810000 */
[----:B------:R-:W-:Y:S06]  /*0540*/  @P0 BRA `(.L_x_6068) ;  /* 0x0000000000300947 */ /* 0x000fec0003800000 */
        /* <DEDUP_REMOVED lines=12> */
.L_x_6068:
[----:B------:R-:W-:-:S13]  /*0610*/  ISETP.GE.U32.AND P0, PT, R17, R16, PT ;  /* 0x000000101100720c */ /* 0x000fda0003f06070 */
[----:B------:R-:W-:Y:S05]  /*0620*/  @P0 BRA `(.L_x_6070) ;  /* 0x0000000000300947 */ /* 0x000fea0003800000 */
[----:B0-----:R-:W0:Y:S01]  /*0630*/  LDC.64 R2, c[0x0][0x398] ;  /* 0x0000e600ff027b82 */ /* 0x001e220000000a00 */
[----:B------:R-:W-:Y:S01]  /*0640*/  IADD3 R5, PT, PT, R0, R17, RZ ;  /* 0x0000001100057210 */ /* 0x000fe20007ffe0ff */
[----:B------:R-:W-:-:S04]  /*0650*/  VIADD R17, R17, 0x80 ;  /* 0x0000008011117836 */ /* 0x000fc80000000000 */
[----:B0-----:R-:W-:-:S05]  /*0660*/  IMAD.WIDE.U32 R2, R5, 0x4, R2 ;  /* 0x0000000405027825 */ /* 0x001fca00078e0002 */
[----:B------:R1:W-:Y:S02]  /*0670*/  STG.E desc[UR4][R2.64], R22 ;  /* 0x0000001602007986 */ /* 0x0003e4000c101904 */
.L_x_6069:
[----:B------:R-:W-:-:S13]  /*0680*/  ISETP.GE.U32.AND P0, PT, R17, R16, PT ;  /* 0x000000101100720c */ /* 0x000fda0003f06070 */
[----:B------:R-:W-:Y:S05]  /*0690*/  @P0 BRA `(.L_x_6071) ;  /* 0x0000000000300947 */ /* 0x000fea0003800000 */
[----:B01----:R-:W0:Y:S01]  /*06a0*/  LDC.64 R2, c[0x0][0x398] ;  /* 0x0000e600ff027b82 */ /* 0x003e220000000a00 */
[----:B------:R-:W-:Y:S02]  /*06b0*/  IMAD.IADD R5, R0, 0x1, R17 ;  /* 0x0000000100057824 */ /* 0x000fe400078e0211 */
[----:B------:R-:W-:Y:S02]  /*06c0*/  VIADD R17, R17, 0x80 ;  /* 0x0000008011117836 */ /* 0x000fe40000000000 */
[----:B0-----:R-:W-:-:S05]  /*06d0*/  IMAD.WIDE.U32 R2, R5, 0x4, R2 ;  /* 0x0000000405027825 */ /* 0x001fca00078e0002 */
[----:B------:R1:W-:Y:S02]  /*06e0*/  STG.E desc[UR4][R2.64], R19 ;  /* 0x0000001302007986 */ /* 0x0003e4000c101904 */
.L_x_6070:
[----:B------:R-:W-:-:S13]  /*06f0*/  ISETP.GE.U32.AND P0, PT, R17, R16, PT ;  /* 0x000000101100720c */ /* 0x000fda0003f06070 */
[----:B------:R-:W-:Y:S05]  /*0700*/  @P0 BRA `(.L_x_6072) ;  /* 0x0000000000340947 */ /* 0x000fea0003800000 */
[----:B01----:R-:W0:Y:S01]  /*0710*/  LDC.64 R2, c[0x0][0x398] ;  /* 0x0000e600ff027b82 */ /* 0x003e220000000a00 */
[----:B------:R-:W-:Y:S02]  /*0720*/  IMAD.IADD R5, R0, 0x1, R17 ;  /* 0x0000000100057824 */ /* 0x000fe400078e0211 */
[----:B------:R-:W-:Y:S02]  /*0730*/  VIADD R17, R17, 0x80 ;  /* 0x0000008011117836 */ /* 0x000fe40000000000 */
[----:B0-----:R-:W-:-:S05]  /*0740*/  IMAD.WIDE.U32 R2, R5, 0x4, R2 ;  /* 0x0000000405027825 */ /* 0x001fca00078e0002 */
[----:B------:R2:W-:Y:S02]  /*0750*/  STG.E desc[UR4][R2.64], R21 ;  /* 0x0000001502007986 */ /* 0x0005e4000c101904 */
.L_x_6071:
[----:B------:R-:W-:-:S13]  /*0760*/  ISETP.GE.U32.AND P0, PT, R17, R16, PT ;  /* 0x000000101100720c */ /* 0x000fda0003f06070 */
[----:B------:R-:W-:Y:S05]  /*0770*/  @P0 BREAK.RELIABLE B1 ;  /* 0x0000000000010942 */ /* 0x000fea0003800100 */
[----:B------:R-:W-:Y:S05]  /*0780*/  @P0 BRA `(.L_x_6073) ;  /* 0x0000000000300947 */ /* 0x000fea0003800000 */
[----:B012---:R-:W0:Y:S01]  /*0790*/  LDC.64 R2, c[0x0][0x398] ;  /* 0x0000e600ff027b82 */ /* 0x007e220000000a00 */
[----:B------:R-:W-:Y:S01]  /*07a0*/  IADD3 R5, PT, PT, R0, R17, RZ ;  /* 0x0000001100057210 */ /* 0x000fe20007ffe0ff */
[----:B------:R-:W-:-:S04]  /*07b0*/  VIADD R17, R17, 0x80 ;  /* 0x0000008011117836 */ /* 0x000fc80000000000 */
[----:B0-----:R-:W-:-:S05]  /*07c0*/  IMAD.WIDE.U32 R2, R5, 0x4, R2 ;  /* 0x0000000405027825 */ /* 0x001fca00078e0002 */
[----:B------:R2:W-:Y:S02]  /*07d0*/  STG.E desc[UR4][R2.64], R23 ;  /* 0x0000001702007986 */ /* 0x0005e4000c101904 */
.L_x_6072:
[----:B------:R-:W-:Y:S05]  /*07e0*/  BSYNC.RELIABLE B1 ;  /* 0x0000000000017941 */ /* 0x000fea0003800100 */
.L_x_6067:
[----:B------:R-:W-:-:S13]  /*07f0*/  ISETP.GE.U32.AND P0, PT, R17, R16, PT ;  /* 0x000000101100720c */ /* 0x000fda0003f06070 */
[----:B012---:R-:W0:Y:S01]  /*0800*/  @!P0 LDC.64 R2, c[0x0][0x398] ;  /* 0x0000e600ff028b82 */ /* 0x007e220000000a00 */
[----:B------:R-:W-:Y:S02]  /*0810*/  @!P0 IMAD.IADD R5, R0, 0x1, R17 ;  /* 0x0000000100058824 */ /* 0x000fe400078e0211 */
[----:B------:R-:W-:Y:S02]  /*0820*/  @!P0 VIADD R17, R17, 0x80 ;  /* 0x0000008011118836 */ /* 0x000fe40000000000 */
[----:B0-----:R-:W-:-:S05]  /*0830*/  @!P0 IMAD.WIDE.U32 R2, R5, 0x4, R2 ;  /* 0x0000000405028825 */ /* 0x001fca00078e0002 */
[----:B------:R3:W-:Y:S02]  /*0840*/  @!P0 STG.E desc[UR4][R2.64], R13 ;  /* 0x0000000d02008986 */ /* 0x0007e4000c101904 */
.L_x_6073:
[----:B------:R-:W-:Y:S05]  /*0850*/  BSYNC.RECONVERGENT B0 ;  /* 0x0000000000007941 */ /* 0x000fea0003800200 */
.L_x_6066:
[----:B------:R-:W-:Y:S05]  /*0860*/  WARPSYNC.ALL ;  /* 0x0000000000007948 */ /* 0x000fea0003800000 */
[----:B------:R-:W-:-:S13]  /*0870*/  ISETP.GE.U32.AND P0, PT, R17, R16, PT ;  /* 0x000000101100720c */ /* 0x000fda0003f06070 */
[----:B------:R-:W-:Y:S05]  /*0880*/  @P0 EXIT ;  /* 0x000000000000094d */ /* 0x000fea0003800000 */
[----:B0123--:R-:W0:Y:S01]  /*0890*/  LDC.64 R2, c[0x0][0x398] ;  /* 0x0000e600ff027b82 */ /* 0x00fe220000000a00 */
[----:B------:R-:W-:-:S04]  /*08a0*/  IMAD.IADD R17, R0, 0x1, R17 ;  /* 0x0000000100117824 */ /* 0x000fc800078e0211 */
[----:B0-----:R-:W-:-:S05]  /*08b0*/  IMAD.WIDE.U32 R2, R17, 0x4, R2 ;  /* 0x0000000411027825 */ /* 0x001fca00078e0002 */
[----:B------:R-:W-:Y:S01]  /*08c0*/  STG.E desc[UR4][R2.64], R12 ;  /* 0x0000000c02007986 */ /* 0x000fe2000c101904 */
[----:B------:R-:W-:Y:S05]  /*08d0*/  EXIT ;  /* 0x000000000000794d */ /* 0x000fea0003800000 */
.L_x_6065:
[----:B------:R-:W0:Y:S01]  /*08e0*/  S2R R15, SR_TID.X ;  /* 0x00000000000f7919 */ /* 0x000e220000002100 */
[----:B------:R-:W1:Y:S01]  /*08f0*/  LDC.64 R2, c[0x0][0x3a0] ;  /* 0x0000e800ff027b82 */ /* 0x000e620000000a00 */
[----:B------:R-:W2:Y:S07]  /*0900*/  LDCU UR6, c[0x0][0x388] ;  /* 0x00007100ff0677ac */ /* 0x000eae0008000800 */
[----:B------:R-:W3:Y:S01]  /*0910*/  LDC.64 R4, c[0x0][0x398] ;  /* 0x0000e600ff047b82 */ /* 0x000ee20000000a00 */
[----:B-1----:R-:W-:-:S04]  /*0920*/  IMAD.WIDE.U32 R2, R0, 0x4, R2 ;  /* 0x0000000400027825 */ /* 0x002fc800078e0002 */
[----:B0-----:R-:W-:-:S05]  /*0930*/  IMAD.WIDE.U32 R2, R15, 0x8, R2 ;  /* 0x000000080f027825 */ /* 0x001fca00078e0002 */
[----:B------:R-:W4:Y:S04]  /*0940*/  LDG.E.64 R6, desc[UR4][R2.64] ;  /* 0x0000000402067981 */ /* 0x000f28000c1e1b00 */
[----:B------:R-:W5:Y:S04]  /*0950*/  LDG.E.64 R8, desc[UR4][R2.64+0x400] ;  /* 0x0004000402087981 */ /* 0x000f68000c1e1b00 */
[----:B------:R-:W2:Y:S04]  /*0960*/  LDG.E.64 R10, desc[UR4][R2.64+0x800] ;  /* 0x00080004020a7981 */ /* 0x000ea8000c1e1b00 */
[----:B------:R-:W2:Y:S01]  /*0970*/  LDG.E.64 R12, desc[UR4][R2.64+0xc00] ;  /* 0x000c0004020c7981 */ /* 0x000ea2000c1e1b00 */
[----:B---3--:R-:W-:-:S04]  /*0980*/  IMAD.WIDE.U32 R4, R0, 0x4, R4 ;  /* 0x0000000400047825 */ /* 0x008fc800078e0004 */
[----:B------:R-:W-:Y:S01]  /*0990*/  IMAD.WIDE.U32 R4, R15, 0x8, R4 ;  /* 0x000000080f047825 */ /* 0x000fe200078e0004 */
[----:B----4-:R-:W-:Y:S02]  /*09a0*/  FSETP.NAN.FTZ.AND P6, PT, |R6|, |R6|, PT ;  /* 0x400000060600720b */ /* 0x010fe40003fd8200 */
[----:B------:R-:W-:Y:S02]  /*09b0*/  FSETP.NAN.FTZ.AND P5, PT, |R7|, |R7|, PT ;  /* 0x400000070700720b */ /* 0x000fe40003fb8200 */
[----:B-----5:R-:W-:Y:S02]  /*09c0*/  FSETP.NAN.FTZ.AND P4, PT, |R8|, |R8|, PT ;  /* 0x400000080800720b */ /* 0x020fe40003f98200 */
[----:B------:R-:W-:Y:S02]  /*09d0*/  FSETP.NAN.FTZ.AND P3, PT, |R9|, |R9|, PT ;  /* 0x400000090900720b */ /* 0x000fe40003f78200 */
[----:B--2---:R-:W-:Y:S02]  /*09e0*/  FSETP.NAN.FTZ.AND P2, PT, |R10|, |R10|, PT ;  /* 0x4000000a0a00720b */ /* 0x004fe40003f58200 */
[----:B------:R-:W-:-:S02]  /*09f0*/  FSETP.NAN.FTZ.AND P1, PT, |R11|, |R11|, PT ;  /* 0x4000000b0b00720b */ /* 0x000fc40003f38200 */
[----:B------:R-:W-:Y:S02]  /*0a00*/  FSETP.NAN.FTZ.AND P0, PT, |R12|, |R12|, PT ;  /* 0x4000000c0c00720b */ /* 0x000fe40003f18200 */
[----:B------:R-:W-:Y:S02]  /*0a10*/  @!P6 FMNMX.FTZ R6, R6, UR6, PT ;  /* 0x000000060606ec09 */ /* 0x000fe4000b810000 */
[----:B------:R-:W-:Y:S02]  /*0a20*/  FSETP.NAN.FTZ.AND P6, PT, |R13|, |R13|, PT ;  /* 0x4000000d0d00720b */ /* 0x000fe40003fd8200 */
[----:B------:R-:W-:Y:S02]  /*0a30*/  @!P5 FMNMX.FTZ R7, R7, UR6, PT ;  /* 0x000000060707dc09 */ /* 0x000fe4000b810000 */
[----:B------:R-:W-:Y:S02]  /*0a40*/  @!P4 FMNMX.FTZ R8, R8, UR6, PT ;  /* 0x000000060808cc09 */ /* 0x000fe4000b810000 */
[----:B------:R-:W-:Y:S01]  /*0a50*/  @!P3 FMNMX.FTZ R9, R9, UR6, PT ;  /* 0x000000060909bc09 */ /* 0x000fe2000b810000 */
[----:B------:R-:W-:Y:S01]  /*0a60*/  STG.E.64 desc[UR4][R4.64], R6 ;  /* 0x0000000604007986 */ /* 0x000fe2000c101b04 */
[----:B------:R-:W-:-:S02]  /*0a70*/  @!P2 FMNMX.FTZ R10, R10, UR6, PT ;  /* 0x000000060a0aac09 */ /* 0x000fc4000b810000 */
[----:B------:R-:W-:Y:S01]  /*0a80*/  @!P1 FMNMX.FTZ R11, R11, UR6, PT ;  /* 0x000000060b0b9c09 */ /* 0x000fe2000b810000 */
[----:B------:R-:W-:Y:S01]  /*0a90*/  STG.E.64 desc[UR4][R4.64+0x400], R8 ;  /* 0x0004000804007986 */ /* 0x000fe2000c101b04 */
[----:B------:R-:W-:Y:S02]  /*0aa0*/  @!P0 FMNMX.FTZ R12, R12, UR6, PT ;  /* 0x000000060c0c8c09 */ /* 0x000fe4000b810000 */
[----:B------:R-:W-:Y:S01]  /*0ab0*/  @!P6 FMNMX.FTZ R13, R13, UR6, PT ;  /* 0x000000060d0dec09 */ /* 0x000fe2000b810000 */
[----:B------:R-:W-:Y:S04]  /*0ac0*/  STG.E.64 desc[UR4][R4.64+0x800], R10 ;  /* 0x0008000a04007986 */ /* 0x000fe8000c101b04 */
[----:B------:R-:W-:Y:S01]  /*0ad0*/  STG.E.64 desc[UR4][R4.64+0xc00], R12 ;  /* 0x000c000c04007986 */ /* 0x000fe2000c101b04 */
[----:B------:R-:W-:Y:S05]  /*0ae0*/  EXIT ;  /* 0x000000000000794d */ /* 0x000fea0003800000 */
.L_x_6074:
        /* <DEDUP_REMOVED lines=9> */
.L_x_37024:


//--------------------- .text._ZN2at6native29vectorized_elementwise_kernelILi4EZZZNS0_21clamp_max_kernel_cudaERNS_18TensorIteratorBaseERKN3c106ScalarEENKUlvE_clEvENKUlvE5_clEvEUlfE_St5arrayIPcLm2EEEEviT0_T1_ --------------------------
	.section	.text._ZN2at6native29vectorized_elementwise_kernelILi4EZZZNS0_21clamp_max_kernel_cudaERNS_18TensorIteratorBaseERKN3c106ScalarEENKUlvE_clEvENKUlvE5_clEvEUlfE_St5arrayIPcLm2EEEEviT0_T1_,"ax",@progbits
	.align	128
        .global         _ZN2at6native29vectorized_elementwise_kernelILi4EZZZNS0_21clamp_max_kernel_cudaERNS_18TensorIteratorBaseERKN3c106ScalarEENKUlvE_clEvENKUlvE5_clEvEUlfE_St5arrayIPcLm2EEEEviT0_T1_
        .type           _ZN2at6native29vectorized_elementwise_kernelILi4EZZZNS0_21clamp_max_kernel_cudaERNS_18TensorIteratorBaseERKN3c106ScalarEENKUlvE_clEvENKUlvE5_clEvEUlfE_St5arrayIPcLm2EEEEviT0_T1_,@function
        .size           _ZN2at6native29vectorized_elementwise_kernelILi4EZZZNS0_21clamp_max_kernel_cudaERNS_18TensorIteratorBaseERKN3c106ScalarEENKUlvE_clEvENKUlvE5_clEvEUlfE_St5arrayIPcLm2EEEEviT0_T1_,(.L_x_37025 - _ZN2at6native29vectorized_elementwise_kernelILi4EZZZNS0_21clamp_max_kernel_cudaERNS_18TensorIteratorBaseERKN3c106ScalarEENKUlvE_clEvENKUlvE5_clEvEUlfE_St5arrayIPcLm2EEEEviT0_T1_)
        .other          _ZN2at6native29vectorized_elementwise_kernelILi4EZZZNS0_21clamp_max_kernel_cudaERNS_18TensorIteratorBaseERKN3c106ScalarEENKUlvE_clEvENKUlvE5_clEvEUlfE_St5arrayIPcLm2EEEEviT0_T1_,@"STO_CUDA_ENTRY STV_DEFAULT"
_ZN2at6native29vectorized_elementwise_kernelILi4EZZZNS0_21clamp_max_kernel_cudaERNS_18TensorIteratorBaseERKN3c106ScalarEENKUlvE_clEvENKUlvE5_clEvEUlfE_St5arrayIPcLm2EEEEviT0_T1_:
.text._ZN2at6native29vectorized_elementwise_kernelILi4EZZZNS0_21clamp_max_kernel_cudaERNS_18TensorIteratorBaseERKN3c106ScalarEENKUlvE_clEvENKUlvE5_clEvEUlfE_St5arrayIPcLm2EEEEviT0_T1_:
        /* <DEDUP_REMOVED lines=97> */
.L_x_6078:
[----:B------:R-:W-:-:S13]  /*0610*/  ISETP.GE.U32.AND P0, PT, R17, R16, PT ;  /* 0x000000101100720c */ /* 0x000fda0003f06070 */
[----:B------:R-:W-:Y:S05]  /*0620*/  @P0 BRA `(.L_x_6080) ;  /* 0x0000000000300947 */ /* 0x000fea0003800000 */
[----:B0-----:R-:W0:Y:S01]  /*0630*/  LDC.64 R2, c[0x0][0x398] ;  /* 0x0000e600ff027b82 */ /* 0x001e220000000a00 */
[----:B------:R-:W-:Y:S01]  /*0640*/  IADD3 R5, PT, PT, R0, R17, RZ ;  /* 0x0000001100057210 */ /* 0x000fe20007ffe0ff */
[----:B------:R-:W-:-:S04]  /*0650*/  VIADD R17, R17, 0x80 ;  /* 0x0000008011117836 */ /* 0x000fc80000000000 */
[----:B0-----:R-:W-:-:S05]  /*0660*/  IMAD.WIDE.U32 R2, R5, 0x4, R2 ;  /* 0x0000000405027825 */ /* 0x001fca00078e0002 */
[----:B------:R1:W-:Y:S02]  /*0670*/  STG.E desc[UR4][R2.64], R22 ;  /* 0x0000001602007986 */ /* 0x0003e4000c101904 */
.L_x_6079:
[----:B------:R-:W-:-:S13]  /*0680*/  ISETP.GE.U32.AND P0, PT, R17, R16, PT ;  /* 0x000000101100720c */ /* 0x000fda0003f06070 */
[----:B------:R-:W-:Y:S05]  /*0690*/  @P0 BRA `(.L_x_6081) ;  /* 0x0000000000300947 */ /* 0x000fea0003800000 */
[----:B01----:R-:W0:Y:S01]  /*06a0*/  LDC.64 R2, c[0x0][0x398] ;  /* 0x0000e600ff027b82 */ /* 0x003e220000000a00 */
[----:B------:R-:W-:Y:S02]  /*06b0*/  IMAD.IADD R5, R0, 0x1, R17 ;  /* 0x0000000100057824 */ /* 0x000fe400078e0211 */
[----:B------:R-:W-:Y:S02]  /*06c0*/  VIADD R17, R17, 0x80 ;  /* 0x0000008011117836 */ /* 0x000fe40000000000 */
[----:B0-----:R-:W-:-:S05]  /*06d0*/  IMAD.WIDE.U32 R2, R5, 0x4, R2 ;  /* 0x0000000405027825 */ /* 0x001fca00078e0002 */
[----:B------:R1:W-:Y:S02]  /*06e0*/  STG.E desc[UR4][R2.64], R19 ;  /* 0x0000001302007986 */ /* 0x0003e4000c101904 */
.L_x_6080:
[----:B------:R-:W-:-:S13]  /*06f0*/  ISETP.GE.U32.AND P0, PT, R17, R16, PT ;  /* 0x000000101100720c */ /* 0x000fda0003f06070 */
[----:B------:R-:W-:Y:S05]  /*0700*/  @P0 BRA `(.L_x_6082) ;  /* 0x0000000000340947 */ /* 0x000fea0003800000 */
[----:B01----:R-:W0:Y:S01]  /*0710*/  LDC.64 R2, c[0x0][0x398] ;  /* 0x0000e600ff027b82 */ /* 0x003e220000000a00 */
[----:B------:R-:W-:Y:S02]  /*0720*/  IMAD.IADD R5, R0, 0x1, R17 ;  /* 0x0000000100057824 */ /* 0x000fe400078e0211 */
[----:B------:R-:W-:Y:S02]  /*0730*/  VIADD R17, R17, 0x80 ;  /* 0x0000008011117836 */ /* 0x000fe40000000000 */
[----:B0-----:R-:W-:-:S05]  /*0740*/  IMAD.WIDE.U32 R2, R5, 0x4, R2 ;  /* 0x0000000405027825 */ /* 0x001fca00078e0002 */
[----:B------:R2:W-:Y:S02]  /*0750*/  STG.E desc[UR4][R2.64], R21 ;  /* 0x0000001502007986 */ /* 0x0005e4000c101904 */
.L_x_6081:
        /* <DEDUP_REMOVED lines=8> */
.L_x_6082:
[----:B------:R-:W-:Y:S05]  /*07e0*/  BSYNC.RELIABLE B1 ;  /* 0x0000000000017941 */ /* 0x000fea0003800100 */
.L_x_6077:
[----:B------:R-:W-:-:S13]  /*07f0*/  ISETP.GE.U32.AND P0, PT, R17, R16, PT ;  /* 0x000000101100720c */ /* 0x000fda0003f06070 */
[----:B012---:R-:W0:Y:S01]  /*0800*/  @!P0 LDC.64 R2, c[0x0][0x398] ;  /* 0x0000e600ff028b82 */ /* 0x007e220000000a00 */
[----:B------:R-:W-:Y:S02]  /*0810*/  @!P0 IMAD.IADD R5, R0, 0x1, R17 ;  /* 0x0000000100058824 */ /* 0x000fe400078e0211 */
[----:B------:R-:W-:Y:S02]  /*0820*/  @!P0 VIADD R17, R17, 0x80 ;  /* 0x0000008011118836 */ /* 0x000fe40000000000 */
[----:B0-----:R-:W-:-:S05]  /*0830*/  @!P0 IMAD.WIDE.U32 R2, R5, 0x4, R2 ;  /* 0x0000000405028825 */ /* 0x001fca00078e0002 */
[----:B------:R3:W-:Y:S02]  /*0840*/  @!P0 STG.E desc[UR4][R2.64], R13 ;  /* 0x0000000d02008986 */ /* 0x0007e4000c101904 */
.L_x_6083:
[----:B------:R-:W-:Y:S05]  /*0850*/  BSYNC.RECONVERGENT B0 ;  /* 0x0000000000007941 */ /* 0x000fea0003800200 */
.L_x_6076:
        /* <DEDUP_REMOVED lines=8> */
.L_x_6075:
[----:B------:R-:W0:Y:S01]  /*08e0*/  S2R R15, SR_TID.X ;  /* 0x00000000000f7919 */ /* 0x000e220000002100 */
[----:B------:R-:W1:Y:S01]  /*08f0*/  LDC.64 R2, c[0x0][0x3a0] ;  /* 0x0000e800ff027b82 */ /* 0x000e620000000a00 */
[----:B------:R-:W2:Y:S07]  /*0900*/  LDCU UR6, c[0x0][0x388] ;  /* 0x00007100ff0677ac */ /* 0x000eae0008000800 */
[----:B------:R-:W3:Y:S01]  /*0910*/  LDC.64 R12, c[0x0][0x398] ;  /* 0x0000e600ff0c7b82 */ /* 0x000ee20000000a00 */
[----:B-1----:R-:W-:-:S04]  /*0920*/  IMAD.WIDE.U32 R2, R0, 0x4, R2 ;  /* 0x0000000400027825 */ /* 0x002fc800078e0002 */
[----:B0-----:R-:W-:-:S05]  /*0930*/  IMAD.WIDE.U32 R2, R15, 0x10, R2 ;  /* 0x000000100f027825 */ /* 0x001fca00078e0002 */
[----:B------:R-:W4:Y:S04]  /*0940*/  LDG.E.128 R4, desc[UR4][R2.64] ;  /* 0x0000000402047981 */ /* 0x000f28000c1e1d00 */
[----:B------:R-:W5:Y:S01]  /*0950*/  LDG.E.128 R8, desc[UR4][R2.64+0x800] ;  /* 0x0008000402087981 */ /* 0x000f62000c1e1d00 */
[----:B---3--:R-:W-:-:S04]  /*0960*/  IMAD.WIDE.U32 R12, R0, 0x4, R12 ;  /* 0x00000004000c7825 */ /* 0x008fc800078e000c */
[----:B------:R-:W-:Y:S01]  /*0970*/  IMAD.WIDE.U32 R12, R15, 0x10, R12 ;  /* 0x000000100f0c7825 */ /* 0x000fe200078e000c */
[----:B----4-:R-:W-:Y:S02]  /*0980*/  FSETP.NAN.FTZ.AND P6, PT, |R4|, |R4|, PT ;  /* 0x400000040400720b */ /* 0x010fe40003fd8200 */
[----:B------:R-:W-:Y:S02]  /*0990*/  FSETP.NAN.FTZ.AND P5, PT, |R5|, |R5|, PT ;  /* 0x400000050500720b */ /* 0x000fe40003fb8200 */
[----:B------:R-:W-:Y:S02]  /*09a0*/  FSETP.NAN.FTZ.AND P4, PT, |R6|, |R6|, PT ;  /* 0x400000060600720b */ /* 0x000fe40003f98200 */
[----:B------:R-:W-:Y:S02]  /*09b0*/  FSETP.NAN.FTZ.AND P3, PT, |R7|, |R7|, PT ;  /* 0x400000070700720b */ /* 0x000fe40003f78200 */
[----:B-----5:R-:W-:Y:S02]  /*09c0*/  FSETP.NAN.FTZ.AND P2, PT, |R8|, |R8|, PT ;  /* 0x400000080800720b */ /* 0x020fe40003f58200 */
[----:B------:R-:W-:-:S02]  /*09d0*/  FSETP.NAN.FTZ.AND P1, PT, |R9|, |R9|, PT ;  /* 0x400000090900720b */ /* 0x000fc40003f38200 */
[----:B------:R-:W-:Y:S02]  /*09e0*/  FSETP.NAN.FTZ.AND P0, PT, |R10|, |R10|, PT ;  /* 0x4000000a0a00720b */ /* 0x000fe40003f18200 */
[----:B--2---:R-:W-:Y:S02]  /*09f0*/  @!P6 FMNMX.FTZ R4, R4, UR6, PT ;  /* 0x000000060404ec09 */ /* 0x004fe4000b810000 */
[----:B------:R-:W-:Y:S02]  /*0a00*/  FSETP.NAN.FTZ.AND P6, PT, |R11|, |R11|, PT ;  /* 0x4000000b0b00720b */ /* 0x000fe40003fd8200 */
[----:B------:R-:W-:Y:S02]  /*0a10*/  @!P5 FMNMX.FTZ R5, R5, UR6, PT ;  /* 0x000000060505dc09 */ /* 0x000fe4000b810000 */
[----:B------:R-:W-:Y:S02]  /*0a20*/  @!P4 FMNMX.FTZ R6, R6, UR6, PT ;  /* 0x000000060606cc09 */ /* 0x000fe4000b810000 */
[----:B------:R-:W-:-:S02]  /*0a30*/  @!P3 FMNMX.FTZ R7, R7, UR6, PT ;  /* 0x000000060707bc09 */ /* 0x000fc4000b810000 */
[----:B------:R-:W-:Y:S02]  /*0a40*/  @!P2 FMNMX.FTZ R8, R8, UR6, PT ;  /* 0x000000060808ac09 */ /* 0x000fe4000b810000 */
[----:B------:R-:W-:Y:S01]  /*0a50*/  @!P1 FMNMX.FTZ R9, R9, UR6, PT ;  /* 0x0000000609099c09 */ /* 0x000fe2000b810000 */
[----:B------:R-:W-:Y:S01]  /*0a60*/  STG.E.128 desc[UR4][R12.64], R4 ;  /* 0x000000040c007986 */ /* 0x000fe2000c101d04 */
[----:B------:R-:W-:Y:S02]  /*0a70*/  @!P0 FMNMX.FTZ R10, R10, UR6, PT ;  /* 0x000000060a0a8c09 */ /* 0x000fe4000b810000 */
[----:B------:R-:W-:-:S05]  /*0a80*/  @!P6 FMNMX.FTZ R11, R11, UR6, PT ;  /* 0x000000060b0bec09 */ /* 0x000fca000b810000 */
[----:B------:R-:W-:Y:S01]  /*0a90*/  STG.E.128 desc[UR4][R12.64+0x800], R8 ;  /* 0x000800080c007986 */ /* 0x000fe2000c101d04 */
[----:B------:R-:W-:Y:S05]  /*0aa0*/  EXIT ;  /* 0x000000000000794d */ /* 0x000fea0003800000 */
.L_x_6084:
        /* <DEDUP_REMOVED lines=13> */
.L_x_37025:


//--------------------- .text._ZN2at6native29vectorized_elementwise_kernelILi8EZZZNS0_21clamp_max_kernel_cudaERNS_18TensorIteratorBaseERKN3c106ScalarEENKUlvE_clEvENKUlvE5_clEvEUlfE_St5arrayIPcLm2EEEEviT0_T1_ --------------------------
	.section	.text._ZN2at6native29vectorized_elementwise_kernelILi8EZZZNS0_21clamp_max_kernel_cudaERNS_18TensorIteratorBaseERKN3c106ScalarEENKUlvE_clEvENKUlvE5_clEvEUlfE_St5arrayIPcLm2EEEEviT0_T1_,"ax",@progbits
	.align	128
        .global         _ZN2at6native29vectorized_elementwise_kernelILi8EZZZNS0_21clamp_max_kernel_cudaERNS_18TensorIteratorBaseERKN3c106ScalarEENKUlvE_clEvENKUlvE5_clEvEUlfE_St5arrayIPcLm2EEEEviT0_T1_
        .type           _ZN2at6native29vectorized_elementwise_kernelILi8EZZZNS0_21clamp_max_kernel_cudaERNS_18TensorIteratorBaseERKN3c106ScalarEENKUlvE_clEvENKUlvE5_clEvEUlfE_St5arrayIPcLm2EEEEviT0_T1_,@function
        .size           _ZN2at6native29vectorized_elementwise_kernelILi8EZZZNS0_21clamp_max_kernel_cudaERNS_18TensorIteratorBaseERKN3c106ScalarEENKUlvE_clEvENKUlvE5_clEvEUlfE_St5arrayIPcLm2EEEEviT0_T1_,(.L_x_37026 - _ZN2at6native29vectorized_elementwise_kernelILi8EZZZNS0_21clamp_max_kernel_cudaERNS_18TensorIteratorBaseERKN3c106ScalarEENKUlvE_clEvENKUlvE5_clEvEUlfE_St5arrayIPcLm2EEEEviT0_T1_)
        .other          _ZN2at6native29vectorized_elementwise_kernelILi8EZZZNS0_21clamp_max_kernel_cudaERNS_18TensorIteratorBaseERKN3c106ScalarEENKUlvE_clEvENKUlvE5_clEvEUlfE_St5arrayIPcLm2EEEEviT0_T1_,@"STO_CUDA_ENTRY STV_DEFAULT"
_ZN2at6native29vectorized_elementwise_kernelILi8EZZZNS0_21clamp_max_kernel_cudaERNS_18TensorIteratorBaseERKN3c106ScalarEENKUlvE_clEvENKUlvE5_clEvEUlfE_St5arrayIPcLm2EEEEviT0_T1_:
.text._ZN2at6native29vectorized_elementwise_kernelILi8EZZZNS0_21clamp_max_kernel_cudaERNS_18TensorIteratorBaseERKN3c106ScalarEENKUlvE_clEvENKUlvE5_clEvEUlfE_St5arrayIPcLm2EEEEviT0_T1_:
        /* <DEDUP_REMOVED lines=97> */
.L_x_6088:
[----:B------:R-:W-:-:S13]  /*0610*/  ISETP.GE.U32.AND P0, PT, R17, R16, PT ;  /* 0x000000101100720c */ /* 0x000fda0003f06070 */
[----:B------:R-:W-:Y:S05]  /*0620*/  @P0 BRA `(.L_x_6090) ;  /* 0x0000000000300947 */ /* 0x000fea0003800000 */
[----:B0-----:R-:W0:Y:S01]  /*0630*/  LDC.64 R2, c[0x0][0x398] ;  /* 0x0000e600ff027b82 */ /* 0x001e220000000a00 */
[----:B------:R-:W-:Y:S01]  /*0640*/  IADD3 R5, PT, PT, R0, R17, RZ ;  /* 0x0000001100057210 */ /* 0x000fe20007ffe0ff */
[----:B------:R-:W-:-:S04]  /*0650*/  VIADD R17, R17, 0x80 ;  /* 0x0000008011117836 */ /* 0x000fc80000000000 */
[----:B0-----:R-:W-:-:S05]  /*0660*/  IMAD.WIDE.U32 R2, R5, 0x4, R2 ;  /* 0x0000000405027825 */ /* 0x001fca00078e0002 */
[----:B------:R1:W-:Y:S02]  /*0670*/  STG.E desc[UR4][R2.64], R22 ;  /* 0x0000001602007986 */ /* 0x0003e4000c101904 */
.L_x_6089:
[----:B------:R-:W-:-:S13]  /*0680*/  ISETP.GE.U32.AND P0, PT, R17, R16, PT ;  /* 0x000000101100720c */ /* 0x000fda0003f06070 */
[----:B------:R-:W-:Y:S05]  /*0690*/  @P0 BRA `(.L_x_6091) ;  /* 0x0000000000300947 */ /* 0x000fea0003800000 */
[----:B01----:R-:W0:Y:S01]  /*06a0*/  LDC.64 R2, c[0x0][0x398] ;  /* 0x0000e600ff027b82 */ /* 0x003e220000000a00 */
[----:B------:R-:W-:Y:S02]  /*06b0*/  IMAD.IADD R5, R0, 0x1, R17 ;  /* 0x0000000100057824 */ /* 0x000fe400078e0211 */
[----:B------:R-:W-:Y:S02]  /*06c0*/  VIADD R17, R17, 0x80 ;  /* 0x0000008011117836 */ /* 0x000fe40000000000 */
[----:B0-----:R-:W-:-:S05]  /*06d0*/  IMAD.WIDE.U32 R2, R5, 0x4, R2 ;  /* 0x0000000405027825 */ /* 0x001fca00078e0002 */
[----:B------:R1:W-:Y:S02]  /*06e0*/  STG.E desc[UR4][R2.64], R19 ;  /* 0x0000001302007986 */ /* 0x0003e4000c101904 */
.L_x_6090:
[----:B------:R-:W-:-:S13]  /*06f0*/  ISETP.GE.U32.AND P0, PT, R17, R16, PT ;  /* 0x000000101100720c */ /* 0x000fda0003f06070 */
[----:B------:R-:W-:Y:S05]  /*0700*/  @P0 BRA `(.L_x_6092) ;  /* 0x0000000000340947 */ /* 0x000fea0003800000 */
[----:B01----:R-:W0:Y:S01]  /*0710*/  LDC.64 R2, c[0x0][0x398] ;  /* 0x0000e600ff027b82 */ /* 0x003e220000000a00 */
[----:B------:R-:W-:Y:S02]  /*0720*/  IMAD.IADD R5, R0, 0x1, R17 ;  /* 0x0000000100057824 */ /* 0x000fe400078e0211 */
[----:B------:R-:W-:Y:S02]  /*0730*/  VIADD R17, R17, 0x80 ;  /* 0x0000008011117836 */ /* 0x000fe40000000000 */
[----:B0-----:R-:W-:-:S05]  /*0740*/  IMAD.WIDE.U32 R2, R5, 0x4, R2 ;  /* 0x0000000405027825 */ /* 0x001fca00078e0002 */
[----:B------:R2:W-:Y:S02]  /*0750*/  STG.E desc[UR4][R2.64], R21 ;  /* 0x0000001502007986 */ /* 0x0005e4000c101904 */
.L_x_6091:
        /* <DEDUP_REMOVED lines=8> */
.L_x_6092:
[----:B------:R-:W-:Y:S05]  /*07e0*/  BSYNC.RELIABLE B1 ;  /* 0x0000000000017941 */ /* 0x000fea0003800100 */
.L_x_6087:
[----:B------:R-:W-:-:S13]  /*07f0*/  ISETP.GE.U32.AND P0, PT, R17, R16, PT ;  /* 0x000000101100720c */ /* 0x000fda0003f06070 */
[----:B012---:R-:W0:Y:S01]  /*0800*/  @!P0 LDC.64 R2, c[0x0][0x398] ;  /* 0x0000e600ff028b82 */ /* 0x007e220000000a00 */
[----:B------:R-:W-:Y:S02]  /*0810*/  @!P0 IMAD.IADD R5, R0, 0x1, R17 ;  /* 0x0000000100058824 */ /* 0x000fe400078e0211 */
[----:B------:R-:W-:Y:S02]  /*0820*/  @!P0 VIADD R17, R17, 0x80 ;  /* 0x0000008011118836 */ /* 0x000fe40000000000 */
[----:B0-----:R-:W-:-:S05]  /*0830*/  @!P0 IMAD.WIDE.U32 R2, R5, 0x4, R2 ;  /* 0x0000000405028825 */ /* 0x001fca00078e0002 */
[----:B------:R3:W-:Y:S02]  /*0840*/  @!P0 STG.E desc[UR4][R2.64], R13 ;  /* 0x0000000d02008986 */ /* 0x0007e4000c101904 */
.L_x_6093:
[----:B------:R-:W-:Y:S05]  /*0850*/  BSYNC.RECONVERGENT B0 ;  /* 0x0000000000007941 */ /* 0x000fea0003800200 */
.L_x_6086:
        /* <DEDUP_REMOVED lines=8> */
.L_x_6085:
[----:B------:R-:W0:Y:S01]  /*08e0*/  S2R R15, SR_TID.X ;  /* 0x00000000000f7919 */ /* 0x000e220000002100 */
[----:B------:R-:W1:Y:S01]  /*08f0*/  LDC.64 R2, c[0x0][0x3a0] ;  /* 0x0000e800ff027b82 */ /* 0x000e620000000a00 */
[----:B------:R-:W2:Y:S07]  /*0900*/  LDCU UR6, c[0x0][0x388] ;  /* 0x00007100ff0677ac */ /* 0x000eae0008000800 */
[----:B------:R-:W3:Y:S01]  /*0910*/  LDC.64 R12, c[0x0][0x398] ;  /* 0x0000e600ff0c7b82 */ /* 0x000ee20000000a00 */
[----:B-1----:R-:W-:-:S04]  /*0920*/  IMAD.WIDE.U32 R2, R0, 0x4, R2 ;  /* 0x0000000400027825 */ /* 0x002fc800078e0002 */
[----:B0-----:R-:W-:-:S05]  /*0930*/  IMAD.WIDE.U32 R2, R15, 0x20, R2 ;  /* 0x000000200f027825 */ /* 0x001fca00078e0002 */
[----:B------:R-:W4:Y:S01]  /*0940*/  LDG.E.ENL2.256 R8, R4, desc[UR4][R2.64] ;  /* 0xfe0000040204797e */ /* 0x000f220008121908 */
[----:B---3--:R-:W-:-:S04]  /*0950*/  IMAD.WIDE.U32 R12, R0, 0x4, R12 ;  /* 0x00000004000c7825 */ /* 0x008fc800078e000c */
[----:B------:R-:W-:Y:S01]  /*0960*/  IMAD.WIDE.U32 R12, R15, 0x20, R12 ;  /* 0x000000200f0c7825 */ /* 0x000fe200078e000c */
[----:B----4-:R-:W-:Y:S02]  /*0970*/  FSETP.NAN.FTZ.AND P6, PT, |R4|, |R4|, PT ;  /* 0x400000040400720b */ /* 0x010fe40003fd8200 */
[----:B------:R-:W-:Y:S02]  /*0980*/  FSETP.NAN.FTZ.AND P5, PT, |R5|, |R5|, PT ;  /* 0x400000050500720b */ /* 0x000fe40003fb8200 */
[----:B------:R-:W-:Y:S02]  /*0990*/  FSETP.NAN.FTZ.AND P4, PT, |R6|, |R6|, PT ;  /* 0x400000060600720b */ /* 0x000fe40003f98200 */
[----:B------:R-:W-:Y:S02]  /*09a0*/  FSETP.NAN.FTZ.AND P3, PT, |R7|, |R7|, PT ;  /* 0x400000070700720b */ /* 0x000fe40003f78200 */
[----:B------:R-:W-:Y:S02]  /*09b0*/  FSETP.NAN.FTZ.AND P2, PT, |R8|, |R8|, PT ;  /* 0x400000080800720b */ /* 0x000fe40003f58200 */
        /* <DEDUP_REMOVED lines=8> */
[----:B------:R-:W-:Y:S02]  /*0a40*/  @!P1 FMNMX.FTZ R9, R9, UR6, PT ;  /* 0x0000000609099c09 */ /* 0x000fe4000b810000 */
[----:B------:R-:W-:Y:S02]  /*0a50*/  @!P0 FMNMX.FTZ R10, R10, UR6, PT ;  /* 0x000000060a0a8c09 */ /* 0x000fe4000b810000 */
[----:B------:R-:W-:-:S05]  /*0a60*/  @!P6 FMNMX.FTZ R11, R11, UR6, PT ;  /* 0x000000060b0bec09 */ /* 0x000fca000b810000 */
[----:B------:R-:W-:Y:S01]  /*0a70*/  STG.E.ENL2.256 desc[UR4][R12.64], R4, R8 ;  /* 0xf80000040c08797f */ /* 0x000fe2000f121804 */
[----:B------:R-:W-:Y:S05]  /*0a80*/  EXIT ;  /* 0x000000000000794d */ /* 0x000fea0003800000 */
.L_x_6094:
        /* <DEDUP_REMOVED lines=15> */
.L_x_37026:


//--------------------- .text._ZN2at6native18elementwise_kernelILi128ELi4EZNS0_15gpu_kernel_implIZZZNS0_21clamp_max_kernel_cudaERNS_18TensorIteratorBaseERKN3c106ScalarEENKUlvE_clEvENKUlvE4_clEvEUldE_EEvS4_RKT_EUliE_EEviT1_ --------------------------
	.section	.text._ZN2at6native18elementwise_kernelILi128ELi4EZNS0_15gpu_kernel_implIZZZNS0_21clamp_max_kernel_cudaERNS_18TensorIteratorBaseERKN3c106ScalarEENKUlvE_clEvENKUlvE4_clEvEUldE_EEvS4_RKT_EUliE_EEviT1_,"ax",@progbits
	.align	128
        .global         _ZN2at6native18elementwise_kernelILi128ELi4EZNS0_15gpu_kernel_implIZZZNS0_21clamp_max_kernel_cudaERNS_18TensorIteratorBaseERKN3c106ScalarEENKUlvE_clEvENKUlvE4_clEvEUldE_EEvS4_RKT_EUliE_EEviT1_
        .type           _ZN2at6native18elementwise_kernelILi128ELi4EZNS0_15gpu_kernel_implIZZZNS0_21clamp_max_kernel_cudaERNS_18TensorIteratorBaseERKN3c106ScalarEENKUlvE_clEvENKUlvE4_clEvEUldE_EEvS4_RKT_EUliE_EEviT1_,@function
        .size           _ZN2at6native18elementwise_kernelILi128ELi4EZNS0_15gpu_kernel_implIZZZNS0_21clamp_max_kernel_cudaERNS_18TensorIteratorBaseERKN3c106ScalarEENKUlvE_clEvENKUlvE4_clEvEUldE_EEvS4_RKT_EUliE_EEviT1_,(.L_x_37027 - _ZN2at6native18elementwise_kernelILi128ELi4EZNS0_15gpu_kernel_implIZZZNS0_21clamp_max_kernel_cudaERNS_18TensorIteratorBaseERKN3c106ScalarEENKUlvE_clEvENKUlvE4_clEvEUldE_EEvS4_RKT_EUliE_EEviT1_)
        .other          _ZN2at6native18elementwise_kernelILi128ELi4EZNS0_15gpu_kernel_implIZZZNS0_21clamp_max_kernel_cudaERNS_18TensorIteratorBaseERKN3c106ScalarEENKUlvE_clEvENKUlvE4_clEvEUldE_EEvS4_RKT_EUliE_EEviT1_,@"STO_CUDA_ENTRY STV_DEFAULT"
_ZN2at6native18elementwise_kernelILi128ELi4EZNS0_15gpu_kernel_implIZZZNS0_21clamp_max_kernel_cudaERNS_18TensorIteratorBaseERKN3c106ScalarEENKUlvE_clEvENKUlvE4_clEvEUldE_EEvS4_RKT_EUliE_EEviT1_:
.text._ZN2at6native18elementwise_kernelILi128ELi4EZNS0_15gpu_kernel_implIZZZNS0_21clamp_max_kernel_cudaERNS_18TensorIteratorBaseERKN3c106ScalarEENKUlvE_clEvENKUlvE4_clEvEUldE_EEvS4_RKT_EUliE_EEviT1_:
        /* <DEDUP_REMOVED lines=319> */
.L_x_6097:
        /* <DEDUP_REMOVED lines=18> */
.L_x_6102:
[----:B------:R-:W2:Y:S02]  /*1510*/  LDG.E.U8 R2, desc[UR36][R2.64] ;  /* 0x0000002402027981 */ /* 0x000ea4000c1e1100 */
[----:B--2---:R0:W1:Y:S01]  /*1520*/  I2F.F64.U16 R4, R2 ;  /* 0x0000000200047312 */ /* 0x0040620000101800 */
[----:B------:R-:W-:Y:S05]  /*1530*/  BRA `(.L_x_6104) ;  /* 0x0000000c00607947 */ /* 0x000fea0003800000 */
.L_x_6101:
        /* <DEDUP_REMOVED lines=9> */
.L_x_6106:
[----:B------:R-:W2:Y:S02]  /*15d0*/  LDG.E R2, desc[UR36][R2.64] ;  /* 0x0000002402027981 */ /* 0x000ea4000c1e1900 */
[----:B--2---:R0:W1:Y:S01]  /*15e0*/  I2F.F64 R4, R2 ;  /* 0x0000000200047312 */ /* 0x0040620000201c00 */
[----:B------:R-:W-:Y:S05]  /*15f0*/  BRA `(.L_x_6104) ;  /* 0x0000000c00307947 */ /* 0x000fea0003800000 */
.L_x_6105:
[----:B------:R-:W2:Y:S02]  /*1600*/  LDG.E.U16 R2, desc[UR36][R2.64] ;  /* 0x0000002402027981 */ /* 0x000ea4000c1e1500 */
[----:B--2---:R0:W1:Y:S01]  /*1610*/  I2F.F64.S16 R4, R2 ;  /* 0x0000000200047312 */ /* 0x0040620000101c00 */
[----:B------:R-:W-:Y:S05]  /*1620*/  BRA `(.L_x_6104) ;  /* 0x0000000c00247947 */ /* 0x000fea0003800000 */
.L_x_6100:
        /* <DEDUP_REMOVED lines=10> */
.L_x_6108:
[----:B------:R-:W2:Y:S02]  /*16d0*/  LDG.E.U16 R0, desc[UR36][R2.64] ;  /* 0x0000002402007981 */ /* 0x000ea4000c1e1500 */
[----:B--2---:R-:W-:-:S05]  /*16e0*/  HADD2.F32 R0, -RZ, R0.H0_H0 ;  /* 0x20000000ff007230 */ /* 0x004fca0000004100 */
[----:B------:R-:W-:-:S04]  /*16f0*/  FMUL.FTZ R0, R0, 1 ;  /* 0x3f80000000007820 */ /* 0x000fc80000410000 */
[----:B------:R0:W1:Y:S01]  /*1700*/  F2F.F64.F32 R4, R0 ;  /* 0x0000000000047310 */ /* 0x0000620000201800 */
[----:B------:R-:W-:Y:S05]  /*1710*/  BRA `(.L_x_6104) ;  /* 0x0000000800e87947 */ /* 0x000fea0003800000 */
.L_x_6107:
        /* <DEDUP_REMOVED lines=10> */
.L_x_6110:
[----:B------:R-:W2:Y:S02]  /*17c0*/  LDG.E.U16 R2, desc[UR36][R2.64] ;  /* 0x0000002402027981 */ /* 0x000ea4000c1e1500 */
[----:B--2---:R-:W-:-:S05]  /*17d0*/  HADD2.F32 R0, -RZ, R2.H0_H0 ;  /* 0x20000002ff007230 */ /* 0x004fca0000004100 */
[----:B------:R-:W-:-:S04]  /*17e0*/  FMUL.FTZ R0, R0, 1 ;  /* 0x3f80000000007820 */ /* 0x000fc80000410000 */
[----:B------:R0:W1:Y:S01]  /*17f0*/  F2F.F64.F32 R4, R0 ;  /* 0x0000000000047310 */ /* 0x0000620000201800 */
[----:B------:R-:W-:Y:S05]  /*1800*/  BRA `(.L_x_6104) ;  /* 0x0000000800ac7947 */ /* 0x000fea0003800000 */
.L_x_6109:
[----:B------:R0:W5:Y:S01]  /*1810*/  LDG.E.64 R4, desc[UR36][R2.64] ;  /* 0x0000002402047981 */ /* 0x000162000c1e1b00 */
[----:B------:R-:W-:Y:S05]  /*1820*/  BRA `(.L_x_6104) ;  /* 0x0000000800a47947 */ /* 0x000fea0003800000 */
.L_x_6099:
        /* <DEDUP_REMOVED lines=13> */
.L_x_6113:
[----:B------:R0:W5:Y:S01]  /*1900*/  LDG.E.64 R4, desc[UR36][R2.64] ;  /* 0x0000002402047981 */ /* 0x000162000c1e1b00 */
[----:B------:R-:W-:Y:S05]  /*1910*/  BRA `(.L_x_6104) ;  /* 0x0000000800687947 */ /* 0x000fea0003800000 */
.L_x_6112:
        /* <DEDUP_REMOVED lines=27> */
.L_x_6115:
        /* <DEDUP_REMOVED lines=14> */
.L_x_6114:
[----:B------:R-:W2:Y:S02]  /*1bb0*/  LDG.E.U16 R0, desc[UR36][R2.64] ;  /* 0x0000002402007981 */ /* 0x000ea4000c1e1500 */
[----:B--2---:R-:W-:-:S04]  /*1bc0*/  IMAD.U32 R0, R0, 0x10000, RZ ;  /* 0x0001000000007824 */ /* 0x004fc800078e00ff */
[----:B------:R-:W-:-:S04]  /*1bd0*/  FMUL.FTZ R0, R0, 1 ;  /* 0x3f80000000007820 */ /* 0x000fc80000410000 */
[----:B------:R0:W1:Y:S01]  /*1be0*/  F2F.F64.F32 R4, R0 ;  /* 0x0000000000047310 */ /* 0x0000620000201800 */
[----:B------:R-:W-:Y:S05]  /*1bf0*/  BRA `(.L_x_6104) ;  /* 0x0000000400b07947 */ /* 0x000fea0003800000 */
.L_x_6111:
        /* <DEDUP_REMOVED lines=11> */
.L_x_6118:
        /* <DEDUP_REMOVED lines=21> */
.L_x_6120:
[----:B------:R-:W-:Y:S05]  /*1e00*/  BSYNC.RECONVERGENT B0 ;  /* 0x0000000000007941 */ /* 0x000fea0003800200 */
.L_x_6119:
[----:B------:R-:W-:Y:S02]  /*1e10*/  SHF.L.U32 R0, R0, 0x14, RZ ;  /* 0x0000001400007819 */ /* 0x000fe400000006ff */
[----:B------:R-:W-:-:S04]  /*1e20*/  LEA R2, R2, 0x3b800000, 0x17 ;  /* 0x3b80000002027811 */ /* 0x000fc800078eb8ff */
[----:B------:R-:W-:-:S05]  /*1e30*/  LOP3.LUT R0, R2, R0, R7, 0xfe, !PT ;  /* 0x0000000002007212 */ /* 0x000fca00078efe07 */
[----:B------:R-:W-:-:S04]  /*1e40*/  FMUL.FTZ R0, R0, 1 ;  /* 0x3f80000000007820 */ /* 0x000fc80000410000 */
[----:B------:R0:W1:Y:S01]  /*1e50*/  F2F.F64.F32 R4, R0 ;  /* 0x0000000000047310 */ /* 0x0000620000201800 */
[----:B------:R-:W-:Y:S05]  /*1e60*/  BRA `(.L_x_6104) ;  /* 0x0000000400147947 */ /* 0x000fea0003800000 */
.L_x_6117:
        /* <DEDUP_REMOVED lines=21> */
.L_x_6122:
[----:B------:R-:W-:Y:S05]  /*1fc0*/  BSYNC.RECONVERGENT B0 ;  /* 0x0000000000007941 */ /* 0x000fea0003800200 */
.L_x_6121:
[----:B------:R-:W-:Y:S01]  /*1fd0*/  IMAD.SHL.U32 R0, R0, 0x200000, RZ ;  /* 0x0020000000007824 */ /* 0x000fe200078e00ff */
[----:B------:R-:W-:-:S04]  /*1fe0*/  LEA R2, R2, 0x37800000, 0x17 ;  /* 0x3780000002027811 */ /* 0x000fc800078eb8ff */
[----:B------:R-:W-:-:S05]  /*1ff0*/  LOP3.LUT R0, R2, R0, R7, 0xfe, !PT ;  /* 0x0000000002007212 */ /* 0x000fca00078efe07 */
[----:B------:R-:W-:-:S04]  /*2000*/  FMUL.FTZ R0, R0, 1 ;  /* 0x3f80000000007820 */ /* 0x000fc80000410000 */
[----:B------:R0:W1:Y:S01]  /*2010*/  F2F.F64.F32 R4, R0 ;  /* 0x0000000000047310 */ /* 0x0000620000201800 */
[----:B------:R-:W-:Y:S05]  /*2020*/  BRA `(.L_x_6104) ;  /* 0x0000000000a47947 */ /* 0x000fea0003800000 */
.L_x_6116:
[----:B------:R-:W-:-:S09]  /*2030*/  UISETP.NE.AND UP0, UPT, UR4, 0x1c, UPT ;  /* 0x0000001c0400788c */ /* 0x000fd2000bf05270 */
[----:B------:R-:W-:Y:S05]  /*2040*/  BRA.U !UP0, `(.L_x_6123) ;  /* 0x0000000108947547 */ /* 0x000fea000b800000 */
[----:B------:R-:W-:-:S09]  /*2050*/  UISETP.NE.AND UP0, UPT, UR4, 0x1d, UPT ;  /* 0x0000001d0400788c */ /* 0x000fd2000bf05270 */
[----:B------:R-:W-:Y:S05]  /*2060*/  BRA.U !UP0, `(.L_x_6124) ;  /* 0x0000000108807547 */ /* 0x000fea000b800000 */
[----:B------:R-:W-:-:S09]  /*2070*/  UISETP.NE.AND UP0, UPT, UR4, 0x2c, UPT ;  /* 0x0000002c0400788c */ /* 0x000fd2000bf05270 */
[----:B------:R-:W-:Y:S05]  /*2080*/  BRA.U !UP0, `(.L_x_6125) ;  /* 0x0000000108487547 */ /* 0x000fea000b800000 */
.L_x_6103:
        /* <DEDUP_REMOVED lines=16> */
.L_x_6126:
[----:B------:R-:W-:Y:S01]  /*2190*/  CS2R R4, SRZ ;  /* 0x0000000000047805 */ /* 0x000fe2000001ff00 */
[----:B------:R-:W-:Y:S06]  /*21a0*/  BRA `(.L_x_6104) ;  /* 0x0000000000447947 */ /* 0x000fec0003800000 */
.L_x_6125:
        /* <DEDUP_REMOVED lines=12> */
.L_x_6124:
[----:B------:R-:W2:Y:S02]  /*2270*/  LDG.E.64 R4, desc[UR36][R2.64] ;  /* 0x0000002402047981 */ /* 0x000ea4000c1e1b00 */
[----:B--2---:R-:W4:Y:S01]  /*2280*/  I2F.F64.U64 R4, R4 ;  /* 0x0000000400047312 */ /* 0x004f220000301800 */
[----:B------:R-:W-:Y:S05]  /*2290*/  BRA `(.L_x_6104) ;  /* 0x0000000000087947 */ /* 0x000fea0003800000 */
.L_x_6123:
[----:B------:R-:W2:Y:S02]  /*22a0*/  LDG.E R2, desc[UR36][R2.64] ;  /* 0x0000002402027981 */ /* 0x000ea4000c1e1900 */
[----:B--2---:R0:W1:Y:S02]  /*22b0*/  I2F.F64.U32 R4, R2 ;  /* 0x0000000200047312 */ /* 0x0040640000201800 */
.L_x_6104:
[----:B------:R-:W-:Y:S05]  /*22c0*/  BSYNC.RECONVERGENT B6 ;  /* 0x0000000000067941 */ /* 0x000fea0003800200 */
.L_x_6098:
[----:B------:R-:W0:Y:S02]  /*22d0*/  LDCU.64 UR4, c[0x0][0x590] ;  /* 0x0000b200ff0477ac */ /* 0x000e240008000a00 */
[----:B012345:R-:W-:Y:S01]  /*22e0*/  IMAD.MOV.U32 R0, RZ, RZ, R5 ;  /* 0x000000ffff007224 */ /* 0x03ffe200078e0005 */
[----:B------:R-:W0:Y:S01]  /*22f0*/  LDCU.64 UR8, c[0x0][0x580] ;  /* 0x0000b000ff0877ac */ /* 0x000e220008000a00 */
[----:B------:R-:W-:Y:S01]  /*2300*/  DSETP.MIN.AND P0, P1, R4, UR4, PT ;  /* 0x0000000404007e2a */ /* 0x000fe2000b900000 */
[----:B------:R-:W-:Y:S01]  /*2310*/  UMOV UR6, UR5 ;  /* 0x0000000500067c82 */ /* 0x000fe20008000000 */
[----:B0-----:R-:W-:-:S04]  /*2320*/  IADD3 R2, P2, PT, R16, UR8, RZ ;  /* 0x0000000810027c10 */ /* 0x001fc8000ff5e0ff */
[----:B------:R-:W-:Y:S02]  /*2330*/  FSEL R7, R0, UR6, P0 ;  /* 0x0000000600077c08 */ /* 0x000fe40008000000 */
[----:B------:R-:W-:Y:S01]  /*2340*/  MOV R0, UR6 ;  /* 0x0000000600007c02 */ /* 0x000fe20008000f00 */
[----:B------:R-:W-:Y:S01]  /*2350*/  UPRMT UR6, UR41, 0x9910, URZ ;  /* 0x0000991029067896 */ /* 0x000fe200080000ff */
[----:B------:R-:W-:-:S04]  /*2360*/  IMAD.X R3, RZ, RZ, UR9, P2 ;  /* 0x00000009ff037e24 */ /* 0x000fc800090e06ff */
[----:B------:R-:W-:Y:S01]  /*2370*/  @P1 LOP3.LUT R7, R0, 0x80000, RZ, 0xfc, !PT ;  /* 0x0008000000071812 */ /* 0x000fe200078efcff */
[----:B------:R-:W-:Y:S01]  /*2380*/  IMAD.MOV.U32 R0, RZ, RZ, R4 ;  /* 0x000000ffff007224 */ /* 0x000fe200078e0004 */
[----:B------:R-:W-:-:S04]  /*2390*/  DSETP.NAN.AND P1, PT, R4, R4, PT ;  /* 0x000000040400722a */ /* 0x000fc80003f28000 */
[----:B------:R-:W-:Y:S01]  /*23a0*/  SEL R6, R0, UR4, P0 ;  /* 0x0000000400067c07 */ /* 0x000fe20008000000 */
[----:B------:R-:W-:Y:S01]  /*23b0*/  UMOV UR4, UR6 ;  /* 0x0000000600047c82 */ /* 0x000fe20008000000 */
[----:B------:R-:W-:Y:S01]  /*23c0*/  FSEL R5, R7, R5, !P1 ;  /* 0x0000000507057208 */ /* 0x000fe20004800000 */
[----:B------:R-:W-:Y:S01]  /*23d0*/  UISETP.GT.AND UP0, UPT, UR4, 0x9, UPT ;  /* 0x000000090400788c */ /* 0x000fe2000bf04270 */
[----:B------:R-:W-:-:S08]  /*23e0*/  FSEL R4, R6, R4, !P1 ;  /* 0x0000000406047208 */ /* 0x000fd00004800000 */
        /* <DEDUP_REMOVED lines=12> */
.L_x_6130:
[----:B------:R-:W0:Y:S02]  /*24b0*/  F2I.S64.F64.TRUNC R4, R4 ;  /* 0x0000000400047311 */ /* 0x000e24000030d900 */
[----:B0-----:R-:W-:-:S05]  /*24c0*/  MOV R7, R4 ;  /* 0x0000000400077202 */ /* 0x001fca0000000f00 */
[----:B------:R0:W-:Y:S01]  /*24d0*/  STG.E.U8 desc[UR36][R2.64], R7 ;  /* 0x0000000702007986 */ /* 0x0001e2000c101124 */
[----:B------:R-:W-:Y:S05]  /*24e0*/  BRA `(.L_x_6132) ;  /* 0x0000000c00e47947 */ /* 0x000fea0003800000 */
.L_x_6129:
        /* <DEDUP_REMOVED lines=9> */
.L_x_6134:
[----:B------:R-:W0:Y:S02]  /*2580*/  F2I.F64.TRUNC R5, R4 ;  /* 0x0000000400057311 */ /* 0x000e24000030d100 */
[----:B0-----:R0:W-:Y:S01]  /*2590*/  STG.E desc[UR36][R2.64], R5 ;  /* 0x0000000502007986 */ /* 0x0011e2000c101924 */
[----:B------:R-:W-:Y:S05]  /*25a0*/  BRA `(.L_x_6132) ;  /* 0x0000000c00b47947 */ /* 0x000fea0003800000 */
.L_x_6133:
[----:B------:R-:W0:Y:S02]  /*25b0*/  F2I.F64.TRUNC R5, R4 ;  /* 0x0000000400057311 */ /* 0x000e24000030d100 */
[----:B0-----:R0:W-:Y:S01]  /*25c0*/  STG.E.U16 desc[UR36][R2.64], R5 ;  /* 0x0000000502007986 */ /* 0x0011e2000c101524 */
[----:B------:R-:W-:Y:S05]  /*25d0*/  BRA `(.L_x_6132) ;  /* 0x0000000c00a87947 */ /* 0x000fea0003800000 */
.L_x_6128:
        /* <DEDUP_REMOVED lines=13> */
.L_x_6136:
        /* <DEDUP_REMOVED lines=8> */
.L_x_6135:
        /* <DEDUP_REMOVED lines=14> */
.L_x_6138:
        /* <DEDUP_REMOVED lines=9> */
.L_x_6137:
[----:B------:R0:W-:Y:S01]  /*28a0*/  STG.E.64 desc[UR36][R2.64], R4 ;  /* 0x0000000402007986 */ /* 0x0001e2000c101b24 */
[----:B------:R-:W-:Y:S05]  /*28b0*/  BRA `(.L_x_6132) ;  /* 0x0000000800f07947 */ /* 0x000fea0003800000 */
.L_x_6127:
        /* <DEDUP_REMOVED lines=9> */
[----:B------:R-:W-:-:S05]  /*2950*/  SEL R5, RZ, 0x1, !P0 ;  /* 0x00000001ff057807 */ /* 0x000fca0004000000 */
[----:B------:R0:W-:Y:S01]  /*2960*/  STG.E.U8 desc[UR36][R2.64], R5 ;  /* 0x0000000502007986 */ /* 0x0001e2000c101124 */
[----:B------:R-:W-:Y:S05]  /*2970*/  BRA `(.L_x_6132) ;  /* 0x0000000800c07947 */ /* 0x000fea0003800000 */
.L_x_6141:
[----:B------:R-:W-:-:S05]  /*2980*/  CS2R R6, SRZ ;  /* 0x0000000000067805 */ /* 0x000fca000001ff00 */
[----:B------:R0:W-:Y:S01]  /*2990*/  STG.E.128 desc[UR36][R2.64], R4 ;  /* 0x0000000402007986 */ /* 0x0001e2000c101d24 */
[----:B------:R-:W-:Y:S05]  /*29a0*/  BRA `(.L_x_6132) ;  /* 0x0000000800b47947 */ /* 0x000fea0003800000 */
.L_x_6140:
        /* <DEDUP_REMOVED lines=23> */
.L_x_6145:
[----:B------:R-:W-:Y:S05]  /*2b20*/  BSYNC.RECONVERGENT B0 ;  /* 0x0000000000007941 */ /* 0x000fea0003800200 */
.L_x_6144:
[----:B------:R-:W-:-:S05]  /*2b30*/  LOP3.LUT R7, R0, 0x80, R7, 0xf8, !PT ;  /* 0x0000008000077812 */ /* 0x000fca00078ef807 */
[----:B------:R0:W-:Y:S01]  /*2b40*/  STG.E.U8 desc[UR36][R2.64], R7 ;  /* 0x0000000702007986 */ /* 0x0001e2000c101124 */
[----:B------:R-:W-:Y:S05]  /*2b50*/  BRA `(.L_x_6132) ;  /* 0x0000000800487947 */ /* 0x000fea0003800000 */
.L_x_6143:
        /* <DEDUP_REMOVED lines=19> */
.L_x_6147:
[----:B------:R-:W-:Y:S05]  /*2c90*/  BSYNC.RECONVERGENT B0 ;  /* 0x0000000000007941 */ /* 0x000fea0003800200 */
.L_x_6146:
[----:B------:R-:W-:-:S05]  /*2ca0*/  LOP3.LUT R7, R0, 0x80, R7, 0xf8, !PT ;  /* 0x0000008000077812 */ /* 0x000fca00078ef807 */
[----:B------:R0:W-:Y:S01]  /*2cb0*/  STG.E.U8 desc[UR36][R2.64], R7 ;  /* 0x0000000702007986 */ /* 0x0001e2000c101124 */
[----:B------:R-:W-:Y:S05]  /*2cc0*/  BRA `(.L_x_6132) ;  /* 0x0000000400ec7947 */ /* 0x000fea0003800000 */
.L_x_6142:
        /* <DEDUP_REMOVED lines=8> */
.L_x_6139:
        /* <DEDUP_REMOVED lines=11> */
.L_x_6150:
        /* <DEDUP_REMOVED lines=17> */
.L_x_6153:
[----:B------:R-:W-:-:S04]  /*2f10*/  SHF.R.U32.HI R0, RZ, 0x14, R7 ;  /* 0x00000014ff007819 */ /* 0x000fc80000011607 */
[----:B------:R-:W-:-:S04]  /*2f20*/  LOP3.LUT R0, R0, 0x1, RZ, 0xc0, !PT ;  /* 0x0000000100007812 */ /* 0x000fc800078ec0ff */
[----:B------:R-:W-:-:S04]  /*2f30*/  IADD3 R0, PT, PT, R7, 0x487ffff, R0 ;  /* 0x0487ffff07007810 */ /* 0x000fc80007ffe000 */
[----:B------:R-:W-:-:S04]  /*2f40*/  SHF.R.U32.HI R0, RZ, 0x14, R0 ;  /* 0x00000014ff007819 */ /* 0x000fc80000011600 */
[----:B------:R-:W-:-:S07]  /*2f50*/  LOP3.LUT R4, R0, 0xff, RZ, 0xc0, !PT ;  /* 0x000000ff00047812 */ /* 0x000fce00078ec0ff */
.L_x_6154:
[----:B------:R-:W-:-:S04]  /*2f60*/  SHF.R.U32.HI R5, RZ, 0x18, R7 ;  /* 0x00000018ff057819 */ /* 0x000fc80000011607 */
[----:B------:R-:W-:-:S04]  /*2f70*/  LOP3.LUT R4, R4, 0x80, R5, 0xf8, !PT ;  /* 0x0000008004047812 */ /* 0x000fc800078ef805 */
[----:B------:R-:W-:-:S07]  /*2f80*/  PRMT R0, R4, 0x7610, R0 ;  /* 0x0000761004007816 */ /* 0x000fce0000000000 */
.L_x_6152:
[----:B------:R-:W-:Y:S05]  /*2f90*/  BSYNC.RECONVERGENT B0 ;  /* 0x0000000000007941 */ /* 0x000fea0003800200 */
.L_x_6151:
[----:B------:R4:W-:Y:S01]  /*2fa0*/  STG.E.U8 desc[UR36][R2.64], R0 ;  /* 0x0000000002007986 */ /* 0x0009e2000c101124 */
[----:B------:R-:W-:Y:S05]  /*2fb0*/  BRA `(.L_x_6132) ;  /* 0x0000000400307947 */ /* 0x000fea0003800000 */
.L_x_6149:
        /* <DEDUP_REMOVED lines=17> */
.L_x_6157:
[----:B------:R-:W-:-:S04]  /*30d0*/  SHF.R.U32.HI R0, RZ, 0x15, R7 ;  /* 0x00000015ff007819 */ /* 0x000fc80000011607 */
[----:B------:R-:W-:-:S04]  /*30e0*/  LOP3.LUT R0, R0, 0x1, RZ, 0xc0, !PT ;  /* 0x0000000100007812 */ /* 0x000fc800078ec0ff */
[----:B------:R-:W-:-:S04]  /*30f0*/  IADD3 R0, PT, PT, R7, 0x88fffff, R0 ;  /* 0x088fffff07007810 */ /* 0x000fc80007ffe000 */
[----:B------:R-:W-:-:S04]  /*3100*/  SHF.R.U32.HI R0, RZ, 0x15, R0 ;  /* 0x00000015ff007819 */ /* 0x000fc80000011600 */
[----:B------:R-:W-:-:S07]  /*3110*/  LOP3.LUT R4, R0, 0xff, RZ, 0xc0, !PT ;  /* 0x000000ff00047812 */ /* 0x000fce00078ec0ff */
.L_x_6158:
[----:B------:R-:W-:-:S04]  /*3120*/  SHF.R.U32.HI R5, RZ, 0x18, R7 ;  /* 0x00000018ff057819 */ /* 0x000fc80000011607 */
[----:B------:R-:W-:-:S04]  /*3130*/  LOP3.LUT R4, R4, 0x80, R5, 0xf8, !PT ;  /* 0x0000008004047812 */ /* 0x000fc800078ef805 */
[----:B------:R-:W-:-:S07]  /*3140*/  PRMT R0, R4, 0x7610, R0 ;  /* 0x0000761004007816 */ /* 0x000fce0000000000 */
.L_x_6156:
[----:B------:R-:W-:Y:S05]  /*3150*/  BSYNC.RECONVERGENT B0 ;  /* 0x0000000000007941 */ /* 0x000fea0003800200 */
.L_x_6155:
[----:B------:R3:W-:Y:S01]  /*3160*/  STG.E.U8 desc[UR36][R2.64], R0 ;  /* 0x0000000002007986 */ /* 0x0007e2000c101124 */
[----:B------:R-:W-:Y:S05]  /*3170*/  BRA `(.L_x_6132) ;  /* 0x0000000000c07947 */ /* 0x000fea0003800000 */
.L_x_6148:
[----:B------:R-:W-:-:S09]  /*3180*/  UISETP.NE.AND UP0, UPT, UR4, 0x1c, UPT ;  /* 0x0000001c0400788c */ /* 0x000fd2000bf05270 */
[----:B------:R-:W-:Y:S05]  /*3190*/  BRA.U !UP0, `(.L_x_6159) ;  /* 0x0000000108b07547 */ /* 0x000fea000b800000 */
[----:B------:R-:W-:-:S09]  /*31a0*/  UISETP.NE.AND UP0, UPT, UR4, 0x1d, UPT ;  /* 0x0000001d0400788c */ /* 0x000fd2000bf05270 */
[----:B------:R-:W-:Y:S05]  /*31b0*/  BRA.U !UP0, `(.L_x_6160) ;  /* 0x00000001089c7547 */ /* 0x000fea000b800000 */
[----:B------:R-:W-:-:S09]  /*31c0*/  UISETP.NE.AND UP0, UPT, UR4, 0x2c, UPT ;  /* 0x0000002c0400788c */ /* 0x000fd2000bf05270 */
[----:B------:R-:W-:Y:S05]  /*31d0*/  BRA.U !UP0, `(.L_x_6161) ;  /* 0x0000000108447547 */ /* 0x000fea000b800000 */
.L_x_6131:
        /* <DEDUP_REMOVED lines=16> */
.L_x_6162:
[----:B------:R-:W-:Y:S05]  /*32e0*/  BRA `(.L_x_6132) ;  /* 0x0000000000647947 */ /* 0x000fea0003800000 */
.L_x_6161:
[----:B------:R-:W-:Y:S01]  /*32f0*/  UMOV UR4, 0xf0000000 ;  /* 0xf000000000047882 */ /* 0x000fe20000000000 */
[----:B------:R-:W-:Y:S01]  /*3300*/  UMOV UR5, 0x380fffff ;  /* 0x380fffff00057882 */ /* 0x000fe20000000000 */
[----:B------:R0:W1:Y:S01]  /*3310*/  F2F.F32.F64 R8, R4 ;  /* 0x0000000400087310 */ /* 0x0000620000301000 */
        /* <DEDUP_REMOVED lines=17> */
.L_x_6160:
[----:B------:R-:W0:Y:S02]  /*3430*/  F2I.U64.F64.TRUNC R4, R4 ;  /* 0x0000000400047311 */ /* 0x000e24000030d800 */
[----:B0-----:R1:W-:Y:S01]  /*3440*/  STG.E.64 desc[UR36][R2.64], R4 ;  /* 0x0000000402007986 */ /* 0x0013e2000c101b24 */
[----:B------:R-:W-:Y:S05]  /*3450*/  BRA `(.L_x_6132) ;  /* 0x0000000000087947 */ /* 0x000fea0003800000 */
.L_x_6159:
[----:B------:R-:W0:Y:S02]  /*3460*/  F2I.U32.F64.TRUNC R5, R4 ;  /* 0x0000000400057311 */ /* 0x000e24000030d000 */
[----:B0-----:R0:W-:Y:S02]  /*3470*/  STG.E desc[UR36][R2.64], R5 ;  /* 0x0000000502007986 */ /* 0x0011e4000c101924 */
.L_x_6132:
[----:B------:R-:W-:-:S07]  /*3480*/  VIADD R17, R17, 0x80 ;  /* 0x0000008011117836 */ /* 0x000fce0000000000 */
.L_x_6096:
[----:B------:R-:W-:Y:S05]  /*3490*/  BSYNC.RECONVERGENT B7 ;  /* 0x0000000000077941 */ /* 0x000fea0003800200 */
.L_x_6095:
        /* <DEDUP_REMOVED lines=307> */
.L_x_6165:
        /* <DEDUP_REMOVED lines=18> */
.L_x_6170:
[----:B------:R-:W2:Y:S02]  /*48f0*/  LDG.E.U8 R2, desc[UR36][R2.64] ;  /* 0x0000002402027981 */ /* 0x000ea4000c1e1100 */
[----:B--2---:R0:W1:Y:S01]  /*4900*/  I2F.F64.U16 R4, R2 ;  /* 0x0000000200047312 */ /* 0x0040620000101800 */
[----:B------:R-:W-:Y:S05]  /*4910*/  BRA `(.L_x_6172) ;  /* 0x0000000c00607947 */ /* 0x000fea0003800000 */
.L_x_6169:
        /* <DEDUP_REMOVED lines=9> */
.L_x_6174:
[----:B------:R-:W2:Y:S02]  /*49b0*/  LDG.E R2, desc[UR36][R2.64] ;  /* 0x0000002402027981 */ /* 0x000ea4000c1e1900 */
[----:B--2---:R0:W1:Y:S01]  /*49c0*/  I2F.F64 R4, R2 ;  /* 0x0000000200047312 */ /* 0x0040620000201c00 */
[----:B------:R-:W-:Y:S05]  /*49d0*/  BRA `(.L_x_6172) ;  /* 0x0000000c00307947 */ /* 0x000fea0003800000 */
.L_x_6173:
[----:B------:R-:W2:Y:S02]  /*49e0*/  LDG.E.U16 R2, desc[UR36][R2.64] ;  /* 0x0000002402027981 */ /* 0x000ea4000c1e1500 */
[----:B--2---:R0:W1:Y:S01]  /*49f0*/  I2F.F64.S16 R4, R2 ;  /* 0x0000000200047312 */ /* 0x0040620000101c00 */
[----:B------:R-:W-:Y:S05]  /*4a00*/  BRA `(.L_x_6172) ;  /* 0x0000000c00247947 */ /* 0x000fea0003800000 */
.L_x_6168:
        /* <DEDUP_REMOVED lines=10> */
.L_x_6176:
[----:B------:R-:W2:Y:S02]  /*4ab0*/  LDG.E.U16 R0, desc[UR36][R2.64] ;  /* 0x0000002402007981 */ /* 0x000ea4000c1e1500 */
[----:B--2---:R-:W-:-:S05]  /*4ac0*/  HADD2.F32 R0, -RZ, R0.H0_H0 ;  /* 0x20000000ff007230 */ /* 0x004fca0000004100 */
[----:B------:R-:W-:-:S04]  /*4ad0*/  FMUL.FTZ R0, R0, 1 ;  /* 0x3f80000000007820 */ /* 0x000fc80000410000 */
[----:B------:R0:W1:Y:S01]  /*4ae0*/  F2F.F64.F32 R4, R0 ;  /* 0x0000000000047310 */ /* 0x0000620000201800 */
[----:B------:R-:W-:Y:S05]  /*4af0*/  BRA `(.L_x_6172) ;  /* 0x0000000800e87947 */ /* 0x000fea0003800000 */
.L_x_6175:
        /* <DEDUP_REMOVED lines=10> */
.L_x_6178:
[----:B------:R-:W2:Y:S02]  /*4ba0*/  LDG.E.U16 R2, desc[UR36][R2.64] ;  /* 0x0000002402027981 */ /* 0x000ea4000c1e1500 */
[----:B--2---:R-:W-:-:S05]  /*4bb0*/  HADD2.F32 R0, -RZ, R2.H0_H0 ;  /* 0x20000002ff007230 */ /* 0x004fca0000004100 */
[----:B------:R-:W-:-:S04]  /*4bc0*/  FMUL.FTZ R0, R0, 1 ;  /* 0x3f80000000007820 */ /* 0x000fc80000410000 */
[----:B------:R0:W1:Y:S01]  /*4bd0*/  F2F.F64.F32 R4, R0 ;  /* 0x0000000000047310 */ /* 0x0000620000201800 */
[----:B------:R-:W-:Y:S05]  /*4be0*/  BRA `(.L_x_6172) ;  /* 0x0000000800ac7947 */ /* 0x000fea0003800000 */
.L_x_6177:
[----:B------:R0:W5:Y:S01]  /*4bf0*/  LDG.E.64 R4, desc[UR36][R2.64] ;  /* 0x0000002402047981 */ /* 0x000162000c1e1b00 */
[----:B------:R-:W-:Y:S05]  /*4c00*/  BRA `(.L_x_6172) ;  /* 0x0000000800a47947 */ /* 0x000fea0003800000 */
.L_x_6167:
        /* <DEDUP_REMOVED lines=13> */
.L_x_6181:
[----:B------:R0:W5:Y:S01]  /*4ce0*/  LDG.E.64 R4, desc[UR36][R2.64] ;  /* 0x0000002402047981 */ /* 0x000162000c1e1b00 */
[----:B------:R-:W-:Y:S05]  /*4cf0*/  BRA `(.L_x_6172) ;  /* 0x0000000800687947 */ /* 0x000fea0003800000 */
.L_x_6180:
        /* <DEDUP_REMOVED lines=27> */
.L_x_6183:
        /* <DEDUP_REMOVED lines=14> */
.L_x_6182:
[----:B------:R-:W2:Y:S02]  /*4f90*/  LDG.E.U16 R0, desc[UR36][R2.64] ;  /* 0x0000002402007981 */ /* 0x000ea4000c1e1500 */
[----:B--2---:R-:W-:-:S04]  /*4fa0*/  IMAD.U32 R0, R0, 0x10000, RZ ;  /* 0x0001000000007824 */ /* 0x004fc800078e00ff */
[----:B------:R-:W-:-:S04]  /*4fb0*/  FMUL.FTZ R0, R0, 1 ;  /* 0x3f80000000007820 */ /* 0x000fc80000410000 */
[----:B------:R3:W4:Y:S01]  /*4fc0*/  F2F.F64.F32 R4, R0 ;  /* 0x0000000000047310 */ /* 0x0007220000201800 */
[----:B------:R-:W-:Y:S05]  /*4fd0*/  BRA `(.L_x_6172) ;  /* 0x0000000400b07947 */ /* 0x000fea0003800000 */
.L_x_6179:
        /* <DEDUP_REMOVED lines=11> */
.L_x_6186:
        /* <DEDUP_REMOVED lines=21> */
.L_x_6188:
[----:B------:R-:W-:Y:S05]  /*51e0*/  BSYNC.RECONVERGENT B0 ;  /* 0x0000000000007941 */ /* 0x000fea0003800200 */
.L_x_6187:
[----:B------:R-:W-:Y:S02]  /*51f0*/  SHF.L.U32 R0, R0, 0x14, RZ ;  /* 0x0000001400007819 */ /* 0x000fe400000006ff */
[----:B------:R-:W-:-:S04]  /*5200*/  LEA R2, R2, 0x3b800000, 0x17 ;  /* 0x3b80000002027811 */ /* 0x000fc800078eb8ff */
[----:B------:R-:W-:-:S05]  /*5210*/  LOP3.LUT R0, R2, R0, R7, 0xfe, !PT ;  /* 0x0000000002007212 */ /* 0x000fca00078efe07 */
[----:B------:R-:W-:-:S04]  /*5220*/  FMUL.FTZ R0, R0, 1 ;  /* 0x3f80000000007820 */ /* 0x000fc80000410000 */
[----:B------:R0:W1:Y:S01]  /*5230*/  F2F.F64.F32 R4, R0 ;  /* 0x0000000000047310 */ /* 0x0000620000201800 */
[----:B------:R-:W-:Y:S05]  /*5240*/  BRA `(.L_x_6172) ;  /* 0x0000000400147947 */ /* 0x000fea0003800000 */
.L_x_6185:
        /* <DEDUP_REMOVED lines=21> */
.L_x_6190:
[----:B------:R-:W-:Y:S05]  /*53a0*/  BSYNC.RECONVERGENT B0 ;  /* 0x0000000000007941 */ /* 0x000fea0003800200 */
.L_x_6189:
[----:B------:R-:W-:Y:S01]  /*53b0*/  IMAD.SHL.U32 R0, R0, 0x200000, RZ ;  /* 0x0020000000007824 */ /* 0x000fe200078e00ff */
[----:B------:R-:W-:-:S04]  /*53c0*/  LEA R2, R2, 0x37800000, 0x17 ;  /* 0x3780000002027811 */ /* 0x000fc800078eb8ff */
[----:B------:R-:W-:-:S05]  /*53d0*/  LOP3.LUT R0, R2, R0, R7, 0xfe, !PT ;  /* 0x0000000002007212 */ /* 0x000fca00078efe07 */
[----:B------:R-:W-:-:S04]  /*53e0*/  FMUL.FTZ R0, R0, 1 ;  /* 0x3f80000000007820 */ /* 0x000fc80000410000 */
[----:B------:R0:W1:Y:S01]  /*53f0*/  F2F.F64.F32 R4, R0 ;  /* 0x0000000000047310 */ /* 0x0000620000201800 */
[----:B------:R-:W-:Y:S05]  /*5400*/  BRA `(.L_x_6172) ;  /* 0x0000000000a47947 */ /* 0x000fea0003800000 */
.L_x_6184:
        /* <DEDUP_REMOVED lines=18> */
.L_x_6171:
        /* <DEDUP_REMOVED lines=16> */
.L_x_6193:
[----:B------:R-:W-:Y:S01]  /*5630*/  CS2R R4, SRZ ;  /* 0x0000000000047805 */ /* 0x000fe2000001ff00 */
[----:B------:R-:W-:Y:S06]  /*5640*/  BRA `(.L_x_6172) ;  /* 0x0000000000147947 */ /* 0x000fec0003800000 */
.L_x_6192:
[----:B------:R-:W2:Y:S02]  /*5650*/  LDG.E.64 R4, desc[UR36][R2.64] ;  /* 0x0000002402047981 */ /* 0x000ea4000c1e1b00 */
[----:B--2---:R-:W0:Y:S01]  /*5660*/  I2F.F64.U64 R4, R4 ;  /* 0x0000000400047312 */ /* 0x004e220000301800 */
[----:B------:R-:W-:Y:S05]  /*5670*/  BRA `(.L_x_6172) ;  /* 0x0000000000087947 */ /* 0x000fea0003800000 */
.L_x_6191:
[----:B------:R-:W2:Y:S02]  /*5680*/  LDG.E R2, desc[UR36][R2.64] ;  /* 0x0000002402027981 */ /* 0x000ea4000c1e1900 */
[----:B--2---:R0:W1:Y:S02]  /*5690*/  I2F.F64.U32 R4, R2 ;  /* 0x0000000200047312 */ /* 0x0040640000201800 */
.L_x_6172:
[----:B------:R-:W-:Y:S05]  /*56a0*/  BSYNC.RECONVERGENT B6 ;  /* 0x0000000000067941 */ /* 0x000fea0003800200 */
.L_x_6166:
[----:B------:R-:W0:Y:S02]  /*56b0*/  LDCU.64 UR4, c[0x0][0x590] ;  /* 0x0000b200ff0477ac */ /* 0x000e240008000a00 */
[----:B012345:R-:W-:Y:S01]  /*56c0*/  MOV R0, R5 ;  /* 0x0000000500007202 */ /* 0x03ffe20000000f00 */
[----:B------:R-:W0:Y:S01]  /*56d0*/  LDCU.64 UR8, c[0x0][0x580] ;  /* 0x0000b000ff0877ac */ /* 0x000e220008000a00 */
[----:B------:R-:W-:Y:S01]  /*56e0*/  DSETP.MIN.AND P0, P1, R4, UR4, PT ;  /* 0x0000000404007e2a */ /* 0x000fe2000b900000 */
[----:B------:R-:W-:Y:S01]  /*56f0*/  UMOV UR6, UR5 ;  /* 0x0000000500067c82 */ /* 0x000fe20008000000 */
[----:B0-----:R-:W-:-:S04]  /*5700*/  IADD3 R2, P2, PT, R16, UR8, RZ ;  /* 0x0000000810027c10 */ /* 0x001fc8000ff5e0ff */
[----:B------:R-:W-:Y:S01]  /*5710*/  FSEL R7, R0, UR6, P0 ;  /* 0x0000000600077c08 */ /* 0x000fe20008000000 */
[----:B------:R-:W-:Y:S01]  /*5720*/  IMAD.U32 R0, RZ, RZ, UR6 ;  /* 0x00000006ff007e24 */ /* 0x000fe2000f8e00ff */
[----:B------:R-:W-:Y:S01]  /*5730*/  UPRMT UR6, UR41, 0x9910, URZ ;  /* 0x0000991029067896 */ /* 0x000fe200080000ff */
[----:B------:R-:W-:-:S05]  /*5740*/  IMAD.X R3, RZ, RZ, UR9, P2 ;  /* 0x00000009ff037e24 */ /* 0x000fca00090e06ff */
[----:B------:R-:W-:Y:S01]  /*5750*/  @P1 LOP3.LUT R7, R0, 0x80000, RZ, 0xfc, !PT ;  /* 0x0008000000071812 */ /* 0x000fe200078efcff */
[----:B------:R-:W-:Y:S01]  /*5760*/  DSETP.NAN.AND P1, PT, R4, R4, PT ;  /* 0x000000040400722a */ /* 0x000fe20003f28000 */
[----:B------:R-:W-:-:S04]  /*5770*/  MOV R0, R4 ;  /* 0x0000000400007202 */ /* 0x000fc80000000f00 */
        /* <DEDUP_REMOVED lines=17> */
.L_x_6197:
[----:B------:R-:W0:Y:S02]  /*5890*/  F2I.S64.F64.TRUNC R4, R4 ;  /* 0x0000000400047311 */ /* 0x000e24000030d900 */
[----:B0-----:R-:W-:-:S05]  /*58a0*/  MOV R7, R4 ;  /* 0x0000000400077202 */ /* 0x001fca0000000f00 */
[----:B------:R3:W-:Y:S01]  /*58b0*/  STG.E.U8 desc[UR36][R2.64], R7 ;  /* 0x0000000702007986 */ /* 0x0007e2000c101124 */
[----:B------:R-:W-:Y:S05]  /*58c0*/  BRA `(.L_x_6199) ;  /* 0x0000000c00e07947 */ /* 0x000fea0003800000 */
.L_x_6196:
        /* <DEDUP_REMOVED lines=9> */
.L_x_6201:
[----:B------:R-:W0:Y:S02]  /*5960*/  F2I.F64.TRUNC R5, R4 ;  /* 0x0000000400057311 */ /* 0x000e24000030d100 */
[----:B0-----:R2:W-:Y:S01]  /*5970*/  STG.E desc[UR36][R2.64], R5 ;  /* 0x0000000502007986 */ /* 0x0015e2000c101924 */
[----:B------:R-:W-:Y:S05]  /*5980*/  BRA `(.L_x_6199) ;  /* 0x0000000c00b07947 */ /* 0x000fea0003800000 */
.L_x_6200:
[----:B------:R-:W0:Y:S02]  /*5990*/  F2I.F64.TRUNC R5, R4 ;  /* 0x0000000400057311 */ /* 0x000e24000030d100 */
[----:B0-----:R0:W-:Y:S01]  /*59a0*/  STG.E.U16 desc[UR36][R2.64], R5 ;  /* 0x0000000502007986 */ /* 0x0011e2000c101524 */
[----:B------:R-:W-:Y:S05]  /*59b0*/  BRA `(.L_x_6199) ;  /* 0x0000000c00a47947 */ /* 0x000fea0003800000 */
.L_x_6195:
        /* <DEDUP_REMOVED lines=13> */
.L_x_6203:
        /* <DEDUP_REMOVED lines=8> */
.L_x_6202:
        /* <DEDUP_REMOVED lines=14> */
.L_x_6205:
        /* <DEDUP_REMOVED lines=9> */
.L_x_6204:
[----:B------:R0:W-:Y:S01]  /*5c80*/  STG.E.64 desc[UR36][R2.64], R4 ;  /* 0x0000000402007986 */ /* 0x0001e2000c101b24 */
[----:B------:R-:W-:Y:S05]  /*5c90*/  BRA `(.L_x_6199) ;  /* 0x0000000800ec7947 */ /* 0x000fea0003800000 */
.L_x_6194:
        /* <DEDUP_REMOVED lines=13> */
.L_x_6209:
        /* <DEDUP_REMOVED lines=22> */
.L_x_6212:
[----:B------:R-:W-:-:S04]  /*5ed0*/  SHF.R.U32.HI R5, RZ, 0x18, R7 ;  /* 0x00000018ff057819 */ /* 0x000fc80000011607 */
[----:B------:R-:W-:-:S07]  /*5ee0*/  LOP3.LUT R0, R0, 0x80, R5, 0xf8, !PT ;  /* 0x0000008000007812 */ /* 0x000fce00078ef805 */
.L_x_6211:
[----:B------:R-:W-:Y:S05]  /*5ef0*/  BSYNC.RECONVERGENT B0 ;  /* 0x0000000000007941 */ /* 0x000fea0003800200 */
.L_x_6210:
[----:B------:R0:W-:Y:S01]  /*5f00*/  STG.E.U8 desc[UR36][R2.64], R0 ;  /* 0x0000000002007986 */ /* 0x0001e2000c101124 */
[----:B------:R-:W-:Y:S05]  /*5f10*/  BRA `(.L_x_6199) ;  /* 0x00000008004c7947 */ /* 0x000fea0003800000 */
.L_x_6208:
        /* <DEDUP_REMOVED lines=22> */
.L_x_6215:
[----:B------:R-:W-:-:S04]  /*6080*/  SHF.R.U32.HI R5, RZ, 0x18, R7 ;  /* 0x00000018ff057819 */ /* 0x000fc80000011607 */
[----:B------:R-:W-:-:S07]  /*6090*/  LOP3.LUT R0, R0, 0x80, R5, 0xf8, !PT ;  /* 0x0000008000007812 */ /* 0x000fce00078ef805 */
.L_x_6214:
[----:B------:R-:W-:Y:S05]  /*60a0*/  BSYNC.RECONVERGENT B0 ;  /* 0x0000000000007941 */ /* 0x000fea0003800200 */
.L_x_6213:
[----:B------:R0:W-:Y:S01]  /*60b0*/  STG.E.U8 desc[UR36][R2.64], R0 ;  /* 0x0000000002007986 */ /* 0x0001e2000c101124 */
[----:B------:R-:W-:Y:S05]  /*60c0*/  BRA `(.L_x_6199) ;  /* 0x0000000400e07947 */ /* 0x000fea0003800000 */
.L_x_6207:
        /* <DEDUP_REMOVED lines=26> */
.L_x_6217:
[----:B------:R-:W0:Y:S02]  /*6270*/  F2I.U64.F64.TRUNC R4, R4 ;  /* 0x0000000400047311 */ /* 0x000e24000030d800 */
[----:B0-----:R0:W-:Y:S01]  /*6280*/  STG.E.64 desc[UR36][R2.64], R4 ;  /* 0x0000000402007986 */ /* 0x0011e2000c101b24 */
[----:B------:R-:W-:Y:S05]  /*6290*/  BRA `(.L_x_6199) ;  /* 0x00000004006c7947 */ /* 0x000fea0003800000 */
.L_x_6216:
[----:B------:R-:W0:Y:S02]  /*62a0*/  F2I.U32.F64.TRUNC R5, R4 ;  /* 0x0000000400057311 */ /* 0x000e24000030d000 */
[----:B0-----:R0:W-:Y:S01]  /*62b0*/  STG.E desc[UR36][R2.64], R5 ;  /* 0x0000000502007986 */ /* 0x0011e2000c101924 */
[----:B------:R-:W-:Y:S05]  /*62c0*/  BRA `(.L_x_6199) ;  /* 0x0000000400607947 */ /* 0x000fea0003800000 */
.L_x_6206:
        /* <DEDUP_REMOVED lines=10> */
.L_x_6219:
[----:B------:R-:W-:-:S05]  /*6370*/  CS2R R6, SRZ ;  /* 0x0000000000067805 */ /* 0x000fca000001ff00 */
[----:B------:R0:W-:Y:S01]  /*6380*/  STG.E.128 desc[UR36][R2.64], R4 ;  /* 0x0000000402007986 */ /* 0x0001e2000c101d24 */
[----:B------:R-:W-:Y:S05]  /*6390*/  BRA `(.L_x_6199) ;  /* 0x00000004002c7947 */ /* 0x000fea0003800000 */
.L_x_6218:
[----:B------:R-:W-:-:S09]  /*63a0*/  UISETP.NE.AND UP0, UPT, UR4, 0xf, UPT ;  /* 0x0000000f0400788c */ /* 0x000fd2000bf05270 */
[----:B------:R-:W-:Y:S05]  /*63b0*/  BRA.U !UP0, `(.L_x_6220) ;  /* 0x0000000508087547 */ /* 0x000fea000b800000 */
[----:B------:R-:W-:-:S09]  /*63c0*/  UISETP.NE.AND UP0, UPT, UR4, 0x17, UPT ;  /* 0x000000170400788c */ /* 0x000fd2000bf05270 */
[----:B------:R-:W-:Y:S05]  /*63d0*/  BRA.U !UP0, `(.L_x_6221) ;  /* 0x0000000108a07547 */ /* 0x000fea000b800000 */
[----:B------:R-:W-:-:S09]  /*63e0*/  UISETP.NE.AND UP0, UPT, UR4, 0x18, UPT ;  /* 0x000000180400788c */ /* 0x000fd2000bf05270 */
[----:B------:R-:W-:Y:S05]  /*63f0*/  BRA.U !UP0, `(.L_x_6222) ;  /* 0x0000000108447547 */ /* 0x000fea000b800000 */
.L_x_6198:
        /* <DEDUP_REMOVED lines=16> */
.L_x_6223:
[----:B------:R-:W-:Y:S05]  /*6500*/  BRA `(.L_x_6199) ;  /* 0x0000000000d07947 */ /* 0x000fea0003800000 */
.L_x_6222:
        /* <DEDUP_REMOVED lines=17> */
.L_x_6225:
[----:B------:R-:W-:Y:S05]  /*6620*/  BSYNC.RECONVERGENT B0 ;  /* 0x0000000000007941 */ /* 0x000fea0003800200 */
.L_x_6224:
[----:B------:R-:W-:-:S05]  /*6630*/  LOP3.LUT R7, R0, 0x80, R7, 0xf8, !PT ;  /* 0x0000008000077812 */ /* 0x000fca00078ef807 */
[----:B------:R0:W-:Y:S01]  /*6640*/  STG.E.U8 desc[UR36][R2.64], R7 ;  /* 0x0000000702007986 */ /* 0x0001e2000c101124 */
[----:B------:R-:W-:Y:S05]  /*6650*/  BRA `(.L_x_6199) ;  /* 0x00000000007c7947 */ /* 0x000fea0003800000 */
.L_x_6221:
        /* <DEDUP_REMOVED lines=16> */
.L_x_6227:
[----:B------:R-:W-:Y:S02]  /*6760*/  ISETP.GT.U32.AND P0, PT, R6, 0x7f800000, PT ;  /* 0x7f8000000600780c */ /* 0x000fe40003f04070 */
[----:B------:R-:W-:-:S04]  /*6770*/  MOV R0, 0x7f ;  /* 0x0000007f00007802 */ /* 0x000fc80000000f00 */
[----:B------:R-:W-:-:S07]  /*6780*/  SEL R0, R0, 0x7c, P0 ;  /* 0x0000007c00007807 */ /* 0x000fce0000000000 */
.L_x_6228:
[----:B------:R-:W-:Y:S05]  /*6790*/  BSYNC.RECONVERGENT B0 ;  /* 0x0000000000007941 */ /* 0x000fea0003800200 */
.L_x_6226:
[----:B------:R-:W-:-:S04]  /*67a0*/  SHF.R.U32.HI R5, RZ, 0x18, R7 ;  /* 0x00000018ff057819 */ /* 0x000fc80000011607 */
[----:B------:R-:W-:-:S05]  /*67b0*/  LOP3.LUT R5, R0, 0x80, R5, 0xf8, !PT ;  /* 0x0000008000057812 */ /* 0x000fca00078ef805 */
[----:B------:R0:W-:Y:S01]  /*67c0*/  STG.E.U8 desc[UR36][R2.64], R5 ;  /* 0x0000000502007986 */ /* 0x0001e2000c101124 */
[----:B------:R-:W-:Y:S05]  /*67d0*/  BRA `(.L_x_6199) ;  /* 0x00000000001c7947 */ /* 0x000fea0003800000 */
.L_x_6220:
[----:B------:R-:W-:Y:S01]  /*67e0*/  UMOV UR4, 0xf0000000 ;  /* 0xf000000000047882 */ /* 0x000fe20000000000 */
[----:B------:R-:W-:Y:S01]  /*67f0*/  UMOV UR5, 0x380fffff ;  /* 0x380fffff00057882 */ /* 0x000fe20000000000 */
[----:B------:R-:W0:Y:S01]  /*6800*/  F2F.F32.F64 R0, R4 ;  /* 0x0000000400007310 */ /* 0x000e220000301000 */
[----:B------:R-:W-:-:S14]  /*6810*/  DSETP.GEU.AND P0, PT, |R4|, UR4, PT ;  /* 0x0000000404007e2a */ /* 0x000fdc000bf0e200 */
[----:B0-----:R-:W-:-:S05]  /*6820*/  @!P0 FMUL R0, R0, 1.175494350822287508e-38 ;  /* 0x0080000000008820 */ /* 0x001fca0000400000 */
[----:B------:R-:W-:-:S05]  /*6830*/  F2FP.BF16.F32.PACK_AB R0, RZ, R0 ;  /* 0x00000000ff00723e */ /* 0x000fca00000010ff */
[----:B------:R0:W-:Y:S02]  /*6840*/  STG.E.U16 desc[UR36][R2.64], R0 ;  /* 0x0000000002007986 */ /* 0x0001e4000c101524 */
.L_x_6199:
[----:B------:R-:W-:-:S07]  /*6850*/  VIADD R17, R17, 0x80 ;  /* 0x0000008011117836 */ /* 0x000fce0000000000 */
.L_x_6164:
[----:B------:R-:W-:Y:S05]  /*6860*/  BSYNC.RECONVERGENT B7 ;  /* 0x0000000000077941 */ /* 0x000fea0003800200 */
.L_x_6163:
        /* <DEDUP_REMOVED lines=307> */
.L_x_6231:
        /* <DEDUP_REMOVED lines=18> */
.L_x_6236:
[----:B------:R-:W2:Y:S02]  /*7cc0*/  LDG.E.U8 R2, desc[UR36][R2.64] ;  /* 0x0000002402027981 */ /* 0x000ea4000c1e1100 */
[----:B--2---:R0:W1:Y:S01]  /*7cd0*/  I2F.F64.U16 R4, R2 ;  /* 0x0000000200047312 */ /* 0x0040620000101800 */
[----:B------:R-:W-:Y:S05]  /*7ce0*/  BRA `(.L_x_6238) ;  /* 0x0000000c00607947 */ /* 0x000fea0003800000 */
.L_x_6235:
[----:B------:R-:W-:-:S09]  /*7cf0*/  UISETP.NE.AND UP0, UPT, UR4, 0x2, UPT ;  /* 0x000000020400788c */ /* 0x000fd2000bf05270 */
[----:B------:R-:W-:Y:S05]  /*7d00*/  BRA.U !UP0, `(.L_x_6239) ;  /* 0x0000000108287547 */ /* 0x000fea000b800000 */
[----:B------:R-:W-:-:S09]  /*7d10*/  UISETP.NE.AND UP0, UPT, UR4, 0x3, UPT ;  /* 0x000000030400788c */ /* 0x000fd2000bf05270 */
[----:B------:R-:W-:Y:S05]  /*7d20*/  BRA.U !UP0, `(.L_x_6240) ;  /* 0x0000000108147547 */ /* 0x000fea000b800000 */
[----:B------:R-:W-:-:S09]  /*7d30*/  UISETP.NE.AND UP0, UPT, UR4, 0x4, UPT ;  /* 0x000000040400788c */ /* 0x000fd2000bf05270 */
[----:B------:R-:W-:Y:S05]  /*7d40*/  BRA.U UP0, `(.L_x_6237) ;  /* 0x0000000900ec7547 */ /* 0x000fea000b800000 */
[----:B------:R-:W2:Y:S02]  /*7d50*/  LDG.E.64 R4, desc[UR36][R2.64] ;  /* 0x0000002402047981 */ /* 0x000ea4000c1e1b00 */
[----:B--2---:R-:W2:Y:S01]  /*7d60*/  I2F.F64.S64 R4, R4 ;  /* 0x0000000400047312 */ /* 0x004ea20000301c00 */
[----:B------:R-:W-:Y:S05]  /*7d70*/  BRA `(.L_x_6238) ;  /* 0x0000000c003c7947 */ /* 0x000fea0003800000 */
.L_x_6240:
[----:B------:R-:W2:Y:S02]  /*7d80*/  LDG.E R2, desc[UR36][R2.64] ;  /* 0x0000002402027981 */ /* 0x000ea4000c1e1900 */
[----:B--2---:R3:W4:Y:S01]  /*7d90*/  I2F.F64 R4, R2 ;  /* 0x0000000200047312 */ /* 0x0047220000201c00 */
[----:B------:R-:W-:Y:S05]  /*7da0*/  BRA `(.L_x_6238) ;  /* 0x0000000c00307947 */ /* 0x000fea0003800000 */
.L_x_6239:
[----:B------:R-:W2:Y:S02]  /*7db0*/  LDG.E.U16 R2, desc[UR36][R2.64] ;  /* 0x0000002402027981 */ /* 0x000ea4000c1e1500 */
[----:B--2---:R0:W1:Y:S01]  /*7dc0*/  I2F.F64.S16 R4, R2 ;  /* 0x0000000200047312 */ /* 0x0040620000101c00 */
[----:B------:R-:W-:Y:S05]  /*7dd0*/  BRA `(.L_x_6238) ;  /* 0x0000000c00247947 */ /* 0x000fea0003800000 */
.L_x_6234:
        /* <DEDUP_REMOVED lines=10> */
.L_x_6242:
[----:B------:R-:W2:Y:S02]  /*7e80*/  LDG.E.U16 R0, desc[UR36][R2.64] ;  /* 0x0000002402007981 */ /* 0x000ea4000c1e1500 */
[----:B--2---:R-:W-:-:S05]  /*7e90*/  HADD2.F32 R0, -RZ, R0.H0_H0 ;  /* 0x20000000ff007230 */ /* 0x004fca0000004100 */
[----:B------:R-:W-:-:S04]  /*7ea0*/  FMUL.FTZ R0, R0, 1 ;  /* 0x3f80000000007820 */ /* 0x000fc80000410000 */
[----:B------:R0:W1:Y:S01]  /*7eb0*/  F2F.F64.F32 R4, R0 ;  /* 0x0000000000047310 */ /* 0x0000620000201800 */
[----:B------:R-:W-:Y:S05]  /*7ec0*/  BRA `(.L_x_6238) ;  /* 0x0000000800e87947 */ /* 0x000fea0003800000 */
.L_x_6241:
        /* <DEDUP_REMOVED lines=10> */
.L_x_6244:
[----:B------:R-:W2:Y:S02]  /*7f70*/  LDG.E.U16 R2, desc[UR36][R2.64] ;  /* 0x0000002402027981 */ /* 0x000ea4000c1e1500 */
[----:B--2---:R-:W-:-:S05]  /*7f80*/  HADD2.F32 R0, -RZ, R2.H0_H0 ;  /* 0x20000002ff007230 */ /* 0x004fca0000004100 */
[----:B------:R-:W-:-:S04]  /*7f90*/  FMUL.FTZ R0, R0, 1 ;  /* 0x3f80000000007820 */ /* 0x000fc80000410000 */
[----:B------:R0:W1:Y:S01]  /*7fa0*/  F2F.F64.F32 R4, R0 ;  /* 0x0000000000047310 */ /* 0x0000620000201800 */
[----:B------:R-:W-:Y:S05]  /*7fb0*/  BRA `(.L_x_6238) ;  /* 0x0000000800ac7947 */ /* 0x000fea0003800000 */
.L_x_6243:
[----:B------:R0:W5:Y:S01]  /*7fc0*/  LDG.E.64 R4, desc[UR36][R2.64] ;  /* 0x0000002402047981 */ /* 0x000162000c1e1b00 */
[----:B------:R-:W-:Y:S05]  /*7fd0*/  BRA `(.L_x_6238) ;  /* 0x0000000800a47947 */ /* 0x000fea0003800000 */
.L_x_6233:
        /* <DEDUP_REMOVED lines=13> */
.L_x_6247:
[----:B------:R0:W5:Y:S01]  /*80b0*/  LDG.E.64 R4, desc[UR36][R2.64] ;  /* 0x0000002402047981 */ /* 0x000162000c1e1b00 */
[----:B------:R-:W-:Y:S05]  /*80c0*/  BRA `(.L_x_6238) ;  /* 0x0000000800687947 */ /* 0x000fea0003800000 */
.L_x_6246:
        /* <DEDUP_REMOVED lines=27> */
.L_x_6249:
        /* <DEDUP_REMOVED lines=14> */
.L_x_6248:
[----:B------:R-:W2:Y:S02]  /*8360*/  LDG.E.U16 R0, desc[UR36][R2.64] ;  /* 0x0000002402007981 */ /* 0x000ea4000c1e1500 */
[----:B--2---:R-:W-:-:S04]  /*8370*/  IMAD.U32 R0, R0, 0x10000, RZ ;  /* 0x0001000000007824 */ /* 0x004fc800078e00ff */
[----:B------:R-:W-:-:S04]  /*8380*/  FMUL.FTZ R0, R0, 1 ;  /* 0x3f80000000007820 */ /* 0x000fc80000410000 */
[----:B------:R0:W1:Y:S01]  /*8390*/  F2F.F64.F32 R4, R0 ;  /* 0x0000000000047310 */ /* 0x0000620000201800 */
[----:B------:R-:W-:Y:S05]  /*83a0*/  BRA `(.L_x_6238) ;  /* 0x0000000400b07947 */ /* 0x000fea0003800000 */
.L_x_6245:
        /* <DEDUP_REMOVED lines=11> */
.L_x_6252:
        /* <DEDUP_REMOVED lines=21> */
.L_x_6254:
[----:B------:R-:W-:Y:S05]  /*85b0*/  BSYNC.RECONVERGENT B0 ;  /* 0x0000000000007941 */ /* 0x000fea0003800200 */
.L_x_6253:
[----:B------:R-:W-:Y:S02]  /*85c0*/  SHF.L.U32 R0, R0, 0x14, RZ ;  /* 0x0000001400007819 */ /* 0x000fe400000006ff */
[----:B------:R-:W-:-:S04]  /*85d0*/  LEA R2, R2, 0x3b800000, 0x17 ;  /* 0x3b80000002027811 */ /* 0x000fc800078eb8ff */
[----:B------:R-:W-:-:S05]  /*85e0*/  LOP3.LUT R0, R2, R0, R7, 0xfe, !PT ;  /* 0x0000000002007212 */ /* 0x000fca00078efe07 */
[----:B------:R-:W-:-:S04]  /*85f0*/  FMUL.FTZ R0, R0, 1 ;  /* 0x3f80000000007820 */ /* 0x000fc80000410000 */
[----:B------:R0:W1:Y:S01]  /*8600*/  F2F.F64.F32 R4, R0 ;  /* 0x0000000000047310 */ /* 0x0000620000201800 */
[----:B------:R-:W-:Y:S05]  /*8610*/  BRA `(.L_x_6238) ;  /* 0x0000000400147947 */ /* 0x000fea0003800000 */
.L_x_6251:
        /* <DEDUP_REMOVED lines=21> */
.L_x_6256:
[----:B------:R-:W-:Y:S05]  /*8770*/  BSYNC.RECONVERGENT B0 ;  /* 0x0000000000007941 */ /* 0x000fea0003800200 */
.L_x_6255:
[----:B------:R-:W-:Y:S01]  /*8780*/  IMAD.SHL.U32 R0, R0, 0x200000, RZ ;  /* 0x0020000000007824 */ /* 0x000fe200078e00ff */
[----:B------:R-:W-:-:S04]  /*8790*/  LEA R2, R2, 0x37800000, 0x17 ;  /* 0x3780000002027811 */ /* 0x000fc800078eb8ff */
[----:B------:R-:W-:-:S05]  /*87a0*/  LOP3.LUT R0, R2, R0, R7, 0xfe, !PT ;  /* 0x0000000002007212 */ /* 0x000fca00078efe07 */
[----:B------:R-:W-:-:S04]  /*87b0*/  FMUL.FTZ R0, R0, 1 ;  /* 0x3f80000000007820 */ /* 0x000fc80000410000 */
[----:B------:R0:W1:Y:S01]  /*87c0*/  F2F.F64.F32 R4, R0 ;  /* 0x0000000000047310 */ /* 0x0000620000201800 */
[----:B------:R-:W-:Y:S05]  /*87d0*/  BRA `(.L_x_6238) ;  /* 0x0000000000a47947 */ /* 0x000fea0003800000 */
.L_x_6250:
        /* <DEDUP_REMOVED lines=18> */
.L_x_6237:
        /* <DEDUP_REMOVED lines=16> */
.L_x_6259:
[----:B------:R-:W-:Y:S01]  /*8a00*/  CS2R R4, SRZ ;  /* 0x0000000000047805 */ /* 0x000fe2000001ff00 */
[----:B------:R-:W-:Y:S06]  /*8a10*/  BRA `(.L_x_6238) ;  /* 0x0000000000147947 */ /* 0x000fec0003800000 */
.L_x_6258:
[----:B------:R-:W2:Y:S02]  /*8a20*/  LDG.E.64 R4, desc[UR36][R2.64] ;  /* 0x0000002402047981 */ /* 0x000ea4000c1e1b00 */
[----:B--2---:R-:W0:Y:S01]  /*8a30*/  I2F.F64.U64 R4, R4 ;  /* 0x0000000400047312 */ /* 0x004e220000301800 */
[----:B------:R-:W-:Y:S05]  /*8a40*/  BRA `(.L_x_6238) ;  /* 0x0000000000087947 */ /* 0x000fea0003800000 */
.L_x_6257:
[----:B------:R-:W2:Y:S02]  /*8a50*/  LDG.E R2, desc[UR36][R2.64] ;  /* 0x0000002402027981 */ /* 0x000ea4000c1e1900 */
[----:B--2---:R0:W1:Y:S02]  /*8a60*/  I2F.F64.U32 R4, R2 ;  /* 0x0000000200047312 */ /* 0x0040640000201800 */
.L_x_6238:
[----:B------:R-:W-:Y:S05]  /*8a70*/  BSYNC.RECONVERGENT B6 ;  /* 0x0000000000067941 */ /* 0x000fea0003800200 */
.L_x_6232:
[----:B------:R-:W3:Y:S01]  /*8a80*/  LDCU.64 UR4, c[0x0][0x590] ;  /* 0x0000b200ff0477ac */ /* 0x000ee20008000a00 */
[----:B012-45:R-:W-:Y:S01]  /*8a90*/  MOV R0, R5 ;  /* 0x0000000500007202 */ /* 0x037fe20000000f00 */
[----:B------:R-:W0:Y:S01]  /*8aa0*/  LDCU.64 UR8, c[0x0][0x580] ;  /* 0x0000b000ff0877ac */ /* 0x000e220008000a00 */
[----:B---3--:R-:W-:Y:S01]  /*8ab0*/  DSETP.MIN.AND P0, P1, R4, UR4, PT ;  /* 0x0000000404007e2a */ /* 0x008fe2000b900000 */
        /* <DEDUP_REMOVED lines=26> */
.L_x_6263:
[----:B------:R-:W0:Y:S02]  /*8c60*/  F2I.S64.F64.TRUNC R4, R4 ;  /* 0x0000000400047311 */ /* 0x000e24000030d900 */
[----:B0-----:R-:W-:-:S05]  /*8c70*/  MOV R7, R4 ;  /* 0x0000000400077202 */ /* 0x001fca0000000f00 */
[----:B------:R0:W-:Y:S01]  /*8c80*/  STG.E.U8 desc[UR36][R2.64], R7 ;  /* 0x0000000702007986 */ /* 0x0001e2000c101124 */
[----:B------:R-:W-:Y:S05]  /*8c90*/  BRA `(.L_x_6265) ;  /* 0x0000000c00e07947 */ /* 0x000fea0003800000 */
.L_x_6262:
        /* <DEDUP_REMOVED lines=9> */
.L_x_6267:
[----:B------:R-:W0:Y:S02]  /*8d30*/  F2I.F64.TRUNC R5, R4 ;  /* 0x0000000400057311 */ /* 0x000e24000030d100 */
[----:B0-----:R0:W-:Y:S01]  /*8d40*/  STG.E desc[UR36][R2.64], R5 ;  /* 0x0000000502007986 */ /* 0x0011e2000c101924 */
[----:B------:R-:W-:Y:S05]  /*8d50*/  BRA `(.L_x_6265) ;  /* 0x0000000c00b07947 */ /* 0x000fea0003800000 */
.L_x_6266:
[----:B------:R-:W0:Y:S02]  /*8d60*/  F2I.F64.TRUNC R5, R4 ;  /* 0x0000000400057311 */ /* 0x000e24000030d100 */
[----:B0-----:R0:W-:Y:S01]  /*8d70*/  STG.E.U16 desc[UR36][R2.64], R5 ;  /* 0x0000000502007986 */ /* 0x0011e2000c101524 */
[----:B------:R-:W-:Y:S05]  /*8d80*/  BRA `(.L_x_6265) ;  /* 0x0000000c00a47947 */ /* 0x000fea0003800000 */
.L_x_6261:
        /* <DEDUP_REMOVED lines=13> */
.L_x_6269:
        /* <DEDUP_REMOVED lines=8> */
.L_x_6268:
        /* <DEDUP_REMOVED lines=14> */
.L_x_6271:
        /* <DEDUP_REMOVED lines=9> */
.L_x_6270:
[----:B------:R0:W-:Y:S01]  /*9050*/  STG.E.64 desc[UR36][R2.64], R4 ;  /* 0x0000000402007986 */ /* 0x0001e2000c101b24 */
[----:B------:R-:W-:Y:S05]  /*9060*/  BRA `(.L_x_6265) ;  /* 0x0000000800ec7947 */ /* 0x000fea0003800000 */
.L_x_6260:
        /* <DEDUP_REMOVED lines=13> */
.L_x_6275:
        /* <DEDUP_REMOVED lines=22> */
.L_x_6278:
[----:B------:R-:W-:-:S04]  /*92a0*/  SHF.R.U32.HI R5, RZ, 0x18, R7 ;  /* 0x00000018ff057819 */ /* 0x000fc80000011607 */
[----:B------:R-:W-:-:S07]  /*92b0*/  LOP3.LUT R0, R0, 0x80, R5, 0xf8, !PT ;  /* 0x0000008000007812 */ /* 0x000fce00078ef805 */
.L_x_6277:
[----:B------:R-:W-:Y:S05]  /*92c0*/  BSYNC.RECONVERGENT B0 ;  /* 0x0000000000007941 */ /* 0x000fea0003800200 */
.L_x_6276:
[----:B------:R3:W-:Y:S01]  /*92d0*/  STG.E.U8 desc[UR36][R2.64], R0 ;  /* 0x0000000002007986 */ /* 0x0007e2000c101124 */
[----:B------:R-:W-:Y:S05]  /*92e0*/  BRA `(.L_x_6265) ;  /* 0x00000008004c7947 */ /* 0x000fea0003800000 */
.L_x_6274:
        /* <DEDUP_REMOVED lines=22> */
.L_x_6281:
[----:B------:R-:W-:-:S04]  /*9450*/  SHF.R.U32.HI R5, RZ, 0x18, R7 ;  /* 0x00000018ff057819 */ /* 0x000fc80000011607 */
[----:B------:R-:W-:-:S07]  /*9460*/  LOP3.LUT R0, R0, 0x80, R5, 0xf8, !PT ;  /* 0x0000008000007812 */ /* 0x000fce00078ef805 */
.L_x_6280:
[----:B------:R-:W-:Y:S05]  /*9470*/  BSYNC.RECONVERGENT B0 ;  /* 0x0000000000007941 */ /* 0x000fea0003800200 */
.L_x_6279:
[----:B------:R0:W-:Y:S01]  /*9480*/  STG.E.U8 desc[UR36][R2.64], R0 ;  /* 0x0000000002007986 */ /* 0x0001e2000c101124 */
[----:B------:R-:W-:Y:S05]  /*9490*/  BRA `(.L_x_6265) ;  /* 0x0000000400e07947 */ /* 0x000fea0003800000 */
.L_x_6273:
        /* <DEDUP_REMOVED lines=26> */
.L_x_6283:
[----:B------:R-:W0:Y:S02]  /*9640*/  F2I.U64.F64.TRUNC R4, R4 ;  /* 0x0000000400047311 */ /* 0x000e24000030d800 */
[----:B0-----:R1:W-:Y:S01]  /*9650*/  STG.E.64 desc[UR36][R2.64], R4 ;  /* 0x0000000402007986 */ /* 0x0013e2000c101b24 */
[----:B------:R-:W-:Y:S05]  /*9660*/  BRA `(.L_x_6265) ;  /* 0x00000004006c7947 */ /* 0x000fea0003800000 */
.L_x_6282:
[----:B------:R-:W0:Y:S02]  /*9670*/  F2I.U32.F64.TRUNC R5, R4 ;  /* 0x0000000400057311 */ /* 0x000e24000030d000 */
[----:B0-----:R0:W-:Y:S01]  /*9680*/  STG.E desc[UR36][R2.64], R5 ;  /* 0x0000000502007986 */ /* 0x0011e2000c101924 */
[----:B------:R-:W-:Y:S05]  /*9690*/  BRA `(.L_x_6265) ;  /* 0x0000000400607947 */ /* 0x000fea0003800000 */
.L_x_6272:
        /* <DEDUP_REMOVED lines=10> */
.L_x_6285:
[----:B------:R-:W-:-:S05]  /*9740*/  CS2R R6, SRZ ;  /* 0x0000000000067805 */ /* 0x000fca000001ff00 */
[----:B------:R0:W-:Y:S01]  /*9750*/  STG.E.128 desc[UR36][R2.64], R4 ;  /* 0x0000000402007986 */ /* 0x0001e2000c101d24 */
[----:B------:R-:W-:Y:S05]  /*9760*/  BRA `(.L_x_6265) ;  /* 0x00000004002c7947 */ /* 0x000fea0003800000 */
.L_x_6284:
[----:B------:R-:W-:-:S09]  /*9770*/  UISETP.NE.AND UP0, UPT, UR4, 0xf, UPT ;  /* 0x0000000f0400788c */ /* 0x000fd2000bf05270 */
[----:B------:R-:W-:Y:S05]  /*9780*/  BRA.U !UP0, `(.L_x_6286) ;  /* 0x0000000508087547 */ /* 0x000fea000b800000 */
[----:B------:R-:W-:-:S09]  /*9790*/  UISETP.NE.AND UP0, UPT, UR4, 0x17, UPT ;  /* 0x000000170400788c */ /* 0x000fd2000bf05270 */
[----:B------:R-:W-:Y:S05]  /*97a0*/  BRA.U !UP0, `(.L_x_6287) ;  /* 0x0000000108a07547 */ /* 0x000fea000b800000 */
[----:B------:R-:W-:-:S09]  /*97b0*/  UISETP.NE.AND UP0, UPT, UR4, 0x18, UPT ;  /* 0x000000180400788c */ /* 0x000fd2000bf05270 */
[----:B------:R-:W-:Y:S05]  /*97c0*/  BRA.U !UP0, `(.L_x_6288) ;  /* 0x0000000108447547 */ /* 0x000fea000b800000 */
.L_x_6264:
        /* <DEDUP_REMOVED lines=16> */
.L_x_6289:
[----:B------:R-:W-:Y:S05]  /*98d0*/  BRA `(.L_x_6265) ;  /* 0x0000000000d07947 */ /* 0x000fea0003800000 */
.L_x_6288:
        /* <DEDUP_REMOVED lines=17> */
.L_x_6291:
[----:B------:R-:W-:Y:S05]  /*99f0*/  BSYNC.RECONVERGENT B0 ;  /* 0x0000000000007941 */ /* 0x000fea0003800200 */
.L_x_6290:
[----:B------:R-:W-:-:S05]  /*9a00*/  LOP3.LUT R7, R0, 0x80, R7, 0xf8, !PT ;  /* 0x0000008000077812 */ /* 0x000fca00078ef807 */
[----:B------:R0:W-:Y:S01]  /*9a10*/  STG.E.U8 desc[UR36][R2.64], R7 ;  /* 0x0000000702007986 */ /* 0x0001e2000c101124 */
[----:B------:R-:W-:Y:S05]  /*9a20*/  BRA `(.L_x_6265) ;  /* 0x00000000007c7947 */ /* 0x000fea0003800000 */
.L_x_6287:
        /* <DEDUP_REMOVED lines=16> */
.L_x_6293:
[----:B------:R-:W-:Y:S02]  /*9b30*/  ISETP.GT.U32.AND P0, PT, R6, 0x7f800000, PT ;  /* 0x7f8000000600780c */ /* 0x000fe40003f04070 */
[----:B------:R-:W-:-:S04]  /*9b40*/  MOV R0, 0x7f ;  /* 0x0000007f00007802 */ /* 0x000fc80000000f00 */
[----:B------:R-:W-:-:S07]  /*9b50*/  SEL R0, R0, 0x7c, P0 ;  /* 0x0000007c00007807 */ /* 0x000fce0000000000 */
.L_x_6294:
[----:B------:R-:W-:Y:S05]  /*9b60*/  BSYNC.RECONVERGENT B0 ;  /* 0x0000000000007941 */ /* 0x000fea0003800200 */
.L_x_6292:
[----:B------:R-:W-:-:S04]  /*9b70*/  SHF.R.U32.HI R5, RZ, 0x18, R7 ;  /* 0x00000018ff057819 */ /* 0x000fc80000011607 */
[----:B------:R-:W-:-:S05]  /*9b80*/  LOP3.LUT R5, R0, 0x80, R5, 0xf8, !PT ;  /* 0x0000008000057812 */ /* 0x000fca00078ef805 */
[----:B------:R0:W-:Y:S01]  /*9b90*/  STG.E.U8 desc[UR36][R2.64], R5 ;  /* 0x0000000502007986 */ /* 0x0001e2000c101124 */
[----:B------:R-:W-:Y:S05]  /*9ba0*/  BRA `(.L_x_6265) ;  /* 0x00000000001c7947 */ /* 0x000fea0003800000 */
.L_x_6286:
[----:B------:R-:W-:Y:S01]  /*9bb0*/  UMOV UR4, 0xf0000000 ;  /* 0xf000000000047882 */ /* 0x000fe20000000000 */
[----:B------:R-:W-:Y:S01]  /*9bc0*/  UMOV UR5, 0x380fffff ;  /* 0x380fffff00057882 */ /* 0x000fe20000000000 */
[----:B------:R-:W0:Y:S01]  /*9bd0*/  F2F.F32.F64 R0, R4 ;  /* 0x0000000400007310 */ /* 0x000e220000301000 */
[----:B------:R-:W-:-:S14]  /*9be0*/  DSETP.GEU.AND P0, PT, |R4|, UR4, PT ;  /* 0x0000000404007e2a */ /* 0x000fdc000bf0e200 */
[----:B0-----:R-:W-:-:S05]  /*9bf0*/  @!P0 FMUL R0, R0, 1.175494350822287508e-38 ;  /* 0x0080000000008820 */ /* 0x001fca0000400000 */
[----:B------:R-:W-:-:S05]  /*9c00*/  F2FP.BF16.F32.PACK_AB R0, RZ, R0 ;  /* 0x00000000ff00723e */ /* 0x000fca00000010ff */
[----:B------:R0:W-:Y:S02]  /*9c10*/  STG.E.U16 desc[UR36][R2.64], R0 ;  /* 0x0000000002007986 */ /* 0x0001e4000c101524 */
.L_x_6265:
[----:B------:R-:W-:-:S07]  /*9c20*/  VIADD R17, R17, 0x80 ;  /* 0x0000008011117836 */ /* 0x000fce0000000000 */
.L_x_6230:
[----:B------:R-:W-:Y:S05]  /*9c30*/  BSYNC.RECONVERGENT B7 ;  /* 0x0000000000077941 */ /* 0x000fea0003800200 */
.L_x_6229:
[----:B------:R-:W5:Y:S02]  /*9c40*/  LDCU UR4, c[0x0][0x380] ;  /* 0x00007000ff0477ac */ /* 0x000f640008000800 */
[----:B-----5:R-:W-:-:S13]  /*9c50*/  ISETP.GE.AND P0, PT, R17, UR4, PT ;  /* 0x0000000411007c0c */ /* 0x020fda000bf06270 */
[----:B------:R-:W-:Y:S05]  /*9c60*/  @P0 EXIT ;  /* 0x000000000000094d */ /* 0x000fea0003800000 */
        /* <DEDUP_REMOVED lines=303> */
.L_x_6295:
[----:B------:R-:W1:Y:S01]  /*af60*/  LDCU.128 UR8, c[0x0][0x580] ;  /* 0x0000b000ff0877ac */ /* 0x000e620008000c00 */
[----:B------:R-:W-:Y:S01]  /*af70*/  BSSY.RECONVERGENT B6, `(.L_x_6296) ;  /* 0x00000ee000067945 */ /* 0x000fe20003800200 */
[----:B------:R-:W-:-:S04]  /*af80*/  UPRMT UR4, UR42, 0x9910, URZ ;  /* 0x000099102a047896 */ /* 0x000fc800080000ff */
[----:B------:R-:W-:Y:S01]  /*af90*/  UISETP.GT.AND UP0, UPT, UR4, 0x9, UPT ;  /* 0x000000090400788c */ /* 0x000fe2000bf04270 */
[----:B-1----:R-:W-:Y:S02]  /*afa0*/  IADD3 R4, P1, PT, R0, UR10, RZ ;  /* 0x0000000a00047c10 */ /* 0x002fe4000ff3e0ff */
[----:B------:R-:W-:-:S03]  /*afb0*/  IADD3 R16, P0, PT, R16, UR8, RZ ;  /* 0x0000000810107c10 */ /* 0x000fc6000ff1e0ff */
[----:B--2---:R-:W-:Y:S01]  /*afc0*/  IMAD.X R5, RZ, RZ, UR11, P1 ;  /* 0x0000000bff057e24 */ /* 0x004fe200088e06ff */
        /* <DEDUP_REMOVED lines=13> */
.L_x_6300:
[----:B------:R-:W2:Y:S02]  /*b0a0*/  LDG.E.U8 R2, desc[UR36][R4.64] ;  /* 0x0000002404027981 */ /* 0x000ea4000c1e1100 */
[----:B--2---:R-:W4:Y:S01]  /*b0b0*/  I2F.F64.U16 R2, R2 ;  /* 0x0000000200027312 */ /* 0x004f220000101800 */
[----:B------:R-:W-:Y:S05]  /*b0c0*/  BRA `(.L_x_6302) ;  /* 0x0000000c00607947 */ /* 0x000fea0003800000 */
.L_x_6299:
        /* <DEDUP_REMOVED lines=9> */
.L_x_6304:
[----:B------:R-:W2:Y:S02]  /*b160*/  LDG.E R2, desc[UR36][R4.64] ;  /* 0x0000002404027981 */ /* 0x000ea4000c1e1900 */
[----:B--2---:R-:W2:Y:S01]  /*b170*/  I2F.F64 R2, R2 ;  /* 0x0000000200027312 */ /* 0x004ea20000201c00 */
[----:B------:R-:W-:Y:S05]  /*b180*/  BRA `(.L_x_6302) ;  /* 0x0000000c00307947 */ /* 0x000fea0003800000 */
.L_x_6303:
[----:B------:R-:W2:Y:S02]  /*b190*/  LDG.E.U16 R2, desc[UR36][R4.64] ;  /* 0x0000002404027981 */ /* 0x000ea4000c1e1500 */
[----:B--2---:R-:W0:Y:S01]  /*b1a0*/  I2F.F64.S16 R2, R2 ;  /* 0x0000000200027312 */ /* 0x004e220000101c00 */
[----:B------:R-:W-:Y:S05]  /*b1b0*/  BRA `(.L_x_6302) ;  /* 0x0000000c00247947 */ /* 0x000fea0003800000 */
.L_x_6298:
        /* <DEDUP_REMOVED lines=10> */
.L_x_6306:
[----:B------:R-:W2:Y:S02]  /*b260*/  LDG.E.U16 R0, desc[UR36][R4.64] ;  /* 0x0000002404007981 */ /* 0x000ea4000c1e1500 */
[----:B--2---:R-:W-:-:S05]  /*b270*/  HADD2.F32 R0, -RZ, R0.H0_H0 ;  /* 0x20000000ff007230 */ /* 0x004fca0000004100 */
[----:B------:R-:W-:-:S04]  /*b280*/  FMUL.FTZ R0, R0, 1 ;  /* 0x3f80000000007820 */ /* 0x000fc80000410000 */
[----:B------:R0:W1:Y:S01]  /*b290*/  F2F.F64.F32 R2, R0 ;  /* 0x0000000000027310 */ /* 0x0000620000201800 */
[----:B------:R-:W-:Y:S05]  /*b2a0*/  BRA `(.L_x_6302) ;  /* 0x0000000800e87947 */ /* 0x000fea0003800000 */
.L_x_6305:
        /* <DEDUP_REMOVED lines=10> */
.L_x_6308:
[----:B------:R-:W2:Y:S02]  /*b350*/  LDG.E.U16 R4, desc[UR36][R4.64] ;  /* 0x0000002404047981 */ /* 0x000ea4000c1e1500 */
[----:B--2---:R-:W-:-:S05]  /*b360*/  HADD2.F32 R0, -RZ, R4.H0_H0 ;  /* 0x20000004ff007230 */ /* 0x004fca0000004100 */
[----:B------:R-:W-:-:S04]  /*b370*/  FMUL.FTZ R0, R0, 1 ;  /* 0x3f80000000007820 */ /* 0x000fc80000410000 */
[----:B------:R0:W1:Y:S01]  /*b380*/  F2F.F64.F32 R2, R0 ;  /* 0x0000000000027310 */ /* 0x0000620000201800 */
[----:B------:R-:W-:Y:S05]  /*b390*/  BRA `(.L_x_6302) ;  /* 0x0000000800ac7947 */ /* 0x000fea0003800000 */
.L_x_6307:
[----:B------:R0:W5:Y:S01]  /*b3a0*/  LDG.E.64 R2, desc[UR36][R4.64] ;  /* 0x0000002404027981 */ /* 0x000162000c1e1b00 */
[----:B------:R-:W-:Y:S05]  /*b3b0*/  BRA `(.L_x_6302) ;  /* 0x0000000800a47947 */ /* 0x000fea0003800000 */
.L_x_6297:
        /* <DEDUP_REMOVED lines=13> */
.L_x_6311:
[----:B------:R0:W5:Y:S01]  /*b490*/  LDG.E.64 R2, desc[UR36][R4.64] ;  /* 0x0000002404027981 */ /* 0x000162000c1e1b00 */
[----:B------:R-:W-:Y:S05]  /*b4a0*/  BRA `(.L_x_6302) ;  /* 0x0000000800687947 */ /* 0x000fea0003800000 */
.L_x_6310:
[----:B------:R-:W-:-:S09]  /*b4b0*/  UISETP.NE.AND UP0, UPT, UR4, 0xf, UPT ;  /* 0x0000000f0400788c */ /* 0x000fd2000bf05270 */
[----:B------:R-:W-:Y:S05]  /*b4c0*/  BRA.U !UP0, `(.L_x_6312) ;  /* 0x00000001089c7547 */ /* 0x000fea000b800000 */
[----:B------:R-:W-:-:S09]  /*b4d0*/  UISETP.NE.AND UP0, UPT, UR4, 0x17, UPT ;  /* 0x000000170400788c */ /* 0x000fd2000bf05270 */
[----:B------:R-:W-:Y:S05]  /*b4e0*/  BRA.U !UP0, `(.L_x_6313) ;  /* 0x00000001085c7547 */ /* 0x000fea000b800000 */
[----:B------:R-:W-:-:S09]  /*b4f0*/  UISETP.NE.AND UP0, UPT, UR4, 0x18, UPT ;  /* 0x000000180400788c */ /* 0x000fd2000bf05270 */
[----:B------:R-:W-:Y:S05]  /*b500*/  BRA.U UP0, `(.L_x_6301) ;  /* 0x0000000500f47547 */ /* 0x000fea000b800000 */
[----:B------:R-:W2:Y:S01]  /*b510*/  LDG.E.U8 R0, desc[UR36][R4.64] ;  /* 0x0000002404007981 */ /* 0x000ea2000c1e1100 */
[----:B------:R-:W-:Y:S02]  /*b520*/  HFMA2 R6, -RZ, RZ, 0, 1.847743988037109375e-06 ;  /* 0x0000001fff067431 */ /* 0x000fe400000001ff */
        /* <DEDUP_REMOVED lines=19> */
.L_x_6313:
        /* <DEDUP_REMOVED lines=14> */
.L_x_6312:
[----:B------:R-:W2:Y:S02]  /*b740*/  LDG.E.U16 R0, desc[UR36][R4.64] ;  /* 0x0000002404007981 */ /* 0x000ea4000c1e1500 */
[----:B--2---:R-:W-:-:S05]  /*b750*/  SHF.L.U32 R0, R0, 0x10, RZ ;  /* 0x0000001000007819 */ /* 0x004fca00000006ff */
[----:B------:R-:W-:-:S04]  /*b760*/  FMUL.FTZ R0, R0, 1 ;  /* 0x3f80000000007820 */ /* 0x000fc80000410000 */
[----:B------:R0:W1:Y:S01]  /*b770*/  F2F.F64.F32 R2, R0 ;  /* 0x0000000000027310 */ /* 0x0000620000201800 */
[----:B------:R-:W-:Y:S05]  /*b780*/  BRA `(.L_x_6302) ;  /* 0x0000000400b07947 */ /* 0x000fea0003800000 */
.L_x_6309:
        /* <DEDUP_REMOVED lines=11> */
.L_x_6316:
        /* <DEDUP_REMOVED lines=21> */
.L_x_6318:
[----:B------:R-:W-:Y:S05]  /*b990*/  BSYNC.RECONVERGENT B0 ;  /* 0x0000000000007941 */ /* 0x000fea0003800200 */
.L_x_6317:
[----:B------:R-:W-:Y:S01]  /*b9a0*/  IMAD.SHL.U32 R0, R0, 0x100000, RZ ;  /* 0x0010000000007824 */ /* 0x000fe200078e00ff */
[----:B------:R-:W-:-:S04]  /*b9b0*/  LEA R2, R2, 0x3b800000, 0x17 ;  /* 0x3b80000002027811 */ /* 0x000fc800078eb8ff */
[----:B------:R-:W-:-:S05]  /*b9c0*/  LOP3.LUT R0, R2, R0, R7, 0xfe, !PT ;  /* 0x0000000002007212 */ /* 0x000fca00078efe07 */
[----:B------:R-:W-:-:S04]  /*b9d0*/  FMUL.FTZ R0, R0, 1 ;  /* 0x3f80000000007820 */ /* 0x000fc80000410000 */
[----:B------:R0:W1:Y:S01]  /*b9e0*/  F2F.F64.F32 R2, R0 ;  /* 0x0000000000027310 */ /* 0x0000620000201800 */
[----:B------:R-:W-:Y:S05]  /*b9f0*/  BRA `(.L_x_6302) ;  /* 0x0000000400147947 */ /* 0x000fea0003800000 */
.L_x_6315:
        /* <DEDUP_REMOVED lines=21> */
.L_x_6320:
[----:B------:R-:W-:Y:S05]  /*bb50*/  BSYNC.RECONVERGENT B0 ;  /* 0x0000000000007941 */ /* 0x000fea0003800200 */
.L_x_6319:
[----:B------:R-:W-:Y:S02]  /*bb60*/  SHF.L.U32 R0, R0, 0x15, RZ ;  /* 0x0000001500007819 */ /* 0x000fe400000006ff */
[----:B------:R-:W-:-:S04]  /*bb70*/  LEA R2, R2, 0x37800000, 0x17 ;  /* 0x3780000002027811 */ /* 0x000fc800078eb8ff */
[----:B------:R-:W-:-:S05]  /*bb80*/  LOP3.LUT R0, R2, R0, R7, 0xfe, !PT ;  /* 0x0000000002007212 */ /* 0x000fca00078efe07 */
[----:B------:R-:W-:-:S04]  /*bb90*/  FMUL.FTZ R0, R0, 1 ;  /* 0x3f80000000007820 */ /* 0x000fc80000410000 */
[----:B------:R0:W1:Y:S01]  /*bba0*/  F2F.F64.F32 R2, R0 ;  /* 0x0000000000027310 */ /* 0x0000620000201800 */
[----:B------:R-:W-:Y:S05]  /*bbb0*/  BRA `(.L_x_6302) ;  /* 0x0000000000a47947 */ /* 0x000fea0003800000 */
.L_x_6314:
        /* <DEDUP_REMOVED lines=18> */
.L_x_6301:
        /* <DEDUP_REMOVED lines=16> */
.L_x_6323:
[----:B------:R-:W-:Y:S01]  /*bde0*/  CS2R R2, SRZ ;  /* 0x0000000000027805 */ /* 0x000fe2000001ff00 */
[----:B------:R-:W-:Y:S06]  /*bdf0*/  BRA `(.L_x_6302) ;  /* 0x0000000000147947 */ /* 0x000fec0003800000 */
.L_x_6322:
[----:B------:R-:W2:Y:S02]  /*be00*/  LDG.E.64 R2, desc[UR36][R4.64] ;  /* 0x0000002404027981 */ /* 0x000ea4000c1e1b00 */
[----:B--2---:R-:W0:Y:S01]  /*be10*/  I2F.F64.U64 R2, R2 ;  /* 0x0000000200027312 */ /* 0x004e220000301800 */
[----:B------:R-:W-:Y:S05]  /*be20*/  BRA `(.L_x_6302) ;  /* 0x0000000000087947 */ /* 0x000fea0003800000 */
.L_x_6321:
[----:B------:R-:W2:Y:S02]  /*be30*/  LDG.E R2, desc[UR36][R4.64] ;  /* 0x0000002404027981 */ /* 0x000ea4000c1e1900 */
[----:B--2---:R-:W0:Y:S02]  /*be40*/  I2F.F64.U32 R2, R2 ;  /* 0x0000000200027312 */ /* 0x004e240000201800 */
.L_x_6302:
[----:B------:R-:W-:Y:S05]  /*be50*/  BSYNC.RECONVERGENT B6 ;  /* 0x0000000000067941 */ /* 0x000fea0003800200 */
.L_x_6296:
[----:B------:R-:W0:Y:S02]  /*be60*/  LDCU.64 UR4, c[0x0][0x590] ;  /* 0x0000b200ff0477ac */ /* 0x000e240008000a00 */
[----:B012345:R-:W-:Y:S01]  /*be70*/  IMAD.MOV.U32 R0, RZ, RZ, R3 ;  /* 0x000000ffff007224 */ /* 0x03ffe200078e0003 */
[C---:B------:R-:W-:Y:S02]  /*be80*/  DSETP.NAN.AND P0, PT, R2.reuse, R2, PT ;  /* 0x000000020200722a */ /* 0x040fe40003f08000 */
[----:B------:R-:W-:Y:S01]  /*be90*/  DSETP.MIN.AND P1, P2, R2, UR4, PT ;  /* 0x0000000402007e2a */ /* 0x000fe2000ba20000 */
[----:B------:R-:W-:-:S05]  /*bea0*/  UMOV UR6, UR5 ;  /* 0x0000000500067c82 */ /* 0x000fca0008000000 */
[----:B------:R-:W-:Y:S02]  /*beb0*/  FSEL R5, R0, UR6, P1 ;  /* 0x0000000600057c08 */ /* 0x000fe40008800000 */
[----:B------:R-:W-:Y:S01]  /*bec0*/  MOV R0, UR6 ;  /* 0x0000000600007c02 */ /* 0x000fe20008000f00 */
[----:B------:R-:W-:-:S05]  /*bed0*/  UPRMT UR6, UR41, 0x9910, URZ ;  /* 0x0000991029067896 */ /* 0x000fca00080000ff */
[----:B------:R-:W-:Y:S01]  /*bee0*/  @P2 LOP3.LUT R5, R0, 0x80000, RZ, 0xfc, !PT ;  /* 0x0008000000052812 */ /* 0x000fe200078efcff */
[----:B------:R-:W-:-:S03]  /*bef0*/  IMAD.MOV.U32 R0, RZ, RZ, R2 ;  /* 0x000000ffff007224 */ /* 0x000fc600078e0002 */
[----:B------:R-:W-:Y:S02]  /*bf00*/  FSEL R5, R5, R3, !P0 ;  /* 0x0000000305057208 */ /* 0x000fe40004000000 */
[----:B------:R-:W-:Y:S01]  /*bf10*/  SEL R4, R0, UR4, P1 ;  /* 0x0000000400047c07 */ /* 0x000fe20008800000 */
[----:B------:R-:W-:Y:S02]  /*bf20*/  UMOV UR4, UR6 ;  /* 0x0000000600047c82 */ /* 0x000fe40008000000 */
        /* <DEDUP_REMOVED lines=14> */
.L_x_6327:
[----:B------:R-:W0:Y:S02]  /*c010*/  F2I.S64.F64.TRUNC R4, R4 ;  /* 0x0000000400047311 */ /* 0x000e24000030d900 */
[----:B0-----:R-:W-:-:S05]  /*c020*/  MOV R3, R4 ;  /* 0x0000000400037202 */ /* 0x001fca0000000f00 */
[----:B------:R-:W-:Y:S01]  /*c030*/  STG.E.U8 desc[UR36][R16.64], R3 ;  /* 0x0000000310007986 */ /* 0x000fe2000c101124 */
[----:B------:R-:W-:Y:S05]  /*c040*/  EXIT ;  /* 0x000000000000794d */ /* 0x000fea0003800000 */
.L_x_6326:
        /* <DEDUP_REMOVED lines=9> */
.L_x_6330:
[----:B------:R-:W0:Y:S02]  /*c0e0*/  F2I.F64.TRUNC R5, R4 ;  /* 0x0000000400057311 */ /* 0x000e24000030d100 */
[----:B0-----:R-:W-:Y:S01]  /*c0f0*/  STG.E desc[UR36][R16.64], R5 ;  /* 0x0000000510007986 */ /* 0x001fe2000c101924 */
[----:B------:R-:W-:Y:S05]  /*c100*/  EXIT ;  /* 0x000000000000794d */ /* 0x000fea0003800000 */
.L_x_6329:
[----:B------:R-:W0:Y:S02]  /*c110*/  F2I.F64.TRUNC R5, R4 ;  /* 0x0000000400057311 */ /* 0x000e24000030d100 */
[----:B0-----:R-:W-:Y:S01]  /*c120*/  STG.E.U16 desc[UR36][R16.64], R5 ;  /* 0x0000000510007986 */ /* 0x001fe2000c101524 */
[----:B------:R-:W-:Y:S05]  /*c130*/  EXIT ;  /* 0x000000000000794d */ /* 0x000fea0003800000 */
.L_x_6325:
        /* <DEDUP_REMOVED lines=13> */
.L_x_6332:
        /* <DEDUP_REMOVED lines=8> */
.L_x_6331:
        /* <DEDUP_REMOVED lines=12> */
[----:B------:R-:W-:Y:S01]  /*c350*/  STG.E.64 desc[UR36][R16.64], R2 ;  /* 0x0000000210007986 */ /* 0x000fe2000c101b24 */
[----:B------:R-:W-:Y:S05]  /*c360*/  EXIT ;  /* 0x000000000000794d */ /* 0x000fea0003800000 */
.L_x_6334:
[----:B------:R-:W-:Y:S01]  /*c370*/  UMOV UR4, 0xf0000000 ;  /* 0xf000000000047882 */ /* 0x000fe20000000000 */
[----:B------:R-:W-:Y:S01]  /*c380*/  UMOV UR5, 0x380fffff ;  /* 0x380fffff00057882 */ /* 0x000fe20000000000 */
[----:B------:R-:W0:Y:S01]  /*c390*/  F2F.F32.F64 R0, R4 ;  /* 0x0000000400007310 */ /* 0x000e220000301000 */
[----:B------:R-:W-:-:S14]  /*c3a0*/  DSETP.GEU.AND P0, PT, |R4|, UR4, PT ;  /* 0x0000000404007e2a */ /* 0x000fdc000bf0e200 */
[----:B0-----:R-:W-:-:S05]  /*c3b0*/  @!P0 FMUL R0, R0, 1.175494350822287508e-38 ;  /* 0x0080000000008820 */ /* 0x001fca0000400000 */
[----:B------:R-:W-:-:S04]  /*c3c0*/  F2FP.F16.F32.PACK_AB R3, RZ, R0 ;  /* 0x00000000ff03723e */ /* 0x000fc800000000ff */
[----:B------:R-:W-:-:S05]  /*c3d0*/  PRMT R3, R3, 0x5410, RZ ;  /* 0x0000541003037816 */ /* 0x000fca00000000ff */
[----:B------:R-:W-:Y:S01]  /*c3e0*/  STG.E desc[UR36][R16.64], R3 ;  /* 0x0000000310007986 */ /* 0x000fe2000c101924 */
[----:B------:R-:W-:Y:S05]  /*c3f0*/  EXIT ;  /* 0x000000000000794d */ /* 0x000fea0003800000 */
.L_x_6333:
[----:B------:R-:W-:Y:S01]  /*c400*/  STG.E.64 desc[UR36][R16.64], R4 ;  /* 0x0000000410007986 */ /* 0x000fe2000c101b24 */
[----:B------:R-:W-:Y:S05]  /*c410*/  EXIT ;  /* 0x000000000000794d */ /* 0x000fea0003800000 */
.L_x_6324:
        /* <DEDUP_REMOVED lines=13> */
.L_x_6338:
        /* <DEDUP_REMOVED lines=21> */
.L_x_6341:
[----:B------:R-:W-:-:S04]  /*c640*/  SHF.R.U32.HI R3, RZ, 0x18, R3 ;  /* 0x00000018ff037819 */ /* 0x000fc80000011603 */
[----:B------:R-:W-:-:S04]  /*c650*/  LOP3.LUT R0, R0, 0x80, R3, 0xf8, !PT ;  /* 0x0000008000007812 */ /* 0x000fc800078ef803 */
[----:B------:R-:W-:-:S07]  /*c660*/  PRMT R8, R0, 0x7610, R8 ;  /* 0x0000761000087816 */ /* 0x000fce0000000008 */
.L_x_6340:
[----:B------:R-:W-:Y:S05]  /*c670*/  BSYNC.RECONVERGENT B0 ;  /* 0x0000000000007941 */ /* 0x000fea0003800200 */
.L_x_6339:
[----:B------:R-:W-:Y:S01]  /*c680*/  STG.E.U8 desc[UR36][R16.64], R8 ;  /* 0x0000000810007986 */ /* 0x000fe2000c101124 */
[----:B------:R-:W-:Y:S05]  /*c690*/  EXIT ;  /* 0x000000000000794d */ /* 0x000fea0003800000 */
.L_x_6337:
        /* <DEDUP_REMOVED lines=21> */
.L_x_6344:
[----:B------:R-:W-:-:S04]  /*c7f0*/  SHF.R.U32.HI R3, RZ, 0x18, R3 ;  /* 0x00000018ff037819 */ /* 0x000fc80000011603 */
[----:B------:R-:W-:-:S04]  /*c800*/  LOP3.LUT R0, R0, 0x80, R3, 0xf8, !PT ;  /* 0x0000008000007812 */ /* 0x000fc800078ef803 */
[----:B------:R-:W-:-:S07]  /*c810*/  PRMT R8, R0, 0x7610, R8 ;  /* 0x0000761000087816 */ /* 0x000fce0000000008 */
.L_x_6343:
[----:B------:R-:W-:Y:S05]  /*c820*/  BSYNC.RECONVERGENT B0 ;  /* 0x0000000000007941 */ /* 0x000fea0003800200 */
.L_x_6342:
[----:B------:R-:W-:Y:S01]  /*c830*/  STG.E.U8 desc[UR36][R16.64], R8 ;  /* 0x0000000810007986 */ /* 0x000fe2000c101124 */
[----:B------:R-:W-:Y:S05]  /*c840*/  EXIT ;  /* 0x000000000000794d */ /* 0x000fea0003800000 */
.L_x_6336:
        /* <DEDUP_REMOVED lines=26> */
.L_x_6346:
[----:B------:R-:W0:Y:S02]  /*c9f0*/  F2I.U64.F64.TRUNC R4, R4 ;  /* 0x0000000400047311 */ /* 0x000e24000030d800 */
[----:B0-----:R-:W-:Y:S01]  /*ca00*/  STG.E.64 desc[UR36][R16.64], R4 ;  /* 0x0000000410007986 */ /* 0x001fe2000c101b24 */
[----:B------:R-:W-:Y:S05]  /*ca10*/  EXIT ;  /* 0x000000000000794d */ /* 0x000fea0003800000 */
.L_x_6345:
[----:B------:R-:W0:Y:S02]  /*ca20*/  F2I.U32.F64.TRUNC R5, R4 ;  /* 0x0000000400057311 */ /* 0x000e24000030d000 */
[----:B0-----:R-:W-:Y:S01]  /*ca30*/  STG.E desc[UR36][R16.64], R5 ;  /* 0x0000000510007986 */ /* 0x001fe2000c101924 */
[----:B------:R-:W-:Y:S05]  /*ca40*/  EXIT ;  /* 0x000000000000794d */ /* 0x000fea0003800000 */
.L_x_6335:
        /* <DEDUP_REMOVED lines=8> */
[----:B------:R-:W-:Y:S01]  /*cad0*/  STG.E.U8 desc[UR36][R16.64], R3 ;  /* 0x0000000310007986 */ /* 0x000fe2000c101124 */
[----:B------:R-:W-:Y:S05]  /*cae0*/  EXIT ;  /* 0x000000000000794d */ /* 0x000fea0003800000 */
.L_x_6348:
[----:B------:R-:W-:-:S05]  /*caf0*/  CS2R R6, SRZ ;  /* 0x0000000000067805 */ /* 0x000fca000001ff00 */
[----:B------:R-:W-:Y:S01]  /*cb00*/  STG.E.128 desc[UR36][R16.64], R4 ;  /* 0x0000000410007986 */ /* 0x000fe2000c101d24 */
[----:B------:R-:W-:Y:S05]  /*cb10*/  EXIT ;  /* 0x000000000000794d */ /* 0x000fea0003800000 */
.L_x_6347:
[----:B------:R-:W-:-:S09]  /*cb20*/  UISETP.NE.AND UP0, UPT, UR4, 0xf, UPT ;  /* 0x0000000f0400788c */ /* 0x000fd2000bf05270 */
[----:B------:R-:W-:Y:S05]  /*cb30*/  BRA.U !UP0, `(.L_x_6349) ;  /* 0x0000000508087547 */ /* 0x000fea000b800000 */
[----:B------:R-:W-:-:S09]  /*cb40*/  UISETP.NE.AND UP0, UPT, UR4, 0x17, UPT ;  /* 0x000000170400788c */ /* 0x000fd2000bf05270 */
[----:B------:R-:W-:Y:S05]  /*cb50*/  BRA.U !UP0, `(.L_x_6350) ;  /* 0x0000000108a07547 */ /* 0x000fea000b800000 */
[----:B------:R-:W-:-:S09]  /*cb60*/  UISETP.NE.AND UP0, UPT, UR4, 0x18, UPT ;  /* 0x000000180400788c */ /* 0x000fd2000bf05270 */
[----:B------:R-:W-:Y:S05]  /*cb70*/  BRA.U !UP0, `(.L_x_6351) ;  /* 0x0000000108447547 */ /* 0x000fea000b800000 */
.L_x_6328:
        /* <DEDUP_REMOVED lines=16> */
.L_x_6352:
[----:B------:R-:W-:Y:S05]  /*cc80*/  EXIT ;  /* 0x000000000000794d */ /* 0x000fea0003800000 */
.L_x_6351:
        /* <DEDUP_REMOVED lines=17> */
.L_x_6354:
[----:B------:R-:W-:Y:S05]  /*cda0*/  BSYNC.RECONVERGENT B0 ;  /* 0x0000000000007941 */ /* 0x000fea0003800200 */
.L_x_6353:
[----:B------:R-:W-:-:S05]  /*cdb0*/  LOP3.LUT R3, R0, 0x80, R3, 0xf8, !PT ;  /* 0x0000008000037812 */ /* 0x000fca00078ef803 */
[----:B------:R-:W-:Y:S01]  /*cdc0*/  STG.E.U8 desc[UR36][R16.64], R3 ;  /* 0x0000000310007986 */ /* 0x000fe2000c101124 */
[----:B------:R-:W-:Y:S05]  /*cdd0*/  EXIT ;  /* 0x000000000000794d */ /* 0x000fea0003800000 */
.L_x_6350:
        /* <DEDUP_REMOVED lines=16> */
.L_x_6356:
[----:B------:R-:W-:Y:S02]  /*cee0*/  ISETP.GT.U32.AND P0, PT, R2, 0x7f800000, PT ;  /* 0x7f8000000200780c */ /* 0x000fe40003f04070 */
[----:B------:R-:W-:-:S04]  /*cef0*/  MOV R0, 0x7f ;  /* 0x0000007f00007802 */ /* 0x000fc80000000f00 */
[----:B------:R-:W-:-:S07]  /*cf00*/  SEL R0, R0, 0x7c, P0 ;  /* 0x0000007c00007807 */ /* 0x000fce0000000000 */
.L_x_6357:
[----:B------:R-:W-:Y:S05]  /*cf10*/  BSYNC.RECONVERGENT B0 ;  /* 0x0000000000007941 */ /* 0x000fea0003800200 */
.L_x_6355:
[----:B------:R-:W-:-:S04]  /*cf20*/  SHF.R.U32.HI R3, RZ, 0x18, R3 ;  /* 0x00000018ff037819 */ /* 0x000fc80000011603 */
[----:B------:R-:W-:-:S05]  /*cf30*/  LOP3.LUT R3, R0, 0x80, R3, 0xf8, !PT ;  /* 0x0000008000037812 */ /* 0x000fca00078ef803 */
[----:B------:R-:W-:Y:S01]  /*cf40*/  STG.E.U8 desc[UR36][R16.64], R3 ;  /* 0x0000000310007986 */ /* 0x000fe2000c101124 */
[----:B------:R-:W-:Y:S05]  /*cf50*/  EXIT ;  /* 0x000000000000794d */ /* 0x000fea0003800000 */
.L_x_6349:
        /* <DEDUP_REMOVED lines=8> */
.L_x_6358:
        /* <DEDUP_REMOVED lines=10> */
.L_x_37027:


//--------------------- .text._ZN2at6native27unrolled_elementwise_kernelIZZZNS0_21clamp_max_kernel_cudaERNS_18TensorIteratorBaseERKN3c106ScalarEENKUlvE_clEvENKUlvE4_clEvEUldE_St5arrayIPcLm2EELi4E23TrivialOffsetCalculatorILi1EjESF_NS0_6memory12LoadWithCastILi1EEENSG_13StoreWithCastILi1EEEEEviT_T0_T2_T3_T4_T5_ --------------------------
	.section	.text._ZN2at6native27unrolled_elementwise_kernelIZZZNS0_21clamp_max_kernel_cudaERNS_18TensorIteratorBaseERKN3c106ScalarEENKUlvE_clEvENKUlvE4_clEvEUldE_St5arrayIPcLm2EELi4E23TrivialOffsetCalculatorILi1EjESF_NS0_6memory12LoadWithCastILi1EEENSG_13StoreWithCastILi1EEEEEviT_T0_T2_T3_T4_T5_,"ax",@progbits
	.align	128
        .global         _ZN2at6native27unrolled_elementwise_kernelIZZZNS0_21clamp_max_kernel_cudaERNS_18TensorIteratorBaseERKN3c106ScalarEENKUlvE_clEvENKUlvE4_clEvEUldE_St5arrayIPcLm2EELi4E23TrivialOffsetCalculatorILi1EjESF_NS0_6memory12LoadWithCastILi1EEENSG_13StoreWithCastILi1EEEEEviT_T0_T2_T3_T4_T5_
        .type           _ZN2at6native27unrolled_elementwise_kernelIZZZNS0_21clamp_max_kernel_cudaERNS_18TensorIteratorBaseERKN3c106ScalarEENKUlvE_clEvENKUlvE4_clEvEUldE_St5arrayIPcLm2EELi4E23TrivialOffsetCalculatorILi1EjESF_NS0_6memory12LoadWithCastILi1EEENSG_13StoreWithCastILi1EEEEEviT_T0_T2_T3_T4_T5_,@function
        .size           _ZN2at6native27unrolled_elementwise_kernelIZZZNS0_21clamp_max_kernel_cudaERNS_18TensorIteratorBaseERKN3c106ScalarEENKUlvE_clEvENKUlvE4_clEvEUldE_St5arrayIPcLm2EELi4E23TrivialOffsetCalculatorILi1EjESF_NS0_6memory12LoadWithCastILi1EEENSG_13StoreWithCastILi1EEEEEviT_T0_T2_T3_T4_T5_,(.L_x_37028 - _ZN2at6native27unrolled_elementwise_kernelIZZZNS0_21clamp_max_kernel_cudaERNS_18TensorIteratorBaseERKN3c106ScalarEENKUlvE_clEvENKUlvE4_clEvEUldE_St5arrayIPcLm2EELi4E23TrivialOffsetCalculatorILi1EjESF_NS0_6memory12LoadWithCastILi1EEENSG_13StoreWithCastILi1EEEEEviT_T0_T2_T3_T4_T5_)
        .other          _ZN2at6native27unrolled_elementwise_kernelIZZZNS0_21clamp_max_kernel_cudaERNS_18TensorIteratorBaseERKN3c106ScalarEENKUlvE_clEvENKUlvE4_clEvEUldE_St5arrayIPcLm2EELi4E23TrivialOffsetCalculatorILi1EjESF_NS0_6memory12LoadWithCastILi1EEENSG_13StoreWithCastILi1EEEEEviT_T0_T2_T3_T4_T5_,@"STO_CUDA_ENTRY STV_DEFAULT"
_ZN2at6native27unrolled_elementwise_kernelIZZZNS0_21clamp_max_kernel_cudaERNS_18TensorIteratorBaseERKN3c106ScalarEENKUlvE_clEvENKUlvE4_clEvEUldE_St5arrayIPcLm2EELi4E23TrivialOffsetCalculatorILi1EjESF_NS0_6memory12LoadWithCastILi1EEENSG_13StoreWithCastILi1EEEEEviT_T0_T2_T3_T4_T5_:
.text._ZN2at6native27unrolled_elementwise_kernelIZZZNS0_21clamp_max_kernel_cudaERNS_18TensorIteratorBaseERKN3c106ScalarEENKUlvE_clEvENKUlvE4_clEvEUldE_St5arrayIPcLm2EELi4E23TrivialOffsetCalculatorILi1EjESF_NS0_6memory12LoadWithCastILi1EEENSG_13StoreWithCastILi1EEEEEviT_T0_T2_T3_T4_T5_:
        /* <DEDUP_REMOVED lines=33> */
.L_x_6365:
[----:B------:R-:W2:Y:S02]  /*0210*/  LDG.E.U8 R2, desc[UR36][R2.64] ;  /* 0x0000002402027981 */ /* 0x000ea4000c1e1100 */
[----:B--2---:R0:W1:Y:S01]  /*0220*/  I2F.F64.U16 R28, R2 ;  /* 0x00000002001c7312 */ /* 0x0040620000101800 */
[----:B------:R-:W-:Y:S05]  /*0230*/  BRA `(.L_x_6367) ;  /* 0x0000000c00607947 */ /* 0x000fea0003800000 */
.L_x_6364:
        /* <DEDUP_REMOVED lines=9> */
.L_x_6369:
[----:B------:R-:W2:Y:S02]  /*02d0*/  LDG.E R2, desc[UR36][R2.64] ;  /* 0x0000002402027981 */ /* 0x000ea4000c1e1900 */
[----:B--2---:R1:W2:Y:S01]  /*02e0*/  I2F.F64 R28, R2 ;  /* 0x00000002001c7312 */ /* 0x0042a20000201c00 */
[----:B------:R-:W-:Y:S05]  /*02f0*/  BRA `(.L_x_6367) ;  /* 0x0000000c00307947 */ /* 0x000fea0003800000 */
.L_x_6368:
[----:B------:R-:W2:Y:S02]  /*0300*/  LDG.E.U16 R2, desc[UR36][R2.64] ;  /* 0x0000002402027981 */ /* 0x000ea4000c1e1500 */
[----:B--2---:R3:W4:Y:S01]  /*0310*/  I2F.F64.S16 R28, R2 ;  /* 0x00000002001c7312 */ /* 0x0047220000101c00 */
[----:B------:R-:W-:Y:S05]  /*0320*/  BRA `(.L_x_6367) ;  /* 0x0000000c00247947 */ /* 0x000fea0003800000 */
.L_x_6363:
        /* <DEDUP_REMOVED lines=10> */
.L_x_6371:
[----:B------:R-:W2:Y:S02]  /*03d0*/  LDG.E.U16 R0, desc[UR36][R2.64] ;  /* 0x0000002402007981 */ /* 0x000ea4000c1e1500 */
[----:B--2---:R-:W-:-:S05]  /*03e0*/  HADD2.F32 R0, -RZ, R0.H0_H0 ;  /* 0x20000000ff007230 */ /* 0x004fca0000004100 */
[----:B------:R-:W-:-:S04]  /*03f0*/  FMUL.FTZ R0, R0, 1 ;  /* 0x3f80000000007820 */ /* 0x000fc80000410000 */
[----:B------:R0:W1:Y:S01]  /*0400*/  F2F.F64.F32 R28, R0 ;  /* 0x00000000001c7310 */ /* 0x0000620000201800 */
[----:B------:R-:W-:Y:S05]  /*0410*/  BRA `(.L_x_6367) ;  /* 0x0000000800e87947 */ /* 0x000fea0003800000 */
.L_x_6370:
        /* <DEDUP_REMOVED lines=10> */
.L_x_6373:
[----:B------:R-:W2:Y:S02]  /*04c0*/  LDG.E.U16 R2, desc[UR36][R2.64] ;  /* 0x0000002402027981 */ /* 0x000ea4000c1e1500 */
[----:B--2---:R-:W-:-:S05]  /*04d0*/  HADD2.F32 R0, -RZ, R2.H0_H0 ;  /* 0x20000002ff007230 */ /* 0x004fca0000004100 */
[----:B------:R-:W-:-:S04]  /*04e0*/  FMUL.FTZ R0, R0, 1 ;  /* 0x3f80000000007820 */ /* 0x000fc80000410000 */
[----:B------:R0:W1:Y:S01]  /*04f0*/  F2F.F64.F32 R28, R0 ;  /* 0x00000000001c7310 */ /* 0x0000620000201800 */
[----:B------:R-:W-:Y:S05]  /*0500*/  BRA `(.L_x_6367) ;  /* 0x0000000800ac7947 */ /* 0x000fea0003800000 */
.L_x_6372:
[----:B------:R0:W5:Y:S01]  /*0510*/  LDG.E.64 R28, desc[UR36][R2.64] ;  /* 0x00000024021c7981 */ /* 0x000162000c1e1b00 */
[----:B------:R-:W-:Y:S05]  /*0520*/  BRA `(.L_x_6367) ;  /* 0x0000000800a47947 */ /* 0x000fea0003800000 */
.L_x_6362:
        /* <DEDUP_REMOVED lines=13> */
.L_x_6376:
[----:B------:R0:W5:Y:S01]  /*0600*/  LDG.E.64 R28, desc[UR36][R2.64] ;  /* 0x00000024021c7981 */ /* 0x000162000c1e1b00 */
[----:B------:R-:W-:Y:S05]  /*0610*/  BRA `(.L_x_6367) ;  /* 0x0000000800687947 */ /* 0x000fea0003800000 */
.L_x_6375:
        /* <DEDUP_REMOVED lines=27> */
.L_x_6378:
        /* <DEDUP_REMOVED lines=14> */
.L_x_6377:
[----:B------:R-:W2:Y:S02]  /*08b0*/  LDG.E.U16 R0, desc[UR36][R2.64] ;  /* 0x0000002402007981 */ /* 0x000ea4000c1e1500 */
[----:B--2---:R-:W-:-:S04]  /*08c0*/  IMAD.U32 R0, R0, 0x10000, RZ ;  /* 0x0001000000007824 */ /* 0x004fc800078e00ff */
[----:B------:R-:W-:-:S04]  /*08d0*/  FMUL.FTZ R0, R0, 1 ;  /* 0x3f80000000007820 */ /* 0x000fc80000410000 */
[----:B------:R0:W1:Y:S01]  /*08e0*/  F2F.F64.F32 R28, R0 ;  /* 0x00000000001c7310 */ /* 0x0000620000201800 */
[----:B------:R-:W-:Y:S05]  /*08f0*/  BRA `(.L_x_6367) ;  /* 0x0000000400b07947 */ /* 0x000fea0003800000 */
.L_x_6374:
        /* <DEDUP_REMOVED lines=11> */
.L_x_6381:
        /* <DEDUP_REMOVED lines=21> */
.L_x_6383:
[----:B------:R-:W-:Y:S05]  /*0b00*/  BSYNC.RECONVERGENT B0 ;  /* 0x0000000000007941 */ /* 0x000fea0003800200 */
.L_x_6382:
[----:B------:R-:W-:Y:S01]  /*0b10*/  IMAD.SHL.U32 R0, R0, 0x100000, RZ ;  /* 0x0010000000007824 */ /* 0x000fe200078e00ff */
[----:B------:R-:W-:-:S04]  /*0b20*/  LEA R2, R2, 0x3b800000, 0x17 ;  /* 0x3b80000002027811 */ /* 0x000fc800078eb8ff */
[----:B------:R-:W-:-:S05]  /*0b30*/  LOP3.LUT R0, R2, R0, R7, 0xfe, !PT ;  /* 0x0000000002007212 */ /* 0x000fca00078efe07 */
[----:B------:R-:W-:-:S04]  /*0b40*/  FMUL.FTZ R0, R0, 1 ;  /* 0x3f80000000007820 */ /* 0x000fc80000410000 */
[----:B------:R0:W1:Y:S01]  /*0b50*/  F2F.F64.F32 R28, R0 ;  /* 0x00000000001c7310 */ /* 0x0000620000201800 */
[----:B------:R-:W-:Y:S05]  /*0b60*/  BRA `(.L_x_6367) ;  /* 0x0000000400147947 */ /* 0x000fea0003800000 */
.L_x_6380:
        /* <DEDUP_REMOVED lines=21> */
.L_x_6385:
[----:B------:R-:W-:Y:S05]  /*0cc0*/  BSYNC.RECONVERGENT B0 ;  /* 0x0000000000007941 */ /* 0x000fea0003800200 */
.L_x_6384:
[----:B------:R-:W-:Y:S01]  /*0cd0*/  IMAD.SHL.U32 R0, R0, 0x200000, RZ ;  /* 0x0020000000007824 */ /* 0x000fe200078e00ff */
[----:B------:R-:W-:-:S04]  /*0ce0*/  LEA R2, R2, 0x37800000, 0x17 ;  /* 0x3780000002027811 */ /* 0x000fc800078eb8ff */
[----:B------:R-:W-:-:S05]  /*0cf0*/  LOP3.LUT R0, R2, R0, R7, 0xfe, !PT ;  /* 0x0000000002007212 */ /* 0x000fca00078efe07 */
[----:B------:R-:W-:-:S04]  /*0d00*/  FMUL.FTZ R0, R0, 1 ;  /* 0x3f80000000007820 */ /* 0x000fc80000410000 */
[----:B------:R0:W1:Y:S01]  /*0d10*/  F2F.F64.F32 R28, R0 ;  /* 0x00000000001c7310 */ /* 0x0000620000201800 */
[----:B------:R-:W-:Y:S05]  /*0d20*/  BRA `(.L_x_6367) ;  /* 0x0000000000a47947 */ /* 0x000fea0003800000 */
.L_x_6379:
[----:B------:R-:W-:-:S09]  /*0d30*/  UISETP.NE.AND UP0, UPT, UR4, 0x1c, UPT ;  /* 0x0000001c0400788c */ /* 0x000fd2000bf05270 */
[----:B------:R-:W-:Y:S05]  /*0d40*/  BRA.U !UP0, `(.L_x_6386) ;  /* 0x0000000108947547 */ /* 0x000fea000b800000 */
[----:B------:R-:W-:-:S09]  /*0d50*/  UISETP.NE.AND UP0, UPT, UR4, 0x1d, UPT ;  /* 0x0000001d0400788c */ /* 0x000fd2000bf05270 */
[----:B------:R-:W-:Y:S05]  /*0d60*/  BRA.U !UP0, `(.L_x_6387) ;  /* 0x0000000108807547 */ /* 0x000fea000b800000 */
[----:B------:R-:W-:-:S09]  /*0d70*/  UISETP.NE.AND UP0, UPT, UR4, 0x2c, UPT ;  /* 0x0000002c0400788c */ /* 0x000fd2000bf05270 */
[----:B------:R-:W-:Y:S05]  /*0d80*/  BRA.U !UP0, `(.L_x_6388) ;  /* 0x0000000108487547 */ /* 0x000fea000b800000 */
.L_x_6366:
        /* <DEDUP_REMOVED lines=16> */
.L_x_6389:
[----:B------:R-:W-:Y:S01]  /*0e90*/  CS2R R28, SRZ ;  /* 0x00000000001c7805 */ /* 0x000fe2000001ff00 */
[----:B------:R-:W-:Y:S06]  /*0ea0*/  BRA `(.L_x_6367) ;  /* 0x0000000000447947 */ /* 0x000fec0003800000 */
.L_x_6388:
        /* <DEDUP_REMOVED lines=12> */
.L_x_6387:
[----:B------:R-:W2:Y:S02]  /*0f70*/  LDG.E.64 R28, desc[UR36][R2.64] ;  /* 0x00000024021c7981 */ /* 0x000ea4000c1e1b00 */
[----:B--2---:R-:W0:Y:S01]  /*0f80*/  I2F.F64.U64 R28, R28 ;  /* 0x0000001c001c7312 */ /* 0x004e220000301800 */
[----:B------:R-:W-:Y:S05]  /*0f90*/  BRA `(.L_x_6367) ;  /* 0x0000000000087947 */ /* 0x000fea0003800000 */
.L_x_6386:
[----:B------:R-:W2:Y:S02]  /*0fa0*/  LDG.E R2, desc[UR36][R2.64] ;  /* 0x0000002402027981 */ /* 0x000ea4000c1e1900 */
[----:B--2---:R0:W1:Y:S02]  /*0fb0*/  I2F.F64.U32 R28, R2 ;  /* 0x00000002001c7312 */ /* 0x0040640000201800 */
.L_x_6367:
[----:B------:R-:W-:Y:S05]  /*0fc0*/  BSYNC.RECONVERGENT B6 ;  /* 0x0000000000067941 */ /* 0x000fea0003800200 */
.L_x_6361:
[----:B01-3--:R-:W-:-:S07]  /*0fd0*/  VIADD R2, R23, 0x80 ;  /* 0x0000008017027836 */ /* 0x00bfce0000000000 */
.L_x_6360:
[----:B------:R-:W-:Y:S05]  /*0fe0*/  BSYNC.RECONVERGENT B7 ;  /* 0x0000000000077941 */ /* 0x000fea0003800200 */
.L_x_6359:
        /* <DEDUP_REMOVED lines=25> */
.L_x_6396:
[----:B------:R-:W3:Y:S02]  /*1180*/  LDG.E.U8 R4, desc[UR36][R4.64] ;  /* 0x0000002404047981 */ /* 0x000ee4000c1e1100 */
[----:B---3--:R0:W1:Y:S01]  /*1190*/  I2F.F64.U16 R26, R4 ;  /* 0x00000004001a7312 */ /* 0x0080620000101800 */
[----:B------:R-:W-:Y:S05]  /*11a0*/  BRA `(.L_x_6398) ;  /* 0x0000000c00647947 */ /* 0x000fea0003800000 */
.L_x_6395:
        /* <DEDUP_REMOVED lines=9> */
.L_x_6400:
[----:B------:R-:W3:Y:S02]  /*1240*/  LDG.E R4, desc[UR36][R4.64] ;  /* 0x0000002404047981 */ /* 0x000ee4000c1e1900 */
[----:B---3--:R0:W1:Y:S01]  /*1250*/  I2F.F64 R26, R4 ;  /* 0x00000004001a7312 */ /* 0x0080620000201c00 */
[----:B------:R-:W-:Y:S05]  /*1260*/  BRA `(.L_x_6398) ;  /* 0x0000000c00347947 */ /* 0x000fea0003800000 */
.L_x_6399:
[----:B------:R-:W3:Y:S02]  /*1270*/  LDG.E.U16 R4, desc[UR36][R4.64] ;  /* 0x0000002404047981 */ /* 0x000ee4000c1e1500 */
[----:B---3--:R0:W1:Y:S01]  /*1280*/  I2F.F64.S16 R26, R4 ;  /* 0x00000004001a7312 */ /* 0x0080620000101c00 */
[----:B------:R-:W-:Y:S05]  /*1290*/  BRA `(.L_x_6398) ;  /* 0x0000000c00287947 */ /* 0x000fea0003800000 */
.L_x_6394:
        /* <DEDUP_REMOVED lines=10> */
.L_x_6402:
[----:B------:R-:W3:Y:S02]  /*1340*/  LDG.E.U16 R0, desc[UR36][R4.64] ;  /* 0x0000002404007981 */ /* 0x000ee4000c1e1500 */
[----:B---3--:R-:W-:-:S05]  /*1350*/  HADD2.F32 R0, -RZ, R0.H0_H0 ;  /* 0x20000000ff007230 */ /* 0x008fca0000004100 */
[----:B------:R-:W-:-:S04]  /*1360*/  FMUL.FTZ R0, R0, 1 ;  /* 0x3f80000000007820 */ /* 0x000fc80000410000 */
[----:B------:R0:W1:Y:S01]  /*1370*/  F2F.F64.F32 R26, R0 ;  /* 0x00000000001a7310 */ /* 0x0000620000201800 */
[----:B------:R-:W-:Y:S05]  /*1380*/  BRA `(.L_x_6398) ;  /* 0x0000000800ec7947 */ /* 0x000fea0003800000 */
.L_x_6401:
        /* <DEDUP_REMOVED lines=10> */
.L_x_6404:
[----:B------:R-:W3:Y:S02]  /*1430*/  LDG.E.U16 R4, desc[UR36][R4.64] ;  /* 0x0000002404047981 */ /* 0x000ee4000c1e1500 */
[----:B---3--:R-:W-:-:S05]  /*1440*/  HADD2.F32 R0, -RZ, R4.H0_H0 ;  /* 0x20000004ff007230 */ /* 0x008fca0000004100 */
[----:B------:R-:W-:-:S04]  /*1450*/  FMUL.FTZ R0, R0, 1 ;  /* 0x3f80000000007820 */ /* 0x000fc80000410000 */
[----:B------:R0:W1:Y:S01]  /*1460*/  F2F.F64.F32 R26, R0 ;  /* 0x00000000001a7310 */ /* 0x0000620000201800 */
[----:B------:R-:W-:Y:S05]  /*1470*/  BRA `(.L_x_6398) ;  /* 0x0000000800b07947 */ /* 0x000fea0003800000 */
.L_x_6403:
[----:B------:R0:W5:Y:S01]  /*1480*/  LDG.E.64 R26, desc[UR36][R4.64] ;  /* 0x00000024041a7981 */ /* 0x000162000c1e1b00 */
[----:B------:R-:W-:Y:S05]  /*1490*/  BRA `(.L_x_6398) ;  /* 0x0000000800a87947 */ /* 0x000fea0003800000 */
.L_x_6393:
        /* <DEDUP_REMOVED lines=13> */
.L_x_6407:
[----:B------:R0:W5:Y:S01]  /*1570*/  LDG.E.64 R26, desc[UR36][R4.64] ;  /* 0x00000024041a7981 */ /* 0x000162000c1e1b00 */
[----:B------:R-:W-:Y:S05]  /*1580*/  BRA `(.L_x_6398) ;  /* 0x00000008006c7947 */ /* 0x000fea0003800000 */
.L_x_6406:
        /* <DEDUP_REMOVED lines=27> */
.L_x_6409:
        /* <DEDUP_REMOVED lines=15> */
.L_x_6408:
[----:B------:R-:W3:Y:S02]  /*1830*/  LDG.E.U16 R0, desc[UR36][R4.64] ;  /* 0x0000002404007981 */ /* 0x000ee4000c1e1500 */
[----:B---3--:R-:W-:-:S04]  /*1840*/  IMAD.U32 R0, R0, 0x10000, RZ ;  /* 0x0001000000007824 */ /* 0x008fc800078e00ff */
[----:B------:R-:W-:-:S04]  /*1850*/  FMUL.FTZ R0, R0, 1 ;  /* 0x3f80000000007820 */ /* 0x000fc80000410000 */
[----:B------:R0:W1:Y:S01]  /*1860*/  F2F.F64.F32 R26, R0 ;  /* 0x00000000001a7310 */ /* 0x0000620000201800 */
[----:B------:R-:W-:Y:S05]  /*1870*/  BRA `(.L_x_6398) ;  /* 0x0000000400b07947 */ /* 0x000fea0003800000 */
.L_x_6405:
        /* <DEDUP_REMOVED lines=11> */
.L_x_6412:
        /* <DEDUP_REMOVED lines=21> */
.L_x_6414:
[----:B------:R-:W-:Y:S05]  /*1a80*/  BSYNC.RECONVERGENT B0 ;  /* 0x0000000000007941 */ /* 0x000fea0003800200 */
.L_x_6413:
[----:B------:R-:W-:Y:S01]  /*1a90*/  IMAD.SHL.U32 R0, R0, 0x100000, RZ ;  /* 0x0010000000007824 */ /* 0x000fe200078e00ff */
[----:B------:R-:W-:-:S04]  /*1aa0*/  LEA R3, R3, 0x3b800000, 0x17 ;  /* 0x3b80000003037811 */ /* 0x000fc800078eb8ff */
[----:B------:R-:W-:-:S05]  /*1ab0*/  LOP3.LUT R0, R3, R0, R7, 0xfe, !PT ;  /* 0x0000000003007212 */ /* 0x000fca00078efe07 */
[----:B------:R-:W-:-:S04]  /*1ac0*/  FMUL.FTZ R0, R0, 1 ;  /* 0x3f80000000007820 */ /* 0x000fc80000410000 */
[----:B------:R0:W1:Y:S01]  /*1ad0*/  F2F.F64.F32 R26, R0 ;  /* 0x00000000001a7310 */ /* 0x0000620000201800 */
[----:B------:R-:W-:Y:S05]  /*1ae0*/  BRA `(.L_x_6398) ;  /* 0x0000000400147947 */ /* 0x000fea0003800000 */
.L_x_6411:
        /* <DEDUP_REMOVED lines=21> */
.L_x_6416:
[----:B------:R-:W-:Y:S05]  /*1c40*/  BSYNC.RECONVERGENT B0 ;  /* 0x0000000000007941 */ /* 0x000fea0003800200 */
.L_x_6415:
[----:B------:R-:W-:Y:S01]  /*1c50*/  IMAD.SHL.U32 R0, R0, 0x200000, RZ ;  /* 0x0020000000007824 */ /* 0x000fe200078e00ff */
[----:B------:R-:W-:-:S04]  /*1c60*/  LEA R3, R3, 0x37800000, 0x17 ;  /* 0x3780000003037811 */ /* 0x000fc800078eb8ff */
[----:B------:R-:W-:-:S05]  /*1c70*/  LOP3.LUT R0, R3, R0, R7, 0xfe, !PT ;  /* 0x0000000003007212 */ /* 0x000fca00078efe07 */
[----:B------:R-:W-:-:S04]  /*1c80*/  FMUL.FTZ R0, R0, 1 ;  /* 0x3f80000000007820 */ /* 0x000fc80000410000 */
[----:B------:R0:W1:Y:S01]  /*1c90*/  F2F.F64.F32 R26, R0 ;  /* 0x00000000001a7310 */ /* 0x0000620000201800 */
[----:B------:R-:W-:Y:S05]  /*1ca0*/  BRA `(.L_x_6398) ;  /* 0x0000000000a47947 */ /* 0x000fea0003800000 */
.L_x_6410:
        /* <DEDUP_REMOVED lines=18> */
.L_x_6397:
        /* <DEDUP_REMOVED lines=16> */
.L_x_6419:
[----:B------:R-:W-:Y:S01]  /*1ed0*/  CS2R R26, SRZ ;  /* 0x00000000001a7805 */ /* 0x000fe2000001ff00 */
[----:B------:R-:W-:Y:S06]  /*1ee0*/  BRA `(.L_x_6398) ;  /* 0x0000000000147947 */ /* 0x000fec0003800000 */
.L_x_6418:
[----:B------:R-:W3:Y:S02]  /*1ef0*/  LDG.E.64 R26, desc[UR36][R4.64] ;  /* 0x00000024041a7981 */ /* 0x000ee4000c1e1b00 */
[----:B---3--:R-:W0:Y:S01]  /*1f00*/  I2F.F64.U64 R26, R26 ;  /* 0x0000001a001a7312 */ /* 0x008e220000301800 */
[----:B------:R-:W-:Y:S05]  /*1f10*/  BRA `(.L_x_6398) ;  /* 0x0000000000087947 */ /* 0x000fea0003800000 */
.L_x_6417:
[----:B------:R-:W3:Y:S02]  /*1f20*/  LDG.E R4, desc[UR36][R4.64] ;  /* 0x0000002404047981 */ /* 0x000ee4000c1e1900 */
[----:B---3--:R0:W1:Y:S02]  /*1f30*/  I2F.F64.U32 R26, R4 ;  /* 0x00000004001a7312 */ /* 0x0080640000201800 */
.L_x_6398:
[----:B------:R-:W-:Y:S05]  /*1f40*/  BSYNC.RECONVERGENT B6 ;  /* 0x0000000000067941 */ /* 0x000fea0003800200 */
.L_x_6392:
[----:B------:R-:W-:-:S07]  /*1f50*/  VIADD R2, R2, 0x80 ;  /* 0x0000008002027836 */ /* 0x000fce0000000000 */
.L_x_6391:
[----:B------:R-:W-:Y:S05]  /*1f60*/  BSYNC.RECONVERGENT B7 ;  /* 0x0000000000077941 */ /* 0x000fea0003800200 */
.L_x_6390:
        /* <DEDUP_REMOVED lines=25> */
.L_x_6426:
[----:B------:R-:W2:Y:S02]  /*2100*/  LDG.E.U8 R4, desc[UR36][R4.64] ;  /* 0x0000002404047981 */ /* 0x000ea4000c1e1100 */
[----:B--2---:R0:W1:Y:S01]  /*2110*/  I2F.F64.U16 R24, R4 ;  /* 0x0000000400187312 */ /* 0x0040620000101800 */
[----:B------:R-:W-:Y:S05]  /*2120*/  BRA `(.L_x_6428) ;  /* 0x0000000c00647947 */ /* 0x000fea0003800000 */
.L_x_6425:
        /* <DEDUP_REMOVED lines=9> */
.L_x_6430:
[----:B------:R-:W2:Y:S02]  /*21c0*/  LDG.E R4, desc[UR36][R4.64] ;  /* 0x0000002404047981 */ /* 0x000ea4000c1e1900 */
[----:B--2---:R1:W2:Y:S01]  /*21d0*/  I2F.F64 R24, R4 ;  /* 0x0000000400187312 */ /* 0x0042a20000201c00 */
[----:B------:R-:W-:Y:S05]  /*21e0*/  BRA `(.L_x_6428) ;  /* 0x0000000c00347947 */ /* 0x000fea0003800000 */
.L_x_6429:
[----:B------:R-:W2:Y:S02]  /*21f0*/  LDG.E.U16 R4, desc[UR36][R4.64] ;  /* 0x0000002404047981 */ /* 0x000ea4000c1e1500 */
[----:B--2---:R0:W1:Y:S01]  /*2200*/  I2F.F64.S16 R24, R4 ;  /* 0x0000000400187312 */ /* 0x0040620000101c00 */
[----:B------:R-:W-:Y:S05]  /*2210*/  BRA `(.L_x_6428) ;  /* 0x0000000c00287947 */ /* 0x000fea0003800000 */
.L_x_6424:
        /* <DEDUP_REMOVED lines=10> */
.L_x_6432:
[----:B------:R-:W2:Y:S02]  /*22c0*/  LDG.E.U16 R0, desc[UR36][R4.64] ;  /* 0x0000002404007981 */ /* 0x000ea4000c1e1500 */
[----:B--2---:R-:W-:-:S05]  /*22d0*/  HADD2.F32 R0, -RZ, R0.H0_H0 ;  /* 0x20000000ff007230 */ /* 0x004fca0000004100 */
[----:B------:R-:W-:-:S04]  /*22e0*/  FMUL.FTZ R0, R0, 1 ;  /* 0x3f80000000007820 */ /* 0x000fc80000410000 */
[----:B------:R0:W1:Y:S01]  /*22f0*/  F2F.F64.F32 R24, R0 ;  /* 0x0000000000187310 */ /* 0x0000620000201800 */
[----:B------:R-:W-:Y:S05]  /*2300*/  BRA `(.L_x_6428) ;  /* 0x0000000800ec7947 */ /* 0x000fea0003800000 */
.L_x_6431:
        /* <DEDUP_REMOVED lines=10> */
.L_x_6434:
[----:B------:R-:W2:Y:S02]  /*23b0*/  LDG.E.U16 R4, desc[UR36][R4.64] ;  /* 0x0000002404047981 */ /* 0x000ea4000c1e1500 */
[----:B--2---:R-:W-:-:S05]  /*23c0*/  HADD2.F32 R0, -RZ, R4.H0_H0 ;  /* 0x20000004ff007230 */ /* 0x004fca0000004100 */
[----:B------:R-:W-:-:S04]  /*23d0*/  FMUL.FTZ R0, R0, 1 ;  /* 0x3f80000000007820 */ /* 0x000fc80000410000 */
[----:B------:R0:W1:Y:S01]  /*23e0*/  F2F.F64.F32 R24, R0 ;  /* 0x0000000000187310 */ /* 0x0000620000201800 */
[----:B------:R-:W-:Y:S05]  /*23f0*/  BRA `(.L_x_6428) ;  /* 0x0000000800b07947 */ /* 0x000fea0003800000 */
.L_x_6433:
[----:B------:R0:W5:Y:S01]  /*2400*/  LDG.E.64 R24, desc[UR36][R4.64] ;  /* 0x0000002404187981 */ /* 0x000162000c1e1b00 */
[----:B------:R-:W-:Y:S05]  /*2410*/  BRA `(.L_x_6428) ;  /* 0x0000000800a87947 */ /* 0x000fea0003800000 */
.L_x_6423:
        /* <DEDUP_REMOVED lines=13> */
.L_x_6437:
[----:B------:R0:W5:Y:S01]  /*24f0*/  LDG.E.64 R24, desc[UR36][R4.64] ;  /* 0x0000002404187981 */ /* 0x000162000c1e1b00 */
[----:B------:R-:W-:Y:S05]  /*2500*/  BRA `(.L_x_6428) ;  /* 0x00000008006c7947 */ /* 0x000fea0003800000 */
.L_x_6436:
        /* <DEDUP_REMOVED lines=27> */
.L_x_6439:
        /* <DEDUP_REMOVED lines=15> */
.L_x_6438:
[----:B------:R-:W2:Y:S02]  /*27b0*/  LDG.E.U16 R0, desc[UR36][R4.64] ;  /* 0x0000002404007981 */ /* 0x000ea4000c1e1500 */
[----:B--2---:R-:W-:-:S04]  /*27c0*/  IMAD.U32 R0, R0, 0x10000, RZ ;  /* 0x0001000000007824 */ /* 0x004fc800078e00ff */
[----:B------:R-:W-:-:S04]  /*27d0*/  FMUL.FTZ R0, R0, 1 ;  /* 0x3f80000000007820 */ /* 0x000fc80000410000 */
[----:B------:R0:W1:Y:S01]  /*27e0*/  F2F.F64.F32 R24, R0 ;  /* 0x0000000000187310 */ /* 0x0000620000201800 */
[----:B------:R-:W-:Y:S05]  /*27f0*/  BRA `(.L_x_6428) ;  /* 0x0000000400b07947 */ /* 0x000fea0003800000 */
.L_x_6435:
        /* <DEDUP_REMOVED lines=11> */
.L_x_6442:
        /* <DEDUP_REMOVED lines=21> */
.L_x_6444:
[----:B------:R-:W-:Y:S05]  /*2a00*/  BSYNC.RECONVERGENT B0 ;  /* 0x0000000000007941 */ /* 0x000fea0003800200 */
.L_x_6443:
[----:B------:R-:W-:Y:S01]  /*2a10*/  IMAD.SHL.U32 R0, R0, 0x100000, RZ ;  /* 0x0010000000007824 */ /* 0x000fe200078e00ff */
[----:B------:R-:W-:-:S04]  /*2a20*/  LEA R3, R3, 0x3b800000, 0x17 ;  /* 0x3b80000003037811 */ /* 0x000fc800078eb8ff */
[----:B------:R-:W-:-:S05]  /*2a30*/  LOP3.LUT R0, R3, R0, R7, 0xfe, !PT ;  /* 0x0000000003007212 */ /* 0x000fca00078efe07 */
[----:B------:R-:W-:-:S04]  /*2a40*/  FMUL.FTZ R0, R0, 1 ;  /* 0x3f80000000007820 */ /* 0x000fc80000410000 */
[----:B------:R0:W1:Y:S01]  /*2a50*/  F2F.F64.F32 R24, R0 ;  /* 0x0000000000187310 */ /* 0x0000620000201800 */
[----:B------:R-:W-:Y:S05]  /*2a60*/  BRA `(.L_x_6428) ;  /* 0x0000000400147947 */ /* 0x000fea0003800000 */
.L_x_6441:
        /* <DEDUP_REMOVED lines=21> */
.L_x_6446:
[----:B------:R-:W-:Y:S05]  /*2bc0*/  BSYNC.RECONVERGENT B0 ;  /* 0x0000000000007941 */ /* 0x000fea0003800200 */
.L_x_6445:
[----:B------:R-:W-:Y:S01]  /*2bd0*/  IMAD.SHL.U32 R0, R0, 0x200000, RZ ;  /* 0x0020000000007824 */ /* 0x000fe200078e00ff */
[----:B------:R-:W-:-:S04]  /*2be0*/  LEA R3, R3, 0x37800000, 0x17 ;  /* 0x3780000003037811 */ /* 0x000fc800078eb8ff */
[----:B------:R-:W-:-:S05]  /*2bf0*/  LOP3.LUT R0, R3, R0, R7, 0xfe, !PT ;  /* 0x0000000003007212 */ /* 0x000fca00078efe07 */
[----:B------:R-:W-:-:S04]  /*2c00*/  FMUL.FTZ R0, R0, 1 ;  /* 0x3f80000000007820 */ /* 0x000fc80000410000 */
[----:B------:R0:W1:Y:S01]  /*2c10*/  F2F.F64.F32 R24, R0 ;  /* 0x0000000000187310 */ /* 0x0000620000201800 */
[----:B------:R-:W-:Y:S05]  /*2c20*/  BRA `(.L_x_6428) ;  /* 0x0000000000a47947 */ /* 0x000fea0003800000 */
.L_x_6440:
        /* <DEDUP_REMOVED lines=18> */
.L_x_6427:
        /* <DEDUP_REMOVED lines=16> */
.L_x_6449:
[----:B------:R-:W-:Y:S01]  /*2e50*/  CS2R R24, SRZ ;  /* 0x0000000000187805 */ /* 0x000fe2000001ff00 */
[----:B------:R-:W-:Y:S06]  /*2e60*/  BRA `(.L_x_6428) ;  /* 0x0000000000147947 */ /* 0x000fec0003800000 */
.L_x_6448:
[----:B------:R-:W2:Y:S02]  /*2e70*/  LDG.E.64 R24, desc[UR36][R4.64] ;  /* 0x0000002404187981 */ /* 0x000ea4000c1e1b00 */
[----:B--2---:R-:W0:Y:S01]  /*2e80*/  I2F.F64.U64 R24, R24 ;  /* 0x0000001800187312 */ /* 0x004e220000301800 */
[----:B------:R-:W-:Y:S05]  /*2e90*/  BRA `(.L_x_6428) ;  /* 0x0000000000087947 */ /* 0x000fea0003800000 */
.L_x_6447:
[----:B------:R-:W2:Y:S02]  /*2ea0*/  LDG.E R4, desc[UR36][R4.64] ;  /* 0x0000002404047981 */ /* 0x000ea4000c1e1900 */
[----:B--2---:R0:W1:Y:S02]  /*2eb0*/  I2F.F64.U32 R24, R4 ;  /* 0x0000000400187312 */ /* 0x0040640000201800 */
.L_x_6428:
[----:B------:R-:W-:Y:S05]  /*2ec0*/  BSYNC.RECONVERGENT B6 ;  /* 0x0000000000067941 */ /* 0x000fea0003800200 */
.L_x_6422:
[----:B------:R-:W-:-:S07]  /*2ed0*/  VIADD R2, R2, 0x80 ;  /* 0x0000008002027836 */ /* 0x000fce0000000000 */
.L_x_6421:
[----:B------:R-:W-:Y:S05]  /*2ee0*/  BSYNC.RECONVERGENT B7 ;  /* 0x0000000000077941 */ /* 0x000fea0003800200 */
.L_x_6420:
        /* <DEDUP_REMOVED lines=24> */
.L_x_6455:
[----:B------:R-:W2:Y:S02]  /*3070*/  LDG.E.U8 R2, desc[UR36][R2.64] ;  /* 0x0000002402027981 */ /* 0x000ea4000c1e1100 */
[----:B--2---:R0:W1:Y:S01]  /*3080*/  I2F.F64.U16 R16, R2 ;  /* 0x0000000200107312 */ /* 0x0040620000101800 */
[----:B------:R-:W-:Y:S05]  /*3090*/  BRA `(.L_x_6451) ;  /* 0x0000000c00547947 */ /* 0x000fea0003800000 */
.L_x_6454:
        /* <DEDUP_REMOVED lines=9> */
.L_x_6458:
[----:B------:R-:W2:Y:S02]  /*3130*/  LDG.E R2, desc[UR36][R2.64] ;  /* 0x0000002402027981 */ /* 0x000ea4000c1e1900 */
[----:B--2---:R0:W1:Y:S01]  /*3140*/  I2F.F64 R16, R2 ;  /* 0x0000000200107312 */ /* 0x0040620000201c00 */
[----:B------:R-:W-:Y:S05]  /*3150*/  BRA `(.L_x_6451) ;  /* 0x0000000c00247947 */ /* 0x000fea0003800000 */
.L_x_6457:
[----:B------:R-:W2:Y:S02]  /*3160*/  LDG.E.U16 R2, desc[UR36][R2.64] ;  /* 0x0000002402027981 */ /* 0x000ea4000c1e1500 */
[----:B--2---:R0:W1:Y:S01]  /*3170*/  I2F.F64.S16 R16, R2 ;  /* 0x0000000200107312 */ /* 0x0040620000101c00 */
[----:B------:R-:W-:Y:S05]  /*3180*/  BRA `(.L_x_6451) ;  /* 0x0000000c00187947 */ /* 0x000fea0003800000 */
.L_x_6453:
        /* <DEDUP_REMOVED lines=10> */
.L_x_6460:
[----:B------:R-:W2:Y:S02]  /*3230*/  LDG.E.U16 R0, desc[UR36][R2.64] ;  /* 0x0000002402007981 */ /* 0x000ea4000c1e1500 */
[----:B--2---:R-:W-:-:S05]  /*3240*/  HADD2.F32 R0, -RZ, R0.H0_H0 ;  /* 0x20000000ff007230 */ /* 0x004fca0000004100 */
[----:B------:R-:W-:-:S04]  /*3250*/  FMUL.FTZ R0, R0, 1 ;  /* 0x3f80000000007820 */ /* 0x000fc80000410000 */
[----:B------:R0:W1:Y:S01]  /*3260*/  F2F.F64.F32 R16, R0 ;  /* 0x0000000000107310 */ /* 0x0000620000201800 */
[----:B------:R-:W-:Y:S05]  /*3270*/  BRA `(.L_x_6451) ;  /* 0x0000000800dc7947 */ /* 0x000fea0003800000 */
.L_x_6459:
        /* <DEDUP_REMOVED lines=10> */
.L_x_6462:
[----:B------:R-:W2:Y:S02]  /*3320*/  LDG.E.U16 R2, desc[UR36][R2.64] ;  /* 0x0000002402027981 */ /* 0x000ea4000c1e1500 */
[----:B--2---:R-:W-:-:S05]  /*3330*/  HADD2.F32 R0, -RZ, R2.H0_H0 ;  /* 0x20000002ff007230 */ /* 0x004fca0000004100 */
[----:B------:R-:W-:-:S04]  /*3340*/  FMUL.FTZ R0, R0, 1 ;  /* 0x3f80000000007820 */ /* 0x000fc80000410000 */
[----:B------:R0:W1:Y:S01]  /*3350*/  F2F.F64.F32 R16, R0 ;  /* 0x0000000000107310 */ /* 0x0000620000201800 */
[----:B------:R-:W-:Y:S05]  /*3360*/  BRA `(.L_x_6451) ;  /* 0x0000000800a07947 */ /* 0x000fea0003800000 */
.L_x_6461:
[----:B------:R0:W5:Y:S01]  /*3370*/  LDG.E.64 R16, desc[UR36][R2.64] ;  /* 0x0000002402107981 */ /* 0x000162000c1e1b00 */
[----:B------:R-:W-:Y:S05]  /*3380*/  BRA `(.L_x_6451) ;  /* 0x0000000800987947 */ /* 0x000fea0003800000 */
.L_x_6452:
        /* <DEDUP_REMOVED lines=13> */
.L_x_6465:
[----:B------:R0:W5:Y:S01]  /*3460*/  LDG.E.64 R16, desc[UR36][R2.64] ;  /* 0x0000002402107981 */ /* 0x000162000c1e1b00 */
[----:B------:R-:W-:Y:S05]  /*3470*/  BRA `(.L_x_6451) ;  /* 0x00000008005c7947 */ /* 0x000fea0003800000 */
.L_x_6464:
        /* <DEDUP_REMOVED lines=27> */
.L_x_6467:
        /* <DEDUP_REMOVED lines=14> */
.L_x_6466:
[----:B------:R-:W2:Y:S02]  /*3710*/  LDG.E.U16 R0, desc[UR36][R2.64] ;  /* 0x0000002402007981 */ /* 0x000ea4000c1e1500 */
[----:B--2---:R-:W-:-:S04]  /*3720*/  IMAD.U32 R0, R0, 0x10000, RZ ;  /* 0x0001000000007824 */ /* 0x004fc800078e00ff */
[----:B------:R-:W-:-:S04]  /*3730*/  FMUL.FTZ R0, R0, 1 ;  /* 0x3f80000000007820 */ /* 0x000fc80000410000 */
[----:B------:R0:W1:Y:S01]  /*3740*/  F2F.F64.F32 R16, R0 ;  /* 0x0000000000107310 */ /* 0x0000620000201800 */
[----:B------:R-:W-:Y:S05]  /*3750*/  BRA `(.L_x_6451) ;  /* 0x0000000400a47947 */ /* 0x000fea0003800000 */
.L_x_6463:
        /* <DEDUP_REMOVED lines=11> */
.L_x_6470:
        /* <DEDUP_REMOVED lines=20> */
.L_x_6472:
[----:B------:R-:W-:Y:S05]  /*3950*/  BSYNC.RECONVERGENT B0 ;  /* 0x0000000000007941 */ /* 0x000fea0003800200 */
.L_x_6471:
[----:B------:R-:W-:Y:S01]  /*3960*/  IMAD.SHL.U32 R0, R0, 0x100000, RZ ;  /* 0x0010000000007824 */ /* 0x000fe200078e00ff */
[----:B------:R-:W-:-:S04]  /*3970*/  LEA R2, R2, 0x3b800000, 0x17 ;  /* 0x3b80000002027811 */ /* 0x000fc800078eb8ff */
[----:B------:R-:W-:-:S05]  /*3980*/  LOP3.LUT R0, R2, R0, R7, 0xfe, !PT ;  /* 0x0000000002007212 */ /* 0x000fca00078efe07 */
[----:B------:R-:W-:-:S04]  /*3990*/  FMUL.FTZ R0, R0, 1 ;  /* 0x3f80000000007820 */ /* 0x000fc80000410000 */
[----:B------:R0:W1:Y:S01]  /*39a0*/  F2F.F64.F32 R16, R0 ;  /* 0x0000000000107310 */ /* 0x0000620000201800 */
[----:B------:R-:W-:Y:S05]  /*39b0*/  BRA `(.L_x_6451) ;  /* 0x00000004000c7947 */ /* 0x000fea0003800000 */
.L_x_6469:
        /* <DEDUP_REMOVED lines=20> */
.L_x_6474:
[----:B------:R-:W-:Y:S05]  /*3b00*/  BSYNC.RECONVERGENT B0 ;  /* 0x0000000000007941 */ /* 0x000fea0003800200 */
.L_x_6473:
[----:B------:R-:W-:Y:S01]  /*3b10*/  IMAD.SHL.U32 R0, R0, 0x200000, RZ ;  /* 0x0020000000007824 */ /* 0x000fe200078e00ff */
[----:B------:R-:W-:-:S04]  /*3b20*/  LEA R2, R2, 0x37800000, 0x17 ;  /* 0x3780000002027811 */ /* 0x000fc800078eb8ff */
[----:B------:R-:W-:-:S05]  /*3b30*/  LOP3.LUT R0, R2, R0, R7, 0xfe, !PT ;  /* 0x0000000002007212 */ /* 0x000fca00078efe07 */
[----:B------:R-:W-:-:S04]  /*3b40*/  FMUL.FTZ R0, R0, 1 ;  /* 0x3f80000000007820 */ /* 0x000fc80000410000 */
[----:B------:R0:W1:Y:S01]  /*3b50*/  F2F.F64.F32 R16, R0 ;  /* 0x0000000000107310 */ /* 0x0000620000201800 */
[----:B------:R-:W-:Y:S05]  /*3b60*/  BRA `(.L_x_6451) ;  /* 0x0000000000a07947 */ /* 0x000fea0003800000 */
.L_x_6468:
        /* <DEDUP_REMOVED lines=18> */
.L_x_6456:
        /* <DEDUP_REMOVED lines=16> */
.L_x_6477:
[----:B------:R-:W-:Y:S05]  /*3d90*/  BRA `(.L_x_6451) ;  /* 0x0000000000147947 */ /* 0x000fea0003800000 */
.L_x_6476:
[----:B------:R-:W2:Y:S02]  /*3da0*/  LDG.E.64 R16, desc[UR36][R2.64] ;  /* 0x0000002402107981 */ /* 0x000ea4000c1e1b00 */
[----:B--2---:R-:W0:Y:S01]  /*3db0*/  I2F.F64.U64 R16, R16 ;  /* 0x0000001000107312 */ /* 0x004e220000301800 */
[----:B------:R-:W-:Y:S05]  /*3dc0*/  BRA `(.L_x_6451) ;  /* 0x0000000000087947 */ /* 0x000fea0003800000 */
.L_x_6475:
[----:B------:R-:W2:Y:S02]  /*3dd0*/  LDG.E R2, desc[UR36][R2.64] ;  /* 0x0000002402027981 */ /* 0x000ea4000c1e1900 */
[----:B--2---:R0:W1:Y:S02]  /*3de0*/  I2F.F64.U32 R16, R2 ;  /* 0x0000000200107312 */ /* 0x0040640000201800 */
.L_x_6451:
[----:B------:R-:W-:Y:S05]  /*3df0*/  BSYNC.RECONVERGENT B6 ;  /* 0x0000000000067941 */ /* 0x000fea0003800200 */
.L_x_6450:
[----:B------:R-:W1:Y:S01]  /*3e00*/  LDCU.64 UR4, c[0x0][0x388] ;  /* 0x00007100ff0477ac */ /* 0x000e620008000a00 */
[----:B0-2-45:R-:W-:Y:S01]  /*3e10*/  IMAD.MOV.U32 R0, RZ, RZ, R29 ;  /* 0x000000ffff007224 */ /* 0x035fe200078e001d */
[----:B------:R-:W-:Y:S01]  /*3e20*/  BSSY.RECONVERGENT B7, `(.L_x_6478) ;  /* 0x0000370000077945 */ /* 0x000fe20003800200 */
[----:B-1-3--:R-:W-:-:S03]  /*3e30*/  IMAD.MOV.U32 R2, RZ, RZ, R27 ;  /* 0x000000ffff027224 */ /* 0x00afc600078e001b */
[----:B------:R-:W-:Y:S01]  /*3e40*/  BSSY.RELIABLE B6, `(.L_x_6479) ;  /* 0x000025b000067945 */ /* 0x000fe20003800100 */
[----:B------:R-:W-:Y:S01]  /*3e50*/  IMAD.MOV.U32 R4, RZ, RZ, R25 ;  /* 0x000000ffff047224 */ /* 0x000fe200078e0019 */
[----:B------:R-:W-:Y:S01]  /*3e60*/  DSETP.MIN.AND P2, P3, R28, UR4, PT ;  /* 0x000000041c007e2a */ /* 0x000fe2000bb40000 */
[----:B------:R-:W-:Y:S01]  /*3e70*/  UMOV UR6, UR5 ;  /* 0x0000000500067c82 */ /* 0x000fe20008000000 */
[----:B------:R-:W-:Y:S01]  /*3e80*/  DSETP.MIN.AND P1, P4, R26, UR4, PT ;  /* 0x000000041a007e2a */ /* 0x000fe2000bc20000 */
[----:B------:R-:W-:Y:S01]  /*3e90*/  UMOV UR7, UR5 ;  /* 0x0000000500077c82 */ /* 0x000fe20008000000 */
[----:B------:R-:W-:Y:S01]  /*3ea0*/  DSETP.MIN.AND P0, P5, R24, UR4, PT ;  /* 0x0000000418007e2a */ /* 0x000fe2000bd00000 */
[----:B------:R-:W-:Y:S01]  /*3eb0*/  UMOV UR8, UR5 ;  /* 0x0000000500087c82 */ /* 0x000fe20008000000 */
[----:B------:R-:W-:Y:S01]  /*3ec0*/  FSEL R9, R0, UR6, P2 ;  /* 0x0000000600097c08 */ /* 0x000fe20009000000 */
[----:B------:R-:W-:Y:S01]  /*3ed0*/  IMAD.U32 R0, RZ, RZ, UR6 ;  /* 0x00000006ff007e24 */ /* 0x000fe2000f8e00ff */
[----:B------:R-:W-:Y:S01]  /*3ee0*/  FSEL R3, R2, UR7, P1 ;  /* 0x0000000702037c08 */ /* 0x000fe20008800000 */
[----:B------:R-:W-:Y:S01]  /*3ef0*/  IMAD.U32 R2, RZ, RZ, UR7 ;  /* 0x00000007ff027e24 */ /* 0x000fe2000f8e00ff */
[----:B------:R-:W-:Y:S01]  /*3f00*/  FSEL R7, R4, UR8, P0 ;  /* 0x0000000804077c08 */ /* 0x000fe20008000000 */
[----:B------:R-:W-:Y:S01]  /*3f10*/  UMOV UR6, UR4 ;  /* 0x0000000400067c82 */ /* 0x000fe20008000000 */
[----:B------:R-:W-:-:S02]  /*3f20*/  IMAD.U32 R4, RZ, RZ, UR8 ;  /* 0x00000008ff047e24 */ /* 0x000fc4000f8e00ff */
[----:B------:R-:W-:Y:S01]  /*3f30*/  @P3 LOP3.LUT R9, R0, 0x80000, RZ, 0xfc, !PT ;  /* 0x0008000000093812 */ /* 0x000fe200078efcff */
[----:B------:R-:W-:Y:S01]  /*3f40*/  IMAD.MOV.U32 R0, RZ, RZ, R28 ;  /* 0x000000ffff007224 */ /* 0x000fe200078e001c */
[----:B------:R-:W-:Y:S01]  /*3f50*/  @P4 LOP3.LUT R3, R2, 0x80000, RZ, 0xfc, !PT ;  /* 0x0008000002034812 */ /* 0x000fe200078efcff */
[----:B------:R-:W-:Y:S01]  /*3f60*/  DSETP.MIN.AND P3, P4, R16, UR4, PT ;  /* 0x0000000410007e2a */ /* 0x000fe2000bc60000 */
[----:B------:R-:W-:Y:S01]  /*3f70*/  @P5 LOP3.LUT R7, R4, 0x80000, RZ, 0xfc, !PT ;  /* 0x0008000004075812 */ /* 0x000fe200078efcff */
[----:B------:R-:W-:Y:S01]  /*3f80*/  DSETP.NAN.AND P5, PT, R28, R28, PT ;  /* 0x0000001c1c00722a */ /* 0x000fe20003fa8000 */
[----:B------:R-:W-:Y:S01]  /*3f90*/  SEL R8, R0, UR6, P2 ;  /* 0x0000000600087c07 */ /* 0x000fe20009000000 */
[----:B------:R-:W-:Y:S01]  /*3fa0*/  IMAD.MOV.U32 R0, RZ, RZ, R17 ;  /* 0x000000ffff007224 */ /* 0x000fe200078e0011 */
[----:B------:R-:W-:Y:S01]  /*3fb0*/  UMOV UR6, UR5 ;  /* 0x0000000500067c82 */ /* 0x000fe20008000000 */
[----:B------:R-:W-:Y:S01]  /*3fc0*/  DSETP.NAN.AND P2, PT, R26, R26, PT ;  /* 0x0000001a1a00722a */ /* 0x000fe20003f48000 */
[----:B------:R-:W-:Y:S01]  /*3fd0*/  IMAD.U32 R4, RZ, RZ, UR6 ;  /* 0x00000006ff047e24 */ /* 0x000fe2000f8e00ff */
[----:B------:R-:W-:-:S02]  /*3fe0*/  FSEL R9, R9, R29, !P5 ;  /* 0x0000001d09097208 */ /* 0x000fc40006800000 */
[----:B------:R-:W-:Y:S01]  /*3ff0*/  FSEL R5, R0, UR6, P3 ;  /* 0x0000000600057c08 */ /* 0x000fe20009800000 */
[----:B------:R-:W-:Y:S01]  /*4000*/  IMAD.MOV.U32 R0, RZ, RZ, R26 ;  /* 0x000000ffff007224 */ /* 0x000fe200078e001a */
[----:B------:R-:W-:Y:S01]  /*4010*/  UMOV UR6, UR4 ;  /* 0x0000000400067c82 */ /* 0x000fe20008000000 */
[----:B------:R-:W-:Y:S01]  /*4020*/  FSEL R29, R3, R27, !P2 ;  /* 0x0000001b031d7208 */ /* 0x000fe20005000000 */
[----:B------:R-:W-:Y:S01]  /*4030*/  IMAD.MOV.U32 R3, RZ, RZ, R24 ;  /* 0x000000ffff037224 */ /* 0x000fe200078e0018 */
[----:B------:R-:W-:Y:S02]  /*4040*/  @P4 LOP3.LUT R5, R4, 0x80000, RZ, 0xfc, !PT ;  /* 0x0008000004054812 */ /* 0x000fe400078efcff */
[----:B------:R-:W-:Y:S01]  /*4050*/  SEL R2, R0, UR6, P1 ;  /* 0x0000000600027c07 */ /* 0x000fe20008800000 */
[----:B------:R-:W-:Y:S01]  /*4060*/  DSETP.NAN.AND P1, PT, R24, R24, PT ;  /* 0x000000181800722a */ /* 0x000fe20003f28000 */
[----:B------:R-:W-:Y:S02]  /*4070*/  FSEL R0, R8, R28, !P5 ;  /* 0x0000001c08007208 */ /* 0x000fe40006800000 */
[----:B------:R-:W-:-:S02]  /*4080*/  FSEL R28, R2, R26, !P2 ;  /* 0x0000001a021c7208 */ /* 0x000fc40005000000 */
[----:B------:R-:W0:Y:S01]  /*4090*/  LDC.U8 R2, c[0x0][0x3b4] ;  /* 0x0000ed00ff027b82 */ /* 0x000e220000000000 */
[----:B------:R-:W-:Y:S01]  /*40a0*/  SEL R6, R3, UR6, P0 ;  /* 0x0000000603067c07 */ /* 0x000fe20008000000 */
[----:B------:R-:W-:Y:S01]  /*40b0*/  IMAD.MOV.U32 R3, RZ, RZ, R16 ;  /* 0x000000ffff037224 */ /* 0x000fe200078e0010 */
[----:B------:R-:W-:Y:S01]  /*40c0*/  FSEL R25, R7, R25, !P1 ;  /* 0x0000001907197208 */ /* 0x000fe20004800000 */
[----:B------:R-:W-:Y:S01]  /*40d0*/  DSETP.NAN.AND P0, PT, R16, R16, PT ;  /* 0x000000101000722a */ /* 0x000fe20003f08000 */
[----:B------:R-:W-:Y:S02]  /*40e0*/  FSEL R24, R6, R24, !P1 ;  /* 0x0000001806187208 */ /* 0x000fe40004800000 */
[----:B------:R-:W-:Y:S02]  /*40f0*/  ISETP.GE.AND P1, PT, R23, R19, PT ;  /* 0x000000131700720c */ /* 0x000fe40003f26270 */
[----:B------:R-:W-:Y:S02]  /*4100*/  SEL R4, R3, UR4, P3 ;  /* 0x0000000403047c07 */ /* 0x000fe40009800000 */
[----:B------:R-:W-:Y:S01]  /*4110*/  FSEL R17, R5, R17, !P0 ;  /* 0x0000001105117208 */ /* 0x000fe20004000000 */
[----:B------:R-:W-:Y:S01]  /*4120*/  IMAD.MOV.U32 R5, RZ, RZ, R9 ;  /* 0x000000ffff057224 */ /* 0x000fe200078e0009 */
[----:B------:R-:W-:Y:S01]  /*4130*/  FSEL R16, R4, R16, !P0 ;  /* 0x0000001004107208 */ /* 0x000fe20004000000 */
[----:B------:R-:W-:-:S06]  /*4140*/  IMAD.MOV.U32 R4, RZ, RZ, R0 ;  /* 0x000000ffff047224 */ /* 0x000fcc00078e0000 */
        /* <DEDUP_REMOVED lines=23> */
.L_x_6484:
[----:B------:R-:W0:Y:S02]  /*42c0*/  F2I.S64.F64.TRUNC R4, R4 ;  /* 0x0000000400047311 */ /* 0x000e24000030d900 */
[----:B0-----:R-:W-:-:S05]  /*42d0*/  IMAD.MOV.U32 R3, RZ, RZ, R4 ;  /* 0x000000ffff037224 */ /* 0x001fca00078e0004 */
[----:B------:R0:W-:Y:S01]  /*42e0*/  STG.E.U8 desc[UR36][R8.64], R3 ;  /* 0x0000000308007986 */ /* 0x0001e2000c101124 */
[----:B------:R-:W-:Y:S05]  /*42f0*/  BRA `(.L_x_6486) ;  /* 0x0000000c00dc7947 */ /* 0x000fea0003800000 */
.L_x_6483:
        /* <DEDUP_REMOVED lines=9> */
.L_x_6488:
[----:B------:R-:W0:Y:S02]  /*4390*/  F2I.F64.TRUNC R5, R4 ;  /* 0x0000000400057311 */ /* 0x000e24000030d100 */
[----:B0-----:R0:W-:Y:S01]  /*43a0*/  STG.E desc[UR36][R8.64], R5 ;  /* 0x0000000508007986 */ /* 0x0011e2000c101924 */
[----:B------:R-:W-:Y:S05]  /*43b0*/  BRA `(.L_x_6486) ;  /* 0x0000000c00ac7947 */ /* 0x000fea0003800000 */
.L_x_6487:
[----:B------:R-:W0:Y:S02]  /*43c0*/  F2I.F64.TRUNC R5, R4 ;  /* 0x0000000400057311 */ /* 0x000e24000030d100 */
[----:B0-----:R0:W-:Y:S01]  /*43d0*/  STG.E.U16 desc[UR36][R8.64], R5 ;  /* 0x0000000508007986 */ /* 0x0011e2000c101524 */
[----:B------:R-:W-:Y:S05]  /*43e0*/  BRA `(.L_x_6486) ;  /* 0x0000000c00a07947 */ /* 0x000fea0003800000 */
.L_x_6482:
        /* <DEDUP_REMOVED lines=13> */
.L_x_6490:
        /* <DEDUP_REMOVED lines=8> */
.L_x_6489:
        /* <DEDUP_REMOVED lines=14> */
.L_x_6492:
        /* <DEDUP_REMOVED lines=9> */
.L_x_6491:
[----:B------:R0:W-:Y:S01]  /*46b0*/  STG.E.64 desc[UR36][R8.64], R4 ;  /* 0x0000000408007986 */ /* 0x0001e2000c101b24 */
[----:B------:R-:W-:Y:S05]  /*46c0*/  BRA `(.L_x_6486) ;  /* 0x0000000800e87947 */ /* 0x000fea0003800000 */
.L_x_6481:
        /* <DEDUP_REMOVED lines=12> */
.L_x_6495:
[----:B------:R-:W-:-:S05]  /*4790*/  CS2R R6, SRZ ;  /* 0x0000000000067805 */ /* 0x000fca000001ff00 */
[----:B------:R0:W-:Y:S01]  /*47a0*/  STG.E.128 desc[UR36][R8.64], R4 ;  /* 0x0000000408007986 */ /* 0x0001e2000c101d24 */
[----:B------:R-:W-:Y:S05]  /*47b0*/  BRA `(.L_x_6486) ;  /* 0x0000000800ac7947 */ /* 0x000fea0003800000 */
.L_x_6494:
        /* <DEDUP_REMOVED lines=23> */
.L_x_6499:
[----:B------:R-:W-:Y:S05]  /*4930*/  BSYNC.RECONVERGENT B0 ;  /* 0x0000000000007941 */ /* 0x000fea0003800200 */
.L_x_6498:
[----:B------:R-:W-:-:S05]  /*4940*/  LOP3.LUT R7, R0, 0x80, R7, 0xf8, !PT ;  /* 0x0000008000077812 */ /* 0x000fca00078ef807 */
[----:B------:R0:W-:Y:S01]  /*4950*/  STG.E.U8 desc[UR36][R8.64], R7 ;  /* 0x0000000708007986 */ /* 0x0001e2000c101124 */
[----:B------:R-:W-:Y:S05]  /*4960*/  BRA `(.L_x_6486) ;  /* 0x0000000800407947 */ /* 0x000fea0003800000 */
.L_x_6497:
        /* <DEDUP_REMOVED lines=19> */
.L_x_6501:
[----:B------:R-:W-:Y:S05]  /*4aa0*/  BSYNC.RECONVERGENT B0 ;  /* 0x0000000000007941 */ /* 0x000fea0003800200 */
.L_x_6500:
[----:B------:R-:W-:-:S05]  /*4ab0*/  LOP3.LUT R7, R0, 0x80, R7, 0xf8, !PT ;  /* 0x0000008000077812 */ /* 0x000fca00078ef807 */
[----:B------:R0:W-:Y:S01]  /*4ac0*/  STG.E.U8 desc[UR36][R8.64], R7 ;  /* 0x0000000708007986 */ /* 0x0001e2000c101124 */
[----:B------:R-:W-:Y:S05]  /*4ad0*/  BRA `(.L_x_6486) ;  /* 0x0000000400e47947 */ /* 0x000fea0003800000 */
.L_x_6496:
        /* <DEDUP_REMOVED lines=8> */
.L_x_6493:
        /* <DEDUP_REMOVED lines=11> */
.L_x_6504:
        /* <DEDUP_REMOVED lines=17> */
.L_x_6507:
[----:B------:R-:W-:-:S04]  /*4d20*/  SHF.R.U32.HI R0, RZ, 0x14, R7 ;  /* 0x00000014ff007819 */ /* 0x000fc80000011607 */
[----:B------:R-:W-:-:S04]  /*4d30*/  LOP3.LUT R0, R0, 0x1, RZ, 0xc0, !PT ;  /* 0x0000000100007812 */ /* 0x000fc800078ec0ff */
[----:B------:R-:W-:-:S04]  /*4d40*/  IADD3 R0, PT, PT, R7, 0x487ffff, R0 ;  /* 0x0487ffff07007810 */ /* 0x000fc80007ffe000 */
[----:B------:R-:W-:-:S04]  /*4d50*/  SHF.R.U32.HI R0, RZ, 0x14, R0 ;  /* 0x00000014ff007819 */ /* 0x000fc80000011600 */
[----:B------:R-:W-:-:S07]  /*4d60*/  LOP3.LUT R3, R0, 0xff, RZ, 0xc0, !PT ;  /* 0x000000ff00037812 */ /* 0x000fce00078ec0ff */
.L_x_6508:
[----:B------:R-:W-:-:S04]  /*4d70*/  SHF.R.U32.HI R0, RZ, 0x18, R7 ;  /* 0x00000018ff007819 */ /* 0x000fc80000011607 */
[----:B------:R-:W-:-:S07]  /*4d80*/  LOP3.LUT R0, R3, 0x80, R0, 0xf8, !PT ;  /* 0x0000008003007812 */ /* 0x000fce00078ef800 */
.L_x_6506:
[----:B------:R-:W-:Y:S05]  /*4d90*/  BSYNC.RECONVERGENT B0 ;  /* 0x0000000000007941 */ /* 0x000fea0003800200 */
.L_x_6505:
[----:B------:R1:W-:Y:S01]  /*4da0*/  STG.E.U8 desc[UR36][R8.64], R0 ;  /* 0x0000000008007986 */ /* 0x0003e2000c101124 */
[----:B------:R-:W-:Y:S05]  /*4db0*/  BRA `(.L_x_6486) ;  /* 0x00000004002c7947 */ /* 0x000fea0003800000 */
.L_x_6503:
        /* <DEDUP_REMOVED lines=17> */
.L_x_6511:
[----:B------:R-:W-:-:S04]  /*4ed0*/  SHF.R.U32.HI R0, RZ, 0x15, R7 ;  /* 0x00000015ff007819 */ /* 0x000fc80000011607 */
[----:B------:R-:W-:-:S04]  /*4ee0*/  LOP3.LUT R0, R0, 0x1, RZ, 0xc0, !PT ;  /* 0x0000000100007812 */ /* 0x000fc800078ec0ff */
[----:B------:R-:W-:-:S04]  /*4ef0*/  IADD3 R0, PT, PT, R7, 0x88fffff, R0 ;  /* 0x088fffff07007810 */ /* 0x000fc80007ffe000 */
[----:B------:R-:W-:-:S04]  /*4f00*/  SHF.R.U32.HI R0, RZ, 0x15, R0 ;  /* 0x00000015ff007819 */ /* 0x000fc80000011600 */
[----:B------:R-:W-:-:S07]  /*4f10*/  LOP3.LUT R3, R0, 0xff, RZ, 0xc0, !PT ;  /* 0x000000ff00037812 */ /* 0x000fce00078ec0ff */
.L_x_6512:
[----:B------:R-:W-:-:S04]  /*4f20*/  SHF.R.U32.HI R0, RZ, 0x18, R7 ;  /* 0x00000018ff007819 */ /* 0x000fc80000011607 */
[----:B------:R-:W-:-:S07]  /*4f30*/  LOP3.LUT R0, R3, 0x80, R0, 0xf8, !PT ;  /* 0x0000008003007812 */ /* 0x000fce00078ef800 */
.L_x_6510:
[----:B------:R-:W-:Y:S05]  /*4f40*/  BSYNC.RECONVERGENT B0 ;  /* 0x0000000000007941 */ /* 0x000fea0003800200 */
.L_x_6509:
[----:B------:R2:W-:Y:S01]  /*4f50*/  STG.E.U8 desc[UR36][R8.64], R0 ;  /* 0x0000000008007986 */ /* 0x0005e2000c101124 */
[----:B------:R-:W-:Y:S05]  /*4f60*/  BRA `(.L_x_6486) ;  /* 0x0000000000c07947 */ /* 0x000fea0003800000 */
.L_x_6502:
[----:B------:R-:W-:-:S13]  /*4f70*/  ISETP.NE.AND P0, PT, R0, 0x1c, PT ;  /* 0x0000001c0000780c */ /* 0x000fda0003f05270 */
[----:B------:R-:W-:Y:S05]  /*4f80*/  @!P0 BRA `(.L_x_6513) ;  /* 0x0000000000b08947 */ /* 0x000fea0003800000 */
[----:B------:R-:W-:-:S13]  /*4f90*/  ISETP.NE.AND P0, PT, R0, 0x1d, PT ;  /* 0x0000001d0000780c */ /* 0x000fda0003f05270 */
[----:B------:R-:W-:Y:S05]  /*4fa0*/  @!P0 BRA `(.L_x_6514) ;  /* 0x00000000009c8947 */ /* 0x000fea0003800000 */
[----:B------:R-:W-:-:S13]  /*4fb0*/  ISETP.NE.AND P0, PT, R0, 0x2c, PT ;  /* 0x0000002c0000780c */ /* 0x000fda0003f05270 */
[----:B------:R-:W-:Y:S05]  /*4fc0*/  @!P0 BRA `(.L_x_6515) ;  /* 0x0000000000448947 */ /* 0x000fea0003800000 */
.L_x_6485:
        /* <DEDUP_REMOVED lines=16> */
.L_x_6516:
[----:B------:R-:W-:Y:S05]  /*50d0*/  BRA `(.L_x_6486) ;  /* 0x0000000000647947 */ /* 0x000fea0003800000 */
.L_x_6515:
        /* <DEDUP_REMOVED lines=20> */
.L_x_6514:
[----:B------:R-:W0:Y:S02]  /*5220*/  F2I.U64.F64.TRUNC R4, R4 ;  /* 0x0000000400047311 */ /* 0x000e24000030d800 */
[----:B0-----:R0:W-:Y:S01]  /*5230*/  STG.E.64 desc[UR36][R8.64], R4 ;  /* 0x0000000408007986 */ /* 0x0011e2000c101b24 */
[----:B------:R-:W-:Y:S05]  /*5240*/  BRA `(.L_x_6486) ;  /* 0x0000000000087947 */ /* 0x000fea0003800000 */
.L_x_6513:
[----:B------:R-:W0:Y:S02]  /*5250*/  F2I.U32.F64.TRUNC R5, R4 ;  /* 0x0000000400057311 */ /* 0x000e24000030d000 */
[----:B0-----:R3:W-:Y:S02]  /*5260*/  STG.E desc[UR36][R8.64], R5 ;  /* 0x0000000508007986 */ /* 0x0017e4000c101924 */
.L_x_6486:
[----:B------:R-:W-:-:S13]  /*5270*/  ISETP.GE.AND P0, PT, R23, R19, PT ;  /* 0x000000131700720c */ /* 0x000fda0003f06270 */
[----:B------:R-:W-:Y:S05]  /*5280*/  @P0 BREAK.RELIABLE B6 ;  /* 0x0000000000060942 */ /* 0x000fea0003800100 */
[----:B------:R-:W-:Y:S05]  /*5290*/  @P0 BRA `(.L_x_6517) ;  /* 0x0000002000a00947 */ /* 0x000fea0003800000 */
[----:B------:R-:W4:Y:S01]  /*52a0*/  LDCU UR4, c[0x0][0x3b8] ;  /* 0x00007700ff0477ac */ /* 0x000f220008000800 */
[----:B0--3--:R-:W0:Y:S01]  /*52b0*/  LDC.64 R4, c[0x0][0x398] ;  /* 0x0000e600ff047b82 */ /* 0x009e220000000a00 */
[----:B-12---:R-:W-:Y:S01]  /*52c0*/  IMAD R0, R18, 0x200, R23 ;  /* 0x0000020012007824 */ /* 0x006fe200078e0217 */
        /* <DEDUP_REMOVED lines=18> */
.L_x_6521:
[----:B------:R-:W0:Y:S02]  /*53f0*/  F2I.S64.F64.TRUNC R28, R28 ;  /* 0x0000001c001c7311 */ /* 0x000e24000030d900 */
[----:B0-----:R-:W-:-:S05]  /*5400*/  IMAD.MOV.U32 R3, RZ, RZ, R28 ;  /* 0x000000ffff037224 */ /* 0x001fca00078e001c */
[----:B------:R0:W-:Y:S01]  /*5410*/  STG.E.U8 desc[UR36][R4.64], R3 ;  /* 0x0000000304007986 */ /* 0x0001e2000c101124 */
[----:B------:R-:W-:Y:S05]  /*5420*/  BRA `(.L_x_6523) ;  /* 0x0000000c00e07947 */ /* 0x000fea0003800000 */
.L_x_6520:
        /* <DEDUP_REMOVED lines=9> */
.L_x_6525:
[----:B------:R-:W0:Y:S02]  /*54c0*/  F2I.F64.TRUNC R29, R28 ;  /* 0x0000001c001d7311 */ /* 0x000e24000030d100 */
[----:B0-----:R0:W-:Y:S01]  /*54d0*/  STG.E desc[UR36][R4.64], R29 ;  /* 0x0000001d04007986 */ /* 0x0011e2000c101924 */
[----:B------:R-:W-:Y:S05]  /*54e0*/  BRA `(.L_x_6523) ;  /* 0x0000000c00b07947 */ /* 0x000fea0003800000 */
.L_x_6524:
[----:B------:R-:W0:Y:S02]  /*54f0*/  F2I.F64.TRUNC R29, R28 ;  /* 0x0000001c001d7311 */ /* 0x000e24000030d100 */
[----:B0-----:R0:W-:Y:S01]  /*5500*/  STG.E.U16 desc[UR36][R4.64], R29 ;  /* 0x0000001d04007986 */ /* 0x0011e2000c101524 */
[----:B------:R-:W-:Y:S05]  /*5510*/  BRA `(.L_x_6523) ;  /* 0x0000000c00a47947 */ /* 0x000fea0003800000 */
.L_x_6519:
        /* <DEDUP_REMOVED lines=13> */
.L_x_6527:
        /* <DEDUP_REMOVED lines=8> */
.L_x_6526:
        /* <DEDUP_REMOVED lines=14> */
.L_x_6529:
        /* <DEDUP_REMOVED lines=9> */
.L_x_6528:
[----:B------:R0:W-:Y:S01]  /*57e0*/  STG.E.64 desc[UR36][R4.64], R28 ;  /* 0x0000001c04007986 */ /* 0x0001e2000c101b24 */
[----:B------:R-:W-:Y:S05]  /*57f0*/  BRA `(.L_x_6523) ;  /* 0x0000000800ec7947 */ /* 0x000fea0003800000 */
.L_x_6518:
        /* <DEDUP_REMOVED lines=13> */
.L_x_6533:
        /* <DEDUP_REMOVED lines=22> */
.L_x_6536:
[----:B------:R-:W-:-:S04]  /*5a30*/  SHF.R.U32.HI R3, RZ, 0x18, R7 ;  /* 0x00000018ff037819 */ /* 0x000fc80000011607 */
[----:B------:R-:W-:-:S07]  /*5a40*/  LOP3.LUT R0, R0, 0x80, R3, 0xf8, !PT ;  /* 0x0000008000007812 */ /* 0x000fce00078ef803 */
.L_x_6535:
[----:B------:R-:W-:Y:S05]  /*5a50*/  BSYNC.RECONVERGENT B0 ;  /* 0x0000000000007941 */ /* 0x000fea0003800200 */
.L_x_6534:
[----:B------:R3:W-:Y:S01]  /*5a60*/  STG.E.U8 desc[UR36][R4.64], R0 ;  /* 0x0000000004007986 */ /* 0x0007e2000c101124 */
[----:B------:R-:W-:Y:S05]  /*5a70*/  BRA `(.L_x_6523) ;  /* 0x00000008004c7947 */ /* 0x000fea0003800000 */
.L_x_6532:
        /* <DEDUP_REMOVED lines=22> */
.L_x_6539:
[----:B------:R-:W-:-:S04]  /*5be0*/  SHF.R.U32.HI R3, RZ, 0x18, R7 ;  /* 0x00000018ff037819 */ /* 0x000fc80000011607 */
[----:B------:R-:W-:-:S07]  /*5bf0*/  LOP3.LUT R0, R0, 0x80, R3, 0xf8, !PT ;  /* 0x0000008000007812 */ /* 0x000fce00078ef803 */
.L_x_6538:
[----:B------:R-:W-:Y:S05]  /*5c00*/  BSYNC.RECONVERGENT B0 ;  /* 0x0000000000007941 */ /* 0x000fea0003800200 */
.L_x_6537:
[----:B------:R0:W-:Y:S01]  /*5c10*/  STG.E.U8 desc[UR36][R4.64], R0 ;  /* 0x0000000004007986 */ /* 0x0001e2000c101124 */
[----:B------:R-:W-:Y:S05]  /*5c20*/  BRA `(.L_x_6523) ;  /* 0x0000000400e07947 */ /* 0x000fea0003800000 */
.L_x_6531:
        /* <DEDUP_REMOVED lines=26> */
.L_x_6541:
[----:B------:R-:W0:Y:S02]  /*5dd0*/  F2I.U64.F64.TRUNC R28, R28 ;  /* 0x0000001c001c7311 */ /* 0x000e24000030d800 */
[----:B0-----:R1:W-:Y:S01]  /*5de0*/  STG.E.64 desc[UR36][R4.64], R28 ;  /* 0x0000001c04007986 */ /* 0x0013e2000c101b24 */
[----:B------:R-:W-:Y:S05]  /*5df0*/  BRA `(.L_x_6523) ;  /* 0x00000004006c7947 */ /* 0x000fea0003800000 */
.L_x_6540:
[----:B------:R-:W0:Y:S02]  /*5e00*/  F2I.U32.F64.TRUNC R29, R28 ;  /* 0x0000001c001d7311 */ /* 0x000e24000030d000 */
[----:B0-----:R0:W-:Y:S01]  /*5e10*/  STG.E desc[UR36][R4.64], R29 ;  /* 0x0000001d04007986 */ /* 0x0011e2000c101924 */
[----:B------:R-:W-:Y:S05]  /*5e20*/  BRA `(.L_x_6523) ;  /* 0x0000000400607947 */ /* 0x000fea0003800000 */
.L_x_6530:
        /* <DEDUP_REMOVED lines=10> */
.L_x_6543:
[----:B------:R-:W-:-:S05]  /*5ed0*/  CS2R R30, SRZ ;  /* 0x00000000001e7805 */ /* 0x000fca000001ff00 */
[----:B------:R0:W-:Y:S01]  /*5ee0*/  STG.E.128 desc[UR36][R4.64], R28 ;  /* 0x0000001c04007986 */ /* 0x0001e2000c101d24 */
[----:B------:R-:W-:Y:S05]  /*5ef0*/  BRA `(.L_x_6523) ;  /* 0x00000004002c7947 */ /* 0x000fea0003800000 */
.L_x_6542:
[----:B------:R-:W-:-:S13]  /*5f00*/  ISETP.NE.AND P0, PT, R0, 0xf, PT ;  /* 0x0000000f0000780c */ /* 0x000fda0003f05270 */
[----:B------:R-:W-:Y:S05]  /*5f10*/  @!P0 BRA `(.L_x_6544) ;  /* 0x0000000400088947 */ /* 0x000fea0003800000 */
[----:B------:R-:W-:-:S13]  /*5f20*/  ISETP.NE.AND P0, PT, R0, 0x17, PT ;  /* 0x000000170000780c */ /* 0x000fda0003f05270 */
[----:B------:R-:W-:Y:S05]  /*5f30*/  @!P0 BRA `(.L_x_6545) ;  /* 0x0000000000a08947 */ /* 0x000fea0003800000 */
[----:B------:R-:W-:-:S13]  /*5f40*/  ISETP.NE.AND P0, PT, R0, 0x18, PT ;  /* 0x000000180000780c */ /* 0x000fda0003f05270 */
[----:B------:R-:W-:Y:S05]  /*5f50*/  @!P0 BRA `(.L_x_6546) ;  /* 0x0000000000448947 */ /* 0x000fea0003800000 */
.L_x_6522:
        /* <DEDUP_REMOVED lines=16> */
.L_x_6547:
[----:B------:R-:W-:Y:S05]  /*6060*/  BRA `(.L_x_6523) ;  /* 0x0000000000d07947 */ /* 0x000fea0003800000 */
.L_x_6546:
        /* <DEDUP_REMOVED lines=17> */
.L_x_6549:
[----:B------:R-:W-:Y:S05]  /*6180*/  BSYNC.RECONVERGENT B0 ;  /* 0x0000000000007941 */ /* 0x000fea0003800200 */
.L_x_6548:
[----:B------:R-:W-:-:S05]  /*6190*/  LOP3.LUT R3, R0, 0x80, R3, 0xf8, !PT ;  /* 0x0000008000037812 */ /* 0x000fca00078ef803 */
[----:B------:R0:W-:Y:S01]  /*61a0*/  STG.E.U8 desc[UR36][R4.64], R3 ;  /* 0x0000000304007986 */ /* 0x0001e2000c101124 */
[----:B------:R-:W-:Y:S05]  /*61b0*/  BRA `(.L_x_6523) ;  /* 0x00000000007c7947 */ /* 0x000fea0003800000 */
.L_x_6545:
        /* <DEDUP_REMOVED lines=16> */
.L_x_6551:
[----:B------:R-:W-:Y:S01]  /*62c0*/  IMAD.MOV.U32 R0, RZ, RZ, 0x7f ;  /* 0x0000007fff007424 */ /* 0x000fe200078e00ff */
[----:B------:R-:W-:-:S04]  /*62d0*/  ISETP.GT.U32.AND P0, PT, R3, 0x7f800000, PT ;  /* 0x7f8000000300780c */ /* 0x000fc80003f04070 */
[----:B------:R-:W-:-:S09]  /*62e0*/  SEL R0, R0, 0x7c, P0 ;  /* 0x0000007c00007807 */ /* 0x000fd20000000000 */
.L_x_6552:
[----:B------:R-:W-:Y:S05]  /*62f0*/  BSYNC.RECONVERGENT B0 ;  /* 0x0000000000007941 */ /* 0x000fea0003800200 */
.L_x_6550:
[----:B------:R-:W-:-:S04]  /*6300*/  SHF.R.U32.HI R3, RZ, 0x18, R7 ;  /* 0x00000018ff037819 */ /* 0x000fc80000011607 */
[----:B------:R-:W-:-:S05]  /*6310*/  LOP3.LUT R3, R0, 0x80, R3, 0xf8, !PT ;  /* 0x0000008000037812 */ /* 0x000fca00078ef803 */
[----:B------:R0:W-:Y:S01]  /*6320*/  STG.E.U8 desc[UR36][R4.64], R3 ;  /* 0x0000000304007986 */ /* 0x0001e2000c101124 */
[----:B------:R-:W-:Y:S05]  /*6330*/  BRA `(.L_x_6523) ;  /* 0x00000000001c7947 */ /* 0x000fea0003800000 */
.L_x_6544:
[----:B------:R-:W-:Y:S01]  /*6340*/  UMOV UR4, 0xf0000000 ;  /* 0xf000000000047882 */ /* 0x000fe20000000000 */
[----:B------:R-:W-:Y:S01]  /*6350*/  UMOV UR5, 0x380fffff ;  /* 0x380fffff00057882 */ /* 0x000fe20000000000 */
[----:B------:R-:W0:Y:S01]  /*6360*/  F2F.F32.F64 R0, R28 ;  /* 0x0000001c00007310 */ /* 0x000e220000301000 */
[----:B------:R-:W-:-:S14]  /*6370*/  DSETP.GEU.AND P0, PT, |R28|, UR4, PT ;  /* 0x000000041c007e2a */ /* 0x000fdc000bf0e200 */
[----:B0-----:R-:W-:-:S05]  /*6380*/  @!P0 FMUL R0, R0, 1.175494350822287508e-38 ;  /* 0x0080000000008820 */ /* 0x001fca0000400000 */
[----:B------:R-:W-:-:S05]  /*6390*/  F2FP.BF16.F32.PACK_AB R0, RZ, R0 ;  /* 0x00000000ff00723e */ /* 0x000fca00000010ff */
[----:B------:R0:W-:Y:S02]  /*63a0*/  STG.E.U16 desc[UR36][R4.64], R0 ;  /* 0x0000000004007986 */ /* 0x0001e4000c101524 */
.L_x_6523:
[----:B------:R-:W-:-:S07]  /*63b0*/  VIADD R23, R23, 0x80 ;  /* 0x0000008017177836 */ /* 0x000fce0000000000 */
.L_x_6480:
[----:B------:R-:W-:-:S13]  /*63c0*/  ISETP.GE.AND P0, PT, R23, R19, PT ;  /* 0x000000131700720c */ /* 0x000fda0003f06270 */
[----:B------:R-:W-:Y:S05]  /*63d0*/  @P0 BREAK.RELIABLE B6 ;  /* 0x0000000000060942 */ /* 0x000fea0003800100 */
[----:B------:R-:W-:Y:S05]  /*63e0*/  @P0 BRA `(.L_x_6517) ;  /* 0x00000010004c0947 */ /* 0x000fea0003800000 */
[----:B------:R-:W-:Y:S05]  /*63f0*/  BSYNC.RELIABLE B6 ;  /* 0x0000000000067941 */ /* 0x000fea0003800100 */
.L_x_6479:
        /* <DEDUP_REMOVED lines=21> */
.L_x_6556:
[----:B------:R-:W0:Y:S02]  /*6550*/  F2I.S64.F64.TRUNC R24, R24 ;  /* 0x0000001800187311 */ /* 0x000e24000030d900 */
[----:B0-----:R-:W-:-:S05]  /*6560*/  IMAD.MOV.U32 R3, RZ, RZ, R24 ;  /* 0x000000ffff037224 */ /* 0x001fca00078e0018 */
[----:B------:R0:W-:Y:S01]  /*6570*/  STG.E.U8 desc[UR36][R4.64], R3 ;  /* 0x0000000304007986 */ /* 0x0001e2000c101124 */
[----:B------:R-:W-:Y:S05]  /*6580*/  BRA `(.L_x_6558) ;  /* 0x0000000c00e07947 */ /* 0x000fea0003800000 */
.L_x_6555:
        /* <DEDUP_REMOVED lines=9> */
.L_x_6560:
[----:B------:R-:W0:Y:S02]  /*6620*/  F2I.F64.TRUNC R25, R24 ;  /* 0x0000001800197311 */ /* 0x000e24000030d100 */
[----:B0-----:R0:W-:Y:S01]  /*6630*/  STG.E desc[UR36][R4.64], R25 ;  /* 0x0000001904007986 */ /* 0x0011e2000c101924 */
[----:B------:R-:W-:Y:S05]  /*6640*/  BRA `(.L_x_6558) ;  /* 0x0000000c00b07947 */ /* 0x000fea0003800000 */
.L_x_6559:
[----:B------:R-:W0:Y:S02]  /*6650*/  F2I.F64.TRUNC R25, R24 ;  /* 0x0000001800197311 */ /* 0x000e24000030d100 */
[----:B0-----:R0:W-:Y:S01]  /*6660*/  STG.E.U16 desc[UR36][R4.64], R25 ;  /* 0x0000001904007986 */ /* 0x0011e2000c101524 */
[----:B------:R-:W-:Y:S05]  /*6670*/  BRA `(.L_x_6558) ;  /* 0x0000000c00a47947 */ /* 0x000fea0003800000 */
.L_x_6554:
        /* <DEDUP_REMOVED lines=13> */
.L_x_6562:
        /* <DEDUP_REMOVED lines=8> */
.L_x_6561:
        /* <DEDUP_REMOVED lines=14> */
.L_x_6564:
        /* <DEDUP_REMOVED lines=9> */
.L_x_6563:
[----:B------:R0:W-:Y:S01]  /*6940*/  STG.E.64 desc[UR36][R4.64], R24 ;  /* 0x0000001804007986 */ /* 0x0001e2000c101b24 */
[----:B------:R-:W-:Y:S05]  /*6950*/  BRA `(.L_x_6558) ;  /* 0x0000000800ec7947 */ /* 0x000fea0003800000 */
.L_x_6553:
        /* <DEDUP_REMOVED lines=13> */
.L_x_6568:
        /* <DEDUP_REMOVED lines=22> */
.L_x_6571:
[----:B------:R-:W-:-:S04]  /*6b90*/  SHF.R.U32.HI R3, RZ, 0x18, R7 ;  /* 0x00000018ff037819 */ /* 0x000fc80000011607 */
[----:B------:R-:W-:-:S07]  /*6ba0*/  LOP3.LUT R0, R0, 0x80, R3, 0xf8, !PT ;  /* 0x0000008000007812 */ /* 0x000fce00078ef803 */
.L_x_6570:
[----:B------:R-:W-:Y:S05]  /*6bb0*/  BSYNC.RECONVERGENT B0 ;  /* 0x0000000000007941 */ /* 0x000fea0003800200 */
.L_x_6569:
[----:B------:R4:W-:Y:S01]  /*6bc0*/  STG.E.U8 desc[UR36][R4.64], R0 ;  /* 0x0000000004007986 */ /* 0x0009e2000c101124 */
[----:B------:R-:W-:Y:S05]  /*6bd0*/  BRA `(.L_x_6558) ;  /* 0x00000008004c7947 */ /* 0x000fea0003800000 */
.L_x_6567:
        /* <DEDUP_REMOVED lines=22> */
.L_x_6574:
[----:B------:R-:W-:-:S04]  /*6d40*/  SHF.R.U32.HI R3, RZ, 0x18, R7 ;  /* 0x00000018ff037819 */ /* 0x000fc80000011607 */
[----:B------:R-:W-:-:S07]  /*6d50*/  LOP3.LUT R0, R0, 0x80, R3, 0xf8, !PT ;  /* 0x0000008000007812 */ /* 0x000fce00078ef803 */
.L_x_6573:
[----:B------:R-:W-:Y:S05]  /*6d60*/  BSYNC.RECONVERGENT B0 ;  /* 0x0000000000007941 */ /* 0x000fea0003800200 */
.L_x_6572:
[----:B------:R3:W-:Y:S01]  /*6d70*/  STG.E.U8 desc[UR36][R4.64], R0 ;  /* 0x0000000004007986 */ /* 0x0007e2000c101124 */
[----:B------:R-:W-:Y:S05]  /*6d80*/  BRA `(.L_x_6558) ;  /* 0x0000000400e07947 */ /* 0x000fea0003800000 */
.L_x_6566:
        /* <DEDUP_REMOVED lines=26> */
.L_x_6576:
[----:B------:R-:W0:Y:S02]  /*6f30*/  F2I.U64.F64.TRUNC R24, R24 ;  /* 0x0000001800187311 */ /* 0x000e24000030d800 */
[----:B0-----:R0:W-:Y:S01]  /*6f40*/  STG.E.64 desc[UR36][R4.64], R24 ;  /* 0x0000001804007986 */ /* 0x0011e2000c101b24 */
[----:B------:R-:W-:Y:S05]  /*6f50*/  BRA `(.L_x_6558) ;  /* 0x00000004006c7947 */ /* 0x000fea0003800000 */
.L_x_6575:
[----:B------:R-:W0:Y:S02]  /*6f60*/  F2I.U32.F64.TRUNC R25, R24 ;  /* 0x0000001800197311 */ /* 0x000e24000030d000 */
[----:B0-----:R2:W-:Y:S01]  /*6f70*/  STG.E desc[UR36][R4.64], R25 ;  /* 0x0000001904007986 */ /* 0x0015e2000c101924 */
[----:B------:R-:W-:Y:S05]  /*6f80*/  BRA `(.L_x_6558) ;  /* 0x0000000400607947 */ /* 0x000fea0003800000 */
.L_x_6565:
        /* <DEDUP_REMOVED lines=10> */
.L_x_6578:
[----:B------:R-:W-:-:S05]  /*7030*/  CS2R R26, SRZ ;  /* 0x00000000001a7805 */ /* 0x000fca000001ff00 */
[----:B------:R0:W-:Y:S01]  /*7040*/  STG.E.128 desc[UR36][R4.64], R24 ;  /* 0x0000001804007986 */ /* 0x0001e2000c101d24 */
[----:B------:R-:W-:Y:S05]  /*7050*/  BRA `(.L_x_6558) ;  /* 0x00000004002c7947 */ /* 0x000fea0003800000 */
.L_x_6577:
[----:B------:R-:W-:-:S13]  /*7060*/  ISETP.NE.AND P0, PT, R0, 0xf, PT ;  /* 0x0000000f0000780c */ /* 0x000fda0003f05270 */
[----:B------:R-:W-:Y:S05]  /*7070*/  @!P0 BRA `(.L_x_6579) ;  /* 0x0000000400088947 */ /* 0x000fea0003800000 */
[----:B------:R-:W-:-:S13]  /*7080*/  ISETP.NE.AND P0, PT, R0, 0x17, PT ;  /* 0x000000170000780c */ /* 0x000fda0003f05270 */
[----:B------:R-:W-:Y:S05]  /*7090*/  @!P0 BRA `(.L_x_6580) ;  /* 0x0000000000a08947 */ /* 0x000fea0003800000 */
[----:B------:R-:W-:-:S13]  /*70a0*/  ISETP.NE.AND P0, PT, R0, 0x18, PT ;  /* 0x000000180000780c */ /* 0x000fda0003f05270 */
[----:B------:R-:W-:Y:S05]  /*70b0*/  @!P0 BRA `(.L_x_6581) ;  /* 0x0000000000448947 */ /* 0x000fea0003800000 */
.L_x_6557:
        /* <DEDUP_REMOVED lines=16> */
.L_x_6582:
[----:B------:R-:W-:Y:S05]  /*71c0*/  BRA `(.L_x_6558) ;  /* 0x0000000000d07947 */ /* 0x000fea0003800000 */
.L_x_6581:
        /* <DEDUP_REMOVED lines=17> */
.L_x_6584:
[----:B------:R-:W-:Y:S05]  /*72e0*/  BSYNC.RECONVERGENT B0 ;  /* 0x0000000000007941 */ /* 0x000fea0003800200 */
.L_x_6583:
[----:B------:R-:W-:-:S05]  /*72f0*/  LOP3.LUT R3, R0, 0x80, R3, 0xf8, !PT ;  /* 0x0000008000037812 */ /* 0x000fca00078ef803 */
[----:B------:R0:W-:Y:S01]  /*7300*/  STG.E.U8 desc[UR36][R4.64], R3 ;  /* 0x0000000304007986 */ /* 0x0001e2000c101124 */
[----:B------:R-:W-:Y:S05]  /*7310*/  BRA `(.L_x_6558) ;  /* 0x00000000007c7947 */ /* 0x000fea0003800000 */
.L_x_6580:
        /* <DEDUP_REMOVED lines=16> */
.L_x_6586:
[----:B------:R-:W-:Y:S01]  /*7420*/  IMAD.MOV.U32 R0, RZ, RZ, 0x7f ;  /* 0x0000007fff007424 */ /* 0x000fe200078e00ff */
[----:B------:R-:W-:-:S04]  /*7430*/  ISETP.GT.U32.AND P0, PT, R3, 0x7f800000, PT ;  /* 0x7f8000000300780c */ /* 0x000fc80003f04070 */
[----:B------:R-:W-:-:S09]  /*7440*/  SEL R0, R0, 0x7c, P0 ;  /* 0x0000007c00007807 */ /* 0x000fd20000000000 */
.L_x_6587:
[----:B------:R-:W-:Y:S05]  /*7450*/  BSYNC.RECONVERGENT B0 ;  /* 0x0000000000007941 */ /* 0x000fea0003800200 */
.L_x_6585:
[----:B------:R-:W-:-:S04]  /*7460*/  SHF.R.U32.HI R3, RZ, 0x18, R7 ;  /* 0x00000018ff037819 */ /* 0x000fc80000011607 */
[----:B------:R-:W-:-:S05]  /*7470*/  LOP3.LUT R3, R0, 0x80, R3, 0xf8, !PT ;  /* 0x0000008000037812 */ /* 0x000fca00078ef803 */
[----:B------:R0:W-:Y:S01]  /*7480*/  STG.E.U8 desc[UR36][R4.64], R3 ;  /* 0x0000000304007986 */ /* 0x0001e2000c101124 */
[----:B------:R-:W-:Y:S05]  /*7490*/  BRA `(.L_x_6558) ;  /* 0x00000000001c7947 */ /* 0x000fea0003800000 */
.L_x_6579:
[----:B------:R-:W-:Y:S01]  /*74a0*/  UMOV UR4, 0xf0000000 ;  /* 0xf000000000047882 */ /* 0x000fe20000000000 */
[----:B------:R-:W-:Y:S01]  /*74b0*/  UMOV UR5, 0x380fffff ;  /* 0x380fffff00057882 */ /* 0x000fe20000000000 */
[----:B------:R-:W0:Y:S01]  /*74c0*/  F2F.F32.F64 R0, R24 ;  /* 0x0000001800007310 */ /* 0x000e220000301000 */
[----:B------:R-:W-:-:S14]  /*74d0*/  DSETP.GEU.AND P0, PT, |R24|, UR4, PT ;  /* 0x0000000418007e2a */ /* 0x000fdc000bf0e200 */
[----:B0-----:R-:W-:-:S05]  /*74e0*/  @!P0 FMUL R0, R0, 1.175494350822287508e-38 ;  /* 0x0080000000008820 */ /* 0x001fca0000400000 */
[----:B------:R-:W-:-:S05]  /*74f0*/  F2FP.BF16.F32.PACK_AB R0, RZ, R0 ;  /* 0x00000000ff00723e */ /* 0x000fca00000010ff */
[----:B------:R0:W-:Y:S02]  /*7500*/  STG.E.U16 desc[UR36][R4.64], R0 ;  /* 0x0000000004007986 */ /* 0x0001e4000c101524 */
.L_x_6558:
[----:B------:R-:W-:-:S07]  /*7510*/  VIADD R23, R23, 0x80 ;  /* 0x0000008017177836 */ /* 0x000fce0000000000 */
.L_x_6517:
[----:B------:R-:W-:Y:S05]  /*7520*/  BSYNC.RECONVERGENT B7 ;  /* 0x0000000000077941 */ /* 0x000fea0003800200 */
.L_x_6478:
        /* <DEDUP_REMOVED lines=22> */
.L_x_6591:
[----:B------:R-:W0:Y:S02]  /*7690*/  F2I.S64.F64.TRUNC R16, R16 ;  /* 0x0000001000107311 */ /* 0x000e24000030d900 */
[----:B0-----:R-:W-:-:S05]  /*76a0*/  IMAD.MOV.U32 R3, RZ, RZ, R16 ;  /* 0x000000ffff037224 */ /* 0x001fca00078e0010 */
[----:B------:R-:W-:Y:S01]  /*76b0*/  STG.E.U8 desc[UR36][R4.64], R3 ;  /* 0x0000000304007986 */ /* 0x000fe2000c101124 */
[----:B------:R-:W-:Y:S05]  /*76c0*/  EXIT ;  /* 0x000000000000794d */ /* 0x000fea0003800000 */
.L_x_6590:
        /* <DEDUP_REMOVED lines=9> */
.L_x_6594:
[----:B------:R-:W0:Y:S02]  /*7760*/  F2I.F64.TRUNC R17, R16 ;  /* 0x0000001000117311 */ /* 0x000e24000030d100 */
[----:B0-----:R-:W-:Y:S01]  /*7770*/  STG.E desc[UR36][R4.64], R17 ;  /* 0x0000001104007986 */ /* 0x001fe2000c101924 */
[----:B------:R-:W-:Y:S05]  /*7780*/  EXIT ;  /* 0x000000000000794d */ /* 0x000fea0003800000 */
.L_x_6593:
[----:B------:R-:W0:Y:S02]  /*7790*/  F2I.F64.TRUNC R17, R16 ;  /* 0x0000001000117311 */ /* 0x000e24000030d100 */
[----:B0-----:R-:W-:Y:S01]  /*77a0*/  STG.E.U16 desc[UR36][R4.64], R17 ;  /* 0x0000001104007986 */ /* 0x001fe2000c101524 */
[----:B------:R-:W-:Y:S05]  /*77b0*/  EXIT ;  /* 0x000000000000794d */ /* 0x000fea0003800000 */
.L_x_6589:
        /* <DEDUP_REMOVED lines=13> */
.L_x_6596:
        /* <DEDUP_REMOVED lines=8> */
.L_x_6595:
        /* <DEDUP_REMOVED lines=14> */
.L_x_6598:
        /* <DEDUP_REMOVED lines=9> */
.L_x_6597:
[----:B------:R-:W-:Y:S01]  /*7a80*/  STG.E.64 desc[UR36][R4.64], R16 ;  /* 0x0000001004007986 */ /* 0x000fe2000c101b24 */
[----:B------:R-:W-:Y:S05]  /*7a90*/  EXIT ;  /* 0x000000000000794d */ /* 0x000fea0003800000 */
.L_x_6588:
        /* <DEDUP_REMOVED lines=13> */
.L_x_6602:
        /* <DEDUP_REMOVED lines=21> */
.L_x_6605:
[----:B------:R-:W-:-:S04]  /*7cc0*/  SHF.R.U32.HI R3, RZ, 0x18, R7 ;  /* 0x00000018ff037819 */ /* 0x000fc80000011607 */
[----:B------:R-:W-:-:S04]  /*7cd0*/  LOP3.LUT R0, R0, 0x80, R3, 0xf8, !PT ;  /* 0x0000008000007812 */ /* 0x000fc800078ef803 */
[----:B------:R-:W-:-:S07]  /*7ce0*/  PRMT R2, R0, 0x7610, R2 ;  /* 0x0000761000027816 */ /* 0x000fce0000000002 */
.L_x_6604:
[----:B------:R-:W-:Y:S05]  /*7cf0*/  BSYNC.RECONVERGENT B0 ;  /* 0x0000000000007941 */ /* 0x000fea0003800200 */
.L_x_6603:
[----:B------:R-:W-:Y:S01]  /*7d00*/  STG.E.U8 desc[UR36][R4.64], R2 ;  /* 0x0000000204007986 */ /* 0x000fe2000c101124 */
[----:B------:R-:W-:Y:S05]  /*7d10*/  EXIT ;  /* 0x000000000000794d */ /* 0x000fea0003800000 */
.L_x_6601:
        /* <DEDUP_REMOVED lines=21> */
.L_x_6608:
[----:B------:R-:W-:-:S04]  /*7e70*/  SHF.R.U32.HI R3, RZ, 0x18, R7 ;  /* 0x00000018ff037819 */ /* 0x000fc80000011607 */
[----:B------:R-:W-:-:S04]  /*7e80*/  LOP3.LUT R0, R0, 0x80, R3, 0xf8, !PT ;  /* 0x0000008000007812 */ /* 0x000fc800078ef803 */
[----:B------:R-:W-:-:S07]  /*7e90*/  PRMT R2, R0, 0x7610, R2 ;  /* 0x0000761000027816 */ /* 0x000fce0000000002 */
.L_x_6607:
[----:B------:R-:W-:Y:S05]  /*7ea0*/  BSYNC.RECONVERGENT B0 ;  /* 0x0000000000007941 */ /* 0x000fea0003800200 */
.L_x_6606:
[----:B------:R-:W-:Y:S01]  /*7eb0*/  STG.E.U8 desc[UR36][R4.64], R2 ;  /* 0x0000000204007986 */ /* 0x000fe2000c101124 */
[----:B------:R-:W-:Y:S05]  /*7ec0*/  EXIT ;  /* 0x000000000000794d */ /* 0x000fea0003800000 */
.L_x_6600:
        /* <DEDUP_REMOVED lines=26> */
.L_x_6610:
[----:B------:R-:W0:Y:S02]  /*8070*/  F2I.U64.F64.TRUNC R16, R16 ;  /* 0x0000001000107311 */ /* 0x000e24000030d800 */
[----:B0-----:R-:W-:Y:S01]  /*8080*/  STG.E.64 desc[UR36][R4.64], R16 ;  /* 0x0000001004007986 */ /* 0x001fe2000c101b24 */
[----:B------:R-:W-:Y:S05]  /*8090*/  EXIT ;  /* 0x000000000000794d */ /* 0x000fea0003800000 */
.L_x_6609:
[----:B------:R-:W0:Y:S02]  /*80a0*/  F2I.U32.F64.TRUNC R17, R16 ;  /* 0x0000001000117311 */ /* 0x000e24000030d000 */
[----:B0-----:R-:W-:Y:S01]  /*80b0*/  STG.E desc[UR36][R4.64], R17 ;  /* 0x0000001104007986 */ /* 0x001fe2000c101924 */
[----:B------:R-:W-:Y:S05]  /*80c0*/  EXIT ;  /* 0x000000000000794d */ /* 0x000fea0003800000 */
.L_x_6599:
        /* <DEDUP_REMOVED lines=8> */
[----:B------:R-:W-:Y:S01]  /*8150*/  STG.E.U8 desc[UR36][R4.64], R3 ;  /* 0x0000000304007986 */ /* 0x000fe2000c101124 */
[----:B------:R-:W-:Y:S05]  /*8160*/  EXIT ;  /* 0x000000000000794d */ /* 0x000fea0003800000 */
.L_x_6612:
[----:B------:R-:W-:-:S05]  /*8170*/  CS2R R18, SRZ ;  /* 0x0000000000127805 */ /* 0x000fca000001ff00 */
[----:B------:R-:W-:Y:S01]  /*8180*/  STG.E.128 desc[UR36][R4.64], R16 ;  /* 0x0000001004007986 */ /* 0x000fe2000c101d24 */
[----:B------:R-:W-:Y:S05]  /*8190*/  EXIT ;  /* 0x000000000000794d */ /* 0x000fea0003800000 */
.L_x_6611:
[----:B------:R-:W-:-:S13]  /*81a0*/  ISETP.NE.AND P0, PT, R0, 0xf, PT ;  /* 0x0000000f0000780c */ /* 0x000fda0003f05270 */
[----:B------:R-:W-:Y:S05]  /*81b0*/  @!P0 BRA `(.L_x_6613) ;  /* 0x0000000400088947 */ /* 0x000fea0003800000 */
[----:B------:R-:W-:-:S13]  /*81c0*/  ISETP.NE.AND P0, PT, R0, 0x17, PT ;  /* 0x000000170000780c */ /* 0x000fda0003f05270 */
[----:B------:R-:W-:Y:S05]  /*81d0*/  @!P0 BRA `(.L_x_6614) ;  /* 0x0000000000a08947 */ /* 0x000fea0003800000 */
[----:B------:R-:W-:-:S13]  /*81e0*/  ISETP.NE.AND P0, PT, R0, 0x18, PT ;  /* 0x000000180000780c */ /* 0x000fda0003f05270 */
[----:B------:R-:W-:Y:S05]  /*81f0*/  @!P0 BRA `(.L_x_6615) ;  /* 0x0000000000448947 */ /* 0x000fea0003800000 */
.L_x_6592:
        /* <DEDUP_REMOVED lines=16> */
.L_x_6616:
[----:B------:R-:W-:Y:S05]  /*8300*/  EXIT ;  /* 0x000000000000794d */ /* 0x000fea0003800000 */
.L_x_6615:
        /* <DEDUP_REMOVED lines=17> */
.L_x_6618:
[----:B------:R-:W-:Y:S05]  /*8420*/  BSYNC.RECONVERGENT B0 ;  /* 0x0000000000007941 */ /* 0x000fea0003800200 */
.L_x_6617:
[----:B------:R-:W-:-:S05]  /*8430*/  LOP3.LUT R3, R0, 0x80, R3, 0xf8, !PT ;  /* 0x0000008000037812 */ /* 0x000fca00078ef803 */
[----:B------:R-:W-:Y:S01]  /*8440*/  STG.E.U8 desc[UR36][R4.64], R3 ;  /* 0x0000000304007986 */ /* 0x000fe2000c101124 */
[----:B------:R-:W-:Y:S05]  /*8450*/  EXIT ;  /* 0x000000000000794d */ /* 0x000fea0003800000 */
.L_x_6614:
        /* <DEDUP_REMOVED lines=16> */
.L_x_6620:
[----:B------:R-:W-:Y:S01]  /*8560*/  IMAD.MOV.U32 R0, RZ, RZ, 0x7f ;  /* 0x0000007fff007424 */ /* 0x000fe200078e00ff */
[----:B------:R-:W-:-:S04]  /*8570*/  ISETP.GT.U32.AND P0, PT, R2, 0x7f800000, PT ;  /* 0x7f8000000200780c */ /* 0x000fc80003f04070 */
[----:B------:R-:W-:-:S09]  /*8580*/  SEL R0, R0, 0x7c, P0 ;  /* 0x0000007c00007807 */ /* 0x000fd20000000000 */
.L_x_6621:
[----:B------:R-:W-:Y:S05]  /*8590*/  BSYNC.RECONVERGENT B0 ;  /* 0x0000000000007941 */ /* 0x000fea0003800200 */
.L_x_6619:
[----:B------:R-:W-:-:S04]  /*85a0*/  SHF.R.U32.HI R3, RZ, 0x18, R3 ;  /* 0x00000018ff037819 */ /* 0x000fc80000011603 */
[----:B------:R-:W-:-:S05]  /*85b0*/  LOP3.LUT R3, R0, 0x80, R3, 0xf8, !PT ;  /* 0x0000008000037812 */ /* 0x000fca00078ef803 */
[----:B------:R-:W-:Y:S01]  /*85c0*/  STG.E.U8 desc[UR36][R4.64], R3 ;  /* 0x0000000304007986 */ /* 0x000fe2000c101124 */
[----:B------:R-:W-:Y:S05]  /*85d0*/  EXIT ;  /* 0x000000000000794d */ /* 0x000fea0003800000 */
.L_x_6613:
        /* <DEDUP_REMOVED lines=8> */
.L_x_6622:
        /* <DEDUP_REMOVED lines=10> */
.L_x_37028:


//--------------------- .text._ZN2at6native18elementwise_kernelILi128ELi2EZNS0_22gpu_kernel_impl_nocastIZZZNS0_21clamp_max_kernel_cudaERNS_18TensorIteratorBaseERKN3c106ScalarEENKUlvE_clEvENKUlvE4_clEvEUldE_EEvS4_RKT_EUliE_EEviT1_ --------------------------
	.section	.text._ZN2at6native18elementwise_kernelILi128ELi2EZNS0_22gpu_kernel_impl_nocastIZZZNS0_21clamp_max_kernel_cudaERNS_18TensorIteratorBaseERKN3c106ScalarEENKUlvE_clEvENKUlvE4_clEvEUldE_EEvS4_RKT_EUliE_EEviT1_,"ax",@progbits
	.align	128
        .global         _ZN2at6native18elementwise_kernelILi128ELi2EZNS0_22gpu_kernel_impl_nocastIZZZNS0_21clamp_max_kernel_cudaERNS_18TensorIteratorBaseERKN3c106ScalarEENKUlvE_clEvENKUlvE4_clEvEUldE_EEvS4_RKT_EUliE_EEviT1_
        .type           _ZN2at6native18elementwise_kernelILi128ELi2EZNS0_22gpu_kernel_impl_nocastIZZZNS0_21clamp_max_kernel_cudaERNS_18TensorIteratorBaseERKN3c106ScalarEENKUlvE_clEvENKUlvE4_clEvEUldE_EEvS4_RKT_EUliE_EEviT1_,@function
        .size           _ZN2at6native18elementwise_kernelILi128ELi2EZNS0_22gpu_kernel_impl_nocastIZZZNS0_21clamp_max_kernel_cudaERNS_18TensorIteratorBaseERKN3c106ScalarEENKUlvE_clEvENKUlvE4_clEvEUldE_EEvS4_RKT_EUliE_EEviT1_,(.L_x_37029 - _ZN2at6native18elementwise_kernelILi128ELi2EZNS0_22gpu_kernel_impl_nocastIZZZNS0_21clamp_max_kernel_cudaERNS_18TensorIteratorBaseERKN3c106ScalarEENKUlvE_clEvENKUlvE4_clEvEUldE_EEvS4_RKT_EUliE_EEviT1_)
        .other          _ZN2at6native18elementwise_kernelILi128ELi2EZNS0_22gpu_kernel_impl_nocastIZZZNS0_21clamp_max_kernel_cudaERNS_18TensorIteratorBaseERKN3c106ScalarEENKUlvE_clEvENKUlvE4_clEvEUldE_EEvS4_RKT_EUliE_EEviT1_,@"STO_CUDA_ENTRY STV_DEFAULT"
_ZN2at6native18elementwise_kernelILi128ELi2EZNS0_22gpu_kernel_impl_nocastIZZZNS0_21clamp_max_kernel_cudaERNS_18TensorIteratorBaseERKN3c106ScalarEENKUlvE_clEvENKUlvE4_clEvEUldE_EEvS4_RKT_EUliE_EEviT1_:
.text._ZN2at6native18elementwise_kernelILi128ELi2EZNS0_22gpu_kernel_impl_nocastIZZZNS0_21clamp_max_kernel_cudaERNS_18TensorIteratorBaseERKN3c106ScalarEENKUlvE_clEvENKUlvE4_clEvEUldE_EEvS4_RKT_EUliE_EEviT1_:
        /* <DEDUP_REMOVED lines=15> */
[----:B0-----:R-:W2:Y:S06]  /*00f0*/  LDG.E.64 R4, desc[UR8][R4.64] ;  /* 0x0000000804047981 */ /* 0x001eac000c1e1b00 */
[----:B------:R-:W0:Y:S01]  /*0100*/  LDC.64 R8, c[0x0][0x580] ;  /* 0x00016000ff087b82 */ /* 0x000e220000000a00 */
[----:B-1----:R-:W-:Y:S01]  /*0110*/  UMOV UR6, UR5 ;  /* 0x0000000500067c82 */ /* 0x002fe20008000000 */
[----:B------:R-:W-:Y:S01]  /*0120*/  VIADD R3, R3, 0x80 ;  /* 0x0000008003037836 */ /* 0x000fe20000000000 */
[----:B------:R-:W-:Y:S01]  /*0130*/  MOV R2, UR6 ;  /* 0x0000000600027c02 */ /* 0x000fe20008000f00 */
[----:B--2---:R-:W-:Y:S01]  /*0140*/  DSETP.MIN.AND P1, P0, R4, UR4, PT ;  /* 0x0000000404007e2a */ /* 0x004fe2000b820000 */
[----:B------:R-:W-:-:S05]  /*0150*/  MOV R0, R5 ;  /* 0x0000000500007202 */ /* 0x000fca0000000f00 */
[----:B------:R-:W-:Y:S02]  /*0160*/  FSEL R7, R0, UR6, P1 ;  /* 0x0000000600077c08 */ /* 0x000fe40008800000 */
[----:B------:R-:W-:-:S04]  /*0170*/  MOV R0, R4 ;  /* 0x0000000400007202 */ /* 0x000fc80000000f00 */
[----:B------:R-:W-:Y:S02]  /*0180*/  SEL R6, R0, UR4, P1 ;  /* 0x0000000400067c07 */ /* 0x000fe40008800000 */
[----:B------:R-:W-:Y:S01]  /*0190*/  @P0 LOP3.LUT R7, R2, 0x80000, RZ, 0xfc, !PT ;  /* 0x0008000002070812 */ /* 0x000fe200078efcff */
[----:B------:R-:W-:-:S06]  /*01a0*/  DSETP.NAN.AND P0, PT, R4, R4, PT ;  /* 0x000000040400722a */ /* 0x000fcc0003f08000 */
[----:B------:R-:W-:Y:S02]  /*01b0*/  FSEL R4, R6, R4, !P0 ;  /* 0x0000000406047208 */ /* 0x000fe40004000000 */
[----:B------:R-:W-:-:S05]  /*01c0*/  FSEL R5, R7, R5, !P0 ;  /* 0x0000000507057208 */ /* 0x000fca0004000000 */
[----:B0-----:R0:W-:Y:S02]  /*01d0*/  STG.E.64 desc[UR8][R8.64], R4 ;  /* 0x0000000408007986 */ /* 0x0011e4000c101b08 */
.L_x_6625:
[----:B------:R-:W-:Y:S05]  /*01e0*/  BSYNC.RECONVERGENT B0 ;  /* 0x0000000000007941 */ /* 0x000fea0003800200 */
.L_x_6624:
[----:B------:R-:W-:-:S13]  /*01f0*/  ISETP.GE.AND P0, PT, R3, UR7, PT ;  /* 0x0000000703007c0c */ /* 0x000fda000bf06270 */
[----:B------:R-:W-:Y:S05]  /*0200*/  @P0 EXIT ;  /* 0x000000000000094d */ /* 0x000fea0003800000 */
[----:B------:R-:W1:Y:S01]  /*0210*/  LDC.64 R2, c[0x0][0x588] ;  /* 0x00016200ff027b82 */ /* 0x000e620000000a00 */
[----:B------:R-:W2:Y:S01]  /*0220*/  LDCU.64 UR4, c[0x0][0x590] ;  /* 0x0000b200ff0477ac */ /* 0x000ea20008000a00 */
[----:B-1----:R-:W3:Y:S06]  /*0230*/  LDG.E.64 R2, desc[UR8][R2.64] ;  /* 0x0000000802027981 */ /* 0x002eec000c1e1b00 */
[----:B------:R-:W1:Y:S01]  /*0240*/  LDC.64 R6, c[0x0][0x580] ;  /* 0x00016000ff067b82 */ /* 0x000e620000000a00 */
[----:B--2---:R-:W-:Y:S02]  /*0250*/  UMOV UR6, UR5 ;  /* 0x0000000500067c82 */ /* 0x004fe40008000000 */
[----:B0-----:R-:W-:Y:S01]  /*0260*/  MOV R4, UR6 ;  /* 0x0000000600047c02 */ /* 0x001fe20008000f00 */
[----:B---3--:R-:W-:Y:S01]  /*0270*/  DSETP.MIN.AND P1, P0, R2, UR4, PT ;  /* 0x0000000402007e2a */ /* 0x008fe2000b820000 */
[----:B------:R-:W-:-:S05]  /*0280*/  MOV R0, R3 ;  /* 0x0000000300007202 */ /* 0x000fca0000000f00 */
[----:B------:R-:W-:Y:S02]  /*0290*/  FSEL R5, R0, UR6, P1 ;  /* 0x0000000600057c08 */ /* 0x000fe40008800000 */
[----:B------:R-:W-:-:S06]  /*02a0*/  MOV R0, R2 ;  /* 0x0000000200007202 */ /* 0x000fcc0000000f00 */
[----:B------:R-:W-:Y:S01]  /*02b0*/  @P0 LOP3.LUT R5, R4, 0x80000, RZ, 0xfc, !PT ;  /* 0x0008000004050812 */ /* 0x000fe200078efcff */
[----:B------:R-:W-:Y:S01]  /*02c0*/  DSETP.NAN.AND P0, PT, R2, R2, PT ;  /* 0x000000020200722a */ /* 0x000fe20003f08000 */
[----:B------:R-:W-:-:S05]  /*02d0*/  SEL R4, R0, UR4, P1 ;  /* 0x0000000400047c07 */ /* 0x000fca0008800000 */
[----:B------:R-:W-:Y:S02]  /*02e0*/  FSEL R2, R4, R2, !P0 ;  /* 0x0000000204027208 */ /* 0x000fe40004000000 */
[----:B------:R-:W-:-:S05]  /*02f0*/  FSEL R3, R5, R3, !P0 ;  /* 0x0000000305037208 */ /* 0x000fca0004000000 */
[----:B-1----:R-:W-:Y:S01]  /*0300*/  STG.E.64 desc[UR8][R6.64], R2 ;  /* 0x0000000206007986 */ /* 0x002fe2000c101b08 */
[----:B------:R-:W-:Y:S05]  /*0310*/  EXIT ;  /* 0x000000000000794d */ /* 0x000fea0003800000 */
.L_x_6623:
[----:B------:R-:W0:Y:S01]  /*0320*/  LDCU UR7, c[0x0][0x380] ;  /* 0x00007000ff0777ac */ /* 0x000e220008000800 */
[----:B------:R-:W-:Y:S01]  /*0330*/  VIADD R2, R2, 0xffffffff ;  /* 0xffffffff02027836 */ /* 0x000fe20000000000 */
[----:B------:R-:W-:Y:S04]  /*0340*/  BSSY.RECONVERGENT B0, `(.L_x_6626) ;  /* 0x0000144000007945 */ /* 0x000fe80003800200 */
        /* <DEDUP_REMOVED lines=302> */
.L_x_6628:
[----:B------:R-:W0:Y:S01]  /*1630*/  LDCU.128 UR12, c[0x0][0x580] ;  /* 0x0000b000ff0c77ac */ /* 0x000e220008000c00 */
[----:B------:R-:W1:Y:S01]  /*1640*/  LDCU.64 UR4, c[0x0][0x590] ;  /* 0x0000b200ff0477ac */ /* 0x000e620008000a00 */
[----:B0-----:R-:W-:-:S04]  /*1650*/  IADD3 R6, P0, PT, R4, UR14, RZ ;  /* 0x0000000e04067c10 */ /* 0x001fc8000ff1e0ff */
[----:B------:R-:W-:-:S06]  /*1660*/  IADD3.X R7, PT, PT, RZ, UR15, RZ, P0, !PT ;  /* 0x0000000fff077c10 */ /* 0x000fcc00087fe4ff */
[----:B------:R-:W2:Y:S01]  /*1670*/  LDG.E.64 R6, desc[UR8][R6.64] ;  /* 0x0000000806067981 */ /* 0x000ea2000c1e1b00 */
[----:B-1----:R-:W-:Y:S01]  /*1680*/  UMOV UR6, UR5 ;  /* 0x0000000500067c82 */ /* 0x002fe20008000000 */
[----:B------:R-:W-:Y:S02]  /*1690*/  IADD3 R8, P1, PT, R5, UR12, RZ ;  /* 0x0000000c05087c10 */ /* 0x000fe4000ff3e0ff */
[----:B------:R-:W-:Y:S02]  /*16a0*/  MOV R9, UR6 ;  /* 0x0000000600097c02 */ /* 0x000fe40008000f00 */
[----:B------:R-:W-:Y:S01]  /*16b0*/  IADD3 R3, PT, PT, R3, 0x80, RZ ;  /* 0x0000008003037810 */ /* 0x000fe20007ffe0ff */
[----:B--2---:R-:W-:Y:S01]  /*16c0*/  DSETP.MIN.AND P0, P2, R6, UR4, PT ;  /* 0x0000000406007e2a */ /* 0x004fe2000ba00000 */
[----:B------:R-:W-:-:S05]  /*16d0*/  MOV R4, R7 ;  /* 0x0000000700047202 */ /* 0x000fca0000000f00 */
[----:B------:R-:W-:Y:S02]  /*16e0*/  FSEL R11, R4, UR6, P0 ;  /* 0x00000006040b7c08 */ /* 0x000fe40008000000 */
[----:B------:R-:W-:-:S04]  /*16f0*/  MOV R4, R6 ;  /* 0x0000000600047202 */ /* 0x000fc80000000f00 */
[----:B------:R-:W-:Y:S02]  /*1700*/  SEL R4, R4, UR4, P0 ;  /* 0x0000000404047c07 */ /* 0x000fe40008000000 */
[----:B------:R-:W-:Y:S01]  /*1710*/  @P2 LOP3.LUT R11, R9, 0x80000, RZ, 0xfc, !PT ;  /* 0x00080000090b2812 */ /* 0x000fe200078efcff */
[----:B------:R-:W-:Y:S01]  /*1720*/  DSETP.NAN.AND P2, PT, R6, R6, PT ;  /* 0x000000060600722a */ /* 0x000fe20003f48000 */
[----:B------:R-:W-:Y:S02]  /*1730*/  IMAD.X R9, RZ, RZ, UR13, P1 ;  /* 0x0000000dff097e24 */ /* 0x000fe400088e06ff */
[----:B------:R-:W-:-:S03]  /*1740*/  MOV R5, R11 ;  /* 0x0000000b00057202 */ /* 0x000fc60000000f00 */
[----:B------:R-:W-:Y:S02]  /*1750*/  FSEL R4, R4, R6, !P2 ;  /* 0x0000000604047208 */ /* 0x000fe40005000000 */
[----:B------:R-:W-:-:S05]  /*1760*/  FSEL R5, R5, R7, !P2 ;  /* 0x0000000705057208 */ /* 0x000fca0005000000 */
[----:B------:R0:W-:Y:S02]  /*1770*/  STG.E.64 desc[UR8][R8.64], R4 ;  /* 0x0000000408007986 */ /* 0x0001e4000c101b08 */
.L_x_6627:
[----:B------:R-:W-:Y:S05]  /*1780*/  BSYNC.RECONVERGENT B0 ;  /* 0x0000000000007941 */ /* 0x000fea0003800200 */
.L_x_6626:
        /* <DEDUP_REMOVED lines=300> */
.L_x_6629:
[----:B------:R-:W0:Y:S01]  /*2a50*/  LDCU.128 UR12, c[0x0][0x580] ;  /* 0x0000b000ff0c77ac */ /* 0x000e220008000c00 */
[----:B------:R-:W1:Y:S01]  /*2a60*/  LDCU.64 UR4, c[0x0][0x590] ;  /* 0x0000b200ff0477ac */ /* 0x000e620008000a00 */
[----:B0-----:R-:W-:-:S04]  /*2a70*/  IADD3 R4, P0, PT, R2, UR14, RZ ;  /* 0x0000000e02047c10 */ /* 0x001fc8000ff1e0ff */
[----:B------:R-:W-:-:S06]  /*2a80*/  IADD3.X R5, PT, PT, RZ, UR15, RZ, P0, !PT ;  /* 0x0000000fff057c10 */ /* 0x000fcc00087fe4ff */
[----:B------:R-:W2:Y:S01]  /*2a90*/  LDG.E.64 R4, desc[UR8][R4.64] ;  /* 0x0000000804047981 */ /* 0x000ea2000c1e1b00 */
[----:B-1----:R-:W-:Y:S01]  /*2aa0*/  UMOV UR6, UR5 ;  /* 0x0000000500067c82 */ /* 0x002fe20008000000 */
[----:B------:R-:W-:Y:S01]  /*2ab0*/  IADD3 R6, P1, PT, R3, UR12, RZ ;  /* 0x0000000c03067c10 */ /* 0x000fe2000ff3e0ff */
[----:B------:R-:W-:-:S03]  /*2ac0*/  IMAD.U32 R2, RZ, RZ, UR6 ;  /* 0x00000006ff027e24 */ /* 0x000fc6000f8e00ff */
[----:B------:R-:W-:Y:S01]  /*2ad0*/  IADD3.X R7, PT, PT, RZ, UR13, RZ, P1, !PT ;  /* 0x0000000dff077c10 */ /* 0x000fe20008ffe4ff */
[----:B--2---:R-:W-:Y:S01]  /*2ae0*/  DSETP.MIN.AND P0, P2, R4, UR4, PT ;  /* 0x0000000404007e2a */ /* 0x004fe2000ba00000 */
[----:B------:R-:W-:-:S05]  /*2af0*/  MOV R0, R5 ;  /* 0x0000000500007202 */ /* 0x000fca0000000f00 */
[----:B------:R-:W-:Y:S02]  /*2b00*/  FSEL R9, R0, UR6, P0 ;  /* 0x0000000600097c08 */ /* 0x000fe40008000000 */
[----:B------:R-:W-:-:S06]  /*2b10*/  MOV R0, R4 ;  /* 0x0000000400007202 */ /* 0x000fcc0000000f00 */
[----:B------:R-:W-:Y:S01]  /*2b20*/  @P2 LOP3.LUT R9, R2, 0x80000, RZ, 0xfc, !PT ;  /* 0x0008000002092812 */ /* 0x000fe200078efcff */
[----:B------:R-:W-:Y:S01]  /*2b30*/  DSETP.NAN.AND P2, PT, R4, R4, PT ;  /* 0x000000040400722a */ /* 0x000fe20003f48000 */
[----:B------:R-:W-:Y:S02]  /*2b40*/  SEL R2, R0, UR4, P0 ;  /* 0x0000000400027c07 */ /* 0x000fe40008000000 */
[----:B------:R-:W-:-:S03]  /*2b50*/  MOV R3, R9 ;  /* 0x0000000900037202 */ /* 0x000fc60000000f00 */
[----:B------:R-:W-:Y:S02]  /*2b60*/  FSEL R2, R2, R4, !P2 ;  /* 0x0000000402027208 */ /* 0x000fe40005000000 */
[----:B------:R-:W-:-:S05]  /*2b70*/  FSEL R3, R3, R5, !P2 ;  /* 0x0000000503037208 */ /* 0x000fca0005000000 */
[----:B------:R-:W-:Y:S01]  /*2b80*/  STG.E.64 desc[UR8][R6.64], R2 ;  /* 0x0000000206007986 */ /* 0x000fe2000c101b08 */
[----:B------:R-:W-:Y:S05]  /*2b90*/  EXIT ;  /* 0x000000000000794d */ /* 0x000fea0003800000 */
.L_x_6630:
        /* <DEDUP_REMOVED lines=14> */
.L_x_37029:


//--------------------- .text._ZN2at6native27unrolled_elementwise_kernelIZZZNS0_21clamp_max_kernel_cudaERNS_18TensorIteratorBaseERKN3c106ScalarEENKUlvE_clEvENKUlvE4_clEvEUldE_St5arrayIPcLm2EELi4E23TrivialOffsetCalculatorILi1EjESF_NS0_6memory15LoadWithoutCastENSG_16StoreWithoutCastEEEviT_T0_T2_T3_T4_T5_ --------------------------
	.section	.text._ZN2at6native27unrolled_elementwise_kernelIZZZNS0_21clamp_max_kernel_cudaERNS_18TensorIteratorBaseERKN3c106ScalarEENKUlvE_clEvENKUlvE4_clEvEUldE_St5arrayIPcLm2EELi4E23TrivialOffsetCalculatorILi1EjESF_NS0_6memory15LoadWithoutCastENSG_16StoreWithoutCastEEEviT_T0_T2_T3_T4_T5_,"ax",@progbits
	.align	128
        .global         _ZN2at6native27unrolled_elementwise_kernelIZZZNS0_21clamp_max_kernel_cudaERNS_18TensorIteratorBaseERKN3c106ScalarEENKUlvE_clEvENKUlvE4_clEvEUldE_St5arrayIPcLm2EELi4E23TrivialOffsetCalculatorILi1EjESF_NS0_6memory15LoadWithoutCastENSG_16StoreWithoutCastEEEviT_T0_T2_T3_T4_T5_
        .type           _ZN2at6native27unrolled_elementwise_kernelIZZZNS0_21clamp_max_kernel_cudaERNS_18TensorIteratorBaseERKN3c106ScalarEENKUlvE_clEvENKUlvE4_clEvEUldE_St5arrayIPcLm2EELi4E23TrivialOffsetCalculatorILi1EjESF_NS0_6memory15LoadWithoutCastENSG_16StoreWithoutCastEEEviT_T0_T2_T3_T4_T5_,@function
        .size           _ZN2at6native27unrolled_elementwise_kernelIZZZNS0_21clamp_max_kernel_cudaERNS_18TensorIteratorBaseERKN3c106ScalarEENKUlvE_clEvENKUlvE4_clEvEUldE_St5arrayIPcLm2EELi4E23TrivialOffsetCalculatorILi1EjESF_NS0_6memory15LoadWithoutCastENSG_16StoreWithoutCastEEEviT_T0_T2_T3_T4_T5_,(.L_x_37030 - _ZN2at6native27unrolled_elementwise_kernelIZZZNS0_21clamp_max_kernel_cudaERNS_18TensorIteratorBaseERKN3c106ScalarEENKUlvE_clEvENKUlvE4_clEvEUldE_St5arrayIPcLm2EELi4E23TrivialOffsetCalculatorILi1EjESF_NS0_6memory15LoadWithoutCastENSG_16StoreWithoutCastEEEviT_T0_T2_T3_T4_T5_)
        .other          _ZN2at6native27unrolled_elementwise_kernelIZZZNS0_21clamp_max_kernel_cudaERNS_18TensorIteratorBaseERKN3c106ScalarEENKUlvE_clEvENKUlvE4_clEvEUldE_St5arrayIPcLm2EELi4E23TrivialOffsetCalculatorILi1EjESF_NS0_6memory15LoadWithoutCastENSG_16StoreWithoutCastEEEviT_T0_T2_T3_T4_T5_,@"STO_CUDA_ENTRY STV_DEFAULT"
_ZN2at6native27unrolled_elementwise_kernelIZZZNS0_21clamp_max_kernel_cudaERNS_18TensorIteratorBaseERKN3c106ScalarEENKUlvE_clEvENKUlvE4_clEvEUldE_St5arrayIPcLm2EELi4E23TrivialOffsetCalculatorILi1EjESF_NS0_6memory15LoadWithoutCastENSG_16StoreWithoutCastEEEviT_T0_T2_T3_T4_T5_:
.text._ZN2at6native27unrolled_elementwise_kernelIZZZNS0_21clamp_max_kernel_cudaERNS_18TensorIteratorBaseERKN3c106ScalarEENKUlvE_clEvENKUlvE4_clEvEUldE_St5arrayIPcLm2EELi4E23TrivialOffsetCalculatorILi1EjESF_NS0_6memory15LoadWithoutCastENSG_16StoreWithoutCastEEEviT_T0_T2_T3_T4_T5_:
[----:B------:R-:W-:Y:S01]  /*0000*/  LDC R1, c[0x0][0x37c] ;  /* 0x0000df00ff017b82 */ /* 0x000fe20000000800 */
[----:B------:R-:W0:Y:S07]  /*0010*/  S2R R0, SR_CTAID.X ;  /* 0x0000000000007919 */ /* 0x000e2e0000002500 */
[----:B------:R-:W0:Y:S01]  /*0020*/  LDC R3, c[0x0][0x380] ;  /* 0x0000e000ff037b82 */ /* 0x000e220000000800 */
[----:B------:R-:W1:Y:S01]  /*0030*/  LDCU.64 UR8, c[0x0][0x358] ;  /* 0x00006b00ff0877ac */ /* 0x000e620008000a00 */
[----:B------:R-:W-:Y:S01]  /*0040*/  CS2R R8, SRZ ;  /* 0x0000000000087805 */ /* 0x000fe2000001ff00 */
[----:B------:R-:W2:Y:S01]  /*0050*/  S2R R17, SR_TID.X ;  /* 0x0000000000117919 */ /* 0x000ea20000002100 */
[----:B------:R-:W3:Y:S01]  /*0060*/  LDCU.64 UR4, c[0x0][0x388] ;  /* 0x00007100ff0477ac */ /* 0x000ee20008000a00 */
        /* <DEDUP_REMOVED lines=11> */
[----:B0-----:R-:W-:-:S05]  /*0120*/  @!P0 IMAD.WIDE.U32 R12, R5, 0x8, R12 ;  /* 0x00000008050c8825 */ /* 0x001fca00078e000c */
[----:B-1----:R-:W4:Y:S07]  /*0130*/  @!P0 LDG.E.64 R8, desc[UR8][R12.64] ;  /* 0x000000080c088981 */ /* 0x002f2e000c1e1b00 */
[----:B------:R-:W-:Y:S01]  /*0140*/  @!P3 IMAD R19, R0, 0x200, R17 ;  /* 0x000002000013b824 */ /* 0x000fe200078e0211 */
[----:B------:R-:W0:Y:S01]  /*0150*/  @!P3 LDC.64 R6, c[0x0][0x3a0] ;  /* 0x0000e800ff06bb82 */ /* 0x000e220000000a00 */
[----:B------:R-:W-:-:S05]  /*0160*/  @!P3 VIADD R17, R17, 0x80 ;  /* 0x000000801111b836 */ /* 0x000fca0000000000 */
[----:B------:R-:W-:Y:S01]  /*0170*/  ISETP.GE.AND P2, PT, R17, R2, PT ;  /* 0x000000021100720c */ /* 0x000fe20003f46270 */
[----:B--2---:R-:W-:Y:S01]  /*0180*/  @!P1 IMAD.WIDE.U32 R14, R11, 0x8, R14 ;  /* 0x000000080b0e9825 */ /* 0x004fe200078e000e */
[----:B------:R-:W-:-:S06]  /*0190*/  CS2R R10, SRZ ;  /* 0x00000000000a7805 */ /* 0x000fcc000001ff00 */
[----:B------:R1:W2:Y:S05]  /*01a0*/  @!P1 LDG.E.64 R10, desc[UR8][R14.64] ;  /* 0x000000080e0a9981 */ /* 0x0002aa000c1e1b00 */
[----:B------:R-:W5:Y:S01]  /*01b0*/  @!P2 LDC.64 R4, c[0x0][0x3a0] ;  /* 0x0000e800ff04ab82 */ /* 0x000f620000000a00 */
[----:B------:R-:W-:Y:S02]  /*01c0*/  @!P2 IMAD R17, R0, 0x200, R17 ;  /* 0x000002000011a824 */ /* 0x000fe400078e0211 */
[----:B0-----:R-:W-:Y:S01]  /*01d0*/  @!P3 IMAD.WIDE.U32 R18, R19, 0x8, R6 ;  /* 0x000000081312b825 */ /* 0x001fe200078e0006 */
[----:B------:R-:W-:-:S06]  /*01e0*/  CS2R R6, SRZ ;  /* 0x0000000000067805 */ /* 0x000fcc000001ff00 */
[----:B------:R-:W2:Y:S01]  /*01f0*/  @!P3 LDG.E.64 R6, desc[UR8][R18.64] ;  /* 0x000000081206b981 */ /* 0x000ea2000c1e1b00 */
[----:B-----5:R-:W-:Y:S01]  /*0200*/  @!P2 IMAD.WIDE.U32 R16, R17, 0x8, R4 ;  /* 0x000000081110a825 */ /* 0x020fe200078e0004 */
[----:B------:R-:W-:-:S06]  /*0210*/  CS2R R4, SRZ ;  /* 0x0000000000047805 */ /* 0x000fcc000001ff00 */
[----:B------:R0:W5:Y:S01]  /*0220*/  @!P2 LDG.E.64 R4, desc[UR8][R16.64] ;  /* 0x000000081004a981 */ /* 0x000162000c1e1b00 */
[----:B---3--:R-:W-:Y:S02]  /*0230*/  UMOV UR6, UR5 ;  /* 0x0000000500067c82 */ /* 0x008fe40008000000 */
[----:B-1----:R-:W-:Y:S01]  /*0240*/  IMAD.U32 R14, RZ, RZ, UR6 ;  /* 0x00000006ff0e7e24 */ /* 0x002fe2000f8e00ff */
[----:B------:R-:W-:Y:S01]  /*0250*/  UMOV UR7, UR5 ;  /* 0x0000000500077c82 */ /* 0x000fe20008000000 */
[----:B------:R-:W-:Y:S04]  /*0260*/  BSSY.RECONVERGENT B0, `(.L_x_6631) ;  /* 0x0000047000007945 */ /* 0x000fe80003800200 */
[----:B------:R-:W-:Y:S01]  /*0270*/  BSSY.RELIABLE B1, `(.L_x_6632) ;  /* 0x000003f000017945 */ /* 0x000fe20003800100 */
[----:B----4-:R-:W-:Y:S01]  /*0280*/  DSETP.MIN.AND P2, P1, R8, UR4, PT ;  /* 0x0000000408007e2a */ /* 0x010fe2000b940000 */
[----:B------:R-:W-:-:S05]  /*0290*/  IMAD.MOV.U32 R12, RZ, RZ, R9 ;  /* 0x000000ffff0c7224 */ /* 0x000fca00078e0009 */
[----:B------:R-:W-:Y:S01]  /*02a0*/  FSEL R13, R12, UR6, P2 ;  /* 0x000000060c0d7c08 */ /* 0x000fe20009000000 */
[----:B------:R-:W-:Y:S01]  /*02b0*/  IMAD.MOV.U32 R12, RZ, RZ, R8 ;  /* 0x000000ffff0c7224 */ /* 0x000fe200078e0008 */
[----:B------:R-:W-:-:S06]  /*02c0*/  UMOV UR6, UR4 ;  /* 0x0000000400067c82 */ /* 0x000fcc0008000000 */
[----:B------:R-:W-:Y:S01]  /*02d0*/  @P1 LOP3.LUT R13, R14, 0x80000, RZ, 0xfc, !PT ;  /* 0x000800000e0d1812 */ /* 0x000fe200078efcff */
[----:B------:R-:W-:Y:S01]  /*02e0*/  DSETP.NAN.AND P1, PT, R8, R8, PT ;  /* 0x000000080800722a */ /* 0x000fe20003f28000 */
[----:B------:R-:W-:Y:S01]  /*02f0*/  SEL R12, R12, UR6, P2 ;  /* 0x000000060c0c7c07 */ /* 0x000fe20009000000 */
[----:B--2---:R-:W-:Y:S01]  /*0300*/  DSETP.MIN.AND P0, P3, R10, UR4, PT ;  /* 0x000000040a007e2a */ /* 0x004fe2000bb00000 */
[----:B------:R-:W-:Y:S01]  /*0310*/  IMAD.MOV.U32 R14, RZ, RZ, R11 ;  /* 0x000000ffff0e7224 */ /* 0x000fe200078e000b */
[----:B------:R-:W-:Y:S02]  /*0320*/  UMOV UR6, UR5 ;  /* 0x0000000500067c82 */ /* 0x000fe40008000000 */
[----:B------:R-:W-:Y:S01]  /*0330*/  FSEL R8, R12, R8, !P1 ;  /* 0x000000080c087208 */ /* 0x000fe20004800000 */
[----:B------:R-:W-:Y:S01]  /*0340*/  IMAD.MOV.U32 R12, RZ, RZ, R10 ;  /* 0x000000ffff0c7224 */ /* 0x000fe200078e000a */
[----:B0-----:R-:W-:Y:S02]  /*0350*/  MOV R16, UR6 ;  /* 0x0000000600107c02 */ /* 0x001fe40008000f00 */
[----:B------:R-:W-:Y:S01]  /*0360*/  FSEL R15, R14, UR6, P0 ;  /* 0x000000060e0f7c08 */ /* 0x000fe20008000000 */
[----:B------:R-:W-:Y:S01]  /*0370*/  UMOV UR6, UR4 ;  /* 0x0000000400067c82 */ /* 0x000fe20008000000 */
[----:B------:R-:W-:-:S02]  /*0380*/  FSEL R9, R13, R9, !P1 ;  /* 0x000000090d097208 */ /* 0x000fc40004800000 */
[----:B------:R-:W-:Y:S01]  /*0390*/  SEL R12, R12, UR6, P0 ;  /* 0x000000060c0c7c07 */ /* 0x000fe20008000000 */
[----:B------:R-:W-:Y:S01]  /*03a0*/  DSETP.NAN.AND P0, PT, R10, R10, PT ;  /* 0x0000000a0a00722a */ /* 0x000fe20003f08000 */
[----:B------:R-:W-:Y:S01]  /*03b0*/  @P3 LOP3.LUT R15, R16, 0x80000, RZ, 0xfc, !PT ;  /* 0x00080000100f3812 */ /* 0x000fe200078efcff */
[----:B------:R-:W-:Y:S01]  /*03c0*/  DSETP.MIN.AND P1, P4, R6, UR4, PT ;  /* 0x0000000406007e2a */ /* 0x000fe2000bc20000 */
[----:B------:R-:W-:Y:S02]  /*03d0*/  IMAD.MOV.U32 R14, RZ, RZ, R7 ;  /* 0x000000ffff0e7224 */ /* 0x000fe400078e0007 */
[----:B------:R-:W-:-:S03]  /*03e0*/  MOV R13, R15 ;  /* 0x0000000f000d7202 */ /* 0x000fc60000000f00 */
[----:B------:R-:W-:Y:S02]  /*03f0*/  FSEL R15, R14, UR7, P1 ;  /* 0x000000070e0f7c08 */ /* 0x000fe40008800000 */
[----:B------:R-:W-:Y:S01]  /*0400*/  FSEL R11, R13, R11, !P0 ;  /* 0x0000000b0d0b7208 */ /* 0x000fe20004000000 */
[----:B------:R-:W-:Y:S01]  /*0410*/  UMOV UR6, UR5 ;  /* 0x0000000500067c82 */ /* 0x000fe20008000000 */
[----:B------:R-:W-:Y:S01]  /*0420*/  IMAD.U32 R16, RZ, RZ, UR7 ;  /* 0x00000007ff107e24 */ /* 0x000fe2000f8e00ff */
[----:B-----5:R-:W-:Y:S01]  /*0430*/  DSETP.MIN.AND P2, P3, R4, UR4, PT ;  /* 0x0000000404007e2a */ /* 0x020fe2000bb40000 */
[----:B------:R-:W-:Y:S02]  /*0440*/  IMAD.MOV.U32 R14, RZ, RZ, R5 ;  /* 0x000000ffff0e7224 */ /* 0x000fe400078e0005 */
[----:B------:R-:W-:-:S03]  /*0450*/  IMAD.MOV.U32 R13, RZ, RZ, R4 ;  /* 0x000000ffff0d7224 */ /* 0x000fc600078e0004 */
[----:B------:R-:W-:Y:S01]  /*0460*/  FSEL R17, R14, UR6, P2 ;  /* 0x000000060e117c08 */ /* 0x000fe20009000000 */
[----:B------:R-:W-:Y:S01]  /*0470*/  IMAD.U32 R18, RZ, RZ, UR6 ;  /* 0x00000006ff127e24 */ /* 0x000fe2000f8e00ff */
[----:B------:R-:W-:Y:S02]  /*0480*/  SEL R14, R13, UR4, P2 ;  /* 0x000000040d0e7c07 */ /* 0x000fe40009000000 */
[----:B------:R-:W-:Y:S02]  /*0490*/  ISETP.GE.AND P2, PT, R3, R2, PT ;  /* 0x000000020300720c */ /* 0x000fe40003f46270 */
[----:B------:R-:W-:Y:S01]  /*04a0*/  FSEL R10, R12, R10, !P0 ;  /* 0x0000000a0c0a7208 */ /* 0x000fe20004000000 */
[----:B------:R-:W-:Y:S01]  /*04b0*/  IMAD.MOV.U32 R12, RZ, RZ, R6 ;  /* 0x000000ffff0c7224 */ /* 0x000fe200078e0006 */
[----:B------:R-:W-:Y:S01]  /*04c0*/  @P4 LOP3.LUT R15, R16, 0x80000, RZ, 0xfc, !PT ;  /* 0x00080000100f4812 */ /* 0x000fe200078efcff */
[----:B------:R-:W-:Y:S01]  /*04d0*/  UMOV UR6, UR4 ;  /* 0x0000000400067c82 */ /* 0x000fe20008000000 */
[----:B------:R-:W-:Y:S01]  /*04e0*/  @P3 LOP3.LUT R17, R18, 0x80000, RZ, 0xfc, !PT ;  /* 0x0008000012113812 */ /* 0x000fe200078efcff */
[----:B------:R-:W-:Y:S01]  /*04f0*/  DSETP.NAN.AND P0, PT, R6, R6, PT ;  /* 0x000000060600722a */ /* 0x000fe20003f08000 */
[----:B------:R-:W-:Y:S01]  /*0500*/  SEL R12, R12, UR6, P1 ;  /* 0x000000060c0c7c07 */ /* 0x000fe20008800000 */
[----:B------:R-:W-:Y:S01]  /*0510*/  DSETP.NAN.AND P1, PT, R4, R4, PT ;  /* 0x000000040400722a */ /* 0x000fe20003f28000 */
[----:B------:R-:W-:Y:S01]  /*0520*/  MOV R13, R15 ;  /* 0x0000000f000d7202 */ /* 0x000fe20000000f00 */
[----:B------:R-:W-:-:S02]  /*0530*/  IMAD.MOV.U32 R15, RZ, RZ, R17 ;  /* 0x000000ffff0f7224 */ /* 0x000fc400078e0011 */
[----:B------:R-:W-:Y:S02]  /*0540*/  FSEL R6, R12, R6, !P0 ;  /* 0x000000060c067208 */ /* 0x000fe40004000000 */
[----:B------:R-:W-:Y:S02]  /*0550*/  FSEL R7, R13, R7, !P0 ;  /* 0x000000070d077208 */ /* 0x000fe40004000000 */
[----:B------:R-:W-:Y:S02]  /*0560*/  FSEL R4, R14, R4, !P1 ;  /* 0x000000040e047208 */ /* 0x000fe40004800000 */
[----:B------:R-:W-:Y:S01]  /*0570*/  FSEL R5, R15, R5, !P1 ;  /* 0x000000050f057208 */ /* 0x000fe20004800000 */
[----:B------:R-:W-:Y:S06]  /*0580*/  @P2 BRA `(.L_x_6633) ;  /* 0x0000000000342947 */ /* 0x000fec0003800000 */
[----:B------:R-:W0:Y:S01]  /*0590*/  LDC.64 R12, c[0x0][0x398] ;  /* 0x0000e600ff0c7b82 */ /* 0x000e220000000a00 */
[----:B------:R-:W-:Y:S02]  /*05a0*/  IMAD R15, R0, 0x200, R3 ;  /* 0x00000200000f7824 */ /* 0x000fe400078e0203 */
[----:B------:R-:W-:-:S05]  /*05b0*/  VIADD R3, R3, 0x80 ;  /* 0x0000008003037836 */ /* 0x000fca0000000000 */
[----:B------:R-:W-:-:S13]  /*05c0*/  ISETP.GE.AND P0, PT, R3, R2, PT ;  /* 0x000000020300720c */ /* 0x000fda0003f06270 */
[----:B------:R-:W-:Y:S05]  /*05d0*/  @P0 BREAK.RELIABLE B1 ;  /* 0x0000000000010942 */ /* 0x000fea0003800100 */
[----:B0-----:R-:W-:-:S05]  /*05e0*/  IMAD.WIDE.U32 R12, R15, 0x8, R12 ;  /* 0x000000080f0c7825 */ /* 0x001fca00078e000c */
[----:B------:R0:W-:Y:S01]  /*05f0*/  STG.E.64 desc[UR8][R12.64], R8 ;  /* 0x000000080c007986 */ /* 0x0001e2000c101b08 */
[----:B------:R-:W-:Y:S05]  /*0600*/  @P0 BRA `(.L_x_6634) ;  /* 0x0000000000300947 */ /* 0x000fea0003800000 */
[----:B0-----:R-:W0:Y:S01]  /*0610*/  LDC.64 R8, c[0x0][0x398] ;  /* 0x0000e600ff087b82 */ /* 0x001e220000000a00 */
[----:B------:R-:W-:Y:S01]  /*0620*/  IMAD R13, R0, 0x200, R3 ;  /* 0x00000200000d7824 */ /* 0x000fe200078e0203 */
[----:B------:R-:W-:-:S03]  /*0630*/  IADD3 R3, PT, PT, R3, 0x80, RZ ;  /* 0x0000008003037810 */ /* 0x000fc60007ffe0ff */
[----:B0-----:R-:W-:-:S05]  /*0640*/  IMAD.WIDE.U32 R8, R13, 0x8, R8 ;  /* 0x000000080d087825 */ /* 0x001fca00078e0008 */
[----:B------:R0:W-:Y:S02]  /*0650*/  STG.E.64 desc[UR8][R8.64], R10 ;  /* 0x0000000a08007986 */ /* 0x0001e4000c101b08 */
.L_x_6633:
[----:B------:R-:W-:Y:S05]  /*0660*/  BSYNC.RELIABLE B1 ;  /* 0x0000000000017941 */ /* 0x000fea0003800100 */
.L_x_6632:
[----:B------:R-:W-:-:S13]  /*0670*/  ISETP.GE.AND P0, PT, R3, R2, PT ;  /* 0x000000020300720c */ /* 0x000fda0003f06270 */
[----:B0-----:R-:W0:Y:S01]  /*0680*/  @!P0 LDC.64 R8, c[0x0][0x398] ;  /* 0x0000e600ff088b82 */ /* 0x001e220000000a00 */
[----:B------:R-:W-:Y:S02]  /*0690*/  @!P0 IMAD R11, R0, 0x200, R3 ;  /* 0x00000200000b8824 */ /* 0x000fe400078e0203 */
[----:B------:R-:W-:Y:S02]  /*06a0*/  @!P0 VIADD R3, R3, 0x80 ;  /* 0x0000008003038836 */ /* 0x000fe40000000000 */
[----:B0-----:R-:W-:-:S05]  /*06b0*/  @!P0 IMAD.WIDE.U32 R8, R11, 0x8, R8 ;  /* 0x000000080b088825 */ /* 0x001fca00078e0008 */
[----:B------:R1:W-:Y:S02]  /*06c0*/  @!P0 STG.E.64 desc[UR8][R8.64], R6 ;  /* 0x0000000608008986 */ /* 0x0003e4000c101b08 */
.L_x_6634:
[----:B------:R-:W-:Y:S05]  /*06d0*/  BSYNC.RECONVERGENT B0 ;  /* 0x0000000000007941 */ /* 0x000fea0003800200 */
.L_x_6631:
[----:B------:R-:W-:Y:S05]  /*06e0*/  WARPSYNC.ALL ;  /* 0x0000000000007948 */ /* 0x000fea0003800000 */
[----:B------:R-:W-:-:S13]  /*06f0*/  ISETP.GE.AND P0, PT, R3, R2, PT ;  /* 0x000000020300720c */ /* 0x000fda0003f06270 */
[----:B------:R-:W-:Y:S05]  /*0700*/  @P0 EXIT ;  /* 0x000000000000094d */ /* 0x000fea0003800000 */
[----:B-1----:R-:W1:Y:S01]  /*0710*/  LDC.64 R6, c[0x0][0x398] ;  /* 0x0000e600ff067b82 */ /* 0x002e620000000a00 */
[----:B------:R-:W-:-:S04]  /*0720*/  IMAD R3, R0, 0x200, R3 ;  /* 0x0000020000037824 */ /* 0x000fc800078e0203 */
[----:B-1----:R-:W-:-:S05]  /*0730*/  IMAD.WIDE.U32 R2, R3, 0x8, R6 ;  /* 0x0000000803027825 */ /* 0x002fca00078e0006 */
[----:B------:R-:W-:Y:S01]  /*0740*/  STG.E.64 desc[UR8][R2.64], R4 ;  /* 0x0000000402007986 */ /* 0x000fe2000c101b08 */
[----:B------:R-:W-:Y:S05]  /*0750*/  EXIT ;  /* 0x000000000000794d */ /* 0x000fea0003800000 */
.L_x_6635:
        /* <DEDUP_REMOVED lines=10> */
.L_x_37030:


//--------------------- .text._ZN2at6native29vectorized_elementwise_kernelILi2EZZZNS0_21clamp_max_kernel_cudaERNS_18TensorIteratorBaseERKN3c106ScalarEENKUlvE_clEvENKUlvE4_clEvEUldE_St5arrayIPcLm2EEEEviT0_T1_ --------------------------
	.section	.text._ZN2at6native29vectorized_elementwise_kernelILi2EZZZNS0_21clamp_max_kernel_cudaERNS_18TensorIteratorBaseERKN3c106ScalarEENKUlvE_clEvENKUlvE4_clEvEUldE_St5arrayIPcLm2EEEEviT0_T1_,"ax",@progbits
	.align	128
        .global         _ZN2at6native29vectorized_elementwise_kernelILi2EZZZNS0_21clamp_max_kernel_cudaERNS_18TensorIteratorBaseERKN3c106ScalarEENKUlvE_clEvENKUlvE4_clEvEUldE_St5arrayIPcLm2EEEEviT0_T1_
        .type           _ZN2at6native29vectorized_elementwise_kernelILi2EZZZNS0_21clamp_max_kernel_cudaERNS_18TensorIteratorBaseERKN3c106ScalarEENKUlvE_clEvENKUlvE4_clEvEUldE_St5arrayIPcLm2EEEEviT0_T1_,@function
        .size           _ZN2at6native29vectorized_elementwise_kernelILi2EZZZNS0_21clamp_max_kernel_cudaERNS_18TensorIteratorBaseERKN3c106ScalarEENKUlvE_clEvENKUlvE4_clEvEUldE_St5arrayIPcLm2EEEEviT0_T1_,(.L_x_37031 - _ZN2at6native29vectorized_elementwise_kernelILi2EZZZNS0_21clamp_max_kernel_cudaERNS_18TensorIteratorBaseERKN3c106ScalarEENKUlvE_clEvENKUlvE4_clEvEUldE_St5arrayIPcLm2EEEEviT0_T1_)
        .other          _ZN2at6native29vectorized_elementwise_kernelILi2EZZZNS0_21clamp_max_kernel_cudaERNS_18TensorIteratorBaseERKN3c106ScalarEENKUlvE_clEvENKUlvE4_clEvEUldE_St5arrayIPcLm2EEEEviT0_T1_,@"STO_CUDA_ENTRY STV_DEFAULT"
_ZN2at6native29vectorized_elementwise_kernelILi2EZZZNS0_21clamp_max_kernel_cudaERNS_18TensorIteratorBaseERKN3c106ScalarEENKUlvE_clEvENKUlvE4_clEvEUldE_St5arrayIPcLm2EEEEviT0_T1_:
.text._ZN2at6native29vectorized_elementwise_kernelILi2EZZZNS0_21clamp_max_kernel_cudaERNS_18TensorIteratorBaseERKN3c106ScalarEENKUlvE_clEvENKUlvE4_clEvEUldE_St5arrayIPcLm2EEEEviT0_T1_:
        /* <DEDUP_REMOVED lines=10> */
[----:B------:R-:W-:Y:S01]  /*00a0*/  CS2R R18, SRZ ;  /* 0x0000000000127805 */ /* 0x000fe2000001ff00 */
[----:B------:R-:W1:Y:S01]  /*00b0*/  LDCU.64 UR4, c[0x0][0x388] ;  /* 0x00007100ff0477ac */ /* 0x000e620008000a00 */
        /* <DEDUP_REMOVED lines=10> */
[----:B0-----:R-:W-:Y:S01]  /*0160*/  @!P1 IMAD.WIDE.U32 R14, R3, 0x8, R14 ;  /* 0x00000008030e9825 */ /* 0x001fe200078e000e */
[----:B------:R-:W-:-:S06]  /*0170*/  CS2R R2, SRZ ;  /* 0x0000000000027805 */ /* 0x000fcc000001ff00 */
[----:B------:R0:W3:Y:S05]  /*0180*/  @!P1 LDG.E.64 R2, desc[UR10][R14.64] ;  /* 0x0000000a0e029981 */ /* 0x0000ea000c1e1b00 */
[----:B------:R-:W-:Y:S01]  /*0190*/  @!P4 IMAD.IADD R27, R0, 0x1, R7 ;  /* 0x00000001001bc824 */ /* 0x000fe200078e0207 */
[----:B------:R-:W4:Y:S01]  /*01a0*/  @!P4 LDC.64 R4, c[0x0][0x3a0] ;  /* 0x0000e800ff04cb82 */ /* 0x000f220000000a00 */
[----:B------:R-:W-:-:S05]  /*01b0*/  @!P4 VIADD R7, R7, 0x80 ;  /* 0x000000800707c836 */ /* 0x000fca0000000000 */
[----:B------:R-:W-:-:S13]  /*01c0*/  ISETP.GE.U32.AND P2, PT, R7, R12, PT ;  /* 0x0000000c0700720c */ /* 0x000fda0003f46070 */
[----:B------:R-:W-:Y:S02]  /*01d0*/  @!P2 IMAD.IADD R11, R0, 0x1, R7 ;  /* 0x00000001000ba824 */ /* 0x000fe400078e0207 */
[----:B------:R-:W-:-:S05]  /*01e0*/  @!P2 VIADD R7, R7, 0x80 ;  /* 0x000000800707a836 */ /* 0x000fca0000000000 */
[-C--:B------:R-:W-:Y:S01]  /*01f0*/  ISETP.GE.U32.AND P0, PT, R7, R12.reuse, PT ;  /* 0x0000000c0700720c */ /* 0x080fe20003f06070 */
[----:B--2---:R-:W-:Y:S02]  /*0200*/  @!P3 IMAD.WIDE.U32 R24, R9, 0x8, R24 ;  /* 0x000000080918b825 */ /* 0x004fe400078e0018 */
[----:B------:R-:W2:Y:S02]  /*0210*/  @!P2 LDC.64 R8, c[0x0][0x3a0] ;  /* 0x0000e800ff08ab82 */ /* 0x000ea40000000a00 */
[----:B----4-:R-:W-:Y:S01]  /*0220*/  @!P4 IMAD.WIDE.U32 R26, R27, 0x8, R4 ;  /* 0x000000081b1ac825 */ /* 0x010fe200078e0004 */
[----:B------:R4:W5:Y:S04]  /*0230*/  @!P3 LDG.E.64 R16, desc[UR10][R24.64] ;  /* 0x0000000a1810b981 */ /* 0x000968000c1e1b00 */
[----:B------:R1:W5:Y:S03]  /*0240*/  @!P4 LDG.E.64 R18, desc[UR10][R26.64] ;  /* 0x0000000a1a12c981 */ /* 0x000366000c1e1b00 */
[----:B------:R-:W-:Y:S01]  /*0250*/  @!P0 IMAD.IADD R23, R0, 0x1, R7 ;  /* 0x0000000100178824 */ /* 0x000fe200078e0207 */
[----:B------:R-:W-:Y:S01]  /*0260*/  @!P0 IADD3 R7, PT, PT, R7, 0x80, RZ ;  /* 0x0000008007078810 */ /* 0x000fe20007ffe0ff */
[----:B------:R-:W4:Y:S03]  /*0270*/  @!P0 LDC.64 R20, c[0x0][0x3a0] ;  /* 0x0000e800ff148b82 */ /* 0x000f260000000a00 */
[----:B------:R-:W-:-:S13]  /*0280*/  ISETP.GE.U32.AND P1, PT, R7, R12, PT ;  /* 0x0000000c0700720c */ /* 0x000fda0003f26070 */
[----:B------:R-:W-:Y:S01]  /*0290*/  @!P1 IMAD.IADD R22, R0, 0x1, R7 ;  /* 0x0000000100169824 */ /* 0x000fe200078e0207 */
[----:B------:R-:W1:Y:S01]  /*02a0*/  @!P1 LDC.64 R4, c[0x0][0x3a0] ;  /* 0x0000e800ff049b82 */ /* 0x000e620000000a00 */
[----:B------:R-:W-:-:S05]  /*02b0*/  @!P1 VIADD R7, R7, 0x80 ;  /* 0x0000008007079836 */ /* 0x000fca0000000000 */
[----:B------:R-:W-:Y:S02]  /*02c0*/  ISETP.GE.U32.AND P3, PT, R7, R12, PT ;  /* 0x0000000c0700720c */ /* 0x000fe40003f66070 */
[----:B0-----:R-:W-:Y:S01]  /*02d0*/  CS2R R14, SRZ ;  /* 0x00000000000e7805 */ /* 0x001fe2000001ff00 */
[----:B--2---:R-:W-:-:S05]  /*02e0*/  @!P2 IMAD.WIDE.U32 R28, R11, 0x8, R8 ;  /* 0x000000080b1ca825 */ /* 0x004fca00078e0008 */
[----:B------:R-:W2:Y:S05]  /*02f0*/  @!P2 LDG.E.64 R14, desc[UR10][R28.64] ;  /* 0x0000000a1c0ea981 */ /* 0x000eaa000c1e1b00 */
[----:B------:R-:W-:Y:S02]  /*0300*/  @!P3 IMAD.IADD R6, R0, 0x1, R7 ;  /* 0x000000010006b824 */ /* 0x000fe400078e0207 */
[----:B------:R-:W-:-:S05]  /*0310*/  @!P3 VIADD R7, R7, 0x80 ;  /* 0x000000800707b836 */ /* 0x000fca0000000000 */
[----:B------:R-:W-:Y:S01]  /*0320*/  ISETP.GE.U32.AND P2, PT, R7, R12, PT ;  /* 0x0000000c0700720c */ /* 0x000fe20003f46070 */
[----:B----4-:R-:W-:Y:S02]  /*0330*/  @!P0 IMAD.WIDE.U32 R24, R23, 0x8, R20 ;  /* 0x0000000817188825 */ /* 0x010fe400078e0014 */
[----:B------:R-:W0:Y:S01]  /*0340*/  @!P3 LDC.64 R20, c[0x0][0x3a0] ;  /* 0x0000e800ff14bb82 */ /* 0x000e220000000a00 */
[----:B------:R-:W-:Y:S01]  /*0350*/  CS2R R10, SRZ ;  /* 0x00000000000a7805 */ /* 0x000fe2000001ff00 */
[----:B-1----:R-:W-:Y:S01]  /*0360*/  @!P1 IMAD.WIDE.U32 R26, R22, 0x8, R4 ;  /* 0x00000008161a9825 */ /* 0x002fe200078e0004 */
[----:B------:R-:W-:-:S04]  /*0370*/  CS2R R4, SRZ ;  /* 0x0000000000047805 */ /* 0x000fc8000001ff00 */
[----:B------:R-:W4:Y:S03]  /*0380*/  @!P0 LDG.E.64 R10, desc[UR10][R24.64] ;  /* 0x0000000a180a8981 */ /* 0x000f26000c1e1b00 */
[----:B------:R-:W1:Y:S01]  /*0390*/  @!P2 LDC.64 R8, c[0x0][0x3a0] ;  /* 0x0000e800ff08ab82 */ /* 0x000e620000000a00 */
[----:B------:R1:W4:Y:S01]  /*03a0*/  @!P1 LDG.E.64 R4, desc[UR10][R26.64] ;  /* 0x0000000a1a049981 */ /* 0x000322000c1e1b00 */
[----:B------:R-:W-:Y:S02]  /*03b0*/  @!P2 IMAD.IADD R23, R0, 0x1, R7 ;  /* 0x000000010017a824 */ /* 0x000fe400078e0207 */
[----:B0-----:R-:W-:Y:S01]  /*03c0*/  @!P3 IMAD.WIDE.U32 R20, R6, 0x8, R20 ;  /* 0x000000080614b825 */ /* 0x001fe200078e0014 */
[----:B------:R-:W-:-:S06]  /*03d0*/  CS2R R6, SRZ ;  /* 0x0000000000067805 */ /* 0x000fcc000001ff00 */
[----:B------:R-:W4:Y:S01]  /*03e0*/  @!P3 LDG.E.64 R6, desc[UR10][R20.64] ;  /* 0x0000000a1406b981 */ /* 0x000f22000c1e1b00 */
[----:B-1----:R-:W-:Y:S01]  /*03f0*/  @!P2 IMAD.WIDE.U32 R22, R23, 0x8, R8 ;  /* 0x000000081716a825 */ /* 0x002fe200078e0008 */
[----:B------:R-:W-:-:S06]  /*0400*/  CS2R R8, SRZ ;  /* 0x0000000000087805 */ /* 0x000fcc000001ff00 */
[----:B------:R0:W4:Y:S01]  /*0410*/  @!P2 LDG.E.64 R8, desc[UR10][R22.64] ;  /* 0x0000000a1608a981 */ /* 0x000122000c1e1b00 */
[----:B------:R-:W-:Y:S02]  /*0420*/  UMOV UR6, UR5 ;  /* 0x0000000500067c82 */ /* 0x000fe40008000000 */
[----:B------:R-:W-:Y:S01]  /*0430*/  IMAD.U32 R26, RZ, RZ, UR6 ;  /* 0x00000006ff1a7e24 */ /* 0x000fe2000f8e00ff */
[----:B------:R-:W-:Y:S02]  /*0440*/  UMOV UR7, UR5 ;  /* 0x0000000500077c82 */ /* 0x000fe40008000000 */
[----:B0-----:R-:W-:Y:S01]  /*0450*/  IMAD.U32 R22, RZ, RZ, UR7 ;  /* 0x00000007ff167e24 */ /* 0x001fe2000f8e00ff */
[----:B------:R-:W-:Y:S04]  /*0460*/  BSSY.RECONVERGENT B0, `(.L_x_6637) ;  /* 0x000008c000007945 */ /* 0x000fe80003800200 */
[----:B------:R-:W-:Y:S01]  /*0470*/  BSSY.RELIABLE B1, `(.L_x_6638) ;  /* 0x0000084000017945 */ /* 0x000fe20003800100 */
[----:B---3--:R-:W-:Y:S01]  /*0480*/  DSETP.MIN.AND P0, P3, R2, UR4, PT ;  /* 0x0000000402007e2a */ /* 0x008fe2000bb00000 */
[----:B------:R-:W-:-:S02]  /*0490*/  IMAD.MOV.U32 R24, RZ, RZ, R3 ;  /* 0x000000ffff187224 */ /* 0x000fc400078e0003 */
[----:B------:R-:W-:-:S03]  /*04a0*/  IMAD.MOV.U32 R20, RZ, RZ, R2 ;  /* 0x000000ffff147224 */ /* 0x000fc600078e0002 */
[----:B------:R-:W-:Y:S01]  /*04b0*/  FSEL R25, R24, UR6, P0 ;  /* 0x0000000618197c08 */ /* 0x000fe20008000000 */
[----:B------:R-:W-:Y:S02]  /*04c0*/  UMOV UR6, UR4 ;  /* 0x0000000400067c82 */ /* 0x000fe40008000000 */
[----:B------:R-:W-:-:S05]  /*04d0*/  SEL R20, R20, UR6, P0 ;  /* 0x0000000614147c07 */ /* 0x000fca0008000000 */
[----:B------:R-:W-:Y:S01]  /*04e0*/  @P3 LOP3.LUT R25, R26, 0x80000, RZ, 0xfc, !PT ;  /* 0x000800001a193812 */ /* 0x000fe200078efcff */
[----:B------:R-:W-:-:S06]  /*04f0*/  DSETP.NAN.AND P3, PT, R2, R2, PT ;  /* 0x000000020200722a */ /* 0x000fcc0003f68000 */
[----:B------:R-:W-:Y:S01]  /*0500*/  FSEL R2, R20, R2, !P3 ;  /* 0x0000000214027208 */ /* 0x000fe20005800000 */
[----:B-----5:R-:W-:Y:S01]  /*0510*/  DSETP.MIN.AND P1, P2, R16, UR4, PT ;  /* 0x0000000410007e2a */ /* 0x020fe2000ba20000 */
[----:B------:R-:W-:Y:S01]  /*0520*/  IMAD.MOV.U32 R21, RZ, RZ, R17 ;  /* 0x000000ffff157224 */ /* 0x000fe200078e0011 */
[----:B------:R-:W-:-:S04]  /*0530*/  DSETP.MIN.AND P0, P4, R18, UR4, PT ;  /* 0x0000000412007e2a */ /* 0x000fc8000bc00000 */
[----:B------:R-:W-:Y:S02]  /*0540*/  FSEL R23, R21, UR7, P1 ;  /* 0x0000000715177c08 */ /* 0x000fe40008800000 */
[----:B------:R-:W-:Y:S01]  /*0550*/  MOV R21, R25 ;  /* 0x0000001900157202 */ /* 0x000fe20000000f00 */
[----:B------:R-:W-:-:S03]  /*0560*/  IMAD.MOV.U32 R20, RZ, RZ, R16 ;  /* 0x000000ffff147224 */ /* 0x000fc600078e0010 */
[----:B------:R-:W-:Y:S01]  /*0570*/  FSEL R3, R21, R3, !P3 ;  /* 0x0000000315037208 */ /* 0x000fe20005800000 */
[----:B------:R-:W-:Y:S01]  /*0580*/  IMAD.MOV.U32 R21, RZ, RZ, R19 ;  /* 0x000000ffff157224 */ /* 0x000fe200078e0013 */
[----:B------:R-:W-:Y:S01]  /*0590*/  DSETP.NAN.AND P3, PT, R16, R16, PT ;  /* 0x000000101000722a */ /* 0x000fe20003f68000 */
[----:B------:R-:W-:-:S03]  /*05a0*/  @P2 LOP3.LUT R23, R22, 0x80000, RZ, 0xfc, !PT ;  /* 0x0008000016172812 */ /* 0x000fc600078efcff */
[----:B------:R-:W-:Y:S02]  /*05b0*/  FSEL R25, R21, UR7, P0 ;  /* 0x0000000715197c08 */ /* 0x000fe40008000000 */
[----:B------:R-:W-:Y:S01]  /*05c0*/  @P4 LOP3.LUT R25, R22, 0x80000, RZ, 0xfc, !PT ;  /* 0x0008000016194812 */ /* 0x000fe200078efcff */
[----:B------:R-:W-:Y:S01]  /*05d0*/  IMAD.MOV.U32 R22, RZ, RZ, R18 ;  /* 0x000000ffff167224 */ /* 0x000fe200078e0012 */
[----:B------:R-:W-:Y:S01]  /*05e0*/  SEL R20, R20, UR6, P1 ;  /* 0x0000000614147c07 */ /* 0x000fe20008800000 */
[----:B------:R-:W-:-:S03]  /*05f0*/  IMAD.MOV.U32 R21, RZ, RZ, R23 ;  /* 0x000000ffff157224 */ /* 0x000fc600078e0017 */
[----:B------:R-:W-:Y:S02]  /*0600*/  FSEL R16, R20, R16, !P3 ;  /* 0x0000001014107208 */ /* 0x000fe40005800000 */
[----:B------:R-:W-:Y:S01]  /*0610*/  SEL R20, R22, UR6, P0 ;  /* 0x0000000616147c07 */ /* 0x000fe20008000000 */
[----:B------:R-:W-:Y:S01]  /*0620*/  DSETP.NAN.AND P0, PT, R18, R18, PT ;  /* 0x000000121200722a */ /* 0x000fe20003f08000 */
[----:B------:R-:W-:Y:S01]  /*0630*/  UMOV UR6, UR5 ;  /* 0x0000000500067c82 */ /* 0x000fe20008000000 */
[----:B--2---:R-:W-:Y:S01]  /*0640*/  DSETP.MIN.AND P1, P2, R14, UR4, PT ;  /* 0x000000040e007e2a */ /* 0x004fe2000ba20000 */
[----:B------:R-:W-:Y:S01]  /*0650*/  IMAD.MOV.U32 R22, RZ, RZ, R15 ;  /* 0x000000ffff167224 */ /* 0x000fe200078e000f */
[----:B------:R-:W-:Y:S01]  /*0660*/  FSEL R17, R21, R17, !P3 ;  /* 0x0000001115117208 */ /* 0x000fe20005800000 */
[----:B------:R-:W-:Y:S01]  /*0670*/  IMAD.U32 R23, RZ, RZ, UR6 ;  /* 0x00000006ff177e24 */ /* 0x000fe2000f8e00ff */
[----:B------:R-:W-:Y:S01]  /*0680*/  FSEL R18, R20, R18, !P0 ;  /* 0x0000001214127208 */ /* 0x000fe20004000000 */
[----:B------:R-:W-:Y:S01]  /*0690*/  IMAD.MOV.U32 R21, RZ, RZ, R25 ;  /* 0x000000ffff157224 */ /* 0x000fe200078e0019 */
[----:B------:R-:W-:Y:S01]  /*06a0*/  FSEL R25, R22, UR6, P1 ;  /* 0x0000000616197c08 */ /* 0x000fe20008800000 */
[----:B------:R-:W-:Y:S01]  /*06b0*/  IMAD.MOV.U32 R20, RZ, RZ, R14 ;  /* 0x000000ffff147224 */ /* 0x000fe200078e000e */
[----:B------:R-:W-:-:S02]  /*06c0*/  UMOV UR6, UR4 ;  /* 0x0000000400067c82 */ /* 0x000fc40008000000 */
[----:B------:R-:W-:-:S04]  /*06d0*/  FSEL R19, R21, R19, !P0 ;  /* 0x0000001315137208 */ /* 0x000fc80004000000 */
[----:B------:R-:W-:Y:S01]  /*06e0*/  @P2 LOP3.LUT R25, R23, 0x80000, RZ, 0xfc, !PT ;  /* 0x0008000017192812 */ /* 0x000fe200078efcff */
[----:B------:R-:W-:Y:S01]  /*06f0*/  DSETP.NAN.AND P2, PT, R14, R14, PT ;  /* 0x0000000e0e00722a */ /* 0x000fe20003f48000 */
[----:B------:R-:W-:Y:S01]  /*0700*/  SEL R20, R20, UR6, P1 ;  /* 0x0000000614147c07 */ /* 0x000fe20008800000 */
[----:B----4-:R-:W-:Y:S01]  /*0710*/  DSETP.MIN.AND P0, P3, R10, UR4, PT ;  /* 0x000000040a007e2a */ /* 0x010fe2000bb00000 */
[----:B------:R-:W-:-:S03]  /*0720*/  MOV R21, R11 ;  /* 0x0000000b00157202 */ /* 0x000fc60000000f00 */
[----:B------:R-:W-:Y:S01]  /*0730*/  FSEL R14, R20, R14, !P2 ;  /* 0x0000000e140e7208 */ /* 0x000fe20005000000 */
[----:B------:R-:W-:Y:S01]  /*0740*/  DSETP.MIN.AND P1, P4, R4, UR4, PT ;  /* 0x0000000404007e2a */ /* 0x000fe2000bc20000 */
[----:B------:R-:W-:Y:S01]  /*0750*/  IMAD.MOV.U32 R20, RZ, RZ, R5 ;  /* 0x000000ffff147224 */ /* 0x000fe200078e0005 */
[----:B------:R-:W-:Y:S01]  /*0760*/  FSEL R23, R21, UR7, P0 ;  /* 0x0000000715177c08 */ /* 0x000fe20008000000 */
[----:B------:R-:W-:Y:S02]  /*0770*/  IMAD.MOV.U32 R21, RZ, RZ, R25 ;  /* 0x000000ffff157224 */ /* 0x000fe400078e0019 */
[----:B------:R-:W-:Y:S01]  /*0780*/  IMAD.U32 R22, RZ, RZ, UR7 ;  /* 0x00000007ff167e24 */ /* 0x000fe2000f8e00ff */
[----:B------:R-:W-:Y:S01]  /*0790*/  FSEL R25, R20, UR7, P1 ;  /* 0x0000000714197c08 */ /* 0x000fe20008800000 */
[----:B------:R-:W-:Y:S01]  /*07a0*/  IMAD.MOV.U32 R20, RZ, RZ, R10 ;  /* 0x000000ffff147224 */ /* 0x000fe200078e000a */
[----:B------:R-:W-:Y:S01]  /*07b0*/  FSEL R15, R21, R15, !P2 ;  /* 0x0000000f150f7208 */ /* 0x000fe20005000000 */
[----:B------:R-:W-:Y:S01]  /*07c0*/  IMAD.U32 R21, RZ, RZ, UR7 ;  /* 0x00000007ff157e24 */ /* 0x000fe2000f8e00ff */
[----:B------:R-:W-:Y:S01]  /*07d0*/  @P3 LOP3.LUT R23, R22, 0x80000, RZ, 0xfc, !PT ;  /* 0x0008000016173812 */ /* 0x000fe200078efcff */
[----:B------:R-:W-:Y:S01]  /*07e0*/  IMAD.MOV.U32 R22, RZ, RZ, R4 ;  /* 0x000000ffff167224 */ /* 0x000fe200078e0004 */
[----:B------:R-:W-:Y:S01]  /*07f0*/  SEL R20, R20, UR6, P0 ;  /* 0x0000000614147c07 */ /* 0x000fe20008000000 */
[----:B------:R-:W-:Y:S01]  /*0800*/  DSETP.NAN.AND P0, PT, R10, R10, PT ;  /* 0x0000000a0a00722a */ /* 0x000fe20003f08000 */
[----:B------:R-:W-:Y:S01]  /*0810*/  @P4 LOP3.LUT R25, R21, 0x80000, RZ, 0xfc, !PT ;  /* 0x0008000015194812 */ /* 0x000fe200078efcff */
[----:B------:R-:W-:Y:S01]  /*0820*/  IMAD.MOV.U32 R21, RZ, RZ, R23 ;  /* 0x000000ffff157224 */ /* 0x000fe200078e0017 */
[----:B------:R-:W-:Y:S01]  /*0830*/  SEL R22, R22, UR6, P1 ;  /* 0x0000000616167c07 */ /* 0x000fe20008800000 */
[----:B------:R-:W-:-:S02]  /*0840*/  DSETP.NAN.AND P1, PT, R4, R4, PT ;  /* 0x000000040400722a */ /* 0x000fc40003f28000 */
[----:B------:R-:W-:Y:S01]  /*0850*/  IMAD.MOV.U32 R23, RZ, RZ, R25 ;  /* 0x000000ffff177224 */ /* 0x000fe200078e0019 */
[----:B------:R-:W-:Y:S01]  /*0860*/  DSETP.MIN.AND P2, P3, R6, UR4, PT ;  /* 0x0000000406007e2a */ /* 0x000fe2000bb40000 */
[----:B------:R-:W-:Y:S02]  /*0870*/  FSEL R10, R20, R10, !P0 ;  /* 0x0000000a140a7208 */ /* 0x000fe40004000000 */
[----:B------:R-:W-:Y:S01]  /*0880*/  MOV R20, R7 ;  /* 0x0000000700147202 */ /* 0x000fe20000000f00 */
[----:B------:R-:W-:Y:S01]  /*0890*/  UMOV UR6, UR5 ;  /* 0x0000000500067c82 */ /* 0x000fe20008000000 */
[----:B------:R-:W-:Y:S02]  /*08a0*/  FSEL R11, R21, R11, !P0 ;  /* 0x0000000b150b7208 */ /* 0x000fe40004000000 */
[----:B------:R-:W-:Y:S02]  /*08b0*/  FSEL R5, R23, R5, !P1 ;  /* 0x0000000517057208 */ /* 0x000fe40004800000 */
[----:B------:R-:W-:Y:S01]  /*08c0*/  FSEL R23, R20, UR6, P2 ;  /* 0x0000000614177c08 */ /* 0x000fe20009000000 */
[----:B------:R-:W-:Y:S01]  /*08d0*/  DSETP.MIN.AND P0, P4, R8, UR4, PT ;  /* 0x0000000408007e2a */ /* 0x000fe2000bc00000 */
[----:B------:R-:W-:Y:S01]  /*08e0*/  IMAD.MOV.U32 R20, RZ, RZ, R9 ;  /* 0x000000ffff147224 */ /* 0x000fe200078e0009 */
[----:B------:R-:W-:Y:S01]  /*08f0*/  FSEL R4, R22, R4, !P1 ;  /* 0x0000000416047208 */ /* 0x000fe20004800000 */
[----:B------:R-:W-:-:S03]  /*0900*/  IMAD.U32 R22, RZ, RZ, UR6 ;  /* 0x00000006ff167e24 */ /* 0x000fc6000f8e00ff */
[----:B------:R-:W-:Y:S01]  /*0910*/  FSEL R21, R20, UR7, P0 ;  /* 0x0000000714157c08 */ /* 0x000fe20008000000 */
[----:B------:R-:W-:Y:S01]  /*0920*/  IMAD.MOV.U32 R20, RZ, RZ, R6 ;  /* 0x000000ffff147224 */ /* 0x000fe200078e0006 */
[----:B------:R-:W-:Y:S01]  /*0930*/  UMOV UR6, UR4 ;  /* 0x0000000400067c82 */ /* 0x000fe20008000000 */
[----:B------:R-:W-:-:S03]  /*0940*/  @P3 LOP3.LUT R23, R22, 0x80000, RZ, 0xfc, !PT ;  /* 0x0008000016173812 */ /* 0x000fc600078efcff */
[----:B------:R-:W-:Y:S01]  /*0950*/  SEL R22, R20, UR6, P2 ;  /* 0x0000000614167c07 */ /* 0x000fe20009000000 */
[----:B------:R-:W-:-:S05]  /*0960*/  IMAD.MOV.U32 R20, RZ, RZ, R8 ;  /* 0x000000ffff147224 */ /* 0x000fca00078e0008 */
[----:B------:R-:W-:Y:S02]  /*0970*/  SEL R20, R20, UR4, P0 ;  /* 0x0000000414147c07 */ /* 0x000fe40008000000 */
[----:B------:R-:W-:Y:S01]  /*0980*/  ISETP.GE.U32.AND P0, PT, R13, R12, PT ;  /* 0x0000000c0d00720c */ /* 0x000fe20003f06070 */
[----:B------:R-:W-:Y:S01]  /*0990*/  IMAD.U32 R24, RZ, RZ, UR7 ;  /* 0x00000007ff187e24 */ /* 0x000fe2000f8e00ff */
[----:B------:R-:W-:Y:S02]  /*09a0*/  DSETP.NAN.AND P1, PT, R6, R6, PT ;  /* 0x000000060600722a */ /* 0x000fe40003f28000 */
[----:B------:R-:W-:Y:S02]  /*09b0*/  DSETP.NAN.AND P2, PT, R8, R8, PT ;  /* 0x000000080800722a */ /* 0x000fe40003f48000 */
[----:B------:R-:W-:Y:S02]  /*09c0*/  @P4 LOP3.LUT R21, R24, 0x80000, RZ, 0xfc, !PT ;  /* 0x0008000018154812 */ /* 0x000fe400078efcff */
[----:B------:R-:W-:-:S02]  /*09d0*/  FSEL R6, R22, R6, !P1 ;  /* 0x0000000616067208 */ /* 0x000fc40004800000 */
[----:B------:R-:W-:Y:S02]  /*09e0*/  FSEL R7, R23, R7, !P1 ;  /* 0x0000000717077208 */ /* 0x000fe40004800000 */
[----:B------:R-:W-:Y:S02]  /*09f0*/  FSEL R8, R20, R8, !P2 ;  /* 0x0000000814087208 */ /* 0x000fe40005000000 */
[----:B------:R-:W-:Y:S01]  /*0a00*/  FSEL R9, R21, R9, !P2 ;  /* 0x0000000915097208 */ /* 0x000fe20005000000 */
[----:B------:R-:W-:Y:S06]  /*0a10*/  @P0 BRA `(.L_x_6639) ;  /* 0x0000000000300947 */ /* 0x000fec0003800000 */
        /* <DEDUP_REMOVED lines=12> */
.L_x_6639:
[----:B------:R-:W-:-:S13]  /*0ae0*/  ISETP.GE.U32.AND P0, PT, R13, R12, PT ;  /* 0x0000000c0d00720c */ /* 0x000fda0003f06070 */
[----:B------:R-:W-:Y:S05]  /*0af0*/  @P0 BRA `(.L_x_6641) ;  /* 0x0000000000300947 */ /* 0x000fea0003800000 */
[----:B0-----:R-:W0:Y:S01]  /*0b00*/  LDC.64 R2, c[0x0][0x398] ;  /* 0x0000e600ff027b82 */ /* 0x001e220000000a00 */
[----:B------:R-:W-:Y:S02]  /*0b10*/  IMAD.IADD R17, R0, 0x1, R13 ;  /* 0x0000000100117824 */ /* 0x000fe400078e020d */
[----:B------:R-:W-:Y:S02]  /*0b20*/  VIADD R13, R13, 0x80 ;  /* 0x000000800d0d7836 */ /* 0x000fe40000000000 */
[----:B0-----:R-:W-:-:S05]  /*0b30*/  IMAD.WIDE.U32 R2, R17, 0x8, R2 ;  /* 0x0000000811027825 */ /* 0x001fca00078e0002 */
[----:B------:R1:W-:Y:S02]  /*0b40*/  STG.E.64 desc[UR10][R2.64], R18 ;  /* 0x0000001202007986 */ /* 0x0003e4000c101b0a */
.L_x_6640:
[----:B------:R-:W-:-:S13]  /*0b50*/  ISETP.GE.U32.AND P0, PT, R13, R12, PT ;  /* 0x0000000c0d00720c */ /* 0x000fda0003f06070 */
[----:B------:R-:W-:Y:S05]  /*0b60*/  @P0 BRA `(.L_x_6642) ;  /* 0x0000000000300947 */ /* 0x000fea0003800000 */
[----:B01----:R-:W0:Y:S01]  /*0b70*/  LDC.64 R2, c[0x0][0x398] ;  /* 0x0000e600ff027b82 */ /* 0x003e220000000a00 */
[----:B------:R-:W-:Y:S01]  /*0b80*/  IADD3 R17, PT, PT, R0, R13, RZ ;  /* 0x0000000d00117210 */ /* 0x000fe20007ffe0ff */
[----:B------:R-:W-:-:S04]  /*0b90*/  VIADD R13, R13, 0x80 ;  /* 0x000000800d0d7836 */ /* 0x000fc80000000000 */
[----:B0-----:R-:W-:-:S05]  /*0ba0*/  IMAD.WIDE.U32 R2, R17, 0x8, R2 ;  /* 0x0000000811027825 */ /* 0x001fca00078e0002 */
[----:B------:R1:W-:Y:S02]  /*0bb0*/  STG.E.64 desc[UR10][R2.64], R14 ;  /* 0x0000000e02007986 */ /* 0x0003e4000c101b0a */
.L_x_6641:
[----:B------:R-:W-:-:S13]  /*0bc0*/  ISETP.GE.U32.AND P0, PT, R13, R12, PT ;  /* 0x0000000c0d00720c */ /* 0x000fda0003f06070 */
[----:B------:R-:W-:Y:S05]  /*0bd0*/  @P0 BRA `(.L_x_6643) ;  /* 0x0000000000340947 */ /* 0x000fea0003800000 */
[----:B01----:R-:W0:Y:S01]  /*0be0*/  LDC.64 R2, c[0x0][0x398] ;  /* 0x0000e600ff027b82 */ /* 0x003e220000000a00 */
[----:B------:R-:W-:Y:S02]  /*0bf0*/  IMAD.IADD R15, R0, 0x1, R13 ;  /* 0x00000001000f7824 */ /* 0x000fe400078e020d */
[----:B------:R-:W-:Y:S02]  /*0c00*/  VIADD R13, R13, 0x80 ;  /* 0x000000800d0d7836 */ /* 0x000fe40000000000 */
[----:B0-----:R-:W-:-:S05]  /*0c10*/  IMAD.WIDE.U32 R2, R15, 0x8, R2 ;  /* 0x000000080f027825 */ /* 0x001fca00078e0002 */
[----:B------:R2:W-:Y:S02]  /*0c20*/  STG.E.64 desc[UR10][R2.64], R10 ;  /* 0x0000000a02007986 */ /* 0x0005e4000c101b0a */
.L_x_6642:
[----:B------:R-:W-:-:S13]  /*0c30*/  ISETP.GE.U32.AND P0, PT, R13, R12, PT ;  /* 0x0000000c0d00720c */ /* 0x000fda0003f06070 */
[----:B------:R-:W-:Y:S05]  /*0c40*/  @P0 BREAK.RELIABLE B1 ;  /* 0x0000000000010942 */ /* 0x000fea0003800100 */
[----:B------:R-:W-:Y:S05]  /*0c50*/  @P0 BRA `(.L_x_6644) ;  /* 0x0000000000300947 */ /* 0x000fea0003800000 */
[----:B012---:R-:W0:Y:S01]  /*0c60*/  LDC.64 R2, c[0x0][0x398] ;  /* 0x0000e600ff027b82 */ /* 0x007e220000000a00 */
[----:B------:R-:W-:Y:S02]  /*0c70*/  IMAD.IADD R11, R0, 0x1, R13 ;  /* 0x00000001000b7824 */ /* 0x000fe400078e020d */
[----:B------:R-:W-:Y:S02]  /*0c80*/  VIADD R13, R13, 0x80 ;  /* 0x000000800d0d7836 */ /* 0x000fe40000000000 */
[----:B0-----:R-:W-:-:S05]  /*0c90*/  IMAD.WIDE.U32 R2, R11, 0x8, R2 ;  /* 0x000000080b027825 */ /* 0x001fca00078e0002 */
[----:B------:R2:W-:Y:S02]  /*0ca0*/  STG.E.64 desc[UR10][R2.64], R4 ;  /* 0x0000000402007986 */ /* 0x0005e4000c101b0a */
.L_x_6643:
[----:B------:R-:W-:Y:S05]  /*0cb0*/  BSYNC.RELIABLE B1 ;  /* 0x0000000000017941 */ /* 0x000fea0003800100 */
.L_x_6638:
[----:B------:R-:W-:-:S13]  /*0cc0*/  ISETP.GE.U32.AND P0, PT, R13, R12, PT ;  /* 0x0000000c0d00720c */ /* 0x000fda0003f06070 */
[----:B012---:R-:W0:Y:S01]  /*0cd0*/  @!P0 LDC.64 R2, c[0x0][0x398] ;  /* 0x0000e600ff028b82 */ /* 0x007e220000000a00 */
[----:B------:R-:W-:Y:S02]  /*0ce0*/  @!P0 IMAD.IADD R5, R0, 0x1, R13 ;  /* 0x0000000100058824 */ /* 0x000fe400078e020d */
[----:B------:R-:W-:Y:S02]  /*0cf0*/  @!P0 VIADD R13, R13, 0x80 ;  /* 0x000000800d0d8836 */ /* 0x000fe40000000000 */
[----:B0-----:R-:W-:-:S05]  /*0d00*/  @!P0 IMAD.WIDE.U32 R2, R5, 0x8, R2 ;  /* 0x0000000805028825 */ /* 0x001fca00078e0002 */
[----:B------:R3:W-:Y:S02]  /*0d10*/  @!P0 STG.E.64 desc[UR10][R2.64], R6 ;  /* 0x0000000602008986 */ /* 0x0007e4000c101b0a */
.L_x_6644:
[----:B------:R-:W-:Y:S05]  /*0d20*/  BSYNC.RECONVERGENT B0 ;  /* 0x0000000000007941 */ /* 0x000fea0003800200 */
.L_x_6637:
[----:B------:R-:W-:Y:S05]  /*0d30*/  WARPSYNC.ALL ;  /* 0x0000000000007948 */ /* 0x000fea0003800000 */
[----:B------:R-:W-:-:S13]  /*0d40*/  ISETP.GE.U32.AND P0, PT, R13, R12, PT ;  /* 0x0000000c0d00720c */ /* 0x000fda0003f06070 */
[----:B------:R-:W-:Y:S05]  /*0d50*/  @P0 EXIT ;  /* 0x000000000000094d */ /* 0x000fea0003800000 */
[----:B0123--:R-:W0:Y:S01]  /*0d60*/  LDC.64 R2, c[0x0][0x398] ;  /* 0x0000e600ff027b82 */ /* 0x00fe220000000a00 */
[----:B------:R-:W-:-:S04]  /*0d70*/  IMAD.IADD R13, R0, 0x1, R13 ;  /* 0x00000001000d7824 */ /* 0x000fc800078e020d */
[----:B0-----:R-:W-:-:S05]  /*0d80*/  IMAD.WIDE.U32 R2, R13, 0x8, R2 ;  /* 0x000000080d027825 */ /* 0x001fca00078e0002 */
[----:B------:R-:W-:Y:S01]  /*0d90*/  STG.E.64 desc[UR10][R2.64], R8 ;  /* 0x0000000802007986 */ /* 0x000fe2000c101b0a */
[----:B------:R-:W-:Y:S05]  /*0da0*/  EXIT ;  /* 0x000000000000794d */ /* 0x000fea0003800000 */
.L_x_6636:
[----:B------:R-:W0:Y:S01]  /*0db0*/  S2R R3, SR_TID.X ;  /* 0x0000000000037919 */ /* 0x000e220000002100 */
[----:B------:R-:W1:Y:S01]  /*0dc0*/  LDC.64 R4, c[0x0][0x3a0] ;  /* 0x0000e800ff047b82 */ /* 0x000e620000000a00 */
[----:B------:R-:W2:Y:S01]  /*0dd0*/  LDCU.64 UR4, c[0x0][0x388] ;  /* 0x00007100ff0477ac */ /* 0x000ea20008000a00 */
[----:B-1----:R-:W-:-:S04]  /*0de0*/  IMAD.WIDE.U32 R4, R0, 0x8, R4 ;  /* 0x0000000800047825 */ /* 0x002fc800078e0004 */
[----:B0-----:R-:W-:-:S05]  /*0df0*/  IMAD.WIDE.U32 R20, R3, 0x10, R4 ;  /* 0x0000001003147825 */ /* 0x001fca00078e0004 */
[----:B------:R-:W3:Y:S04]  /*0e00*/  LDG.E.128 R4, desc[UR10][R20.64] ;  /* 0x0000000a14047981 */ /* 0x000ee8000c1e1d00 */
[----:B------:R-:W4:Y:S04]  /*0e10*/  LDG.E.128 R8, desc[UR10][R20.64+0x800] ;  /* 0x0008000a14087981 */ /* 0x000f28000c1e1d00 */
[----:B------:R-:W5:Y:S04]  /*0e20*/  LDG.E.128 R12, desc[UR10][R20.64+0x1000] ;  /* 0x0010000a140c7981 */ /* 0x000f68000c1e1d00 */
[----:B------:R0:W5:Y:S01]  /*0e30*/  LDG.E.128 R16, desc[UR10][R20.64+0x1800] ;  /* 0x0018000a14107981 */ /* 0x000162000c1e1d00 */
[----:B--2---:R-:W-:Y:S01]  /*0e40*/  UMOV UR6, UR5 ;  /* 0x0000000500067c82 */ /* 0x004fe20008000000 */
[----:B------:R-:W-:Y:S01]  /*0e50*/  UMOV UR7, UR5 ;  /* 0x0000000500077c82 */ /* 0x000fe20008000000 */
[----:B------:R-:W-:Y:S01]  /*0e60*/  IMAD.U32 R24, RZ, RZ, UR6 ;  /* 0x00000006ff187e24 */ /* 0x000fe2000f8e00ff */
[----:B------:R-:W-:Y:S01]  /*0e70*/  MOV R26, UR7 ;  /* 0x00000007001a7c02 */ /* 0x000fe20008000f00 */
[----:B------:R-:W-:Y:S01]  /*0e80*/  UMOV UR8, UR5 ;  /* 0x0000000500087c82 */ /* 0x000fe20008000000 */
[----:B---3--:R-:W-:Y:S01]  /*0e90*/  DSETP.MIN.AND P2, P4, R4, UR4, PT ;  /* 0x0000000404007e2a */ /* 0x008fe2000bc40000 */
[----:B------:R-:W-:Y:S01]  /*0ea0*/  IMAD.MOV.U32 R2, RZ, RZ, R5 ;  /* 0x000000ffff027224 */ /* 0x000fe200078e0005 */
[----:B------:R-:W-:Y:S01]  /*0eb0*/  DSETP.MIN.AND P0, P5, R6, UR4, PT ;  /* 0x0000000406007e2a */ /* 0x000fe2000bd00000 */
[----:B------:R-:W-:Y:S01]  /*0ec0*/  IMAD.MOV.U32 R22, RZ, RZ, R7 ;  /* 0x000000ffff167224 */ /* 0x000fe200078e0007 */
[----:B----4-:R-:W-:-:S02]  /*0ed0*/  DSETP.MIN.AND P1, P3, R8, UR4, PT ;  /* 0x0000000408007e2a */ /* 0x010fc4000bb20000 */
[----:B------:R-:W-:Y:S01]  /*0ee0*/  FSEL R25, R2, UR6, P2 ;  /* 0x0000000602197c08 */ /* 0x000fe20009000000 */
[----:B------:R-:W-:Y:S01]  /*0ef0*/  IMAD.MOV.U32 R2, RZ, RZ, R4 ;  /* 0x000000ffff027224 */ /* 0x000fe200078e0004 */
[----:B------:R-:W-:Y:S01]  /*0f00*/  UMOV UR6, UR4 ;  /* 0x0000000400067c82 */ /* 0x000fe20008000000 */
[----:B------:R-:W-:Y:S01]  /*0f10*/  FSEL R23, R22, UR7, P0 ;  /* 0x0000000716177c08 */ /* 0x000fe20008000000 */
[----:B------:R-:W-:-:S04]  /*0f20*/  UMOV UR7, UR4 ;  /* 0x0000000400077c82 */ /* 0x000fc80008000000 */
[----:B------:R-:W-:Y:S01]  /*0f30*/  @P4 LOP3.LUT R25, R24, 0x80000, RZ, 0xfc, !PT ;  /* 0x0008000018194812 */ /* 0x000fe200078efcff */
[----:B------:R-:W-:Y:S01]  /*0f40*/  DSETP.NAN.AND P4, PT, R4, R4, PT ;  /* 0x000000040400722a */ /* 0x000fe20003f88000 */
[----:B------:R-:W-:Y:S01]  /*0f50*/  SEL R24, R2, UR6, P2 ;  /* 0x0000000602187c07 */ /* 0x000fe20009000000 */
[----:B------:R-:W-:Y:S01]  /*0f60*/  IMAD.MOV.U32 R2, RZ, RZ, R9 ;  /* 0x000000ffff027224 */ /* 0x000fe200078e0009 */
[----:B------:R-:W-:Y:S01]  /*0f70*/  UMOV UR6, UR5 ;  /* 0x0000000500067c82 */ /* 0x000fe20008000000 */
[----:B------:R-:W-:Y:S01]  /*0f80*/  @P5 LOP3.LUT R23, R26, 0x80000, RZ, 0xfc, !PT ;  /* 0x000800001a175812 */ /* 0x000fe200078efcff */
[----:B0-----:R-:W-:Y:S01]  /*0f90*/  IMAD.U32 R20, RZ, RZ, UR6 ;  /* 0x00000006ff147e24 */ /* 0x001fe2000f8e00ff */
[----:B------:R-:W-:Y:S01]  /*0fa0*/  DSETP.MIN.AND P2, P5, R10, UR4, PT ;  /* 0x000000040a007e2a */ /* 0x000fe2000bd40000 */
[----:B------:R-:W-:Y:S01]  /*0fb0*/  FSEL R21, R2, UR6, P1 ;  /* 0x0000000602157c08 */ /* 0x000fe20008800000 */
[----:B------:R-:W-:Y:S01]  /*0fc0*/  UMOV UR6, UR4 ;  /* 0x0000000400067c82 */ /* 0x000fe20008000000 */
[----:B------:R-:W-:Y:S01]  /*0fd0*/  FSEL R2, R24, R4, !P4 ;  /* 0x0000000418027208 */ /* 0x000fe20006000000 */
[----:B------:R-:W-:Y:S01]  /*0fe0*/  IMAD.MOV.U32 R4, RZ, RZ, R6 ;  /* 0x000000ffff047224 */ /* 0x000fe200078e0006 */
[----:B------:R-:W-:Y:S01]  /*0ff0*/  @P3 LOP3.LUT R21, R20, 0x80000, RZ, 0xfc, !PT ;  /* 0x0008000014153812 */ /* 0x000fe200078efcff */
[----:B------:R-:W-:Y:S01]  /*1000*/  DSETP.NAN.AND P3, PT, R6, R6, PT ;  /* 0x000000060600722a */ /* 0x000fe20003f68000 */
[----:B------:R-:W-:Y:S01]  /*1010*/  FSEL R5, R25, R5, !P4 ;  /* 0x0000000519057208 */ /* 0x000fe20006000000 */
[----:B------:R-:W-:Y:S01]  /*1020*/  DSETP.NAN.AND P4, PT, R8, R8, PT ;  /* 0x000000080800722a */ /* 0x000fe20003f88000 */
[----:B------:R-:W-:Y:S01]  /*1030*/  SEL R22, R4, UR6, P0 ;  /* 0x0000000604167c07 */ /* 0x000fe20008000000 */
[----:B------:R-:W-:-:S02]  /*1040*/  IMAD.MOV.U32 R4, RZ, RZ, R8 ;  /* 0x000000ffff047224 */ /* 0x000fc400078e0008 */
[----:B------:R-:W-:Y:S01]  /*1050*/  IMAD.MOV.U32 R25, RZ, RZ, R11 ;  /* 0x000000ffff197224 */ /* 0x000fe200078e000b */
[----:B------:R-:W-:Y:S01]  /*1060*/  FSEL R7, R23, R7, !P3 ;  /* 0x0000000717077208 */ /* 0x000fe20005800000 */
[----:B------:R-:W-:Y:S01]  /*1070*/  IMAD.U32 R24, RZ, RZ, UR8 ;  /* 0x00000008ff187e24 */ /* 0x000fe2000f8e00ff */
[----:B------:R-:W-:Y:S01]  /*1080*/  SEL R20, R4, UR7, P1 ;  /* 0x0000000704147c07 */ /* 0x000fe20008800000 */
[----:B------:R-:W-:Y:S01]  /*1090*/  UMOV UR7, UR5 ;  /* 0x0000000500077c82 */ /* 0x000fe20008000000 */
[----:B------:R-:W-:Y:S01]  /*10a0*/  FSEL R4, R22, R6, !P3 ;  /* 0x0000000616047208 */ /* 0x000fe20005800000 */
[----:B------:R-:W-:Y:S01]  /*10b0*/  DSETP.NAN.AND P3, PT, R10, R10, PT ;  /* 0x0000000a0a00722a */ /* 0x000fe20003f68000 */
[----:B------:R-:W-:Y:S01]  /*10c0*/  FSEL R6, R20, R8, !P4 ;  /* 0x0000000814067208 */ /* 0x000fe20006000000 */
[----:B------:R-:W-:Y:S01]  /*10d0*/  IMAD.MOV.U32 R8, RZ, RZ, R10 ;  /* 0x000000ffff087224 */ /* 0x000fe200078e000a */
[----:B------:R-:W-:Y:S01]  /*10e0*/  FSEL R25, R25, UR8, P2 ;  /* 0x0000000819197c08 */ /* 0x000fe20009000000 */
[----:B-----5:R-:W-:Y:S01]  /*10f0*/  IMAD.MOV.U32 R23, RZ, RZ, R15 ;  /* 0x000000ffff177224 */ /* 0x020fe200078e000f */
[----:B------:R-:W-:Y:S01]  /*1100*/  @P5 LOP3.LUT R25, R24, 0x80000, RZ, 0xfc, !PT ;  /* 0x0008000018195812 */ /* 0x000fe200078efcff */
[----:B------:R-:W-:Y:S01]  /*1110*/  DSETP.MIN.AND P0, P5, R14, UR4, PT ;  /* 0x000000040e007e2a */ /* 0x000fe2000bd00000 */
[----:B------:R-:W-:Y:S01]  /*1120*/  FSEL R9, R21, R9, !P4 ;  /* 0x0000000915097208 */ /* 0x000fe20006000000 */
[C---:B------:R-:W-:Y:S01]  /*1130*/  DSETP.MIN.AND P1, P4, R12.reuse, UR4, PT ;  /* 0x000000040c007e2a */ /* 0x040fe2000bc20000 */
[----:B------:R-:W-:Y:S01]  /*1140*/  SEL R24, R8, UR6, P2 ;  /* 0x0000000608187c07 */ /* 0x000fe20009000000 */
[----:B------:R-:W-:Y:S01]  /*1150*/  IMAD.MOV.U32 R8, RZ, RZ, R13 ;  /* 0x000000ffff087224 */ /* 0x000fe200078e000d */
[----:B------:R-:W-:Y:S01]  /*1160*/  FSEL R11, R25, R11, !P3 ;  /* 0x0000000b190b7208 */ /* 0x000fe20005800000 */
[----:B------:R-:W-:Y:S01]  /*1170*/  IMAD.U32 R22, RZ, RZ, UR8 ;  /* 0x00000008ff167e24 */ /* 0x000fe2000f8e00ff */
[----:B------:R-:W-:Y:S01]  /*1180*/  MOV R20, UR7 ;  /* 0x0000000700147c02 */ /* 0x000fe20008000f00 */
[----:B------:R-:W-:Y:S01]  /*1190*/  DSETP.NAN.AND P2, PT, R12, R12, PT ;  /* 0x0000000c0c00722a */ /* 0x000fe20003f48000 */
[----:B------:R-:W-:-:S02]  /*11a0*/  FSEL R21, R8, UR7, P1 ;  /* 0x0000000708157c08 */ /* 0x000fc40008800000 */
[----:B------:R-:W-:Y:S01]  /*11b0*/  FSEL R8, R24, R10, !P3 ;  /* 0x0000000a18087208 */ /* 0x000fe20005800000 */
[----:B------:R-:W-:Y:S01]  /*11c0*/  IMAD.MOV.U32 R10, RZ, RZ, R12 ;  /* 0x000000ffff0a7224 */ /* 0x000fe200078e000c */
[----:B------:R-:W0:Y:S01]  /*11d0*/  LDC.64 R24, c[0x0][0x398] ;  /* 0x0000e600ff187b82 */ /* 0x000e220000000a00 */
[----:B------:R-:W-:Y:S02]  /*11e0*/  FSEL R23, R23, UR8, P0 ;  /* 0x0000000817177c08 */ /* 0x000fe40008000000 */
[----:B------:R-:W-:Y:S02]  /*11f0*/  @P4 LOP3.LUT R21, R20, 0x80000, RZ, 0xfc, !PT ;  /* 0x0008000014154812 */ /* 0x000fe400078efcff */
[----:B------:R-:W-:Y:S01]  /*1200*/  SEL R20, R10, UR6, P1 ;  /* 0x000000060a147c07 */ /* 0x000fe20008800000 */
[----:B------:R-:W-:Y:S01]  /*1210*/  IMAD.MOV.U32 R10, RZ, RZ, R14 ;  /* 0x000000ffff0a7224 */ /* 0x000fe200078e000e */
[----:B------:R-:W-:Y:S01]  /*1220*/  @P5 LOP3.LUT R23, R22, 0x80000, RZ, 0xfc, !PT ;  /* 0x0008000016175812 */ /* 0x000fe200078efcff */
[----:B------:R-:W-:Y:S01]  /*1230*/  DSETP.NAN.AND P1, PT, R14, R14, PT ;  /* 0x0000000e0e00722a */ /* 0x000fe20003f28000 */
[----:B------:R-:W-:-:S02]  /*1240*/  FSEL R21, R21, R13, !P2 ;  /* 0x0000000d15157208 */ /* 0x000fc40005000000 */
[----:B------:R-:W-:Y:S01]  /*1250*/  SEL R22, R10, UR6, P0 ;  /* 0x000000060a167c07 */ /* 0x000fe20008000000 */
[----:B------:R-:W-:Y:S01]  /*1260*/  DSETP.MIN.AND P0, P4, R18, UR4, PT ;  /* 0x0000000412007e2a */ /* 0x000fe2000bc00000 */
[----:B------:R-:W-:Y:S01]  /*1270*/  FSEL R10, R20, R12, !P2 ;  /* 0x0000000c140a7208 */ /* 0x000fe20005000000 */
[C---:B------:R-:W-:Y:S01]  /*1280*/  DSETP.MIN.AND P2, P3, R16.reuse, UR4, PT ;  /* 0x0000000410007e2a */ /* 0x040fe2000bb40000 */
[----:B------:R-:W-:Y:S01]  /*1290*/  UMOV UR6, UR5 ;  /* 0x0000000500067c82 */ /* 0x000fe20008000000 */
[----:B------:R-:W-:Y:S01]  /*12a0*/  IMAD.MOV.U32 R12, RZ, RZ, R17 ;  /* 0x000000ffff0c7224 */ /* 0x000fe200078e0011 */
[----:B------:R-:W-:Y:S01]  /*12b0*/  FSEL R20, R22, R14, !P1 ;  /* 0x0000000e16147208 */ /* 0x000fe20004800000 */
[----:B------:R-:W-:Y:S01]  /*12c0*/  IMAD.U32 R14, RZ, RZ, UR6 ;  /* 0x00000006ff0e7e24 */ /* 0x000fe2000f8e00ff */
[----:B------:R-:W-:Y:S01]  /*12d0*/  FSEL R23, R23, R15, !P1 ;  /* 0x0000000f17177208 */ /* 0x000fe20004800000 */
[----:B------:R-:W-:Y:S01]  /*12e0*/  IMAD.U32 R22, RZ, RZ, UR7 ;  /* 0x00000007ff167e24 */ /* 0x000fe2000f8e00ff */
[----:B------:R-:W-:Y:S01]  /*12f0*/  FSEL R15, R12, UR6, P2 ;  /* 0x000000060c0f7c08 */ /* 0x000fe20009000000 */
[----:B------:R-:W-:Y:S01]  /*1300*/  UMOV UR6, UR4 ;  /* 0x0000000400067c82 */ /* 0x000fe20008000000 */
[----:B------:R-:W-:Y:S01]  /*1310*/  MOV R13, R19 ;  /* 0x00000013000d7202 */ /* 0x000fe20000000f00 */
[----:B0-----:R-:W-:Y:S01]  /*1320*/  IMAD.WIDE.U32 R24, R0, 0x8, R24 ;  /* 0x0000000800187825 */ /* 0x001fe200078e0018 */
[----:B------:R-:W-:-:S02]  /*1330*/  DSETP.NAN.AND P1, PT, R16, R16, PT ;  /* 0x000000101000722a */ /* 0x000fc40003f28000 */
[----:B------:R-:W-:Y:S01]  /*1340*/  FSEL R13, R13, UR7, P0 ;  /* 0x000000070d0d7c08 */ /* 0x000fe20008000000 */
[----:B------:R-:W-:Y:S01]  /*1350*/  IMAD.MOV.U32 R0, RZ, RZ, R16 ;  /* 0x000000ffff007224 */ /* 0x000fe200078e0010 */
[----:B------:R-:W-:Y:S01]  /*1360*/  @P3 LOP3.LUT R15, R14, 0x80000, RZ, 0xfc, !PT ;  /* 0x000800000e0f3812 */ /* 0x000fe200078efcff */
[----:B------:R-:W-:Y:S01]  /*1370*/  IMAD.WIDE.U32 R24, R3, 0x10, R24 ;  /* 0x0000001003187825 */ /* 0x000fe200078e0018 */
[----:B------:R-:W-:Y:S02]  /*1380*/  @P4 LOP3.LUT R13, R22, 0x80000, RZ, 0xfc, !PT ;  /* 0x00080000160d4812 */ /* 0x000fe400078efcff */
[----:B------:R-:W-:Y:S01]  /*1390*/  SEL R14, R0, UR6, P2 ;  /* 0x00000006000e7c07 */ /* 0x000fe20009000000 */
[----:B------:R-:W-:Y:S01]  /*13a0*/  IMAD.MOV.U32 R0, RZ, RZ, R18 ;  /* 0x000000ffff007224 */ /* 0x000fe200078e0012 */
[----:B------:R-:W-:Y:S01]  /*13b0*/  DSETP.NAN.AND P2, PT, R18, R18, PT ;  /* 0x000000121200722a */ /* 0x000fe20003f48000 */
[----:B------:R-:W-:Y:S01]  /*13c0*/  FSEL R17, R15, R17, !P1 ;  /* 0x000000110f117208 */ /* 0x000fe20004800000 */
[----:B------:R-:W-:Y:S01]  /*13d0*/  IMAD.MOV.U32 R15, RZ, RZ, R7 ;  /* 0x000000ffff0f7224 */ /* 0x000fe200078e0007 */
[----:B------:R-:W-:-:S02]  /*13e0*/  MOV R7, R11 ;  /* 0x0000000b00077202 */ /* 0x000fc40000000f00 */
[----:B------:R-:W-:Y:S02]  /*13f0*/  SEL R12, R0, UR4, P0 ;  /* 0x00000004000c7c07 */ /* 0x000fe40008000000 */
[----:B------:R-:W-:Y:S01]  /*1400*/  FSEL R0, R14, R16, !P1 ;  /* 0x000000100e007208 */ /* 0x000fe20004800000 */
[----:B------:R-:W-:Y:S01]  /*1410*/  IMAD.MOV.U32 R14, RZ, RZ, R4 ;  /* 0x000000ffff0e7224 */ /* 0x000fe200078e0004 */
[----:B------:R-:W-:Y:S01]  /*1420*/  FSEL R19, R13, R19, !P2 ;  /* 0x000000130d137208 */ /* 0x000fe20005000000 */
[----:B------:R-:W-:Y:S01]  /*1430*/  IMAD.MOV.U32 R13, RZ, RZ, R5 ;  /* 0x000000ffff0d7224 */ /* 0x000fe200078e0005 */
[----:B------:R-:W-:Y:S01]  /*1440*/  FSEL R16, R12, R18, !P2 ;  /* 0x000000120c107208 */ /* 0x000fe20005000000 */
[----:B------:R-:W-:Y:S02]  /*1450*/  IMAD.MOV.U32 R4, RZ, RZ, R6 ;  /* 0x000000ffff047224 */ /* 0x000fe400078e0006 */
[----:B------:R-:W-:Y:S02]  /*1460*/  IMAD.MOV.U32 R5, RZ, RZ, R9 ;  /* 0x000000ffff057224 */ /* 0x000fe400078e0009 */
[----:B------:R-:W-:-:S02]  /*1470*/  IMAD.MOV.U32 R6, RZ, RZ, R8 ;  /* 0x000000ffff067224 */ /* 0x000fc400078e0008 */
[----:B------:R-:W-:-:S03]  /*1480*/  IMAD.MOV.U32 R12, RZ, RZ, R2 ;  /* 0x000000ffff0c7224 */ /* 0x000fc600078e0002 */
[----:B------:R0:W-:Y:S04]  /*1490*/  STG.E.128 desc[UR10][R24.64+0x800], R4 ;  /* 0x0008000418007986 */ /* 0x0001e8000c101d0a */
[----:B------:R-:W-:Y:S01]  /*14a0*/  STG.E.128 desc[UR10][R24.64], R12 ;  /* 0x0000000c18007986 */ /* 0x000fe2000c101d0a */
[----:B0-----:R-:W-:Y:S02]  /*14b0*/  IMAD.MOV.U32 R4, RZ, RZ, R10 ;  /* 0x000000ffff047224 */ /* 0x001fe400078e000a */
[----:B------:R-:W-:Y:S02]  /*14c0*/  IMAD.MOV.U32 R5, RZ, RZ, R21 ;  /* 0x000000ffff057224 */ /* 0x000fe400078e0015 */
[----:B------:R-:W-:Y:S02]  /*14d0*/  IMAD.MOV.U32 R6, RZ, RZ, R20 ;  /* 0x000000ffff067224 */ /* 0x000fe400078e0014 */
[----:B------:R-:W-:-:S05]  /*14e0*/  IMAD.MOV.U32 R7, RZ, RZ, R23 ;  /* 0x000000ffff077224 */ /* 0x000fca00078e0017 */
[----:B------:R0:W-:Y:S02]  /*14f0*/  STG.E.128 desc[UR10][R24.64+0x1000], R4 ;  /* 0x0010000418007986 */ /* 0x0001e4000c101d0a */
[----:B0-----:R-:W-:Y:S02]  /*1500*/  IMAD.MOV.U32 R4, RZ, RZ, R0 ;  /* 0x000000ffff047224 */ /* 0x001fe400078e0000 */
[----:B------:R-:W-:Y:S02]  /*1510*/  IMAD.MOV.U32 R5, RZ, RZ, R17 ;  /* 0x000000ffff057224 */ /* 0x000fe400078e0011 */
[----:B------:R-:W-:Y:S02]  /*1520*/  IMAD.MOV.U32 R6, RZ, RZ, R16 ;  /* 0x000000ffff067224 */ /* 0x000fe400078e0010 */
[----:B------:R-:W-:-:S05]  /*1530*/  IMAD.MOV.U32 R7, RZ, RZ, R19 ;  /* 0x000000ffff077224 */ /* 0x000fca00078e0013 */
[----:B------:R-:W-:Y:S01]  /*1540*/  STG.E.128 desc[UR10][R24.64+0x1800], R4 ;  /* 0x0018000418007986 */ /* 0x000fe2000c101d0a */
[----:B------:R-:W-:Y:S05]  /*1550*/  EXIT ;  /* 0x000000000000794d */ /* 0x000fea0003800000 */
.L_x_6645:
        /* <DEDUP_REMOVED lines=10> */
.L_x_37031:


//--------------------- .text._ZN2at6native29vectorized_elementwise_kernelILi4EZZZNS0_21clamp_max_kernel_cudaERNS_18TensorIteratorBaseERKN3c106ScalarEENKUlvE_clEvENKUlvE4_clEvEUldE_St5arrayIPcLm2EEEEviT0_T1_ --------------------------
	.section	.text._ZN2at6native29vectorized_elementwise_kernelILi4EZZZNS0_21clamp_max_kernel_cudaERNS_18TensorIteratorBaseERKN3c106ScalarEENKUlvE_clEvENKUlvE4_clEvEUldE_St5arrayIPcLm2EEEEviT0_T1_,"ax",@progbits
	.align	128
        .global         _ZN2at6native29vectorized_elementwise_kernelILi4EZZZNS0_21clamp_max_kernel_cudaERNS_18TensorIteratorBaseERKN3c106ScalarEENKUlvE_clEvENKUlvE4_clEvEUldE_St5arrayIPcLm2EEEEviT0_T1_
        .type           _ZN2at6native29vectorized_elementwise_kernelILi4EZZZNS0_21clamp_max_kernel_cudaERNS_18TensorIteratorBaseERKN3c106ScalarEENKUlvE_clEvENKUlvE4_clEvEUldE_St5arrayIPcLm2EEEEviT0_T1_,@function
        .size           _ZN2at6native29vectorized_elementwise_kernelILi4EZZZNS0_21clamp_max_kernel_cudaERNS_18TensorIteratorBaseERKN3c106ScalarEENKUlvE_clEvENKUlvE4_clEvEUldE_St5arrayIPcLm2EEEEviT0_T1_,(.L_x_37032 - _ZN2at6native29vectorized_elementwise_kernelILi4EZZZNS0_21clamp_max_kernel_cudaERNS_18TensorIteratorBaseERKN3c106ScalarEENKUlvE_clEvENKUlvE4_clEvEUldE_St5arrayIPcLm2EEEEviT0_T1_)
        .other          _ZN2at6native29vectorized_elementwise_kernelILi4EZZZNS0_21clamp_max_kernel_cudaERNS_18TensorIteratorBaseERKN3c106ScalarEENKUlvE_clEvENKUlvE4_clEvEUldE_St5arrayIPcLm2EEEEviT0_T1_,@"STO_CUDA_ENTRY STV_DEFAULT"
_ZN2at6native29vectorized_elementwise_kernelILi4EZZZNS0_21clamp_max_kernel_cudaERNS_18TensorIteratorBaseERKN3c106ScalarEENKUlvE_clEvENKUlvE4_clEvEUldE_St5arrayIPcLm2EEEEviT0_T1_:
.text._ZN2at6native29vectorized_elementwise_kernelILi4EZZZNS0_21clamp_max_kernel_cudaERNS_18TensorIteratorBaseERKN3c106ScalarEENKUlvE_clEvENKUlvE4_clEvEUldE_St5arrayIPcLm2EEEEviT0_T1_:
        /* <DEDUP_REMOVED lines=31> */
[----:B------:R-:W-:Y:S01]  /*01f0*/  ISETP.GE.U32.AND P0, PT, R7, R0, PT ;  /* 0x000000000700720c */ /* 0x000fe20003f06070 */
[----:B--2---:R-:W-:Y:S02]  /*0200*/  @!P3 IMAD.WIDE.U32 R24, R9, 0x8, R24 ;  /* 0x000000080918b825 */ /* 0x004fe400078e0018 */
[----:B------:R-:W2:Y:S03]  /*0210*/  @!P2 LDC.64 R8, c[0x0][0x3a0] ;  /* 0x0000e800ff08ab82 */ /* 0x000ea60000000a00 */
[----:B------:R-:W5:Y:S07]  /*0220*/  @!P3 LDG.E.64 R16, desc[UR10][R24.64] ;  /* 0x0000000a1810b981 */ /* 0x000f6e000c1e1b00 */
[----:B------:R-:W-:Y:S01]  /*0230*/  @!P0 IMAD.IADD R13, R23, 0x1, R7 ;  /* 0x00000001170d8824 */ /* 0x000fe200078e0207 */
[----:B------:R-:W1:Y:S01]  /*0240*/  @!P0 LDC.64 R20, c[0x0][0x3a0] ;  /* 0x0000e800ff148b82 */ /* 0x000e620000000a00 */
[----:B------:R-:W-:-:S05]  /*0250*/  @!P0 VIADD R7, R7, 0x80 ;  /* 0x0000008007078836 */ /* 0x000fca0000000000 */
[----:B------:R-:W-:Y:S01]  /*0260*/  ISETP.GE.U32.AND P1, PT, R7, R0, PT ;  /* 0x000000000700720c */ /* 0x000fe20003f26070 */
[----:B----4-:R-:W-:-:S05]  /*0270*/  @!P4 IMAD.WIDE.U32 R26, R27, 0x8, R4 ;  /* 0x000000081b1ac825 */ /* 0x010fca00078e0004 */
[----:B------:R1:W4:Y:S07]  /*0280*/  @!P4 LDG.E.64 R18, desc[UR10][R26.64] ;  /* 0x0000000a1a12c981 */ /* 0x00032e000c1e1b00 */
[----:B------:R-:W-:Y:S01]  /*0290*/  @!P1 IMAD.IADD R22, R23, 0x1, R7 ;  /* 0x0000000117169824 */ /* 0x000fe200078e0207 */
[----:B------:R-:W-:Y:S01]  /*02a0*/  @!P1 IADD3 R7, PT, PT, R7, 0x80, RZ ;  /* 0x0000008007079810 */ /* 0x000fe20007ffe0ff */
[----:B------:R-:W1:Y:S03]  /*02b0*/  @!P1 LDC.64 R4, c[0x0][0x3a0] ;  /* 0x0000e800ff049b82 */ /* 0x000e660000000a00 */
[----:B------:R-:W-:-:S02]  /*02c0*/  ISETP.GE.U32.AND P3, PT, R7, R0, PT ;  /* 0x000000000700720c */ /* 0x000fc40003f66070 */
[----:B0-----:R-:W-:Y:S01]  /*02d0*/  CS2R R14, SRZ ;  /* 0x00000000000e7805 */ /* 0x001fe2000001ff00 */
[----:B--2---:R-:W-:-:S05]  /*02e0*/  @!P2 IMAD.WIDE.U32 R28, R11, 0x8, R8 ;  /* 0x000000080b1ca825 */ /* 0x004fca00078e0008 */
[----:B------:R-:W2:Y:S05]  /*02f0*/  @!P2 LDG.E.64 R14, desc[UR10][R28.64] ;  /* 0x0000000a1c0ea981 */ /* 0x000eaa000c1e1b00 */
[----:B------:R-:W-:Y:S02]  /*0300*/  @!P3 IMAD.IADD R6, R23, 0x1, R7 ;  /* 0x000000011706b824 */ /* 0x000fe400078e0207 */
[----:B------:R-:W-:-:S05]  /*0310*/  @!P3 VIADD R7, R7, 0x80 ;  /* 0x000000800707b836 */ /* 0x000fca0000000000 */
[----:B------:R-:W-:Y:S01]  /*0320*/  ISETP.GE.U32.AND P2, PT, R7, R0, PT ;  /* 0x000000000700720c */ /* 0x000fe20003f46070 */
[----:B-1----:R-:W-:Y:S01]  /*0330*/  @!P0 IMAD.WIDE.U32 R26, R13, 0x8, R20 ;  /* 0x000000080d1a8825 */ /* 0x002fe200078e0014 */
[----:B------:R-:W-:Y:S01]  /*0340*/  CS2R R10, SRZ ;  /* 0x00000000000a7805 */ /* 0x000fe2000001ff00 */
[----:B------:R-:W0:Y:S02]  /*0350*/  @!P3 LDC.64 R20, c[0x0][0x3a0] ;  /* 0x0000e800ff14bb82 */ /* 0x000e240000000a00 */
[----:B------:R-:W-:Y:S01]  /*0360*/  @!P1 IMAD.WIDE.U32 R24, R22, 0x8, R4 ;  /* 0x0000000816189825 */ /* 0x000fe200078e0004 */
[----:B------:R-:W-:Y:S02]  /*0370*/  CS2R R4, SRZ ;  /* 0x0000000000047805 */ /* 0x000fe4000001ff00 */
[----:B------:R-:W2:Y:S04]  /*0380*/  @!P0 LDG.E.64 R10, desc[UR10][R26.64] ;  /* 0x0000000a1a0a8981 */ /* 0x000ea8000c1e1b00 */
[----:B------:R1:W2:Y:S01]  /*0390*/  @!P1 LDG.E.64 R4, desc[UR10][R24.64] ;  /* 0x0000000a18049981 */ /* 0x0002a2000c1e1b00 */
[----:B------:R-:W1:Y:S01]  /*03a0*/  @!P2 LDC.64 R8, c[0x0][0x3a0] ;  /* 0x0000e800ff08ab82 */ /* 0x000e620000000a00 */
[----:B------:R-:W-:-:S02]  /*03b0*/  @!P2 IMAD.IADD R13, R23, 0x1, R7 ;  /* 0x00000001170da824 */ /* 0x000fc400078e0207 */
[----:B0-----:R-:W-:Y:S01]  /*03c0*/  @!P3 IMAD.WIDE.U32 R20, R6, 0x8, R20 ;  /* 0x000000080614b825 */ /* 0x001fe200078e0014 */
[----:B------:R-:W-:-:S06]  /*03d0*/  CS2R R6, SRZ ;  /* 0x0000000000067805 */ /* 0x000fcc000001ff00 */
[----:B------:R0:W2:Y:S01]  /*03e0*/  @!P3 LDG.E.64 R6, desc[UR10][R20.64] ;  /* 0x0000000a1406b981 */ /* 0x0000a2000c1e1b00 */
[----:B-1----:R-:W-:Y:S01]  /*03f0*/  @!P2 IMAD.WIDE.U32 R24, R13, 0x8, R8 ;  /* 0x000000080d18a825 */ /* 0x002fe200078e0008 */
[----:B------:R-:W-:-:S06]  /*0400*/  CS2R R8, SRZ ;  /* 0x0000000000087805 */ /* 0x000fcc000001ff00 */
[----:B------:R1:W2:Y:S01]  /*0410*/  @!P2 LDG.E.64 R8, desc[UR10][R24.64] ;  /* 0x0000000a1808a981 */ /* 0x0002a2000c1e1b00 */
[----:B------:R-:W-:Y:S02]  /*0420*/  UMOV UR6, UR5 ;  /* 0x0000000500067c82 */ /* 0x000fe40008000000 */
[----:B------:R-:W-:Y:S01]  /*0430*/  IMAD.U32 R22, RZ, RZ, UR6 ;  /* 0x00000006ff167e24 */ /* 0x000fe2000f8e00ff */
[----:B------:R-:W-:Y:S01]  /*0440*/  UMOV UR7, UR5 ;  /* 0x0000000500077c82 */ /* 0x000fe20008000000 */
[----:B------:R-:W-:Y:S04]  /*0450*/  BSSY.RECONVERGENT B0, `(.L_x_6647) ;  /* 0x000008b000007945 */ /* 0x000fe80003800200 */
[----:B------:R-:W-:Y:S01]  /*0460*/  BSSY.RELIABLE B1, `(.L_x_6648) ;  /* 0x0000083000017945 */ /* 0x000fe20003800100 */
[----:B---3--:R-:W-:Y:S01]  /*0470*/  DSETP.MIN.AND P0, P3, R2, UR4, PT ;  /* 0x0000000402007e2a */ /* 0x008fe2000bb00000 */
[----:B------:R-:W-:-:S05]  /*0480*/  IMAD.MOV.U32 R13, RZ, RZ, R3 ;  /* 0x000000ffff0d7224 */ /* 0x000fca00078e0003 */
[----:B------:R-:W-:Y:S01]  /*0490*/  FSEL R27, R13, UR6, P0 ;  /* 0x000000060d1b7c08 */ /* 0x000fe20008000000 */
[----:B------:R-:W-:Y:S01]  /*04a0*/  IMAD.MOV.U32 R13, RZ, RZ, R2 ;  /* 0x000000ffff0d7224 */ /* 0x000fe200078e0002 */
[----:B------:R-:W-:-:S06]  /*04b0*/  UMOV UR6, UR4 ;  /* 0x0000000400067c82 */ /* 0x000fcc0008000000 */
[----:B------:R-:W-:Y:S01]  /*04c0*/  @P3 LOP3.LUT R27, R22, 0x80000, RZ, 0xfc, !PT ;  /* 0x00080000161b3812 */ /* 0x000fe200078efcff */
[----:B------:R-:W-:Y:S01]  /*04d0*/  DSETP.NAN.AND P3, PT, R2, R2, PT ;  /* 0x000000020200722a */ /* 0x000fe20003f68000 */
[----:B0-----:R-:W-:Y:S01]  /*04e0*/  SEL R20, R13, UR6, P0 ;  /* 0x000000060d147c07 */ /* 0x001fe20008000000 */
[----:B------:R-:W-:Y:S02]  /*04f0*/  IMAD.U32 R22, RZ, RZ, UR7 ;  /* 0x00000007ff167e24 */ /* 0x000fe4000f8e00ff */
[----:B------:R-:W-:Y:S02]  /*0500*/  IMAD.MOV.U32 R21, RZ, RZ, R27 ;  /* 0x000000ffff157224 */ /* 0x000fe400078e001b */
[----:B------:R-:W-:-:S03]  /*0510*/  FSEL R2, R20, R2, !P3 ;  /* 0x0000000214027208 */ /* 0x000fc60005800000 */
[----:B------:R-:W-:Y:S01]  /*0520*/  FSEL R3, R21, R3, !P3 ;  /* 0x0000000315037208 */ /* 0x000fe20005800000 */
[----:B-----5:R-:W-:Y:S01]  /*0530*/  DSETP.MIN.AND P1, P2, R16, UR4, PT ;  /* 0x0000000410007e2a */ /* 0x020fe2000ba20000 */
[----:B------:R-:W-:Y:S02]  /*0540*/  IMAD.MOV.U32 R13, RZ, RZ, R17 ;  /* 0x000000ffff0d7224 */ /* 0x000fe400078e0011 */
[----:B------:R-:W-:-:S03]  /*0550*/  IMAD.MOV.U32 R20, RZ, RZ, R16 ;  /* 0x000000ffff147224 */ /* 0x000fc600078e0010 */
[----:B------:R-:W-:Y:S01]  /*0560*/  FSEL R13, R13, UR7, P1 ;  /* 0x000000070d0d7c08 */ /* 0x000fe20008800000 */
[----:B------:R-:W-:Y:S01]  /*0570*/  DSETP.NAN.AND P3, PT, R16, R16, PT ;  /* 0x000000101000722a */ /* 0x000fe20003f68000 */
[----:B------:R-:W-:-:S06]  /*0580*/  SEL R20, R20, UR6, P1 ;  /* 0x0000000614147c07 */ /* 0x000fcc0008800000 */
[----:B------:R-:W-:Y:S01]  /*0590*/  @P2 LOP3.LUT R13, R22, 0x80000, RZ, 0xfc, !PT ;  /* 0x00080000160d2812 */ /* 0x000fe200078efcff */
[----:B----4-:R-:W-:Y:S01]  /*05a0*/  DSETP.MIN.AND P0, P4, R18, UR4, PT ;  /* 0x0000000412007e2a */ /* 0x010fe2000bc00000 */
[----:B------:R-:W-:-:S05]  /*05b0*/  IMAD.MOV.U32 R21, RZ, RZ, R19 ;  /* 0x000000ffff157224 */ /* 0x000fca00078e0013 */
[----:B-1----:R-:W-:Y:S01]  /*05c0*/  FSEL R25, R21, UR7, P0 ;  /* 0x0000000715197c08 */ /* 0x002fe20008000000 */
[----:B------:R-:W-:Y:S01]  /*05d0*/  IMAD.MOV.U32 R21, RZ, RZ, R13 ;  /* 0x000000ffff157224 */ /* 0x000fe200078e000d */
[----:B------:R-:W-:Y:S02]  /*05e0*/  MOV R13, R18 ;  /* 0x00000012000d7202 */ /* 0x000fe40000000f00 */
[----:B------:R-:W-:Y:S02]  /*05f0*/  FSEL R16, R20, R16, !P3 ;  /* 0x0000001014107208 */ /* 0x000fe40005800000 */
[----:B------:R-:W-:Y:S02]  /*0600*/  SEL R20, R13, UR6, P0 ;  /* 0x000000060d147c07 */ /* 0x000fe40008000000 */
[----:B------:R-:W-:Y:S01]  /*0610*/  @P4 LOP3.LUT R25, R22, 0x80000, RZ, 0xfc, !PT ;  /* 0x0008000016194812 */ /* 0x000fe200078efcff */
[----:B--2---:R-:W-:Y:S01]  /*0620*/  DSETP.MIN.AND P1, P2, R14, UR4, PT ;  /* 0x000000040e007e2a */ /* 0x004fe2000ba20000 */
[----:B------:R-:W-:Y:S01]  /*0630*/  IMAD.MOV.U32 R13, RZ, RZ, R15 ;  /* 0x000000ffff0d7224 */ /* 0x000fe200078e000f */
[----:B------:R-:W-:Y:S01]  /*0640*/  FSEL R17, R21, R17, !P3 ;  /* 0x0000001115117208 */ /* 0x000fe20005800000 */
[----:B------:R-:W-:Y:S01]  /*0650*/  DSETP.NAN.AND P0, PT, R18, R18, PT ;  /* 0x000000121200722a */ /* 0x000fe20003f08000 */
[----:B------:R-:W-:Y:S01]  /*0660*/  IMAD.MOV.U32 R21, RZ, RZ, R25 ;  /* 0x000000ffff157224 */ /* 0x000fe200078e0019 */
[----:B------:R-:W-:-:S02]  /*0670*/  UMOV UR6, UR5 ;  /* 0x0000000500067c82 */ /* 0x000fc40008000000 */
[----:B------:R-:W-:Y:S01]  /*0680*/  IMAD.U32 R22, RZ, RZ, UR6 ;  /* 0x00000006ff167e24 */ /* 0x000fe2000f8e00ff */
[----:B------:R-:W-:Y:S01]  /*0690*/  FSEL R25, R13, UR6, P1 ;  /* 0x000000060d197c08 */ /* 0x000fe20008800000 */
[----:B------:R-:W-:Y:S01]  /*06a0*/  IMAD.MOV.U32 R13, RZ, RZ, R14 ;  /* 0x000000ffff0d7224 */ /* 0x000fe200078e000e */
[----:B------:R-:W-:Y:S02]  /*06b0*/  FSEL R18, R20, R18, !P0 ;  /* 0x0000001214127208 */ /* 0x000fe40004000000 */
[----:B------:R-:W-:Y:S01]  /*06c0*/  FSEL R19, R21, R19, !P0 ;  /* 0x0000001315137208 */ /* 0x000fe20004000000 */
[----:B------:R-:W-:Y:S01]  /*06d0*/  UMOV UR6, UR4 ;  /* 0x0000000400067c82 */ /* 0x000fe20008000000 */
[----:B------:R-:W-:Y:S02]  /*06e0*/  @P2 LOP3.LUT R25, R22, 0x80000, RZ, 0xfc, !PT ;  /* 0x0008000016192812 */ /* 0x000fe400078efcff */
[----:B------:R-:W-:Y:S01]  /*06f0*/  SEL R20, R13, UR6, P1 ;  /* 0x000000060d147c07 */ /* 0x000fe20008800000 */
[----:B------:R-:W-:-:S02]  /*0700*/  DSETP.MIN.AND P0, P3, R10, UR4, PT ;  /* 0x000000040a007e2a */ /* 0x000fc4000bb00000 */
[----:B------:R-:W-:Y:S02]  /*0710*/  DSETP.NAN.AND P2, PT, R14, R14, PT ;  /* 0x0000000e0e00722a */ /* 0x000fe40003f48000 */
[----:B------:R-:W-:Y:S01]  /*0720*/  DSETP.MIN.AND P1, P4, R4, UR4, PT ;  /* 0x0000000404007e2a */ /* 0x000fe2000bc20000 */
[----:B------:R-:W-:Y:S02]  /*0730*/  IMAD.MOV.U32 R21, RZ, RZ, R25 ;  /* 0x000000ffff157224 */ /* 0x000fe400078e0019 */
[----:B------:R-:W-:Y:S02]  /*0740*/  IMAD.MOV.U32 R13, RZ, RZ, R11 ;  /* 0x000000ffff0d7224 */ /* 0x000fe400078e000b */
[----:B------:R-:W-:Y:S01]  /*0750*/  IMAD.U32 R22, RZ, RZ, UR7 ;  /* 0x00000007ff167e24 */ /* 0x000fe2000f8e00ff */
[----:B------:R-:W-:Y:S01]  /*0760*/  FSEL R14, R20, R14, !P2 ;  /* 0x0000000e140e7208 */ /* 0x000fe20005000000 */
[----:B------:R-:W-:Y:S01]  /*0770*/  IMAD.MOV.U32 R20, RZ, RZ, R5 ;  /* 0x000000ffff147224 */ /* 0x000fe200078e0005 */
[----:B------:R-:W-:Y:S01]  /*0780*/  FSEL R15, R21, R15, !P2 ;  /* 0x0000000f150f7208 */ /* 0x000fe20005000000 */
[----:B------:R-:W-:Y:S01]  /*0790*/  IMAD.U32 R21, RZ, RZ, UR7 ;  /* 0x00000007ff157e24 */ /* 0x000fe2000f8e00ff */
[----:B------:R-:W-:-:S02]  /*07a0*/  FSEL R13, R13, UR7, P0 ;  /* 0x000000070d0d7c08 */ /* 0x000fc40008000000 */
[----:B------:R-:W-:Y:S02]  /*07b0*/  @P3 LOP3.LUT R13, R22, 0x80000, RZ, 0xfc, !PT ;  /* 0x00080000160d3812 */ /* 0x000fe400078efcff */
[----:B------:R-:W-:Y:S01]  /*07c0*/  FSEL R25, R20, UR7, P1 ;  /* 0x0000000714197c08 */ /* 0x000fe20008800000 */
[----:B------:R-:W-:Y:S01]  /*07d0*/  IMAD.MOV.U32 R20, RZ, RZ, R10 ;  /* 0x000000ffff147224 */ /* 0x000fe200078e000a */
[----:B------:R-:W-:Y:S01]  /*07e0*/  @P4 LOP3.LUT R25, R21, 0x80000, RZ, 0xfc, !PT ;  /* 0x0008000015194812 */ /* 0x000fe200078efcff */
[----:B------:R-:W-:Y:S01]  /*07f0*/  IMAD.MOV.U32 R21, RZ, RZ, R13 ;  /* 0x000000ffff157224 */ /* 0x000fe200078e000d */
[----:B------:R-:W-:Y:S02]  /*0800*/  MOV R13, R4 ;  /* 0x00000004000d7202 */ /* 0x000fe40000000f00 */
[----:B------:R-:W-:Y:S01]  /*0810*/  SEL R20, R20, UR6, P0 ;  /* 0x0000000614147c07 */ /* 0x000fe20008000000 */
[----:B------:R-:W-:Y:S01]  /*0820*/  DSETP.NAN.AND P0, PT, R10, R10, PT ;  /* 0x0000000a0a00722a */ /* 0x000fe20003f08000 */
[----:B------:R-:W-:Y:S01]  /*0830*/  SEL R24, R13, UR6, P1 ;  /* 0x000000060d187c07 */ /* 0x000fe20008800000 */
[----:B------:R-:W-:Y:S01]  /*0840*/  DSETP.NAN.AND P1, PT, R4, R4, PT ;  /* 0x000000040400722a */ /* 0x000fe20003f28000 */
[----:B------:R-:W-:Y:S01]  /*0850*/  IMAD.MOV.U32 R13, RZ, RZ, R7 ;  /* 0x000000ffff0d7224 */ /* 0x000fe200078e0007 */
[----:B------:R-:W-:Y:S01]  /*0860*/  DSETP.MIN.AND P2, P3, R6, UR4, PT ;  /* 0x0000000406007e2a */ /* 0x000fe2000bb40000 */
[----:B------:R-:W-:Y:S01]  /*0870*/  UMOV UR6, UR5 ;  /* 0x0000000500067c82 */ /* 0x000fe20008000000 */
[----:B------:R-:W-:-:S02]  /*0880*/  FSEL R10, R20, R10, !P0 ;  /* 0x0000000a140a7208 */ /* 0x000fc40004000000 */
[----:B------:R-:W-:Y:S02]  /*0890*/  FSEL R11, R21, R11, !P0 ;  /* 0x0000000b150b7208 */ /* 0x000fe40004000000 */
[----:B------:R-:W-:Y:S01]  /*08a0*/  FSEL R5, R25, R5, !P1 ;  /* 0x0000000519057208 */ /* 0x000fe20004800000 */
[----:B------:R-:W-:Y:S01]  /*08b0*/  DSETP.MIN.AND P0, P4, R8, UR4, PT ;  /* 0x0000000408007e2a */ /* 0x000fe2000bc00000 */
[----:B------:R-:W-:Y:S01]  /*08c0*/  FSEL R25, R13, UR6, P2 ;  /* 0x000000060d197c08 */ /* 0x000fe20009000000 */
[----:B------:R-:W-:Y:S02]  /*08d0*/  IMAD.MOV.U32 R13, RZ, RZ, R9 ;  /* 0x000000ffff0d7224 */ /* 0x000fe400078e0009 */
[----:B------:R-:W-:-:S03]  /*08e0*/  IMAD.U32 R20, RZ, RZ, UR6 ;  /* 0x00000006ff147e24 */ /* 0x000fc6000f8e00ff */
[----:B------:R-:W-:Y:S01]  /*08f0*/  FSEL R21, R13, UR7, P0 ;  /* 0x000000070d157c08 */ /* 0x000fe20008000000 */
[----:B------:R-:W-:Y:S01]  /*0900*/  IMAD.MOV.U32 R13, RZ, RZ, R6 ;  /* 0x000000ffff0d7224 */ /* 0x000fe200078e0006 */
[----:B------:R-:W-:Y:S01]  /*0910*/  UMOV UR6, UR4 ;  /* 0x0000000400067c82 */ /* 0x000fe20008000000 */
[----:B------:R-:W-:-:S03]  /*0920*/  FSEL R4, R24, R4, !P1 ;  /* 0x0000000418047208 */ /* 0x000fc60004800000 */
[----:B------:R-:W-:Y:S01]  /*0930*/  SEL R24, R13, UR6, P2 ;  /* 0x000000060d187c07 */ /* 0x000fe20009000000 */
[----:B------:R-:W-:Y:S01]  /*0940*/  IMAD.MOV.U32 R13, RZ, RZ, R8 ;  /* 0x000000ffff0d7224 */ /* 0x000fe200078e0008 */
[----:B------:R-:W-:-:S04]  /*0950*/  @P3 LOP3.LUT R25, R20, 0x80000, RZ, 0xfc, !PT ;  /* 0x0008000014193812 */ /* 0x000fc800078efcff */
[----:B------:R-:W-:Y:S02]  /*0960*/  SEL R20, R13, UR4, P0 ;  /* 0x000000040d147c07 */ /* 0x000fe40008000000 */
[----:B------:R-:W-:Y:S01]  /*0970*/  ISETP.GE.U32.AND P0, PT, R12, R0, PT ;  /* 0x000000000c00720c */ /* 0x000fe20003f06070 */
[----:B------:R-:W-:Y:S02]  /*0980*/  DSETP.NAN.AND P1, PT, R6, R6, PT ;  /* 0x000000060600722a */ /* 0x000fe40003f28000 */
[----:B------:R-:W-:Y:S01]  /*0990*/  DSETP.NAN.AND P2, PT, R8, R8, PT ;  /* 0x000000080800722a */ /* 0x000fe20003f48000 */
[----:B------:R-:W-:-:S03]  /*09a0*/  @P4 LOP3.LUT R21, R22, 0x80000, RZ, 0xfc, !PT ;  /* 0x0008000016154812 */ /* 0x000fc600078efcff */
[----:B------:R-:W-:Y:S02]  /*09b0*/  FSEL R6, R24, R6, !P1 ;  /* 0x0000000618067208 */ /* 0x000fe40004800000 */
        /* <DEDUP_REMOVED lines=16> */
.L_x_6649:
[----:B------:R-:W-:-:S13]  /*0ac0*/  ISETP.GE.U32.AND P0, PT, R12, R0, PT ;  /* 0x000000000c00720c */ /* 0x000fda0003f06070 */
[----:B------:R-:W-:Y:S05]  /*0ad0*/  @P0 BRA `(.L_x_6651) ;  /* 0x0000000000300947 */ /* 0x000fea0003800000 */
[----:B0-----:R-:W0:Y:S01]  /*0ae0*/  LDC.64 R2, c[0x0][0x398] ;  /* 0x0000e600ff027b82 */ /* 0x001e220000000a00 */
[----:B------:R-:W-:Y:S02]  /*0af0*/  IMAD.IADD R13, R23, 0x1, R12 ;  /* 0x00000001170d7824 */ /* 0x000fe400078e020c */
[----:B------:R-:W-:Y:S02]  /*0b00*/  VIADD R12, R12, 0x80 ;  /* 0x000000800c0c7836 */ /* 0x000fe40000000000 */
[----:B0-----:R-:W-:-:S05]  /*0b10*/  IMAD.WIDE.U32 R2, R13, 0x8, R2 ;  /* 0x000000080d027825 */ /* 0x001fca00078e0002 */
[----:B------:R1:W-:Y:S02]  /*0b20*/  STG.E.64 desc[UR10][R2.64], R18 ;  /* 0x0000001202007986 */ /* 0x0003e4000c101b0a */
.L_x_6650:
[----:B------:R-:W-:-:S13]  /*0b30*/  ISETP.GE.U32.AND P0, PT, R12, R0, PT ;  /* 0x000000000c00720c */ /* 0x000fda0003f06070 */
[----:B------:R-:W-:Y:S05]  /*0b40*/  @P0 BRA `(.L_x_6652) ;  /* 0x0000000000300947 */ /* 0x000fea0003800000 */
[----:B01----:R-:W0:Y:S01]  /*0b50*/  LDC.64 R2, c[0x0][0x398] ;  /* 0x0000e600ff027b82 */ /* 0x003e220000000a00 */
[----:B------:R-:W-:Y:S01]  /*0b60*/  IADD3 R13, PT, PT, R23, R12, RZ ;  /* 0x0000000c170d7210 */ /* 0x000fe20007ffe0ff */
[----:B------:R-:W-:-:S04]  /*0b70*/  VIADD R12, R12, 0x80 ;  /* 0x000000800c0c7836 */ /* 0x000fc80000000000 */
[----:B0-----:R-:W-:-:S05]  /*0b80*/  IMAD.WIDE.U32 R2, R13, 0x8, R2 ;  /* 0x000000080d027825 */ /* 0x001fca00078e0002 */
[----:B------:R1:W-:Y:S02]  /*0b90*/  STG.E.64 desc[UR10][R2.64], R14 ;  /* 0x0000000e02007986 */ /* 0x0003e4000c101b0a */
.L_x_6651:
[----:B------:R-:W-:-:S13]  /*0ba0*/  ISETP.GE.U32.AND P0, PT, R12, R0, PT ;  /* 0x000000000c00720c */ /* 0x000fda0003f06070 */
[----:B------:R-:W-:Y:S05]  /*0bb0*/  @P0 BRA `(.L_x_6653) ;  /* 0x0000000000340947 */ /* 0x000fea0003800000 */
[----:B01----:R-:W0:Y:S01]  /*0bc0*/  LDC.64 R2, c[0x0][0x398] ;  /* 0x0000e600ff027b82 */ /* 0x003e220000000a00 */
[----:B------:R-:W-:Y:S02]  /*0bd0*/  IMAD.IADD R13, R23, 0x1, R12 ;  /* 0x00000001170d7824 */ /* 0x000fe400078e020c */
[----:B------:R-:W-:Y:S02]  /*0be0*/  VIADD R12, R12, 0x80 ;  /* 0x000000800c0c7836 */ /* 0x000fe40000000000 */
[----:B0-----:R-:W-:-:S05]  /*0bf0*/  IMAD.WIDE.U32 R2, R13, 0x8, R2 ;  /* 0x000000080d027825 */ /* 0x001fca00078e0002 */
[----:B------:R2:W-:Y:S02]  /*0c00*/  STG.E.64 desc[UR10][R2.64], R10 ;  /* 0x0000000a02007986 */ /* 0x0005e4000c101b0a */
.L_x_6652:
        /* <DEDUP_REMOVED lines=8> */
.L_x_6653:
[----:B------:R-:W-:Y:S05]  /*0c90*/  BSYNC.RELIABLE B1 ;  /* 0x0000000000017941 */ /* 0x000fea0003800100 */
.L_x_6648:
[----:B------:R-:W-:-:S13]  /*0ca0*/  ISETP.GE.U32.AND P0, PT, R12, R0, PT ;  /* 0x000000000c00720c */ /* 0x000fda0003f06070 */
[----:B012---:R-:W0:Y:S01]  /*0cb0*/  @!P0 LDC.64 R2, c[0x0][0x398] ;  /* 0x0000e600ff028b82 */ /* 0x007e220000000a00 */
[----:B------:R-:W-:Y:S02]  /*0cc0*/  @!P0 IMAD.IADD R5, R23, 0x1, R12 ;  /* 0x0000000117058824 */ /* 0x000fe400078e020c */
[----:B------:R-:W-:Y:S02]  /*0cd0*/  @!P0 VIADD R12, R12, 0x80 ;  /* 0x000000800c0c8836 */ /* 0x000fe40000000000 */
[----:B0-----:R-:W-:-:S05]  /*0ce0*/  @!P0 IMAD.WIDE.U32 R2, R5, 0x8, R2 ;  /* 0x0000000805028825 */ /* 0x001fca00078e0002 */
[----:B------:R3:W-:Y:S02]  /*0cf0*/  @!P0 STG.E.64 desc[UR10][R2.64], R6 ;  /* 0x0000000602008986 */ /* 0x0007e4000c101b0a */
.L_x_6654:
[----:B------:R-:W-:Y:S05]  /*0d00*/  BSYNC.RECONVERGENT B0 ;  /* 0x0000000000007941 */ /* 0x000fea0003800200 */
.L_x_6647:
        /* <DEDUP_REMOVED lines=8> */
.L_x_6646:
[----:B------:R-:W0:Y:S01]  /*0d90*/  S2R R22, SR_TID.X ;  /* 0x0000000000167919 */ /* 0x000e220000002100 */
[----:B------:R-:W1:Y:S01]  /*0da0*/  LDC.64 R2, c[0x0][0x3a0] ;  /* 0x0000e800ff027b82 */ /* 0x000e620000000a00 */
[----:B------:R-:W2:Y:S01]  /*0db0*/  LDCU.64 UR4, c[0x0][0x388] ;  /* 0x00007100ff0477ac */ /* 0x000ea20008000a00 */
[----:B-1----:R-:W-:-:S04]  /*0dc0*/  IMAD.WIDE.U32 R2, R23, 0x8, R2 ;  /* 0x0000000817027825 */ /* 0x002fc800078e0002 */
[----:B0-----:R-:W-:-:S05]  /*0dd0*/  IMAD.WIDE.U32 R2, R22, 0x20, R2 ;  /* 0x0000002016027825 */ /* 0x001fca00078e0002 */
[----:B------:R-:W3:Y:S04]  /*0de0*/  LDG.E.ENL2.256 R12, R16, desc[UR10][R2.64] ;  /* 0xfe00000a0210797e */ /* 0x000ee8000812190c */
[----:B------:R0:W4:Y:S01]  /*0df0*/  LDG.E.ENL2.256 R4, R8, desc[UR10][R2.64+0x1000] ;  /* 0xfe00800a0208797e */ /* 0x0001220008121904 */
[----:B--2---:R-:W-:Y:S01]  /*0e00*/  UMOV UR6, UR5 ;  /* 0x0000000500067c82 */ /* 0x004fe20008000000 */
[----:B------:R-:W-:Y:S01]  /*0e10*/  UMOV UR7, UR5 ;  /* 0x0000000500077c82 */ /* 0x000fe20008000000 */
[----:B------:R-:W-:Y:S01]  /*0e20*/  IMAD.U32 R20, RZ, RZ, UR6 ;  /* 0x00000006ff147e24 */ /* 0x000fe2000f8e00ff */
[----:B------:R-:W-:Y:S01]  /*0e30*/  UMOV UR8, UR5 ;  /* 0x0000000500087c82 */ /* 0x000fe20008000000 */
[----:B------:R-:W-:Y:S02]  /*0e40*/  IMAD.U32 R24, RZ, RZ, UR7 ;  /* 0x00000007ff187e24 */ /* 0x000fe4000f8e00ff */
[----:B------:R-:W-:Y:S01]  /*0e50*/  IMAD.U32 R26, RZ, RZ, UR8 ;  /* 0x00000008ff1a7e24 */ /* 0x000fe2000f8e00ff */
[----:B---3--:R-:W-:Y:S01]  /*0e60*/  DSETP.MIN.AND P2, P1, R16, UR4, PT ;  /* 0x0000000410007e2a */ /* 0x008fe2000b940000 */
[----:B------:R-:W-:Y:S01]  /*0e70*/  IMAD.MOV.U32 R0, RZ, RZ, R17 ;  /* 0x000000ffff007224 */ /* 0x000fe200078e0011 */
[----:B------:R-:W-:Y:S01]  /*0e80*/  DSETP.MIN.AND P0, P3, R18, UR4, PT ;  /* 0x0000000412007e2a */ /* 0x000fe2000bb00000 */
[----:B0-----:R-:W-:-:S03]  /*0e90*/  IMAD.MOV.U32 R3, RZ, RZ, R19 ;  /* 0x000000ffff037224 */ /* 0x001fc600078e0013 */
[----:B------:R-:W-:Y:S01]  /*0ea0*/  FSEL R25, R0, UR6, P2 ;  /* 0x0000000600197c08 */ /* 0x000fe20009000000 */
[----:B------:R-:W-:Y:S01]  /*0eb0*/  UMOV UR6, UR4 ;  /* 0x0000000400067c82 */ /* 0x000fe20008000000 */
[----:B------:R-:W-:Y:S02]  /*0ec0*/  MOV R0, R16 ;  /* 0x0000001000007202 */ /* 0x000fe40000000f00 */
[----:B------:R-:W-:Y:S02]  /*0ed0*/  FSEL R21, R3, UR7, P0 ;  /* 0x0000000703157c08 */ /* 0x000fe40008000000 */
[----:B------:R-:W-:Y:S01]  /*0ee0*/  SEL R2, R0, UR6, P2 ;  /* 0x0000000600027c07 */ /* 0x000fe20009000000 */
[----:B------:R-:W-:Y:S01]  /*0ef0*/  DSETP.MIN.AND P2, P4, R12, UR4, PT ;  /* 0x000000040c007e2a */ /* 0x000fe2000bc40000 */
[----:B------:R-:W-:Y:S01]  /*0f00*/  @P1 LOP3.LUT R25, R20, 0x80000, RZ, 0xfc, !PT ;  /* 0x0008000014191812 */ /* 0x000fe200078efcff */
[----:B------:R-:W-:Y:S01]  /*0f10*/  DSETP.NAN.AND P1, PT, R16, R16, PT ;  /* 0x000000101000722a */ /* 0x000fe20003f28000 */
[----:B------:R-:W-:-:S02]  /*0f20*/  IMAD.MOV.U32 R0, RZ, RZ, R18 ;  /* 0x000000ffff007224 */ /* 0x000fc400078e0012 */
[----:B------:R-:W-:Y:S02]  /*0f30*/  IMAD.U32 R20, RZ, RZ, UR7 ;  /* 0x00000007ff147e24 */ /* 0x000fe4000f8e00ff */
[----:B------:R-:W-:Y:S01]  /*0f40*/  IMAD.MOV.U32 R3, RZ, RZ, R25 ;  /* 0x000000ffff037224 */ /* 0x000fe200078e0019 */
[----:B------:R-:W-:Y:S02]  /*0f50*/  FSEL R16, R2, R16, !P1 ;  /* 0x0000001002107208 */ /* 0x000fe40004800000 */
[----:B------:R-:W-:Y:S01]  /*0f60*/  SEL R2, R0, UR6, P0 ;  /* 0x0000000600027c07 */ /* 0x000fe20008000000 */
[----:B------:R-:W-:Y:S01]  /*0f70*/  IMAD.MOV.U32 R0, RZ, RZ, R12 ;  /* 0x000000ffff007224 */ /* 0x000fe200078e000c */
[----:B------:R-:W-:Y:S01]  /*0f80*/  FSEL R17, R3, R17, !P1 ;  /* 0x0000001103117208 */ /* 0x000fe20004800000 */
[----:B------:R-:W-:Y:S01]  /*0f90*/  DSETP.MIN.AND P1, P5, R14, UR4, PT ;  /* 0x000000040e007e2a */ /* 0x000fe2000bd20000 */
[----:B------:R-:W-:Y:S01]  /*0fa0*/  IMAD.MOV.U32 R3, RZ, RZ, R13 ;  /* 0x000000ffff037224 */ /* 0x000fe200078e000d */
[----:B------:R-:W-:Y:S01]  /*0fb0*/  @P3 LOP3.LUT R21, R20, 0x80000, RZ, 0xfc, !PT ;  /* 0x0008000014153812 */ /* 0x000fe200078efcff */
[----:B------:R-:W-:Y:S01]  /*0fc0*/  DSETP.NAN.AND P3, PT, R18, R18, PT ;  /* 0x000000121200722a */ /* 0x000fe20003f68000 */
[----:B------:R-:W-:Y:S01]  /*0fd0*/  IMAD.MOV.U32 R20, RZ, RZ, R15 ;  /* 0x000000ffff147224 */ /* 0x000fe200078e000f */
[----:B------:R-:W-:Y:S01]  /*0fe0*/  DSETP.NAN.AND P0, PT, R12, R12, PT ;  /* 0x0000000c0c00722a */ /* 0x000fe20003f08000 */
[----:B------:R-:W-:Y:S01]  /*0ff0*/  FSEL R25, R3, UR7, P2 ;  /* 0x0000000703197c08 */ /* 0x000fe20009000000 */
[----:B------:R-:W-:Y:S01]  /*1000*/  IMAD.MOV.U32 R3, RZ, RZ, R21 ;  /* 0x000000ffff037224 */ /* 0x000fe200078e0015 */
[----:B------:R-:W-:Y:S01]  /*1010*/  @P4 LOP3.LUT R25, R24, 0x80000, RZ, 0xfc, !PT ;  /* 0x0008000018194812 */ /* 0x000fe200078efcff */
[----:B------:R-:W-:Y:S01]  /*1020*/  UMOV UR7, UR4 ;  /* 0x0000000400077c82 */ /* 0x000fe20008000000 */
[----:B------:R-:W-:Y:S01]  /*1030*/  SEL R24, R0, UR6, P2 ;  /* 0x0000000600187c07 */ /* 0x000fe20009000000 */
[----:B------:R-:W-:Y:S01]  /*1040*/  IMAD.MOV.U32 R0, RZ, RZ, R14 ;  /* 0x000000ffff007224 */ /* 0x000fe200078e000e */
[----:B------:R-:W-:Y:S01]  /*1050*/  FSEL R27, R20, UR8, P1 ;  /* 0x00000008141b7c08 */ /* 0x000fe20008800000 */
[----:B------:R-:W-:Y:S01]  /*1060*/  DSETP.NAN.AND P2, PT, R14, R14, PT ;  /* 0x0000000e0e00722a */ /* 0x000fe20003f48000 */
[----:B------:R-:W-:Y:S01]  /*1070*/  FSEL R2, R2, R18, !P3 ;  /* 0x0000001202027208 */ /* 0x000fe20005800000 */
[----:B------:R-:W0:Y:S01]  /*1080*/  LDC.64 R20, c[0x0][0x398] ;  /* 0x0000e600ff147b82 */ /* 0x000e220000000a00 */
[----:B------:R-:W-:Y:S01]  /*1090*/  @P5 LOP3.LUT R27, R26, 0x80000, RZ, 0xfc, !PT ;  /* 0x000800001a1b5812 */ /* 0x000fe200078efcff */
[----:B------:R-:W-:Y:S01]  /*10a0*/  UMOV UR6, UR5 ;  /* 0x0000000500067c82 */ /* 0x000fe20008000000 */
[----:B------:R-:W-:-:S02]  /*10b0*/  FSEL R3, R3, R19, !P3 ;  /* 0x0000001303037208 */ /* 0x000fc40005800000 */
[----:B------:R-:W-:Y:S01]  /*10c0*/  SEL R18, R0, UR7, P1 ;  /* 0x0000000700127c07 */ /* 0x000fe20008800000 */
[----:B----4-:R-:W-:Y:S01]  /*10d0*/  DSETP.MIN.AND P1, P3, R8, UR4, PT ;  /* 0x0000000408007e2a */ /* 0x010fe2000bb20000 */
[----:B------:R-:W-:Y:S01]  /*10e0*/  IMAD.MOV.U32 R19, RZ, RZ, R27 ;  /* 0x000000ffff137224 */ /* 0x000fe200078e001b */
[----:B------:R-:W-:Y:S01]  /*10f0*/  FSEL R0, R24, R12, !P0 ;  /* 0x0000000c18007208 */ /* 0x000fe20004000000 */
[----:B------:R-:W-:Y:S01]  /*1100*/  UMOV UR7, UR5 ;  /* 0x0000000500077c82 */ /* 0x000fe20008000000 */
[----:B------:R-:W-:Y:S01]  /*1110*/  FSEL R13, R25, R13, !P0 ;  /* 0x0000000d190d7208 */ /* 0x000fe20004000000 */
[----:B------:R-:W-:Y:S01]  /*1120*/  DSETP.MIN.AND P0, P4, R10, UR4, PT ;  /* 0x000000040a007e2a */ /* 0x000fe2000bc00000 */
[----:B------:R-:W-:Y:S01]  /*1130*/  FSEL R12, R18, R14, !P2 ;  /* 0x0000000e120c7208 */ /* 0x000fe20005000000 */
[----:B------:R-:W-:Y:S01]  /*1140*/  IMAD.MOV.U32 R14, RZ, RZ, R9 ;  /* 0x000000ffff0e7224 */ /* 0x000fe200078e0009 */
[----:B------:R-:W-:Y:S01]  /*1150*/  FSEL R19, R19, R15, !P2 ;  /* 0x0000000f13137208 */ /* 0x000fe20005000000 */
[----:B------:R-:W-:Y:S01]  /*1160*/  IMAD.U32 R18, RZ, RZ, UR7 ;  /* 0x00000007ff127e24 */ /* 0x000fe2000f8e00ff */
[----:B------:R-:W-:Y:S01]  /*1170*/  MOV R15, UR6 ;  /* 0x00000006000f7c02 */ /* 0x000fe20008000f00 */
[----:B------:R-:W-:Y:S01]  /*1180*/  DSETP.NAN.AND P2, PT, R8, R8, PT ;  /* 0x000000080800722a */ /* 0x000fe20003f48000 */
[----:B------:R-:W-:Y:S01]  /*1190*/  FSEL R25, R14, UR6, P1 ;  /* 0x000000060e197c08 */ /* 0x000fe20008800000 */
[----:B------:R-:W-:Y:S01]  /*11a0*/  IMAD.MOV.U32 R14, RZ, RZ, R8 ;  /* 0x000000ffff0e7224 */ /* 0x000fe200078e0008 */
[----:B------:R-:W-:Y:S01]  /*11b0*/  @P3 LOP3.LUT R25, R15, 0x80000, RZ, 0xfc, !PT ;  /* 0x000800000f193812 */ /* 0x000fe200078efcff */
[----:B------:R-:W-:Y:S01]  /*11c0*/  IMAD.MOV.U32 R15, RZ, RZ, R11 ;  /* 0x000000ffff0f7224 */ /* 0x000fe200078e000b */
[----:B------:R-:W-:Y:S01]  /*11d0*/  UMOV UR6, UR4 ;  /* 0x0000000400067c82 */ /* 0x000fe20008000000 */
[----:B------:R-:W-:Y:S01]  /*11e0*/  DSETP.NAN.AND P3, PT, R10, R10, PT ;  /* 0x0000000a0a00722a */ /* 0x000fe20003f68000 */
[----:B------:R-:W-:Y:S01]  /*11f0*/  SEL R24, R14, UR6, P1 ;  /* 0x000000060e187c07 */ /* 0x000fe20008800000 */
[----:B------:R-:W-:Y:S01]  /*1200*/  DSETP.MIN.AND P1, P5, R6, UR4, PT ;  /* 0x0000000406007e2a */ /* 0x000fe2000bd20000 */
[----:B------:R-:W-:Y:S01]  /*1210*/  FSEL R27, R15, UR7, P0 ;  /* 0x000000070f1b7c08 */ /* 0x000fe20008000000 */
[----:B0-----:R-:W-:Y:S01]  /*1220*/  IMAD.WIDE.U32 R14, R23, 0x8, R20 ;  /* 0x00000008170e7825 */ /* 0x001fe200078e0014 */
[----:B------:R-:W-:-:S02]  /*1230*/  @P4 LOP3.LUT R27, R18, 0x80000, RZ, 0xfc, !PT ;  /* 0x00080000121b4812 */ /* 0x000fc400078efcff */
[----:B------:R-:W-:Y:S01]  /*1240*/  FSEL R8, R24, R8, !P2 ;  /* 0x0000000818087208 */ /* 0x000fe20005000000 */
[----:B------:R-:W-:Y:S01]  /*1250*/  IMAD.MOV.U32 R18, RZ, RZ, R10 ;  /* 0x000000ffff127224 */ /* 0x000fe200078e000a */
[----:B------:R-:W-:Y:S01]  /*1260*/  FSEL R9, R25, R9, !P2 ;  /* 0x0000000919097208 */ /* 0x000fe20005000000 */
[----:B------:R-:W-:Y:S01]  /*1270*/  IMAD.MOV.U32 R21, RZ, RZ, R7 ;  /* 0x000000ffff157224 */ /* 0x000fe200078e0007 */
[C---:B------:R-:W-:Y:S01]  /*1280*/  DSETP.MIN.AND P2, P4, R4.reuse, UR4, PT ;  /* 0x0000000404007e2a */ /* 0x040fe2000bc40000 */
[----:B------:R-:W-:Y:S01]  /*1290*/  IMAD.MOV.U32 R20, RZ, RZ, R5 ;  /* 0x000000ffff147224 */ /* 0x000fe200078e0005 */
[----:B------:R-:W-:Y:S01]  /*12a0*/  SEL R26, R18, UR6, P0 ;  /* 0x00000006121a7c07 */ /* 0x000fe20008000000 */
[----:B------:R-:W-:Y:S01]  /*12b0*/  IMAD.U32 R18, RZ, RZ, UR8 ;  /* 0x00000008ff127e24 */ /* 0x000fe2000f8e00ff */
[----:B------:R-:W-:Y:S01]  /*12c0*/  FSEL R21, R21, UR8, P1 ;  /* 0x0000000815157c08 */ /* 0x000fe20008800000 */
[----:B------:R-:W-:Y:S01]  /*12d0*/  IMAD.U32 R23, RZ, RZ, UR7 ;  /* 0x00000007ff177e24 */ /* 0x000fe2000f8e00ff */
[----:B------:R-:W-:Y:S01]  /*12e0*/  FSEL R25, R20, UR7, P2 ;  /* 0x0000000714197c08 */ /* 0x000fe20009000000 */
[----:B------:R-:W-:Y:S01]  /*12f0*/  DSETP.NAN.AND P0, PT, R4, R4, PT ;  /* 0x000000040400722a */ /* 0x000fe20003f08000 */
[----:B------:R-:W-:Y:S01]  /*1300*/  @P5 LOP3.LUT R21, R18, 0x80000, RZ, 0xfc, !PT ;  /* 0x0008000012155812 */ /* 0x000fe200078efcff */
[----:B------:R-:W-:Y:S01]  /*1310*/  IMAD.MOV.U32 R18, RZ, RZ, R4 ;  /* 0x000000ffff127224 */ /* 0x000fe200078e0004 */
[----:B------:R-:W-:-:S02]  /*1320*/  FSEL R10, R26, R10, !P3 ;  /* 0x0000000a1a0a7208 */ /* 0x000fc40005800000 */
[----:B------:R-:W-:Y:S02]  /*1330*/  FSEL R11, R27, R11, !P3 ;  /* 0x0000000b1b0b7208 */ /* 0x000fe40005800000 */
[----:B------:R-:W-:Y:S01]  /*1340*/  SEL R24, R18, UR6, P2 ;  /* 0x0000000612187c07 */ /* 0x000fe20009000000 */
[----:B------:R-:W-:Y:S01]  /*1350*/  IMAD.MOV.U32 R18, RZ, RZ, R6 ;  /* 0x000000ffff127224 */ /* 0x000fe200078e0006 */
[----:B------:R-:W-:Y:S01]  /*1360*/  DSETP.NAN.AND P2, PT, R6, R6, PT ;  /* 0x000000060600722a */ /* 0x000fe20003f48000 */
[----:B------:R-:W-:Y:S01]  /*1370*/  @P4 LOP3.LUT R25, R23, 0x80000, RZ, 0xfc, !PT ;  /* 0x0008000017194812 */ /* 0x000fe200078efcff */
[----:B------:R-:W-:Y:S01]  /*1380*/  IMAD.WIDE.U32 R22, R22, 0x20, R14 ;  /* 0x0000002016167825 */ /* 0x000fe200078e000e */
[----:B------:R-:W-:Y:S02]  /*1390*/  FSEL R14, R24, R4, !P0 ;  /* 0x00000004180e7208 */ /* 0x000fe40004000000 */
[----:B------:R-:W-:Y:S01]  /*13a0*/  SEL R20, R18, UR4, P1 ;  /* 0x0000000412147c07 */ /* 0x000fe20008800000 */
[----:B------:R-:W-:Y:S01]  /*13b0*/  IMAD.MOV.U32 R18, RZ, RZ, R12 ;  /* 0x000000ffff127224 */ /* 0x000fe200078e000c */
[----:B------:R-:W-:Y:S01]  /*13c0*/  FSEL R15, R25, R5, !P0 ;  /* 0x00000005190f7208 */ /* 0x000fe20004000000 */
[----:B------:R-:W-:Y:S01]  /*13d0*/  IMAD.MOV.U32 R5, RZ, RZ, R17 ;  /* 0x000000ffff057224 */ /* 0x000fe200078e0011 */
[----:B------:R-:W-:Y:S01]  /*13e0*/  FSEL R20, R20, R6, !P2 ;  /* 0x0000000614147208 */ /* 0x000fe20005000000 */
[----:B------:R-:W-:Y:S01]  /*13f0*/  IMAD.MOV.U32 R6, RZ, RZ, R2 ;  /* 0x000000ffff067224 */ /* 0x000fe200078e0002 */
[----:B------:R-:W-:Y:S01]  /*1400*/  FSEL R21, R21, R7, !P2 ;  /* 0x0000000715157208 */ /* 0x000fe20005000000 */
[----:B------:R-:W-:Y:S01]  /*1410*/  IMAD.MOV.U32 R7, RZ, RZ, R3 ;  /* 0x000000ffff077224 */ /* 0x000fe200078e0003 */
[----:B------:R-:W-:Y:S01]  /*1420*/  MOV R4, R16 ;  /* 0x0000001000047202 */ /* 0x000fe20000000f00 */
[----:B------:R-:W-:-:S02]  /*1430*/  IMAD.MOV.U32 R16, RZ, RZ, R0 ;  /* 0x000000ffff107224 */ /* 0x000fc400078e0000 */
[----:B------:R-:W-:-:S05]  /*1440*/  IMAD.MOV.U32 R17, RZ, RZ, R13 ;  /* 0x000000ffff117224 */ /* 0x000fca00078e000d */
[----:B------:R0:W-:Y:S02]  /*1450*/  STG.E.ENL2.256 desc[UR10][R22.64], R4, R16 ;  /* 0xf80000041610797f */ /* 0x0001e4000f12180a */
[----:B0-----:R-:W-:Y:S02]  /*1460*/  IMAD.MOV.U32 R4, RZ, RZ, R14 ;  /* 0x000000ffff047224 */ /* 0x001fe400078e000e */
[----:B------:R-:W-:Y:S02]  /*1470*/  IMAD.MOV.U32 R5, RZ, RZ, R15 ;  /* 0x000000ffff057224 */ /* 0x000fe400078e000f */
[----:B------:R-:W-:Y:S02]  /*1480*/  IMAD.MOV.U32 R6, RZ, RZ, R20 ;  /* 0x000000ffff067224 */ /* 0x000fe400078e0014 */
[----:B------:R-:W-:-:S05]  /*1490*/  IMAD.MOV.U32 R7, RZ, RZ, R21 ;  /* 0x000000ffff077224 */ /* 0x000fca00078e0015 */
[----:B------:R-:W-:Y:S01]  /*14a0*/  STG.E.ENL2.256 desc[UR10][R22.64+0x1000], R8, R4 ;  /* 0xf80080081604797f */ /* 0x000fe2000f12180a */
[----:B------:R-:W-:Y:S05]  /*14b0*/  EXIT ;  /* 0x000000000000794d */ /* 0x000fea0003800000 */
.L_x_6655:
        /* <DEDUP_REMOVED lines=12> */
.L_x_37032:


//--------------------- .text._ZN2at6native29vectorized_elementwise_kernelILi8EZZZNS0_21clamp_max_kernel_cudaERNS_18TensorIteratorBaseERKN3c106ScalarEENKUlvE_clEvENKUlvE4_clEvEUldE_St5arrayIPcLm2EEEEviT0_T1_ --------------------------
	.section	.text._ZN2at6native29vectorized_elementwise_kernelILi8EZZZNS0_21clamp_max_kernel_cudaERNS_18TensorIteratorBaseERKN3c106ScalarEENKUlvE_clEvENKUlvE4_clEvEUldE_St5arrayIPcLm2EEEEviT0_T1_,"ax",@progbits
	.align	128
        .global         _ZN2at6native29vectorized_elementwise_kernelILi8EZZZNS0_21clamp_max_kernel_cudaERNS_18TensorIteratorBaseERKN3c106ScalarEENKUlvE_clEvENKUlvE4_clEvEUldE_St5arrayIPcLm2EEEEviT0_T1_
        .type           _ZN2at6native29vectorized_elementwise_kernelILi8EZZZNS0_21clamp_max_kernel_cudaERNS_18TensorIteratorBaseERKN3c106ScalarEENKUlvE_clEvENKUlvE4_clEvEUldE_St5arrayIPcLm2EEEEviT0_T1_,@function
        .size           _ZN2at6native29vectorized_elementwise_kernelILi8EZZZNS0_21clamp_max_kernel_cudaERNS_18TensorIteratorBaseERKN3c106ScalarEENKUlvE_clEvENKUlvE4_clEvEUldE_St5arrayIPcLm2EEEEviT0_T1_,(.L_x_37033 - _ZN2at6native29vectorized_elementwise_kernelILi8EZZZNS0_21clamp_max_kernel_cudaERNS_18TensorIteratorBaseERKN3c106ScalarEENKUlvE_clEvENKUlvE4_clEvEUldE_St5arrayIPcLm2EEEEviT0_T1_)
        .other          _ZN2at6native29vectorized_elementwise_kernelILi8EZZZNS0_21clamp_max_kernel_cudaERNS_18TensorIteratorBaseERKN3c106ScalarEENKUlvE_clEvENKUlvE4_clEvEUldE_St5arrayIPcLm2EEEEviT0_T1_,@"STO_CUDA_ENTRY STV_DEFAULT"
_ZN2at6native29vectorized_elementwise_kernelILi8EZZZNS0_21clamp_max_kernel_cudaERNS_18TensorIteratorBaseERKN3c106ScalarEENKUlvE_clEvENKUlvE4_clEvEUldE_St5arrayIPcLm2EEEEviT0_T1_:
.text._ZN2at6native29vectorized_elementwise_kernelILi8EZZZNS0_21clamp_max_kernel_cudaERNS_18TensorIteratorBaseERKN3c106ScalarEENKUlvE_clEvENKUlvE4_clEvEUldE_St5arrayIPcLm2EEEEviT0_T1_:
        /* <DEDUP_REMOVED lines=172> */
.L_x_6659:
[----:B------:R-:W-:-:S13]  /*0ac0*/  ISETP.GE.U32.AND P0, PT, R12, R0, PT ;  /* 0x000000000c00720c */ /* 0x000fda0003f06070 */
[----:B------:R-:W-:Y:S05]  /*0ad0*/  @P0 BRA `(.L_x_6661) ;  /* 0x0000000000300947 */ /* 0x000fea0003800000 */
[----:B0-----:R-:W0:Y:S01]  /*0ae0*/  LDC.64 R2, c[0x0][0x398] ;  /* 0x0000e600ff027b82 */ /* 0x001e220000000a00 */
[----:B------:R-:W-:Y:S02]  /*0af0*/  IMAD.IADD R13, R23, 0x1, R12 ;  /* 0x00000001170d7824 */ /* 0x000fe400078e020c */
[----:B------:R-:W-:Y:S02]  /*0b00*/  VIADD R12, R12, 0x80 ;  /* 0x000000800c0c7836 */ /* 0x000fe40000000000 */
[----:B0-----:R-:W-:-:S05]  /*0b10*/  IMAD.WIDE.U32 R2, R13, 0x8, R2 ;  /* 0x000000080d027825 */ /* 0x001fca00078e0002 */
[----:B------:R1:W-:Y:S02]  /*0b20*/  STG.E.64 desc[UR10][R2.64], R18 ;  /* 0x0000001202007986 */ /* 0x0003e4000c101b0a */
.L_x_6660:
[----:B------:R-:W-:-:S13]  /*0b30*/  ISETP.GE.U32.AND P0, PT, R12, R0, PT ;  /* 0x000000000c00720c */ /* 0x000fda0003f06070 */
[----:B------:R-:W-:Y:S05]  /*0b40*/  @P0 BRA `(.L_x_6662) ;  /* 0x0000000000300947 */ /* 0x000fea0003800000 */
[----:B01----:R-:W0:Y:S01]  /*0b50*/  LDC.64 R2, c[0x0][0x398] ;  /* 0x0000e600ff027b82 */ /* 0x003e220000000a00 */
[----:B------:R-:W-:Y:S01]  /*0b60*/  IADD3 R13, PT, PT, R23, R12, RZ ;  /* 0x0000000c170d7210 */ /* 0x000fe20007ffe0ff */
[----:B------:R-:W-:-:S04]  /*0b70*/  VIADD R12, R12, 0x80 ;  /* 0x000000800c0c7836 */ /* 0x000fc80000000000 */
[----:B0-----:R-:W-:-:S05]  /*0b80*/  IMAD.WIDE.U32 R2, R13, 0x8, R2 ;  /* 0x000000080d027825 */ /* 0x001fca00078e0002 */
[----:B------:R1:W-:Y:S02]  /*0b90*/  STG.E.64 desc[UR10][R2.64], R14 ;  /* 0x0000000e02007986 */ /* 0x0003e4000c101b0a */
.L_x_6661:
[----:B------:R-:W-:-:S13]  /*0ba0*/  ISETP.GE.U32.AND P0, PT, R12, R0, PT ;  /* 0x000000000c00720c */ /* 0x000fda0003f06070 */
[----:B------:R-:W-:Y:S05]  /*0bb0*/  @P0 BRA `(.L_x_6663) ;  /* 0x0000000000340947 */ /* 0x000fea0003800000 */
[----:B01----:R-:W0:Y:S01]  /*0bc0*/  LDC.64 R2, c[0x0][0x398] ;  /* 0x0000e600ff027b82 */ /* 0x003e220000000a00 */
[----:B------:R-:W-:Y:S02]  /*0bd0*/  IMAD.IADD R13, R23, 0x1, R12 ;  /* 0x00000001170d7824 */ /* 0x000fe400078e020c */
[----:B------:R-:W-:Y:S02]  /*0be0*/  VIADD R12, R12, 0x80 ;  /* 0x000000800c0c7836 */ /* 0x000fe40000000000 */
[----:B0-----:R-:W-:-:S05]  /*0bf0*/  IMAD.WIDE.U32 R2, R13, 0x8, R2 ;  /* 0x000000080d027825 */ /* 0x001fca00078e0002 */
[----:B------:R2:W-:Y:S02]  /*0c00*/  STG.E.64 desc[UR10][R2.64], R10 ;  /* 0x0000000a02007986 */ /* 0x0005e4000c101b0a */
.L_x_6662:
        /* <DEDUP_REMOVED lines=8> */
.L_x_6663:
[----:B------:R-:W-:Y:S05]  /*0c90*/  BSYNC.RELIABLE B1 ;  /* 0x0000000000017941 */ /* 0x000fea0003800100 */
.L_x_6658:
[----:B------:R-:W-:-:S13]  /*0ca0*/  ISETP.GE.U32.AND P0, PT, R12, R0, PT ;  /* 0x000000000c00720c */ /* 0x000fda0003f06070 */
[----:B012---:R-:W0:Y:S01]  /*0cb0*/  @!P0 LDC.64 R2, c[0x0][0x398] ;  /* 0x0000e600ff028b82 */ /* 0x007e220000000a00 */
[----:B------:R-:W-:Y:S02]  /*0cc0*/  @!P0 IMAD.IADD R5, R23, 0x1, R12 ;  /* 0x0000000117058824 */ /* 0x000fe400078e020c */
[----:B------:R-:W-:Y:S02]  /*0cd0*/  @!P0 VIADD R12, R12, 0x80 ;  /* 0x000000800c0c8836 */ /* 0x000fe40000000000 */
[----:B0-----:R-:W-:-:S05]  /*0ce0*/  @!P0 IMAD.WIDE.U32 R2, R5, 0x8, R2 ;  /* 0x0000000805028825 */ /* 0x001fca00078e0002 */
[----:B------:R3:W-:Y:S02]  /*0cf0*/  @!P0 STG.E.64 desc[UR10][R2.64], R6 ;  /* 0x0000000602008986 */ /* 0x0007e4000c101b0a */
.L_x_6664:
[----:B------:R-:W-:Y:S05]  /*0d00*/  BSYNC.RECONVERGENT B0 ;  /* 0x0000000000007941 */ /* 0x000fea0003800200 */
.L_x_6657:
        /* <DEDUP_REMOVED lines=8> */
.L_x_6656:
        /* <DEDUP_REMOVED lines=115> */
.L_x_6665:
        /* <DEDUP_REMOVED lines=12> */
.L_x_37033:


//--------------------- .text._ZN2at6native18elementwise_kernelILi128ELi4EZNS0_15gpu_kernel_implIZZZNS0_21clamp_max_kernel_cudaERNS_18TensorIteratorBaseERKN3c106ScalarEENKUlvE_clEvENKUlvE3_clEvEUlsE_EEvS4_RKT_EUliE_EEviT1_ --------------------------
	.section	.text._ZN2at6native18elementwise_kernelILi128ELi4EZNS0_15gpu_kernel_implIZZZNS0_21clamp_max_kernel_cudaERNS_18TensorIteratorBaseERKN3c106ScalarEENKUlvE_clEvENKUlvE3_clEvEUlsE_EEvS4_RKT_EUliE_EEviT1_,"ax",@progbits
	.align	128
        .global         _ZN2at6native18elementwise_kernelILi128ELi4EZNS0_15gpu_kernel_implIZZZNS0_21clamp_max_kernel_cudaERNS_18TensorIteratorBaseERKN3c106ScalarEENKUlvE_clEvENKUlvE3_clEvEUlsE_EEvS4_RKT_EUliE_EEviT1_
        .type           _ZN2at6native18elementwise_kernelILi128ELi4EZNS0_15gpu_kernel_implIZZZNS0_21clamp_max_kernel_cudaERNS_18TensorIteratorBaseERKN3c106ScalarEENKUlvE_clEvENKUlvE3_clEvEUlsE_EEvS4_RKT_EUliE_EEviT1_,@function
        .size           _ZN2at6native18elementwise_kernelILi128ELi4EZNS0_15gpu_kernel_implIZZZNS0_21clamp_max_kernel_cudaERNS_18TensorIteratorBaseERKN3c106ScalarEENKUlvE_clEvENKUlvE3_clEvEUlsE_EEvS4_RKT_EUliE_EEviT1_,(.L_x_37034 - _ZN2at6native18elementwise_kernelILi128ELi4EZNS0_15gpu_kernel_implIZZZNS0_21clamp_max_kernel_cudaERNS_18TensorIteratorBaseERKN3c106ScalarEENKUlvE_clEvENKUlvE3_clEvEUlsE_EEvS4_RKT_EUliE_EEviT1_)
        .other          _ZN2at6native18elementwise_kernelILi128ELi4EZNS0_15gpu_kernel_implIZZZNS0_21clamp_max_kernel_cudaERNS_18TensorIteratorBaseERKN3c106ScalarEENKUlvE_clEvENKUlvE3_clEvEUlsE_EEvS4_RKT_EUliE_EEviT1_,@"STO_CUDA_ENTRY STV_DEFAULT"
_ZN2at6native18elementwise_kernelILi128ELi4EZNS0_15gpu_kernel_implIZZZNS0_21clamp_max_kernel_cudaERNS_18TensorIteratorBaseERKN3c106ScalarEENKUlvE_clEvENKUlvE3_clEvEUlsE_EEvS4_RKT_EUliE_EEviT1_:
.text._ZN2at6native18elementwise_kernelILi128ELi4EZNS0_15gpu_kernel_implIZZZNS0_21clamp_max_kernel_cudaERNS_18TensorIteratorBaseERKN3c106ScalarEENKUlvE_clEvENKUlvE3_clEvEUlsE_EEvS4_RKT_EUliE_EEviT1_:
        /* <DEDUP_REMOVED lines=319> */
.L_x_6668:
        /* <DEDUP_REMOVED lines=14> */
[----:B------:R0:W5:Y:S01]  /*14d0*/  LDG.E.S8 R0, desc[UR36][R2.64] ;  /* 0x0000002402007981 */ /* 0x000162000c1e1300 */
[----:B------:R-:W-:Y:S05]  /*14e0*/  BRA `(.L_x_6674) ;  /* 0x0000000c00547947 */ /* 0x000fea0003800000 */
.L_x_6672:
[----:B------:R0:W5:Y:S01]  /*14f0*/  LDG.E.U8 R0, desc[UR36][R2.64] ;  /* 0x0000002402007981 */ /* 0x000162000c1e1100 */
[----:B------:R-:W-:Y:S05]  /*1500*/  BRA `(.L_x_6674) ;  /* 0x0000000c004c7947 */ /* 0x000fea0003800000 */
.L_x_6671:
[----:B------:R-:W-:-:S09]  /*1510*/  UISETP.NE.AND UP0, UPT, UR4, 0x2, UPT ;  /* 0x000000020400788c */ /* 0x000fd2000bf05270 */
[----:B------:R-:W-:Y:S05]  /*1520*/  BRA.U !UP0, `(.L_x_6675) ;  /* 0x0000000108207547 */ /* 0x000fea000b800000 */
[----:B------:R-:W-:-:S09]  /*1530*/  UISETP.NE.AND UP0, UPT, UR4, 0x3, UPT ;  /* 0x000000030400788c */ /* 0x000fd2000bf05270 */
[----:B------:R-:W-:Y:S05]  /*1540*/  BRA.U !UP0, `(.L_x_6676) ;  /* 0x0000000108107547 */ /* 0x000fea000b800000 */
[----:B------:R-:W-:-:S09]  /*1550*/  UISETP.NE.AND UP0, UPT, UR4, 0x4, UPT ;  /* 0x000000040400788c */ /* 0x000fd2000bf05270 */
[----:B------:R-:W-:Y:S05]  /*1560*/  BRA.U UP0, `(.L_x_6673) ;  /* 0x0000000900b07547 */ /* 0x000fea000b800000 */
[----:B------:R0:W5:Y:S01]  /*1570*/  LDG.E.U16 R0, desc[UR36][R2.64] ;  /* 0x0000002402007981 */ /* 0x000162000c1e1500 */
[----:B------:R-:W-:Y:S05]  /*1580*/  BRA `(.L_x_6674) ;  /* 0x0000000c002c7947 */ /* 0x000fea0003800000 */
.L_x_6676:
[----:B------:R0:W5:Y:S01]  /*1590*/  LDG.E.U16 R0, desc[UR36][R2.64] ;  /* 0x0000002402007981 */ /* 0x000162000c1e1500 */
[----:B------:R-:W-:Y:S05]  /*15a0*/  BRA `(.L_x_6674) ;  /* 0x0000000c00247947 */ /* 0x000fea0003800000 */
.L_x_6675:
[----:B------:R0:W5:Y:S01]  /*15b0*/  LDG.E.U16 R0, desc[UR36][R2.64] ;  /* 0x0000002402007981 */ /* 0x000162000c1e1500 */
[----:B------:R-:W-:Y:S05]  /*15c0*/  BRA `(.L_x_6674) ;  /* 0x0000000c001c7947 */ /* 0x000fea0003800000 */
.L_x_6670:
[----:B------:R-:W-:-:S09]  /*15d0*/  UISETP.GT.AND UP0, UPT, UR4, 0x6, UPT ;  /* 0x000000060400788c */ /* 0x000fd2000bf04270 */
[----:B------:R-:W-:Y:S05]  /*15e0*/  BRA.U UP0, `(.L_x_6677) ;  /* 0x0000000100307547 */ /* 0x000fea000b800000 */
[----:B------:R-:W-:-:S09]  /*15f0*/  UISETP.NE.AND UP0, UPT, UR4, 0x5, UPT ;  /* 0x000000050400788c */ /* 0x000fd2000bf05270 */
[----:B------:R-:W-:Y:S05]  /*1600*/  BRA.U !UP0, `(.L_x_6678) ;  /* 0x0000000108147547 */ /* 0x000fea000b800000 */
[----:B------:R-:W-:-:S09]  /*1610*/  UISETP.NE.AND UP0, UPT, UR4, 0x6, UPT ;  /* 0x000000060400788c */ /* 0x000fd2000bf05270 */
[----:B------:R-:W-:Y:S05]  /*1620*/  BRA.U UP0, `(.L_x_6673) ;  /* 0x0000000900807547 */ /* 0x000fea000b800000 */
[----:B------:R-:W2:Y:S02]  /*1630*/  LDG.E R2, desc[UR36][R2.64] ;  /* 0x0000002402027981 */ /* 0x000ea4000c1e1900 */
[----:B--2---:R0:W1:Y:S01]  /*1640*/  F2I.FTZ.TRUNC.NTZ R0, R2 ;  /* 0x0000000200007305 */ /* 0x004062000021f100 */
[----:B------:R-:W-:Y:S05]  /*1650*/  BRA `(.L_x_6674) ;  /* 0x0000000800f87947 */ /* 0x000fea0003800000 */
.L_x_6678:
[----:B------:R-:W2:Y:S02]  /*1660*/  LDG.E.U16 R4, desc[UR36][R2.64] ;  /* 0x0000002402047981 */ /* 0x000ea4000c1e1500 */
[----:B--2---:R-:W-:-:S06]  /*1670*/  HADD2.F32 R4, -RZ, R4.H0_H0 ;  /* 0x20000004ff047230 */ /* 0x004fcc0000004100 */
[----:B------:R-:W0:Y:S02]  /*1680*/  F2I.FTZ.TRUNC.NTZ R4, R4 ;  /* 0x0000000400047305 */ /* 0x000e24000021f100 */
[----:B0-----:R-:W-:Y:S01]  /*1690*/  PRMT R0, R4, 0x7610, R0 ;  /* 0x0000761004007816 */ /* 0x001fe20000000000 */
[----:B------:R-:W-:Y:S06]  /*16a0*/  BRA `(.L_x_6674) ;  /* 0x0000000800e47947 */ /* 0x000fec0003800000 */
.L_x_6677:
[----:B------:R-:W-:-:S09]  /*16b0*/  UISETP.NE.AND UP0, UPT, UR4, 0x7, UPT ;  /* 0x000000070400788c */ /* 0x000fd2000bf05270 */
[----:B------:R-:W-:Y:S05]  /*16c0*/  BRA.U !UP0, `(.L_x_6679) ;  /* 0x0000000108307547 */ /* 0x000fea000b800000 */
[----:B------:R-:W-:-:S09]  /*16d0*/  UISETP.NE.AND UP0, UPT, UR4, 0x8, UPT ;  /* 0x000000080400788c */ /* 0x000fd2000bf05270 */
[----:B------:R-:W-:Y:S05]  /*16e0*/  BRA.U !UP0, `(.L_x_6680) ;  /* 0x0000000108147547 */ /* 0x000fea000b800000 */
[----:B------:R-:W-:-:S09]  /*16f0*/  UISETP.NE.AND UP0, UPT, UR4, 0x9, UPT ;  /* 0x000000090400788c */ /* 0x000fd2000bf05270 */
[----:B------:R-:W-:Y:S05]  /*1700*/  BRA.U UP0, `(.L_x_6673) ;  /* 0x0000000900487547 */ /* 0x000fea000b800000 */
[----:B------:R-:W2:Y:S02]  /*1710*/  LDG.E R2, desc[UR36][R2.64] ;  /* 0x0000002402027981 */ /* 0x000ea4000c1e1900 */
[----:B--2---:R0:W1:Y:S01]  /*1720*/  F2I.FTZ.TRUNC.NTZ R0, R2 ;  /* 0x0000000200007305 */ /* 0x004062000021f100 */
[----:B------:R-:W-:Y:S05]  /*1730*/  BRA `(.L_x_6674) ;  /* 0x0000000800c07947 */ /* 0x000fea0003800000 */
.L_x_6680:
[----:B------:R-:W2:Y:S02]  /*1740*/  LDG.E.U16 R2, desc[UR36][R2.64] ;  /* 0x0000002402027981 */ /* 0x000ea4000c1e1500 */
[----:B--2---:R-:W-:-:S06]  /*1750*/  HADD2.F32 R4, -RZ, R2.H0_H0 ;  /* 0x20000002ff047230 */ /* 0x004fcc0000004100 */
[----:B------:R-:W0:Y:S02]  /*1760*/  F2I.FTZ.TRUNC.NTZ R4, R4 ;  /* 0x0000000400047305 */ /* 0x000e24000021f100 */
[----:B0-----:R-:W-:Y:S01]  /*1770*/  PRMT R0, R4, 0x7610, R0 ;  /* 0x0000761004007816 */ /* 0x001fe20000000000 */
[----:B------:R-:W-:Y:S06]  /*1780*/  BRA `(.L_x_6674) ;  /* 0x0000000800ac7947 */ /* 0x000fec0003800000 */
.L_x_6679:
[----:B------:R-:W2:Y:S02]  /*1790*/  LDG.E.64 R2, desc[UR36][R2.64] ;  /* 0x0000002402027981 */ /* 0x000ea4000c1e1b00 */
[----:B--2---:R0:W1:Y:S01]  /*17a0*/  F2I.F64.TRUNC R0, R2 ;  /* 0x0000000200007311 */ /* 0x004062000030d100 */
[----:B------:R-:W-:Y:S05]  /*17b0*/  BRA `(.L_x_6674) ;  /* 0x0000000800a07947 */ /* 0x000fea0003800000 */
.L_x_6669:
        /* <DEDUP_REMOVED lines=10> */
[----:B------:R-:W-:Y:S01]  /*1860*/  SEL R0, RZ, 0x1, !P0 ;  /* 0x00000001ff007807 */ /* 0x000fe20004000000 */
[----:B------:R-:W-:Y:S08]  /*1870*/  BRA `(.L_x_6674) ;  /* 0x0000000800707947 */ /* 0x000ff00003800000 */
.L_x_6683:
[----:B------:R-:W2:Y:S02]  /*1880*/  LDG.E.64 R2, desc[UR36][R2.64] ;  /* 0x0000002402027981 */ /* 0x000ea4000c1e1b00 */
[----:B--2---:R3:W4:Y:S01]  /*1890*/  F2I.F64.TRUNC R0, R2 ;  /* 0x0000000200007311 */ /* 0x004722000030d100 */
[----:B------:R-:W-:Y:S05]  /*18a0*/  BRA `(.L_x_6674) ;  /* 0x0000000800647947 */ /* 0x000fea0003800000 */
.L_x_6682:
        /* <DEDUP_REMOVED lines=23> */
[----:B------:R-:W-:-:S06]  /*1a20*/  LOP3.LUT R5, R5, 0x80000000, R0, 0xf8, !PT ;  /* 0x8000000005057812 */ /* 0x000fcc00078ef800 */
[----:B------:R-:W0:Y:S02]  /*1a30*/  F2I.FTZ.TRUNC.NTZ R5, R5 ;  /* 0x0000000500057305 */ /* 0x000e24000021f100 */
[----:B0-----:R-:W-:Y:S01]  /*1a40*/  PRMT R0, R5, 0x7610, R0 ;  /* 0x0000761005007816 */ /* 0x001fe20000000000 */
[----:B------:R-:W-:Y:S06]  /*1a50*/  BRA `(.L_x_6674) ;  /* 0x0000000400f87947 */ /* 0x000fec0003800000 */
.L_x_6685:
        /* <DEDUP_REMOVED lines=10> */
[----:B------:R-:W-:-:S06]  /*1b00*/  LOP3.LUT R5, R0, 0x80000000, R5, 0xf8, !PT ;  /* 0x8000000000057812 */ /* 0x000fcc00078ef805 */
[----:B------:R-:W0:Y:S02]  /*1b10*/  F2I.FTZ.TRUNC.NTZ R5, R5 ;  /* 0x0000000500057305 */ /* 0x000e24000021f100 */
[----:B0-----:R-:W-:Y:S01]  /*1b20*/  PRMT R0, R5, 0x7610, R0 ;  /* 0x0000761005007816 */ /* 0x001fe20000000000 */
[----:B------:R-:W-:Y:S06]  /*1b30*/  BRA `(.L_x_6674) ;  /* 0x0000000400c07947 */ /* 0x000fec0003800000 */
.L_x_6684:
[----:B------:R-:W2:Y:S02]  /*1b40*/  LDG.E.U16 R4, desc[UR36][R2.64] ;  /* 0x0000002402047981 */ /* 0x000ea4000c1e1500 */
[----:B--2---:R-:W-:-:S06]  /*1b50*/  IMAD.U32 R4, R4, 0x10000, RZ ;  /* 0x0001000004047824 */ /* 0x004fcc00078e00ff */
[----:B------:R-:W0:Y:S02]  /*1b60*/  F2I.FTZ.TRUNC.NTZ R4, R4 ;  /* 0x0000000400047305 */ /* 0x000e24000021f100 */
[----:B0-----:R-:W-:Y:S01]  /*1b70*/  PRMT R0, R4, 0x7610, R0 ;  /* 0x0000761004007816 */ /* 0x001fe20000000000 */
[----:B------:R-:W-:Y:S06]  /*1b80*/  BRA `(.L_x_6674) ;  /* 0x0000000400ac7947 */ /* 0x000fec0003800000 */
.L_x_6681:
        /* <DEDUP_REMOVED lines=10> */
.L_x_6688:
        /* <DEDUP_REMOVED lines=21> */
.L_x_6692:
[----:B------:R-:W-:Y:S05]  /*1d80*/  BSYNC.RECONVERGENT B1 ;  /* 0x0000000000017941 */ /* 0x000fea0003800200 */
.L_x_6691:
[----:B------:R-:W-:Y:S02]  /*1d90*/  SHF.L.U32 R0, R0, 0x14, RZ ;  /* 0x0000001400007819 */ /* 0x000fe400000006ff */
[----:B------:R-:W-:-:S04]  /*1da0*/  LEA R2, R2, 0x3b800000, 0x17 ;  /* 0x3b80000002027811 */ /* 0x000fc800078eb8ff */
[----:B------:R-:W-:-:S07]  /*1db0*/  LOP3.LUT R4, R2, R0, R7, 0xfe, !PT ;  /* 0x0000000002047212 */ /* 0x000fce00078efe07 */
.L_x_6690:
[----:B------:R-:W-:Y:S05]  /*1dc0*/  BSYNC.RECONVERGENT B0 ;  /* 0x0000000000007941 */ /* 0x000fea0003800200 */
.L_x_6689:
[----:B------:R-:W0:Y:S02]  /*1dd0*/  F2I.FTZ.TRUNC.NTZ R4, R4 ;  /* 0x0000000400047305 */ /* 0x000e24000021f100 */
[----:B0-----:R-:W-:Y:S01]  /*1de0*/  PRMT R0, R4, 0x7610, R0 ;  /* 0x0000761004007816 */ /* 0x001fe20000000000 */
[----:B------:R-:W-:Y:S06]  /*1df0*/  BRA `(.L_x_6674) ;  /* 0x0000000400107947 */ /* 0x000fec0003800000 */
.L_x_6687:
        /* <DEDUP_REMOVED lines=21> */
.L_x_6696:
[----:B------:R-:W-:Y:S05]  /*1f50*/  BSYNC.RECONVERGENT B1 ;  /* 0x0000000000017941 */ /* 0x000fea0003800200 */
.L_x_6695:
[----:B------:R-:W-:Y:S01]  /*1f60*/  IMAD.SHL.U32 R0, R0, 0x200000, RZ ;  /* 0x0020000000007824 */ /* 0x000fe200078e00ff */
[----:B------:R-:W-:-:S04]  /*1f70*/  LEA R2, R2, 0x37800000, 0x17 ;  /* 0x3780000002027811 */ /* 0x000fc800078eb8ff */
[----:B------:R-:W-:-:S07]  /*1f80*/  LOP3.LUT R4, R2, R0, R7, 0xfe, !PT ;  /* 0x0000000002047212 */ /* 0x000fce00078efe07 */
.L_x_6694:
[----:B------:R-:W-:Y:S05]  /*1f90*/  BSYNC.RECONVERGENT B0 ;  /* 0x0000000000007941 */ /* 0x000fea0003800200 */
.L_x_6693:
[----:B------:R-:W0:Y:S02]  /*1fa0*/  F2I.FTZ.TRUNC.NTZ R4, R4 ;  /* 0x0000000400047305 */ /* 0x000e24000021f100 */
[----:B0-----:R-:W-:Y:S01]  /*1fb0*/  PRMT R0, R4, 0x7610, R0 ;  /* 0x0000761004007816 */ /* 0x001fe20000000000 */
[----:B------:R-:W-:Y:S06]  /*1fc0*/  BRA `(.L_x_6674) ;  /* 0x00000000009c7947 */ /* 0x000fec0003800000 */
.L_x_6686:
[----:B------:R-:W-:-:S09]  /*1fd0*/  UISETP.NE.AND UP0, UPT, UR4, 0x1c, UPT ;  /* 0x0000001c0400788c */ /* 0x000fd2000bf05270 */
[----:B------:R-:W-:Y:S05]  /*1fe0*/  BRA.U !UP0, `(.L_x_6697) ;  /* 0x0000000108907547 */ /* 0x000fea000b800000 */
[----:B------:R-:W-:-:S09]  /*1ff0*/  UISETP.NE.AND UP0, UPT, UR4, 0x1d, UPT ;  /* 0x0000001d0400788c */ /* 0x000fd2000bf05270 */
[----:B------:R-:W-:Y:S05]  /*2000*/  BRA.U !UP0, `(.L_x_6698) ;  /* 0x0000000108807547 */ /* 0x000fea000b800000 */
[----:B------:R-:W-:-:S09]  /*2010*/  UISETP.NE.AND UP0, UPT, UR4, 0x2c, UPT ;  /* 0x0000002c0400788c */ /* 0x000fd2000bf05270 */
[----:B------:R-:W-:Y:S05]  /*2020*/  BRA.U !UP0, `(.L_x_6699) ;  /* 0x0000000108487547 */ /* 0x000fea000b800000 */
.L_x_6673:
        /* <DEDUP_REMOVED lines=16> */
.L_x_6700:
[----:B------:R-:W-:Y:S01]  /*2130*/  PRMT R0, RZ, 0x7610, R0 ;  /* 0x00007610ff007816 */ /* 0x000fe20000000000 */
[----:B------:R-:W-:Y:S06]  /*2140*/  BRA `(.L_x_6674) ;  /* 0x00000000003c7947 */ /* 0x000fec0003800000 */
.L_x_6699:
        /* <DEDUP_REMOVED lines=8> */
.L_x_6702:
[----:B------:R-:W-:Y:S05]  /*21d0*/  BSYNC.RECONVERGENT B0 ;  /* 0x0000000000007941 */ /* 0x000fea0003800200 */
.L_x_6701:
[----:B------:R-:W0:Y:S02]  /*21e0*/  F2I.FTZ.TRUNC.NTZ R4, R4 ;  /* 0x0000000400047305 */ /* 0x000e24000021f100 */
[----:B0-----:R-:W-:Y:S01]  /*21f0*/  PRMT R0, R4, 0x7610, R0 ;  /* 0x0000761004007816 */ /* 0x001fe20000000000 */
[----:B------:R-:W-:Y:S06]  /*2200*/  BRA `(.L_x_6674) ;  /* 0x00000000000c7947 */ /* 0x000fec0003800000 */
.L_x_6698:
[----:B------:R2:W5:Y:S01]  /*2210*/  LDG.E.U16 R0, desc[UR36][R2.64] ;  /* 0x0000002402007981 */ /* 0x000562000c1e1500 */
[----:B------:R-:W-:Y:S05]  /*2220*/  BRA `(.L_x_6674) ;  /* 0x0000000000047947 */ /* 0x000fea0003800000 */
.L_x_6697:
[----:B------:R1:W5:Y:S02]  /*2230*/  LDG.E.U16 R0, desc[UR36][R2.64] ;  /* 0x0000002402007981 */ /* 0x000364000c1e1500 */
.L_x_6674:
[----:B------:R-:W0:Y:S01]  /*2240*/  LDCU.64 UR6, c[0x0][0x580] ;  /* 0x0000b000ff0677ac */ /* 0x000e220008000a00 */
[----:B------:R-:W4:Y:S01]  /*2250*/  LDCU.U16 UR8, c[0x0][0x590] ;  /* 0x0000b200ff0877ac */ /* 0x000f220008000400 */
[----:B------:R-:W-:-:S04]  /*2260*/  UPRMT UR4, UR41, 0x9910, URZ ;  /* 0x0000991029047896 */ /* 0x000fc800080000ff */
[----:B------:R-:W-:Y:S01]  /*2270*/  UISETP.GT.AND UP0, UPT, UR4, 0x9, UPT ;  /* 0x000000090400788c */ /* 0x000fe2000bf04270 */
[----:B0123--:R-:W-:Y:S02]  /*2280*/  IADD3 R2, P0, PT, R16, UR6, RZ ;  /* 0x0000000610027c10 */ /* 0x00ffe4000ff1e0ff */
[----:B----45:R-:W-:-:S03]  /*2290*/  VIMNMX.S16x2 R0, PT, PT, R0, UR8, PT ;  /* 0x0000000800007c48 */ /* 0x030fc6000bfe0300 */
[----:B------:R-:W-:Y:S01]  /*22a0*/  IMAD.X R3, RZ, RZ, UR7, P0 ;  /* 0x00000007ff037e24 */ /* 0x000fe200080e06ff */
[----:B------:R-:W-:Y:S02]  /*22b0*/  PRMT R9, R0, 0x7610, R9 ;  /* 0x0000761000097816 */ /* 0x000fe40000000009 */
        /* <DEDUP_REMOVED lines=9> */
[----:B------:R4:W-:Y:S01]  /*2350*/  STG.E.U8 desc[UR36][R2.64], R9 ;  /* 0x0000000902007986 */ /* 0x0009e2000c101124 */
[----:B------:R-:W-:Y:S05]  /*2360*/  BRA `(.L_x_6708) ;  /* 0x0000000c00587947 */ /* 0x000fea0003800000 */
.L_x_6706:
[----:B------:R3:W-:Y:S01]  /*2370*/  STG.E.U8 desc[UR36][R2.64], R9 ;  /* 0x0000000902007986 */ /* 0x0007e2000c101124 */
[----:B------:R-:W-:Y:S05]  /*2380*/  BRA `(.L_x_6708) ;  /* 0x0000000c00507947 */ /* 0x000fea0003800000 */
.L_x_6705:
[----:B------:R-:W-:-:S09]  /*2390*/  UISETP.NE.AND UP0, UPT, UR4, 0x2, UPT ;  /* 0x000000020400788c */ /* 0x000fd2000bf05270 */
[----:B------:R-:W-:Y:S05]  /*23a0*/  BRA.U !UP0, `(.L_x_6709) ;  /* 0x00000001082c7547 */ /* 0x000fea000b800000 */
[----:B------:R-:W-:-:S09]  /*23b0*/  UISETP.NE.AND UP0, UPT, UR4, 0x3, UPT ;  /* 0x000000030400788c */ /* 0x000fd2000bf05270 */
[----:B------:R-:W-:Y:S05]  /*23c0*/  BRA.U !UP0, `(.L_x_6710) ;  /* 0x0000000108187547 */ /* 0x000fea000b800000 */
[----:B------:R-:W-:-:S09]  /*23d0*/  UISETP.NE.AND UP0, UPT, UR4, 0x4, UPT ;  /* 0x000000040400788c */ /* 0x000fd2000bf05270 */
[----:B------:R-:W-:Y:S05]  /*23e0*/  BRA.U UP0, `(.L_x_6707) ;  /* 0x00000009009c7547 */ /* 0x000fea000b800000 */
[----:B------:R-:W-:-:S04]  /*23f0*/  PRMT R4, R9, 0x9910, RZ ;  /* 0x0000991009047816 */ /* 0x000fc800000000ff */
[----:B------:R-:W-:-:S05]  /*2400*/  SHF.R.S32.HI R5, RZ, 0x1f, R4 ;  /* 0x0000001fff057819 */ /* 0x000fca0000011404 */
[----:B------:R0:W-:Y:S01]  /*2410*/  STG.E.64 desc[UR36][R2.64], R4 ;  /* 0x0000000402007986 */ /* 0x0001e2000c101b24 */
[----:B------:R-:W-:Y:S05]  /*2420*/  BRA `(.L_x_6708) ;  /* 0x0000000c00287947 */ /* 0x000fea0003800000 */
.L_x_6710:
[----:B------:R-:W-:-:S05]  /*2430*/  PRMT R5, R9, 0x9910, RZ ;  /* 0x0000991009057816 */ /* 0x000fca00000000ff */
[----:B------:R1:W-:Y:S01]  /*2440*/  STG.E desc[UR36][R2.64], R5 ;  /* 0x0000000502007986 */ /* 0x0003e2000c101924 */
[----:B------:R-:W-:Y:S05]  /*2450*/  BRA `(.L_x_6708) ;  /* 0x0000000c001c7947 */ /* 0x000fea0003800000 */
.L_x_6709:
[----:B------:R2:W-:Y:S01]  /*2460*/  STG.E.U16 desc[UR36][R2.64], R9 ;  /* 0x0000000902007986 */ /* 0x0005e2000c101524 */
[----:B------:R-:W-:Y:S05]  /*2470*/  BRA `(.L_x_6708) ;  /* 0x0000000c00147947 */ /* 0x000fea0003800000 */
.L_x_6704:
[----:B------:R-:W-:-:S09]  /*2480*/  UISETP.GT.AND UP0, UPT, UR4, 0x6, UPT ;  /* 0x000000060400788c */ /* 0x000fd2000bf04270 */
[----:B------:R-:W-:Y:S05]  /*2490*/  BRA.U UP0, `(.L_x_6711) ;  /* 0x00000001002c7547 */ /* 0x000fea000b800000 */
[----:B------:R-:W-:-:S09]  /*24a0*/  UISETP.NE.AND UP0, UPT, UR4, 0x5, UPT ;  /* 0x000000050400788c */ /* 0x000fd2000bf05270 */
[----:B------:R-:W-:Y:S05]  /*24b0*/  BRA.U !UP0, `(.L_x_6712) ;  /* 0x0000000108147547 */ /* 0x000fea000b800000 */
[----:B------:R-:W-:-:S09]  /*24c0*/  UISETP.NE.AND UP0, UPT, UR4, 0x6, UPT ;  /* 0x000000060400788c */ /* 0x000fd2000bf05270 */
[----:B------:R-:W-:Y:S05]  /*24d0*/  BRA.U UP0, `(.L_x_6707) ;  /* 0x0000000900607547 */ /* 0x000fea000b800000 */
[----:B------:R-:W0:Y:S02]  /*24e0*/  I2F.S16 R5, R9 ;  /* 0x0000000900057306 */ /* 0x000e240000101400 */
[----:B0-----:R0:W-:Y:S01]  /*24f0*/  STG.E desc[UR36][R2.64], R5 ;  /* 0x0000000502007986 */ /* 0x0011e2000c101924 */
[----:B------:R-:W-:Y:S05]  /*2500*/  BRA `(.L_x_6708) ;  /* 0x0000000800f07947 */ /* 0x000fea0003800000 */
.L_x_6712:
[----:B------:R-:W0:Y:S02]  /*2510*/  I2F.S16 R0, R9 ;  /* 0x0000000900007306 */ /* 0x000e240000101400 */
[----:B0-----:R-:W-:-:S05]  /*2520*/  F2FP.F16.F32.PACK_AB R0, RZ, R0 ;  /* 0x00000000ff00723e */ /* 0x001fca00000000ff */
[----:B------:R0:W-:Y:S01]  /*2530*/  STG.E.U16 desc[UR36][R2.64], R0 ;  /* 0x0000000002007986 */ /* 0x0001e2000c101524 */
[----:B------:R-:W-:Y:S05]  /*2540*/  BRA `(.L_x_6708) ;  /* 0x0000000800e07947 */ /* 0x000fea0003800000 */
.L_x_6711:
[----:B------:R-:W-:-:S09]  /*2550*/  UISETP.NE.AND UP0, UPT, UR4, 0x7, UPT ;  /* 0x000000070400788c */ /* 0x000fd2000bf05270 */
[----:B------:R-:W-:Y:S05]  /*2560*/  BRA.U !UP0, `(.L_x_6713) ;  /* 0x0000000108347547 */ /* 0x000fea000b800000 */
[----:B------:R-:W-:-:S09]  /*2570*/  UISETP.NE.AND UP0, UPT, UR4, 0x8, UPT ;  /* 0x000000080400788c */ /* 0x000fd2000bf05270 */
[----:B------:R-:W-:Y:S05]  /*2580*/  BRA.U !UP0, `(.L_x_6714) ;  /* 0x0000000108187547 */ /* 0x000fea000b800000 */
[----:B------:R-:W-:-:S09]  /*2590*/  UISETP.NE.AND UP0, UPT, UR4, 0x9, UPT ;  /* 0x000000090400788c */ /* 0x000fd2000bf05270 */
[----:B------:R-:W-:Y:S05]  /*25a0*/  BRA.U UP0, `(.L_x_6707) ;  /* 0x00000009002c7547 */ /* 0x000fea000b800000 */
[----:B------:R-:W0:Y:S01]  /*25b0*/  I2F.S16 R4, R9 ;  /* 0x0000000900047306 */ /* 0x000e220000101400 */
[----:B------:R-:W-:-:S05]  /*25c0*/  IMAD.MOV.U32 R5, RZ, RZ, RZ ;  /* 0x000000ffff057224 */ /* 0x000fca00078e00ff */
[----:B0-----:R0:W-:Y:S01]  /*25d0*/  STG.E.64 desc[UR36][R2.64], R4 ;  /* 0x0000000402007986 */ /* 0x0011e2000c101b24 */
[----:B------:R-:W-:Y:S05]  /*25e0*/  BRA `(.L_x_6708) ;  /* 0x0000000800b87947 */ /* 0x000fea0003800000 */
.L_x_6714:
[----:B------:R-:W0:Y:S02]  /*25f0*/  I2F.S16 R9, R9 ;  /* 0x0000000900097306 */ /* 0x000e240000101400 */
[----:B0-----:R-:W-:-:S04]  /*2600*/  F2FP.F16.F32.PACK_AB R5, RZ, R9 ;  /* 0x00000009ff05723e */ /* 0x001fc800000000ff */
[----:B------:R-:W-:-:S05]  /*2610*/  PRMT R5, R5, 0x5410, RZ ;  /* 0x0000541005057816 */ /* 0x000fca00000000ff */
[----:B------:R0:W-:Y:S01]  /*2620*/  STG.E desc[UR36][R2.64], R5 ;  /* 0x0000000502007986 */ /* 0x0001e2000c101924 */
[----:B------:R-:W-:Y:S05]  /*2630*/  BRA `(.L_x_6708) ;  /* 0x0000000800a47947 */ /* 0x000fea0003800000 */
.L_x_6713:
[----:B------:R-:W0:Y:S02]  /*2640*/  I2F.F64.S16 R4, R9 ;  /* 0x0000000900047312 */ /* 0x000e240000101c00 */
[----:B0-----:R0:W-:Y:S01]  /*2650*/  STG.E.64 desc[UR36][R2.64], R4 ;  /* 0x0000000402007986 */ /* 0x0011e2000c101b24 */
[----:B------:R-:W-:Y:S05]  /*2660*/  BRA `(.L_x_6708) ;  /* 0x0000000800987947 */ /* 0x000fea0003800000 */
.L_x_6703:
        /* <DEDUP_REMOVED lines=8> */
[----:B------:R-:W-:-:S04]  /*26f0*/  PRMT R0, R9, 0x9910, RZ ;  /* 0x0000991009007816 */ /* 0x000fc800000000ff */
[----:B------:R-:W-:-:S04]  /*2700*/  ISETP.NE.AND P0, PT, R0, RZ, PT ;  /* 0x000000ff0000720c */ /* 0x000fc80003f05270 */
[----:B------:R-:W-:-:S05]  /*2710*/  SEL R5, RZ, 0x1, !P0 ;  /* 0x00000001ff057807 */ /* 0x000fca0004000000 */
[----:B------:R0:W-:Y:S01]  /*2720*/  STG.E.U8 desc[UR36][R2.64], R5 ;  /* 0x0000000502007986 */ /* 0x0001e2000c101124 */
[----:B------:R-:W-:Y:S05]  /*2730*/  BRA `(.L_x_6708) ;  /* 0x0000000800647947 */ /* 0x000fea0003800000 */
.L_x_6717:
[----:B------:R-:W0:Y:S01]  /*2740*/  I2F.F64.S16 R4, R9 ;  /* 0x0000000900047312 */ /* 0x000e220000101c00 */
[----:B------:R-:W-:-:S05]  /*2750*/  CS2R R6, SRZ ;  /* 0x0000000000067805 */ /* 0x000fca000001ff00 */
[----:B0-----:R0:W-:Y:S01]  /*2760*/  STG.E.128 desc[UR36][R2.64], R4 ;  /* 0x0000000402007986 */ /* 0x0011e2000c101d24 */
[----:B------:R-:W-:Y:S05]  /*2770*/  BRA `(.L_x_6708) ;  /* 0x0000000800547947 */ /* 0x000fea0003800000 */
.L_x_6716:
[----:B------:R-:W-:-:S09]  /*2780*/  UISETP.NE.AND UP0, UPT, UR4, 0xf, UPT ;  /* 0x0000000f0400788c */ /* 0x000fd2000bf05270 */
[----:B------:R-:W-:Y:S05]  /*2790*/  BRA.U !UP0, `(.L_x_6718) ;  /* 0x0000000108a07547 */ /* 0x000fea000b800000 */
[----:B------:R-:W-:-:S09]  /*27a0*/  UISETP.NE.AND UP0, UPT, UR4, 0x17, UPT ;  /* 0x000000170400788c */ /* 0x000fd2000bf05270 */
[----:B------:R-:W-:Y:S05]  /*27b0*/  BRA.U !UP0, `(.L_x_6719) ;  /* 0x00000001084c7547 */ /* 0x000fea000b800000 */
[----:B------:R-:W-:-:S09]  /*27c0*/  UISETP.NE.AND UP0, UPT, UR4, 0x18, UPT ;  /* 0x000000180400788c */ /* 0x000fd2000bf05270 */
[----:B------:R-:W-:Y:S05]  /*27d0*/  BRA.U UP0, `(.L_x_6707) ;  /* 0x0000000500a07547 */ /* 0x000fea000b800000 */
[----:B------:R-:W0:Y:S01]  /*27e0*/  I2F.S16 R9, R9 ;  /* 0x0000000900097306 */ /* 0x000e220000101400 */
[----:B------:R-:W-:Y:S01]  /*27f0*/  BSSY.RECONVERGENT B0, `(.L_x_6720) ;  /* 0x000000c000007945 */ /* 0x000fe20003800200 */
[----:B------:R-:W-:Y:S01]  /*2800*/  HFMA2 R0, -RZ, RZ, 0, 7.569789886474609375e-06 ;  /* 0x0000007fff007431 */ /* 0x000fe200000001ff */
[----:B0-----:R-:W-:Y:S02]  /*2810*/  LOP3.LUT R6, R9, 0x7fffffff, RZ, 0xc0, !PT ;  /* 0x7fffffff09067812 */ /* 0x001fe400078ec0ff */
        /* <DEDUP_REMOVED lines=9> */
.L_x_6721:
[----:B------:R-:W-:Y:S05]  /*28b0*/  BSYNC.RECONVERGENT B0 ;  /* 0x0000000000007941 */ /* 0x000fea0003800200 */
.L_x_6720:
[----:B------:R-:W-:-:S05]  /*28c0*/  LOP3.LUT R5, R0, 0x80, R5, 0xf8, !PT ;  /* 0x0000008000057812 */ /* 0x000fca00078ef805 */
[----:B------:R0:W-:Y:S01]  /*28d0*/  STG.E.U8 desc[UR36][R2.64], R5 ;  /* 0x0000000502007986 */ /* 0x0001e2000c101124 */
[----:B------:R-:W-:Y:S05]  /*28e0*/  BRA `(.L_x_6708) ;  /* 0x0000000400f87947 */ /* 0x000fea0003800000 */
.L_x_6719:
[----:B------:R-:W0:Y:S01]  /*28f0*/  I2F.S16 R9, R9 ;  /* 0x0000000900097306 */ /* 0x000e220000101400 */
[----:B------:R-:W-:Y:S01]  /*2900*/  BSSY.RECONVERGENT B0, `(.L_x_6722) ;  /* 0x000000e000007945 */ /* 0x000fe20003800200 */
[----:B0-----:R-:W-:Y:S02]  /*2910*/  LOP3.LUT R6, R9, 0x7fffffff, RZ, 0xc0, !PT ;  /* 0x7fffffff09067812 */ /* 0x001fe400078ec0ff */
        /* <DEDUP_REMOVED lines=12> */
.L_x_6723:
[----:B------:R-:W-:Y:S05]  /*29e0*/  BSYNC.RECONVERGENT B0 ;  /* 0x0000000000007941 */ /* 0x000fea0003800200 */
.L_x_6722:
[----:B------:R-:W-:-:S05]  /*29f0*/  LOP3.LUT R5, R0, 0x80, R5, 0xf8, !PT ;  /* 0x0000008000057812 */ /* 0x000fca00078ef805 */
[----:B------:R0:W-:Y:S01]  /*2a00*/  STG.E.U8 desc[UR36][R2.64], R5 ;  /* 0x0000000502007986 */ /* 0x0001e2000c101124 */
[----:B------:R-:W-:Y:S05]  /*2a10*/  BRA `(.L_x_6708) ;  /* 0x0000000400ac7947 */ /* 0x000fea0003800000 */
.L_x_6718:
[----:B------:R-:W0:Y:S02]  /*2a20*/  I2F.S16 R0, R9 ;  /* 0x0000000900007306 */ /* 0x000e240000101400 */
[----:B0-----:R-:W-:-:S05]  /*2a30*/  F2FP.BF16.F32.PACK_AB R0, RZ, R0 ;  /* 0x00000000ff00723e */ /* 0x001fca00000010ff */
[----:B------:R0:W-:Y:S01]  /*2a40*/  STG.E.U16 desc[UR36][R2.64], R0 ;  /* 0x0000000002007986 */ /* 0x0001e2000c101524 */
[----:B------:R-:W-:Y:S05]  /*2a50*/  BRA `(.L_x_6708) ;  /* 0x00000004009c7947 */ /* 0x000fea0003800000 */
.L_x_6715:
        /* <DEDUP_REMOVED lines=8> */
[----:B------:R0:W-:Y:S01]  /*2ae0*/  STG.E.U16 desc[UR36][R2.64], R9 ;  /* 0x0000000902007986 */ /* 0x0001e2000c101524 */
[----:B------:R-:W-:Y:S05]  /*2af0*/  BRA `(.L_x_6708) ;  /* 0x0000000400747947 */ /* 0x000fea0003800000 */
.L_x_6726:
[----:B------:R-:W0:Y:S01]  /*2b00*/  I2F.S16 R5, R9 ;  /* 0x0000000900057306 */ /* 0x000e220000101400 */
[----:B------:R-:W-:Y:S01]  /*2b10*/  BSSY.RECONVERGENT B0, `(.L_x_6727) ;  /* 0x0000014000007945 */ /* 0x000fe20003800200 */
[----:B------:R-:W-:Y:S01]  /*2b20*/  IMAD.MOV.U32 R0, RZ, RZ, 0x80 ;  /* 0x00000080ff007424 */ /* 0x000fe200078e00ff */
[----:B0-----:R-:W-:-:S04]  /*2b30*/  LOP3.LUT R4, R5, 0x7fffffff, RZ, 0xc0, !PT ;  /* 0x7fffffff05047812 */ /* 0x001fc800078ec0ff */
        /* <DEDUP_REMOVED lines=9> */
.L_x_6729:
[----:B------:R-:W-:-:S04]  /*2bd0*/  SHF.R.U32.HI R0, RZ, 0x14, R5 ;  /* 0x00000014ff007819 */ /* 0x000fc80000011605 */
[----:B------:R-:W-:-:S04]  /*2be0*/  LOP3.LUT R0, R0, 0x1, RZ, 0xc0, !PT ;  /* 0x0000000100007812 */ /* 0x000fc800078ec0ff */
[----:B------:R-:W-:-:S04]  /*2bf0*/  IADD3 R0, PT, PT, R5, 0x487ffff, R0 ;  /* 0x0487ffff05007810 */ /* 0x000fc80007ffe000 */
[----:B------:R-:W-:-:S04]  /*2c00*/  SHF.R.U32.HI R0, RZ, 0x14, R0 ;  /* 0x00000014ff007819 */ /* 0x000fc80000011600 */
[----:B------:R-:W-:-:S07]  /*2c10*/  LOP3.LUT R4, R0, 0xff, RZ, 0xc0, !PT ;  /* 0x000000ff00047812 */ /* 0x000fce00078ec0ff */
.L_x_6730:
[----:B------:R-:W-:-:S04]  /*2c20*/  SHF.R.U32.HI R5, RZ, 0x18, R5 ;  /* 0x00000018ff057819 */ /* 0x000fc80000011605 */
[----:B------:R-:W-:-:S04]  /*2c30*/  LOP3.LUT R4, R4, 0x80, R5, 0xf8, !PT ;  /* 0x0000008004047812 */ /* 0x000fc800078ef805 */
[----:B------:R-:W-:-:S07]  /*2c40*/  PRMT R0, R4, 0x7610, R0 ;  /* 0x0000761004007816 */ /* 0x000fce0000000000 */
.L_x_6728:
[----:B------:R-:W-:Y:S05]  /*2c50*/  BSYNC.RECONVERGENT B0 ;  /* 0x0000000000007941 */ /* 0x000fea0003800200 */
.L_x_6727:
[----:B------:R0:W-:Y:S01]  /*2c60*/  STG.E.U8 desc[UR36][R2.64], R0 ;  /* 0x0000000002007986 */ /* 0x0001e2000c101124 */
[----:B------:R-:W-:Y:S05]  /*2c70*/  BRA `(.L_x_6708) ;  /* 0x0000000400147947 */ /* 0x000fea0003800000 */
.L_x_6725:
        /* <DEDUP_REMOVED lines=13> */
.L_x_6733:
[----:B------:R-:W-:-:S04]  /*2d50*/  SHF.R.U32.HI R0, RZ, 0x15, R5 ;  /* 0x00000015ff007819 */ /* 0x000fc80000011605 */
[----:B------:R-:W-:-:S04]  /*2d60*/  LOP3.LUT R0, R0, 0x1, RZ, 0xc0, !PT ;  /* 0x0000000100007812 */ /* 0x000fc800078ec0ff */
[----:B------:R-:W-:-:S04]  /*2d70*/  IADD3 R0, PT, PT, R5, 0x88fffff, R0 ;  /* 0x088fffff05007810 */ /* 0x000fc80007ffe000 */
[----:B------:R-:W-:-:S04]  /*2d80*/  SHF.R.U32.HI R0, RZ, 0x15, R0 ;  /* 0x00000015ff007819 */ /* 0x000fc80000011600 */
[----:B------:R-:W-:-:S07]  /*2d90*/  LOP3.LUT R4, R0, 0xff, RZ, 0xc0, !PT ;  /* 0x000000ff00047812 */ /* 0x000fce00078ec0ff */
.L_x_6734:
[----:B------:R-:W-:-:S04]  /*2da0*/  SHF.R.U32.HI R5, RZ, 0x18, R5 ;  /* 0x00000018ff057819 */ /* 0x000fc80000011605 */
[----:B------:R-:W-:-:S04]  /*2db0*/  LOP3.LUT R4, R4, 0x80, R5, 0xf8, !PT ;  /* 0x0000008004047812 */ /* 0x000fc800078ef805 */
[----:B------:R-:W-:-:S07]  /*2dc0*/  PRMT R0, R4, 0x7610, R0 ;  /* 0x0000761004007816 */ /* 0x000fce0000000000 */
.L_x_6732:
[----:B------:R-:W-:Y:S05]  /*2dd0*/  BSYNC.RECONVERGENT B0 ;  /* 0x0000000000007941 */ /* 0x000fea0003800200 */
.L_x_6731:
[----:B------:R0:W-:Y:S01]  /*2de0*/  STG.E.U8 desc[UR36][R2.64], R0 ;  /* 0x0000000002007986 */ /* 0x0001e2000c101124 */
[----:B------:R-:W-:Y:S05]  /*2df0*/  BRA `(.L_x_6708) ;  /* 0x0000000000b47947 */ /* 0x000fea0003800000 */
.L_x_6724:
[----:B------:R-:W-:-:S09]  /*2e00*/  UISETP.NE.AND UP0, UPT, UR4, 0x1c, UPT ;  /* 0x0000001c0400788c */ /* 0x000fd2000bf05270 */
[----:B------:R-:W-:Y:S05]  /*2e10*/  BRA.U !UP0, `(.L_x_6735) ;  /* 0x0000000108a47547 */ /* 0x000fea000b800000 */
[----:B------:R-:W-:-:S09]  /*2e20*/  UISETP.NE.AND UP0, UPT, UR4, 0x1d, UPT ;  /* 0x0000001d0400788c */ /* 0x000fd2000bf05270 */
[----:B------:R-:W-:Y:S05]  /*2e30*/  BRA.U !UP0, `(.L_x_6736) ;  /* 0x00000001088c7547 */ /* 0x000fea000b800000 */
[----:B------:R-:W-:-:S09]  /*2e40*/  UISETP.NE.AND UP0, UPT, UR4, 0x2c, UPT ;  /* 0x0000002c0400788c */ /* 0x000fd2000bf05270 */
[----:B------:R-:W-:Y:S05]  /*2e50*/  BRA.U !UP0, `(.L_x_6737) ;  /* 0x0000000108447547 */ /* 0x000fea000b800000 */
.L_x_6707:
        /* <DEDUP_REMOVED lines=16> */
.L_x_6738:
[----:B------:R-:W-:Y:S05]  /*2f60*/  BRA `(.L_x_6708) ;  /* 0x0000000000587947 */ /* 0x000fea0003800000 */
.L_x_6737:
[----:B------:R-:W0:Y:S02]  /*2f70*/  I2F.S16 R6, R9 ;  /* 0x0000000900067306 */ /* 0x000e240000101400 */
        /* <DEDUP_REMOVED lines=15> */
.L_x_6736:
[----:B------:R-:W-:-:S04]  /*3070*/  PRMT R4, R9, 0x9910, RZ ;  /* 0x0000991009047816 */ /* 0x000fc800000000ff */
[----:B------:R-:W-:-:S05]  /*3080*/  SHF.R.S32.HI R5, RZ, 0x1f, R4 ;  /* 0x0000001fff057819 */ /* 0x000fca0000011404 */
[----:B------:R0:W-:Y:S01]  /*3090*/  STG.E.64 desc[UR36][R2.64], R4 ;  /* 0x0000000402007986 */ /* 0x0001e2000c101b24 */
[----:B------:R-:W-:Y:S05]  /*30a0*/  BRA `(.L_x_6708) ;  /* 0x0000000000087947 */ /* 0x000fea0003800000 */
.L_x_6735:
[----:B------:R-:W-:-:S05]  /*30b0*/  PRMT R5, R9, 0x9910, RZ ;  /* 0x0000991009057816 */ /* 0x000fca00000000ff */
[----:B------:R0:W-:Y:S02]  /*30c0*/  STG.E desc[UR36][R2.64], R5 ;  /* 0x0000000502007986 */ /* 0x0001e4000c101924 */
.L_x_6708:
[----:B------:R-:W-:-:S07]  /*30d0*/  VIADD R17, R17, 0x80 ;  /* 0x0000008011117836 */ /* 0x000fce0000000000 */
.L_x_6667:
[----:B------:R-:W-:Y:S05]  /*30e0*/  BSYNC.RECONVERGENT B6 ;  /* 0x0000000000067941 */ /* 0x000fea0003800200 */
.L_x_6666:
        /* <DEDUP_REMOVED lines=307> */
.L_x_6741:
        /* <DEDUP_REMOVED lines=16> */
.L_x_6745:
[----:B------:R1:W5:Y:S01]  /*4520*/  LDG.E.U8 R0, desc[UR36][R2.64] ;  /* 0x0000002402007981 */ /* 0x000362000c1e1100 */
[----:B------:R-:W-:Y:S05]  /*4530*/  BRA `(.L_x_6747) ;  /* 0x0000000c004c7947 */ /* 0x000fea0003800000 */
.L_x_6744:
        /* <DEDUP_REMOVED lines=8> */
.L_x_6749:
[----:B------:R3:W5:Y:S01]  /*45c0*/  LDG.E.U16 R0, desc[UR36][R2.64] ;  /* 0x0000002402007981 */ /* 0x000762000c1e1500 */
[----:B------:R-:W-:Y:S05]  /*45d0*/  BRA `(.L_x_6747) ;  /* 0x0000000c00247947 */ /* 0x000fea0003800000 */
.L_x_6748:
[----:B------:R2:W5:Y:S01]  /*45e0*/  LDG.E.U16 R0, desc[UR36][R2.64] ;  /* 0x0000002402007981 */ /* 0x000562000c1e1500 */
[----:B------:R-:W-:Y:S05]  /*45f0*/  BRA `(.L_x_6747) ;  /* 0x0000000c001c7947 */ /* 0x000fea0003800000 */
.L_x_6743:
        /* <DEDUP_REMOVED lines=9> */
.L_x_6751:
[----:B------:R-:W2:Y:S02]  /*4690*/  LDG.E.U16 R4, desc[UR36][R2.64] ;  /* 0x0000002402047981 */ /* 0x000ea4000c1e1500 */
[----:B--2---:R-:W-:-:S06]  /*46a0*/  HADD2.F32 R4, -RZ, R4.H0_H0 ;  /* 0x20000004ff047230 */ /* 0x004fcc0000004100 */
[----:B------:R-:W0:Y:S02]  /*46b0*/  F2I.FTZ.TRUNC.NTZ R4, R4 ;  /* 0x0000000400047305 */ /* 0x000e24000021f100 */
[----:B0-----:R-:W-:Y:S01]  /*46c0*/  PRMT R0, R4, 0x7610, R0 ;  /* 0x0000761004007816 */ /* 0x001fe20000000000 */
[----:B------:R-:W-:Y:S06]  /*46d0*/  BRA `(.L_x_6747) ;  /* 0x0000000800e47947 */ /* 0x000fec0003800000 */
.L_x_6750:
        /* <DEDUP_REMOVED lines=9> */
.L_x_6753:
[----:B------:R-:W2:Y:S02]  /*4770*/  LDG.E.U16 R2, desc[UR36][R2.64] ;  /* 0x0000002402027981 */ /* 0x000ea4000c1e1500 */
[----:B--2---:R-:W-:-:S06]  /*4780*/  HADD2.F32 R4, -RZ, R2.H0_H0 ;  /* 0x20000002ff047230 */ /* 0x004fcc0000004100 */
[----:B------:R-:W0:Y:S02]  /*4790*/  F2I.FTZ.TRUNC.NTZ R4, R4 ;  /* 0x0000000400047305 */ /* 0x000e24000021f100 */
[----:B0-----:R-:W-:Y:S01]  /*47a0*/  PRMT R0, R4, 0x7610, R0 ;  /* 0x0000761004007816 */ /* 0x001fe20000000000 */
[----:B------:R-:W-:Y:S06]  /*47b0*/  BRA `(.L_x_6747) ;  /* 0x0000000800ac7947 */ /* 0x000fec0003800000 */
.L_x_6752:
[----:B------:R-:W2:Y:S02]  /*47c0*/  LDG.E.64 R2, desc[UR36][R2.64] ;  /* 0x0000002402027981 */ /* 0x000ea4000c1e1b00 */
[----:B--2---:R0:W1:Y:S01]  /*47d0*/  F2I.F64.TRUNC R0, R2 ;  /* 0x0000000200007311 */ /* 0x004062000030d100 */
[----:B------:R-:W-:Y:S05]  /*47e0*/  BRA `(.L_x_6747) ;  /* 0x0000000800a07947 */ /* 0x000fea0003800000 */
.L_x_6742:
        /* <DEDUP_REMOVED lines=12> */
.L_x_6756:
[----:B------:R-:W2:Y:S02]  /*48b0*/  LDG.E.64 R2, desc[UR36][R2.64] ;  /* 0x0000002402027981 */ /* 0x000ea4000c1e1b00 */
[----:B--2---:R0:W1:Y:S01]  /*48c0*/  F2I.F64.TRUNC R0, R2 ;  /* 0x0000000200007311 */ /* 0x004062000030d100 */
[----:B------:R-:W-:Y:S05]  /*48d0*/  BRA `(.L_x_6747) ;  /* 0x0000000800647947 */ /* 0x000fea0003800000 */
.L_x_6755:
        /* <DEDUP_REMOVED lines=23> */
[----:B------:R-:W-:-:S06]  /*4a50*/  LOP3.LUT R5, R5, 0x80000000, R0, 0xf8, !PT ;  /* 0x8000000005057812 */ /* 0x000fcc00078ef800 */
[----:B------:R-:W0:Y:S02]  /*4a60*/  F2I.FTZ.TRUNC.NTZ R5, R5 ;  /* 0x0000000500057305 */ /* 0x000e24000021f100 */
[----:B0-----:R-:W-:Y:S01]  /*4a70*/  PRMT R0, R5, 0x7610, R0 ;  /* 0x0000761005007816 */ /* 0x001fe20000000000 */
[----:B------:R-:W-:Y:S06]  /*4a80*/  BRA `(.L_x_6747) ;  /* 0x0000000400f87947 */ /* 0x000fec0003800000 */
.L_x_6758:
        /* <DEDUP_REMOVED lines=10> */
[----:B------:R-:W-:-:S06]  /*4b30*/  LOP3.LUT R5, R0, 0x80000000, R5, 0xf8, !PT ;  /* 0x8000000000057812 */ /* 0x000fcc00078ef805 */
[----:B------:R-:W0:Y:S02]  /*4b40*/  F2I.FTZ.TRUNC.NTZ R5, R5 ;  /* 0x0000000500057305 */ /* 0x000e24000021f100 */
[----:B0-----:R-:W-:Y:S01]  /*4b50*/  PRMT R0, R5, 0x7610, R0 ;  /* 0x0000761005007816 */ /* 0x001fe20000000000 */
[----:B------:R-:W-:Y:S06]  /*4b60*/  BRA `(.L_x_6747) ;  /* 0x0000000400c07947 */ /* 0x000fec0003800000 */
.L_x_6757:
[----:B------:R-:W2:Y:S02]  /*4b70*/  LDG.E.U16 R4, desc[UR36][R2.64] ;  /* 0x0000002402047981 */ /* 0x000ea4000c1e1500 */
[----:B--2---:R-:W-:-:S06]  /*4b80*/  SHF.L.U32 R4, R4, 0x10, RZ ;  /* 0x0000001004047819 */ /* 0x004fcc00000006ff */
[----:B------:R-:W0:Y:S02]  /*4b90*/  F2I.FTZ.TRUNC.NTZ R4, R4 ;  /* 0x0000000400047305 */ /* 0x000e24000021f100 */
[----:B0-----:R-:W-:Y:S01]  /*4ba0*/  PRMT R0, R4, 0x7610, R0 ;  /* 0x0000761004007816 */ /* 0x001fe20000000000 */
[----:B------:R-:W-:Y:S06]  /*4bb0*/  BRA `(.L_x_6747) ;  /* 0x0000000400ac7947 */ /* 0x000fec0003800000 */
.L_x_6754:
        /* <DEDUP_REMOVED lines=10> */
.L_x_6761:
        /* <DEDUP_REMOVED lines=21> */
.L_x_6765:
[----:B------:R-:W-:Y:S05]  /*4db0*/  BSYNC.RECONVERGENT B1 ;  /* 0x0000000000017941 */ /* 0x000fea0003800200 */
.L_x_6764:
[----:B------:R-:W-:Y:S01]  /*4dc0*/  IMAD.SHL.U32 R0, R0, 0x100000, RZ ;  /* 0x0010000000007824 */ /* 0x000fe200078e00ff */
[----:B------:R-:W-:-:S04]  /*4dd0*/  LEA R2, R2, 0x3b800000, 0x17 ;  /* 0x3b80000002027811 */ /* 0x000fc800078eb8ff */
[----:B------:R-:W-:-:S07]  /*4de0*/  LOP3.LUT R4, R2, R0, R7, 0xfe, !PT ;  /* 0x0000000002047212 */ /* 0x000fce00078efe07 */
.L_x_6763:
[----:B------:R-:W-:Y:S05]  /*4df0*/  BSYNC.RECONVERGENT B0 ;  /* 0x0000000000007941 */ /* 0x000fea0003800200 */
.L_x_6762:
[----:B------:R-:W0:Y:S02]  /*4e00*/  F2I.FTZ.TRUNC.NTZ R4, R4 ;  /* 0x0000000400047305 */ /* 0x000e24000021f100 */
[----:B0-----:R-:W-:Y:S01]  /*4e10*/  PRMT R0, R4, 0x7610, R0 ;  /* 0x0000761004007816 */ /* 0x001fe20000000000 */
[----:B------:R-:W-:Y:S06]  /*4e20*/  BRA `(.L_x_6747) ;  /* 0x0000000400107947 */ /* 0x000fec0003800000 */
.L_x_6760:
        /* <DEDUP_REMOVED lines=21> */
.L_x_6769:
[----:B------:R-:W-:Y:S05]  /*4f80*/  BSYNC.RECONVERGENT B1 ;  /* 0x0000000000017941 */ /* 0x000fea0003800200 */
.L_x_6768:
[----:B------:R-:W-:Y:S01]  /*4f90*/  IMAD.SHL.U32 R0, R0, 0x200000, RZ ;  /* 0x0020000000007824 */ /* 0x000fe200078e00ff */
[----:B------:R-:W-:-:S04]  /*4fa0*/  LEA R2, R2, 0x37800000, 0x17 ;  /* 0x3780000002027811 */ /* 0x000fc800078eb8ff */
[----:B------:R-:W-:-:S07]  /*4fb0*/  LOP3.LUT R4, R2, R0, R7, 0xfe, !PT ;  /* 0x0000000002047212 */ /* 0x000fce00078efe07 */
.L_x_6767:
[----:B------:R-:W-:Y:S05]  /*4fc0*/  BSYNC.RECONVERGENT B0 ;  /* 0x0000000000007941 */ /* 0x000fea0003800200 */
.L_x_6766:
[----:B------:R-:W0:Y:S02]  /*4fd0*/  F2I.FTZ.TRUNC.NTZ R4, R4 ;  /* 0x0000000400047305 */ /* 0x000e24000021f100 */
[----:B0-----:R-:W-:Y:S01]  /*4fe0*/  PRMT R0, R4, 0x7610, R0 ;  /* 0x0000761004007816 */ /* 0x001fe20000000000 */
[----:B------:R-:W-:Y:S06]  /*4ff0*/  BRA `(.L_x_6747) ;  /* 0x00000000009c7947 */ /* 0x000fec0003800000 */
.L_x_6759:
        /* <DEDUP_REMOVED lines=14> */
.L_x_6773:
[----:B------:R-:W-:Y:S05]  /*50e0*/  BSYNC.RECONVERGENT B0 ;  /* 0x0000000000007941 */ /* 0x000fea0003800200 */
.L_x_6772:
[----:B------:R-:W0:Y:S02]  /*50f0*/  F2I.FTZ.TRUNC.NTZ R4, R4 ;  /* 0x0000000400047305 */ /* 0x000e24000021f100 */
[----:B0-----:R-:W-:Y:S01]  /*5100*/  PRMT R0, R4, 0x7610, R0 ;  /* 0x0000761004007816 */ /* 0x001fe20000000000 */
[----:B------:R-:W-:Y:S06]  /*5110*/  BRA `(.L_x_6747) ;  /* 0x0000000000547947 */ /* 0x000fec0003800000 */
.L_x_6746:
        /* <DEDUP_REMOVED lines=16> */
.L_x_6774:
[----:B------:R-:W-:Y:S01]  /*5220*/  PRMT R0, RZ, 0x7610, R0 ;  /* 0x00007610ff007816 */ /* 0x000fe20000000000 */
[----:B------:R-:W-:Y:S06]  /*5230*/  BRA `(.L_x_6747) ;  /* 0x00000000000c7947 */ /* 0x000fec0003800000 */
.L_x_6771:
[----:B------:R0:W5:Y:S01]  /*5240*/  LDG.E.U16 R0, desc[UR36][R2.64] ;  /* 0x0000002402007981 */ /* 0x000162000c1e1500 */
[----:B------:R-:W-:Y:S05]  /*5250*/  BRA `(.L_x_6747) ;  /* 0x0000000000047947 */ /* 0x000fea0003800000 */
.L_x_6770:
[----:B------:R0:W5:Y:S02]  /*5260*/  LDG.E.U16 R0, desc[UR36][R2.64] ;  /* 0x0000002402007981 */ /* 0x000164000c1e1500 */
.L_x_6747:
[----:B------:R-:W0:Y:S01]  /*5270*/  LDCU.64 UR6, c[0x0][0x580] ;  /* 0x0000b000ff0677ac */ /* 0x000e220008000a00 */
[----:B------:R-:W0:Y:S01]  /*5280*/  LDCU.U16 UR8, c[0x0][0x590] ;  /* 0x0000b200ff0877ac */ /* 0x000e220008000400 */
[----:B------:R-:W-:-:S04]  /*5290*/  UPRMT UR4, UR41, 0x9910, URZ ;  /* 0x0000991029047896 */ /* 0x000fc800080000ff */
[----:B------:R-:W-:Y:S01]  /*52a0*/  UISETP.GT.AND UP0, UPT, UR4, 0x9, UPT ;  /* 0x000000090400788c */ /* 0x000fe2000bf04270 */
[----:B01234-:R-:W-:Y:S02]  /*52b0*/  IADD3 R2, P0, PT, R16, UR6, RZ ;  /* 0x0000000610027c10 */ /* 0x01ffe4000ff1e0ff */
[----:B-----5:R-:W-:-:S03]  /*52c0*/  VIMNMX.S16x2 R0, PT, PT, R0, UR8, PT ;  /* 0x0000000800007c48 */ /* 0x020fc6000bfe0300 */
        /* <DEDUP_REMOVED lines=13> */
.L_x_6778:
[----:B------:R0:W-:Y:S01]  /*53a0*/  STG.E.U8 desc[UR36][R2.64], R9 ;  /* 0x0000000902007986 */ /* 0x0001e2000c101124 */
[----:B------:R-:W-:Y:S05]  /*53b0*/  BRA `(.L_x_6780) ;  /* 0x0000000c004c7947 */ /* 0x000fea0003800000 */
.L_x_6777:
        /* <DEDUP_REMOVED lines=10> */
.L_x_6782:
[----:B------:R-:W-:-:S05]  /*5460*/  PRMT R5, R9, 0x9910, RZ ;  /* 0x0000991009057816 */ /* 0x000fca00000000ff */
[----:B------:R0:W-:Y:S01]  /*5470*/  STG.E desc[UR36][R2.64], R5 ;  /* 0x0000000502007986 */ /* 0x0001e2000c101924 */
[----:B------:R-:W-:Y:S05]  /*5480*/  BRA `(.L_x_6780) ;  /* 0x0000000c00187947 */ /* 0x000fea0003800000 */
.L_x_6781:
[----:B------:R0:W-:Y:S01]  /*5490*/  STG.E.U16 desc[UR36][R2.64], R9 ;  /* 0x0000000902007986 */ /* 0x0001e2000c101524 */
[----:B------:R-:W-:Y:S05]  /*54a0*/  BRA `(.L_x_6780) ;  /* 0x0000000c00107947 */ /* 0x000fea0003800000 */
.L_x_6776:
        /* <DEDUP_REMOVED lines=9> */
.L_x_6784:
[----:B------:R-:W0:Y:S02]  /*5540*/  I2F.S16 R0, R9 ;  /* 0x0000000900007306 */ /* 0x000e240000101400 */
[----:B0-----:R-:W-:-:S05]  /*5550*/  F2FP.F16.F32.PACK_AB R0, RZ, R0 ;  /* 0x00000000ff00723e */ /* 0x001fca00000000ff */
[----:B------:R0:W-:Y:S01]  /*5560*/  STG.E.U16 desc[UR36][R2.64], R0 ;  /* 0x0000000002007986 */ /* 0x0001e2000c101524 */
[----:B------:R-:W-:Y:S05]  /*5570*/  BRA `(.L_x_6780) ;  /* 0x0000000800dc7947 */ /* 0x000fea0003800000 */
.L_x_6783:
[----:B------:R-:W-:-:S09]  /*5580*/  UISETP.NE.AND UP0, UPT, UR4, 0x7, UPT ;  /* 0x000000070400788c */ /* 0x000fd2000bf05270 */
[----:B------:R-:W-:Y:S05]  /*5590*/  BRA.U !UP0, `(.L_x_6785) ;  /* 0x0000000108347547 */ /* 0x000fea000b800000 */
[----:B------:R-:W-:-:S09]  /*55a0*/  UISETP.NE.AND UP0, UPT, UR4, 0x8, UPT ;  /* 0x000000080400788c */ /* 0x000fd2000bf05270 */
[----:B------:R-:W-:Y:S05]  /*55b0*/  BRA.U !UP0, `(.L_x_6786) ;  /* 0x0000000108187547 */ /* 0x000fea000b800000 */
[----:B------:R-:W-:-:S09]  /*55c0*/  UISETP.NE.AND UP0, UPT, UR4, 0x9, UPT ;  /* 0x000000090400788c */ /* 0x000fd2000bf05270 */
[----:B------:R-:W-:Y:S05]  /*55d0*/  BRA.U UP0, `(.L_x_6779) ;  /* 0x0000000500e07547 */ /* 0x000fea000b800000 */
[----:B------:R-:W0:Y:S01]  /*55e0*/  I2F.S16 R4, R9 ;  /* 0x0000000900047306 */ /* 0x000e220000101400 */
[----:B------:R-:W-:-:S05]  /*55f0*/  MOV R5, RZ ;  /* 0x000000ff00057202 */ /* 0x000fca0000000f00 */
[----:B0-----:R0:W-:Y:S01]  /*5600*/  STG.E.64 desc[UR36][R2.64], R4 ;  /* 0x0000000402007986 */ /* 0x0011e2000c101b24 */
[----:B------:R-:W-:Y:S05]  /*5610*/  BRA `(.L_x_6780) ;  /* 0x0000000800b47947 */ /* 0x000fea0003800000 */
.L_x_6786:
[----:B------:R-:W0:Y:S02]  /*5620*/  I2F.S16 R9, R9 ;  /* 0x0000000900097306 */ /* 0x000e240000101400 */
[----:B0-----:R-:W-:-:S04]  /*5630*/  F2FP.F16.F32.PACK_AB R5, RZ, R9 ;  /* 0x00000009ff05723e */ /* 0x001fc800000000ff */
[----:B------:R-:W-:-:S05]  /*5640*/  PRMT R5, R5, 0x5410, RZ ;  /* 0x0000541005057816 */ /* 0x000fca00000000ff */
[----:B------:R0:W-:Y:S01]  /*5650*/  STG.E desc[UR36][R2.64], R5 ;  /* 0x0000000502007986 */ /* 0x0001e2000c101924 */
[----:B------:R-:W-:Y:S05]  /*5660*/  BRA `(.L_x_6780) ;  /* 0x0000000800a07947 */ /* 0x000fea0003800000 */
.L_x_6785:
[----:B------:R-:W0:Y:S02]  /*5670*/  I2F.F64.S16 R4, R9 ;  /* 0x0000000900047312 */ /* 0x000e240000101c00 */
[----:B0-----:R0:W-:Y:S01]  /*5680*/  STG.E.64 desc[UR36][R2.64], R4 ;  /* 0x0000000402007986 */ /* 0x0011e2000c101b24 */
[----:B------:R-:W-:Y:S05]  /*5690*/  BRA `(.L_x_6780) ;  /* 0x0000000800947947 */ /* 0x000fea0003800000 */
.L_x_6775:
        /* <DEDUP_REMOVED lines=12> */
.L_x_6790:
[----:B------:R-:W0:Y:S01]  /*5760*/  I2F.S16 R5, R9 ;  /* 0x0000000900057306 */ /* 0x000e220000101400 */
[----:B------:R-:W-:Y:S01]  /*5770*/  BSSY.RECONVERGENT B0, `(.L_x_6791) ;  /* 0x0000013000007945 */ /* 0x000fe20003800200 */
[----:B------:R-:W-:Y:S01]  /*5780*/  IMAD.MOV.U32 R0, RZ, RZ, 0x80 ;  /* 0x00000080ff007424 */ /* 0x000fe200078e00ff */
[----:B0-----:R-:W-:-:S04]  /*5790*/  LOP3.LUT R4, R5, 0x7fffffff, RZ, 0xc0, !PT ;  /* 0x7fffffff05047812 */ /* 0x001fc800078ec0ff */
        /* <DEDUP_REMOVED lines=14> */
.L_x_6793:
[----:B------:R-:W-:-:S04]  /*5880*/  SHF.R.U32.HI R5, RZ, 0x18, R5 ;  /* 0x00000018ff057819 */ /* 0x000fc80000011605 */
[----:B------:R-:W-:-:S07]  /*5890*/  LOP3.LUT R0, R0, 0x80, R5, 0xf8, !PT ;  /* 0x0000008000007812 */ /* 0x000fce00078ef805 */
.L_x_6792:
[----:B------:R-:W-:Y:S05]  /*58a0*/  BSYNC.RECONVERGENT B0 ;  /* 0x0000000000007941 */ /* 0x000fea0003800200 */
.L_x_6791:
[----:B------:R0:W-:Y:S01]  /*58b0*/  STG.E.U8 desc[UR36][R2.64], R0 ;  /* 0x0000000002007986 */ /* 0x0001e2000c101124 */
[----:B------:R-:W-:Y:S05]  /*58c0*/  BRA `(.L_x_6780) ;  /* 0x0000000800087947 */ /* 0x000fea0003800000 */
.L_x_6789:
        /* <DEDUP_REMOVED lines=18> */
.L_x_6796:
[----:B------:R-:W-:-:S04]  /*59f0*/  SHF.R.U32.HI R5, RZ, 0x18, R5 ;  /* 0x00000018ff057819 */ /* 0x000fc80000011605 */
[----:B------:R-:W-:-:S07]  /*5a00*/  LOP3.LUT R0, R0, 0x80, R5, 0xf8, !PT ;  /* 0x0000008000007812 */ /* 0x000fce00078ef805 */
.L_x_6795:
[----:B------:R-:W-:Y:S05]  /*5a10*/  BSYNC.RECONVERGENT B0 ;  /* 0x0000000000007941 */ /* 0x000fea0003800200 */
.L_x_6794:
[----:B------:R0:W-:Y:S01]  /*5a20*/  STG.E.U8 desc[UR36][R2.64], R0 ;  /* 0x0000000002007986 */ /* 0x0001e2000c101124 */
[----:B------:R-:W-:Y:S05]  /*5a30*/  BRA `(.L_x_6780) ;  /* 0x0000000400ac7947 */ /* 0x000fea0003800000 */
.L_x_6788:
[----:B------:R-:W-:-:S09]  /*5a40*/  UISETP.NE.AND UP0, UPT, UR4, 0x1c, UPT ;  /* 0x0000001c0400788c */ /* 0x000fd2000bf05270 */
[----:B------:R-:W-:Y:S05]  /*5a50*/  BRA.U !UP0, `(.L_x_6797) ;  /* 0x0000000108607547 */ /* 0x000fea000b800000 */
[----:B------:R-:W-:-:S09]  /*5a60*/  UISETP.NE.AND UP0, UPT, UR4, 0x1d, UPT ;  /* 0x0000001d0400788c */ /* 0x000fd2000bf05270 */
[----:B------:R-:W-:Y:S05]  /*5a70*/  BRA.U !UP0, `(.L_x_6798) ;  /* 0x0000000108487547 */ /* 0x000fea000b800000 */
[----:B------:R-:W-:-:S09]  /*5a80*/  UISETP.NE.AND UP0, UPT, UR4, 0x2c, UPT ;  /* 0x0000002c0400788c */ /* 0x000fd2000bf05270 */
[----:B------:R-:W-:Y:S05]  /*5a90*/  BRA.U UP0, `(.L_x_6779) ;  /* 0x0000000100b07547 */ /* 0x000fea000b800000 */
        /* <DEDUP_REMOVED lines=16> */
.L_x_6798:
[----:B------:R-:W-:-:S04]  /*5ba0*/  PRMT R4, R9, 0x9910, RZ ;  /* 0x0000991009047816 */ /* 0x000fc800000000ff */
[----:B------:R-:W-:-:S05]  /*5bb0*/  SHF.R.S32.HI R5, RZ, 0x1f, R4 ;  /* 0x0000001fff057819 */ /* 0x000fca0000011404 */
[----:B------:R0:W-:Y:S01]  /*5bc0*/  STG.E.64 desc[UR36][R2.64], R4 ;  /* 0x0000000402007986 */ /* 0x0001e2000c101b24 */
[----:B------:R-:W-:Y:S05]  /*5bd0*/  BRA `(.L_x_6780) ;  /* 0x0000000400447947 */ /* 0x000fea0003800000 */
.L_x_6797:
[----:B------:R-:W-:-:S05]  /*5be0*/  PRMT R5, R9, 0x9910, RZ ;  /* 0x0000991009057816 */ /* 0x000fca00000000ff */
[----:B------:R0:W-:Y:S01]  /*5bf0*/  STG.E desc[UR36][R2.64], R5 ;  /* 0x0000000502007986 */ /* 0x0001e2000c101924 */
[----:B------:R-:W-:Y:S05]  /*5c00*/  BRA `(.L_x_6780) ;  /* 0x0000000400387947 */ /* 0x000fea0003800000 */
.L_x_6787:
        /* <DEDUP_REMOVED lines=11> */
.L_x_6800:
[----:B------:R-:W0:Y:S01]  /*5cc0*/  I2F.F64.S16 R4, R9 ;  /* 0x0000000900047312 */ /* 0x000e220000101c00 */
[----:B------:R-:W-:-:S05]  /*5cd0*/  CS2R R6, SRZ ;  /* 0x0000000000067805 */ /* 0x000fca000001ff00 */
[----:B0-----:R4:W-:Y:S01]  /*5ce0*/  STG.E.128 desc[UR36][R2.64], R4 ;  /* 0x0000000402007986 */ /* 0x0019e2000c101d24 */
[----:B------:R-:W-:Y:S05]  /*5cf0*/  BRA `(.L_x_6780) ;  /* 0x0000000000fc7947 */ /* 0x000fea0003800000 */
.L_x_6799:
[----:B------:R-:W-:-:S09]  /*5d00*/  UISETP.NE.AND UP0, UPT, UR4, 0xf, UPT ;  /* 0x0000000f0400788c */ /* 0x000fd2000bf05270 */
[----:B------:R-:W-:Y:S05]  /*5d10*/  BRA.U !UP0, `(.L_x_6801) ;  /* 0x0000000108e87547 */ /* 0x000fea000b800000 */
[----:B------:R-:W-:-:S09]  /*5d20*/  UISETP.NE.AND UP0, UPT, UR4, 0x17, UPT ;  /* 0x000000170400788c */ /* 0x000fd2000bf05270 */
[----:B------:R-:W-:Y:S05]  /*5d30*/  BRA.U !UP0, `(.L_x_6802) ;  /* 0x0000000108907547 */ /* 0x000fea000b800000 */
[----:B------:R-:W-:-:S09]  /*5d40*/  UISETP.NE.AND UP0, UPT, UR4, 0x18, UPT ;  /* 0x000000180400788c */ /* 0x000fd2000bf05270 */
[----:B------:R-:W-:Y:S05]  /*5d50*/  BRA.U !UP0, `(.L_x_6803) ;  /* 0x0000000108447547 */ /* 0x000fea000b800000 */
.L_x_6779:
        /* <DEDUP_REMOVED lines=16> */
.L_x_6804:
[----:B------:R-:W-:Y:S05]  /*5e60*/  BRA `(.L_x_6780) ;  /* 0x0000000000a07947 */ /* 0x000fea0003800000 */
.L_x_6803:
[----:B------:R-:W0:Y:S01]  /*5e70*/  I2F.S16 R9, R9 ;  /* 0x0000000900097306 */ /* 0x000e220000101400 */
[----:B------:R-:W-:Y:S01]  /*5e80*/  BSSY.RECONVERGENT B0, `(.L_x_6805) ;  /* 0x000000c000007945 */ /* 0x000fe20003800200 */
[----:B------:R-:W-:Y:S01]  /*5e90*/  IMAD.MOV.U32 R0, RZ, RZ, 0x7f ;  /* 0x0000007fff007424 */ /* 0x000fe200078e00ff */
        /* <DEDUP_REMOVED lines=10> */
.L_x_6806:
[----:B------:R-:W-:Y:S05]  /*5f40*/  BSYNC.RECONVERGENT B0 ;  /* 0x0000000000007941 */ /* 0x000fea0003800200 */
.L_x_6805:
[----:B------:R-:W-:-:S05]  /*5f50*/  LOP3.LUT R5, R0, 0x80, R5, 0xf8, !PT ;  /* 0x0000008000057812 */ /* 0x000fca00078ef805 */
[----:B------:R2:W-:Y:S01]  /*5f60*/  STG.E.U8 desc[UR36][R2.64], R5 ;  /* 0x0000000502007986 */ /* 0x0005e2000c101124 */
[----:B------:R-:W-:Y:S05]  /*5f70*/  BRA `(.L_x_6780) ;  /* 0x00000000005c7947 */ /* 0x000fea0003800000 */
.L_x_6802:
[----:B------:R-:W0:Y:S01]  /*5f80*/  I2F.S16 R5, R9 ;  /* 0x0000000900057306 */ /* 0x000e220000101400 */
[----:B------:R-:W-:Y:S01]  /*5f90*/  BSSY.RECONVERGENT B0, `(.L_x_6807) ;  /* 0x000000e000007945 */ /* 0x000fe20003800200 */
[----:B0-----:R-:W-:-:S04]  /*5fa0*/  LOP3.LUT R4, R5, 0x7fffffff, RZ, 0xc0, !PT ;  /* 0x7fffffff05047812 */ /* 0x001fc800078ec0ff */
        /* <DEDUP_REMOVED lines=9> */
.L_x_6808:
[----:B------:R-:W-:Y:S01]  /*6040*/  IMAD.MOV.U32 R0, RZ, RZ, 0x7f ;  /* 0x0000007fff007424 */ /* 0x000fe200078e00ff */
[----:B------:R-:W-:-:S04]  /*6050*/  ISETP.GT.U32.AND P0, PT, R4, 0x7f800000, PT ;  /* 0x7f8000000400780c */ /* 0x000fc80003f04070 */
[----:B------:R-:W-:-:S09]  /*6060*/  SEL R0, R0, 0x7c, P0 ;  /* 0x0000007c00007807 */ /* 0x000fd20000000000 */
.L_x_6809:
[----:B------:R-:W-:Y:S05]  /*6070*/  BSYNC.RECONVERGENT B0 ;  /* 0x0000000000007941 */ /* 0x000fea0003800200 */
.L_x_6807:
[----:B------:R-:W-:-:S04]  /*6080*/  SHF.R.U32.HI R5, RZ, 0x18, R5 ;  /* 0x00000018ff057819 */ /* 0x000fc80000011605 */
[----:B------:R-:W-:-:S05]  /*6090*/  LOP3.LUT R5, R0, 0x80, R5, 0xf8, !PT ;  /* 0x0000008000057812 */ /* 0x000fca00078ef805 */
[----:B------:R1:W-:Y:S01]  /*60a0*/  STG.E.U8 desc[UR36][R2.64], R5 ;  /* 0x0000000502007986 */ /* 0x0003e2000c101124 */
[----:B------:R-:W-:Y:S05]  /*60b0*/  BRA `(.L_x_6780) ;  /* 0x00000000000c7947 */ /* 0x000fea0003800000 */
.L_x_6801:
[----:B------:R-:W0:Y:S02]  /*60c0*/  I2F.S16 R0, R9 ;  /* 0x0000000900007306 */ /* 0x000e240000101400 */
[----:B0-----:R-:W-:-:S05]  /*60d0*/  F2FP.BF16.F32.PACK_AB R0, RZ, R0 ;  /* 0x00000000ff00723e */ /* 0x001fca00000010ff */
[----:B------:R0:W-:Y:S02]  /*60e0*/  STG.E.U16 desc[UR36][R2.64], R0 ;  /* 0x0000000002007986 */ /* 0x0001e4000c101524 */
.L_x_6780:
[----:B------:R-:W-:-:S07]  /*60f0*/  IADD3 R17, PT, PT, R17, 0x80, RZ ;  /* 0x0000008011117810 */ /* 0x000fce0007ffe0ff */
.L_x_6740:
[----:B------:R-:W-:Y:S05]  /*6100*/  BSYNC.RECONVERGENT B6 ;  /* 0x0000000000067941 */ /* 0x000fea0003800200 */
.L_x_6739:
        /* <DEDUP_REMOVED lines=307> */
.L_x_6812:
        /* <DEDUP_REMOVED lines=16> */
.L_x_6816:
[----:B------:R0:W5:Y:S01]  /*7540*/  LDG.E.U8 R0, desc[UR36][R2.64] ;  /* 0x0000002402007981 */ /* 0x000162000c1e1100 */
[----:B------:R-:W-:Y:S05]  /*7550*/  BRA `(.L_x_6818) ;  /* 0x0000000c004c7947 */ /* 0x000fea0003800000 */
.L_x_6815:
        /* <DEDUP_REMOVED lines=8> */
.L_x_6820:
[----:B------:R0:W5:Y:S01]  /*75e0*/  LDG.E.U16 R0, desc[UR36][R2.64] ;  /* 0x0000002402007981 */ /* 0x000162000c1e1500 */
[----:B------:R-:W-:Y:S05]  /*75f0*/  BRA `(.L_x_6818) ;  /* 0x0000000c00247947 */ /* 0x000fea0003800000 */
.L_x_6819:
[----:B------:R0:W5:Y:S01]  /*7600*/  LDG.E.U16 R0, desc[UR36][R2.64] ;  /* 0x0000002402007981 */ /* 0x000162000c1e1500 */
[----:B------:R-:W-:Y:S05]  /*7610*/  BRA `(.L_x_6818) ;  /* 0x0000000c001c7947 */ /* 0x000fea0003800000 */
.L_x_6814:
        /* <DEDUP_REMOVED lines=9> */
.L_x_6822:
[----:B------:R-:W2:Y:S02]  /*76b0*/  LDG.E.U16 R4, desc[UR36][R2.64] ;  /* 0x0000002402047981 */ /* 0x000ea4000c1e1500 */
[----:B--2---:R-:W-:-:S06]  /*76c0*/  HADD2.F32 R4, -RZ, R4.H0_H0 ;  /* 0x20000004ff047230 */ /* 0x004fcc0000004100 */
[----:B------:R-:W0:Y:S02]  /*76d0*/  F2I.FTZ.TRUNC.NTZ R4, R4 ;  /* 0x0000000400047305 */ /* 0x000e24000021f100 */
[----:B0-----:R-:W-:Y:S01]  /*76e0*/  PRMT R0, R4, 0x7610, R0 ;  /* 0x0000761004007816 */ /* 0x001fe20000000000 */
[----:B------:R-:W-:Y:S06]  /*76f0*/  BRA `(.L_x_6818) ;  /* 0x0000000800e47947 */ /* 0x000fec0003800000 */
.L_x_6821:
        /* <DEDUP_REMOVED lines=9> */
.L_x_6824:
[----:B------:R-:W2:Y:S02]  /*7790*/  LDG.E.U16 R2, desc[UR36][R2.64] ;  /* 0x0000002402027981 */ /* 0x000ea4000c1e1500 */
[----:B--2---:R-:W-:-:S06]  /*77a0*/  HADD2.F32 R4, -RZ, R2.H0_H0 ;  /* 0x20000002ff047230 */ /* 0x004fcc0000004100 */
[----:B------:R-:W0:Y:S02]  /*77b0*/  F2I.FTZ.TRUNC.NTZ R4, R4 ;  /* 0x0000000400047305 */ /* 0x000e24000021f100 */
[----:B0-----:R-:W-:Y:S01]  /*77c0*/  PRMT R0, R4, 0x7610, R0 ;  /* 0x0000761004007816 */ /* 0x001fe20000000000 */
[----:B------:R-:W-:Y:S06]  /*77d0*/  BRA `(.L_x_6818) ;  /* 0x0000000800ac7947 */ /* 0x000fec0003800000 */
.L_x_6823:
[----:B------:R-:W2:Y:S02]  /*77e0*/  LDG.E.64 R2, desc[UR36][R2.64] ;  /* 0x0000002402027981 */ /* 0x000ea4000c1e1b00 */
[----:B--2---:R0:W1:Y:S01]  /*77f0*/  F2I.F64.TRUNC R0, R2 ;  /* 0x0000000200007311 */ /* 0x004062000030d100 */
[----:B------:R-:W-:Y:S05]  /*7800*/  BRA `(.L_x_6818) ;  /* 0x0000000800a07947 */ /* 0x000fea0003800000 */
.L_x_6813:
        /* <DEDUP_REMOVED lines=12> */
.L_x_6827:
[----:B------:R-:W2:Y:S02]  /*78d0*/  LDG.E.64 R2, desc[UR36][R2.64] ;  /* 0x0000002402027981 */ /* 0x000ea4000c1e1b00 */
[----:B--2---:R0:W1:Y:S01]  /*78e0*/  F2I.F64.TRUNC R0, R2 ;  /* 0x0000000200007311 */ /* 0x004062000030d100 */
[----:B------:R-:W-:Y:S05]  /*78f0*/  BRA `(.L_x_6818) ;  /* 0x0000000800647947 */ /* 0x000fea0003800000 */
.L_x_6826:
        /* <DEDUP_REMOVED lines=27> */
.L_x_6829:
        /* <DEDUP_REMOVED lines=14> */
.L_x_6828:
[----:B------:R-:W2:Y:S02]  /*7b90*/  LDG.E.U16 R4, desc[UR36][R2.64] ;  /* 0x0000002402047981 */ /* 0x000ea4000c1e1500 */
[----:B--2---:R-:W-:-:S06]  /*7ba0*/  SHF.L.U32 R4, R4, 0x10, RZ ;  /* 0x0000001004047819 */ /* 0x004fcc00000006ff */
[----:B------:R-:W0:Y:S02]  /*7bb0*/  F2I.FTZ.TRUNC.NTZ R4, R4 ;  /* 0x0000000400047305 */ /* 0x000e24000021f100 */
[----:B0-----:R-:W-:Y:S01]  /*7bc0*/  PRMT R0, R4, 0x7610, R0 ;  /* 0x0000761004007816 */ /* 0x001fe20000000000 */
[----:B------:R-:W-:Y:S06]  /*7bd0*/  BRA `(.L_x_6818) ;  /* 0x0000000400ac7947 */ /* 0x000fec0003800000 */
.L_x_6825:
        /* <DEDUP_REMOVED lines=10> */
.L_x_6832:
        /* <DEDUP_REMOVED lines=21> */
.L_x_6836:
[----:B------:R-:W-:Y:S05]  /*7dd0*/  BSYNC.RECONVERGENT B1 ;  /* 0x0000000000017941 */ /* 0x000fea0003800200 */
.L_x_6835:
[----:B------:R-:W-:Y:S01]  /*7de0*/  IMAD.SHL.U32 R0, R0, 0x100000, RZ ;  /* 0x0010000000007824 */ /* 0x000fe200078e00ff */
[----:B------:R-:W-:-:S04]  /*7df0*/  LEA R2, R2, 0x3b800000, 0x17 ;  /* 0x3b80000002027811 */ /* 0x000fc800078eb8ff */
[----:B------:R-:W-:-:S07]  /*7e00*/  LOP3.LUT R4, R2, R0, R7, 0xfe, !PT ;  /* 0x0000000002047212 */ /* 0x000fce00078efe07 */
.L_x_6834:
[----:B------:R-:W-:Y:S05]  /*7e10*/  BSYNC.RECONVERGENT B0 ;  /* 0x0000000000007941 */ /* 0x000fea0003800200 */
.L_x_6833:
[----:B------:R-:W0:Y:S02]  /*7e20*/  F2I.FTZ.TRUNC.NTZ R4, R4 ;  /* 0x0000000400047305 */ /* 0x000e24000021f100 */
[----:B0-----:R-:W-:Y:S01]  /*7e30*/  PRMT R0, R4, 0x7610, R0 ;  /* 0x0000761004007816 */ /* 0x001fe20000000000 */
[----:B------:R-:W-:Y:S06]  /*7e40*/  BRA `(.L_x_6818) ;  /* 0x0000000400107947 */ /* 0x000fec0003800000 */
.L_x_6831:
        /* <DEDUP_REMOVED lines=21> */
.L_x_6840:
[----:B------:R-:W-:Y:S05]  /*7fa0*/  BSYNC.RECONVERGENT B1 ;  /* 0x0000000000017941 */ /* 0x000fea0003800200 */
.L_x_6839:
[----:B------:R-:W-:Y:S01]  /*7fb0*/  IMAD.SHL.U32 R0, R0, 0x200000, RZ ;  /* 0x0020000000007824 */ /* 0x000fe200078e00ff */
[----:B------:R-:W-:-:S04]  /*7fc0*/  LEA R2, R2, 0x37800000, 0x17 ;  /* 0x3780000002027811 */ /* 0x000fc800078eb8ff */
[----:B------:R-:W-:-:S07]  /*7fd0*/  LOP3.LUT R4, R2, R0, R7, 0xfe, !PT ;  /* 0x0000000002047212 */ /* 0x000fce00078efe07 */
.L_x_6838:
[----:B------:R-:W-:Y:S05]  /*7fe0*/  BSYNC.RECONVERGENT B0 ;  /* 0x0000000000007941 */ /* 0x000fea0003800200 */
.L_x_6837:
[----:B------:R-:W0:Y:S02]  /*7ff0*/  F2I.FTZ.TRUNC.NTZ R4, R4 ;  /* 0x0000000400047305 */ /* 0x000e24000021f100 */
[----:B0-----:R-:W-:Y:S01]  /*8000*/  PRMT R0, R4, 0x7610, R0 ;  /* 0x0000761004007816 */ /* 0x001fe20000000000 */
[----:B------:R-:W-:Y:S06]  /*8010*/  BRA `(.L_x_6818) ;  /* 0x00000000009c7947 */ /* 0x000fec0003800000 */
.L_x_6830:
        /* <DEDUP_REMOVED lines=14> */
.L_x_6844:
[----:B------:R-:W-:Y:S05]  /*8100*/  BSYNC.RECONVERGENT B0 ;  /* 0x0000000000007941 */ /* 0x000fea0003800200 */
.L_x_6843:
[----:B------:R-:W0:Y:S02]  /*8110*/  F2I.FTZ.TRUNC.NTZ R4, R4 ;  /* 0x0000000400047305 */ /* 0x000e24000021f100 */
[----:B0-----:R-:W-:Y:S01]  /*8120*/  PRMT R0, R4, 0x7610, R0 ;  /* 0x0000761004007816 */ /* 0x001fe20000000000 */
[----:B------:R-:W-:Y:S06]  /*8130*/  BRA `(.L_x_6818) ;  /* 0x0000000000547947 */ /* 0x000fec0003800000 */
.L_x_6817:
        /* <DEDUP_REMOVED lines=16> */
.L_x_6845:
[----:B------:R-:W-:Y:S01]  /*8240*/  PRMT R0, RZ, 0x7610, R0 ;  /* 0x00007610ff007816 */ /* 0x000fe20000000000 */
[----:B------:R-:W-:Y:S06]  /*8250*/  BRA `(.L_x_6818) ;  /* 0x00000000000c7947 */ /* 0x000fec0003800000 */
.L_x_6842:
[----:B------:R3:W5:Y:S01]  /*8260*/  LDG.E.U16 R0, desc[UR36][R2.64] ;  /* 0x0000002402007981 */ /* 0x000762000c1e1500 */
[----:B------:R-:W-:Y:S05]  /*8270*/  BRA `(.L_x_6818) ;  /* 0x0000000000047947 */ /* 0x000fea0003800000 */
.L_x_6841:
[----:B------:R4:W5:Y:S02]  /*8280*/  LDG.E.U16 R0, desc[UR36][R2.64] ;  /* 0x0000002402007981 */ /* 0x000964000c1e1500 */
.L_x_6818:
[----:B------:R-:W0:Y:S01]  /*8290*/  LDCU.64 UR6, c[0x0][0x580] ;  /* 0x0000b000ff0677ac */ /* 0x000e220008000a00 */
[----:B------:R-:W1:Y:S01]  /*82a0*/  LDCU.U16 UR8, c[0x0][0x590] ;  /* 0x0000b200ff0877ac */ /* 0x000e620008000400 */
[----:B------:R-:W-:-:S04]  /*82b0*/  UPRMT UR4, UR41, 0x9910, URZ ;  /* 0x0000991029047896 */ /* 0x000fc800080000ff */
[----:B------:R-:W-:Y:S01]  /*82c0*/  UISETP.GT.AND UP0, UPT, UR4, 0x9, UPT ;  /* 0x000000090400788c */ /* 0x000fe2000bf04270 */
[----:B0-234-:R-:W-:Y:S02]  /*82d0*/  IADD3 R2, P0, PT, R16, UR6, RZ ;  /* 0x0000000610027c10 */ /* 0x01dfe4000ff1e0ff */
[----:B-1---5:R-:W-:-:S03]  /*82e0*/  VIMNMX.S16x2 R0, PT, PT, R0, UR8, PT ;  /* 0x0000000800007c48 */ /* 0x022fc6000bfe0300 */
        /* <DEDUP_REMOVED lines=13> */
.L_x_6849:
[----:B------:R4:W-:Y:S01]  /*83c0*/  STG.E.U8 desc[UR36][R2.64], R9 ;  /* 0x0000000902007986 */ /* 0x0009e2000c101124 */
[----:B------:R-:W-:Y:S05]  /*83d0*/  BRA `(.L_x_6851) ;  /* 0x0000000c004c7947 */ /* 0x000fea0003800000 */
.L_x_6848:
        /* <DEDUP_REMOVED lines=10> */
.L_x_6853:
[----:B------:R-:W-:-:S05]  /*8480*/  PRMT R5, R9, 0x9910, RZ ;  /* 0x0000991009057816 */ /* 0x000fca00000000ff */
[----:B------:R2:W-:Y:S01]  /*8490*/  STG.E desc[UR36][R2.64], R5 ;  /* 0x0000000502007986 */ /* 0x0005e2000c101924 */
[----:B------:R-:W-:Y:S05]  /*84a0*/  BRA `(.L_x_6851) ;  /* 0x0000000c00187947 */ /* 0x000fea0003800000 */
.L_x_6852:
[----:B------:R0:W-:Y:S01]  /*84b0*/  STG.E.U16 desc[UR36][R2.64], R9 ;  /* 0x0000000902007986 */ /* 0x0001e2000c101524 */
[----:B------:R-:W-:Y:S05]  /*84c0*/  BRA `(.L_x_6851) ;  /* 0x0000000c00107947 */ /* 0x000fea0003800000 */
.L_x_6847:
        /* <DEDUP_REMOVED lines=9> */
.L_x_6855:
[----:B------:R-:W0:Y:S02]  /*8560*/  I2F.S16 R0, R9 ;  /* 0x0000000900007306 */ /* 0x000e240000101400 */
[----:B0-----:R-:W-:-:S05]  /*8570*/  F2FP.F16.F32.PACK_AB R0, RZ, R0 ;  /* 0x00000000ff00723e */ /* 0x001fca00000000ff */
[----:B------:R0:W-:Y:S01]  /*8580*/  STG.E.U16 desc[UR36][R2.64], R0 ;  /* 0x0000000002007986 */ /* 0x0001e2000c101524 */
[----:B------:R-:W-:Y:S05]  /*8590*/  BRA `(.L_x_6851) ;  /* 0x0000000800dc7947 */ /* 0x000fea0003800000 */
.L_x_6854:
        /* <DEDUP_REMOVED lines=10> */
.L_x_6857:
[----:B------:R-:W0:Y:S02]  /*8640*/  I2F.S16 R9, R9 ;  /* 0x0000000900097306 */ /* 0x000e240000101400 */
[----:B0-----:R-:W-:-:S04]  /*8650*/  F2FP.F16.F32.PACK_AB R5, RZ, R9 ;  /* 0x00000009ff05723e */ /* 0x001fc800000000ff */
[----:B------:R-:W-:-:S05]  /*8660*/  PRMT R5, R5, 0x5410, RZ ;  /* 0x0000541005057816 */ /* 0x000fca00000000ff */
[----:B------:R0:W-:Y:S01]  /*8670*/  STG.E desc[UR36][R2.64], R5 ;  /* 0x0000000502007986 */ /* 0x0001e2000c101924 */
[----:B------:R-:W-:Y:S05]  /*8680*/  BRA `(.L_x_6851) ;  /* 0x0000000800a07947 */ /* 0x000fea0003800000 */
.L_x_6856:
[----:B------:R-:W0:Y:S02]  /*8690*/  I2F.F64.S16 R4, R9 ;  /* 0x0000000900047312 */ /* 0x000e240000101c00 */
[----:B0-----:R0:W-:Y:S01]  /*86a0*/  STG.E.64 desc[UR36][R2.64], R4 ;  /* 0x0000000402007986 */ /* 0x0011e2000c101b24 */
[----:B------:R-:W-:Y:S05]  /*86b0*/  BRA `(.L_x_6851) ;  /* 0x0000000800947947 */ /* 0x000fea0003800000 */
.L_x_6846:
        /* <DEDUP_REMOVED lines=12> */
.L_x_6861:
        /* <DEDUP_REMOVED lines=18> */
.L_x_6864:
[----:B------:R-:W-:-:S04]  /*88a0*/  SHF.R.U32.HI R5, RZ, 0x18, R5 ;  /* 0x00000018ff057819 */ /* 0x000fc80000011605 */
[----:B------:R-:W-:-:S07]  /*88b0*/  LOP3.LUT R0, R0, 0x80, R5, 0xf8, !PT ;  /* 0x0000008000007812 */ /* 0x000fce00078ef805 */
.L_x_6863:
[----:B------:R-:W-:Y:S05]  /*88c0*/  BSYNC.RECONVERGENT B0 ;  /* 0x0000000000007941 */ /* 0x000fea0003800200 */
.L_x_6862:
[----:B------:R0:W-:Y:S01]  /*88d0*/  STG.E.U8 desc[UR36][R2.64], R0 ;  /* 0x0000000002007986 */ /* 0x0001e2000c101124 */
[----:B------:R-:W-:Y:S05]  /*88e0*/  BRA `(.L_x_6851) ;  /* 0x0000000800087947 */ /* 0x000fea0003800000 */
.L_x_6860:
[----:B------:R-:W0:Y:S01]  /*88f0*/  I2F.S16 R5, R9 ;  /* 0x0000000900057306 */ /* 0x000e220000101400 */
[----:B------:R-:W-:Y:S01]  /*8900*/  BSSY.RECONVERGENT B0, `(.L_x_6865) ;  /* 0x0000013000007945 */ /* 0x000fe20003800200 */
[----:B------:R-:W-:Y:S01]  /*8910*/  HFMA2 R0, -RZ, RZ, 0, 7.62939453125e-06 ;  /* 0x00000080ff007431 */ /* 0x000fe200000001ff */
        /* <DEDUP_REMOVED lines=15> */
.L_x_6867:
[----:B------:R-:W-:-:S04]  /*8a10*/  SHF.R.U32.HI R5, RZ, 0x18, R5 ;  /* 0x00000018ff057819 */ /* 0x000fc80000011605 */
[----:B------:R-:W-:-:S07]  /*8a20*/  LOP3.LUT R0, R0, 0x80, R5, 0xf8, !PT ;  /* 0x0000008000007812 */ /* 0x000fce00078ef805 */
.L_x_6866:
[----:B------:R-:W-:Y:S05]  /*8a30*/  BSYNC.RECONVERGENT B0 ;  /* 0x0000000000007941 */ /* 0x000fea0003800200 */
.L_x_6865:
[----:B------:R0:W-:Y:S01]  /*8a40*/  STG.E.U8 desc[UR36][R2.64], R0 ;  /* 0x0000000002007986 */ /* 0x0001e2000c101124 */
[----:B------:R-:W-:Y:S05]  /*8a50*/  BRA `(.L_x_6851) ;  /* 0x0000000400ac7947 */ /* 0x000fea0003800000 */
.L_x_6859:
        /* <DEDUP_REMOVED lines=22> */
.L_x_6869:
[----:B------:R-:W-:-:S04]  /*8bc0*/  PRMT R4, R9, 0x9910, RZ ;  /* 0x0000991009047816 */ /* 0x000fc800000000ff */
[----:B------:R-:W-:-:S05]  /*8bd0*/  SHF.R.S32.HI R5, RZ, 0x1f, R4 ;  /* 0x0000001fff057819 */ /* 0x000fca0000011404 */
[----:B------:R0:W-:Y:S01]  /*8be0*/  STG.E.64 desc[UR36][R2.64], R4 ;  /* 0x0000000402007986 */ /* 0x0001e2000c101b24 */
[----:B------:R-:W-:Y:S05]  /*8bf0*/  BRA `(.L_x_6851) ;  /* 0x0000000400447947 */ /* 0x000fea0003800000 */
.L_x_6868:
[----:B------:R-:W-:-:S05]  /*8c00*/  PRMT R5, R9, 0x9910, RZ ;  /* 0x0000991009057816 */ /* 0x000fca00000000ff */
[----:B------:R0:W-:Y:S01]  /*8c10*/  STG.E desc[UR36][R2.64], R5 ;  /* 0x0000000502007986 */ /* 0x0001e2000c101924 */
[----:B------:R-:W-:Y:S05]  /*8c20*/  BRA `(.L_x_6851) ;  /* 0x0000000400387947 */ /* 0x000fea0003800000 */
.L_x_6858:
        /* <DEDUP_REMOVED lines=11> */
.L_x_6871:
[----:B------:R-:W0:Y:S01]  /*8ce0*/  I2F.F64.S16 R4, R9 ;  /* 0x0000000900047312 */ /* 0x000e220000101c00 */
[----:B------:R-:W-:-:S05]  /*8cf0*/  CS2R R6, SRZ ;  /* 0x0000000000067805 */ /* 0x000fca000001ff00 */
[----:B0-----:R0:W-:Y:S01]  /*8d00*/  STG.E.128 desc[UR36][R2.64], R4 ;  /* 0x0000000402007986 */ /* 0x0011e2000c101d24 */
[----:B------:R-:W-:Y:S05]  /*8d10*/  BRA `(.L_x_6851) ;  /* 0x0000000000fc7947 */ /* 0x000fea0003800000 */
.L_x_6870:
[----:B------:R-:W-:-:S09]  /*8d20*/  UISETP.NE.AND UP0, UPT, UR4, 0xf, UPT ;  /* 0x0000000f0400788c */ /* 0x000fd2000bf05270 */
[----:B------:R-:W-:Y:S05]  /*8d30*/  BRA.U !UP0, `(.L_x_6872) ;  /* 0x0000000108e87547 */ /* 0x000fea000b800000 */
[----:B------:R-:W-:-:S09]  /*8d40*/  UISETP.NE.AND UP0, UPT, UR4, 0x17, UPT ;  /* 0x000000170400788c */ /* 0x000fd2000bf05270 */
[----:B------:R-:W-:Y:S05]  /*8d50*/  BRA.U !UP0, `(.L_x_6873) ;  /* 0x0000000108907547 */ /* 0x000fea000b800000 */
[----:B------:R-:W-:-:S09]  /*8d60*/  UISETP.NE.AND UP0, UPT, UR4, 0x18, UPT ;  /* 0x000000180400788c */ /* 0x000fd2000bf05270 */
[----:B------:R-:W-:Y:S05]  /*8d70*/  BRA.U !UP0, `(.L_x_6874) ;  /* 0x0000000108447547 */ /* 0x000fea000b800000 */
.L_x_6850:
        /* <DEDUP_REMOVED lines=16> */
.L_x_6875:
[----:B------:R-:W-:Y:S05]  /*8e80*/  BRA `(.L_x_6851) ;  /* 0x0000000000a07947 */ /* 0x000fea0003800000 */
.L_x_6874:
[----:B------:R-:W0:Y:S01]  /*8e90*/  I2F.S16 R9, R9 ;  /* 0x0000000900097306 */ /* 0x000e220000101400 */
[----:B------:R-:W-:Y:S01]  /*8ea0*/  BSSY.RECONVERGENT B0, `(.L_x_6876) ;  /* 0x000000c000007945 */ /* 0x000fe20003800200 */
[----:B------:R-:W-:Y:S02]  /*8eb0*/  MOV R0, 0x7f ;  /* 0x0000007f00007802 */ /* 0x000fe40000000f00 */
        /* <DEDUP_REMOVED lines=10> */
.L_x_6877:
[----:B------:R-:W-:Y:S05]  /*8f60*/  BSYNC.RECONVERGENT B0 ;  /* 0x0000000000007941 */ /* 0x000fea0003800200 */
.L_x_6876:
[----:B------:R-:W-:-:S05]  /*8f70*/  LOP3.LUT R5, R0, 0x80, R5, 0xf8, !PT ;  /* 0x0000008000057812 */ /* 0x000fca00078ef805 */
[----:B------:R0:W-:Y:S01]  /*8f80*/  STG.E.U8 desc[UR36][R2.64], R5 ;  /* 0x0000000502007986 */ /* 0x0001e2000c101124 */
[----:B------:R-:W-:Y:S05]  /*8f90*/  BRA `(.L_x_6851) ;  /* 0x00000000005c7947 */ /* 0x000fea0003800000 */
.L_x_6873:
        /* <DEDUP_REMOVED lines=12> */
.L_x_6879:
[----:B------:R-:W-:Y:S01]  /*9060*/  IMAD.MOV.U32 R0, RZ, RZ, 0x7f ;  /* 0x0000007fff007424 */ /* 0x000fe200078e00ff */
[----:B------:R-:W-:-:S04]  /*9070*/  ISETP.GT.U32.AND P0, PT, R4, 0x7f800000, PT ;  /* 0x7f8000000400780c */ /* 0x000fc80003f04070 */
[----:B------:R-:W-:-:S09]  /*9080*/  SEL R0, R0, 0x7c, P0 ;  /* 0x0000007c00007807 */ /* 0x000fd20000000000 */
.L_x_6880:
[----:B------:R-:W-:Y:S05]  /*9090*/  BSYNC.RECONVERGENT B0 ;  /* 0x0000000000007941 */ /* 0x000fea0003800200 */
.L_x_6878:
[----:B------:R-:W-:-:S04]  /*90a0*/  SHF.R.U32.HI R5, RZ, 0x18, R5 ;  /* 0x00000018ff057819 */ /* 0x000fc80000011605 */
[----:B------:R-:W-:-:S05]  /*90b0*/  LOP3.LUT R5, R0, 0x80, R5, 0xf8, !PT ;  /* 0x0000008000057812 */ /* 0x000fca00078ef805 */
[----:B------:R0:W-:Y:S01]  /*90c0*/  STG.E.U8 desc[UR36][R2.64], R5 ;  /* 0x0000000502007986 */ /* 0x0001e2000c101124 */
[----:B------:R-:W-:Y:S05]  /*90d0*/  BRA `(.L_x_6851) ;  /* 0x00000000000c7947 */ /* 0x000fea0003800000 */
.L_x_6872:
[----:B------:R-:W0:Y:S02]  /*90e0*/  I2F.S16 R0, R9 ;  /* 0x0000000900007306 */ /* 0x000e240000101400 */
[----:B0-----:R-:W-:-:S05]  /*90f0*/  F2FP.BF16.F32.PACK_AB R0, RZ, R0 ;  /* 0x00000000ff00723e */ /* 0x001fca00000010ff */
[----:B------:R0:W-:Y:S02]  /*9100*/  STG.E.U16 desc[UR36][R2.64], R0 ;  /* 0x0000000002007986 */ /* 0x0001e4000c101524 */
.L_x_6851:
[----:B------:R-:W-:-:S07]  /*9110*/  VIADD R17, R17, 0x80 ;  /* 0x0000008011117836 */ /* 0x000fce0000000000 */
.L_x_6811:
[----:B------:R-:W-:Y:S05]  /*9120*/  BSYNC.RECONVERGENT B6 ;  /* 0x0000000000067941 */ /* 0x000fea0003800200 */
.L_x_6810:
        /* <DEDUP_REMOVED lines=306> */
.L_x_6881:
        /* <DEDUP_REMOVED lines=18> */
.L_x_6885:
[----:B------:R0:W5:Y:S01]  /*a570*/  LDG.E.U8 R0, desc[UR36][R2.64] ;  /* 0x0000002402007981 */ /* 0x000162000c1e1100 */
[----:B------:R-:W-:Y:S05]  /*a580*/  BRA `(.L_x_6887) ;  /* 0x0000000c004c7947 */ /* 0x000fea0003800000 */
.L_x_6884:
        /* <DEDUP_REMOVED lines=8> */
.L_x_6889:
[----:B------:R0:W5:Y:S01]  /*a610*/  LDG.E.U16 R0, desc[UR36][R2.64] ;  /* 0x0000002402007981 */ /* 0x000162000c1e1500 */
[----:B------:R-:W-:Y:S05]  /*a620*/  BRA `(.L_x_6887) ;  /* 0x0000000c00247947 */ /* 0x000fea0003800000 */
.L_x_6888:
[----:B------:R0:W5:Y:S01]  /*a630*/  LDG.E.U16 R0, desc[UR36][R2.64] ;  /* 0x0000002402007981 */ /* 0x000162000c1e1500 */
[----:B------:R-:W-:Y:S05]  /*a640*/  BRA `(.L_x_6887) ;  /* 0x0000000c001c7947 */ /* 0x000fea0003800000 */
.L_x_6883:
        /* <DEDUP_REMOVED lines=9> */
.L_x_6891:
[----:B------:R-:W2:Y:S02]  /*a6e0*/  LDG.E.U16 R4, desc[UR36][R2.64] ;  /* 0x0000002402047981 */ /* 0x000ea4000c1e1500 */
[----:B--2---:R-:W-:-:S06]  /*a6f0*/  HADD2.F32 R4, -RZ, R4.H0_H0 ;  /* 0x20000004ff047230 */ /* 0x004fcc0000004100 */
[----:B------:R-:W0:Y:S02]  /*a700*/  F2I.FTZ.TRUNC.NTZ R4, R4 ;  /* 0x0000000400047305 */ /* 0x000e24000021f100 */
[----:B0-----:R-:W-:Y:S01]  /*a710*/  PRMT R0, R4, 0x7610, R0 ;  /* 0x0000761004007816 */ /* 0x001fe20000000000 */
[----:B------:R-:W-:Y:S06]  /*a720*/  BRA `(.L_x_6887) ;  /* 0x0000000800e47947 */ /* 0x000fec0003800000 */
.L_x_6890:
        /* <DEDUP_REMOVED lines=9> */
.L_x_6893:
[----:B------:R-:W2:Y:S02]  /*a7c0*/  LDG.E.U16 R2, desc[UR36][R2.64] ;  /* 0x0000002402027981 */ /* 0x000ea4000c1e1500 */
[----:B--2---:R-:W-:-:S06]  /*a7d0*/  HADD2.F32 R4, -RZ, R2.H0_H0 ;  /* 0x20000002ff047230 */ /* 0x004fcc0000004100 */
[----:B------:R-:W0:Y:S02]  /*a7e0*/  F2I.FTZ.TRUNC.NTZ R4, R4 ;  /* 0x0000000400047305 */ /* 0x000e24000021f100 */
[----:B0-----:R-:W-:Y:S01]  /*a7f0*/  PRMT R0, R4, 0x7610, R0 ;  /* 0x0000761004007816 */ /* 0x001fe20000000000 */
[----:B------:R-:W-:Y:S06]  /*a800*/  BRA `(.L_x_6887) ;  /* 0x0000000800ac7947 */ /* 0x000fec0003800000 */
.L_x_6892:
[----:B------:R-:W2:Y:S02]  /*a810*/  LDG.E.64 R2, desc[UR36][R2.64] ;  /* 0x0000002402027981 */ /* 0x000ea4000c1e1b00 */
[----:B--2---:R0:W1:Y:S01]  /*a820*/  F2I.F64.TRUNC R0, R2 ;  /* 0x0000000200007311 */ /* 0x004062000030d100 */
[----:B------:R-:W-:Y:S05]  /*a830*/  BRA `(.L_x_6887) ;  /* 0x0000000800a07947 */ /* 0x000fea0003800000 */
.L_x_6882:
        /* <DEDUP_REMOVED lines=12> */
.L_x_6896:
[----:B------:R-:W2:Y:S02]  /*a900*/  LDG.E.64 R2, desc[UR36][R2.64] ;  /* 0x0000002402027981 */ /* 0x000ea4000c1e1b00 */
[----:B--2---:R3:W4:Y:S01]  /*a910*/  F2I.F64.TRUNC R0, R2 ;  /* 0x0000000200007311 */ /* 0x004722000030d100 */
[----:B------:R-:W-:Y:S05]  /*a920*/  BRA `(.L_x_6887) ;  /* 0x0000000800647947 */ /* 0x000fea0003800000 */
.L_x_6895:
        /* <DEDUP_REMOVED lines=27> */
.L_x_6898:
        /* <DEDUP_REMOVED lines=14> */
.L_x_6897:
[----:B------:R-:W2:Y:S02]  /*abc0*/  LDG.E.U16 R4, desc[UR36][R2.64] ;  /* 0x0000002402047981 */ /* 0x000ea4000c1e1500 */
[----:B--2---:R-:W-:-:S06]  /*abd0*/  SHF.L.U32 R4, R4, 0x10, RZ ;  /* 0x0000001004047819 */ /* 0x004fcc00000006ff */
[----:B------:R-:W0:Y:S02]  /*abe0*/  F2I.FTZ.TRUNC.NTZ R4, R4 ;  /* 0x0000000400047305 */ /* 0x000e24000021f100 */
[----:B0-----:R-:W-:Y:S01]  /*abf0*/  PRMT R0, R4, 0x7610, R0 ;  /* 0x0000761004007816 */ /* 0x001fe20000000000 */
[----:B------:R-:W-:Y:S06]  /*ac00*/  BRA `(.L_x_6887) ;  /* 0x0000000400ac7947 */ /* 0x000fec0003800000 */
.L_x_6894:
        /* <DEDUP_REMOVED lines=10> */
.L_x_6901:
        /* <DEDUP_REMOVED lines=21> */
.L_x_6905:
[----:B------:R-:W-:Y:S05]  /*ae00*/  BSYNC.RECONVERGENT B1 ;  /* 0x0000000000017941 */ /* 0x000fea0003800200 */
.L_x_6904:
[----:B------:R-:W-:Y:S01]  /*ae10*/  IMAD.SHL.U32 R0, R0, 0x100000, RZ ;  /* 0x0010000000007824 */ /* 0x000fe200078e00ff */
[----:B------:R-:W-:-:S04]  /*ae20*/  LEA R2, R2, 0x3b800000, 0x17 ;  /* 0x3b80000002027811 */ /* 0x000fc800078eb8ff */
[----:B------:R-:W-:-:S07]  /*ae30*/  LOP3.LUT R4, R2, R0, R7, 0xfe, !PT ;  /* 0x0000000002047212 */ /* 0x000fce00078efe07 */
.L_x_6903:
[----:B------:R-:W-:Y:S05]  /*ae40*/  BSYNC.RECONVERGENT B0 ;  /* 0x0000000000007941 */ /* 0x000fea0003800200 */
.L_x_6902:
[----:B------:R-:W0:Y:S02]  /*ae50*/  F2I.FTZ.TRUNC.NTZ R4, R4 ;  /* 0x0000000400047305 */ /* 0x000e24000021f100 */
[----:B0-----:R-:W-:Y:S01]  /*ae60*/  PRMT R0, R4, 0x7610, R0 ;  /* 0x0000761004007816 */ /* 0x001fe20000000000 */
[----:B------:R-:W-:Y:S06]  /*ae70*/  BRA `(.L_x_6887) ;  /* 0x0000000400107947 */ /* 0x000fec0003800000 */
.L_x_6900:
        /* <DEDUP_REMOVED lines=21> */
.L_x_6909:
[----:B------:R-:W-:Y:S05]  /*afd0*/  BSYNC.RECONVERGENT B1 ;  /* 0x0000000000017941 */ /* 0x000fea0003800200 */
.L_x_6908:
[----:B------:R-:W-:Y:S01]  /*afe0*/  IMAD.SHL.U32 R0, R0, 0x200000, RZ ;  /* 0x0020000000007824 */ /* 0x000fe200078e00ff */
[----:B------:R-:W-:-:S04]  /*aff0*/  LEA R2, R2, 0x37800000, 0x17 ;  /* 0x3780000002027811 */ /* 0x000fc800078eb8ff */
[----:B------:R-:W-:-:S07]  /*b000*/  LOP3.LUT R4, R2, R0, R7, 0xfe, !PT ;  /* 0x0000000002047212 */ /* 0x000fce00078efe07 */
.L_x_6907:
[----:B------:R-:W-:Y:S05]  /*b010*/  BSYNC.RECONVERGENT B0 ;  /* 0x0000000000007941 */ /* 0x000fea0003800200 */
.L_x_6906:
[----:B------:R-:W0:Y:S02]  /*b020*/  F2I.FTZ.TRUNC.NTZ R4, R4 ;  /* 0x0000000400047305 */ /* 0x000e24000021f100 */
[----:B0-----:R-:W-:Y:S01]  /*b030*/  PRMT R0, R4, 0x7610, R0 ;  /* 0x0000761004007816 */ /* 0x001fe20000000000 */
[----:B------:R-:W-:Y:S06]  /*b040*/  BRA `(.L_x_6887) ;  /* 0x00000000009c7947 */ /* 0x000fec0003800000 */
.L_x_6899:
        /* <DEDUP_REMOVED lines=14> */
.L_x_6913:
[----:B------:R-:W-:Y:S05]  /*b130*/  BSYNC.RECONVERGENT B0 ;  /* 0x0000000000007941 */ /* 0x000fea0003800200 */
.L_x_6912:
[----:B------:R-:W0:Y:S02]  /*b140*/  F2I.FTZ.TRUNC.NTZ R4, R4 ;  /* 0x0000000400047305 */ /* 0x000e24000021f100 */
[----:B0-----:R-:W-:Y:S01]  /*b150*/  PRMT R0, R4, 0x7610, R0 ;  /* 0x0000761004007816 */ /* 0x001fe20000000000 */
[----:B------:R-:W-:Y:S06]  /*b160*/  BRA `(.L_x_6887) ;  /* 0x0000000000547947 */ /* 0x000fec0003800000 */
.L_x_6886:
        /* <DEDUP_REMOVED lines=16> */
.L_x_6914:
[----:B------:R-:W-:Y:S01]  /*b270*/  PRMT R0, RZ, 0x7610, R0 ;  /* 0x00007610ff007816 */ /* 0x000fe20000000000 */
[----:B------:R-:W-:Y:S06]  /*b280*/  BRA `(.L_x_6887) ;  /* 0x00000000000c7947 */ /* 0x000fec0003800000 */
.L_x_6911:
[----:B------:R2:W5:Y:S01]  /*b290*/  LDG.E.U16 R0, desc[UR36][R2.64] ;  /* 0x0000002402007981 */ /* 0x000562000c1e1500 */
[----:B------:R-:W-:Y:S05]  /*b2a0*/  BRA `(.L_x_6887) ;  /* 0x0000000000047947 */ /* 0x000fea0003800000 */
.L_x_6910:
[----:B------:R1:W5:Y:S02]  /*b2b0*/  LDG.E.U16 R0, desc[UR36][R2.64] ;  /* 0x0000002402007981 */ /* 0x000364000c1e1500 */
.L_x_6887:
[----:B------:R-:W1:Y:S01]  /*b2c0*/  LDCU.U16 UR6, c[0x0][0x590] ;  /* 0x0000b200ff0677ac */ /* 0x000e620008000400 */
[----:B------:R-:W-:-:S04]  /*b2d0*/  UPRMT UR4, UR41, 0x9910, URZ ;  /* 0x0000991029047896 */ /* 0x000fc800080000ff */
[----:B------:R-:W-:Y:S01]  /*b2e0*/  UISETP.GT.AND UP0, UPT, UR4, 0x9, UPT ;  /* 0x000000090400788c */ /* 0x000fe2000bf04270 */
[----:B-1--45:R-:W-:-:S04]  /*b2f0*/  VIMNMX.S16x2 R0, PT, PT, R0, UR6, PT ;  /* 0x0000000600007c48 */ /* 0x032fc8000bfe0300 */
[----:B------:R-:W-:-:S04]  /*b300*/  PRMT R5, R0, 0x7610, R5 ;  /* 0x0000761000057816 */ /* 0x000fc80000000005 */
        /* <DEDUP_REMOVED lines=9> */
[----:B------:R-:W-:Y:S01]  /*b3a0*/  STG.E.U8 desc[UR36][R16.64], R5 ;  /* 0x0000000510007986 */ /* 0x000fe2000c101124 */
[----:B------:R-:W-:Y:S05]  /*b3b0*/  EXIT ;  /* 0x000000000000794d */ /* 0x000fea0003800000 */
.L_x_6918:
[----:B------:R-:W-:Y:S01]  /*b3c0*/  STG.E.U8 desc[UR36][R16.64], R5 ;  /* 0x0000000510007986 */ /* 0x000fe2000c101124 */
[----:B------:R-:W-:Y:S05]  /*b3d0*/  EXIT ;  /* 0x000000000000794d */ /* 0x000fea0003800000 */
.L_x_6917:
[----:B------:R-:W-:-:S09]  /*b3e0*/  UISETP.NE.AND UP0, UPT, UR4, 0x2, UPT ;  /* 0x000000020400788c */ /* 0x000fd2000bf05270 */
[----:B------:R-:W-:Y:S05]  /*b3f0*/  BRA.U !UP0, `(.L_x_6920) ;  /* 0x00000001082c7547 */ /* 0x000fea000b800000 */
[----:B------:R-:W-:-:S09]  /*b400*/  UISETP.NE.AND UP0, UPT, UR4, 0x3, UPT ;  /* 0x000000030400788c */ /* 0x000fd2000bf05270 */
[----:B------:R-:W-:Y:S05]  /*b410*/  BRA.U !UP0, `(.L_x_6921) ;  /* 0x0000000108187547 */ /* 0x000fea000b800000 */
[----:B------:R-:W-:-:S09]  /*b420*/  UISETP.NE.AND UP0, UPT, UR4, 0x4, UPT ;  /* 0x000000040400788c */ /* 0x000fd2000bf05270 */
[----:B------:R-:W-:Y:S05]  /*b430*/  BRA.U UP0, `(.L_x_6919) ;  /* 0x0000000900507547 */ /* 0x000fea000b800000 */
[----:B0-23--:R-:W-:-:S04]  /*b440*/  PRMT R2, R5, 0x9910, RZ ;  /* 0x0000991005027816 */ /* 0x00dfc800000000ff */
[----:B------:R-:W-:-:S05]  /*b450*/  SHF.R.S32.HI R3, RZ, 0x1f, R2 ;  /* 0x0000001fff037819 */ /* 0x000fca0000011402 */
[----:B------:R-:W-:Y:S01]  /*b460*/  STG.E.64 desc[UR36][R16.64], R2 ;  /* 0x0000000210007986 */ /* 0x000fe2000c101b24 */
[----:B------:R-:W-:Y:S05]  /*b470*/  EXIT ;  /* 0x000000000000794d */ /* 0x000fea0003800000 */
.L_x_6921:
[----:B0-23--:R-:W-:-:S05]  /*b480*/  PRMT R3, R5, 0x9910, RZ ;  /* 0x0000991005037816 */ /* 0x00dfca00000000ff */
[----:B------:R-:W-:Y:S01]  /*b490*/  STG.E desc[UR36][R16.64], R3 ;  /* 0x0000000310007986 */ /* 0x000fe2000c101924 */
[----:B------:R-:W-:Y:S05]  /*b4a0*/  EXIT ;  /* 0x000000000000794d */ /* 0x000fea0003800000 */
.L_x_6920:
[----:B------:R-:W-:Y:S01]  /*b4b0*/  STG.E.U16 desc[UR36][R16.64], R5 ;  /* 0x0000000510007986 */ /* 0x000fe2000c101524 */
[----:B------:R-:W-:Y:S05]  /*b4c0*/  EXIT ;  /* 0x000000000000794d */ /* 0x000fea0003800000 */
.L_x_6916:
[----:B------:R-:W-:-:S09]  /*b4d0*/  UISETP.GT.AND UP0, UPT, UR4, 0x6, UPT ;  /* 0x000000060400788c */ /* 0x000fd2000bf04270 */
[----:B------:R-:W-:Y:S05]  /*b4e0*/  BRA.U UP0, `(.L_x_6922) ;  /* 0x00000001002c7547 */ /* 0x000fea000b800000 */
[----:B------:R-:W-:-:S09]  /*b4f0*/  UISETP.NE.AND UP0, UPT, UR4, 0x5, UPT ;  /* 0x000000050400788c */ /* 0x000fd2000bf05270 */
[----:B------:R-:W-:Y:S05]  /*b500*/  BRA.U !UP0, `(.L_x_6923) ;  /* 0x0000000108147547 */ /* 0x000fea000b800000 */
[----:B------:R-:W-:-:S09]  /*b510*/  UISETP.NE.AND UP0, UPT, UR4, 0x6, UPT ;  /* 0x000000060400788c */ /* 0x000fd2000bf05270 */
[----:B------:R-:W-:Y:S05]  /*b520*/  BRA.U UP0, `(.L_x_6919) ;  /* 0x0000000900147547 */ /* 0x000fea000b800000 */
[----:B0-23--:R-:W0:Y:S02]  /*b530*/  I2F.S16 R3, R5 ;  /* 0x0000000500037306 */ /* 0x00de240000101400 */
[----:B0-----:R-:W-:Y:S01]  /*b540*/  STG.E desc[UR36][R16.64], R3 ;  /* 0x0000000310007986 */ /* 0x001fe2000c101924 */
[----:B------:R-:W-:Y:S05]  /*b550*/  EXIT ;  /* 0x000000000000794d */ /* 0x000fea0003800000 */
.L_x_6923:
[----:B------:R-:W1:Y:S02]  /*b560*/  I2F.S16 R0, R5 ;  /* 0x0000000500007306 */ /* 0x000e640000101400 */
[----:B-1----:R-:W-:-:S05]  /*b570*/  F2FP.F16.F32.PACK_AB R0, RZ, R0 ;  /* 0x00000000ff00723e */ /* 0x002fca00000000ff */
[----:B------:R-:W-:Y:S01]  /*b580*/  STG.E.U16 desc[UR36][R16.64], R0 ;  /* 0x0000000010007986 */ /* 0x000fe2000c101524 */
[----:B------:R-:W-:Y:S05]  /*b590*/  EXIT ;  /* 0x000000000000794d */ /* 0x000fea0003800000 */
.L_x_6922:
[----:B------:R-:W-:-:S09]  /*b5a0*/  UISETP.NE.AND UP0, UPT, UR4, 0x7, UPT ;  /* 0x000000070400788c */ /* 0x000fd2000bf05270 */
[----:B------:R-:W-:Y:S05]  /*b5b0*/  BRA.U !UP0, `(.L_x_6924) ;  /* 0x0000000108347547 */ /* 0x000fea000b800000 */
[----:B------:R-:W-:-:S09]  /*b5c0*/  UISETP.NE.AND UP0, UPT, UR4, 0x8, UPT ;  /* 0x000000080400788c */ /* 0x000fd2000bf05270 */
[----:B------:R-:W-:Y:S05]  /*b5d0*/  BRA.U !UP0, `(.L_x_6925) ;  /* 0x0000000108187547 */ /* 0x000fea000b800000 */
[----:B------:R-:W-:-:S09]  /*b5e0*/  UISETP.NE.AND UP0, UPT, UR4, 0x9, UPT ;  /* 0x000000090400788c */ /* 0x000fd2000bf05270 */
[----:B------:R-:W-:Y:S05]  /*b5f0*/  BRA.U UP0, `(.L_x_6919) ;  /* 0x0000000500e07547 */ /* 0x000fea000b800000 */
[----:B0-23--:R-:W0:Y:S01]  /*b600*/  I2F.S16 R2, R5 ;  /* 0x0000000500027306 */ /* 0x00de220000101400 */
[----:B------:R-:W-:-:S05]  /*b610*/  IMAD.MOV.U32 R3, RZ, RZ, RZ ;  /* 0x000000ffff037224 */ /* 0x000fca00078e00ff */
[----:B0-----:R-:W-:Y:S01]  /*b620*/  STG.E.64 desc[UR36][R16.64], R2 ;  /* 0x0000000210007986 */ /* 0x001fe2000c101b24 */
[----:B------:R-:W-:Y:S05]  /*b630*/  EXIT ;  /* 0x000000000000794d */ /* 0x000fea0003800000 */
.L_x_6925:
[----:B------:R-:W0:Y:S02]  /*b640*/  I2F.S16 R5, R5 ;  /* 0x0000000500057306 */ /* 0x000e240000101400 */
[----:B0-23--:R-:W-:-:S04]  /*b650*/  F2FP.F16.F32.PACK_AB R3, RZ, R5 ;  /* 0x00000005ff03723e */ /* 0x00dfc800000000ff */
[----:B------:R-:W-:-:S05]  /*b660*/  PRMT R3, R3, 0x5410, RZ ;  /* 0x0000541003037816 */ /* 0x000fca00000000ff */
[----:B------:R-:W-:Y:S01]  /*b670*/  STG.E desc[UR36][R16.64], R3 ;  /* 0x0000000310007986 */ /* 0x000fe2000c101924 */
[----:B------:R-:W-:Y:S05]  /*b680*/  EXIT ;  /* 0x000000000000794d */ /* 0x000fea0003800000 */
.L_x_6924:
[----:B0-23--:R-:W0:Y:S02]  /*b690*/  I2F.F64.S16 R2, R5 ;  /* 0x0000000500027312 */ /* 0x00de240000101c00 */
[----:B0-----:R-:W-:Y:S01]  /*b6a0*/  STG.E.64 desc[UR36][R16.64], R2 ;  /* 0x0000000210007986 */ /* 0x001fe2000c101b24 */
[----:B------:R-:W-:Y:S05]  /*b6b0*/  EXIT ;  /* 0x000000000000794d */ /* 0x000fea0003800000 */
.L_x_6915:
        /* <DEDUP_REMOVED lines=10> */
[----:B------:R-:W-:Y:S01]  /*b760*/  STG.E.U16 desc[UR36][R16.64], R5 ;  /* 0x0000000510007986 */ /* 0x000fe2000c101524 */
[----:B------:R-:W-:Y:S05]  /*b770*/  EXIT ;  /* 0x000000000000794d */ /* 0x000fea0003800000 */
.L_x_6929:
[----:B0-23--:R-:W0:Y:S01]  /*b780*/  I2F.S16 R3, R5 ;  /* 0x0000000500037306 */ /* 0x00de220000101400 */
[----:B------:R-:W-:Y:S01]  /*b790*/  BSSY.RECONVERGENT B0, `(.L_x_6930) ;  /* 0x0000013000007945 */ /* 0x000fe20003800200 */
[----:B------:R-:W-:Y:S02]  /*b7a0*/  MOV R8, 0x80 ;  /* 0x0000008000087802 */ /* 0x000fe40000000f00 */
        /* <DEDUP_REMOVED lines=14> */
.L_x_6932:
[----:B------:R-:W-:-:S04]  /*b890*/  SHF.R.U32.HI R3, RZ, 0x18, R3 ;  /* 0x00000018ff037819 */ /* 0x000fc80000011603 */
[----:B------:R-:W-:-:S04]  /*b8a0*/  LOP3.LUT R0, R0, 0x80, R3, 0xf8, !PT ;  /* 0x0000008000007812 */ /* 0x000fc800078ef803 */
[----:B------:R-:W-:-:S07]  /*b8b0*/  PRMT R8, R0, 0x7610, R8 ;  /* 0x0000761000087816 */ /* 0x000fce0000000008 */
.L_x_6931:
[----:B------:R-:W-:Y:S05]  /*b8c0*/  BSYNC.RECONVERGENT B0 ;  /* 0x0000000000007941 */ /* 0x000fea0003800200 */
.L_x_6930:
[----:B------:R-:W-:Y:S01]  /*b8d0*/  STG.E.U8 desc[UR36][R16.64], R8 ;  /* 0x0000000810007986 */ /* 0x000fe2000c101124 */
[----:B------:R-:W-:Y:S05]  /*b8e0*/  EXIT ;  /* 0x000000000000794d */ /* 0x000fea0003800000 */
.L_x_6928:
[----:B0-23--:R-:W0:Y:S01]  /*b8f0*/  I2F.S16 R3, R5 ;  /* 0x0000000500037306 */ /* 0x00de220000101400 */
        /* <DEDUP_REMOVED lines=16> */
.L_x_6935:
[----:B------:R-:W-:-:S04]  /*ba00*/  SHF.R.U32.HI R3, RZ, 0x18, R3 ;  /* 0x00000018ff037819 */ /* 0x000fc80000011603 */
[----:B------:R-:W-:-:S04]  /*ba10*/  LOP3.LUT R0, R0, 0x80, R3, 0xf8, !PT ;  /* 0x0000008000007812 */ /* 0x000fc800078ef803 */
[----:B------:R-:W-:-:S07]  /*ba20*/  PRMT R8, R0, 0x7610, R8 ;  /* 0x0000761000087816 */ /* 0x000fce0000000008 */
.L_x_6934:
[----:B------:R-:W-:Y:S05]  /*ba30*/  BSYNC.RECONVERGENT B0 ;  /* 0x0000000000007941 */ /* 0x000fea0003800200 */
.L_x_6933:
[----:B------:R-:W-:Y:S01]  /*ba40*/  STG.E.U8 desc[UR36][R16.64], R8 ;  /* 0x0000000810007986 */ /* 0x000fe2000c101124 */
[----:B------:R-:W-:Y:S05]  /*ba50*/  EXIT ;  /* 0x000000000000794d */ /* 0x000fea0003800000 */
.L_x_6927:
[----:B------:R-:W-:-:S09]  /*ba60*/  UISETP.NE.AND UP0, UPT, UR4, 0x1c, UPT ;  /* 0x0000001c0400788c */ /* 0x000fd2000bf05270 */
[----:B------:R-:W-:Y:S05]  /*ba70*/  BRA.U !UP0, `(.L_x_6936) ;  /* 0x0000000108607547 */ /* 0x000fea000b800000 */
[----:B------:R-:W-:-:S09]  /*ba80*/  UISETP.NE.AND UP0, UPT, UR4, 0x1d, UPT ;  /* 0x0000001d0400788c */ /* 0x000fd2000bf05270 */
[----:B------:R-:W-:Y:S05]  /*ba90*/  BRA.U !UP0, `(.L_x_6937) ;  /* 0x0000000108487547 */ /* 0x000fea000b800000 */
[----:B------:R-:W-:-:S09]  /*baa0*/  UISETP.NE.AND UP0, UPT, UR4, 0x2c, UPT ;  /* 0x0000002c0400788c */ /* 0x000fd2000bf05270 */
[----:B------:R-:W-:Y:S05]  /*bab0*/  BRA.U UP0, `(.L_x_6919) ;  /* 0x0000000100b07547 */ /* 0x000fea000b800000 */
[----:B------:R-:W0:Y:S02]  /*bac0*/  I2F.S16 R4, R5 ;  /* 0x0000000500047306 */ /* 0x000e240000101400 */
[----:B0-23--:R-:W-:-:S04]  /*bad0*/  SHF.R.U32.HI R2, RZ, 0x17, R4 ;  /* 0x00000017ff027819 */ /* 0x00dfc80000011604 */
        /* <DEDUP_REMOVED lines=14> */
.L_x_6937:
[----:B0-23--:R-:W-:-:S04]  /*bbc0*/  PRMT R2, R5, 0x9910, RZ ;  /* 0x0000991005027816 */ /* 0x00dfc800000000ff */
[----:B------:R-:W-:-:S05]  /*bbd0*/  SHF.R.S32.HI R3, RZ, 0x1f, R2 ;  /* 0x0000001fff037819 */ /* 0x000fca0000011402 */
[----:B------:R-:W-:Y:S01]  /*bbe0*/  STG.E.64 desc[UR36][R16.64], R2 ;  /* 0x0000000210007986 */ /* 0x000fe2000c101b24 */
[----:B------:R-:W-:Y:S05]  /*bbf0*/  EXIT ;  /* 0x000000000000794d */ /* 0x000fea0003800000 */
.L_x_6936:
[----:B0-23--:R-:W-:-:S05]  /*bc00*/  PRMT R3, R5, 0x9910, RZ ;  /* 0x0000991005037816 */ /* 0x00dfca00000000ff */
[----:B------:R-:W-:Y:S01]  /*bc10*/  STG.E desc[UR36][R16.64], R3 ;  /* 0x0000000310007986 */ /* 0x000fe2000c101924 */
[----:B------:R-:W-:Y:S05]  /*bc20*/  EXIT ;  /* 0x000000000000794d */ /* 0x000fea0003800000 */
.L_x_6926:
        /* <DEDUP_REMOVED lines=8> */
[----:B0-23--:R-:W-:-:S05]  /*bcb0*/  SEL R3, RZ, 0x1, !P0 ;  /* 0x00000001ff037807 */ /* 0x00dfca0004000000 */
[----:B------:R-:W-:Y:S01]  /*bcc0*/  STG.E.U8 desc[UR36][R16.64], R3 ;  /* 0x0000000310007986 */ /* 0x000fe2000c101124 */
[----:B------:R-:W-:Y:S05]  /*bcd0*/  EXIT ;  /* 0x000000000000794d */ /* 0x000fea0003800000 */
.L_x_6939:
[----:B------:R-:W1:Y:S01]  /*bce0*/  I2F.F64.S16 R4, R5 ;  /* 0x0000000500047312 */ /* 0x000e620000101c00 */
[----:B------:R-:W-:-:S05]  /*bcf0*/  CS2R R6, SRZ ;  /* 0x0000000000067805 */ /* 0x000fca000001ff00 */
[----:B-1----:R-:W-:Y:S01]  /*bd00*/  STG.E.128 desc[UR36][R16.64], R4 ;  /* 0x0000000410007986 */ /* 0x002fe2000c101d24 */
[----:B------:R-:W-:Y:S05]  /*bd10*/  EXIT ;  /* 0x000000000000794d */ /* 0x000fea0003800000 */
.L_x_6938:
[----:B------:R-:W-:-:S09]  /*bd20*/  UISETP.NE.AND UP0, UPT, UR4, 0xf, UPT ;  /* 0x0000000f0400788c */ /* 0x000fd2000bf05270 */
[----:B------:R-:W-:Y:S05]  /*bd30*/  BRA.U !UP0, `(.L_x_6940) ;  /* 0x0000000108e87547 */ /* 0x000fea000b800000 */
[----:B------:R-:W-:-:S09]  /*bd40*/  UISETP.NE.AND UP0, UPT, UR4, 0x17, UPT ;  /* 0x000000170400788c */ /* 0x000fd2000bf05270 */
[----:B------:R-:W-:Y:S05]  /*bd50*/  BRA.U !UP0, `(.L_x_6941) ;  /* 0x0000000108907547 */ /* 0x000fea000b800000 */
[----:B------:R-:W-:-:S09]  /*bd60*/  UISETP.NE.AND UP0, UPT, UR4, 0x18, UPT ;  /* 0x000000180400788c */ /* 0x000fd2000bf05270 */
[----:B------:R-:W-:Y:S05]  /*bd70*/  BRA.U !UP0, `(.L_x_6942) ;  /* 0x0000000108447547 */ /* 0x000fea000b800000 */
.L_x_6919:
[----:B------:R-:W-:Y:S01]  /*bd80*/  MOV R0, 0x1c0 ;  /* 0x000001c000007802 */ /* 0x000fe20000000f00 */
[----:B------:R-:W1:Y:S01]  /*bd90*/  LDCU.64 UR4, c[0x4][0x1a0] ;  /* 0x01003400ff0477ac */ /* 0x000e620008000a00 */
[----:B------:R-:W-:Y:S02]  /*bda0*/  HFMA2 R8, -RZ, RZ, 0, 6.020069122314453125e-06 ;  /* 0x00000065ff087431 */ /* 0x000fe400000001ff */
[----:B------:R-:W-:Y:S01]  /*bdb0*/  IMAD.MOV.U32 R12, RZ, RZ, 0x1 ;  /* 0x00000001ff0c7424 */ /* 0x000fe200078e00ff */
[----:B0-23--:R0:W2:Y:S01]  /*bdc0*/  LDC.64 R2, c[0x4][R0] ;  /* 0x0100000000027b82 */ /* 0x00d0a20000000a00 */
[----:B------:R-:W3:Y:S01]  /*bdd0*/  LDCU.64 UR6, c[0x4][0x1a8] ;  /* 0x01003500ff0677ac */ /* 0x000ee20008000a00 */
[----:B------:R-:W-:Y:S01]  /*bde0*/  IMAD.MOV.U32 R13, RZ, RZ, RZ ;  /* 0x000000ffff0d7224 */ /* 0x000fe200078e00ff */
[----:B------:R-:W4:Y:S01]  /*bdf0*/  LDCU.64 UR8, c[0x4][0x58] ;  /* 0x01000b00ff0877ac */ /* 0x000f220008000a00 */
[----:B-1----:R-:W-:Y:S01]  /*be00*/  MOV R4, UR4 ;  /* 0x0000000400047c02 */ /* 0x002fe20008000f00 */
[----:B------:R-:W-:-:S02]  /*be10*/  IMAD.U32 R5, RZ, RZ, UR5 ;  /* 0x00000005ff057e24 */ /* 0x000fc4000f8e00ff */
[----:B---3--:R-:W-:Y:S01]  /*be20*/  IMAD.U32 R6, RZ, RZ, UR6 ;  /* 0x00000006ff067e24 */ /* 0x008fe2000f8e00ff */
[----:B------:R-:W-:Y:S01]  /*be30*/  MOV R7, UR7 ;  /* 0x0000000700077c02 */ /* 0x000fe20008000f00 */
[----:B----4-:R-:W-:Y:S02]  /*be40*/  IMAD.U32 R10, RZ, RZ, UR8 ;  /* 0x00000008ff0a7e24 */ /* 0x010fe4000f8e00ff */
[----:B0-----:R-:W-:-:S07]  /*be50*/  IMAD.U32 R11, RZ, RZ, UR9 ;  /* 0x00000009ff0b7e24 */ /* 0x001fce000f8e00ff */
[----:B------:R-:W-:-:S07]  /*be60*/  LEPC R20, `(.L_x_6943) ;  /* 0x000000001014794e */ /* 0x000fce0000000000 */
[----:B--2---:R-:W-:Y:S05]  /*be70*/  CALL.ABS.NOINC R2 ;  /* 0x0000000002007343 */ /* 0x004fea0003c00000 */
.L_x_6943:
[----:B------:R-:W-:Y:S05]  /*be80*/  EXIT ;  /* 0x000000000000794d */ /* 0x000fea0003800000 */
.L_x_6942:
[----:B------:R-:W0:Y:S01]  /*be90*/  I2F.S16 R5, R5 ;  /* 0x0000000500057306 */ /* 0x000e220000101400 */
[----:B------:R-:W-:Y:S01]  /*bea0*/  BSSY.RECONVERGENT B0, `(.L_x_6944) ;  /* 0x000000c000007945 */ /* 0x000fe20003800200 */
[----:B------:R-:W-:Y:S02]  /*beb0*/  MOV R0, 0x7f ;  /* 0x0000007f00007802 */ /* 0x000fe40000000f00 */
[----:B0-23--:R-:W-:Y:S02]  /*bec0*/  LOP3.LUT R2, R5, 0x7fffffff, RZ, 0xc0, !PT ;  /* 0x7fffffff05027812 */ /* 0x00dfe400078ec0ff */
        /* <DEDUP_REMOVED lines=9> */
.L_x_6945:
[----:B------:R-:W-:Y:S05]  /*bf60*/  BSYNC.RECONVERGENT B0 ;  /* 0x0000000000007941 */ /* 0x000fea0003800200 */
.L_x_6944:
[----:B------:R-:W-:-:S05]  /*bf70*/  LOP3.LUT R3, R0, 0x80, R3, 0xf8, !PT ;  /* 0x0000008000037812 */ /* 0x000fca00078ef803 */
[----:B------:R-:W-:Y:S01]  /*bf80*/  STG.E.U8 desc[UR36][R16.64], R3 ;  /* 0x0000000310007986 */ /* 0x000fe2000c101124 */
[----:B------:R-:W-:Y:S05]  /*bf90*/  EXIT ;  /* 0x000000000000794d */ /* 0x000fea0003800000 */
.L_x_6941:
[----:B0-23--:R-:W0:Y:S01]  /*bfa0*/  I2F.S16 R3, R5 ;  /* 0x0000000500037306 */ /* 0x00de220000101400 */
        /* <DEDUP_REMOVED lines=11> */
.L_x_6947:
[----:B------:R-:W-:Y:S01]  /*c060*/  IMAD.MOV.U32 R0, RZ, RZ, 0x7f ;  /* 0x0000007fff007424 */ /* 0x000fe200078e00ff */
[----:B------:R-:W-:-:S04]  /*c070*/  ISETP.GT.U32.AND P0, PT, R2, 0x7f800000, PT ;  /* 0x7f8000000200780c */ /* 0x000fc80003f04070 */
[----:B------:R-:W-:-:S09]  /*c080*/  SEL R0, R0, 0x7c, P0 ;  /* 0x0000007c00007807 */ /* 0x000fd20000000000 */
.L_x_6948:
[----:B------:R-:W-:Y:S05]  /*c090*/  BSYNC.RECONVERGENT B0 ;  /* 0x0000000000007941 */ /* 0x000fea0003800200 */
.L_x_6946:
[----:B------:R-:W-:-:S04]  /*c0a0*/  SHF.R.U32.HI R3, RZ, 0x18, R3 ;  /* 0x00000018ff037819 */ /* 0x000fc80000011603 */
[----:B------:R-:W-:-:S05]  /*c0b0*/  LOP3.LUT R3, R0, 0x80, R3, 0xf8, !PT ;  /* 0x0000008000037812 */ /* 0x000fca00078ef803 */
[----:B------:R-:W-:Y:S01]  /*c0c0*/  STG.E.U8 desc[UR36][R16.64], R3 ;  /* 0x0000000310007986 */ /* 0x000fe2000c101124 */
[----:B------:R-:W-:Y:S05]  /*c0d0*/  EXIT ;  /* 0x000000000000794d */ /* 0x000fea0003800000 */
.L_x_6940:
[----:B------:R-:W1:Y:S02]  /*c0e0*/  I2F.S16 R0, R5 ;  /* 0x0000000500007306 */ /* 0x000e640000101400 */
[----:B-1----:R-:W-:-:S05]  /*c0f0*/  F2FP.BF16.F32.PACK_AB R0, RZ, R0 ;  /* 0x00000000ff00723e */ /* 0x002fca00000010ff */
[----:B------:R-:W-:Y:S01]  /*c100*/  STG.E.U16 desc[UR36][R16.64], R0 ;  /* 0x0000000010007986 */ /* 0x000fe2000c101524 */
[----:B------:R-:W-:Y:S05]  /*c110*/  EXIT ;  /* 0x000000000000794d */ /* 0x000fea0003800000 */
.L_x_6949:
        /* <DEDUP_REMOVED lines=14> */
.L_x_37034:


//--------------------- .text._ZN2at6native27unrolled_elementwise_kernelIZZZNS0_21clamp_max_kernel_cudaERNS_18TensorIteratorBaseERKN3c106ScalarEENKUlvE_clEvENKUlvE3_clEvEUlsE_St5arrayIPcLm2EELi4E23TrivialOffsetCalculatorILi1EjESF_NS0_6memory12LoadWithCastILi1EEENSG_13StoreWithCastILi1EEEEEviT_T0_T2_T3_T4_T5_ --------------------------
	.section	.text._ZN2at6native27unrolled_elementwise_kernelIZZZNS0_21clamp_max_kernel_cudaERNS_18TensorIteratorBaseERKN3c106ScalarEENKUlvE_clEvENKUlvE3_clEvEUlsE_St5arrayIPcLm2EELi4E23TrivialOffsetCalculatorILi1EjESF_NS0_6memory12LoadWithCastILi1EEENSG_13StoreWithCastILi1EEEEEviT_T0_T2_T3_T4_T5_,"ax",@progbits
	.align	128
        .global         _ZN2at6native27unrolled_elementwise_kernelIZZZNS0_21clamp_max_kernel_cudaERNS_18TensorIteratorBaseERKN3c106ScalarEENKUlvE_clEvENKUlvE3_clEvEUlsE_St5arrayIPcLm2EELi4E23TrivialOffsetCalculatorILi1EjESF_NS0_6memory12LoadWithCastILi1EEENSG_13StoreWithCastILi1EEEEEviT_T0_T2_T3_T4_T5_
        .type           _ZN2at6native27unrolled_elementwise_kernelIZZZNS0_21clamp_max_kernel_cudaERNS_18TensorIteratorBaseERKN3c106ScalarEENKUlvE_clEvENKUlvE3_clEvEUlsE_St5arrayIPcLm2EELi4E23TrivialOffsetCalculatorILi1EjESF_NS0_6memory12LoadWithCastILi1EEENSG_13StoreWithCastILi1EEEEEviT_T0_T2_T3_T4_T5_,@function
        .size           _ZN2at6native27unrolled_elementwise_kernelIZZZNS0_21clamp_max_kernel_cudaERNS_18TensorIteratorBaseERKN3c106ScalarEENKUlvE_clEvENKUlvE3_clEvEUlsE_St5arrayIPcLm2EELi4E23TrivialOffsetCalculatorILi1EjESF_NS0_6memory12LoadWithCastILi1EEENSG_13StoreWithCastILi1EEEEEviT_T0_T2_T3_T4_T5_,(.L_x_37035 - _ZN2at6native27unrolled_elementwise_kernelIZZZNS0_21clamp_max_kernel_cudaERNS_18TensorIteratorBaseERKN3c106ScalarEENKUlvE_clEvENKUlvE3_clEvEUlsE_St5arrayIPcLm2EELi4E23TrivialOffsetCalculatorILi1EjESF_NS0_6memory12LoadWithCastILi1EEENSG_13StoreWithCastILi1EEEEEviT_T0_T2_T3_T4_T5_)
        .other          _ZN2at6native27unrolled_elementwise_kernelIZZZNS0_21clamp_max_kernel_cudaERNS_18TensorIteratorBaseERKN3c106ScalarEENKUlvE_clEvENKUlvE3_clEvEUlsE_St5arrayIPcLm2EELi4E23TrivialOffsetCalculatorILi1EjESF_NS0_6memory12LoadWithCastILi1EEENSG_13StoreWithCastILi1EEEEEviT_T0_T2_T3_T4_T5_,@"STO_CUDA_ENTRY STV_DEFAULT"
_ZN2at6native27unrolled_elementwise_kernelIZZZNS0_21clamp_max_kernel_cudaERNS_18TensorIteratorBaseERKN3c106ScalarEENKUlvE_clEvENKUlvE3_clEvEUlsE_St5arrayIPcLm2EELi4E23TrivialOffsetCalculatorILi1EjESF_NS0_6memory12LoadWithCastILi1EEENSG_13StoreWithCastILi1EEEEEviT_T0_T2_T3_T4_T5_:
.text._ZN2at6native27unrolled_elementwise_kernelIZZZNS0_21clamp_max_kernel_cudaERNS_18TensorIteratorBaseERKN3c106ScalarEENKUlvE_clEvENKUlvE3_clEvEUlsE_St5arrayIPcLm2EELi4E23TrivialOffsetCalculatorILi1EjESF_NS0_6memory12LoadWithCastILi1EEENSG_13StoreWithCastILi1EEEEEviT_T0_T2_T3_T4_T5_:
        /* <DEDUP_REMOVED lines=31> */
.L_x_6955:
[----:B------:R3:W5:Y:S01]  /*01f0*/  LDG.E.U8 R22, desc[UR36][R2.64] ;  /* 0x0000002402167981 */ /* 0x000762000c1e1100 */
[----:B------:R-:W-:Y:S05]  /*0200*/  BRA `(.L_x_6957) ;  /* 0x0000000c004c7947 */ /* 0x000fea0003800000 */
.L_x_6954:
        /* <DEDUP_REMOVED lines=8> */
.L_x_6959:
[----:B------:R1:W5:Y:S01]  /*0290*/  LDG.E.U16 R22, desc[UR36][R2.64] ;  /* 0x0000002402167981 */ /* 0x000362000c1e1500 */
[----:B------:R-:W-:Y:S05]  /*02a0*/  BRA `(.L_x_6957) ;  /* 0x0000000c00247947 */ /* 0x000fea0003800000 */
.L_x_6958:
[----:B------:R2:W5:Y:S01]  /*02b0*/  LDG.E.U16 R22, desc[UR36][R2.64] ;  /* 0x0000002402167981 */ /* 0x000562000c1e1500 */
[----:B------:R-:W-:Y:S05]  /*02c0*/  BRA `(.L_x_6957) ;  /* 0x0000000c001c7947 */ /* 0x000fea0003800000 */
.L_x_6953:
        /* <DEDUP_REMOVED lines=9> */
.L_x_6961:
[----:B------:R-:W2:Y:S02]  /*0360*/  LDG.E.U16 R0, desc[UR36][R2.64] ;  /* 0x0000002402007981 */ /* 0x000ea4000c1e1500 */
[----:B--2---:R-:W-:-:S06]  /*0370*/  HADD2.F32 R0, -RZ, R0.H0_H0 ;  /* 0x20000000ff007230 */ /* 0x004fcc0000004100 */
[----:B------:R-:W0:Y:S02]  /*0380*/  F2I.FTZ.TRUNC.NTZ R0, R0 ;  /* 0x0000000000007305 */ /* 0x000e24000021f100 */
[----:B0-----:R-:W-:Y:S01]  /*0390*/  PRMT R22, R0, 0x7610, R22 ;  /* 0x0000761000167816 */ /* 0x001fe20000000016 */
[----:B------:R-:W-:Y:S06]  /*03a0*/  BRA `(.L_x_6957) ;  /* 0x0000000800e47947 */ /* 0x000fec0003800000 */
.L_x_6960:
        /* <DEDUP_REMOVED lines=9> */
.L_x_6963:
[----:B------:R-:W2:Y:S02]  /*0440*/  LDG.E.U16 R2, desc[UR36][R2.64] ;  /* 0x0000002402027981 */ /* 0x000ea4000c1e1500 */
[----:B--2---:R-:W-:-:S06]  /*0450*/  HADD2.F32 R0, -RZ, R2.H0_H0 ;  /* 0x20000002ff007230 */ /* 0x004fcc0000004100 */
[----:B------:R-:W0:Y:S02]  /*0460*/  F2I.FTZ.TRUNC.NTZ R0, R0 ;  /* 0x0000000000007305 */ /* 0x000e24000021f100 */
[----:B0-----:R-:W-:Y:S01]  /*0470*/  PRMT R22, R0, 0x7610, R22 ;  /* 0x0000761000167816 */ /* 0x001fe20000000016 */
[----:B------:R-:W-:Y:S06]  /*0480*/  BRA `(.L_x_6957) ;  /* 0x0000000800ac7947 */ /* 0x000fec0003800000 */
.L_x_6962:
[----:B------:R-:W2:Y:S02]  /*0490*/  LDG.E.64 R2, desc[UR36][R2.64] ;  /* 0x0000002402027981 */ /* 0x000ea4000c1e1b00 */
[----:B--2---:R0:W1:Y:S01]  /*04a0*/  F2I.F64.TRUNC R22, R2 ;  /* 0x0000000200167311 */ /* 0x004062000030d100 */
[----:B------:R-:W-:Y:S05]  /*04b0*/  BRA `(.L_x_6957) ;  /* 0x0000000800a07947 */ /* 0x000fea0003800000 */
.L_x_6952:
        /* <DEDUP_REMOVED lines=12> */
.L_x_6966:
[----:B------:R-:W2:Y:S02]  /*0580*/  LDG.E.64 R2, desc[UR36][R2.64] ;  /* 0x0000002402027981 */ /* 0x000ea4000c1e1b00 */
[----:B--2---:R0:W1:Y:S01]  /*0590*/  F2I.F64.TRUNC R22, R2 ;  /* 0x0000000200167311 */ /* 0x004062000030d100 */
[----:B------:R-:W-:Y:S05]  /*05a0*/  BRA `(.L_x_6957) ;  /* 0x0000000800647947 */ /* 0x000fea0003800000 */
.L_x_6965:
        /* <DEDUP_REMOVED lines=27> */
.L_x_6968:
        /* <DEDUP_REMOVED lines=14> */
.L_x_6967:
[----:B------:R-:W2:Y:S02]  /*0840*/  LDG.E.U16 R0, desc[UR36][R2.64] ;  /* 0x0000002402007981 */ /* 0x000ea4000c1e1500 */
[----:B--2---:R-:W-:-:S06]  /*0850*/  IMAD.U32 R0, R0, 0x10000, RZ ;  /* 0x0001000000007824 */ /* 0x004fcc00078e00ff */
[----:B------:R-:W0:Y:S02]  /*0860*/  F2I.FTZ.TRUNC.NTZ R0, R0 ;  /* 0x0000000000007305 */ /* 0x000e24000021f100 */
[----:B0-----:R-:W-:Y:S01]  /*0870*/  PRMT R22, R0, 0x7610, R22 ;  /* 0x0000761000167816 */ /* 0x001fe20000000016 */
[----:B------:R-:W-:Y:S06]  /*0880*/  BRA `(.L_x_6957) ;  /* 0x0000000400ac7947 */ /* 0x000fec0003800000 */
.L_x_6964:
        /* <DEDUP_REMOVED lines=10> */
.L_x_6971:
        /* <DEDUP_REMOVED lines=21> */
.L_x_6975:
[----:B------:R-:W-:Y:S05]  /*0a80*/  BSYNC.RECONVERGENT B1 ;  /* 0x0000000000017941 */ /* 0x000fea0003800200 */
.L_x_6974:
[----:B------:R-:W-:Y:S01]  /*0a90*/  IMAD.SHL.U32 R0, R0, 0x100000, RZ ;  /* 0x0010000000007824 */ /* 0x000fe200078e00ff */
[----:B------:R-:W-:-:S04]  /*0aa0*/  LEA R2, R2, 0x3b800000, 0x17 ;  /* 0x3b80000002027811 */ /* 0x000fc800078eb8ff */
[----:B------:R-:W-:-:S07]  /*0ab0*/  LOP3.LUT R0, R2, R0, R7, 0xfe, !PT ;  /* 0x0000000002007212 */ /* 0x000fce00078efe07 */
.L_x_6973:
[----:B------:R-:W-:Y:S05]  /*0ac0*/  BSYNC.RECONVERGENT B0 ;  /* 0x0000000000007941 */ /* 0x000fea0003800200 */
.L_x_6972:
[----:B------:R-:W0:Y:S02]  /*0ad0*/  F2I.FTZ.TRUNC.NTZ R0, R0 ;  /* 0x0000000000007305 */ /* 0x000e24000021f100 */
[----:B0-----:R-:W-:Y:S01]  /*0ae0*/  PRMT R22, R0, 0x7610, R22 ;  /* 0x0000761000167816 */ /* 0x001fe20000000016 */
[----:B------:R-:W-:Y:S06]  /*0af0*/  BRA `(.L_x_6957) ;  /* 0x0000000400107947 */ /* 0x000fec0003800000 */
.L_x_6970:
        /* <DEDUP_REMOVED lines=21> */
.L_x_6979:
[----:B------:R-:W-:Y:S05]  /*0c50*/  BSYNC.RECONVERGENT B1 ;  /* 0x0000000000017941 */ /* 0x000fea0003800200 */
.L_x_6978:
[----:B------:R-:W-:Y:S01]  /*0c60*/  IMAD.SHL.U32 R0, R0, 0x200000, RZ ;  /* 0x0020000000007824 */ /* 0x000fe200078e00ff */
[----:B------:R-:W-:-:S04]  /*0c70*/  LEA R2, R2, 0x37800000, 0x17 ;  /* 0x3780000002027811 */ /* 0x000fc800078eb8ff */
[----:B------:R-:W-:-:S07]  /*0c80*/  LOP3.LUT R0, R2, R0, R7, 0xfe, !PT ;  /* 0x0000000002007212 */ /* 0x000fce00078efe07 */
.L_x_6977:
[----:B------:R-:W-:Y:S05]  /*0c90*/  BSYNC.RECONVERGENT B0 ;  /* 0x0000000000007941 */ /* 0x000fea0003800200 */
.L_x_6976:
[----:B------:R-:W0:Y:S02]  /*0ca0*/  F2I.FTZ.TRUNC.NTZ R0, R0 ;  /* 0x0000000000007305 */ /* 0x000e24000021f100 */
[----:B0-----:R-:W-:Y:S01]  /*0cb0*/  PRMT R22, R0, 0x7610, R22 ;  /* 0x0000761000167816 */ /* 0x001fe20000000016 */
[----:B------:R-:W-:Y:S06]  /*0cc0*/  BRA `(.L_x_6957) ;  /* 0x00000000009c7947 */ /* 0x000fec0003800000 */
.L_x_6969:
[----:B------:R-:W-:-:S09]  /*0cd0*/  UISETP.NE.AND UP0, UPT, UR4, 0x1c, UPT ;  /* 0x0000001c0400788c */ /* 0x000fd2000bf05270 */
[----:B------:R-:W-:Y:S05]  /*0ce0*/  BRA.U !UP0, `(.L_x_6980) ;  /* 0x0000000108907547 */ /* 0x000fea000b800000 */
[----:B------:R-:W-:-:S09]  /*0cf0*/  UISETP.NE.AND UP0, UPT, UR4, 0x1d, UPT ;  /* 0x0000001d0400788c */ /* 0x000fd2000bf05270 */
[----:B------:R-:W-:Y:S05]  /*0d00*/  BRA.U !UP0, `(.L_x_6981) ;  /* 0x0000000108807547 */ /* 0x000fea000b800000 */
[----:B------:R-:W-:-:S09]  /*0d10*/  UISETP.NE.AND UP0, UPT, UR4, 0x2c, UPT ;  /* 0x0000002c0400788c */ /* 0x000fd2000bf05270 */
[----:B------:R-:W-:Y:S05]  /*0d20*/  BRA.U !UP0, `(.L_x_6982) ;  /* 0x0000000108487547 */ /* 0x000fea000b800000 */
.L_x_6956:
        /* <DEDUP_REMOVED lines=16> */
.L_x_6983:
[----:B------:R-:W-:Y:S01]  /*0e30*/  PRMT R22, RZ, 0x7610, R22 ;  /* 0x00007610ff167816 */ /* 0x000fe20000000016 */
[----:B------:R-:W-:Y:S06]  /*0e40*/  BRA `(.L_x_6957) ;  /* 0x00000000003c7947 */ /* 0x000fec0003800000 */
.L_x_6982:
        /* <DEDUP_REMOVED lines=8> */
.L_x_6985:
[----:B------:R-:W-:Y:S05]  /*0ed0*/  BSYNC.RECONVERGENT B0 ;  /* 0x0000000000007941 */ /* 0x000fea0003800200 */
.L_x_6984:
[----:B------:R-:W0:Y:S02]  /*0ee0*/  F2I.FTZ.TRUNC.NTZ R0, R0 ;  /* 0x0000000000007305 */ /* 0x000e24000021f100 */
[----:B0-----:R-:W-:Y:S01]  /*0ef0*/  PRMT R22, R0, 0x7610, R22 ;  /* 0x0000761000167816 */ /* 0x001fe20000000016 */
[----:B------:R-:W-:Y:S06]  /*0f00*/  BRA `(.L_x_6957) ;  /* 0x00000000000c7947 */ /* 0x000fec0003800000 */
.L_x_6981:
[----:B------:R0:W5:Y:S01]  /*0f10*/  LDG.E.U16 R22, desc[UR36][R2.64] ;  /* 0x0000002402167981 */ /* 0x000162000c1e1500 */
[----:B------:R-:W-:Y:S05]  /*0f20*/  BRA `(.L_x_6957) ;  /* 0x0000000000047947 */ /* 0x000fea0003800000 */
.L_x_6980:
[----:B------:R0:W5:Y:S02]  /*0f30*/  LDG.E.U16 R22, desc[UR36][R2.64] ;  /* 0x0000002402167981 */ /* 0x000164000c1e1500 */
.L_x_6957:
[----:B------:R-:W-:-:S07]  /*0f40*/  VIADD R26, R24, 0x80 ;  /* 0x00000080181a7836 */ /* 0x000fce0000000000 */
.L_x_6951:
[----:B------:R-:W-:Y:S05]  /*0f50*/  BSYNC.RECONVERGENT B6 ;  /* 0x0000000000067941 */ /* 0x000fea0003800200 */
.L_x_6950:
[----:B------:R-:W-:Y:S01]  /*0f60*/  ISETP.GE.AND P0, PT, R26, R19, PT ;  /* 0x000000131a00720c */ /* 0x000fe20003f06270 */
[----:B------:R-:W-:Y:S01]  /*0f70*/  BSSY.RECONVERGENT B6, `(.L_x_6986) ;  /* 0x00000ec000067945 */ /* 0x000fe20003800200 */
[----:B------:R-:W-:-:S11]  /*0f80*/  PRMT R18, RZ, 0x7610, R18 ;  /* 0x00007610ff127816 */ /* 0x000fd60000000012 */
[----:B------:R-:W-:Y:S05]  /*0f90*/  @P0 BRA `(.L_x_6987) ;  /* 0x0000000c00a40947 */ /* 0x000fea0003800000 */
[----:B01234-:R-:W0:Y:S01]  /*0fa0*/  LDC.64 R2, c[0x0][0x3a0] ;  /* 0x0000e800ff027b82 */ /* 0x01fe220000000a00 */
        /* <DEDUP_REMOVED lines=18> */
.L_x_6991:
[----:B------:R0:W5:Y:S01]  /*10d0*/  LDG.E.U8 R18, desc[UR36][R2.64] ;  /* 0x0000002402127981 */ /* 0x000162000c1e1100 */
[----:B------:R-:W-:Y:S05]  /*10e0*/  BRA `(.L_x_6993) ;  /* 0x0000000c004c7947 */ /* 0x000fea0003800000 */
.L_x_6990:
        /* <DEDUP_REMOVED lines=8> */
.L_x_6995:
[----:B------:R0:W5:Y:S01]  /*1170*/  LDG.E.U16 R18, desc[UR36][R2.64] ;  /* 0x0000002402127981 */ /* 0x000162000c1e1500 */
[----:B------:R-:W-:Y:S05]  /*1180*/  BRA `(.L_x_6993) ;  /* 0x0000000c00247947 */ /* 0x000fea0003800000 */
.L_x_6994:
[----:B------:R0:W5:Y:S01]  /*1190*/  LDG.E.U16 R18, desc[UR36][R2.64] ;  /* 0x0000002402127981 */ /* 0x000162000c1e1500 */
[----:B------:R-:W-:Y:S05]  /*11a0*/  BRA `(.L_x_6993) ;  /* 0x0000000c001c7947 */ /* 0x000fea0003800000 */
.L_x_6989:
        /* <DEDUP_REMOVED lines=9> */
.L_x_6997:
[----:B------:R-:W2:Y:S02]  /*1240*/  LDG.E.U16 R0, desc[UR36][R2.64] ;  /* 0x0000002402007981 */ /* 0x000ea4000c1e1500 */
[----:B--2---:R-:W-:-:S06]  /*1250*/  HADD2.F32 R0, -RZ, R0.H0_H0 ;  /* 0x20000000ff007230 */ /* 0x004fcc0000004100 */
[----:B------:R-:W0:Y:S02]  /*1260*/  F2I.FTZ.TRUNC.NTZ R0, R0 ;  /* 0x0000000000007305 */ /* 0x000e24000021f100 */
[----:B0-----:R-:W-:Y:S01]  /*1270*/  PRMT R18, R0, 0x7610, R18 ;  /* 0x0000761000127816 */ /* 0x001fe20000000012 */
[----:B------:R-:W-:Y:S06]  /*1280*/  BRA `(.L_x_6993) ;  /* 0x0000000800e47947 */ /* 0x000fec0003800000 */
.L_x_6996:
        /* <DEDUP_REMOVED lines=9> */
.L_x_6999:
[----:B------:R-:W2:Y:S02]  /*1320*/  LDG.E.U16 R2, desc[UR36][R2.64] ;  /* 0x0000002402027981 */ /* 0x000ea4000c1e1500 */
[----:B--2---:R-:W-:-:S06]  /*1330*/  HADD2.F32 R0, -RZ, R2.H0_H0 ;  /* 0x20000002ff007230 */ /* 0x004fcc0000004100 */
[----:B------:R-:W0:Y:S02]  /*1340*/  F2I.FTZ.TRUNC.NTZ R0, R0 ;  /* 0x0000000000007305 */ /* 0x000e24000021f100 */
[----:B0-----:R-:W-:Y:S01]  /*1350*/  PRMT R18, R0, 0x7610, R18 ;  /* 0x0000761000127816 */ /* 0x001fe20000000012 */
[----:B------:R-:W-:Y:S06]  /*1360*/  BRA `(.L_x_6993) ;  /* 0x0000000800ac7947 */ /* 0x000fec0003800000 */
.L_x_6998:
[----:B------:R-:W2:Y:S02]  /*1370*/  LDG.E.64 R2, desc[UR36][R2.64] ;  /* 0x0000002402027981 */ /* 0x000ea4000c1e1b00 */
[----:B--2---:R0:W1:Y:S01]  /*1380*/  F2I.F64.TRUNC R18, R2 ;  /* 0x0000000200127311 */ /* 0x004062000030d100 */
[----:B------:R-:W-:Y:S05]  /*1390*/  BRA `(.L_x_6993) ;  /* 0x0000000800a07947 */ /* 0x000fea0003800000 */
.L_x_6988:
        /* <DEDUP_REMOVED lines=12> */
.L_x_7002:
[----:B------:R-:W2:Y:S02]  /*1460*/  LDG.E.64 R2, desc[UR36][R2.64] ;  /* 0x0000002402027981 */ /* 0x000ea4000c1e1b00 */
[----:B--2---:R0:W1:Y:S01]  /*1470*/  F2I.F64.TRUNC R18, R2 ;  /* 0x0000000200127311 */ /* 0x004062000030d100 */
[----:B------:R-:W-:Y:S05]  /*1480*/  BRA `(.L_x_6993) ;  /* 0x0000000800647947 */ /* 0x000fea0003800000 */
.L_x_7001:
        /* <DEDUP_REMOVED lines=27> */
.L_x_7004:
        /* <DEDUP_REMOVED lines=14> */
.L_x_7003:
[----:B------:R-:W2:Y:S02]  /*1720*/  LDG.E.U16 R0, desc[UR36][R2.64] ;  /* 0x0000002402007981 */ /* 0x000ea4000c1e1500 */
[----:B--2---:R-:W-:-:S06]  /*1730*/  IMAD.U32 R0, R0, 0x10000, RZ ;  /* 0x0001000000007824 */ /* 0x004fcc00078e00ff */
[----:B------:R-:W0:Y:S02]  /*1740*/  F2I.FTZ.TRUNC.NTZ R0, R0 ;  /* 0x0000000000007305 */ /* 0x000e24000021f100 */
[----:B0-----:R-:W-:Y:S01]  /*1750*/  PRMT R18, R0, 0x7610, R18 ;  /* 0x0000761000127816 */ /* 0x001fe20000000012 */
[----:B------:R-:W-:Y:S06]  /*1760*/  BRA `(.L_x_6993) ;  /* 0x0000000400ac7947 */ /* 0x000fec0003800000 */
.L_x_7000:
        /* <DEDUP_REMOVED lines=10> */
.L_x_7007:
        /* <DEDUP_REMOVED lines=21> */
.L_x_7011:
[----:B------:R-:W-:Y:S05]  /*1960*/  BSYNC.RECONVERGENT B1 ;  /* 0x0000000000017941 */ /* 0x000fea0003800200 */
.L_x_7010:
[----:B------:R-:W-:Y:S01]  /*1970*/  IMAD.SHL.U32 R0, R0, 0x100000, RZ ;  /* 0x0010000000007824 */ /* 0x000fe200078e00ff */
[----:B------:R-:W-:-:S04]  /*1980*/  LEA R2, R2, 0x3b800000, 0x17 ;  /* 0x3b80000002027811 */ /* 0x000fc800078eb8ff */
[----:B------:R-:W-:-:S07]  /*1990*/  LOP3.LUT R0, R2, R0, R7, 0xfe, !PT ;  /* 0x0000000002007212 */ /* 0x000fce00078efe07 */
.L_x_7009:
[----:B------:R-:W-:Y:S05]  /*19a0*/  BSYNC.RECONVERGENT B0 ;  /* 0x0000000000007941 */ /* 0x000fea0003800200 */
.L_x_7008:
[----:B------:R-:W0:Y:S02]  /*19b0*/  F2I.FTZ.TRUNC.NTZ R0, R0 ;  /* 0x0000000000007305 */ /* 0x000e24000021f100 */
[----:B0-----:R-:W-:Y:S01]  /*19c0*/  PRMT R18, R0, 0x7610, R18 ;  /* 0x0000761000127816 */ /* 0x001fe20000000012 */
[----:B------:R-:W-:Y:S06]  /*19d0*/  BRA `(.L_x_6993) ;  /* 0x0000000400107947 */ /* 0x000fec0003800000 */
.L_x_7006:
        /* <DEDUP_REMOVED lines=21> */
.L_x_7015:
[----:B------:R-:W-:Y:S05]  /*1b30*/  BSYNC.RECONVERGENT B1 ;  /* 0x0000000000017941 */ /* 0x000fea0003800200 */
.L_x_7014:
[----:B------:R-:W-:Y:S01]  /*1b40*/  IMAD.SHL.U32 R0, R0, 0x200000, RZ ;  /* 0x0020000000007824 */ /* 0x000fe200078e00ff */
[----:B------:R-:W-:-:S04]  /*1b50*/  LEA R2, R2, 0x37800000, 0x17 ;  /* 0x3780000002027811 */ /* 0x000fc800078eb8ff */
[----:B------:R-:W-:-:S07]  /*1b60*/  LOP3.LUT R0, R2, R0, R7, 0xfe, !PT ;  /* 0x0000000002007212 */ /* 0x000fce00078efe07 */
.L_x_7013:
[----:B------:R-:W-:Y:S05]  /*1b70*/  BSYNC.RECONVERGENT B0 ;  /* 0x0000000000007941 */ /* 0x000fea0003800200 */
.L_x_7012:
[----:B------:R-:W0:Y:S02]  /*1b80*/  F2I.FTZ.TRUNC.NTZ R0, R0 ;  /* 0x0000000000007305 */ /* 0x000e24000021f100 */
[----:B0-----:R-:W-:Y:S01]  /*1b90*/  PRMT R18, R0, 0x7610, R18 ;  /* 0x0000761000127816 */ /* 0x001fe20000000012 */
[----:B------:R-:W-:Y:S06]  /*1ba0*/  BRA `(.L_x_6993) ;  /* 0x00000000009c7947 */ /* 0x000fec0003800000 */
.L_x_7005:
        /* <DEDUP_REMOVED lines=14> */
.L_x_7019:
[----:B------:R-:W-:Y:S05]  /*1c90*/  BSYNC.RECONVERGENT B0 ;  /* 0x0000000000007941 */ /* 0x000fea0003800200 */
.L_x_7018:
[----:B------:R-:W0:Y:S02]  /*1ca0*/  F2I.FTZ.TRUNC.NTZ R0, R0 ;  /* 0x0000000000007305 */ /* 0x000e24000021f100 */
[----:B0-----:R-:W-:Y:S01]  /*1cb0*/  PRMT R18, R0, 0x7610, R18 ;  /* 0x0000761000127816 */ /* 0x001fe20000000012 */
[----:B------:R-:W-:Y:S06]  /*1cc0*/  BRA `(.L_x_6993) ;  /* 0x0000000000547947 */ /* 0x000fec0003800000 */
.L_x_6992:
        /* <DEDUP_REMOVED lines=16> */
.L_x_7020:
[----:B------:R-:W-:Y:S01]  /*1dd0*/  PRMT R18, RZ, 0x7610, R18 ;  /* 0x00007610ff127816 */ /* 0x000fe20000000012 */
[----:B------:R-:W-:Y:S06]  /*1de0*/  BRA `(.L_x_6993) ;  /* 0x00000000000c7947 */ /* 0x000fec0003800000 */
.L_x_7017:
[----:B------:R3:W5:Y:S01]  /*1df0*/  LDG.E.U16 R18, desc[UR36][R2.64] ;  /* 0x0000002402127981 */ /* 0x000762000c1e1500 */
[----:B------:R-:W-:Y:S05]  /*1e00*/  BRA `(.L_x_6993) ;  /* 0x0000000000047947 */ /* 0x000fea0003800000 */
.L_x_7016:
[----:B------:R2:W5:Y:S02]  /*1e10*/  LDG.E.U16 R18, desc[UR36][R2.64] ;  /* 0x0000002402127981 */ /* 0x000564000c1e1500 */
.L_x_6993:
[----:B------:R-:W-:-:S07]  /*1e20*/  VIADD R26, R26, 0x80 ;  /* 0x000000801a1a7836 */ /* 0x000fce0000000000 */
.L_x_6987:
[----:B------:R-:W-:Y:S05]  /*1e30*/  BSYNC.RECONVERGENT B6 ;  /* 0x0000000000067941 */ /* 0x000fea0003800200 */
.L_x_6986:
        /* <DEDUP_REMOVED lines=23> */
.L_x_7026:
[----:B------:R0:W5:Y:S01]  /*1fb0*/  LDG.E.U8 R16, desc[UR36][R2.64] ;  /* 0x0000002402107981 */ /* 0x000162000c1e1100 */
[----:B------:R-:W-:Y:S05]  /*1fc0*/  BRA `(.L_x_7028) ;  /* 0x0000000c004c7947 */ /* 0x000fea0003800000 */
.L_x_7025:
        /* <DEDUP_REMOVED lines=8> */
.L_x_7030:
[----:B------:R0:W5:Y:S01]  /*2050*/  LDG.E.U16 R16, desc[UR36][R2.64] ;  /* 0x0000002402107981 */ /* 0x000162000c1e1500 */
[----:B------:R-:W-:Y:S05]  /*2060*/  BRA `(.L_x_7028) ;  /* 0x0000000c00247947 */ /* 0x000fea0003800000 */
.L_x_7029:
[----:B------:R0:W5:Y:S01]  /*2070*/  LDG.E.U16 R16, desc[UR36][R2.64] ;  /* 0x0000002402107981 */ /* 0x000162000c1e1500 */
[----:B------:R-:W-:Y:S05]  /*2080*/  BRA `(.L_x_7028) ;  /* 0x0000000c001c7947 */ /* 0x000fea0003800000 */
.L_x_7024:
        /* <DEDUP_REMOVED lines=9> */
.L_x_7032:
[----:B------:R-:W2:Y:S02]  /*2120*/  LDG.E.U16 R0, desc[UR36][R2.64] ;  /* 0x0000002402007981 */ /* 0x000ea4000c1e1500 */
[----:B--2---:R-:W-:-:S06]  /*2130*/  HADD2.F32 R0, -RZ, R0.H0_H0 ;  /* 0x20000000ff007230 */ /* 0x004fcc0000004100 */
[----:B------:R-:W0:Y:S02]  /*2140*/  F2I.FTZ.TRUNC.NTZ R0, R0 ;  /* 0x0000000000007305 */ /* 0x000e24000021f100 */
[----:B0-----:R-:W-:Y:S01]  /*2150*/  PRMT R16, R0, 0x7610, R16 ;  /* 0x0000761000107816 */ /* 0x001fe20000000010 */
[----:B------:R-:W-:Y:S06]  /*2160*/  BRA `(.L_x_7028) ;  /* 0x0000000800e47947 */ /* 0x000fec0003800000 */
.L_x_7031:
        /* <DEDUP_REMOVED lines=9> */
.L_x_7034:
[----:B------:R-:W2:Y:S02]  /*2200*/  LDG.E.U16 R2, desc[UR36][R2.64] ;  /* 0x0000002402027981 */ /* 0x000ea4000c1e1500 */
[----:B--2---:R-:W-:-:S06]  /*2210*/  HADD2.F32 R0, -RZ, R2.H0_H0 ;  /* 0x20000002ff007230 */ /* 0x004fcc0000004100 */
[----:B------:R-:W0:Y:S02]  /*2220*/  F2I.FTZ.TRUNC.NTZ R0, R0 ;  /* 0x0000000000007305 */ /* 0x000e24000021f100 */
[----:B0-----:R-:W-:Y:S01]  /*2230*/  PRMT R16, R0, 0x7610, R16 ;  /* 0x0000761000107816 */ /* 0x001fe20000000010 */
[----:B------:R-:W-:Y:S06]  /*2240*/  BRA `(.L_x_7028) ;  /* 0x0000000800ac7947 */ /* 0x000fec0003800000 */
.L_x_7033:
[----:B------:R-:W2:Y:S02]  /*2250*/  LDG.E.64 R2, desc[UR36][R2.64] ;  /* 0x0000002402027981 */ /* 0x000ea4000c1e1b00 */
[----:B--2---:R0:W1:Y:S01]  /*2260*/  F2I.F64.TRUNC R16, R2 ;  /* 0x0000000200107311 */ /* 0x004062000030d100 */
[----:B------:R-:W-:Y:S05]  /*2270*/  BRA `(.L_x_7028) ;  /* 0x0000000800a07947 */ /* 0x000fea0003800000 */
.L_x_7023:
        /* <DEDUP_REMOVED lines=12> */
.L_x_7037:
[----:B------:R-:W2:Y:S02]  /*2340*/  LDG.E.64 R2, desc[UR36][R2.64] ;  /* 0x0000002402027981 */ /* 0x000ea4000c1e1b00 */
[----:B--2---:R3:W4:Y:S01]  /*2350*/  F2I.F64.TRUNC R16, R2 ;  /* 0x0000000200107311 */ /* 0x004722000030d100 */
[----:B------:R-:W-:Y:S05]  /*2360*/  BRA `(.L_x_7028) ;  /* 0x0000000800647947 */ /* 0x000fea0003800000 */
.L_x_7036:
        /* <DEDUP_REMOVED lines=27> */
.L_x_7039:
        /* <DEDUP_REMOVED lines=14> */
.L_x_7038:
[----:B------:R-:W2:Y:S02]  /*2600*/  LDG.E.U16 R0, desc[UR36][R2.64] ;  /* 0x0000002402007981 */ /* 0x000ea4000c1e1500 */
[----:B--2---:R-:W-:-:S06]  /*2610*/  IMAD.U32 R0, R0, 0x10000, RZ ;  /* 0x0001000000007824 */ /* 0x004fcc00078e00ff */
[----:B------:R-:W0:Y:S02]  /*2620*/  F2I.FTZ.TRUNC.NTZ R0, R0 ;  /* 0x0000000000007305 */ /* 0x000e24000021f100 */
[----:B0-----:R-:W-:Y:S01]  /*2630*/  PRMT R16, R0, 0x7610, R16 ;  /* 0x0000761000107816 */ /* 0x001fe20000000010 */
[----:B------:R-:W-:Y:S06]  /*2640*/  BRA `(.L_x_7028) ;  /* 0x0000000400ac7947 */ /* 0x000fec0003800000 */
.L_x_7035:
        /* <DEDUP_REMOVED lines=10> */
.L_x_7042:
        /* <DEDUP_REMOVED lines=21> */
.L_x_7046:
[----:B------:R-:W-:Y:S05]  /*2840*/  BSYNC.RECONVERGENT B1 ;  /* 0x0000000000017941 */ /* 0x000fea0003800200 */
.L_x_7045:
[----:B------:R-:W-:Y:S01]  /*2850*/  IMAD.SHL.U32 R0, R0, 0x100000, RZ ;  /* 0x0010000000007824 */ /* 0x000fe200078e00ff */
[----:B------:R-:W-:-:S04]  /*2860*/  LEA R2, R2, 0x3b800000, 0x17 ;  /* 0x3b80000002027811 */ /* 0x000fc800078eb8ff */
[----:B------:R-:W-:-:S07]  /*2870*/  LOP3.LUT R0, R2, R0, R7, 0xfe, !PT ;  /* 0x0000000002007212 */ /* 0x000fce00078efe07 */
.L_x_7044:
[----:B------:R-:W-:Y:S05]  /*2880*/  BSYNC.RECONVERGENT B0 ;  /* 0x0000000000007941 */ /* 0x000fea0003800200 */
.L_x_7043:
[----:B------:R-:W0:Y:S02]  /*2890*/  F2I.FTZ.TRUNC.NTZ R0, R0 ;  /* 0x0000000000007305 */ /* 0x000e24000021f100 */
[----:B0-----:R-:W-:Y:S01]  /*28a0*/  PRMT R16, R0, 0x7610, R16 ;  /* 0x0000761000107816 */ /* 0x001fe20000000010 */
[----:B------:R-:W-:Y:S06]  /*28b0*/  BRA `(.L_x_7028) ;  /* 0x0000000400107947 */ /* 0x000fec0003800000 */
.L_x_7041:
        /* <DEDUP_REMOVED lines=21> */
.L_x_7050:
[----:B------:R-:W-:Y:S05]  /*2a10*/  BSYNC.RECONVERGENT B1 ;  /* 0x0000000000017941 */ /* 0x000fea0003800200 */
.L_x_7049:
[----:B------:R-:W-:Y:S01]  /*2a20*/  IMAD.SHL.U32 R0, R0, 0x200000, RZ ;  /* 0x0020000000007824 */ /* 0x000fe200078e00ff */
[----:B------:R-:W-:-:S04]  /*2a30*/  LEA R2, R2, 0x37800000, 0x17 ;  /* 0x3780000002027811 */ /* 0x000fc800078eb8ff */
[----:B------:R-:W-:-:S07]  /*2a40*/  LOP3.LUT R0, R2, R0, R7, 0xfe, !PT ;  /* 0x0000000002007212 */ /* 0x000fce00078efe07 */
.L_x_7048:
[----:B------:R-:W-:Y:S05]  /*2a50*/  BSYNC.RECONVERGENT B0 ;  /* 0x0000000000007941 */ /* 0x000fea0003800200 */
.L_x_7047:
[----:B------:R-:W0:Y:S02]  /*2a60*/  F2I.FTZ.TRUNC.NTZ R0, R0 ;  /* 0x0000000000007305 */ /* 0x000e24000021f100 */
[----:B0-----:R-:W-:Y:S01]  /*2a70*/  PRMT R16, R0, 0x7610, R16 ;  /* 0x0000761000107816 */ /* 0x001fe20000000010 */
[----:B------:R-:W-:Y:S06]  /*2a80*/  BRA `(.L_x_7028) ;  /* 0x00000000009c7947 */ /* 0x000fec0003800000 */
.L_x_7040:
        /* <DEDUP_REMOVED lines=14> */
.L_x_7054:
[----:B------:R-:W-:Y:S05]  /*2b70*/  BSYNC.RECONVERGENT B0 ;  /* 0x0000000000007941 */ /* 0x000fea0003800200 */
.L_x_7053:
[----:B------:R-:W0:Y:S02]  /*2b80*/  F2I.FTZ.TRUNC.NTZ R0, R0 ;  /* 0x0000000000007305 */ /* 0x000e24000021f100 */
[----:B0-----:R-:W-:Y:S01]  /*2b90*/  PRMT R16, R0, 0x7610, R16 ;  /* 0x0000761000107816 */ /* 0x001fe20000000010 */
[----:B------:R-:W-:Y:S06]  /*2ba0*/  BRA `(.L_x_7028) ;  /* 0x0000000000547947 */ /* 0x000fec0003800000 */
.L_x_7027:
        /* <DEDUP_REMOVED lines=16> */
.L_x_7055:
[----:B------:R-:W-:Y:S01]  /*2cb0*/  PRMT R16, RZ, 0x7610, R16 ;  /* 0x00007610ff107816 */ /* 0x000fe20000000010 */
[----:B------:R-:W-:Y:S06]  /*2cc0*/  BRA `(.L_x_7028) ;  /* 0x00000000000c7947 */ /* 0x000fec0003800000 */
.L_x_7052:
[----:B------:R2:W5:Y:S01]  /*2cd0*/  LDG.E.U16 R16, desc[UR36][R2.64] ;  /* 0x0000002402107981 */ /* 0x000562000c1e1500 */
[----:B------:R-:W-:Y:S05]  /*2ce0*/  BRA `(.L_x_7028) ;  /* 0x0000000000047947 */ /* 0x000fea0003800000 */
.L_x_7051:
[----:B------:R1:W5:Y:S02]  /*2cf0*/  LDG.E.U16 R16, desc[UR36][R2.64] ;  /* 0x0000002402107981 */ /* 0x000364000c1e1500 */
.L_x_7028:
[----:B------:R-:W-:-:S07]  /*2d00*/  VIADD R26, R26, 0x80 ;  /* 0x000000801a1a7836 */ /* 0x000fce0000000000 */
.L_x_7022:
[----:B------:R-:W-:Y:S05]  /*2d10*/  BSYNC.RECONVERGENT B6 ;  /* 0x0000000000067941 */ /* 0x000fea0003800200 */
.L_x_7021:
[----:B------:R-:W-:Y:S01]  /*2d20*/  ISETP.GE.AND P0, PT, R26, R19, PT ;  /* 0x000000131a00720c */ /* 0x000fe20003f06270 */
[----:B------:R-:W-:Y:S01]  /*2d30*/  BSSY.RECONVERGENT B6, `(.L_x_7056) ;  /* 0x00000ea000067945 */ /* 0x000fe20003800200 */
[----:B01234-:R-:W-:-:S11]  /*2d40*/  PRMT R2, RZ, 0x7610, R2 ;  /* 0x00007610ff027816 */ /* 0x01ffd60000000002 */
[----:B------:R-:W-:Y:S05]  /*2d50*/  @P0 BRA `(.L_x_7057) ;  /* 0x0000000c009c0947 */ /* 0x000fea0003800000 */
        /* <DEDUP_REMOVED lines=19> */
.L_x_7061:
[----:B------:R0:W5:Y:S01]  /*2e90*/  LDG.E.U8 R2, desc[UR36][R4.64] ;  /* 0x0000002404027981 */ /* 0x000162000c1e1100 */
[----:B------:R-:W-:Y:S05]  /*2ea0*/  BRA `(.L_x_7057) ;  /* 0x0000000c00487947 */ /* 0x000fea0003800000 */
.L_x_7060:
        /* <DEDUP_REMOVED lines=8> */
.L_x_7064:
[----:B------:R0:W5:Y:S01]  /*2f30*/  LDG.E.U16 R2, desc[UR36][R4.64] ;  /* 0x0000002404027981 */ /* 0x000162000c1e1500 */
[----:B------:R-:W-:Y:S05]  /*2f40*/  BRA `(.L_x_7057) ;  /* 0x0000000c00207947 */ /* 0x000fea0003800000 */
.L_x_7063:
[----:B------:R0:W5:Y:S01]  /*2f50*/  LDG.E.U16 R2, desc[UR36][R4.64] ;  /* 0x0000002404027981 */ /* 0x000162000c1e1500 */
[----:B------:R-:W-:Y:S05]  /*2f60*/  BRA `(.L_x_7057) ;  /* 0x0000000c00187947 */ /* 0x000fea0003800000 */
.L_x_7059:
        /* <DEDUP_REMOVED lines=9> */
.L_x_7066:
[----:B------:R-:W2:Y:S02]  /*3000*/  LDG.E.U16 R0, desc[UR36][R4.64] ;  /* 0x0000002404007981 */ /* 0x000ea4000c1e1500 */
[----:B--2---:R-:W-:-:S06]  /*3010*/  HADD2.F32 R0, -RZ, R0.H0_H0 ;  /* 0x20000000ff007230 */ /* 0x004fcc0000004100 */
[----:B------:R-:W0:Y:S02]  /*3020*/  F2I.FTZ.TRUNC.NTZ R0, R0 ;  /* 0x0000000000007305 */ /* 0x000e24000021f100 */
[----:B0-----:R-:W-:Y:S01]  /*3030*/  PRMT R2, R0, 0x7610, R2 ;  /* 0x0000761000027816 */ /* 0x001fe20000000002 */
[----:B------:R-:W-:Y:S06]  /*3040*/  BRA `(.L_x_7057) ;  /* 0x0000000800e07947 */ /* 0x000fec0003800000 */
.L_x_7065:
        /* <DEDUP_REMOVED lines=9> */
.L_x_7068:
[----:B------:R-:W2:Y:S02]  /*30e0*/  LDG.E.U16 R4, desc[UR36][R4.64] ;  /* 0x0000002404047981 */ /* 0x000ea4000c1e1500 */
[----:B--2---:R-:W-:-:S06]  /*30f0*/  HADD2.F32 R0, -RZ, R4.H0_H0 ;  /* 0x20000004ff007230 */ /* 0x004fcc0000004100 */
[----:B------:R-:W0:Y:S02]  /*3100*/  F2I.FTZ.TRUNC.NTZ R0, R0 ;  /* 0x0000000000007305 */ /* 0x000e24000021f100 */
[----:B0-----:R-:W-:Y:S01]  /*3110*/  PRMT R2, R0, 0x7610, R2 ;  /* 0x0000761000027816 */ /* 0x001fe20000000002 */
[----:B------:R-:W-:Y:S06]  /*3120*/  BRA `(.L_x_7057) ;  /* 0x0000000800a87947 */ /* 0x000fec0003800000 */
.L_x_7067:
[----:B------:R-:W2:Y:S02]  /*3130*/  LDG.E.64 R4, desc[UR36][R4.64] ;  /* 0x0000002404047981 */ /* 0x000ea4000c1e1b00 */
[----:B--2---:R0:W1:Y:S01]  /*3140*/  F2I.F64.TRUNC R2, R4 ;  /* 0x0000000400027311 */ /* 0x004062000030d100 */
[----:B------:R-:W-:Y:S05]  /*3150*/  BRA `(.L_x_7057) ;  /* 0x00000008009c7947 */ /* 0x000fea0003800000 */
.L_x_7058:
        /* <DEDUP_REMOVED lines=12> */
.L_x_7071:
[----:B------:R-:W2:Y:S02]  /*3220*/  LDG.E.64 R4, desc[UR36][R4.64] ;  /* 0x0000002404047981 */ /* 0x000ea4000c1e1b00 */
[----:B--2---:R3:W4:Y:S01]  /*3230*/  F2I.F64.TRUNC R2, R4 ;  /* 0x0000000400027311 */ /* 0x004722000030d100 */
[----:B------:R-:W-:Y:S05]  /*3240*/  BRA `(.L_x_7057) ;  /* 0x0000000800607947 */ /* 0x000fea0003800000 */
.L_x_7070:
        /* <DEDUP_REMOVED lines=27> */
.L_x_7073:
        /* <DEDUP_REMOVED lines=14> */
.L_x_7072:
[----:B------:R-:W2:Y:S02]  /*34e0*/  LDG.E.U16 R0, desc[UR36][R4.64] ;  /* 0x0000002404007981 */ /* 0x000ea4000c1e1500 */
[----:B--2---:R-:W-:-:S06]  /*34f0*/  IMAD.U32 R0, R0, 0x10000, RZ ;  /* 0x0001000000007824 */ /* 0x004fcc00078e00ff */
[----:B------:R-:W0:Y:S02]  /*3500*/  F2I.FTZ.TRUNC.NTZ R0, R0 ;  /* 0x0000000000007305 */ /* 0x000e24000021f100 */
[----:B0-----:R-:W-:Y:S01]  /*3510*/  PRMT R2, R0, 0x7610, R2 ;  /* 0x0000761000027816 */ /* 0x001fe20000000002 */
[----:B------:R-:W-:Y:S06]  /*3520*/  BRA `(.L_x_7057) ;  /* 0x0000000400a87947 */ /* 0x000fec0003800000 */
.L_x_7069:
        /* <DEDUP_REMOVED lines=10> */
.L_x_7076:
        /* <DEDUP_REMOVED lines=21> */
.L_x_7080:
[----:B------:R-:W-:Y:S05]  /*3720*/  BSYNC.RECONVERGENT B1 ;  /* 0x0000000000017941 */ /* 0x000fea0003800200 */
.L_x_7079:
[----:B------:R-:W-:Y:S01]  /*3730*/  IMAD.SHL.U32 R0, R0, 0x100000, RZ ;  /* 0x0010000000007824 */ /* 0x000fe200078e00ff */
[----:B------:R-:W-:-:S04]  /*3740*/  LEA R2, R2, 0x3b800000, 0x17 ;  /* 0x3b80000002027811 */ /* 0x000fc800078eb8ff */
[----:B------:R-:W-:-:S07]  /*3750*/  LOP3.LUT R0, R2, R0, R7, 0xfe, !PT ;  /* 0x0000000002007212 */ /* 0x000fce00078efe07 */
.L_x_7078:
[----:B------:R-:W-:Y:S05]  /*3760*/  BSYNC.RECONVERGENT B0 ;  /* 0x0000000000007941 */ /* 0x000fea0003800200 */
.L_x_7077:
[----:B------:R-:W0:Y:S02]  /*3770*/  F2I.FTZ.TRUNC.NTZ R0, R0 ;  /* 0x0000000000007305 */ /* 0x000e24000021f100 */
[----:B0-----:R-:W-:Y:S01]  /*3780*/  PRMT R2, R0, 0x7610, R2 ;  /* 0x0000761000027816 */ /* 0x001fe20000000002 */
[----:B------:R-:W-:Y:S06]  /*3790*/  BRA `(.L_x_7057) ;  /* 0x00000004000c7947 */ /* 0x000fec0003800000 */
.L_x_7075:
        /* <DEDUP_REMOVED lines=21> */
.L_x_7084:
[----:B------:R-:W-:Y:S05]  /*38f0*/  BSYNC.RECONVERGENT B1 ;  /* 0x0000000000017941 */ /* 0x000fea0003800200 */
.L_x_7083:
[----:B------:R-:W-:Y:S01]  /*3900*/  IMAD.SHL.U32 R0, R0, 0x200000, RZ ;  /* 0x0020000000007824 */ /* 0x000fe200078e00ff */
[----:B------:R-:W-:-:S04]  /*3910*/  LEA R2, R2, 0x37800000, 0x17 ;  /* 0x3780000002027811 */ /* 0x000fc800078eb8ff */
[----:B------:R-:W-:-:S07]  /*3920*/  LOP3.LUT R0, R2, R0, R7, 0xfe, !PT ;  /* 0x0000000002007212 */ /* 0x000fce00078efe07 */
.L_x_7082:
[----:B------:R-:W-:Y:S05]  /*3930*/  BSYNC.RECONVERGENT B0 ;  /* 0x0000000000007941 */ /* 0x000fea0003800200 */
.L_x_7081:
[----:B------:R-:W0:Y:S02]  /*3940*/  F2I.FTZ.TRUNC.NTZ R0, R0 ;  /* 0x0000000000007305 */ /* 0x000e24000021f100 */
[----:B0-----:R-:W-:Y:S01]  /*3950*/  PRMT R2, R0, 0x7610, R2 ;  /* 0x0000761000027816 */ /* 0x001fe20000000002 */
[----:B------:R-:W-:Y:S06]  /*3960*/  BRA `(.L_x_7057) ;  /* 0x0000000000987947 */ /* 0x000fec0003800000 */
.L_x_7074:
        /* <DEDUP_REMOVED lines=14> */
.L_x_7088:
[----:B------:R-:W-:Y:S05]  /*3a50*/  BSYNC.RECONVERGENT B0 ;  /* 0x0000000000007941 */ /* 0x000fea0003800200 */
.L_x_7087:
[----:B------:R-:W0:Y:S02]  /*3a60*/  F2I.FTZ.TRUNC.NTZ R0, R0 ;  /* 0x0000000000007305 */ /* 0x000e24000021f100 */
[----:B0-----:R-:W-:Y:S01]  /*3a70*/  PRMT R2, R0, 0x7610, R2 ;  /* 0x0000761000027816 */ /* 0x001fe20000000002 */
[----:B------:R-:W-:Y:S06]  /*3a80*/  BRA `(.L_x_7057) ;  /* 0x0000000000507947 */ /* 0x000fec0003800000 */
.L_x_7062:
        /* <DEDUP_REMOVED lines=16> */
.L_x_7089:
[----:B------:R-:W-:Y:S05]  /*3b90*/  BRA `(.L_x_7057) ;  /* 0x00000000000c7947 */ /* 0x000fea0003800000 */
.L_x_7086:
[----:B------:R2:W5:Y:S01]  /*3ba0*/  LDG.E.U16 R2, desc[UR36][R4.64] ;  /* 0x0000002404027981 */ /* 0x000562000c1e1500 */
[----:B------:R-:W-:Y:S05]  /*3bb0*/  BRA `(.L_x_7057) ;  /* 0x0000000000047947 */ /* 0x000fea0003800000 */
.L_x_7085:
[----:B------:R1:W5:Y:S02]  /*3bc0*/  LDG.E.U16 R2, desc[UR36][R4.64] ;  /* 0x0000002404027981 */ /* 0x000364000c1e1500 */
.L_x_7057:
[----:B------:R-:W-:Y:S05]  /*3bd0*/  BSYNC.RECONVERGENT B6 ;  /* 0x0000000000067941 */ /* 0x000fea0003800200 */
.L_x_7056:
[----:B------:R-:W0:Y:S01]  /*3be0*/  LDCU.U16 UR4, c[0x0][0x388] ;  /* 0x00007100ff0477ac */ /* 0x000e220008000400 */
[----:B------:R-:W2:Y:S01]  /*3bf0*/  LDC.U8 R23, c[0x0][0x3b4] ;  /* 0x0000ed00ff177b82 */ /* 0x000ea20000000000 */
[----:B------:R-:W-:Y:S01]  /*3c00*/  ISETP.GE.AND P0, PT, R24, R19, PT ;  /* 0x000000131800720c */ /* 0x000fe20003f06270 */
[----:B------:R-:W-:Y:S04]  /*3c10*/  BSSY.RECONVERGENT B7, `(.L_x_7090) ;  /* 0x00002d0000077945 */ /* 0x000fe80003800200 */
[----:B------:R-:W-:Y:S01]  /*3c20*/  BSSY.RELIABLE B6, `(.L_x_7091) ;  /* 0x00001e4000067945 */ /* 0x000fe20003800100 */
[----:B0----5:R-:W-:Y:S02]  /*3c30*/  VIMNMX.S16x2 R3, PT, PT, R22, UR4, PT ;  /* 0x0000000416037c48 */ /* 0x021fe4000bfe0300 */
[----:B------:R-:W-:-:S02]  /*3c40*/  VIMNMX.S16x2 R18, PT, PT, R18, UR4, PT ;  /* 0x0000000412127c48 */ /* 0x000fc4000bfe0300 */
[----:B------:R-:W-:Y:S02]  /*3c50*/  VIMNMX.S16x2 R16, PT, PT, R16, UR4, PT ;  /* 0x0000000410107c48 */ /* 0x000fe4000bfe0300 */
[----:B-1--4-:R-:W-:Y:S01]  /*3c60*/  VIMNMX.S16x2 R2, PT, PT, R2, UR4, PT ;  /* 0x0000000402027c48 */ /* 0x012fe2000bfe0300 */
[----:B------:R-:W-:Y:S06]  /*3c70*/  @P0 BRA `(.L_x_7092) ;  /* 0x0000001c006c0947 */ /* 0x000fec0003800000 */
[----:B------:R-:W0:Y:S01]  /*3c80*/  LDCU UR4, c[0x0][0x3b8] ;  /* 0x00007700ff0477ac */ /* 0x000e220008000800 */
[----:B------:R-:W1:Y:S01]  /*3c90*/  LDC.64 R8, c[0x0][0x398] ;  /* 0x0000e600ff087b82 */ /* 0x000e620000000a00 */
[----:B------:R-:W-:Y:S01]  /*3ca0*/  IMAD R0, R17, 0x200, R24 ;  /* 0x0000020011007824 */ /* 0x000fe200078e0218 */
[----:B--23--:R-:W-:Y:S01]  /*3cb0*/  PRMT R4, R23, 0x9910, RZ ;  /* 0x0000991017047816 */ /* 0x00cfe200000000ff */
[----:B------:R-:W-:Y:S02]  /*3cc0*/  VIADD R24, R24, 0x80 ;  /* 0x0000008018187836 */ /* 0x000fe40000000000 */
        /* <DEDUP_REMOVED lines=14> */
[----:B------:R0:W-:Y:S01]  /*3db0*/  STG.E.U8 desc[UR36][R8.64], R3 ;  /* 0x0000000308007986 */ /* 0x0001e2000c101124 */
[----:B------:R-:W-:Y:S05]  /*3dc0*/  BRA `(.L_x_7098) ;  /* 0x0000000c00647947 */ /* 0x000fea0003800000 */
.L_x_7096:
[----:B------:R0:W-:Y:S01]  /*3dd0*/  STG.E.U8 desc[UR36][R8.64], R3 ;  /* 0x0000000308007986 */ /* 0x0001e2000c101124 */
[----:B------:R-:W-:Y:S05]  /*3de0*/  BRA `(.L_x_7098) ;  /* 0x0000000c005c7947 */ /* 0x000fea0003800000 */
.L_x_7095:
[----:B------:R-:W-:-:S13]  /*3df0*/  ISETP.NE.AND P0, PT, R0, 0x2, PT ;  /* 0x000000020000780c */ /* 0x000fda0003f05270 */
[----:B------:R-:W-:Y:S05]  /*3e00*/  @!P0 BRA `(.L_x_7099) ;  /* 0x0000000000308947 */ /* 0x000fea0003800000 */
[----:B------:R-:W-:-:S13]  /*3e10*/  ISETP.NE.AND P0, PT, R0, 0x3, PT ;  /* 0x000000030000780c */ /* 0x000fda0003f05270 */
[----:B------:R-:W-:Y:S05]  /*3e20*/  @!P0 BRA `(.L_x_7100) ;  /* 0x00000000001c8947 */ /* 0x000fea0003800000 */
[----:B------:R-:W-:-:S13]  /*3e30*/  ISETP.NE.AND P0, PT, R0, 0x4, PT ;  /* 0x000000040000780c */ /* 0x000fda0003f05270 */
[----:B------:R-:W-:Y:S05]  /*3e40*/  @P0 BRA `(.L_x_7097) ;  /* 0x0000000800a00947 */ /* 0x000fea0003800000 */
[----:B------:R-:W-:-:S05]  /*3e50*/  PRMT R3, R3, 0x9910, RZ ;  /* 0x0000991003037816 */ /* 0x000fca00000000ff */
[----:B------:R-:W-:-:S05]  /*3e60*/  IMAD.MOV.U32 R4, RZ, RZ, R3 ;  /* 0x000000ffff047224 */ /* 0x000fca00078e0003 */
[----:B------:R-:W-:-:S05]  /*3e70*/  SHF.R.S32.HI R5, RZ, 0x1f, R4 ;  /* 0x0000001fff057819 */ /* 0x000fca0000011404 */
[----:B------:R0:W-:Y:S01]  /*3e80*/  STG.E.64 desc[UR36][R8.64], R4 ;  /* 0x0000000408007986 */ /* 0x0001e2000c101b24 */
[----:B------:R-:W-:Y:S05]  /*3e90*/  BRA `(.L_x_7098) ;  /* 0x0000000c00307947 */ /* 0x000fea0003800000 */
.L_x_7100:
[----:B------:R-:W-:-:S05]  /*3ea0*/  PRMT R3, R3, 0x9910, RZ ;  /* 0x0000991003037816 */ /* 0x000fca00000000ff */
[----:B------:R0:W-:Y:S01]  /*3eb0*/  STG.E desc[UR36][R8.64], R3 ;  /* 0x0000000308007986 */ /* 0x0001e2000c101924 */
[----:B------:R-:W-:Y:S05]  /*3ec0*/  BRA `(.L_x_7098) ;  /* 0x0000000c00247947 */ /* 0x000fea0003800000 */
.L_x_7099:
[----:B------:R0:W-:Y:S01]  /*3ed0*/  STG.E.U16 desc[UR36][R8.64], R3 ;  /* 0x0000000308007986 */ /* 0x0001e2000c101524 */
[----:B------:R-:W-:Y:S05]  /*3ee0*/  BRA `(.L_x_7098) ;  /* 0x0000000c001c7947 */ /* 0x000fea0003800000 */
.L_x_7094:
[----:B------:R-:W-:-:S13]  /*3ef0*/  ISETP.GT.AND P0, PT, R0, 0x6, PT ;  /* 0x000000060000780c */ /* 0x000fda0003f04270 */
[----:B------:R-:W-:Y:S05]  /*3f00*/  @P0 BRA `(.L_x_7101) ;  /* 0x00000000002c0947 */ /* 0x000fea0003800000 */
[----:B------:R-:W-:-:S13]  /*3f10*/  ISETP.NE.AND P0, PT, R0, 0x5, PT ;  /* 0x000000050000780c */ /* 0x000fda0003f05270 */
[----:B------:R-:W-:Y:S05]  /*3f20*/  @!P0 BRA `(.L_x_7102) ;  /* 0x0000000000148947 */ /* 0x000fea0003800000 */
[----:B------:R-:W-:-:S13]  /*3f30*/  ISETP.NE.AND P0, PT, R0, 0x6, PT ;  /* 0x000000060000780c */ /* 0x000fda0003f05270 */
[----:B------:R-:W-:Y:S05]  /*3f40*/  @P0 BRA `(.L_x_7097) ;  /* 0x0000000800600947 */ /* 0x000fea0003800000 */
[----:B------:R-:W0:Y:S02]  /*3f50*/  I2F.S16 R3, R3 ;  /* 0x0000000300037306 */ /* 0x000e240000101400 */
[----:B0-----:R0:W-:Y:S01]  /*3f60*/  STG.E desc[UR36][R8.64], R3 ;  /* 0x0000000308007986 */ /* 0x0011e2000c101924 */
[----:B------:R-:W-:Y:S05]  /*3f70*/  BRA `(.L_x_7098) ;  /* 0x0000000800f87947 */ /* 0x000fea0003800000 */
.L_x_7102:
[----:B------:R-:W0:Y:S02]  /*3f80*/  I2F.S16 R0, R3 ;  /* 0x0000000300007306 */ /* 0x000e240000101400 */
[----:B0-----:R-:W-:-:S05]  /*3f90*/  F2FP.F16.F32.PACK_AB R0, RZ, R0 ;  /* 0x00000000ff00723e */ /* 0x001fca00000000ff */
[----:B------:R0:W-:Y:S01]  /*3fa0*/  STG.E.U16 desc[UR36][R8.64], R0 ;  /* 0x0000000008007986 */ /* 0x0001e2000c101524 */
[----:B------:R-:W-:Y:S05]  /*3fb0*/  BRA `(.L_x_7098) ;  /* 0x0000000800e87947 */ /* 0x000fea0003800000 */
.L_x_7101:
[----:B------:R-:W-:-:S13]  /*3fc0*/  ISETP.NE.AND P0, PT, R0, 0x7, PT ;  /* 0x000000070000780c */ /* 0x000fda0003f05270 */
[----:B------:R-:W-:Y:S05]  /*3fd0*/  @!P0 BRA `(.L_x_7103) ;  /* 0x0000000000348947 */ /* 0x000fea0003800000 */
[----:B------:R-:W-:-:S13]  /*3fe0*/  ISETP.NE.AND P0, PT, R0, 0x8, PT ;  /* 0x000000080000780c */ /* 0x000fda0003f05270 */
[----:B------:R-:W-:Y:S05]  /*3ff0*/  @!P0 BRA `(.L_x_7104) ;  /* 0x0000000000188947 */ /* 0x000fea0003800000 */
[----:B------:R-:W-:-:S13]  /*4000*/  ISETP.NE.AND P0, PT, R0, 0x9, PT ;  /* 0x000000090000780c */ /* 0x000fda0003f05270 */
[----:B------:R-:W-:Y:S05]  /*4010*/  @P0 BRA `(.L_x_7097) ;  /* 0x00000008002c0947 */ /* 0x000fea0003800000 */
[----:B------:R-:W0:Y:S01]  /*4020*/  I2F.S16 R4, R3 ;  /* 0x0000000300047306 */ /* 0x000e220000101400 */
[----:B------:R-:W-:-:S05]  /*4030*/  IMAD.MOV.U32 R5, RZ, RZ, RZ ;  /* 0x000000ffff057224 */ /* 0x000fca00078e00ff */
[----:B0-----:R0:W-:Y:S01]  /*4040*/  STG.E.64 desc[UR36][R8.64], R4 ;  /* 0x0000000408007986 */ /* 0x0011e2000c101b24 */
[----:B------:R-:W-:Y:S05]  /*4050*/  BRA `(.L_x_7098) ;  /* 0x0000000800c07947 */ /* 0x000fea0003800000 */
.L_x_7104:
[----:B------:R-:W0:Y:S02]  /*4060*/  I2F.S16 R3, R3 ;  /* 0x0000000300037306 */ /* 0x000e240000101400 */
[----:B0-----:R-:W-:-:S04]  /*4070*/  F2FP.F16.F32.PACK_AB R3, RZ, R3 ;  /* 0x00000003ff03723e */ /* 0x001fc800000000ff */
[----:B------:R-:W-:-:S05]  /*4080*/  PRMT R3, R3, 0x5410, RZ ;  /* 0x0000541003037816 */ /* 0x000fca00000000ff */
[----:B------:R0:W-:Y:S01]  /*4090*/  STG.E desc[UR36][R8.64], R3 ;  /* 0x0000000308007986 */ /* 0x0001e2000c101924 */
[----:B------:R-:W-:Y:S05]  /*40a0*/  BRA `(.L_x_7098) ;  /* 0x0000000800ac7947 */ /* 0x000fea0003800000 */
.L_x_7103:
[----:B------:R-:W0:Y:S02]  /*40b0*/  I2F.F64.S16 R4, R3 ;  /* 0x0000000300047312 */ /* 0x000e240000101c00 */
[----:B0-----:R0:W-:Y:S01]  /*40c0*/  STG.E.64 desc[UR36][R8.64], R4 ;  /* 0x0000000408007986 */ /* 0x0011e2000c101b24 */
[----:B------:R-:W-:Y:S05]  /*40d0*/  BRA `(.L_x_7098) ;  /* 0x0000000800a07947 */ /* 0x000fea0003800000 */
.L_x_7093:
        /* <DEDUP_REMOVED lines=8> */
[----:B------:R-:W-:-:S04]  /*4160*/  PRMT R0, R3, 0x9910, RZ ;  /* 0x0000991003007816 */ /* 0x000fc800000000ff */
[----:B------:R-:W-:-:S04]  /*4170*/  ISETP.NE.AND P0, PT, R0, RZ, PT ;  /* 0x000000ff0000720c */ /* 0x000fc80003f05270 */
[----:B------:R-:W-:-:S05]  /*4180*/  SEL R3, RZ, 0x1, !P0 ;  /* 0x00000001ff037807 */ /* 0x000fca0004000000 */
[----:B------:R4:W-:Y:S01]  /*4190*/  STG.E.U8 desc[UR36][R8.64], R3 ;  /* 0x0000000308007986 */ /* 0x0009e2000c101124 */
[----:B------:R-:W-:Y:S05]  /*41a0*/  BRA `(.L_x_7098) ;  /* 0x00000008006c7947 */ /* 0x000fea0003800000 */
.L_x_7107:
[----:B------:R-:W0:Y:S01]  /*41b0*/  I2F.F64.S16 R4, R3 ;  /* 0x0000000300047312 */ /* 0x000e220000101c00 */
[----:B------:R-:W-:-:S05]  /*41c0*/  CS2R R6, SRZ ;  /* 0x0000000000067805 */ /* 0x000fca000001ff00 */
[----:B0-----:R3:W-:Y:S01]  /*41d0*/  STG.E.128 desc[UR36][R8.64], R4 ;  /* 0x0000000408007986 */ /* 0x0017e2000c101d24 */
[----:B------:R-:W-:Y:S05]  /*41e0*/  BRA `(.L_x_7098) ;  /* 0x00000008005c7947 */ /* 0x000fea0003800000 */
.L_x_7106:
[----:B------:R-:W-:-:S13]  /*41f0*/  ISETP.NE.AND P0, PT, R0, 0xf, PT ;  /* 0x0000000f0000780c */ /* 0x000fda0003f05270 */
[----:B------:R-:W-:Y:S05]  /*4200*/  @!P0 BRA `(.L_x_7108) ;  /* 0x0000000000a08947 */ /* 0x000fea0003800000 */
[----:B------:R-:W-:-:S13]  /*4210*/  ISETP.NE.AND P0, PT, R0, 0x17, PT ;  /* 0x000000170000780c */ /* 0x000fda0003f05270 */
[----:B------:R-:W-:Y:S05]  /*4220*/  @!P0 BRA `(.L_x_7109) ;  /* 0x00000000004c8947 */ /* 0x000fea0003800000 */
[----:B------:R-:W-:-:S13]  /*4230*/  ISETP.NE.AND P0, PT, R0, 0x18, PT ;  /* 0x000000180000780c */ /* 0x000fda0003f05270 */
[----:B------:R-:W-:Y:S05]  /*4240*/  @P0 BRA `(.L_x_7097) ;  /* 0x0000000400a00947 */ /* 0x000fea0003800000 */
[----:B------:R-:W0:Y:S01]  /*4250*/  I2F.S16 R6, R3 ;  /* 0x0000000300067306 */ /* 0x000e220000101400 */
[----:B------:R-:W-:Y:S01]  /*4260*/  BSSY.RECONVERGENT B0, `(.L_x_7110) ;  /* 0x000000c000007945 */ /* 0x000fe20003800200 */
[----:B------:R-:W-:Y:S01]  /*4270*/  IMAD.MOV.U32 R0, RZ, RZ, 0x7f ;  /* 0x0000007fff007424 */ /* 0x000fe200078e00ff */
        /* <DEDUP_REMOVED lines=10> */
.L_x_7111:
[----:B------:R-:W-:Y:S05]  /*4320*/  BSYNC.RECONVERGENT B0 ;  /* 0x0000000000007941 */ /* 0x000fea0003800200 */
.L_x_7110:
[----:B------:R-:W-:-:S05]  /*4330*/  LOP3.LUT R5, R0, 0x80, R5, 0xf8, !PT ;  /* 0x0000008000057812 */ /* 0x000fca00078ef805 */
[----:B------:R2:W-:Y:S01]  /*4340*/  STG.E.U8 desc[UR36][R8.64], R5 ;  /* 0x0000000508007986 */ /* 0x0005e2000c101124 */
[----:B------:R-:W-:Y:S05]  /*4350*/  BRA `(.L_x_7098) ;  /* 0x0000000800007947 */ /* 0x000fea0003800000 */
.L_x_7109:
        /* <DEDUP_REMOVED lines=15> */
.L_x_7113:
[----:B------:R-:W-:Y:S05]  /*4450*/  BSYNC.RECONVERGENT B0 ;  /* 0x0000000000007941 */ /* 0x000fea0003800200 */
.L_x_7112:
[----:B------:R-:W-:-:S05]  /*4460*/  LOP3.LUT R5, R0, 0x80, R5, 0xf8, !PT ;  /* 0x0000008000057812 */ /* 0x000fca00078ef805 */
[----:B------:R1:W-:Y:S01]  /*4470*/  STG.E.U8 desc[UR36][R8.64], R5 ;  /* 0x0000000508007986 */ /* 0x0003e2000c101124 */
[----:B------:R-:W-:Y:S05]  /*4480*/  BRA `(.L_x_7098) ;  /* 0x0000000400b47947 */ /* 0x000fea0003800000 */
.L_x_7108:
[----:B------:R-:W0:Y:S02]  /*4490*/  I2F.S16 R0, R3 ;  /* 0x0000000300007306 */ /* 0x000e240000101400 */
[----:B0-----:R-:W-:-:S05]  /*44a0*/  F2FP.BF16.F32.PACK_AB R0, RZ, R0 ;  /* 0x00000000ff00723e */ /* 0x001fca00000010ff */
[----:B------:R0:W-:Y:S01]  /*44b0*/  STG.E.U16 desc[UR36][R8.64], R0 ;  /* 0x0000000008007986 */ /* 0x0001e2000c101524 */
[----:B------:R-:W-:Y:S05]  /*44c0*/  BRA `(.L_x_7098) ;  /* 0x0000000400a47947 */ /* 0x000fea0003800000 */
.L_x_7105:
        /* <DEDUP_REMOVED lines=8> */
[----:B------:R0:W-:Y:S01]  /*4550*/  STG.E.U16 desc[UR36][R8.64], R3 ;  /* 0x0000000308007986 */ /* 0x0001e2000c101524 */
[----:B------:R-:W-:Y:S05]  /*4560*/  BRA `(.L_x_7098) ;  /* 0x00000004007c7947 */ /* 0x000fea0003800000 */
.L_x_7116:
        /* <DEDUP_REMOVED lines=13> */
.L_x_7119:
[----:B------:R-:W-:-:S04]  /*4640*/  SHF.R.U32.HI R0, RZ, 0x14, R3 ;  /* 0x00000014ff007819 */ /* 0x000fc80000011603 */
[----:B------:R-:W-:-:S04]  /*4650*/  LOP3.LUT R0, R0, 0x1, RZ, 0xc0, !PT ;  /* 0x0000000100007812 */ /* 0x000fc800078ec0ff */
[----:B------:R-:W-:-:S04]  /*4660*/  IADD3 R0, PT, PT, R3, 0x487ffff, R0 ;  /* 0x0487ffff03007810 */ /* 0x000fc80007ffe000 */
[----:B------:R-:W-:-:S04]  /*4670*/  SHF.R.U32.HI R0, RZ, 0x14, R0 ;  /* 0x00000014ff007819 */ /* 0x000fc80000011600 */
[----:B------:R-:W-:-:S07]  /*4680*/  LOP3.LUT R0, R0, 0xff, RZ, 0xc0, !PT ;  /* 0x000000ff00007812 */ /* 0x000fce00078ec0ff */
.L_x_7120:
[----:B------:R-:W-:-:S04]  /*4690*/  SHF.R.U32.HI R3, RZ, 0x18, R3 ;  /* 0x00000018ff037819 */ /* 0x000fc80000011603 */
[----:B------:R-:W-:-:S04]  /*46a0*/  LOP3.LUT R0, R0, 0x80, R3, 0xf8, !PT ;  /* 0x0000008000007812 */ /* 0x000fc800078ef803 */
[----:B------:R-:W-:-:S07]  /*46b0*/  PRMT R4, R0, 0x7610, R4 ;  /* 0x0000761000047816 */ /* 0x000fce0000000004 */
.L_x_7118:
[----:B------:R-:W-:Y:S05]  /*46c0*/  BSYNC.RECONVERGENT B0 ;  /* 0x0000000000007941 */ /* 0x000fea0003800200 */
.L_x_7117:
[----:B------:R0:W-:Y:S01]  /*46d0*/  STG.E.U8 desc[UR36][R8.64], R4 ;  /* 0x0000000408007986 */ /* 0x0001e2000c101124 */
[----:B------:R-:W-:Y:S05]  /*46e0*/  BRA `(.L_x_7098) ;  /* 0x00000004001c7947 */ /* 0x000fea0003800000 */
.L_x_7115:
        /* <DEDUP_REMOVED lines=13> */
.L_x_7123:
[----:B------:R-:W-:-:S04]  /*47c0*/  SHF.R.U32.HI R0, RZ, 0x15, R3 ;  /* 0x00000015ff007819 */ /* 0x000fc80000011603 */
[----:B------:R-:W-:-:S04]  /*47d0*/  LOP3.LUT R0, R0, 0x1, RZ, 0xc0, !PT ;  /* 0x0000000100007812 */ /* 0x000fc800078ec0ff */
[----:B------:R-:W-:-:S04]  /*47e0*/  IADD3 R0, PT, PT, R3, 0x88fffff, R0 ;  /* 0x088fffff03007810 */ /* 0x000fc80007ffe000 */
[----:B------:R-:W-:-:S04]  /*47f0*/  SHF.R.U32.HI R0, RZ, 0x15, R0 ;  /* 0x00000015ff007819 */ /* 0x000fc80000011600 */
[----:B------:R-:W-:-:S07]  /*4800*/  LOP3.LUT R0, R0, 0xff, RZ, 0xc0, !PT ;  /* 0x000000ff00007812 */ /* 0x000fce00078ec0ff */
.L_x_7124:
[----:B------:R-:W-:-:S04]  /*4810*/  SHF.R.U32.HI R3, RZ, 0x18, R3 ;  /* 0x00000018ff037819 */ /* 0x000fc80000011603 */
[----:B------:R-:W-:-:S04]  /*4820*/  LOP3.LUT R0, R0, 0x80, R3, 0xf8, !PT ;  /* 0x0000008000007812 */ /* 0x000fc800078ef803 */
[----:B------:R-:W-:-:S07]  /*4830*/  PRMT R4, R0, 0x7610, R4 ;  /* 0x0000761000047816 */ /* 0x000fce0000000004 */
.L_x_7122:
[----:B------:R-:W-:Y:S05]  /*4840*/  BSYNC.RECONVERGENT B0 ;  /* 0x0000000000007941 */ /* 0x000fea0003800200 */
.L_x_7121:
[----:B------:R0:W-:Y:S01]  /*4850*/  STG.E.U8 desc[UR36][R8.64], R4 ;  /* 0x0000000408007986 */ /* 0x0001e2000c101124 */
[----:B------:R-:W-:Y:S05]  /*4860*/  BRA `(.L_x_7098) ;  /* 0x0000000000bc7947 */ /* 0x000fea0003800000 */
.L_x_7114:
[----:B------:R-:W-:-:S13]  /*4870*/  ISETP.NE.AND P0, PT, R0, 0x1c, PT ;  /* 0x0000001c0000780c */ /* 0x000fda0003f05270 */
[----:B------:R-:W-:Y:S05]  /*4880*/  @!P0 BRA `(.L_x_7125) ;  /* 0x0000000000ac8947 */ /* 0x000fea0003800000 */
[----:B------:R-:W-:-:S13]  /*4890*/  ISETP.NE.AND P0, PT, R0, 0x1d, PT ;  /* 0x0000001d0000780c */ /* 0x000fda0003f05270 */
[----:B------:R-:W-:Y:S05]  /*48a0*/  @!P0 BRA `(.L_x_7126) ;  /* 0x0000000000908947 */ /* 0x000fea0003800000 */
[----:B------:R-:W-:-:S13]  /*48b0*/  ISETP.NE.AND P0, PT, R0, 0x2c, PT ;  /* 0x0000002c0000780c */ /* 0x000fda0003f05270 */
[----:B------:R-:W-:Y:S05]  /*48c0*/  @!P0 BRA `(.L_x_7127) ;  /* 0x0000000000448947 */ /* 0x000fea0003800000 */
.L_x_7097:
        /* <DEDUP_REMOVED lines=16> */
.L_x_7128:
[----:B------:R-:W-:Y:S05]  /*49d0*/  BRA `(.L_x_7098) ;  /* 0x0000000000607947 */ /* 0x000fea0003800000 */
.L_x_7127:
[----:B------:R-:W0:Y:S02]  /*49e0*/  I2F.S16 R6, R3 ;  /* 0x0000000300067306 */ /* 0x000e240000101400 */
[----:B0-----:R-:W-:-:S04]  /*49f0*/  SHF.R.U32.HI R4, RZ, 0x17, R6 ;  /* 0x00000017ff047819 */ /* 0x001fc80000011606 */
[----:B------:R-:W-:-:S04]  /*4a00*/  LOP3.LUT R5, R4, 0xff, RZ, 0xc0, !PT ;  /* 0x000000ff04057812 */ /* 0x000fc800078ec0ff */
[----:B------:R-:W-:-:S13]  /*4a10*/  ISETP.NE.AND P1, PT, R5, 0xff, PT ;  /* 0x000000ff0500780c */ /* 0x000fda0003f25270 */
[--C-:B------:R-:W-:Y:S02]  /*4a20*/  @P1 SHF.R.U32.HI R0, RZ, 0x16, R6.reuse ;  /* 0x00000016ff001819 */ /* 0x100fe40000011606 */
[----:B------:R-:W-:Y:S01]  /*4a30*/  @P1 LOP3.LUT P0, RZ, R5, 0x3fffff, R6, 0xf8, !PT ;  /* 0x003fffff05ff1812 */ /* 0x000fe2000780f806 */
[----:B------:R-:W-:Y:S01]  /*4a40*/  @P1 VIADD R5, R4, 0x1 ;  /* 0x0000000104051836 */ /* 0x000fe20000000000 */
[----:B------:R-:W-:-:S04]  /*4a50*/  @P1 LOP3.LUT R0, R0, 0x1, RZ, 0xc0, !PT ;  /* 0x0000000100001812 */ /* 0x000fc800078ec0ff */
[----:B------:R-:W-:Y:S01]  /*4a60*/  @P1 ISETP.EQ.U32.AND P2, PT, R0, 0x1, P0 ;  /* 0x000000010000180c */ /* 0x000fe20000742070 */
[----:B------:R-:W-:Y:S01]  /*4a70*/  IMAD.MOV.U32 R0, RZ, RZ, 0xff ;  /* 0x000000ffff007424 */ /* 0x000fe200078e00ff */
[----:B------:R-:W-:Y:S02]  /*4a80*/  PLOP3.LUT P0, PT, PT, PT, PT, 0x80, 0x8 ;  /* 0x000000000008781c */ /* 0x000fe40003f0f070 */
[----:B------:R-:W-:Y:S02]  /*4a90*/  @P1 PLOP3.LUT P0, PT, P2, PT, PT, 0x80, 0x8 ;  /* 0x000000000008181c */ /* 0x000fe4000170f070 */
[----:B------:R-:W-:-:S11]  /*4aa0*/  PRMT R3, R0, 0x7610, R3 ;  /* 0x0000761000037816 */ /* 0x000fd60000000003 */
[----:B------:R-:W-:-:S04]  /*4ab0*/  @!P0 IMAD.MOV R5, RZ, RZ, R4 ;  /* 0x000000ffff058224 */ /* 0x000fc800078e0204 */
[----:B------:R-:W-:-:S05]  /*4ac0*/  @P1 IMAD.MOV.U32 R3, RZ, RZ, R5 ;  /* 0x000000ffff031224 */ /* 0x000fca00078e0005 */
[----:B------:R0:W-:Y:S01]  /*4ad0*/  STG.E.U8 desc[UR36][R8.64], R3 ;  /* 0x0000000308007986 */ /* 0x0001e2000c101124 */
[----:B------:R-:W-:Y:S05]  /*4ae0*/  BRA `(.L_x_7098) ;  /* 0x00000000001c7947 */ /* 0x000fea0003800000 */
.L_x_7126:
[----:B------:R-:W-:-:S05]  /*4af0*/  PRMT R3, R3, 0x9910, RZ ;  /* 0x0000991003037816 */ /* 0x000fca00000000ff */
[----:B------:R-:W-:-:S05]  /*4b00*/  IMAD.MOV.U32 R4, RZ, RZ, R3 ;  /* 0x000000ffff047224 */ /* 0x000fca00078e0003 */
[----:B------:R-:W-:-:S05]  /*4b10*/  SHF.R.S32.HI R5, RZ, 0x1f, R4 ;  /* 0x0000001fff057819 */ /* 0x000fca0000011404 */
[----:B------:R0:W-:Y:S01]  /*4b20*/  STG.E.64 desc[UR36][R8.64], R4 ;  /* 0x0000000408007986 */ /* 0x0001e2000c101b24 */
[----:B------:R-:W-:Y:S05]  /*4b30*/  BRA `(.L_x_7098) ;  /* 0x0000000000087947 */ /* 0x000fea0003800000 */
.L_x_7125:
[----:B------:R-:W-:-:S05]  /*4b40*/  PRMT R3, R3, 0x9910, RZ ;  /* 0x0000991003037816 */ /* 0x000fca00000000ff */
[----:B------:R0:W-:Y:S02]  /*4b50*/  STG.E desc[UR36][R8.64], R3 ;  /* 0x0000000308007986 */ /* 0x0001e4000c101924 */
.L_x_7098:
        /* <DEDUP_REMOVED lines=23> */
.L_x_7133:
[----:B------:R0:W-:Y:S01]  /*4cd0*/  STG.E.U8 desc[UR36][R8.64], R18 ;  /* 0x0000001208007986 */ /* 0x0001e2000c101124 */
[----:B------:R-:W-:Y:S05]  /*4ce0*/  BRA `(.L_x_7135) ;  /* 0x0000000c004c7947 */ /* 0x000fea0003800000 */
.L_x_7132:
[----:B------:R-:W-:-:S13]  /*4cf0*/  ISETP.NE.AND P0, PT, R0, 0x2, PT ;  /* 0x000000020000780c */ /* 0x000fda0003f05270 */
[----:B------:R-:W-:Y:S05]  /*4d00*/  @!P0 BRA `(.L_x_7136) ;  /* 0x00000000002c8947 */ /* 0x000fea0003800000 */
[----:B------:R-:W-:-:S13]  /*4d10*/  ISETP.NE.AND P0, PT, R0, 0x3, PT ;  /* 0x000000030000780c */ /* 0x000fda0003f05270 */
[----:B------:R-:W-:Y:S05]  /*4d20*/  @!P0 BRA `(.L_x_7137) ;  /* 0x0000000000188947 */ /* 0x000fea0003800000 */
[----:B------:R-:W-:-:S13]  /*4d30*/  ISETP.NE.AND P0, PT, R0, 0x4, PT ;  /* 0x000000040000780c */ /* 0x000fda0003f05270 */
[----:B------:R-:W-:Y:S05]  /*4d40*/  @P0 BRA `(.L_x_7134) ;  /* 0x0000000800500947 */ /* 0x000fea0003800000 */
[----:B------:R-:W-:-:S04]  /*4d50*/  PRMT R4, R18, 0x9910, RZ ;  /* 0x0000991012047816 */ /* 0x000fc800000000ff */
[----:B------:R-:W-:-:S05]  /*4d60*/  SHF.R.S32.HI R5, RZ, 0x1f, R4 ;  /* 0x0000001fff057819 */ /* 0x000fca0000011404 */
[----:B------:R4:W-:Y:S01]  /*4d70*/  STG.E.64 desc[UR36][R8.64], R4 ;  /* 0x0000000408007986 */ /* 0x0009e2000c101b24 */
[----:B------:R-:W-:Y:S05]  /*4d80*/  BRA `(.L_x_7135) ;  /* 0x0000000c00247947 */ /* 0x000fea0003800000 */
.L_x_7137:
[----:B------:R-:W-:-:S05]  /*4d90*/  PRMT R3, R18, 0x9910, RZ ;  /* 0x0000991012037816 */ /* 0x000fca00000000ff */
[----:B------:R3:W-:Y:S01]  /*4da0*/  STG.E desc[UR36][R8.64], R3 ;  /* 0x0000000308007986 */ /* 0x0007e2000c101924 */
[----:B------:R-:W-:Y:S05]  /*4db0*/  BRA `(.L_x_7135) ;  /* 0x0000000c00187947 */ /* 0x000fea0003800000 */
.L_x_7136:
[----:B------:R2:W-:Y:S01]  /*4dc0*/  STG.E.U16 desc[UR36][R8.64], R18 ;  /* 0x0000001208007986 */ /* 0x0005e2000c101524 */
[----:B------:R-:W-:Y:S05]  /*4dd0*/  BRA `(.L_x_7135) ;  /* 0x0000000c00107947 */ /* 0x000fea0003800000 */
.L_x_7131:
        /* <DEDUP_REMOVED lines=9> */
.L_x_7139:
[----:B------:R-:W0:Y:S02]  /*4e70*/  I2F.S16 R0, R18 ;  /* 0x0000001200007306 */ /* 0x000e240000101400 */
[----:B0-----:R-:W-:-:S05]  /*4e80*/  F2FP.F16.F32.PACK_AB R0, RZ, R0 ;  /* 0x00000000ff00723e */ /* 0x001fca00000000ff */
[----:B------:R0:W-:Y:S01]  /*4e90*/  STG.E.U16 desc[UR36][R8.64], R0 ;  /* 0x0000000008007986 */ /* 0x0001e2000c101524 */
[----:B------:R-:W-:Y:S05]  /*4ea0*/  BRA `(.L_x_7135) ;  /* 0x0000000800dc7947 */ /* 0x000fea0003800000 */
.L_x_7138:
        /* <DEDUP_REMOVED lines=10> */
.L_x_7141:
[----:B------:R-:W0:Y:S02]  /*4f50*/  I2F.S16 R18, R18 ;  /* 0x0000001200127306 */ /* 0x000e240000101400 */
[----:B0-----:R-:W-:-:S04]  /*4f60*/  F2FP.F16.F32.PACK_AB R3, RZ, R18 ;  /* 0x00000012ff03723e */ /* 0x001fc800000000ff */
[----:B------:R-:W-:-:S05]  /*4f70*/  PRMT R3, R3, 0x5410, RZ ;  /* 0x0000541003037816 */ /* 0x000fca00000000ff */
[----:B------:R0:W-:Y:S01]  /*4f80*/  STG.E desc[UR36][R8.64], R3 ;  /* 0x0000000308007986 */ /* 0x0001e2000c101924 */
[----:B------:R-:W-:Y:S05]  /*4f90*/  BRA `(.L_x_7135) ;  /* 0x0000000800a07947 */ /* 0x000fea0003800000 */
.L_x_7140:
[----:B------:R-:W0:Y:S02]  /*4fa0*/  I2F.F64.S16 R4, R18 ;  /* 0x0000001200047312 */ /* 0x000e240000101c00 */
[----:B0-----:R0:W-:Y:S01]  /*4fb0*/  STG.E.64 desc[UR36][R8.64], R4 ;  /* 0x0000000408007986 */ /* 0x0011e2000c101b24 */
[----:B------:R-:W-:Y:S05]  /*4fc0*/  BRA `(.L_x_7135) ;  /* 0x0000000800947947 */ /* 0x000fea0003800000 */
.L_x_7130:
        /* <DEDUP_REMOVED lines=12> */
.L_x_7145:
        /* <DEDUP_REMOVED lines=17> */
.L_x_7148:
[----:B------:R-:W-:-:S04]  /*51a0*/  SHF.R.U32.HI R3, RZ, 0x18, R5 ;  /* 0x00000018ff037819 */ /* 0x000fc80000011605 */
[----:B------:R-:W-:-:S04]  /*51b0*/  LOP3.LUT R0, R0, 0x80, R3, 0xf8, !PT ;  /* 0x0000008000007812 */ /* 0x000fc800078ef803 */
[----:B------:R-:W-:-:S07]  /*51c0*/  PRMT R4, R0, 0x7610, R4 ;  /* 0x0000761000047816 */ /* 0x000fce0000000004 */
.L_x_7147:
[----:B------:R-:W-:Y:S05]  /*51d0*/  BSYNC.RECONVERGENT B0 ;  /* 0x0000000000007941 */ /* 0x000fea0003800200 */
.L_x_7146:
[----:B------:R0:W-:Y:S01]  /*51e0*/  STG.E.U8 desc[UR36][R8.64], R4 ;  /* 0x0000000408007986 */ /* 0x0001e2000c101124 */
[----:B------:R-:W-:Y:S05]  /*51f0*/  BRA `(.L_x_7135) ;  /* 0x0000000800087947 */ /* 0x000fea0003800000 */
.L_x_7144:
        /* <DEDUP_REMOVED lines=17> */
.L_x_7151:
[----:B------:R-:W-:-:S04]  /*5310*/  SHF.R.U32.HI R3, RZ, 0x18, R5 ;  /* 0x00000018ff037819 */ /* 0x000fc80000011605 */
[----:B------:R-:W-:-:S04]  /*5320*/  LOP3.LUT R0, R0, 0x80, R3, 0xf8, !PT ;  /* 0x0000008000007812 */ /* 0x000fc800078ef803 */
[----:B------:R-:W-:-:S07]  /*5330*/  PRMT R4, R0, 0x7610, R4 ;  /* 0x0000761000047816 */ /* 0x000fce0000000004 */
.L_x_7150:
[----:B------:R-:W-:Y:S05]  /*5340*/  BSYNC.RECONVERGENT B0 ;  /* 0x0000000000007941 */ /* 0x000fea0003800200 */
.L_x_7149:
[----:B------:R0:W-:Y:S01]  /*5350*/  STG.E.U8 desc[UR36][R8.64], R4 ;  /* 0x0000000408007986 */ /* 0x0001e2000c101124 */
[----:B------:R-:W-:Y:S05]  /*5360*/  BRA `(.L_x_7135) ;  /* 0x0000000400ac7947 */ /* 0x000fea0003800000 */
.L_x_7143:
[----:B------:R-:W-:-:S13]  /*5370*/  ISETP.NE.AND P0, PT, R0, 0x1c, PT ;  /* 0x0000001c0000780c */ /* 0x000fda0003f05270 */
[----:B------:R-:W-:Y:S05]  /*5380*/  @!P0 BRA `(.L_x_7152) ;  /* 0x0000000000608947 */ /* 0x000fea0003800000 */
[----:B------:R-:W-:-:S13]  /*5390*/  ISETP.NE.AND P0, PT, R0, 0x1d, PT ;  /* 0x0000001d0000780c */ /* 0x000fda0003f05270 */
[----:B------:R-:W-:Y:S05]  /*53a0*/  @!P0 BRA `(.L_x_7153) ;  /* 0x0000000000488947 */ /* 0x000fea0003800000 */
[----:B------:R-:W-:-:S13]  /*53b0*/  ISETP.NE.AND P0, PT, R0, 0x2c, PT ;  /* 0x0000002c0000780c */ /* 0x000fda0003f05270 */
[----:B------:R-:W-:Y:S05]  /*53c0*/  @P0 BRA `(.L_x_7134) ;  /* 0x0000000000b00947 */ /* 0x000fea0003800000 */
        /* <DEDUP_REMOVED lines=16> */
.L_x_7153:
[----:B------:R-:W-:-:S04]  /*54d0*/  PRMT R4, R18, 0x9910, RZ ;  /* 0x0000991012047816 */ /* 0x000fc800000000ff */
[----:B------:R-:W-:-:S05]  /*54e0*/  SHF.R.S32.HI R5, RZ, 0x1f, R4 ;  /* 0x0000001fff057819 */ /* 0x000fca0000011404 */
[----:B------:R0:W-:Y:S01]  /*54f0*/  STG.E.64 desc[UR36][R8.64], R4 ;  /* 0x0000000408007986 */ /* 0x0001e2000c101b24 */
[----:B------:R-:W-:Y:S05]  /*5500*/  BRA `(.L_x_7135) ;  /* 0x0000000400447947 */ /* 0x000fea0003800000 */
.L_x_7152:
[----:B------:R-:W-:-:S05]  /*5510*/  PRMT R3, R18, 0x9910, RZ ;  /* 0x0000991012037816 */ /* 0x000fca00000000ff */
[----:B------:R0:W-:Y:S01]  /*5520*/  STG.E desc[UR36][R8.64], R3 ;  /* 0x0000000308007986 */ /* 0x0001e2000c101924 */
[----:B------:R-:W-:Y:S05]  /*5530*/  BRA `(.L_x_7135) ;  /* 0x0000000400387947 */ /* 0x000fea0003800000 */
.L_x_7142:
        /* <DEDUP_REMOVED lines=11> */
.L_x_7155:
[----:B------:R-:W0:Y:S01]  /*55f0*/  I2F.F64.S16 R4, R18 ;  /* 0x0000001200047312 */ /* 0x000e220000101c00 */
[----:B------:R-:W-:-:S05]  /*5600*/  CS2R R6, SRZ ;  /* 0x0000000000067805 */ /* 0x000fca000001ff00 */
[----:B0-----:R0:W-:Y:S01]  /*5610*/  STG.E.128 desc[UR36][R8.64], R4 ;  /* 0x0000000408007986 */ /* 0x0011e2000c101d24 */
[----:B------:R-:W-:Y:S05]  /*5620*/  BRA `(.L_x_7135) ;  /* 0x0000000000fc7947 */ /* 0x000fea0003800000 */
.L_x_7154:
[----:B------:R-:W-:-:S13]  /*5630*/  ISETP.NE.AND P0, PT, R0, 0xf, PT ;  /* 0x0000000f0000780c */ /* 0x000fda0003f05270 */
[----:B------:R-:W-:Y:S05]  /*5640*/  @!P0 BRA `(.L_x_7156) ;  /* 0x0000000000e88947 */ /* 0x000fea0003800000 */
[----:B------:R-:W-:-:S13]  /*5650*/  ISETP.NE.AND P0, PT, R0, 0x17, PT ;  /* 0x000000170000780c */ /* 0x000fda0003f05270 */
[----:B------:R-:W-:Y:S05]  /*5660*/  @!P0 BRA `(.L_x_7157) ;  /* 0x0000000000908947 */ /* 0x000fea0003800000 */
[----:B------:R-:W-:-:S13]  /*5670*/  ISETP.NE.AND P0, PT, R0, 0x18, PT ;  /* 0x000000180000780c */ /* 0x000fda0003f05270 */
[----:B------:R-:W-:Y:S05]  /*5680*/  @!P0 BRA `(.L_x_7158) ;  /* 0x0000000000448947 */ /* 0x000fea0003800000 */
.L_x_7134:
        /* <DEDUP_REMOVED lines=16> */
.L_x_7159:
[----:B------:R-:W-:Y:S05]  /*5790*/  BRA `(.L_x_7135) ;  /* 0x0000000000a07947 */ /* 0x000fea0003800000 */
.L_x_7158:
        /* <DEDUP_REMOVED lines=13> */
.L_x_7161:
[----:B------:R-:W-:Y:S05]  /*5870*/  BSYNC.RECONVERGENT B0 ;  /* 0x0000000000007941 */ /* 0x000fea0003800200 */
.L_x_7160:
[----:B------:R-:W-:-:S05]  /*5880*/  LOP3.LUT R3, R0, 0x80, R3, 0xf8, !PT ;  /* 0x0000008000037812 */ /* 0x000fca00078ef803 */
[----:B------:R0:W-:Y:S01]  /*5890*/  STG.E.U8 desc[UR36][R8.64], R3 ;  /* 0x0000000308007986 */ /* 0x0001e2000c101124 */
[----:B------:R-:W-:Y:S05]  /*58a0*/  BRA `(.L_x_7135) ;  /* 0x00000000005c7947 */ /* 0x000fea0003800000 */
.L_x_7157:
        /* <DEDUP_REMOVED lines=12> */
.L_x_7163:
[----:B------:R-:W-:Y:S01]  /*5970*/  IMAD.MOV.U32 R0, RZ, RZ, 0x7f ;  /* 0x0000007fff007424 */ /* 0x000fe200078e00ff */
[----:B------:R-:W-:-:S04]  /*5980*/  ISETP.GT.U32.AND P0, PT, R3, 0x7f800000, PT ;  /* 0x7f8000000300780c */ /* 0x000fc80003f04070 */
[----:B------:R-:W-:-:S09]  /*5990*/  SEL R0, R0, 0x7c, P0 ;  /* 0x0000007c00007807 */ /* 0x000fd20000000000 */
.L_x_7164:
[----:B------:R-:W-:Y:S05]  /*59a0*/  BSYNC.RECONVERGENT B0 ;  /* 0x0000000000007941 */ /* 0x000fea0003800200 */
.L_x_7162:
[----:B------:R-:W-:-:S04]  /*59b0*/  SHF.R.U32.HI R3, RZ, 0x18, R5 ;  /* 0x00000018ff037819 */ /* 0x000fc80000011605 */
[----:B------:R-:W-:-:S05]  /*59c0*/  LOP3.LUT R3, R0, 0x80, R3, 0xf8, !PT ;  /* 0x0000008000037812 */ /* 0x000fca00078ef803 */
[----:B------:R0:W-:Y:S01]  /*59d0*/  STG.E.U8 desc[UR36][R8.64], R3 ;  /* 0x0000000308007986 */ /* 0x0001e2000c101124 */
[----:B------:R-:W-:Y:S05]  /*59e0*/  BRA `(.L_x_7135) ;  /* 0x00000000000c7947 */ /* 0x000fea0003800000 */
.L_x_7156:
[----:B------:R-:W0:Y:S02]  /*59f0*/  I2F.S16 R0, R18 ;  /* 0x0000001200007306 */ /* 0x000e240000101400 */
[----:B0-----:R-:W-:-:S05]  /*5a00*/  F2FP.BF16.F32.PACK_AB R0, RZ, R0 ;  /* 0x00000000ff00723e */ /* 0x001fca00000010ff */
[----:B------:R0:W-:Y:S02]  /*5a10*/  STG.E.U16 desc[UR36][R8.64], R0 ;  /* 0x0000000008007986 */ /* 0x0001e4000c101524 */
.L_x_7135:
[----:B------:R-:W-:-:S07]  /*5a20*/  VIADD R24, R24, 0x80 ;  /* 0x0000008018187836 */ /* 0x000fce0000000000 */
.L_x_7092:
[----:B------:R-:W-:-:S13]  /*5a30*/  ISETP.GE.AND P0, PT, R24, R19, PT ;  /* 0x000000131800720c */ /* 0x000fda0003f06270 */
[----:B------:R-:W-:Y:S05]  /*5a40*/  @P0 BREAK.RELIABLE B6 ;  /* 0x0000000000060942 */ /* 0x000fea0003800100 */
[----:B------:R-:W-:Y:S05]  /*5a50*/  @P0 BRA `(.L_x_7129) ;  /* 0x0000000c00ac0947 */ /* 0x000fea0003800000 */
[----:B------:R-:W-:Y:S05]  /*5a60*/  BSYNC.RELIABLE B6 ;  /* 0x0000000000067941 */ /* 0x000fea0003800100 */
.L_x_7091:
        /* <DEDUP_REMOVED lines=20> */
.L_x_7168:
[----:B------:R0:W-:Y:S01]  /*5bb0*/  STG.E.U8 desc[UR36][R8.64], R16 ;  /* 0x0000001008007986 */ /* 0x0001e2000c101124 */
[----:B------:R-:W-:Y:S05]  /*5bc0*/  BRA `(.L_x_7170) ;  /* 0x0000000c004c7947 */ /* 0x000fea0003800000 */
.L_x_7167:
        /* <DEDUP_REMOVED lines=10> */
.L_x_7172:
[----:B------:R-:W-:-:S05]  /*5c70*/  PRMT R3, R16, 0x9910, RZ ;  /* 0x0000991010037816 */ /* 0x000fca00000000ff */
[----:B------:R0:W-:Y:S01]  /*5c80*/  STG.E desc[UR36][R8.64], R3 ;  /* 0x0000000308007986 */ /* 0x0001e2000c101924 */
[----:B------:R-:W-:Y:S05]  /*5c90*/  BRA `(.L_x_7170) ;  /* 0x0000000c00187947 */ /* 0x000fea0003800000 */
.L_x_7171:
[----:B------:R0:W-:Y:S01]  /*5ca0*/  STG.E.U16 desc[UR36][R8.64], R16 ;  /* 0x0000001008007986 */ /* 0x0001e2000c101524 */
[----:B------:R-:W-:Y:S05]  /*5cb0*/  BRA `(.L_x_7170) ;  /* 0x0000000c00107947 */ /* 0x000fea0003800000 */
.L_x_7166:
        /* <DEDUP_REMOVED lines=9> */
.L_x_7174:
[----:B------:R-:W0:Y:S02]  /*5d50*/  I2F.S16 R0, R16 ;  /* 0x0000001000007306 */ /* 0x000e240000101400 */
[----:B0-----:R-:W-:-:S05]  /*5d60*/  F2FP.F16.F32.PACK_AB R0, RZ, R0 ;  /* 0x00000000ff00723e */ /* 0x001fca00000000ff */
[----:B------:R0:W-:Y:S01]  /*5d70*/  STG.E.U16 desc[UR36][R8.64], R0 ;  /* 0x0000000008007986 */ /* 0x0001e2000c101524 */
[----:B------:R-:W-:Y:S05]  /*5d80*/  BRA `(.L_x_7170) ;  /* 0x0000000800dc7947 */ /* 0x000fea0003800000 */
.L_x_7173:
        /* <DEDUP_REMOVED lines=10> */
.L_x_7176:
[----:B------:R-:W0:Y:S02]  /*5e30*/  I2F.S16 R16, R16 ;  /* 0x0000001000107306 */ /* 0x000e240000101400 */
[----:B0-----:R-:W-:-:S04]  /*5e40*/  F2FP.F16.F32.PACK_AB R3, RZ, R16 ;  /* 0x00000010ff03723e */ /* 0x001fc800000000ff */
[----:B------:R-:W-:-:S05]  /*5e50*/  PRMT R3, R3, 0x5410, RZ ;  /* 0x0000541003037816 */ /* 0x000fca00000000ff */
[----:B------:R0:W-:Y:S01]  /*5e60*/  STG.E desc[UR36][R8.64], R3 ;  /* 0x0000000308007986 */ /* 0x0001e2000c101924 */
[----:B------:R-:W-:Y:S05]  /*5e70*/  BRA `(.L_x_7170) ;  /* 0x0000000800a07947 */ /* 0x000fea0003800000 */
.L_x_7175:
[----:B------:R-:W0:Y:S02]  /*5e80*/  I2F.F64.S16 R4, R16 ;  /* 0x0000001000047312 */ /* 0x000e240000101c00 */
[----:B0-----:R0:W-:Y:S01]  /*5e90*/  STG.E.64 desc[UR36][R8.64], R4 ;  /* 0x0000000408007986 */ /* 0x0011e2000c101b24 */
[----:B------:R-:W-:Y:S05]  /*5ea0*/  BRA `(.L_x_7170) ;  /* 0x0000000800947947 */ /* 0x000fea0003800000 */
.L_x_7165:
        /* <DEDUP_REMOVED lines=12> */
.L_x_7180:
        /* <DEDUP_REMOVED lines=17> */
.L_x_7183:
[----:B------:R-:W-:-:S04]  /*6080*/  SHF.R.U32.HI R3, RZ, 0x18, R5 ;  /* 0x00000018ff037819 */ /* 0x000fc80000011605 */
[----:B------:R-:W-:-:S04]  /*6090*/  LOP3.LUT R0, R0, 0x80, R3, 0xf8, !PT ;  /* 0x0000008000007812 */ /* 0x000fc800078ef803 */
[----:B------:R-:W-:-:S07]  /*60a0*/  PRMT R4, R0, 0x7610, R4 ;  /* 0x0000761000047816 */ /* 0x000fce0000000004 */
.L_x_7182:
[----:B------:R-:W-:Y:S05]  /*60b0*/  BSYNC.RECONVERGENT B0 ;  /* 0x0000000000007941 */ /* 0x000fea0003800200 */
.L_x_7181:
[----:B------:R0:W-:Y:S01]  /*60c0*/  STG.E.U8 desc[UR36][R8.64], R4 ;  /* 0x0000000408007986 */ /* 0x0001e2000c101124 */
[----:B------:R-:W-:Y:S05]  /*60d0*/  BRA `(.L_x_7170) ;  /* 0x0000000800087947 */ /* 0x000fea0003800000 */
.L_x_7179:
        /* <DEDUP_REMOVED lines=17> */
.L_x_7186:
[----:B------:R-:W-:-:S04]  /*61f0*/  SHF.R.U32.HI R3, RZ, 0x18, R5 ;  /* 0x00000018ff037819 */ /* 0x000fc80000011605 */
[----:B------:R-:W-:-:S04]  /*6200*/  LOP3.LUT R0, R0, 0x80, R3, 0xf8, !PT ;  /* 0x0000008000007812 */ /* 0x000fc800078ef803 */
[----:B------:R-:W-:-:S07]  /*6210*/  PRMT R4, R0, 0x7610, R4 ;  /* 0x0000761000047816 */ /* 0x000fce0000000004 */
.L_x_7185:
[----:B------:R-:W-:Y:S05]  /*6220*/  BSYNC.RECONVERGENT B0 ;  /* 0x0000000000007941 */ /* 0x000fea0003800200 */
.L_x_7184:
[----:B------:R0:W-:Y:S01]  /*6230*/  STG.E.U8 desc[UR36][R8.64], R4 ;  /* 0x0000000408007986 */ /* 0x0001e2000c101124 */
[----:B------:R-:W-:Y:S05]  /*6240*/  BRA `(.L_x_7170) ;  /* 0x0000000400ac7947 */ /* 0x000fea0003800000 */
.L_x_7178:
        /* <DEDUP_REMOVED lines=22> */
.L_x_7188:
[----:B------:R-:W-:-:S04]  /*63b0*/  PRMT R4, R16, 0x9910, RZ ;  /* 0x0000991010047816 */ /* 0x000fc800000000ff */
[----:B------:R-:W-:-:S05]  /*63c0*/  SHF.R.S32.HI R5, RZ, 0x1f, R4 ;  /* 0x0000001fff057819 */ /* 0x000fca0000011404 */
[----:B------:R0:W-:Y:S01]  /*63d0*/  STG.E.64 desc[UR36][R8.64], R4 ;  /* 0x0000000408007986 */ /* 0x0001e2000c101b24 */
[----:B------:R-:W-:Y:S05]  /*63e0*/  BRA `(.L_x_7170) ;  /* 0x0000000400447947 */ /* 0x000fea0003800000 */
.L_x_7187:
[----:B------:R-:W-:-:S05]  /*63f0*/  PRMT R3, R16, 0x9910, RZ ;  /* 0x0000991010037816 */ /* 0x000fca00000000ff */
[----:B------:R0:W-:Y:S01]  /*6400*/  STG.E desc[UR36][R8.64], R3 ;  /* 0x0000000308007986 */ /* 0x0001e2000c101924 */
[----:B------:R-:W-:Y:S05]  /*6410*/  BRA `(.L_x_7170) ;  /* 0x0000000400387947 */ /* 0x000fea0003800000 */
.L_x_7177:
        /* <DEDUP_REMOVED lines=11> */
.L_x_7190:
[----:B------:R-:W0:Y:S01]  /*64d0*/  I2F.F64.S16 R4, R16 ;  /* 0x0000001000047312 */ /* 0x000e220000101c00 */
[----:B------:R-:W-:-:S05]  /*64e0*/  CS2R R6, SRZ ;  /* 0x0000000000067805 */ /* 0x000fca000001ff00 */
[----:B0-----:R4:W-:Y:S01]  /*64f0*/  STG.E.128 desc[UR36][R8.64], R4 ;  /* 0x0000000408007986 */ /* 0x0019e2000c101d24 */
[----:B------:R-:W-:Y:S05]  /*6500*/  BRA `(.L_x_7170) ;  /* 0x0000000000fc7947 */ /* 0x000fea0003800000 */
.L_x_7189:
[----:B------:R-:W-:-:S13]  /*6510*/  ISETP.NE.AND P0, PT, R0, 0xf, PT ;  /* 0x0000000f0000780c */ /* 0x000fda0003f05270 */
[----:B------:R-:W-:Y:S05]  /*6520*/  @!P0 BRA `(.L_x_7191) ;  /* 0x0000000000e88947 */ /* 0x000fea0003800000 */
[----:B------:R-:W-:-:S13]  /*6530*/  ISETP.NE.AND P0, PT, R0, 0x17, PT ;  /* 0x000000170000780c */ /* 0x000fda0003f05270 */
[----:B------:R-:W-:Y:S05]  /*6540*/  @!P0 BRA `(.L_x_7192) ;  /* 0x0000000000908947 */ /* 0x000fea0003800000 */
[----:B------:R-:W-:-:S13]  /*6550*/  ISETP.NE.AND P0, PT, R0, 0x18, PT ;  /* 0x000000180000780c */ /* 0x000fda0003f05270 */
[----:B------:R-:W-:Y:S05]  /*6560*/  @!P0 BRA `(.L_x_7193) ;  /* 0x0000000000448947 */ /* 0x000fea0003800000 */
.L_x_7169:
        /* <DEDUP_REMOVED lines=16> */
.L_x_7194:
[----:B------:R-:W-:Y:S05]  /*6670*/  BRA `(.L_x_7170) ;  /* 0x0000000000a07947 */ /* 0x000fea0003800000 */
.L_x_7193:
        /* <DEDUP_REMOVED lines=13> */
.L_x_7196:
[----:B------:R-:W-:Y:S05]  /*6750*/  BSYNC.RECONVERGENT B0 ;  /* 0x0000000000007941 */ /* 0x000fea0003800200 */
.L_x_7195:
[----:B------:R-:W-:-:S05]  /*6760*/  LOP3.LUT R3, R0, 0x80, R3, 0xf8, !PT ;  /* 0x0000008000037812 */ /* 0x000fca00078ef803 */
[----:B------:R2:W-:Y:S01]  /*6770*/  STG.E.U8 desc[UR36][R8.64], R3 ;  /* 0x0000000308007986 */ /* 0x0005e2000c101124 */
[----:B------:R-:W-:Y:S05]  /*6780*/  BRA `(.L_x_7170) ;  /* 0x00000000005c7947 */ /* 0x000fea0003800000 */
.L_x_7192:
        /* <DEDUP_REMOVED lines=12> */
.L_x_7198:
[----:B------:R-:W-:Y:S01]  /*6850*/  IMAD.MOV.U32 R0, RZ, RZ, 0x7f ;  /* 0x0000007fff007424 */ /* 0x000fe200078e00ff */
[----:B------:R-:W-:-:S04]  /*6860*/  ISETP.GT.U32.AND P0, PT, R3, 0x7f800000, PT ;  /* 0x7f8000000300780c */ /* 0x000fc80003f04070 */
[----:B------:R-:W-:-:S09]  /*6870*/  SEL R0, R0, 0x7c, P0 ;  /* 0x0000007c00007807 */ /* 0x000fd20000000000 */
.L_x_7199:
[----:B------:R-:W-:Y:S05]  /*6880*/  BSYNC.RECONVERGENT B0 ;  /* 0x0000000000007941 */ /* 0x000fea0003800200 */
.L_x_7197:
[----:B------:R-:W-:-:S04]  /*6890*/  SHF.R.U32.HI R3, RZ, 0x18, R5 ;  /* 0x00000018ff037819 */ /* 0x000fc80000011605 */
[----:B------:R-:W-:-:S05]  /*68a0*/  LOP3.LUT R3, R0, 0x80, R3, 0xf8, !PT ;  /* 0x0000008000037812 */ /* 0x000fca00078ef803 */
[----:B------:R1:W-:Y:S01]  /*68b0*/  STG.E.U8 desc[UR36][R8.64], R3 ;  /* 0x0000000308007986 */ /* 0x0003e2000c101124 */
[----:B------:R-:W-:Y:S05]  /*68c0*/  BRA `(.L_x_7170) ;  /* 0x00000000000c7947 */ /* 0x000fea0003800000 */
.L_x_7191:
[----:B------:R-:W0:Y:S02]  /*68d0*/  I2F.S16 R0, R16 ;  /* 0x0000001000007306 */ /* 0x000e240000101400 */
[----:B0-----:R-:W-:-:S05]  /*68e0*/  F2FP.BF16.F32.PACK_AB R0, RZ, R0 ;  /* 0x00000000ff00723e */ /* 0x001fca00000010ff */
[----:B------:R0:W-:Y:S02]  /*68f0*/  STG.E.U16 desc[UR36][R8.64], R0 ;  /* 0x0000000008007986 */ /* 0x0001e4000c101524 */
.L_x_7170:
[----:B------:R-:W-:-:S07]  /*6900*/  VIADD R24, R24, 0x80 ;  /* 0x0000008018187836 */ /* 0x000fce0000000000 */
.L_x_7129:
[----:B------:R-:W-:Y:S05]  /*6910*/  BSYNC.RECONVERGENT B7 ;  /* 0x0000000000077941 */ /* 0x000fea0003800200 */
.L_x_7090:
        /* <DEDUP_REMOVED lines=19> */
[----:B------:R-:W-:Y:S01]  /*6a50*/  STG.E.U8 desc[UR36][R4.64], R2 ;  /* 0x0000000204007986 */ /* 0x000fe2000c101124 */
[----:B------:R-:W-:Y:S05]  /*6a60*/  EXIT ;  /* 0x000000000000794d */ /* 0x000fea0003800000 */
.L_x_7203:
[----:B------:R-:W-:Y:S01]  /*6a70*/  STG.E.U8 desc[UR36][R4.64], R2 ;  /* 0x0000000204007986 */ /* 0x000fe2000c101124 */
[----:B------:R-:W-:Y:S05]  /*6a80*/  EXIT ;  /* 0x000000000000794d */ /* 0x000fea0003800000 */
.L_x_7202:
        /* <DEDUP_REMOVED lines=8> */
[----:B------:R-:W-:Y:S01]  /*6b10*/  STG.E.64 desc[UR36][R4.64], R2 ;  /* 0x0000000204007986 */ /* 0x000fe2000c101b24 */
[----:B------:R-:W-:Y:S05]  /*6b20*/  EXIT ;  /* 0x000000000000794d */ /* 0x000fea0003800000 */
.L_x_7206:
[----:B------:R-:W-:-:S05]  /*6b30*/  PRMT R3, R2, 0x9910, RZ ;  /* 0x0000991002037816 */ /* 0x000fca00000000ff */
[----:B------:R-:W-:Y:S01]  /*6b40*/  STG.E desc[UR36][R4.64], R3 ;  /* 0x0000000304007986 */ /* 0x000fe2000c101924 */
[----:B------:R-:W-:Y:S05]  /*6b50*/  EXIT ;  /* 0x000000000000794d */ /* 0x000fea0003800000 */
.L_x_7205:
[----:B------:R-:W-:Y:S01]  /*6b60*/  STG.E.U16 desc[UR36][R4.64], R2 ;  /* 0x0000000204007986 */ /* 0x000fe2000c101524 */
[----:B------:R-:W-:Y:S05]  /*6b70*/  EXIT ;  /* 0x000000000000794d */ /* 0x000fea0003800000 */
.L_x_7201:
[----:B------:R-:W-:-:S13]  /*6b80*/  ISETP.GT.AND P0, PT, R0, 0x6, PT ;  /* 0x000000060000780c */ /* 0x000fda0003f04270 */
[----:B------:R-:W-:Y:S05]  /*6b90*/  @P0 BRA `(.L_x_7207) ;  /* 0x00000000002c0947 */ /* 0x000fea0003800000 */
[----:B------:R-:W-:-:S13]  /*6ba0*/  ISETP.NE.AND P0, PT, R0, 0x5, PT ;  /* 0x000000050000780c */ /* 0x000fda0003f05270 */
[----:B------:R-:W-:Y:S05]  /*6bb0*/  @!P0 BRA `(.L_x_7208) ;  /* 0x0000000000148947 */ /* 0x000fea0003800000 */
[----:B------:R-:W-:-:S13]  /*6bc0*/  ISETP.NE.AND P0, PT, R0, 0x6, PT ;  /* 0x000000060000780c */ /* 0x000fda0003f05270 */
[----:B------:R-:W-:Y:S05]  /*6bd0*/  @P0 BRA `(.L_x_7204) ;  /* 0x0000000800140947 */ /* 0x000fea0003800000 */
[----:B------:R-:W0:Y:S02]  /*6be0*/  I2F.S16 R3, R2 ;  /* 0x0000000200037306 */ /* 0x000e240000101400 */
[----:B0-----:R-:W-:Y:S01]  /*6bf0*/  STG.E desc[UR36][R4.64], R3 ;  /* 0x0000000304007986 */ /* 0x001fe2000c101924 */
[----:B------:R-:W-:Y:S05]  /*6c00*/  EXIT ;  /* 0x000000000000794d */ /* 0x000fea0003800000 */
.L_x_7208:
[----:B------:R-:W0:Y:S02]  /*6c10*/  I2F.S16 R0, R2 ;  /* 0x0000000200007306 */ /* 0x000e240000101400 */
[----:B0-----:R-:W-:-:S05]  /*6c20*/  F2FP.F16.F32.PACK_AB R0, RZ, R0 ;  /* 0x00000000ff00723e */ /* 0x001fca00000000ff */
[----:B------:R-:W-:Y:S01]  /*6c30*/  STG.E.U16 desc[UR36][R4.64], R0 ;  /* 0x0000000004007986 */ /* 0x000fe2000c101524 */
[----:B------:R-:W-:Y:S05]  /*6c40*/  EXIT ;  /* 0x000000000000794d */ /* 0x000fea0003800000 */
.L_x_7207:
        /* <DEDUP_REMOVED lines=8> */
[----:B0-----:R-:W-:Y:S01]  /*6cd0*/  STG.E.64 desc[UR36][R4.64], R2 ;  /* 0x0000000204007986 */ /* 0x001fe2000c101b24 */
[----:B------:R-:W-:Y:S05]  /*6ce0*/  EXIT ;  /* 0x000000000000794d */ /* 0x000fea0003800000 */
.L_x_7210:
[----:B------:R-:W0:Y:S02]  /*6cf0*/  I2F.S16 R2, R2 ;  /* 0x0000000200027306 */ /* 0x000e240000101400 */
[----:B0-----:R-:W-:-:S04]  /*6d00*/  F2FP.F16.F32.PACK_AB R3, RZ, R2 ;  /* 0x00000002ff03723e */ /* 0x001fc800000000ff */
[----:B------:R-:W-:-:S05]  /*6d10*/  PRMT R3, R3, 0x5410, RZ ;  /* 0x0000541003037816 */ /* 0x000fca00000000ff */
[----:B------:R-:W-:Y:S01]  /*6d20*/  STG.E desc[UR36][R4.64], R3 ;  /* 0x0000000304007986 */ /* 0x000fe2000c101924 */
[----:B------:R-:W-:Y:S05]  /*6d30*/  EXIT ;  /* 0x000000000000794d */ /* 0x000fea0003800000 */
.L_x_7209:
[----:B------:R-:W0:Y:S02]  /*6d40*/  I2F.F64.S16 R2, R2 ;  /* 0x0000000200027312 */ /* 0x000e240000101c00 */
[----:B0-----:R-:W-:Y:S01]  /*6d50*/  STG.E.64 desc[UR36][R4.64], R2 ;  /* 0x0000000204007986 */ /* 0x001fe2000c101b24 */
[----:B------:R-:W-:Y:S05]  /*6d60*/  EXIT ;  /* 0x000000000000794d */ /* 0x000fea0003800000 */
.L_x_7200:
        /* <DEDUP_REMOVED lines=10> */
[----:B------:R-:W-:Y:S01]  /*6e10*/  STG.E.U16 desc[UR36][R4.64], R2 ;  /* 0x0000000204007986 */ /* 0x000fe2000c101524 */
[----:B------:R-:W-:Y:S05]  /*6e20*/  EXIT ;  /* 0x000000000000794d */ /* 0x000fea0003800000 */
.L_x_7214:
        /* <DEDUP_REMOVED lines=18> */
.L_x_7217:
[----:B------:R-:W-:-:S04]  /*6f50*/  SHF.R.U32.HI R3, RZ, 0x18, R7 ;  /* 0x00000018ff037819 */ /* 0x000fc80000011607 */
[----:B------:R-:W-:-:S07]  /*6f60*/  LOP3.LUT R0, R0, 0x80, R3, 0xf8, !PT ;  /* 0x0000008000007812 */ /* 0x000fce00078ef803 */
.L_x_7216:
[----:B------:R-:W-:Y:S05]  /*6f70*/  BSYNC.RECONVERGENT B0 ;  /* 0x0000000000007941 */ /* 0x000fea0003800200 */
.L_x_7215:
[----:B------:R-:W-:Y:S01]  /*6f80*/  STG.E.U8 desc[UR36][R4.64], R0 ;  /* 0x0000000004007986 */ /* 0x000fe2000c101124 */
[----:B------:R-:W-:Y:S05]  /*6f90*/  EXIT ;  /* 0x000000000000794d */ /* 0x000fea0003800000 */
.L_x_7213:
        /* <DEDUP_REMOVED lines=18> */
.L_x_7220:
[----:B------:R-:W-:-:S04]  /*70c0*/  SHF.R.U32.HI R3, RZ, 0x18, R7 ;  /* 0x00000018ff037819 */ /* 0x000fc80000011607 */
[----:B------:R-:W-:-:S07]  /*70d0*/  LOP3.LUT R0, R0, 0x80, R3, 0xf8, !PT ;  /* 0x0000008000007812 */ /* 0x000fce00078ef803 */
.L_x_7219:
[----:B------:R-:W-:Y:S05]  /*70e0*/  BSYNC.RECONVERGENT B0 ;  /* 0x0000000000007941 */ /* 0x000fea0003800200 */
.L_x_7218:
[----:B------:R-:W-:Y:S01]  /*70f0*/  STG.E.U8 desc[UR36][R4.64], R0 ;  /* 0x0000000004007986 */ /* 0x000fe2000c101124 */
[----:B------:R-:W-:Y:S05]  /*7100*/  EXIT ;  /* 0x000000000000794d */ /* 0x000fea0003800000 */
.L_x_7212:
        /* <DEDUP_REMOVED lines=22> */
.L_x_7222:
[----:B------:R-:W-:-:S04]  /*7270*/  PRMT R2, R2, 0x9910, RZ ;  /* 0x0000991002027816 */ /* 0x000fc800000000ff */
[----:B------:R-:W-:-:S05]  /*7280*/  SHF.R.S32.HI R3, RZ, 0x1f, R2 ;  /* 0x0000001fff037819 */ /* 0x000fca0000011402 */
[----:B------:R-:W-:Y:S01]  /*7290*/  STG.E.64 desc[UR36][R4.64], R2 ;  /* 0x0000000204007986 */ /* 0x000fe2000c101b24 */
[----:B------:R-:W-:Y:S05]  /*72a0*/  EXIT ;  /* 0x000000000000794d */ /* 0x000fea0003800000 */
.L_x_7221:
[----:B------:R-:W-:-:S05]  /*72b0*/  PRMT R3, R2, 0x9910, RZ ;  /* 0x0000991002037816 */ /* 0x000fca00000000ff */
[----:B------:R-:W-:Y:S01]  /*72c0*/  STG.E desc[UR36][R4.64], R3 ;  /* 0x0000000304007986 */ /* 0x000fe2000c101924 */
[----:B------:R-:W-:Y:S05]  /*72d0*/  EXIT ;  /* 0x000000000000794d */ /* 0x000fea0003800000 */
.L_x_7211:
        /* <DEDUP_REMOVED lines=9> */
[----:B------:R-:W-:Y:S01]  /*7370*/  STG.E.U8 desc[UR36][R4.64], R3 ;  /* 0x0000000304007986 */ /* 0x000fe2000c101124 */
[----:B------:R-:W-:Y:S05]  /*7380*/  EXIT ;  /* 0x000000000000794d */ /* 0x000fea0003800000 */
.L_x_7224:
[----:B------:R-:W0:Y:S01]  /*7390*/  I2F.F64.S16 R8, R2 ;  /* 0x0000000200087312 */ /* 0x000e220000101c00 */
[----:B------:R-:W-:-:S05]  /*73a0*/  CS2R R10, SRZ ;  /* 0x00000000000a7805 */ /* 0x000fca000001ff00 */
[----:B0-----:R-:W-:Y:S01]  /*73b0*/  STG.E.128 desc[UR36][R4.64], R8 ;  /* 0x0000000804007986 */ /* 0x001fe2000c101d24 */
[----:B------:R-:W-:Y:S05]  /*73c0*/  EXIT ;  /* 0x000000000000794d */ /* 0x000fea0003800000 */
.L_x_7223:
[----:B------:R-:W-:-:S13]  /*73d0*/  ISETP.NE.AND P0, PT, R0, 0xf, PT ;  /* 0x0000000f0000780c */ /* 0x000fda0003f05270 */
[----:B------:R-:W-:Y:S05]  /*73e0*/  @!P0 BRA `(.L_x_7225) ;  /* 0x0000000000e88947 */ /* 0x000fea0003800000 */
[----:B------:R-:W-:-:S13]  /*73f0*/  ISETP.NE.AND P0, PT, R0, 0x17, PT ;  /* 0x000000170000780c */ /* 0x000fda0003f05270 */
[----:B------:R-:W-:Y:S05]  /*7400*/  @!P0 BRA `(.L_x_7226) ;  /* 0x0000000000908947 */ /* 0x000fea0003800000 */
[----:B------:R-:W-:-:S13]  /*7410*/  ISETP.NE.AND P0, PT, R0, 0x18, PT ;  /* 0x000000180000780c */ /* 0x000fda0003f05270 */
[----:B------:R-:W-:Y:S05]  /*7420*/  @!P0 BRA `(.L_x_7227) ;  /* 0x0000000000448947 */ /* 0x000fea0003800000 */
.L_x_7204:
        /* <DEDUP_REMOVED lines=16> */
.L_x_7228:
[----:B------:R-:W-:Y:S05]  /*7530*/  EXIT ;  /* 0x000000000000794d */ /* 0x000fea0003800000 */
.L_x_7227:
        /* <DEDUP_REMOVED lines=13> */
.L_x_7230:
[----:B------:R-:W-:Y:S05]  /*7610*/  BSYNC.RECONVERGENT B0 ;  /* 0x0000000000007941 */ /* 0x000fea0003800200 */
.L_x_7229:
[----:B------:R-:W-:-:S05]  /*7620*/  LOP3.LUT R3, R0, 0x80, R3, 0xf8, !PT ;  /* 0x0000008000037812 */ /* 0x000fca00078ef803 */
[----:B------:R-:W-:Y:S01]  /*7630*/  STG.E.U8 desc[UR36][R4.64], R3 ;  /* 0x0000000304007986 */ /* 0x000fe2000c101124 */
[----:B------:R-:W-:Y:S05]  /*7640*/  EXIT ;  /* 0x000000000000794d */ /* 0x000fea0003800000 */
.L_x_7226:
        /* <DEDUP_REMOVED lines=12> */
.L_x_7232:
[----:B------:R-:W-:Y:S01]  /*7710*/  IMAD.MOV.U32 R0, RZ, RZ, 0x7f ;  /* 0x0000007fff007424 */ /* 0x000fe200078e00ff */
[----:B------:R-:W-:-:S04]  /*7720*/  ISETP.GT.U32.AND P0, PT, R3, 0x7f800000, PT ;  /* 0x7f8000000300780c */ /* 0x000fc80003f04070 */
[----:B------:R-:W-:-:S09]  /*7730*/  SEL R0, R0, 0x7c, P0 ;  /* 0x0000007c00007807 */ /* 0x000fd20000000000 */
.L_x_7233:
[----:B------:R-:W-:Y:S05]  /*7740*/  BSYNC.RECONVERGENT B0 ;  /* 0x0000000000007941 */ /* 0x000fea0003800200 */
.L_x_7231:
[----:B------:R-:W-:-:S04]  /*7750*/  SHF.R.U32.HI R3, RZ, 0x18, R7 ;  /* 0x00000018ff037819 */ /* 0x000fc80000011607 */
[----:B------:R-:W-:-:S05]  /*7760*/  LOP3.LUT R3, R0, 0x80, R3, 0xf8, !PT ;  /* 0x0000008000037812 */ /* 0x000fca00078ef803 */
[----:B------:R-:W-:Y:S01]  /*7770*/  STG.E.U8 desc[UR36][R4.64], R3 ;  /* 0x0000000304007986 */ /* 0x000fe2000c101124 */
[----:B------:R-:W-:Y:S05]  /*7780*/  EXIT ;  /* 0x000000000000794d */ /* 0x000fea0003800000 */
.L_x_7225:
[----:B------:R-:W0:Y:S02]  /*7790*/  I2F.S16 R0, R2 ;  /* 0x0000000200007306 */ /* 0x000e240000101400 */
[----:B0-----:R-:W-:-:S05]  /*77a0*/  F2FP.BF16.F32.PACK_AB R0, RZ, R0 ;  /* 0x00000000ff00723e */ /* 0x001fca00000010ff */
[----:B------:R-:W-:Y:S01]  /*77b0*/  STG.E.U16 desc[UR36][R4.64], R0 ;  /* 0x0000000004007986 */ /* 0x000fe2000c101524 */
[----:B------:R-:W-:Y:S05]  /*77c0*/  EXIT ;  /* 0x000000000000794d */ /* 0x000fea0003800000 */
.L_x_7234:
        /* <DEDUP_REMOVED lines=11> */
.L_x_37035:


//--------------------- .text._ZN2at6native18elementwise_kernelILi128ELi4EZNS0_22gpu_kernel_impl_nocastIZZZNS0_21clamp_max_kernel_cudaERNS_18TensorIteratorBaseERKN3c106ScalarEENKUlvE_clEvENKUlvE3_clEvEUlsE_EEvS4_RKT_EUliE_EEviT1_ --------------------------
	.section	.text._ZN2at6native18elementwise_kernelILi128ELi4EZNS0_22gpu_kernel_impl_nocastIZZZNS0_21clamp_max_kernel_cudaERNS_18TensorIteratorBaseERKN3c106ScalarEENKUlvE_clEvENKUlvE3_clEvEUlsE_EEvS4_RKT_EUliE_EEviT1_,"ax",@progbits
	.align	128
        .global         _ZN2at6native18elementwise_kernelILi128ELi4EZNS0_22gpu_kernel_impl_nocastIZZZNS0_21clamp_max_kernel_cudaERNS_18TensorIteratorBaseERKN3c106ScalarEENKUlvE_clEvENKUlvE3_clEvEUlsE_EEvS4_RKT_EUliE_EEviT1_
        .type           _ZN2at6native18elementwise_kernelILi128ELi4EZNS0_22gpu_kernel_impl_nocastIZZZNS0_21clamp_max_kernel_cudaERNS_18TensorIteratorBaseERKN3c106ScalarEENKUlvE_clEvENKUlvE3_clEvEUlsE_EEvS4_RKT_EUliE_EEviT1_,@function
        .size           _ZN2at6native18elementwise_kernelILi128ELi4EZNS0_22gpu_kernel_impl_nocastIZZZNS0_21clamp_max_kernel_cudaERNS_18TensorIteratorBaseERKN3c106ScalarEENKUlvE_clEvENKUlvE3_clEvEUlsE_EEvS4_RKT_EUliE_EEviT1_,(.L_x_37036 - _ZN2at6native18elementwise_kernelILi128ELi4EZNS0_22gpu_kernel_impl_nocastIZZZNS0_21clamp_max_kernel_cudaERNS_18TensorIteratorBaseERKN3c106ScalarEENKUlvE_clEvENKUlvE3_clEvEUlsE_EEvS4_RKT_EUliE_EEviT1_)
        .other          _ZN2at6native18elementwise_kernelILi128ELi4EZNS0_22gpu_kernel_impl_nocastIZZZNS0_21clamp_max_kernel_cudaERNS_18TensorIteratorBaseERKN3c106ScalarEENKUlvE_clEvENKUlvE3_clEvEUlsE_EEvS4_RKT_EUliE_EEviT1_,@"STO_CUDA_ENTRY STV_DEFAULT"
_ZN2at6native18elementwise_kernelILi128ELi4EZNS0_22gpu_kernel_impl_nocastIZZZNS0_21clamp_max_kernel_cudaERNS_18TensorIteratorBaseERKN3c106ScalarEENKUlvE_clEvENKUlvE3_clEvEUlsE_EEvS4_RKT_EUliE_EEviT1_:
.text._ZN2at6native18elementwise_kernelILi128ELi4EZNS0_22gpu_kernel_impl_nocastIZZZNS0_21clamp_max_kernel_cudaERNS_18TensorIteratorBaseERKN3c106ScalarEENKUlvE_clEvENKUlvE3_clEvEUlsE_EEvS4_RKT_EUliE_EEviT1_:
        /* <DEDUP_REMOVED lines=14> */
[----:B------:R-:W0:Y:S01]  /*00e0*/  LDC.64 R4, c[0x0][0x588] ;  /* 0x00016200ff047b82 */ /* 0x000e220000000a00 */
[----:B------:R-:W1:Y:S01]  /*00f0*/  LDCU.U16 UR8, c[0x0][0x590] ;  /* 0x0000b200ff0877ac */ /* 0x000e620008000400 */
[----:B0-----:R-:W1:Y:S06]  /*0100*/  LDG.E.U16 R4, desc[UR6][R4.64] ;  /* 0x0000000604047981 */ /* 0x001e6c000c1e1500 */
[----:B------:R-:W0:Y:S01]  /*0110*/  LDC.64 R6, c[0x0][0x580] ;  /* 0x00016000ff067b82 */ /* 0x000e220000000a00 */
[----:B------:R-:W-:-:S04]  /*0120*/  IADD3 R3, PT, PT, R3, 0x80, RZ ;  /* 0x0000008003037810 */ /* 0x000fc80007ffe0ff */
[----:B------:R-:W-:Y:S02]  /*0130*/  ISETP.GE.AND P0, PT, R3, UR4, PT ;  /* 0x0000000403007c0c */ /* 0x000fe4000bf06270 */
[----:B-1----:R-:W-:-:S11]  /*0140*/  VIMNMX.S16x2 R0, PT, PT, R4, UR8, PT ;  /* 0x0000000804007c48 */ /* 0x002fd6000bfe0300 */
[----:B------:R-:W-:Y:S05]  /*0150*/  @P0 BREAK.RELIABLE B1 ;  /* 0x0000000000010942 */ /* 0x000fea0003800100 */
[----:B0-----:R0:W-:Y:S01]  /*0160*/  STG.E.U16 desc[UR6][R6.64], R0 ;  /* 0x0000000006007986 */ /* 0x0011e2000c101506 */
[----:B------:R-:W-:Y:S05]  /*0170*/  @P0 BRA `(.L_x_7239) ;  /* 0x0000000000480947 */ /* 0x000fea0003800000 */
[----:B------:R-:W1:Y:S01]  /*0180*/  LDC.64 R4, c[0x0][0x588] ;  /* 0x00016200ff047b82 */ /* 0x000e620000000a00 */
[----:B------:R-:W2:Y:S01]  /*0190*/  LDCU.U16 UR8, c[0x0][0x590] ;  /* 0x0000b200ff0877ac */ /* 0x000ea20008000400 */
[----:B-1----:R-:W2:Y:S06]  /*01a0*/  LDG.E.U16 R4, desc[UR6][R4.64] ;  /* 0x0000000604047981 */ /* 0x002eac000c1e1500 */
[----:B0-----:R-:W0:Y:S01]  /*01b0*/  LDC.64 R6, c[0x0][0x580] ;  /* 0x00016000ff067b82 */ /* 0x001e220000000a00 */
[----:B------:R-:W-:Y:S02]  /*01c0*/  IADD3 R3, PT, PT, R3, 0x80, RZ ;  /* 0x0000008003037810 */ /* 0x000fe40007ffe0ff */
[----:B--2---:R-:W-:-:S05]  /*01d0*/  VIMNMX.S16x2 R0, PT, PT, R4, UR8, PT ;  /* 0x0000000804007c48 */ /* 0x004fca000bfe0300 */
[----:B0-----:R0:W-:Y:S02]  /*01e0*/  STG.E.U16 desc[UR6][R6.64], R0 ;  /* 0x0000000006007986 */ /* 0x0011e4000c101506 */
.L_x_7238:
[----:B------:R-:W-:-:S13]  /*01f0*/  ISETP.GE.AND P0, PT, R3, UR4, PT ;  /* 0x0000000403007c0c */ /* 0x000fda000bf06270 */
[----:B------:R-:W-:Y:S05]  /*0200*/  @P0 BREAK.RELIABLE B1 ;  /* 0x0000000000010942 */ /* 0x000fea0003800100 */
[----:B------:R-:W-:Y:S05]  /*0210*/  @P0 BRA `(.L_x_7239) ;  /* 0x0000000000200947 */ /* 0x000fea0003800000 */
[----:B------:R-:W-:Y:S05]  /*0220*/  BSYNC.RELIABLE B1 ;  /* 0x0000000000017941 */ /* 0x000fea0003800100 */
.L_x_7237:
[----:B------:R-:W1:Y:S01]  /*0230*/  LDC.64 R4, c[0x0][0x588] ;  /* 0x00016200ff047b82 */ /* 0x000e620000000a00 */
[----:B------:R-:W2:Y:S01]  /*0240*/  LDCU.U16 UR8, c[0x0][0x590] ;  /* 0x0000b200ff0877ac */ /* 0x000ea20008000400 */
[----:B-1----:R-:W2:Y:S06]  /*0250*/  LDG.E.U16 R4, desc[UR6][R4.64] ;  /* 0x0000000604047981 */ /* 0x002eac000c1e1500 */
[----:B0-----:R-:W0:Y:S01]  /*0260*/  LDC.64 R6, c[0x0][0x580] ;  /* 0x00016000ff067b82 */ /* 0x001e220000000a00 */
[----:B------:R-:W-:Y:S02]  /*0270*/  IADD3 R3, PT, PT, R3, 0x80, RZ ;  /* 0x0000008003037810 */ /* 0x000fe40007ffe0ff */
[----:B--2---:R-:W-:-:S05]  /*0280*/  VIMNMX.S16x2 R0, PT, PT, R4, UR8, PT ;  /* 0x0000000804007c48 */ /* 0x004fca000bfe0300 */
[----:B0-----:R1:W-:Y:S02]  /*0290*/  STG.E.U16 desc[UR6][R6.64], R0 ;  /* 0x0000000006007986 */ /* 0x0013e4000c101506 */
.L_x_7239:
[----:B------:R-:W-:Y:S05]  /*02a0*/  BSYNC.RECONVERGENT B0 ;  /* 0x0000000000007941 */ /* 0x000fea0003800200 */
.L_x_7236:
[----:B------:R-:W-:Y:S05]  /*02b0*/  WARPSYNC.ALL ;  /* 0x0000000000007948 */ /* 0x000fea0003800000 */
[----:B------:R-:W-:-:S13]  /*02c0*/  ISETP.GE.AND P0, PT, R3, UR4, PT ;  /* 0x0000000403007c0c */ /* 0x000fda000bf06270 */
[----:B------:R-:W-:Y:S05]  /*02d0*/  @P0 EXIT ;  /* 0x000000000000094d */ /* 0x000fea0003800000 */
[----:B------:R-:W2:Y:S01]  /*02e0*/  LDC.64 R2, c[0x0][0x588] ;  /* 0x00016200ff027b82 */ /* 0x000ea20000000a00 */
[----:B------:R-:W0:Y:S01]  /*02f0*/  LDCU.U16 UR4, c[0x0][0x590] ;  /* 0x0000b200ff0477ac */ /* 0x000e220008000400 */
[----:B--2---:R-:W0:Y:S06]  /*0300*/  LDG.E.U16 R2, desc[UR6][R2.64] ;  /* 0x0000000602027981 */ /* 0x004e2c000c1e1500 */
[----:B------:R-:W2:Y:S01]  /*0310*/  LDC.64 R4, c[0x0][0x580] ;  /* 0x00016000ff047b82 */ /* 0x000ea20000000a00 */
[----:B01----:R-:W-:-:S05]  /*0320*/  VIMNMX.S16x2 R0, PT, PT, R2, UR4, PT ;  /* 0x0000000402007c48 */ /* 0x003fca000bfe0300 */
[----:B--2---:R-:W-:Y:S01]  /*0330*/  STG.E.U16 desc[UR6][R4.64], R0 ;  /* 0x0000000004007986 */ /* 0x004fe2000c101506 */
[----:B------:R-:W-:Y:S05]  /*0340*/  EXIT ;  /* 0x000000000000794d */ /* 0x000fea0003800000 */
.L_x_7235:
        /* <DEDUP_REMOVED lines=306> */
.L_x_7243:
[----:B------:R-:W0:Y:S02]  /*1670*/  LDCU.128 UR8, c[0x0][0x580] ;  /* 0x0000b000ff0877ac */ /* 0x000e240008000c00 */
[----:B0-----:R-:W-:Y:S01]  /*1680*/  IADD3 R6, P0, PT, R4, UR10, RZ ;  /* 0x0000000a04067c10 */ /* 0x001fe2000ff1e0ff */
[----:B------:R-:W0:Y:S03]  /*1690*/  LDCU.U16 UR10, c[0x0][0x590] ;  /* 0x0000b200ff0a77ac */ /* 0x000e260008000400 */
[----:B------:R-:W-:-:S05]  /*16a0*/  IADD3.X R7, PT, PT, RZ, UR11, RZ, P0, !PT ;  /* 0x0000000bff077c10 */ /* 0x000fca00087fe4ff */
[----:B------:R-:W0:Y:S01]  /*16b0*/  LDG.E.U16 R6, desc[UR6][R6.64] ;  /* 0x0000000606067981 */ /* 0x000e22000c1e1500 */
[----:B------:R-:W-:Y:S02]  /*16c0*/  IADD3 R4, P0, PT, R5, UR8, RZ ;  /* 0x0000000805047c10 */ /* 0x000fe4000ff1e0ff */
[----:B------:R-:W-:Y:S02]  /*16d0*/  IADD3 R3, PT, PT, R3, 0x80, RZ ;  /* 0x0000008003037810 */ /* 0x000fe40007ffe0ff */
[----:B------:R-:W-:Y:S02]  /*16e0*/  IADD3.X R5, PT, PT, RZ, UR9, RZ, P0, !PT ;  /* 0x00000009ff057c10 */ /* 0x000fe400087fe4ff */
[----:B------:R-:W-:Y:S02]  /*16f0*/  ISETP.GE.AND P0, PT, R3, UR4, PT ;  /* 0x0000000403007c0c */ /* 0x000fe4000bf06270 */
[----:B0-----:R-:W-:-:S11]  /*1700*/  VIMNMX.S16x2 R7, PT, PT, R6, UR10, PT ;  /* 0x0000000a06077c48 */ /* 0x001fd6000bfe0300 */
[----:B------:R-:W-:Y:S05]  /*1710*/  @P0 BREAK.RELIABLE B1 ;  /* 0x0000000000010942 */ /* 0x000fea0003800100 */
[----:B------:R0:W-:Y:S01]  /*1720*/  STG.E.U16 desc[UR6][R4.64], R7 ;  /* 0x0000000704007986 */ /* 0x0001e2000c101506 */
        /* <DEDUP_REMOVED lines=294> */
[C---:B--2---:R-:W-:Y:S02]  /*2990*/  IMAD R5, R6.reuse, UR10, R5 ;  /* 0x0000000a06057c24 */ /* 0x044fe4000f8e0205 */
[----:B0-----:R-:W-:Y:S02]  /*29a0*/  @P0 IMAD R10, R17, R10, R11 ;  /* 0x0000000a110a0224 */ /* 0x001fe400078e020b */
[----:B------:R-:W-:Y:S02]  /*29b0*/  IMAD R4, R6, UR11, R4 ;  /* 0x0000000b06047c24 */ /* 0x000fe4000f8e0204 */
[C---:B-1----:R-:W-:Y:S02]  /*29c0*/  @P0 IMAD R5, R10.reuse, R8, R5 ;  /* 0x000000080a050224 */ /* 0x042fe400078e0205 */
[----:B------:R-:W-:-:S07]  /*29d0*/  @P0 IMAD R4, R10, R9, R4 ;  /* 0x000000090a040224 */ /* 0x000fce00078e0204 */
.L_x_7245:
        /* <DEDUP_REMOVED lines=8> */
[----:B0-----:R-:W-:-:S05]  /*2a60*/  VIMNMX.S16x2 R7, PT, PT, R6, UR10, PT ;  /* 0x0000000a06077c48 */ /* 0x001fca000bfe0300 */
[----:B------:R0:W-:Y:S02]  /*2a70*/  STG.E.U16 desc[UR6][R4.64], R7 ;  /* 0x0000000704007986 */ /* 0x0001e4000c101506 */
.L_x_7242:
[----:B------:R-:W-:-:S13]  /*2a80*/  ISETP.GE.AND P0, PT, R3, UR4, PT ;  /* 0x0000000403007c0c */ /* 0x000fda000bf06270 */
[----:B------:R-:W-:Y:S05]  /*2a90*/  @P0 BREAK.RELIABLE B1 ;  /* 0x0000000000010942 */ /* 0x000fea0003800100 */
[----:B------:R-:W-:Y:S05]  /*2aa0*/  @P0 BRA `(.L_x_7244) ;  /* 0x0000001000d40947 */ /* 0x000fea0003800000 */
[----:B------:R-:W-:Y:S05]  /*2ab0*/  BSYNC.RELIABLE B1 ;  /* 0x0000000000017941 */ /* 0x000fea0003800100 */
.L_x_7241:
        /* <DEDUP_REMOVED lines=298> */
.L_x_7246:
        /* <DEDUP_REMOVED lines=10> */
.L_x_7244:
[----:B------:R-:W-:Y:S05]  /*3e00*/  BSYNC.RECONVERGENT B0 ;  /* 0x0000000000007941 */ /* 0x000fea0003800200 */
.L_x_7240:
        /* <DEDUP_REMOVED lines=10> */
[----:B------:R-:W-:-:S05]  /*3eb0*/  SHF.R.U32.HI R5, RZ, UR5, R4 ;  /* 0x00000005ff057c19 */ /* 0x000fca0008011604 */
[----:B------:R-:W-:-:S04]  /*3ec0*/  IMAD.MOV R6, RZ, RZ, -R5 ;  /* 0x000000ffff067224 */ /* 0x000fc800078e0a05 */
        /* <DEDUP_REMOVED lines=289> */
.L_x_7247:
[----:B------:R-:W0:Y:S01]  /*50e0*/  LDCU.128 UR8, c[0x0][0x580] ;  /* 0x0000b000ff0877ac */ /* 0x000e220008000c00 */
[----:B------:R-:W1:Y:S01]  /*50f0*/  LDCU.U16 UR4, c[0x0][0x590] ;  /* 0x0000b200ff0477ac */ /* 0x000e620008000400 */
[----:B0-----:R-:W-:-:S04]  /*5100*/  IADD3 R4, P0, PT, R2, UR10, RZ ;  /* 0x0000000a02047c10 */ /* 0x001fc8000ff1e0ff */
[----:B------:R-:W-:-:S05]  /*5110*/  IADD3.X R5, PT, PT, RZ, UR11, RZ, P0, !PT ;  /* 0x0000000bff057c10 */ /* 0x000fca00087fe4ff */
[----:B------:R-:W1:Y:S01]  /*5120*/  LDG.E.U16 R4, desc[UR6][R4.64] ;  /* 0x0000000604047981 */ /* 0x000e62000c1e1500 */
[----:B------:R-:W-:-:S04]  /*5130*/  IADD3 R2, P0, PT, R3, UR8, RZ ;  /* 0x0000000803027c10 */ /* 0x000fc8000ff1e0ff */
[----:B------:R-:W-:Y:S02]  /*5140*/  IADD3.X R3, PT, PT, RZ, UR9, RZ, P0, !PT ;  /* 0x00000009ff037c10 */ /* 0x000fe400087fe4ff */
[----:B-1----:R-:W-:-:S05]  /*5150*/  VIMNMX.S16x2 R0, PT, PT, R4, UR4, PT ;  /* 0x0000000404007c48 */ /* 0x002fca000bfe0300 */
[----:B------:R-:W-:Y:S01]  /*5160*/  STG.E.U16 desc[UR6][R2.64], R0 ;  /* 0x0000000002007986 */ /* 0x000fe2000c101506 */
[----:B------:R-:W-:Y:S05]  /*5170*/  EXIT ;  /* 0x000000000000794d */ /* 0x000fea0003800000 */
.L_x_7248:
        /* <DEDUP_REMOVED lines=16> */
.L_x_37036:


//--------------------- .text._ZN2at6native27unrolled_elementwise_kernelIZZZNS0_21clamp_max_kernel_cudaERNS_18TensorIteratorBaseERKN3c106ScalarEENKUlvE_clEvENKUlvE3_clEvEUlsE_St5arrayIPcLm2EELi4E23TrivialOffsetCalculatorILi1EjESF_NS0_6memory15LoadWithoutCastENSG_16StoreWithoutCastEEEviT_T0_T2_T3_T4_T5_ --------------------------
	.section	.text._ZN2at6native27unrolled_elementwise_kernelIZZZNS0_21clamp_max_kernel_cudaERNS_18TensorIteratorBaseERKN3c106ScalarEENKUlvE_clEvENKUlvE3_clEvEUlsE_St5arrayIPcLm2EELi4E23TrivialOffsetCalculatorILi1EjESF_NS0_6memory15LoadWithoutCastENSG_16StoreWithoutCastEEEviT_T0_T2_T3_T4_T5_,"ax",@progbits
	.align	128
        .global         _ZN2at6native27unrolled_elementwise_kernelIZZZNS0_21clamp_max_kernel_cudaERNS_18TensorIteratorBaseERKN3c106ScalarEENKUlvE_clEvENKUlvE3_clEvEUlsE_St5arrayIPcLm2EELi4E23TrivialOffsetCalculatorILi1EjESF_NS0_6memory15LoadWithoutCastENSG_16StoreWithoutCastEEEviT_T0_T2_T3_T4_T5_
        .type           _ZN2at6native27unrolled_elementwise_kernelIZZZNS0_21clamp_max_kernel_cudaERNS_18TensorIteratorBaseERKN3c106ScalarEENKUlvE_clEvENKUlvE3_clEvEUlsE_St5arrayIPcLm2EELi4E23TrivialOffsetCalculatorILi1EjESF_NS0_6memory15LoadWithoutCastENSG_16StoreWithoutCastEEEviT_T0_T2_T3_T4_T5_,@function
        .size           _ZN2at6native27unrolled_elementwise_kernelIZZZNS0_21clamp_max_kernel_cudaERNS_18TensorIteratorBaseERKN3c106ScalarEENKUlvE_clEvENKUlvE3_clEvEUlsE_St5arrayIPcLm2EELi4E23TrivialOffsetCalculatorILi1EjESF_NS0_6memory15LoadWithoutCastENSG_16StoreWithoutCastEEEviT_T0_T2_T3_T4_T5_,(.L_x_37037 - _ZN2at6native27unrolled_elementwise_kernelIZZZNS0_21clamp_max_kernel_cudaERNS_18TensorIteratorBaseERKN3c106ScalarEENKUlvE_clEvENKUlvE3_clEvEUlsE_St5arrayIPcLm2EELi4E23TrivialOffsetCalculatorILi1EjESF_NS0_6memory15LoadWithoutCastENSG_16StoreWithoutCastEEEviT_T0_T2_T3_T4_T5_)
        .other          _ZN2at6native27unrolled_elementwise_kernelIZZZNS0_21clamp_max_kernel_cudaERNS_18TensorIteratorBaseERKN3c106ScalarEENKUlvE_clEvENKUlvE3_clEvEUlsE_St5arrayIPcLm2EELi4E23TrivialOffsetCalculatorILi1EjESF_NS0_6memory15LoadWithoutCastENSG_16StoreWithoutCastEEEviT_T0_T2_T3_T4_T5_,@"STO_CUDA_ENTRY STV_DEFAULT"
_ZN2at6native27unrolled_elementwise_kernelIZZZNS0_21clamp_max_kernel_cudaERNS_18TensorIteratorBaseERKN3c106ScalarEENKUlvE_clEvENKUlvE3_clEvEUlsE_St5arrayIPcLm2EELi4E23TrivialOffsetCalculatorILi1EjESF_NS0_6memory15LoadWithoutCastENSG_16StoreWithoutCastEEEviT_T0_T2_T3_T4_T5_:
.text._ZN2at6native27unrolled_elementwise_kernelIZZZNS0_21clamp_max_kernel_cudaERNS_18TensorIteratorBaseERKN3c106ScalarEENKUlvE_clEvENKUlvE3_clEvEUlsE_St5arrayIPcLm2EELi4E23TrivialOffsetCalculatorILi1EjESF_NS0_6memory15LoadWithoutCastENSG_16StoreWithoutCastEEEviT_T0_T2_T3_T4_T5_:
[----:B------:R-:W-:Y:S01]  /*0000*/  LDC R1, c[0x0][0x37c] ;  /* 0x0000df00ff017b82 */ /* 0x000fe20000000800 */
[----:B------:R-:W0:Y:S07]  /*0010*/  S2R R3, SR_CTAID.X ;  /* 0x0000000000037919 */ /* 0x000e2e0000002500 */
[----:B------:R-:W0:Y:S01]  /*0020*/  LDC R2, c[0x0][0x380] ;  /* 0x0000e000ff027b82 */ /* 0x000e220000000800 */
[----:B------:R-:W1:Y:S01]  /*0030*/  LDCU.64 UR4, c[0x0][0x358] ;  /* 0x00006b00ff0477ac */ /* 0x000e620008000a00 */
[----:B------:R-:W-:Y:S01]  /*0040*/  PRMT R4, RZ, 0x7610, R4 ;  /* 0x00007610ff047816 */ /* 0x000fe20000000004 */
[----:B------:R-:W2:Y:S01]  /*0050*/  S2R R0, SR_TID.X ;  /* 0x0000000000007919 */ /* 0x000ea20000002100 */
[----:B------:R-:W3:Y:S01]  /*0060*/  LDCU.U16 UR6, c[0x0][0x388] ;  /* 0x00007100ff0677ac */ /* 0x000ee20008000400 */
[--C-:B0-----:R-:W-:Y:S01]  /*0070*/  IMAD R5, R3, -0x200, R2.reuse ;  /* 0xfffffe0003057824 */ /* 0x101fe200078e0202 */
[----:B------:R-:W-:Y:S01]  /*0080*/  PRMT R2, RZ, 0x7610, R2 ;  /* 0x00007610ff027816 */ /* 0x000fe20000000002 */
[----:B--2---:R-:W-:-:S03]  /*0090*/  IMAD.MOV.U32 R8, RZ, RZ, R0 ;  /* 0x000000ffff087224 */ /* 0x004fc600078e0000 */
[----:B------:R-:W-:-:S13]  /*00a0*/  ISETP.GE.AND P0, PT, R0, R5, PT ;  /* 0x000000050000720c */ /* 0x000fda0003f06270 */
[----:B------:R-:W-:Y:S01]  /*00b0*/  @!P0 VIADD R0, R8, 0x80 ;  /* 0x0000008008008836 */ /* 0x000fe20000000000 */
[----:B------:R-:W0:Y:S01]  /*00c0*/  @!P0 LDC.64 R10, c[0x0][0x3a0] ;  /* 0x0000e800ff0a8b82 */ /* 0x000e220000000a00 */
[----:B------:R-:W-:-:S03]  /*00d0*/  @!P0 LEA R9, R3, R8, 0x9 ;  /* 0x0000000803098211 */ /* 0x000fc600078e48ff */
[----:B------:R-:W-:-:S13]  /*00e0*/  ISETP.GE.AND P1, PT, R0, R5, PT ;  /* 0x000000050000720c */ /* 0x000fda0003f26270 */
[----:B------:R-:W-:Y:S01]  /*00f0*/  @!P1 IMAD R17, R3, 0x200, R0 ;  /* 0x0000020003119824 */ /* 0x000fe200078e0200 */
[----:B------:R-:W-:Y:S01]  /*0100*/  @!P1 IADD3 R0, PT, PT, R0, 0x80, RZ ;  /* 0x0000008000009810 */ /* 0x000fe20007ffe0ff */
[----:B------:R-:W2:Y:S03]  /*0110*/  @!P1 LDC.64 R12, c[0x0][0x3a0] ;  /* 0x0000e800ff0c9b82 */ /* 0x000ea60000000a00 */
[----:B------:R-:W-:Y:S01]  /*0120*/  ISETP.GE.AND P3, PT, R0, R5, PT ;  /* 0x000000050000720c */ /* 0x000fe20003f66270 */
[----:B0-----:R-:W-:-:S12]  /*0130*/  @!P0 IMAD.WIDE.U32 R10, R9, 0x2, R10 ;  /* 0x00000002090a8825 */ /* 0x001fd800078e000a */
[----:B------:R-:W-:Y:S01]  /*0140*/  @!P3 IMAD R21, R3, 0x200, R0 ;  /* 0x000002000315b824 */ /* 0x000fe200078e0200 */
[----:B------:R-:W0:Y:S01]  /*0150*/  @!P3 LDC.64 R14, c[0x0][0x3a0] ;  /* 0x0000e800ff0ebb82 */ /* 0x000e220000000a00 */
[----:B------:R-:W-:-:S05]  /*0160*/  @!P3 VIADD R0, R0, 0x80 ;  /* 0x000000800000b836 */ /* 0x000fca0000000000 */
[----:B------:R-:W-:Y:S01]  /*0170*/  ISETP.GE.AND P2, PT, R0, R5, PT ;  /* 0x000000050000720c */ /* 0x000fe20003f46270 */
[----:B--2---:R-:W-:-:S05]  /*0180*/  @!P1 IMAD.WIDE.U32 R12, R17, 0x2, R12 ;  /* 0x00000002110c9825 */ /* 0x004fca00078e000c */
[----:B-1----:R-:W3:Y:S07]  /*0190*/  @!P1 LDG.E.U16 R2, desc[UR4][R12.64] ;  /* 0x000000040c029981 */ /* 0x002eee000c1e1500 */
[----:B------:R-:W1:Y:S01]  /*01a0*/  @!P2 LDC.64 R6, c[0x0][0x3a0] ;  /* 0x0000e800ff06ab82 */ /* 0x000e620000000a00 */
[--C-:B------:R-:W-:Y:S01]  /*01b0*/  @!P2 IMAD R19, R3, 0x200, R0.reuse ;  /* 0x000002000313a824 */ /* 0x100fe200078e0200 */
[----:B------:R-:W-:Y:S01]  /*01c0*/  PRMT R0, RZ, 0x7610, R0 ;  /* 0x00007610ff007816 */ /* 0x000fe20000000000 */
[----:B0-----:R-:W-:-:S05]  /*01d0*/  @!P3 IMAD.WIDE.U32 R16, R21, 0x2, R14 ;  /* 0x000000021510b825 */ /* 0x001fca00078e000e */
[----:B------:R-:W2:Y:S04]  /*01e0*/  @!P0 LDG.E.U16 R0, desc[UR4][R10.64] ;  /* 0x000000040a008981 */ /* 0x000ea8000c1e1500 */
[----:B------:R-:W4:Y:S01]  /*01f0*/  @!P3 LDG.E.U16 R4, desc[UR4][R16.64] ;  /* 0x000000041004b981 */ /* 0x000f22000c1e1500 */
[----:B-1----:R-:W-:Y:S01]  /*0200*/  @!P2 IMAD.WIDE.U32 R14, R19, 0x2, R6 ;  /* 0x00000002130ea825 */ /* 0x002fe200078e0006 */
[----:B------:R-:W-:-:S06]  /*0210*/  PRMT R6, RZ, 0x7610, R6 ;  /* 0x00007610ff067816 */ /* 0x000fcc0000000006 */
[----:B------:R-:W5:Y:S01]  /*0220*/  @!P2 LDG.E.U16 R6, desc[UR4][R14.64] ;  /* 0x000000040e06a981 */ /* 0x000f62000c1e1500 */
[----:B------:R-:W-:Y:S01]  /*0230*/  ISETP.GE.AND P0, PT, R8, R5, PT ;  /* 0x000000050800720c */ /* 0x000fe20003f06270 */
[----:B------:R-:W-:Y:S04]  /*0240*/  BSSY.RECONVERGENT B0, `(.L_x_7249) ;  /* 0x000001b000007945 */ /* 0x000fe80003800200 */
[----:B------:R-:W-:Y:S01]  /*0250*/  BSSY.RELIABLE B1, `(.L_x_7250) ;  /* 0x0000013000017945 */ /* 0x000fe20003800100 */
[----:B---3--:R-:W-:Y:S02]  /*0260*/  VIMNMX.S16x2 R2, PT, PT, R2, UR6, PT ;  /* 0x0000000602027c48 */ /* 0x008fe4000bfe0300 */
[----:B--2---:R-:W-:Y:S02]  /*0270*/  VIMNMX.S16x2 R0, PT, PT, R0, UR6, PT ;  /* 0x0000000600007c48 */ /* 0x004fe4000bfe0300 */
[----:B----4-:R-:W-:-:S02]  /*0280*/  VIMNMX.S16x2 R4, PT, PT, R4, UR6, PT ;  /* 0x0000000604047c48 */ /* 0x010fc4000bfe0300 */
[----:B-----5:R-:W-:Y:S01]  /*0290*/  VIMNMX.S16x2 R9, PT, PT, R6, UR6, PT ;  /* 0x0000000606097c48 */ /* 0x020fe2000bfe0300 */
[----:B------:R-:W-:Y:S06]  /*02a0*/  @P0 BRA `(.L_x_7251) ;  /* 0x0000000000340947 */ /* 0x000fec0003800000 */
[----:B------:R-:W0:Y:S01]  /*02b0*/  LDC.64 R6, c[0x0][0x398] ;  /* 0x0000e600ff067b82 */ /* 0x000e220000000a00 */
[----:B------:R-:W-:Y:S01]  /*02c0*/  IMAD R11, R3, 0x200, R8 ;  /* 0x00000200030b7824 */ /* 0x000fe200078e0208 */
[----:B------:R-:W-:-:S04]  /*02d0*/  IADD3 R8, PT, PT, R8, 0x80, RZ ;  /* 0x0000008008087810 */ /* 0x000fc80007ffe0ff */
[----:B------:R-:W-:-:S13]  /*02e0*/  ISETP.GE.AND P0, PT, R8, R5, PT ;  /* 0x000000050800720c */ /* 0x000fda0003f06270 */
[----:B------:R-:W-:Y:S05]  /*02f0*/  @P0 BREAK.RELIABLE B1 ;  /* 0x0000000000010942 */ /* 0x000fea0003800100 */
[----:B0-----:R-:W-:-:S05]  /*0300*/  IMAD.WIDE.U32 R6, R11, 0x2, R6 ;  /* 0x000000020b067825 */ /* 0x001fca00078e0006 */
[----:B------:R0:W-:Y:S01]  /*0310*/  STG.E.U16 desc[UR4][R6.64], R0 ;  /* 0x0000000006007986 */ /* 0x0001e2000c101504 */
[----:B------:R-:W-:Y:S05]  /*0320*/  @P0 BRA `(.L_x_7252) ;  /* 0x0000000000300947 */ /* 0x000fea0003800000 */
[----:B0-----:R-:W0:Y:S01]  /*0330*/  LDC.64 R6, c[0x0][0x398] ;  /* 0x0000e600ff067b82 */ /* 0x001e220000000a00 */
[----:B------:R-:W-:Y:S02]  /*0340*/  IMAD R11, R3, 0x200, R8 ;  /* 0x00000200030b7824 */ /* 0x000fe400078e0208 */
[----:B------:R-:W-:Y:S02]  /*0350*/  VIADD R8, R8, 0x80 ;  /* 0x0000008008087836 */ /* 0x000fe40000000000 */
[----:B0-----:R-:W-:-:S05]  /*0360*/  IMAD.WIDE.U32 R6, R11, 0x2, R6 ;  /* 0x000000020b067825 */ /* 0x001fca00078e0006 */
[----:B------:R0:W-:Y:S02]  /*0370*/  STG.E.U16 desc[UR4][R6.64], R2 ;  /* 0x0000000206007986 */ /* 0x0001e4000c101504 */
.L_x_7251:
[----:B------:R-:W-:Y:S05]  /*0380*/  BSYNC.RELIABLE B1 ;  /* 0x0000000000017941 */ /* 0x000fea0003800100 */
.L_x_7250:
[----:B------:R-:W-:-:S13]  /*0390*/  ISETP.GE.AND P0, PT, R8, R5, PT ;  /* 0x000000050800720c */ /* 0x000fda0003f06270 */
[----:B0-----:R-:W0:Y:S01]  /*03a0*/  @!P0 LDC.64 R6, c[0x0][0x398] ;  /* 0x0000e600ff068b82 */ /* 0x001e220000000a00 */
[----:B------:R-:W-:Y:S01]  /*03b0*/  @!P0 LEA R11, R3, R8, 0x9 ;  /* 0x00000008030b8211 */ /* 0x000fe200078e48ff */
[----:B------:R-:W-:-:S04]  /*03c0*/  @!P0 VIADD R8, R8, 0x80 ;  /* 0x0000008008088836 */ /* 0x000fc80000000000 */
[----:B0-----:R-:W-:-:S05]  /*03d0*/  @!P0 IMAD.WIDE.U32 R6, R11, 0x2, R6 ;  /* 0x000000020b068825 */ /* 0x001fca00078e0006 */
[----:B------:R1:W-:Y:S02]  /*03e0*/  @!P0 STG.E.U16 desc[UR4][R6.64], R4 ;  /* 0x0000000406008986 */ /* 0x0003e4000c101504 */
.L_x_7252:
[----:B------:R-:W-:Y:S05]  /*03f0*/  BSYNC.RECONVERGENT B0 ;  /* 0x0000000000007941 */ /* 0x000fea0003800200 */
.L_x_7249:
[----:B------:R-:W-:Y:S05]  /*0400*/  WARPSYNC.ALL ;  /* 0x0000000000007948 */ /* 0x000fea0003800000 */
[----:B------:R-:W-:-:S13]  /*0410*/  ISETP.GE.AND P0, PT, R8, R5, PT ;  /* 0x000000050800720c */ /* 0x000fda0003f06270 */
[----:B------:R-:W-:Y:S05]  /*0420*/  @P0 EXIT ;  /* 0x000000000000094d */ /* 0x000fea0003800000 */
[----:B-1----:R-:W1:Y:S01]  /*0430*/  LDC.64 R4, c[0x0][0x398] ;  /* 0x0000e600ff047b82 */ /* 0x002e620000000a00 */
[----:B------:R-:W-:-:S05]  /*0440*/  LEA R3, R3, R8, 0x9 ;  /* 0x0000000803037211 */ /* 0x000fca00078e48ff */
[----:B-1----:R-:W-:-:S05]  /*0450*/  IMAD.WIDE.U32 R2, R3, 0x2, R4 ;  /* 0x0000000203027825 */ /* 0x002fca00078e0004 */
[----:B------:R-:W-:Y:S01]  /*0460*/  STG.E.U16 desc[UR4][R2.64], R9 ;  /* 0x0000000902007986 */ /* 0x000fe2000c101504 */
[----:B------:R-:W-:Y:S05]  /*0470*/  EXIT ;  /* 0x000000000000794d */ /* 0x000fea0003800000 */
.L_x_7253:
        /* <DEDUP_REMOVED lines=16> */
.L_x_37037:


//--------------------- .text._ZN2at6native29vectorized_elementwise_kernelILi2EZZZNS0_21clamp_max_kernel_cudaERNS_18TensorIteratorBaseERKN3c106ScalarEENKUlvE_clEvENKUlvE3_clEvEUlsE_St5arrayIPcLm2EEEEviT0_T1_ --------------------------
	.section	.text._ZN2at6native29vectorized_elementwise_kernelILi2EZZZNS0_21clamp_max_kernel_cudaERNS_18TensorIteratorBaseERKN3c106ScalarEENKUlvE_clEvENKUlvE3_clEvEUlsE_St5arrayIPcLm2EEEEviT0_T1_,"ax",@progbits
	.align	128
        .global         _ZN2at6native29vectorized_elementwise_kernelILi2EZZZNS0_21clamp_max_kernel_cudaERNS_18TensorIteratorBaseERKN3c106ScalarEENKUlvE_clEvENKUlvE3_clEvEUlsE_St5arrayIPcLm2EEEEviT0_T1_
        .type           _ZN2at6native29vectorized_elementwise_kernelILi2EZZZNS0_21clamp_max_kernel_cudaERNS_18TensorIteratorBaseERKN3c106ScalarEENKUlvE_clEvENKUlvE3_clEvEUlsE_St5arrayIPcLm2EEEEviT0_T1_,@function
        .size           _ZN2at6native29vectorized_elementwise_kernelILi2EZZZNS0_21clamp_max_kernel_cudaERNS_18TensorIteratorBaseERKN3c106ScalarEENKUlvE_clEvENKUlvE3_clEvEUlsE_St5arrayIPcLm2EEEEviT0_T1_,(.L_x_37038 - _ZN2at6native29vectorized_elementwise_kernelILi2EZZZNS0_21clamp_max_kernel_cudaERNS_18TensorIteratorBaseERKN3c106ScalarEENKUlvE_clEvENKUlvE3_clEvEUlsE_St5arrayIPcLm2EEEEviT0_T1_)
        .other          _ZN2at6native29vectorized_elementwise_kernelILi2EZZZNS0_21clamp_max_kernel_cudaERNS_18TensorIteratorBaseERKN3c106ScalarEENKUlvE_clEvENKUlvE3_clEvEUlsE_St5arrayIPcLm2EEEEviT0_T1_,@"STO_CUDA_ENTRY STV_DEFAULT"
_ZN2at6native29vectorized_elementwise_kernelILi2EZZZNS0_21clamp_max_kernel_cudaERNS_18TensorIteratorBaseERKN3c106ScalarEENKUlvE_clEvENKUlvE3_clEvEUlsE_St5arrayIPcLm2EEEEviT0_T1_:
.text._ZN2at6native29vectorized_elementwise_kernelILi2EZZZNS0_21clamp_max_kernel_cudaERNS_18TensorIteratorBaseERKN3c106ScalarEENKUlvE_clEvENKUlvE3_clEvEUlsE_St5arrayIPcLm2EEEEviT0_T1_:
        /* <DEDUP_REMOVED lines=9> */
[----:B------:R-:W-:Y:S01]  /*0090*/  PRMT R4, RZ, 0x7610, R4 ;  /* 0x00007610ff047816 */ /* 0x000fe20000000004 */
[----:B------:R-:W1:Y:S01]  /*00a0*/  LDCU.U16 UR6, c[0x0][0x388] ;  /* 0x00007100ff0677ac */ /* 0x000e620008000400 */
        /* <DEDUP_REMOVED lines=11> */
[----:B------:R0:W1:Y:S07]  /*0160*/  @!P6 LDG.E.U16 R4, desc[UR4][R16.64] ;  /* 0x000000041004e981 */ /* 0x00006e000c1e1500 */
        /* <DEDUP_REMOVED lines=13> */
[----:B------:R-:W5:Y:S01]  /*0240*/  @!P1 LDC.64 R20, c[0x0][0x3a0] ;  /* 0x0000e800ff149b82 */ /* 0x000f620000000a00 */
[----:B------:R-:W-:-:S05]  /*0250*/  @!P1 VIADD R0, R0, 0x80 ;  /* 0x0000008000009836 */ /* 0x000fca0000000000 */
[----:B------:R-:W-:-:S13]  /*0260*/  ISETP.GE.U32.AND P0, PT, R0, R5, PT ;  /* 0x000000050000720c */ /* 0x000fda0003f06070 */
[----:B------:R-:W-:Y:S01]  /*0270*/  @!P0 IMAD.IADD R9, R3, 0x1, R0 ;  /* 0x0000000103098824 */ /* 0x000fe200078e0200 */
[----:B------:R-:W5:Y:S01]  /*0280*/  @!P0 LDC.64 R22, c[0x0][0x3a0] ;  /* 0x0000e800ff168b82 */ /* 0x000f620000000a00 */
[----:B------:R-:W-:-:S05]  /*0290*/  @!P0 VIADD R0, R0, 0x80 ;  /* 0x0000008000008836 */ /* 0x000fca0000000000 */
[----:B------:R-:W-:-:S13]  /*02a0*/  ISETP.GE.U32.AND P6, PT, R0, R5, PT ;  /* 0x000000050000720c */ /* 0x000fda0003fc6070 */
[----:B------:R-:W5:Y:S01]  /*02b0*/  @!P6 LDC.64 R24, c[0x0][0x3a0] ;  /* 0x0000e800ff18eb82 */ /* 0x000f620000000a00 */
[----:B----4-:R-:W-:Y:S01]  /*02c0*/  @!P2 IMAD.WIDE.U32 R18, R13, 0x2, R18 ;  /* 0x000000020d12a825 */ /* 0x010fe200078e0012 */
[----:B------:R-:W-:Y:S02]  /*02d0*/  @!P6 IADD3 R13, PT, PT, R3, R0, RZ ;  /* 0x00000000030de210 */ /* 0x000fe40007ffe0ff */
[----:B------:R-:W-:Y:S01]  /*02e0*/  PRMT R0, RZ, 0x7610, R0 ;  /* 0x00007610ff007816 */ /* 0x000fe20000000000 */
[----:B--2---:R-:W-:Y:S01]  /*02f0*/  @!P5 IMAD.WIDE.U32 R26, R6, 0x2, R26 ;  /* 0x00000002061ad825 */ /* 0x004fe200078e001a */
[----:B------:R-:W-:Y:S02]  /*0300*/  PRMT R6, RZ, 0x7610, R6 ;  /* 0x00007610ff067816 */ /* 0x000fe40000000006 */
[----:B------:R-:W-:Y:S01]  /*0310*/  PRMT R8, RZ, 0x7610, R8 ;  /* 0x00007610ff087816 */ /* 0x000fe20000000008 */
[----:B---3--:R-:W-:Y:S01]  /*0320*/  @!P4 IMAD.WIDE.U32 R28, R2, 0x2, R28 ;  /* 0x00000002021cc825 */ /* 0x008fe200078e001c */
[----:B------:R-:W-:-:S02]  /*0330*/  PRMT R2, RZ, 0x7610, R2 ;  /* 0x00007610ff027816 */ /* 0x000fc40000000002 */
[----:B------:R-:W-:Y:S01]  /*0340*/  PRMT R10, RZ, 0x7610, R10 ;  /* 0x00007610ff0a7816 */ /* 0x000fe2000000000a */
[----:B0-----:R-:W-:Y:S01]  /*0350*/  @!P3 IMAD.WIDE.U32 R16, R15, 0x2, R16 ;  /* 0x000000020f10b825 */ /* 0x001fe200078e0010 */
[----:B------:R-:W-:Y:S01]  /*0360*/  PRMT R12, RZ, 0x7610, R12 ;  /* 0x00007610ff0c7816 */ /* 0x000fe2000000000c */
[----:B------:R-:W2:Y:S01]  /*0370*/  @!P4 LDG.E.U16 R0, desc[UR4][R28.64] ;  /* 0x000000041c00c981 */ /* 0x000ea2000c1e1500 */
[----:B------:R-:W-:Y:S01]  /*0380*/  PRMT R14, RZ, 0x7610, R14 ;  /* 0x00007610ff0e7816 */ /* 0x000fe2000000000e */
[----:B-----5:R-:W-:Y:S02]  /*0390*/  @!P1 IMAD.WIDE.U32 R20, R11, 0x2, R20 ;  /* 0x000000020b149825 */ /* 0x020fe400078e0014 */
[----:B------:R-:W3:Y:S02]  /*03a0*/  @!P5 LDG.E.U16 R2, desc[UR4][R26.64] ;  /* 0x000000041a02d981 */ /* 0x000ee4000c1e1500 */
[----:B------:R-:W-:Y:S02]  /*03b0*/  @!P0 IMAD.WIDE.U32 R22, R9, 0x2, R22 ;  /* 0x0000000209168825 */ /* 0x000fe400078e0016 */
[----:B------:R-:W4:Y:S02]  /*03c0*/  @!P3 LDG.E.U16 R6, desc[UR4][R16.64] ;  /* 0x000000041006b981 */ /* 0x000f24000c1e1500 */
[----:B------:R-:W-:-:S02]  /*03d0*/  @!P6 IMAD.WIDE.U32 R24, R13, 0x2, R24 ;  /* 0x000000020d18e825 */ /* 0x000fc400078e0018 */
[----:B------:R-:W5:Y:S04]  /*03e0*/  @!P2 LDG.E.U16 R8, desc[UR4][R18.64] ;  /* 0x000000041208a981 */ /* 0x000f68000c1e1500 */
[----:B------:R-:W5:Y:S04]  /*03f0*/  @!P1 LDG.E.U16 R10, desc[UR4][R20.64] ;  /* 0x00000004140a9981 */ /* 0x000f68000c1e1500 */
[----:B------:R-:W5:Y:S04]  /*0400*/  @!P0 LDG.E.U16 R12, desc[UR4][R22.64] ;  /* 0x00000004160c8981 */ /* 0x000f68000c1e1500 */
[----:B------:R-:W5:Y:S01]  /*0410*/  @!P6 LDG.E.U16 R14, desc[UR4][R24.64] ;  /* 0x00000004180ee981 */ /* 0x000f62000c1e1500 */
[----:B------:R-:W-:Y:S01]  /*0420*/  ISETP.GE.U32.AND P0, PT, R7, R5, PT ;  /* 0x000000050700720c */ /* 0x000fe20003f06070 */
[----:B------:R-:W-:Y:S04]  /*0430*/  BSSY.RECONVERGENT B0, `(.L_x_7255) ;  /* 0x000003b000007945 */ /* 0x000fe80003800200 */
[----:B------:R-:W-:Y:S01]  /*0440*/  BSSY.RELIABLE B1, `(.L_x_7256) ;  /* 0x0000033000017945 */ /* 0x000fe20003800100 */
[----:B-1----:R-:W-:-:S02]  /*0450*/  VIMNMX.S16x2 R4, PT, PT, R4, UR6, PT ;  /* 0x0000000604047c48 */ /* 0x002fc4000bfe0300 */
[----:B--2---:R-:W-:Y:S02]  /*0460*/  VIMNMX.S16x2 R0, PT, PT, R0, UR6, PT ;  /* 0x0000000600007c48 */ /* 0x004fe4000bfe0300 */
[----:B---3--:R-:W-:Y:S02]  /*0470*/  VIMNMX.S16x2 R2, PT, PT, R2, UR6, PT ;  /* 0x0000000602027c48 */ /* 0x008fe4000bfe0300 */
[----:B----4-:R-:W-:Y:S02]  /*0480*/  VIMNMX.S16x2 R6, PT, PT, R6, UR6, PT ;  /* 0x0000000606067c48 */ /* 0x010fe4000bfe0300 */
[----:B-----5:R-:W-:Y:S02]  /*0490*/  VIMNMX.S16x2 R8, PT, PT, R8, UR6, PT ;  /* 0x0000000608087c48 */ /* 0x020fe4000bfe0300 */
[----:B------:R-:W-:Y:S02]  /*04a0*/  VIMNMX.S16x2 R10, PT, PT, R10, UR6, PT ;  /* 0x000000060a0a7c48 */ /* 0x000fe4000bfe0300 */
[----:B------:R-:W-:-:S02]  /*04b0*/  VIMNMX.S16x2 R12, PT, PT, R12, UR6, PT ;  /* 0x000000060c0c7c48 */ /* 0x000fc4000bfe0300 */
[----:B------:R-:W-:Y:S01]  /*04c0*/  VIMNMX.S16x2 R14, PT, PT, R14, UR6, PT ;  /* 0x000000060e0e7c48 */ /* 0x000fe2000bfe0300 */
[----:B------:R-:W-:Y:S06]  /*04d0*/  @P0 BRA `(.L_x_7257) ;  /* 0x0000000000300947 */ /* 0x000fec0003800000 */
        /* <DEDUP_REMOVED lines=12> */
.L_x_7257:
[----:B------:R-:W-:-:S13]  /*05a0*/  ISETP.GE.U32.AND P0, PT, R7, R5, PT ;  /* 0x000000050700720c */ /* 0x000fda0003f06070 */
[----:B------:R-:W-:Y:S05]  /*05b0*/  @P0 BRA `(.L_x_7259) ;  /* 0x0000000000300947 */ /* 0x000fea0003800000 */
[----:B0-----:R-:W0:Y:S01]  /*05c0*/  LDC.64 R16, c[0x0][0x398] ;  /* 0x0000e600ff107b82 */ /* 0x001e220000000a00 */
[----:B------:R-:W-:Y:S02]  /*05d0*/  IMAD.IADD R9, R3, 0x1, R7 ;  /* 0x0000000103097824 */ /* 0x000fe400078e0207 */
[----:B------:R-:W-:Y:S02]  /*05e0*/  VIADD R7, R7, 0x80 ;  /* 0x0000008007077836 */ /* 0x000fe40000000000 */
[----:B0-----:R-:W-:-:S05]  /*05f0*/  IMAD.WIDE.U32 R16, R9, 0x2, R16 ;  /* 0x0000000209107825 */ /* 0x001fca00078e0010 */
[----:B------:R1:W-:Y:S02]  /*0600*/  STG.E.U16 desc[UR4][R16.64], R0 ;  /* 0x0000000010007986 */ /* 0x0003e4000c101504 */
.L_x_7258:
[----:B------:R-:W-:-:S13]  /*0610*/  ISETP.GE.U32.AND P0, PT, R7, R5, PT ;  /* 0x000000050700720c */ /* 0x000fda0003f06070 */
[----:B------:R-:W-:Y:S05]  /*0620*/  @P0 BRA `(.L_x_7260) ;  /* 0x0000000000300947 */ /* 0x000fea0003800000 */
[----:B01----:R-:W0:Y:S01]  /*0630*/  LDC.64 R16, c[0x0][0x398] ;  /* 0x0000e600ff107b82 */ /* 0x003e220000000a00 */
[----:B------:R-:W-:Y:S02]  /*0640*/  IMAD.IADD R9, R3, 0x1, R7 ;  /* 0x0000000103097824 */ /* 0x000fe400078e0207 */
[----:B------:R-:W-:Y:S02]  /*0650*/  VIADD R7, R7, 0x80 ;  /* 0x0000008007077836 */ /* 0x000fe40000000000 */
[----:B0-----:R-:W-:-:S05]  /*0660*/  IMAD.WIDE.U32 R16, R9, 0x2, R16 ;  /* 0x0000000209107825 */ /* 0x001fca00078e0010 */
[----:B------:R1:W-:Y:S02]  /*0670*/  STG.E.U16 desc[UR4][R16.64], R6 ;  /* 0x0000000610007986 */ /* 0x0003e4000c101504 */
.L_x_7259:
[----:B------:R-:W-:-:S13]  /*0680*/  ISETP.GE.U32.AND P0, PT, R7, R5, PT ;  /* 0x000000050700720c */ /* 0x000fda0003f06070 */
[----:B------:R-:W-:Y:S05]  /*0690*/  @P0 BRA `(.L_x_7261) ;  /* 0x0000000000340947 */ /* 0x000fea0003800000 */
[----:B01----:R-:W0:Y:S01]  /*06a0*/  LDC.64 R16, c[0x0][0x398] ;  /* 0x0000e600ff107b82 */ /* 0x003e220000000a00 */
[----:B------:R-:W-:Y:S01]  /*06b0*/  IADD3 R9, PT, PT, R3, R7, RZ ;  /* 0x0000000703097210 */ /* 0x000fe20007ffe0ff */
[----:B------:R-:W-:-:S04]  /*06c0*/  VIADD R7, R7, 0x80 ;  /* 0x0000008007077836 */ /* 0x000fc80000000000 */
[----:B0-----:R-:W-:-:S05]  /*06d0*/  IMAD.WIDE.U32 R16, R9, 0x2, R16 ;  /* 0x0000000209107825 */ /* 0x001fca00078e0010 */
[----:B------:R2:W-:Y:S02]  /*06e0*/  STG.E.U16 desc[UR4][R16.64], R8 ;  /* 0x0000000810007986 */ /* 0x0005e4000c101504 */
.L_x_7260:
[----:B------:R-:W-:-:S13]  /*06f0*/  ISETP.GE.U32.AND P0, PT, R7, R5, PT ;  /* 0x000000050700720c */ /* 0x000fda0003f06070 */
[----:B------:R-:W-:Y:S05]  /*0700*/  @P0 BREAK.RELIABLE B1 ;  /* 0x0000000000010942 */ /* 0x000fea0003800100 */
[----:B------:R-:W-:Y:S05]  /*0710*/  @P0 BRA `(.L_x_7262) ;  /* 0x0000000000300947 */ /* 0x000fea0003800000 */
[----:B--2---:R-:W2:Y:S01]  /*0720*/  LDC.64 R8, c[0x0][0x398] ;  /* 0x0000e600ff087b82 */ /* 0x004ea20000000a00 */
[----:B------:R-:W-:Y:S02]  /*0730*/  IMAD.IADD R11, R3, 0x1, R7 ;  /* 0x00000001030b7824 */ /* 0x000fe400078e0207 */
[----:B------:R-:W-:Y:S02]  /*0740*/  VIADD R7, R7, 0x80 ;  /* 0x0000008007077836 */ /* 0x000fe40000000000 */
[----:B--2---:R-:W-:-:S05]  /*0750*/  IMAD.WIDE.U32 R8, R11, 0x2, R8 ;  /* 0x000000020b087825 */ /* 0x004fca00078e0008 */
[----:B------:R2:W-:Y:S02]  /*0760*/  STG.E.U16 desc[UR4][R8.64], R10 ;  /* 0x0000000a08007986 */ /* 0x0005e4000c101504 */
.L_x_7261:
[----:B------:R-:W-:Y:S05]  /*0770*/  BSYNC.RELIABLE B1 ;  /* 0x0000000000017941 */ /* 0x000fea0003800100 */
.L_x_7256:
[----:B------:R-:W-:-:S13]  /*0780*/  ISETP.GE.U32.AND P0, PT, R7, R5, PT ;  /* 0x000000050700720c */ /* 0x000fda0003f06070 */
[----:B--2---:R-:W2:Y:S01]  /*0790*/  @!P0 LDC.64 R8, c[0x0][0x398] ;  /* 0x0000e600ff088b82 */ /* 0x004ea20000000a00 */
[----:B------:R-:W-:Y:S02]  /*07a0*/  @!P0 IMAD.IADD R11, R3, 0x1, R7 ;  /* 0x00000001030b8824 */ /* 0x000fe400078e0207 */
[----:B------:R-:W-:Y:S02]  /*07b0*/  @!P0 VIADD R7, R7, 0x80 ;  /* 0x0000008007078836 */ /* 0x000fe40000000000 */
[----:B--2---:R-:W-:-:S05]  /*07c0*/  @!P0 IMAD.WIDE.U32 R8, R11, 0x2, R8 ;  /* 0x000000020b088825 */ /* 0x004fca00078e0008 */
[----:B------:R3:W-:Y:S02]  /*07d0*/  @!P0 STG.E.U16 desc[UR4][R8.64], R12 ;  /* 0x0000000c08008986 */ /* 0x0007e4000c101504 */
.L_x_7262:
[----:B------:R-:W-:Y:S05]  /*07e0*/  BSYNC.RECONVERGENT B0 ;  /* 0x0000000000007941 */ /* 0x000fea0003800200 */
.L_x_7255:
[----:B------:R-:W-:Y:S05]  /*07f0*/  WARPSYNC.ALL ;  /* 0x0000000000007948 */ /* 0x000fea0003800000 */
[----:B------:R-:W-:-:S13]  /*0800*/  ISETP.GE.U32.AND P0, PT, R7, R5, PT ;  /* 0x000000050700720c */ /* 0x000fda0003f06070 */
[----:B------:R-:W-:Y:S05]  /*0810*/  @P0 EXIT ;  /* 0x000000000000094d */ /* 0x000fea0003800000 */
[----:B0-----:R-:W0:Y:S01]  /*0820*/  LDC.64 R4, c[0x0][0x398] ;  /* 0x0000e600ff047b82 */ /* 0x001e220000000a00 */
[----:B------:R-:W-:-:S04]  /*0830*/  IMAD.IADD R3, R3, 0x1, R7 ;  /* 0x0000000103037824 */ /* 0x000fc800078e0207 */
[----:B0-----:R-:W-:-:S05]  /*0840*/  IMAD.WIDE.U32 R2, R3, 0x2, R4 ;  /* 0x0000000203027825 */ /* 0x001fca00078e0004 */
[----:B------:R-:W-:Y:S01]  /*0850*/  STG.E.U16 desc[UR4][R2.64], R14 ;  /* 0x0000000e02007986 */ /* 0x000fe2000c101504 */
[----:B------:R-:W-:Y:S05]  /*0860*/  EXIT ;  /* 0x000000000000794d */ /* 0x000fea0003800000 */
.L_x_7254:
[----:B------:R-:W0:Y:S01]  /*0870*/  S2R R9, SR_TID.X ;  /* 0x0000000000097919 */ /* 0x000e220000002100 */
[----:B------:R-:W1:Y:S01]  /*0880*/  LDC.64 R4, c[0x0][0x3a0] ;  /* 0x0000e800ff047b82 */ /* 0x000e620000000a00 */
[----:B------:R-:W2:Y:S07]  /*0890*/  LDCU.U16 UR6, c[0x0][0x388] ;  /* 0x00007100ff0677ac */ /* 0x000eae0008000400 */
[----:B------:R-:W3:Y:S01]  /*08a0*/  LDC.64 R6, c[0x0][0x398] ;  /* 0x0000e600ff067b82 */ /* 0x000ee20000000a00 */
[----:B-1----:R-:W-:-:S04]  /*08b0*/  IMAD.WIDE.U32 R4, R3, 0x2, R4 ;  /* 0x0000000203047825 */ /* 0x002fc800078e0004 */
[----:B0-----:R-:W-:-:S05]  /*08c0*/  IMAD.WIDE.U32 R10, R9, 0x4, R4 ;  /* 0x00000004090a7825 */ /* 0x001fca00078e0004 */
[----:B------:R-:W4:Y:S04]  /*08d0*/  LDG.E R8, desc[UR4][R10.64] ;  /* 0x000000040a087981 */ /* 0x000f28000c1e1900 */
[----:B------:R-:W5:Y:S04]  /*08e0*/  LDG.E R2, desc[UR4][R10.64+0x200] ;  /* 0x000200040a027981 */ /* 0x000f68000c1e1900 */
[----:B------:R-:W5:Y:S04]  /*08f0*/  LDG.E R0, desc[UR4][R10.64+0x400] ;  /* 0x000400040a007981 */ /* 0x000f68000c1e1900 */
[----:B------:R-:W5:Y:S01]  /*0900*/  LDG.E R4, desc[UR4][R10.64+0x600] ;  /* 0x000600040a047981 */ /* 0x000f62000c1e1900 */
[----:B---3--:R-:W-:-:S04]  /*0910*/  IMAD.WIDE.U32 R6, R3, 0x2, R6 ;  /* 0x0000000203067825 */ /* 0x008fc800078e0006 */
[----:B------:R-:W-:Y:S01]  /*0920*/  IMAD.WIDE.U32 R6, R9, 0x4, R6 ;  /* 0x0000000409067825 */ /* 0x000fe200078e0006 */
[C---:B----4-:R-:W-:Y:S02]  /*0930*/  PRMT R3, R8.reuse, 0x7632, R3 ;  /* 0x0000763208037816 */ /* 0x050fe40000000003 */
[----:B--2---:R-:W-:Y:S02]  /*0940*/  VIMNMX.S16x2 R8, PT, PT, R8, UR6, PT ;  /* 0x0000000608087c48 */ /* 0x004fe4000bfe0300 */
[----:B-----5:R-:W-:Y:S02]  /*0950*/  PRMT R5, R2, 0x7632, R5 ;  /* 0x0000763202057816 */ /* 0x020fe40000000005 */
[----:B------:R-:W-:Y:S02]  /*0960*/  VIMNMX.S16x2 R3, PT, PT, R3, UR6, PT ;  /* 0x0000000603037c48 */ /* 0x000fe4000bfe0300 */
[----:B------:R-:W-:Y:S02]  /*0970*/  PRMT R9, R0, 0x7632, R9 ;  /* 0x0000763200097816 */ /* 0x000fe40000000009 */
[----:B------:R-:W-:-:S02]  /*0980*/  VIMNMX.S16x2 R2, PT, PT, R2, UR6, PT ;  /* 0x0000000602027c48 */ /* 0x000fc4000bfe0300 */
[----:B------:R-:W-:Y:S02]  /*0990*/  PRMT R10, R4, 0x7632, R10 ;  /* 0x00007632040a7816 */ /* 0x000fe4000000000a */
[----:B------:R-:W-:Y:S02]  /*09a0*/  VIMNMX.S16x2 R5, PT, PT, R5, UR6, PT ;  /* 0x0000000605057c48 */ /* 0x000fe4000bfe0300 */
[----:B------:R-:W-:Y:S02]  /*09b0*/  VIMNMX.S16x2 R0, PT, PT, R0, UR6, PT ;  /* 0x0000000600007c48 */ /* 0x000fe4000bfe0300 */
[----:B------:R-:W-:Y:S02]  /*09c0*/  VIMNMX.S16x2 R9, PT, PT, R9, UR6, PT ;  /* 0x0000000609097c48 */ /* 0x000fe4000bfe0300 */
[----:B------:R-:W-:Y:S02]  /*09d0*/  VIMNMX.S16x2 R4, PT, PT, R4, UR6, PT ;  /* 0x0000000604047c48 */ /* 0x000fe4000bfe0300 */
[----:B------:R-:W-:-:S02]  /*09e0*/  VIMNMX.S16x2 R10, PT, PT, R10, UR6, PT ;  /* 0x000000060a0a7c48 */ /* 0x000fc4000bfe0300 */
        /* <DEDUP_REMOVED lines=9> */
.L_x_7263:
        /* <DEDUP_REMOVED lines=16> */
.L_x_37038:


//--------------------- .text._ZN2at6native29vectorized_elementwise_kernelILi4EZZZNS0_21clamp_max_kernel_cudaERNS_18TensorIteratorBaseERKN3c106ScalarEENKUlvE_clEvENKUlvE3_clEvEUlsE_St5arrayIPcLm2EEEEviT0_T1_ --------------------------
	.section	.text._ZN2at6native29vectorized_elementwise_kernelILi4EZZZNS0_21clamp_max_kernel_cudaERNS_18TensorIteratorBaseERKN3c106ScalarEENKUlvE_clEvENKUlvE3_clEvEUlsE_St5arrayIPcLm2EEEEviT0_T1_,"ax",@progbits
	.align	128
        .global         _ZN2at6native29vectorized_elementwise_kernelILi4EZZZNS0_21clamp_max_kernel_cudaERNS_18TensorIteratorBaseERKN3c106ScalarEENKUlvE_clEvENKUlvE3_clEvEUlsE_St5arrayIPcLm2EEEEviT0_T1_
        .type           _ZN2at6native29vectorized_elementwise_kernelILi4EZZZNS0_21clamp_max_kernel_cudaERNS_18TensorIteratorBaseERKN3c106ScalarEENKUlvE_clEvENKUlvE3_clEvEUlsE_St5arrayIPcLm2EEEEviT0_T1_,@function
        .size           _ZN2at6native29vectorized_elementwise_kernelILi4EZZZNS0_21clamp_max_kernel_cudaERNS_18TensorIteratorBaseERKN3c106ScalarEENKUlvE_clEvENKUlvE3_clEvEUlsE_St5arrayIPcLm2EEEEviT0_T1_,(.L_x_37039 - _ZN2at6native29vectorized_elementwise_kernelILi4EZZZNS0_21clamp_max_kernel_cudaERNS_18TensorIteratorBaseERKN3c106ScalarEENKUlvE_clEvENKUlvE3_clEvEUlsE_St5arrayIPcLm2EEEEviT0_T1_)
        .other          _ZN2at6native29vectorized_elementwise_kernelILi4EZZZNS0_21clamp_max_kernel_cudaERNS_18TensorIteratorBaseERKN3c106ScalarEENKUlvE_clEvENKUlvE3_clEvEUlsE_St5arrayIPcLm2EEEEviT0_T1_,@"STO_CUDA_ENTRY STV_DEFAULT"
_ZN2at6native29vectorized_elementwise_kernelILi4EZZZNS0_21clamp_max_kernel_cudaERNS_18TensorIteratorBaseERKN3c106ScalarEENKUlvE_clEvENKUlvE3_clEvEUlsE_St5arrayIPcLm2EEEEviT0_T1_:
.text._ZN2at6native29vectorized_elementwise_kernelILi4EZZZNS0_21clamp_max_kernel_cudaERNS_18TensorIteratorBaseERKN3c106ScalarEENKUlvE_clEvENKUlvE3_clEvEUlsE_St5arrayIPcLm2EEEEviT0_T1_:
        /* <DEDUP_REMOVED lines=45> */
[----:B------:R-:W-:-:S03]  /*02d0*/  PRMT R8, RZ, 0x7610, R8 ;  /* 0x00007610ff087816 */ /* 0x000fc60000000008 */
[--C-:B------:R-:W-:Y:S01]  /*02e0*/  @!P6 IMAD.IADD R13, R3, 0x1, R0.reuse ;  /* 0x00000001030de824 */ /* 0x100fe200078e0200 */
[----:B------:R-:W-:Y:S01]  /*02f0*/  PRMT R0, RZ, 0x7610, R0 ;  /* 0x00007610ff007816 */ /* 0x000fe20000000000 */
[----:B--2---:R-:W-:Y:S01]  /*0300*/  @!P5 IMAD.WIDE.U32 R26, R6, 0x2, R26 ;  /* 0x00000002061ad825 */ /* 0x004fe200078e001a */
[----:B------:R-:W-:Y:S01]  /*0310*/  PRMT R6, RZ, 0x7610, R6 ;  /* 0x00007610ff067816 */ /* 0x000fe20000000006 */
[----:B------:R-:W2:Y:S01]  /*0320*/  @!P2 LDG.E.U16 R8, desc[UR4][R18.64] ;  /* 0x000000041208a981 */ /* 0x000ea2000c1e1500 */
[----:B------:R-:W-:Y:S01]  /*0330*/  PRMT R10, RZ, 0x7610, R10 ;  /* 0x00007610ff0a7816 */ /* 0x000fe2000000000a */
[----:B---3--:R-:W-:Y:S01]  /*0340*/  @!P4 IMAD.WIDE.U32 R28, R2, 0x2, R28 ;  /* 0x00000002021cc825 */ /* 0x008fe200078e001c */
[----:B------:R-:W-:Y:S02]  /*0350*/  PRMT R2, RZ, 0x7610, R2 ;  /* 0x00007610ff027816 */ /* 0x000fe40000000002 */
[----:B------:R-:W-:Y:S01]  /*0360*/  PRMT R12, RZ, 0x7610, R12 ;  /* 0x00007610ff0c7816 */ /* 0x000fe2000000000c */
[----:B0-----:R-:W-:Y:S01]  /*0370*/  @!P3 IMAD.WIDE.U32 R16, R15, 0x2, R16 ;  /* 0x000000020f10b825 */ /* 0x001fe200078e0010 */
[----:B------:R-:W-:Y:S01]  /*0380*/  PRMT R14, RZ, 0x7610, R14 ;  /* 0x00007610ff0e7816 */ /* 0x000fe2000000000e */
[----:B------:R-:W3:Y:S02]  /*0390*/  @!P4 LDG.E.U16 R0, desc[UR4][R28.64] ;  /* 0x000000041c00c981 */ /* 0x000ee4000c1e1500 */
[----:B-----5:R-:W-:-:S02]  /*03a0*/  @!P1 IMAD.WIDE.U32 R20, R11, 0x2, R20 ;  /* 0x000000020b149825 */ /* 0x020fc400078e0014 */
[----:B------:R-:W4:Y:S02]  /*03b0*/  @!P5 LDG.E.U16 R2, desc[UR4][R26.64] ;  /* 0x000000041a02d981 */ /* 0x000f24000c1e1500 */
[----:B------:R-:W-:Y:S02]  /*03c0*/  @!P0 IMAD.WIDE.U32 R22, R9, 0x2, R22 ;  /* 0x0000000209168825 */ /* 0x000fe400078e0016 */
[----:B------:R-:W5:Y:S02]  /*03d0*/  @!P3 LDG.E.U16 R6, desc[UR4][R16.64] ;  /* 0x000000041006b981 */ /* 0x000f64000c1e1500 */
[----:B------:R-:W-:Y:S02]  /*03e0*/  @!P6 IMAD.WIDE.U32 R24, R13, 0x2, R24 ;  /* 0x000000020d18e825 */ /* 0x000fe400078e0018 */
        /* <DEDUP_REMOVED lines=27> */
.L_x_7267:
[----:B------:R-:W-:-:S13]  /*05a0*/  ISETP.GE.U32.AND P0, PT, R7, R5, PT ;  /* 0x000000050700720c */ /* 0x000fda0003f06070 */
[----:B------:R-:W-:Y:S05]  /*05b0*/  @P0 BRA `(.L_x_7269) ;  /* 0x0000000000300947 */ /* 0x000fea0003800000 */
[----:B0-----:R-:W0:Y:S01]  /*05c0*/  LDC.64 R16, c[0x0][0x398] ;  /* 0x0000e600ff107b82 */ /* 0x001e220000000a00 */
[----:B------:R-:W-:Y:S02]  /*05d0*/  IMAD.IADD R9, R3, 0x1, R7 ;  /* 0x0000000103097824 */ /* 0x000fe400078e0207 */
[----:B------:R-:W-:Y:S02]  /*05e0*/  VIADD R7, R7, 0x80 ;  /* 0x0000008007077836 */ /* 0x000fe40000000000 */
[----:B0-----:R-:W-:-:S05]  /*05f0*/  IMAD.WIDE.U32 R16, R9, 0x2, R16 ;  /* 0x0000000209107825 */ /* 0x001fca00078e0010 */
[----:B------:R1:W-:Y:S02]  /*0600*/  STG.E.U16 desc[UR4][R16.64], R0 ;  /* 0x0000000010007986 */ /* 0x0003e4000c101504 */
.L_x_7268:
[----:B------:R-:W-:-:S13]  /*0610*/  ISETP.GE.U32.AND P0, PT, R7, R5, PT ;  /* 0x000000050700720c */ /* 0x000fda0003f06070 */
[----:B------:R-:W-:Y:S05]  /*0620*/  @P0 BRA `(.L_x_7270) ;  /* 0x0000000000300947 */ /* 0x000fea0003800000 */
[----:B01----:R-:W0:Y:S01]  /*0630*/  LDC.64 R16, c[0x0][0x398] ;  /* 0x0000e600ff107b82 */ /* 0x003e220000000a00 */
[----:B------:R-:W-:Y:S02]  /*0640*/  IMAD.IADD R9, R3, 0x1, R7 ;  /* 0x0000000103097824 */ /* 0x000fe400078e0207 */
[----:B------:R-:W-:Y:S02]  /*0650*/  VIADD R7, R7, 0x80 ;  /* 0x0000008007077836 */ /* 0x000fe40000000000 */
[----:B0-----:R-:W-:-:S05]  /*0660*/  IMAD.WIDE.U32 R16, R9, 0x2, R16 ;  /* 0x0000000209107825 */ /* 0x001fca00078e0010 */
[----:B------:R1:W-:Y:S02]  /*0670*/  STG.E.U16 desc[UR4][R16.64], R6 ;  /* 0x0000000610007986 */ /* 0x0003e4000c101504 */
.L_x_7269:
[----:B------:R-:W-:-:S13]  /*0680*/  ISETP.GE.U32.AND P0, PT, R7, R5, PT ;  /* 0x000000050700720c */ /* 0x000fda0003f06070 */
[----:B------:R-:W-:Y:S05]  /*0690*/  @P0 BRA `(.L_x_7271) ;  /* 0x0000000000340947 */ /* 0x000fea0003800000 */
[----:B01----:R-:W0:Y:S01]  /*06a0*/  LDC.64 R16, c[0x0][0x398] ;  /* 0x0000e600ff107b82 */ /* 0x003e220000000a00 */
[----:B------:R-:W-:Y:S02]  /*06b0*/  IMAD.IADD R9, R3, 0x1, R7 ;  /* 0x0000000103097824 */ /* 0x000fe400078e0207 */
[----:B------:R-:W-:Y:S02]  /*06c0*/  VIADD R7, R7, 0x80 ;  /* 0x0000008007077836 */ /* 0x000fe40000000000 */
[----:B0-----:R-:W-:-:S05]  /*06d0*/  IMAD.WIDE.U32 R16, R9, 0x2, R16 ;  /* 0x0000000209107825 */ /* 0x001fca00078e0010 */
[----:B------:R2:W-:Y:S02]  /*06e0*/  STG.E.U16 desc[UR4][R16.64], R8 ;  /* 0x0000000810007986 */ /* 0x0005e4000c101504 */
.L_x_7270:
        /* <DEDUP_REMOVED lines=8> */
.L_x_7271:
[----:B------:R-:W-:Y:S05]  /*0770*/  BSYNC.RELIABLE B1 ;  /* 0x0000000000017941 */ /* 0x000fea0003800100 */
.L_x_7266:
[----:B------:R-:W-:-:S13]  /*0780*/  ISETP.GE.U32.AND P0, PT, R7, R5, PT ;  /* 0x000000050700720c */ /* 0x000fda0003f06070 */
[----:B--2---:R-:W2:Y:S01]  /*0790*/  @!P0 LDC.64 R8, c[0x0][0x398] ;  /* 0x0000e600ff088b82 */ /* 0x004ea20000000a00 */
[----:B------:R-:W-:Y:S02]  /*07a0*/  @!P0 IMAD.IADD R11, R3, 0x1, R7 ;  /* 0x00000001030b8824 */ /* 0x000fe400078e0207 */
[----:B------:R-:W-:Y:S02]  /*07b0*/  @!P0 VIADD R7, R7, 0x80 ;  /* 0x0000008007078836 */ /* 0x000fe40000000000 */
[----:B--2---:R-:W-:-:S05]  /*07c0*/  @!P0 IMAD.WIDE.U32 R8, R11, 0x2, R8 ;  /* 0x000000020b088825 */ /* 0x004fca00078e0008 */
[----:B------:R3:W-:Y:S02]  /*07d0*/  @!P0 STG.E.U16 desc[UR4][R8.64], R12 ;  /* 0x0000000c08008986 */ /* 0x0007e4000c101504 */
.L_x_7272:
[----:B------:R-:W-:Y:S05]  /*07e0*/  BSYNC.RECONVERGENT B0 ;  /* 0x0000000000007941 */ /* 0x000fea0003800200 */
.L_x_7265:
        /* <DEDUP_REMOVED lines=8> */
.L_x_7264:
[----:B------:R-:W0:Y:S01]  /*0870*/  S2R R7, SR_TID.X ;  /* 0x0000000000077919 */ /* 0x000e220000002100 */
[----:B------:R-:W1:Y:S01]  /*0880*/  LDC.64 R4, c[0x0][0x3a0] ;  /* 0x0000e800ff047b82 */ /* 0x000e620000000a00 */
[----:B------:R-:W2:Y:S07]  /*0890*/  LDCU.U16 UR6, c[0x0][0x388] ;  /* 0x00007100ff0677ac */ /* 0x000eae0008000400 */
[----:B------:R-:W3:Y:S01]  /*08a0*/  LDC.64 R10, c[0x0][0x398] ;  /* 0x0000e600ff0a7b82 */ /* 0x000ee20000000a00 */
[----:B-1----:R-:W-:-:S04]  /*08b0*/  IMAD.WIDE.U32 R4, R3, 0x2, R4 ;  /* 0x0000000203047825 */ /* 0x002fc800078e0004 */
[----:B0-----:R-:W-:-:S05]  /*08c0*/  IMAD.WIDE.U32 R8, R7, 0x8, R4 ;  /* 0x0000000807087825 */ /* 0x001fca00078e0004 */
[----:B------:R-:W4:Y:S04]  /*08d0*/  LDG.E.64 R4, desc[UR4][R8.64+0x400] ;  /* 0x0004000408047981 */ /* 0x000f28000c1e1b00 */
[----:B------:R4:W5:Y:S01]  /*08e0*/  LDG.E.64 R12, desc[UR4][R8.64] ;  /* 0x00000004080c7981 */ /* 0x000962000c1e1b00 */
[----:B---3--:R-:W-:-:S04]  /*08f0*/  IMAD.WIDE.U32 R2, R3, 0x2, R10 ;  /* 0x0000000203027825 */ /* 0x008fc800078e000a */
[----:B------:R-:W-:Y:S01]  /*0900*/  IMAD.WIDE.U32 R2, R7, 0x8, R2 ;  /* 0x0000000807027825 */ /* 0x000fe200078e0002 */
[----:B----4-:R-:W-:Y:S02]  /*0910*/  PRMT R8, R5, 0x7610, R8 ;  /* 0x0000761005087816 */ /* 0x010fe40000000008 */
[----:B------:R-:W-:Y:S02]  /*0920*/  PRMT R5, R4, 0x7632, R5 ;  /* 0x0000763204057816 */ /* 0x000fe40000000005 */
[C---:B-----5:R-:W-:Y:S02]  /*0930*/  PRMT R14, R13.reuse, 0x7610, R14 ;  /* 0x000076100d0e7816 */ /* 0x060fe4000000000e */
[----:B------:R-:W-:Y:S02]  /*0940*/  PRMT R10, R13, 0x7632, R10 ;  /* 0x000076320d0a7816 */ /* 0x000fe4000000000a */
[----:B------:R-:W-:Y:S02]  /*0950*/  PRMT R6, R12, 0x7632, R6 ;  /* 0x000076320c067816 */ /* 0x000fe40000000006 */
[----:B------:R-:W-:-:S02]  /*0960*/  PRMT R11, R5, 0x7632, R11 ;  /* 0x00007632050b7816 */ /* 0x000fc4000000000b */
[----:B--2---:R-:W-:Y:S02]  /*0970*/  VIMNMX.S16x2 R4, PT, PT, R4, UR6, PT ;  /* 0x0000000604047c48 */ /* 0x004fe4000bfe0300 */
[----:B------:R-:W-:Y:S02]  /*0980*/  VIMNMX.S16x2 R5, PT, PT, R5, UR6, PT ;  /* 0x0000000605057c48 */ /* 0x000fe4000bfe0300 */
[----:B------:R-:W-:Y:S02]  /*0990*/  VIMNMX.S16x2 R0, PT, PT, R12, UR6, PT ;  /* 0x000000060c007c48 */ /* 0x000fe4000bfe0300 */
[----:B------:R-:W-:Y:S02]  /*09a0*/  VIMNMX.S16x2 R9, PT, PT, R14, UR6, PT ;  /* 0x000000060e097c48 */ /* 0x000fe4000bfe0300 */
[----:B------:R-:W-:Y:S02]  /*09b0*/  VIMNMX.S16x2 R10, PT, PT, R10, UR6, PT ;  /* 0x000000060a0a7c48 */ /* 0x000fe4000bfe0300 */
[----:B------:R-:W-:-:S02]  /*09c0*/  VIMNMX.S16x2 R6, PT, PT, R6, UR6, PT ;  /* 0x0000000606067c48 */ /* 0x000fc4000bfe0300 */
[----:B------:R-:W-:Y:S02]  /*09d0*/  VIMNMX.S16x2 R8, PT, PT, R8, UR6, PT ;  /* 0x0000000608087c48 */ /* 0x000fe4000bfe0300 */
[----:B------:R-:W-:Y:S02]  /*09e0*/  VIMNMX.S16x2 R11, PT, PT, R11, UR6, PT ;  /* 0x000000060b0b7c48 */ /* 0x000fe4000bfe0300 */
[----:B------:R-:W-:Y:S02]  /*09f0*/  PRMT R4, R4, 0x5410, R5 ;  /* 0x0000541004047816 */ /* 0x000fe40000000005 */
[----:B------:R-:W-:Y:S02]  /*0a00*/  PRMT R7, R9, 0x5410, R10 ;  /* 0x0000541009077816 */ /* 0x000fe4000000000a */
[----:B------:R-:W-:Y:S02]  /*0a10*/  PRMT R6, R0, 0x5410, R6 ;  /* 0x0000541000067816 */ /* 0x000fe40000000006 */
[----:B------:R-:W-:-:S03]  /*0a20*/  PRMT R5, R8, 0x5410, R11 ;  /* 0x0000541008057816 */ /* 0x000fc6000000000b */
[----:B------:R-:W-:Y:S04]  /*0a30*/  STG.E.64 desc[UR4][R2.64], R6 ;  /* 0x0000000602007986 */ /* 0x000fe8000c101b04 */
[----:B------:R-:W-:Y:S01]  /*0a40*/  STG.E.64 desc[UR4][R2.64+0x400], R4 ;  /* 0x0004000402007986 */ /* 0x000fe2000c101b04 */
[----:B------:R-:W-:Y:S05]  /*0a50*/  EXIT ;  /* 0x000000000000794d */ /* 0x000fea0003800000 */
.L_x_7273:
        /* <DEDUP_REMOVED lines=10> */
.L_x_37039:


//--------------------- .text._ZN2at6native29vectorized_elementwise_kernelILi8EZZZNS0_21clamp_max_kernel_cudaERNS_18TensorIteratorBaseERKN3c106ScalarEENKUlvE_clEvENKUlvE3_clEvEUlsE_St5arrayIPcLm2EEEEviT0_T1_ --------------------------
	.section	.text._ZN2at6native29vectorized_elementwise_kernelILi8EZZZNS0_21clamp_max_kernel_cudaERNS_18TensorIteratorBaseERKN3c106ScalarEENKUlvE_clEvENKUlvE3_clEvEUlsE_St5arrayIPcLm2EEEEviT0_T1_,"ax",@progbits
	.align	128
        .global         _ZN2at6native29vectorized_elementwise_kernelILi8EZZZNS0_21clamp_max_kernel_cudaERNS_18TensorIteratorBaseERKN3c106ScalarEENKUlvE_clEvENKUlvE3_clEvEUlsE_St5arrayIPcLm2EEEEviT0_T1_
        .type           _ZN2at6native29vectorized_elementwise_kernelILi8EZZZNS0_21clamp_max_kernel_cudaERNS_18TensorIteratorBaseERKN3c106ScalarEENKUlvE_clEvENKUlvE3_clEvEUlsE_St5arrayIPcLm2EEEEviT0_T1_,@function
        .size           _ZN2at6native29vectorized_elementwise_kernelILi8EZZZNS0_21clamp_max_kernel_cudaERNS_18TensorIteratorBaseERKN3c106ScalarEENKUlvE_clEvENKUlvE3_clEvEUlsE_St5arrayIPcLm2EEEEviT0_T1_,(.L_x_37040 - _ZN2at6native29vectorized_elementwise_kernelILi8EZZZNS0_21clamp_max_kernel_cudaERNS_18TensorIteratorBaseERKN3c106ScalarEENKUlvE_clEvENKUlvE3_clEvEUlsE_St5arrayIPcLm2EEEEviT0_T1_)
        .other          _ZN2at6native29vectorized_elementwise_kernelILi8EZZZNS0_21clamp_max_kernel_cudaERNS_18TensorIteratorBaseERKN3c106ScalarEENKUlvE_clEvENKUlvE3_clEvEUlsE_St5arrayIPcLm2EEEEviT0_T1_,@"STO_CUDA_ENTRY STV_DEFAULT"
_ZN2at6native29vectorized_elementwise_kernelILi8EZZZNS0_21clamp_max_kernel_cudaERNS_18TensorIteratorBaseERKN3c106ScalarEENKUlvE_clEvENKUlvE3_clEvEUlsE_St5arrayIPcLm2EEEEviT0_T1_:
.text._ZN2at6native29vectorized_elementwise_kernelILi8EZZZNS0_21clamp_max_kernel_cudaERNS_18TensorIteratorBaseERKN3c106ScalarEENKUlvE_clEvENKUlvE3_clEvEUlsE_St5arrayIPcLm2EEEEviT0_T1_:
        /* <DEDUP_REMOVED lines=90> */
.L_x_7277:
[----:B------:R-:W-:-:S13]  /*05a0*/  ISETP.GE.U32.AND P0, PT, R7, R5, PT ;  /* 0x000000050700720c */ /* 0x000fda0003f06070 */
[----:B------:R-:W-:Y:S05]  /*05b0*/  @P0 BRA `(.L_x_7279) ;  /* 0x0000000000300947 */ /* 0x000fea0003800000 */
[----:B0-----:R-:W0:Y:S01]  /*05c0*/  LDC.64 R16, c[0x0][0x398] ;  /* 0x0000e600ff107b82 */ /* 0x001e220000000a00 */
[----:B------:R-:W-:Y:S02]  /*05d0*/  IMAD.IADD R9, R3, 0x1, R7 ;  /* 0x0000000103097824 */ /* 0x000fe400078e0207 */
[----:B------:R-:W-:Y:S02]  /*05e0*/  VIADD R7, R7, 0x80 ;  /* 0x0000008007077836 */ /* 0x000fe40000000000 */
[----:B0-----:R-:W-:-:S05]  /*05f0*/  IMAD.WIDE.U32 R16, R9, 0x2, R16 ;  /* 0x0000000209107825 */ /* 0x001fca00078e0010 */
[----:B------:R1:W-:Y:S02]  /*0600*/  STG.E.U16 desc[UR4][R16.64], R0 ;  /* 0x0000000010007986 */ /* 0x0003e4000c101504 */
.L_x_7278:
[----:B------:R-:W-:-:S13]  /*0610*/  ISETP.GE.U32.AND P0, PT, R7, R5, PT ;  /* 0x000000050700720c */ /* 0x000fda0003f06070 */
[----:B------:R-:W-:Y:S05]  /*0620*/  @P0 BRA `(.L_x_7280) ;  /* 0x0000000000300947 */ /* 0x000fea0003800000 */
[----:B01----:R-:W0:Y:S01]  /*0630*/  LDC.64 R16, c[0x0][0x398] ;  /* 0x0000e600ff107b82 */ /* 0x003e220000000a00 */
[----:B------:R-:W-:Y:S02]  /*0640*/  IMAD.IADD R9, R3, 0x1, R7 ;  /* 0x0000000103097824 */ /* 0x000fe400078e0207 */
[----:B------:R-:W-:Y:S02]  /*0650*/  VIADD R7, R7, 0x80 ;  /* 0x0000008007077836 */ /* 0x000fe40000000000 */
[----:B0-----:R-:W-:-:S05]  /*0660*/  IMAD.WIDE.U32 R16, R9, 0x2, R16 ;  /* 0x0000000209107825 */ /* 0x001fca00078e0010 */
[----:B------:R1:W-:Y:S02]  /*0670*/  STG.E.U16 desc[UR4][R16.64], R6 ;  /* 0x0000000610007986 */ /* 0x0003e4000c101504 */
.L_x_7279:
[----:B------:R-:W-:-:S13]  /*0680*/  ISETP.GE.U32.AND P0, PT, R7, R5, PT ;  /* 0x000000050700720c */ /* 0x000fda0003f06070 */
[----:B------:R-:W-:Y:S05]  /*0690*/  @P0 BRA `(.L_x_7281) ;  /* 0x0000000000340947 */ /* 0x000fea0003800000 */
[----:B01----:R-:W0:Y:S01]  /*06a0*/  LDC.64 R16, c[0x0][0x398] ;  /* 0x0000e600ff107b82 */ /* 0x003e220000000a00 */
[----:B------:R-:W-:Y:S02]  /*06b0*/  IMAD.IADD R9, R3, 0x1, R7 ;  /* 0x0000000103097824 */ /* 0x000fe400078e0207 */
[----:B------:R-:W-:Y:S02]  /*06c0*/  VIADD R7, R7, 0x80 ;  /* 0x0000008007077836 */ /* 0x000fe40000000000 */
[----:B0-----:R-:W-:-:S05]  /*06d0*/  IMAD.WIDE.U32 R16, R9, 0x2, R16 ;  /* 0x0000000209107825 */ /* 0x001fca00078e0010 */
[----:B------:R2:W-:Y:S02]  /*06e0*/  STG.E.U16 desc[UR4][R16.64], R8 ;  /* 0x0000000810007986 */ /* 0x0005e4000c101504 */
.L_x_7280:
        /* <DEDUP_REMOVED lines=8> */
.L_x_7281:
[----:B------:R-:W-:Y:S05]  /*0770*/  BSYNC.RELIABLE B1 ;  /* 0x0000000000017941 */ /* 0x000fea0003800100 */
.L_x_7276:
[----:B------:R-:W-:-:S13]  /*0780*/  ISETP.GE.U32.AND P0, PT, R7, R5, PT ;  /* 0x000000050700720c */ /* 0x000fda0003f06070 */
[----:B--2---:R-:W2:Y:S01]  /*0790*/  @!P0 LDC.64 R8, c[0x0][0x398] ;  /* 0x0000e600ff088b82 */ /* 0x004ea20000000a00 */
[----:B------:R-:W-:Y:S02]  /*07a0*/  @!P0 IMAD.IADD R11, R3, 0x1, R7 ;  /* 0x00000001030b8824 */ /* 0x000fe400078e0207 */
[----:B------:R-:W-:Y:S02]  /*07b0*/  @!P0 VIADD R7, R7, 0x80 ;  /* 0x0000008007078836 */ /* 0x000fe40000000000 */
[----:B--2---:R-:W-:-:S05]  /*07c0*/  @!P0 IMAD.WIDE.U32 R8, R11, 0x2, R8 ;  /* 0x000000020b088825 */ /* 0x004fca00078e0008 */
[----:B------:R3:W-:Y:S02]  /*07d0*/  @!P0 STG.E.U16 desc[UR4][R8.64], R12 ;  /* 0x0000000c08008986 */ /* 0x0007e4000c101504 */
.L_x_7282:
[----:B------:R-:W-:Y:S05]  /*07e0*/  BSYNC.RECONVERGENT B0 ;  /* 0x0000000000007941 */ /* 0x000fea0003800200 */
.L_x_7275:
        /* <DEDUP_REMOVED lines=8> */
.L_x_7274:
[----:B------:R-:W0:Y:S01]  /*0870*/  S2R R9, SR_TID.X ;  /* 0x0000000000097919 */ /* 0x000e220000002100 */
[----:B------:R-:W1:Y:S01]  /*0880*/  LDC.64 R4, c[0x0][0x3a0] ;  /* 0x0000e800ff047b82 */ /* 0x000e620000000a00 */
[----:B------:R-:W2:Y:S07]  /*0890*/  LDCU.U16 UR6, c[0x0][0x388] ;  /* 0x00007100ff0677ac */ /* 0x000eae0008000400 */
[----:B------:R-:W3:Y:S01]  /*08a0*/  LDC.64 R10, c[0x0][0x398] ;  /* 0x0000e600ff0a7b82 */ /* 0x000ee20000000a00 */
[----:B-1----:R-:W-:-:S04]  /*08b0*/  IMAD.WIDE.U32 R4, R3, 0x2, R4 ;  /* 0x0000000203047825 */ /* 0x002fc800078e0004 */
[----:B0-----:R-:W-:-:S06]  /*08c0*/  IMAD.WIDE.U32 R4, R9, 0x10, R4 ;  /* 0x0000001009047825 */ /* 0x001fcc00078e0004 */
[----:B------:R-:W4:Y:S01]  /*08d0*/  LDG.E.128 R4, desc[UR4][R4.64] ;  /* 0x0000000404047981 */ /* 0x000f22000c1e1d00 */
[----:B---3--:R-:W-:-:S04]  /*08e0*/  IMAD.WIDE.U32 R2, R3, 0x2, R10 ;  /* 0x0000000203027825 */ /* 0x008fc800078e000a */
[----:B------:R-:W-:Y:S01]  /*08f0*/  IMAD.WIDE.U32 R2, R9, 0x10, R2 ;  /* 0x0000001009027825 */ /* 0x000fe200078e0002 */
[C---:B----4-:R-:W-:Y:S02]  /*0900*/  PRMT R8, R5.reuse, 0x7632, R8 ;  /* 0x0000763205087816 */ /* 0x050fe40000000008 */
[----:B------:R-:W-:Y:S02]  /*0910*/  PRMT R10, R5, 0x7610, R10 ;  /* 0x00007610050a7816 */ /* 0x000fe4000000000a */
[----:B--2---:R-:W-:Y:S02]  /*0920*/  VIMNMX.S16x2 R0, PT, PT, R4, UR6, PT ;  /* 0x0000000604007c48 */ /* 0x004fe4000bfe0300 */
[----:B------:R-:W-:Y:S02]  /*0930*/  PRMT R11, R6, 0x7632, R11 ;  /* 0x00007632060b7816 */ /* 0x000fe4000000000b */
[C---:B------:R-:W-:Y:S02]  /*0940*/  PRMT R12, R7.reuse, 0x7632, R12 ;  /* 0x00007632070c7816 */ /* 0x040fe4000000000c */
[----:B------:R-:W-:-:S02]  /*0950*/  PRMT R14, R7, 0x7610, R14 ;  /* 0x00007610070e7816 */ /* 0x000fc4000000000e */
[----:B------:R-:W-:Y:S02]  /*0960*/  PRMT R4, R4, 0x7632, R4 ;  /* 0x0000763204047816 */ /* 0x000fe40000000004 */
        /* <DEDUP_REMOVED lines=10> */
[----:B------:R-:W-:-:S05]  /*0a10*/  PRMT R7, R10, 0x5410, R11 ;  /* 0x000054100a077816 */ /* 0x000fca000000000b */
[----:B------:R-:W-:Y:S01]  /*0a20*/  STG.E.128 desc[UR4][R2.64], R4 ;  /* 0x0000000402007986 */ /* 0x000fe2000c101d04 */
[----:B------:R-:W-:Y:S05]  /*0a30*/  EXIT ;  /* 0x000000000000794d */ /* 0x000fea0003800000 */
.L_x_7283:
        /* <DEDUP_REMOVED lines=12> */
.L_x_37040:


//--------------------- .text._ZN2at6native18elementwise_kernelILi128ELi4EZNS0_15gpu_kernel_implIZZZNS0_21clamp_max_kernel_cudaERNS_18TensorIteratorBaseERKN3c106ScalarEENKUlvE_clEvENKUlvE2_clEvEUllE_EEvS4_RKT_EUliE_EEviT1_ --------------------------
	.section	.text._ZN2at6native18elementwise_kernelILi128ELi4EZNS0_15gpu_kernel_implIZZZNS0_21clamp_max_kernel_cudaERNS_18TensorIteratorBaseERKN3c106ScalarEENKUlvE_clEvENKUlvE2_clEvEUllE_EEvS4_RKT_EUliE_EEviT1_,"ax",@progbits
	.align	128
        .global         _ZN2at6native18elementwise_kernelILi128ELi4EZNS0_15gpu_kernel_implIZZZNS0_21clamp_max_kernel_cudaERNS_18TensorIteratorBaseERKN3c106ScalarEENKUlvE_clEvENKUlvE2_clEvEUllE_EEvS4_RKT_EUliE_EEviT1_
        .type           _ZN2at6native18elementwise_kernelILi128ELi4EZNS0_15gpu_kernel_implIZZZNS0_21clamp_max_kernel_cudaERNS_18TensorIteratorBaseERKN3c106ScalarEENKUlvE_clEvENKUlvE2_clEvEUllE_EEvS4_RKT_EUliE_EEviT1_,@function
        .size           _ZN2at6native18elementwise_kernelILi128ELi4EZNS0_15gpu_kernel_implIZZZNS0_21clamp_max_kernel_cudaERNS_18TensorIteratorBaseERKN3c106ScalarEENKUlvE_clEvENKUlvE2_clEvEUllE_EEvS4_RKT_EUliE_EEviT1_,(.L_x_37041 - _ZN2at6native18elementwise_kernelILi128ELi4EZNS0_15gpu_kernel_implIZZZNS0_21clamp_max_kernel_cudaERNS_18TensorIteratorBaseERKN3c106ScalarEENKUlvE_clEvENKUlvE2_clEvEUllE_EEvS4_RKT_EUliE_EEviT1_)
        .other          _ZN2at6native18elementwise_kernelILi128ELi4EZNS0_15gpu_kernel_implIZZZNS0_21clamp_max_kernel_cudaERNS_18TensorIteratorBaseERKN3c106ScalarEENKUlvE_clEvENKUlvE2_clEvEUllE_EEvS4_RKT_EUliE_EEviT1_,@"STO_CUDA_ENTRY STV_DEFAULT"
_ZN2at6native18elementwise_kernelILi128ELi4EZNS0_15gpu_kernel_implIZZZNS0_21clamp_max_kernel_cudaERNS_18TensorIteratorBaseERKN3c106ScalarEENKUlvE_clEvENKUlvE2_clEvEUllE_EEvS4_RKT_EUliE_EEviT1_:
.text._ZN2at6native18elementwise_kernelILi128ELi4EZNS0_15gpu_kernel_implIZZZNS0_21clamp_max_kernel_cudaERNS_18TensorIteratorBaseERKN3c106ScalarEENKUlvE_clEvENKUlvE2_clEvEUllE_EEvS4_RKT_EUliE_EEviT1_:
        /* <DEDUP_REMOVED lines=319> */
.L_x_7286:
        /* <DEDUP_REMOVED lines=15> */
[----:B--2---:R-:W-:Y:S01]  /*14e0*/  SHF.R.S32.HI R5, RZ, 0x1f, R4 ;  /* 0x0000001fff057819 */ /* 0x004fe20000011404 */
[----:B------:R-:W-:Y:S06]  /*14f0*/  BRA `(.L_x_7292) ;  /* 0x0000000c004c7947 */ /* 0x000fec0003800000 */
.L_x_7290:
[----:B------:R0:W5:Y:S01]  /*1500*/  LDG.E.U8 R4, desc[UR36][R2.64] ;  /* 0x0000002402047981 */ /* 0x000162000c1e1100 */
[----:B------:R-:W-:Y:S01]  /*1510*/  IMAD.MOV.U32 R5, RZ, RZ, RZ ;  /* 0x000000ffff057224 */ /* 0x000fe200078e00ff */
[----:B------:R-:W-:Y:S06]  /*1520*/  BRA `(.L_x_7292) ;  /* 0x0000000c00407947 */ /* 0x000fec0003800000 */
.L_x_7289:
        /* <DEDUP_REMOVED lines=8> */
.L_x_7294:
[----:B------:R-:W2:Y:S02]  /*15b0*/  LDG.E R4, desc[UR36][R2.64] ;  /* 0x0000002402047981 */ /* 0x000ea4000c1e1900 */
[----:B--2---:R-:W-:Y:S01]  /*15c0*/  SHF.R.S32.HI R5, RZ, 0x1f, R4 ;  /* 0x0000001fff057819 */ /* 0x004fe20000011404 */
[----:B------:R-:W-:Y:S06]  /*15d0*/  BRA `(.L_x_7292) ;  /* 0x0000000c00147947 */ /* 0x000fec0003800000 */
.L_x_7293:
[----:B------:R-:W2:Y:S02]  /*15e0*/  LDG.E.S16 R4, desc[UR36][R2.64] ;  /* 0x0000002402047981 */ /* 0x000ea4000c1e1700 */
[----:B--2---:R-:W-:Y:S01]  /*15f0*/  SHF.R.S32.HI R5, RZ, 0x1f, R4 ;  /* 0x0000001fff057819 */ /* 0x004fe20000011404 */
[----:B------:R-:W-:Y:S06]  /*1600*/  BRA `(.L_x_7292) ;  /* 0x0000000c00087947 */ /* 0x000fec0003800000 */
.L_x_7288:
[----:B------:R-:W-:-:S09]  /*1610*/  UISETP.GT.AND UP0, UPT, UR4, 0x6, UPT ;  /* 0x000000060400788c */ /* 0x000fd2000bf04270 */
[----:B------:R-:W-:Y:S05]  /*1620*/  BRA.U UP0, `(.L_x_7295) ;  /* 0x00000001002c7547 */ /* 0x000fea000b800000 */
[----:B------:R-:W-:-:S09]  /*1630*/  UISETP.NE.AND UP0, UPT, UR4, 0x5, UPT ;  /* 0x000000050400788c */ /* 0x000fd2000bf05270 */
[----:B------:R-:W-:Y:S05]  /*1640*/  BRA.U !UP0, `(.L_x_7296) ;  /* 0x0000000108147547 */ /* 0x000fea000b800000 */
[----:B------:R-:W-:-:S09]  /*1650*/  UISETP.NE.AND UP0, UPT, UR4, 0x6, UPT ;  /* 0x000000060400788c */ /* 0x000fd2000bf05270 */
[----:B------:R-:W-:Y:S05]  /*1660*/  BRA.U UP0, `(.L_x_7291) ;  /* 0x00000009006c7547 */ /* 0x000fea000b800000 */
[----:B------:R-:W2:Y:S02]  /*1670*/  LDG.E R2, desc[UR36][R2.64] ;  /* 0x0000002402027981 */ /* 0x000ea4000c1e1900 */
[----:B--2---:R0:W1:Y:S01]  /*1680*/  F2I.S64.TRUNC R4, R2 ;  /* 0x0000000200047311 */ /* 0x004062000020d900 */
[----:B------:R-:W-:Y:S05]  /*1690*/  BRA `(.L_x_7292) ;  /* 0x0000000800e47947 */ /* 0x000fea0003800000 */
.L_x_7296:
[----:B------:R-:W2:Y:S02]  /*16a0*/  LDG.E.U16 R2, desc[UR36][R2.64] ;  /* 0x0000002402027981 */ /* 0x000ea4000c1e1500 */
[----:B--2---:R-:W-:-:S06]  /*16b0*/  HADD2.F32 R4, -RZ, R2.H0_H0 ;  /* 0x20000002ff047230 */ /* 0x004fcc0000004100 */
[----:B------:R-:W0:Y:S01]  /*16c0*/  F2I.S64.TRUNC R4, R4 ;  /* 0x0000000400047311 */ /* 0x000e22000020d900 */
[----:B------:R-:W-:Y:S05]  /*16d0*/  BRA `(.L_x_7292) ;  /* 0x0000000800d47947 */ /* 0x000fea0003800000 */
.L_x_7295:
[----:B------:R-:W-:-:S09]  /*16e0*/  UISETP.NE.AND UP0, UPT, UR4, 0x7, UPT ;  /* 0x000000070400788c */ /* 0x000fd2000bf05270 */
[----:B------:R-:W-:Y:S05]  /*16f0*/  BRA.U !UP0, `(.L_x_7297) ;  /* 0x00000001082c7547 */ /* 0x000fea000b800000 */
[----:B------:R-:W-:-:S09]  /*1700*/  UISETP.NE.AND UP0, UPT, UR4, 0x8, UPT ;  /* 0x000000080400788c */ /* 0x000fd2000bf05270 */
[----:B------:R-:W-:Y:S05]  /*1710*/  BRA.U !UP0, `(.L_x_7298) ;  /* 0x0000000108147547 */ /* 0x000fea000b800000 */
[----:B------:R-:W-:-:S09]  /*1720*/  UISETP.NE.AND UP0, UPT, UR4, 0x9, UPT ;  /* 0x000000090400788c */ /* 0x000fd2000bf05270 */
[----:B------:R-:W-:Y:S05]  /*1730*/  BRA.U UP0, `(.L_x_7291) ;  /* 0x0000000900387547 */ /* 0x000fea000b800000 */
[----:B------:R-:W2:Y:S02]  /*1740*/  LDG.E R2, desc[UR36][R2.64] ;  /* 0x0000002402027981 */ /* 0x000ea4000c1e1900 */
[----:B--2---:R0:W1:Y:S01]  /*1750*/  F2I.S64.TRUNC R4, R2 ;  /* 0x0000000200047311 */ /* 0x004062000020d900 */
[----:B------:R-:W-:Y:S05]  /*1760*/  BRA `(.L_x_7292) ;  /* 0x0000000800b07947 */ /* 0x000fea0003800000 */
.L_x_7298:
[----:B------:R-:W2:Y:S02]  /*1770*/  LDG.E.U16 R2, desc[UR36][R2.64] ;  /* 0x0000002402027981 */ /* 0x000ea4000c1e1500 */
[----:B--2---:R-:W-:-:S06]  /*1780*/  HADD2.F32 R4, -RZ, R2.H0_H0 ;  /* 0x20000002ff047230 */ /* 0x004fcc0000004100 */
[----:B------:R-:W0:Y:S01]  /*1790*/  F2I.S64.TRUNC R4, R4 ;  /* 0x0000000400047311 */ /* 0x000e22000020d900 */
[----:B------:R-:W-:Y:S05]  /*17a0*/  BRA `(.L_x_7292) ;  /* 0x0000000800a07947 */ /* 0x000fea0003800000 */
.L_x_7297:
[----:B------:R-:W2:Y:S02]  /*17b0*/  LDG.E.64 R2, desc[UR36][R2.64] ;  /* 0x0000002402027981 */ /* 0x000ea4000c1e1b00 */
[----:B--2---:R0:W1:Y:S01]  /*17c0*/  F2I.S64.F64.TRUNC R4, R2 ;  /* 0x0000000200047311 */ /* 0x004062000030d900 */
[----:B------:R-:W-:Y:S05]  /*17d0*/  BRA `(.L_x_7292) ;  /* 0x0000000800947947 */ /* 0x000fea0003800000 */
.L_x_7287:
        /* <DEDUP_REMOVED lines=11> */
[----:B------:R-:W-:Y:S01]  /*1890*/  SEL R4, RZ, 0x1, !P0 ;  /* 0x00000001ff047807 */ /* 0x000fe20004000000 */
[----:B------:R-:W-:Y:S08]  /*18a0*/  BRA `(.L_x_7292) ;  /* 0x0000000800607947 */ /* 0x000ff00003800000 */
.L_x_7301:
[----:B------:R-:W2:Y:S02]  /*18b0*/  LDG.E.64 R2, desc[UR36][R2.64] ;  /* 0x0000002402027981 */ /* 0x000ea4000c1e1b00 */
[----:B--2---:R0:W1:Y:S01]  /*18c0*/  F2I.S64.F64.TRUNC R4, R2 ;  /* 0x0000000200047311 */ /* 0x004062000030d900 */
[----:B------:R-:W-:Y:S05]  /*18d0*/  BRA `(.L_x_7292) ;  /* 0x0000000800547947 */ /* 0x000fea0003800000 */
.L_x_7300:
        /* <DEDUP_REMOVED lines=24> */
[----:B------:R-:W0:Y:S01]  /*1a60*/  F2I.S64.TRUNC R4, R5 ;  /* 0x0000000500047311 */ /* 0x000e22000020d900 */
[----:B------:R-:W-:Y:S05]  /*1a70*/  BRA `(.L_x_7292) ;  /* 0x0000000400ec7947 */ /* 0x000fea0003800000 */
.L_x_7303:
        /* <DEDUP_REMOVED lines=11> */
[----:B------:R-:W0:Y:S01]  /*1b30*/  F2I.S64.TRUNC R4, R5 ;  /* 0x0000000500047311 */ /* 0x000e22000020d900 */
[----:B------:R-:W-:Y:S05]  /*1b40*/  BRA `(.L_x_7292) ;  /* 0x0000000400b87947 */ /* 0x000fea0003800000 */
.L_x_7302:
[----:B------:R-:W2:Y:S02]  /*1b50*/  LDG.E.U16 R4, desc[UR36][R2.64] ;  /* 0x0000002402047981 */ /* 0x000ea4000c1e1500 */
[----:B--2---:R-:W-:-:S06]  /*1b60*/  IMAD.U32 R4, R4, 0x10000, RZ ;  /* 0x0001000004047824 */ /* 0x004fcc00078e00ff */
[----:B------:R-:W0:Y:S01]  /*1b70*/  F2I.S64.TRUNC R4, R4 ;  /* 0x0000000400047311 */ /* 0x000e22000020d900 */
[----:B------:R-:W-:Y:S05]  /*1b80*/  BRA `(.L_x_7292) ;  /* 0x0000000400a87947 */ /* 0x000fea0003800000 */
.L_x_7299:
        /* <DEDUP_REMOVED lines=9> */
[----:B------:R-:W-:Y:S01]  /*1c20*/  IMAD.MOV.U32 R5, RZ, RZ, RZ ;  /* 0x000000ffff057224 */ /* 0x000fe200078e00ff */
[----:B------:R-:W-:Y:S06]  /*1c30*/  BRA `(.L_x_7292) ;  /* 0x00000004007c7947 */ /* 0x000fec0003800000 */
.L_x_7306:
        /* <DEDUP_REMOVED lines=21> */
.L_x_7310:
[----:B------:R-:W-:Y:S05]  /*1d90*/  BSYNC.RECONVERGENT B1 ;  /* 0x0000000000017941 */ /* 0x000fea0003800200 */
.L_x_7309:
[----:B------:R-:W-:Y:S01]  /*1da0*/  IMAD.SHL.U32 R0, R0, 0x100000, RZ ;  /* 0x0010000000007824 */ /* 0x000fe200078e00ff */
[----:B------:R-:W-:-:S04]  /*1db0*/  LEA R2, R2, 0x3b800000, 0x17 ;  /* 0x3b80000002027811 */ /* 0x000fc800078eb8ff */
[----:B------:R-:W-:-:S07]  /*1dc0*/  LOP3.LUT R4, R2, R0, R7, 0xfe, !PT ;  /* 0x0000000002047212 */ /* 0x000fce00078efe07 */
.L_x_7308:
[----:B------:R-:W-:Y:S05]  /*1dd0*/  BSYNC.RECONVERGENT B0 ;  /* 0x0000000000007941 */ /* 0x000fea0003800200 */
.L_x_7307:
[----:B------:R-:W1:Y:S01]  /*1de0*/  F2I.S64.TRUNC R4, R4 ;  /* 0x0000000400047311 */ /* 0x000e62000020d900 */
[----:B------:R-:W-:Y:S05]  /*1df0*/  BRA `(.L_x_7292) ;  /* 0x00000004000c7947 */ /* 0x000fea0003800000 */
.L_x_7305:
        /* <DEDUP_REMOVED lines=21> */
.L_x_7314:
[----:B------:R-:W-:Y:S05]  /*1f50*/  BSYNC.RECONVERGENT B1 ;  /* 0x0000000000017941 */ /* 0x000fea0003800200 */
.L_x_7313:
[----:B------:R-:W-:Y:S02]  /*1f60*/  SHF.L.U32 R0, R0, 0x15, RZ ;  /* 0x0000001500007819 */ /* 0x000fe400000006ff */
[----:B------:R-:W-:-:S04]  /*1f70*/  LEA R2, R2, 0x37800000, 0x17 ;  /* 0x3780000002027811 */ /* 0x000fc800078eb8ff */
[----:B------:R-:W-:-:S07]  /*1f80*/  LOP3.LUT R4, R2, R0, R7, 0xfe, !PT ;  /* 0x0000000002047212 */ /* 0x000fce00078efe07 */
.L_x_7312:
[----:B------:R-:W-:Y:S05]  /*1f90*/  BSYNC.RECONVERGENT B0 ;  /* 0x0000000000007941 */ /* 0x000fea0003800200 */
.L_x_7311:
[----:B------:R-:W2:Y:S01]  /*1fa0*/  F2I.S64.TRUNC R4, R4 ;  /* 0x0000000400047311 */ /* 0x000ea2000020d900 */
[----:B------:R-:W-:Y:S05]  /*1fb0*/  BRA `(.L_x_7292) ;  /* 0x00000000009c7947 */ /* 0x000fea0003800000 */
.L_x_7304:
[----:B------:R-:W-:-:S09]  /*1fc0*/  UISETP.NE.AND UP0, UPT, UR4, 0x1c, UPT ;  /* 0x0000001c0400788c */ /* 0x000fd2000bf05270 */
[----:B------:R-:W-:Y:S05]  /*1fd0*/  BRA.U !UP0, `(.L_x_7315) ;  /* 0x00000001088c7547 */ /* 0x000fea000b800000 */
[----:B------:R-:W-:-:S09]  /*1fe0*/  UISETP.NE.AND UP0, UPT, UR4, 0x1d, UPT ;  /* 0x0000001d0400788c */ /* 0x000fd2000bf05270 */
[----:B------:R-:W-:Y:S05]  /*1ff0*/  BRA.U !UP0, `(.L_x_7316) ;  /* 0x00000001087c7547 */ /* 0x000fea000b800000 */
[----:B------:R-:W-:-:S09]  /*2000*/  UISETP.NE.AND UP0, UPT, UR4, 0x2c, UPT ;  /* 0x0000002c0400788c */ /* 0x000fd2000bf05270 */
[----:B------:R-:W-:Y:S05]  /*2010*/  BRA.U !UP0, `(.L_x_7317) ;  /* 0x0000000108487547 */ /* 0x000fea000b800000 */
.L_x_7291:
        /* <DEDUP_REMOVED lines=16> */
.L_x_7318:
[----:B------:R-:W-:Y:S01]  /*2120*/  CS2R R4, SRZ ;  /* 0x0000000000047805 */ /* 0x000fe2000001ff00 */
[----:B------:R-:W-:Y:S06]  /*2130*/  BRA `(.L_x_7292) ;  /* 0x00000000003c7947 */ /* 0x000fec0003800000 */
.L_x_7317:
        /* <DEDUP_REMOVED lines=8> */
.L_x_7320:
[----:B------:R-:W-:Y:S05]  /*21c0*/  BSYNC.RECONVERGENT B0 ;  /* 0x0000000000007941 */ /* 0x000fea0003800200 */
.L_x_7319:
[----:B------:R-:W4:Y:S01]  /*21d0*/  F2I.S64.TRUNC R4, R4 ;  /* 0x0000000400047311 */ /* 0x000f22000020d900 */
[----:B------:R-:W-:Y:S05]  /*21e0*/  BRA `(.L_x_7292) ;  /* 0x0000000000107947 */ /* 0x000fea0003800000 */
.L_x_7316:
[----:B------:R0:W5:Y:S01]  /*21f0*/  LDG.E.64 R4, desc[UR36][R2.64] ;  /* 0x0000002402047981 */ /* 0x000162000c1e1b00 */
[----:B------:R-:W-:Y:S05]  /*2200*/  BRA `(.L_x_7292) ;  /* 0x0000000000087947 */ /* 0x000fea0003800000 */
.L_x_7315:
[----:B------:R3:W5:Y:S01]  /*2210*/  LDG.E R4, desc[UR36][R2.64] ;  /* 0x0000002402047981 */ /* 0x000762000c1e1900 */
[----:B------:R-:W-:-:S07]  /*2220*/  IMAD.MOV.U32 R5, RZ, RZ, RZ ;  /* 0x000000ffff057224 */ /* 0x000fce00078e00ff */
.L_x_7292:
[----:B------:R-:W0:Y:S01]  /*2230*/  LDCU.64 UR8, c[0x0][0x590] ;  /* 0x0000b200ff0877ac */ /* 0x000e220008000a00 */
[----:B------:R-:W3:Y:S01]  /*2240*/  LDCU.64 UR6, c[0x0][0x580] ;  /* 0x0000b000ff0677ac */ /* 0x000ee20008000a00 */
[----:B------:R-:W-:-:S04]  /*2250*/  UPRMT UR4, UR41, 0x9910, URZ ;  /* 0x0000991029047896 */ /* 0x000fc800080000ff */
[----:B------:R-:W-:Y:S01]  /*2260*/  UISETP.GT.AND UP0, UPT, UR4, 0x9, UPT ;  /* 0x000000090400788c */ /* 0x000fe2000bf04270 */
[----:B012-45:R-:W-:-:S04]  /*2270*/  ISETP.LT.U32.AND P0, PT, R4, UR8, PT ;  /* 0x0000000804007c0c */ /* 0x037fc8000bf01070 */
[C---:B------:R-:W-:Y:S02]  /*2280*/  ISETP.LT.AND.EX P0, PT, R5.reuse, UR9, PT, P0 ;  /* 0x0000000905007c0c */ /* 0x040fe4000bf01300 */
[----:B---3--:R-:W-:Y:S02]  /*2290*/  IADD3 R2, P1, PT, R16, UR6, RZ ;  /* 0x0000000610027c10 */ /* 0x008fe4000ff3e0ff */
[----:B------:R-:W-:Y:S02]  /*22a0*/  SEL R7, R4, UR8, P0 ;  /* 0x0000000804077c07 */ /* 0x000fe40008000000 */
[----:B------:R-:W-:Y:S01]  /*22b0*/  SEL R5, R5, UR9, P0 ;  /* 0x0000000905057c07 */ /* 0x000fe20008000000 */
[----:B------:R-:W-:Y:S01]  /*22c0*/  IMAD.X R3, RZ, RZ, UR7, P1 ;  /* 0x00000007ff037e24 */ /* 0x000fe200088e06ff */
[----:B------:R-:W-:Y:S01]  /*22d0*/  MOV R4, R7 ;  /* 0x0000000700047202 */ /* 0x000fe20000000f00 */
        /* <DEDUP_REMOVED lines=11> */
.L_x_7324:
[----:B------:R3:W-:Y:S01]  /*2390*/  STG.E.U8 desc[UR36][R2.64], R7 ;  /* 0x0000000702007986 */ /* 0x0007e2000c101124 */
[----:B------:R-:W-:Y:S05]  /*23a0*/  BRA `(.L_x_7326) ;  /* 0x0000000c003c7947 */ /* 0x000fea0003800000 */
.L_x_7323:
        /* <DEDUP_REMOVED lines=8> */
.L_x_7328:
[----:B------:R1:W-:Y:S01]  /*2430*/  STG.E desc[UR36][R2.64], R7 ;  /* 0x0000000702007986 */ /* 0x0003e2000c101924 */
[----:B------:R-:W-:Y:S05]  /*2440*/  BRA `(.L_x_7326) ;  /* 0x0000000c00147947 */ /* 0x000fea0003800000 */
.L_x_7327:
[----:B------:R2:W-:Y:S01]  /*2450*/  STG.E.U16 desc[UR36][R2.64], R7 ;  /* 0x0000000702007986 */ /* 0x0005e2000c101524 */
[----:B------:R-:W-:Y:S05]  /*2460*/  BRA `(.L_x_7326) ;  /* 0x0000000c000c7947 */ /* 0x000fea0003800000 */
.L_x_7322:
[----:B------:R-:W-:-:S09]  /*2470*/  UISETP.GT.AND UP0, UPT, UR4, 0x6, UPT ;  /* 0x000000060400788c */ /* 0x000fd2000bf04270 */
[----:B------:R-:W-:Y:S05]  /*2480*/  BRA.U UP0, `(.L_x_7329) ;  /* 0x00000001002c7547 */ /* 0x000fea000b800000 */
[----:B------:R-:W-:-:S09]  /*2490*/  UISETP.NE.AND UP0, UPT, UR4, 0x5, UPT ;  /* 0x000000050400788c */ /* 0x000fd2000bf05270 */
[----:B------:R-:W-:Y:S05]  /*24a0*/  BRA.U !UP0, `(.L_x_7330) ;  /* 0x0000000108147547 */ /* 0x000fea000b800000 */
[----:B------:R-:W-:-:S09]  /*24b0*/  UISETP.NE.AND UP0, UPT, UR4, 0x6, UPT ;  /* 0x000000060400788c */ /* 0x000fd2000bf05270 */
[----:B------:R-:W-:Y:S05]  /*24c0*/  BRA.U UP0, `(.L_x_7325) ;  /* 0x0000000900607547 */ /* 0x000fea000b800000 */
[----:B------:R-:W0:Y:S02]  /*24d0*/  I2F.S64 R5, R4 ;  /* 0x0000000400057312 */ /* 0x000e240000301400 */
[----:B0-----:R0:W-:Y:S01]  /*24e0*/  STG.E desc[UR36][R2.64], R5 ;  /* 0x0000000502007986 */ /* 0x0011e2000c101924 */
[----:B------:R-:W-:Y:S05]  /*24f0*/  BRA `(.L_x_7326) ;  /* 0x0000000800e87947 */ /* 0x000fea0003800000 */
.L_x_7330:
[----:B------:R-:W0:Y:S02]  /*2500*/  I2F.S64 R0, R4 ;  /* 0x0000000400007312 */ /* 0x000e240000301400 */
[----:B0-----:R-:W-:-:S05]  /*2510*/  F2FP.F16.F32.PACK_AB R0, RZ, R0 ;  /* 0x00000000ff00723e */ /* 0x001fca00000000ff */
[----:B------:R0:W-:Y:S01]  /*2520*/  STG.E.U16 desc[UR36][R2.64], R0 ;  /* 0x0000000002007986 */ /* 0x0001e2000c101524 */
[----:B------:R-:W-:Y:S05]  /*2530*/  BRA `(.L_x_7326) ;  /* 0x0000000800d87947 */ /* 0x000fea0003800000 */
.L_x_7329:
[----:B------:R-:W-:-:S09]  /*2540*/  UISETP.NE.AND UP0, UPT, UR4, 0x7, UPT ;  /* 0x000000070400788c */ /* 0x000fd2000bf05270 */
[----:B------:R-:W-:Y:S05]  /*2550*/  BRA.U !UP0, `(.L_x_7331) ;  /* 0x0000000108347547 */ /* 0x000fea000b800000 */
[----:B------:R-:W-:-:S09]  /*2560*/  UISETP.NE.AND UP0, UPT, UR4, 0x8, UPT ;  /* 0x000000080400788c */ /* 0x000fd2000bf05270 */
[----:B------:R-:W-:Y:S05]  /*2570*/  BRA.U !UP0, `(.L_x_7332) ;  /* 0x0000000108187547 */ /* 0x000fea000b800000 */
[----:B------:R-:W-:-:S09]  /*2580*/  UISETP.NE.AND UP0, UPT, UR4, 0x9, UPT ;  /* 0x000000090400788c */ /* 0x000fd2000bf05270 */
[----:B------:R-:W-:Y:S05]  /*2590*/  BRA.U UP0, `(.L_x_7325) ;  /* 0x00000009002c7547 */ /* 0x000fea000b800000 */
[----:B------:R-:W0:Y:S01]  /*25a0*/  I2F.S64 R6, R4 ;  /* 0x0000000400067312 */ /* 0x000e220000301400 */
[----:B------:R-:W-:-:S05]  /*25b0*/  IMAD.MOV.U32 R7, RZ, RZ, RZ ;  /* 0x000000ffff077224 */ /* 0x000fca00078e00ff */
[----:B0-----:R0:W-:Y:S01]  /*25c0*/  STG.E.64 desc[UR36][R2.64], R6 ;  /* 0x0000000602007986 */ /* 0x0011e2000c101b24 */
[----:B------:R-:W-:Y:S05]  /*25d0*/  BRA `(.L_x_7326) ;  /* 0x0000000800b07947 */ /* 0x000fea0003800000 */
.L_x_7332:
[----:B------:R-:W0:Y:S02]  /*25e0*/  I2F.S64 R4, R4 ;  /* 0x0000000400047312 */ /* 0x000e240000301400 */
[----:B0-----:R-:W-:-:S04]  /*25f0*/  F2FP.F16.F32.PACK_AB R5, RZ, R4 ;  /* 0x00000004ff05723e */ /* 0x001fc800000000ff */
[----:B------:R-:W-:-:S05]  /*2600*/  PRMT R5, R5, 0x5410, RZ ;  /* 0x0000541005057816 */ /* 0x000fca00000000ff */
[----:B------:R0:W-:Y:S01]  /*2610*/  STG.E desc[UR36][R2.64], R5 ;  /* 0x0000000502007986 */ /* 0x0001e2000c101924 */
[----:B------:R-:W-:Y:S05]  /*2620*/  BRA `(.L_x_7326) ;  /* 0x00000008009c7947 */ /* 0x000fea0003800000 */
.L_x_7331:
[----:B------:R-:W0:Y:S02]  /*2630*/  I2F.F64.S64 R4, R4 ;  /* 0x0000000400047312 */ /* 0x000e240000301c00 */
[----:B0-----:R0:W-:Y:S01]  /*2640*/  STG.E.64 desc[UR36][R2.64], R4 ;  /* 0x0000000402007986 */ /* 0x0011e2000c101b24 */
[----:B------:R-:W-:Y:S05]  /*2650*/  BRA `(.L_x_7326) ;  /* 0x0000000800907947 */ /* 0x000fea0003800000 */
.L_x_7321:
        /* <DEDUP_REMOVED lines=8> */
[----:B------:R-:W-:-:S04]  /*26e0*/  ISETP.NE.U32.AND P0, PT, R7, RZ, PT ;  /* 0x000000ff0700720c */ /* 0x000fc80003f05070 */
[----:B------:R-:W-:-:S04]  /*26f0*/  ISETP.NE.AND.EX P0, PT, R5, RZ, PT, P0 ;  /* 0x000000ff0500720c */ /* 0x000fc80003f05300 */
[----:B------:R-:W-:-:S05]  /*2700*/  SEL R5, RZ, 0x1, !P0 ;  /* 0x00000001ff057807 */ /* 0x000fca0004000000 */
[----:B------:R0:W-:Y:S01]  /*2710*/  STG.E.U8 desc[UR36][R2.64], R5 ;  /* 0x0000000502007986 */ /* 0x0001e2000c101124 */
[----:B------:R-:W-:Y:S05]  /*2720*/  BRA `(.L_x_7326) ;  /* 0x00000008005c7947 */ /* 0x000fea0003800000 */
.L_x_7335:
[----:B------:R-:W0:Y:S01]  /*2730*/  I2F.F64.S64 R4, R4 ;  /* 0x0000000400047312 */ /* 0x000e220000301c00 */
[----:B------:R-:W-:-:S05]  /*2740*/  CS2R R6, SRZ ;  /* 0x0000000000067805 */ /* 0x000fca000001ff00 */
[----:B0-----:R0:W-:Y:S01]  /*2750*/  STG.E.128 desc[UR36][R2.64], R4 ;  /* 0x0000000402007986 */ /* 0x0011e2000c101d24 */
[----:B------:R-:W-:Y:S05]  /*2760*/  BRA `(.L_x_7326) ;  /* 0x00000008004c7947 */ /* 0x000fea0003800000 */
.L_x_7334:
[----:B------:R-:W-:-:S09]  /*2770*/  UISETP.NE.AND UP0, UPT, UR4, 0xf, UPT ;  /* 0x0000000f0400788c */ /* 0x000fd2000bf05270 */
[----:B------:R-:W-:Y:S05]  /*2780*/  BRA.U !UP0, `(.L_x_7336) ;  /* 0x0000000108a07547 */ /* 0x000fea000b800000 */
[----:B------:R-:W-:-:S09]  /*2790*/  UISETP.NE.AND UP0, UPT, UR4, 0x17, UPT ;  /* 0x000000170400788c */ /* 0x000fd2000bf05270 */
[----:B------:R-:W-:Y:S05]  /*27a0*/  BRA.U !UP0, `(.L_x_7337) ;  /* 0x00000001084c7547 */ /* 0x000fea000b800000 */
[----:B------:R-:W-:-:S09]  /*27b0*/  UISETP.NE.AND UP0, UPT, UR4, 0x18, UPT ;  /* 0x000000180400788c */ /* 0x000fd2000bf05270 */
[----:B------:R-:W-:Y:S05]  /*27c0*/  BRA.U UP0, `(.L_x_7325) ;  /* 0x0000000500a07547 */ /* 0x000fea000b800000 */
[----:B------:R-:W0:Y:S01]  /*27d0*/  I2F.S64 R5, R4 ;  /* 0x0000000400057312 */ /* 0x000e220000301400 */
        /* <DEDUP_REMOVED lines=12> */
.L_x_7339:
[----:B------:R-:W-:Y:S05]  /*28a0*/  BSYNC.RECONVERGENT B0 ;  /* 0x0000000000007941 */ /* 0x000fea0003800200 */
.L_x_7338:
[----:B------:R-:W-:-:S05]  /*28b0*/  LOP3.LUT R7, R0, 0x80, R7, 0xf8, !PT ;  /* 0x0000008000077812 */ /* 0x000fca00078ef807 */
[----:B------:R0:W-:Y:S01]  /*28c0*/  STG.E.U8 desc[UR36][R2.64], R7 ;  /* 0x0000000702007986 */ /* 0x0001e2000c101124 */
[----:B------:R-:W-:Y:S05]  /*28d0*/  BRA `(.L_x_7326) ;  /* 0x0000000400f07947 */ /* 0x000fea0003800000 */
.L_x_7337:
[----:B------:R-:W0:Y:S01]  /*28e0*/  I2F.S64 R5, R4 ;  /* 0x0000000400057312 */ /* 0x000e220000301400 */
[----:B------:R-:W-:Y:S01]  /*28f0*/  BSSY.RECONVERGENT B0, `(.L_x_7340) ;  /* 0x000000e000007945 */ /* 0x000fe20003800200 */
[----:B0-----:R-:W-:Y:S02]  /*2900*/  LOP3.LUT R6, R5, 0x7fffffff, RZ, 0xc0, !PT ;  /* 0x7fffffff05067812 */ /* 0x001fe400078ec0ff */
        /* <DEDUP_REMOVED lines=12> */
.L_x_7341:
[----:B------:R-:W-:Y:S05]  /*29d0*/  BSYNC.RECONVERGENT B0 ;  /* 0x0000000000007941 */ /* 0x000fea0003800200 */
.L_x_7340:
[----:B------:R-:W-:-:S05]  /*29e0*/  LOP3.LUT R7, R0, 0x80, R7, 0xf8, !PT ;  /* 0x0000008000077812 */ /* 0x000fca00078ef807 */
[----:B------:R0:W-:Y:S01]  /*29f0*/  STG.E.U8 desc[UR36][R2.64], R7 ;  /* 0x0000000702007986 */ /* 0x0001e2000c101124 */
[----:B------:R-:W-:Y:S05]  /*2a00*/  BRA `(.L_x_7326) ;  /* 0x0000000400a47947 */ /* 0x000fea0003800000 */
.L_x_7336:
[----:B------:R-:W0:Y:S02]  /*2a10*/  I2F.S64 R0, R4 ;  /* 0x0000000400007312 */ /* 0x000e240000301400 */
[----:B0-----:R-:W-:-:S05]  /*2a20*/  F2FP.BF16.F32.PACK_AB R0, RZ, R0 ;  /* 0x00000000ff00723e */ /* 0x001fca00000010ff */
[----:B------:R0:W-:Y:S01]  /*2a30*/  STG.E.U16 desc[UR36][R2.64], R0 ;  /* 0x0000000002007986 */ /* 0x0001e2000c101524 */
[----:B------:R-:W-:Y:S05]  /*2a40*/  BRA `(.L_x_7326) ;  /* 0x0000000400947947 */ /* 0x000fea0003800000 */
.L_x_7333:
        /* <DEDUP_REMOVED lines=10> */
.L_x_7344:
[----:B------:R-:W0:Y:S01]  /*2af0*/  I2F.S64 R5, R4 ;  /* 0x0000000400057312 */ /* 0x000e220000301400 */
        /* <DEDUP_REMOVED lines=12> */
.L_x_7347:
[----:B------:R-:W-:-:S04]  /*2bc0*/  SHF.R.U32.HI R0, RZ, 0x14, R5 ;  /* 0x00000014ff007819 */ /* 0x000fc80000011605 */
[----:B------:R-:W-:-:S04]  /*2bd0*/  LOP3.LUT R0, R0, 0x1, RZ, 0xc0, !PT ;  /* 0x0000000100007812 */ /* 0x000fc800078ec0ff */
[----:B------:R-:W-:-:S04]  /*2be0*/  IADD3 R0, PT, PT, R5, 0x487ffff, R0 ;  /* 0x0487ffff05007810 */ /* 0x000fc80007ffe000 */
[----:B------:R-:W-:-:S04]  /*2bf0*/  SHF.R.U32.HI R0, RZ, 0x14, R0 ;  /* 0x00000014ff007819 */ /* 0x000fc80000011600 */
[----:B------:R-:W-:-:S07]  /*2c00*/  LOP3.LUT R4, R0, 0xff, RZ, 0xc0, !PT ;  /* 0x000000ff00047812 */ /* 0x000fce00078ec0ff */
.L_x_7348:
[----:B------:R-:W-:-:S04]  /*2c10*/  SHF.R.U32.HI R5, RZ, 0x18, R5 ;  /* 0x00000018ff057819 */ /* 0x000fc80000011605 */
[----:B------:R-:W-:-:S04]  /*2c20*/  LOP3.LUT R4, R4, 0x80, R5, 0xf8, !PT ;  /* 0x0000008004047812 */ /* 0x000fc800078ef805 */
[----:B------:R-:W-:-:S07]  /*2c30*/  PRMT R0, R4, 0x7610, R0 ;  /* 0x0000761004007816 */ /* 0x000fce0000000000 */
.L_x_7346:
[----:B------:R-:W-:Y:S05]  /*2c40*/  BSYNC.RECONVERGENT B0 ;  /* 0x0000000000007941 */ /* 0x000fea0003800200 */
.L_x_7345:
[----:B------:R0:W-:Y:S01]  /*2c50*/  STG.E.U8 desc[UR36][R2.64], R0 ;  /* 0x0000000002007986 */ /* 0x0001e2000c101124 */
[----:B------:R-:W-:Y:S05]  /*2c60*/  BRA `(.L_x_7326) ;  /* 0x00000004000c7947 */ /* 0x000fea0003800000 */
.L_x_7343:
        /* <DEDUP_REMOVED lines=13> */
.L_x_7351:
[----:B------:R-:W-:-:S04]  /*2d40*/  SHF.R.U32.HI R0, RZ, 0x15, R5 ;  /* 0x00000015ff007819 */ /* 0x000fc80000011605 */
[----:B------:R-:W-:-:S04]  /*2d50*/  LOP3.LUT R0, R0, 0x1, RZ, 0xc0, !PT ;  /* 0x0000000100007812 */ /* 0x000fc800078ec0ff */
[----:B------:R-:W-:-:S04]  /*2d60*/  IADD3 R0, PT, PT, R5, 0x88fffff, R0 ;  /* 0x088fffff05007810 */ /* 0x000fc80007ffe000 */
[----:B------:R-:W-:-:S04]  /*2d70*/  SHF.R.U32.HI R0, RZ, 0x15, R0 ;  /* 0x00000015ff007819 */ /* 0x000fc80000011600 */
[----:B------:R-:W-:-:S07]  /*2d80*/  LOP3.LUT R4, R0, 0xff, RZ, 0xc0, !PT ;  /* 0x000000ff00047812 */ /* 0x000fce00078ec0ff */
.L_x_7352:
[----:B------:R-:W-:-:S04]  /*2d90*/  SHF.R.U32.HI R5, RZ, 0x18, R5 ;  /* 0x00000018ff057819 */ /* 0x000fc80000011605 */
[----:B------:R-:W-:-:S04]  /*2da0*/  LOP3.LUT R4, R4, 0x80, R5, 0xf8, !PT ;  /* 0x0000008004047812 */ /* 0x000fc800078ef805 */
[----:B------:R-:W-:-:S07]  /*2db0*/  PRMT R0, R4, 0x7610, R0 ;  /* 0x0000761004007816 */ /* 0x000fce0000000000 */
.L_x_7350:
[----:B------:R-:W-:Y:S05]  /*2dc0*/  BSYNC.RECONVERGENT B0 ;  /* 0x0000000000007941 */ /* 0x000fea0003800200 */
.L_x_7349:
[----:B------:R0:W-:Y:S01]  /*2dd0*/  STG.E.U8 desc[UR36][R2.64], R0 ;  /* 0x0000000002007986 */ /* 0x0001e2000c101124 */
[----:B------:R-:W-:Y:S05]  /*2de0*/  BRA `(.L_x_7326) ;  /* 0x0000000000ac7947 */ /* 0x000fea0003800000 */
.L_x_7342:
[----:B------:R-:W-:-:S09]  /*2df0*/  UISETP.NE.AND UP0, UPT, UR4, 0x1c, UPT ;  /* 0x0000001c0400788c */ /* 0x000fd2000bf05270 */
[----:B------:R-:W-:Y:S05]  /*2e00*/  BRA.U !UP0, `(.L_x_7353) ;  /* 0x0000000108a07547 */ /* 0x000fea000b800000 */
[----:B------:R-:W-:-:S09]  /*2e10*/  UISETP.NE.AND UP0, UPT, UR4, 0x1d, UPT ;  /* 0x0000001d0400788c */ /* 0x000fd2000bf05270 */
[----:B------:R-:W-:Y:S05]  /*2e20*/  BRA.U !UP0, `(.L_x_7354) ;  /* 0x0000000108907547 */ /* 0x000fea000b800000 */
[----:B------:R-:W-:-:S09]  /*2e30*/  UISETP.NE.AND UP0, UPT, UR4, 0x2c, UPT ;  /* 0x0000002c0400788c */ /* 0x000fd2000bf05270 */
[----:B------:R-:W-:Y:S05]  /*2e40*/  BRA.U !UP0, `(.L_x_7355) ;  /* 0x0000000108447547 */ /* 0x000fea000b800000 */
.L_x_7325:
        /* <DEDUP_REMOVED lines=16> */
.L_x_7356:
[----:B------:R-:W-:Y:S05]  /*2f50*/  BRA `(.L_x_7326) ;  /* 0x0000000000507947 */ /* 0x000fea0003800000 */
.L_x_7355:
[----:B------:R-:W0:Y:S02]  /*2f60*/  I2F.S64 R4, R4 ;  /* 0x0000000400047312 */ /* 0x000e240000301400 */
        /* <DEDUP_REMOVED lines=8> */
[----:B------:R-:W-:Y:S01]  /*2ff0*/  HFMA2 R0, -RZ, RZ, 0, 1.5199184417724609375e-05 ;  /* 0x000000ffff007431 */ /* 0x000fe200000001ff */
[----:B------:R-:W-:Y:S02]  /*3000*/  PLOP3.LUT P0, PT, PT, PT, PT, 0x80, 0x8 ;  /* 0x000000000008781c */ /* 0x000fe40003f0f070 */
[----:B------:R-:W-:Y:S02]  /*3010*/  @P1 PLOP3.LUT P0, PT, P2, PT, PT, 0x80, 0x8 ;  /* 0x000000000008181c */ /* 0x000fe4000170f070 */
[----:B------:R-:W-:-:S11]  /*3020*/  PRMT R5, R0, 0x7610, R5 ;  /* 0x0000761000057816 */ /* 0x000fd60000000005 */
[----:B------:R-:W-:-:S05]  /*3030*/  @!P0 IMAD.MOV R4, RZ, RZ, R6 ;  /* 0x000000ffff048224 */ /* 0x000fca00078e0206 */
[----:B------:R-:W-:-:S05]  /*3040*/  @P1 MOV R5, R4 ;  /* 0x0000000400051202 */ /* 0x000fca0000000f00 */
[----:B------:R0:W-:Y:S01]  /*3050*/  STG.E.U8 desc[UR36][R2.64], R5 ;  /* 0x0000000502007986 */ /* 0x0001e2000c101124 */
[----:B------:R-:W-:Y:S05]  /*3060*/  BRA `(.L_x_7326) ;  /* 0x00000000000c7947 */ /* 0x000fea0003800000 */
.L_x_7354:
[----:B------:R0:W-:Y:S01]  /*3070*/  STG.E.64 desc[UR36][R2.64], R4 ;  /* 0x0000000402007986 */ /* 0x0001e2000c101b24 */
[----:B------:R-:W-:Y:S05]  /*3080*/  BRA `(.L_x_7326) ;  /* 0x0000000000047947 */ /* 0x000fea0003800000 */
.L_x_7353:
[----:B------:R0:W-:Y:S02]  /*3090*/  STG.E desc[UR36][R2.64], R7 ;  /* 0x0000000702007986 */ /* 0x0001e4000c101924 */
.L_x_7326:
[----:B------:R-:W-:-:S07]  /*30a0*/  VIADD R17, R17, 0x80 ;  /* 0x0000008011117836 */ /* 0x000fce0000000000 */
.L_x_7285:
[----:B------:R-:W-:Y:S05]  /*30b0*/  BSYNC.RECONVERGENT B6 ;  /* 0x0000000000067941 */ /* 0x000fea0003800200 */
.L_x_7284:
[----:B------:R-:W5:Y:S01]  /*30c0*/  LDCU UR4, c[0x0][0x380] ;  /* 0x00007000ff0477ac */ /* 0x000f620008000800 */
[----:B------:R-:W-:Y:S01]  /*30d0*/  BSSY.RECONVERGENT B6, `(.L_x_7357) ;  /* 0x00002fd000067945 */ /* 0x000fe20003800200 */
[----:B-----5:R-:W-:-:S13]  /*30e0*/  ISETP.GE.AND P0, PT, R17, UR4, PT ;  /* 0x0000000411007c0c */ /* 0x020fda000bf06270 */
[----:B------:R-:W-:Y:S05]  /*30f0*/  @P0 BRA `(.L_x_7358) ;  /* 0x0000002c00e80947 */ /* 0x000fea0003800000 */
[----:B------:R-:W5:Y:S01]  /*3100*/  LDCU UR4, c[0x0][0x388] ;  /* 0x00007100ff0477ac */ /* 0x000f620008000800 */
[----:B------:R-:W-:Y:S02]  /*3110*/  HFMA2 R16, -RZ, RZ, 0, 0 ;  /* 0x00000000ff107431 */ /* 0x000fe400000001ff */
[----:B0-----:R-:W-:Y:S01]  /*3120*/  IMAD.MOV.U32 R0, RZ, RZ, RZ ;  /* 0x000000ffff007224 */ /* 0x001fe200078e00ff */
        /* <DEDUP_REMOVED lines=300> */
.L_x_7359:
[----:B------:R-:W1:Y:S01]  /*43f0*/  LDCU.64 UR6, c[0x0][0x588] ;  /* 0x0000b100ff0677ac */ /* 0x000e620008000a00 */
[----:B------:R-:W-:-:S04]  /*4400*/  UPRMT UR4, UR42, 0x9910, URZ ;  /* 0x000099102a047896 */ /* 0x000fc800080000ff */
[----:B------:R-:W-:Y:S01]  /*4410*/  UISETP.GT.AND UP0, UPT, UR4, 0x9, UPT ;  /* 0x000000090400788c */ /* 0x000fe2000bf04270 */
[----:B-1234-:R-:W-:-:S04]  /*4420*/  IADD3 R2, P0, PT, R0, UR6, RZ ;  /* 0x0000000600027c10 */ /* 0x01efc8000ff1e0ff */
        /* <DEDUP_REMOVED lines=13> */
.L_x_7363:
[----:B------:R0:W5:Y:S01]  /*4500*/  LDG.E.U8 R4, desc[UR36][R2.64] ;  /* 0x0000002402047981 */ /* 0x000162000c1e1100 */
[----:B------:R-:W-:Y:S01]  /*4510*/  IMAD.MOV.U32 R5, RZ, RZ, RZ ;  /* 0x000000ffff057224 */ /* 0x000fe200078e00ff */
[----:B------:R-:W-:Y:S06]  /*4520*/  BRA `(.L_x_7365) ;  /* 0x0000000c00407947 */ /* 0x000fec0003800000 */
.L_x_7362:
        /* <DEDUP_REMOVED lines=8> */
.L_x_7367:
[----:B------:R-:W2:Y:S02]  /*45b0*/  LDG.E R4, desc[UR36][R2.64] ;  /* 0x0000002402047981 */ /* 0x000ea4000c1e1900 */
[----:B--2---:R-:W-:Y:S01]  /*45c0*/  SHF.R.S32.HI R5, RZ, 0x1f, R4 ;  /* 0x0000001fff057819 */ /* 0x004fe20000011404 */
[----:B------:R-:W-:Y:S06]  /*45d0*/  BRA `(.L_x_7365) ;  /* 0x0000000c00147947 */ /* 0x000fec0003800000 */
.L_x_7366:
[----:B------:R-:W2:Y:S02]  /*45e0*/  LDG.E.S16 R4, desc[UR36][R2.64] ;  /* 0x0000002402047981 */ /* 0x000ea4000c1e1700 */
[----:B--2---:R-:W-:Y:S01]  /*45f0*/  SHF.R.S32.HI R5, RZ, 0x1f, R4 ;  /* 0x0000001fff057819 */ /* 0x004fe20000011404 */
[----:B------:R-:W-:Y:S06]  /*4600*/  BRA `(.L_x_7365) ;  /* 0x0000000c00087947 */ /* 0x000fec0003800000 */
.L_x_7361:
        /* <DEDUP_REMOVED lines=9> */
.L_x_7369:
[----:B------:R-:W2:Y:S02]  /*46a0*/  LDG.E.U16 R2, desc[UR36][R2.64] ;  /* 0x0000002402027981 */ /* 0x000ea4000c1e1500 */
[----:B--2---:R-:W-:-:S06]  /*46b0*/  HADD2.F32 R4, -RZ, R2.H0_H0 ;  /* 0x20000002ff047230 */ /* 0x004fcc0000004100 */
[----:B------:R-:W0:Y:S01]  /*46c0*/  F2I.S64.TRUNC R4, R4 ;  /* 0x0000000400047311 */ /* 0x000e22000020d900 */
[----:B------:R-:W-:Y:S05]  /*46d0*/  BRA `(.L_x_7365) ;  /* 0x0000000800d47947 */ /* 0x000fea0003800000 */
.L_x_7368:
[----:B------:R-:W-:-:S09]  /*46e0*/  UISETP.NE.AND UP0, UPT, UR4, 0x7, UPT ;  /* 0x000000070400788c */ /* 0x000fd2000bf05270 */
[----:B------:R-:W-:Y:S05]  /*46f0*/  BRA.U !UP0, `(.L_x_7370) ;  /* 0x00000001082c7547 */ /* 0x000fea000b800000 */
[----:B------:R-:W-:-:S09]  /*4700*/  UISETP.NE.AND UP0, UPT, UR4, 0x8, UPT ;  /* 0x000000080400788c */ /* 0x000fd2000bf05270 */
[----:B------:R-:W-:Y:S05]  /*4710*/  BRA.U !UP0, `(.L_x_7371) ;  /* 0x0000000108147547 */ /* 0x000fea000b800000 */
[----:B------:R-:W-:-:S09]  /*4720*/  UISETP.NE.AND UP0, UPT, UR4, 0x9, UPT ;  /* 0x000000090400788c */ /* 0x000fd2000bf05270 */
[----:B------:R-:W-:Y:S05]  /*4730*/  BRA.U UP0, `(.L_x_7364) ;  /* 0x0000000900647547 */ /* 0x000fea000b800000 */
[----:B------:R-:W2:Y:S02]  /*4740*/  LDG.E R2, desc[UR36][R2.64] ;  /* 0x0000002402027981 */ /* 0x000ea4000c1e1900 */
[----:B--2---:R2:W3:Y:S01]  /*4750*/  F2I.S64.TRUNC R4, R2 ;  /* 0x0000000200047311 */ /* 0x0044e2000020d900 */
[----:B------:R-:W-:Y:S05]  /*4760*/  BRA `(.L_x_7365) ;  /* 0x0000000800b07947 */ /* 0x000fea0003800000 */
.L_x_7371:
[----:B------:R-:W2:Y:S02]  /*4770*/  LDG.E.U16 R2, desc[UR36][R2.64] ;  /* 0x0000002402027981 */ /* 0x000ea4000c1e1500 */
[----:B--2---:R-:W-:-:S06]  /*4780*/  HADD2.F32 R4, -RZ, R2.H0_H0 ;  /* 0x20000002ff047230 */ /* 0x004fcc0000004100 */
[----:B------:R-:W4:Y:S01]  /*4790*/  F2I.S64.TRUNC R4, R4 ;  /* 0x0000000400047311 */ /* 0x000f22000020d900 */
[----:B------:R-:W-:Y:S05]  /*47a0*/  BRA `(.L_x_7365) ;  /* 0x0000000800a07947 */ /* 0x000fea0003800000 */
.L_x_7370:
[----:B------:R-:W2:Y:S02]  /*47b0*/  LDG.E.64 R2, desc[UR36][R2.64] ;  /* 0x0000002402027981 */ /* 0x000ea4000c1e1b00 */
[----:B--2---:R0:W1:Y:S01]  /*47c0*/  F2I.S64.F64.TRUNC R4, R2 ;  /* 0x0000000200047311 */ /* 0x004062000030d900 */
[----:B------:R-:W-:Y:S05]  /*47d0*/  BRA `(.L_x_7365) ;  /* 0x0000000800947947 */ /* 0x000fea0003800000 */
.L_x_7360:
        /* <DEDUP_REMOVED lines=11> */
[----:B------:R-:W-:Y:S01]  /*4890*/  SEL R4, RZ, 0x1, !P0 ;  /* 0x00000001ff047807 */ /* 0x000fe20004000000 */
[----:B------:R-:W-:Y:S08]  /*48a0*/  BRA `(.L_x_7365) ;  /* 0x0000000800607947 */ /* 0x000ff00003800000 */
.L_x_7374:
[----:B------:R-:W2:Y:S02]  /*48b0*/  LDG.E.64 R2, desc[UR36][R2.64] ;  /* 0x0000002402027981 */ /* 0x000ea4000c1e1b00 */
[----:B--2---:R0:W1:Y:S01]  /*48c0*/  F2I.S64.F64.TRUNC R4, R2 ;  /* 0x0000000200047311 */ /* 0x004062000030d900 */
[----:B------:R-:W-:Y:S05]  /*48d0*/  BRA `(.L_x_7365) ;  /* 0x0000000800547947 */ /* 0x000fea0003800000 */
.L_x_7373:
        /* <DEDUP_REMOVED lines=24> */
[----:B------:R-:W0:Y:S01]  /*4a60*/  F2I.S64.TRUNC R4, R5 ;  /* 0x0000000500047311 */ /* 0x000e22000020d900 */
[----:B------:R-:W-:Y:S05]  /*4a70*/  BRA `(.L_x_7365) ;  /* 0x0000000400ec7947 */ /* 0x000fea0003800000 */
.L_x_7376:
        /* <DEDUP_REMOVED lines=11> */
[----:B------:R-:W0:Y:S01]  /*4b30*/  F2I.S64.TRUNC R4, R5 ;  /* 0x0000000500047311 */ /* 0x000e22000020d900 */
[----:B------:R-:W-:Y:S05]  /*4b40*/  BRA `(.L_x_7365) ;  /* 0x0000000400b87947 */ /* 0x000fea0003800000 */
.L_x_7375:
[----:B------:R-:W2:Y:S02]  /*4b50*/  LDG.E.U16 R4, desc[UR36][R2.64] ;  /* 0x0000002402047981 */ /* 0x000ea4000c1e1500 */
[----:B--2---:R-:W-:-:S06]  /*4b60*/  SHF.L.U32 R4, R4, 0x10, RZ ;  /* 0x0000001004047819 */ /* 0x004fcc00000006ff */
[----:B------:R-:W0:Y:S01]  /*4b70*/  F2I.S64.TRUNC R4, R4 ;  /* 0x0000000400047311 */ /* 0x000e22000020d900 */
[----:B------:R-:W-:Y:S05]  /*4b80*/  BRA `(.L_x_7365) ;  /* 0x0000000400a87947 */ /* 0x000fea0003800000 */
.L_x_7372:
        /* <DEDUP_REMOVED lines=11> */
.L_x_7379:
        /* <DEDUP_REMOVED lines=21> */
.L_x_7383:
[----:B------:R-:W-:Y:S05]  /*4d90*/  BSYNC.RECONVERGENT B1 ;  /* 0x0000000000017941 */ /* 0x000fea0003800200 */
.L_x_7382:
[----:B------:R-:W-:Y:S02]  /*4da0*/  SHF.L.U32 R0, R0, 0x14, RZ ;  /* 0x0000001400007819 */ /* 0x000fe400000006ff */
[----:B------:R-:W-:-:S04]  /*4db0*/  LEA R2, R2, 0x3b800000, 0x17 ;  /* 0x3b80000002027811 */ /* 0x000fc800078eb8ff */
[----:B------:R-:W-:-:S07]  /*4dc0*/  LOP3.LUT R4, R2, R0, R7, 0xfe, !PT ;  /* 0x0000000002047212 */ /* 0x000fce00078efe07 */
.L_x_7381:
[----:B------:R-:W-:Y:S05]  /*4dd0*/  BSYNC.RECONVERGENT B0 ;  /* 0x0000000000007941 */ /* 0x000fea0003800200 */
.L_x_7380:
[----:B------:R-:W0:Y:S01]  /*4de0*/  F2I.S64.TRUNC R4, R4 ;  /* 0x0000000400047311 */ /* 0x000e22000020d900 */
[----:B------:R-:W-:Y:S05]  /*4df0*/  BRA `(.L_x_7365) ;  /* 0x00000004000c7947 */ /* 0x000fea0003800000 */
.L_x_7378:
        /* <DEDUP_REMOVED lines=21> */
.L_x_7387:
[----:B------:R-:W-:Y:S05]  /*4f50*/  BSYNC.RECONVERGENT B1 ;  /* 0x0000000000017941 */ /* 0x000fea0003800200 */
.L_x_7386:
[----:B------:R-:W-:Y:S01]  /*4f60*/  IMAD.SHL.U32 R0, R0, 0x200000, RZ ;  /* 0x0020000000007824 */ /* 0x000fe200078e00ff */
[----:B------:R-:W-:-:S04]  /*4f70*/  LEA R2, R2, 0x37800000, 0x17 ;  /* 0x3780000002027811 */ /* 0x000fc800078eb8ff */
[----:B------:R-:W-:-:S07]  /*4f80*/  LOP3.LUT R4, R2, R0, R7, 0xfe, !PT ;  /* 0x0000000002047212 */ /* 0x000fce00078efe07 */
.L_x_7385:
[----:B------:R-:W-:Y:S05]  /*4f90*/  BSYNC.RECONVERGENT B0 ;  /* 0x0000000000007941 */ /* 0x000fea0003800200 */
.L_x_7384:
[----:B------:R-:W0:Y:S01]  /*4fa0*/  F2I.S64.TRUNC R4, R4 ;  /* 0x0000000400047311 */ /* 0x000e22000020d900 */
[----:B------:R-:W-:Y:S05]  /*4fb0*/  BRA `(.L_x_7365) ;  /* 0x00000000009c7947 */ /* 0x000fea0003800000 */
.L_x_7377:
        /* <DEDUP_REMOVED lines=8> */
[----:B------:R-:W-:Y:S01]  /*5040*/  HFMA2 R4, -RZ, RZ, 3.814697265625e-06, 0 ;  /* 0x00400000ff047431 */ /* 0x000fe200000001ff */
[----:B--2---:R-:W-:-:S13]  /*5050*/  ISETP.NE.AND P0, PT, R2, RZ, PT ;  /* 0x000000ff0200720c */ /* 0x004fda0003f05270 */
[----:B------:R-:W-:Y:S05]  /*5060*/  @!P0 BRA `(.L_x_7391) ;  /* 0x00000000000c8947 */ /* 0x000fea0003800000 */
[----:B------:R-:W-:-:S13]  /*5070*/  ISETP.NE.AND P0, PT, R2, 0xff, PT ;  /* 0x000000ff0200780c */ /* 0x000fda0003f05270 */
[----:B------:R-:W-:Y:S02]  /*5080*/  @!P0 IMAD.MOV.U32 R4, RZ, RZ, 0x7f800001 ;  /* 0x7f800001ff048424 */ /* 0x000fe400078e00ff */
[----:B------:R-:W-:-:S07]  /*5090*/  @P0 IMAD.SHL.U32 R4, R2, 0x800000, RZ ;  /* 0x0080000002040824 */ /* 0x000fce00078e00ff */
.L_x_7391:
[----:B------:R-:W-:Y:S05]  /*50a0*/  BSYNC.RECONVERGENT B0 ;  /* 0x0000000000007941 */ /* 0x000fea0003800200 */
.L_x_7390:
[----:B------:R-:W0:Y:S01]  /*50b0*/  F2I.S64.TRUNC R4, R4 ;  /* 0x0000000400047311 */ /* 0x000e22000020d900 */
[----:B------:R-:W-:Y:S05]  /*50c0*/  BRA `(.L_x_7365) ;  /* 0x0000000000587947 */ /* 0x000fea0003800000 */
.L_x_7364:
        /* <DEDUP_REMOVED lines=16> */
.L_x_7392:
[----:B------:R-:W-:Y:S01]  /*51d0*/  CS2R R4, SRZ ;  /* 0x0000000000047805 */ /* 0x000fe2000001ff00 */
[----:B------:R-:W-:Y:S06]  /*51e0*/  BRA `(.L_x_7365) ;  /* 0x0000000000107947 */ /* 0x000fec0003800000 */
.L_x_7389:
[----:B------:R0:W5:Y:S01]  /*51f0*/  LDG.E.64 R4, desc[UR36][R2.64] ;  /* 0x0000002402047981 */ /* 0x000162000c1e1b00 */
[----:B------:R-:W-:Y:S05]  /*5200*/  BRA `(.L_x_7365) ;  /* 0x0000000000087947 */ /* 0x000fea0003800000 */
.L_x_7388:
[----:B------:R0:W5:Y:S01]  /*5210*/  LDG.E R4, desc[UR36][R2.64] ;  /* 0x0000002402047981 */ /* 0x000162000c1e1900 */
[----:B------:R-:W-:-:S07]  /*5220*/  MOV R5, RZ ;  /* 0x000000ff00057202 */ /* 0x000fce0000000f00 */
.L_x_7365:
[----:B------:R-:W0:Y:S01]  /*5230*/  LDCU.64 UR8, c[0x0][0x590] ;  /* 0x0000b200ff0877ac */ /* 0x000e220008000a00 */
[----:B------:R-:W2:Y:S01]  /*5240*/  LDCU.64 UR6, c[0x0][0x580] ;  /* 0x0000b000ff0677ac */ /* 0x000ea20008000a00 */
[----:B------:R-:W-:-:S04]  /*5250*/  UPRMT UR4, UR41, 0x9910, URZ ;  /* 0x0000991029047896 */ /* 0x000fc800080000ff */
[----:B------:R-:W-:Y:S01]  /*5260*/  UISETP.GT.AND UP0, UPT, UR4, 0x9, UPT ;  /* 0x000000090400788c */ /* 0x000fe2000bf04270 */
[----:B01-345:R-:W-:-:S04]  /*5270*/  ISETP.LT.U32.AND P0, PT, R4, UR8, PT ;  /* 0x0000000804007c0c */ /* 0x03bfc8000bf01070 */
[C---:B------:R-:W-:Y:S02]  /*5280*/  ISETP.LT.AND.EX P0, PT, R5.reuse, UR9, PT, P0 ;  /* 0x0000000905007c0c */ /* 0x040fe4000bf01300 */
[----:B--2---:R-:W-:Y:S02]  /*5290*/  IADD3 R2, P1, PT, R16, UR6, RZ ;  /* 0x0000000610027c10 */ /* 0x004fe4000ff3e0ff */
[----:B------:R-:W-:Y:S02]  /*52a0*/  SEL R7, R4, UR8, P0 ;  /* 0x0000000804077c07 */ /* 0x000fe40008000000 */
[----:B------:R-:W-:Y:S01]  /*52b0*/  SEL R5, R5, UR9, P0 ;  /* 0x0000000905057c07 */ /* 0x000fe20008000000 */
[----:B------:R-:W-:Y:S02]  /*52c0*/  IMAD.X R3, RZ, RZ, UR7, P1 ;  /* 0x00000007ff037e24 */ /* 0x000fe400088e06ff */
[----:B------:R-:W-:Y:S01]  /*52d0*/  IMAD.MOV.U32 R4, RZ, RZ, R7 ;  /* 0x000000ffff047224 */ /* 0x000fe200078e0007 */
        /* <DEDUP_REMOVED lines=11> */
.L_x_7396:
[----:B------:R0:W-:Y:S01]  /*5390*/  STG.E.U8 desc[UR36][R2.64], R7 ;  /* 0x0000000702007986 */ /* 0x0001e2000c101124 */
[----:B------:R-:W-:Y:S05]  /*53a0*/  BRA `(.L_x_7398) ;  /* 0x0000000c00387947 */ /* 0x000fea0003800000 */
.L_x_7395:
        /* <DEDUP_REMOVED lines=8> */
.L_x_7400:
[----:B------:R0:W-:Y:S01]  /*5430*/  STG.E desc[UR36][R2.64], R7 ;  /* 0x0000000702007986 */ /* 0x0001e2000c101924 */
[----:B------:R-:W-:Y:S05]  /*5440*/  BRA `(.L_x_7398) ;  /* 0x0000000c00107947 */ /* 0x000fea0003800000 */
.L_x_7399:
[----:B------:R0:W-:Y:S01]  /*5450*/  STG.E.U16 desc[UR36][R2.64], R7 ;  /* 0x0000000702007986 */ /* 0x0001e2000c101524 */
[----:B------:R-:W-:Y:S05]  /*5460*/  BRA `(.L_x_7398) ;  /* 0x0000000c00087947 */ /* 0x000fea0003800000 */
.L_x_7394:
        /* <DEDUP_REMOVED lines=9> */
.L_x_7402:
[----:B------:R-:W0:Y:S02]  /*5500*/  I2F.S64 R0, R4 ;  /* 0x0000000400007312 */ /* 0x000e240000301400 */
[----:B0-----:R-:W-:-:S05]  /*5510*/  F2FP.F16.F32.PACK_AB R0, RZ, R0 ;  /* 0x00000000ff00723e */ /* 0x001fca00000000ff */
[----:B------:R0:W-:Y:S01]  /*5520*/  STG.E.U16 desc[UR36][R2.64], R0 ;  /* 0x0000000002007986 */ /* 0x0001e2000c101524 */
[----:B------:R-:W-:Y:S05]  /*5530*/  BRA `(.L_x_7398) ;  /* 0x0000000800d47947 */ /* 0x000fea0003800000 */
.L_x_7401:
[----:B------:R-:W-:-:S09]  /*5540*/  UISETP.NE.AND UP0, UPT, UR4, 0x7, UPT ;  /* 0x000000070400788c */ /* 0x000fd2000bf05270 */
[----:B------:R-:W-:Y:S05]  /*5550*/  BRA.U !UP0, `(.L_x_7403) ;  /* 0x0000000108347547 */ /* 0x000fea000b800000 */
[----:B------:R-:W-:-:S09]  /*5560*/  UISETP.NE.AND UP0, UPT, UR4, 0x8, UPT ;  /* 0x000000080400788c */ /* 0x000fd2000bf05270 */
[----:B------:R-:W-:Y:S05]  /*5570*/  BRA.U !UP0, `(.L_x_7404) ;  /* 0x0000000108187547 */ /* 0x000fea000b800000 */
[----:B------:R-:W-:-:S09]  /*5580*/  UISETP.NE.AND UP0, UPT, UR4, 0x9, UPT ;  /* 0x000000090400788c */ /* 0x000fd2000bf05270 */
[----:B------:R-:W-:Y:S05]  /*5590*/  BRA.U UP0, `(.L_x_7397) ;  /* 0x0000000500d87547 */ /* 0x000fea000b800000 */
[----:B------:R-:W0:Y:S01]  /*55a0*/  I2F.S64 R6, R4 ;  /* 0x0000000400067312 */ /* 0x000e220000301400 */
[----:B------:R-:W-:-:S05]  /*55b0*/  HFMA2 R7, -RZ, RZ, 0, 0 ;  /* 0x00000000ff077431 */ /* 0x000fca00000001ff */
[----:B0-----:R0:W-:Y:S01]  /*55c0*/  STG.E.64 desc[UR36][R2.64], R6 ;  /* 0x0000000602007986 */ /* 0x0011e2000c101b24 */
[----:B------:R-:W-:Y:S05]  /*55d0*/  BRA `(.L_x_7398) ;  /* 0x0000000800ac7947 */ /* 0x000fea0003800000 */
.L_x_7404:
[----:B------:R-:W0:Y:S02]  /*55e0*/  I2F.S64 R4, R4 ;  /* 0x0000000400047312 */ /* 0x000e240000301400 */
[----:B0-----:R-:W-:-:S04]  /*55f0*/  F2FP.F16.F32.PACK_AB R5, RZ, R4 ;  /* 0x00000004ff05723e */ /* 0x001fc800000000ff */
[----:B------:R-:W-:-:S05]  /*5600*/  PRMT R5, R5, 0x5410, RZ ;  /* 0x0000541005057816 */ /* 0x000fca00000000ff */
[----:B------:R0:W-:Y:S01]  /*5610*/  STG.E desc[UR36][R2.64], R5 ;  /* 0x0000000502007986 */ /* 0x0001e2000c101924 */
[----:B------:R-:W-:Y:S05]  /*5620*/  BRA `(.L_x_7398) ;  /* 0x0000000800987947 */ /* 0x000fea0003800000 */
.L_x_7403:
[----:B------:R-:W0:Y:S02]  /*5630*/  I2F.F64.S64 R4, R4 ;  /* 0x0000000400047312 */ /* 0x000e240000301c00 */
[----:B0-----:R0:W-:Y:S01]  /*5640*/  STG.E.64 desc[UR36][R2.64], R4 ;  /* 0x0000000402007986 */ /* 0x0011e2000c101b24 */
[----:B------:R-:W-:Y:S05]  /*5650*/  BRA `(.L_x_7398) ;  /* 0x00000008008c7947 */ /* 0x000fea0003800000 */
.L_x_7393:
        /* <DEDUP_REMOVED lines=12> */
.L_x_7408:
[----:B------:R-:W0:Y:S01]  /*5720*/  I2F.S64 R5, R4 ;  /* 0x0000000400057312 */ /* 0x000e220000301400 */
        /* <DEDUP_REMOVED lines=17> */
.L_x_7411:
[----:B------:R-:W-:-:S04]  /*5840*/  SHF.R.U32.HI R5, RZ, 0x18, R5 ;  /* 0x00000018ff057819 */ /* 0x000fc80000011605 */
[----:B------:R-:W-:-:S07]  /*5850*/  LOP3.LUT R0, R0, 0x80, R5, 0xf8, !PT ;  /* 0x0000008000007812 */ /* 0x000fce00078ef805 */
.L_x_7410:
[----:B------:R-:W-:Y:S05]  /*5860*/  BSYNC.RECONVERGENT B0 ;  /* 0x0000000000007941 */ /* 0x000fea0003800200 */
.L_x_7409:
[----:B------:R0:W-:Y:S01]  /*5870*/  STG.E.U8 desc[UR36][R2.64], R0 ;  /* 0x0000000002007986 */ /* 0x0001e2000c101124 */
[----:B------:R-:W-:Y:S05]  /*5880*/  BRA `(.L_x_7398) ;  /* 0x0000000800007947 */ /* 0x000fea0003800000 */
.L_x_7407:
[----:B------:R-:W0:Y:S01]  /*5890*/  I2F.S64 R5, R4 ;  /* 0x0000000400057312 */ /* 0x000e220000301400 */
        /* <DEDUP_REMOVED lines=17> */
.L_x_7414:
[----:B------:R-:W-:-:S04]  /*59b0*/  SHF.R.U32.HI R5, RZ, 0x18, R5 ;  /* 0x00000018ff057819 */ /* 0x000fc80000011605 */
[----:B------:R-:W-:-:S07]  /*59c0*/  LOP3.LUT R0, R0, 0x80, R5, 0xf8, !PT ;  /* 0x0000008000007812 */ /* 0x000fce00078ef805 */
.L_x_7413:
[----:B------:R-:W-:Y:S05]  /*59d0*/  BSYNC.RECONVERGENT B0 ;  /* 0x0000000000007941 */ /* 0x000fea0003800200 */
.L_x_7412:
[----:B------:R0:W-:Y:S01]  /*59e0*/  STG.E.U8 desc[UR36][R2.64], R0 ;  /* 0x0000000002007986 */ /* 0x0001e2000c101124 */
[----:B------:R-:W-:Y:S05]  /*59f0*/  BRA `(.L_x_7398) ;  /* 0x0000000400a47947 */ /* 0x000fea0003800000 */
.L_x_7406:
[----:B------:R-:W-:-:S09]  /*5a00*/  UISETP.NE.AND UP0, UPT, UR4, 0x1c, UPT ;  /* 0x0000001c0400788c */ /* 0x000fd2000bf05270 */
[----:B------:R-:W-:Y:S05]  /*5a10*/  BRA.U !UP0, `(.L_x_7415) ;  /* 0x00000001085c7547 */ /* 0x000fea000b800000 */
[----:B------:R-:W-:-:S09]  /*5a20*/  UISETP.NE.AND UP0, UPT, UR4, 0x1d, UPT ;  /* 0x0000001d0400788c */ /* 0x000fd2000bf05270 */
[----:B------:R-:W-:Y:S05]  /*5a30*/  BRA.U !UP0, `(.L_x_7416) ;  /* 0x00000001084c7547 */ /* 0x000fea000b800000 */
[----:B------:R-:W-:-:S09]  /*5a40*/  UISETP.NE.AND UP0, UPT, UR4, 0x2c, UPT ;  /* 0x0000002c0400788c */ /* 0x000fd2000bf05270 */
[----:B------:R-:W-:Y:S05]  /*5a50*/  BRA.U UP0, `(.L_x_7397) ;  /* 0x0000000100a87547 */ /* 0x000fea000b800000 */
[----:B------:R-:W0:Y:S02]  /*5a60*/  I2F.S64 R4, R4 ;  /* 0x0000000400047312 */ /* 0x000e240000301400 */
[----:B0-----:R-:W-:-:S04]  /*5a70*/  SHF.R.U32.HI R6, RZ, 0x17, R4 ;  /* 0x00000017ff067819 */ /* 0x001fc80000011604 */
[----:B------:R-:W-:-:S04]  /*5a80*/  LOP3.LUT R7, R6, 0xff, RZ, 0xc0, !PT ;  /* 0x000000ff06077812 */ /* 0x000fc800078ec0ff */
[----:B------:R-:W-:-:S13]  /*5a90*/  ISETP.NE.AND P1, PT, R7, 0xff, PT ;  /* 0x000000ff0700780c */ /* 0x000fda0003f25270 */
[--C-:B------:R-:W-:Y:S02]  /*5aa0*/  @P1 SHF.R.U32.HI R0, RZ, 0x16, R4.reuse ;  /* 0x00000016ff001819 */ /* 0x100fe40000011604 */
[----:B------:R-:W-:Y:S02]  /*5ab0*/  @P1 LOP3.LUT P0, RZ, R7, 0x3fffff, R4, 0xf8, !PT ;  /* 0x003fffff07ff1812 */ /* 0x000fe4000780f804 */
[----:B------:R-:W-:Y:S02]  /*5ac0*/  @P1 LOP3.LUT R0, R0, 0x1, RZ, 0xc0, !PT ;  /* 0x0000000100001812 */ /* 0x000fe400078ec0ff */
[----:B------:R-:W-:Y:S02]  /*5ad0*/  @P1 IADD3 R4, PT, PT, R6, 0x1, RZ ;  /* 0x0000000106041810 */ /* 0x000fe40007ffe0ff */
[----:B------:R-:W-:Y:S01]  /*5ae0*/  @P1 ISETP.EQ.U32.AND P2, PT, R0, 0x1, P0 ;  /* 0x000000010000180c */ /* 0x000fe20000742070 */
[----:B------:R-:W-:Y:S01]  /*5af0*/  IMAD.MOV.U32 R0, RZ, RZ, 0xff ;  /* 0x000000ffff007424 */ /* 0x000fe200078e00ff */
[----:B------:R-:W-:-:S02]  /*5b00*/  PLOP3.LUT P0, PT, PT, PT, PT, 0x80, 0x8 ;  /* 0x000000000008781c */ /* 0x000fc40003f0f070 */
[----:B------:R-:W-:Y:S02]  /*5b10*/  @P1 PLOP3.LUT P0, PT, P2, PT, PT, 0x80, 0x8 ;  /* 0x000000000008181c */ /* 0x000fe4000170f070 */
[----:B------:R-:W-:-:S11]  /*5b20*/  PRMT R5, R0, 0x7610, R5 ;  /* 0x0000761000057816 */ /* 0x000fd60000000005 */
[----:B------:R-:W-:-:S04]  /*5b30*/  @!P0 IMAD.MOV R4, RZ, RZ, R6 ;  /* 0x000000ffff048224 */ /* 0x000fc800078e0206 */
[----:B------:R-:W-:-:S05]  /*5b40*/  @P1 IMAD.MOV.U32 R5, RZ, RZ, R4 ;  /* 0x000000ffff051224 */ /* 0x000fca00078e0004 */
[----:B------:R0:W-:Y:S01]  /*5b50*/  STG.E.U8 desc[UR36][R2.64], R5 ;  /* 0x0000000502007986 */ /* 0x0001e2000c101124 */
[----:B------:R-:W-:Y:S05]  /*5b60*/  BRA `(.L_x_7398) ;  /* 0x0000000400487947 */ /* 0x000fea0003800000 */
.L_x_7416:
[----:B------:R0:W-:Y:S01]  /*5b70*/  STG.E.64 desc[UR36][R2.64], R4 ;  /* 0x0000000402007986 */ /* 0x0001e2000c101b24 */
[----:B------:R-:W-:Y:S05]  /*5b80*/  BRA `(.L_x_7398) ;  /* 0x0000000400407947 */ /* 0x000fea0003800000 */
.L_x_7415:
[----:B------:R0:W-:Y:S01]  /*5b90*/  STG.E desc[UR36][R2.64], R7 ;  /* 0x0000000702007986 */ /* 0x0001e2000c101924 */
[----:B------:R-:W-:Y:S05]  /*5ba0*/  BRA `(.L_x_7398) ;  /* 0x0000000400387947 */ /* 0x000fea0003800000 */
.L_x_7405:
        /* <DEDUP_REMOVED lines=11> */
.L_x_7418:
[----:B------:R-:W0:Y:S01]  /*5c60*/  I2F.F64.S64 R4, R4 ;  /* 0x0000000400047312 */ /* 0x000e220000301c00 */
[----:B------:R-:W-:-:S05]  /*5c70*/  CS2R R6, SRZ ;  /* 0x0000000000067805 */ /* 0x000fca000001ff00 */
[----:B0-----:R4:W-:Y:S01]  /*5c80*/  STG.E.128 desc[UR36][R2.64], R4 ;  /* 0x0000000402007986 */ /* 0x0019e2000c101d24 */
[----:B------:R-:W-:Y:S05]  /*5c90*/  BRA `(.L_x_7398) ;  /* 0x0000000000fc7947 */ /* 0x000fea0003800000 */
.L_x_7417:
[----:B------:R-:W-:-:S09]  /*5ca0*/  UISETP.NE.AND UP0, UPT, UR4, 0xf, UPT ;  /* 0x0000000f0400788c */ /* 0x000fd2000bf05270 */
[----:B------:R-:W-:Y:S05]  /*5cb0*/  BRA.U !UP0, `(.L_x_7419) ;  /* 0x0000000108e87547 */ /* 0x000fea000b800000 */
[----:B------:R-:W-:-:S09]  /*5cc0*/  UISETP.NE.AND UP0, UPT, UR4, 0x17, UPT ;  /* 0x000000170400788c */ /* 0x000fd2000bf05270 */
[----:B------:R-:W-:Y:S05]  /*5cd0*/  BRA.U !UP0, `(.L_x_7420) ;  /* 0x0000000108907547 */ /* 0x000fea000b800000 */
[----:B------:R-:W-:-:S09]  /*5ce0*/  UISETP.NE.AND UP0, UPT, UR4, 0x18, UPT ;  /* 0x000000180400788c */ /* 0x000fd2000bf05270 */
[----:B------:R-:W-:Y:S05]  /*5cf0*/  BRA.U !UP0, `(.L_x_7421) ;  /* 0x0000000108447547 */ /* 0x000fea000b800000 */
.L_x_7397:
        /* <DEDUP_REMOVED lines=16> */
.L_x_7422:
[----:B------:R-:W-:Y:S05]  /*5e00*/  BRA `(.L_x_7398) ;  /* 0x0000000000a07947 */ /* 0x000fea0003800000 */
.L_x_7421:
[----:B------:R-:W0:Y:S01]  /*5e10*/  I2F.S64 R5, R4 ;  /* 0x0000000400057312 */ /* 0x000e220000301400 */
        /* <DEDUP_REMOVED lines=12> */
.L_x_7424:
[----:B------:R-:W-:Y:S05]  /*5ee0*/  BSYNC.RECONVERGENT B0 ;  /* 0x0000000000007941 */ /* 0x000fea0003800200 */
.L_x_7423:
[----:B------:R-:W-:-:S05]  /*5ef0*/  LOP3.LUT R7, R0, 0x80, R7, 0xf8, !PT ;  /* 0x0000008000077812 */ /* 0x000fca00078ef807 */
[----:B------:R2:W-:Y:S01]  /*5f00*/  STG.E.U8 desc[UR36][R2.64], R7 ;  /* 0x0000000702007986 */ /* 0x0005e2000c101124 */
[----:B------:R-:W-:Y:S05]  /*5f10*/  BRA `(.L_x_7398) ;  /* 0x00000000005c7947 */ /* 0x000fea0003800000 */
.L_x_7420:
[----:B------:R-:W0:Y:S01]  /*5f20*/  I2F.S64 R5, R4 ;  /* 0x0000000400057312 */ /* 0x000e220000301400 */
        /* <DEDUP_REMOVED lines=11> */
.L_x_7426:
[----:B------:R-:W-:Y:S01]  /*5fe0*/  IMAD.MOV.U32 R0, RZ, RZ, 0x7f ;  /* 0x0000007fff007424 */ /* 0x000fe200078e00ff */
[----:B------:R-:W-:-:S04]  /*5ff0*/  ISETP.GT.U32.AND P0, PT, R6, 0x7f800000, PT ;  /* 0x7f8000000600780c */ /* 0x000fc80003f04070 */
[----:B------:R-:W-:-:S09]  /*6000*/  SEL R0, R0, 0x7c, P0 ;  /* 0x0000007c00007807 */ /* 0x000fd20000000000 */
.L_x_7427:
[----:B------:R-:W-:Y:S05]  /*6010*/  BSYNC.RECONVERGENT B0 ;  /* 0x0000000000007941 */ /* 0x000fea0003800200 */
.L_x_7425:
[----:B------:R-:W-:-:S04]  /*6020*/  SHF.R.U32.HI R5, RZ, 0x18, R5 ;  /* 0x00000018ff057819 */ /* 0x000fc80000011605 */
[----:B------:R-:W-:-:S05]  /*6030*/  LOP3.LUT R5, R0, 0x80, R5, 0xf8, !PT ;  /* 0x0000008000057812 */ /* 0x000fca00078ef805 */
[----:B------:R1:W-:Y:S01]  /*6040*/  STG.E.U8 desc[UR36][R2.64], R5 ;  /* 0x0000000502007986 */ /* 0x0003e2000c101124 */
[----:B------:R-:W-:Y:S05]  /*6050*/  BRA `(.L_x_7398) ;  /* 0x00000000000c7947 */ /* 0x000fea0003800000 */
.L_x_7419:
[----:B------:R-:W0:Y:S02]  /*6060*/  I2F.S64 R0, R4 ;  /* 0x0000000400007312 */ /* 0x000e240000301400 */
[----:B0-----:R-:W-:-:S05]  /*6070*/  F2FP.BF16.F32.PACK_AB R0, RZ, R0 ;  /* 0x00000000ff00723e */ /* 0x001fca00000010ff */
[----:B------:R0:W-:Y:S02]  /*6080*/  STG.E.U16 desc[UR36][R2.64], R0 ;  /* 0x0000000002007986 */ /* 0x0001e4000c101524 */
.L_x_7398:
[----:B------:R-:W-:-:S07]  /*6090*/  VIADD R17, R17, 0x80 ;  /* 0x0000008011117836 */ /* 0x000fce0000000000 */
.L_x_7358:
[----:B------:R-:W-:Y:S05]  /*60a0*/  BSYNC.RECONVERGENT B6 ;  /* 0x0000000000067941 */ /* 0x000fea0003800200 */
.L_x_7357:
[----:B------:R-:W5:Y:S01]  /*60b0*/  LDCU UR4, c[0x0][0x380] ;  /* 0x00007000ff0477ac */ /* 0x000f620008000800 */
[----:B------:R-:W-:Y:S01]  /*60c0*/  BSSY.RECONVERGENT B6, `(.L_x_7428) ;  /* 0x00002fd000067945 */ /* 0x000fe20003800200 */
[----:B-----5:R-:W-:-:S13]  /*60d0*/  ISETP.GE.AND P0, PT, R17, UR4, PT ;  /* 0x0000000411007c0c */ /* 0x020fda000bf06270 */
[----:B------:R-:W-:Y:S05]  /*60e0*/  @P0 BRA `(.L_x_7429) ;  /* 0x0000002c00e80947 */ /* 0x000fea0003800000 */
        /* <DEDUP_REMOVED lines=303> */
.L_x_7430:
        /* <DEDUP_REMOVED lines=17> */
.L_x_7434:
[----:B------:R0:W5:Y:S01]  /*74f0*/  LDG.E.U8 R4, desc[UR36][R2.64] ;  /* 0x0000002402047981 */ /* 0x000162000c1e1100 */
[----:B------:R-:W-:Y:S01]  /*7500*/  IMAD.MOV.U32 R5, RZ, RZ, RZ ;  /* 0x000000ffff057224 */ /* 0x000fe200078e00ff */
[----:B------:R-:W-:Y:S06]  /*7510*/  BRA `(.L_x_7436) ;  /* 0x0000000c00407947 */ /* 0x000fec0003800000 */
.L_x_7433:
        /* <DEDUP_REMOVED lines=8> */
.L_x_7438:
[----:B------:R-:W2:Y:S02]  /*75a0*/  LDG.E R4, desc[UR36][R2.64] ;  /* 0x0000002402047981 */ /* 0x000ea4000c1e1900 */
[----:B--2---:R-:W-:Y:S01]  /*75b0*/  SHF.R.S32.HI R5, RZ, 0x1f, R4 ;  /* 0x0000001fff057819 */ /* 0x004fe20000011404 */
[----:B------:R-:W-:Y:S06]  /*75c0*/  BRA `(.L_x_7436) ;  /* 0x0000000c00147947 */ /* 0x000fec0003800000 */
.L_x_7437:
[----:B------:R-:W2:Y:S02]  /*75d0*/  LDG.E.S16 R4, desc[UR36][R2.64] ;  /* 0x0000002402047981 */ /* 0x000ea4000c1e1700 */
[----:B--2---:R-:W-:Y:S01]  /*75e0*/  SHF.R.S32.HI R5, RZ, 0x1f, R4 ;  /* 0x0000001fff057819 */ /* 0x004fe20000011404 */
[----:B------:R-:W-:Y:S06]  /*75f0*/  BRA `(.L_x_7436) ;  /* 0x0000000c00087947 */ /* 0x000fec0003800000 */
.L_x_7432:
        /* <DEDUP_REMOVED lines=9> */
.L_x_7440:
[----:B------:R-:W2:Y:S02]  /*7690*/  LDG.E.U16 R2, desc[UR36][R2.64] ;  /* 0x0000002402027981 */ /* 0x000ea4000c1e1500 */
[----:B--2---:R-:W-:-:S06]  /*76a0*/  HADD2.F32 R4, -RZ, R2.H0_H0 ;  /* 0x20000002ff047230 */ /* 0x004fcc0000004100 */
[----:B------:R-:W0:Y:S01]  /*76b0*/  F2I.S64.TRUNC R4, R4 ;  /* 0x0000000400047311 */ /* 0x000e22000020d900 */
[----:B------:R-:W-:Y:S05]  /*76c0*/  BRA `(.L_x_7436) ;  /* 0x0000000800d47947 */ /* 0x000fea0003800000 */
.L_x_7439:
        /* <DEDUP_REMOVED lines=9> */
.L_x_7442:
[----:B------:R-:W2:Y:S02]  /*7760*/  LDG.E.U16 R2, desc[UR36][R2.64] ;  /* 0x0000002402027981 */ /* 0x000ea4000c1e1500 */
[----:B--2---:R-:W-:-:S06]  /*7770*/  HADD2.F32 R4, -RZ, R2.H0_H0 ;  /* 0x20000002ff047230 */ /* 0x004fcc0000004100 */
[----:B------:R-:W0:Y:S01]  /*7780*/  F2I.S64.TRUNC R4, R4 ;  /* 0x0000000400047311 */ /* 0x000e22000020d900 */
[----:B------:R-:W-:Y:S05]  /*7790*/  BRA `(.L_x_7436) ;  /* 0x0000000800a07947 */ /* 0x000fea0003800000 */
.L_x_7441:
[----:B------:R-:W2:Y:S02]  /*77a0*/  LDG.E.64 R2, desc[UR36][R2.64] ;  /* 0x0000002402027981 */ /* 0x000ea4000c1e1b00 */
[----:B--2---:R0:W1:Y:S01]  /*77b0*/  F2I.S64.F64.TRUNC R4, R2 ;  /* 0x0000000200047311 */ /* 0x004062000030d900 */
[----:B------:R-:W-:Y:S05]  /*77c0*/  BRA `(.L_x_7436) ;  /* 0x0000000800947947 */ /* 0x000fea0003800000 */
.L_x_7431:
        /* <DEDUP_REMOVED lines=11> */
[----:B------:R-:W-:Y:S01]  /*7880*/  SEL R4, RZ, 0x1, !P0 ;  /* 0x00000001ff047807 */ /* 0x000fe20004000000 */
[----:B------:R-:W-:Y:S08]  /*7890*/  BRA `(.L_x_7436) ;  /* 0x0000000800607947 */ /* 0x000ff00003800000 */
.L_x_7445:
[----:B------:R-:W2:Y:S02]  /*78a0*/  LDG.E.64 R2, desc[UR36][R2.64] ;  /* 0x0000002402027981 */ /* 0x000ea4000c1e1b00 */
[----:B--2---:R0:W1:Y:S01]  /*78b0*/  F2I.S64.F64.TRUNC R4, R2 ;  /* 0x0000000200047311 */ /* 0x004062000030d900 */
[----:B------:R-:W-:Y:S05]  /*78c0*/  BRA `(.L_x_7436) ;  /* 0x0000000800547947 */ /* 0x000fea0003800000 */
.L_x_7444:
        /* <DEDUP_REMOVED lines=24> */
[----:B------:R-:W3:Y:S01]  /*7a50*/  F2I.S64.TRUNC R4, R5 ;  /* 0x0000000500047311 */ /* 0x000ee2000020d900 */
[----:B------:R-:W-:Y:S05]  /*7a60*/  BRA `(.L_x_7436) ;  /* 0x0000000400ec7947 */ /* 0x000fea0003800000 */
.L_x_7447:
        /* <DEDUP_REMOVED lines=11> */
[----:B------:R-:W2:Y:S01]  /*7b20*/  F2I.S64.TRUNC R4, R5 ;  /* 0x0000000500047311 */ /* 0x000ea2000020d900 */
[----:B------:R-:W-:Y:S05]  /*7b30*/  BRA `(.L_x_7436) ;  /* 0x0000000400b87947 */ /* 0x000fea0003800000 */
.L_x_7446:
[----:B------:R-:W2:Y:S02]  /*7b40*/  LDG.E.U16 R4, desc[UR36][R2.64] ;  /* 0x0000002402047981 */ /* 0x000ea4000c1e1500 */
[----:B--2---:R-:W-:-:S06]  /*7b50*/  IMAD.U32 R4, R4, 0x10000, RZ ;  /* 0x0001000004047824 */ /* 0x004fcc00078e00ff */
[----:B------:R-:W4:Y:S01]  /*7b60*/  F2I.S64.TRUNC R4, R4 ;  /* 0x0000000400047311 */ /* 0x000f22000020d900 */
[----:B------:R-:W-:Y:S05]  /*7b70*/  BRA `(.L_x_7436) ;  /* 0x0000000400a87947 */ /* 0x000fea0003800000 */
.L_x_7443:
        /* <DEDUP_REMOVED lines=11> */
.L_x_7450:
        /* <DEDUP_REMOVED lines=21> */
.L_x_7454:
[----:B------:R-:W-:Y:S05]  /*7d80*/  BSYNC.RECONVERGENT B1 ;  /* 0x0000000000017941 */ /* 0x000fea0003800200 */
.L_x_7453:
[----:B------:R-:W-:Y:S01]  /*7d90*/  IMAD.SHL.U32 R0, R0, 0x100000, RZ ;  /* 0x0010000000007824 */ /* 0x000fe200078e00ff */
[----:B------:R-:W-:-:S04]  /*7da0*/  LEA R2, R2, 0x3b800000, 0x17 ;  /* 0x3b80000002027811 */ /* 0x000fc800078eb8ff */
[----:B------:R-:W-:-:S07]  /*7db0*/  LOP3.LUT R4, R2, R0, R7, 0xfe, !PT ;  /* 0x0000000002047212 */ /* 0x000fce00078efe07 */
.L_x_7452:
[----:B------:R-:W-:Y:S05]  /*7dc0*/  BSYNC.RECONVERGENT B0 ;  /* 0x0000000000007941 */ /* 0x000fea0003800200 */
.L_x_7451:
[----:B------:R-:W0:Y:S01]  /*7dd0*/  F2I.S64.TRUNC R4, R4 ;  /* 0x0000000400047311 */ /* 0x000e22000020d900 */
[----:B------:R-:W-:Y:S05]  /*7de0*/  BRA `(.L_x_7436) ;  /* 0x00000004000c7947 */ /* 0x000fea0003800000 */
.L_x_7449:
        /* <DEDUP_REMOVED lines=21> */
.L_x_7458:
[----:B------:R-:W-:Y:S05]  /*7f40*/  BSYNC.RECONVERGENT B1 ;  /* 0x0000000000017941 */ /* 0x000fea0003800200 */
.L_x_7457:
[----:B------:R-:W-:Y:S02]  /*7f50*/  SHF.L.U32 R0, R0, 0x15, RZ ;  /* 0x0000001500007819 */ /* 0x000fe400000006ff */
[----:B------:R-:W-:-:S04]  /*7f60*/  LEA R2, R2, 0x37800000, 0x17 ;  /* 0x3780000002027811 */ /* 0x000fc800078eb8ff */
[----:B------:R-:W-:-:S07]  /*7f70*/  LOP3.LUT R4, R2, R0, R7, 0xfe, !PT ;  /* 0x0000000002047212 */ /* 0x000fce00078efe07 */
.L_x_7456:
[----:B------:R-:W-:Y:S05]  /*7f80*/  BSYNC.RECONVERGENT B0 ;  /* 0x0000000000007941 */ /* 0x000fea0003800200 */
.L_x_7455:
[----:B------:R-:W0:Y:S01]  /*7f90*/  F2I.S64.TRUNC R4, R4 ;  /* 0x0000000400047311 */ /* 0x000e22000020d900 */
[----:B------:R-:W-:Y:S05]  /*7fa0*/  BRA `(.L_x_7436) ;  /* 0x00000000009c7947 */ /* 0x000fea0003800000 */
.L_x_7448:
        /* <DEDUP_REMOVED lines=14> */
.L_x_7462:
[----:B------:R-:W-:Y:S05]  /*8090*/  BSYNC.RECONVERGENT B0 ;  /* 0x0000000000007941 */ /* 0x000fea0003800200 */
.L_x_7461:
[----:B------:R-:W0:Y:S01]  /*80a0*/  F2I.S64.TRUNC R4, R4 ;  /* 0x0000000400047311 */ /* 0x000e22000020d900 */
[----:B------:R-:W-:Y:S05]  /*80b0*/  BRA `(.L_x_7436) ;  /* 0x0000000000587947 */ /* 0x000fea0003800000 */
.L_x_7435:
        /* <DEDUP_REMOVED lines=16> */
.L_x_7463:
[----:B------:R-:W-:Y:S01]  /*81c0*/  CS2R R4, SRZ ;  /* 0x0000000000047805 */ /* 0x000fe2000001ff00 */
[----:B------:R-:W-:Y:S06]  /*81d0*/  BRA `(.L_x_7436) ;  /* 0x0000000000107947 */ /* 0x000fec0003800000 */
.L_x_7460:
[----:B------:R0:W5:Y:S01]  /*81e0*/  LDG.E.64 R4, desc[UR36][R2.64] ;  /* 0x0000002402047981 */ /* 0x000162000c1e1b00 */
[----:B------:R-:W-:Y:S05]  /*81f0*/  BRA `(.L_x_7436) ;  /* 0x0000000000087947 */ /* 0x000fea0003800000 */
.L_x_7459:
[----:B------:R0:W5:Y:S01]  /*8200*/  LDG.E R4, desc[UR36][R2.64] ;  /* 0x0000002402047981 */ /* 0x000162000c1e1900 */
[----:B------:R-:W-:-:S07]  /*8210*/  IMAD.MOV.U32 R5, RZ, RZ, RZ ;  /* 0x000000ffff057224 */ /* 0x000fce00078e00ff */
.L_x_7436:
[----:B------:R-:W0:Y:S01]  /*8220*/  LDCU.64 UR8, c[0x0][0x590] ;  /* 0x0000b200ff0877ac */ /* 0x000e220008000a00 */
[----:B------:R-:W0:Y:S01]  /*8230*/  LDCU.64 UR6, c[0x0][0x580] ;  /* 0x0000b000ff0677ac */ /* 0x000e220008000a00 */
[----:B------:R-:W-:-:S04]  /*8240*/  UPRMT UR4, UR41, 0x9910, URZ ;  /* 0x0000991029047896 */ /* 0x000fc800080000ff */
[----:B------:R-:W-:Y:S01]  /*8250*/  UISETP.GT.AND UP0, UPT, UR4, 0x9, UPT ;  /* 0x000000090400788c */ /* 0x000fe2000bf04270 */
[----:B012345:R-:W-:-:S04]  /*8260*/  ISETP.LT.U32.AND P0, PT, R4, UR8, PT ;  /* 0x0000000804007c0c */ /* 0x03ffc8000bf01070 */
[C---:B------:R-:W-:Y:S02]  /*8270*/  ISETP.LT.AND.EX P0, PT, R5.reuse, UR9, PT, P0 ;  /* 0x0000000905007c0c */ /* 0x040fe4000bf01300 */
[----:B------:R-:W-:Y:S02]  /*8280*/  IADD3 R2, P1, PT, R16, UR6, RZ ;  /* 0x0000000610027c10 */ /* 0x000fe4000ff3e0ff */
        /* <DEDUP_REMOVED lines=15> */
.L_x_7467:
[----:B------:R4:W-:Y:S01]  /*8380*/  STG.E.U8 desc[UR36][R2.64], R7 ;  /* 0x0000000702007986 */ /* 0x0009e2000c101124 */
[----:B------:R-:W-:Y:S05]  /*8390*/  BRA `(.L_x_7469) ;  /* 0x0000000c00387947 */ /* 0x000fea0003800000 */
.L_x_7466:
        /* <DEDUP_REMOVED lines=8> */
.L_x_7471:
[----:B------:R2:W-:Y:S01]  /*8420*/  STG.E desc[UR36][R2.64], R7 ;  /* 0x0000000702007986 */ /* 0x0005e2000c101924 */
[----:B------:R-:W-:Y:S05]  /*8430*/  BRA `(.L_x_7469) ;  /* 0x0000000c00107947 */ /* 0x000fea0003800000 */
.L_x_7470:
[----:B------:R0:W-:Y:S01]  /*8440*/  STG.E.U16 desc[UR36][R2.64], R7 ;  /* 0x0000000702007986 */ /* 0x0001e2000c101524 */
[----:B------:R-:W-:Y:S05]  /*8450*/  BRA `(.L_x_7469) ;  /* 0x0000000c00087947 */ /* 0x000fea0003800000 */
.L_x_7465:
        /* <DEDUP_REMOVED lines=9> */
.L_x_7473:
[----:B------:R-:W0:Y:S02]  /*84f0*/  I2F.S64 R0, R4 ;  /* 0x0000000400007312 */ /* 0x000e240000301400 */
[----:B0-----:R-:W-:-:S05]  /*8500*/  F2FP.F16.F32.PACK_AB R0, RZ, R0 ;  /* 0x00000000ff00723e */ /* 0x001fca00000000ff */
[----:B------:R0:W-:Y:S01]  /*8510*/  STG.E.U16 desc[UR36][R2.64], R0 ;  /* 0x0000000002007986 */ /* 0x0001e2000c101524 */
[----:B------:R-:W-:Y:S05]  /*8520*/  BRA `(.L_x_7469) ;  /* 0x0000000800d47947 */ /* 0x000fea0003800000 */
.L_x_7472:
        /* <DEDUP_REMOVED lines=10> */
.L_x_7475:
[----:B------:R-:W0:Y:S02]  /*85d0*/  I2F.S64 R4, R4 ;  /* 0x0000000400047312 */ /* 0x000e240000301400 */
[----:B0-----:R-:W-:-:S04]  /*85e0*/  F2FP.F16.F32.PACK_AB R5, RZ, R4 ;  /* 0x00000004ff05723e */ /* 0x001fc800000000ff */
[----:B------:R-:W-:-:S05]  /*85f0*/  PRMT R5, R5, 0x5410, RZ ;  /* 0x0000541005057816 */ /* 0x000fca00000000ff */
[----:B------:R0:W-:Y:S01]  /*8600*/  STG.E desc[UR36][R2.64], R5 ;  /* 0x0000000502007986 */ /* 0x0001e2000c101924 */
[----:B------:R-:W-:Y:S05]  /*8610*/  BRA `(.L_x_7469) ;  /* 0x0000000800987947 */ /* 0x000fea0003800000 */
.L_x_7474:
[----:B------:R-:W0:Y:S02]  /*8620*/  I2F.F64.S64 R4, R4 ;  /* 0x0000000400047312 */ /* 0x000e240000301c00 */
[----:B0-----:R0:W-:Y:S01]  /*8630*/  STG.E.64 desc[UR36][R2.64], R4 ;  /* 0x0000000402007986 */ /* 0x0011e2000c101b24 */
[----:B------:R-:W-:Y:S05]  /*8640*/  BRA `(.L_x_7469) ;  /* 0x00000008008c7947 */ /* 0x000fea0003800000 */
.L_x_7464:
        /* <DEDUP_REMOVED lines=12> */
.L_x_7479:
        /* <DEDUP_REMOVED lines=18> */
.L_x_7482:
[----:B------:R-:W-:-:S04]  /*8830*/  SHF.R.U32.HI R5, RZ, 0x18, R5 ;  /* 0x00000018ff057819 */ /* 0x000fc80000011605 */
[----:B------:R-:W-:-:S07]  /*8840*/  LOP3.LUT R0, R0, 0x80, R5, 0xf8, !PT ;  /* 0x0000008000007812 */ /* 0x000fce00078ef805 */
.L_x_7481:
[----:B------:R-:W-:Y:S05]  /*8850*/  BSYNC.RECONVERGENT B0 ;  /* 0x0000000000007941 */ /* 0x000fea0003800200 */
.L_x_7480:
[----:B------:R0:W-:Y:S01]  /*8860*/  STG.E.U8 desc[UR36][R2.64], R0 ;  /* 0x0000000002007986 */ /* 0x0001e2000c101124 */
[----:B------:R-:W-:Y:S05]  /*8870*/  BRA `(.L_x_7469) ;  /* 0x0000000800007947 */ /* 0x000fea0003800000 */
.L_x_7478:
        /* <DEDUP_REMOVED lines=18> */
.L_x_7485:
[----:B------:R-:W-:-:S04]  /*89a0*/  SHF.R.U32.HI R5, RZ, 0x18, R5 ;  /* 0x00000018ff057819 */ /* 0x000fc80000011605 */
[----:B------:R-:W-:-:S07]  /*89b0*/  LOP3.LUT R0, R0, 0x80, R5, 0xf8, !PT ;  /* 0x0000008000007812 */ /* 0x000fce00078ef805 */
.L_x_7484:
[----:B------:R-:W-:Y:S05]  /*89c0*/  BSYNC.RECONVERGENT B0 ;  /* 0x0000000000007941 */ /* 0x000fea0003800200 */
.L_x_7483:
[----:B------:R0:W-:Y:S01]  /*89d0*/  STG.E.U8 desc[UR36][R2.64], R0 ;  /* 0x0000000002007986 */ /* 0x0001e2000c101124 */
[----:B------:R-:W-:Y:S05]  /*89e0*/  BRA `(.L_x_7469) ;  /* 0x0000000400a47947 */ /* 0x000fea0003800000 */
.L_x_7477:
        /* <DEDUP_REMOVED lines=23> */
.L_x_7487:
[----:B------:R0:W-:Y:S01]  /*8b60*/  STG.E.64 desc[UR36][R2.64], R4 ;  /* 0x0000000402007986 */ /* 0x0001e2000c101b24 */
[----:B------:R-:W-:Y:S05]  /*8b70*/  BRA `(.L_x_7469) ;  /* 0x0000000400407947 */ /* 0x000fea0003800000 */
.L_x_7486:
[----:B------:R0:W-:Y:S01]  /*8b80*/  STG.E desc[UR36][R2.64], R7 ;  /* 0x0000000702007986 */ /* 0x0001e2000c101924 */
[----:B------:R-:W-:Y:S05]  /*8b90*/  BRA `(.L_x_7469) ;  /* 0x0000000400387947 */ /* 0x000fea0003800000 */
.L_x_7476:
        /* <DEDUP_REMOVED lines=11> */
.L_x_7489:
[----:B------:R-:W0:Y:S01]  /*8c50*/  I2F.F64.S64 R4, R4 ;  /* 0x0000000400047312 */ /* 0x000e220000301c00 */
[----:B------:R-:W-:-:S05]  /*8c60*/  CS2R R6, SRZ ;  /* 0x0000000000067805 */ /* 0x000fca000001ff00 */
[----:B0-----:R0:W-:Y:S01]  /*8c70*/  STG.E.128 desc[UR36][R2.64], R4 ;  /* 0x0000000402007986 */ /* 0x0011e2000c101d24 */
[----:B------:R-:W-:Y:S05]  /*8c80*/  BRA `(.L_x_7469) ;  /* 0x0000000000fc7947 */ /* 0x000fea0003800000 */
.L_x_7488:
[----:B------:R-:W-:-:S09]  /*8c90*/  UISETP.NE.AND UP0, UPT, UR4, 0xf, UPT ;  /* 0x0000000f0400788c */ /* 0x000fd2000bf05270 */
[----:B------:R-:W-:Y:S05]  /*8ca0*/  BRA.U !UP0, `(.L_x_7490) ;  /* 0x0000000108e87547 */ /* 0x000fea000b800000 */
[----:B------:R-:W-:-:S09]  /*8cb0*/  UISETP.NE.AND UP0, UPT, UR4, 0x17, UPT ;  /* 0x000000170400788c */ /* 0x000fd2000bf05270 */
[----:B------:R-:W-:Y:S05]  /*8cc0*/  BRA.U !UP0, `(.L_x_7491) ;  /* 0x0000000108907547 */ /* 0x000fea000b800000 */
[----:B------:R-:W-:-:S09]  /*8cd0*/  UISETP.NE.AND UP0, UPT, UR4, 0x18, UPT ;  /* 0x000000180400788c */ /* 0x000fd2000bf05270 */
[----:B------:R-:W-:Y:S05]  /*8ce0*/  BRA.U !UP0, `(.L_x_7492) ;  /* 0x0000000108447547 */ /* 0x000fea000b800000 */
.L_x_7468:
        /* <DEDUP_REMOVED lines=16> */
.L_x_7493:
[----:B------:R-:W-:Y:S05]  /*8df0*/  BRA `(.L_x_7469) ;  /* 0x0000000000a07947 */ /* 0x000fea0003800000 */
.L_x_7492:
[----:B------:R-:W0:Y:S01]  /*8e00*/  I2F.S64 R5, R4 ;  /* 0x0000000400057312 */ /* 0x000e220000301400 */
        /* <DEDUP_REMOVED lines=12> */
.L_x_7495:
[----:B------:R-:W-:Y:S05]  /*8ed0*/  BSYNC.RECONVERGENT B0 ;  /* 0x0000000000007941 */ /* 0x000fea0003800200 */
.L_x_7494:
[----:B------:R-:W-:-:S05]  /*8ee0*/  LOP3.LUT R7, R0, 0x80, R7, 0xf8, !PT ;  /* 0x0000008000077812 */ /* 0x000fca00078ef807 */
[----:B------:R0:W-:Y:S01]  /*8ef0*/  STG.E.U8 desc[UR36][R2.64], R7 ;  /* 0x0000000702007986 */ /* 0x0001e2000c101124 */
[----:B------:R-:W-:Y:S05]  /*8f00*/  BRA `(.L_x_7469) ;  /* 0x00000000005c7947 */ /* 0x000fea0003800000 */
.L_x_7491:
        /* <DEDUP_REMOVED lines=12> */
.L_x_7497:
[----:B------:R-:W-:Y:S01]  /*8fd0*/  IMAD.MOV.U32 R0, RZ, RZ, 0x7f ;  /* 0x0000007fff007424 */ /* 0x000fe200078e00ff */
[----:B------:R-:W-:-:S04]  /*8fe0*/  ISETP.GT.U32.AND P0, PT, R6, 0x7f800000, PT ;  /* 0x7f8000000600780c */ /* 0x000fc80003f04070 */
[----:B------:R-:W-:-:S09]  /*8ff0*/  SEL R0, R0, 0x7c, P0 ;  /* 0x0000007c00007807 */ /* 0x000fd20000000000 */
.L_x_7498:
[----:B------:R-:W-:Y:S05]  /*9000*/  BSYNC.RECONVERGENT B0 ;  /* 0x0000000000007941 */ /* 0x000fea0003800200 */
.L_x_7496:
[----:B------:R-:W-:-:S04]  /*9010*/  SHF.R.U32.HI R5, RZ, 0x18, R5 ;  /* 0x00000018ff057819 */ /* 0x000fc80000011605 */
[----:B------:R-:W-:-:S05]  /*9020*/  LOP3.LUT R5, R0, 0x80, R5, 0xf8, !PT ;  /* 0x0000008000057812 */ /* 0x000fca00078ef805 */
[----:B------:R0:W-:Y:S01]  /*9030*/  STG.E.U8 desc[UR36][R2.64], R5 ;  /* 0x0000000502007986 */ /* 0x0001e2000c101124 */
[----:B------:R-:W-:Y:S05]  /*9040*/  BRA `(.L_x_7469) ;  /* 0x00000000000c7947 */ /* 0x000fea0003800000 */
.L_x_7490:
[----:B------:R-:W0:Y:S02]  /*9050*/  I2F.S64 R0, R4 ;  /* 0x0000000400007312 */ /* 0x000e240000301400 */
[----:B0-----:R-:W-:-:S05]  /*9060*/  F2FP.BF16.F32.PACK_AB R0, RZ, R0 ;  /* 0x00000000ff00723e */ /* 0x001fca00000010ff */
[----:B------:R0:W-:Y:S02]  /*9070*/  STG.E.U16 desc[UR36][R2.64], R0 ;  /* 0x0000000002007986 */ /* 0x0001e4000c101524 */
.L_x_7469:
[----:B------:R-:W-:-:S07]  /*9080*/  IADD3 R17, PT, PT, R17, 0x80, RZ ;  /* 0x0000008011117810 */ /* 0x000fce0007ffe0ff */
.L_x_7429:
[----:B------:R-:W-:Y:S05]  /*9090*/  BSYNC.RECONVERGENT B6 ;  /* 0x0000000000067941 */ /* 0x000fea0003800200 */
.L_x_7428:
        /* <DEDUP_REMOVED lines=9> */
[----:B------:R-:W-:Y:S01]  /*9130*/  MOV R16, RZ ;  /* 0x000000ff00107202 */ /* 0x000fe20000000f00 */
        /* <DEDUP_REMOVED lines=296> */
.L_x_7499:
[----:B------:R-:W0:Y:S01]  /*a3c0*/  LDCU.128 UR8, c[0x0][0x580] ;  /* 0x0000b000ff0877ac */ /* 0x000e220008000c00 */
[----:B------:R-:W-:-:S04]  /*a3d0*/  UPRMT UR4, UR42, 0x9910, URZ ;  /* 0x000099102a047896 */ /* 0x000fc800080000ff */
[----:B------:R-:W-:Y:S01]  /*a3e0*/  UISETP.GT.AND UP0, UPT, UR4, 0x9, UPT ;  /* 0x000000090400788c */ /* 0x000fe2000bf04270 */
[----:B0-----:R-:W-:Y:S02]  /*a3f0*/  IADD3 R16, P0, PT, R16, UR8, RZ ;  /* 0x0000000810107c10 */ /* 0x001fe4000ff1e0ff */
[----:B-1--4-:R-:W-:-:S03]  /*a400*/  IADD3 R4, P1, PT, R0, UR10, RZ ;  /* 0x0000000a00047c10 */ /* 0x012fc6000ff3e0ff */
[----:B------:R-:W-:Y:S01]  /*a410*/  IMAD.X R17, RZ, RZ, UR9, P0 ;  /* 0x00000009ff117e24 */ /* 0x000fe200080e06ff */
[----:B---3--:R-:W-:Y:S02]  /*a420*/  IADD3.X R5, PT, PT, RZ, UR11, RZ, P1, !PT ;  /* 0x0000000bff057c10 */ /* 0x008fe40008ffe4ff */
        /* <DEDUP_REMOVED lines=9> */
[----:B--2---:R-:W2:Y:S02]  /*a4c0*/  LDG.E.S8 R2, desc[UR36][R4.64] ;  /* 0x0000002404027981 */ /* 0x004ea4000c1e1300 */
[----:B--2---:R-:W-:Y:S01]  /*a4d0*/  SHF.R.S32.HI R3, RZ, 0x1f, R2 ;  /* 0x0000001fff037819 */ /* 0x004fe20000011402 */
[----:B------:R-:W-:Y:S06]  /*a4e0*/  BRA `(.L_x_7505) ;  /* 0x0000000c004c7947 */ /* 0x000fec0003800000 */
.L_x_7503:
[----:B--2---:R0:W5:Y:S01]  /*a4f0*/  LDG.E.U8 R2, desc[UR36][R4.64] ;  /* 0x0000002404027981 */ /* 0x004162000c1e1100 */
[----:B------:R-:W-:Y:S01]  /*a500*/  IMAD.MOV.U32 R3, RZ, RZ, RZ ;  /* 0x000000ffff037224 */ /* 0x000fe200078e00ff */
[----:B------:R-:W-:Y:S06]  /*a510*/  BRA `(.L_x_7505) ;  /* 0x0000000c00407947 */ /* 0x000fec0003800000 */
.L_x_7502:
[----:B------:R-:W-:-:S09]  /*a520*/  UISETP.NE.AND UP0, UPT, UR4, 0x2, UPT ;  /* 0x000000020400788c */ /* 0x000fd2000bf05270 */
[----:B------:R-:W-:Y:S05]  /*a530*/  BRA.U !UP0, `(.L_x_7506) ;  /* 0x0000000108247547 */ /* 0x000fea000b800000 */
[----:B------:R-:W-:-:S09]  /*a540*/  UISETP.NE.AND UP0, UPT, UR4, 0x3, UPT ;  /* 0x000000030400788c */ /* 0x000fd2000bf05270 */
[----:B------:R-:W-:Y:S05]  /*a550*/  BRA.U !UP0, `(.L_x_7507) ;  /* 0x0000000108107547 */ /* 0x000fea000b800000 */
[----:B------:R-:W-:-:S09]  /*a560*/  UISETP.NE.AND UP0, UPT, UR4, 0x4, UPT ;  /* 0x000000040400788c */ /* 0x000fd2000bf05270 */
[----:B------:R-:W-:Y:S05]  /*a570*/  BRA.U UP0, `(.L_x_7504) ;  /* 0x0000000900d07547 */ /* 0x000fea000b800000 */
[----:B--2---:R0:W5:Y:S01]  /*a580*/  LDG.E.64 R2, desc[UR36][R4.64] ;  /* 0x0000002404027981 */ /* 0x004162000c1e1b00 */
[----:B------:R-:W-:Y:S05]  /*a590*/  BRA `(.L_x_7505) ;  /* 0x0000000c00207947 */ /* 0x000fea0003800000 */
.L_x_7507:
[----:B--2---:R-:W2:Y:S02]  /*a5a0*/  LDG.E R2, desc[UR36][R4.64] ;  /* 0x0000002404027981 */ /* 0x004ea4000c1e1900 */
[----:B--2---:R-:W-:Y:S01]  /*a5b0*/  SHF.R.S32.HI R3, RZ, 0x1f, R2 ;  /* 0x0000001fff037819 */ /* 0x004fe20000011402 */
[----:B------:R-:W-:Y:S06]  /*a5c0*/  BRA `(.L_x_7505) ;  /* 0x0000000c00147947 */ /* 0x000fec0003800000 */
.L_x_7506:
[----:B--2---:R-:W2:Y:S02]  /*a5d0*/  LDG.E.S16 R2, desc[UR36][R4.64] ;  /* 0x0000002404027981 */ /* 0x004ea4000c1e1700 */
[----:B--2---:R-:W-:Y:S01]  /*a5e0*/  SHF.R.S32.HI R3, RZ, 0x1f, R2 ;  /* 0x0000001fff037819 */ /* 0x004fe20000011402 */
[----:B------:R-:W-:Y:S06]  /*a5f0*/  BRA `(.L_x_7505) ;  /* 0x0000000c00087947 */ /* 0x000fec0003800000 */
.L_x_7501:
[----:B------:R-:W-:-:S09]  /*a600*/  UISETP.GT.AND UP0, UPT, UR4, 0x6, UPT ;  /* 0x000000060400788c */ /* 0x000fd2000bf04270 */
[----:B------:R-:W-:Y:S05]  /*a610*/  BRA.U UP0, `(.L_x_7508) ;  /* 0x00000001002c7547 */ /* 0x000fea000b800000 */
[----:B------:R-:W-:-:S09]  /*a620*/  UISETP.NE.AND UP0, UPT, UR4, 0x5, UPT ;  /* 0x000000050400788c */ /* 0x000fd2000bf05270 */
[----:B------:R-:W-:Y:S05]  /*a630*/  BRA.U !UP0, `(.L_x_7509) ;  /* 0x0000000108147547 */ /* 0x000fea000b800000 */
[----:B------:R-:W-:-:S09]  /*a640*/  UISETP.NE.AND UP0, UPT, UR4, 0x6, UPT ;  /* 0x000000060400788c */ /* 0x000fd2000bf05270 */
[----:B------:R-:W-:Y:S05]  /*a650*/  BRA.U UP0, `(.L_x_7504) ;  /* 0x0000000900987547 */ /* 0x000fea000b800000 */
[----:B--2---:R-:W2:Y:S02]  /*a660*/  LDG.E R2, desc[UR36][R4.64] ;  /* 0x0000002404027981 */ /* 0x004ea4000c1e1900 */
[----:B--2---:R-:W0:Y:S01]  /*a670*/  F2I.S64.TRUNC R2, R2 ;  /* 0x0000000200027311 */ /* 0x004e22000020d900 */
[----:B------:R-:W-:Y:S05]  /*a680*/  BRA `(.L_x_7505) ;  /* 0x0000000800e47947 */ /* 0x000fea0003800000 */
.L_x_7509:
[----:B------:R-:W2:Y:S02]  /*a690*/  LDG.E.U16 R4, desc[UR36][R4.64] ;  /* 0x0000002404047981 */ /* 0x000ea4000c1e1500 */
[----:B--2---:R-:W-:-:S06]  /*a6a0*/  HADD2.F32 R2, -RZ, R4.H0_H0 ;  /* 0x20000004ff027230 */ /* 0x004fcc0000004100 */
[----:B------:R-:W0:Y:S01]  /*a6b0*/  F2I.S64.TRUNC R2, R2 ;  /* 0x0000000200027311 */ /* 0x000e22000020d900 */
[----:B------:R-:W-:Y:S05]  /*a6c0*/  BRA `(.L_x_7505) ;  /* 0x0000000800d47947 */ /* 0x000fea0003800000 */
.L_x_7508:
[----:B------:R-:W-:-:S09]  /*a6d0*/  UISETP.NE.AND UP0, UPT, UR4, 0x7, UPT ;  /* 0x000000070400788c */ /* 0x000fd2000bf05270 */
[----:B------:R-:W-:Y:S05]  /*a6e0*/  BRA.U !UP0, `(.L_x_7510) ;  /* 0x00000001082c7547 */ /* 0x000fea000b800000 */
[----:B------:R-:W-:-:S09]  /*a6f0*/  UISETP.NE.AND UP0, UPT, UR4, 0x8, UPT ;  /* 0x000000080400788c */ /* 0x000fd2000bf05270 */
[----:B------:R-:W-:Y:S05]  /*a700*/  BRA.U !UP0, `(.L_x_7511) ;  /* 0x0000000108147547 */ /* 0x000fea000b800000 */
[----:B------:R-:W-:-:S09]  /*a710*/  UISETP.NE.AND UP0, UPT, UR4, 0x9, UPT ;  /* 0x000000090400788c */ /* 0x000fd2000bf05270 */
[----:B------:R-:W-:Y:S05]  /*a720*/  BRA.U UP0, `(.L_x_7504) ;  /* 0x0000000900647547 */ /* 0x000fea000b800000 */
[----:B--2---:R-:W2:Y:S02]  /*a730*/  LDG.E R2, desc[UR36][R4.64] ;  /* 0x0000002404027981 */ /* 0x004ea4000c1e1900 */
[----:B--2---:R-:W0:Y:S01]  /*a740*/  F2I.S64.TRUNC R2, R2 ;  /* 0x0000000200027311 */ /* 0x004e22000020d900 */
[----:B------:R-:W-:Y:S05]  /*a750*/  BRA `(.L_x_7505) ;  /* 0x0000000800b07947 */ /* 0x000fea0003800000 */
.L_x_7511:
[----:B------:R-:W2:Y:S02]  /*a760*/  LDG.E.U16 R4, desc[UR36][R4.64] ;  /* 0x0000002404047981 */ /* 0x000ea4000c1e1500 */
[----:B--2---:R-:W-:-:S06]  /*a770*/  HADD2.F32 R2, -RZ, R4.H0_H0 ;  /* 0x20000004ff027230 */ /* 0x004fcc0000004100 */
[----:B------:R-:W0:Y:S01]  /*a780*/  F2I.S64.TRUNC R2, R2 ;  /* 0x0000000200027311 */ /* 0x000e22000020d900 */
[----:B------:R-:W-:Y:S05]  /*a790*/  BRA `(.L_x_7505) ;  /* 0x0000000800a07947 */ /* 0x000fea0003800000 */
.L_x_7510:
[----:B--2---:R-:W2:Y:S02]  /*a7a0*/  LDG.E.64 R2, desc[UR36][R4.64] ;  /* 0x0000002404027981 */ /* 0x004ea4000c1e1b00 */
[----:B--2---:R-:W0:Y:S01]  /*a7b0*/  F2I.S64.F64.TRUNC R2, R2 ;  /* 0x0000000200027311 */ /* 0x004e22000030d900 */
[----:B------:R-:W-:Y:S05]  /*a7c0*/  BRA `(.L_x_7505) ;  /* 0x0000000800947947 */ /* 0x000fea0003800000 */
.L_x_7500:
        /* <DEDUP_REMOVED lines=9> */
[----:B--2---:R-:W-:Y:S01]  /*a860*/  IMAD.MOV.U32 R3, RZ, RZ, RZ ;  /* 0x000000ffff037224 */ /* 0x004fe200078e00ff */
[----:B---3--:R-:W-:-:S04]  /*a870*/  ISETP.NE.AND P0, PT, R4, RZ, PT ;  /* 0x000000ff0400720c */ /* 0x008fc80003f05270 */
[----:B------:R-:W-:Y:S01]  /*a880*/  SEL R2, RZ, 0x1, !P0 ;  /* 0x00000001ff027807 */ /* 0x000fe20004000000 */
[----:B------:R-:W-:Y:S08]  /*a890*/  BRA `(.L_x_7505) ;  /* 0x0000000800607947 */ /* 0x000ff00003800000 */
.L_x_7514:
[----:B--2---:R-:W2:Y:S02]  /*a8a0*/  LDG.E.64 R2, desc[UR36][R4.64] ;  /* 0x0000002404027981 */ /* 0x004ea4000c1e1b00 */
[----:B--2---:R-:W0:Y:S01]  /*a8b0*/  F2I.S64.F64.TRUNC R2, R2 ;  /* 0x0000000200027311 */ /* 0x004e22000030d900 */
[----:B------:R-:W-:Y:S05]  /*a8c0*/  BRA `(.L_x_7505) ;  /* 0x0000000800547947 */ /* 0x000fea0003800000 */
.L_x_7513:
        /* <DEDUP_REMOVED lines=8> */
[----:B---3--:R-:W-:-:S04]  /*a950*/  SHF.L.U32 R0, R0, 0x18, RZ ;  /* 0x0000001800007819 */ /* 0x008fc800000006ff */
[C---:B--2---:R-:W-:Y:S02]  /*a960*/  LOP3.LUT R2, R0.reuse, 0x7f000000, RZ, 0xc0, !PT ;  /* 0x7f00000000027812 */ /* 0x044fe400078ec0ff */
        /* <DEDUP_REMOVED lines=16> */
.L_x_7516:
[----:B--2---:R-:W2:Y:S02]  /*aa70*/  LDG.E.U8 R3, desc[UR36][R4.64] ;  /* 0x0000002404037981 */ /* 0x004ea4000c1e1100 */
        /* <DEDUP_REMOVED lines=12> */
.L_x_7515:
[----:B--2---:R-:W2:Y:S02]  /*ab40*/  LDG.E.U16 R2, desc[UR36][R4.64] ;  /* 0x0000002404027981 */ /* 0x004ea4000c1e1500 */
[----:B--2---:R-:W-:-:S06]  /*ab50*/  SHF.L.U32 R2, R2, 0x10, RZ ;  /* 0x0000001002027819 */ /* 0x004fcc00000006ff */
[----:B------:R-:W0:Y:S01]  /*ab60*/  F2I.S64.TRUNC R2, R2 ;  /* 0x0000000200027311 */ /* 0x000e22000020d900 */
[----:B------:R-:W-:Y:S05]  /*ab70*/  BRA `(.L_x_7505) ;  /* 0x0000000400a87947 */ /* 0x000fea0003800000 */
.L_x_7512:
        /* <DEDUP_REMOVED lines=8> */
[----:B--2---:R1:W5:Y:S01]  /*ac00*/  LDG.E.U16 R2, desc[UR36][R4.64] ;  /* 0x0000002404027981 */ /* 0x004362000c1e1500 */
[----:B------:R-:W-:Y:S01]  /*ac10*/  IMAD.MOV.U32 R3, RZ, RZ, RZ ;  /* 0x000000ffff037224 */ /* 0x000fe200078e00ff */
[----:B------:R-:W-:Y:S06]  /*ac20*/  BRA `(.L_x_7505) ;  /* 0x00000004007c7947 */ /* 0x000fec0003800000 */
.L_x_7519:
[----:B------:R-:W3:Y:S01]  /*ac30*/  LDG.E.U8 R4, desc[UR36][R4.64] ;  /* 0x0000002404047981 */ /* 0x000ee2000c1e1100 */
[----:B------:R-:W-:Y:S01]  /*ac40*/  BSSY.RECONVERGENT B0, `(.L_x_7520) ;  /* 0x0000018000007945 */ /* 0x000fe20003800200 */
[----:B--2---:R-:W-:Y:S01]  /*ac50*/  IMAD.MOV.U32 R2, RZ, RZ, RZ ;  /* 0x000000ffff027224 */ /* 0x004fe200078e00ff */
[----:B---3--:R-:W-:-:S13]  /*ac60*/  ISETP.NE.AND P0, PT, R4, RZ, PT ;  /* 0x000000ff0400720c */ /* 0x008fda0003f05270 */
        /* <DEDUP_REMOVED lines=17> */
.L_x_7523:
[----:B------:R-:W-:Y:S05]  /*ad80*/  BSYNC.RECONVERGENT B1 ;  /* 0x0000000000017941 */ /* 0x000fea0003800200 */
.L_x_7522:
[----:B------:R-:W-:Y:S02]  /*ad90*/  SHF.L.U32 R0, R0, 0x14, RZ ;  /* 0x0000001400007819 */ /* 0x000fe400000006ff */
[----:B------:R-:W-:-:S04]  /*ada0*/  LEA R2, R2, 0x3b800000, 0x17 ;  /* 0x3b80000002027811 */ /* 0x000fc800078eb8ff */
[----:B------:R-:W-:-:S07]  /*adb0*/  LOP3.LUT R2, R2, R0, R7, 0xfe, !PT ;  /* 0x0000000002027212 */ /* 0x000fce00078efe07 */
.L_x_7521:
[----:B------:R-:W-:Y:S05]  /*adc0*/  BSYNC.RECONVERGENT B0 ;  /* 0x0000000000007941 */ /* 0x000fea0003800200 */
.L_x_7520:
[----:B------:R-:W2:Y:S01]  /*add0*/  F2I.S64.TRUNC R2, R2 ;  /* 0x0000000200027311 */ /* 0x000ea2000020d900 */
[----:B------:R-:W-:Y:S05]  /*ade0*/  BRA `(.L_x_7505) ;  /* 0x00000004000c7947 */ /* 0x000fea0003800000 */
.L_x_7518:
[----:B------:R-:W3:Y:S01]  /*adf0*/  LDG.E.U8 R4, desc[UR36][R4.64] ;  /* 0x0000002404047981 */ /* 0x000ee2000c1e1100 */
[----:B------:R-:W-:Y:S01]  /*ae00*/  BSSY.RECONVERGENT B0, `(.L_x_7524) ;  /* 0x0000018000007945 */ /* 0x000fe20003800200 */
[----:B--2---:R-:W-:Y:S01]  /*ae10*/  IMAD.MOV.U32 R2, RZ, RZ, RZ ;  /* 0x000000ffff027224 */ /* 0x004fe200078e00ff */
[----:B---3--:R-:W-:-:S13]  /*ae20*/  ISETP.NE.AND P0, PT, R4, RZ, PT ;  /* 0x000000ff0400720c */ /* 0x008fda0003f05270 */
        /* <DEDUP_REMOVED lines=17> */
.L_x_7527:
[----:B------:R-:W-:Y:S05]  /*af40*/  BSYNC.RECONVERGENT B1 ;  /* 0x0000000000017941 */ /* 0x000fea0003800200 */
.L_x_7526:
[----:B------:R-:W-:Y:S01]  /*af50*/  IMAD.SHL.U32 R0, R0, 0x200000, RZ ;  /* 0x0020000000007824 */ /* 0x000fe200078e00ff */
[----:B------:R-:W-:-:S04]  /*af60*/  LEA R2, R2, 0x37800000, 0x17 ;  /* 0x3780000002027811 */ /* 0x000fc800078eb8ff */
[----:B------:R-:W-:-:S07]  /*af70*/  LOP3.LUT R2, R2, R0, R7, 0xfe, !PT ;  /* 0x0000000002027212 */ /* 0x000fce00078efe07 */
.L_x_7525:
[----:B------:R-:W-:Y:S05]  /*af80*/  BSYNC.RECONVERGENT B0 ;  /* 0x0000000000007941 */ /* 0x000fea0003800200 */
.L_x_7524:
[----:B------:R-:W0:Y:S01]  /*af90*/  F2I.S64.TRUNC R2, R2 ;  /* 0x0000000200027311 */ /* 0x000e22000020d900 */
[----:B------:R-:W-:Y:S05]  /*afa0*/  BRA `(.L_x_7505) ;  /* 0x00000000009c7947 */ /* 0x000fea0003800000 */
.L_x_7517:
[----:B------:R-:W-:-:S09]  /*afb0*/  UISETP.NE.AND UP0, UPT, UR4, 0x1c, UPT ;  /* 0x0000001c0400788c */ /* 0x000fd2000bf05270 */
[----:B------:R-:W-:Y:S05]  /*afc0*/  BRA.U !UP0, `(.L_x_7528) ;  /* 0x00000001088c7547 */ /* 0x000fea000b800000 */
[----:B------:R-:W-:-:S09]  /*afd0*/  UISETP.NE.AND UP0, UPT, UR4, 0x1d, UPT ;  /* 0x0000001d0400788c */ /* 0x000fd2000bf05270 */
[----:B------:R-:W-:Y:S05]  /*afe0*/  BRA.U !UP0, `(.L_x_7529) ;  /* 0x00000001087c7547 */ /* 0x000fea000b800000 */
[----:B------:R-:W-:-:S09]  /*aff0*/  UISETP.NE.AND UP0, UPT, UR4, 0x2c, UPT ;  /* 0x0000002c0400788c */ /* 0x000fd2000bf05270 */
[----:B------:R-:W-:Y:S05]  /*b000*/  BRA.U UP0, `(.L_x_7504) ;  /* 0x00000001002c7547 */ /* 0x000fea000b800000 */
[----:B------:R-:W3:Y:S01]  /*b010*/  LDG.E.U8 R4, desc[UR36][R4.64] ;  /* 0x0000002404047981 */ /* 0x000ee2000c1e1100 */
[----:B------:R-:W-:Y:S01]  /*b020*/  BSSY.RECONVERGENT B0, `(.L_x_7530) ;  /* 0x0000007000007945 */ /* 0x000fe20003800200 */
[----:B--2---:R-:W-:Y:S01]  /*b030*/  HFMA2 R2, -RZ, RZ, 3.814697265625e-06, 0 ;  /* 0x00400000ff027431 */ /* 0x004fe200000001ff */
[----:B---3--:R-:W-:-:S13]  /*b040*/  ISETP.NE.AND P0, PT, R4, RZ, PT ;  /* 0x000000ff0400720c */ /* 0x008fda0003f05270 */
[----:B------:R-:W-:Y:S05]  /*b050*/  @!P0 BRA `(.L_x_7531) ;  /* 0x00000000000c8947 */ /* 0x000fea0003800000 */
[----:B------:R-:W-:-:S13]  /*b060*/  ISETP.NE.AND P0, PT, R4, 0xff, PT ;  /* 0x000000ff0400780c */ /* 0x000fda0003f05270 */
[----:B------:R-:W-:Y:S02]  /*b070*/  @!P0 IMAD.MOV.U32 R2, RZ, RZ, 0x7f800001 ;  /* 0x7f800001ff028424 */ /* 0x000fe400078e00ff */
[----:B------:R-:W-:-:S07]  /*b080*/  @P0 IMAD.SHL.U32 R2, R4, 0x800000, RZ ;  /* 0x0080000004020824 */ /* 0x000fce00078e00ff */
.L_x_7531:
[----:B------:R-:W-:Y:S05]  /*b090*/  BSYNC.RECONVERGENT B0 ;  /* 0x0000000000007941 */ /* 0x000fea0003800200 */
.L_x_7530:
[----:B------:R-:W4:Y:S01]  /*b0a0*/  F2I.S64.TRUNC R2, R2 ;  /* 0x0000000200027311 */ /* 0x000f22000020d900 */
[----:B------:R-:W-:Y:S05]  /*b0b0*/  BRA `(.L_x_7505) ;  /* 0x0000000000587947 */ /* 0x000fea0003800000 */
.L_x_7504:
[----:B------:R-:W-:Y:S01]  /*b0c0*/  MOV R0, 0x1c0 ;  /* 0x000001c000007802 */ /* 0x000fe20000000f00 */
[----:B------:R-:W0:Y:S01]  /*b0d0*/  LDCU.64 UR4, c[0x4][0x1a0] ;  /* 0x01003400ff0477ac */ /* 0x000e220008000a00 */
[----:B------:R-:W-:Y:S02]  /*b0e0*/  HFMA2 R8, -RZ, RZ, 0, 4.64916229248046875e-06 ;  /* 0x0000004eff087431 */ /* 0x000fe400000001ff */
[----:B------:R-:W-:Y:S01]  /*b0f0*/  IMAD.MOV.U32 R12, RZ, RZ, 0x1 ;  /* 0x00000001ff0c7424 */ /* 0x000fe200078e00ff */
[----:B--2---:R1:W2:Y:S01]  /*b100*/  LDC.64 R2, c[0x4][R0] ;  /* 0x0100000000027b82 */ /* 0x0042a20000000a00 */
        /* <DEDUP_REMOVED lines=11> */
.L_x_7532:
[----:B------:R-:W-:Y:S01]  /*b1c0*/  CS2R R2, SRZ ;  /* 0x0000000000027805 */ /* 0x000fe2000001ff00 */
[----:B------:R-:W-:Y:S06]  /*b1d0*/  BRA `(.L_x_7505) ;  /* 0x0000000000107947 */ /* 0x000fec0003800000 */
.L_x_7529:
[----:B--2---:R0:W5:Y:S01]  /*b1e0*/  LDG.E.64 R2, desc[UR36][R4.64] ;  /* 0x0000002404027981 */ /* 0x004162000c1e1b00 */
[----:B------:R-:W-:Y:S05]  /*b1f0*/  BRA `(.L_x_7505) ;  /* 0x0000000000087947 */ /* 0x000fea0003800000 */
.L_x_7528:
[----:B--2---:R3:W5:Y:S01]  /*b200*/  LDG.E R2, desc[UR36][R4.64] ;  /* 0x0000002404027981 */ /* 0x004762000c1e1900 */
[----:B------:R-:W-:-:S07]  /*b210*/  MOV R3, RZ ;  /* 0x000000ff00037202 */ /* 0x000fce0000000f00 */
.L_x_7505:
[----:B------:R-:W0:Y:S01]  /*b220*/  LDCU.64 UR6, c[0x0][0x590] ;  /* 0x0000b200ff0677ac */ /* 0x000e220008000a00 */
[----:B------:R-:W-:-:S04]  /*b230*/  UPRMT UR4, UR41, 0x9910, URZ ;  /* 0x0000991029047896 */ /* 0x000fc800080000ff */
[----:B------:R-:W-:Y:S01]  /*b240*/  UISETP.GT.AND UP0, UPT, UR4, 0x9, UPT ;  /* 0x000000090400788c */ /* 0x000fe2000bf04270 */
[----:B0-2-45:R-:W-:-:S04]  /*b250*/  ISETP.LT.U32.AND P0, PT, R2, UR6, PT ;  /* 0x0000000602007c0c */ /* 0x035fc8000bf01070 */
[----:B------:R-:W-:-:S04]  /*b260*/  ISETP.LT.AND.EX P0, PT, R3, UR7, PT, P0 ;  /* 0x0000000703007c0c */ /* 0x000fc8000bf01300 */
[----:B-1-3--:R-:W-:Y:S02]  /*b270*/  SEL R5, R2, UR6, P0 ;  /* 0x0000000602057c07 */ /* 0x00afe40008000000 */
[----:B------:R-:W-:-:S03]  /*b280*/  SEL R3, R3, UR7, P0 ;  /* 0x0000000703037c07 */ /* 0x000fc60008000000 */
        /* <DEDUP_REMOVED lines=12> */
.L_x_7536:
[----:B------:R-:W-:Y:S01]  /*b350*/  STG.E.U8 desc[UR36][R16.64], R5 ;  /* 0x0000000510007986 */ /* 0x000fe2000c101124 */
[----:B------:R-:W-:Y:S05]  /*b360*/  EXIT ;  /* 0x000000000000794d */ /* 0x000fea0003800000 */
.L_x_7535:
        /* <DEDUP_REMOVED lines=8> */
.L_x_7539:
[----:B------:R-:W-:Y:S01]  /*b3f0*/  STG.E desc[UR36][R16.64], R5 ;  /* 0x0000000510007986 */ /* 0x000fe2000c101924 */
[----:B------:R-:W-:Y:S05]  /*b400*/  EXIT ;  /* 0x000000000000794d */ /* 0x000fea0003800000 */
.L_x_7538:
[----:B------:R-:W-:Y:S01]  /*b410*/  STG.E.U16 desc[UR36][R16.64], R5 ;  /* 0x0000000510007986 */ /* 0x000fe2000c101524 */
[----:B------:R-:W-:Y:S05]  /*b420*/  EXIT ;  /* 0x000000000000794d */ /* 0x000fea0003800000 */
.L_x_7534:
[----:B------:R-:W-:-:S09]  /*b430*/  UISETP.GT.AND UP0, UPT, UR4, 0x6, UPT ;  /* 0x000000060400788c */ /* 0x000fd2000bf04270 */
[----:B------:R-:W-:Y:S05]  /*b440*/  BRA.U UP0, `(.L_x_7540) ;  /* 0x00000001002c7547 */ /* 0x000fea000b800000 */
[----:B------:R-:W-:-:S09]  /*b450*/  UISETP.NE.AND UP0, UPT, UR4, 0x5, UPT ;  /* 0x000000050400788c */ /* 0x000fd2000bf05270 */
[----:B------:R-:W-:Y:S05]  /*b460*/  BRA.U !UP0, `(.L_x_7541) ;  /* 0x0000000108147547 */ /* 0x000fea000b800000 */
[----:B------:R-:W-:-:S09]  /*b470*/  UISETP.NE.AND UP0, UPT, UR4, 0x6, UPT ;  /* 0x000000060400788c */ /* 0x000fd2000bf05270 */
[----:B------:R-:W-:Y:S05]  /*b480*/  BRA.U UP0, `(.L_x_7537) ;  /* 0x00000009000c7547 */ /* 0x000fea000b800000 */
[----:B------:R-:W0:Y:S02]  /*b490*/  I2F.S64 R3, R2 ;  /* 0x0000000200037312 */ /* 0x000e240000301400 */
[----:B0-----:R-:W-:Y:S01]  /*b4a0*/  STG.E desc[UR36][R16.64], R3 ;  /* 0x0000000310007986 */ /* 0x001fe2000c101924 */
[----:B------:R-:W-:Y:S05]  /*b4b0*/  EXIT ;  /* 0x000000000000794d */ /* 0x000fea0003800000 */
.L_x_7541:
[----:B------:R-:W0:Y:S02]  /*b4c0*/  I2F.S64 R0, R2 ;  /* 0x0000000200007312 */ /* 0x000e240000301400 */
[----:B0-----:R-:W-:-:S05]  /*b4d0*/  F2FP.F16.F32.PACK_AB R0, RZ, R0 ;  /* 0x00000000ff00723e */ /* 0x001fca00000000ff */
[----:B------:R-:W-:Y:S01]  /*b4e0*/  STG.E.U16 desc[UR36][R16.64], R0 ;  /* 0x0000000010007986 */ /* 0x000fe2000c101524 */
[----:B------:R-:W-:Y:S05]  /*b4f0*/  EXIT ;  /* 0x000000000000794d */ /* 0x000fea0003800000 */
.L_x_7540:
        /* <DEDUP_REMOVED lines=8> */
[----:B0-----:R-:W-:Y:S01]  /*b580*/  STG.E.64 desc[UR36][R16.64], R4 ;  /* 0x0000000410007986 */ /* 0x001fe2000c101b24 */
[----:B------:R-:W-:Y:S05]  /*b590*/  EXIT ;  /* 0x000000000000794d */ /* 0x000fea0003800000 */
.L_x_7543:
[----:B------:R-:W0:Y:S02]  /*b5a0*/  I2F.S64 R2, R2 ;  /* 0x0000000200027312 */ /* 0x000e240000301400 */
[----:B0-----:R-:W-:-:S04]  /*b5b0*/  F2FP.F16.F32.PACK_AB R3, RZ, R2 ;  /* 0x00000002ff03723e */ /* 0x001fc800000000ff */
[----:B------:R-:W-:-:S05]  /*b5c0*/  PRMT R3, R3, 0x5410, RZ ;  /* 0x0000541003037816 */ /* 0x000fca00000000ff */
[----:B------:R-:W-:Y:S01]  /*b5d0*/  STG.E desc[UR36][R16.64], R3 ;  /* 0x0000000310007986 */ /* 0x000fe2000c101924 */
[----:B------:R-:W-:Y:S05]  /*b5e0*/  EXIT ;  /* 0x000000000000794d */ /* 0x000fea0003800000 */
.L_x_7542:
[----:B------:R-:W0:Y:S02]  /*b5f0*/  I2F.F64.S64 R2, R2 ;  /* 0x0000000200027312 */ /* 0x000e240000301c00 */
[----:B0-----:R-:W-:Y:S01]  /*b600*/  STG.E.64 desc[UR36][R16.64], R2 ;  /* 0x0000000210007986 */ /* 0x001fe2000c101b24 */
[----:B------:R-:W-:Y:S05]  /*b610*/  EXIT ;  /* 0x000000000000794d */ /* 0x000fea0003800000 */
.L_x_7533:
        /* <DEDUP_REMOVED lines=12> */
.L_x_7547:
[----:B------:R-:W0:Y:S01]  /*b6e0*/  I2F.S64 R3, R2 ;  /* 0x0000000200037312 */ /* 0x000e220000301400 */
        /* <DEDUP_REMOVED lines=16> */
.L_x_7550:
[----:B------:R-:W-:-:S04]  /*b7f0*/  SHF.R.U32.HI R3, RZ, 0x18, R3 ;  /* 0x00000018ff037819 */ /* 0x000fc80000011603 */
[----:B------:R-:W-:-:S04]  /*b800*/  LOP3.LUT R0, R0, 0x80, R3, 0xf8, !PT ;  /* 0x0000008000007812 */ /* 0x000fc800078ef803 */
[----:B------:R-:W-:-:S07]  /*b810*/  PRMT R8, R0, 0x7610, R8 ;  /* 0x0000761000087816 */ /* 0x000fce0000000008 */
.L_x_7549:
[----:B------:R-:W-:Y:S05]  /*b820*/  BSYNC.RECONVERGENT B0 ;  /* 0x0000000000007941 */ /* 0x000fea0003800200 */
.L_x_7548:
[----:B------:R-:W-:Y:S01]  /*b830*/  STG.E.U8 desc[UR36][R16.64], R8 ;  /* 0x0000000810007986 */ /* 0x000fe2000c101124 */
[----:B------:R-:W-:Y:S05]  /*b840*/  EXIT ;  /* 0x000000000000794d */ /* 0x000fea0003800000 */
.L_x_7546:
        /* <DEDUP_REMOVED lines=17> */
.L_x_7553:
[----:B------:R-:W-:-:S04]  /*b960*/  SHF.R.U32.HI R3, RZ, 0x18, R3 ;  /* 0x00000018ff037819 */ /* 0x000fc80000011603 */
[----:B------:R-:W-:-:S04]  /*b970*/  LOP3.LUT R0, R0, 0x80, R3, 0xf8, !PT ;  /* 0x0000008000007812 */ /* 0x000fc800078ef803 */
[----:B------:R-:W-:-:S07]  /*b980*/  PRMT R8, R0, 0x7610, R8 ;  /* 0x0000761000087816 */ /* 0x000fce0000000008 */
.L_x_7552:
[----:B------:R-:W-:Y:S05]  /*b990*/  BSYNC.RECONVERGENT B0 ;  /* 0x0000000000007941 */ /* 0x000fea0003800200 */
.L_x_7551:
[----:B------:R-:W-:Y:S01]  /*b9a0*/  STG.E.U8 desc[UR36][R16.64], R8 ;  /* 0x0000000810007986 */ /* 0x000fe2000c101124 */
[----:B------:R-:W-:Y:S05]  /*b9b0*/  EXIT ;  /* 0x000000000000794d */ /* 0x000fea0003800000 */
.L_x_7545:
        /* <DEDUP_REMOVED lines=21> */
[----:B------:R-:W-:Y:S01]  /*bb10*/  STG.E.U8 desc[UR36][R16.64], R3 ;  /* 0x0000000310007986 */ /* 0x000fe2000c101124 */
[----:B------:R-:W-:Y:S05]  /*bb20*/  EXIT ;  /* 0x000000000000794d */ /* 0x000fea0003800000 */
.L_x_7555:
[----:B------:R-:W-:Y:S01]  /*bb30*/  STG.E.64 desc[UR36][R16.64], R2 ;  /* 0x0000000210007986 */ /* 0x000fe2000c101b24 */
[----:B------:R-:W-:Y:S05]  /*bb40*/  EXIT ;  /* 0x000000000000794d */ /* 0x000fea0003800000 */
.L_x_7554:
[----:B------:R-:W-:Y:S01]  /*bb50*/  STG.E desc[UR36][R16.64], R5 ;  /* 0x0000000510007986 */ /* 0x000fe2000c101924 */
[----:B------:R-:W-:Y:S05]  /*bb60*/  EXIT ;  /* 0x000000000000794d */ /* 0x000fea0003800000 */
.L_x_7544:
        /* <DEDUP_REMOVED lines=9> */
[----:B------:R-:W-:Y:S01]  /*bc00*/  STG.E.U8 desc[UR36][R16.64], R3 ;  /* 0x0000000310007986 */ /* 0x000fe2000c101124 */
[----:B------:R-:W-:Y:S05]  /*bc10*/  EXIT ;  /* 0x000000000000794d */ /* 0x000fea0003800000 */
.L_x_7557:
[----:B------:R-:W0:Y:S01]  /*bc20*/  I2F.F64.S64 R4, R2 ;  /* 0x0000000200047312 */ /* 0x000e220000301c00 */
[----:B------:R-:W-:-:S05]  /*bc30*/  CS2R R6, SRZ ;  /* 0x0000000000067805 */ /* 0x000fca000001ff00 */
[----:B0-----:R-:W-:Y:S01]  /*bc40*/  STG.E.128 desc[UR36][R16.64], R4 ;  /* 0x0000000410007986 */ /* 0x001fe2000c101d24 */
[----:B------:R-:W-:Y:S05]  /*bc50*/  EXIT ;  /* 0x000000000000794d */ /* 0x000fea0003800000 */
.L_x_7556:
[----:B------:R-:W-:-:S09]  /*bc60*/  UISETP.NE.AND UP0, UPT, UR4, 0xf, UPT ;  /* 0x0000000f0400788c */ /* 0x000fd2000bf05270 */
[----:B------:R-:W-:Y:S05]  /*bc70*/  BRA.U !UP0, `(.L_x_7558) ;  /* 0x0000000108e87547 */ /* 0x000fea000b800000 */
[----:B------:R-:W-:-:S09]  /*bc80*/  UISETP.NE.AND UP0, UPT, UR4, 0x17, UPT ;  /* 0x000000170400788c */ /* 0x000fd2000bf05270 */
[----:B------:R-:W-:Y:S05]  /*bc90*/  BRA.U !UP0, `(.L_x_7559) ;  /* 0x0000000108907547 */ /* 0x000fea000b800000 */
[----:B------:R-:W-:-:S09]  /*bca0*/  UISETP.NE.AND UP0, UPT, UR4, 0x18, UPT ;  /* 0x000000180400788c */ /* 0x000fd2000bf05270 */
[----:B------:R-:W-:Y:S05]  /*bcb0*/  BRA.U !UP0, `(.L_x_7560) ;  /* 0x0000000108447547 */ /* 0x000fea000b800000 */
.L_x_7537:
        /* <DEDUP_REMOVED lines=16> */
.L_x_7561:
[----:B------:R-:W-:Y:S05]  /*bdc0*/  EXIT ;  /* 0x000000000000794d */ /* 0x000fea0003800000 */
.L_x_7560:
        /* <DEDUP_REMOVED lines=13> */
.L_x_7563:
[----:B------:R-:W-:Y:S05]  /*bea0*/  BSYNC.RECONVERGENT B0 ;  /* 0x0000000000007941 */ /* 0x000fea0003800200 */
.L_x_7562:
[----:B------:R-:W-:-:S05]  /*beb0*/  LOP3.LUT R5, R0, 0x80, R5, 0xf8, !PT ;  /* 0x0000008000057812 */ /* 0x000fca00078ef805 */
[----:B------:R-:W-:Y:S01]  /*bec0*/  STG.E.U8 desc[UR36][R16.64], R5 ;  /* 0x0000000510007986 */ /* 0x000fe2000c101124 */
[----:B------:R-:W-:Y:S05]  /*bed0*/  EXIT ;  /* 0x000000000000794d */ /* 0x000fea0003800000 */
.L_x_7559:
        /* <DEDUP_REMOVED lines=12> */
.L_x_7565:
[----:B------:R-:W-:Y:S01]  /*bfa0*/  IMAD.MOV.U32 R0, RZ, RZ, 0x7f ;  /* 0x0000007fff007424 */ /* 0x000fe200078e00ff */
[----:B------:R-:W-:-:S04]  /*bfb0*/  ISETP.GT.U32.AND P0, PT, R4, 0x7f800000, PT ;  /* 0x7f8000000400780c */ /* 0x000fc80003f04070 */
[----:B------:R-:W-:-:S09]  /*bfc0*/  SEL R0, R0, 0x7c, P0 ;  /* 0x0000007c00007807 */ /* 0x000fd20000000000 */
.L_x_7566:
[----:B------:R-:W-:Y:S05]  /*bfd0*/  BSYNC.RECONVERGENT B0 ;  /* 0x0000000000007941 */ /* 0x000fea0003800200 */
.L_x_7564:
[----:B------:R-:W-:-:S04]  /*bfe0*/  SHF.R.U32.HI R3, RZ, 0x18, R3 ;  /* 0x00000018ff037819 */ /* 0x000fc80000011603 */
[----:B------:R-:W-:-:S05]  /*bff0*/  LOP3.LUT R3, R0, 0x80, R3, 0xf8, !PT ;  /* 0x0000008000037812 */ /* 0x000fca00078ef803 */
[----:B------:R-:W-:Y:S01]  /*c000*/  STG.E.U8 desc[UR36][R16.64], R3 ;  /* 0x0000000310007986 */ /* 0x000fe2000c101124 */
[----:B------:R-:W-:Y:S05]  /*c010*/  EXIT ;  /* 0x000000000000794d */ /* 0x000fea0003800000 */
.L_x_7558:
[----:B------:R-:W0:Y:S02]  /*c020*/  I2F.S64 R0, R2 ;  /* 0x0000000200007312 */ /* 0x000e240000301400 */
[----:B0-----:R-:W-:-:S05]  /*c030*/  F2FP.BF16.F32.PACK_AB R0, RZ, R0 ;  /* 0x00000000ff00723e */ /* 0x001fca00000010ff */
[----:B------:R-:W-:Y:S01]  /*c040*/  STG.E.U16 desc[UR36][R16.64], R0 ;  /* 0x0000000010007986 */ /* 0x000fe2000c101524 */
[----:B------:R-:W-:Y:S05]  /*c050*/  EXIT ;  /* 0x000000000000794d */ /* 0x000fea0003800000 */
.L_x_7567:
        /* <DEDUP_REMOVED lines=10> */
.L_x_37041:


//--------------------- .text._ZN2at6native27unrolled_elementwise_kernelIZZZNS0_21clamp_max_kernel_cudaERNS_18TensorIteratorBaseERKN3c106ScalarEENKUlvE_clEvENKUlvE2_clEvEUllE_St5arrayIPcLm2EELi4E23TrivialOffsetCalculatorILi1EjESF_NS0_6memory12LoadWithCastILi1EEENSG_13StoreWithCastILi1EEEEEviT_T0_T2_T3_T4_T5_ --------------------------
	.section	.text._ZN2at6native27unrolled_elementwise_kernelIZZZNS0_21clamp_max_kernel_cudaERNS_18TensorIteratorBaseERKN3c106ScalarEENKUlvE_clEvENKUlvE2_clEvEUllE_St5arrayIPcLm2EELi4E23TrivialOffsetCalculatorILi1EjESF_NS0_6memory12LoadWithCastILi1EEENSG_13StoreWithCastILi1EEEEEviT_T0_T2_T3_T4_T5_,"ax",@progbits
	.align	128
        .global         _ZN2at6native27unrolled_elementwise_kernelIZZZNS0_21clamp_max_kernel_cudaERNS_18TensorIteratorBaseERKN3c106ScalarEENKUlvE_clEvENKUlvE2_clEvEUllE_St5arrayIPcLm2EELi4E23TrivialOffsetCalculatorILi1EjESF_NS0_6memory12LoadWithCastILi1EEENSG_13StoreWithCastILi1EEEEEviT_T0_T2_T3_T4_T5_
        .type           _ZN2at6native27unrolled_elementwise_kernelIZZZNS0_21clamp_max_kernel_cudaERNS_18TensorIteratorBaseERKN3c106ScalarEENKUlvE_clEvENKUlvE2_clEvEUllE_St5arrayIPcLm2EELi4E23TrivialOffsetCalculatorILi1EjESF_NS0_6memory12LoadWithCastILi1EEENSG_13StoreWithCastILi1EEEEEviT_T0_T2_T3_T4_T5_,@function
        .size           _ZN2at6native27unrolled_elementwise_kernelIZZZNS0_21clamp_max_kernel_cudaERNS_18TensorIteratorBaseERKN3c106ScalarEENKUlvE_clEvENKUlvE2_clEvEUllE_St5arrayIPcLm2EELi4E23TrivialOffsetCalculatorILi1EjESF_NS0_6memory12LoadWithCastILi1EEENSG_13StoreWithCastILi1EEEEEviT_T0_T2_T3_T4_T5_,(.L_x_37042 - _ZN2at6native27unrolled_elementwise_kernelIZZZNS0_21clamp_max_kernel_cudaERNS_18TensorIteratorBaseERKN3c106ScalarEENKUlvE_clEvENKUlvE2_clEvEUllE_St5arrayIPcLm2EELi4E23TrivialOffsetCalculatorILi1EjESF_NS0_6memory12LoadWithCastILi1EEENSG_13StoreWithCastILi1EEEEEviT_T0_T2_T3_T4_T5_)
        .other          _ZN2at6native27unrolled_elementwise_kernelIZZZNS0_21clamp_max_kernel_cudaERNS_18TensorIteratorBaseERKN3c106ScalarEENKUlvE_clEvENKUlvE2_clEvEUllE_St5arrayIPcLm2EELi4E23TrivialOffsetCalculatorILi1EjESF_NS0_6memory12LoadWithCastILi1EEENSG_13StoreWithCastILi1EEEEEviT_T0_T2_T3_T4_T5_,@"STO_CUDA_ENTRY STV_DEFAULT"
_ZN2at6native27unrolled_elementwise_kernelIZZZNS0_21clamp_max_kernel_cudaERNS_18TensorIteratorBaseERKN3c106ScalarEENKUlvE_clEvENKUlvE2_clEvEUllE_St5arrayIPcLm2EELi4E23TrivialOffsetCalculatorILi1EjESF_NS0_6memory12LoadWithCastILi1EEENSG_13StoreWithCastILi1EEEEEviT_T0_T2_T3_T4_T5_:
.text._ZN2at6native27unrolled_elementwise_kernelIZZZNS0_21clamp_max_kernel_cudaERNS_18TensorIteratorBaseERKN3c106ScalarEENKUlvE_clEvENKUlvE2_clEvEUllE_St5arrayIPcLm2EELi4E23TrivialOffsetCalculatorILi1EjESF_NS0_6memory12LoadWithCastILi1EEENSG_13StoreWithCastILi1EEEEEviT_T0_T2_T3_T4_T5_:
        /* <DEDUP_REMOVED lines=32> */
.L_x_7573:
[----:B------:R1:W5:Y:S01]  /*0200*/  LDG.E.U8 R28, desc[UR36][R4.64] ;  /* 0x00000024041c7981 */ /* 0x000362000c1e1100 */
[----:B------:R-:W-:Y:S01]  /*0210*/  IMAD.MOV.U32 R29, RZ, RZ, RZ ;  /* 0x000000ffff1d7224 */ /* 0x000fe200078e00ff */
[----:B------:R-:W-:Y:S06]  /*0220*/  BRA `(.L_x_7575) ;  /* 0x0000000c00447947 */ /* 0x000fec0003800000 */
.L_x_7572:
        /* <DEDUP_REMOVED lines=8> */
.L_x_7577:
[----:B------:R-:W2:Y:S02]  /*02b0*/  LDG.E R28, desc[UR36][R4.64] ;  /* 0x00000024041c7981 */ /* 0x000ea4000c1e1900 */
[----:B--2---:R-:W-:Y:S01]  /*02c0*/  SHF.R.S32.HI R29, RZ, 0x1f, R28 ;  /* 0x0000001fff1d7819 */ /* 0x004fe2000001141c */
[----:B------:R-:W-:Y:S06]  /*02d0*/  BRA `(.L_x_7575) ;  /* 0x0000000c00187947 */ /* 0x000fec0003800000 */
.L_x_7576:
[----:B------:R-:W2:Y:S02]  /*02e0*/  LDG.E.S16 R28, desc[UR36][R4.64] ;  /* 0x00000024041c7981 */ /* 0x000ea4000c1e1700 */
[----:B--2---:R-:W-:Y:S01]  /*02f0*/  SHF.R.S32.HI R29, RZ, 0x1f, R28 ;  /* 0x0000001fff1d7819 */ /* 0x004fe2000001141c */
[----:B------:R-:W-:Y:S06]  /*0300*/  BRA `(.L_x_7575) ;  /* 0x0000000c000c7947 */ /* 0x000fec0003800000 */
.L_x_7571:
        /* <DEDUP_REMOVED lines=9> */
.L_x_7579:
[----:B------:R-:W2:Y:S02]  /*03a0*/  LDG.E.U16 R4, desc[UR36][R4.64] ;  /* 0x0000002404047981 */ /* 0x000ea4000c1e1500 */
[----:B--2---:R-:W-:-:S06]  /*03b0*/  HADD2.F32 R28, -RZ, R4.H0_H0 ;  /* 0x20000004ff1c7230 */ /* 0x004fcc0000004100 */
[----:B------:R-:W0:Y:S01]  /*03c0*/  F2I.S64.TRUNC R28, R28 ;  /* 0x0000001c001c7311 */ /* 0x000e22000020d900 */
[----:B------:R-:W-:Y:S05]  /*03d0*/  BRA `(.L_x_7575) ;  /* 0x0000000800d87947 */ /* 0x000fea0003800000 */
.L_x_7578:
        /* <DEDUP_REMOVED lines=9> */
.L_x_7581:
[----:B------:R-:W2:Y:S02]  /*0470*/  LDG.E.U16 R4, desc[UR36][R4.64] ;  /* 0x0000002404047981 */ /* 0x000ea4000c1e1500 */
[----:B--2---:R-:W-:-:S06]  /*0480*/  HADD2.F32 R28, -RZ, R4.H0_H0 ;  /* 0x20000004ff1c7230 */ /* 0x004fcc0000004100 */
[----:B------:R-:W4:Y:S01]  /*0490*/  F2I.S64.TRUNC R28, R28 ;  /* 0x0000001c001c7311 */ /* 0x000f22000020d900 */
[----:B------:R-:W-:Y:S05]  /*04a0*/  BRA `(.L_x_7575) ;  /* 0x0000000800a47947 */ /* 0x000fea0003800000 */
.L_x_7580:
[----:B------:R-:W2:Y:S02]  /*04b0*/  LDG.E.64 R4, desc[UR36][R4.64] ;  /* 0x0000002404047981 */ /* 0x000ea4000c1e1b00 */
[----:B--2---:R2:W3:Y:S01]  /*04c0*/  F2I.S64.F64.TRUNC R28, R4 ;  /* 0x00000004001c7311 */ /* 0x0044e2000030d900 */
[----:B------:R-:W-:Y:S05]  /*04d0*/  BRA `(.L_x_7575) ;  /* 0x0000000800987947 */ /* 0x000fea0003800000 */
.L_x_7570:
        /* <DEDUP_REMOVED lines=13> */
.L_x_7584:
[----:B------:R-:W2:Y:S02]  /*05b0*/  LDG.E.64 R4, desc[UR36][R4.64] ;  /* 0x0000002404047981 */ /* 0x000ea4000c1e1b00 */
[----:B--2---:R0:W1:Y:S01]  /*05c0*/  F2I.S64.F64.TRUNC R28, R4 ;  /* 0x00000004001c7311 */ /* 0x004062000030d900 */
[----:B------:R-:W-:Y:S05]  /*05d0*/  BRA `(.L_x_7575) ;  /* 0x0000000800587947 */ /* 0x000fea0003800000 */
.L_x_7583:
        /* <DEDUP_REMOVED lines=24> */
[----:B------:R0:W1:Y:S01]  /*0760*/  F2I.S64.TRUNC R28, R3 ;  /* 0x00000003001c7311 */ /* 0x000062000020d900 */
[----:B------:R-:W-:Y:S05]  /*0770*/  BRA `(.L_x_7575) ;  /* 0x0000000400f07947 */ /* 0x000fea0003800000 */
.L_x_7586:
        /* <DEDUP_REMOVED lines=12> */
[----:B------:R0:W1:Y:S01]  /*0840*/  F2I.S64.TRUNC R28, R0 ;  /* 0x00000000001c7311 */ /* 0x000062000020d900 */
[----:B------:R-:W-:Y:S05]  /*0850*/  BRA `(.L_x_7575) ;  /* 0x0000000400b87947 */ /* 0x000fea0003800000 */
.L_x_7585:
[----:B------:R-:W2:Y:S02]  /*0860*/  LDG.E.U16 R28, desc[UR36][R4.64] ;  /* 0x00000024041c7981 */ /* 0x000ea4000c1e1500 */
[----:B--2---:R-:W-:-:S06]  /*0870*/  IMAD.U32 R28, R28, 0x10000, RZ ;  /* 0x000100001c1c7824 */ /* 0x004fcc00078e00ff */
[----:B------:R-:W0:Y:S01]  /*0880*/  F2I.S64.TRUNC R28, R28 ;  /* 0x0000001c001c7311 */ /* 0x000e22000020d900 */
[----:B------:R-:W-:Y:S05]  /*0890*/  BRA `(.L_x_7575) ;  /* 0x0000000400a87947 */ /* 0x000fea0003800000 */
.L_x_7582:
        /* <DEDUP_REMOVED lines=11> */
.L_x_7589:
        /* <DEDUP_REMOVED lines=21> */
.L_x_7593:
[----:B------:R-:W-:Y:S05]  /*0aa0*/  BSYNC.RECONVERGENT B1 ;  /* 0x0000000000017941 */ /* 0x000fea0003800200 */
.L_x_7592:
[----:B------:R-:W-:Y:S01]  /*0ab0*/  IMAD.SHL.U32 R0, R0, 0x100000, RZ ;  /* 0x0010000000007824 */ /* 0x000fe200078e00ff */
[----:B------:R-:W-:-:S04]  /*0ac0*/  LEA R3, R3, 0x3b800000, 0x17 ;  /* 0x3b80000003037811 */ /* 0x000fc800078eb8ff */
[----:B------:R-:W-:-:S07]  /*0ad0*/  LOP3.LUT R28, R3, R0, R7, 0xfe, !PT ;  /* 0x00000000031c7212 */ /* 0x000fce00078efe07 */
.L_x_7591:
[----:B------:R-:W-:Y:S05]  /*0ae0*/  BSYNC.RECONVERGENT B0 ;  /* 0x0000000000007941 */ /* 0x000fea0003800200 */
.L_x_7590:
[----:B------:R-:W0:Y:S01]  /*0af0*/  F2I.S64.TRUNC R28, R28 ;  /* 0x0000001c001c7311 */ /* 0x000e22000020d900 */
[----:B------:R-:W-:Y:S05]  /*0b00*/  BRA `(.L_x_7575) ;  /* 0x00000004000c7947 */ /* 0x000fea0003800000 */
.L_x_7588:
        /* <DEDUP_REMOVED lines=21> */
.L_x_7597:
[----:B------:R-:W-:Y:S05]  /*0c60*/  BSYNC.RECONVERGENT B1 ;  /* 0x0000000000017941 */ /* 0x000fea0003800200 */
.L_x_7596:
[----:B------:R-:W-:Y:S01]  /*0c70*/  IMAD.SHL.U32 R0, R0, 0x200000, RZ ;  /* 0x0020000000007824 */ /* 0x000fe200078e00ff */
[----:B------:R-:W-:-:S04]  /*0c80*/  LEA R3, R3, 0x37800000, 0x17 ;  /* 0x3780000003037811 */ /* 0x000fc800078eb8ff */
[----:B------:R-:W-:-:S07]  /*0c90*/  LOP3.LUT R28, R3, R0, R7, 0xfe, !PT ;  /* 0x00000000031c7212 */ /* 0x000fce00078efe07 */
.L_x_7595:
[----:B------:R-:W-:Y:S05]  /*0ca0*/  BSYNC.RECONVERGENT B0 ;  /* 0x0000000000007941 */ /* 0x000fea0003800200 */
.L_x_7594:
[----:B------:R-:W0:Y:S01]  /*0cb0*/  F2I.S64.TRUNC R28, R28 ;  /* 0x0000001c001c7311 */ /* 0x000e22000020d900 */
[----:B------:R-:W-:Y:S05]  /*0cc0*/  BRA `(.L_x_7575) ;  /* 0x00000000009c7947 */ /* 0x000fea0003800000 */
.L_x_7587:
[----:B------:R-:W-:-:S09]  /*0cd0*/  UISETP.NE.AND UP0, UPT, UR4, 0x1c, UPT ;  /* 0x0000001c0400788c */ /* 0x000fd2000bf05270 */
[----:B------:R-:W-:Y:S05]  /*0ce0*/  BRA.U !UP0, `(.L_x_7598) ;  /* 0x00000001088c7547 */ /* 0x000fea000b800000 */
[----:B------:R-:W-:-:S09]  /*0cf0*/  UISETP.NE.AND UP0, UPT, UR4, 0x1d, UPT ;  /* 0x0000001d0400788c */ /* 0x000fd2000bf05270 */
[----:B------:R-:W-:Y:S05]  /*0d00*/  BRA.U !UP0, `(.L_x_7599) ;  /* 0x00000001087c7547 */ /* 0x000fea000b800000 */
[----:B------:R-:W-:-:S09]  /*0d10*/  UISETP.NE.AND UP0, UPT, UR4, 0x2c, UPT ;  /* 0x0000002c0400788c */ /* 0x000fd2000bf05270 */
[----:B------:R-:W-:Y:S05]  /*0d20*/  BRA.U !UP0, `(.L_x_7600) ;  /* 0x0000000108487547 */ /* 0x000fea000b800000 */
.L_x_7574:
        /* <DEDUP_REMOVED lines=16> */
.L_x_7601:
[----:B------:R-:W-:Y:S01]  /*0e30*/  CS2R R28, SRZ ;  /* 0x00000000001c7805 */ /* 0x000fe2000001ff00 */
[----:B------:R-:W-:Y:S06]  /*0e40*/  BRA `(.L_x_7575) ;  /* 0x00000000003c7947 */ /* 0x000fec0003800000 */
.L_x_7600:
        /* <DEDUP_REMOVED lines=8> */
.L_x_7603:
[----:B------:R-:W-:Y:S05]  /*0ed0*/  BSYNC.RECONVERGENT B0 ;  /* 0x0000000000007941 */ /* 0x000fea0003800200 */
.L_x_7602:
[----:B------:R-:W0:Y:S01]  /*0ee0*/  F2I.S64.TRUNC R28, R28 ;  /* 0x0000001c001c7311 */ /* 0x000e22000020d900 */
[----:B------:R-:W-:Y:S05]  /*0ef0*/  BRA `(.L_x_7575) ;  /* 0x0000000000107947 */ /* 0x000fea0003800000 */
.L_x_7599:
[----:B------:R0:W5:Y:S01]  /*0f00*/  LDG.E.64 R28, desc[UR36][R4.64] ;  /* 0x00000024041c7981 */ /* 0x000162000c1e1b00 */
[----:B------:R-:W-:Y:S05]  /*0f10*/  BRA `(.L_x_7575) ;  /* 0x0000000000087947 */ /* 0x000fea0003800000 */
.L_x_7598:
[----:B------:R0:W5:Y:S01]  /*0f20*/  LDG.E R28, desc[UR36][R4.64] ;  /* 0x00000024041c7981 */ /* 0x000162000c1e1900 */
[----:B------:R-:W-:-:S07]  /*0f30*/  IMAD.MOV.U32 R29, RZ, RZ, RZ ;  /* 0x000000ffff1d7224 */ /* 0x000fce00078e00ff */
.L_x_7575:
[----:B------:R-:W-:-:S07]  /*0f40*/  VIADD R17, R19, 0x80 ;  /* 0x0000008013117836 */ /* 0x000fce0000000000 */
.L_x_7569:
[----:B------:R-:W-:Y:S05]  /*0f50*/  BSYNC.RECONVERGENT B6 ;  /* 0x0000000000067941 */ /* 0x000fea0003800200 */
.L_x_7568:
[----:B------:R-:W-:Y:S01]  /*0f60*/  ISETP.GE.AND P0, PT, R17, R16, PT ;  /* 0x000000101100720c */ /* 0x000fe20003f06270 */
[----:B------:R-:W-:Y:S01]  /*0f70*/  BSSY.RECONVERGENT B6, `(.L_x_7604) ;  /* 0x00000ec000067945 */ /* 0x000fe20003800200 */
[----:B------:R-:W-:-:S11]  /*0f80*/  CS2R R24, SRZ ;  /* 0x0000000000187805 */ /* 0x000fd6000001ff00 */
[----:B------:R-:W-:Y:S05]  /*0f90*/  @P0 BRA `(.L_x_7605) ;  /* 0x0000000c00a40947 */ /* 0x000fea0003800000 */
[----:B012---:R-:W0:Y:S01]  /*0fa0*/  LDC.64 R4, c[0x0][0x3a0] ;  /* 0x0000e800ff047b82 */ /* 0x007e220000000a00 */
        /* <DEDUP_REMOVED lines=19> */
.L_x_7609:
[----:B------:R0:W5:Y:S01]  /*10e0*/  LDG.E.U8 R24, desc[UR36][R4.64] ;  /* 0x0000002404187981 */ /* 0x000162000c1e1100 */
[----:B------:R-:W-:Y:S01]  /*10f0*/  IMAD.MOV.U32 R25, RZ, RZ, RZ ;  /* 0x000000ffff197224 */ /* 0x000fe200078e00ff */
[----:B------:R-:W-:Y:S06]  /*1100*/  BRA `(.L_x_7611) ;  /* 0x0000000c00447947 */ /* 0x000fec0003800000 */
.L_x_7608:
        /* <DEDUP_REMOVED lines=8> */
.L_x_7613:
[----:B------:R-:W2:Y:S02]  /*1190*/  LDG.E R24, desc[UR36][R4.64] ;  /* 0x0000002404187981 */ /* 0x000ea4000c1e1900 */
[----:B--2---:R-:W-:Y:S01]  /*11a0*/  SHF.R.S32.HI R25, RZ, 0x1f, R24 ;  /* 0x0000001fff197819 */ /* 0x004fe20000011418 */
[----:B------:R-:W-:Y:S06]  /*11b0*/  BRA `(.L_x_7611) ;  /* 0x0000000c00187947 */ /* 0x000fec0003800000 */
.L_x_7612:
[----:B------:R-:W2:Y:S02]  /*11c0*/  LDG.E.S16 R24, desc[UR36][R4.64] ;  /* 0x0000002404187981 */ /* 0x000ea4000c1e1700 */
[----:B--2---:R-:W-:Y:S01]  /*11d0*/  SHF.R.S32.HI R25, RZ, 0x1f, R24 ;  /* 0x0000001fff197819 */ /* 0x004fe20000011418 */
[----:B------:R-:W-:Y:S06]  /*11e0*/  BRA `(.L_x_7611) ;  /* 0x0000000c000c7947 */ /* 0x000fec0003800000 */
.L_x_7607:
        /* <DEDUP_REMOVED lines=9> */
.L_x_7615:
[----:B------:R-:W2:Y:S02]  /*1280*/  LDG.E.U16 R4, desc[UR36][R4.64] ;  /* 0x0000002404047981 */ /* 0x000ea4000c1e1500 */
[----:B--2---:R-:W-:-:S06]  /*1290*/  HADD2.F32 R24, -RZ, R4.H0_H0 ;  /* 0x20000004ff187230 */ /* 0x004fcc0000004100 */
[----:B------:R-:W0:Y:S01]  /*12a0*/  F2I.S64.TRUNC R24, R24 ;  /* 0x0000001800187311 */ /* 0x000e22000020d900 */
[----:B------:R-:W-:Y:S05]  /*12b0*/  BRA `(.L_x_7611) ;  /* 0x0000000800d87947 */ /* 0x000fea0003800000 */
.L_x_7614:
        /* <DEDUP_REMOVED lines=9> */
.L_x_7617:
[----:B------:R-:W2:Y:S02]  /*1350*/  LDG.E.U16 R4, desc[UR36][R4.64] ;  /* 0x0000002404047981 */ /* 0x000ea4000c1e1500 */
[----:B--2---:R-:W-:-:S06]  /*1360*/  HADD2.F32 R24, -RZ, R4.H0_H0 ;  /* 0x20000004ff187230 */ /* 0x004fcc0000004100 */
[----:B------:R-:W0:Y:S01]  /*1370*/  F2I.S64.TRUNC R24, R24 ;  /* 0x0000001800187311 */ /* 0x000e22000020d900 */
[----:B------:R-:W-:Y:S05]  /*1380*/  BRA `(.L_x_7611) ;  /* 0x0000000800a47947 */ /* 0x000fea0003800000 */
.L_x_7616:
[----:B------:R-:W2:Y:S02]  /*1390*/  LDG.E.64 R4, desc[UR36][R4.64] ;  /* 0x0000002404047981 */ /* 0x000ea4000c1e1b00 */
[----:B--2---:R0:W1:Y:S01]  /*13a0*/  F2I.S64.F64.TRUNC R24, R4 ;  /* 0x0000000400187311 */ /* 0x004062000030d900 */
[----:B------:R-:W-:Y:S05]  /*13b0*/  BRA `(.L_x_7611) ;  /* 0x0000000800987947 */ /* 0x000fea0003800000 */
.L_x_7606:
        /* <DEDUP_REMOVED lines=13> */
.L_x_7620:
[----:B------:R-:W2:Y:S02]  /*1490*/  LDG.E.64 R4, desc[UR36][R4.64] ;  /* 0x0000002404047981 */ /* 0x000ea4000c1e1b00 */
[----:B--2---:R0:W1:Y:S01]  /*14a0*/  F2I.S64.F64.TRUNC R24, R4 ;  /* 0x0000000400187311 */ /* 0x004062000030d900 */
[----:B------:R-:W-:Y:S05]  /*14b0*/  BRA `(.L_x_7611) ;  /* 0x0000000800587947 */ /* 0x000fea0003800000 */
.L_x_7619:
        /* <DEDUP_REMOVED lines=26> */
.L_x_7622:
        /* <DEDUP_REMOVED lines=12> */
[----:B------:R2:W0:Y:S01]  /*1720*/  F2I.S64.TRUNC R24, R0 ;  /* 0x0000000000187311 */ /* 0x000422000020d900 */
[----:B------:R-:W-:Y:S05]  /*1730*/  BRA `(.L_x_7611) ;  /* 0x0000000400b87947 */ /* 0x000fea0003800000 */
.L_x_7621:
[----:B------:R-:W2:Y:S02]  /*1740*/  LDG.E.U16 R24, desc[UR36][R4.64] ;  /* 0x0000002404187981 */ /* 0x000ea4000c1e1500 */
[----:B--2---:R-:W-:-:S06]  /*1750*/  IMAD.U32 R24, R24, 0x10000, RZ ;  /* 0x0001000018187824 */ /* 0x004fcc00078e00ff */
[----:B------:R-:W0:Y:S01]  /*1760*/  F2I.S64.TRUNC R24, R24 ;  /* 0x0000001800187311 */ /* 0x000e22000020d900 */
[----:B------:R-:W-:Y:S05]  /*1770*/  BRA `(.L_x_7611) ;  /* 0x0000000400a87947 */ /* 0x000fea0003800000 */
.L_x_7618:
        /* <DEDUP_REMOVED lines=11> */
.L_x_7625:
        /* <DEDUP_REMOVED lines=21> */
.L_x_7629:
[----:B------:R-:W-:Y:S05]  /*1980*/  BSYNC.RECONVERGENT B1 ;  /* 0x0000000000017941 */ /* 0x000fea0003800200 */
.L_x_7628:
[----:B------:R-:W-:Y:S01]  /*1990*/  IMAD.SHL.U32 R0, R0, 0x100000, RZ ;  /* 0x0010000000007824 */ /* 0x000fe200078e00ff */
[----:B------:R-:W-:-:S04]  /*19a0*/  LEA R3, R3, 0x3b800000, 0x17 ;  /* 0x3b80000003037811 */ /* 0x000fc800078eb8ff */
[----:B------:R-:W-:-:S07]  /*19b0*/  LOP3.LUT R24, R3, R0, R7, 0xfe, !PT ;  /* 0x0000000003187212 */ /* 0x000fce00078efe07 */
.L_x_7627:
[----:B------:R-:W-:Y:S05]  /*19c0*/  BSYNC.RECONVERGENT B0 ;  /* 0x0000000000007941 */ /* 0x000fea0003800200 */
.L_x_7626:
[----:B------:R-:W0:Y:S01]  /*19d0*/  F2I.S64.TRUNC R24, R24 ;  /* 0x0000001800187311 */ /* 0x000e22000020d900 */
[----:B------:R-:W-:Y:S05]  /*19e0*/  BRA `(.L_x_7611) ;  /* 0x00000004000c7947 */ /* 0x000fea0003800000 */
.L_x_7624:
        /* <DEDUP_REMOVED lines=21> */
.L_x_7633:
[----:B------:R-:W-:Y:S05]  /*1b40*/  BSYNC.RECONVERGENT B1 ;  /* 0x0000000000017941 */ /* 0x000fea0003800200 */
.L_x_7632:
[----:B------:R-:W-:Y:S01]  /*1b50*/  IMAD.SHL.U32 R0, R0, 0x200000, RZ ;  /* 0x0020000000007824 */ /* 0x000fe200078e00ff */
[----:B------:R-:W-:-:S04]  /*1b60*/  LEA R3, R3, 0x37800000, 0x17 ;  /* 0x3780000003037811 */ /* 0x000fc800078eb8ff */
[----:B------:R-:W-:-:S07]  /*1b70*/  LOP3.LUT R24, R3, R0, R7, 0xfe, !PT ;  /* 0x0000000003187212 */ /* 0x000fce00078efe07 */
.L_x_7631:
[----:B------:R-:W-:Y:S05]  /*1b80*/  BSYNC.RECONVERGENT B0 ;  /* 0x0000000000007941 */ /* 0x000fea0003800200 */
.L_x_7630:
[----:B------:R-:W0:Y:S01]  /*1b90*/  F2I.S64.TRUNC R24, R24 ;  /* 0x0000001800187311 */ /* 0x000e22000020d900 */
[----:B------:R-:W-:Y:S05]  /*1ba0*/  BRA `(.L_x_7611) ;  /* 0x00000000009c7947 */ /* 0x000fea0003800000 */
.L_x_7623:
        /* <DEDUP_REMOVED lines=14> */
.L_x_7637:
[----:B------:R-:W-:Y:S05]  /*1c90*/  BSYNC.RECONVERGENT B0 ;  /* 0x0000000000007941 */ /* 0x000fea0003800200 */
.L_x_7636:
[----:B------:R-:W0:Y:S01]  /*1ca0*/  F2I.S64.TRUNC R24, R24 ;  /* 0x0000001800187311 */ /* 0x000e22000020d900 */
[----:B------:R-:W-:Y:S05]  /*1cb0*/  BRA `(.L_x_7611) ;  /* 0x0000000000587947 */ /* 0x000fea0003800000 */
.L_x_7610:
        /* <DEDUP_REMOVED lines=16> */
.L_x_7638:
[----:B------:R-:W-:Y:S01]  /*1dc0*/  CS2R R24, SRZ ;  /* 0x0000000000187805 */ /* 0x000fe2000001ff00 */
[----:B------:R-:W-:Y:S06]  /*1dd0*/  BRA `(.L_x_7611) ;  /* 0x0000000000107947 */ /* 0x000fec0003800000 */
.L_x_7635:
[----:B------:R0:W5:Y:S01]  /*1de0*/  LDG.E.64 R24, desc[UR36][R4.64] ;  /* 0x0000002404187981 */ /* 0x000162000c1e1b00 */
[----:B------:R-:W-:Y:S05]  /*1df0*/  BRA `(.L_x_7611) ;  /* 0x0000000000087947 */ /* 0x000fea0003800000 */
.L_x_7634:
[----:B------:R0:W5:Y:S01]  /*1e00*/  LDG.E R24, desc[UR36][R4.64] ;  /* 0x0000002404187981 */ /* 0x000162000c1e1900 */
[----:B------:R-:W-:-:S07]  /*1e10*/  IMAD.MOV.U32 R25, RZ, RZ, RZ ;  /* 0x000000ffff197224 */ /* 0x000fce00078e00ff */
.L_x_7611:
[----:B------:R-:W-:-:S07]  /*1e20*/  VIADD R17, R17, 0x80 ;  /* 0x0000008011117836 */ /* 0x000fce0000000000 */
.L_x_7605:
[----:B------:R-:W-:Y:S05]  /*1e30*/  BSYNC.RECONVERGENT B6 ;  /* 0x0000000000067941 */ /* 0x000fea0003800200 */
.L_x_7604:
        /* <DEDUP_REMOVED lines=24> */
.L_x_7644:
[----:B------:R0:W5:Y:S01]  /*1fc0*/  LDG.E.U8 R26, desc[UR36][R4.64] ;  /* 0x00000024041a7981 */ /* 0x000162000c1e1100 */
[----:B------:R-:W-:Y:S01]  /*1fd0*/  IMAD.MOV.U32 R27, RZ, RZ, RZ ;  /* 0x000000ffff1b7224 */ /* 0x000fe200078e00ff */
[----:B------:R-:W-:Y:S06]  /*1fe0*/  BRA `(.L_x_7646) ;  /* 0x0000000c00447947 */ /* 0x000fec0003800000 */
.L_x_7643:
        /* <DEDUP_REMOVED lines=8> */
.L_x_7648:
[----:B------:R-:W2:Y:S02]  /*2070*/  LDG.E R26, desc[UR36][R4.64] ;  /* 0x00000024041a7981 */ /* 0x000ea4000c1e1900 */
[----:B--2---:R-:W-:Y:S01]  /*2080*/  SHF.R.S32.HI R27, RZ, 0x1f, R26 ;  /* 0x0000001fff1b7819 */ /* 0x004fe2000001141a */
[----:B------:R-:W-:Y:S06]  /*2090*/  BRA `(.L_x_7646) ;  /* 0x0000000c00187947 */ /* 0x000fec0003800000 */
.L_x_7647:
[----:B------:R-:W2:Y:S02]  /*20a0*/  LDG.E.S16 R26, desc[UR36][R4.64] ;  /* 0x00000024041a7981 */ /* 0x000ea4000c1e1700 */
[----:B--2---:R-:W-:Y:S01]  /*20b0*/  SHF.R.S32.HI R27, RZ, 0x1f, R26 ;  /* 0x0000001fff1b7819 */ /* 0x004fe2000001141a */
[----:B------:R-:W-:Y:S06]  /*20c0*/  BRA `(.L_x_7646) ;  /* 0x0000000c000c7947 */ /* 0x000fec0003800000 */
.L_x_7642:
        /* <DEDUP_REMOVED lines=9> */
.L_x_7650:
[----:B------:R-:W2:Y:S02]  /*2160*/  LDG.E.U16 R4, desc[UR36][R4.64] ;  /* 0x0000002404047981 */ /* 0x000ea4000c1e1500 */
[----:B--2---:R-:W-:-:S06]  /*2170*/  HADD2.F32 R26, -RZ, R4.H0_H0 ;  /* 0x20000004ff1a7230 */ /* 0x004fcc0000004100 */
[----:B------:R-:W0:Y:S01]  /*2180*/  F2I.S64.TRUNC R26, R26 ;  /* 0x0000001a001a7311 */ /* 0x000e22000020d900 */
[----:B------:R-:W-:Y:S05]  /*2190*/  BRA `(.L_x_7646) ;  /* 0x0000000800d87947 */ /* 0x000fea0003800000 */
.L_x_7649:
        /* <DEDUP_REMOVED lines=9> */
.L_x_7652:
[----:B------:R-:W2:Y:S02]  /*2230*/  LDG.E.U16 R4, desc[UR36][R4.64] ;  /* 0x0000002404047981 */ /* 0x000ea4000c1e1500 */
[----:B--2---:R-:W-:-:S06]  /*2240*/  HADD2.F32 R26, -RZ, R4.H0_H0 ;  /* 0x20000004ff1a7230 */ /* 0x004fcc0000004100 */
[----:B------:R-:W0:Y:S01]  /*2250*/  F2I.S64.TRUNC R26, R26 ;  /* 0x0000001a001a7311 */ /* 0x000e22000020d900 */
[----:B------:R-:W-:Y:S05]  /*2260*/  BRA `(.L_x_7646) ;  /* 0x0000000800a47947 */ /* 0x000fea0003800000 */
.L_x_7651:
[----:B------:R-:W2:Y:S02]  /*2270*/  LDG.E.64 R4, desc[UR36][R4.64] ;  /* 0x0000002404047981 */ /* 0x000ea4000c1e1b00 */
[----:B--2---:R0:W1:Y:S01]  /*2280*/  F2I.S64.F64.TRUNC R26, R4 ;  /* 0x00000004001a7311 */ /* 0x004062000030d900 */
[----:B------:R-:W-:Y:S05]  /*2290*/  BRA `(.L_x_7646) ;  /* 0x0000000800987947 */ /* 0x000fea0003800000 */
.L_x_7641:
        /* <DEDUP_REMOVED lines=13> */
.L_x_7655:
[----:B------:R-:W2:Y:S02]  /*2370*/  LDG.E.64 R4, desc[UR36][R4.64] ;  /* 0x0000002404047981 */ /* 0x000ea4000c1e1b00 */
[----:B--2---:R0:W1:Y:S01]  /*2380*/  F2I.S64.F64.TRUNC R26, R4 ;  /* 0x00000004001a7311 */ /* 0x004062000030d900 */
[----:B------:R-:W-:Y:S05]  /*2390*/  BRA `(.L_x_7646) ;  /* 0x0000000800587947 */ /* 0x000fea0003800000 */
.L_x_7654:
        /* <DEDUP_REMOVED lines=26> */
.L_x_7657:
        /* <DEDUP_REMOVED lines=12> */
[----:B------:R0:W1:Y:S01]  /*2600*/  F2I.S64.TRUNC R26, R0 ;  /* 0x00000000001a7311 */ /* 0x000062000020d900 */
[----:B------:R-:W-:Y:S05]  /*2610*/  BRA `(.L_x_7646) ;  /* 0x0000000400b87947 */ /* 0x000fea0003800000 */
.L_x_7656:
[----:B------:R-:W2:Y:S02]  /*2620*/  LDG.E.U16 R26, desc[UR36][R4.64] ;  /* 0x00000024041a7981 */ /* 0x000ea4000c1e1500 */
[----:B--2---:R-:W-:-:S06]  /*2630*/  IMAD.U32 R26, R26, 0x10000, RZ ;  /* 0x000100001a1a7824 */ /* 0x004fcc00078e00ff */
[----:B------:R-:W0:Y:S01]  /*2640*/  F2I.S64.TRUNC R26, R26 ;  /* 0x0000001a001a7311 */ /* 0x000e22000020d900 */
[----:B------:R-:W-:Y:S05]  /*2650*/  BRA `(.L_x_7646) ;  /* 0x0000000400a87947 */ /* 0x000fea0003800000 */
.L_x_7653:
        /* <DEDUP_REMOVED lines=11> */
.L_x_7660:
        /* <DEDUP_REMOVED lines=21> */
.L_x_7664:
[----:B------:R-:W-:Y:S05]  /*2860*/  BSYNC.RECONVERGENT B1 ;  /* 0x0000000000017941 */ /* 0x000fea0003800200 */
.L_x_7663:
[----:B------:R-:W-:Y:S01]  /*2870*/  IMAD.SHL.U32 R0, R0, 0x100000, RZ ;  /* 0x0010000000007824 */ /* 0x000fe200078e00ff */
[----:B------:R-:W-:-:S04]  /*2880*/  LEA R3, R3, 0x3b800000, 0x17 ;  /* 0x3b80000003037811 */ /* 0x000fc800078eb8ff */
[----:B------:R-:W-:-:S07]  /*2890*/  LOP3.LUT R26, R3, R0, R7, 0xfe, !PT ;  /* 0x00000000031a7212 */ /* 0x000fce00078efe07 */
.L_x_7662:
[----:B------:R-:W-:Y:S05]  /*28a0*/  BSYNC.RECONVERGENT B0 ;  /* 0x0000000000007941 */ /* 0x000fea0003800200 */
.L_x_7661:
[----:B------:R-:W1:Y:S01]  /*28b0*/  F2I.S64.TRUNC R26, R26 ;  /* 0x0000001a001a7311 */ /* 0x000e62000020d900 */
[----:B------:R-:W-:Y:S05]  /*28c0*/  BRA `(.L_x_7646) ;  /* 0x00000004000c7947 */ /* 0x000fea0003800000 */
.L_x_7659:
        /* <DEDUP_REMOVED lines=21> */
.L_x_7668:
[----:B------:R-:W-:Y:S05]  /*2a20*/  BSYNC.RECONVERGENT B1 ;  /* 0x0000000000017941 */ /* 0x000fea0003800200 */
.L_x_7667:
[----:B------:R-:W-:Y:S01]  /*2a30*/  IMAD.SHL.U32 R0, R0, 0x200000, RZ ;  /* 0x0020000000007824 */ /* 0x000fe200078e00ff */
[----:B------:R-:W-:-:S04]  /*2a40*/  LEA R3, R3, 0x37800000, 0x17 ;  /* 0x3780000003037811 */ /* 0x000fc800078eb8ff */
[----:B------:R-:W-:-:S07]  /*2a50*/  LOP3.LUT R26, R3, R0, R7, 0xfe, !PT ;  /* 0x00000000031a7212 */ /* 0x000fce00078efe07 */
.L_x_7666:
[----:B------:R-:W-:Y:S05]  /*2a60*/  BSYNC.RECONVERGENT B0 ;  /* 0x0000000000007941 */ /* 0x000fea0003800200 */
.L_x_7665:
[----:B------:R-:W2:Y:S01]  /*2a70*/  F2I.S64.TRUNC R26, R26 ;  /* 0x0000001a001a7311 */ /* 0x000ea2000020d900 */
[----:B------:R-:W-:Y:S05]  /*2a80*/  BRA `(.L_x_7646) ;  /* 0x00000000009c7947 */ /* 0x000fea0003800000 */
.L_x_7658:
        /* <DEDUP_REMOVED lines=14> */
.L_x_7672:
[----:B------:R-:W-:Y:S05]  /*2b70*/  BSYNC.RECONVERGENT B0 ;  /* 0x0000000000007941 */ /* 0x000fea0003800200 */
.L_x_7671:
[----:B------:R-:W0:Y:S01]  /*2b80*/  F2I.S64.TRUNC R26, R26 ;  /* 0x0000001a001a7311 */ /* 0x000e22000020d900 */
[----:B------:R-:W-:Y:S05]  /*2b90*/  BRA `(.L_x_7646) ;  /* 0x0000000000587947 */ /* 0x000fea0003800000 */
.L_x_7645:
        /* <DEDUP_REMOVED lines=16> */
.L_x_7673:
[----:B------:R-:W-:Y:S01]  /*2ca0*/  CS2R R26, SRZ ;  /* 0x00000000001a7805 */ /* 0x000fe2000001ff00 */
[----:B------:R-:W-:Y:S06]  /*2cb0*/  BRA `(.L_x_7646) ;  /* 0x0000000000107947 */ /* 0x000fec0003800000 */
.L_x_7670:
[----:B------:R0:W5:Y:S01]  /*2cc0*/  LDG.E.64 R26, desc[UR36][R4.64] ;  /* 0x00000024041a7981 */ /* 0x000162000c1e1b00 */
[----:B------:R-:W-:Y:S05]  /*2cd0*/  BRA `(.L_x_7646) ;  /* 0x0000000000087947 */ /* 0x000fea0003800000 */
.L_x_7669:
[----:B------:R0:W5:Y:S01]  /*2ce0*/  LDG.E R26, desc[UR36][R4.64] ;  /* 0x00000024041a7981 */ /* 0x000162000c1e1900 */
[----:B------:R-:W-:-:S07]  /*2cf0*/  IMAD.MOV.U32 R27, RZ, RZ, RZ ;  /* 0x000000ffff1b7224 */ /* 0x000fce00078e00ff */
.L_x_7646:
[----:B------:R-:W-:-:S07]  /*2d00*/  VIADD R17, R17, 0x80 ;  /* 0x0000008011117836 */ /* 0x000fce0000000000 */
.L_x_7640:
[----:B------:R-:W-:Y:S05]  /*2d10*/  BSYNC.RECONVERGENT B6 ;  /* 0x0000000000067941 */ /* 0x000fea0003800200 */
.L_x_7639:
        /* <DEDUP_REMOVED lines=24> */
.L_x_7679:
[----:B------:R0:W5:Y:S01]  /*2ea0*/  LDG.E.U8 R22, desc[UR36][R4.64] ;  /* 0x0000002404167981 */ /* 0x000162000c1e1100 */
[----:B------:R-:W-:Y:S01]  /*2eb0*/  IMAD.MOV.U32 R23, RZ, RZ, RZ ;  /* 0x000000ffff177224 */ /* 0x000fe200078e00ff */
[----:B------:R-:W-:Y:S06]  /*2ec0*/  BRA `(.L_x_7675) ;  /* 0x0000000c00407947 */ /* 0x000fec0003800000 */
.L_x_7678:
        /* <DEDUP_REMOVED lines=8> */
.L_x_7682:
[----:B------:R-:W2:Y:S02]  /*2f50*/  LDG.E R22, desc[UR36][R4.64] ;  /* 0x0000002404167981 */ /* 0x000ea4000c1e1900 */
[----:B--2---:R-:W-:Y:S01]  /*2f60*/  SHF.R.S32.HI R23, RZ, 0x1f, R22 ;  /* 0x0000001fff177819 */ /* 0x004fe20000011416 */
[----:B------:R-:W-:Y:S06]  /*2f70*/  BRA `(.L_x_7675) ;  /* 0x0000000c00147947 */ /* 0x000fec0003800000 */
.L_x_7681:
[----:B------:R-:W2:Y:S02]  /*2f80*/  LDG.E.S16 R22, desc[UR36][R4.64] ;  /* 0x0000002404167981 */ /* 0x000ea4000c1e1700 */
[----:B--2---:R-:W-:Y:S01]  /*2f90*/  SHF.R.S32.HI R23, RZ, 0x1f, R22 ;  /* 0x0000001fff177819 */ /* 0x004fe20000011416 */
[----:B------:R-:W-:Y:S06]  /*2fa0*/  BRA `(.L_x_7675) ;  /* 0x0000000c00087947 */ /* 0x000fec0003800000 */
.L_x_7677:
        /* <DEDUP_REMOVED lines=9> */
.L_x_7684:
[----:B------:R-:W2:Y:S02]  /*3040*/  LDG.E.U16 R4, desc[UR36][R4.64] ;  /* 0x0000002404047981 */ /* 0x000ea4000c1e1500 */
[----:B--2---:R-:W-:-:S06]  /*3050*/  HADD2.F32 R22, -RZ, R4.H0_H0 ;  /* 0x20000004ff167230 */ /* 0x004fcc0000004100 */
[----:B------:R-:W0:Y:S01]  /*3060*/  F2I.S64.TRUNC R22, R22 ;  /* 0x0000001600167311 */ /* 0x000e22000020d900 */
[----:B------:R-:W-:Y:S05]  /*3070*/  BRA `(.L_x_7675) ;  /* 0x0000000800d47947 */ /* 0x000fea0003800000 */
.L_x_7683:
        /* <DEDUP_REMOVED lines=9> */
.L_x_7686:
[----:B------:R-:W2:Y:S02]  /*3110*/  LDG.E.U16 R4, desc[UR36][R4.64] ;  /* 0x0000002404047981 */ /* 0x000ea4000c1e1500 */
[----:B--2---:R-:W-:-:S06]  /*3120*/  HADD2.F32 R22, -RZ, R4.H0_H0 ;  /* 0x20000004ff167230 */ /* 0x004fcc0000004100 */
[----:B------:R-:W0:Y:S01]  /*3130*/  F2I.S64.TRUNC R22, R22 ;  /* 0x0000001600167311 */ /* 0x000e22000020d900 */
[----:B------:R-:W-:Y:S05]  /*3140*/  BRA `(.L_x_7675) ;  /* 0x0000000800a07947 */ /* 0x000fea0003800000 */
.L_x_7685:
[----:B------:R-:W2:Y:S02]  /*3150*/  LDG.E.64 R4, desc[UR36][R4.64] ;  /* 0x0000002404047981 */ /* 0x000ea4000c1e1b00 */
[----:B--2---:R0:W1:Y:S01]  /*3160*/  F2I.S64.F64.TRUNC R22, R4 ;  /* 0x0000000400167311 */ /* 0x004062000030d900 */
[----:B------:R-:W-:Y:S05]  /*3170*/  BRA `(.L_x_7675) ;  /* 0x0000000800947947 */ /* 0x000fea0003800000 */
.L_x_7676:
        /* <DEDUP_REMOVED lines=13> */
.L_x_7689:
[----:B------:R-:W2:Y:S02]  /*3250*/  LDG.E.64 R4, desc[UR36][R4.64] ;  /* 0x0000002404047981 */ /* 0x000ea4000c1e1b00 */
[----:B--2---:R0:W1:Y:S01]  /*3260*/  F2I.S64.F64.TRUNC R22, R4 ;  /* 0x0000000400167311 */ /* 0x004062000030d900 */
[----:B------:R-:W-:Y:S05]  /*3270*/  BRA `(.L_x_7675) ;  /* 0x0000000800547947 */ /* 0x000fea0003800000 */
.L_x_7688:
        /* <DEDUP_REMOVED lines=26> */
.L_x_7691:
        /* <DEDUP_REMOVED lines=14> */
.L_x_7690:
[----:B------:R-:W2:Y:S02]  /*3500*/  LDG.E.U16 R22, desc[UR36][R4.64] ;  /* 0x0000002404167981 */ /* 0x000ea4000c1e1500 */
[----:B--2---:R-:W-:-:S06]  /*3510*/  IMAD.U32 R22, R22, 0x10000, RZ ;  /* 0x0001000016167824 */ /* 0x004fcc00078e00ff */
[----:B------:R-:W0:Y:S01]  /*3520*/  F2I.S64.TRUNC R22, R22 ;  /* 0x0000001600167311 */ /* 0x000e22000020d900 */
[----:B------:R-:W-:Y:S05]  /*3530*/  BRA `(.L_x_7675) ;  /* 0x0000000400a47947 */ /* 0x000fea0003800000 */
.L_x_7687:
        /* <DEDUP_REMOVED lines=11> */
.L_x_7694:
        /* <DEDUP_REMOVED lines=21> */
.L_x_7698:
[----:B------:R-:W-:Y:S05]  /*3740*/  BSYNC.RECONVERGENT B1 ;  /* 0x0000000000017941 */ /* 0x000fea0003800200 */
.L_x_7697:
[----:B------:R-:W-:Y:S01]  /*3750*/  IMAD.SHL.U32 R0, R0, 0x100000, RZ ;  /* 0x0010000000007824 */ /* 0x000fe200078e00ff */
[----:B------:R-:W-:-:S04]  /*3760*/  LEA R3, R3, 0x3b800000, 0x17 ;  /* 0x3b80000003037811 */ /* 0x000fc800078eb8ff */
[----:B------:R-:W-:-:S07]  /*3770*/  LOP3.LUT R22, R3, R0, R7, 0xfe, !PT ;  /* 0x0000000003167212 */ /* 0x000fce00078efe07 */
.L_x_7696:
[----:B------:R-:W-:Y:S05]  /*3780*/  BSYNC.RECONVERGENT B0 ;  /* 0x0000000000007941 */ /* 0x000fea0003800200 */
.L_x_7695:
[----:B------:R-:W0:Y:S01]  /*3790*/  F2I.S64.TRUNC R22, R22 ;  /* 0x0000001600167311 */ /* 0x000e22000020d900 */
[----:B------:R-:W-:Y:S05]  /*37a0*/  BRA `(.L_x_7675) ;  /* 0x0000000400087947 */ /* 0x000fea0003800000 */
.L_x_7693:
        /* <DEDUP_REMOVED lines=21> */
.L_x_7702:
[----:B------:R-:W-:Y:S05]  /*3900*/  BSYNC.RECONVERGENT B1 ;  /* 0x0000000000017941 */ /* 0x000fea0003800200 */
.L_x_7701:
[----:B------:R-:W-:Y:S01]  /*3910*/  IMAD.SHL.U32 R0, R0, 0x200000, RZ ;  /* 0x0020000000007824 */ /* 0x000fe200078e00ff */
[----:B------:R-:W-:-:S04]  /*3920*/  LEA R3, R3, 0x37800000, 0x17 ;  /* 0x3780000003037811 */ /* 0x000fc800078eb8ff */
[----:B------:R-:W-:-:S07]  /*3930*/  LOP3.LUT R22, R3, R0, R7, 0xfe, !PT ;  /* 0x0000000003167212 */ /* 0x000fce00078efe07 */
.L_x_7700:
[----:B------:R-:W-:Y:S05]  /*3940*/  BSYNC.RECONVERGENT B0 ;  /* 0x0000000000007941 */ /* 0x000fea0003800200 */
.L_x_7699:
[----:B------:R-:W0:Y:S01]  /*3950*/  F2I.S64.TRUNC R22, R22 ;  /* 0x0000001600167311 */ /* 0x000e22000020d900 */
[----:B------:R-:W-:Y:S05]  /*3960*/  BRA `(.L_x_7675) ;  /* 0x0000000000987947 */ /* 0x000fea0003800000 */
.L_x_7692:
        /* <DEDUP_REMOVED lines=14> */
.L_x_7706:
[----:B------:R-:W-:Y:S05]  /*3a50*/  BSYNC.RECONVERGENT B0 ;  /* 0x0000000000007941 */ /* 0x000fea0003800200 */
.L_x_7705:
[----:B------:R-:W0:Y:S01]  /*3a60*/  F2I.S64.TRUNC R22, R22 ;  /* 0x0000001600167311 */ /* 0x000e22000020d900 */
[----:B------:R-:W-:Y:S05]  /*3a70*/  BRA `(.L_x_7675) ;  /* 0x0000000000547947 */ /* 0x000fea0003800000 */
.L_x_7680:
        /* <DEDUP_REMOVED lines=16> */
.L_x_7707:
[----:B------:R-:W-:Y:S05]  /*3b80*/  BRA `(.L_x_7675) ;  /* 0x0000000000107947 */ /* 0x000fea0003800000 */
.L_x_7704:
[----:B------:R0:W5:Y:S01]  /*3b90*/  LDG.E.64 R22, desc[UR36][R4.64] ;  /* 0x0000002404167981 */ /* 0x000162000c1e1b00 */
[----:B------:R-:W-:Y:S05]  /*3ba0*/  BRA `(.L_x_7675) ;  /* 0x0000000000087947 */ /* 0x000fea0003800000 */
.L_x_7703:
[----:B------:R0:W5:Y:S01]  /*3bb0*/  LDG.E R22, desc[UR36][R4.64] ;  /* 0x0000002404167981 */ /* 0x000162000c1e1900 */
[----:B------:R-:W-:-:S07]  /*3bc0*/  IMAD.MOV.U32 R23, RZ, RZ, RZ ;  /* 0x000000ffff177224 */ /* 0x000fce00078e00ff */
.L_x_7675:
[----:B------:R-:W-:Y:S05]  /*3bd0*/  BSYNC.RECONVERGENT B6 ;  /* 0x0000000000067941 */ /* 0x000fea0003800200 */
.L_x_7674:
[----:B------:R-:W0:Y:S01]  /*3be0*/  LDCU.64 UR4, c[0x0][0x388] ;  /* 0x00007100ff0477ac */ /* 0x000e220008000a00 */
[----:B------:R-:W3:Y:S01]  /*3bf0*/  LDC.U8 R17, c[0x0][0x3b4] ;  /* 0x0000ed00ff117b82 */ /* 0x000ee20000000000 */
[----:B------:R-:W-:Y:S01]  /*3c00*/  ISETP.GE.AND P3, PT, R19, R16, PT ;  /* 0x000000101300720c */ /* 0x000fe20003f66270 */
[----:B------:R-:W-:Y:S04]  /*3c10*/  BSSY.RECONVERGENT B7, `(.L_x_7708) ;  /* 0x00002c8000077945 */ /* 0x000fe80003800200 */
[----:B------:R-:W-:Y:S01]  /*3c20*/  BSSY.RELIABLE B6, `(.L_x_7709) ;  /* 0x00001e2000067945 */ /* 0x000fe20003800100 */
[----:B012--5:R-:W-:Y:S02]  /*3c30*/  ISETP.LT.U32.AND P0, PT, R26, UR4, PT ;  /* 0x000000041a007c0c */ /* 0x027fe4000bf01070 */
[----:B---34-:R-:W-:-:S02]  /*3c40*/  ISETP.LT.U32.AND P2, PT, R28, UR4, PT ;  /* 0x000000041c007c0c */ /* 0x018fc4000bf41070 */
[C---:B------:R-:W-:Y:S02]  /*3c50*/  ISETP.LT.AND.EX P0, PT, R27.reuse, UR5, PT, P0 ;  /* 0x000000051b007c0c */ /* 0x040fe4000bf01300 */
[----:B------:R-:W-:Y:S02]  /*3c60*/  ISETP.LT.U32.AND P1, PT, R22, UR4, PT ;  /* 0x0000000416007c0c */ /* 0x000fe4000bf21070 */
[----:B------:R-:W-:Y:S02]  /*3c70*/  SEL R18, R26, UR4, P0 ;  /* 0x000000041a127c07 */ /* 0x000fe40008000000 */
[----:B------:R-:W-:Y:S02]  /*3c80*/  SEL R27, R27, UR5, P0 ;  /* 0x000000051b1b7c07 */ /* 0x000fe40008000000 */
[----:B------:R-:W-:Y:S01]  /*3c90*/  ISETP.LT.U32.AND P0, PT, R24, UR4, PT ;  /* 0x0000000418007c0c */ /* 0x000fe2000bf01070 */
[----:B------:R-:W-:Y:S01]  /*3ca0*/  IMAD.MOV.U32 R26, RZ, RZ, R18 ;  /* 0x000000ffff1a7224 */ /* 0x000fe200078e0012 */
[----:B------:R-:W-:-:S02]  /*3cb0*/  ISETP.LT.AND.EX P2, PT, R29, UR5, PT, P2 ;  /* 0x000000051d007c0c */ /* 0x000fc4000bf41320 */
[----:B------:R-:W-:Y:S02]  /*3cc0*/  ISETP.LT.AND.EX P1, PT, R23, UR5, PT, P1 ;  /* 0x0000000517007c0c */ /* 0x000fe4000bf21310 */
[----:B------:R-:W-:Y:S02]  /*3cd0*/  ISETP.LT.AND.EX P0, PT, R25, UR5, PT, P0 ;  /* 0x0000000519007c0c */ /* 0x000fe4000bf01300 */
[----:B------:R-:W-:Y:S02]  /*3ce0*/  SEL R5, R29, UR5, P2 ;  /* 0x000000051d057c07 */ /* 0x000fe40009000000 */
[----:B------:R-:W-:Y:S02]  /*3cf0*/  SEL R22, R22, UR4, P1 ;  /* 0x0000000416167c07 */ /* 0x000fe40008800000 */
[----:B------:R-:W-:Y:S02]  /*3d00*/  SEL R23, R23, UR5, P1 ;  /* 0x0000000517177c07 */ /* 0x000fe40008800000 */
[----:B------:R-:W-:-:S02]  /*3d10*/  SEL R3, R28, UR4, P2 ;  /* 0x000000041c037c07 */ /* 0x000fc40009000000 */
[----:B------:R-:W-:Y:S02]  /*3d20*/  SEL R24, R24, UR4, P0 ;  /* 0x0000000418187c07 */ /* 0x000fe40008000000 */
[----:B------:R-:W-:Y:S01]  /*3d30*/  SEL R29, R25, UR5, P0 ;  /* 0x00000005191d7c07 */ /* 0x000fe20008000000 */
[----:B------:R-:W-:Y:S06]  /*3d40*/  @P3 BRA `(.L_x_7710) ;  /* 0x0000001c00303947 */ /* 0x000fec0003800000 */
[----:B------:R-:W0:Y:S01]  /*3d50*/  LDCU UR4, c[0x0][0x3b8] ;  /* 0x00007700ff0477ac */ /* 0x000e220008000800 */
[----:B------:R-:W1:Y:S01]  /*3d60*/  LDC.64 R8, c[0x0][0x398] ;  /* 0x0000e600ff087b82 */ /* 0x000e620000000a00 */
[----:B------:R-:W-:Y:S01]  /*3d70*/  IMAD R0, R2, 0x200, R19 ;  /* 0x0000020002007824 */ /* 0x000fe200078e0213 */
[----:B------:R-:W-:Y:S01]  /*3d80*/  PRMT R4, R17, 0x9910, RZ ;  /* 0x0000991011047816 */ /* 0x000fe200000000ff */
[----:B------:R-:W-:Y:S02]  /*3d90*/  VIADD R19, R19, 0x80 ;  /* 0x0000008013137836 */ /* 0x000fe40000000000 */
[----:B------:R-:W-:Y:S02]  /*3da0*/  IMAD.MOV.U32 R28, RZ, RZ, R24 ;  /* 0x000000ffff1c7224 */ /* 0x000fe400078e0018 */
[----:B0-----:R-:W-:Y:S02]  /*3db0*/  IMAD R7, R0, UR4, RZ ;  /* 0x0000000400077c24 */ /* 0x001fe4000f8e02ff */
[----:B------:R-:W-:-:S02]  /*3dc0*/  IMAD.MOV.U32 R0, RZ, RZ, R4 ;  /* 0x000000ffff007224 */ /* 0x000fc400078e0004 */
[----:B------:R-:W-:-:S03]  /*3dd0*/  IMAD.MOV.U32 R4, RZ, RZ, R3 ;  /* 0x000000ffff047224 */ /* 0x000fc600078e0003 */
        /* <DEDUP_REMOVED lines=14> */
.L_x_7714:
[----:B------:R0:W-:Y:S01]  /*3ec0*/  STG.E.U8 desc[UR36][R8.64], R3 ;  /* 0x0000000308007986 */ /* 0x0001e2000c101124 */
[----:B------:R-:W-:Y:S05]  /*3ed0*/  BRA `(.L_x_7716) ;  /* 0x0000000c00307947 */ /* 0x000fea0003800000 */
.L_x_7713:
        /* <DEDUP_REMOVED lines=8> */
.L_x_7718:
[----:B------:R0:W-:Y:S01]  /*3f60*/  STG.E desc[UR36][R8.64], R3 ;  /* 0x0000000308007986 */ /* 0x0001e2000c101924 */
[----:B------:R-:W-:Y:S05]  /*3f70*/  BRA `(.L_x_7716) ;  /* 0x0000000c00087947 */ /* 0x000fea0003800000 */
.L_x_7717:
[----:B------:R0:W-:Y:S01]  /*3f80*/  STG.E.U16 desc[UR36][R8.64], R3 ;  /* 0x0000000308007986 */ /* 0x0001e2000c101524 */
[----:B------:R-:W-:Y:S05]  /*3f90*/  BRA `(.L_x_7716) ;  /* 0x0000000c00007947 */ /* 0x000fea0003800000 */
.L_x_7712:
[----:B------:R-:W-:-:S13]  /*3fa0*/  ISETP.GT.AND P0, PT, R0, 0x6, PT ;  /* 0x000000060000780c */ /* 0x000fda0003f04270 */
[----:B------:R-:W-:Y:S05]  /*3fb0*/  @P0 BRA `(.L_x_7719) ;  /* 0x00000000002c0947 */ /* 0x000fea0003800000 */
[----:B------:R-:W-:-:S13]  /*3fc0*/  ISETP.NE.AND P0, PT, R0, 0x5, PT ;  /* 0x000000050000780c */ /* 0x000fda0003f05270 */
[----:B------:R-:W-:Y:S05]  /*3fd0*/  @!P0 BRA `(.L_x_7720) ;  /* 0x0000000000148947 */ /* 0x000fea0003800000 */
[----:B------:R-:W-:-:S13]  /*3fe0*/  ISETP.NE.AND P0, PT, R0, 0x6, PT ;  /* 0x000000060000780c */ /* 0x000fda0003f05270 */
[----:B------:R-:W-:Y:S05]  /*3ff0*/  @P0 BRA `(.L_x_7715) ;  /* 0x0000000800580947 */ /* 0x000fea0003800000 */
[----:B------:R-:W0:Y:S02]  /*4000*/  I2F.S64 R5, R4 ;  /* 0x0000000400057312 */ /* 0x000e240000301400 */
[----:B0-----:R0:W-:Y:S01]  /*4010*/  STG.E desc[UR36][R8.64], R5 ;  /* 0x0000000508007986 */ /* 0x0011e2000c101924 */
[----:B------:R-:W-:Y:S05]  /*4020*/  BRA `(.L_x_7716) ;  /* 0x0000000800dc7947 */ /* 0x000fea0003800000 */
.L_x_7720:
[----:B------:R-:W0:Y:S02]  /*4030*/  I2F.S64 R0, R4 ;  /* 0x0000000400007312 */ /* 0x000e240000301400 */
[----:B0-----:R-:W-:-:S05]  /*4040*/  F2FP.F16.F32.PACK_AB R0, RZ, R0 ;  /* 0x00000000ff00723e */ /* 0x001fca00000000ff */
[----:B------:R0:W-:Y:S01]  /*4050*/  STG.E.U16 desc[UR36][R8.64], R0 ;  /* 0x0000000008007986 */ /* 0x0001e2000c101524 */
[----:B------:R-:W-:Y:S05]  /*4060*/  BRA `(.L_x_7716) ;  /* 0x0000000800cc7947 */ /* 0x000fea0003800000 */
.L_x_7719:
[----:B------:R-:W-:-:S13]  /*4070*/  ISETP.NE.AND P0, PT, R0, 0x7, PT ;  /* 0x000000070000780c */ /* 0x000fda0003f05270 */
[----:B------:R-:W-:Y:S05]  /*4080*/  @!P0 BRA `(.L_x_7721) ;  /* 0x0000000000348947 */ /* 0x000fea0003800000 */
[----:B------:R-:W-:-:S13]  /*4090*/  ISETP.NE.AND P0, PT, R0, 0x8, PT ;  /* 0x000000080000780c */ /* 0x000fda0003f05270 */
[----:B------:R-:W-:Y:S05]  /*40a0*/  @!P0 BRA `(.L_x_7722) ;  /* 0x0000000000188947 */ /* 0x000fea0003800000 */
[----:B------:R-:W-:-:S13]  /*40b0*/  ISETP.NE.AND P0, PT, R0, 0x9, PT ;  /* 0x000000090000780c */ /* 0x000fda0003f05270 */
[----:B------:R-:W-:Y:S05]  /*40c0*/  @P0 BRA `(.L_x_7715) ;  /* 0x0000000800240947 */ /* 0x000fea0003800000 */
[----:B------:R-:W0:Y:S01]  /*40d0*/  I2F.S64 R6, R4 ;  /* 0x0000000400067312 */ /* 0x000e220000301400 */
[----:B------:R-:W-:-:S05]  /*40e0*/  IMAD.MOV.U32 R7, RZ, RZ, RZ ;  /* 0x000000ffff077224 */ /* 0x000fca00078e00ff */
[----:B0-----:R0:W-:Y:S01]  /*40f0*/  STG.E.64 desc[UR36][R8.64], R6 ;  /* 0x0000000608007986 */ /* 0x0011e2000c101b24 */
[----:B------:R-:W-:Y:S05]  /*4100*/  BRA `(.L_x_7716) ;  /* 0x0000000800a47947 */ /* 0x000fea0003800000 */
.L_x_7722:
[----:B------:R-:W0:Y:S02]  /*4110*/  I2F.S64 R4, R4 ;  /* 0x0000000400047312 */ /* 0x000e240000301400 */
[----:B0-----:R-:W-:-:S04]  /*4120*/  F2FP.F16.F32.PACK_AB R3, RZ, R4 ;  /* 0x00000004ff03723e */ /* 0x001fc800000000ff */
[----:B------:R-:W-:-:S05]  /*4130*/  PRMT R3, R3, 0x5410, RZ ;  /* 0x0000541003037816 */ /* 0x000fca00000000ff */
[----:B------:R0:W-:Y:S01]  /*4140*/  STG.E desc[UR36][R8.64], R3 ;  /* 0x0000000308007986 */ /* 0x0001e2000c101924 */
[----:B------:R-:W-:Y:S05]  /*4150*/  BRA `(.L_x_7716) ;  /* 0x0000000800907947 */ /* 0x000fea0003800000 */
.L_x_7721:
[----:B------:R-:W0:Y:S02]  /*4160*/  I2F.F64.S64 R4, R4 ;  /* 0x0000000400047312 */ /* 0x000e240000301c00 */
[----:B0-----:R0:W-:Y:S01]  /*4170*/  STG.E.64 desc[UR36][R8.64], R4 ;  /* 0x0000000408007986 */ /* 0x0011e2000c101b24 */
[----:B------:R-:W-:Y:S05]  /*4180*/  BRA `(.L_x_7716) ;  /* 0x0000000800847947 */ /* 0x000fea0003800000 */
.L_x_7711:
        /* <DEDUP_REMOVED lines=8> */
[----:B------:R-:W-:-:S04]  /*4210*/  ISETP.NE.U32.AND P0, PT, R3, RZ, PT ;  /* 0x000000ff0300720c */ /* 0x000fc80003f05070 */
[----:B------:R-:W-:-:S04]  /*4220*/  ISETP.NE.AND.EX P0, PT, R5, RZ, PT, P0 ;  /* 0x000000ff0500720c */ /* 0x000fc80003f05300 */
[----:B------:R-:W-:-:S05]  /*4230*/  SEL R3, RZ, 0x1, !P0 ;  /* 0x00000001ff037807 */ /* 0x000fca0004000000 */
[----:B------:R4:W-:Y:S01]  /*4240*/  STG.E.U8 desc[UR36][R8.64], R3 ;  /* 0x0000000308007986 */ /* 0x0009e2000c101124 */
[----:B------:R-:W-:Y:S05]  /*4250*/  BRA `(.L_x_7716) ;  /* 0x0000000800507947 */ /* 0x000fea0003800000 */
.L_x_7725:
[----:B------:R-:W0:Y:S01]  /*4260*/  I2F.F64.S64 R4, R4 ;  /* 0x0000000400047312 */ /* 0x000e220000301c00 */
[----:B------:R-:W-:-:S05]  /*4270*/  CS2R R6, SRZ ;  /* 0x0000000000067805 */ /* 0x000fca000001ff00 */
[----:B0-----:R3:W-:Y:S01]  /*4280*/  STG.E.128 desc[UR36][R8.64], R4 ;  /* 0x0000000408007986 */ /* 0x0017e2000c101d24 */
[----:B------:R-:W-:Y:S05]  /*4290*/  BRA `(.L_x_7716) ;  /* 0x0000000800407947 */ /* 0x000fea0003800000 */
.L_x_7724:
[----:B------:R-:W-:-:S13]  /*42a0*/  ISETP.NE.AND P0, PT, R0, 0xf, PT ;  /* 0x0000000f0000780c */ /* 0x000fda0003f05270 */
[----:B------:R-:W-:Y:S05]  /*42b0*/  @!P0 BRA `(.L_x_7726) ;  /* 0x0000000000a08947 */ /* 0x000fea0003800000 */
[----:B------:R-:W-:-:S13]  /*42c0*/  ISETP.NE.AND P0, PT, R0, 0x17, PT ;  /* 0x000000170000780c */ /* 0x000fda0003f05270 */
[----:B------:R-:W-:Y:S05]  /*42d0*/  @!P0 BRA `(.L_x_7727) ;  /* 0x00000000004c8947 */ /* 0x000fea0003800000 */
[----:B------:R-:W-:-:S13]  /*42e0*/  ISETP.NE.AND P0, PT, R0, 0x18, PT ;  /* 0x000000180000780c */ /* 0x000fda0003f05270 */
[----:B------:R-:W-:Y:S05]  /*42f0*/  @P0 BRA `(.L_x_7715) ;  /* 0x0000000400980947 */ /* 0x000fea0003800000 */
        /* <DEDUP_REMOVED lines=13> */
.L_x_7729:
[----:B------:R-:W-:Y:S05]  /*43d0*/  BSYNC.RECONVERGENT B0 ;  /* 0x0000000000007941 */ /* 0x000fea0003800200 */
.L_x_7728:
[----:B------:R-:W-:-:S05]  /*43e0*/  LOP3.LUT R7, R0, 0x80, R7, 0xf8, !PT ;  /* 0x0000008000077812 */ /* 0x000fca00078ef807 */
[----:B------:R2:W-:Y:S01]  /*43f0*/  STG.E.U8 desc[UR36][R8.64], R7 ;  /* 0x0000000708007986 */ /* 0x0005e2000c101124 */
[----:B------:R-:W-:Y:S05]  /*4400*/  BRA `(.L_x_7716) ;  /* 0x0000000400e47947 */ /* 0x000fea0003800000 */
.L_x_7727:
[----:B------:R-:W0:Y:S01]  /*4410*/  I2F.S64 R4, R4 ;  /* 0x0000000400047312 */ /* 0x000e220000301400 */
        /* <DEDUP_REMOVED lines=14> */
.L_x_7731:
[----:B------:R-:W-:Y:S05]  /*4500*/  BSYNC.RECONVERGENT B0 ;  /* 0x0000000000007941 */ /* 0x000fea0003800200 */
.L_x_7730:
[----:B------:R-:W-:-:S05]  /*4510*/  LOP3.LUT R7, R0, 0x80, R7, 0xf8, !PT ;  /* 0x0000008000077812 */ /* 0x000fca00078ef807 */
[----:B------:R1:W-:Y:S01]  /*4520*/  STG.E.U8 desc[UR36][R8.64], R7 ;  /* 0x0000000708007986 */ /* 0x0003e2000c101124 */
[----:B------:R-:W-:Y:S05]  /*4530*/  BRA `(.L_x_7716) ;  /* 0x0000000400987947 */ /* 0x000fea0003800000 */
.L_x_7726:
[----:B------:R-:W0:Y:S02]  /*4540*/  I2F.S64 R0, R4 ;  /* 0x0000000400007312 */ /* 0x000e240000301400 */
[----:B0-----:R-:W-:-:S05]  /*4550*/  F2FP.BF16.F32.PACK_AB R0, RZ, R0 ;  /* 0x00000000ff00723e */ /* 0x001fca00000010ff */
[----:B------:R0:W-:Y:S01]  /*4560*/  STG.E.U16 desc[UR36][R8.64], R0 ;  /* 0x0000000008007986 */ /* 0x0001e2000c101524 */
[----:B------:R-:W-:Y:S05]  /*4570*/  BRA `(.L_x_7716) ;  /* 0x0000000400887947 */ /* 0x000fea0003800000 */
.L_x_7723:
        /* <DEDUP_REMOVED lines=10> */
.L_x_7734:
        /* <DEDUP_REMOVED lines=13> */
.L_x_7737:
[----:B------:R-:W-:-:S04]  /*46f0*/  SHF.R.U32.HI R0, RZ, 0x14, R5 ;  /* 0x00000014ff007819 */ /* 0x000fc80000011605 */
[----:B------:R-:W-:-:S04]  /*4700*/  LOP3.LUT R0, R0, 0x1, RZ, 0xc0, !PT ;  /* 0x0000000100007812 */ /* 0x000fc800078ec0ff */
[----:B------:R-:W-:-:S04]  /*4710*/  IADD3 R0, PT, PT, R5, 0x487ffff, R0 ;  /* 0x0487ffff05007810 */ /* 0x000fc80007ffe000 */
[----:B------:R-:W-:-:S04]  /*4720*/  SHF.R.U32.HI R0, RZ, 0x14, R0 ;  /* 0x00000014ff007819 */ /* 0x000fc80000011600 */
[----:B------:R-:W-:-:S07]  /*4730*/  LOP3.LUT R3, R0, 0xff, RZ, 0xc0, !PT ;  /* 0x000000ff00037812 */ /* 0x000fce00078ec0ff */
.L_x_7738:
[----:B------:R-:W-:-:S04]  /*4740*/  SHF.R.U32.HI R0, RZ, 0x18, R5 ;  /* 0x00000018ff007819 */ /* 0x000fc80000011605 */
[----:B------:R-:W-:-:S07]  /*4750*/  LOP3.LUT R0, R3, 0x80, R0, 0xf8, !PT ;  /* 0x0000008003007812 */ /* 0x000fce00078ef800 */
.L_x_7736:
[----:B------:R-:W-:Y:S05]  /*4760*/  BSYNC.RECONVERGENT B0 ;  /* 0x0000000000007941 */ /* 0x000fea0003800200 */
.L_x_7735:
[----:B------:R0:W-:Y:S01]  /*4770*/  STG.E.U8 desc[UR36][R8.64], R0 ;  /* 0x0000000008007986 */ /* 0x0001e2000c101124 */
[----:B------:R-:W-:Y:S05]  /*4780*/  BRA `(.L_x_7716) ;  /* 0x0000000400047947 */ /* 0x000fea0003800000 */
.L_x_7733:
        /* <DEDUP_REMOVED lines=13> */
.L_x_7741:
[----:B------:R-:W-:-:S04]  /*4860*/  SHF.R.U32.HI R0, RZ, 0x15, R5 ;  /* 0x00000015ff007819 */ /* 0x000fc80000011605 */
[----:B------:R-:W-:-:S04]  /*4870*/  LOP3.LUT R0, R0, 0x1, RZ, 0xc0, !PT ;  /* 0x0000000100007812 */ /* 0x000fc800078ec0ff */
[----:B------:R-:W-:-:S04]  /*4880*/  IADD3 R0, PT, PT, R5, 0x88fffff, R0 ;  /* 0x088fffff05007810 */ /* 0x000fc80007ffe000 */
[----:B------:R-:W-:-:S04]  /*4890*/  SHF.R.U32.HI R0, RZ, 0x15, R0 ;  /* 0x00000015ff007819 */ /* 0x000fc80000011600 */
[----:B------:R-:W-:-:S07]  /*48a0*/  LOP3.LUT R3, R0, 0xff, RZ, 0xc0, !PT ;  /* 0x000000ff00037812 */ /* 0x000fce00078ec0ff */
.L_x_7742:
[----:B------:R-:W-:-:S04]  /*48b0*/  SHF.R.U32.HI R0, RZ, 0x18, R5 ;  /* 0x00000018ff007819 */ /* 0x000fc80000011605 */
[----:B------:R-:W-:-:S07]  /*48c0*/  LOP3.LUT R0, R3, 0x80, R0, 0xf8, !PT ;  /* 0x0000008003007812 */ /* 0x000fce00078ef800 */
.L_x_7740:
[----:B------:R-:W-:Y:S05]  /*48d0*/  BSYNC.RECONVERGENT B0 ;  /* 0x0000000000007941 */ /* 0x000fea0003800200 */
.L_x_7739:
[----:B------:R0:W-:Y:S01]  /*48e0*/  STG.E.U8 desc[UR36][R8.64], R0 ;  /* 0x0000000008007986 */ /* 0x0001e2000c101124 */
[----:B------:R-:W-:Y:S05]  /*48f0*/  BRA `(.L_x_7716) ;  /* 0x0000000000a87947 */ /* 0x000fea0003800000 */
.L_x_7732:
[----:B------:R-:W-:-:S13]  /*4900*/  ISETP.NE.AND P0, PT, R0, 0x1c, PT ;  /* 0x0000001c0000780c */ /* 0x000fda0003f05270 */
[----:B------:R-:W-:Y:S05]  /*4910*/  @!P0 BRA `(.L_x_7743) ;  /* 0x00000000009c8947 */ /* 0x000fea0003800000 */
[----:B------:R-:W-:-:S13]  /*4920*/  ISETP.NE.AND P0, PT, R0, 0x1d, PT ;  /* 0x0000001d0000780c */ /* 0x000fda0003f05270 */
[----:B------:R-:W-:Y:S05]  /*4930*/  @!P0 BRA `(.L_x_7744) ;  /* 0x00000000008c8947 */ /* 0x000fea0003800000 */
[----:B------:R-:W-:-:S13]  /*4940*/  ISETP.NE.AND P0, PT, R0, 0x2c, PT ;  /* 0x0000002c0000780c */ /* 0x000fda0003f05270 */
[----:B------:R-:W-:Y:S05]  /*4950*/  @!P0 BRA `(.L_x_7745) ;  /* 0x0000000000448947 */ /* 0x000fea0003800000 */
.L_x_7715:
        /* <DEDUP_REMOVED lines=16> */
.L_x_7746:
[----:B------:R-:W-:Y:S05]  /*4a60*/  BRA `(.L_x_7716) ;  /* 0x00000000004c7947 */ /* 0x000fea0003800000 */
.L_x_7745:
[----:B------:R-:W0:Y:S02]  /*4a70*/  I2F.S64 R4, R4 ;  /* 0x0000000400047312 */ /* 0x000e240000301400 */
        /* <DEDUP_REMOVED lines=15> */
.L_x_7744:
[----:B------:R0:W-:Y:S01]  /*4b70*/  STG.E.64 desc[UR36][R8.64], R4 ;  /* 0x0000000408007986 */ /* 0x0001e2000c101b24 */
[----:B------:R-:W-:Y:S05]  /*4b80*/  BRA `(.L_x_7716) ;  /* 0x0000000000047947 */ /* 0x000fea0003800000 */
.L_x_7743:
[----:B------:R0:W-:Y:S02]  /*4b90*/  STG.E desc[UR36][R8.64], R3 ;  /* 0x0000000308007986 */ /* 0x0001e4000c101924 */
.L_x_7716:
        /* <DEDUP_REMOVED lines=23> */
.L_x_7751:
[----:B------:R0:W-:Y:S01]  /*4d10*/  STG.E.U8 desc[UR36][R8.64], R24 ;  /* 0x0000001808007986 */ /* 0x0001e2000c101124 */
[----:B------:R-:W-:Y:S05]  /*4d20*/  BRA `(.L_x_7753) ;  /* 0x0000000c00347947 */ /* 0x000fea0003800000 */
.L_x_7750:
        /* <DEDUP_REMOVED lines=8> */
.L_x_7755:
[----:B------:R3:W-:Y:S01]  /*4db0*/  STG.E desc[UR36][R8.64], R24 ;  /* 0x0000001808007986 */ /* 0x0007e2000c101924 */
[----:B------:R-:W-:Y:S05]  /*4dc0*/  BRA `(.L_x_7753) ;  /* 0x0000000c000c7947 */ /* 0x000fea0003800000 */
.L_x_7754:
[----:B------:R2:W-:Y:S01]  /*4dd0*/  STG.E.U16 desc[UR36][R8.64], R24 ;  /* 0x0000001808007986 */ /* 0x0005e2000c101524 */
[----:B------:R-:W-:Y:S05]  /*4de0*/  BRA `(.L_x_7753) ;  /* 0x0000000c00047947 */ /* 0x000fea0003800000 */
.L_x_7749:
        /* <DEDUP_REMOVED lines=9> */
.L_x_7757:
[----:B------:R-:W0:Y:S02]  /*4e80*/  I2F.S64 R0, R28 ;  /* 0x0000001c00007312 */ /* 0x000e240000301400 */
[----:B0-----:R-:W-:-:S05]  /*4e90*/  F2FP.F16.F32.PACK_AB R0, RZ, R0 ;  /* 0x00000000ff00723e */ /* 0x001fca00000000ff */
[----:B------:R0:W-:Y:S01]  /*4ea0*/  STG.E.U16 desc[UR36][R8.64], R0 ;  /* 0x0000000008007986 */ /* 0x0001e2000c101524 */
[----:B------:R-:W-:Y:S05]  /*4eb0*/  BRA `(.L_x_7753) ;  /* 0x0000000800d07947 */ /* 0x000fea0003800000 */
.L_x_7756:
        /* <DEDUP_REMOVED lines=10> */
.L_x_7759:
[----:B------:R-:W0:Y:S02]  /*4f60*/  I2F.S64 R28, R28 ;  /* 0x0000001c001c7312 */ /* 0x000e240000301400 */
[----:B0-----:R-:W-:-:S04]  /*4f70*/  F2FP.F16.F32.PACK_AB R3, RZ, R28 ;  /* 0x0000001cff03723e */ /* 0x001fc800000000ff */
[----:B------:R-:W-:-:S05]  /*4f80*/  PRMT R3, R3, 0x5410, RZ ;  /* 0x0000541003037816 */ /* 0x000fca00000000ff */
[----:B------:R0:W-:Y:S01]  /*4f90*/  STG.E desc[UR36][R8.64], R3 ;  /* 0x0000000308007986 */ /* 0x0001e2000c101924 */
[----:B------:R-:W-:Y:S05]  /*4fa0*/  BRA `(.L_x_7753) ;  /* 0x0000000800947947 */ /* 0x000fea0003800000 */
.L_x_7758:
[----:B------:R-:W0:Y:S02]  /*4fb0*/  I2F.F64.S64 R28, R28 ;  /* 0x0000001c001c7312 */ /* 0x000e240000301c00 */
[----:B0-----:R0:W-:Y:S01]  /*4fc0*/  STG.E.64 desc[UR36][R8.64], R28 ;  /* 0x0000001c08007986 */ /* 0x0011e2000c101b24 */
[----:B------:R-:W-:Y:S05]  /*4fd0*/  BRA `(.L_x_7753) ;  /* 0x0000000800887947 */ /* 0x000fea0003800000 */
.L_x_7748:
        /* <DEDUP_REMOVED lines=12> */
.L_x_7763:
        /* <DEDUP_REMOVED lines=17> */
.L_x_7766:
[----:B------:R-:W-:-:S04]  /*51b0*/  SHF.R.U32.HI R3, RZ, 0x18, R29 ;  /* 0x00000018ff037819 */ /* 0x000fc8000001161d */
[----:B------:R-:W-:-:S04]  /*51c0*/  LOP3.LUT R0, R0, 0x80, R3, 0xf8, !PT ;  /* 0x0000008000007812 */ /* 0x000fc800078ef803 */
[----:B------:R-:W-:-:S07]  /*51d0*/  PRMT R4, R0, 0x7610, R4 ;  /* 0x0000761000047816 */ /* 0x000fce0000000004 */
.L_x_7765:
[----:B------:R-:W-:Y:S05]  /*51e0*/  BSYNC.RECONVERGENT B0 ;  /* 0x0000000000007941 */ /* 0x000fea0003800200 */
.L_x_7764:
[----:B------:R0:W-:Y:S01]  /*51f0*/  STG.E.U8 desc[UR36][R8.64], R4 ;  /* 0x0000000408007986 */ /* 0x0001e2000c101124 */
[----:B------:R-:W-:Y:S05]  /*5200*/  BRA `(.L_x_7753) ;  /* 0x0000000400fc7947 */ /* 0x000fea0003800000 */
.L_x_7762:
        /* <DEDUP_REMOVED lines=17> */
.L_x_7769:
[----:B------:R-:W-:-:S04]  /*5320*/  SHF.R.U32.HI R3, RZ, 0x18, R29 ;  /* 0x00000018ff037819 */ /* 0x000fc8000001161d */
[----:B------:R-:W-:-:S04]  /*5330*/  LOP3.LUT R0, R0, 0x80, R3, 0xf8, !PT ;  /* 0x0000008000007812 */ /* 0x000fc800078ef803 */
[----:B------:R-:W-:-:S07]  /*5340*/  PRMT R4, R0, 0x7610, R4 ;  /* 0x0000761000047816 */ /* 0x000fce0000000004 */
.L_x_7768:
[----:B------:R-:W-:Y:S05]  /*5350*/  BSYNC.RECONVERGENT B0 ;  /* 0x0000000000007941 */ /* 0x000fea0003800200 */
.L_x_7767:
[----:B------:R0:W-:Y:S01]  /*5360*/  STG.E.U8 desc[UR36][R8.64], R4 ;  /* 0x0000000408007986 */ /* 0x0001e2000c101124 */
[----:B------:R-:W-:Y:S05]  /*5370*/  BRA `(.L_x_7753) ;  /* 0x0000000400a07947 */ /* 0x000fea0003800000 */
.L_x_7761:
[----:B------:R-:W-:-:S13]  /*5380*/  ISETP.NE.AND P0, PT, R0, 0x1c, PT ;  /* 0x0000001c0000780c */ /* 0x000fda0003f05270 */
[----:B------:R-:W-:Y:S05]  /*5390*/  @!P0 BRA `(.L_x_7770) ;  /* 0x0000000000588947 */ /* 0x000fea0003800000 */
[----:B------:R-:W-:-:S13]  /*53a0*/  ISETP.NE.AND P0, PT, R0, 0x1d, PT ;  /* 0x0000001d0000780c */ /* 0x000fda0003f05270 */
[----:B------:R-:W-:Y:S05]  /*53b0*/  @!P0 BRA `(.L_x_7771) ;  /* 0x0000000000488947 */ /* 0x000fea0003800000 */
[----:B------:R-:W-:-:S13]  /*53c0*/  ISETP.NE.AND P0, PT, R0, 0x2c, PT ;  /* 0x0000002c0000780c */ /* 0x000fda0003f05270 */
[----:B------:R-:W-:Y:S05]  /*53d0*/  @P0 BRA `(.L_x_7752) ;  /* 0x0000000000a40947 */ /* 0x000fea0003800000 */
        /* <DEDUP_REMOVED lines=16> */
.L_x_7771:
[----:B------:R0:W-:Y:S01]  /*54e0*/  STG.E.64 desc[UR36][R8.64], R28 ;  /* 0x0000001c08007986 */ /* 0x0001e2000c101b24 */
[----:B------:R-:W-:Y:S05]  /*54f0*/  BRA `(.L_x_7753) ;  /* 0x0000000400407947 */ /* 0x000fea0003800000 */
.L_x_7770:
[----:B------:R0:W-:Y:S01]  /*5500*/  STG.E desc[UR36][R8.64], R24 ;  /* 0x0000001808007986 */ /* 0x0001e2000c101924 */
[----:B------:R-:W-:Y:S05]  /*5510*/  BRA `(.L_x_7753) ;  /* 0x0000000400387947 */ /* 0x000fea0003800000 */
.L_x_7760:
        /* <DEDUP_REMOVED lines=11> */
.L_x_7773:
[----:B------:R-:W0:Y:S01]  /*55d0*/  I2F.F64.S64 R4, R28 ;  /* 0x0000001c00047312 */ /* 0x000e220000301c00 */
[----:B------:R-:W-:-:S05]  /*55e0*/  CS2R R6, SRZ ;  /* 0x0000000000067805 */ /* 0x000fca000001ff00 */
[----:B0-----:R0:W-:Y:S01]  /*55f0*/  STG.E.128 desc[UR36][R8.64], R4 ;  /* 0x0000000408007986 */ /* 0x0011e2000c101d24 */
[----:B------:R-:W-:Y:S05]  /*5600*/  BRA `(.L_x_7753) ;  /* 0x0000000000fc7947 */ /* 0x000fea0003800000 */
.L_x_7772:
[----:B------:R-:W-:-:S13]  /*5610*/  ISETP.NE.AND P0, PT, R0, 0xf, PT ;  /* 0x0000000f0000780c */ /* 0x000fda0003f05270 */
[----:B------:R-:W-:Y:S05]  /*5620*/  @!P0 BRA `(.L_x_7774) ;  /* 0x0000000000e88947 */ /* 0x000fea0003800000 */
[----:B------:R-:W-:-:S13]  /*5630*/  ISETP.NE.AND P0, PT, R0, 0x17, PT ;  /* 0x000000170000780c */ /* 0x000fda0003f05270 */
[----:B------:R-:W-:Y:S05]  /*5640*/  @!P0 BRA `(.L_x_7775) ;  /* 0x0000000000908947 */ /* 0x000fea0003800000 */
[----:B------:R-:W-:-:S13]  /*5650*/  ISETP.NE.AND P0, PT, R0, 0x18, PT ;  /* 0x000000180000780c */ /* 0x000fda0003f05270 */
[----:B------:R-:W-:Y:S05]  /*5660*/  @!P0 BRA `(.L_x_7776) ;  /* 0x0000000000448947 */ /* 0x000fea0003800000 */
.L_x_7752:
        /* <DEDUP_REMOVED lines=16> */
.L_x_7777:
[----:B------:R-:W-:Y:S05]  /*5770*/  BRA `(.L_x_7753) ;  /* 0x0000000000a07947 */ /* 0x000fea0003800000 */
.L_x_7776:
        /* <DEDUP_REMOVED lines=13> */
.L_x_7779:
[----:B------:R-:W-:Y:S05]  /*5850*/  BSYNC.RECONVERGENT B0 ;  /* 0x0000000000007941 */ /* 0x000fea0003800200 */
.L_x_7778:
[----:B------:R-:W-:-:S05]  /*5860*/  LOP3.LUT R3, R0, 0x80, R3, 0xf8, !PT ;  /* 0x0000008000037812 */ /* 0x000fca00078ef803 */
[----:B------:R0:W-:Y:S01]  /*5870*/  STG.E.U8 desc[UR36][R8.64], R3 ;  /* 0x0000000308007986 */ /* 0x0001e2000c101124 */
[----:B------:R-:W-:Y:S05]  /*5880*/  BRA `(.L_x_7753) ;  /* 0x00000000005c7947 */ /* 0x000fea0003800000 */
.L_x_7775:
        /* <DEDUP_REMOVED lines=12> */
.L_x_7781:
[----:B------:R-:W-:Y:S01]  /*5950*/  IMAD.MOV.U32 R0, RZ, RZ, 0x7f ;  /* 0x0000007fff007424 */ /* 0x000fe200078e00ff */
[----:B------:R-:W-:-:S04]  /*5960*/  ISETP.GT.U32.AND P0, PT, R3, 0x7f800000, PT ;  /* 0x7f8000000300780c */ /* 0x000fc80003f04070 */
[----:B------:R-:W-:-:S09]  /*5970*/  SEL R0, R0, 0x7c, P0 ;  /* 0x0000007c00007807 */ /* 0x000fd20000000000 */
.L_x_7782:
[----:B------:R-:W-:Y:S05]  /*5980*/  BSYNC.RECONVERGENT B0 ;  /* 0x0000000000007941 */ /* 0x000fea0003800200 */
.L_x_7780:
[----:B------:R-:W-:-:S04]  /*5990*/  SHF.R.U32.HI R3, RZ, 0x18, R29 ;  /* 0x00000018ff037819 */ /* 0x000fc8000001161d */
[----:B------:R-:W-:-:S05]  /*59a0*/  LOP3.LUT R3, R0, 0x80, R3, 0xf8, !PT ;  /* 0x0000008000037812 */ /* 0x000fca00078ef803 */
[----:B------:R0:W-:Y:S01]  /*59b0*/  STG.E.U8 desc[UR36][R8.64], R3 ;  /* 0x0000000308007986 */ /* 0x0001e2000c101124 */
[----:B------:R-:W-:Y:S05]  /*59c0*/  BRA `(.L_x_7753) ;  /* 0x00000000000c7947 */ /* 0x000fea0003800000 */
.L_x_7774:
[----:B------:R-:W0:Y:S02]  /*59d0*/  I2F.S64 R0, R28 ;  /* 0x0000001c00007312 */ /* 0x000e240000301400 */
[----:B0-----:R-:W-:-:S05]  /*59e0*/  F2FP.BF16.F32.PACK_AB R0, RZ, R0 ;  /* 0x00000000ff00723e */ /* 0x001fca00000010ff */
[----:B------:R0:W-:Y:S02]  /*59f0*/  STG.E.U16 desc[UR36][R8.64], R0 ;  /* 0x0000000008007986 */ /* 0x0001e4000c101524 */
.L_x_7753:
[----:B------:R-:W-:-:S07]  /*5a00*/  VIADD R19, R19, 0x80 ;  /* 0x0000008013137836 */ /* 0x000fce0000000000 */
.L_x_7710:
[----:B------:R-:W-:-:S13]  /*5a10*/  ISETP.GE.AND P0, PT, R19, R16, PT ;  /* 0x000000101300720c */ /* 0x000fda0003f06270 */
[----:B------:R-:W-:Y:S05]  /*5a20*/  @P0 BREAK.RELIABLE B6 ;  /* 0x0000000000060942 */ /* 0x000fea0003800100 */
[----:B------:R-:W-:Y:S05]  /*5a30*/  @P0 BRA `(.L_x_7747) ;  /* 0x0000000c00940947 */ /* 0x000fea0003800000 */
[----:B------:R-:W-:Y:S05]  /*5a40*/  BSYNC.RELIABLE B6 ;  /* 0x0000000000067941 */ /* 0x000fea0003800100 */
.L_x_7709:
        /* <DEDUP_REMOVED lines=20> */
.L_x_7786:
[----:B------:R0:W-:Y:S01]  /*5b90*/  STG.E.U8 desc[UR36][R8.64], R18 ;  /* 0x0000001208007986 */ /* 0x0001e2000c101124 */
[----:B------:R-:W-:Y:S05]  /*5ba0*/  BRA `(.L_x_7788) ;  /* 0x0000000c00347947 */ /* 0x000fea0003800000 */
.L_x_7785:
        /* <DEDUP_REMOVED lines=8> */
.L_x_7790:
[----:B------:R0:W-:Y:S01]  /*5c30*/  STG.E desc[UR36][R8.64], R18 ;  /* 0x0000001208007986 */ /* 0x0001e2000c101924 */
[----:B------:R-:W-:Y:S05]  /*5c40*/  BRA `(.L_x_7788) ;  /* 0x0000000c000c7947 */ /* 0x000fea0003800000 */
.L_x_7789:
[----:B------:R0:W-:Y:S01]  /*5c50*/  STG.E.U16 desc[UR36][R8.64], R18 ;  /* 0x0000001208007986 */ /* 0x0001e2000c101524 */
[----:B------:R-:W-:Y:S05]  /*5c60*/  BRA `(.L_x_7788) ;  /* 0x0000000c00047947 */ /* 0x000fea0003800000 */
.L_x_7784:
        /* <DEDUP_REMOVED lines=9> */
.L_x_7792:
[----:B------:R-:W0:Y:S02]  /*5d00*/  I2F.S64 R0, R26 ;  /* 0x0000001a00007312 */ /* 0x000e240000301400 */
[----:B0-----:R-:W-:-:S05]  /*5d10*/  F2FP.F16.F32.PACK_AB R0, RZ, R0 ;  /* 0x00000000ff00723e */ /* 0x001fca00000000ff */
[----:B------:R0:W-:Y:S01]  /*5d20*/  STG.E.U16 desc[UR36][R8.64], R0 ;  /* 0x0000000008007986 */ /* 0x0001e2000c101524 */
[----:B------:R-:W-:Y:S05]  /*5d30*/  BRA `(.L_x_7788) ;  /* 0x0000000800d07947 */ /* 0x000fea0003800000 */
.L_x_7791:
        /* <DEDUP_REMOVED lines=10> */
.L_x_7794:
[----:B------:R-:W0:Y:S02]  /*5de0*/  I2F.S64 R26, R26 ;  /* 0x0000001a001a7312 */ /* 0x000e240000301400 */
[----:B0-----:R-:W-:-:S04]  /*5df0*/  F2FP.F16.F32.PACK_AB R3, RZ, R26 ;  /* 0x0000001aff03723e */ /* 0x001fc800000000ff */
[----:B------:R-:W-:-:S05]  /*5e00*/  PRMT R3, R3, 0x5410, RZ ;  /* 0x0000541003037816 */ /* 0x000fca00000000ff */
[----:B------:R0:W-:Y:S01]  /*5e10*/  STG.E desc[UR36][R8.64], R3 ;  /* 0x0000000308007986 */ /* 0x0001e2000c101924 */
[----:B------:R-:W-:Y:S05]  /*5e20*/  BRA `(.L_x_7788) ;  /* 0x0000000800947947 */ /* 0x000fea0003800000 */
.L_x_7793:
[----:B------:R-:W0:Y:S02]  /*5e30*/  I2F.F64.S64 R26, R26 ;  /* 0x0000001a001a7312 */ /* 0x000e240000301c00 */
[----:B0-----:R0:W-:Y:S01]  /*5e40*/  STG.E.64 desc[UR36][R8.64], R26 ;  /* 0x0000001a08007986 */ /* 0x0011e2000c101b24 */
[----:B------:R-:W-:Y:S05]  /*5e50*/  BRA `(.L_x_7788) ;  /* 0x0000000800887947 */ /* 0x000fea0003800000 */
.L_x_7783:
        /* <DEDUP_REMOVED lines=12> */
.L_x_7798:
        /* <DEDUP_REMOVED lines=17> */
.L_x_7801:
[----:B------:R-:W-:-:S04]  /*6030*/  SHF.R.U32.HI R3, RZ, 0x18, R27 ;  /* 0x00000018ff037819 */ /* 0x000fc8000001161b */
[----:B------:R-:W-:-:S04]  /*6040*/  LOP3.LUT R0, R0, 0x80, R3, 0xf8, !PT ;  /* 0x0000008000007812 */ /* 0x000fc800078ef803 */
[----:B------:R-:W-:-:S07]  /*6050*/  PRMT R4, R0, 0x7610, R4 ;  /* 0x0000761000047816 */ /* 0x000fce0000000004 */
.L_x_7800:
[----:B------:R-:W-:Y:S05]  /*6060*/  BSYNC.RECONVERGENT B0 ;  /* 0x0000000000007941 */ /* 0x000fea0003800200 */
.L_x_7799:
[----:B------:R0:W-:Y:S01]  /*6070*/  STG.E.U8 desc[UR36][R8.64], R4 ;  /* 0x0000000408007986 */ /* 0x0001e2000c101124 */
[----:B------:R-:W-:Y:S05]  /*6080*/  BRA `(.L_x_7788) ;  /* 0x0000000400fc7947 */ /* 0x000fea0003800000 */
.L_x_7797:
        /* <DEDUP_REMOVED lines=17> */
.L_x_7804:
[----:B------:R-:W-:-:S04]  /*61a0*/  SHF.R.U32.HI R3, RZ, 0x18, R27 ;  /* 0x00000018ff037819 */ /* 0x000fc8000001161b */
[----:B------:R-:W-:-:S04]  /*61b0*/  LOP3.LUT R0, R0, 0x80, R3, 0xf8, !PT ;  /* 0x0000008000007812 */ /* 0x000fc800078ef803 */
[----:B------:R-:W-:-:S07]  /*61c0*/  PRMT R4, R0, 0x7610, R4 ;  /* 0x0000761000047816 */ /* 0x000fce0000000004 */
.L_x_7803:
[----:B------:R-:W-:Y:S05]  /*61d0*/  BSYNC.RECONVERGENT B0 ;  /* 0x0000000000007941 */ /* 0x000fea0003800200 */
.L_x_7802:
[----:B------:R0:W-:Y:S01]  /*61e0*/  STG.E.U8 desc[UR36][R8.64], R4 ;  /* 0x0000000408007986 */ /* 0x0001e2000c101124 */
[----:B------:R-:W-:Y:S05]  /*61f0*/  BRA `(.L_x_7788) ;  /* 0x0000000400a07947 */ /* 0x000fea0003800000 */
.L_x_7796:
        /* <DEDUP_REMOVED lines=22> */
.L_x_7806:
[----:B------:R0:W-:Y:S01]  /*6360*/  STG.E.64 desc[UR36][R8.64], R26 ;  /* 0x0000001a08007986 */ /* 0x0001e2000c101b24 */
[----:B------:R-:W-:Y:S05]  /*6370*/  BRA `(.L_x_7788) ;  /* 0x0000000400407947 */ /* 0x000fea0003800000 */
.L_x_7805:
[----:B------:R0:W-:Y:S01]  /*6380*/  STG.E desc[UR36][R8.64], R18 ;  /* 0x0000001208007986 */ /* 0x0001e2000c101924 */
[----:B------:R-:W-:Y:S05]  /*6390*/  BRA `(.L_x_7788) ;  /* 0x0000000400387947 */ /* 0x000fea0003800000 */
.L_x_7795:
        /* <DEDUP_REMOVED lines=11> */
.L_x_7808:
[----:B------:R-:W0:Y:S01]  /*6450*/  I2F.F64.S64 R4, R26 ;  /* 0x0000001a00047312 */ /* 0x000e220000301c00 */
[----:B------:R-:W-:-:S05]  /*6460*/  CS2R R6, SRZ ;  /* 0x0000000000067805 */ /* 0x000fca000001ff00 */
[----:B0-----:R4:W-:Y:S01]  /*6470*/  STG.E.128 desc[UR36][R8.64], R4 ;  /* 0x0000000408007986 */ /* 0x0019e2000c101d24 */
[----:B------:R-:W-:Y:S05]  /*6480*/  BRA `(.L_x_7788) ;  /* 0x0000000000fc7947 */ /* 0x000fea0003800000 */
.L_x_7807:
[----:B------:R-:W-:-:S13]  /*6490*/  ISETP.NE.AND P0, PT, R0, 0xf, PT ;  /* 0x0000000f0000780c */ /* 0x000fda0003f05270 */
[----:B------:R-:W-:Y:S05]  /*64a0*/  @!P0 BRA `(.L_x_7809) ;  /* 0x0000000000e88947 */ /* 0x000fea0003800000 */
[----:B------:R-:W-:-:S13]  /*64b0*/  ISETP.NE.AND P0, PT, R0, 0x17, PT ;  /* 0x000000170000780c */ /* 0x000fda0003f05270 */
[----:B------:R-:W-:Y:S05]  /*64c0*/  @!P0 BRA `(.L_x_7810) ;  /* 0x0000000000908947 */ /* 0x000fea0003800000 */
[----:B------:R-:W-:-:S13]  /*64d0*/  ISETP.NE.AND P0, PT, R0, 0x18, PT ;  /* 0x000000180000780c */ /* 0x000fda0003f05270 */
[----:B------:R-:W-:Y:S05]  /*64e0*/  @!P0 BRA `(.L_x_7811) ;  /* 0x0000000000448947 */ /* 0x000fea0003800000 */
.L_x_7787:
        /* <DEDUP_REMOVED lines=16> */
.L_x_7812:
[----:B------:R-:W-:Y:S05]  /*65f0*/  BRA `(.L_x_7788) ;  /* 0x0000000000a07947 */ /* 0x000fea0003800000 */
.L_x_7811:
        /* <DEDUP_REMOVED lines=13> */
.L_x_7814:
[----:B------:R-:W-:Y:S05]  /*66d0*/  BSYNC.RECONVERGENT B0 ;  /* 0x0000000000007941 */ /* 0x000fea0003800200 */
.L_x_7813:
[----:B------:R-:W-:-:S05]  /*66e0*/  LOP3.LUT R3, R0, 0x80, R3, 0xf8, !PT ;  /* 0x0000008000037812 */ /* 0x000fca00078ef803 */
[----:B------:R2:W-:Y:S01]  /*66f0*/  STG.E.U8 desc[UR36][R8.64], R3 ;  /* 0x0000000308007986 */ /* 0x0005e2000c101124 */
[----:B------:R-:W-:Y:S05]  /*6700*/  BRA `(.L_x_7788) ;  /* 0x00000000005c7947 */ /* 0x000fea0003800000 */
.L_x_7810:
        /* <DEDUP_REMOVED lines=12> */
.L_x_7816:
[----:B------:R-:W-:Y:S01]  /*67d0*/  IMAD.MOV.U32 R0, RZ, RZ, 0x7f ;  /* 0x0000007fff007424 */ /* 0x000fe200078e00ff */
[----:B------:R-:W-:-:S04]  /*67e0*/  ISETP.GT.U32.AND P0, PT, R3, 0x7f800000, PT ;  /* 0x7f8000000300780c */ /* 0x000fc80003f04070 */
[----:B------:R-:W-:-:S09]  /*67f0*/  SEL R0, R0, 0x7c, P0 ;  /* 0x0000007c00007807 */ /* 0x000fd20000000000 */
.L_x_7817:
[----:B------:R-:W-:Y:S05]  /*6800*/  BSYNC.RECONVERGENT B0 ;  /* 0x0000000000007941 */ /* 0x000fea0003800200 */
.L_x_7815:
[----:B------:R-:W-:-:S04]  /*6810*/  SHF.R.U32.HI R3, RZ, 0x18, R27 ;  /* 0x00000018ff037819 */ /* 0x000fc8000001161b */
[----:B------:R-:W-:-:S05]  /*6820*/  LOP3.LUT R3, R0, 0x80, R3, 0xf8, !PT ;  /* 0x0000008000037812 */ /* 0x000fca00078ef803 */
[----:B------:R1:W-:Y:S01]  /*6830*/  STG.E.U8 desc[UR36][R8.64], R3 ;  /* 0x0000000308007986 */ /* 0x0003e2000c101124 */
[----:B------:R-:W-:Y:S05]  /*6840*/  BRA `(.L_x_7788) ;  /* 0x00000000000c7947 */ /* 0x000fea0003800000 */
.L_x_7809:
[----:B------:R-:W0:Y:S02]  /*6850*/  I2F.S64 R0, R26 ;  /* 0x0000001a00007312 */ /* 0x000e240000301400 */
[----:B0-----:R-:W-:-:S05]  /*6860*/  F2FP.BF16.F32.PACK_AB R0, RZ, R0 ;  /* 0x00000000ff00723e */ /* 0x001fca00000010ff */
[----:B------:R0:W-:Y:S02]  /*6870*/  STG.E.U16 desc[UR36][R8.64], R0 ;  /* 0x0000000008007986 */ /* 0x0001e4000c101524 */
.L_x_7788:
[----:B------:R-:W-:-:S07]  /*6880*/  VIADD R19, R19, 0x80 ;  /* 0x0000008013137836 */ /* 0x000fce0000000000 */
.L_x_7747:
[----:B------:R-:W-:Y:S05]  /*6890*/  BSYNC.RECONVERGENT B7 ;  /* 0x0000000000077941 */ /* 0x000fea0003800200 */
.L_x_7708:
        /* <DEDUP_REMOVED lines=21> */
.L_x_7821:
[----:B------:R-:W-:Y:S01]  /*69f0*/  STG.E.U8 desc[UR36][R2.64], R22 ;  /* 0x0000001602007986 */ /* 0x000fe2000c101124 */
[----:B------:R-:W-:Y:S05]  /*6a00*/  EXIT ;  /* 0x000000000000794d */ /* 0x000fea0003800000 */
.L_x_7820:
        /* <DEDUP_REMOVED lines=8> */
.L_x_7824:
[----:B------:R-:W-:Y:S01]  /*6a90*/  STG.E desc[UR36][R2.64], R22 ;  /* 0x0000001602007986 */ /* 0x000fe2000c101924 */
[----:B------:R-:W-:Y:S05]  /*6aa0*/  EXIT ;  /* 0x000000000000794d */ /* 0x000fea0003800000 */
.L_x_7823:
[----:B------:R-:W-:Y:S01]  /*6ab0*/  STG.E.U16 desc[UR36][R2.64], R22 ;  /* 0x0000001602007986 */ /* 0x000fe2000c101524 */
[----:B------:R-:W-:Y:S05]  /*6ac0*/  EXIT ;  /* 0x000000000000794d */ /* 0x000fea0003800000 */
.L_x_7819:
[----:B------:R-:W-:-:S13]  /*6ad0*/  ISETP.GT.AND P0, PT, R0, 0x6, PT ;  /* 0x000000060000780c */ /* 0x000fda0003f04270 */
[----:B------:R-:W-:Y:S05]  /*6ae0*/  @P0 BRA `(.L_x_7825) ;  /* 0x00000000002c0947 */ /* 0x000fea0003800000 */
[----:B------:R-:W-:-:S13]  /*6af0*/  ISETP.NE.AND P0, PT, R0, 0x5, PT ;  /* 0x000000050000780c */ /* 0x000fda0003f05270 */
[----:B------:R-:W-:Y:S05]  /*6b00*/  @!P0 BRA `(.L_x_7826) ;  /* 0x0000000000148947 */ /* 0x000fea0003800000 */
[----:B------:R-:W-:-:S13]  /*6b10*/  ISETP.NE.AND P0, PT, R0, 0x6, PT ;  /* 0x000000060000780c */ /* 0x000fda0003f05270 */
[----:B------:R-:W-:Y:S05]  /*6b20*/  @P0 BRA `(.L_x_7822) ;  /* 0x0000000800080947 */ /* 0x000fea0003800000 */
[----:B------:R-:W0:Y:S02]  /*6b30*/  I2F.S64 R23, R22 ;  /* 0x0000001600177312 */ /* 0x000e240000301400 */
[----:B0-----:R-:W-:Y:S01]  /*6b40*/  STG.E desc[UR36][R2.64], R23 ;  /* 0x0000001702007986 */ /* 0x001fe2000c101924 */
[----:B------:R-:W-:Y:S05]  /*6b50*/  EXIT ;  /* 0x000000000000794d */ /* 0x000fea0003800000 */
.L_x_7826:
[----:B------:R-:W0:Y:S02]  /*6b60*/  I2F.S64 R0, R22 ;  /* 0x0000001600007312 */ /* 0x000e240000301400 */
[----:B0-----:R-:W-:-:S05]  /*6b70*/  F2FP.F16.F32.PACK_AB R0, RZ, R0 ;  /* 0x00000000ff00723e */ /* 0x001fca00000000ff */
[----:B------:R-:W-:Y:S01]  /*6b80*/  STG.E.U16 desc[UR36][R2.64], R0 ;  /* 0x0000000002007986 */ /* 0x000fe2000c101524 */
[----:B------:R-:W-:Y:S05]  /*6b90*/  EXIT ;  /* 0x000000000000794d */ /* 0x000fea0003800000 */
.L_x_7825:
        /* <DEDUP_REMOVED lines=8> */
[----:B0-----:R-:W-:Y:S01]  /*6c20*/  STG.E.64 desc[UR36][R2.64], R4 ;  /* 0x0000000402007986 */ /* 0x001fe2000c101b24 */
[----:B------:R-:W-:Y:S05]  /*6c30*/  EXIT ;  /* 0x000000000000794d */ /* 0x000fea0003800000 */
.L_x_7828:
[----:B------:R-:W0:Y:S02]  /*6c40*/  I2F.S64 R22, R22 ;  /* 0x0000001600167312 */ /* 0x000e240000301400 */
[----:B0-----:R-:W-:-:S04]  /*6c50*/  F2FP.F16.F32.PACK_AB R5, RZ, R22 ;  /* 0x00000016ff05723e */ /* 0x001fc800000000ff */
[----:B------:R-:W-:-:S05]  /*6c60*/  PRMT R5, R5, 0x5410, RZ ;  /* 0x0000541005057816 */ /* 0x000fca00000000ff */
[----:B------:R-:W-:Y:S01]  /*6c70*/  STG.E desc[UR36][R2.64], R5 ;  /* 0x0000000502007986 */ /* 0x000fe2000c101924 */
[----:B------:R-:W-:Y:S05]  /*6c80*/  EXIT ;  /* 0x000000000000794d */ /* 0x000fea0003800000 */
.L_x_7827:
[----:B------:R-:W0:Y:S02]  /*6c90*/  I2F.F64.S64 R22, R22 ;  /* 0x0000001600167312 */ /* 0x000e240000301c00 */
[----:B0-----:R-:W-:Y:S01]  /*6ca0*/  STG.E.64 desc[UR36][R2.64], R22 ;  /* 0x0000001602007986 */ /* 0x001fe2000c101b24 */
[----:B------:R-:W-:Y:S05]  /*6cb0*/  EXIT ;  /* 0x000000000000794d */ /* 0x000fea0003800000 */
.L_x_7818:
        /* <DEDUP_REMOVED lines=12> */
.L_x_7832:
        /* <DEDUP_REMOVED lines=18> */
.L_x_7835:
[----:B------:R-:W-:-:S04]  /*6ea0*/  SHF.R.U32.HI R5, RZ, 0x18, R5 ;  /* 0x00000018ff057819 */ /* 0x000fc80000011605 */
[----:B------:R-:W-:-:S07]  /*6eb0*/  LOP3.LUT R0, R0, 0x80, R5, 0xf8, !PT ;  /* 0x0000008000007812 */ /* 0x000fce00078ef805 */
.L_x_7834:
[----:B------:R-:W-:Y:S05]  /*6ec0*/  BSYNC.RECONVERGENT B0 ;  /* 0x0000000000007941 */ /* 0x000fea0003800200 */
.L_x_7833:
[----:B------:R-:W-:Y:S01]  /*6ed0*/  STG.E.U8 desc[UR36][R2.64], R0 ;  /* 0x0000000002007986 */ /* 0x000fe2000c101124 */
[----:B------:R-:W-:Y:S05]  /*6ee0*/  EXIT ;  /* 0x000000000000794d */ /* 0x000fea0003800000 */
.L_x_7831:
        /* <DEDUP_REMOVED lines=18> */
.L_x_7838:
[----:B------:R-:W-:-:S04]  /*7010*/  SHF.R.U32.HI R5, RZ, 0x18, R5 ;  /* 0x00000018ff057819 */ /* 0x000fc80000011605 */
[----:B------:R-:W-:-:S07]  /*7020*/  LOP3.LUT R0, R0, 0x80, R5, 0xf8, !PT ;  /* 0x0000008000007812 */ /* 0x000fce00078ef805 */
.L_x_7837:
[----:B------:R-:W-:Y:S05]  /*7030*/  BSYNC.RECONVERGENT B0 ;  /* 0x0000000000007941 */ /* 0x000fea0003800200 */
.L_x_7836:
[----:B------:R-:W-:Y:S01]  /*7040*/  STG.E.U8 desc[UR36][R2.64], R0 ;  /* 0x0000000002007986 */ /* 0x000fe2000c101124 */
[----:B------:R-:W-:Y:S05]  /*7050*/  EXIT ;  /* 0x000000000000794d */ /* 0x000fea0003800000 */
.L_x_7830:
        /* <DEDUP_REMOVED lines=22> */
.L_x_7840:
[----:B------:R-:W-:Y:S01]  /*71c0*/  STG.E.64 desc[UR36][R2.64], R22 ;  /* 0x0000001602007986 */ /* 0x000fe2000c101b24 */
[----:B------:R-:W-:Y:S05]  /*71d0*/  EXIT ;  /* 0x000000000000794d */ /* 0x000fea0003800000 */
.L_x_7839:
[----:B------:R-:W-:Y:S01]  /*71e0*/  STG.E desc[UR36][R2.64], R22 ;  /* 0x0000001602007986 */ /* 0x000fe2000c101924 */
[----:B------:R-:W-:Y:S05]  /*71f0*/  EXIT ;  /* 0x000000000000794d */ /* 0x000fea0003800000 */
.L_x_7829:
        /* <DEDUP_REMOVED lines=9> */
[----:B------:R-:W-:Y:S01]  /*7290*/  STG.E.U8 desc[UR36][R2.64], R5 ;  /* 0x0000000502007986 */ /* 0x000fe2000c101124 */
[----:B------:R-:W-:Y:S05]  /*72a0*/  EXIT ;  /* 0x000000000000794d */ /* 0x000fea0003800000 */
.L_x_7842:
[----:B------:R-:W0:Y:S01]  /*72b0*/  I2F.F64.S64 R4, R22 ;  /* 0x0000001600047312 */ /* 0x000e220000301c00 */
[----:B------:R-:W-:-:S05]  /*72c0*/  CS2R R6, SRZ ;  /* 0x0000000000067805 */ /* 0x000fca000001ff00 */
[----:B0-----:R-:W-:Y:S01]  /*72d0*/  STG.E.128 desc[UR36][R2.64], R4 ;  /* 0x0000000402007986 */ /* 0x001fe2000c101d24 */
[----:B------:R-:W-:Y:S05]  /*72e0*/  EXIT ;  /* 0x000000000000794d */ /* 0x000fea0003800000 */
.L_x_7841:
[----:B------:R-:W-:-:S13]  /*72f0*/  ISETP.NE.AND P0, PT, R0, 0xf, PT ;  /* 0x0000000f0000780c */ /* 0x000fda0003f05270 */
[----:B------:R-:W-:Y:S05]  /*7300*/  @!P0 BRA `(.L_x_7843) ;  /* 0x0000000000e88947 */ /* 0x000fea0003800000 */
[----:B------:R-:W-:-:S13]  /*7310*/  ISETP.NE.AND P0, PT, R0, 0x17, PT ;  /* 0x000000170000780c */ /* 0x000fda0003f05270 */
[----:B------:R-:W-:Y:S05]  /*7320*/  @!P0 BRA `(.L_x_7844) ;  /* 0x0000000000908947 */ /* 0x000fea0003800000 */
[----:B------:R-:W-:-:S13]  /*7330*/  ISETP.NE.AND P0, PT, R0, 0x18, PT ;  /* 0x000000180000780c */ /* 0x000fda0003f05270 */
[----:B------:R-:W-:Y:S05]  /*7340*/  @!P0 BRA `(.L_x_7845) ;  /* 0x0000000000448947 */ /* 0x000fea0003800000 */
.L_x_7822:
        /* <DEDUP_REMOVED lines=16> */
.L_x_7846:
[----:B------:R-:W-:Y:S05]  /*7450*/  EXIT ;  /* 0x000000000000794d */ /* 0x000fea0003800000 */
.L_x_7845:
        /* <DEDUP_REMOVED lines=13> */
.L_x_7848:
[----:B------:R-:W-:Y:S05]  /*7530*/  BSYNC.RECONVERGENT B0 ;  /* 0x0000000000007941 */ /* 0x000fea0003800200 */
.L_x_7847:
[----:B------:R-:W-:-:S05]  /*7540*/  LOP3.LUT R5, R0, 0x80, R5, 0xf8, !PT ;  /* 0x0000008000057812 */ /* 0x000fca00078ef805 */
[----:B------:R-:W-:Y:S01]  /*7550*/  STG.E.U8 desc[UR36][R2.64], R5 ;  /* 0x0000000502007986 */ /* 0x000fe2000c101124 */
[----:B------:R-:W-:Y:S05]  /*7560*/  EXIT ;  /* 0x000000000000794d */ /* 0x000fea0003800000 */
.L_x_7844:
        /* <DEDUP_REMOVED lines=12> */
.L_x_7850:
[----:B------:R-:W-:Y:S01]  /*7630*/  IMAD.MOV.U32 R0, RZ, RZ, 0x7f ;  /* 0x0000007fff007424 */ /* 0x000fe200078e00ff */
[----:B------:R-:W-:-:S04]  /*7640*/  ISETP.GT.U32.AND P0, PT, R4, 0x7f800000, PT ;  /* 0x7f8000000400780c */ /* 0x000fc80003f04070 */
[----:B------:R-:W-:-:S09]  /*7650*/  SEL R0, R0, 0x7c, P0 ;  /* 0x0000007c00007807 */ /* 0x000fd20000000000 */
.L_x_7851:
[----:B------:R-:W-:Y:S05]  /*7660*/  BSYNC.RECONVERGENT B0 ;  /* 0x0000000000007941 */ /* 0x000fea0003800200 */
.L_x_7849:
[----:B------:R-:W-:-:S04]  /*7670*/  SHF.R.U32.HI R5, RZ, 0x18, R5 ;  /* 0x00000018ff057819 */ /* 0x000fc80000011605 */
[----:B------:R-:W-:-:S05]  /*7680*/  LOP3.LUT R5, R0, 0x80, R5, 0xf8, !PT ;  /* 0x0000008000057812 */ /* 0x000fca00078ef805 */
[----:B------:R-:W-:Y:S01]  /*7690*/  STG.E.U8 desc[UR36][R2.64], R5 ;  /* 0x0000000502007986 */ /* 0x000fe2000c101124 */
[----:B------:R-:W-:Y:S05]  /*76a0*/  EXIT ;  /* 0x000000000000794d */ /* 0x000fea0003800000 */
.L_x_7843:
[----:B------:R-:W0:Y:S02]  /*76b0*/  I2F.S64 R0, R22 ;  /* 0x0000001600007312 */ /* 0x000e240000301400 */
[----:B0-----:R-:W-:-:S05]  /*76c0*/  F2FP.BF16.F32.PACK_AB R0, RZ, R0 ;  /* 0x00000000ff00723e */ /* 0x001fca00000010ff */
[----:B------:R-:W-:Y:S01]  /*76d0*/  STG.E.U16 desc[UR36][R2.64], R0 ;  /* 0x0000000002007986 */ /* 0x000fe2000c101524 */
[----:B------:R-:W-:Y:S05]  /*76e0*/  EXIT ;  /* 0x000000000000794d */ /* 0x000fea0003800000 */
.L_x_7852:
        /* <DEDUP_REMOVED lines=9> */
.L_x_37042:


//--------------------- .text._ZN2at6native18elementwise_kernelILi128ELi2EZNS0_22gpu_kernel_impl_nocastIZZZNS0_21clamp_max_kernel_cudaERNS_18TensorIteratorBaseERKN3c106ScalarEENKUlvE_clEvENKUlvE2_clEvEUllE_EEvS4_RKT_EUliE_EEviT1_ --------------------------
	.section	.text._ZN2at6native18elementwise_kernelILi128ELi2EZNS0_22gpu_kernel_impl_nocastIZZZNS0_21clamp_max_kernel_cudaERNS_18TensorIteratorBaseERKN3c106ScalarEENKUlvE_clEvENKUlvE2_clEvEUllE_EEvS4_RKT_EUliE_EEviT1_,"ax",@progbits
	.align	128
        .global         _ZN2at6native18elementwise_kernelILi128ELi2EZNS0_22gpu_kernel_impl_nocastIZZZNS0_21clamp_max_kernel_cudaERNS_18TensorIteratorBaseERKN3c106ScalarEENKUlvE_clEvENKUlvE2_clEvEUllE_EEvS4_RKT_EUliE_EEviT1_
        .type           _ZN2at6native18elementwise_kernelILi128ELi2EZNS0_22gpu_kernel_impl_nocastIZZZNS0_21clamp_max_kernel_cudaERNS_18TensorIteratorBaseERKN3c106ScalarEENKUlvE_clEvENKUlvE2_clEvEUllE_EEvS4_RKT_EUliE_EEviT1_,@function
        .size           _ZN2at6native18elementwise_kernelILi128ELi2EZNS0_22gpu_kernel_impl_nocastIZZZNS0_21clamp_max_kernel_cudaERNS_18TensorIteratorBaseERKN3c106ScalarEENKUlvE_clEvENKUlvE2_clEvEUllE_EEvS4_RKT_EUliE_EEviT1_,(.L_x_37043 - _ZN2at6native18elementwise_kernelILi128ELi2EZNS0_22gpu_kernel_impl_nocastIZZZNS0_21clamp_max_kernel_cudaERNS_18TensorIteratorBaseERKN3c106ScalarEENKUlvE_clEvENKUlvE2_clEvEUllE_EEvS4_RKT_EUliE_EEviT1_)
        .other          _ZN2at6native18elementwise_kernelILi128ELi2EZNS0_22gpu_kernel_impl_nocastIZZZNS0_21clamp_max_kernel_cudaERNS_18TensorIteratorBaseERKN3c106ScalarEENKUlvE_clEvENKUlvE2_clEvEUllE_EEvS4_RKT_EUliE_EEviT1_,@"STO_CUDA_ENTRY STV_DEFAULT"
_ZN2at6native18elementwise_kernelILi128ELi2EZNS0_22gpu_kernel_impl_nocastIZZZNS0_21clamp_max_kernel_cudaERNS_18TensorIteratorBaseERKN3c106ScalarEENKUlvE_clEvENKUlvE2_clEvEUllE_EEvS4_RKT_EUliE_EEviT1_:
.text._ZN2at6native18elementwise_kernelILi128ELi2EZNS0_22gpu_kernel_impl_nocastIZZZNS0_21clamp_max_kernel_cudaERNS_18TensorIteratorBaseERKN3c106ScalarEENKUlvE_clEvENKUlvE2_clEvEUllE_EEvS4_RKT_EUliE_EEviT1_:
        /* <DEDUP_REMOVED lines=13> */
[----:B------:R-:W0:Y:S08]  /*00d0*/  LDC.64 R4, c[0x0][0x588] ;  /* 0x00016200ff047b82 */ /* 0x000e300000000a00 */
[----:B------:R-:W1:Y:S01]  /*00e0*/  LDC.64 R8, c[0x0][0x590] ;  /* 0x00016400ff087b82 */ /* 0x000e620000000a00 */
[----:B0-----:R-:W1:Y:S07]  /*00f0*/  LDG.E.64 R4, desc[UR6][R4.64] ;  /* 0x0000000604047981 */ /* 0x001e6e000c1e1b00 */
[----:B------:R-:W0:Y:S01]  /*0100*/  LDC.64 R6, c[0x0][0x580] ;  /* 0x00016000ff067b82 */ /* 0x000e220000000a00 */
[----:B------:R-:W-:-:S02]  /*0110*/  IADD3 R3, PT, PT, R3, 0x80, RZ ;  /* 0x0000008003037810 */ /* 0x000fc40007ffe0ff */
[----:B-1----:R-:W-:-:S04]  /*0120*/  ISETP.LT.U32.AND P0, PT, R4, R8, PT ;  /* 0x000000080400720c */ /* 0x002fc80003f01070 */
[----:B------:R-:W-:-:S04]  /*0130*/  ISETP.LT.AND.EX P0, PT, R5, R9, PT, P0 ;  /* 0x000000090500720c */ /* 0x000fc80003f01300 */
[----:B------:R-:W-:Y:S02]  /*0140*/  SEL R8, R4, R8, P0 ;  /* 0x0000000804087207 */ /* 0x000fe40000000000 */
[----:B------:R-:W-:-:S05]  /*0150*/  SEL R9, R5, R9, P0 ;  /* 0x0000000905097207 */ /* 0x000fca0000000000 */
[----:B0-----:R0:W-:Y:S02]  /*0160*/  STG.E.64 desc[UR6][R6.64], R8 ;  /* 0x0000000806007986 */ /* 0x0011e4000c101b06 */
.L_x_7855:
[----:B------:R-:W-:Y:S05]  /*0170*/  BSYNC.RECONVERGENT B0 ;  /* 0x0000000000007941 */ /* 0x000fea0003800200 */
.L_x_7854:
[----:B------:R-:W-:-:S13]  /*0180*/  ISETP.GE.AND P0, PT, R3, UR4, PT ;  /* 0x0000000403007c0c */ /* 0x000fda000bf06270 */
[----:B------:R-:W-:Y:S05]  /*0190*/  @P0 EXIT ;  /* 0x000000000000094d */ /* 0x000fea0003800000 */
[----:B------:R-:W1:Y:S08]  /*01a0*/  LDC.64 R4, c[0x0][0x588] ;  /* 0x00016200ff047b82 */ /* 0x000e700000000a00 */
[----:B0-----:R-:W0:Y:S01]  /*01b0*/  LDC.64 R8, c[0x0][0x590] ;  /* 0x00016400ff087b82 */ /* 0x001e220000000a00 */
[----:B-1----:R-:W0:Y:S07]  /*01c0*/  LDG.E.64 R2, desc[UR6][R4.64] ;  /* 0x0000000604027981 */ /* 0x002e2e000c1e1b00 */
[----:B------:R-:W1:Y:S01]  /*01d0*/  LDC.64 R6, c[0x0][0x580] ;  /* 0x00016000ff067b82 */ /* 0x000e620000000a00 */
[----:B0-----:R-:W-:-:S04]  /*01e0*/  ISETP.LT.U32.AND P0, PT, R2, R8, PT ;  /* 0x000000080200720c */ /* 0x001fc80003f01070 */
[----:B------:R-:W-:-:S04]  /*01f0*/  ISETP.LT.AND.EX P0, PT, R3, R9, PT, P0 ;  /* 0x000000090300720c */ /* 0x000fc80003f01300 */
[----:B------:R-:W-:Y:S02]  /*0200*/  SEL R2, R2, R8, P0 ;  /* 0x0000000802027207 */ /* 0x000fe40000000000 */
[----:B------:R-:W-:-:S05]  /*0210*/  SEL R3, R3, R9, P0 ;  /* 0x0000000903037207 */ /* 0x000fca0000000000 */
[----:B-1----:R-:W-:Y:S01]  /*0220*/  STG.E.64 desc[UR6][R6.64], R2 ;  /* 0x0000000206007986 */ /* 0x002fe2000c101b06 */
[----:B------:R-:W-:Y:S05]  /*0230*/  EXIT ;  /* 0x000000000000794d */ /* 0x000fea0003800000 */
.L_x_7853:
        /* <DEDUP_REMOVED lines=305> */
.L_x_7858:
[----:B------:R-:W0:Y:S02]  /*1550*/  LDCU.128 UR8, c[0x0][0x580] ;  /* 0x0000b000ff0877ac */ /* 0x000e240008000c00 */
[----:B0-----:R-:W-:-:S04]  /*1560*/  IADD3 R6, P0, PT, R4, UR10, RZ ;  /* 0x0000000a04067c10 */ /* 0x001fc8000ff1e0ff */
[----:B------:R-:W-:Y:S01]  /*1570*/  IADD3.X R7, PT, PT, RZ, UR11, RZ, P0, !PT ;  /* 0x0000000bff077c10 */ /* 0x000fe200087fe4ff */
[----:B------:R-:W0:Y:S05]  /*1580*/  LDCU.64 UR10, c[0x0][0x590] ;  /* 0x0000b200ff0a77ac */ /* 0x000e2a0008000a00 */
[----:B------:R-:W0:Y:S01]  /*1590*/  LDG.E.64 R6, desc[UR6][R6.64] ;  /* 0x0000000606067981 */ /* 0x000e22000c1e1b00 */
[----:B------:R-:W-:Y:S02]  /*15a0*/  IADD3 R8, P1, PT, R5, UR8, RZ ;  /* 0x0000000805087c10 */ /* 0x000fe4000ff3e0ff */
[----:B------:R-:W-:Y:S02]  /*15b0*/  IADD3 R3, PT, PT, R3, 0x80, RZ ;  /* 0x0000008003037810 */ /* 0x000fe40007ffe0ff */
[----:B------:R-:W-:-:S02]  /*15c0*/  IADD3.X R9, PT, PT, RZ, UR9, RZ, P1, !PT ;  /* 0x00000009ff097c10 */ /* 0x000fc40008ffe4ff */
[----:B0-----:R-:W-:-:S04]  /*15d0*/  ISETP.LT.U32.AND P0, PT, R6, UR10, PT ;  /* 0x0000000a06007c0c */ /* 0x001fc8000bf01070 */
[----:B------:R-:W-:-:S04]  /*15e0*/  ISETP.LT.AND.EX P0, PT, R7, UR11, PT, P0 ;  /* 0x0000000b07007c0c */ /* 0x000fc8000bf01300 */
[----:B------:R-:W-:Y:S02]  /*15f0*/  SEL R4, R6, UR10, P0 ;  /* 0x0000000a06047c07 */ /* 0x000fe40008000000 */
[----:B------:R-:W-:-:S05]  /*1600*/  SEL R5, R7, UR11, P0 ;  /* 0x0000000b07057c07 */ /* 0x000fca0008000000 */
[----:B------:R0:W-:Y:S02]  /*1610*/  STG.E.64 desc[UR6][R8.64], R4 ;  /* 0x0000000408007986 */ /* 0x0001e4000c101b06 */
.L_x_7857:
[----:B------:R-:W-:Y:S05]  /*1620*/  BSYNC.RECONVERGENT B0 ;  /* 0x0000000000007941 */ /* 0x000fea0003800200 */
.L_x_7856:
        /* <DEDUP_REMOVED lines=300> */
.L_x_7859:
[----:B------:R-:W0:Y:S01]  /*28f0*/  LDCU.128 UR8, c[0x0][0x580] ;  /* 0x0000b000ff0877ac */ /* 0x000e220008000c00 */
[----:B------:R-:W1:Y:S01]  /*2900*/  LDCU.64 UR4, c[0x0][0x590] ;  /* 0x0000b200ff0477ac */ /* 0x000e620008000a00 */
[----:B0-----:R-:W-:-:S04]  /*2910*/  IADD3 R4, P0, PT, R2, UR10, RZ ;  /* 0x0000000a02047c10 */ /* 0x001fc8000ff1e0ff */
[----:B------:R-:W-:-:S06]  /*2920*/  IADD3.X R5, PT, PT, RZ, UR11, RZ, P0, !PT ;  /* 0x0000000bff057c10 */ /* 0x000fcc00087fe4ff */
[----:B------:R-:W1:Y:S01]  /*2930*/  LDG.E.64 R4, desc[UR6][R4.64] ;  /* 0x0000000604047981 */ /* 0x000e62000c1e1b00 */
[----:B------:R-:W-:-:S04]  /*2940*/  IADD3 R6, P1, PT, R3, UR8, RZ ;  /* 0x0000000803067c10 */ /* 0x000fc8000ff3e0ff */
[----:B------:R-:W-:Y:S02]  /*2950*/  IADD3.X R7, PT, PT, RZ, UR9, RZ, P1, !PT ;  /* 0x00000009ff077c10 */ /* 0x000fe40008ffe4ff */
[----:B-1----:R-:W-:-:S04]  /*2960*/  ISETP.LT.U32.AND P0, PT, R4, UR4, PT ;  /* 0x0000000404007c0c */ /* 0x002fc8000bf01070 */
[----:B------:R-:W-:-:S04]  /*2970*/  ISETP.LT.AND.EX P0, PT, R5, UR5, PT, P0 ;  /* 0x0000000505007c0c */ /* 0x000fc8000bf01300 */
[----:B------:R-:W-:Y:S02]  /*2980*/  SEL R2, R4, UR4, P0 ;  /* 0x0000000404027c07 */ /* 0x000fe40008000000 */
[----:B------:R-:W-:-:S05]  /*2990*/  SEL R3, R5, UR5, P0 ;  /* 0x0000000505037c07 */ /* 0x000fca0008000000 */
[----:B------:R-:W-:Y:S01]  /*29a0*/  STG.E.64 desc[UR6][R6.64], R2 ;  /* 0x0000000206007986 */ /* 0x000fe2000c101b06 */
[----:B------:R-:W-:Y:S05]  /*29b0*/  EXIT ;  /* 0x000000000000794d */ /* 0x000fea0003800000 */
.L_x_7860:
        /* <DEDUP_REMOVED lines=12> */
.L_x_37043:


//--------------------- .text._ZN2at6native27unrolled_elementwise_kernelIZZZNS0_21clamp_max_kernel_cudaERNS_18TensorIteratorBaseERKN3c106ScalarEENKUlvE_clEvENKUlvE2_clEvEUllE_St5arrayIPcLm2EELi4E23TrivialOffsetCalculatorILi1EjESF_NS0_6memory15LoadWithoutCastENSG_16StoreWithoutCastEEEviT_T0_T2_T3_T4_T5_ --------------------------
	.section	.text._ZN2at6native27unrolled_elementwise_kernelIZZZNS0_21clamp_max_kernel_cudaERNS_18TensorIteratorBaseERKN3c106ScalarEENKUlvE_clEvENKUlvE2_clEvEUllE_St5arrayIPcLm2EELi4E23TrivialOffsetCalculatorILi1EjESF_NS0_6memory15LoadWithoutCastENSG_16StoreWithoutCastEEEviT_T0_T2_T3_T4_T5_,"ax",@progbits
	.align	128
        .global         _ZN2at6native27unrolled_elementwise_kernelIZZZNS0_21clamp_max_kernel_cudaERNS_18TensorIteratorBaseERKN3c106ScalarEENKUlvE_clEvENKUlvE2_clEvEUllE_St5arrayIPcLm2EELi4E23TrivialOffsetCalculatorILi1EjESF_NS0_6memory15LoadWithoutCastENSG_16StoreWithoutCastEEEviT_T0_T2_T3_T4_T5_
        .type           _ZN2at6native27unrolled_elementwise_kernelIZZZNS0_21clamp_max_kernel_cudaERNS_18TensorIteratorBaseERKN3c106ScalarEENKUlvE_clEvENKUlvE2_clEvEUllE_St5arrayIPcLm2EELi4E23TrivialOffsetCalculatorILi1EjESF_NS0_6memory15LoadWithoutCastENSG_16StoreWithoutCastEEEviT_T0_T2_T3_T4_T5_,@function
        .size           _ZN2at6native27unrolled_elementwise_kernelIZZZNS0_21clamp_max_kernel_cudaERNS_18TensorIteratorBaseERKN3c106ScalarEENKUlvE_clEvENKUlvE2_clEvEUllE_St5arrayIPcLm2EELi4E23TrivialOffsetCalculatorILi1EjESF_NS0_6memory15LoadWithoutCastENSG_16StoreWithoutCastEEEviT_T0_T2_T3_T4_T5_,(.L_x_37044 - _ZN2at6native27unrolled_elementwise_kernelIZZZNS0_21clamp_max_kernel_cudaERNS_18TensorIteratorBaseERKN3c106ScalarEENKUlvE_clEvENKUlvE2_clEvEUllE_St5arrayIPcLm2EELi4E23TrivialOffsetCalculatorILi1EjESF_NS0_6memory15LoadWithoutCastENSG_16StoreWithoutCastEEEviT_T0_T2_T3_T4_T5_)
        .other          _ZN2at6native27unrolled_elementwise_kernelIZZZNS0_21clamp_max_kernel_cudaERNS_18TensorIteratorBaseERKN3c106ScalarEENKUlvE_clEvENKUlvE2_clEvEUllE_St5arrayIPcLm2EELi4E23TrivialOffsetCalculatorILi1EjESF_NS0_6memory15LoadWithoutCastENSG_16StoreWithoutCastEEEviT_T0_T2_T3_T4_T5_,@"STO_CUDA_ENTRY STV_DEFAULT"
_ZN2at6native27unrolled_elementwise_kernelIZZZNS0_21clamp_max_kernel_cudaERNS_18TensorIteratorBaseERKN3c106ScalarEENKUlvE_clEvENKUlvE2_clEvEUllE_St5arrayIPcLm2EELi4E23TrivialOffsetCalculatorILi1EjESF_NS0_6memory15LoadWithoutCastENSG_16StoreWithoutCastEEEviT_T0_T2_T3_T4_T5_:
.text._ZN2at6native27unrolled_elementwise_kernelIZZZNS0_21clamp_max_kernel_cudaERNS_18TensorIteratorBaseERKN3c106ScalarEENKUlvE_clEvENKUlvE2_clEvEUllE_St5arrayIPcLm2EELi4E23TrivialOffsetCalculatorILi1EjESF_NS0_6memory15LoadWithoutCastENSG_16StoreWithoutCastEEEviT_T0_T2_T3_T4_T5_:
        /* <DEDUP_REMOVED lines=18> */
[----:B0-----:R-:W-:-:S05]  /*0120*/  @!P0 IMAD.WIDE.U32 R8, R15, 0x8, R8 ;  /* 0x000000080f088825 */ /* 0x001fca00078e0008 */
[----:B-1----:R-:W3:Y:S07]  /*0130*/  @!P0 LDG.E.64 R16, desc[UR4][R8.64] ;  /* 0x0000000408108981 */ /* 0x002eee000c1e1b00 */
[----:B------:R-:W-:Y:S01]  /*0140*/  @!P3 IMAD R21, R0, 0x200, R13 ;  /* 0x000002000015b824 */ /* 0x000fe200078e020d */
[----:B------:R-:W0:Y:S01]  /*0150*/  @!P3 LDC.64 R6, c[0x0][0x3a0] ;  /* 0x0000e800ff06bb82 */ /* 0x000e220000000a00 */
[----:B------:R-:W-:-:S05]  /*0160*/  @!P3 VIADD R13, R13, 0x80 ;  /* 0x000000800d0db836 */ /* 0x000fca0000000000 */
[----:B------:R-:W-:-:S13]  /*0170*/  ISETP.GE.AND P2, PT, R13, R2, PT ;  /* 0x000000020d00720c */ /* 0x000fda0003f46270 */
[----:B------:R-:W1:Y:S01]  /*0180*/  @!P2 LDC.64 R4, c[0x0][0x3a0] ;  /* 0x0000e800ff04ab82 */ /* 0x000e620000000a00 */
[----:B--2---:R-:W-:-:S04]  /*0190*/  @!P1 IMAD.WIDE.U32 R10, R19, 0x8, R10 ;  /* 0x00000008130a9825 */ /* 0x004fc800078e000a */
[----:B0-----:R-:W-:Y:S01]  /*01a0*/  @!P3 IMAD.WIDE.U32 R18, R21, 0x8, R6 ;  /* 0x000000081512b825 */ /* 0x001fe200078e0006 */
[----:B------:R-:W-:-:S03]  /*01b0*/  CS2R R6, SRZ ;  /* 0x0000000000067805 */ /* 0x000fc6000001ff00 */
[----:B------:R-:W-:-:S03]  /*01c0*/  @!P2 IMAD R15, R0, 0x200, R13 ;  /* 0x00000200000fa824 */ /* 0x000fc600078e020d */
[----:B------:R-:W2:Y:S01]  /*01d0*/  @!P1 LDG.E.64 R6, desc[UR4][R10.64] ;  /* 0x000000040a069981 */ /* 0x000ea2000c1e1b00 */
[----:B------:R-:W-:Y:S01]  /*01e0*/  CS2R R12, SRZ ;  /* 0x00000000000c7805 */ /* 0x000fe2000001ff00 */
[----:B-1----:R-:W-:Y:S01]  /*01f0*/  @!P2 IMAD.WIDE.U32 R14, R15, 0x8, R4 ;  /* 0x000000080f0ea825 */ /* 0x002fe200078e0004 */
[----:B------:R-:W-:-:S04]  /*0200*/  CS2R R4, SRZ ;  /* 0x0000000000047805 */ /* 0x000fc8000001ff00 */
[----:B------:R-:W4:Y:S04]  /*0210*/  @!P2 LDG.E.64 R12, desc[UR4][R14.64] ;  /* 0x000000040e0ca981 */ /* 0x000f28000c1e1b00 */
[----:B------:R-:W5:Y:S01]  /*0220*/  @!P3 LDG.E.64 R4, desc[UR4][R18.64] ;  /* 0x000000041204b981 */ /* 0x000f62000c1e1b00 */
[----:B------:R-:W-:Y:S04]  /*0230*/  BSSY.RECONVERGENT B0, `(.L_x_7861) ;  /* 0x0000028000007945 */ /* 0x000fe80003800200 */
[----:B------:R-:W-:Y:S01]  /*0240*/  BSSY.RELIABLE B1, `(.L_x_7862) ;  /* 0x0000020000017945 */ /* 0x000fe20003800100 */
[----:B---3--:R-:W-:-:S04]  /*0250*/  ISETP.LT.U32.AND P0, PT, R16, UR6, PT ;  /* 0x0000000610007c0c */ /* 0x008fc8000bf01070 */
[----:B------:R-:W-:-:S04]  /*0260*/  ISETP.LT.AND.EX P0, PT, R17, UR7, PT, P0 ;  /* 0x0000000711007c0c */ /* 0x000fc8000bf01300 */
[----:B------:R-:W-:Y:S02]  /*0270*/  SEL R16, R16, UR6, P0 ;  /* 0x0000000610107c07 */ /* 0x000fe40008000000 */
[----:B------:R-:W-:Y:S02]  /*0280*/  SEL R17, R17, UR7, P0 ;  /* 0x0000000711117c07 */ /* 0x000fe40008000000 */
[----:B--2---:R-:W-:-:S04]  /*0290*/  ISETP.LT.U32.AND P3, PT, R6, UR6, PT ;  /* 0x0000000606007c0c */ /* 0x004fc8000bf61070 */
[----:B------:R-:W-:Y:S02]  /*02a0*/  ISETP.LT.AND.EX P0, PT, R7, UR7, PT, P3 ;  /* 0x0000000707007c0c */ /* 0x000fe4000bf01330 */
[----:B------:R-:W-:Y:S02]  /*02b0*/  ISETP.GE.AND P3, PT, R3, R2, PT ;  /* 0x000000020300720c */ /* 0x000fe40003f66270 */
[----:B------:R-:W-:Y:S02]  /*02c0*/  SEL R8, R6, UR6, P0 ;  /* 0x0000000606087c07 */ /* 0x000fe40008000000 */
[----:B------:R-:W-:Y:S02]  /*02d0*/  SEL R9, R7, UR7, P0 ;  /* 0x0000000707097c07 */ /* 0x000fe40008000000 */
[----:B----4-:R-:W-:Y:S02]  /*02e0*/  ISETP.LT.U32.AND P1, PT, R12, UR6, PT ;  /* 0x000000060c007c0c */ /* 0x010fe4000bf21070 */
[----:B-----5:R-:W-:-:S02]  /*02f0*/  ISETP.LT.U32.AND P2, PT, R4, UR6, PT ;  /* 0x0000000604007c0c */ /* 0x020fc4000bf41070 */
[----:B------:R-:W-:Y:S02]  /*0300*/  ISETP.LT.AND.EX P1, PT, R13, UR7, PT, P1 ;  /* 0x000000070d007c0c */ /* 0x000fe4000bf21310 */
[----:B------:R-:W-:-:S04]  /*0310*/  ISETP.LT.AND.EX P2, PT, R5, UR7, PT, P2 ;  /* 0x0000000705007c0c */ /* 0x000fc8000bf41320 */
[----:B------:R-:W-:Y:S02]  /*0320*/  SEL R6, R4, UR6, P2 ;  /* 0x0000000604067c07 */ /* 0x000fe40009000000 */
[----:B------:R-:W-:Y:S02]  /*0330*/  SEL R7, R5, UR7, P2 ;  /* 0x0000000705077c07 */ /* 0x000fe40009000000 */
[----:B------:R-:W-:Y:S02]  /*0340*/  SEL R4, R12, UR6, P1 ;  /* 0x000000060c047c07 */ /* 0x000fe40008800000 */
[----:B------:R-:W-:Y:S01]  /*0350*/  SEL R5, R13, UR7, P1 ;  /* 0x000000070d057c07 */ /* 0x000fe20008800000 */
        /* <DEDUP_REMOVED lines=10> */
[----:B------:R-:W-:Y:S02]  /*0400*/  IMAD R13, R0, 0x200, R3 ;  /* 0x00000200000d7824 */ /* 0x000fe400078e0203 */
[----:B------:R-:W-:Y:S02]  /*0410*/  VIADD R3, R3, 0x80 ;  /* 0x0000008003037836 */ /* 0x000fe40000000000 */
[----:B0-----:R-:W-:-:S05]  /*0420*/  IMAD.WIDE.U32 R10, R13, 0x8, R10 ;  /* 0x000000080d0a7825 */ /* 0x001fca00078e000a */
[----:B------:R0:W-:Y:S02]  /*0430*/  STG.E.64 desc[UR4][R10.64], R8 ;  /* 0x000000080a007986 */ /* 0x0001e4000c101b04 */
.L_x_7863:
[----:B------:R-:W-:Y:S05]  /*0440*/  BSYNC.RELIABLE B1 ;  /* 0x0000000000017941 */ /* 0x000fea0003800100 */
.L_x_7862:
[----:B------:R-:W-:-:S13]  /*0450*/  ISETP.GE.AND P0, PT, R3, R2, PT ;  /* 0x000000020300720c */ /* 0x000fda0003f06270 */
[----:B0-----:R-:W0:Y:S01]  /*0460*/  @!P0 LDC.64 R8, c[0x0][0x398] ;  /* 0x0000e600ff088b82 */ /* 0x001e220000000a00 */
[----:B------:R-:W-:Y:S02]  /*0470*/  @!P0 IMAD R11, R0, 0x200, R3 ;  /* 0x00000200000b8824 */ /* 0x000fe400078e0203 */
[----:B------:R-:W-:Y:S02]  /*0480*/  @!P0 VIADD R3, R3, 0x80 ;  /* 0x0000008003038836 */ /* 0x000fe40000000000 */
[----:B0-----:R-:W-:-:S05]  /*0490*/  @!P0 IMAD.WIDE.U32 R8, R11, 0x8, R8 ;  /* 0x000000080b088825 */ /* 0x001fca00078e0008 */
[----:B------:R1:W-:Y:S02]  /*04a0*/  @!P0 STG.E.64 desc[UR4][R8.64], R6 ;  /* 0x0000000608008986 */ /* 0x0003e4000c101b04 */
.L_x_7864:
[----:B------:R-:W-:Y:S05]  /*04b0*/  BSYNC.RECONVERGENT B0 ;  /* 0x0000000000007941 */ /* 0x000fea0003800200 */
.L_x_7861:
        /* <DEDUP_REMOVED lines=8> */
.L_x_7865:
        /* <DEDUP_REMOVED lines=12> */
.L_x_37044:


//--------------------- .text._ZN2at6native29vectorized_elementwise_kernelILi2EZZZNS0_21clamp_max_kernel_cudaERNS_18TensorIteratorBaseERKN3c106ScalarEENKUlvE_clEvENKUlvE2_clEvEUllE_St5arrayIPcLm2EEEEviT0_T1_ --------------------------
	.section	.text._ZN2at6native29vectorized_elementwise_kernelILi2EZZZNS0_21clamp_max_kernel_cudaERNS_18TensorIteratorBaseERKN3c106ScalarEENKUlvE_clEvENKUlvE2_clEvEUllE_St5arrayIPcLm2EEEEviT0_T1_,"ax",@progbits
	.align	128
        .global         _ZN2at6native29vectorized_elementwise_kernelILi2EZZZNS0_21clamp_max_kernel_cudaERNS_18TensorIteratorBaseERKN3c106ScalarEENKUlvE_clEvENKUlvE2_clEvEUllE_St5arrayIPcLm2EEEEviT0_T1_
        .type           _ZN2at6native29vectorized_elementwise_kernelILi2EZZZNS0_21clamp_max_kernel_cudaERNS_18TensorIteratorBaseERKN3c106ScalarEENKUlvE_clEvENKUlvE2_clEvEUllE_St5arrayIPcLm2EEEEviT0_T1_,@function
        .size           _ZN2at6native29vectorized_elementwise_kernelILi2EZZZNS0_21clamp_max_kernel_cudaERNS_18TensorIteratorBaseERKN3c106ScalarEENKUlvE_clEvENKUlvE2_clEvEUllE_St5arrayIPcLm2EEEEviT0_T1_,(.L_x_37045 - _ZN2at6native29vectorized_elementwise_kernelILi2EZZZNS0_21clamp_max_kernel_cudaERNS_18TensorIteratorBaseERKN3c106ScalarEENKUlvE_clEvENKUlvE2_clEvEUllE_St5arrayIPcLm2EEEEviT0_T1_)
        .other          _ZN2at6native29vectorized_elementwise_kernelILi2EZZZNS0_21clamp_max_kernel_cudaERNS_18TensorIteratorBaseERKN3c106ScalarEENKUlvE_clEvENKUlvE2_clEvEUllE_St5arrayIPcLm2EEEEviT0_T1_,@"STO_CUDA_ENTRY STV_DEFAULT"
_ZN2at6native29vectorized_elementwise_kernelILi2EZZZNS0_21clamp_max_kernel_cudaERNS_18TensorIteratorBaseERKN3c106ScalarEENKUlvE_clEvENKUlvE2_clEvEUllE_St5arrayIPcLm2EEEEviT0_T1_:
.text._ZN2at6native29vectorized_elementwise_kernelILi2EZZZNS0_21clamp_max_kernel_cudaERNS_18TensorIteratorBaseERKN3c106ScalarEENKUlvE_clEvENKUlvE2_clEvEUllE_St5arrayIPcLm2EEEEviT0_T1_:
        /* <DEDUP_REMOVED lines=22> */
[----:B------:R0:W1:Y:S05]  /*0160*/  @!P6 LDG.E.64 R2, desc[UR4][R8.64] ;  /* 0x000000040802e981 */ /* 0x00006a000c1e1b00 */
        /* <DEDUP_REMOVED lines=12> */
[----:B------:R-:W-:Y:S02]  /*0230*/  @!P1 IMAD.IADD R29, R25, 0x1, R23 ;  /* 0x00000001191d9824 */ /* 0x000fe400078e0217 */
[----:B------:R-:W-:-:S05]  /*0240*/  @!P1 VIADD R23, R23, 0x80 ;  /* 0x0000008017179836 */ /* 0x000fca0000000000 */
[----:B------:R-:W-:Y:S01]  /*0250*/  ISETP.GE.U32.AND P0, PT, R23, R0, PT ;  /* 0x000000001700720c */ /* 0x000fe20003f06070 */
[----:B--2---:R-:W-:-:S12]  /*0260*/  @!P5 IMAD.WIDE.U32 R6, R5, 0x8, R6 ;  /* 0x000000080506d825 */ /* 0x004fd800078e0006 */
[----:B------:R-:W-:Y:S01]  /*0270*/  @!P0 IMAD.IADD R27, R25, 0x1, R23 ;  /* 0x00000001191b8824 */ /* 0x000fe200078e0217 */
[----:B0-----:R-:W0:Y:S01]  /*0280*/  @!P0 LDC.64 R8, c[0x0][0x3a0] ;  /* 0x0000e800ff088b82 */ /* 0x001e220000000a00 */
[----:B------:R-:W-:-:S05]  /*0290*/  @!P0 VIADD R23, R23, 0x80 ;  /* 0x0000008017178836 */ /* 0x000fca0000000000 */
[----:B------:R-:W-:Y:S02]  /*02a0*/  ISETP.GE.U32.AND P6, PT, R23, R0, PT ;  /* 0x000000001700720c */ /* 0x000fe40003fc6070 */
[----:B------:R-:W-:-:S06]  /*02b0*/  CS2R R4, SRZ ;  /* 0x0000000000047805 */ /* 0x000fcc000001ff00 */
[----:B------:R2:W5:Y:S05]  /*02c0*/  @!P5 LDG.E.64 R4, desc[UR4][R6.64] ;  /* 0x000000040604d981 */ /* 0x00056a000c1e1b00 */
[----:B------:R-:W0:Y:S08]  /*02d0*/  @!P6 LDC.64 R10, c[0x0][0x3a0] ;  /* 0x0000e800ff0aeb82 */ /* 0x000e300000000a00 */
[----:B--2---:R-:W2:Y:S01]  /*02e0*/  @!P1 LDC.64 R6, c[0x0][0x3a0] ;  /* 0x0000e800ff069b82 */ /* 0x004ea20000000a00 */
[----:B---3--:R-:W-:Y:S01]  /*02f0*/  @!P4 IMAD.WIDE.U32 R18, R13, 0x8, R18 ;  /* 0x000000080d12c825 */ /* 0x008fe200078e0012 */
[----:B------:R-:W-:-:S03]  /*0300*/  CS2R R12, SRZ ;  /* 0x00000000000c7805 */ /* 0x000fc6000001ff00 */
[----:B----4-:R-:W-:-:S03]  /*0310*/  @!P3 IMAD.WIDE.U32 R14, R20, 0x8, R14 ;  /* 0x00000008140eb825 */ /* 0x010fc600078e000e */
[----:B------:R3:W4:Y:S01]  /*0320*/  @!P4 LDG.E.64 R12, desc[UR4][R18.64] ;  /* 0x00000004120cc981 */ /* 0x000722000c1e1b00 */
[----:B-----5:R-:W-:Y:S01]  /*0330*/  @!P2 IMAD.WIDE.U32 R16, R21, 0x8, R16 ;  /* 0x000000081510a825 */ /* 0x020fe200078e0010 */
[----:B------:R-:W-:-:S03]  /*0340*/  CS2R R20, SRZ ;  /* 0x0000000000147805 */ /* 0x000fc6000001ff00 */
[----:B------:R-:W-:-:S03]  /*0350*/  @!P6 IMAD.IADD R23, R25, 0x1, R23 ;  /* 0x000000011917e824 */ /* 0x000fc600078e0217 */
[----:B------:R-:W5:Y:S01]  /*0360*/  @!P2 LDG.E.64 R20, desc[UR4][R16.64] ;  /* 0x000000041014a981 */ /* 0x000f62000c1e1b00 */
[----:B---3--:R-:W-:-:S06]  /*0370*/  CS2R R18, SRZ ;  /* 0x0000000000127805 */ /* 0x008fcc000001ff00 */
[----:B------:R3:W5:Y:S01]  /*0380*/  @!P3 LDG.E.64 R18, desc[UR4][R14.64] ;  /* 0x000000040e12b981 */ /* 0x000762000c1e1b00 */
[----:B--2---:R-:W-:-:S04]  /*0390*/  @!P1 IMAD.WIDE.U32 R6, R29, 0x8, R6 ;  /* 0x000000081d069825 */ /* 0x004fc800078e0006 */
[----:B0-----:R-:W-:Y:S01]  /*03a0*/  @!P0 IMAD.WIDE.U32 R28, R27, 0x8, R8 ;  /* 0x000000081b1c8825 */ /* 0x001fe200078e0008 */
[----:B------:R-:W-:Y:S02]  /*03b0*/  CS2R R8, SRZ ;  /* 0x0000000000087805 */ /* 0x000fe4000001ff00 */
[----:B------:R-:W-:Y:S01]  /*03c0*/  CS2R R26, SRZ ;  /* 0x00000000001a7805 */ /* 0x000fe2000001ff00 */
[----:B---3--:R-:W-:Y:S01]  /*03d0*/  @!P6 IMAD.WIDE.U32 R14, R23, 0x8, R10 ;  /* 0x00000008170ee825 */ /* 0x008fe200078e000a */
[----:B------:R-:W-:Y:S02]  /*03e0*/  CS2R R10, SRZ ;  /* 0x00000000000a7805 */ /* 0x000fe4000001ff00 */
[----:B------:R0:W2:Y:S04]  /*03f0*/  @!P1 LDG.E.64 R8, desc[UR4][R6.64] ;  /* 0x0000000406089981 */ /* 0x0000a8000c1e1b00 */
[----:B------:R3:W2:Y:S04]  /*0400*/  @!P6 LDG.E.64 R26, desc[UR4][R14.64] ;  /* 0x000000040e1ae981 */ /* 0x0006a8000c1e1b00 */
[----:B------:R-:W2:Y:S01]  /*0410*/  @!P0 LDG.E.64 R10, desc[UR4][R28.64] ;  /* 0x000000041c0a8981 */ /* 0x000ea2000c1e1b00 */
[----:B------:R-:W-:Y:S04]  /*0420*/  BSSY.RECONVERGENT B0, `(.L_x_7867) ;  /* 0x0000054000007945 */ /* 0x000fe80003800200 */
[----:B------:R-:W-:Y:S01]  /*0430*/  BSSY.RELIABLE B1, `(.L_x_7868) ;  /* 0x000004c000017945 */ /* 0x000fe20003800100 */
[----:B-1----:R-:W-:-:S04]  /*0440*/  ISETP.LT.U32.AND P0, PT, R2, UR6, PT ;  /* 0x0000000602007c0c */ /* 0x002fc8000bf01070 */
[----:B------:R-:W-:-:S04]  /*0450*/  ISETP.LT.AND.EX P0, PT, R3, UR7, PT, P0 ;  /* 0x0000000703007c0c */ /* 0x000fc8000bf01300 */
[----:B------:R-:W-:Y:S02]  /*0460*/  SEL R2, R2, UR6, P0 ;  /* 0x0000000602027c07 */ /* 0x000fe40008000000 */
[----:B------:R-:W-:Y:S02]  /*0470*/  SEL R3, R3, UR7, P0 ;  /* 0x0000000703037c07 */ /* 0x000fe40008000000 */
[----:B------:R-:W-:-:S04]  /*0480*/  ISETP.LT.U32.AND P1, PT, R4, UR6, PT ;  /* 0x0000000604007c0c */ /* 0x000fc8000bf21070 */
[----:B------:R-:W-:-:S04]  /*0490*/  ISETP.LT.AND.EX P1, PT, R5, UR7, PT, P1 ;  /* 0x0000000705007c0c */ /* 0x000fc8000bf21310 */
[----:B------:R-:W-:Y:S02]  /*04a0*/  SEL R4, R4, UR6, P1 ;  /* 0x0000000604047c07 */ /* 0x000fe40008800000 */
[----:B------:R-:W-:Y:S02]  /*04b0*/  SEL R5, R5, UR7, P1 ;  /* 0x0000000705057c07 */ /* 0x000fe40008800000 */
[----:B----4-:R-:W-:-:S04]  /*04c0*/  ISETP.LT.U32.AND P2, PT, R12, UR6, PT ;  /* 0x000000060c007c0c */ /* 0x010fc8000bf41070 */
[----:B------:R-:W-:Y:S02]  /*04d0*/  ISETP.LT.AND.EX P0, PT, R13, UR7, PT, P2 ;  /* 0x000000070d007c0c */ /* 0x000fe4000bf01320 */
[----:B-----5:R-:W-:Y:S02]  /*04e0*/  ISETP.LT.U32.AND P2, PT, R20, UR6, PT ;  /* 0x0000000614007c0c */ /* 0x020fe4000bf41070 */
[----:B------:R-:W-:Y:S02]  /*04f0*/  ISETP.LT.U32.AND P3, PT, R18, UR6, PT ;  /* 0x0000000612007c0c */ /* 0x000fe4000bf61070 */
[----:B------:R-:W-:Y:S02]  /*0500*/  ISETP.LT.AND.EX P2, PT, R21, UR7, PT, P2 ;  /* 0x0000000715007c0c */ /* 0x000fe4000bf41320 */
[----:B------:R-:W-:Y:S02]  /*0510*/  ISETP.LT.AND.EX P1, PT, R19, UR7, PT, P3 ;  /* 0x0000000713007c0c */ /* 0x000fe4000bf21330 */
[----:B------:R-:W-:-:S02]  /*0520*/  ISETP.GE.U32.AND P3, PT, R22, R0, PT ;  /* 0x000000001600720c */ /* 0x000fc40003f66070 */
[----:B0-----:R-:W-:Y:S02]  /*0530*/  SEL R6, R12, UR6, P0 ;  /* 0x000000060c067c07 */ /* 0x001fe40008000000 */
[----:B------:R-:W-:Y:S02]  /*0540*/  SEL R7, R13, UR7, P0 ;  /* 0x000000070d077c07 */ /* 0x000fe40008000000 */
[----:B------:R-:W-:Y:S02]  /*0550*/  SEL R12, R18, UR6, P1 ;  /* 0x00000006120c7c07 */ /* 0x000fe40008800000 */
[----:B------:R-:W-:Y:S02]  /*0560*/  SEL R13, R19, UR7, P1 ;  /* 0x00000007130d7c07 */ /* 0x000fe40008800000 */
[----:B---3--:R-:W-:Y:S02]  /*0570*/  SEL R14, R20, UR6, P2 ;  /* 0x00000006140e7c07 */ /* 0x008fe40009000000 */
[----:B------:R-:W-:-:S02]  /*0580*/  SEL R15, R21, UR7, P2 ;  /* 0x00000007150f7c07 */ /* 0x000fc40009000000 */
[----:B--2---:R-:W-:Y:S02]  /*0590*/  ISETP.LT.U32.AND P1, PT, R10, UR6, PT ;  /* 0x000000060a007c0c */ /* 0x004fe4000bf21070 */
[----:B------:R-:W-:Y:S02]  /*05a0*/  ISETP.LT.U32.AND P0, PT, R8, UR6, PT ;  /* 0x0000000608007c0c */ /* 0x000fe4000bf01070 */
[----:B------:R-:W-:Y:S02]  /*05b0*/  ISETP.LT.U32.AND P2, PT, R26, UR6, PT ;  /* 0x000000061a007c0c */ /* 0x000fe4000bf41070 */
[----:B------:R-:W-:Y:S02]  /*05c0*/  ISETP.LT.AND.EX P1, PT, R11, UR7, PT, P1 ;  /* 0x000000070b007c0c */ /* 0x000fe4000bf21310 */
[----:B------:R-:W-:Y:S02]  /*05d0*/  ISETP.LT.AND.EX P0, PT, R9, UR7, PT, P0 ;  /* 0x0000000709007c0c */ /* 0x000fe4000bf01300 */
[----:B------:R-:W-:-:S02]  /*05e0*/  ISETP.LT.AND.EX P2, PT, R27, UR7, PT, P2 ;  /* 0x000000071b007c0c */ /* 0x000fc4000bf41320 */
[----:B------:R-:W-:Y:S02]  /*05f0*/  SEL R16, R10, UR6, P1 ;  /* 0x000000060a107c07 */ /* 0x000fe40008800000 */
[----:B------:R-:W-:Y:S02]  /*0600*/  SEL R17, R11, UR7, P1 ;  /* 0x000000070b117c07 */ /* 0x000fe40008800000 */
[----:B------:R-:W-:Y:S02]  /*0610*/  SEL R8, R8, UR6, P0 ;  /* 0x0000000608087c07 */ /* 0x000fe40008000000 */
[----:B------:R-:W-:Y:S02]  /*0620*/  SEL R9, R9, UR7, P0 ;  /* 0x0000000709097c07 */ /* 0x000fe40008000000 */
[----:B------:R-:W-:Y:S02]  /*0630*/  SEL R10, R26, UR6, P2 ;  /* 0x000000061a0a7c07 */ /* 0x000fe40009000000 */
[----:B------:R-:W-:Y:S01]  /*0640*/  SEL R11, R27, UR7, P2 ;  /* 0x000000071b0b7c07 */ /* 0x000fe20009000000 */
        /* <DEDUP_REMOVED lines=13> */
.L_x_7869:
[----:B------:R-:W-:-:S13]  /*0720*/  ISETP.GE.U32.AND P0, PT, R22, R0, PT ;  /* 0x000000001600720c */ /* 0x000fda0003f06070 */
[----:B------:R-:W-:Y:S05]  /*0730*/  @P0 BRA `(.L_x_7871) ;  /* 0x0000000000300947 */ /* 0x000fea0003800000 */
[----:B0-----:R-:W0:Y:S01]  /*0740*/  LDC.64 R2, c[0x0][0x398] ;  /* 0x0000e600ff027b82 */ /* 0x001e220000000a00 */
[----:B------:R-:W-:Y:S02]  /*0750*/  IMAD.IADD R5, R25, 0x1, R22 ;  /* 0x0000000119057824 */ /* 0x000fe400078e0216 */
[----:B------:R-:W-:Y:S02]  /*0760*/  VIADD R22, R22, 0x80 ;  /* 0x0000008016167836 */ /* 0x000fe40000000000 */
[----:B0-----:R-:W-:-:S05]  /*0770*/  IMAD.WIDE.U32 R2, R5, 0x8, R2 ;  /* 0x0000000805027825 */ /* 0x001fca00078e0002 */
[----:B------:R1:W-:Y:S02]  /*0780*/  STG.E.64 desc[UR4][R2.64], R6 ;  /* 0x0000000602007986 */ /* 0x0003e4000c101b04 */
.L_x_7870:
[----:B------:R-:W-:-:S13]  /*0790*/  ISETP.GE.U32.AND P0, PT, R22, R0, PT ;  /* 0x000000001600720c */ /* 0x000fda0003f06070 */
[----:B------:R-:W-:Y:S05]  /*07a0*/  @P0 BRA `(.L_x_7872) ;  /* 0x0000000000300947 */ /* 0x000fea0003800000 */
[----:B01----:R-:W0:Y:S01]  /*07b0*/  LDC.64 R2, c[0x0][0x398] ;  /* 0x0000e600ff027b82 */ /* 0x003e220000000a00 */
[----:B------:R-:W-:Y:S02]  /*07c0*/  IMAD.IADD R5, R25, 0x1, R22 ;  /* 0x0000000119057824 */ /* 0x000fe400078e0216 */
[----:B------:R-:W-:Y:S02]  /*07d0*/  VIADD R22, R22, 0x80 ;  /* 0x0000008016167836 */ /* 0x000fe40000000000 */
[----:B0-----:R-:W-:-:S05]  /*07e0*/  IMAD.WIDE.U32 R2, R5, 0x8, R2 ;  /* 0x0000000805027825 */ /* 0x001fca00078e0002 */
[----:B------:R1:W-:Y:S02]  /*07f0*/  STG.E.64 desc[UR4][R2.64], R12 ;  /* 0x0000000c02007986 */ /* 0x0003e4000c101b04 */
.L_x_7871:
[----:B------:R-:W-:-:S13]  /*0800*/  ISETP.GE.U32.AND P0, PT, R22, R0, PT ;  /* 0x000000001600720c */ /* 0x000fda0003f06070 */
[----:B------:R-:W-:Y:S05]  /*0810*/  @P0 BRA `(.L_x_7873) ;  /* 0x0000000000340947 */ /* 0x000fea0003800000 */
[----:B01----:R-:W0:Y:S01]  /*0820*/  LDC.64 R2, c[0x0][0x398] ;  /* 0x0000e600ff027b82 */ /* 0x003e220000000a00 */
[----:B------:R-:W-:Y:S02]  /*0830*/  IMAD.IADD R5, R25, 0x1, R22 ;  /* 0x0000000119057824 */ /* 0x000fe400078e0216 */
[----:B------:R-:W-:Y:S02]  /*0840*/  VIADD R22, R22, 0x80 ;  /* 0x0000008016167836 */ /* 0x000fe40000000000 */
[----:B0-----:R-:W-:-:S05]  /*0850*/  IMAD.WIDE.U32 R2, R5, 0x8, R2 ;  /* 0x0000000805027825 */ /* 0x001fca00078e0002 */
[----:B------:R2:W-:Y:S02]  /*0860*/  STG.E.64 desc[UR4][R2.64], R14 ;  /* 0x0000000e02007986 */ /* 0x0005e4000c101b04 */
.L_x_7872:
        /* <DEDUP_REMOVED lines=8> */
.L_x_7873:
[----:B------:R-:W-:Y:S05]  /*08f0*/  BSYNC.RELIABLE B1 ;  /* 0x0000000000017941 */ /* 0x000fea0003800100 */
.L_x_7868:
[----:B------:R-:W-:-:S13]  /*0900*/  ISETP.GE.U32.AND P0, PT, R22, R0, PT ;  /* 0x000000001600720c */ /* 0x000fda0003f06070 */
[----:B012---:R-:W0:Y:S01]  /*0910*/  @!P0 LDC.64 R2, c[0x0][0x398] ;  /* 0x0000e600ff028b82 */ /* 0x007e220000000a00 */
[----:B------:R-:W-:Y:S02]  /*0920*/  @!P0 IMAD.IADD R5, R25, 0x1, R22 ;  /* 0x0000000119058824 */ /* 0x000fe400078e0216 */
[----:B------:R-:W-:Y:S02]  /*0930*/  @!P0 VIADD R22, R22, 0x80 ;  /* 0x0000008016168836 */ /* 0x000fe40000000000 */
[----:B0-----:R-:W-:-:S05]  /*0940*/  @!P0 IMAD.WIDE.U32 R2, R5, 0x8, R2 ;  /* 0x0000000805028825 */ /* 0x001fca00078e0002 */
[----:B------:R3:W-:Y:S02]  /*0950*/  @!P0 STG.E.64 desc[UR4][R2.64], R16 ;  /* 0x0000001002008986 */ /* 0x0007e4000c101b04 */
.L_x_7874:
[----:B------:R-:W-:Y:S05]  /*0960*/  BSYNC.RECONVERGENT B0 ;  /* 0x0000000000007941 */ /* 0x000fea0003800200 */
.L_x_7867:
        /* <DEDUP_REMOVED lines=8> */
.L_x_7866:
[----:B------:R-:W0:Y:S01]  /*09f0*/  S2R R21, SR_TID.X ;  /* 0x0000000000157919 */ /* 0x000e220000002100 */
[----:B------:R-:W1:Y:S01]  /*0a00*/  LDC.64 R2, c[0x0][0x3a0] ;  /* 0x0000e800ff027b82 */ /* 0x000e620000000a00 */
[----:B------:R-:W2:Y:S07]  /*0a10*/  LDCU.64 UR6, c[0x0][0x388] ;  /* 0x00007100ff0677ac */ /* 0x000eae0008000a00 */
[----:B------:R-:W3:Y:S01]  /*0a20*/  LDC.64 R22, c[0x0][0x398] ;  /* 0x0000e600ff167b82 */ /* 0x000ee20000000a00 */
[----:B-1----:R-:W-:-:S04]  /*0a30*/  IMAD.WIDE.U32 R2, R25, 0x8, R2 ;  /* 0x0000000819027825 */ /* 0x002fc800078e0002 */
[----:B0-----:R-:W-:-:S05]  /*0a40*/  IMAD.WIDE.U32 R26, R21, 0x10, R2 ;  /* 0x00000010151a7825 */ /* 0x001fca00078e0002 */
[----:B------:R-:W2:Y:S04]  /*0a50*/  LDG.E.128 R8, desc[UR4][R26.64] ;  /* 0x000000041a087981 */ /* 0x000ea8000c1e1d00 */
[----:B------:R-:W4:Y:S04]  /*0a60*/  LDG.E.128 R16, desc[UR4][R26.64+0x800] ;  /* 0x000800041a107981 */ /* 0x000f28000c1e1d00 */
[----:B------:R-:W5:Y:S04]  /*0a70*/  LDG.E.128 R12, desc[UR4][R26.64+0x1000] ;  /* 0x001000041a0c7981 */ /* 0x000f68000c1e1d00 */
[----:B------:R-:W5:Y:S01]  /*0a80*/  LDG.E.128 R4, desc[UR4][R26.64+0x1800] ;  /* 0x001800041a047981 */ /* 0x000f62000c1e1d00 */
[----:B---3--:R-:W-:-:S04]  /*0a90*/  IMAD.WIDE.U32 R22, R25, 0x8, R22 ;  /* 0x0000000819167825 */ /* 0x008fc800078e0016 */
[----:B------:R-:W-:Y:S01]  /*0aa0*/  IMAD.WIDE.U32 R22, R21, 0x10, R22 ;  /* 0x0000001015167825 */ /* 0x000fe200078e0016 */
[----:B--2---:R-:W-:Y:S02]  /*0ab0*/  ISETP.LT.U32.AND P0, PT, R8, UR6, PT ;  /* 0x0000000608007c0c */ /* 0x004fe4000bf01070 */
[----:B------:R-:W-:Y:S02]  /*0ac0*/  ISETP.LT.U32.AND P1, PT, R10, UR6, PT ;  /* 0x000000060a007c0c */ /* 0x000fe4000bf21070 */
[C---:B------:R-:W-:Y:S02]  /*0ad0*/  ISETP.LT.AND.EX P0, PT, R9.reuse, UR7, PT, P0 ;  /* 0x0000000709007c0c */ /* 0x040fe4000bf01300 */
[----:B----4-:R-:W-:Y:S02]  /*0ae0*/  ISETP.LT.U32.AND P2, PT, R16, UR6, PT ;  /* 0x0000000610007c0c */ /* 0x010fe4000bf41070 */
[----:B------:R-:W-:Y:S02]  /*0af0*/  SEL R2, R8, UR6, P0 ;  /* 0x0000000608027c07 */ /* 0x000fe40008000000 */
[----:B------:R-:W-:-:S02]  /*0b00*/  SEL R3, R9, UR7, P0 ;  /* 0x0000000709037c07 */ /* 0x000fc40008000000 */
[----:B------:R-:W-:Y:S02]  /*0b10*/  ISETP.LT.AND.EX P0, PT, R17, UR7, PT, P2 ;  /* 0x0000000711007c0c */ /* 0x000fe4000bf01320 */
[----:B------:R-:W-:Y:S02]  /*0b20*/  ISETP.LT.AND.EX P1, PT, R11, UR7, PT, P1 ;  /* 0x000000070b007c0c */ /* 0x000fe4000bf21310 */
[----:B------:R-:W-:Y:S02]  /*0b30*/  SEL R8, R16, UR6, P0 ;  /* 0x0000000610087c07 */ /* 0x000fe40008000000 */
[----:B------:R-:W-:Y:S02]  /*0b40*/  SEL R9, R17, UR7, P0 ;  /* 0x0000000711097c07 */ /* 0x000fe40008000000 */
[----:B-----5:R-:W-:Y:S02]  /*0b50*/  ISETP.LT.U32.AND P0, PT, R12, UR6, PT ;  /* 0x000000060c007c0c */ /* 0x020fe4000bf01070 */
[----:B------:R-:W-:-:S02]  /*0b60*/  ISETP.LT.U32.AND P3, PT, R18, UR6, PT ;  /* 0x0000000612007c0c */ /* 0x000fc4000bf61070 */
[----:B------:R-:W-:Y:S02]  /*0b70*/  SEL R0, R10, UR6, P1 ;  /* 0x000000060a007c07 */ /* 0x000fe40008800000 */
[----:B------:R-:W-:Y:S02]  /*0b80*/  SEL R11, R11, UR7, P1 ;  /* 0x000000070b0b7c07 */ /* 0x000fe40008800000 */
[----:B------:R-:W-:Y:S02]  /*0b90*/  ISETP.LT.AND.EX P0, PT, R13, UR7, PT, P0 ;  /* 0x000000070d007c0c */ /* 0x000fe4000bf01300 */
[----:B------:R-:W-:Y:S02]  /*0ba0*/  ISETP.LT.AND.EX P1, PT, R19, UR7, PT, P3 ;  /* 0x0000000713007c0c */ /* 0x000fe4000bf21330 */
[----:B------:R-:W-:Y:S02]  /*0bb0*/  ISETP.LT.U32.AND P2, PT, R4, UR6, PT ;  /* 0x0000000604007c0c */ /* 0x000fe4000bf41070 */
[----:B------:R-:W-:-:S02]  /*0bc0*/  ISETP.LT.U32.AND P3, PT, R6, UR6, PT ;  /* 0x0000000606007c0c */ /* 0x000fc4000bf61070 */
[----:B------:R-:W-:Y:S02]  /*0bd0*/  SEL R12, R12, UR6, P0 ;  /* 0x000000060c0c7c07 */ /* 0x000fe40008000000 */
[----:B------:R-:W-:Y:S02]  /*0be0*/  SEL R13, R13, UR7, P0 ;  /* 0x000000070d0d7c07 */ /* 0x000fe40008000000 */
[----:B------:R-:W-:Y:S02]  /*0bf0*/  ISETP.LT.AND.EX P0, PT, R5, UR7, PT, P2 ;  /* 0x0000000705007c0c */ /* 0x000fe4000bf01320 */
[----:B------:R-:W-:Y:S02]  /*0c00*/  SEL R10, R18, UR6, P1 ;  /* 0x00000006120a7c07 */ /* 0x000fe40008800000 */
[----:B------:R-:W-:Y:S02]  /*0c10*/  SEL R19, R19, UR7, P1 ;  /* 0x0000000713137c07 */ /* 0x000fe40008800000 */
[----:B------:R-:W-:-:S02]  /*0c20*/  ISETP.LT.AND.EX P2, PT, R7, UR7, PT, P3 ;  /* 0x0000000707007c0c */ /* 0x000fc4000bf41330 */
[----:B------:R-:W-:Y:S02]  /*0c30*/  ISETP.LT.U32.AND P1, PT, R14, UR6, PT ;  /* 0x000000060e007c0c */ /* 0x000fe4000bf21070 */
[----:B------:R-:W-:Y:S01]  /*0c40*/  SEL R21, R7, UR7, P2 ;  /* 0x0000000707157c07 */ /* 0x000fe20009000000 */
[----:B------:R-:W-:Y:S01]  /*0c50*/  IMAD.MOV.U32 R7, RZ, RZ, R11 ;  /* 0x000000ffff077224 */ /* 0x000fe200078e000b */
[----:B------:R-:W-:Y:S01]  /*0c60*/  ISETP.LT.AND.EX P1, PT, R15, UR7, PT, P1 ;  /* 0x000000070f007c0c */ /* 0x000fe2000bf21310 */
[----:B------:R-:W-:Y:S01]  /*0c70*/  IMAD.MOV.U32 R11, RZ, RZ, R19 ;  /* 0x000000ffff0b7224 */ /* 0x000fe200078e0013 */
[----:B------:R-:W-:Y:S01]  /*0c80*/  SEL R16, R4, UR6, P0 ;  /* 0x0000000604107c07 */ /* 0x000fe20008000000 */
        /* <DEDUP_REMOVED lines=8> */
[----:B------:R-:W-:Y:S04]  /*0d10*/  STG.E.128 desc[UR4][R22.64+0x800], R8 ;  /* 0x0008000816007986 */ /* 0x000fe8000c101d04 */
[----:B------:R-:W-:Y:S04]  /*0d20*/  STG.E.128 desc[UR4][R22.64], R4 ;  /* 0x0000000416007986 */ /* 0x000fe8000c101d04 */
[----:B------:R-:W-:Y:S04]  /*0d30*/  STG.E.128 desc[UR4][R22.64+0x1000], R12 ;  /* 0x0010000c16007986 */ /* 0x000fe8000c101d04 */
[----:B------:R-:W-:Y:S01]  /*0d40*/  STG.E.128 desc[UR4][R22.64+0x1800], R16 ;  /* 0x0018001016007986 */ /* 0x000fe2000c101d04 */
[----:B------:R-:W-:Y:S05]  /*0d50*/  EXIT ;  /* 0x000000000000794d */ /* 0x000fea0003800000 */
.L_x_7875:
        /* <DEDUP_REMOVED lines=10> */
.L_x_37045:


//--------------------- .text._ZN2at6native29vectorized_elementwise_kernelILi4EZZZNS0_21clamp_max_kernel_cudaERNS_18TensorIteratorBaseERKN3c106ScalarEENKUlvE_clEvENKUlvE2_clEvEUllE_St5arrayIPcLm2EEEEviT0_T1_ --------------------------
	.section	.text._ZN2at6native29vectorized_elementwise_kernelILi4EZZZNS0_21clamp_max_kernel_cudaERNS_18TensorIteratorBaseERKN3c106ScalarEENKUlvE_clEvENKUlvE2_clEvEUllE_St5arrayIPcLm2EEEEviT0_T1_,"ax",@progbits
	.align	128
        .global         _ZN2at6native29vectorized_elementwise_kernelILi4EZZZNS0_21clamp_max_kernel_cudaERNS_18TensorIteratorBaseERKN3c106ScalarEENKUlvE_clEvENKUlvE2_clEvEUllE_St5arrayIPcLm2EEEEviT0_T1_
        .type           _ZN2at6native29vectorized_elementwise_kernelILi4EZZZNS0_21clamp_max_kernel_cudaERNS_18TensorIteratorBaseERKN3c106ScalarEENKUlvE_clEvENKUlvE2_clEvEUllE_St5arrayIPcLm2EEEEviT0_T1_,@function
        .size           _ZN2at6native29vectorized_elementwise_kernelILi4EZZZNS0_21clamp_max_kernel_cudaERNS_18TensorIteratorBaseERKN3c106ScalarEENKUlvE_clEvENKUlvE2_clEvEUllE_St5arrayIPcLm2EEEEviT0_T1_,(.L_x_37046 - _ZN2at6native29vectorized_elementwise_kernelILi4EZZZNS0_21clamp_max_kernel_cudaERNS_18TensorIteratorBaseERKN3c106ScalarEENKUlvE_clEvENKUlvE2_clEvEUllE_St5arrayIPcLm2EEEEviT0_T1_)
        .other          _ZN2at6native29vectorized_elementwise_kernelILi4EZZZNS0_21clamp_max_kernel_cudaERNS_18TensorIteratorBaseERKN3c106ScalarEENKUlvE_clEvENKUlvE2_clEvEUllE_St5arrayIPcLm2EEEEviT0_T1_,@"STO_CUDA_ENTRY STV_DEFAULT"
_ZN2at6native29vectorized_elementwise_kernelILi4EZZZNS0_21clamp_max_kernel_cudaERNS_18TensorIteratorBaseERKN3c106ScalarEENKUlvE_clEvENKUlvE2_clEvEUllE_St5arrayIPcLm2EEEEviT0_T1_:
.text._ZN2at6native29vectorized_elementwise_kernelILi4EZZZNS0_21clamp_max_kernel_cudaERNS_18TensorIteratorBaseERKN3c106ScalarEENKUlvE_clEvENKUlvE2_clEvEUllE_St5arrayIPcLm2EEEEviT0_T1_:
        /* <DEDUP_REMOVED lines=114> */
.L_x_7879:
[----:B------:R-:W-:-:S13]  /*0720*/  ISETP.GE.U32.AND P0, PT, R22, R0, PT ;  /* 0x000000001600720c */ /* 0x000fda0003f06070 */
[----:B------:R-:W-:Y:S05]  /*0730*/  @P0 BRA `(.L_x_7881) ;  /* 0x0000000000300947 */ /* 0x000fea0003800000 */
[----:B0-----:R-:W0:Y:S01]  /*0740*/  LDC.64 R2, c[0x0][0x398] ;  /* 0x0000e600ff027b82 */ /* 0x001e220000000a00 */
[----:B------:R-:W-:Y:S02]  /*0750*/  IMAD.IADD R5, R25, 0x1, R22 ;  /* 0x0000000119057824 */ /* 0x000fe400078e0216 */
[----:B------:R-:W-:Y:S02]  /*0760*/  VIADD R22, R22, 0x80 ;  /* 0x0000008016167836 */ /* 0x000fe40000000000 */
[----:B0-----:R-:W-:-:S05]  /*0770*/  IMAD.WIDE.U32 R2, R5, 0x8, R2 ;  /* 0x0000000805027825 */ /* 0x001fca00078e0002 */
[----:B------:R1:W-:Y:S02]  /*0780*/  STG.E.64 desc[UR4][R2.64], R6 ;  /* 0x0000000602007986 */ /* 0x0003e4000c101b04 */
.L_x_7880:
[----:B------:R-:W-:-:S13]  /*0790*/  ISETP.GE.U32.AND P0, PT, R22, R0, PT ;  /* 0x000000001600720c */ /* 0x000fda0003f06070 */
[----:B------:R-:W-:Y:S05]  /*07a0*/  @P0 BRA `(.L_x_7882) ;  /* 0x0000000000300947 */ /* 0x000fea0003800000 */
[----:B01----:R-:W0:Y:S01]  /*07b0*/  LDC.64 R2, c[0x0][0x398] ;  /* 0x0000e600ff027b82 */ /* 0x003e220000000a00 */
[----:B------:R-:W-:Y:S02]  /*07c0*/  IMAD.IADD R5, R25, 0x1, R22 ;  /* 0x0000000119057824 */ /* 0x000fe400078e0216 */
[----:B------:R-:W-:Y:S02]  /*07d0*/  VIADD R22, R22, 0x80 ;  /* 0x0000008016167836 */ /* 0x000fe40000000000 */
[----:B0-----:R-:W-:-:S05]  /*07e0*/  IMAD.WIDE.U32 R2, R5, 0x8, R2 ;  /* 0x0000000805027825 */ /* 0x001fca00078e0002 */
[----:B------:R1:W-:Y:S02]  /*07f0*/  STG.E.64 desc[UR4][R2.64], R12 ;  /* 0x0000000c02007986 */ /* 0x0003e4000c101b04 */
.L_x_7881:
[----:B------:R-:W-:-:S13]  /*0800*/  ISETP.GE.U32.AND P0, PT, R22, R0, PT ;  /* 0x000000001600720c */ /* 0x000fda0003f06070 */
[----:B------:R-:W-:Y:S05]  /*0810*/  @P0 BRA `(.L_x_7883) ;  /* 0x0000000000340947 */ /* 0x000fea0003800000 */
[----:B01----:R-:W0:Y:S01]  /*0820*/  LDC.64 R2, c[0x0][0x398] ;  /* 0x0000e600ff027b82 */ /* 0x003e220000000a00 */
[----:B------:R-:W-:Y:S02]  /*0830*/  IMAD.IADD R5, R25, 0x1, R22 ;  /* 0x0000000119057824 */ /* 0x000fe400078e0216 */
[----:B------:R-:W-:Y:S02]  /*0840*/  VIADD R22, R22, 0x80 ;  /* 0x0000008016167836 */ /* 0x000fe40000000000 */
[----:B0-----:R-:W-:-:S05]  /*0850*/  IMAD.WIDE.U32 R2, R5, 0x8, R2 ;  /* 0x0000000805027825 */ /* 0x001fca00078e0002 */
[----:B------:R2:W-:Y:S02]  /*0860*/  STG.E.64 desc[UR4][R2.64], R14 ;  /* 0x0000000e02007986 */ /* 0x0005e4000c101b04 */
.L_x_7882:
        /* <DEDUP_REMOVED lines=8> */
.L_x_7883:
[----:B------:R-:W-:Y:S05]  /*08f0*/  BSYNC.RELIABLE B1 ;  /* 0x0000000000017941 */ /* 0x000fea0003800100 */
.L_x_7878:
[----:B------:R-:W-:-:S13]  /*0900*/  ISETP.GE.U32.AND P0, PT, R22, R0, PT ;  /* 0x000000001600720c */ /* 0x000fda0003f06070 */
[----:B012---:R-:W0:Y:S01]  /*0910*/  @!P0 LDC.64 R2, c[0x0][0x398] ;  /* 0x0000e600ff028b82 */ /* 0x007e220000000a00 */
[----:B------:R-:W-:Y:S02]  /*0920*/  @!P0 IMAD.IADD R5, R25, 0x1, R22 ;  /* 0x0000000119058824 */ /* 0x000fe400078e0216 */
[----:B------:R-:W-:Y:S02]  /*0930*/  @!P0 VIADD R22, R22, 0x80 ;  /* 0x0000008016168836 */ /* 0x000fe40000000000 */
[----:B0-----:R-:W-:-:S05]  /*0940*/  @!P0 IMAD.WIDE.U32 R2, R5, 0x8, R2 ;  /* 0x0000000805028825 */ /* 0x001fca00078e0002 */
[----:B------:R3:W-:Y:S02]  /*0950*/  @!P0 STG.E.64 desc[UR4][R2.64], R16 ;  /* 0x0000001002008986 */ /* 0x0007e4000c101b04 */
.L_x_7884:
[----:B------:R-:W-:Y:S05]  /*0960*/  BSYNC.RECONVERGENT B0 ;  /* 0x0000000000007941 */ /* 0x000fea0003800200 */
.L_x_7877:
        /* <DEDUP_REMOVED lines=8> */
.L_x_7876:
[----:B------:R-:W0:Y:S01]  /*09f0*/  S2R R21, SR_TID.X ;  /* 0x0000000000157919 */ /* 0x000e220000002100 */
[----:B------:R-:W1:Y:S01]  /*0a00*/  LDC.64 R2, c[0x0][0x3a0] ;  /* 0x0000e800ff027b82 */ /* 0x000e620000000a00 */
[----:B------:R-:W2:Y:S07]  /*0a10*/  LDCU.64 UR6, c[0x0][0x388] ;  /* 0x00007100ff0677ac */ /* 0x000eae0008000a00 */
[----:B------:R-:W3:Y:S01]  /*0a20*/  LDC.64 R22, c[0x0][0x398] ;  /* 0x0000e600ff167b82 */ /* 0x000ee20000000a00 */
[----:B-1----:R-:W-:-:S04]  /*0a30*/  IMAD.WIDE.U32 R2, R25, 0x8, R2 ;  /* 0x0000000819027825 */ /* 0x002fc800078e0002 */
[----:B0-----:R-:W-:-:S05]  /*0a40*/  IMAD.WIDE.U32 R2, R21, 0x20, R2 ;  /* 0x0000002015027825 */ /* 0x001fca00078e0002 */
[----:B------:R-:W2:Y:S04]  /*0a50*/  LDG.E.ENL2.256 R12, R16, desc[UR4][R2.64] ;  /* 0xfe0000040210797e */ /* 0x000ea8000812190c */
[----:B------:R-:W4:Y:S01]  /*0a60*/  LDG.E.ENL2.256 R4, R8, desc[UR4][R2.64+0x1000] ;  /* 0xfe0080040208797e */ /* 0x000f220008121904 */
[----:B---3--:R-:W-:-:S04]  /*0a70*/  IMAD.WIDE.U32 R22, R25, 0x8, R22 ;  /* 0x0000000819167825 */ /* 0x008fc800078e0016 */
[----:B------:R-:W-:Y:S01]  /*0a80*/  IMAD.WIDE.U32 R22, R21, 0x20, R22 ;  /* 0x0000002015167825 */ /* 0x000fe200078e0016 */
[----:B--2---:R-:W-:Y:S02]  /*0a90*/  ISETP.LT.U32.AND P0, PT, R16, UR6, PT ;  /* 0x0000000610007c0c */ /* 0x004fe4000bf01070 */
[----:B------:R-:W-:Y:S02]  /*0aa0*/  ISETP.LT.U32.AND P2, PT, R12, UR6, PT ;  /* 0x000000060c007c0c */ /* 0x000fe4000bf41070 */
[C---:B------:R-:W-:Y:S02]  /*0ab0*/  ISETP.LT.AND.EX P0, PT, R17.reuse, UR7, PT, P0 ;  /* 0x0000000711007c0c */ /* 0x040fe4000bf01300 */
[----:B------:R-:W-:Y:S02]  /*0ac0*/  ISETP.LT.U32.AND P1, PT, R18, UR6, PT ;  /* 0x0000000612007c0c */ /* 0x000fe4000bf21070 */
[----:B------:R-:W-:Y:S02]  /*0ad0*/  SEL R16, R16, UR6, P0 ;  /* 0x0000000610107c07 */ /* 0x000fe40008000000 */
[----:B------:R-:W-:-:S02]  /*0ae0*/  SEL R17, R17, UR7, P0 ;  /* 0x0000000711117c07 */ /* 0x000fc40008000000 */
[----:B------:R-:W-:Y:S02]  /*0af0*/  ISETP.LT.AND.EX P0, PT, R13, UR7, PT, P2 ;  /* 0x000000070d007c0c */ /* 0x000fe4000bf01320 */
[----:B------:R-:W-:Y:S02]  /*0b00*/  ISETP.LT.AND.EX P1, PT, R19, UR7, PT, P1 ;  /* 0x0000000713007c0c */ /* 0x000fe4000bf21310 */
[----:B------:R-:W-:Y:S02]  /*0b10*/  SEL R0, R12, UR6, P0 ;  /* 0x000000060c007c07 */ /* 0x000fe40008000000 */
[----:B------:R-:W-:Y:S02]  /*0b20*/  SEL R13, R13, UR7, P0 ;  /* 0x000000070d0d7c07 */ /* 0x000fe40008000000 */
[----:B----4-:R-:W-:Y:S02]  /*0b30*/  ISETP.LT.U32.AND P0, PT, R8, UR6, PT ;  /* 0x0000000608007c0c */ /* 0x010fe4000bf01070 */
        /* <DEDUP_REMOVED lines=11> */
[----:B------:R-:W-:Y:S02]  /*0bf0*/  ISETP.LT.AND.EX P2, PT, R7, UR7, PT, P3 ;  /* 0x0000000707007c0c */ /* 0x000fe4000bf41330 */
[----:B------:R-:W-:Y:S01]  /*0c00*/  SEL R19, R15, UR7, P1 ;  /* 0x000000070f137c07 */ /* 0x000fe20008800000 */
[----:B------:R-:W-:Y:S01]  /*0c10*/  IMAD.MOV.U32 R18, RZ, RZ, R12 ;  /* 0x000000ffff127224 */ /* 0x000fe200078e000c */
[----:B------:R-:W-:-:S02]  /*0c20*/  ISETP.LT.U32.AND P1, PT, R10, UR6, PT ;  /* 0x000000060a007c0c */ /* 0x000fc4000bf21070 */
        /* <DEDUP_REMOVED lines=8> */
[----:B------:R-:W-:Y:S01]  /*0cb0*/  ISETP.LT.AND.EX P1, PT, R11, UR7, PT, P1 ;  /* 0x000000070b007c0c */ /* 0x000fe2000bf21310 */
[----:B------:R-:W-:Y:S02]  /*0cc0*/  IMAD.MOV.U32 R16, RZ, RZ, R0 ;  /* 0x000000ffff107224 */ /* 0x000fe400078e0000 */
[----:B------:R-:W-:Y:S01]  /*0cd0*/  IMAD.MOV.U32 R17, RZ, RZ, R13 ;  /* 0x000000ffff117224 */ /* 0x000fe200078e000d */
[----:B------:R-:W-:-:S02]  /*0ce0*/  SEL R10, R10, UR6, P1 ;  /* 0x000000060a0a7c07 */ /* 0x000fc40008800000 */
[----:B------:R-:W-:Y:S02]  /*0cf0*/  SEL R11, R11, UR7, P1 ;  /* 0x000000070b0b7c07 */ /* 0x000fe40008800000 */
[----:B------:R0:W-:Y:S02]  /*0d00*/  STG.E.ENL2.256 desc[UR4][R22.64], R4, R16 ;  /* 0xf80000041610797f */ /* 0x0001e4000f121804 */
[----:B0-----:R-:W-:Y:S02]  /*0d10*/  IMAD.MOV.U32 R4, RZ, RZ, R14 ;  /* 0x000000ffff047224 */ /* 0x001fe400078e000e */
[----:B------:R-:W-:Y:S02]  /*0d20*/  IMAD.MOV.U32 R5, RZ, RZ, R15 ;  /* 0x000000ffff057224 */ /* 0x000fe400078e000f */
[----:B------:R-:W-:Y:S02]  /*0d30*/  IMAD.MOV.U32 R6, RZ, RZ, R20 ;  /* 0x000000ffff067224 */ /* 0x000fe400078e0014 */
[----:B------:R-:W-:-:S05]  /*0d40*/  IMAD.MOV.U32 R7, RZ, RZ, R21 ;  /* 0x000000ffff077224 */ /* 0x000fca00078e0015 */
[----:B------:R-:W-:Y:S01]  /*0d50*/  STG.E.ENL2.256 desc[UR4][R22.64+0x1000], R8, R4 ;  /* 0xf80080081604797f */ /* 0x000fe2000f121804 */
[----:B------:R-:W-:Y:S05]  /*0d60*/  EXIT ;  /* 0x000000000000794d */ /* 0x000fea0003800000 */
.L_x_7885:
        /* <DEDUP_REMOVED lines=9> */
.L_x_37046:


//--------------------- .text._ZN2at6native29vectorized_elementwise_kernelILi8EZZZNS0_21clamp_max_kernel_cudaERNS_18TensorIteratorBaseERKN3c106ScalarEENKUlvE_clEvENKUlvE2_clEvEUllE_St5arrayIPcLm2EEEEviT0_T1_ --------------------------
	.section	.text._ZN2at6native29vectorized_elementwise_kernelILi8EZZZNS0_21clamp_max_kernel_cudaERNS_18TensorIteratorBaseERKN3c106ScalarEENKUlvE_clEvENKUlvE2_clEvEUllE_St5arrayIPcLm2EEEEviT0_T1_,"ax",@progbits
	.align	128
        .global         _ZN2at6native29vectorized_elementwise_kernelILi8EZZZNS0_21clamp_max_kernel_cudaERNS_18TensorIteratorBaseERKN3c106ScalarEENKUlvE_clEvENKUlvE2_clEvEUllE_St5arrayIPcLm2EEEEviT0_T1_
        .type           _ZN2at6native29vectorized_elementwise_kernelILi8EZZZNS0_21clamp_max_kernel_cudaERNS_18TensorIteratorBaseERKN3c106ScalarEENKUlvE_clEvENKUlvE2_clEvEUllE_St5arrayIPcLm2EEEEviT0_T1_,@function
        .size           _ZN2at6native29vectorized_elementwise_kernelILi8EZZZNS0_21clamp_max_kernel_cudaERNS_18TensorIteratorBaseERKN3c106ScalarEENKUlvE_clEvENKUlvE2_clEvEUllE_St5arrayIPcLm2EEEEviT0_T1_,(.L_x_37047 - _ZN2at6native29vectorized_elementwise_kernelILi8EZZZNS0_21clamp_max_kernel_cudaERNS_18TensorIteratorBaseERKN3c106ScalarEENKUlvE_clEvENKUlvE2_clEvEUllE_St5arrayIPcLm2EEEEviT0_T1_)
        .other          _ZN2at6native29vectorized_elementwise_kernelILi8EZZZNS0_21clamp_max_kernel_cudaERNS_18TensorIteratorBaseERKN3c106ScalarEENKUlvE_clEvENKUlvE2_clEvEUllE_St5arrayIPcLm2EEEEviT0_T1_,@"STO_CUDA_ENTRY STV_DEFAULT"
_ZN2at6native29vectorized_elementwise_kernelILi8EZZZNS0_21clamp_max_kernel_cudaERNS_18TensorIteratorBaseERKN3c106ScalarEENKUlvE_clEvENKUlvE2_clEvEUllE_St5arrayIPcLm2EEEEviT0_T1_:
.text._ZN2at6native29vectorized_elementwise_kernelILi8EZZZNS0_21clamp_max_kernel_cudaERNS_18TensorIteratorBaseERKN3c106ScalarEENKUlvE_clEvENKUlvE2_clEvEUllE_St5arrayIPcLm2EEEEviT0_T1_:
        /* <DEDUP_REMOVED lines=114> */
.L_x_7889:
[----:B------:R-:W-:-:S13]  /*0720*/  ISETP.GE.U32.AND P0, PT, R22, R0, PT ;  /* 0x000000001600720c */ /* 0x000fda0003f06070 */
[----:B------:R-:W-:Y:S05]  /*0730*/  @P0 BRA `(.L_x_7891) ;  /* 0x0000000000300947 */ /* 0x000fea0003800000 */
[----:B0-----:R-:W0:Y:S01]  /*0740*/  LDC.64 R2, c[0x0][0x398] ;  /* 0x0000e600ff027b82 */ /* 0x001e220000000a00 */
[----:B------:R-:W-:Y:S02]  /*0750*/  IMAD.IADD R5, R25, 0x1, R22 ;  /* 0x0000000119057824 */ /* 0x000fe400078e0216 */
[----:B------:R-:W-:Y:S02]  /*0760*/  VIADD R22, R22, 0x80 ;  /* 0x0000008016167836 */ /* 0x000fe40000000000 */
[----:B0-----:R-:W-:-:S05]  /*0770*/  IMAD.WIDE.U32 R2, R5, 0x8, R2 ;  /* 0x0000000805027825 */ /* 0x001fca00078e0002 */
[----:B------:R1:W-:Y:S02]  /*0780*/  STG.E.64 desc[UR4][R2.64], R6 ;  /* 0x0000000602007986 */ /* 0x0003e4000c101b04 */
.L_x_7890:
[----:B------:R-:W-:-:S13]  /*0790*/  ISETP.GE.U32.AND P0, PT, R22, R0, PT ;  /* 0x000000001600720c */ /* 0x000fda0003f06070 */
[----:B------:R-:W-:Y:S05]  /*07a0*/  @P0 BRA `(.L_x_7892) ;  /* 0x0000000000300947 */ /* 0x000fea0003800000 */
[----:B01----:R-:W0:Y:S01]  /*07b0*/  LDC.64 R2, c[0x0][0x398] ;  /* 0x0000e600ff027b82 */ /* 0x003e220000000a00 */
[----:B------:R-:W-:Y:S02]  /*07c0*/  IMAD.IADD R5, R25, 0x1, R22 ;  /* 0x0000000119057824 */ /* 0x000fe400078e0216 */
[----:B------:R-:W-:Y:S02]  /*07d0*/  VIADD R22, R22, 0x80 ;  /* 0x0000008016167836 */ /* 0x000fe40000000000 */
[----:B0-----:R-:W-:-:S05]  /*07e0*/  IMAD.WIDE.U32 R2, R5, 0x8, R2 ;  /* 0x0000000805027825 */ /* 0x001fca00078e0002 */
[----:B------:R1:W-:Y:S02]  /*07f0*/  STG.E.64 desc[UR4][R2.64], R12 ;  /* 0x0000000c02007986 */ /* 0x0003e4000c101b04 */
.L_x_7891:
[----:B------:R-:W-:-:S13]  /*0800*/  ISETP.GE.U32.AND P0, PT, R22, R0, PT ;  /* 0x000000001600720c */ /* 0x000fda0003f06070 */
[----:B------:R-:W-:Y:S05]  /*0810*/  @P0 BRA `(.L_x_7893) ;  /* 0x0000000000340947 */ /* 0x000fea0003800000 */
[----:B01----:R-:W0:Y:S01]  /*0820*/  LDC.64 R2, c[0x0][0x398] ;  /* 0x0000e600ff027b82 */ /* 0x003e220000000a00 */
[----:B------:R-:W-:Y:S02]  /*0830*/  IMAD.IADD R5, R25, 0x1, R22 ;  /* 0x0000000119057824 */ /* 0x000fe400078e0216 */
[----:B------:R-:W-:Y:S02]  /*0840*/  VIADD R22, R22, 0x80 ;  /* 0x0000008016167836 */ /* 0x000fe40000000000 */
[----:B0-----:R-:W-:-:S05]  /*0850*/  IMAD.WIDE.U32 R2, R5, 0x8, R2 ;  /* 0x0000000805027825 */ /* 0x001fca00078e0002 */
[----:B------:R2:W-:Y:S02]  /*0860*/  STG.E.64 desc[UR4][R2.64], R14 ;  /* 0x0000000e02007986 */ /* 0x0005e4000c101b04 */
.L_x_7892:
        /* <DEDUP_REMOVED lines=8> */
.L_x_7893:
[----:B------:R-:W-:Y:S05]  /*08f0*/  BSYNC.RELIABLE B1 ;  /* 0x0000000000017941 */ /* 0x000fea0003800100 */
.L_x_7888:
[----:B------:R-:W-:-:S13]  /*0900*/  ISETP.GE.U32.AND P0, PT, R22, R0, PT ;  /* 0x000000001600720c */ /* 0x000fda0003f06070 */
[----:B012---:R-:W0:Y:S01]  /*0910*/  @!P0 LDC.64 R2, c[0x0][0x398] ;  /* 0x0000e600ff028b82 */ /* 0x007e220000000a00 */
[----:B------:R-:W-:Y:S02]  /*0920*/  @!P0 IMAD.IADD R5, R25, 0x1, R22 ;  /* 0x0000000119058824 */ /* 0x000fe400078e0216 */
[----:B------:R-:W-:Y:S02]  /*0930*/  @!P0 VIADD R22, R22, 0x80 ;  /* 0x0000008016168836 */ /* 0x000fe40000000000 */
[----:B0-----:R-:W-:-:S05]  /*0940*/  @!P0 IMAD.WIDE.U32 R2, R5, 0x8, R2 ;  /* 0x0000000805028825 */ /* 0x001fca00078e0002 */
[----:B------:R3:W-:Y:S02]  /*0950*/  @!P0 STG.E.64 desc[UR4][R2.64], R16 ;  /* 0x0000001002008986 */ /* 0x0007e4000c101b04 */
.L_x_7894:
[----:B------:R-:W-:Y:S05]  /*0960*/  BSYNC.RECONVERGENT B0 ;  /* 0x0000000000007941 */ /* 0x000fea0003800200 */
.L_x_7887:
        /* <DEDUP_REMOVED lines=8> */
.L_x_7886:
        /* <DEDUP_REMOVED lines=56> */
.L_x_7895:
        /* <DEDUP_REMOVED lines=9> */
.L_x_37047:


//--------------------- .text._ZN2at6native18elementwise_kernelILi128ELi4EZNS0_15gpu_kernel_implIZZZNS0_21clamp_max_kernel_cudaERNS_18TensorIteratorBaseERKN3c106ScalarEENKUlvE_clEvENKUlvE1_clEvEUliE_EEvS4_RKT_EUliE_EEviT1_ --------------------------
	.section	.text._ZN2at6native18elementwise_kernelILi128ELi4EZNS0_15gpu_kernel_implIZZZNS0_21clamp_max_kernel_cudaERNS_18TensorIteratorBaseERKN3c106ScalarEENKUlvE_clEvENKUlvE1_clEvEUliE_EEvS4_RKT_EUliE_EEviT1_,"ax",@progbits
	.align	128
        .global         _ZN2at6native18elementwise_kernelILi128ELi4EZNS0_15gpu_kernel_implIZZZNS0_21clamp_max_kernel_cudaERNS_18TensorIteratorBaseERKN3c106ScalarEENKUlvE_clEvENKUlvE1_clEvEUliE_EEvS4_RKT_EUliE_EEviT1_
        .type           _ZN2at6native18elementwise_kernelILi128ELi4EZNS0_15gpu_kernel_implIZZZNS0_21clamp_max_kernel_cudaERNS_18TensorIteratorBaseERKN3c106ScalarEENKUlvE_clEvENKUlvE1_clEvEUliE_EEvS4_RKT_EUliE_EEviT1_,@function
        .size           _ZN2at6native18elementwise_kernelILi128ELi4EZNS0_15gpu_kernel_implIZZZNS0_21clamp_max_kernel_cudaERNS_18TensorIteratorBaseERKN3c106ScalarEENKUlvE_clEvENKUlvE1_clEvEUliE_EEvS4_RKT_EUliE_EEviT1_,(.L_x_37048 - _ZN2at6native18elementwise_kernelILi128ELi4EZNS0_15gpu_kernel_implIZZZNS0_21clamp_max_kernel_cudaERNS_18TensorIteratorBaseERKN3c106ScalarEENKUlvE_clEvENKUlvE1_clEvEUliE_EEvS4_RKT_EUliE_EEviT1_)
        .other          _ZN2at6native18elementwise_kernelILi128ELi4EZNS0_15gpu_kernel_implIZZZNS0_21clamp_max_kernel_cudaERNS_18TensorIteratorBaseERKN3c106ScalarEENKUlvE_clEvENKUlvE1_clEvEUliE_EEvS4_RKT_EUliE_EEviT1_,@"STO_CUDA_ENTRY STV_DEFAULT"
_ZN2at6native18elementwise_kernelILi128ELi4EZNS0_15gpu_kernel_implIZZZNS0_21clamp_max_kernel_cudaERNS_18TensorIteratorBaseERKN3c106ScalarEENKUlvE_clEvENKUlvE1_clEvEUliE_EEvS4_RKT_EUliE_EEviT1_:
.text._ZN2at6native18elementwise_kernelILi128ELi4EZNS0_15gpu_kernel_implIZZZNS0_21clamp_max_kernel_cudaERNS_18TensorIteratorBaseERKN3c106ScalarEENKUlvE_clEvENKUlvE1_clEvEUliE_EEvS4_RKT_EUliE_EEviT1_:
        /* <DEDUP_REMOVED lines=319> */
.L_x_7898:
        /* <DEDUP_REMOVED lines=16> */
.L_x_7902:
[----:B------:R0:W5:Y:S01]  /*14f0*/  LDG.E.U8 R0, desc[UR36][R2.64] ;  /* 0x0000002402007981 */ /* 0x000162000c1e1100 */
[----:B------:R-:W-:Y:S05]  /*1500*/  BRA `(.L_x_7904) ;  /* 0x0000000c002c7947 */ /* 0x000fea0003800000 */
.L_x_7901:
        /* <DEDUP_REMOVED lines=8> */
.L_x_7906:
[----:B------:R0:W5:Y:S01]  /*1590*/  LDG.E R0, desc[UR36][R2.64] ;  /* 0x0000002402007981 */ /* 0x000162000c1e1900 */
[----:B------:R-:W-:Y:S05]  /*15a0*/  BRA `(.L_x_7904) ;  /* 0x0000000c00047947 */ /* 0x000fea0003800000 */
.L_x_7905:
[----:B------:R0:W5:Y:S01]  /*15b0*/  LDG.E.S16 R0, desc[UR36][R2.64] ;  /* 0x0000002402007981 */ /* 0x000162000c1e1700 */
[----:B------:R-:W-:Y:S05]  /*15c0*/  BRA `(.L_x_7904) ;  /* 0x0000000800fc7947 */ /* 0x000fea0003800000 */
.L_x_7900:
[----:B------:R-:W-:-:S09]  /*15d0*/  UISETP.GT.AND UP0, UPT, UR4, 0x6, UPT ;  /* 0x000000060400788c */ /* 0x000fd2000bf04270 */
[----:B------:R-:W-:Y:S05]  /*15e0*/  BRA.U UP0, `(.L_x_7907) ;  /* 0x00000001002c7547 */ /* 0x000fea000b800000 */
[----:B------:R-:W-:-:S09]  /*15f0*/  UISETP.NE.AND UP0, UPT, UR4, 0x5, UPT ;  /* 0x000000050400788c */ /* 0x000fd2000bf05270 */
[----:B------:R-:W-:Y:S05]  /*1600*/  BRA.U !UP0, `(.L_x_7908) ;  /* 0x0000000108147547 */ /* 0x000fea000b800000 */
[----:B------:R-:W-:-:S09]  /*1610*/  UISETP.NE.AND UP0, UPT, UR4, 0x6, UPT ;  /* 0x000000060400788c */ /* 0x000fd2000bf05270 */
[----:B------:R-:W-:Y:S05]  /*1620*/  BRA.U UP0, `(.L_x_7903) ;  /* 0x0000000900647547 */ /* 0x000fea000b800000 */
[----:B------:R-:W2:Y:S02]  /*1630*/  LDG.E R0, desc[UR36][R2.64] ;  /* 0x0000002402007981 */ /* 0x000ea4000c1e1900 */
[----:B--2---:R-:W0:Y:S01]  /*1640*/  F2I.FTZ.TRUNC.NTZ R0, R0 ;  /* 0x0000000000007305 */ /* 0x004e22000021f100 */
[----:B------:R-:W-:Y:S05]  /*1650*/  BRA `(.L_x_7904) ;  /* 0x0000000800d87947 */ /* 0x000fea0003800000 */
.L_x_7908:
[----:B------:R-:W2:Y:S02]  /*1660*/  LDG.E.U16 R2, desc[UR36][R2.64] ;  /* 0x0000002402027981 */ /* 0x000ea4000c1e1500 */
[----:B--2---:R-:W-:-:S06]  /*1670*/  HADD2.F32 R0, -RZ, R2.H0_H0 ;  /* 0x20000002ff007230 */ /* 0x004fcc0000004100 */
[----:B------:R-:W0:Y:S01]  /*1680*/  F2I.FTZ.TRUNC.NTZ R0, R0 ;  /* 0x0000000000007305 */ /* 0x000e22000021f100 */
[----:B------:R-:W-:Y:S05]  /*1690*/  BRA `(.L_x_7904) ;  /* 0x0000000800c87947 */ /* 0x000fea0003800000 */
.L_x_7907:
[----:B------:R-:W-:-:S09]  /*16a0*/  UISETP.NE.AND UP0, UPT, UR4, 0x7, UPT ;  /* 0x000000070400788c */ /* 0x000fd2000bf05270 */
[----:B------:R-:W-:Y:S05]  /*16b0*/  BRA.U !UP0, `(.L_x_7909) ;  /* 0x00000001082c7547 */ /* 0x000fea000b800000 */
[----:B------:R-:W-:-:S09]  /*16c0*/  UISETP.NE.AND UP0, UPT, UR4, 0x8, UPT ;  /* 0x000000080400788c */ /* 0x000fd2000bf05270 */
[----:B------:R-:W-:Y:S05]  /*16d0*/  BRA.U !UP0, `(.L_x_7910) ;  /* 0x0000000108147547 */ /* 0x000fea000b800000 */
[----:B------:R-:W-:-:S09]  /*16e0*/  UISETP.NE.AND UP0, UPT, UR4, 0x9, UPT ;  /* 0x000000090400788c */ /* 0x000fd2000bf05270 */
[----:B------:R-:W-:Y:S05]  /*16f0*/  BRA.U UP0, `(.L_x_7903) ;  /* 0x0000000900307547 */ /* 0x000fea000b800000 */
[----:B------:R-:W2:Y:S02]  /*1700*/  LDG.E R0, desc[UR36][R2.64] ;  /* 0x0000002402007981 */ /* 0x000ea4000c1e1900 */
[----:B--2---:R-:W0:Y:S01]  /*1710*/  F2I.FTZ.TRUNC.NTZ R0, R0 ;  /* 0x0000000000007305 */ /* 0x004e22000021f100 */
[----:B------:R-:W-:Y:S05]  /*1720*/  BRA `(.L_x_7904) ;  /* 0x0000000800a47947 */ /* 0x000fea0003800000 */
.L_x_7910:
[----:B------:R-:W2:Y:S02]  /*1730*/  LDG.E.U16 R2, desc[UR36][R2.64] ;  /* 0x0000002402027981 */ /* 0x000ea4000c1e1500 */
[----:B--2---:R-:W-:-:S06]  /*1740*/  HADD2.F32 R0, -RZ, R2.H0_H0 ;  /* 0x20000002ff007230 */ /* 0x004fcc0000004100 */
[----:B------:R-:W0:Y:S01]  /*1750*/  F2I.FTZ.TRUNC.NTZ R0, R0 ;  /* 0x0000000000007305 */ /* 0x000e22000021f100 */
[----:B------:R-:W-:Y:S05]  /*1760*/  BRA `(.L_x_7904) ;  /* 0x0000000800947947 */ /* 0x000fea0003800000 */
.L_x_7909:
[----:B------:R-:W2:Y:S02]  /*1770*/  LDG.E.64 R2, desc[UR36][R2.64] ;  /* 0x0000002402027981 */ /* 0x000ea4000c1e1b00 */
[----:B--2---:R0:W1:Y:S01]  /*1780*/  F2I.F64.TRUNC R0, R2 ;  /* 0x0000000200007311 */ /* 0x004062000030d100 */
[----:B------:R-:W-:Y:S05]  /*1790*/  BRA `(.L_x_7904) ;  /* 0x0000000800887947 */ /* 0x000fea0003800000 */
.L_x_7899:
        /* <DEDUP_REMOVED lines=12> */
.L_x_7913:
[----:B------:R-:W2:Y:S02]  /*1860*/  LDG.E.64 R2, desc[UR36][R2.64] ;  /* 0x0000002402027981 */ /* 0x000ea4000c1e1b00 */
[----:B--2---:R0:W1:Y:S01]  /*1870*/  F2I.F64.TRUNC R0, R2 ;  /* 0x0000000200007311 */ /* 0x004062000030d100 */
[----:B------:R-:W-:Y:S05]  /*1880*/  BRA `(.L_x_7904) ;  /* 0x00000008004c7947 */ /* 0x000fea0003800000 */
.L_x_7912:
        /* <DEDUP_REMOVED lines=24> */
[----:B------:R-:W0:Y:S01]  /*1a10*/  F2I.FTZ.TRUNC.NTZ R0, R0 ;  /* 0x0000000000007305 */ /* 0x000e22000021f100 */
[----:B------:R-:W-:Y:S05]  /*1a20*/  BRA `(.L_x_7904) ;  /* 0x0000000400e47947 */ /* 0x000fea0003800000 */
.L_x_7915:
        /* <DEDUP_REMOVED lines=11> */
[----:B------:R-:W0:Y:S01]  /*1ae0*/  F2I.FTZ.TRUNC.NTZ R0, R0 ;  /* 0x0000000000007305 */ /* 0x000e22000021f100 */
[----:B------:R-:W-:Y:S05]  /*1af0*/  BRA `(.L_x_7904) ;  /* 0x0000000400b07947 */ /* 0x000fea0003800000 */
.L_x_7914:
[----:B------:R-:W2:Y:S02]  /*1b00*/  LDG.E.U16 R0, desc[UR36][R2.64] ;  /* 0x0000002402007981 */ /* 0x000ea4000c1e1500 */
[----:B--2---:R-:W-:-:S06]  /*1b10*/  IMAD.U32 R0, R0, 0x10000, RZ ;  /* 0x0001000000007824 */ /* 0x004fcc00078e00ff */
[----:B------:R-:W0:Y:S01]  /*1b20*/  F2I.FTZ.TRUNC.NTZ R0, R0 ;  /* 0x0000000000007305 */ /* 0x000e22000021f100 */
[----:B------:R-:W-:Y:S05]  /*1b30*/  BRA `(.L_x_7904) ;  /* 0x0000000400a07947 */ /* 0x000fea0003800000 */
.L_x_7911:
        /* <DEDUP_REMOVED lines=10> */
.L_x_7918:
        /* <DEDUP_REMOVED lines=21> */
.L_x_7922:
[----:B------:R-:W-:Y:S05]  /*1d30*/  BSYNC.RECONVERGENT B1 ;  /* 0x0000000000017941 */ /* 0x000fea0003800200 */
.L_x_7921:
[----:B------:R-:W-:Y:S02]  /*1d40*/  SHF.L.U32 R0, R0, 0x14, RZ ;  /* 0x0000001400007819 */ /* 0x000fe400000006ff */
[----:B------:R-:W-:-:S04]  /*1d50*/  LEA R2, R2, 0x3b800000, 0x17 ;  /* 0x3b80000002027811 */ /* 0x000fc800078eb8ff */
[----:B------:R-:W-:-:S07]  /*1d60*/  LOP3.LUT R0, R2, R0, R7, 0xfe, !PT ;  /* 0x0000000002007212 */ /* 0x000fce00078efe07 */
.L_x_7920:
[----:B------:R-:W-:Y:S05]  /*1d70*/  BSYNC.RECONVERGENT B0 ;  /* 0x0000000000007941 */ /* 0x000fea0003800200 */
.L_x_7919:
[----:B------:R-:W1:Y:S01]  /*1d80*/  F2I.FTZ.TRUNC.NTZ R0, R0 ;  /* 0x0000000000007305 */ /* 0x000e62000021f100 */
[----:B------:R-:W-:Y:S05]  /*1d90*/  BRA `(.L_x_7904) ;  /* 0x0000000400087947 */ /* 0x000fea0003800000 */
.L_x_7917:
        /* <DEDUP_REMOVED lines=21> */
.L_x_7926:
[----:B------:R-:W-:Y:S05]  /*1ef0*/  BSYNC.RECONVERGENT B1 ;  /* 0x0000000000017941 */ /* 0x000fea0003800200 */
.L_x_7925:
[----:B------:R-:W-:Y:S01]  /*1f00*/  IMAD.SHL.U32 R0, R0, 0x200000, RZ ;  /* 0x0020000000007824 */ /* 0x000fe200078e00ff */
[----:B------:R-:W-:-:S04]  /*1f10*/  LEA R2, R2, 0x37800000, 0x17 ;  /* 0x3780000002027811 */ /* 0x000fc800078eb8ff */
[----:B------:R-:W-:-:S07]  /*1f20*/  LOP3.LUT R0, R2, R0, R7, 0xfe, !PT ;  /* 0x0000000002007212 */ /* 0x000fce00078efe07 */
.L_x_7924:
[----:B------:R-:W-:Y:S05]  /*1f30*/  BSYNC.RECONVERGENT B0 ;  /* 0x0000000000007941 */ /* 0x000fea0003800200 */
.L_x_7923:
[----:B------:R-:W2:Y:S01]  /*1f40*/  F2I.FTZ.TRUNC.NTZ R0, R0 ;  /* 0x0000000000007305 */ /* 0x000ea2000021f100 */
[----:B------:R-:W-:Y:S05]  /*1f50*/  BRA `(.L_x_7904) ;  /* 0x0000000000987947 */ /* 0x000fea0003800000 */
.L_x_7916:
[----:B------:R-:W-:-:S09]  /*1f60*/  UISETP.NE.AND UP0, UPT, UR4, 0x1c, UPT ;  /* 0x0000001c0400788c */ /* 0x000fd2000bf05270 */
[----:B------:R-:W-:Y:S05]  /*1f70*/  BRA.U !UP0, `(.L_x_7927) ;  /* 0x00000001088c7547 */ /* 0x000fea000b800000 */
[----:B------:R-:W-:-:S09]  /*1f80*/  UISETP.NE.AND UP0, UPT, UR4, 0x1d, UPT ;  /* 0x0000001d0400788c */ /* 0x000fd2000bf05270 */
[----:B------:R-:W-:Y:S05]  /*1f90*/  BRA.U !UP0, `(.L_x_7928) ;  /* 0x00000001087c7547 */ /* 0x000fea000b800000 */
[----:B------:R-:W-:-:S09]  /*1fa0*/  UISETP.NE.AND UP0, UPT, UR4, 0x2c, UPT ;  /* 0x0000002c0400788c */ /* 0x000fd2000bf05270 */
[----:B------:R-:W-:Y:S05]  /*1fb0*/  BRA.U !UP0, `(.L_x_7929) ;  /* 0x0000000108487547 */ /* 0x000fea000b800000 */
.L_x_7903:
        /* <DEDUP_REMOVED lines=16> */
.L_x_7930:
[----:B------:R-:W-:Y:S01]  /*20c0*/  IMAD.MOV.U32 R0, RZ, RZ, RZ ;  /* 0x000000ffff007224 */ /* 0x000fe200078e00ff */
[----:B------:R-:W-:Y:S06]  /*20d0*/  BRA `(.L_x_7904) ;  /* 0x0000000000387947 */ /* 0x000fec0003800000 */
.L_x_7929:
[----:B------:R-:W2:Y:S01]  /*20e0*/  LDG.E.U8 R2, desc[UR36][R2.64] ;  /* 0x0000002402027981 */ /* 0x000ea2000c1e1100 */
[----:B------:R-:W-:Y:S01]  /*20f0*/  BSSY.RECONVERGENT B0, `(.L_x_7931) ;  /* 0x0000007000007945 */ /* 0x000fe20003800200 */
[----:B------:R-:W-:Y:S02]  /*2100*/  MOV R0, 0x400000 ;  /* 0x0040000000007802 */ /* 0x000fe40000000f00 */
[----:B--2---:R-:W-:-:S13]  /*2110*/  ISETP.NE.AND P0, PT, R2, RZ, PT ;  /* 0x000000ff0200720c */ /* 0x004fda0003f05270 */
[----:B------:R-:W-:Y:S05]  /*2120*/  @!P0 BRA `(.L_x_7932) ;  /* 0x00000000000c8947 */ /* 0x000fea0003800000 */
[----:B------:R-:W-:-:S13]  /*2130*/  ISETP.NE.AND P0, PT, R2, 0xff, PT ;  /* 0x000000ff0200780c */ /* 0x000fda0003f05270 */
[----:B------:R-:W-:Y:S02]  /*2140*/  @!P0 IMAD.MOV.U32 R0, RZ, RZ, 0x7f800001 ;  /* 0x7f800001ff008424 */ /* 0x000fe400078e00ff */
[----:B------:R-:W-:-:S07]  /*2150*/  @P0 IMAD.SHL.U32 R0, R2, 0x800000, RZ ;  /* 0x0080000002000824 */ /* 0x000fce00078e00ff */
.L_x_7932:
[----:B------:R-:W-:Y:S05]  /*2160*/  BSYNC.RECONVERGENT B0 ;  /* 0x0000000000007941 */ /* 0x000fea0003800200 */
.L_x_7931:
[----:B------:R-:W4:Y:S01]  /*2170*/  F2I.FTZ.TRUNC.NTZ R0, R0 ;  /* 0x0000000000007305 */ /* 0x000f22000021f100 */
[----:B------:R-:W-:Y:S05]  /*2180*/  BRA `(.L_x_7904) ;  /* 0x00000000000c7947 */ /* 0x000fea0003800000 */
.L_x_7928:
[----:B------:R0:W5:Y:S01]  /*2190*/  LDG.E R0, desc[UR36][R2.64] ;  /* 0x0000002402007981 */ /* 0x000162000c1e1900 */
[----:B------:R-:W-:Y:S05]  /*21a0*/  BRA `(.L_x_7904) ;  /* 0x0000000000047947 */ /* 0x000fea0003800000 */
.L_x_7927:
[----:B------:R3:W5:Y:S02]  /*21b0*/  LDG.E R0, desc[UR36][R2.64] ;  /* 0x0000002402007981 */ /* 0x000764000c1e1900 */
.L_x_7904:
[----:B------:R-:W0:Y:S01]  /*21c0*/  LDCU.64 UR6, c[0x0][0x580] ;  /* 0x0000b000ff0677ac */ /* 0x000e220008000a00 */
[----:B------:R-:W1:Y:S01]  /*21d0*/  LDCU UR5, c[0x0][0x590] ;  /* 0x0000b200ff0577ac */ /* 0x000e620008000800 */
[----:B------:R-:W-:-:S04]  /*21e0*/  UPRMT UR4, UR41, 0x9910, URZ ;  /* 0x0000991029047896 */ /* 0x000fc800080000ff */
[----:B------:R-:W-:Y:S01]  /*21f0*/  UISETP.GT.AND UP0, UPT, UR4, 0x9, UPT ;  /* 0x000000090400788c */ /* 0x000fe2000bf04270 */
[----:B0--3--:R-:W-:Y:S02]  /*2200*/  IADD3 R2, P0, PT, R16, UR6, RZ ;  /* 0x0000000610027c10 */ /* 0x009fe4000ff1e0ff */
[----:B-12-45:R-:W-:-:S03]  /*2210*/  VIMNMX R4, PT, PT, R0, UR5, PT ;  /* 0x0000000500047c48 */ /* 0x036fc6000bfe0100 */
        /* <DEDUP_REMOVED lines=12> */
.L_x_7936:
[----:B------:R3:W-:Y:S01]  /*22e0*/  STG.E.U8 desc[UR36][R2.64], R4 ;  /* 0x0000000402007986 */ /* 0x0007e2000c101124 */
[----:B------:R-:W-:Y:S05]  /*22f0*/  BRA `(.L_x_7938) ;  /* 0x0000000c003c7947 */ /* 0x000fea0003800000 */
.L_x_7935:
[----:B------:R-:W-:-:S09]  /*2300*/  UISETP.NE.AND UP0, UPT, UR4, 0x2, UPT ;  /* 0x000000020400788c */ /* 0x000fd2000bf05270 */
[----:B------:R-:W-:Y:S05]  /*2310*/  BRA.U !UP0, `(.L_x_7939) ;  /* 0x0000000108247547 */ /* 0x000fea000b800000 */
[----:B------:R-:W-:-:S09]  /*2320*/  UISETP.NE.AND UP0, UPT, UR4, 0x3, UPT ;  /* 0x000000030400788c */ /* 0x000fd2000bf05270 */
[----:B------:R-:W-:Y:S05]  /*2330*/  BRA.U !UP0, `(.L_x_7940) ;  /* 0x0000000108147547 */ /* 0x000fea000b800000 */
[----:B------:R-:W-:-:S09]  /*2340*/  UISETP.NE.AND UP0, UPT, UR4, 0x4, UPT ;  /* 0x000000040400788c */ /* 0x000fd2000bf05270 */
[----:B------:R-:W-:Y:S05]  /*2350*/  BRA.U UP0, `(.L_x_7937) ;  /* 0x0000000900907547 */ /* 0x000fea000b800000 */
[----:B------:R-:W-:-:S05]  /*2360*/  SHF.R.S32.HI R5, RZ, 0x1f, R4 ;  /* 0x0000001fff057819 */ /* 0x000fca0000011404 */
[----:B------:R0:W-:Y:S01]  /*2370*/  STG.E.64 desc[UR36][R2.64], R4 ;  /* 0x0000000402007986 */ /* 0x0001e2000c101b24 */
[----:B------:R-:W-:Y:S05]  /*2380*/  BRA `(.L_x_7938) ;  /* 0x0000000c00187947 */ /* 0x000fea0003800000 */
.L_x_7940:
[----:B------:R1:W-:Y:S01]  /*2390*/  STG.E desc[UR36][R2.64], R4 ;  /* 0x0000000402007986 */ /* 0x0003e2000c101924 */
[----:B------:R-:W-:Y:S05]  /*23a0*/  BRA `(.L_x_7938) ;  /* 0x0000000c00107947 */ /* 0x000fea0003800000 */
.L_x_7939:
[----:B------:R2:W-:Y:S01]  /*23b0*/  STG.E.U16 desc[UR36][R2.64], R4 ;  /* 0x0000000402007986 */ /* 0x0005e2000c101524 */
[----:B------:R-:W-:Y:S05]  /*23c0*/  BRA `(.L_x_7938) ;  /* 0x0000000c00087947 */ /* 0x000fea0003800000 */
.L_x_7934:
[----:B------:R-:W-:-:S09]  /*23d0*/  UISETP.GT.AND UP0, UPT, UR4, 0x6, UPT ;  /* 0x000000060400788c */ /* 0x000fd2000bf04270 */
[----:B------:R-:W-:Y:S05]  /*23e0*/  BRA.U UP0, `(.L_x_7941) ;  /* 0x00000001002c7547 */ /* 0x000fea000b800000 */
[----:B------:R-:W-:-:S09]  /*23f0*/  UISETP.NE.AND UP0, UPT, UR4, 0x5, UPT ;  /* 0x000000050400788c */ /* 0x000fd2000bf05270 */
[----:B------:R-:W-:Y:S05]  /*2400*/  BRA.U !UP0, `(.L_x_7942) ;  /* 0x0000000108147547 */ /* 0x000fea000b800000 */
[----:B------:R-:W-:-:S09]  /*2410*/  UISETP.NE.AND UP0, UPT, UR4, 0x6, UPT ;  /* 0x000000060400788c */ /* 0x000fd2000bf05270 */
[----:B------:R-:W-:Y:S05]  /*2420*/  BRA.U UP0, `(.L_x_7937) ;  /* 0x00000009005c7547 */ /* 0x000fea000b800000 */
[----:B------:R-:W-:-:S05]  /*2430*/  I2FP.F32.S32 R5, R4 ;  /* 0x0000000400057245 */ /* 0x000fca0000201400 */
[----:B------:R0:W-:Y:S01]  /*2440*/  STG.E desc[UR36][R2.64], R5 ;  /* 0x0000000502007986 */ /* 0x0001e2000c101924 */
[----:B------:R-:W-:Y:S05]  /*2450*/  BRA `(.L_x_7938) ;  /* 0x0000000800e47947 */ /* 0x000fea0003800000 */
.L_x_7942:
[----:B------:R-:W-:-:S04]  /*2460*/  I2FP.F32.S32 R0, R4 ;  /* 0x0000000400007245 */ /* 0x000fc80000201400 */
[----:B------:R-:W-:-:S05]  /*2470*/  F2FP.F16.F32.PACK_AB R0, RZ, R0 ;  /* 0x00000000ff00723e */ /* 0x000fca00000000ff */
[----:B------:R0:W-:Y:S01]  /*2480*/  STG.E.U16 desc[UR36][R2.64], R0 ;  /* 0x0000000002007986 */ /* 0x0001e2000c101524 */
[----:B------:R-:W-:Y:S05]  /*2490*/  BRA `(.L_x_7938) ;  /* 0x0000000800d47947 */ /* 0x000fea0003800000 */
.L_x_7941:
[----:B------:R-:W-:-:S09]  /*24a0*/  UISETP.NE.AND UP0, UPT, UR4, 0x7, UPT ;  /* 0x000000070400788c */ /* 0x000fd2000bf05270 */
[----:B------:R-:W-:Y:S05]  /*24b0*/  BRA.U !UP0, `(.L_x_7943) ;  /* 0x0000000108347547 */ /* 0x000fea000b800000 */
[----:B------:R-:W-:-:S09]  /*24c0*/  UISETP.NE.AND UP0, UPT, UR4, 0x8, UPT ;  /* 0x000000080400788c */ /* 0x000fd2000bf05270 */
[----:B------:R-:W-:Y:S05]  /*24d0*/  BRA.U !UP0, `(.L_x_7944) ;  /* 0x0000000108187547 */ /* 0x000fea000b800000 */
[----:B------:R-:W-:-:S09]  /*24e0*/  UISETP.NE.AND UP0, UPT, UR4, 0x9, UPT ;  /* 0x000000090400788c */ /* 0x000fd2000bf05270 */
[----:B------:R-:W-:Y:S05]  /*24f0*/  BRA.U UP0, `(.L_x_7937) ;  /* 0x0000000900287547 */ /* 0x000fea000b800000 */
[----:B------:R-:W-:Y:S01]  /*2500*/  HFMA2 R5, -RZ, RZ, 0, 0 ;  /* 0x00000000ff057431 */ /* 0x000fe200000001ff */
[----:B------:R-:W-:-:S05]  /*2510*/  I2FP.F32.S32 R4, R4 ;  /* 0x0000000400047245 */ /* 0x000fca0000201400 */
[----:B------:R0:W-:Y:S01]  /*2520*/  STG.E.64 desc[UR36][R2.64], R4 ;  /* 0x0000000402007986 */ /* 0x0001e2000c101b24 */
[----:B------:R-:W-:Y:S05]  /*2530*/  BRA `(.L_x_7938) ;  /* 0x0000000800ac7947 */ /* 0x000fea0003800000 */
.L_x_7944:
[----:B------:R-:W-:-:S04]  /*2540*/  I2FP.F32.S32 R4, R4 ;  /* 0x0000000400047245 */ /* 0x000fc80000201400 */
[----:B------:R-:W-:-:S04]  /*2550*/  F2FP.F16.F32.PACK_AB R5, RZ, R4 ;  /* 0x00000004ff05723e */ /* 0x000fc800000000ff */
[----:B------:R-:W-:-:S05]  /*2560*/  PRMT R5, R5, 0x5410, RZ ;  /* 0x0000541005057816 */ /* 0x000fca00000000ff */
[----:B------:R0:W-:Y:S01]  /*2570*/  STG.E desc[UR36][R2.64], R5 ;  /* 0x0000000502007986 */ /* 0x0001e2000c101924 */
[----:B------:R-:W-:Y:S05]  /*2580*/  BRA `(.L_x_7938) ;  /* 0x0000000800987947 */ /* 0x000fea0003800000 */
.L_x_7943:
[----:B------:R-:W0:Y:S02]  /*2590*/  I2F.F64 R4, R4 ;  /* 0x0000000400047312 */ /* 0x000e240000201c00 */
[----:B0-----:R0:W-:Y:S01]  /*25a0*/  STG.E.64 desc[UR36][R2.64], R4 ;  /* 0x0000000402007986 */ /* 0x0011e2000c101b24 */
[----:B------:R-:W-:Y:S05]  /*25b0*/  BRA `(.L_x_7938) ;  /* 0x00000008008c7947 */ /* 0x000fea0003800000 */
.L_x_7933:
        /* <DEDUP_REMOVED lines=8> */
[----:B------:R-:W-:-:S04]  /*2640*/  ISETP.NE.AND P0, PT, R4, RZ, PT ;  /* 0x000000ff0400720c */ /* 0x000fc80003f05270 */
[----:B------:R-:W-:-:S05]  /*2650*/  SEL R5, RZ, 0x1, !P0 ;  /* 0x00000001ff057807 */ /* 0x000fca0004000000 */
[----:B------:R0:W-:Y:S01]  /*2660*/  STG.E.U8 desc[UR36][R2.64], R5 ;  /* 0x0000000502007986 */ /* 0x0001e2000c101124 */
[----:B------:R-:W-:Y:S05]  /*2670*/  BRA `(.L_x_7938) ;  /* 0x00000008005c7947 */ /* 0x000fea0003800000 */
.L_x_7947:
[----:B------:R-:W0:Y:S01]  /*2680*/  I2F.F64 R4, R4 ;  /* 0x0000000400047312 */ /* 0x000e220000201c00 */
[----:B------:R-:W-:-:S05]  /*2690*/  CS2R R6, SRZ ;  /* 0x0000000000067805 */ /* 0x000fca000001ff00 */
[----:B0-----:R0:W-:Y:S01]  /*26a0*/  STG.E.128 desc[UR36][R2.64], R4 ;  /* 0x0000000402007986 */ /* 0x0011e2000c101d24 */
[----:B------:R-:W-:Y:S05]  /*26b0*/  BRA `(.L_x_7938) ;  /* 0x00000008004c7947 */ /* 0x000fea0003800000 */
.L_x_7946:
[----:B------:R-:W-:-:S09]  /*26c0*/  UISETP.NE.AND UP0, UPT, UR4, 0xf, UPT ;  /* 0x0000000f0400788c */ /* 0x000fd2000bf05270 */
[----:B------:R-:W-:Y:S05]  /*26d0*/  BRA.U !UP0, `(.L_x_7948) ;  /* 0x0000000108a07547 */ /* 0x000fea000b800000 */
[----:B------:R-:W-:-:S09]  /*26e0*/  UISETP.NE.AND UP0, UPT, UR4, 0x17, UPT ;  /* 0x000000170400788c */ /* 0x000fd2000bf05270 */
[----:B------:R-:W-:Y:S05]  /*26f0*/  BRA.U !UP0, `(.L_x_7949) ;  /* 0x00000001084c7547 */ /* 0x000fea000b800000 */
[----:B------:R-:W-:-:S09]  /*2700*/  UISETP.NE.AND UP0, UPT, UR4, 0x18, UPT ;  /* 0x000000180400788c */ /* 0x000fd2000bf05270 */
[----:B------:R-:W-:Y:S05]  /*2710*/  BRA.U UP0, `(.L_x_7937) ;  /* 0x0000000500a07547 */ /* 0x000fea000b800000 */
[----:B------:R-:W-:Y:S01]  /*2720*/  I2FP.F32.S32 R7, R4 ;  /* 0x0000000400077245 */ /* 0x000fe20000201400 */
[----:B------:R-:W-:Y:S01]  /*2730*/  BSSY.RECONVERGENT B0, `(.L_x_7950) ;  /* 0x000000c000007945 */ /* 0x000fe20003800200 */
[----:B------:R-:W-:Y:S02]  /*2740*/  IMAD.MOV.U32 R0, RZ, RZ, 0x7f ;  /* 0x0000007fff007424 */ /* 0x000fe400078e00ff */
        /* <DEDUP_REMOVED lines=10> */
.L_x_7951:
[----:B------:R-:W-:Y:S05]  /*27f0*/  BSYNC.RECONVERGENT B0 ;  /* 0x0000000000007941 */ /* 0x000fea0003800200 */
.L_x_7950:
[----:B------:R-:W-:-:S05]  /*2800*/  LOP3.LUT R5, R0, 0x80, R5, 0xf8, !PT ;  /* 0x0000008000057812 */ /* 0x000fca00078ef805 */
[----:B------:R0:W-:Y:S01]  /*2810*/  STG.E.U8 desc[UR36][R2.64], R5 ;  /* 0x0000000502007986 */ /* 0x0001e2000c101124 */
[----:B------:R-:W-:Y:S05]  /*2820*/  BRA `(.L_x_7938) ;  /* 0x0000000400f07947 */ /* 0x000fea0003800000 */
.L_x_7949:
[----:B------:R-:W-:Y:S01]  /*2830*/  I2FP.F32.S32 R7, R4 ;  /* 0x0000000400077245 */ /* 0x000fe20000201400 */
[----:B------:R-:W-:Y:S03]  /*2840*/  BSSY.RECONVERGENT B0, `(.L_x_7952) ;  /* 0x000000e000007945 */ /* 0x000fe60003800200 */
        /* <DEDUP_REMOVED lines=13> */
.L_x_7953:
[----:B------:R-:W-:Y:S05]  /*2920*/  BSYNC.RECONVERGENT B0 ;  /* 0x0000000000007941 */ /* 0x000fea0003800200 */
.L_x_7952:
[----:B------:R-:W-:-:S05]  /*2930*/  LOP3.LUT R5, R0, 0x80, R5, 0xf8, !PT ;  /* 0x0000008000057812 */ /* 0x000fca00078ef805 */
[----:B------:R0:W-:Y:S01]  /*2940*/  STG.E.U8 desc[UR36][R2.64], R5 ;  /* 0x0000000502007986 */ /* 0x0001e2000c101124 */
[----:B------:R-:W-:Y:S05]  /*2950*/  BRA `(.L_x_7938) ;  /* 0x0000000400a47947 */ /* 0x000fea0003800000 */
.L_x_7948:
[----:B------:R-:W-:-:S04]  /*2960*/  I2FP.F32.S32 R0, R4 ;  /* 0x0000000400007245 */ /* 0x000fc80000201400 */
[----:B------:R-:W-:-:S05]  /*2970*/  F2FP.BF16.F32.PACK_AB R0, RZ, R0 ;  /* 0x00000000ff00723e */ /* 0x000fca00000010ff */
[----:B------:R0:W-:Y:S01]  /*2980*/  STG.E.U16 desc[UR36][R2.64], R0 ;  /* 0x0000000002007986 */ /* 0x0001e2000c101524 */
[----:B------:R-:W-:Y:S05]  /*2990*/  BRA `(.L_x_7938) ;  /* 0x0000000400947947 */ /* 0x000fea0003800000 */
.L_x_7945:
        /* <DEDUP_REMOVED lines=10> */
.L_x_7956:
[----:B------:R-:W-:Y:S01]  /*2a40*/  I2FP.F32.S32 R5, R4 ;  /* 0x0000000400057245 */ /* 0x000fe20000201400 */
[----:B------:R-:W-:Y:S01]  /*2a50*/  BSSY.RECONVERGENT B0, `(.L_x_7957) ;  /* 0x0000014000007945 */ /* 0x000fe20003800200 */
[----:B------:R-:W-:Y:S02]  /*2a60*/  IMAD.MOV.U32 R0, RZ, RZ, 0x80 ;  /* 0x00000080ff007424 */ /* 0x000fe400078e00ff */
        /* <DEDUP_REMOVED lines=10> */
.L_x_7959:
[----:B------:R-:W-:-:S04]  /*2b10*/  SHF.R.U32.HI R0, RZ, 0x14, R5 ;  /* 0x00000014ff007819 */ /* 0x000fc80000011605 */
[----:B------:R-:W-:-:S04]  /*2b20*/  LOP3.LUT R0, R0, 0x1, RZ, 0xc0, !PT ;  /* 0x0000000100007812 */ /* 0x000fc800078ec0ff */
[----:B------:R-:W-:-:S04]  /*2b30*/  IADD3 R0, PT, PT, R5, 0x487ffff, R0 ;  /* 0x0487ffff05007810 */ /* 0x000fc80007ffe000 */
[----:B------:R-:W-:-:S04]  /*2b40*/  SHF.R.U32.HI R0, RZ, 0x14, R0 ;  /* 0x00000014ff007819 */ /* 0x000fc80000011600 */
[----:B------:R-:W-:-:S07]  /*2b50*/  LOP3.LUT R4, R0, 0xff, RZ, 0xc0, !PT ;  /* 0x000000ff00047812 */ /* 0x000fce00078ec0ff */
.L_x_7960:
[----:B------:R-:W-:-:S04]  /*2b60*/  SHF.R.U32.HI R5, RZ, 0x18, R5 ;  /* 0x00000018ff057819 */ /* 0x000fc80000011605 */
[----:B------:R-:W-:-:S04]  /*2b70*/  LOP3.LUT R4, R4, 0x80, R5, 0xf8, !PT ;  /* 0x0000008004047812 */ /* 0x000fc800078ef805 */
[----:B------:R-:W-:-:S07]  /*2b80*/  PRMT R0, R4, 0x7610, R0 ;  /* 0x0000761004007816 */ /* 0x000fce0000000000 */
.L_x_7958:
[----:B------:R-:W-:Y:S05]  /*2b90*/  BSYNC.RECONVERGENT B0 ;  /* 0x0000000000007941 */ /* 0x000fea0003800200 */
.L_x_7957:
[----:B------:R0:W-:Y:S01]  /*2ba0*/  STG.E.U8 desc[UR36][R2.64], R0 ;  /* 0x0000000002007986 */ /* 0x0001e2000c101124 */
[----:B------:R-:W-:Y:S05]  /*2bb0*/  BRA `(.L_x_7938) ;  /* 0x00000004000c7947 */ /* 0x000fea0003800000 */
.L_x_7955:
[----:B------:R-:W-:Y:S01]  /*2bc0*/  I2FP.F32.S32 R5, R4 ;  /* 0x0000000400057245 */ /* 0x000fe20000201400 */
[----:B------:R-:W-:Y:S01]  /*2bd0*/  BSSY.RECONVERGENT B0, `(.L_x_7961) ;  /* 0x0000014000007945 */ /* 0x000fe20003800200 */
[----:B------:R-:W-:Y:S02]  /*2be0*/  MOV R0, 0x80 ;  /* 0x0000008000007802 */ /* 0x000fe40000000f00 */
        /* <DEDUP_REMOVED lines=10> */
.L_x_7963:
[----:B------:R-:W-:-:S04]  /*2c90*/  SHF.R.U32.HI R0, RZ, 0x15, R5 ;  /* 0x00000015ff007819 */ /* 0x000fc80000011605 */
[----:B------:R-:W-:-:S04]  /*2ca0*/  LOP3.LUT R0, R0, 0x1, RZ, 0xc0, !PT ;  /* 0x0000000100007812 */ /* 0x000fc800078ec0ff */
[----:B------:R-:W-:-:S04]  /*2cb0*/  IADD3 R0, PT, PT, R5, 0x88fffff, R0 ;  /* 0x088fffff05007810 */ /* 0x000fc80007ffe000 */
[----:B------:R-:W-:-:S04]  /*2cc0*/  SHF.R.U32.HI R0, RZ, 0x15, R0 ;  /* 0x00000015ff007819 */ /* 0x000fc80000011600 */
[----:B------:R-:W-:-:S07]  /*2cd0*/  LOP3.LUT R4, R0, 0xff, RZ, 0xc0, !PT ;  /* 0x000000ff00047812 */ /* 0x000fce00078ec0ff */
.L_x_7964:
[----:B------:R-:W-:-:S04]  /*2ce0*/  SHF.R.U32.HI R5, RZ, 0x18, R5 ;  /* 0x00000018ff057819 */ /* 0x000fc80000011605 */
[----:B------:R-:W-:-:S04]  /*2cf0*/  LOP3.LUT R4, R4, 0x80, R5, 0xf8, !PT ;  /* 0x0000008004047812 */ /* 0x000fc800078ef805 */
[----:B------:R-:W-:-:S07]  /*2d00*/  PRMT R0, R4, 0x7610, R0 ;  /* 0x0000761004007816 */ /* 0x000fce0000000000 */
.L_x_7962:
[----:B------:R-:W-:Y:S05]  /*2d10*/  BSYNC.RECONVERGENT B0 ;  /* 0x0000000000007941 */ /* 0x000fea0003800200 */
.L_x_7961:
[----:B------:R0:W-:Y:S01]  /*2d20*/  STG.E.U8 desc[UR36][R2.64], R0 ;  /* 0x0000000002007986 */ /* 0x0001e2000c101124 */
[----:B------:R-:W-:Y:S05]  /*2d30*/  BRA `(.L_x_7938) ;  /* 0x0000000000ac7947 */ /* 0x000fea0003800000 */
.L_x_7954:
[----:B------:R-:W-:-:S09]  /*2d40*/  UISETP.NE.AND UP0, UPT, UR4, 0x1c, UPT ;  /* 0x0000001c0400788c */ /* 0x000fd2000bf05270 */
[----:B------:R-:W-:Y:S05]  /*2d50*/  BRA.U !UP0, `(.L_x_7965) ;  /* 0x0000000108a07547 */ /* 0x000fea000b800000 */
[----:B------:R-:W-:-:S09]  /*2d60*/  UISETP.NE.AND UP0, UPT, UR4, 0x1d, UPT ;  /* 0x0000001d0400788c */ /* 0x000fd2000bf05270 */
[----:B------:R-:W-:Y:S05]  /*2d70*/  BRA.U !UP0, `(.L_x_7966) ;  /* 0x00000001088c7547 */ /* 0x000fea000b800000 */
[----:B------:R-:W-:-:S09]  /*2d80*/  UISETP.NE.AND UP0, UPT, UR4, 0x2c, UPT ;  /* 0x0000002c0400788c */ /* 0x000fd2000bf05270 */
[----:B------:R-:W-:Y:S05]  /*2d90*/  BRA.U !UP0, `(.L_x_7967) ;  /* 0x0000000108447547 */ /* 0x000fea000b800000 */
.L_x_7937:
        /* <DEDUP_REMOVED lines=16> */
.L_x_7968:
[----:B------:R-:W-:Y:S05]  /*2ea0*/  BRA `(.L_x_7938) ;  /* 0x0000000000507947 */ /* 0x000fea0003800000 */
.L_x_7967:
[----:B------:R-:W-:-:S04]  /*2eb0*/  I2FP.F32.S32 R5, R4 ;  /* 0x0000000400057245 */ /* 0x000fc80000201400 */
        /* <DEDUP_REMOVED lines=15> */
.L_x_7966:
[----:B------:R-:W-:-:S05]  /*2fb0*/  SHF.R.S32.HI R5, RZ, 0x1f, R4 ;  /* 0x0000001fff057819 */ /* 0x000fca0000011404 */
[----:B------:R0:W-:Y:S01]  /*2fc0*/  STG.E.64 desc[UR36][R2.64], R4 ;  /* 0x0000000402007986 */ /* 0x0001e2000c101b24 */
[----:B------:R-:W-:Y:S05]  /*2fd0*/  BRA `(.L_x_7938) ;  /* 0x0000000000047947 */ /* 0x000fea0003800000 */
.L_x_7965:
[----:B------:R0:W-:Y:S02]  /*2fe0*/  STG.E desc[UR36][R2.64], R4 ;  /* 0x0000000402007986 */ /* 0x0001e4000c101924 */
.L_x_7938:
[----:B------:R-:W-:-:S07]  /*2ff0*/  VIADD R17, R17, 0x80 ;  /* 0x0000008011117836 */ /* 0x000fce0000000000 */
.L_x_7897:
[----:B------:R-:W-:Y:S05]  /*3000*/  BSYNC.RECONVERGENT B6 ;  /* 0x0000000000067941 */ /* 0x000fea0003800200 */
.L_x_7896:
        /* <DEDUP_REMOVED lines=307> */
.L_x_7971:
        /* <DEDUP_REMOVED lines=16> */
.L_x_7975:
[----:B------:R1:W5:Y:S01]  /*4440*/  LDG.E.U8 R0, desc[UR36][R2.64] ;  /* 0x0000002402007981 */ /* 0x000362000c1e1100 */
[----:B------:R-:W-:Y:S05]  /*4450*/  BRA `(.L_x_7977) ;  /* 0x0000000c002c7947 */ /* 0x000fea0003800000 */
.L_x_7974:
        /* <DEDUP_REMOVED lines=8> */
.L_x_7979:
[----:B------:R3:W5:Y:S01]  /*44e0*/  LDG.E R0, desc[UR36][R2.64] ;  /* 0x0000002402007981 */ /* 0x000762000c1e1900 */
[----:B------:R-:W-:Y:S05]  /*44f0*/  BRA `(.L_x_7977) ;  /* 0x0000000c00047947 */ /* 0x000fea0003800000 */
.L_x_7978:
[----:B------:R2:W5:Y:S01]  /*4500*/  LDG.E.S16 R0, desc[UR36][R2.64] ;  /* 0x0000002402007981 */ /* 0x000562000c1e1700 */
[----:B------:R-:W-:Y:S05]  /*4510*/  BRA `(.L_x_7977) ;  /* 0x0000000800fc7947 */ /* 0x000fea0003800000 */
.L_x_7973:
        /* <DEDUP_REMOVED lines=9> */
.L_x_7981:
[----:B------:R-:W2:Y:S02]  /*45b0*/  LDG.E.U16 R2, desc[UR36][R2.64] ;  /* 0x0000002402027981 */ /* 0x000ea4000c1e1500 */
[----:B--2---:R-:W-:-:S06]  /*45c0*/  HADD2.F32 R0, -RZ, R2.H0_H0 ;  /* 0x20000002ff007230 */ /* 0x004fcc0000004100 */
[----:B------:R-:W0:Y:S01]  /*45d0*/  F2I.FTZ.TRUNC.NTZ R0, R0 ;  /* 0x0000000000007305 */ /* 0x000e22000021f100 */
[----:B------:R-:W-:Y:S05]  /*45e0*/  BRA `(.L_x_7977) ;  /* 0x0000000800c87947 */ /* 0x000fea0003800000 */
.L_x_7980:
        /* <DEDUP_REMOVED lines=9> */
.L_x_7983:
[----:B------:R-:W2:Y:S02]  /*4680*/  LDG.E.U16 R2, desc[UR36][R2.64] ;  /* 0x0000002402027981 */ /* 0x000ea4000c1e1500 */
[----:B--2---:R-:W-:-:S06]  /*4690*/  HADD2.F32 R0, -RZ, R2.H0_H0 ;  /* 0x20000002ff007230 */ /* 0x004fcc0000004100 */
[----:B------:R-:W0:Y:S01]  /*46a0*/  F2I.FTZ.TRUNC.NTZ R0, R0 ;  /* 0x0000000000007305 */ /* 0x000e22000021f100 */
[----:B------:R-:W-:Y:S05]  /*46b0*/  BRA `(.L_x_7977) ;  /* 0x0000000800947947 */ /* 0x000fea0003800000 */
.L_x_7982:
[----:B------:R-:W2:Y:S02]  /*46c0*/  LDG.E.64 R2, desc[UR36][R2.64] ;  /* 0x0000002402027981 */ /* 0x000ea4000c1e1b00 */
[----:B--2---:R0:W1:Y:S01]  /*46d0*/  F2I.F64.TRUNC R0, R2 ;  /* 0x0000000200007311 */ /* 0x004062000030d100 */
[----:B------:R-:W-:Y:S05]  /*46e0*/  BRA `(.L_x_7977) ;  /* 0x0000000800887947 */ /* 0x000fea0003800000 */
.L_x_7972:
        /* <DEDUP_REMOVED lines=12> */
.L_x_7986:
[----:B------:R-:W2:Y:S02]  /*47b0*/  LDG.E.64 R2, desc[UR36][R2.64] ;  /* 0x0000002402027981 */ /* 0x000ea4000c1e1b00 */
[----:B--2---:R0:W1:Y:S01]  /*47c0*/  F2I.F64.TRUNC R0, R2 ;  /* 0x0000000200007311 */ /* 0x004062000030d100 */
[----:B------:R-:W-:Y:S05]  /*47d0*/  BRA `(.L_x_7977) ;  /* 0x00000008004c7947 */ /* 0x000fea0003800000 */
.L_x_7985:
        /* <DEDUP_REMOVED lines=24> */
[----:B------:R-:W0:Y:S01]  /*4960*/  F2I.FTZ.TRUNC.NTZ R0, R0 ;  /* 0x0000000000007305 */ /* 0x000e22000021f100 */
[----:B------:R-:W-:Y:S05]  /*4970*/  BRA `(.L_x_7977) ;  /* 0x0000000400e47947 */ /* 0x000fea0003800000 */
.L_x_7988:
        /* <DEDUP_REMOVED lines=11> */
[----:B------:R-:W0:Y:S01]  /*4a30*/  F2I.FTZ.TRUNC.NTZ R0, R0 ;  /* 0x0000000000007305 */ /* 0x000e22000021f100 */
[----:B------:R-:W-:Y:S05]  /*4a40*/  BRA `(.L_x_7977) ;  /* 0x0000000400b07947 */ /* 0x000fea0003800000 */
.L_x_7987:
[----:B------:R-:W2:Y:S02]  /*4a50*/  LDG.E.U16 R0, desc[UR36][R2.64] ;  /* 0x0000002402007981 */ /* 0x000ea4000c1e1500 */
[----:B--2---:R-:W-:-:S06]  /*4a60*/  IMAD.U32 R0, R0, 0x10000, RZ ;  /* 0x0001000000007824 */ /* 0x004fcc00078e00ff */
[----:B------:R-:W0:Y:S01]  /*4a70*/  F2I.FTZ.TRUNC.NTZ R0, R0 ;  /* 0x0000000000007305 */ /* 0x000e22000021f100 */
[----:B------:R-:W-:Y:S05]  /*4a80*/  BRA `(.L_x_7977) ;  /* 0x0000000400a07947 */ /* 0x000fea0003800000 */
.L_x_7984:
        /* <DEDUP_REMOVED lines=10> */
.L_x_7991:
        /* <DEDUP_REMOVED lines=21> */
.L_x_7995:
[----:B------:R-:W-:Y:S05]  /*4c80*/  BSYNC.RECONVERGENT B1 ;  /* 0x0000000000017941 */ /* 0x000fea0003800200 */
.L_x_7994:
[----:B------:R-:W-:Y:S02]  /*4c90*/  SHF.L.U32 R0, R0, 0x14, RZ ;  /* 0x0000001400007819 */ /* 0x000fe400000006ff */
[----:B------:R-:W-:-:S04]  /*4ca0*/  LEA R2, R2, 0x3b800000, 0x17 ;  /* 0x3b80000002027811 */ /* 0x000fc800078eb8ff */
[----:B------:R-:W-:-:S07]  /*4cb0*/  LOP3.LUT R0, R2, R0, R7, 0xfe, !PT ;  /* 0x0000000002007212 */ /* 0x000fce00078efe07 */
.L_x_7993:
[----:B------:R-:W-:Y:S05]  /*4cc0*/  BSYNC.RECONVERGENT B0 ;  /* 0x0000000000007941 */ /* 0x000fea0003800200 */
.L_x_7992:
[----:B------:R-:W0:Y:S01]  /*4cd0*/  F2I.FTZ.TRUNC.NTZ R0, R0 ;  /* 0x0000000000007305 */ /* 0x000e22000021f100 */
[----:B------:R-:W-:Y:S05]  /*4ce0*/  BRA `(.L_x_7977) ;  /* 0x0000000400087947 */ /* 0x000fea0003800000 */
.L_x_7990:
        /* <DEDUP_REMOVED lines=21> */
.L_x_7999:
[----:B------:R-:W-:Y:S05]  /*4e40*/  BSYNC.RECONVERGENT B1 ;  /* 0x0000000000017941 */ /* 0x000fea0003800200 */
.L_x_7998:
[----:B------:R-:W-:Y:S01]  /*4e50*/  IMAD.SHL.U32 R0, R0, 0x200000, RZ ;  /* 0x0020000000007824 */ /* 0x000fe200078e00ff */
[----:B------:R-:W-:-:S04]  /*4e60*/  LEA R2, R2, 0x37800000, 0x17 ;  /* 0x3780000002027811 */ /* 0x000fc800078eb8ff */
[----:B------:R-:W-:-:S07]  /*4e70*/  LOP3.LUT R0, R2, R0, R7, 0xfe, !PT ;  /* 0x0000000002007212 */ /* 0x000fce00078efe07 */
.L_x_7997:
[----:B------:R-:W-:Y:S05]  /*4e80*/  BSYNC.RECONVERGENT B0 ;  /* 0x0000000000007941 */ /* 0x000fea0003800200 */
.L_x_7996:
[----:B------:R-:W0:Y:S01]  /*4e90*/  F2I.FTZ.TRUNC.NTZ R0, R0 ;  /* 0x0000000000007305 */ /* 0x000e22000021f100 */
[----:B------:R-:W-:Y:S05]  /*4ea0*/  BRA `(.L_x_7977) ;  /* 0x0000000000987947 */ /* 0x000fea0003800000 */
.L_x_7989:
        /* <DEDUP_REMOVED lines=14> */
.L_x_8003:
[----:B------:R-:W-:Y:S05]  /*4f90*/  BSYNC.RECONVERGENT B0 ;  /* 0x0000000000007941 */ /* 0x000fea0003800200 */
.L_x_8002:
[----:B------:R-:W0:Y:S01]  /*4fa0*/  F2I.FTZ.TRUNC.NTZ R0, R0 ;  /* 0x0000000000007305 */ /* 0x000e22000021f100 */
[----:B------:R-:W-:Y:S05]  /*4fb0*/  BRA `(.L_x_7977) ;  /* 0x0000000000547947 */ /* 0x000fea0003800000 */
.L_x_7976:
        /* <DEDUP_REMOVED lines=16> */
.L_x_8004:
[----:B------:R-:W-:Y:S01]  /*50c0*/  MOV R0, RZ ;  /* 0x000000ff00007202 */ /* 0x000fe20000000f00 */
[----:B------:R-:W-:Y:S06]  /*50d0*/  BRA `(.L_x_7977) ;  /* 0x00000000000c7947 */ /* 0x000fec0003800000 */
.L_x_8001:
[----:B------:R0:W5:Y:S01]  /*50e0*/  LDG.E R0, desc[UR36][R2.64] ;  /* 0x0000002402007981 */ /* 0x000162000c1e1900 */
[----:B------:R-:W-:Y:S05]  /*50f0*/  BRA `(.L_x_7977) ;  /* 0x0000000000047947 */ /* 0x000fea0003800000 */
.L_x_8000:
[----:B------:R0:W5:Y:S02]  /*5100*/  LDG.E R0, desc[UR36][R2.64] ;  /* 0x0000002402007981 */ /* 0x000164000c1e1900 */
.L_x_7977:
[----:B------:R-:W0:Y:S01]  /*5110*/  LDCU.64 UR6, c[0x0][0x580] ;  /* 0x0000b000ff0677ac */ /* 0x000e220008000a00 */
[----:B------:R-:W0:Y:S01]  /*5120*/  LDCU UR5, c[0x0][0x590] ;  /* 0x0000b200ff0577ac */ /* 0x000e220008000800 */
[----:B------:R-:W-:-:S04]  /*5130*/  UPRMT UR4, UR41, 0x9910, URZ ;  /* 0x0000991029047896 */ /* 0x000fc800080000ff */
[----:B------:R-:W-:Y:S01]  /*5140*/  UISETP.GT.AND UP0, UPT, UR4, 0x9, UPT ;  /* 0x000000090400788c */ /* 0x000fe2000bf04270 */
[----:B01234-:R-:W-:Y:S02]  /*5150*/  IADD3 R2, P0, PT, R16, UR6, RZ ;  /* 0x0000000610027c10 */ /* 0x01ffe4000ff1e0ff */
[----:B-----5:R-:W-:-:S03]  /*5160*/  VIMNMX R4, PT, PT, R0, UR5, PT ;  /* 0x0000000500047c48 */ /* 0x020fc6000bfe0100 */
        /* <DEDUP_REMOVED lines=12> */
.L_x_8008:
[----:B------:R0:W-:Y:S01]  /*5230*/  STG.E.U8 desc[UR36][R2.64], R4 ;  /* 0x0000000402007986 */ /* 0x0001e2000c101124 */
[----:B------:R-:W-:Y:S05]  /*5240*/  BRA `(.L_x_8010) ;  /* 0x0000000c00387947 */ /* 0x000fea0003800000 */
.L_x_8007:
        /* <DEDUP_REMOVED lines=9> */
.L_x_8012:
[----:B------:R0:W-:Y:S01]  /*52e0*/  STG.E desc[UR36][R2.64], R4 ;  /* 0x0000000402007986 */ /* 0x0001e2000c101924 */
[----:B------:R-:W-:Y:S05]  /*52f0*/  BRA `(.L_x_8010) ;  /* 0x0000000c000c7947 */ /* 0x000fea0003800000 */
.L_x_8011:
[----:B------:R0:W-:Y:S01]  /*5300*/  STG.E.U16 desc[UR36][R2.64], R4 ;  /* 0x0000000402007986 */ /* 0x0001e2000c101524 */
[----:B------:R-:W-:Y:S05]  /*5310*/  BRA `(.L_x_8010) ;  /* 0x0000000c00047947 */ /* 0x000fea0003800000 */
.L_x_8006:
        /* <DEDUP_REMOVED lines=9> */
.L_x_8014:
[----:B------:R-:W-:-:S04]  /*53b0*/  I2FP.F32.S32 R0, R4 ;  /* 0x0000000400007245 */ /* 0x000fc80000201400 */
[----:B------:R-:W-:-:S05]  /*53c0*/  F2FP.F16.F32.PACK_AB R0, RZ, R0 ;  /* 0x00000000ff00723e */ /* 0x000fca00000000ff */
[----:B------:R0:W-:Y:S01]  /*53d0*/  STG.E.U16 desc[UR36][R2.64], R0 ;  /* 0x0000000002007986 */ /* 0x0001e2000c101524 */
[----:B------:R-:W-:Y:S05]  /*53e0*/  BRA `(.L_x_8010) ;  /* 0x0000000800d07947 */ /* 0x000fea0003800000 */
.L_x_8013:
[----:B------:R-:W-:-:S09]  /*53f0*/  UISETP.NE.AND UP0, UPT, UR4, 0x7, UPT ;  /* 0x000000070400788c */ /* 0x000fd2000bf05270 */
[----:B------:R-:W-:Y:S05]  /*5400*/  BRA.U !UP0, `(.L_x_8015) ;  /* 0x0000000108347547 */ /* 0x000fea000b800000 */
[----:B------:R-:W-:-:S09]  /*5410*/  UISETP.NE.AND UP0, UPT, UR4, 0x8, UPT ;  /* 0x000000080400788c */ /* 0x000fd2000bf05270 */
[----:B------:R-:W-:Y:S05]  /*5420*/  BRA.U !UP0, `(.L_x_8016) ;  /* 0x0000000108187547 */ /* 0x000fea000b800000 */
[----:B------:R-:W-:-:S09]  /*5430*/  UISETP.NE.AND UP0, UPT, UR4, 0x9, UPT ;  /* 0x000000090400788c */ /* 0x000fd2000bf05270 */
[----:B------:R-:W-:Y:S05]  /*5440*/  BRA.U UP0, `(.L_x_8009) ;  /* 0x0000000500d47547 */ /* 0x000fea000b800000 */
[----:B------:R-:W-:Y:S01]  /*5450*/  I2FP.F32.S32 R4, R4 ;  /* 0x0000000400047245 */ /* 0x000fe20000201400 */
[----:B------:R-:W-:-:S05]  /*5460*/  IMAD.MOV.U32 R5, RZ, RZ, RZ ;  /* 0x000000ffff057224 */ /* 0x000fca00078e00ff */
[----:B------:R0:W-:Y:S01]  /*5470*/  STG.E.64 desc[UR36][R2.64], R4 ;  /* 0x0000000402007986 */ /* 0x0001e2000c101b24 */
[----:B------:R-:W-:Y:S05]  /*5480*/  BRA `(.L_x_8010) ;  /* 0x0000000800a87947 */ /* 0x000fea0003800000 */
.L_x_8016:
[----:B------:R-:W-:-:S04]  /*5490*/  I2FP.F32.S32 R4, R4 ;  /* 0x0000000400047245 */ /* 0x000fc80000201400 */
[----:B------:R-:W-:-:S04]  /*54a0*/  F2FP.F16.F32.PACK_AB R5, RZ, R4 ;  /* 0x00000004ff05723e */ /* 0x000fc800000000ff */
[----:B------:R-:W-:-:S05]  /*54b0*/  PRMT R5, R5, 0x5410, RZ ;  /* 0x0000541005057816 */ /* 0x000fca00000000ff */
[----:B------:R0:W-:Y:S01]  /*54c0*/  STG.E desc[UR36][R2.64], R5 ;  /* 0x0000000502007986 */ /* 0x0001e2000c101924 */
[----:B------:R-:W-:Y:S05]  /*54d0*/  BRA `(.L_x_8010) ;  /* 0x0000000800947947 */ /* 0x000fea0003800000 */
.L_x_8015:
[----:B------:R-:W0:Y:S02]  /*54e0*/  I2F.F64 R4, R4 ;  /* 0x0000000400047312 */ /* 0x000e240000201c00 */
[----:B0-----:R0:W-:Y:S01]  /*54f0*/  STG.E.64 desc[UR36][R2.64], R4 ;  /* 0x0000000402007986 */ /* 0x0011e2000c101b24 */
[----:B------:R-:W-:Y:S05]  /*5500*/  BRA `(.L_x_8010) ;  /* 0x0000000800887947 */ /* 0x000fea0003800000 */
.L_x_8005:
        /* <DEDUP_REMOVED lines=12> */
.L_x_8020:
[----:B------:R-:W-:Y:S01]  /*55d0*/  I2FP.F32.S32 R5, R4 ;  /* 0x0000000400057245 */ /* 0x000fe20000201400 */
[----:B------:R-:W-:Y:S01]  /*55e0*/  BSSY.RECONVERGENT B0, `(.L_x_8021) ;  /* 0x0000013000007945 */ /* 0x000fe20003800200 */
[----:B------:R-:W-:Y:S02]  /*55f0*/  HFMA2 R0, -RZ, RZ, 0, 7.62939453125e-06 ;  /* 0x00000080ff007431 */ /* 0x000fe400000001ff */
        /* <DEDUP_REMOVED lines=15> */
.L_x_8023:
[----:B------:R-:W-:-:S04]  /*56f0*/  SHF.R.U32.HI R5, RZ, 0x18, R5 ;  /* 0x00000018ff057819 */ /* 0x000fc80000011605 */
[----:B------:R-:W-:-:S07]  /*5700*/  LOP3.LUT R0, R0, 0x80, R5, 0xf8, !PT ;  /* 0x0000008000007812 */ /* 0x000fce00078ef805 */
.L_x_8022:
[----:B------:R-:W-:Y:S05]  /*5710*/  BSYNC.RECONVERGENT B0 ;  /* 0x0000000000007941 */ /* 0x000fea0003800200 */
.L_x_8021:
[----:B------:R0:W-:Y:S01]  /*5720*/  STG.E.U8 desc[UR36][R2.64], R0 ;  /* 0x0000000002007986 */ /* 0x0001e2000c101124 */
[----:B------:R-:W-:Y:S05]  /*5730*/  BRA `(.L_x_8010) ;  /* 0x0000000400fc7947 */ /* 0x000fea0003800000 */
.L_x_8019:
[----:B------:R-:W-:Y:S01]  /*5740*/  I2FP.F32.S32 R5, R4 ;  /* 0x0000000400057245 */ /* 0x000fe20000201400 */
        /* <DEDUP_REMOVED lines=17> */
.L_x_8026:
[----:B------:R-:W-:-:S04]  /*5860*/  SHF.R.U32.HI R5, RZ, 0x18, R5 ;  /* 0x00000018ff057819 */ /* 0x000fc80000011605 */
[----:B------:R-:W-:-:S07]  /*5870*/  LOP3.LUT R0, R0, 0x80, R5, 0xf8, !PT ;  /* 0x0000008000007812 */ /* 0x000fce00078ef805 */
.L_x_8025:
[----:B------:R-:W-:Y:S05]  /*5880*/  BSYNC.RECONVERGENT B0 ;  /* 0x0000000000007941 */ /* 0x000fea0003800200 */
.L_x_8024:
[----:B------:R0:W-:Y:S01]  /*5890*/  STG.E.U8 desc[UR36][R2.64], R0 ;  /* 0x0000000002007986 */ /* 0x0001e2000c101124 */
[----:B------:R-:W-:Y:S05]  /*58a0*/  BRA `(.L_x_8010) ;  /* 0x0000000400a07947 */ /* 0x000fea0003800000 */
.L_x_8018:
[----:B------:R-:W-:-:S09]  /*58b0*/  UISETP.NE.AND UP0, UPT, UR4, 0x1c, UPT ;  /* 0x0000001c0400788c */ /* 0x000fd2000bf05270 */
[----:B------:R-:W-:Y:S05]  /*58c0*/  BRA.U !UP0, `(.L_x_8027) ;  /* 0x00000001085c7547 */ /* 0x000fea000b800000 */
[----:B------:R-:W-:-:S09]  /*58d0*/  UISETP.NE.AND UP0, UPT, UR4, 0x1d, UPT ;  /* 0x0000001d0400788c */ /* 0x000fd2000bf05270 */
[----:B------:R-:W-:Y:S05]  /*58e0*/  BRA.U !UP0, `(.L_x_8028) ;  /* 0x0000000108487547 */ /* 0x000fea000b800000 */
[----:B------:R-:W-:-:S09]  /*58f0*/  UISETP.NE.AND UP0, UPT, UR4, 0x2c, UPT ;  /* 0x0000002c0400788c */ /* 0x000fd2000bf05270 */
[----:B------:R-:W-:Y:S05]  /*5900*/  BRA.U UP0, `(.L_x_8009) ;  /* 0x0000000100a47547 */ /* 0x000fea000b800000 */
        /* <DEDUP_REMOVED lines=16> */
.L_x_8028:
[----:B------:R-:W-:-:S05]  /*5a10*/  SHF.R.S32.HI R5, RZ, 0x1f, R4 ;  /* 0x0000001fff057819 */ /* 0x000fca0000011404 */
[----:B------:R0:W-:Y:S01]  /*5a20*/  STG.E.64 desc[UR36][R2.64], R4 ;  /* 0x0000000402007986 */ /* 0x0001e2000c101b24 */
[----:B------:R-:W-:Y:S05]  /*5a30*/  BRA `(.L_x_8010) ;  /* 0x00000004003c7947 */ /* 0x000fea0003800000 */
.L_x_8027:
[----:B------:R0:W-:Y:S01]  /*5a40*/  STG.E desc[UR36][R2.64], R4 ;  /* 0x0000000402007986 */ /* 0x0001e2000c101924 */
[----:B------:R-:W-:Y:S05]  /*5a50*/  BRA `(.L_x_8010) ;  /* 0x0000000400347947 */ /* 0x000fea0003800000 */
.L_x_8017:
        /* <DEDUP_REMOVED lines=10> */
.L_x_8030:
[----:B------:R-:W0:Y:S01]  /*5b00*/  I2F.F64 R4, R4 ;  /* 0x0000000400047312 */ /* 0x000e220000201c00 */
[----:B------:R-:W-:-:S05]  /*5b10*/  CS2R R6, SRZ ;  /* 0x0000000000067805 */ /* 0x000fca000001ff00 */
[----:B0-----:R4:W-:Y:S01]  /*5b20*/  STG.E.128 desc[UR36][R2.64], R4 ;  /* 0x0000000402007986 */ /* 0x0019e2000c101d24 */
[----:B------:R-:W-:Y:S05]  /*5b30*/  BRA `(.L_x_8010) ;  /* 0x0000000000fc7947 */ /* 0x000fea0003800000 */
.L_x_8029:
[----:B------:R-:W-:-:S09]  /*5b40*/  UISETP.NE.AND UP0, UPT, UR4, 0xf, UPT ;  /* 0x0000000f0400788c */ /* 0x000fd2000bf05270 */
[----:B------:R-:W-:Y:S05]  /*5b50*/  BRA.U !UP0, `(.L_x_8031) ;  /* 0x0000000108e87547 */ /* 0x000fea000b800000 */
[----:B------:R-:W-:-:S09]  /*5b60*/  UISETP.NE.AND UP0, UPT, UR4, 0x17, UPT ;  /* 0x000000170400788c */ /* 0x000fd2000bf05270 */
[----:B------:R-:W-:Y:S05]  /*5b70*/  BRA.U !UP0, `(.L_x_8032) ;  /* 0x0000000108907547 */ /* 0x000fea000b800000 */
[----:B------:R-:W-:-:S09]  /*5b80*/  UISETP.NE.AND UP0, UPT, UR4, 0x18, UPT ;  /* 0x000000180400788c */ /* 0x000fd2000bf05270 */
[----:B------:R-:W-:Y:S05]  /*5b90*/  BRA.U !UP0, `(.L_x_8033) ;  /* 0x0000000108447547 */ /* 0x000fea000b800000 */
.L_x_8009:
        /* <DEDUP_REMOVED lines=16> */
.L_x_8034:
[----:B------:R-:W-:Y:S05]  /*5ca0*/  BRA `(.L_x_8010) ;  /* 0x0000000000a07947 */ /* 0x000fea0003800000 */
.L_x_8033:
[----:B------:R-:W-:Y:S01]  /*5cb0*/  I2FP.F32.S32 R7, R4 ;  /* 0x0000000400077245 */ /* 0x000fe20000201400 */
        /* <DEDUP_REMOVED lines=12> */
.L_x_8036:
[----:B------:R-:W-:Y:S05]  /*5d80*/  BSYNC.RECONVERGENT B0 ;  /* 0x0000000000007941 */ /* 0x000fea0003800200 */
.L_x_8035:
[----:B------:R-:W-:-:S05]  /*5d90*/  LOP3.LUT R5, R0, 0x80, R5, 0xf8, !PT ;  /* 0x0000008000057812 */ /* 0x000fca00078ef805 */
[----:B------:R2:W-:Y:S01]  /*5da0*/  STG.E.U8 desc[UR36][R2.64], R5 ;  /* 0x0000000502007986 */ /* 0x0005e2000c101124 */
[----:B------:R-:W-:Y:S05]  /*5db0*/  BRA `(.L_x_8010) ;  /* 0x00000000005c7947 */ /* 0x000fea0003800000 */
.L_x_8032:
[----:B------:R-:W-:Y:S01]  /*5dc0*/  I2FP.F32.S32 R5, R4 ;  /* 0x0000000400057245 */ /* 0x000fe20000201400 */
        /* <DEDUP_REMOVED lines=11> */
.L_x_8038:
[----:B------:R-:W-:Y:S02]  /*5e80*/  ISETP.GT.U32.AND P0, PT, R4, 0x7f800000, PT ;  /* 0x7f8000000400780c */ /* 0x000fe40003f04070 */
[----:B------:R-:W-:-:S04]  /*5e90*/  MOV R0, 0x7f ;  /* 0x0000007f00007802 */ /* 0x000fc80000000f00 */
[----:B------:R-:W-:-:S07]  /*5ea0*/  SEL R0, R0, 0x7c, P0 ;  /* 0x0000007c00007807 */ /* 0x000fce0000000000 */
.L_x_8039:
[----:B------:R-:W-:Y:S05]  /*5eb0*/  BSYNC.RECONVERGENT B0 ;  /* 0x0000000000007941 */ /* 0x000fea0003800200 */
.L_x_8037:
[----:B------:R-:W-:-:S04]  /*5ec0*/  SHF.R.U32.HI R5, RZ, 0x18, R5 ;  /* 0x00000018ff057819 */ /* 0x000fc80000011605 */
[----:B------:R-:W-:-:S05]  /*5ed0*/  LOP3.LUT R5, R0, 0x80, R5, 0xf8, !PT ;  /* 0x0000008000057812 */ /* 0x000fca00078ef805 */
[----:B------:R1:W-:Y:S01]  /*5ee0*/  STG.E.U8 desc[UR36][R2.64], R5 ;  /* 0x0000000502007986 */ /* 0x0003e2000c101124 */
[----:B------:R-:W-:Y:S05]  /*5ef0*/  BRA `(.L_x_8010) ;  /* 0x00000000000c7947 */ /* 0x000fea0003800000 */
.L_x_8031:
[----:B------:R-:W-:-:S04]  /*5f00*/  I2FP.F32.S32 R0, R4 ;  /* 0x0000000400007245 */ /* 0x000fc80000201400 */
[----:B------:R-:W-:-:S05]  /*5f10*/  F2FP.BF16.F32.PACK_AB R0, RZ, R0 ;  /* 0x00000000ff00723e */ /* 0x000fca00000010ff */
[----:B------:R0:W-:Y:S02]  /*5f20*/  STG.E.U16 desc[UR36][R2.64], R0 ;  /* 0x0000000002007986 */ /* 0x0001e4000c101524 */
.L_x_8010:
[----:B------:R-:W-:-:S07]  /*5f30*/  VIADD R17, R17, 0x80 ;  /* 0x0000008011117836 */ /* 0x000fce0000000000 */
.L_x_7970:
[----:B------:R-:W-:Y:S05]  /*5f40*/  BSYNC.RECONVERGENT B6 ;  /* 0x0000000000067941 */ /* 0x000fea0003800200 */
.L_x_7969:
        /* <DEDUP_REMOVED lines=307> */
.L_x_8042:
        /* <DEDUP_REMOVED lines=16> */
.L_x_8046:
[----:B------:R0:W5:Y:S01]  /*7380*/  LDG.E.U8 R0, desc[UR36][R2.64] ;  /* 0x0000002402007981 */ /* 0x000162000c1e1100 */
[----:B------:R-:W-:Y:S05]  /*7390*/  BRA `(.L_x_8048) ;  /* 0x0000000c002c7947 */ /* 0x000fea0003800000 */
.L_x_8045:
        /* <DEDUP_REMOVED lines=8> */
.L_x_8050:
[----:B------:R0:W5:Y:S01]  /*7420*/  LDG.E R0, desc[UR36][R2.64] ;  /* 0x0000002402007981 */ /* 0x000162000c1e1900 */
[----:B------:R-:W-:Y:S05]  /*7430*/  BRA `(.L_x_8048) ;  /* 0x0000000c00047947 */ /* 0x000fea0003800000 */
.L_x_8049:
[----:B------:R0:W5:Y:S01]  /*7440*/  LDG.E.S16 R0, desc[UR36][R2.64] ;  /* 0x0000002402007981 */ /* 0x000162000c1e1700 */
[----:B------:R-:W-:Y:S05]  /*7450*/  BRA `(.L_x_8048) ;  /* 0x0000000800fc7947 */ /* 0x000fea0003800000 */
.L_x_8044:
        /* <DEDUP_REMOVED lines=9> */
.L_x_8052:
[----:B------:R-:W2:Y:S02]  /*74f0*/  LDG.E.U16 R2, desc[UR36][R2.64] ;  /* 0x0000002402027981 */ /* 0x000ea4000c1e1500 */
[----:B--2---:R-:W-:-:S06]  /*7500*/  HADD2.F32 R0, -RZ, R2.H0_H0 ;  /* 0x20000002ff007230 */ /* 0x004fcc0000004100 */
[----:B------:R-:W0:Y:S01]  /*7510*/  F2I.FTZ.TRUNC.NTZ R0, R0 ;  /* 0x0000000000007305 */ /* 0x000e22000021f100 */
[----:B------:R-:W-:Y:S05]  /*7520*/  BRA `(.L_x_8048) ;  /* 0x0000000800c87947 */ /* 0x000fea0003800000 */
.L_x_8051:
        /* <DEDUP_REMOVED lines=9> */
.L_x_8054:
[----:B------:R-:W2:Y:S02]  /*75c0*/  LDG.E.U16 R2, desc[UR36][R2.64] ;  /* 0x0000002402027981 */ /* 0x000ea4000c1e1500 */
[----:B--2---:R-:W-:-:S06]  /*75d0*/  HADD2.F32 R0, -RZ, R2.H0_H0 ;  /* 0x20000002ff007230 */ /* 0x004fcc0000004100 */
[----:B------:R-:W0:Y:S01]  /*75e0*/  F2I.FTZ.TRUNC.NTZ R0, R0 ;  /* 0x0000000000007305 */ /* 0x000e22000021f100 */
[----:B------:R-:W-:Y:S05]  /*75f0*/  BRA `(.L_x_8048) ;  /* 0x0000000800947947 */ /* 0x000fea0003800000 */
.L_x_8053:
[----:B------:R-:W2:Y:S02]  /*7600*/  LDG.E.64 R2, desc[UR36][R2.64] ;  /* 0x0000002402027981 */ /* 0x000ea4000c1e1b00 */
[----:B--2---:R0:W1:Y:S01]  /*7610*/  F2I.F64.TRUNC R0, R2 ;  /* 0x0000000200007311 */ /* 0x004062000030d100 */
[----:B------:R-:W-:Y:S05]  /*7620*/  BRA `(.L_x_8048) ;  /* 0x0000000800887947 */ /* 0x000fea0003800000 */
.L_x_8043:
        /* <DEDUP_REMOVED lines=12> */
.L_x_8057:
[----:B------:R-:W2:Y:S02]  /*76f0*/  LDG.E.64 R2, desc[UR36][R2.64] ;  /* 0x0000002402027981 */ /* 0x000ea4000c1e1b00 */
[----:B--2---:R0:W1:Y:S01]  /*7700*/  F2I.F64.TRUNC R0, R2 ;  /* 0x0000000200007311 */ /* 0x004062000030d100 */
[----:B------:R-:W-:Y:S05]  /*7710*/  BRA `(.L_x_8048) ;  /* 0x00000008004c7947 */ /* 0x000fea0003800000 */
.L_x_8056:
        /* <DEDUP_REMOVED lines=24> */
[----:B------:R-:W3:Y:S01]  /*78a0*/  F2I.FTZ.TRUNC.NTZ R0, R0 ;  /* 0x0000000000007305 */ /* 0x000ee2000021f100 */
[----:B------:R-:W-:Y:S05]  /*78b0*/  BRA `(.L_x_8048) ;  /* 0x0000000400e47947 */ /* 0x000fea0003800000 */
.L_x_8059:
        /* <DEDUP_REMOVED lines=11> */
[----:B------:R-:W2:Y:S01]  /*7970*/  F2I.FTZ.TRUNC.NTZ R0, R0 ;  /* 0x0000000000007305 */ /* 0x000ea2000021f100 */
[----:B------:R-:W-:Y:S05]  /*7980*/  BRA `(.L_x_8048) ;  /* 0x0000000400b07947 */ /* 0x000fea0003800000 */
.L_x_8058:
[----:B------:R-:W2:Y:S02]  /*7990*/  LDG.E.U16 R0, desc[UR36][R2.64] ;  /* 0x0000002402007981 */ /* 0x000ea4000c1e1500 */
[----:B--2---:R-:W-:-:S06]  /*79a0*/  IMAD.U32 R0, R0, 0x10000, RZ ;  /* 0x0001000000007824 */ /* 0x004fcc00078e00ff */
[----:B------:R-:W4:Y:S01]  /*79b0*/  F2I.FTZ.TRUNC.NTZ R0, R0 ;  /* 0x0000000000007305 */ /* 0x000f22000021f100 */
[----:B------:R-:W-:Y:S05]  /*79c0*/  BRA `(.L_x_8048) ;  /* 0x0000000400a07947 */ /* 0x000fea0003800000 */
.L_x_8055:
        /* <DEDUP_REMOVED lines=10> */
.L_x_8062:
        /* <DEDUP_REMOVED lines=21> */
.L_x_8066:
[----:B------:R-:W-:Y:S05]  /*7bc0*/  BSYNC.RECONVERGENT B1 ;  /* 0x0000000000017941 */ /* 0x000fea0003800200 */
.L_x_8065:
[----:B------:R-:W-:Y:S02]  /*7bd0*/  SHF.L.U32 R0, R0, 0x14, RZ ;  /* 0x0000001400007819 */ /* 0x000fe400000006ff */
[----:B------:R-:W-:-:S04]  /*7be0*/  LEA R2, R2, 0x3b800000, 0x17 ;  /* 0x3b80000002027811 */ /* 0x000fc800078eb8ff */
[----:B------:R-:W-:-:S07]  /*7bf0*/  LOP3.LUT R0, R2, R0, R7, 0xfe, !PT ;  /* 0x0000000002007212 */ /* 0x000fce00078efe07 */
.L_x_8064:
[----:B------:R-:W-:Y:S05]  /*7c00*/  BSYNC.RECONVERGENT B0 ;  /* 0x0000000000007941 */ /* 0x000fea0003800200 */
.L_x_8063:
[----:B------:R-:W0:Y:S01]  /*7c10*/  F2I.FTZ.TRUNC.NTZ R0, R0 ;  /* 0x0000000000007305 */ /* 0x000e22000021f100 */
[----:B------:R-:W-:Y:S05]  /*7c20*/  BRA `(.L_x_8048) ;  /* 0x0000000400087947 */ /* 0x000fea0003800000 */
.L_x_8061:
        /* <DEDUP_REMOVED lines=21> */
.L_x_8070:
[----:B------:R-:W-:Y:S05]  /*7d80*/  BSYNC.RECONVERGENT B1 ;  /* 0x0000000000017941 */ /* 0x000fea0003800200 */
.L_x_8069:
[----:B------:R-:W-:Y:S01]  /*7d90*/  IMAD.SHL.U32 R0, R0, 0x200000, RZ ;  /* 0x0020000000007824 */ /* 0x000fe200078e00ff */
[----:B------:R-:W-:-:S04]  /*7da0*/  LEA R2, R2, 0x37800000, 0x17 ;  /* 0x3780000002027811 */ /* 0x000fc800078eb8ff */
[----:B------:R-:W-:-:S07]  /*7db0*/  LOP3.LUT R0, R2, R0, R7, 0xfe, !PT ;  /* 0x0000000002007212 */ /* 0x000fce00078efe07 */
.L_x_8068:
[----:B------:R-:W-:Y:S05]  /*7dc0*/  BSYNC.RECONVERGENT B0 ;  /* 0x0000000000007941 */ /* 0x000fea0003800200 */
.L_x_8067:
[----:B------:R-:W0:Y:S01]  /*7dd0*/  F2I.FTZ.TRUNC.NTZ R0, R0 ;  /* 0x0000000000007305 */ /* 0x000e22000021f100 */
[----:B------:R-:W-:Y:S05]  /*7de0*/  BRA `(.L_x_8048) ;  /* 0x0000000000987947 */ /* 0x000fea0003800000 */
.L_x_8060:
        /* <DEDUP_REMOVED lines=14> */
.L_x_8074:
[----:B------:R-:W-:Y:S05]  /*7ed0*/  BSYNC.RECONVERGENT B0 ;  /* 0x0000000000007941 */ /* 0x000fea0003800200 */
.L_x_8073:
[----:B------:R-:W0:Y:S01]  /*7ee0*/  F2I.FTZ.TRUNC.NTZ R0, R0 ;  /* 0x0000000000007305 */ /* 0x000e22000021f100 */
[----:B------:R-:W-:Y:S05]  /*7ef0*/  BRA `(.L_x_8048) ;  /* 0x0000000000547947 */ /* 0x000fea0003800000 */
.L_x_8047:
        /* <DEDUP_REMOVED lines=16> */
.L_x_8075:
[----:B------:R-:W-:Y:S01]  /*8000*/  MOV R0, RZ ;  /* 0x000000ff00007202 */ /* 0x000fe20000000f00 */
[----:B------:R-:W-:Y:S06]  /*8010*/  BRA `(.L_x_8048) ;  /* 0x00000000000c7947 */ /* 0x000fec0003800000 */
.L_x_8072:
[----:B------:R0:W5:Y:S01]  /*8020*/  LDG.E R0, desc[UR36][R2.64] ;  /* 0x0000002402007981 */ /* 0x000162000c1e1900 */
[----:B------:R-:W-:Y:S05]  /*8030*/  BRA `(.L_x_8048) ;  /* 0x0000000000047947 */ /* 0x000fea0003800000 */
.L_x_8071:
[----:B------:R0:W5:Y:S02]  /*8040*/  LDG.E R0, desc[UR36][R2.64] ;  /* 0x0000002402007981 */ /* 0x000164000c1e1900 */
.L_x_8048:
[----:B------:R-:W0:Y:S01]  /*8050*/  LDCU.64 UR6, c[0x0][0x580] ;  /* 0x0000b000ff0677ac */ /* 0x000e220008000a00 */
[----:B------:R-:W1:Y:S01]  /*8060*/  LDCU UR5, c[0x0][0x590] ;  /* 0x0000b200ff0577ac */ /* 0x000e620008000800 */
[----:B------:R-:W-:-:S04]  /*8070*/  UPRMT UR4, UR41, 0x9910, URZ ;  /* 0x0000991029047896 */ /* 0x000fc800080000ff */
[----:B------:R-:W-:Y:S01]  /*8080*/  UISETP.GT.AND UP0, UPT, UR4, 0x9, UPT ;  /* 0x000000090400788c */ /* 0x000fe2000bf04270 */
[----:B0-----:R-:W-:Y:S02]  /*8090*/  IADD3 R2, P0, PT, R16, UR6, RZ ;  /* 0x0000000610027c10 */ /* 0x001fe4000ff1e0ff */
[----:B-12345:R-:W-:-:S03]  /*80a0*/  VIMNMX R4, PT, PT, R0, UR5, PT ;  /* 0x0000000500047c48 */ /* 0x03efc6000bfe0100 */
        /* <DEDUP_REMOVED lines=12> */
.L_x_8079:
[----:B------:R4:W-:Y:S01]  /*8170*/  STG.E.U8 desc[UR36][R2.64], R4 ;  /* 0x0000000402007986 */ /* 0x0009e2000c101124 */
[----:B------:R-:W-:Y:S05]  /*8180*/  BRA `(.L_x_8081) ;  /* 0x0000000c00387947 */ /* 0x000fea0003800000 */
.L_x_8078:
        /* <DEDUP_REMOVED lines=9> */
.L_x_8083:
[----:B------:R2:W-:Y:S01]  /*8220*/  STG.E desc[UR36][R2.64], R4 ;  /* 0x0000000402007986 */ /* 0x0005e2000c101924 */
[----:B------:R-:W-:Y:S05]  /*8230*/  BRA `(.L_x_8081) ;  /* 0x0000000c000c7947 */ /* 0x000fea0003800000 */
.L_x_8082:
[----:B------:R0:W-:Y:S01]  /*8240*/  STG.E.U16 desc[UR36][R2.64], R4 ;  /* 0x0000000402007986 */ /* 0x0001e2000c101524 */
[----:B------:R-:W-:Y:S05]  /*8250*/  BRA `(.L_x_8081) ;  /* 0x0000000c00047947 */ /* 0x000fea0003800000 */
.L_x_8077:
        /* <DEDUP_REMOVED lines=9> */
.L_x_8085:
[----:B------:R-:W-:-:S04]  /*82f0*/  I2FP.F32.S32 R0, R4 ;  /* 0x0000000400007245 */ /* 0x000fc80000201400 */
[----:B------:R-:W-:-:S05]  /*8300*/  F2FP.F16.F32.PACK_AB R0, RZ, R0 ;  /* 0x00000000ff00723e */ /* 0x000fca00000000ff */
[----:B------:R0:W-:Y:S01]  /*8310*/  STG.E.U16 desc[UR36][R2.64], R0 ;  /* 0x0000000002007986 */ /* 0x0001e2000c101524 */
[----:B------:R-:W-:Y:S05]  /*8320*/  BRA `(.L_x_8081) ;  /* 0x0000000800d07947 */ /* 0x000fea0003800000 */
.L_x_8084:
        /* <DEDUP_REMOVED lines=10> */
.L_x_8087:
[----:B------:R-:W-:-:S04]  /*83d0*/  I2FP.F32.S32 R4, R4 ;  /* 0x0000000400047245 */ /* 0x000fc80000201400 */
[----:B------:R-:W-:-:S04]  /*83e0*/  F2FP.F16.F32.PACK_AB R5, RZ, R4 ;  /* 0x00000004ff05723e */ /* 0x000fc800000000ff */
[----:B------:R-:W-:-:S05]  /*83f0*/  PRMT R5, R5, 0x5410, RZ ;  /* 0x0000541005057816 */ /* 0x000fca00000000ff */
[----:B------:R0:W-:Y:S01]  /*8400*/  STG.E desc[UR36][R2.64], R5 ;  /* 0x0000000502007986 */ /* 0x0001e2000c101924 */
[----:B------:R-:W-:Y:S05]  /*8410*/  BRA `(.L_x_8081) ;  /* 0x0000000800947947 */ /* 0x000fea0003800000 */
.L_x_8086:
[----:B------:R-:W0:Y:S02]  /*8420*/  I2F.F64 R4, R4 ;  /* 0x0000000400047312 */ /* 0x000e240000201c00 */
[----:B0-----:R0:W-:Y:S01]  /*8430*/  STG.E.64 desc[UR36][R2.64], R4 ;  /* 0x0000000402007986 */ /* 0x0011e2000c101b24 */
[----:B------:R-:W-:Y:S05]  /*8440*/  BRA `(.L_x_8081) ;  /* 0x0000000800887947 */ /* 0x000fea0003800000 */
.L_x_8076:
        /* <DEDUP_REMOVED lines=12> */
.L_x_8091:
        /* <DEDUP_REMOVED lines=18> */
.L_x_8094:
[----:B------:R-:W-:-:S04]  /*8630*/  SHF.R.U32.HI R5, RZ, 0x18, R5 ;  /* 0x00000018ff057819 */ /* 0x000fc80000011605 */
[----:B------:R-:W-:-:S07]  /*8640*/  LOP3.LUT R0, R0, 0x80, R5, 0xf8, !PT ;  /* 0x0000008000007812 */ /* 0x000fce00078ef805 */
.L_x_8093:
[----:B------:R-:W-:Y:S05]  /*8650*/  BSYNC.RECONVERGENT B0 ;  /* 0x0000000000007941 */ /* 0x000fea0003800200 */
.L_x_8092:
[----:B------:R0:W-:Y:S01]  /*8660*/  STG.E.U8 desc[UR36][R2.64], R0 ;  /* 0x0000000002007986 */ /* 0x0001e2000c101124 */
[----:B------:R-:W-:Y:S05]  /*8670*/  BRA `(.L_x_8081) ;  /* 0x0000000400fc7947 */ /* 0x000fea0003800000 */
.L_x_8090:
        /* <DEDUP_REMOVED lines=18> */
.L_x_8097:
[----:B------:R-:W-:-:S04]  /*87a0*/  SHF.R.U32.HI R5, RZ, 0x18, R5 ;  /* 0x00000018ff057819 */ /* 0x000fc80000011605 */
[----:B------:R-:W-:-:S07]  /*87b0*/  LOP3.LUT R0, R0, 0x80, R5, 0xf8, !PT ;  /* 0x0000008000007812 */ /* 0x000fce00078ef805 */
.L_x_8096:
[----:B------:R-:W-:Y:S05]  /*87c0*/  BSYNC.RECONVERGENT B0 ;  /* 0x0000000000007941 */ /* 0x000fea0003800200 */
.L_x_8095:
[----:B------:R0:W-:Y:S01]  /*87d0*/  STG.E.U8 desc[UR36][R2.64], R0 ;  /* 0x0000000002007986 */ /* 0x0001e2000c101124 */
[----:B------:R-:W-:Y:S05]  /*87e0*/  BRA `(.L_x_8081) ;  /* 0x0000000400a07947 */ /* 0x000fea0003800000 */
.L_x_8089:
        /* <DEDUP_REMOVED lines=22> */
.L_x_8099:
[----:B------:R-:W-:-:S05]  /*8950*/  SHF.R.S32.HI R5, RZ, 0x1f, R4 ;  /* 0x0000001fff057819 */ /* 0x000fca0000011404 */
[----:B------:R0:W-:Y:S01]  /*8960*/  STG.E.64 desc[UR36][R2.64], R4 ;  /* 0x0000000402007986 */ /* 0x0001e2000c101b24 */
[----:B------:R-:W-:Y:S05]  /*8970*/  BRA `(.L_x_8081) ;  /* 0x00000004003c7947 */ /* 0x000fea0003800000 */
.L_x_8098:
[----:B------:R0:W-:Y:S01]  /*8980*/  STG.E desc[UR36][R2.64], R4 ;  /* 0x0000000402007986 */ /* 0x0001e2000c101924 */
[----:B------:R-:W-:Y:S05]  /*8990*/  BRA `(.L_x_8081) ;  /* 0x0000000400347947 */ /* 0x000fea0003800000 */
.L_x_8088:
        /* <DEDUP_REMOVED lines=10> */
.L_x_8101:
[----:B------:R-:W0:Y:S01]  /*8a40*/  I2F.F64 R4, R4 ;  /* 0x0000000400047312 */ /* 0x000e220000201c00 */
[----:B------:R-:W-:-:S05]  /*8a50*/  CS2R R6, SRZ ;  /* 0x0000000000067805 */ /* 0x000fca000001ff00 */
[----:B0-----:R0:W-:Y:S01]  /*8a60*/  STG.E.128 desc[UR36][R2.64], R4 ;  /* 0x0000000402007986 */ /* 0x0011e2000c101d24 */
[----:B------:R-:W-:Y:S05]  /*8a70*/  BRA `(.L_x_8081) ;  /* 0x0000000000fc7947 */ /* 0x000fea0003800000 */
.L_x_8100:
[----:B------:R-:W-:-:S09]  /*8a80*/  UISETP.NE.AND UP0, UPT, UR4, 0xf, UPT ;  /* 0x0000000f0400788c */ /* 0x000fd2000bf05270 */
[----:B------:R-:W-:Y:S05]  /*8a90*/  BRA.U !UP0, `(.L_x_8102) ;  /* 0x0000000108e87547 */ /* 0x000fea000b800000 */
[----:B------:R-:W-:-:S09]  /*8aa0*/  UISETP.NE.AND UP0, UPT, UR4, 0x17, UPT ;  /* 0x000000170400788c */ /* 0x000fd2000bf05270 */
[----:B------:R-:W-:Y:S05]  /*8ab0*/  BRA.U !UP0, `(.L_x_8103) ;  /* 0x0000000108907547 */ /* 0x000fea000b800000 */
[----:B------:R-:W-:-:S09]  /*8ac0*/  UISETP.NE.AND UP0, UPT, UR4, 0x18, UPT ;  /* 0x000000180400788c */ /* 0x000fd2000bf05270 */
[----:B------:R-:W-:Y:S05]  /*8ad0*/  BRA.U !UP0, `(.L_x_8104) ;  /* 0x0000000108447547 */ /* 0x000fea000b800000 */
.L_x_8080:
        /* <DEDUP_REMOVED lines=16> */
.L_x_8105:
[----:B------:R-:W-:Y:S05]  /*8be0*/  BRA `(.L_x_8081) ;  /* 0x0000000000a07947 */ /* 0x000fea0003800000 */
.L_x_8104:
        /* <DEDUP_REMOVED lines=13> */
.L_x_8107:
[----:B------:R-:W-:Y:S05]  /*8cc0*/  BSYNC.RECONVERGENT B0 ;  /* 0x0000000000007941 */ /* 0x000fea0003800200 */
.L_x_8106:
[----:B------:R-:W-:-:S05]  /*8cd0*/  LOP3.LUT R5, R0, 0x80, R5, 0xf8, !PT ;  /* 0x0000008000057812 */ /* 0x000fca00078ef805 */
[----:B------:R0:W-:Y:S01]  /*8ce0*/  STG.E.U8 desc[UR36][R2.64], R5 ;  /* 0x0000000502007986 */ /* 0x0001e2000c101124 */
[----:B------:R-:W-:Y:S05]  /*8cf0*/  BRA `(.L_x_8081) ;  /* 0x00000000005c7947 */ /* 0x000fea0003800000 */
.L_x_8103:
        /* <DEDUP_REMOVED lines=12> */
.L_x_8109:
[----:B------:R-:W-:Y:S02]  /*8dc0*/  ISETP.GT.U32.AND P0, PT, R4, 0x7f800000, PT ;  /* 0x7f8000000400780c */ /* 0x000fe40003f04070 */
[----:B------:R-:W-:-:S04]  /*8dd0*/  MOV R0, 0x7f ;  /* 0x0000007f00007802 */ /* 0x000fc80000000f00 */
[----:B------:R-:W-:-:S07]  /*8de0*/  SEL R0, R0, 0x7c, P0 ;  /* 0x0000007c00007807 */ /* 0x000fce0000000000 */
.L_x_8110:
[----:B------:R-:W-:Y:S05]  /*8df0*/  BSYNC.RECONVERGENT B0 ;  /* 0x0000000000007941 */ /* 0x000fea0003800200 */
.L_x_8108:
[----:B------:R-:W-:-:S04]  /*8e00*/  SHF.R.U32.HI R5, RZ, 0x18, R5 ;  /* 0x00000018ff057819 */ /* 0x000fc80000011605 */
[----:B------:R-:W-:-:S05]  /*8e10*/  LOP3.LUT R5, R0, 0x80, R5, 0xf8, !PT ;  /* 0x0000008000057812 */ /* 0x000fca00078ef805 */
[----:B------:R0:W-:Y:S01]  /*8e20*/  STG.E.U8 desc[UR36][R2.64], R5 ;  /* 0x0000000502007986 */ /* 0x0001e2000c101124 */
[----:B------:R-:W-:Y:S05]  /*8e30*/  BRA `(.L_x_8081) ;  /* 0x00000000000c7947 */ /* 0x000fea0003800000 */
.L_x_8102:
[----:B------:R-:W-:-:S04]  /*8e40*/  I2FP.F32.S32 R0, R4 ;  /* 0x0000000400007245 */ /* 0x000fc80000201400 */
[----:B------:R-:W-:-:S05]  /*8e50*/  F2FP.BF16.F32.PACK_AB R0, RZ, R0 ;  /* 0x00000000ff00723e */ /* 0x000fca00000010ff */
[----:B------:R0:W-:Y:S02]  /*8e60*/  STG.E.U16 desc[UR36][R2.64], R0 ;  /* 0x0000000002007986 */ /* 0x0001e4000c101524 */
.L_x_8081:
[----:B------:R-:W-:-:S07]  /*8e70*/  VIADD R17, R17, 0x80 ;  /* 0x0000008011117836 */ /* 0x000fce0000000000 */
.L_x_8041:
[----:B------:R-:W-:Y:S05]  /*8e80*/  BSYNC.RECONVERGENT B6 ;  /* 0x0000000000067941 */ /* 0x000fea0003800200 */
.L_x_8040:
[----:B------:R-:W5:Y:S02]  /*8e90*/  LDCU UR4, c[0x0][0x380] ;  /* 0x00007000ff0477ac */ /* 0x000f640008000800 */
[----:B-----5:R-:W-:-:S13]  /*8ea0*/  ISETP.GE.AND P0, PT, R17, UR4, PT ;  /* 0x0000000411007c0c */ /* 0x020fda000bf06270 */
[----:B------:R-:W-:Y:S05]  /*8eb0*/  @P0 EXIT ;  /* 0x000000000000094d */ /* 0x000fea0003800000 */
        /* <DEDUP_REMOVED lines=303> */
.L_x_8111:
[----:B------:R-:W1:Y:S01]  /*a1b0*/  LDCU.128 UR8, c[0x0][0x580] ;  /* 0x0000b000ff0877ac */ /* 0x000e620008000c00 */
[----:B------:R-:W-:-:S04]  /*a1c0*/  UPRMT UR4, UR42, 0x9910, URZ ;  /* 0x000099102a047896 */ /* 0x000fc800080000ff */
[----:B------:R-:W-:Y:S01]  /*a1d0*/  UISETP.GT.AND UP0, UPT, UR4, 0x9, UPT ;  /* 0x000000090400788c */ /* 0x000fe2000bf04270 */
[----:B-1234-:R-:W-:Y:S02]  /*a1e0*/  IADD3 R2, P1, PT, R0, UR10, RZ ;  /* 0x0000000a00027c10 */ /* 0x01efe4000ff3e0ff */
        /* <DEDUP_REMOVED lines=14> */
.L_x_8115:
[----:B------:R0:W5:Y:S01]  /*a2d0*/  LDG.E.U8 R0, desc[UR36][R2.64] ;  /* 0x0000002402007981 */ /* 0x000162000c1e1100 */
[----:B------:R-:W-:Y:S05]  /*a2e0*/  BRA `(.L_x_8117) ;  /* 0x0000000c002c7947 */ /* 0x000fea0003800000 */
.L_x_8114:
        /* <DEDUP_REMOVED lines=8> */
.L_x_8119:
[----:B------:R0:W5:Y:S01]  /*a370*/  LDG.E R0, desc[UR36][R2.64] ;  /* 0x0000002402007981 */ /* 0x000162000c1e1900 */
[----:B------:R-:W-:Y:S05]  /*a380*/  BRA `(.L_x_8117) ;  /* 0x0000000c00047947 */ /* 0x000fea0003800000 */
.L_x_8118:
[----:B------:R0:W5:Y:S01]  /*a390*/  LDG.E.S16 R0, desc[UR36][R2.64] ;  /* 0x0000002402007981 */ /* 0x000162000c1e1700 */
[----:B------:R-:W-:Y:S05]  /*a3a0*/  BRA `(.L_x_8117) ;  /* 0x0000000800fc7947 */ /* 0x000fea0003800000 */
.L_x_8113:
        /* <DEDUP_REMOVED lines=9> */
.L_x_8121:
[----:B------:R-:W2:Y:S02]  /*a440*/  LDG.E.U16 R2, desc[UR36][R2.64] ;  /* 0x0000002402027981 */ /* 0x000ea4000c1e1500 */
[----:B--2---:R-:W-:-:S06]  /*a450*/  HADD2.F32 R0, -RZ, R2.H0_H0 ;  /* 0x20000002ff007230 */ /* 0x004fcc0000004100 */
[----:B------:R-:W0:Y:S01]  /*a460*/  F2I.FTZ.TRUNC.NTZ R0, R0 ;  /* 0x0000000000007305 */ /* 0x000e22000021f100 */
[----:B------:R-:W-:Y:S05]  /*a470*/  BRA `(.L_x_8117) ;  /* 0x0000000800c87947 */ /* 0x000fea0003800000 */
.L_x_8120:
        /* <DEDUP_REMOVED lines=9> */
.L_x_8123:
[----:B------:R-:W2:Y:S02]  /*a510*/  LDG.E.U16 R2, desc[UR36][R2.64] ;  /* 0x0000002402027981 */ /* 0x000ea4000c1e1500 */
[----:B--2---:R-:W-:-:S06]  /*a520*/  HADD2.F32 R0, -RZ, R2.H0_H0 ;  /* 0x20000002ff007230 */ /* 0x004fcc0000004100 */
[----:B------:R-:W0:Y:S01]  /*a530*/  F2I.FTZ.TRUNC.NTZ R0, R0 ;  /* 0x0000000000007305 */ /* 0x000e22000021f100 */
[----:B------:R-:W-:Y:S05]  /*a540*/  BRA `(.L_x_8117) ;  /* 0x0000000800947947 */ /* 0x000fea0003800000 */
.L_x_8122:
[----:B------:R-:W2:Y:S02]  /*a550*/  LDG.E.64 R2, desc[UR36][R2.64] ;  /* 0x0000002402027981 */ /* 0x000ea4000c1e1b00 */
[----:B--2---:R0:W1:Y:S01]  /*a560*/  F2I.F64.TRUNC R0, R2 ;  /* 0x0000000200007311 */ /* 0x004062000030d100 */
[----:B------:R-:W-:Y:S05]  /*a570*/  BRA `(.L_x_8117) ;  /* 0x0000000800887947 */ /* 0x000fea0003800000 */
.L_x_8112:
        /* <DEDUP_REMOVED lines=12> */
.L_x_8126:
[----:B------:R-:W2:Y:S02]  /*a640*/  LDG.E.64 R2, desc[UR36][R2.64] ;  /* 0x0000002402027981 */ /* 0x000ea4000c1e1b00 */
[----:B--2---:R0:W1:Y:S01]  /*a650*/  F2I.F64.TRUNC R0, R2 ;  /* 0x0000000200007311 */ /* 0x004062000030d100 */
[----:B------:R-:W-:Y:S05]  /*a660*/  BRA `(.L_x_8117) ;  /* 0x00000008004c7947 */ /* 0x000fea0003800000 */
.L_x_8125:
        /* <DEDUP_REMOVED lines=26> */
.L_x_8128:
        /* <DEDUP_REMOVED lines=13> */
.L_x_8127:
[----:B------:R-:W2:Y:S02]  /*a8e0*/  LDG.E.U16 R0, desc[UR36][R2.64] ;  /* 0x0000002402007981 */ /* 0x000ea4000c1e1500 */
[----:B--2---:R-:W-:-:S06]  /*a8f0*/  IMAD.U32 R0, R0, 0x10000, RZ ;  /* 0x0001000000007824 */ /* 0x004fcc00078e00ff */
[----:B------:R-:W0:Y:S01]  /*a900*/  F2I.FTZ.TRUNC.NTZ R0, R0 ;  /* 0x0000000000007305 */ /* 0x000e22000021f100 */
[----:B------:R-:W-:Y:S05]  /*a910*/  BRA `(.L_x_8117) ;  /* 0x0000000400a07947 */ /* 0x000fea0003800000 */
.L_x_8124:
        /* <DEDUP_REMOVED lines=10> */
.L_x_8131:
        /* <DEDUP_REMOVED lines=21> */
.L_x_8135:
[----:B------:R-:W-:Y:S05]  /*ab10*/  BSYNC.RECONVERGENT B1 ;  /* 0x0000000000017941 */ /* 0x000fea0003800200 */
.L_x_8134:
[----:B------:R-:W-:Y:S01]  /*ab20*/  IMAD.SHL.U32 R0, R0, 0x100000, RZ ;  /* 0x0010000000007824 */ /* 0x000fe200078e00ff */
[----:B------:R-:W-:-:S04]  /*ab30*/  LEA R2, R2, 0x3b800000, 0x17 ;  /* 0x3b80000002027811 */ /* 0x000fc800078eb8ff */
[----:B------:R-:W-:-:S07]  /*ab40*/  LOP3.LUT R0, R2, R0, R7, 0xfe, !PT ;  /* 0x0000000002007212 */ /* 0x000fce00078efe07 */
.L_x_8133:
[----:B------:R-:W-:Y:S05]  /*ab50*/  BSYNC.RECONVERGENT B0 ;  /* 0x0000000000007941 */ /* 0x000fea0003800200 */
.L_x_8132:
[----:B------:R-:W2:Y:S01]  /*ab60*/  F2I.FTZ.TRUNC.NTZ R0, R0 ;  /* 0x0000000000007305 */ /* 0x000ea2000021f100 */
[----:B------:R-:W-:Y:S05]  /*ab70*/  BRA `(.L_x_8117) ;  /* 0x0000000400087947 */ /* 0x000fea0003800000 */
.L_x_8130:
        /* <DEDUP_REMOVED lines=21> */
.L_x_8139:
[----:B------:R-:W-:Y:S05]  /*acd0*/  BSYNC.RECONVERGENT B1 ;  /* 0x0000000000017941 */ /* 0x000fea0003800200 */
.L_x_8138:
[----:B------:R-:W-:Y:S02]  /*ace0*/  SHF.L.U32 R0, R0, 0x15, RZ ;  /* 0x0000001500007819 */ /* 0x000fe400000006ff */
[----:B------:R-:W-:-:S04]  /*acf0*/  LEA R2, R2, 0x37800000, 0x17 ;  /* 0x3780000002027811 */ /* 0x000fc800078eb8ff */
[----:B------:R-:W-:-:S07]  /*ad00*/  LOP3.LUT R0, R2, R0, R7, 0xfe, !PT ;  /* 0x0000000002007212 */ /* 0x000fce00078efe07 */
.L_x_8137:
[----:B------:R-:W-:Y:S05]  /*ad10*/  BSYNC.RECONVERGENT B0 ;  /* 0x0000000000007941 */ /* 0x000fea0003800200 */
.L_x_8136:
[----:B------:R-:W0:Y:S01]  /*ad20*/  F2I.FTZ.TRUNC.NTZ R0, R0 ;  /* 0x0000000000007305 */ /* 0x000e22000021f100 */
[----:B------:R-:W-:Y:S05]  /*ad30*/  BRA `(.L_x_8117) ;  /* 0x0000000000987947 */ /* 0x000fea0003800000 */
.L_x_8129:
        /* <DEDUP_REMOVED lines=14> */
.L_x_8143:
[----:B------:R-:W-:Y:S05]  /*ae20*/  BSYNC.RECONVERGENT B0 ;  /* 0x0000000000007941 */ /* 0x000fea0003800200 */
.L_x_8142:
[----:B------:R-:W4:Y:S01]  /*ae30*/  F2I.FTZ.TRUNC.NTZ R0, R0 ;  /* 0x0000000000007305 */ /* 0x000f22000021f100 */
[----:B------:R-:W-:Y:S05]  /*ae40*/  BRA `(.L_x_8117) ;  /* 0x0000000000547947 */ /* 0x000fea0003800000 */
.L_x_8116:
        /* <DEDUP_REMOVED lines=16> */
.L_x_8144:
[----:B------:R-:W-:Y:S01]  /*af50*/  IMAD.MOV.U32 R0, RZ, RZ, RZ ;  /* 0x000000ffff007224 */ /* 0x000fe200078e00ff */
[----:B------:R-:W-:Y:S06]  /*af60*/  BRA `(.L_x_8117) ;  /* 0x00000000000c7947 */ /* 0x000fec0003800000 */
.L_x_8141:
[----:B------:R0:W5:Y:S01]  /*af70*/  LDG.E R0, desc[UR36][R2.64] ;  /* 0x0000002402007981 */ /* 0x000162000c1e1900 */
[----:B------:R-:W-:Y:S05]  /*af80*/  BRA `(.L_x_8117) ;  /* 0x0000000000047947 */ /* 0x000fea0003800000 */
.L_x_8140:
[----:B------:R3:W5:Y:S02]  /*af90*/  LDG.E R0, desc[UR36][R2.64] ;  /* 0x0000002402007981 */ /* 0x000764000c1e1900 */
.L_x_8117:
[----:B------:R-:W0:Y:S01]  /*afa0*/  LDCU UR5, c[0x0][0x590] ;  /* 0x0000b200ff0577ac */ /* 0x000e220008000800 */
[----:B------:R-:W-:-:S04]  /*afb0*/  UPRMT UR4, UR41, 0x9910, URZ ;  /* 0x0000991029047896 */ /* 0x000fc800080000ff */
[----:B------:R-:W-:Y:S01]  /*afc0*/  UISETP.GT.AND UP0, UPT, UR4, 0x9, UPT ;  /* 0x000000090400788c */ /* 0x000fe2000bf04270 */
[----:B012345:R-:W-:-:S08]  /*afd0*/  VIMNMX R2, PT, PT, R0, UR5, PT ;  /* 0x0000000500027c48 */ /* 0x03ffd0000bfe0100 */
        /* <DEDUP_REMOVED lines=11> */
.L_x_8148:
[----:B------:R-:W-:Y:S01]  /*b090*/  STG.E.U8 desc[UR36][R16.64], R2 ;  /* 0x0000000210007986 */ /* 0x000fe2000c101124 */
[----:B------:R-:W-:Y:S05]  /*b0a0*/  EXIT ;  /* 0x000000000000794d */ /* 0x000fea0003800000 */
.L_x_8147:
[----:B------:R-:W-:-:S09]  /*b0b0*/  UISETP.NE.AND UP0, UPT, UR4, 0x2, UPT ;  /* 0x000000020400788c */ /* 0x000fd2000bf05270 */
[----:B------:R-:W-:Y:S05]  /*b0c0*/  BRA.U !UP0, `(.L_x_8150) ;  /* 0x0000000108247547 */ /* 0x000fea000b800000 */
[----:B------:R-:W-:-:S09]  /*b0d0*/  UISETP.NE.AND UP0, UPT, UR4, 0x3, UPT ;  /* 0x000000030400788c */ /* 0x000fd2000bf05270 */
[----:B------:R-:W-:Y:S05]  /*b0e0*/  BRA.U !UP0, `(.L_x_8151) ;  /* 0x0000000108147547 */ /* 0x000fea000b800000 */
[----:B------:R-:W-:-:S09]  /*b0f0*/  UISETP.NE.AND UP0, UPT, UR4, 0x4, UPT ;  /* 0x000000040400788c */ /* 0x000fd2000bf05270 */
[----:B------:R-:W-:Y:S05]  /*b100*/  BRA.U UP0, `(.L_x_8149) ;  /* 0x00000009003c7547 */ /* 0x000fea000b800000 */
[----:B------:R-:W-:-:S05]  /*b110*/  SHF.R.S32.HI R3, RZ, 0x1f, R2 ;  /* 0x0000001fff037819 */ /* 0x000fca0000011402 */
[----:B------:R-:W-:Y:S01]  /*b120*/  STG.E.64 desc[UR36][R16.64], R2 ;  /* 0x0000000210007986 */ /* 0x000fe2000c101b24 */
[----:B------:R-:W-:Y:S05]  /*b130*/  EXIT ;  /* 0x000000000000794d */ /* 0x000fea0003800000 */
.L_x_8151:
[----:B------:R-:W-:Y:S01]  /*b140*/  STG.E desc[UR36][R16.64], R2 ;  /* 0x0000000210007986 */ /* 0x000fe2000c101924 */
[----:B------:R-:W-:Y:S05]  /*b150*/  EXIT ;  /* 0x000000000000794d */ /* 0x000fea0003800000 */
.L_x_8150:
[----:B------:R-:W-:Y:S01]  /*b160*/  STG.E.U16 desc[UR36][R16.64], R2 ;  /* 0x0000000210007986 */ /* 0x000fe2000c101524 */
[----:B------:R-:W-:Y:S05]  /*b170*/  EXIT ;  /* 0x000000000000794d */ /* 0x000fea0003800000 */
.L_x_8146:
[----:B------:R-:W-:-:S09]  /*b180*/  UISETP.GT.AND UP0, UPT, UR4, 0x6, UPT ;  /* 0x000000060400788c */ /* 0x000fd2000bf04270 */
[----:B------:R-:W-:Y:S05]  /*b190*/  BRA.U UP0, `(.L_x_8152) ;  /* 0x00000001002c7547 */ /* 0x000fea000b800000 */
[----:B------:R-:W-:-:S09]  /*b1a0*/  UISETP.NE.AND UP0, UPT, UR4, 0x5, UPT ;  /* 0x000000050400788c */ /* 0x000fd2000bf05270 */
[----:B------:R-:W-:Y:S05]  /*b1b0*/  BRA.U !UP0, `(.L_x_8153) ;  /* 0x0000000108147547 */ /* 0x000fea000b800000 */
[----:B------:R-:W-:-:S09]  /*b1c0*/  UISETP.NE.AND UP0, UPT, UR4, 0x6, UPT ;  /* 0x000000060400788c */ /* 0x000fd2000bf05270 */
[----:B------:R-:W-:Y:S05]  /*b1d0*/  BRA.U UP0, `(.L_x_8149) ;  /* 0x0000000900087547 */ /* 0x000fea000b800000 */
[----:B------:R-:W-:-:S05]  /*b1e0*/  I2FP.F32.S32 R3, R2 ;  /* 0x0000000200037245 */ /* 0x000fca0000201400 */
[----:B------:R-:W-:Y:S01]  /*b1f0*/  STG.E desc[UR36][R16.64], R3 ;  /* 0x0000000310007986 */ /* 0x000fe2000c101924 */
[----:B------:R-:W-:Y:S05]  /*b200*/  EXIT ;  /* 0x000000000000794d */ /* 0x000fea0003800000 */
.L_x_8153:
[----:B------:R-:W-:-:S04]  /*b210*/  I2FP.F32.S32 R0, R2 ;  /* 0x0000000200007245 */ /* 0x000fc80000201400 */
[----:B------:R-:W-:-:S05]  /*b220*/  F2FP.F16.F32.PACK_AB R0, RZ, R0 ;  /* 0x00000000ff00723e */ /* 0x000fca00000000ff */
[----:B------:R-:W-:Y:S01]  /*b230*/  STG.E.U16 desc[UR36][R16.64], R0 ;  /* 0x0000000010007986 */ /* 0x000fe2000c101524 */
[----:B------:R-:W-:Y:S05]  /*b240*/  EXIT ;  /* 0x000000000000794d */ /* 0x000fea0003800000 */
.L_x_8152:
        /* <DEDUP_REMOVED lines=8> */
[----:B------:R-:W-:Y:S01]  /*b2d0*/  STG.E.64 desc[UR36][R16.64], R2 ;  /* 0x0000000210007986 */ /* 0x000fe2000c101b24 */
[----:B------:R-:W-:Y:S05]  /*b2e0*/  EXIT ;  /* 0x000000000000794d */ /* 0x000fea0003800000 */
.L_x_8155:
[----:B------:R-:W-:-:S04]  /*b2f0*/  I2FP.F32.S32 R2, R2 ;  /* 0x0000000200027245 */ /* 0x000fc80000201400 */
[----:B------:R-:W-:-:S04]  /*b300*/  F2FP.F16.F32.PACK_AB R3, RZ, R2 ;  /* 0x00000002ff03723e */ /* 0x000fc800000000ff */
[----:B------:R-:W-:-:S05]  /*b310*/  PRMT R3, R3, 0x5410, RZ ;  /* 0x0000541003037816 */ /* 0x000fca00000000ff */
[----:B------:R-:W-:Y:S01]  /*b320*/  STG.E desc[UR36][R16.64], R3 ;  /* 0x0000000310007986 */ /* 0x000fe2000c101924 */
[----:B------:R-:W-:Y:S05]  /*b330*/  EXIT ;  /* 0x000000000000794d */ /* 0x000fea0003800000 */
.L_x_8154:
[----:B------:R-:W0:Y:S02]  /*b340*/  I2F.F64 R2, R2 ;  /* 0x0000000200027312 */ /* 0x000e240000201c00 */
[----:B0-----:R-:W-:Y:S01]  /*b350*/  STG.E.64 desc[UR36][R16.64], R2 ;  /* 0x0000000210007986 */ /* 0x001fe2000c101b24 */
[----:B------:R-:W-:Y:S05]  /*b360*/  EXIT ;  /* 0x000000000000794d */ /* 0x000fea0003800000 */
.L_x_8145:
        /* <DEDUP_REMOVED lines=12> */
.L_x_8159:
[----:B------:R-:W-:Y:S01]  /*b430*/  I2FP.F32.S32 R3, R2 ;  /* 0x0000000200037245 */ /* 0x000fe20000201400 */
[----:B------:R-:W-:Y:S01]  /*b440*/  BSSY.RECONVERGENT B0, `(.L_x_8160) ;  /* 0x0000013000007945 */ /* 0x000fe20003800200 */
[----:B------:R-:W-:Y:S02]  /*b450*/  MOV R8, 0x80 ;  /* 0x0000008000087802 */ /* 0x000fe40000000f00 */
        /* <DEDUP_REMOVED lines=14> */
.L_x_8162:
[----:B------:R-:W-:-:S04]  /*b540*/  SHF.R.U32.HI R3, RZ, 0x18, R3 ;  /* 0x00000018ff037819 */ /* 0x000fc80000011603 */
[----:B------:R-:W-:-:S04]  /*b550*/  LOP3.LUT R0, R0, 0x80, R3, 0xf8, !PT ;  /* 0x0000008000007812 */ /* 0x000fc800078ef803 */
[----:B------:R-:W-:-:S07]  /*b560*/  PRMT R8, R0, 0x7610, R8 ;  /* 0x0000761000087816 */ /* 0x000fce0000000008 */
.L_x_8161:
[----:B------:R-:W-:Y:S05]  /*b570*/  BSYNC.RECONVERGENT B0 ;  /* 0x0000000000007941 */ /* 0x000fea0003800200 */
.L_x_8160:
[----:B------:R-:W-:Y:S01]  /*b580*/  STG.E.U8 desc[UR36][R16.64], R8 ;  /* 0x0000000810007986 */ /* 0x000fe2000c101124 */
[----:B------:R-:W-:Y:S05]  /*b590*/  EXIT ;  /* 0x000000000000794d */ /* 0x000fea0003800000 */
.L_x_8158:
        /* <DEDUP_REMOVED lines=17> */
.L_x_8165:
[----:B------:R-:W-:-:S04]  /*b6b0*/  SHF.R.U32.HI R3, RZ, 0x18, R3 ;  /* 0x00000018ff037819 */ /* 0x000fc80000011603 */
[----:B------:R-:W-:-:S04]  /*b6c0*/  LOP3.LUT R0, R0, 0x80, R3, 0xf8, !PT ;  /* 0x0000008000007812 */ /* 0x000fc800078ef803 */
[----:B------:R-:W-:-:S07]  /*b6d0*/  PRMT R8, R0, 0x7610, R8 ;  /* 0x0000761000087816 */ /* 0x000fce0000000008 */
.L_x_8164:
[----:B------:R-:W-:Y:S05]  /*b6e0*/  BSYNC.RECONVERGENT B0 ;  /* 0x0000000000007941 */ /* 0x000fea0003800200 */
.L_x_8163:
[----:B------:R-:W-:Y:S01]  /*b6f0*/  STG.E.U8 desc[UR36][R16.64], R8 ;  /* 0x0000000810007986 */ /* 0x000fe2000c101124 */
[----:B------:R-:W-:Y:S05]  /*b700*/  EXIT ;  /* 0x000000000000794d */ /* 0x000fea0003800000 */
.L_x_8157:
        /* <DEDUP_REMOVED lines=22> */
.L_x_8167:
[----:B------:R-:W-:-:S05]  /*b870*/  SHF.R.S32.HI R3, RZ, 0x1f, R2 ;  /* 0x0000001fff037819 */ /* 0x000fca0000011402 */
[----:B------:R-:W-:Y:S01]  /*b880*/  STG.E.64 desc[UR36][R16.64], R2 ;  /* 0x0000000210007986 */ /* 0x000fe2000c101b24 */
[----:B------:R-:W-:Y:S05]  /*b890*/  EXIT ;  /* 0x000000000000794d */ /* 0x000fea0003800000 */
.L_x_8166:
[----:B------:R-:W-:Y:S01]  /*b8a0*/  STG.E desc[UR36][R16.64], R2 ;  /* 0x0000000210007986 */ /* 0x000fe2000c101924 */
[----:B------:R-:W-:Y:S05]  /*b8b0*/  EXIT ;  /* 0x000000000000794d */ /* 0x000fea0003800000 */
.L_x_8156:
        /* <DEDUP_REMOVED lines=8> */
[----:B------:R-:W-:Y:S01]  /*b940*/  STG.E.U8 desc[UR36][R16.64], R3 ;  /* 0x0000000310007986 */ /* 0x000fe2000c101124 */
[----:B------:R-:W-:Y:S05]  /*b950*/  EXIT ;  /* 0x000000000000794d */ /* 0x000fea0003800000 */
.L_x_8169:
[----:B------:R-:W0:Y:S01]  /*b960*/  I2F.F64 R4, R2 ;  /* 0x0000000200047312 */ /* 0x000e220000201c00 */
[----:B------:R-:W-:-:S05]  /*b970*/  CS2R R6, SRZ ;  /* 0x0000000000067805 */ /* 0x000fca000001ff00 */
[----:B0-----:R-:W-:Y:S01]  /*b980*/  STG.E.128 desc[UR36][R16.64], R4 ;  /* 0x0000000410007986 */ /* 0x001fe2000c101d24 */
[----:B------:R-:W-:Y:S05]  /*b990*/  EXIT ;  /* 0x000000000000794d */ /* 0x000fea0003800000 */
.L_x_8168:
[----:B------:R-:W-:-:S09]  /*b9a0*/  UISETP.NE.AND UP0, UPT, UR4, 0xf, UPT ;  /* 0x0000000f0400788c */ /* 0x000fd2000bf05270 */
[----:B------:R-:W-:Y:S05]  /*b9b0*/  BRA.U !UP0, `(.L_x_8170) ;  /* 0x0000000108e87547 */ /* 0x000fea000b800000 */
[----:B------:R-:W-:-:S09]  /*b9c0*/  UISETP.NE.AND UP0, UPT, UR4, 0x17, UPT ;  /* 0x000000170400788c */ /* 0x000fd2000bf05270 */
[----:B------:R-:W-:Y:S05]  /*b9d0*/  BRA.U !UP0, `(.L_x_8171) ;  /* 0x0000000108907547 */ /* 0x000fea000b800000 */
[----:B------:R-:W-:-:S09]  /*b9e0*/  UISETP.NE.AND UP0, UPT, UR4, 0x18, UPT ;  /* 0x000000180400788c */ /* 0x000fd2000bf05270 */
[----:B------:R-:W-:Y:S05]  /*b9f0*/  BRA.U !UP0, `(.L_x_8172) ;  /* 0x0000000108447547 */ /* 0x000fea000b800000 */
.L_x_8149:
        /* <DEDUP_REMOVED lines=16> */
.L_x_8173:
[----:B------:R-:W-:Y:S05]  /*bb00*/  EXIT ;  /* 0x000000000000794d */ /* 0x000fea0003800000 */
.L_x_8172:
[----:B------:R-:W-:Y:S01]  /*bb10*/  I2FP.F32.S32 R5, R2 ;  /* 0x0000000200057245 */ /* 0x000fe20000201400 */
[----:B------:R-:W-:Y:S01]  /*bb20*/  BSSY.RECONVERGENT B0, `(.L_x_8174) ;  /* 0x000000c000007945 */ /* 0x000fe20003800200 */
[----:B------:R-:W-:Y:S02]  /*bb30*/  MOV R0, 0x7f ;  /* 0x0000007f00007802 */ /* 0x000fe40000000f00 */
        /* <DEDUP_REMOVED lines=10> */
.L_x_8175:
[----:B------:R-:W-:Y:S05]  /*bbe0*/  BSYNC.RECONVERGENT B0 ;  /* 0x0000000000007941 */ /* 0x000fea0003800200 */
.L_x_8174:
[----:B------:R-:W-:-:S05]  /*bbf0*/  LOP3.LUT R3, R0, 0x80, R3, 0xf8, !PT ;  /* 0x0000008000037812 */ /* 0x000fca00078ef803 */
[----:B------:R-:W-:Y:S01]  /*bc00*/  STG.E.U8 desc[UR36][R16.64], R3 ;  /* 0x0000000310007986 */ /* 0x000fe2000c101124 */
[----:B------:R-:W-:Y:S05]  /*bc10*/  EXIT ;  /* 0x000000000000794d */ /* 0x000fea0003800000 */
.L_x_8171:
        /* <DEDUP_REMOVED lines=12> */
.L_x_8177:
[----:B------:R-:W-:Y:S01]  /*bce0*/  IMAD.MOV.U32 R0, RZ, RZ, 0x7f ;  /* 0x0000007fff007424 */ /* 0x000fe200078e00ff */
[----:B------:R-:W-:-:S04]  /*bcf0*/  ISETP.GT.U32.AND P0, PT, R2, 0x7f800000, PT ;  /* 0x7f8000000200780c */ /* 0x000fc80003f04070 */
[----:B------:R-:W-:-:S09]  /*bd00*/  SEL R0, R0, 0x7c, P0 ;  /* 0x0000007c00007807 */ /* 0x000fd20000000000 */
.L_x_8178:
[----:B------:R-:W-:Y:S05]  /*bd10*/  BSYNC.RECONVERGENT B0 ;  /* 0x0000000000007941 */ /* 0x000fea0003800200 */
.L_x_8176:
[----:B------:R-:W-:-:S04]  /*bd20*/  SHF.R.U32.HI R3, RZ, 0x18, R3 ;  /* 0x00000018ff037819 */ /* 0x000fc80000011603 */
[----:B------:R-:W-:-:S05]  /*bd30*/  LOP3.LUT R3, R0, 0x80, R3, 0xf8, !PT ;  /* 0x0000008000037812 */ /* 0x000fca00078ef803 */
[----:B------:R-:W-:Y:S01]  /*bd40*/  STG.E.U8 desc[UR36][R16.64], R3 ;  /* 0x0000000310007986 */ /* 0x000fe2000c101124 */
[----:B------:R-:W-:Y:S05]  /*bd50*/  EXIT ;  /* 0x000000000000794d */ /* 0x000fea0003800000 */
.L_x_8170:
[----:B------:R-:W-:-:S04]  /*bd60*/  I2FP.F32.S32 R0, R2 ;  /* 0x0000000200007245 */ /* 0x000fc80000201400 */
[----:B------:R-:W-:-:S05]  /*bd70*/  F2FP.BF16.F32.PACK_AB R0, RZ, R0 ;  /* 0x00000000ff00723e */ /* 0x000fca00000010ff */
[----:B------:R-:W-:Y:S01]  /*bd80*/  STG.E.U16 desc[UR36][R16.64], R0 ;  /* 0x0000000010007986 */ /* 0x000fe2000c101524 */
[----:B------:R-:W-:Y:S05]  /*bd90*/  EXIT ;  /* 0x000000000000794d */ /* 0x000fea0003800000 */
.L_x_8179:
        /* <DEDUP_REMOVED lines=14> */
.L_x_37048:


//--------------------- .text._ZN2at6native27unrolled_elementwise_kernelIZZZNS0_21clamp_max_kernel_cudaERNS_18TensorIteratorBaseERKN3c106ScalarEENKUlvE_clEvENKUlvE1_clEvEUliE_St5arrayIPcLm2EELi4E23TrivialOffsetCalculatorILi1EjESF_NS0_6memory12LoadWithCastILi1EEENSG_13StoreWithCastILi1EEEEEviT_T0_T2_T3_T4_T5_ --------------------------
	.section	.text._ZN2at6native27unrolled_elementwise_kernelIZZZNS0_21clamp_max_kernel_cudaERNS_18TensorIteratorBaseERKN3c106ScalarEENKUlvE_clEvENKUlvE1_clEvEUliE_St5arrayIPcLm2EELi4E23TrivialOffsetCalculatorILi1EjESF_NS0_6memory12LoadWithCastILi1EEENSG_13StoreWithCastILi1EEEEEviT_T0_T2_T3_T4_T5_,"ax",@progbits
	.align	128
        .global         _ZN2at6native27unrolled_elementwise_kernelIZZZNS0_21clamp_max_kernel_cudaERNS_18TensorIteratorBaseERKN3c106ScalarEENKUlvE_clEvENKUlvE1_clEvEUliE_St5arrayIPcLm2EELi4E23TrivialOffsetCalculatorILi1EjESF_NS0_6memory12LoadWithCastILi1EEENSG_13StoreWithCastILi1EEEEEviT_T0_T2_T3_T4_T5_
        .type           _ZN2at6native27unrolled_elementwise_kernelIZZZNS0_21clamp_max_kernel_cudaERNS_18TensorIteratorBaseERKN3c106ScalarEENKUlvE_clEvENKUlvE1_clEvEUliE_St5arrayIPcLm2EELi4E23TrivialOffsetCalculatorILi1EjESF_NS0_6memory12LoadWithCastILi1EEENSG_13StoreWithCastILi1EEEEEviT_T0_T2_T3_T4_T5_,@function
        .size           _ZN2at6native27unrolled_elementwise_kernelIZZZNS0_21clamp_max_kernel_cudaERNS_18TensorIteratorBaseERKN3c106ScalarEENKUlvE_clEvENKUlvE1_clEvEUliE_St5arrayIPcLm2EELi4E23TrivialOffsetCalculatorILi1EjESF_NS0_6memory12LoadWithCastILi1EEENSG_13StoreWithCastILi1EEEEEviT_T0_T2_T3_T4_T5_,(.L_x_37049 - _ZN2at6native27unrolled_elementwise_kernelIZZZNS0_21clamp_max_kernel_cudaERNS_18TensorIteratorBaseERKN3c106ScalarEENKUlvE_clEvENKUlvE1_clEvEUliE_St5arrayIPcLm2EELi4E23TrivialOffsetCalculatorILi1EjESF_NS0_6memory12LoadWithCastILi1EEENSG_13StoreWithCastILi1EEEEEviT_T0_T2_T3_T4_T5_)
        .other          _ZN2at6native27unrolled_elementwise_kernelIZZZNS0_21clamp_max_kernel_cudaERNS_18TensorIteratorBaseERKN3c106ScalarEENKUlvE_clEvENKUlvE1_clEvEUliE_St5arrayIPcLm2EELi4E23TrivialOffsetCalculatorILi1EjESF_NS0_6memory12LoadWithCastILi1EEENSG_13StoreWithCastILi1EEEEEviT_T0_T2_T3_T4_T5_,@"STO_CUDA_ENTRY STV_DEFAULT"
_ZN2at6native27unrolled_elementwise_kernelIZZZNS0_21clamp_max_kernel_cudaERNS_18TensorIteratorBaseERKN3c106ScalarEENKUlvE_clEvENKUlvE1_clEvEUliE_St5arrayIPcLm2EELi4E23TrivialOffsetCalculatorILi1EjESF_NS0_6memory12LoadWithCastILi1EEENSG_13StoreWithCastILi1EEEEEviT_T0_T2_T3_T4_T5_:
.text._ZN2at6native27unrolled_elementwise_kernelIZZZNS0_21clamp_max_kernel_cudaERNS_18TensorIteratorBaseERKN3c106ScalarEENKUlvE_clEvENKUlvE1_clEvEUliE_St5arrayIPcLm2EELi4E23TrivialOffsetCalculatorILi1EjESF_NS0_6memory12LoadWithCastILi1EEENSG_13StoreWithCastILi1EEEEEviT_T0_T2_T3_T4_T5_:
        /* <DEDUP_REMOVED lines=31> */
.L_x_8185:
[----:B------:R3:W5:Y:S01]  /*01f0*/  LDG.E.U8 R22, desc[UR36][R4.64] ;  /* 0x0000002404167981 */ /* 0x000762000c1e1100 */
[----:B------:R-:W-:Y:S05]  /*0200*/  BRA `(.L_x_8187) ;  /* 0x0000000c00307947 */ /* 0x000fea0003800000 */
.L_x_8184:
        /* <DEDUP_REMOVED lines=8> */
.L_x_8189:
[----:B------:R1:W5:Y:S01]  /*0290*/  LDG.E R22, desc[UR36][R4.64] ;  /* 0x0000002404167981 */ /* 0x000362000c1e1900 */
[----:B------:R-:W-:Y:S05]  /*02a0*/  BRA `(.L_x_8187) ;  /* 0x0000000c00087947 */ /* 0x000fea0003800000 */
.L_x_8188:
[----:B------:R2:W5:Y:S01]  /*02b0*/  LDG.E.S16 R22, desc[UR36][R4.64] ;  /* 0x0000002404167981 */ /* 0x000562000c1e1700 */
[----:B------:R-:W-:Y:S05]  /*02c0*/  BRA `(.L_x_8187) ;  /* 0x0000000c00007947 */ /* 0x000fea0003800000 */
.L_x_8183:
        /* <DEDUP_REMOVED lines=9> */
.L_x_8191:
[----:B------:R-:W2:Y:S02]  /*0360*/  LDG.E.U16 R4, desc[UR36][R4.64] ;  /* 0x0000002404047981 */ /* 0x000ea4000c1e1500 */
[----:B--2---:R-:W-:-:S06]  /*0370*/  HADD2.F32 R22, -RZ, R4.H0_H0 ;  /* 0x20000004ff167230 */ /* 0x004fcc0000004100 */
[----:B------:R-:W0:Y:S01]  /*0380*/  F2I.FTZ.TRUNC.NTZ R22, R22 ;  /* 0x0000001600167305 */ /* 0x000e22000021f100 */
[----:B------:R-:W-:Y:S05]  /*0390*/  BRA `(.L_x_8187) ;  /* 0x0000000800cc7947 */ /* 0x000fea0003800000 */
.L_x_8190:
        /* <DEDUP_REMOVED lines=9> */
.L_x_8193:
[----:B------:R-:W2:Y:S02]  /*0430*/  LDG.E.U16 R4, desc[UR36][R4.64] ;  /* 0x0000002404047981 */ /* 0x000ea4000c1e1500 */
[----:B--2---:R-:W-:-:S06]  /*0440*/  HADD2.F32 R22, -RZ, R4.H0_H0 ;  /* 0x20000004ff167230 */ /* 0x004fcc0000004100 */
[----:B------:R-:W0:Y:S01]  /*0450*/  F2I.FTZ.TRUNC.NTZ R22, R22 ;  /* 0x0000001600167305 */ /* 0x000e22000021f100 */
[----:B------:R-:W-:Y:S05]  /*0460*/  BRA `(.L_x_8187) ;  /* 0x0000000800987947 */ /* 0x000fea0003800000 */
.L_x_8192:
[----:B------:R-:W2:Y:S02]  /*0470*/  LDG.E.64 R4, desc[UR36][R4.64] ;  /* 0x0000002404047981 */ /* 0x000ea4000c1e1b00 */
[----:B--2---:R0:W1:Y:S01]  /*0480*/  F2I.F64.TRUNC R22, R4 ;  /* 0x0000000400167311 */ /* 0x004062000030d100 */
[----:B------:R-:W-:Y:S05]  /*0490*/  BRA `(.L_x_8187) ;  /* 0x00000008008c7947 */ /* 0x000fea0003800000 */
.L_x_8182:
        /* <DEDUP_REMOVED lines=12> */
.L_x_8196:
[----:B------:R-:W2:Y:S02]  /*0560*/  LDG.E.64 R4, desc[UR36][R4.64] ;  /* 0x0000002404047981 */ /* 0x000ea4000c1e1b00 */
[----:B--2---:R0:W1:Y:S01]  /*0570*/  F2I.F64.TRUNC R22, R4 ;  /* 0x0000000400167311 */ /* 0x004062000030d100 */
[----:B------:R-:W-:Y:S05]  /*0580*/  BRA `(.L_x_8187) ;  /* 0x0000000800507947 */ /* 0x000fea0003800000 */
.L_x_8195:
        /* <DEDUP_REMOVED lines=24> */
[----:B------:R0:W1:Y:S01]  /*0710*/  F2I.FTZ.TRUNC.NTZ R22, R3 ;  /* 0x0000000300167305 */ /* 0x000062000021f100 */
[----:B------:R-:W-:Y:S05]  /*0720*/  BRA `(.L_x_8187) ;  /* 0x0000000400e87947 */ /* 0x000fea0003800000 */
.L_x_8198:
        /* <DEDUP_REMOVED lines=12> */
[----:B------:R0:W1:Y:S01]  /*07f0*/  F2I.FTZ.TRUNC.NTZ R22, R0 ;  /* 0x0000000000167305 */ /* 0x000062000021f100 */
[----:B------:R-:W-:Y:S05]  /*0800*/  BRA `(.L_x_8187) ;  /* 0x0000000400b07947 */ /* 0x000fea0003800000 */
.L_x_8197:
[----:B------:R-:W2:Y:S02]  /*0810*/  LDG.E.U16 R22, desc[UR36][R4.64] ;  /* 0x0000002404167981 */ /* 0x000ea4000c1e1500 */
[----:B--2---:R-:W-:-:S06]  /*0820*/  IMAD.U32 R22, R22, 0x10000, RZ ;  /* 0x0001000016167824 */ /* 0x004fcc00078e00ff */
[----:B------:R-:W0:Y:S01]  /*0830*/  F2I.FTZ.TRUNC.NTZ R22, R22 ;  /* 0x0000001600167305 */ /* 0x000e22000021f100 */
[----:B------:R-:W-:Y:S05]  /*0840*/  BRA `(.L_x_8187) ;  /* 0x0000000400a07947 */ /* 0x000fea0003800000 */
.L_x_8194:
        /* <DEDUP_REMOVED lines=10> */
.L_x_8201:
        /* <DEDUP_REMOVED lines=21> */
.L_x_8205:
[----:B------:R-:W-:Y:S05]  /*0a40*/  BSYNC.RECONVERGENT B1 ;  /* 0x0000000000017941 */ /* 0x000fea0003800200 */
.L_x_8204:
[----:B------:R-:W-:Y:S01]  /*0a50*/  IMAD.SHL.U32 R0, R0, 0x100000, RZ ;  /* 0x0010000000007824 */ /* 0x000fe200078e00ff */
[----:B------:R-:W-:-:S04]  /*0a60*/  LEA R3, R3, 0x3b800000, 0x17 ;  /* 0x3b80000003037811 */ /* 0x000fc800078eb8ff */
[----:B------:R-:W-:-:S07]  /*0a70*/  LOP3.LUT R22, R3, R0, R7, 0xfe, !PT ;  /* 0x0000000003167212 */ /* 0x000fce00078efe07 */
.L_x_8203:
[----:B------:R-:W-:Y:S05]  /*0a80*/  BSYNC.RECONVERGENT B0 ;  /* 0x0000000000007941 */ /* 0x000fea0003800200 */
.L_x_8202:
[----:B------:R-:W0:Y:S01]  /*0a90*/  F2I.FTZ.TRUNC.NTZ R22, R22 ;  /* 0x0000001600167305 */ /* 0x000e22000021f100 */
[----:B------:R-:W-:Y:S05]  /*0aa0*/  BRA `(.L_x_8187) ;  /* 0x0000000400087947 */ /* 0x000fea0003800000 */
.L_x_8200:
        /* <DEDUP_REMOVED lines=21> */
.L_x_8209:
[----:B------:R-:W-:Y:S05]  /*0c00*/  BSYNC.RECONVERGENT B1 ;  /* 0x0000000000017941 */ /* 0x000fea0003800200 */
.L_x_8208:
[----:B------:R-:W-:Y:S01]  /*0c10*/  IMAD.SHL.U32 R0, R0, 0x200000, RZ ;  /* 0x0020000000007824 */ /* 0x000fe200078e00ff */
[----:B------:R-:W-:-:S04]  /*0c20*/  LEA R3, R3, 0x37800000, 0x17 ;  /* 0x3780000003037811 */ /* 0x000fc800078eb8ff */
[----:B------:R-:W-:-:S07]  /*0c30*/  LOP3.LUT R22, R3, R0, R7, 0xfe, !PT ;  /* 0x0000000003167212 */ /* 0x000fce00078efe07 */
.L_x_8207:
[----:B------:R-:W-:Y:S05]  /*0c40*/  BSYNC.RECONVERGENT B0 ;  /* 0x0000000000007941 */ /* 0x000fea0003800200 */
.L_x_8206:
[----:B------:R-:W0:Y:S01]  /*0c50*/  F2I.FTZ.TRUNC.NTZ R22, R22 ;  /* 0x0000001600167305 */ /* 0x000e22000021f100 */
[----:B------:R-:W-:Y:S05]  /*0c60*/  BRA `(.L_x_8187) ;  /* 0x0000000000987947 */ /* 0x000fea0003800000 */
.L_x_8199:
[----:B------:R-:W-:-:S09]  /*0c70*/  UISETP.NE.AND UP0, UPT, UR4, 0x1c, UPT ;  /* 0x0000001c0400788c */ /* 0x000fd2000bf05270 */
[----:B------:R-:W-:Y:S05]  /*0c80*/  BRA.U !UP0, `(.L_x_8210) ;  /* 0x00000001088c7547 */ /* 0x000fea000b800000 */
[----:B------:R-:W-:-:S09]  /*0c90*/  UISETP.NE.AND UP0, UPT, UR4, 0x1d, UPT ;  /* 0x0000001d0400788c */ /* 0x000fd2000bf05270 */
[----:B------:R-:W-:Y:S05]  /*0ca0*/  BRA.U !UP0, `(.L_x_8211) ;  /* 0x00000001087c7547 */ /* 0x000fea000b800000 */
[----:B------:R-:W-:-:S09]  /*0cb0*/  UISETP.NE.AND UP0, UPT, UR4, 0x2c, UPT ;  /* 0x0000002c0400788c */ /* 0x000fd2000bf05270 */
[----:B------:R-:W-:Y:S05]  /*0cc0*/  BRA.U !UP0, `(.L_x_8212) ;  /* 0x0000000108487547 */ /* 0x000fea000b800000 */
.L_x_8186:
        /* <DEDUP_REMOVED lines=16> */
.L_x_8213:
[----:B------:R-:W-:Y:S01]  /*0dd0*/  IMAD.MOV.U32 R22, RZ, RZ, RZ ;  /* 0x000000ffff167224 */ /* 0x000fe200078e00ff */
[----:B------:R-:W-:Y:S06]  /*0de0*/  BRA `(.L_x_8187) ;  /* 0x0000000000387947 */ /* 0x000fec0003800000 */
.L_x_8212:
        /* <DEDUP_REMOVED lines=8> */
.L_x_8215:
[----:B------:R-:W-:Y:S05]  /*0e70*/  BSYNC.RECONVERGENT B0 ;  /* 0x0000000000007941 */ /* 0x000fea0003800200 */
.L_x_8214:
[----:B------:R-:W0:Y:S01]  /*0e80*/  F2I.FTZ.TRUNC.NTZ R22, R22 ;  /* 0x0000001600167305 */ /* 0x000e22000021f100 */
[----:B------:R-:W-:Y:S05]  /*0e90*/  BRA `(.L_x_8187) ;  /* 0x00000000000c7947 */ /* 0x000fea0003800000 */
.L_x_8211:
[----:B------:R0:W5:Y:S01]  /*0ea0*/  LDG.E R22, desc[UR36][R4.64] ;  /* 0x0000002404167981 */ /* 0x000162000c1e1900 */
[----:B------:R-:W-:Y:S05]  /*0eb0*/  BRA `(.L_x_8187) ;  /* 0x0000000000047947 */ /* 0x000fea0003800000 */
.L_x_8210:
[----:B------:R0:W5:Y:S02]  /*0ec0*/  LDG.E R22, desc[UR36][R4.64] ;  /* 0x0000002404167981 */ /* 0x000164000c1e1900 */
.L_x_8187:
[----:B------:R-:W-:-:S07]  /*0ed0*/  VIADD R26, R2, 0x80 ;  /* 0x00000080021a7836 */ /* 0x000fce0000000000 */
.L_x_8181:
[----:B------:R-:W-:Y:S05]  /*0ee0*/  BSYNC.RECONVERGENT B6 ;  /* 0x0000000000067941 */ /* 0x000fea0003800200 */
.L_x_8180:
[----:B------:R-:W-:Y:S01]  /*0ef0*/  ISETP.GE.AND P0, PT, R26, R19, PT ;  /* 0x000000131a00720c */ /* 0x000fe20003f06270 */
[----:B------:R-:W-:Y:S01]  /*0f00*/  BSSY.RECONVERGENT B6, `(.L_x_8216) ;  /* 0x00000e5000067945 */ /* 0x000fe20003800200 */
[----:B------:R-:W-:-:S11]  /*0f10*/  IMAD.MOV.U32 R24, RZ, RZ, RZ ;  /* 0x000000ffff187224 */ /* 0x000fd600078e00ff */
        /* <DEDUP_REMOVED lines=20> */
.L_x_8221:
[----:B------:R0:W5:Y:S01]  /*1060*/  LDG.E.U8 R24, desc[UR36][R4.64] ;  /* 0x0000002404187981 */ /* 0x000162000c1e1100 */
[----:B------:R-:W-:Y:S05]  /*1070*/  BRA `(.L_x_8223) ;  /* 0x0000000c00307947 */ /* 0x000fea0003800000 */
.L_x_8220:
        /* <DEDUP_REMOVED lines=8> */
.L_x_8225:
[----:B------:R0:W5:Y:S01]  /*1100*/  LDG.E R24, desc[UR36][R4.64] ;  /* 0x0000002404187981 */ /* 0x000162000c1e1900 */
[----:B------:R-:W-:Y:S05]  /*1110*/  BRA `(.L_x_8223) ;  /* 0x0000000c00087947 */ /* 0x000fea0003800000 */
.L_x_8224:
[----:B------:R0:W5:Y:S01]  /*1120*/  LDG.E.S16 R24, desc[UR36][R4.64] ;  /* 0x0000002404187981 */ /* 0x000162000c1e1700 */
[----:B------:R-:W-:Y:S05]  /*1130*/  BRA `(.L_x_8223) ;  /* 0x0000000c00007947 */ /* 0x000fea0003800000 */
.L_x_8219:
        /* <DEDUP_REMOVED lines=9> */
.L_x_8227:
[----:B------:R-:W2:Y:S02]  /*11d0*/  LDG.E.U16 R4, desc[UR36][R4.64] ;  /* 0x0000002404047981 */ /* 0x000ea4000c1e1500 */
[----:B--2---:R-:W-:-:S06]  /*11e0*/  HADD2.F32 R24, -RZ, R4.H0_H0 ;  /* 0x20000004ff187230 */ /* 0x004fcc0000004100 */
[----:B------:R-:W0:Y:S01]  /*11f0*/  F2I.FTZ.TRUNC.NTZ R24, R24 ;  /* 0x0000001800187305 */ /* 0x000e22000021f100 */
[----:B------:R-:W-:Y:S05]  /*1200*/  BRA `(.L_x_8223) ;  /* 0x0000000800cc7947 */ /* 0x000fea0003800000 */
.L_x_8226:
        /* <DEDUP_REMOVED lines=9> */
.L_x_8229:
[----:B------:R-:W2:Y:S02]  /*12a0*/  LDG.E.U16 R4, desc[UR36][R4.64] ;  /* 0x0000002404047981 */ /* 0x000ea4000c1e1500 */
[----:B--2---:R-:W-:-:S06]  /*12b0*/  HADD2.F32 R24, -RZ, R4.H0_H0 ;  /* 0x20000004ff187230 */ /* 0x004fcc0000004100 */
[----:B------:R-:W0:Y:S01]  /*12c0*/  F2I.FTZ.TRUNC.NTZ R24, R24 ;  /* 0x0000001800187305 */ /* 0x000e22000021f100 */
[----:B------:R-:W-:Y:S05]  /*12d0*/  BRA `(.L_x_8223) ;  /* 0x0000000800987947 */ /* 0x000fea0003800000 */
.L_x_8228:
[----:B------:R-:W2:Y:S02]  /*12e0*/  LDG.E.64 R24, desc[UR36][R4.64] ;  /* 0x0000002404187981 */ /* 0x000ea4000c1e1b00 */
[----:B--2---:R0:W1:Y:S01]  /*12f0*/  F2I.F64.TRUNC R24, R24 ;  /* 0x0000001800187311 */ /* 0x004062000030d100 */
[----:B------:R-:W-:Y:S05]  /*1300*/  BRA `(.L_x_8223) ;  /* 0x00000008008c7947 */ /* 0x000fea0003800000 */
.L_x_8218:
        /* <DEDUP_REMOVED lines=12> */
.L_x_8232:
[----:B------:R-:W2:Y:S02]  /*13d0*/  LDG.E.64 R4, desc[UR36][R4.64] ;  /* 0x0000002404047981 */ /* 0x000ea4000c1e1b00 */
[----:B--2---:R0:W1:Y:S01]  /*13e0*/  F2I.F64.TRUNC R24, R4 ;  /* 0x0000000400187311 */ /* 0x004062000030d100 */
[----:B------:R-:W-:Y:S05]  /*13f0*/  BRA `(.L_x_8223) ;  /* 0x0000000800507947 */ /* 0x000fea0003800000 */
.L_x_8231:
        /* <DEDUP_REMOVED lines=26> */
.L_x_8234:
        /* <DEDUP_REMOVED lines=12> */
[----:B------:R2:W3:Y:S01]  /*1660*/  F2I.FTZ.TRUNC.NTZ R24, R0 ;  /* 0x0000000000187305 */ /* 0x0004e2000021f100 */
[----:B------:R-:W-:Y:S05]  /*1670*/  BRA `(.L_x_8223) ;  /* 0x0000000400b07947 */ /* 0x000fea0003800000 */
.L_x_8233:
[----:B------:R-:W2:Y:S02]  /*1680*/  LDG.E.U16 R24, desc[UR36][R4.64] ;  /* 0x0000002404187981 */ /* 0x000ea4000c1e1500 */
[----:B--2---:R-:W-:-:S06]  /*1690*/  IMAD.U32 R24, R24, 0x10000, RZ ;  /* 0x0001000018187824 */ /* 0x004fcc00078e00ff */
[----:B------:R-:W4:Y:S01]  /*16a0*/  F2I.FTZ.TRUNC.NTZ R24, R24 ;  /* 0x0000001800187305 */ /* 0x000f22000021f100 */
[----:B------:R-:W-:Y:S05]  /*16b0*/  BRA `(.L_x_8223) ;  /* 0x0000000400a07947 */ /* 0x000fea0003800000 */
.L_x_8230:
        /* <DEDUP_REMOVED lines=10> */
.L_x_8237:
        /* <DEDUP_REMOVED lines=21> */
.L_x_8241:
[----:B------:R-:W-:Y:S05]  /*18b0*/  BSYNC.RECONVERGENT B1 ;  /* 0x0000000000017941 */ /* 0x000fea0003800200 */
.L_x_8240:
[----:B------:R-:W-:Y:S01]  /*18c0*/  IMAD.SHL.U32 R0, R0, 0x100000, RZ ;  /* 0x0010000000007824 */ /* 0x000fe200078e00ff */
[----:B------:R-:W-:-:S04]  /*18d0*/  LEA R3, R3, 0x3b800000, 0x17 ;  /* 0x3b80000003037811 */ /* 0x000fc800078eb8ff */
[----:B------:R-:W-:-:S07]  /*18e0*/  LOP3.LUT R24, R3, R0, R7, 0xfe, !PT ;  /* 0x0000000003187212 */ /* 0x000fce00078efe07 */
.L_x_8239:
[----:B------:R-:W-:Y:S05]  /*18f0*/  BSYNC.RECONVERGENT B0 ;  /* 0x0000000000007941 */ /* 0x000fea0003800200 */
.L_x_8238:
[----:B------:R-:W0:Y:S01]  /*1900*/  F2I.FTZ.TRUNC.NTZ R24, R24 ;  /* 0x0000001800187305 */ /* 0x000e22000021f100 */
[----:B------:R-:W-:Y:S05]  /*1910*/  BRA `(.L_x_8223) ;  /* 0x0000000400087947 */ /* 0x000fea0003800000 */
.L_x_8236:
        /* <DEDUP_REMOVED lines=21> */
.L_x_8245:
[----:B------:R-:W-:Y:S05]  /*1a70*/  BSYNC.RECONVERGENT B1 ;  /* 0x0000000000017941 */ /* 0x000fea0003800200 */
.L_x_8244:
[----:B------:R-:W-:Y:S01]  /*1a80*/  IMAD.SHL.U32 R0, R0, 0x200000, RZ ;  /* 0x0020000000007824 */ /* 0x000fe200078e00ff */
[----:B------:R-:W-:-:S04]  /*1a90*/  LEA R3, R3, 0x37800000, 0x17 ;  /* 0x3780000003037811 */ /* 0x000fc800078eb8ff */
[----:B------:R-:W-:-:S07]  /*1aa0*/  LOP3.LUT R24, R3, R0, R7, 0xfe, !PT ;  /* 0x0000000003187212 */ /* 0x000fce00078efe07 */
.L_x_8243:
[----:B------:R-:W-:Y:S05]  /*1ab0*/  BSYNC.RECONVERGENT B0 ;  /* 0x0000000000007941 */ /* 0x000fea0003800200 */
.L_x_8242:
[----:B------:R-:W0:Y:S01]  /*1ac0*/  F2I.FTZ.TRUNC.NTZ R24, R24 ;  /* 0x0000001800187305 */ /* 0x000e22000021f100 */
[----:B------:R-:W-:Y:S05]  /*1ad0*/  BRA `(.L_x_8223) ;  /* 0x0000000000987947 */ /* 0x000fea0003800000 */
.L_x_8235:
        /* <DEDUP_REMOVED lines=14> */
.L_x_8249:
[----:B------:R-:W-:Y:S05]  /*1bc0*/  BSYNC.RECONVERGENT B0 ;  /* 0x0000000000007941 */ /* 0x000fea0003800200 */
.L_x_8248:
[----:B------:R-:W0:Y:S01]  /*1bd0*/  F2I.FTZ.TRUNC.NTZ R24, R24 ;  /* 0x0000001800187305 */ /* 0x000e22000021f100 */
[----:B------:R-:W-:Y:S05]  /*1be0*/  BRA `(.L_x_8223) ;  /* 0x0000000000547947 */ /* 0x000fea0003800000 */
.L_x_8222:
        /* <DEDUP_REMOVED lines=16> */
.L_x_8250:
[----:B------:R-:W-:Y:S01]  /*1cf0*/  IMAD.MOV.U32 R24, RZ, RZ, RZ ;  /* 0x000000ffff187224 */ /* 0x000fe200078e00ff */
[----:B------:R-:W-:Y:S06]  /*1d00*/  BRA `(.L_x_8223) ;  /* 0x00000000000c7947 */ /* 0x000fec0003800000 */
.L_x_8247:
[----:B------:R0:W5:Y:S01]  /*1d10*/  LDG.E R24, desc[UR36][R4.64] ;  /* 0x0000002404187981 */ /* 0x000162000c1e1900 */
[----:B------:R-:W-:Y:S05]  /*1d20*/  BRA `(.L_x_8223) ;  /* 0x0000000000047947 */ /* 0x000fea0003800000 */
.L_x_8246:
[----:B------:R0:W5:Y:S02]  /*1d30*/  LDG.E R24, desc[UR36][R4.64] ;  /* 0x0000002404187981 */ /* 0x000164000c1e1900 */
.L_x_8223:
[----:B------:R-:W-:-:S07]  /*1d40*/  VIADD R26, R26, 0x80 ;  /* 0x000000801a1a7836 */ /* 0x000fce0000000000 */
.L_x_8217:
[----:B------:R-:W-:Y:S05]  /*1d50*/  BSYNC.RECONVERGENT B6 ;  /* 0x0000000000067941 */ /* 0x000fea0003800200 */
.L_x_8216:
        /* <DEDUP_REMOVED lines=23> */
.L_x_8256:
[----:B------:R0:W5:Y:S01]  /*1ed0*/  LDG.E.U8 R18, desc[UR36][R4.64] ;  /* 0x0000002404127981 */ /* 0x000162000c1e1100 */
[----:B------:R-:W-:Y:S05]  /*1ee0*/  BRA `(.L_x_8258) ;  /* 0x0000000c00307947 */ /* 0x000fea0003800000 */
.L_x_8255:
        /* <DEDUP_REMOVED lines=8> */
.L_x_8260:
[----:B------:R0:W5:Y:S01]  /*1f70*/  LDG.E R18, desc[UR36][R4.64] ;  /* 0x0000002404127981 */ /* 0x000162000c1e1900 */
[----:B------:R-:W-:Y:S05]  /*1f80*/  BRA `(.L_x_8258) ;  /* 0x0000000c00087947 */ /* 0x000fea0003800000 */
.L_x_8259:
[----:B------:R0:W5:Y:S01]  /*1f90*/  LDG.E.S16 R18, desc[UR36][R4.64] ;  /* 0x0000002404127981 */ /* 0x000162000c1e1700 */
[----:B------:R-:W-:Y:S05]  /*1fa0*/  BRA `(.L_x_8258) ;  /* 0x0000000c00007947 */ /* 0x000fea0003800000 */
.L_x_8254:
        /* <DEDUP_REMOVED lines=9> */
.L_x_8262:
[----:B------:R-:W2:Y:S02]  /*2040*/  LDG.E.U16 R4, desc[UR36][R4.64] ;  /* 0x0000002404047981 */ /* 0x000ea4000c1e1500 */
[----:B--2---:R-:W-:-:S06]  /*2050*/  HADD2.F32 R18, -RZ, R4.H0_H0 ;  /* 0x20000004ff127230 */ /* 0x004fcc0000004100 */
[----:B------:R-:W0:Y:S01]  /*2060*/  F2I.FTZ.TRUNC.NTZ R18, R18 ;  /* 0x0000001200127305 */ /* 0x000e22000021f100 */
[----:B------:R-:W-:Y:S05]  /*2070*/  BRA `(.L_x_8258) ;  /* 0x0000000800cc7947 */ /* 0x000fea0003800000 */
.L_x_8261:
        /* <DEDUP_REMOVED lines=9> */
.L_x_8264:
[----:B------:R-:W2:Y:S02]  /*2110*/  LDG.E.U16 R4, desc[UR36][R4.64] ;  /* 0x0000002404047981 */ /* 0x000ea4000c1e1500 */
[----:B--2---:R-:W-:-:S06]  /*2120*/  HADD2.F32 R18, -RZ, R4.H0_H0 ;  /* 0x20000004ff127230 */ /* 0x004fcc0000004100 */
[----:B------:R-:W0:Y:S01]  /*2130*/  F2I.FTZ.TRUNC.NTZ R18, R18 ;  /* 0x0000001200127305 */ /* 0x000e22000021f100 */
[----:B------:R-:W-:Y:S05]  /*2140*/  BRA `(.L_x_8258) ;  /* 0x0000000800987947 */ /* 0x000fea0003800000 */
.L_x_8263:
[----:B------:R-:W2:Y:S02]  /*2150*/  LDG.E.64 R4, desc[UR36][R4.64] ;  /* 0x0000002404047981 */ /* 0x000ea4000c1e1b00 */
[----:B--2---:R0:W1:Y:S01]  /*2160*/  F2I.F64.TRUNC R18, R4 ;  /* 0x0000000400127311 */ /* 0x004062000030d100 */
[----:B------:R-:W-:Y:S05]  /*2170*/  BRA `(.L_x_8258) ;  /* 0x00000008008c7947 */ /* 0x000fea0003800000 */
.L_x_8253:
        /* <DEDUP_REMOVED lines=12> */
.L_x_8267:
[----:B------:R-:W2:Y:S02]  /*2240*/  LDG.E.64 R4, desc[UR36][R4.64] ;  /* 0x0000002404047981 */ /* 0x000ea4000c1e1b00 */
[----:B--2---:R0:W1:Y:S01]  /*2250*/  F2I.F64.TRUNC R18, R4 ;  /* 0x0000000400127311 */ /* 0x004062000030d100 */
[----:B------:R-:W-:Y:S05]  /*2260*/  BRA `(.L_x_8258) ;  /* 0x0000000800507947 */ /* 0x000fea0003800000 */
.L_x_8266:
        /* <DEDUP_REMOVED lines=26> */
.L_x_8269:
        /* <DEDUP_REMOVED lines=12> */
[----:B------:R0:W1:Y:S01]  /*24d0*/  F2I.FTZ.TRUNC.NTZ R18, R0 ;  /* 0x0000000000127305 */ /* 0x000062000021f100 */
[----:B------:R-:W-:Y:S05]  /*24e0*/  BRA `(.L_x_8258) ;  /* 0x0000000400b07947 */ /* 0x000fea0003800000 */
.L_x_8268:
[----:B------:R-:W2:Y:S02]  /*24f0*/  LDG.E.U16 R18, desc[UR36][R4.64] ;  /* 0x0000002404127981 */ /* 0x000ea4000c1e1500 */
[----:B--2---:R-:W-:-:S06]  /*2500*/  IMAD.U32 R18, R18, 0x10000, RZ ;  /* 0x0001000012127824 */ /* 0x004fcc00078e00ff */
[----:B------:R-:W0:Y:S01]  /*2510*/  F2I.FTZ.TRUNC.NTZ R18, R18 ;  /* 0x0000001200127305 */ /* 0x000e22000021f100 */
[----:B------:R-:W-:Y:S05]  /*2520*/  BRA `(.L_x_8258) ;  /* 0x0000000400a07947 */ /* 0x000fea0003800000 */
.L_x_8265:
        /* <DEDUP_REMOVED lines=10> */
.L_x_8272:
        /* <DEDUP_REMOVED lines=21> */
.L_x_8276:
[----:B------:R-:W-:Y:S05]  /*2720*/  BSYNC.RECONVERGENT B1 ;  /* 0x0000000000017941 */ /* 0x000fea0003800200 */
.L_x_8275:
[----:B------:R-:W-:Y:S01]  /*2730*/  IMAD.SHL.U32 R0, R0, 0x100000, RZ ;  /* 0x0010000000007824 */ /* 0x000fe200078e00ff */
[----:B------:R-:W-:-:S04]  /*2740*/  LEA R3, R3, 0x3b800000, 0x17 ;  /* 0x3b80000003037811 */ /* 0x000fc800078eb8ff */
[----:B------:R-:W-:-:S07]  /*2750*/  LOP3.LUT R18, R3, R0, R7, 0xfe, !PT ;  /* 0x0000000003127212 */ /* 0x000fce00078efe07 */
.L_x_8274:
[----:B------:R-:W-:Y:S05]  /*2760*/  BSYNC.RECONVERGENT B0 ;  /* 0x0000000000007941 */ /* 0x000fea0003800200 */
.L_x_8273:
[----:B------:R-:W1:Y:S01]  /*2770*/  F2I.FTZ.TRUNC.NTZ R18, R18 ;  /* 0x0000001200127305 */ /* 0x000e62000021f100 */
[----:B------:R-:W-:Y:S05]  /*2780*/  BRA `(.L_x_8258) ;  /* 0x0000000400087947 */ /* 0x000fea0003800000 */
.L_x_8271:
        /* <DEDUP_REMOVED lines=21> */
.L_x_8280:
[----:B------:R-:W-:Y:S05]  /*28e0*/  BSYNC.RECONVERGENT B1 ;  /* 0x0000000000017941 */ /* 0x000fea0003800200 */
.L_x_8279:
[----:B------:R-:W-:Y:S01]  /*28f0*/  IMAD.SHL.U32 R0, R0, 0x200000, RZ ;  /* 0x0020000000007824 */ /* 0x000fe200078e00ff */
[----:B------:R-:W-:-:S04]  /*2900*/  LEA R3, R3, 0x37800000, 0x17 ;  /* 0x3780000003037811 */ /* 0x000fc800078eb8ff */
[----:B------:R-:W-:-:S07]  /*2910*/  LOP3.LUT R18, R3, R0, R7, 0xfe, !PT ;  /* 0x0000000003127212 */ /* 0x000fce00078efe07 */
.L_x_8278:
[----:B------:R-:W-:Y:S05]  /*2920*/  BSYNC.RECONVERGENT B0 ;  /* 0x0000000000007941 */ /* 0x000fea0003800200 */
.L_x_8277:
[----:B------:R-:W2:Y:S01]  /*2930*/  F2I.FTZ.TRUNC.NTZ R18, R18 ;  /* 0x0000001200127305 */ /* 0x000ea2000021f100 */
[----:B------:R-:W-:Y:S05]  /*2940*/  BRA `(.L_x_8258) ;  /* 0x0000000000987947 */ /* 0x000fea0003800000 */
.L_x_8270:
        /* <DEDUP_REMOVED lines=14> */
.L_x_8284:
[----:B------:R-:W-:Y:S05]  /*2a30*/  BSYNC.RECONVERGENT B0 ;  /* 0x0000000000007941 */ /* 0x000fea0003800200 */
.L_x_8283:
[----:B------:R-:W4:Y:S01]  /*2a40*/  F2I.FTZ.TRUNC.NTZ R18, R18 ;  /* 0x0000001200127305 */ /* 0x000f22000021f100 */
[----:B------:R-:W-:Y:S05]  /*2a50*/  BRA `(.L_x_8258) ;  /* 0x0000000000547947 */ /* 0x000fea0003800000 */
.L_x_8257:
        /* <DEDUP_REMOVED lines=16> */
.L_x_8285:
[----:B------:R-:W-:Y:S01]  /*2b60*/  IMAD.MOV.U32 R18, RZ, RZ, RZ ;  /* 0x000000ffff127224 */ /* 0x000fe200078e00ff */
[----:B------:R-:W-:Y:S06]  /*2b70*/  BRA `(.L_x_8258) ;  /* 0x00000000000c7947 */ /* 0x000fec0003800000 */
.L_x_8282:
[----:B------:R0:W5:Y:S01]  /*2b80*/  LDG.E R18, desc[UR36][R4.64] ;  /* 0x0000002404127981 */ /* 0x000162000c1e1900 */
[----:B------:R-:W-:Y:S05]  /*2b90*/  BRA `(.L_x_8258) ;  /* 0x0000000000047947 */ /* 0x000fea0003800000 */
.L_x_8281:
[----:B------:R3:W5:Y:S02]  /*2ba0*/  LDG.E R18, desc[UR36][R4.64] ;  /* 0x0000002404127981 */ /* 0x000764000c1e1900 */
.L_x_8258:
[----:B------:R-:W-:-:S07]  /*2bb0*/  VIADD R26, R26, 0x80 ;  /* 0x000000801a1a7836 */ /* 0x000fce0000000000 */
.L_x_8252:
[----:B------:R-:W-:Y:S05]  /*2bc0*/  BSYNC.RECONVERGENT B6 ;  /* 0x0000000000067941 */ /* 0x000fea0003800200 */
.L_x_8251:
        /* <DEDUP_REMOVED lines=23> */
.L_x_8291:
[----:B------:R0:W5:Y:S01]  /*2d40*/  LDG.E.U8 R16, desc[UR36][R4.64] ;  /* 0x0000002404107981 */ /* 0x000162000c1e1100 */
[----:B------:R-:W-:Y:S05]  /*2d50*/  BRA `(.L_x_8287) ;  /* 0x0000000c002c7947 */ /* 0x000fea0003800000 */
.L_x_8290:
        /* <DEDUP_REMOVED lines=8> */
.L_x_8294:
[----:B------:R0:W5:Y:S01]  /*2de0*/  LDG.E R16, desc[UR36][R4.64] ;  /* 0x0000002404107981 */ /* 0x000162000c1e1900 */
[----:B------:R-:W-:Y:S05]  /*2df0*/  BRA `(.L_x_8287) ;  /* 0x0000000c00047947 */ /* 0x000fea0003800000 */
.L_x_8293:
[----:B------:R0:W5:Y:S01]  /*2e00*/  LDG.E.S16 R16, desc[UR36][R4.64] ;  /* 0x0000002404107981 */ /* 0x000162000c1e1700 */
[----:B------:R-:W-:Y:S05]  /*2e10*/  BRA `(.L_x_8287) ;  /* 0x0000000800fc7947 */ /* 0x000fea0003800000 */
.L_x_8289:
        /* <DEDUP_REMOVED lines=9> */
.L_x_8296:
[----:B------:R-:W2:Y:S02]  /*2eb0*/  LDG.E.U16 R4, desc[UR36][R4.64] ;  /* 0x0000002404047981 */ /* 0x000ea4000c1e1500 */
[----:B--2---:R-:W-:-:S06]  /*2ec0*/  HADD2.F32 R16, -RZ, R4.H0_H0 ;  /* 0x20000004ff107230 */ /* 0x004fcc0000004100 */
[----:B------:R-:W0:Y:S01]  /*2ed0*/  F2I.FTZ.TRUNC.NTZ R16, R16 ;  /* 0x0000001000107305 */ /* 0x000e22000021f100 */
[----:B------:R-:W-:Y:S05]  /*2ee0*/  BRA `(.L_x_8287) ;  /* 0x0000000800c87947 */ /* 0x000fea0003800000 */
.L_x_8295:
        /* <DEDUP_REMOVED lines=9> */
.L_x_8298:
[----:B------:R-:W2:Y:S02]  /*2f80*/  LDG.E.U16 R4, desc[UR36][R4.64] ;  /* 0x0000002404047981 */ /* 0x000ea4000c1e1500 */
[----:B--2---:R-:W-:-:S06]  /*2f90*/  HADD2.F32 R16, -RZ, R4.H0_H0 ;  /* 0x20000004ff107230 */ /* 0x004fcc0000004100 */
[----:B------:R-:W0:Y:S01]  /*2fa0*/  F2I.FTZ.TRUNC.NTZ R16, R16 ;  /* 0x0000001000107305 */ /* 0x000e22000021f100 */
[----:B------:R-:W-:Y:S05]  /*2fb0*/  BRA `(.L_x_8287) ;  /* 0x0000000800947947 */ /* 0x000fea0003800000 */
.L_x_8297:
[----:B------:R-:W2:Y:S02]  /*2fc0*/  LDG.E.64 R16, desc[UR36][R4.64] ;  /* 0x0000002404107981 */ /* 0x000ea4000c1e1b00 */
[----:B--2---:R0:W1:Y:S01]  /*2fd0*/  F2I.F64.TRUNC R16, R16 ;  /* 0x0000001000107311 */ /* 0x004062000030d100 */
[----:B------:R-:W-:Y:S05]  /*2fe0*/  BRA `(.L_x_8287) ;  /* 0x0000000800887947 */ /* 0x000fea0003800000 */
.L_x_8288:
        /* <DEDUP_REMOVED lines=12> */
.L_x_8301:
[----:B------:R-:W2:Y:S02]  /*30b0*/  LDG.E.64 R4, desc[UR36][R4.64] ;  /* 0x0000002404047981 */ /* 0x000ea4000c1e1b00 */
[----:B--2---:R0:W1:Y:S01]  /*30c0*/  F2I.F64.TRUNC R16, R4 ;  /* 0x0000000400107311 */ /* 0x004062000030d100 */
[----:B------:R-:W-:Y:S05]  /*30d0*/  BRA `(.L_x_8287) ;  /* 0x00000008004c7947 */ /* 0x000fea0003800000 */
.L_x_8300:
        /* <DEDUP_REMOVED lines=26> */
.L_x_8303:
        /* <DEDUP_REMOVED lines=14> */
.L_x_8302:
[----:B------:R-:W2:Y:S02]  /*3360*/  LDG.E.U16 R16, desc[UR36][R4.64] ;  /* 0x0000002404107981 */ /* 0x000ea4000c1e1500 */
[----:B--2---:R-:W-:-:S06]  /*3370*/  IMAD.U32 R16, R16, 0x10000, RZ ;  /* 0x0001000010107824 */ /* 0x004fcc00078e00ff */
[----:B------:R-:W0:Y:S01]  /*3380*/  F2I.FTZ.TRUNC.NTZ R16, R16 ;  /* 0x0000001000107305 */ /* 0x000e22000021f100 */
[----:B------:R-:W-:Y:S05]  /*3390*/  BRA `(.L_x_8287) ;  /* 0x00000004009c7947 */ /* 0x000fea0003800000 */
.L_x_8299:
        /* <DEDUP_REMOVED lines=10> */
.L_x_8306:
        /* <DEDUP_REMOVED lines=21> */
.L_x_8310:
[----:B------:R-:W-:Y:S05]  /*3590*/  BSYNC.RECONVERGENT B1 ;  /* 0x0000000000017941 */ /* 0x000fea0003800200 */
.L_x_8309:
[----:B------:R-:W-:Y:S01]  /*35a0*/  IMAD.SHL.U32 R0, R0, 0x100000, RZ ;  /* 0x0010000000007824 */ /* 0x000fe200078e00ff */
[----:B------:R-:W-:-:S04]  /*35b0*/  LEA R3, R3, 0x3b800000, 0x17 ;  /* 0x3b80000003037811 */ /* 0x000fc800078eb8ff */
[----:B------:R-:W-:-:S07]  /*35c0*/  LOP3.LUT R16, R3, R0, R7, 0xfe, !PT ;  /* 0x0000000003107212 */ /* 0x000fce00078efe07 */
.L_x_8308:
[----:B------:R-:W-:Y:S05]  /*35d0*/  BSYNC.RECONVERGENT B0 ;  /* 0x0000000000007941 */ /* 0x000fea0003800200 */
.L_x_8307:
[----:B------:R-:W0:Y:S01]  /*35e0*/  F2I.FTZ.TRUNC.NTZ R16, R16 ;  /* 0x0000001000107305 */ /* 0x000e22000021f100 */
[----:B------:R-:W-:Y:S05]  /*35f0*/  BRA `(.L_x_8287) ;  /* 0x0000000400047947 */ /* 0x000fea0003800000 */
.L_x_8305:
        /* <DEDUP_REMOVED lines=21> */
.L_x_8314:
[----:B------:R-:W-:Y:S05]  /*3750*/  BSYNC.RECONVERGENT B1 ;  /* 0x0000000000017941 */ /* 0x000fea0003800200 */
.L_x_8313:
[----:B------:R-:W-:Y:S01]  /*3760*/  IMAD.SHL.U32 R0, R0, 0x200000, RZ ;  /* 0x0020000000007824 */ /* 0x000fe200078e00ff */
[----:B------:R-:W-:-:S04]  /*3770*/  LEA R3, R3, 0x37800000, 0x17 ;  /* 0x3780000003037811 */ /* 0x000fc800078eb8ff */
[----:B------:R-:W-:-:S07]  /*3780*/  LOP3.LUT R16, R3, R0, R7, 0xfe, !PT ;  /* 0x0000000003107212 */ /* 0x000fce00078efe07 */
.L_x_8312:
[----:B------:R-:W-:Y:S05]  /*3790*/  BSYNC.RECONVERGENT B0 ;  /* 0x0000000000007941 */ /* 0x000fea0003800200 */
.L_x_8311:
[----:B------:R-:W0:Y:S01]  /*37a0*/  F2I.FTZ.TRUNC.NTZ R16, R16 ;  /* 0x0000001000107305 */ /* 0x000e22000021f100 */
[----:B------:R-:W-:Y:S05]  /*37b0*/  BRA `(.L_x_8287) ;  /* 0x0000000000947947 */ /* 0x000fea0003800000 */
.L_x_8304:
        /* <DEDUP_REMOVED lines=14> */
.L_x_8318:
[----:B------:R-:W-:Y:S05]  /*38a0*/  BSYNC.RECONVERGENT B0 ;  /* 0x0000000000007941 */ /* 0x000fea0003800200 */
.L_x_8317:
[----:B------:R-:W0:Y:S01]  /*38b0*/  F2I.FTZ.TRUNC.NTZ R16, R16 ;  /* 0x0000001000107305 */ /* 0x000e22000021f100 */
[----:B------:R-:W-:Y:S05]  /*38c0*/  BRA `(.L_x_8287) ;  /* 0x0000000000507947 */ /* 0x000fea0003800000 */
.L_x_8292:
        /* <DEDUP_REMOVED lines=16> */
.L_x_8319:
[----:B------:R-:W-:Y:S05]  /*39d0*/  BRA `(.L_x_8287) ;  /* 0x00000000000c7947 */ /* 0x000fea0003800000 */
.L_x_8316:
[----:B------:R0:W5:Y:S01]  /*39e0*/  LDG.E R16, desc[UR36][R4.64] ;  /* 0x0000002404107981 */ /* 0x000162000c1e1900 */
[----:B------:R-:W-:Y:S05]  /*39f0*/  BRA `(.L_x_8287) ;  /* 0x0000000000047947 */ /* 0x000fea0003800000 */
.L_x_8315:
[----:B------:R0:W5:Y:S02]  /*3a00*/  LDG.E R16, desc[UR36][R4.64] ;  /* 0x0000002404107981 */ /* 0x000164000c1e1900 */
.L_x_8287:
[----:B------:R-:W-:Y:S05]  /*3a10*/  BSYNC.RECONVERGENT B6 ;  /* 0x0000000000067941 */ /* 0x000fea0003800200 */
.L_x_8286:
[----:B------:R-:W1:Y:S01]  /*3a20*/  LDCU UR4, c[0x0][0x388] ;  /* 0x00007100ff0477ac */ /* 0x000e620008000800 */
[----:B0-----:R-:W0:Y:S01]  /*3a30*/  LDC.U8 R17, c[0x0][0x3b4] ;  /* 0x0000ed00ff117b82 */ /* 0x001e220000000000 */
[----:B------:R-:W-:Y:S01]  /*3a40*/  ISETP.GE.AND P0, PT, R2, R19, PT ;  /* 0x000000130200720c */ /* 0x000fe20003f06270 */
[----:B------:R-:W-:Y:S04]  /*3a50*/  BSSY.RECONVERGENT B7, `(.L_x_8320) ;  /* 0x00002c2000077945 */ /* 0x000fe80003800200 */
[----:B------:R-:W-:Y:S01]  /*3a60*/  BSSY.RELIABLE B6, `(.L_x_8321) ;  /* 0x00001d9000067945 */ /* 0x000fe20003800100 */
[----:B-12345:R-:W-:Y:S02]  /*3a70*/  VIMNMX R4, PT, PT, R22, UR4, PT ;  /* 0x0000000416047c48 */ /* 0x03efe4000bfe0100 */
[----:B------:R-:W-:-:S02]  /*3a80*/  VIMNMX R22, PT, PT, R24, UR4, PT ;  /* 0x0000000418167c48 */ /* 0x000fc4000bfe0100 */
[----:B------:R-:W-:Y:S02]  /*3a90*/  VIMNMX R18, PT, PT, R18, UR4, PT ;  /* 0x0000000412127c48 */ /* 0x000fe4000bfe0100 */
[----:B------:R-:W-:Y:S01]  /*3aa0*/  VIMNMX R16, PT, PT, R16, UR4, PT ;  /* 0x0000000410107c48 */ /* 0x000fe2000bfe0100 */
[----:B------:R-:W-:Y:S06]  /*3ab0*/  @P0 BRA `(.L_x_8322) ;  /* 0x0000001c00400947 */ /* 0x000fec0003800000 */
        /* <DEDUP_REMOVED lines=21> */
.L_x_8326:
[----:B------:R0:W-:Y:S01]  /*3c10*/  STG.E.U8 desc[UR36][R8.64], R4 ;  /* 0x0000000408007986 */ /* 0x0001e2000c101124 */
[----:B------:R-:W-:Y:S05]  /*3c20*/  BRA `(.L_x_8328) ;  /* 0x0000000c003c7947 */ /* 0x000fea0003800000 */
.L_x_8325:
[----:B------:R-:W-:-:S13]  /*3c30*/  ISETP.NE.AND P0, PT, R0, 0x2, PT ;  /* 0x000000020000780c */ /* 0x000fda0003f05270 */
[----:B------:R-:W-:Y:S05]  /*3c40*/  @!P0 BRA `(.L_x_8329) ;  /* 0x0000000000248947 */ /* 0x000fea0003800000 */
[----:B------:R-:W-:-:S13]  /*3c50*/  ISETP.NE.AND P0, PT, R0, 0x3, PT ;  /* 0x000000030000780c */ /* 0x000fda0003f05270 */
[----:B------:R-:W-:Y:S05]  /*3c60*/  @!P0 BRA `(.L_x_8330) ;  /* 0x0000000000148947 */ /* 0x000fea0003800000 */
[----:B------:R-:W-:-:S13]  /*3c70*/  ISETP.NE.AND P0, PT, R0, 0x4, PT ;  /* 0x000000040000780c */ /* 0x000fda0003f05270 */
[----:B------:R-:W-:Y:S05]  /*3c80*/  @P0 BRA `(.L_x_8327) ;  /* 0x0000000800900947 */ /* 0x000fea0003800000 */
[----:B------:R-:W-:-:S05]  /*3c90*/  SHF.R.S32.HI R5, RZ, 0x1f, R4 ;  /* 0x0000001fff057819 */ /* 0x000fca0000011404 */
[----:B------:R0:W-:Y:S01]  /*3ca0*/  STG.E.64 desc[UR36][R8.64], R4 ;  /* 0x0000000408007986 */ /* 0x0001e2000c101b24 */
[----:B------:R-:W-:Y:S05]  /*3cb0*/  BRA `(.L_x_8328) ;  /* 0x0000000c00187947 */ /* 0x000fea0003800000 */
.L_x_8330:
[----:B------:R0:W-:Y:S01]  /*3cc0*/  STG.E desc[UR36][R8.64], R4 ;  /* 0x0000000408007986 */ /* 0x0001e2000c101924 */
[----:B------:R-:W-:Y:S05]  /*3cd0*/  BRA `(.L_x_8328) ;  /* 0x0000000c00107947 */ /* 0x000fea0003800000 */
.L_x_8329:
[----:B------:R0:W-:Y:S01]  /*3ce0*/  STG.E.U16 desc[UR36][R8.64], R4 ;  /* 0x0000000408007986 */ /* 0x0001e2000c101524 */
[----:B------:R-:W-:Y:S05]  /*3cf0*/  BRA `(.L_x_8328) ;  /* 0x0000000c00087947 */ /* 0x000fea0003800000 */
.L_x_8324:
[----:B------:R-:W-:-:S13]  /*3d00*/  ISETP.GT.AND P0, PT, R0, 0x6, PT ;  /* 0x000000060000780c */ /* 0x000fda0003f04270 */
[----:B------:R-:W-:Y:S05]  /*3d10*/  @P0 BRA `(.L_x_8331) ;  /* 0x00000000002c0947 */ /* 0x000fea0003800000 */
[----:B------:R-:W-:-:S13]  /*3d20*/  ISETP.NE.AND P0, PT, R0, 0x5, PT ;  /* 0x000000050000780c */ /* 0x000fda0003f05270 */
[----:B------:R-:W-:Y:S05]  /*3d30*/  @!P0 BRA `(.L_x_8332) ;  /* 0x0000000000148947 */ /* 0x000fea0003800000 */
[----:B------:R-:W-:-:S13]  /*3d40*/  ISETP.NE.AND P0, PT, R0, 0x6, PT ;  /* 0x000000060000780c */ /* 0x000fda0003f05270 */
[----:B------:R-:W-:Y:S05]  /*3d50*/  @P0 BRA `(.L_x_8327) ;  /* 0x00000008005c0947 */ /* 0x000fea0003800000 */
[----:B------:R-:W-:-:S05]  /*3d60*/  I2FP.F32.S32 R3, R4 ;  /* 0x0000000400037245 */ /* 0x000fca0000201400 */
[----:B------:R0:W-:Y:S01]  /*3d70*/  STG.E desc[UR36][R8.64], R3 ;  /* 0x0000000308007986 */ /* 0x0001e2000c101924 */
[----:B------:R-:W-:Y:S05]  /*3d80*/  BRA `(.L_x_8328) ;  /* 0x0000000800e47947 */ /* 0x000fea0003800000 */
.L_x_8332:
[----:B------:R-:W-:-:S04]  /*3d90*/  I2FP.F32.S32 R0, R4 ;  /* 0x0000000400007245 */ /* 0x000fc80000201400 */
[----:B------:R-:W-:-:S05]  /*3da0*/  F2FP.F16.F32.PACK_AB R0, RZ, R0 ;  /* 0x00000000ff00723e */ /* 0x000fca00000000ff */
[----:B------:R0:W-:Y:S01]  /*3db0*/  STG.E.U16 desc[UR36][R8.64], R0 ;  /* 0x0000000008007986 */ /* 0x0001e2000c101524 */
[----:B------:R-:W-:Y:S05]  /*3dc0*/  BRA `(.L_x_8328) ;  /* 0x0000000800d47947 */ /* 0x000fea0003800000 */
.L_x_8331:
[----:B------:R-:W-:-:S13]  /*3dd0*/  ISETP.NE.AND P0, PT, R0, 0x7, PT ;  /* 0x000000070000780c */ /* 0x000fda0003f05270 */
[----:B------:R-:W-:Y:S05]  /*3de0*/  @!P0 BRA `(.L_x_8333) ;  /* 0x0000000000348947 */ /* 0x000fea0003800000 */
[----:B------:R-:W-:-:S13]  /*3df0*/  ISETP.NE.AND P0, PT, R0, 0x8, PT ;  /* 0x000000080000780c */ /* 0x000fda0003f05270 */
[----:B------:R-:W-:Y:S05]  /*3e00*/  @!P0 BRA `(.L_x_8334) ;  /* 0x0000000000188947 */ /* 0x000fea0003800000 */
[----:B------:R-:W-:-:S13]  /*3e10*/  ISETP.NE.AND P0, PT, R0, 0x9, PT ;  /* 0x000000090000780c */ /* 0x000fda0003f05270 */
[----:B------:R-:W-:Y:S05]  /*3e20*/  @P0 BRA `(.L_x_8327) ;  /* 0x0000000800280947 */ /* 0x000fea0003800000 */
[----:B------:R-:W-:Y:S01]  /*3e30*/  I2FP.F32.S32 R4, R4 ;  /* 0x0000000400047245 */ /* 0x000fe20000201400 */
[----:B------:R-:W-:-:S05]  /*3e40*/  IMAD.MOV.U32 R5, RZ, RZ, RZ ;  /* 0x000000ffff057224 */ /* 0x000fca00078e00ff */
[----:B------:R0:W-:Y:S01]  /*3e50*/  STG.E.64 desc[UR36][R8.64], R4 ;  /* 0x0000000408007986 */ /* 0x0001e2000c101b24 */
[----:B------:R-:W-:Y:S05]  /*3e60*/  BRA `(.L_x_8328) ;  /* 0x0000000800ac7947 */ /* 0x000fea0003800000 */
.L_x_8334:
[----:B------:R-:W-:-:S04]  /*3e70*/  I2FP.F32.S32 R4, R4 ;  /* 0x0000000400047245 */ /* 0x000fc80000201400 */
[----:B------:R-:W-:-:S04]  /*3e80*/  F2FP.F16.F32.PACK_AB R3, RZ, R4 ;  /* 0x00000004ff03723e */ /* 0x000fc800000000ff */
[----:B------:R-:W-:-:S05]  /*3e90*/  PRMT R3, R3, 0x5410, RZ ;  /* 0x0000541003037816 */ /* 0x000fca00000000ff */
[----:B------:R0:W-:Y:S01]  /*3ea0*/  STG.E desc[UR36][R8.64], R3 ;  /* 0x0000000308007986 */ /* 0x0001e2000c101924 */
[----:B------:R-:W-:Y:S05]  /*3eb0*/  BRA `(.L_x_8328) ;  /* 0x0000000800987947 */ /* 0x000fea0003800000 */
.L_x_8333:
[----:B------:R-:W0:Y:S02]  /*3ec0*/  I2F.F64 R4, R4 ;  /* 0x0000000400047312 */ /* 0x000e240000201c00 */
[----:B0-----:R0:W-:Y:S01]  /*3ed0*/  STG.E.64 desc[UR36][R8.64], R4 ;  /* 0x0000000408007986 */ /* 0x0011e2000c101b24 */
[----:B------:R-:W-:Y:S05]  /*3ee0*/  BRA `(.L_x_8328) ;  /* 0x00000008008c7947 */ /* 0x000fea0003800000 */
.L_x_8323:
        /* <DEDUP_REMOVED lines=8> */
[----:B------:R-:W-:-:S04]  /*3f70*/  ISETP.NE.AND P0, PT, R4, RZ, PT ;  /* 0x000000ff0400720c */ /* 0x000fc80003f05270 */
[----:B------:R-:W-:-:S05]  /*3f80*/  SEL R3, RZ, 0x1, !P0 ;  /* 0x00000001ff037807 */ /* 0x000fca0004000000 */
[----:B------:R4:W-:Y:S01]  /*3f90*/  STG.E.U8 desc[UR36][R8.64], R3 ;  /* 0x0000000308007986 */ /* 0x0009e2000c101124 */
[----:B------:R-:W-:Y:S05]  /*3fa0*/  BRA `(.L_x_8328) ;  /* 0x00000008005c7947 */ /* 0x000fea0003800000 */
.L_x_8337:
[----:B------:R-:W0:Y:S01]  /*3fb0*/  I2F.F64 R4, R4 ;  /* 0x0000000400047312 */ /* 0x000e220000201c00 */
[----:B------:R-:W-:-:S05]  /*3fc0*/  CS2R R6, SRZ ;  /* 0x0000000000067805 */ /* 0x000fca000001ff00 */
[----:B0-----:R3:W-:Y:S01]  /*3fd0*/  STG.E.128 desc[UR36][R8.64], R4 ;  /* 0x0000000408007986 */ /* 0x0017e2000c101d24 */
[----:B------:R-:W-:Y:S05]  /*3fe0*/  BRA `(.L_x_8328) ;  /* 0x00000008004c7947 */ /* 0x000fea0003800000 */
.L_x_8336:
[----:B------:R-:W-:-:S13]  /*3ff0*/  ISETP.NE.AND P0, PT, R0, 0xf, PT ;  /* 0x0000000f0000780c */ /* 0x000fda0003f05270 */
[----:B------:R-:W-:Y:S05]  /*4000*/  @!P0 BRA `(.L_x_8338) ;  /* 0x0000000000a08947 */ /* 0x000fea0003800000 */
[----:B------:R-:W-:-:S13]  /*4010*/  ISETP.NE.AND P0, PT, R0, 0x17, PT ;  /* 0x000000170000780c */ /* 0x000fda0003f05270 */
[----:B------:R-:W-:Y:S05]  /*4020*/  @!P0 BRA `(.L_x_8339) ;  /* 0x00000000004c8947 */ /* 0x000fea0003800000 */
[----:B------:R-:W-:-:S13]  /*4030*/  ISETP.NE.AND P0, PT, R0, 0x18, PT ;  /* 0x000000180000780c */ /* 0x000fda0003f05270 */
[----:B------:R-:W-:Y:S05]  /*4040*/  @P0 BRA `(.L_x_8327) ;  /* 0x0000000400a00947 */ /* 0x000fea0003800000 */
        /* <DEDUP_REMOVED lines=13> */
.L_x_8341:
[----:B------:R-:W-:Y:S05]  /*4120*/  BSYNC.RECONVERGENT B0 ;  /* 0x0000000000007941 */ /* 0x000fea0003800200 */
.L_x_8340:
[----:B------:R-:W-:-:S05]  /*4130*/  LOP3.LUT R5, R0, 0x80, R5, 0xf8, !PT ;  /* 0x0000008000057812 */ /* 0x000fca00078ef805 */
[----:B------:R2:W-:Y:S01]  /*4140*/  STG.E.U8 desc[UR36][R8.64], R5 ;  /* 0x0000000508007986 */ /* 0x0005e2000c101124 */
[----:B------:R-:W-:Y:S05]  /*4150*/  BRA `(.L_x_8328) ;  /* 0x0000000400f07947 */ /* 0x000fea0003800000 */
.L_x_8339:
        /* <DEDUP_REMOVED lines=15> */
.L_x_8343:
[----:B------:R-:W-:Y:S05]  /*4250*/  BSYNC.RECONVERGENT B0 ;  /* 0x0000000000007941 */ /* 0x000fea0003800200 */
.L_x_8342:
[----:B------:R-:W-:-:S05]  /*4260*/  LOP3.LUT R5, R0, 0x80, R5, 0xf8, !PT ;  /* 0x0000008000057812 */ /* 0x000fca00078ef805 */
[----:B------:R1:W-:Y:S01]  /*4270*/  STG.E.U8 desc[UR36][R8.64], R5 ;  /* 0x0000000508007986 */ /* 0x0003e2000c101124 */
[----:B------:R-:W-:Y:S05]  /*4280*/  BRA `(.L_x_8328) ;  /* 0x0000000400a47947 */ /* 0x000fea0003800000 */
.L_x_8338:
[----:B------:R-:W-:-:S04]  /*4290*/  I2FP.F32.S32 R0, R4 ;  /* 0x0000000400007245 */ /* 0x000fc80000201400 */
[----:B------:R-:W-:-:S05]  /*42a0*/  F2FP.BF16.F32.PACK_AB R0, RZ, R0 ;  /* 0x00000000ff00723e */ /* 0x000fca00000010ff */
[----:B------:R0:W-:Y:S01]  /*42b0*/  STG.E.U16 desc[UR36][R8.64], R0 ;  /* 0x0000000008007986 */ /* 0x0001e2000c101524 */
[----:B------:R-:W-:Y:S05]  /*42c0*/  BRA `(.L_x_8328) ;  /* 0x0000000400947947 */ /* 0x000fea0003800000 */
.L_x_8335:
        /* <DEDUP_REMOVED lines=10> */
.L_x_8346:
        /* <DEDUP_REMOVED lines=13> */
.L_x_8349:
[----:B------:R-:W-:-:S04]  /*4440*/  SHF.R.U32.HI R0, RZ, 0x14, R3 ;  /* 0x00000014ff007819 */ /* 0x000fc80000011603 */
[----:B------:R-:W-:-:S04]  /*4450*/  LOP3.LUT R0, R0, 0x1, RZ, 0xc0, !PT ;  /* 0x0000000100007812 */ /* 0x000fc800078ec0ff */
[----:B------:R-:W-:-:S04]  /*4460*/  IADD3 R0, PT, PT, R3, 0x487ffff, R0 ;  /* 0x0487ffff03007810 */ /* 0x000fc80007ffe000 */
[----:B------:R-:W-:-:S04]  /*4470*/  SHF.R.U32.HI R0, RZ, 0x14, R0 ;  /* 0x00000014ff007819 */ /* 0x000fc80000011600 */
[----:B------:R-:W-:-:S07]  /*4480*/  LOP3.LUT R0, R0, 0xff, RZ, 0xc0, !PT ;  /* 0x000000ff00007812 */ /* 0x000fce00078ec0ff */
.L_x_8350:
[----:B------:R-:W-:-:S04]  /*4490*/  SHF.R.U32.HI R3, RZ, 0x18, R3 ;  /* 0x00000018ff037819 */ /* 0x000fc80000011603 */
[----:B------:R-:W-:-:S04]  /*44a0*/  LOP3.LUT R0, R0, 0x80, R3, 0xf8, !PT ;  /* 0x0000008000007812 */ /* 0x000fc800078ef803 */
[----:B------:R-:W-:-:S07]  /*44b0*/  PRMT R4, R0, 0x7610, R4 ;  /* 0x0000761000047816 */ /* 0x000fce0000000004 */
.L_x_8348:
[----:B------:R-:W-:Y:S05]  /*44c0*/  BSYNC.RECONVERGENT B0 ;  /* 0x0000000000007941 */ /* 0x000fea0003800200 */
.L_x_8347:
[----:B------:R0:W-:Y:S01]  /*44d0*/  STG.E.U8 desc[UR36][R8.64], R4 ;  /* 0x0000000408007986 */ /* 0x0001e2000c101124 */
[----:B------:R-:W-:Y:S05]  /*44e0*/  BRA `(.L_x_8328) ;  /* 0x00000004000c7947 */ /* 0x000fea0003800000 */
.L_x_8345:
        /* <DEDUP_REMOVED lines=13> */
.L_x_8353:
[----:B------:R-:W-:-:S04]  /*45c0*/  SHF.R.U32.HI R0, RZ, 0x15, R3 ;  /* 0x00000015ff007819 */ /* 0x000fc80000011603 */
[----:B------:R-:W-:-:S04]  /*45d0*/  LOP3.LUT R0, R0, 0x1, RZ, 0xc0, !PT ;  /* 0x0000000100007812 */ /* 0x000fc800078ec0ff */
[----:B------:R-:W-:-:S04]  /*45e0*/  IADD3 R0, PT, PT, R3, 0x88fffff, R0 ;  /* 0x088fffff03007810 */ /* 0x000fc80007ffe000 */
[----:B------:R-:W-:-:S04]  /*45f0*/  SHF.R.U32.HI R0, RZ, 0x15, R0 ;  /* 0x00000015ff007819 */ /* 0x000fc80000011600 */
[----:B------:R-:W-:-:S07]  /*4600*/  LOP3.LUT R0, R0, 0xff, RZ, 0xc0, !PT ;  /* 0x000000ff00007812 */ /* 0x000fce00078ec0ff */
.L_x_8354:
[----:B------:R-:W-:-:S04]  /*4610*/  SHF.R.U32.HI R3, RZ, 0x18, R3 ;  /* 0x00000018ff037819 */ /* 0x000fc80000011603 */
[----:B------:R-:W-:-:S04]  /*4620*/  LOP3.LUT R0, R0, 0x80, R3, 0xf8, !PT ;  /* 0x0000008000007812 */ /* 0x000fc800078ef803 */
[----:B------:R-:W-:-:S07]  /*4630*/  PRMT R4, R0, 0x7610, R4 ;  /* 0x0000761000047816 */ /* 0x000fce0000000004 */
.L_x_8352:
[----:B------:R-:W-:Y:S05]  /*4640*/  BSYNC.RECONVERGENT B0 ;  /* 0x0000000000007941 */ /* 0x000fea0003800200 */
.L_x_8351:
[----:B------:R0:W-:Y:S01]  /*4650*/  STG.E.U8 desc[UR36][R8.64], R4 ;  /* 0x0000000408007986 */ /* 0x0001e2000c101124 */
[----:B------:R-:W-:Y:S05]  /*4660*/  BRA `(.L_x_8328) ;  /* 0x0000000000ac7947 */ /* 0x000fea0003800000 */
.L_x_8344:
[----:B------:R-:W-:-:S13]  /*4670*/  ISETP.NE.AND P0, PT, R0, 0x1c, PT ;  /* 0x0000001c0000780c */ /* 0x000fda0003f05270 */
[----:B------:R-:W-:Y:S05]  /*4680*/  @!P0 BRA `(.L_x_8355) ;  /* 0x0000000000a08947 */ /* 0x000fea0003800000 */
[----:B------:R-:W-:-:S13]  /*4690*/  ISETP.NE.AND P0, PT, R0, 0x1d, PT ;  /* 0x0000001d0000780c */ /* 0x000fda0003f05270 */
[----:B------:R-:W-:Y:S05]  /*46a0*/  @!P0 BRA `(.L_x_8356) ;  /* 0x00000000008c8947 */ /* 0x000fea0003800000 */
[----:B------:R-:W-:-:S13]  /*46b0*/  ISETP.NE.AND P0, PT, R0, 0x2c, PT ;  /* 0x0000002c0000780c */ /* 0x000fda0003f05270 */
[----:B------:R-:W-:Y:S05]  /*46c0*/  @!P0 BRA `(.L_x_8357) ;  /* 0x0000000000448947 */ /* 0x000fea0003800000 */
.L_x_8327:
        /* <DEDUP_REMOVED lines=16> */
.L_x_8358:
[----:B------:R-:W-:Y:S05]  /*47d0*/  BRA `(.L_x_8328) ;  /* 0x0000000000507947 */ /* 0x000fea0003800000 */
.L_x_8357:
        /* <DEDUP_REMOVED lines=16> */
.L_x_8356:
[----:B------:R-:W-:-:S05]  /*48e0*/  SHF.R.S32.HI R5, RZ, 0x1f, R4 ;  /* 0x0000001fff057819 */ /* 0x000fca0000011404 */
[----:B------:R0:W-:Y:S01]  /*48f0*/  STG.E.64 desc[UR36][R8.64], R4 ;  /* 0x0000000408007986 */ /* 0x0001e2000c101b24 */
[----:B------:R-:W-:Y:S05]  /*4900*/  BRA `(.L_x_8328) ;  /* 0x0000000000047947 */ /* 0x000fea0003800000 */
.L_x_8355:
[----:B------:R0:W-:Y:S02]  /*4910*/  STG.E desc[UR36][R8.64], R4 ;  /* 0x0000000408007986 */ /* 0x0001e4000c101924 */
.L_x_8328:
        /* <DEDUP_REMOVED lines=23> */
.L_x_8363:
[----:B------:R0:W-:Y:S01]  /*4a90*/  STG.E.U8 desc[UR36][R8.64], R22 ;  /* 0x0000001608007986 */ /* 0x0001e2000c101124 */
[----:B------:R-:W-:Y:S05]  /*4aa0*/  BRA `(.L_x_8365) ;  /* 0x0000000c00407947 */ /* 0x000fea0003800000 */
.L_x_8362:
[----:B------:R-:W-:-:S13]  /*4ab0*/  ISETP.NE.AND P0, PT, R0, 0x2, PT ;  /* 0x000000020000780c */ /* 0x000fda0003f05270 */
[----:B------:R-:W-:Y:S05]  /*4ac0*/  @!P0 BRA `(.L_x_8366) ;  /* 0x0000000000288947 */ /* 0x000fea0003800000 */
[----:B------:R-:W-:-:S13]  /*4ad0*/  ISETP.NE.AND P0, PT, R0, 0x3, PT ;  /* 0x000000030000780c */ /* 0x000fda0003f05270 */
[----:B------:R-:W-:Y:S05]  /*4ae0*/  @!P0 BRA `(.L_x_8367) ;  /* 0x0000000000188947 */ /* 0x000fea0003800000 */
[----:B------:R-:W-:-:S13]  /*4af0*/  ISETP.NE.AND P0, PT, R0, 0x4, PT ;  /* 0x000000040000780c */ /* 0x000fda0003f05270 */
[----:B------:R-:W-:Y:S05]  /*4b00*/  @P0 BRA `(.L_x_8364) ;  /* 0x0000000800440947 */ /* 0x000fea0003800000 */
[--C-:B------:R-:W-:Y:S01]  /*4b10*/  SHF.R.S32.HI R5, RZ, 0x1f, R22.reuse ;  /* 0x0000001fff057819 */ /* 0x100fe20000011416 */
[----:B------:R-:W-:-:S05]  /*4b20*/  IMAD.MOV.U32 R4, RZ, RZ, R22 ;  /* 0x000000ffff047224 */ /* 0x000fca00078e0016 */
[----:B------:R4:W-:Y:S01]  /*4b30*/  STG.E.64 desc[UR36][R8.64], R4 ;  /* 0x0000000408007986 */ /* 0x0009e2000c101b24 */
[----:B------:R-:W-:Y:S05]  /*4b40*/  BRA `(.L_x_8365) ;  /* 0x0000000c00187947 */ /* 0x000fea0003800000 */
.L_x_8367:
[----:B------:R3:W-:Y:S01]  /*4b50*/  STG.E desc[UR36][R8.64], R22 ;  /* 0x0000001608007986 */ /* 0x0007e2000c101924 */
[----:B------:R-:W-:Y:S05]  /*4b60*/  BRA `(.L_x_8365) ;  /* 0x0000000c00107947 */ /* 0x000fea0003800000 */
.L_x_8366:
[----:B------:R2:W-:Y:S01]  /*4b70*/  STG.E.U16 desc[UR36][R8.64], R22 ;  /* 0x0000001608007986 */ /* 0x0005e2000c101524 */
[----:B------:R-:W-:Y:S05]  /*4b80*/  BRA `(.L_x_8365) ;  /* 0x0000000c00087947 */ /* 0x000fea0003800000 */
.L_x_8361:
        /* <DEDUP_REMOVED lines=9> */
.L_x_8369:
[----:B------:R-:W-:-:S04]  /*4c20*/  I2FP.F32.S32 R0, R22 ;  /* 0x0000001600007245 */ /* 0x000fc80000201400 */
[----:B------:R-:W-:-:S05]  /*4c30*/  F2FP.F16.F32.PACK_AB R0, RZ, R0 ;  /* 0x00000000ff00723e */ /* 0x000fca00000000ff */
[----:B------:R0:W-:Y:S01]  /*4c40*/  STG.E.U16 desc[UR36][R8.64], R0 ;  /* 0x0000000008007986 */ /* 0x0001e2000c101524 */
[----:B------:R-:W-:Y:S05]  /*4c50*/  BRA `(.L_x_8365) ;  /* 0x0000000800d47947 */ /* 0x000fea0003800000 */
.L_x_8368:
        /* <DEDUP_REMOVED lines=10> */
.L_x_8371:
[----:B------:R-:W-:-:S04]  /*4d00*/  I2FP.F32.S32 R22, R22 ;  /* 0x0000001600167245 */ /* 0x000fc80000201400 */
[----:B------:R-:W-:-:S04]  /*4d10*/  F2FP.F16.F32.PACK_AB R3, RZ, R22 ;  /* 0x00000016ff03723e */ /* 0x000fc800000000ff */
[----:B------:R-:W-:-:S05]  /*4d20*/  PRMT R3, R3, 0x5410, RZ ;  /* 0x0000541003037816 */ /* 0x000fca00000000ff */
[----:B------:R0:W-:Y:S01]  /*4d30*/  STG.E desc[UR36][R8.64], R3 ;  /* 0x0000000308007986 */ /* 0x0001e2000c101924 */
[----:B------:R-:W-:Y:S05]  /*4d40*/  BRA `(.L_x_8365) ;  /* 0x0000000800987947 */ /* 0x000fea0003800000 */
.L_x_8370:
[----:B------:R-:W0:Y:S02]  /*4d50*/  I2F.F64 R4, R22 ;  /* 0x0000001600047312 */ /* 0x000e240000201c00 */
[----:B0-----:R0:W-:Y:S01]  /*4d60*/  STG.E.64 desc[UR36][R8.64], R4 ;  /* 0x0000000408007986 */ /* 0x0011e2000c101b24 */
[----:B------:R-:W-:Y:S05]  /*4d70*/  BRA `(.L_x_8365) ;  /* 0x00000008008c7947 */ /* 0x000fea0003800000 */
.L_x_8360:
        /* <DEDUP_REMOVED lines=12> */
.L_x_8375:
        /* <DEDUP_REMOVED lines=17> */
.L_x_8378:
[----:B------:R-:W-:-:S04]  /*4f50*/  SHF.R.U32.HI R3, RZ, 0x18, R5 ;  /* 0x00000018ff037819 */ /* 0x000fc80000011605 */
[----:B------:R-:W-:-:S04]  /*4f60*/  LOP3.LUT R0, R0, 0x80, R3, 0xf8, !PT ;  /* 0x0000008000007812 */ /* 0x000fc800078ef803 */
[----:B------:R-:W-:-:S07]  /*4f70*/  PRMT R4, R0, 0x7610, R4 ;  /* 0x0000761000047816 */ /* 0x000fce0000000004 */
.L_x_8377:
[----:B------:R-:W-:Y:S05]  /*4f80*/  BSYNC.RECONVERGENT B0 ;  /* 0x0000000000007941 */ /* 0x000fea0003800200 */
.L_x_8376:
[----:B------:R0:W-:Y:S01]  /*4f90*/  STG.E.U8 desc[UR36][R8.64], R4 ;  /* 0x0000000408007986 */ /* 0x0001e2000c101124 */
[----:B------:R-:W-:Y:S05]  /*4fa0*/  BRA `(.L_x_8365) ;  /* 0x0000000800007947 */ /* 0x000fea0003800000 */
.L_x_8374:
        /* <DEDUP_REMOVED lines=17> */
.L_x_8381:
[----:B------:R-:W-:-:S04]  /*50c0*/  SHF.R.U32.HI R3, RZ, 0x18, R5 ;  /* 0x00000018ff037819 */ /* 0x000fc80000011605 */
[----:B------:R-:W-:-:S04]  /*50d0*/  LOP3.LUT R0, R0, 0x80, R3, 0xf8, !PT ;  /* 0x0000008000007812 */ /* 0x000fc800078ef803 */
[----:B------:R-:W-:-:S07]  /*50e0*/  PRMT R4, R0, 0x7610, R4 ;  /* 0x0000761000047816 */ /* 0x000fce0000000004 */
.L_x_8380:
[----:B------:R-:W-:Y:S05]  /*50f0*/  BSYNC.RECONVERGENT B0 ;  /* 0x0000000000007941 */ /* 0x000fea0003800200 */
.L_x_8379:
[----:B------:R0:W-:Y:S01]  /*5100*/  STG.E.U8 desc[UR36][R8.64], R4 ;  /* 0x0000000408007986 */ /* 0x0001e2000c101124 */
[----:B------:R-:W-:Y:S05]  /*5110*/  BRA `(.L_x_8365) ;  /* 0x0000000400a47947 */ /* 0x000fea0003800000 */
.L_x_8373:
[----:B------:R-:W-:-:S13]  /*5120*/  ISETP.NE.AND P0, PT, R0, 0x1c, PT ;  /* 0x0000001c0000780c */ /* 0x000fda0003f05270 */
[----:B------:R-:W-:Y:S05]  /*5130*/  @!P0 BRA `(.L_x_8382) ;  /* 0x0000000000608947 */ /* 0x000fea0003800000 */
[----:B------:R-:W-:-:S13]  /*5140*/  ISETP.NE.AND P0, PT, R0, 0x1d, PT ;  /* 0x0000001d0000780c */ /* 0x000fda0003f05270 */
[----:B------:R-:W-:Y:S05]  /*5150*/  @!P0 BRA `(.L_x_8383) ;  /* 0x0000000000488947 */ /* 0x000fea0003800000 */
[----:B------:R-:W-:-:S13]  /*5160*/  ISETP.NE.AND P0, PT, R0, 0x2c, PT ;  /* 0x0000002c0000780c */ /* 0x000fda0003f05270 */
[----:B------:R-:W-:Y:S05]  /*5170*/  @P0 BRA `(.L_x_8364) ;  /* 0x0000000000a80947 */ /* 0x000fea0003800000 */
        /* <DEDUP_REMOVED lines=16> */
.L_x_8383:
[--C-:B------:R-:W-:Y:S01]  /*5280*/  SHF.R.S32.HI R5, RZ, 0x1f, R22.reuse ;  /* 0x0000001fff057819 */ /* 0x100fe20000011416 */
[----:B------:R-:W-:-:S05]  /*5290*/  IMAD.MOV.U32 R4, RZ, RZ, R22 ;  /* 0x000000ffff047224 */ /* 0x000fca00078e0016 */
[----:B------:R0:W-:Y:S01]  /*52a0*/  STG.E.64 desc[UR36][R8.64], R4 ;  /* 0x0000000408007986 */ /* 0x0001e2000c101b24 */
[----:B------:R-:W-:Y:S05]  /*52b0*/  BRA `(.L_x_8365) ;  /* 0x00000004003c7947 */ /* 0x000fea0003800000 */
.L_x_8382:
[----:B------:R0:W-:Y:S01]  /*52c0*/  STG.E desc[UR36][R8.64], R22 ;  /* 0x0000001608007986 */ /* 0x0001e2000c101924 */
[----:B------:R-:W-:Y:S05]  /*52d0*/  BRA `(.L_x_8365) ;  /* 0x0000000400347947 */ /* 0x000fea0003800000 */
.L_x_8372:
        /* <DEDUP_REMOVED lines=10> */
.L_x_8385:
[----:B------:R-:W0:Y:S01]  /*5380*/  I2F.F64 R4, R22 ;  /* 0x0000001600047312 */ /* 0x000e220000201c00 */
[----:B------:R-:W-:-:S05]  /*5390*/  CS2R R6, SRZ ;  /* 0x0000000000067805 */ /* 0x000fca000001ff00 */
[----:B0-----:R0:W-:Y:S01]  /*53a0*/  STG.E.128 desc[UR36][R8.64], R4 ;  /* 0x0000000408007986 */ /* 0x0011e2000c101d24 */
[----:B------:R-:W-:Y:S05]  /*53b0*/  BRA `(.L_x_8365) ;  /* 0x0000000000fc7947 */ /* 0x000fea0003800000 */
.L_x_8384:
[----:B------:R-:W-:-:S13]  /*53c0*/  ISETP.NE.AND P0, PT, R0, 0xf, PT ;  /* 0x0000000f0000780c */ /* 0x000fda0003f05270 */
[----:B------:R-:W-:Y:S05]  /*53d0*/  @!P0 BRA `(.L_x_8386) ;  /* 0x0000000000e88947 */ /* 0x000fea0003800000 */
[----:B------:R-:W-:-:S13]  /*53e0*/  ISETP.NE.AND P0, PT, R0, 0x17, PT ;  /* 0x000000170000780c */ /* 0x000fda0003f05270 */
[----:B------:R-:W-:Y:S05]  /*53f0*/  @!P0 BRA `(.L_x_8387) ;  /* 0x0000000000908947 */ /* 0x000fea0003800000 */
[----:B------:R-:W-:-:S13]  /*5400*/  ISETP.NE.AND P0, PT, R0, 0x18, PT ;  /* 0x000000180000780c */ /* 0x000fda0003f05270 */
[----:B------:R-:W-:Y:S05]  /*5410*/  @!P0 BRA `(.L_x_8388) ;  /* 0x0000000000448947 */ /* 0x000fea0003800000 */
.L_x_8364:
        /* <DEDUP_REMOVED lines=16> */
.L_x_8389:
[----:B------:R-:W-:Y:S05]  /*5520*/  BRA `(.L_x_8365) ;  /* 0x0000000000a07947 */ /* 0x000fea0003800000 */
.L_x_8388:
        /* <DEDUP_REMOVED lines=13> */
.L_x_8391:
[----:B------:R-:W-:Y:S05]  /*5600*/  BSYNC.RECONVERGENT B0 ;  /* 0x0000000000007941 */ /* 0x000fea0003800200 */
.L_x_8390:
[----:B------:R-:W-:-:S05]  /*5610*/  LOP3.LUT R3, R0, 0x80, R3, 0xf8, !PT ;  /* 0x0000008000037812 */ /* 0x000fca00078ef803 */
[----:B------:R0:W-:Y:S01]  /*5620*/  STG.E.U8 desc[UR36][R8.64], R3 ;  /* 0x0000000308007986 */ /* 0x0001e2000c101124 */
[----:B------:R-:W-:Y:S05]  /*5630*/  BRA `(.L_x_8365) ;  /* 0x00000000005c7947 */ /* 0x000fea0003800000 */
.L_x_8387:
        /* <DEDUP_REMOVED lines=12> */
.L_x_8393:
[----:B------:R-:W-:Y:S01]  /*5700*/  IMAD.MOV.U32 R0, RZ, RZ, 0x7f ;  /* 0x0000007fff007424 */ /* 0x000fe200078e00ff */
[----:B------:R-:W-:-:S04]  /*5710*/  ISETP.GT.U32.AND P0, PT, R4, 0x7f800000, PT ;  /* 0x7f8000000400780c */ /* 0x000fc80003f04070 */
[----:B------:R-:W-:-:S09]  /*5720*/  SEL R0, R0, 0x7c, P0 ;  /* 0x0000007c00007807 */ /* 0x000fd20000000000 */
.L_x_8394:
[----:B------:R-:W-:Y:S05]  /*5730*/  BSYNC.RECONVERGENT B0 ;  /* 0x0000000000007941 */ /* 0x000fea0003800200 */
.L_x_8392:
[----:B------:R-:W-:-:S04]  /*5740*/  SHF.R.U32.HI R3, RZ, 0x18, R3 ;  /* 0x00000018ff037819 */ /* 0x000fc80000011603 */
[----:B------:R-:W-:-:S05]  /*5750*/  LOP3.LUT R3, R0, 0x80, R3, 0xf8, !PT ;  /* 0x0000008000037812 */ /* 0x000fca00078ef803 */
[----:B------:R0:W-:Y:S01]  /*5760*/  STG.E.U8 desc[UR36][R8.64], R3 ;  /* 0x0000000308007986 */ /* 0x0001e2000c101124 */
[----:B------:R-:W-:Y:S05]  /*5770*/  BRA `(.L_x_8365) ;  /* 0x00000000000c7947 */ /* 0x000fea0003800000 */
.L_x_8386:
[----:B------:R-:W-:-:S04]  /*5780*/  I2FP.F32.S32 R0, R22 ;  /* 0x0000001600007245 */ /* 0x000fc80000201400 */
[----:B------:R-:W-:-:S05]  /*5790*/  F2FP.BF16.F32.PACK_AB R0, RZ, R0 ;  /* 0x00000000ff00723e */ /* 0x000fca00000010ff */
[----:B------:R0:W-:Y:S02]  /*57a0*/  STG.E.U16 desc[UR36][R8.64], R0 ;  /* 0x0000000008007986 */ /* 0x0001e4000c101524 */
.L_x_8365:
[----:B------:R-:W-:-:S07]  /*57b0*/  VIADD R2, R2, 0x80 ;  /* 0x0000008002027836 */ /* 0x000fce0000000000 */
.L_x_8322:
[----:B------:R-:W-:-:S13]  /*57c0*/  ISETP.GE.AND P0, PT, R2, R19, PT ;  /* 0x000000130200720c */ /* 0x000fda0003f06270 */
[----:B------:R-:W-:Y:S05]  /*57d0*/  @P0 BREAK.RELIABLE B6 ;  /* 0x0000000000060942 */ /* 0x000fea0003800100 */
[----:B------:R-:W-:Y:S05]  /*57e0*/  @P0 BRA `(.L_x_8359) ;  /* 0x0000000c00a00947 */ /* 0x000fea0003800000 */
[----:B------:R-:W-:Y:S05]  /*57f0*/  BSYNC.RELIABLE B6 ;  /* 0x0000000000067941 */ /* 0x000fea0003800100 */
.L_x_8321:
        /* <DEDUP_REMOVED lines=20> */
.L_x_8398:
[----:B------:R0:W-:Y:S01]  /*5940*/  STG.E.U8 desc[UR36][R8.64], R18 ;  /* 0x0000001208007986 */ /* 0x0001e2000c101124 */
[----:B------:R-:W-:Y:S05]  /*5950*/  BRA `(.L_x_8400) ;  /* 0x0000000c00407947 */ /* 0x000fea0003800000 */
.L_x_8397:
        /* <DEDUP_REMOVED lines=10> */
.L_x_8402:
[----:B------:R0:W-:Y:S01]  /*5a00*/  STG.E desc[UR36][R8.64], R18 ;  /* 0x0000001208007986 */ /* 0x0001e2000c101924 */
[----:B------:R-:W-:Y:S05]  /*5a10*/  BRA `(.L_x_8400) ;  /* 0x0000000c00107947 */ /* 0x000fea0003800000 */
.L_x_8401:
[----:B------:R0:W-:Y:S01]  /*5a20*/  STG.E.U16 desc[UR36][R8.64], R18 ;  /* 0x0000001208007986 */ /* 0x0001e2000c101524 */
[----:B------:R-:W-:Y:S05]  /*5a30*/  BRA `(.L_x_8400) ;  /* 0x0000000c00087947 */ /* 0x000fea0003800000 */
.L_x_8396:
        /* <DEDUP_REMOVED lines=9> */
.L_x_8404:
[----:B------:R-:W-:-:S04]  /*5ad0*/  I2FP.F32.S32 R0, R18 ;  /* 0x0000001200007245 */ /* 0x000fc80000201400 */
[----:B------:R-:W-:-:S05]  /*5ae0*/  F2FP.F16.F32.PACK_AB R0, RZ, R0 ;  /* 0x00000000ff00723e */ /* 0x000fca00000000ff */
[----:B------:R0:W-:Y:S01]  /*5af0*/  STG.E.U16 desc[UR36][R8.64], R0 ;  /* 0x0000000008007986 */ /* 0x0001e2000c101524 */
[----:B------:R-:W-:Y:S05]  /*5b00*/  BRA `(.L_x_8400) ;  /* 0x0000000800d47947 */ /* 0x000fea0003800000 */
.L_x_8403:
        /* <DEDUP_REMOVED lines=10> */
.L_x_8406:
[----:B------:R-:W-:-:S04]  /*5bb0*/  I2FP.F32.S32 R18, R18 ;  /* 0x0000001200127245 */ /* 0x000fc80000201400 */
[----:B------:R-:W-:-:S04]  /*5bc0*/  F2FP.F16.F32.PACK_AB R3, RZ, R18 ;  /* 0x00000012ff03723e */ /* 0x000fc800000000ff */
[----:B------:R-:W-:-:S05]  /*5bd0*/  PRMT R3, R3, 0x5410, RZ ;  /* 0x0000541003037816 */ /* 0x000fca00000000ff */
[----:B------:R0:W-:Y:S01]  /*5be0*/  STG.E desc[UR36][R8.64], R3 ;  /* 0x0000000308007986 */ /* 0x0001e2000c101924 */
[----:B------:R-:W-:Y:S05]  /*5bf0*/  BRA `(.L_x_8400) ;  /* 0x0000000800987947 */ /* 0x000fea0003800000 */
.L_x_8405:
[----:B------:R-:W0:Y:S02]  /*5c00*/  I2F.F64 R4, R18 ;  /* 0x0000001200047312 */ /* 0x000e240000201c00 */
[----:B0-----:R0:W-:Y:S01]  /*5c10*/  STG.E.64 desc[UR36][R8.64], R4 ;  /* 0x0000000408007986 */ /* 0x0011e2000c101b24 */
[----:B------:R-:W-:Y:S05]  /*5c20*/  BRA `(.L_x_8400) ;  /* 0x00000008008c7947 */ /* 0x000fea0003800000 */
.L_x_8395:
        /* <DEDUP_REMOVED lines=12> */
.L_x_8410:
        /* <DEDUP_REMOVED lines=17> */
.L_x_8413:
[----:B------:R-:W-:-:S04]  /*5e00*/  SHF.R.U32.HI R3, RZ, 0x18, R5 ;  /* 0x00000018ff037819 */ /* 0x000fc80000011605 */
[----:B------:R-:W-:-:S04]  /*5e10*/  LOP3.LUT R0, R0, 0x80, R3, 0xf8, !PT ;  /* 0x0000008000007812 */ /* 0x000fc800078ef803 */
[----:B------:R-:W-:-:S07]  /*5e20*/  PRMT R4, R0, 0x7610, R4 ;  /* 0x0000761000047816 */ /* 0x000fce0000000004 */
.L_x_8412:
[----:B------:R-:W-:Y:S05]  /*5e30*/  BSYNC.RECONVERGENT B0 ;  /* 0x0000000000007941 */ /* 0x000fea0003800200 */
.L_x_8411:
[----:B------:R0:W-:Y:S01]  /*5e40*/  STG.E.U8 desc[UR36][R8.64], R4 ;  /* 0x0000000408007986 */ /* 0x0001e2000c101124 */
[----:B------:R-:W-:Y:S05]  /*5e50*/  BRA `(.L_x_8400) ;  /* 0x0000000800007947 */ /* 0x000fea0003800000 */
.L_x_8409:
        /* <DEDUP_REMOVED lines=17> */
.L_x_8416:
[----:B------:R-:W-:-:S04]  /*5f70*/  SHF.R.U32.HI R3, RZ, 0x18, R5 ;  /* 0x00000018ff037819 */ /* 0x000fc80000011605 */
[----:B------:R-:W-:-:S04]  /*5f80*/  LOP3.LUT R0, R0, 0x80, R3, 0xf8, !PT ;  /* 0x0000008000007812 */ /* 0x000fc800078ef803 */
[----:B------:R-:W-:-:S07]  /*5f90*/  PRMT R4, R0, 0x7610, R4 ;  /* 0x0000761000047816 */ /* 0x000fce0000000004 */
.L_x_8415:
[----:B------:R-:W-:Y:S05]  /*5fa0*/  BSYNC.RECONVERGENT B0 ;  /* 0x0000000000007941 */ /* 0x000fea0003800200 */
.L_x_8414:
[----:B------:R0:W-:Y:S01]  /*5fb0*/  STG.E.U8 desc[UR36][R8.64], R4 ;  /* 0x0000000408007986 */ /* 0x0001e2000c101124 */
[----:B------:R-:W-:Y:S05]  /*5fc0*/  BRA `(.L_x_8400) ;  /* 0x0000000400a47947 */ /* 0x000fea0003800000 */
.L_x_8408:
        /* <DEDUP_REMOVED lines=22> */
.L_x_8418:
[--C-:B------:R-:W-:Y:S01]  /*6130*/  SHF.R.S32.HI R5, RZ, 0x1f, R18.reuse ;  /* 0x0000001fff057819 */ /* 0x100fe20000011412 */
[----:B------:R-:W-:-:S05]  /*6140*/  IMAD.MOV.U32 R4, RZ, RZ, R18 ;  /* 0x000000ffff047224 */ /* 0x000fca00078e0012 */
[----:B------:R0:W-:Y:S01]  /*6150*/  STG.E.64 desc[UR36][R8.64], R4 ;  /* 0x0000000408007986 */ /* 0x0001e2000c101b24 */
[----:B------:R-:W-:Y:S05]  /*6160*/  BRA `(.L_x_8400) ;  /* 0x00000004003c7947 */ /* 0x000fea0003800000 */
.L_x_8417:
[----:B------:R0:W-:Y:S01]  /*6170*/  STG.E desc[UR36][R8.64], R18 ;  /* 0x0000001208007986 */ /* 0x0001e2000c101924 */
[----:B------:R-:W-:Y:S05]  /*6180*/  BRA `(.L_x_8400) ;  /* 0x0000000400347947 */ /* 0x000fea0003800000 */
.L_x_8407:
        /* <DEDUP_REMOVED lines=10> */
.L_x_8420:
[----:B------:R-:W0:Y:S01]  /*6230*/  I2F.F64 R4, R18 ;  /* 0x0000001200047312 */ /* 0x000e220000201c00 */
[----:B------:R-:W-:-:S05]  /*6240*/  CS2R R6, SRZ ;  /* 0x0000000000067805 */ /* 0x000fca000001ff00 */
[----:B0-----:R4:W-:Y:S01]  /*6250*/  STG.E.128 desc[UR36][R8.64], R4 ;  /* 0x0000000408007986 */ /* 0x0019e2000c101d24 */
[----:B------:R-:W-:Y:S05]  /*6260*/  BRA `(.L_x_8400) ;  /* 0x0000000000fc7947 */ /* 0x000fea0003800000 */
.L_x_8419:
[----:B------:R-:W-:-:S13]  /*6270*/  ISETP.NE.AND P0, PT, R0, 0xf, PT ;  /* 0x0000000f0000780c */ /* 0x000fda0003f05270 */
[----:B------:R-:W-:Y:S05]  /*6280*/  @!P0 BRA `(.L_x_8421) ;  /* 0x0000000000e88947 */ /* 0x000fea0003800000 */
[----:B------:R-:W-:-:S13]  /*6290*/  ISETP.NE.AND P0, PT, R0, 0x17, PT ;  /* 0x000000170000780c */ /* 0x000fda0003f05270 */
[----:B------:R-:W-:Y:S05]  /*62a0*/  @!P0 BRA `(.L_x_8422) ;  /* 0x0000000000908947 */ /* 0x000fea0003800000 */
[----:B------:R-:W-:-:S13]  /*62b0*/  ISETP.NE.AND P0, PT, R0, 0x18, PT ;  /* 0x000000180000780c */ /* 0x000fda0003f05270 */
[----:B------:R-:W-:Y:S05]  /*62c0*/  @!P0 BRA `(.L_x_8423) ;  /* 0x0000000000448947 */ /* 0x000fea0003800000 */
.L_x_8399:
        /* <DEDUP_REMOVED lines=16> */
.L_x_8424:
[----:B------:R-:W-:Y:S05]  /*63d0*/  BRA `(.L_x_8400) ;  /* 0x0000000000a07947 */ /* 0x000fea0003800000 */
.L_x_8423:
        /* <DEDUP_REMOVED lines=13> */
.L_x_8426:
[----:B------:R-:W-:Y:S05]  /*64b0*/  BSYNC.RECONVERGENT B0 ;  /* 0x0000000000007941 */ /* 0x000fea0003800200 */
.L_x_8425:
[----:B------:R-:W-:-:S05]  /*64c0*/  LOP3.LUT R3, R0, 0x80, R3, 0xf8, !PT ;  /* 0x0000008000037812 */ /* 0x000fca00078ef803 */
[----:B------:R2:W-:Y:S01]  /*64d0*/  STG.E.U8 desc[UR36][R8.64], R3 ;  /* 0x0000000308007986 */ /* 0x0005e2000c101124 */
[----:B------:R-:W-:Y:S05]  /*64e0*/  BRA `(.L_x_8400) ;  /* 0x00000000005c7947 */ /* 0x000fea0003800000 */
.L_x_8422:
        /* <DEDUP_REMOVED lines=12> */
.L_x_8428:
[----:B------:R-:W-:Y:S01]  /*65b0*/  IMAD.MOV.U32 R0, RZ, RZ, 0x7f ;  /* 0x0000007fff007424 */ /* 0x000fe200078e00ff */
[----:B------:R-:W-:-:S04]  /*65c0*/  ISETP.GT.U32.AND P0, PT, R4, 0x7f800000, PT ;  /* 0x7f8000000400780c */ /* 0x000fc80003f04070 */
[----:B------:R-:W-:-:S09]  /*65d0*/  SEL R0, R0, 0x7c, P0 ;  /* 0x0000007c00007807 */ /* 0x000fd20000000000 */
.L_x_8429:
[----:B------:R-:W-:Y:S05]  /*65e0*/  BSYNC.RECONVERGENT B0 ;  /* 0x0000000000007941 */ /* 0x000fea0003800200 */
.L_x_8427:
[----:B------:R-:W-:-:S04]  /*65f0*/  SHF.R.U32.HI R3, RZ, 0x18, R3 ;  /* 0x00000018ff037819 */ /* 0x000fc80000011603 */
[----:B------:R-:W-:-:S05]  /*6600*/  LOP3.LUT R3, R0, 0x80, R3, 0xf8, !PT ;  /* 0x0000008000037812 */ /* 0x000fca00078ef803 */
[----:B------:R1:W-:Y:S01]  /*6610*/  STG.E.U8 desc[UR36][R8.64], R3 ;  /* 0x0000000308007986 */ /* 0x0003e2000c101124 */
[----:B------:R-:W-:Y:S05]  /*6620*/  BRA `(.L_x_8400) ;  /* 0x00000000000c7947 */ /* 0x000fea0003800000 */
.L_x_8421:
[----:B------:R-:W-:-:S04]  /*6630*/  I2FP.F32.S32 R0, R18 ;  /* 0x0000001200007245 */ /* 0x000fc80000201400 */
[----:B------:R-:W-:-:S05]  /*6640*/  F2FP.BF16.F32.PACK_AB R0, RZ, R0 ;  /* 0x00000000ff00723e */ /* 0x000fca00000010ff */
[----:B------:R0:W-:Y:S02]  /*6650*/  STG.E.U16 desc[UR36][R8.64], R0 ;  /* 0x0000000008007986 */ /* 0x0001e4000c101524 */
.L_x_8400:
[----:B------:R-:W-:-:S07]  /*6660*/  VIADD R2, R2, 0x80 ;  /* 0x0000008002027836 */ /* 0x000fce0000000000 */
.L_x_8359:
[----:B------:R-:W-:Y:S05]  /*6670*/  BSYNC.RECONVERGENT B7 ;  /* 0x0000000000077941 */ /* 0x000fea0003800200 */
.L_x_8320:
        /* <DEDUP_REMOVED lines=21> */
.L_x_8433:
[----:B------:R-:W-:Y:S01]  /*67d0*/  STG.E.U8 desc[UR36][R2.64], R16 ;  /* 0x0000001002007986 */ /* 0x000fe2000c101124 */
[----:B------:R-:W-:Y:S05]  /*67e0*/  EXIT ;  /* 0x000000000000794d */ /* 0x000fea0003800000 */
.L_x_8432:
[----:B------:R-:W-:-:S13]  /*67f0*/  ISETP.NE.AND P0, PT, R0, 0x2, PT ;  /* 0x000000020000780c */ /* 0x000fda0003f05270 */
[----:B------:R-:W-:Y:S05]  /*6800*/  @!P0 BRA `(.L_x_8435) ;  /* 0x0000000000248947 */ /* 0x000fea0003800000 */
[----:B------:R-:W-:-:S13]  /*6810*/  ISETP.NE.AND P0, PT, R0, 0x3, PT ;  /* 0x000000030000780c */ /* 0x000fda0003f05270 */
[----:B------:R-:W-:Y:S05]  /*6820*/  @!P0 BRA `(.L_x_8436) ;  /* 0x0000000000148947 */ /* 0x000fea0003800000 */
[----:B------:R-:W-:-:S13]  /*6830*/  ISETP.NE.AND P0, PT, R0, 0x4, PT ;  /* 0x000000040000780c */ /* 0x000fda0003f05270 */
[----:B------:R-:W-:Y:S05]  /*6840*/  @P0 BRA `(.L_x_8434) ;  /* 0x00000008003c0947 */ /* 0x000fea0003800000 */
[----:B------:R-:W-:-:S05]  /*6850*/  SHF.R.S32.HI R17, RZ, 0x1f, R16 ;  /* 0x0000001fff117819 */ /* 0x000fca0000011410 */
[----:B------:R-:W-:Y:S01]  /*6860*/  STG.E.64 desc[UR36][R2.64], R16 ;  /* 0x0000001002007986 */ /* 0x000fe2000c101b24 */
[----:B------:R-:W-:Y:S05]  /*6870*/  EXIT ;  /* 0x000000000000794d */ /* 0x000fea0003800000 */
.L_x_8436:
[----:B------:R-:W-:Y:S01]  /*6880*/  STG.E desc[UR36][R2.64], R16 ;  /* 0x0000001002007986 */ /* 0x000fe2000c101924 */
[----:B------:R-:W-:Y:S05]  /*6890*/  EXIT ;  /* 0x000000000000794d */ /* 0x000fea0003800000 */
.L_x_8435:
[----:B------:R-:W-:Y:S01]  /*68a0*/  STG.E.U16 desc[UR36][R2.64], R16 ;  /* 0x0000001002007986 */ /* 0x000fe2000c101524 */
[----:B------:R-:W-:Y:S05]  /*68b0*/  EXIT ;  /* 0x000000000000794d */ /* 0x000fea0003800000 */
.L_x_8431:
[----:B------:R-:W-:-:S13]  /*68c0*/  ISETP.GT.AND P0, PT, R0, 0x6, PT ;  /* 0x000000060000780c */ /* 0x000fda0003f04270 */
[----:B------:R-:W-:Y:S05]  /*68d0*/  @P0 BRA `(.L_x_8437) ;  /* 0x00000000002c0947 */ /* 0x000fea0003800000 */
[----:B------:R-:W-:-:S13]  /*68e0*/  ISETP.NE.AND P0, PT, R0, 0x5, PT ;  /* 0x000000050000780c */ /* 0x000fda0003f05270 */
[----:B------:R-:W-:Y:S05]  /*68f0*/  @!P0 BRA `(.L_x_8438) ;  /* 0x0000000000148947 */ /* 0x000fea0003800000 */
[----:B------:R-:W-:-:S13]  /*6900*/  ISETP.NE.AND P0, PT, R0, 0x6, PT ;  /* 0x000000060000780c */ /* 0x000fda0003f05270 */
[----:B------:R-:W-:Y:S05]  /*6910*/  @P0 BRA `(.L_x_8434) ;  /* 0x0000000800080947 */ /* 0x000fea0003800000 */
[----:B------:R-:W-:-:S05]  /*6920*/  I2FP.F32.S32 R5, R16 ;  /* 0x0000001000057245 */ /* 0x000fca0000201400 */
[----:B------:R-:W-:Y:S01]  /*6930*/  STG.E desc[UR36][R2.64], R5 ;  /* 0x0000000502007986 */ /* 0x000fe2000c101924 */
[----:B------:R-:W-:Y:S05]  /*6940*/  EXIT ;  /* 0x000000000000794d */ /* 0x000fea0003800000 */
.L_x_8438:
[----:B------:R-:W-:-:S04]  /*6950*/  I2FP.F32.S32 R0, R16 ;  /* 0x0000001000007245 */ /* 0x000fc80000201400 */
[----:B------:R-:W-:-:S05]  /*6960*/  F2FP.F16.F32.PACK_AB R0, RZ, R0 ;  /* 0x00000000ff00723e */ /* 0x000fca00000000ff */
[----:B------:R-:W-:Y:S01]  /*6970*/  STG.E.U16 desc[UR36][R2.64], R0 ;  /* 0x0000000002007986 */ /* 0x000fe2000c101524 */
[----:B------:R-:W-:Y:S05]  /*6980*/  EXIT ;  /* 0x000000000000794d */ /* 0x000fea0003800000 */
.L_x_8437:
        /* <DEDUP_REMOVED lines=8> */
[----:B------:R-:W-:Y:S01]  /*6a10*/  STG.E.64 desc[UR36][R2.64], R16 ;  /* 0x0000001002007986 */ /* 0x000fe2000c101b24 */
[----:B------:R-:W-:Y:S05]  /*6a20*/  EXIT ;  /* 0x000000000000794d */ /* 0x000fea0003800000 */
.L_x_8440:
[----:B------:R-:W-:-:S04]  /*6a30*/  I2FP.F32.S32 R16, R16 ;  /* 0x0000001000107245 */ /* 0x000fc80000201400 */
[----:B------:R-:W-:-:S04]  /*6a40*/  F2FP.F16.F32.PACK_AB R5, RZ, R16 ;  /* 0x00000010ff05723e */ /* 0x000fc800000000ff */
[----:B------:R-:W-:-:S05]  /*6a50*/  PRMT R5, R5, 0x5410, RZ ;  /* 0x0000541005057816 */ /* 0x000fca00000000ff */
[----:B------:R-:W-:Y:S01]  /*6a60*/  STG.E desc[UR36][R2.64], R5 ;  /* 0x0000000502007986 */ /* 0x000fe2000c101924 */
[----:B------:R-:W-:Y:S05]  /*6a70*/  EXIT ;  /* 0x000000000000794d */ /* 0x000fea0003800000 */
.L_x_8439:
[----:B------:R-:W0:Y:S02]  /*6a80*/  I2F.F64 R16, R16 ;  /* 0x0000001000107312 */ /* 0x000e240000201c00 */
[----:B0-----:R-:W-:Y:S01]  /*6a90*/  STG.E.64 desc[UR36][R2.64], R16 ;  /* 0x0000001002007986 */ /* 0x001fe2000c101b24 */
[----:B------:R-:W-:Y:S05]  /*6aa0*/  EXIT ;  /* 0x000000000000794d */ /* 0x000fea0003800000 */
.L_x_8430:
        /* <DEDUP_REMOVED lines=12> */
.L_x_8444:
        /* <DEDUP_REMOVED lines=18> */
.L_x_8447:
[----:B------:R-:W-:-:S04]  /*6c90*/  SHF.R.U32.HI R5, RZ, 0x18, R5 ;  /* 0x00000018ff057819 */ /* 0x000fc80000011605 */
[----:B------:R-:W-:-:S07]  /*6ca0*/  LOP3.LUT R0, R0, 0x80, R5, 0xf8, !PT ;  /* 0x0000008000007812 */ /* 0x000fce00078ef805 */
.L_x_8446:
[----:B------:R-:W-:Y:S05]  /*6cb0*/  BSYNC.RECONVERGENT B0 ;  /* 0x0000000000007941 */ /* 0x000fea0003800200 */
.L_x_8445:
[----:B------:R-:W-:Y:S01]  /*6cc0*/  STG.E.U8 desc[UR36][R2.64], R0 ;  /* 0x0000000002007986 */ /* 0x000fe2000c101124 */
[----:B------:R-:W-:Y:S05]  /*6cd0*/  EXIT ;  /* 0x000000000000794d */ /* 0x000fea0003800000 */
.L_x_8443:
        /* <DEDUP_REMOVED lines=18> */
.L_x_8450:
[----:B------:R-:W-:-:S04]  /*6e00*/  SHF.R.U32.HI R5, RZ, 0x18, R5 ;  /* 0x00000018ff057819 */ /* 0x000fc80000011605 */
[----:B------:R-:W-:-:S07]  /*6e10*/  LOP3.LUT R0, R0, 0x80, R5, 0xf8, !PT ;  /* 0x0000008000007812 */ /* 0x000fce00078ef805 */
.L_x_8449:
[----:B------:R-:W-:Y:S05]  /*6e20*/  BSYNC.RECONVERGENT B0 ;  /* 0x0000000000007941 */ /* 0x000fea0003800200 */
.L_x_8448:
[----:B------:R-:W-:Y:S01]  /*6e30*/  STG.E.U8 desc[UR36][R2.64], R0 ;  /* 0x0000000002007986 */ /* 0x000fe2000c101124 */
[----:B------:R-:W-:Y:S05]  /*6e40*/  EXIT ;  /* 0x000000000000794d */ /* 0x000fea0003800000 */
.L_x_8442:
        /* <DEDUP_REMOVED lines=22> */
.L_x_8452:
[----:B------:R-:W-:-:S05]  /*6fb0*/  SHF.R.S32.HI R17, RZ, 0x1f, R16 ;  /* 0x0000001fff117819 */ /* 0x000fca0000011410 */
[----:B------:R-:W-:Y:S01]  /*6fc0*/  STG.E.64 desc[UR36][R2.64], R16 ;  /* 0x0000001002007986 */ /* 0x000fe2000c101b24 */
[----:B------:R-:W-:Y:S05]  /*6fd0*/  EXIT ;  /* 0x000000000000794d */ /* 0x000fea0003800000 */
.L_x_8451:
[----:B------:R-:W-:Y:S01]  /*6fe0*/  STG.E desc[UR36][R2.64], R16 ;  /* 0x0000001002007986 */ /* 0x000fe2000c101924 */
[----:B------:R-:W-:Y:S05]  /*6ff0*/  EXIT ;  /* 0x000000000000794d */ /* 0x000fea0003800000 */
.L_x_8441:
        /* <DEDUP_REMOVED lines=8> */
[----:B------:R-:W-:Y:S01]  /*7080*/  STG.E.U8 desc[UR36][R2.64], R5 ;  /* 0x0000000502007986 */ /* 0x000fe2000c101124 */
[----:B------:R-:W-:Y:S05]  /*7090*/  EXIT ;  /* 0x000000000000794d */ /* 0x000fea0003800000 */
.L_x_8454:
[----:B------:R-:W0:Y:S01]  /*70a0*/  I2F.F64 R16, R16 ;  /* 0x0000001000107312 */ /* 0x000e220000201c00 */
[----:B------:R-:W-:-:S05]  /*70b0*/  CS2R R18, SRZ ;  /* 0x0000000000127805 */ /* 0x000fca000001ff00 */
[----:B0-----:R-:W-:Y:S01]  /*70c0*/  STG.E.128 desc[UR36][R2.64], R16 ;  /* 0x0000001002007986 */ /* 0x001fe2000c101d24 */
[----:B------:R-:W-:Y:S05]  /*70d0*/  EXIT ;  /* 0x000000000000794d */ /* 0x000fea0003800000 */
.L_x_8453:
[----:B------:R-:W-:-:S13]  /*70e0*/  ISETP.NE.AND P0, PT, R0, 0xf, PT ;  /* 0x0000000f0000780c */ /* 0x000fda0003f05270 */
[----:B------:R-:W-:Y:S05]  /*70f0*/  @!P0 BRA `(.L_x_8455) ;  /* 0x0000000000e88947 */ /* 0x000fea0003800000 */
[----:B------:R-:W-:-:S13]  /*7100*/  ISETP.NE.AND P0, PT, R0, 0x17, PT ;  /* 0x000000170000780c */ /* 0x000fda0003f05270 */
[----:B------:R-:W-:Y:S05]  /*7110*/  @!P0 BRA `(.L_x_8456) ;  /* 0x0000000000908947 */ /* 0x000fea0003800000 */
[----:B------:R-:W-:-:S13]  /*7120*/  ISETP.NE.AND P0, PT, R0, 0x18, PT ;  /* 0x000000180000780c */ /* 0x000fda0003f05270 */
[----:B------:R-:W-:Y:S05]  /*7130*/  @!P0 BRA `(.L_x_8457) ;  /* 0x0000000000448947 */ /* 0x000fea0003800000 */
.L_x_8434:
        /* <DEDUP_REMOVED lines=16> */
.L_x_8458:
[----:B------:R-:W-:Y:S05]  /*7240*/  EXIT ;  /* 0x000000000000794d */ /* 0x000fea0003800000 */
.L_x_8457:
        /* <DEDUP_REMOVED lines=13> */
.L_x_8460:
[----:B------:R-:W-:Y:S05]  /*7320*/  BSYNC.RECONVERGENT B0 ;  /* 0x0000000000007941 */ /* 0x000fea0003800200 */
.L_x_8459:
[----:B------:R-:W-:-:S05]  /*7330*/  LOP3.LUT R5, R0, 0x80, R5, 0xf8, !PT ;  /* 0x0000008000057812 */ /* 0x000fca00078ef805 */
[----:B------:R-:W-:Y:S01]  /*7340*/  STG.E.U8 desc[UR36][R2.64], R5 ;  /* 0x0000000502007986 */ /* 0x000fe2000c101124 */
[----:B------:R-:W-:Y:S05]  /*7350*/  EXIT ;  /* 0x000000000000794d */ /* 0x000fea0003800000 */
.L_x_8456:
        /* <DEDUP_REMOVED lines=12> */
.L_x_8462:
[----:B------:R-:W-:Y:S01]  /*7420*/  IMAD.MOV.U32 R0, RZ, RZ, 0x7f ;  /* 0x0000007fff007424 */ /* 0x000fe200078e00ff */
[----:B------:R-:W-:-:S04]  /*7430*/  ISETP.GT.U32.AND P0, PT, R4, 0x7f800000, PT ;  /* 0x7f8000000400780c */ /* 0x000fc80003f04070 */
[----:B------:R-:W-:-:S09]  /*7440*/  SEL R0, R0, 0x7c, P0 ;  /* 0x0000007c00007807 */ /* 0x000fd20000000000 */
.L_x_8463:
[----:B------:R-:W-:Y:S05]  /*7450*/  BSYNC.RECONVERGENT B0 ;  /* 0x0000000000007941 */ /* 0x000fea0003800200 */
.L_x_8461:
[----:B------:R-:W-:-:S04]  /*7460*/  SHF.R.U32.HI R5, RZ, 0x18, R5 ;  /* 0x00000018ff057819 */ /* 0x000fc80000011605 */
[----:B------:R-:W-:-:S05]  /*7470*/  LOP3.LUT R5, R0, 0x80, R5, 0xf8, !PT ;  /* 0x0000008000057812 */ /* 0x000fca00078ef805 */
[----:B------:R-:W-:Y:S01]  /*7480*/  STG.E.U8 desc[UR36][R2.64], R5 ;  /* 0x0000000502007986 */ /* 0x000fe2000c101124 */
[----:B------:R-:W-:Y:S05]  /*7490*/  EXIT ;  /* 0x000000000000794d */ /* 0x000fea0003800000 */
.L_x_8455:
[----:B------:R-:W-:-:S04]  /*74a0*/  I2FP.F32.S32 R0, R16 ;  /* 0x0000001000007245 */ /* 0x000fc80000201400 */
[----:B------:R-:W-:-:S05]  /*74b0*/  F2FP.BF16.F32.PACK_AB R0, RZ, R0 ;  /* 0x00000000ff00723e */ /* 0x000fca00000010ff */
[----:B------:R-:W-:Y:S01]  /*74c0*/  STG.E.U16 desc[UR36][R2.64], R0 ;  /* 0x0000000002007986 */ /* 0x000fe2000c101524 */
[----:B------:R-:W-:Y:S05]  /*74d0*/  EXIT ;  /* 0x000000000000794d */ /* 0x000fea0003800000 */
.L_x_8464:
        /* <DEDUP_REMOVED lines=10> */
.L_x_37049:


//--------------------- .text._ZN2at6native18elementwise_kernelILi128ELi2EZNS0_22gpu_kernel_impl_nocastIZZZNS0_21clamp_max_kernel_cudaERNS_18TensorIteratorBaseERKN3c106ScalarEENKUlvE_clEvENKUlvE1_clEvEUliE_EEvS4_RKT_EUliE_EEviT1_ --------------------------
	.section	.text._ZN2at6native18elementwise_kernelILi128ELi2EZNS0_22gpu_kernel_impl_nocastIZZZNS0_21clamp_max_kernel_cudaERNS_18TensorIteratorBaseERKN3c106ScalarEENKUlvE_clEvENKUlvE1_clEvEUliE_EEvS4_RKT_EUliE_EEviT1_,"ax",@progbits
	.align	128
        .global         _ZN2at6native18elementwise_kernelILi128ELi2EZNS0_22gpu_kernel_impl_nocastIZZZNS0_21clamp_max_kernel_cudaERNS_18TensorIteratorBaseERKN3c106ScalarEENKUlvE_clEvENKUlvE1_clEvEUliE_EEvS4_RKT_EUliE_EEviT1_
        .type           _ZN2at6native18elementwise_kernelILi128ELi2EZNS0_22gpu_kernel_impl_nocastIZZZNS0_21clamp_max_kernel_cudaERNS_18TensorIteratorBaseERKN3c106ScalarEENKUlvE_clEvENKUlvE1_clEvEUliE_EEvS4_RKT_EUliE_EEviT1_,@function
        .size           _ZN2at6native18elementwise_kernelILi128ELi2EZNS0_22gpu_kernel_impl_nocastIZZZNS0_21clamp_max_kernel_cudaERNS_18TensorIteratorBaseERKN3c106ScalarEENKUlvE_clEvENKUlvE1_clEvEUliE_EEvS4_RKT_EUliE_EEviT1_,(.L_x_37050 - _ZN2at6native18elementwise_kernelILi128ELi2EZNS0_22gpu_kernel_impl_nocastIZZZNS0_21clamp_max_kernel_cudaERNS_18TensorIteratorBaseERKN3c106ScalarEENKUlvE_clEvENKUlvE1_clEvEUliE_EEvS4_RKT_EUliE_EEviT1_)
        .other          _ZN2at6native18elementwise_kernelILi128ELi2EZNS0_22gpu_kernel_impl_nocastIZZZNS0_21clamp_max_kernel_cudaERNS_18TensorIteratorBaseERKN3c106ScalarEENKUlvE_clEvENKUlvE1_clEvEUliE_EEvS4_RKT_EUliE_EEviT1_,@"STO_CUDA_ENTRY STV_DEFAULT"
_ZN2at6native18elementwise_kernelILi128ELi2EZNS0_22gpu_kernel_impl_nocastIZZZNS0_21clamp_max_kernel_cudaERNS_18TensorIteratorBaseERKN3c106ScalarEENKUlvE_clEvENKUlvE1_clEvEUliE_EEvS4_RKT_EUliE_EEviT1_:
.text._ZN2at6native18elementwise_kernelILi128ELi2EZNS0_22gpu_kernel_impl_nocastIZZZNS0_21clamp_max_kernel_cudaERNS_18TensorIteratorBaseERKN3c106ScalarEENKUlvE_clEvENKUlvE1_clEvEUliE_EEvS4_RKT_EUliE_EEviT1_:
        /* <DEDUP_REMOVED lines=15> */
[----:B0-----:R-:W1:Y:S06]  /*00f0*/  LDG.E R4, desc[UR6][R4.64] ;  /* 0x0000000604047981 */ /* 0x001e6c000c1e1900 */
[----:B------:R-:W0:Y:S01]  /*0100*/  LDC.64 R6, c[0x0][0x580] ;  /* 0x00016000ff067b82 */ /* 0x000e220000000a00 */
[----:B------:R-:W-:Y:S02]  /*0110*/  IADD3 R3, PT, PT, R3, 0x80, RZ ;  /* 0x0000008003037810 */ /* 0x000fe40007ffe0ff */
[----:B-1----:R-:W-:-:S05]  /*0120*/  VIMNMX R9, PT, PT, R4, UR5, PT ;  /* 0x0000000504097c48 */ /* 0x002fca000bfe0100 */
[----:B0-----:R0:W-:Y:S02]  /*0130*/  STG.E desc[UR6][R6.64], R9 ;  /* 0x0000000906007986 */ /* 0x0011e4000c101906 */
.L_x_8467:
[----:B------:R-:W-:Y:S05]  /*0140*/  BSYNC.RECONVERGENT B0 ;  /* 0x0000000000007941 */ /* 0x000fea0003800200 */
.L_x_8466:
[----:B------:R-:W-:-:S13]  /*0150*/  ISETP.GE.AND P0, PT, R3, UR4, PT ;  /* 0x0000000403007c0c */ /* 0x000fda000bf06270 */
[----:B------:R-:W-:Y:S05]  /*0160*/  @P0 EXIT ;  /* 0x000000000000094d */ /* 0x000fea0003800000 */
[----:B------:R-:W1:Y:S01]  /*0170*/  LDC.64 R2, c[0x0][0x588] ;  /* 0x00016200ff027b82 */ /* 0x000e620000000a00 */
[----:B------:R-:W0:Y:S01]  /*0180*/  LDCU UR4, c[0x0][0x590] ;  /* 0x0000b200ff0477ac */ /* 0x000e220008000800 */
[----:B-1----:R-:W0:Y:S06]  /*0190*/  LDG.E R2, desc[UR6][R2.64] ;  /* 0x0000000602027981 */ /* 0x002e2c000c1e1900 */
[----:B------:R-:W1:Y:S01]  /*01a0*/  LDC.64 R4, c[0x0][0x580] ;  /* 0x00016000ff047b82 */ /* 0x000e620000000a00 */
[----:B0-----:R-:W-:-:S05]  /*01b0*/  VIMNMX R7, PT, PT, R2, UR4, PT ;  /* 0x0000000402077c48 */ /* 0x001fca000bfe0100 */
[----:B-1----:R-:W-:Y:S01]  /*01c0*/  STG.E desc[UR6][R4.64], R7 ;  /* 0x0000000704007986 */ /* 0x002fe2000c101906 */
[----:B------:R-:W-:Y:S05]  /*01d0*/  EXIT ;  /* 0x000000000000794d */ /* 0x000fea0003800000 */
.L_x_8465:
        /* <DEDUP_REMOVED lines=305> */
.L_x_8470:
[----:B------:R-:W0:Y:S01]  /*14f0*/  LDCU.128 UR8, c[0x0][0x580] ;  /* 0x0000b000ff0877ac */ /* 0x000e220008000c00 */
[----:B------:R-:W1:Y:S01]  /*1500*/  LDCU UR5, c[0x0][0x590] ;  /* 0x0000b200ff0577ac */ /* 0x000e620008000800 */
[----:B0-----:R-:W-:-:S05]  /*1510*/  IADD3 R6, P0, PT, R4, UR10, RZ ;  /* 0x0000000a04067c10 */ /* 0x001fca000ff1e0ff */
[----:B------:R-:W-:-:S05]  /*1520*/  IMAD.X R7, RZ, RZ, UR11, P0 ;  /* 0x0000000bff077e24 */ /* 0x000fca00080e06ff */
[----:B------:R-:W1:Y:S01]  /*1530*/  LDG.E R6, desc[UR6][R6.64] ;  /* 0x0000000606067981 */ /* 0x000e62000c1e1900 */
[----:B------:R-:W-:Y:S02]  /*1540*/  IADD3 R4, P0, PT, R5, UR8, RZ ;  /* 0x0000000805047c10 */ /* 0x000fe4000ff1e0ff */
[----:B------:R-:W-:Y:S02]  /*1550*/  IADD3 R3, PT, PT, R3, 0x80, RZ ;  /* 0x0000008003037810 */ /* 0x000fe40007ffe0ff */
[----:B------:R-:W-:Y:S02]  /*1560*/  IADD3.X R5, PT, PT, RZ, UR9, RZ, P0, !PT ;  /* 0x00000009ff057c10 */ /* 0x000fe400087fe4ff */
[----:B-1----:R-:W-:-:S05]  /*1570*/  VIMNMX R9, PT, PT, R6, UR5, PT ;  /* 0x0000000506097c48 */ /* 0x002fca000bfe0100 */
[----:B------:R0:W-:Y:S02]  /*1580*/  STG.E desc[UR6][R4.64], R9 ;  /* 0x0000000904007986 */ /* 0x0001e4000c101906 */
.L_x_8469:
[----:B------:R-:W-:Y:S05]  /*1590*/  BSYNC.RECONVERGENT B0 ;  /* 0x0000000000007941 */ /* 0x000fea0003800200 */
.L_x_8468:
        /* <DEDUP_REMOVED lines=300> */
.L_x_8471:
[----:B------:R-:W0:Y:S01]  /*2860*/  LDCU.128 UR8, c[0x0][0x580] ;  /* 0x0000b000ff0877ac */ /* 0x000e220008000c00 */
[----:B------:R-:W1:Y:S01]  /*2870*/  LDCU UR4, c[0x0][0x590] ;  /* 0x0000b200ff0477ac */ /* 0x000e620008000800 */
[----:B0-----:R-:W-:-:S04]  /*2880*/  IADD3 R4, P0, PT, R2, UR10, RZ ;  /* 0x0000000a02047c10 */ /* 0x001fc8000ff1e0ff */
[----:B------:R-:W-:-:S05]  /*2890*/  IADD3.X R5, PT, PT, RZ, UR11, RZ, P0, !PT ;  /* 0x0000000bff057c10 */ /* 0x000fca00087fe4ff */
[----:B------:R-:W1:Y:S01]  /*28a0*/  LDG.E R4, desc[UR6][R4.64] ;  /* 0x0000000604047981 */ /* 0x000e62000c1e1900 */
[----:B------:R-:W-:-:S04]  /*28b0*/  IADD3 R2, P0, PT, R3, UR8, RZ ;  /* 0x0000000803027c10 */ /* 0x000fc8000ff1e0ff */
[----:B------:R-:W-:Y:S02]  /*28c0*/  IADD3.X R3, PT, PT, RZ, UR9, RZ, P0, !PT ;  /* 0x00000009ff037c10 */ /* 0x000fe400087fe4ff */
[----:B-1----:R-:W-:-:S05]  /*28d0*/  VIMNMX R7, PT, PT, R4, UR4, PT ;  /* 0x0000000404077c48 */ /* 0x002fca000bfe0100 */
[----:B------:R-:W-:Y:S01]  /*28e0*/  STG.E desc[UR6][R2.64], R7 ;  /* 0x0000000702007986 */ /* 0x000fe2000c101906 */
[----:B------:R-:W-:Y:S05]  /*28f0*/  EXIT ;  /* 0x000000000000794d */ /* 0x000fea0003800000 */
.L_x_8472:
        /* <DEDUP_REMOVED lines=16> */
.L_x_37050:


//--------------------- .text._ZN2at6native27unrolled_elementwise_kernelIZZZNS0_21clamp_max_kernel_cudaERNS_18TensorIteratorBaseERKN3c106ScalarEENKUlvE_clEvENKUlvE1_clEvEUliE_St5arrayIPcLm2EELi4E23TrivialOffsetCalculatorILi1EjESF_NS0_6memory15LoadWithoutCastENSG_16StoreWithoutCastEEEviT_T0_T2_T3_T4_T5_ --------------------------
	.section	.text._ZN2at6native27unrolled_elementwise_kernelIZZZNS0_21clamp_max_kernel_cudaERNS_18TensorIteratorBaseERKN3c106ScalarEENKUlvE_clEvENKUlvE1_clEvEUliE_St5arrayIPcLm2EELi4E23TrivialOffsetCalculatorILi1EjESF_NS0_6memory15LoadWithoutCastENSG_16StoreWithoutCastEEEviT_T0_T2_T3_T4_T5_,"ax",@progbits
	.align	128
        .global         _ZN2at6native27unrolled_elementwise_kernelIZZZNS0_21clamp_max_kernel_cudaERNS_18TensorIteratorBaseERKN3c106ScalarEENKUlvE_clEvENKUlvE1_clEvEUliE_St5arrayIPcLm2EELi4E23TrivialOffsetCalculatorILi1EjESF_NS0_6memory15LoadWithoutCastENSG_16StoreWithoutCastEEEviT_T0_T2_T3_T4_T5_
        .type           _ZN2at6native27unrolled_elementwise_kernelIZZZNS0_21clamp_max_kernel_cudaERNS_18TensorIteratorBaseERKN3c106ScalarEENKUlvE_clEvENKUlvE1_clEvEUliE_St5arrayIPcLm2EELi4E23TrivialOffsetCalculatorILi1EjESF_NS0_6memory15LoadWithoutCastENSG_16StoreWithoutCastEEEviT_T0_T2_T3_T4_T5_,@function
        .size           _ZN2at6native27unrolled_elementwise_kernelIZZZNS0_21clamp_max_kernel_cudaERNS_18TensorIteratorBaseERKN3c106ScalarEENKUlvE_clEvENKUlvE1_clEvEUliE_St5arrayIPcLm2EELi4E23TrivialOffsetCalculatorILi1EjESF_NS0_6memory15LoadWithoutCastENSG_16StoreWithoutCastEEEviT_T0_T2_T3_T4_T5_,(.L_x_37051 - _ZN2at6native27unrolled_elementwise_kernelIZZZNS0_21clamp_max_kernel_cudaERNS_18TensorIteratorBaseERKN3c106ScalarEENKUlvE_clEvENKUlvE1_clEvEUliE_St5arrayIPcLm2EELi4E23TrivialOffsetCalculatorILi1EjESF_NS0_6memory15LoadWithoutCastENSG_16StoreWithoutCastEEEviT_T0_T2_T3_T4_T5_)
        .other          _ZN2at6native27unrolled_elementwise_kernelIZZZNS0_21clamp_max_kernel_cudaERNS_18TensorIteratorBaseERKN3c106ScalarEENKUlvE_clEvENKUlvE1_clEvEUliE_St5arrayIPcLm2EELi4E23TrivialOffsetCalculatorILi1EjESF_NS0_6memory15LoadWithoutCastENSG_16StoreWithoutCastEEEviT_T0_T2_T3_T4_T5_,@"STO_CUDA_ENTRY STV_DEFAULT"
_ZN2at6native27unrolled_elementwise_kernelIZZZNS0_21clamp_max_kernel_cudaERNS_18TensorIteratorBaseERKN3c106ScalarEENKUlvE_clEvENKUlvE1_clEvEUliE_St5arrayIPcLm2EELi4E23TrivialOffsetCalculatorILi1EjESF_NS0_6memory15LoadWithoutCastENSG_16StoreWithoutCastEEEviT_T0_T2_T3_T4_T5_:
.text._ZN2at6native27unrolled_elementwise_kernelIZZZNS0_21clamp_max_kernel_cudaERNS_18TensorIteratorBaseERKN3c106ScalarEENKUlvE_clEvENKUlvE1_clEvEUliE_St5arrayIPcLm2EELi4E23TrivialOffsetCalculatorILi1EjESF_NS0_6memory15LoadWithoutCastENSG_16StoreWithoutCastEEEviT_T0_T2_T3_T4_T5_:
        /* <DEDUP_REMOVED lines=17> */
[----:B0-----:R-:W-:Y:S01]  /*0110*/  @!P0 IMAD.WIDE.U32 R4, R15, 0x4, R4 ;  /* 0x000000040f048825 */ /* 0x001fe200078e0004 */
[----:B------:R-:W-:-:S11]  /*0120*/  CS2R R14, SRZ ;  /* 0x00000000000e7805 */ /* 0x000fd6000001ff00 */
[----:B------:R-:W-:Y:S01]  /*0130*/  @!P3 IMAD R19, R0, 0x200, R13 ;  /* 0x000002000013b824 */ /* 0x000fe200078e020d */
[----:B------:R-:W-:Y:S01]  /*0140*/  @!P3 IADD3 R13, PT, PT, R13, 0x80, RZ ;  /* 0x000000800d0db810 */ /* 0x000fe20007ffe0ff */
[----:B------:R-:W0:Y:S03]  /*0150*/  @!P3 LDC.64 R10, c[0x0][0x3a0] ;  /* 0x0000e800ff0abb82 */ /* 0x000e260000000a00 */
[----:B------:R-:W-:Y:S01]  /*0160*/  ISETP.GE.AND P2, PT, R13, R2, PT ;  /* 0x000000020d00720c */ /* 0x000fe20003f46270 */
[----:B--2---:R-:W-:-:S12]  /*0170*/  @!P1 IMAD.WIDE.U32 R8, R17, 0x4, R8 ;  /* 0x0000000411089825 */ /* 0x004fd800078e0008 */
[----:B------:R-:W2:Y:S01]  /*0180*/  @!P2 LDC.64 R6, c[0x0][0x3a0] ;  /* 0x0000e800ff06ab82 */ /* 0x000ea20000000a00 */
[----:B------:R-:W-:Y:S02]  /*0190*/  @!P2 IMAD R13, R0, 0x200, R13 ;  /* 0x00000200000da824 */ /* 0x000fe400078e020d */
[----:B0-----:R-:W-:-:S05]  /*01a0*/  @!P3 IMAD.WIDE.U32 R10, R19, 0x4, R10 ;  /* 0x00000004130ab825 */ /* 0x001fca00078e000a */
[----:B-1----:R-:W3:Y:S01]  /*01b0*/  @!P3 LDG.E R14, desc[UR4][R10.64] ;  /* 0x000000040a0eb981 */ /* 0x002ee2000c1e1900 */
[----:B--2---:R-:W-:Y:S01]  /*01c0*/  @!P2 IMAD.WIDE.U32 R6, R13, 0x4, R6 ;  /* 0x000000040d06a825 */ /* 0x004fe200078e0006 */
[----:B------:R-:W-:-:S04]  /*01d0*/  CS2R R12, SRZ ;  /* 0x00000000000c7805 */ /* 0x000fc8000001ff00 */
[----:B------:R-:W2:Y:S04]  /*01e0*/  @!P2 LDG.E R15, desc[UR4][R6.64] ;  /* 0x00000004060fa981 */ /* 0x000ea8000c1e1900 */
[----:B------:R-:W4:Y:S04]  /*01f0*/  @!P0 LDG.E R12, desc[UR4][R4.64] ;  /* 0x00000004040c8981 */ /* 0x000f28000c1e1900 */
[----:B------:R-:W5:Y:S01]  /*0200*/  @!P1 LDG.E R13, desc[UR4][R8.64] ;  /* 0x00000004080d9981 */ /* 0x000f62000c1e1900 */
[----:B------:R-:W-:Y:S01]  /*0210*/  ISETP.GE.AND P0, PT, R3, R2, PT ;  /* 0x000000020300720c */ /* 0x000fe20003f06270 */
[----:B------:R-:W-:Y:S04]  /*0220*/  BSSY.RECONVERGENT B0, `(.L_x_8473) ;  /* 0x000001b000007945 */ /* 0x000fe80003800200 */
[----:B------:R-:W-:Y:S01]  /*0230*/  BSSY.RELIABLE B1, `(.L_x_8474) ;  /* 0x0000013000017945 */ /* 0x000fe20003800100 */
[----:B---3--:R-:W-:-:S02]  /*0240*/  VIMNMX R19, PT, PT, R14, UR6, PT ;  /* 0x000000060e137c48 */ /* 0x008fc4000bfe0100 */
[----:B--2---:R-:W-:Y:S02]  /*0250*/  VIMNMX R15, PT, PT, R15, UR6, PT ;  /* 0x000000060f0f7c48 */ /* 0x004fe4000bfe0100 */
[----:B----4-:R-:W-:Y:S02]  /*0260*/  VIMNMX R17, PT, PT, R12, UR6, PT ;  /* 0x000000060c117c48 */ /* 0x010fe4000bfe0100 */
[----:B-----5:R-:W-:Y:S01]  /*0270*/  VIMNMX R13, PT, PT, R13, UR6, PT ;  /* 0x000000060d0d7c48 */ /* 0x020fe2000bfe0100 */
[----:B------:R-:W-:Y:S06]  /*0280*/  @P0 BRA `(.L_x_8475) ;  /* 0x0000000000340947 */ /* 0x000fec0003800000 */
[----:B------:R-:W0:Y:S01]  /*0290*/  LDC.64 R4, c[0x0][0x398] ;  /* 0x0000e600ff047b82 */ /* 0x000e220000000a00 */
[----:B------:R-:W-:Y:S01]  /*02a0*/  LEA R7, R0, R3, 0x9 ;  /* 0x0000000300077211 */ /* 0x000fe200078e48ff */
[----:B------:R-:W-:-:S05]  /*02b0*/  VIADD R3, R3, 0x80 ;  /* 0x0000008003037836 */ /* 0x000fca0000000000 */
[----:B------:R-:W-:-:S13]  /*02c0*/  ISETP.GE.AND P0, PT, R3, R2, PT ;  /* 0x000000020300720c */ /* 0x000fda0003f06270 */
[----:B------:R-:W-:Y:S05]  /*02d0*/  @P0 BREAK.RELIABLE B1 ;  /* 0x0000000000010942 */ /* 0x000fea0003800100 */
[----:B0-----:R-:W-:-:S05]  /*02e0*/  IMAD.WIDE.U32 R4, R7, 0x4, R4 ;  /* 0x0000000407047825 */ /* 0x001fca00078e0004 */
[----:B------:R0:W-:Y:S01]  /*02f0*/  STG.E desc[UR4][R4.64], R17 ;  /* 0x0000001104007986 */ /* 0x0001e2000c101904 */
[----:B------:R-:W-:Y:S05]  /*0300*/  @P0 BRA `(.L_x_8476) ;  /* 0x0000000000300947 */ /* 0x000fea0003800000 */
[----:B0-----:R-:W0:Y:S01]  /*0310*/  LDC.64 R4, c[0x0][0x398] ;  /* 0x0000e600ff047b82 */ /* 0x001e220000000a00 */
[----:B------:R-:W-:Y:S01]  /*0320*/  LEA R7, R0, R3, 0x9 ;  /* 0x0000000300077211 */ /* 0x000fe200078e48ff */
[----:B------:R-:W-:-:S04]  /*0330*/  VIADD R3, R3, 0x80 ;  /* 0x0000008003037836 */ /* 0x000fc80000000000 */
[----:B0-----:R-:W-:-:S05]  /*0340*/  IMAD.WIDE.U32 R4, R7, 0x4, R4 ;  /* 0x0000000407047825 */ /* 0x001fca00078e0004 */
[----:B------:R0:W-:Y:S02]  /*0350*/  STG.E desc[UR4][R4.64], R13 ;  /* 0x0000000d04007986 */ /* 0x0001e4000c101904 */
.L_x_8475:
[----:B------:R-:W-:Y:S05]  /*0360*/  BSYNC.RELIABLE B1 ;  /* 0x0000000000017941 */ /* 0x000fea0003800100 */
.L_x_8474:
[----:B------:R-:W-:-:S13]  /*0370*/  ISETP.GE.AND P0, PT, R3, R2, PT ;  /* 0x000000020300720c */ /* 0x000fda0003f06270 */
[----:B0-----:R-:W0:Y:S01]  /*0380*/  @!P0 LDC.64 R4, c[0x0][0x398] ;  /* 0x0000e600ff048b82 */ /* 0x001e220000000a00 */
[----:B------:R-:W-:Y:S01]  /*0390*/  @!P0 LEA R7, R0, R3, 0x9 ;  /* 0x0000000300078211 */ /* 0x000fe200078e48ff */
[----:B------:R-:W-:-:S04]  /*03a0*/  @!P0 VIADD R3, R3, 0x80 ;  /* 0x0000008003038836 */ /* 0x000fc80000000000 */
[----:B0-----:R-:W-:-:S05]  /*03b0*/  @!P0 IMAD.WIDE.U32 R4, R7, 0x4, R4 ;  /* 0x0000000407048825 */ /* 0x001fca00078e0004 */
[----:B------:R1:W-:Y:S02]  /*03c0*/  @!P0 STG.E desc[UR4][R4.64], R19 ;  /* 0x0000001304008986 */ /* 0x0003e4000c101904 */
.L_x_8476:
[----:B------:R-:W-:Y:S05]  /*03d0*/  BSYNC.RECONVERGENT B0 ;  /* 0x0000000000007941 */ /* 0x000fea0003800200 */
.L_x_8473:
        /* <DEDUP_REMOVED lines=8> */
.L_x_8477:
        /* <DEDUP_REMOVED lines=10> */
.L_x_37051:


//--------------------- .text._ZN2at6native29vectorized_elementwise_kernelILi2EZZZNS0_21clamp_max_kernel_cudaERNS_18TensorIteratorBaseERKN3c106ScalarEENKUlvE_clEvENKUlvE1_clEvEUliE_St5arrayIPcLm2EEEEviT0_T1_ --------------------------
	.section	.text._ZN2at6native29vectorized_elementwise_kernelILi2EZZZNS0_21clamp_max_kernel_cudaERNS_18TensorIteratorBaseERKN3c106ScalarEENKUlvE_clEvENKUlvE1_clEvEUliE_St5arrayIPcLm2EEEEviT0_T1_,"ax",@progbits
	.align	128
        .global         _ZN2at6native29vectorized_elementwise_kernelILi2EZZZNS0_21clamp_max_kernel_cudaERNS_18TensorIteratorBaseERKN3c106ScalarEENKUlvE_clEvENKUlvE1_clEvEUliE_St5arrayIPcLm2EEEEviT0_T1_
        .type           _ZN2at6native29vectorized_elementwise_kernelILi2EZZZNS0_21clamp_max_kernel_cudaERNS_18TensorIteratorBaseERKN3c106ScalarEENKUlvE_clEvENKUlvE1_clEvEUliE_St5arrayIPcLm2EEEEviT0_T1_,@function
        .size           _ZN2at6native29vectorized_elementwise_kernelILi2EZZZNS0_21clamp_max_kernel_cudaERNS_18TensorIteratorBaseERKN3c106ScalarEENKUlvE_clEvENKUlvE1_clEvEUliE_St5arrayIPcLm2EEEEviT0_T1_,(.L_x_37052 - _ZN2at6native29vectorized_elementwise_kernelILi2EZZZNS0_21clamp_max_kernel_cudaERNS_18TensorIteratorBaseERKN3c106ScalarEENKUlvE_clEvENKUlvE1_clEvEUliE_St5arrayIPcLm2EEEEviT0_T1_)
        .other          _ZN2at6native29vectorized_elementwise_kernelILi2EZZZNS0_21clamp_max_kernel_cudaERNS_18TensorIteratorBaseERKN3c106ScalarEENKUlvE_clEvENKUlvE1_clEvEUliE_St5arrayIPcLm2EEEEviT0_T1_,@"STO_CUDA_ENTRY STV_DEFAULT"
_ZN2at6native29vectorized_elementwise_kernelILi2EZZZNS0_21clamp_max_kernel_cudaERNS_18TensorIteratorBaseERKN3c106ScalarEENKUlvE_clEvENKUlvE1_clEvEUliE_St5arrayIPcLm2EEEEviT0_T1_:
.text._ZN2at6native29vectorized_elementwise_kernelILi2EZZZNS0_21clamp_max_kernel_cudaERNS_18TensorIteratorBaseERKN3c106ScalarEENKUlvE_clEvENKUlvE1_clEvEUliE_St5arrayIPcLm2EEEEviT0_T1_:
        /* <DEDUP_REMOVED lines=14> */
[----:B------:R-:W-:Y:S01]  /*00e0*/  @!P6 IADD3 R25, PT, PT, R17, 0x80, RZ ;  /* 0x000000801119e810 */ /* 0x000fe20007ffe0ff */
[----:B------:R-:W0:Y:S01]  /*00f0*/  @!P6 LDC.64 R2, c[0x0][0x3a0] ;  /* 0x0000e800ff02eb82 */ /* 0x000e220000000a00 */
[----:B------:R-:W-:Y:S02]  /*0100*/  @!P6 IMAD.IADD R5, R0, 0x1, R17 ;  /* 0x000000010005e824 */ /* 0x000fe400078e0211 */
[----:B------:R-:W-:-:S13]  /*0110*/  ISETP.GE.U32.AND P5, PT, R25, R16, PT ;  /* 0x000000101900720c */ /* 0x000fda0003fa6070 */
[----:B------:R-:W-:Y:S01]  /*0120*/  @!P5 IMAD.IADD R20, R0, 0x1, R25 ;  /* 0x000000010014d824 */ /* 0x000fe200078e0219 */
[----:B------:R-:W2:Y:S01]  /*0130*/  @!P5 LDC.64 R14, c[0x0][0x3a0] ;  /* 0x0000e800ff0edb82 */ /* 0x000ea20000000a00 */
[----:B------:R-:W-:-:S05]  /*0140*/  @!P5 VIADD R25, R25, 0x80 ;  /* 0x000000801919d836 */ /* 0x000fca0000000000 */
[----:B------:R-:W-:Y:S01]  /*0150*/  ISETP.GE.U32.AND P4, PT, R25, R16, PT ;  /* 0x000000101900720c */ /* 0x000fe20003f86070 */
[----:B0-----:R-:W-:-:S05]  /*0160*/  @!P6 IMAD.WIDE.U32 R2, R5, 0x4, R2 ;  /* 0x000000040502e825 */ /* 0x001fca00078e0002 */
[----:B------:R0:W1:Y:S07]  /*0170*/  @!P6 LDG.E R18, desc[UR4][R2.64] ;  /* 0x000000040212e981 */ /* 0x00006e000c1e1900 */
[----:B------:R-:W-:Y:S01]  /*0180*/  @!P4 IADD3 R29, PT, PT, R0, R25, RZ ;  /* 0x00000019001dc210 */ /* 0x000fe20007ffe0ff */
[----:B------:R-:W-:Y:S01]  /*0190*/  @!P4 VIADD R25, R25, 0x80 ;  /* 0x000000801919c836 */ /* 0x000fe20000000000 */
[----:B------:R-:W3:Y:S04]  /*01a0*/  @!P4 LDC.64 R12, c[0x0][0x3a0] ;  /* 0x0000e800ff0ccb82 */ /* 0x000ee80000000a00 */
[----:B------:R-:W-:-:S13]  /*01b0*/  ISETP.GE.U32.AND P3, PT, R25, R16, PT ;  /* 0x000000101900720c */ /* 0x000fda0003f66070 */
[----:B------:R-:W-:Y:S01]  /*01c0*/  @!P3 IMAD.IADD R27, R0, 0x1, R25 ;  /* 0x00000001001bb824 */ /* 0x000fe200078e0219 */
[----:B------:R-:W-:Y:S01]  /*01d0*/  @!P3 IADD3 R25, PT, PT, R25, 0x80, RZ ;  /* 0x000000801919b810 */ /* 0x000fe20007ffe0ff */
[----:B0-----:R-:W0:Y:S03]  /*01e0*/  @!P3 LDC.64 R2, c[0x0][0x3a0] ;  /* 0x0000e800ff02bb82 */ /* 0x001e260000000a00 */
[----:B------:R-:W-:-:S13]  /*01f0*/  ISETP.GE.U32.AND P2, PT, R25, R16, PT ;  /* 0x000000101900720c */ /* 0x000fda0003f46070 */
        /* <DEDUP_REMOVED lines=9> */
[----:B------:R-:W0:Y:S01]  /*0290*/  @!P0 LDC.64 R8, c[0x0][0x3a0] ;  /* 0x0000e800ff088b82 */ /* 0x000e220000000a00 */
[----:B------:R-:W-:-:S05]  /*02a0*/  @!P0 VIADD R25, R25, 0x80 ;  /* 0x0000008019198836 */ /* 0x000fca0000000000 */
[----:B------:R-:W-:-:S13]  /*02b0*/  ISETP.GE.U32.AND P6, PT, R25, R16, PT ;  /* 0x000000101900720c */ /* 0x000fda0003fc6070 */
[----:B------:R-:W5:Y:S01]  /*02c0*/  @!P6 LDC.64 R10, c[0x0][0x3a0] ;  /* 0x0000e800ff0aeb82 */ /* 0x000f620000000a00 */
[----:B--2---:R-:W-:Y:S01]  /*02d0*/  @!P5 IMAD.WIDE.U32 R14, R20, 0x4, R14 ;  /* 0x00000004140ed825 */ /* 0x004fe200078e000e */
[----:B------:R-:W-:-:S03]  /*02e0*/  MOV R20, RZ ;  /* 0x000000ff00147202 */ /* 0x000fc60000000f00 */
[----:B---3--:R-:W-:-:S03]  /*02f0*/  @!P4 IMAD.WIDE.U32 R12, R29, 0x4, R12 ;  /* 0x000000041d0cc825 */ /* 0x008fc600078e000c */
[----:B------:R2:W3:Y:S01]  /*0300*/  @!P5 LDG.E R20, desc[UR4][R14.64] ;  /* 0x000000040e14d981 */ /* 0x0004e2000c1e1900 */
[----:B------:R-:W-:Y:S02]  /*0310*/  @!P6 IMAD.IADD R29, R0, 0x1, R25 ;  /* 0x00000001001de824 */ /* 0x000fe400078e0219 */
[----:B0-----:R-:W-:-:S04]  /*0320*/  @!P0 IMAD.WIDE.U32 R24, R19, 0x4, R8 ;  /* 0x0000000413188825 */ /* 0x001fc800078e0008 */
[----:B------:R-:W-:Y:S01]  /*0330*/  HFMA2 R19, -RZ, RZ, 0, 0 ;  /* 0x00000000ff137431 */ /* 0x000fe200000001ff */
[----:B------:R0:W3:Y:S01]  /*0340*/  @!P4 LDG.E R22, desc[UR4][R12.64] ;  /* 0x000000040c16c981 */ /* 0x0000e2000c1e1900 */
[----:B------:R-:W-:Y:S01]  /*0350*/  CS2R R8, SRZ ;  /* 0x0000000000087805 */ /* 0x000fe2000001ff00 */
[----:B------:R-:W-:-:S04]  /*0360*/  @!P3 IMAD.WIDE.U32 R2, R27, 0x4, R2 ;  /* 0x000000041b02b825 */ /* 0x000fc800078e0002 */
[----:B--2---:R-:W-:Y:S01]  /*0370*/  IMAD.MOV.U32 R14, RZ, RZ, RZ ;  /* 0x000000ffff0e7224 */ /* 0x004fe200078e00ff */
[----:B------:R-:W2:Y:S01]  /*0380*/  @!P3 LDG.E R9, desc[UR4][R2.64] ;  /* 0x000000040209b981 */ /* 0x000ea2000c1e1900 */
[----:B----4-:R-:W-:-:S04]  /*0390*/  @!P2 IMAD.WIDE.U32 R4, R23, 0x4, R4 ;  /* 0x000000041704a825 */ /* 0x010fc800078e0004 */
[----:B0-----:R-:W-:Y:S01]  /*03a0*/  IMAD.MOV.U32 R12, RZ, RZ, RZ ;  /* 0x000000ffff0c7224 */ /* 0x001fe200078e00ff */
[----:B------:R-:W4:Y:S01]  /*03b0*/  @!P2 LDG.E R8, desc[UR4][R4.64] ;  /* 0x000000040408a981 */ /* 0x000f22000c1e1900 */
[----:B-----5:R-:W-:-:S03]  /*03c0*/  @!P1 IMAD.WIDE.U32 R6, R21, 0x4, R6 ;  /* 0x0000000415069825 */ /* 0x020fc600078e0006 */
[----:B------:R-:W5:Y:S01]  /*03d0*/  @!P0 LDG.E R14, desc[UR4][R24.64] ;  /* 0x00000004180e8981 */ /* 0x000f62000c1e1900 */
[----:B------:R-:W-:-:S03]  /*03e0*/  @!P6 IMAD.WIDE.U32 R10, R29, 0x4, R10 ;  /* 0x000000041d0ae825 */ /* 0x000fc600078e000a */
[----:B------:R-:W5:Y:S04]  /*03f0*/  @!P1 LDG.E R19, desc[UR4][R6.64] ;  /* 0x0000000406139981 */ /* 0x000f68000c1e1900 */
[----:B------:R-:W5:Y:S01]  /*0400*/  @!P6 LDG.E R12, desc[UR4][R10.64] ;  /* 0x000000040a0ce981 */ /* 0x000f62000c1e1900 */
[----:B------:R-:W-:Y:S01]  /*0410*/  ISETP.GE.U32.AND P0, PT, R17, R16, PT ;  /* 0x000000101100720c */ /* 0x000fe20003f06070 */
[----:B------:R-:W-:Y:S04]  /*0420*/  BSSY.RECONVERGENT B0, `(.L_x_8479) ;  /* 0x000003b000007945 */ /* 0x000fe80003800200 */
[----:B------:R-:W-:Y:S01]  /*0430*/  BSSY.RELIABLE B1, `(.L_x_8480) ;  /* 0x0000033000017945 */ /* 0x000fe20003800100 */
[----:B-1----:R-:W-:-:S02]  /*0440*/  VIMNMX R13, PT, PT, R18, UR6, PT ;  /* 0x00000006120d7c48 */ /* 0x002fc4000bfe0100 */
[----:B---3--:R-:W-:Y:S02]  /*0450*/  VIMNMX R15, PT, PT, R20, UR6, PT ;  /* 0x00000006140f7c48 */ /* 0x008fe4000bfe0100 */
[----:B------:R-:W-:Y:S02]  /*0460*/  VIMNMX R22, PT, PT, R22, UR6, PT ;  /* 0x0000000616167c48 */ /* 0x000fe4000bfe0100 */
[----:B--2---:R-:W-:Y:S02]  /*0470*/  VIMNMX R9, PT, PT, R9, UR6, PT ;  /* 0x0000000609097c48 */ /* 0x004fe4000bfe0100 */
[----:B----4-:R-:W-:Y:S02]  /*0480*/  VIMNMX R8, PT, PT, R8, UR6, PT ;  /* 0x0000000608087c48 */ /* 0x010fe4000bfe0100 */
[----:B-----5:R-:W-:Y:S02]  /*0490*/  VIMNMX R3, PT, PT, R14, UR6, PT ;  /* 0x000000060e037c48 */ /* 0x020fe4000bfe0100 */
[----:B------:R-:W-:-:S02]  /*04a0*/  VIMNMX R4, PT, PT, R19, UR6, PT ;  /* 0x0000000613047c48 */ /* 0x000fc4000bfe0100 */
[----:B------:R-:W-:Y:S01]  /*04b0*/  VIMNMX R2, PT, PT, R12, UR6, PT ;  /* 0x000000060c027c48 */ /* 0x000fe2000bfe0100 */
[----:B------:R-:W-:Y:S06]  /*04c0*/  @P0 BRA `(.L_x_8481) ;  /* 0x0000000000300947 */ /* 0x000fec0003800000 */
[----:B------:R-:W0:Y:S01]  /*04d0*/  LDC.64 R6, c[0x0][0x398] ;  /* 0x0000e600ff067b82 */ /* 0x000e220000000a00 */
[----:B------:R-:W-:Y:S01]  /*04e0*/  IADD3 R5, PT, PT, R0, R17, RZ ;  /* 0x0000001100057210 */ /* 0x000fe20007ffe0ff */
[----:B------:R-:W-:-:S05]  /*04f0*/  VIADD R17, R17, 0x80 ;  /* 0x0000008011117836 */ /* 0x000fca0000000000 */
[----:B------:R-:W-:Y:S01]  /*0500*/  ISETP.GE.U32.AND P0, PT, R17, R16, PT ;  /* 0x000000101100720c */ /* 0x000fe20003f06070 */
[----:B0-----:R-:W-:-:S05]  /*0510*/  IMAD.WIDE.U32 R6, R5, 0x4, R6 ;  /* 0x0000000405067825 */ /* 0x001fca00078e0006 */
[----:B------:R0:W-:Y:S07]  /*0520*/  STG.E desc[UR4][R6.64], R13 ;  /* 0x0000000d06007986 */ /* 0x0001ee000c101904 */
[----:B------:R-:W-:Y:S05]  /*0530*/  @P0 BRA `(.L_x_8482) ;  /* 0x0000000000300947 */ /* 0x000fea0003800000 */
[----:B0-----:R-:W0:Y:S01]  /*0540*/  LDC.64 R6, c[0x0][0x398] ;  /* 0x0000e600ff067b82 */ /* 0x001e220000000a00 */
[----:B------:R-:W-:Y:S01]  /*0550*/  IMAD.IADD R5, R0, 0x1, R17 ;  /* 0x0000000100057824 */ /* 0x000fe200078e0211 */
[----:B------:R-:W-:-:S03]  /*0560*/  IADD3 R17, PT, PT, R17, 0x80, RZ ;  /* 0x0000008011117810 */ /* 0x000fc60007ffe0ff */
[----:B0-----:R-:W-:-:S05]  /*0570*/  IMAD.WIDE.U32 R6, R5, 0x4, R6 ;  /* 0x0000000405067825 */ /* 0x001fca00078e0006 */
[----:B------:R0:W-:Y:S02]  /*0580*/  STG.E desc[UR4][R6.64], R15 ;  /* 0x0000000f06007986 */ /* 0x0001e4000c101904 */
.L_x_8481:
[----:B------:R-:W-:-:S13]  /*0590*/  ISETP.GE.U32.AND P0, PT, R17, R16, PT ;  /* 0x000000101100720c */ /* 0x000fda0003f06070 */
[----:B------:R-:W-:Y:S05]  /*05a0*/  @P0 BRA `(.L_x_8483) ;  /* 0x0000000000300947 */ /* 0x000fea0003800000 */
[----:B0-----:R-:W0:Y:S01]  /*05b0*/  LDC.64 R6, c[0x0][0x398] ;  /* 0x0000e600ff067b82 */ /* 0x001e220000000a00 */
[----:B------:R-:W-:Y:S02]  /*05c0*/  IMAD.IADD R5, R0, 0x1, R17 ;  /* 0x0000000100057824 */ /* 0x000fe400078e0211 */
[----:B------:R-:W-:Y:S02]  /*05d0*/  VIADD R17, R17, 0x80 ;  /* 0x0000008011117836 */ /* 0x000fe40000000000 */
[----:B0-----:R-:W-:-:S05]  /*05e0*/  IMAD.WIDE.U32 R6, R5, 0x4, R6 ;  /* 0x0000000405067825 */ /* 0x001fca00078e0006 */
[----:B------:R1:W-:Y:S02]  /*05f0*/  STG.E desc[UR4][R6.64], R22 ;  /* 0x0000001606007986 */ /* 0x0003e4000c101904 */
.L_x_8482:
[----:B------:R-:W-:-:S13]  /*0600*/  ISETP.GE.U32.AND P0, PT, R17, R16, PT ;  /* 0x000000101100720c */ /* 0x000fda0003f06070 */
[----:B------:R-:W-:Y:S05]  /*0610*/  @P0 BRA `(.L_x_8484) ;  /* 0x0000000000300947 */ /* 0x000fea0003800000 */
[----:B01----:R-:W0:Y:S01]  /*0620*/  LDC.64 R6, c[0x0][0x398] ;  /* 0x0000e600ff067b82 */ /* 0x003e220000000a00 */
[----:B------:R-:W-:Y:S01]  /*0630*/  IADD3 R5, PT, PT, R0, R17, RZ ;  /* 0x0000001100057210 */ /* 0x000fe20007ffe0ff */
[----:B------:R-:W-:-:S04]  /*0640*/  VIADD R17, R17, 0x80 ;  /* 0x0000008011117836 */ /* 0x000fc80000000000 */
[----:B0-----:R-:W-:-:S05]  /*0650*/  IMAD.WIDE.U32 R6, R5, 0x4, R6 ;  /* 0x0000000405067825 */ /* 0x001fca00078e0006 */
[----:B------:R1:W-:Y:S02]  /*0660*/  STG.E desc[UR4][R6.64], R9 ;  /* 0x0000000906007986 */ /* 0x0003e4000c101904 */
.L_x_8483:
[----:B------:R-:W-:-:S13]  /*0670*/  ISETP.GE.U32.AND P0, PT, R17, R16, PT ;  /* 0x000000101100720c */ /* 0x000fda0003f06070 */
[----:B------:R-:W-:Y:S05]  /*0680*/  @P0 BRA `(.L_x_8485) ;  /* 0x0000000000340947 */ /* 0x000fea0003800000 */
[----:B01----:R-:W0:Y:S01]  /*0690*/  LDC.64 R6, c[0x0][0x398] ;  /* 0x0000e600ff067b82 */ /* 0x003e220000000a00 */
[----:B------:R-:W-:Y:S01]  /*06a0*/  IMAD.IADD R5, R0, 0x1, R17 ;  /* 0x0000000100057824 */ /* 0x000fe200078e0211 */
[----:B------:R-:W-:-:S03]  /*06b0*/  IADD3 R17, PT, PT, R17, 0x80, RZ ;  /* 0x0000008011117810 */ /* 0x000fc60007ffe0ff */
[----:B0-----:R-:W-:-:S05]  /*06c0*/  IMAD.WIDE.U32 R6, R5, 0x4, R6 ;  /* 0x0000000405067825 */ /* 0x001fca00078e0006 */
[----:B------:R2:W-:Y:S02]  /*06d0*/  STG.E desc[UR4][R6.64], R8 ;  /* 0x0000000806007986 */ /* 0x0005e4000c101904 */
.L_x_8484:
[----:B------:R-:W-:-:S13]  /*06e0*/  ISETP.GE.U32.AND P0, PT, R17, R16, PT ;  /* 0x000000101100720c */ /* 0x000fda0003f06070 */
[----:B------:R-:W-:Y:S05]  /*06f0*/  @P0 BREAK.RELIABLE B1 ;  /* 0x0000000000010942 */ /* 0x000fea0003800100 */
[----:B------:R-:W-:Y:S05]  /*0700*/  @P0 BRA `(.L_x_8486) ;  /* 0x0000000000300947 */ /* 0x000fea0003800000 */
[----:B012---:R-:W0:Y:S01]  /*0710*/  LDC.64 R6, c[0x0][0x398] ;  /* 0x0000e600ff067b82 */ /* 0x007e220000000a00 */
[----:B------:R-:W-:Y:S02]  /*0720*/  IMAD.IADD R5, R0, 0x1, R17 ;  /* 0x0000000100057824 */ /* 0x000fe400078e0211 */
[----:B------:R-:W-:Y:S02]  /*0730*/  VIADD R17, R17, 0x80 ;  /* 0x0000008011117836 */ /* 0x000fe40000000000 */
[----:B0-----:R-:W-:-:S05]  /*0740*/  IMAD.WIDE.U32 R6, R5, 0x4, R6 ;  /* 0x0000000405067825 */ /* 0x001fca00078e0006 */
[----:B------:R2:W-:Y:S02]  /*0750*/  STG.E desc[UR4][R6.64], R4 ;  /* 0x0000000406007986 */ /* 0x0005e4000c101904 */
.L_x_8485:
[----:B------:R-:W-:Y:S05]  /*0760*/  BSYNC.RELIABLE B1 ;  /* 0x0000000000017941 */ /* 0x000fea0003800100 */
.L_x_8480:
[----:B------:R-:W-:-:S13]  /*0770*/  ISETP.GE.U32.AND P0, PT, R17, R16, PT ;  /* 0x000000101100720c */ /* 0x000fda0003f06070 */
[----:B--2---:R-:W2:Y:S01]  /*0780*/  @!P0 LDC.64 R4, c[0x0][0x398] ;  /* 0x0000e600ff048b82 */ /* 0x004ea20000000a00 */
[----:B01----:R-:W-:Y:S01]  /*0790*/  @!P0 IADD3 R7, PT, PT, R0, R17, RZ ;  /* 0x0000001100078210 */ /* 0x003fe20007ffe0ff */
[----:B------:R-:W-:-:S04]  /*07a0*/  @!P0 VIADD R17, R17, 0x80 ;  /* 0x0000008011118836 */ /* 0x000fc80000000000 */
[----:B--2---:R-:W-:-:S05]  /*07b0*/  @!P0 IMAD.WIDE.U32 R4, R7, 0x4, R4 ;  /* 0x0000000407048825 */ /* 0x004fca00078e0004 */
[----:B------:R3:W-:Y:S02]  /*07c0*/  @!P0 STG.E desc[UR4][R4.64], R3 ;  /* 0x0000000304008986 */ /* 0x0007e4000c101904 */
.L_x_8486:
[----:B------:R-:W-:Y:S05]  /*07d0*/  BSYNC.RECONVERGENT B0 ;  /* 0x0000000000007941 */ /* 0x000fea0003800200 */
.L_x_8479:
[----:B------:R-:W-:Y:S05]  /*07e0*/  WARPSYNC.ALL ;  /* 0x0000000000007948 */ /* 0x000fea0003800000 */
[----:B------:R-:W-:-:S13]  /*07f0*/  ISETP.GE.U32.AND P0, PT, R17, R16, PT ;  /* 0x000000101100720c */ /* 0x000fda0003f06070 */
[----:B------:R-:W-:Y:S05]  /*0800*/  @P0 EXIT ;  /* 0x000000000000094d */ /* 0x000fea0003800000 */
[----:B---3--:R-:W3:Y:S01]  /*0810*/  LDC.64 R4, c[0x0][0x398] ;  /* 0x0000e600ff047b82 */ /* 0x008ee20000000a00 */
[----:B------:R-:W-:-:S05]  /*0820*/  IADD3 R17, PT, PT, R0, R17, RZ ;  /* 0x0000001100117210 */ /* 0x000fca0007ffe0ff */
[----:B---3--:R-:W-:-:S05]  /*0830*/  IMAD.WIDE.U32 R4, R17, 0x4, R4 ;  /* 0x0000000411047825 */ /* 0x008fca00078e0004 */
[----:B------:R-:W-:Y:S01]  /*0840*/  STG.E desc[UR4][R4.64], R2 ;  /* 0x0000000204007986 */ /* 0x000fe2000c101904 */
[----:B------:R-:W-:Y:S05]  /*0850*/  EXIT ;  /* 0x000000000000794d */ /* 0x000fea0003800000 */
.L_x_8478:
[----:B------:R-:W0:Y:S01]  /*0860*/  S2R R15, SR_TID.X ;  /* 0x00000000000f7919 */ /* 0x000e220000002100 */
[----:B------:R-:W1:Y:S01]  /*0870*/  LDC.64 R2, c[0x0][0x3a0] ;  /* 0x0000e800ff027b82 */ /* 0x000e620000000a00 */
[----:B------:R-:W2:Y:S07]  /*0880*/  LDCU UR6, c[0x0][0x388] ;  /* 0x00007100ff0677ac */ /* 0x000eae0008000800 */
[----:B------:R-:W3:Y:S01]  /*0890*/  LDC.64 R4, c[0x0][0x398] ;  /* 0x0000e600ff047b82 */ /* 0x000ee20000000a00 */
[----:B-1----:R-:W-:-:S04]  /*08a0*/  IMAD.WIDE.U32 R2, R0, 0x4, R2 ;  /* 0x0000000400027825 */ /* 0x002fc800078e0002 */
[----:B0-----:R-:W-:-:S05]  /*08b0*/  IMAD.WIDE.U32 R2, R15, 0x8, R2 ;  /* 0x000000080f027825 */ /* 0x001fca00078e0002 */
[----:B------:R-:W2:Y:S04]  /*08c0*/  LDG.E.64 R6, desc[UR4][R2.64] ;  /* 0x0000000402067981 */ /* 0x000ea8000c1e1b00 */
[----:B------:R-:W4:Y:S04]  /*08d0*/  LDG.E.64 R8, desc[UR4][R2.64+0x400] ;  /* 0x0004000402087981 */ /* 0x000f28000c1e1b00 */
[----:B------:R-:W5:Y:S04]  /*08e0*/  LDG.E.64 R10, desc[UR4][R2.64+0x800] ;  /* 0x00080004020a7981 */ /* 0x000f68000c1e1b00 */
[----:B------:R-:W5:Y:S01]  /*08f0*/  LDG.E.64 R12, desc[UR4][R2.64+0xc00] ;  /* 0x000c0004020c7981 */ /* 0x000f62000c1e1b00 */
[----:B---3--:R-:W-:-:S04]  /*0900*/  IMAD.WIDE.U32 R4, R0, 0x4, R4 ;  /* 0x0000000400047825 */ /* 0x008fc800078e0004 */
[----:B------:R-:W-:Y:S01]  /*0910*/  IMAD.WIDE.U32 R4, R15, 0x8, R4 ;  /* 0x000000080f047825 */ /* 0x000fe200078e0004 */
[----:B--2---:R-:W-:Y:S02]  /*0920*/  VIMNMX R6, PT, PT, R6, UR6, PT ;  /* 0x0000000606067c48 */ /* 0x004fe4000bfe0100 */
[----:B------:R-:W-:Y:S02]  /*0930*/  VIMNMX R7, PT, PT, R7, UR6, PT ;  /* 0x0000000607077c48 */ /* 0x000fe4000bfe0100 */
[----:B----4-:R-:W-:Y:S02]  /*0940*/  VIMNMX R8, PT, PT, R8, UR6, PT ;  /* 0x0000000608087c48 */ /* 0x010fe4000bfe0100 */
[----:B------:R-:W-:Y:S01]  /*0950*/  VIMNMX R9, PT, PT, R9, UR6, PT ;  /* 0x0000000609097c48 */ /* 0x000fe2000bfe0100 */
[----:B------:R-:W-:Y:S01]  /*0960*/  STG.E.64 desc[UR4][R4.64], R6 ;  /* 0x0000000604007986 */ /* 0x000fe2000c101b04 */
[----:B-----5:R-:W-:Y:S02]  /*0970*/  VIMNMX R10, PT, PT, R10, UR6, PT ;  /* 0x000000060a0a7c48 */ /* 0x020fe4000bfe0100 */
[----:B------:R-:W-:Y:S01]  /*0980*/  VIMNMX R11, PT, PT, R11, UR6, PT ;  /* 0x000000060b0b7c48 */ /* 0x000fe2000bfe0100 */
[----:B------:R-:W-:Y:S01]  /*0990*/  STG.E.64 desc[UR4][R4.64+0x400], R8 ;  /* 0x0004000804007986 */ /* 0x000fe2000c101b04 */
[----:B------:R-:W-:-:S02]  /*09a0*/  VIMNMX R12, PT, PT, R12, UR6, PT ;  /* 0x000000060c0c7c48 */ /* 0x000fc4000bfe0100 */
[----:B------:R-:W-:Y:S01]  /*09b0*/  VIMNMX R13, PT, PT, R13, UR6, PT ;  /* 0x000000060d0d7c48 */ /* 0x000fe2000bfe0100 */
[----:B------:R-:W-:Y:S04]  /*09c0*/  STG.E.64 desc[UR4][R4.64+0x800], R10 ;  /* 0x0008000a04007986 */ /* 0x000fe8000c101b04 */
[----:B------:R-:W-:Y:S01]  /*09d0*/  STG.E.64 desc[UR4][R4.64+0xc00], R12 ;  /* 0x000c000c04007986 */ /* 0x000fe2000c101b04 */
[----:B------:R-:W-:Y:S05]  /*09e0*/  EXIT ;  /* 0x000000000000794d */ /* 0x000fea0003800000 */
.L_x_8487:
        /* <DEDUP_REMOVED lines=9> */
.L_x_37052:


//--------------------- .text._ZN2at6native29vectorized_elementwise_kernelILi4EZZZNS0_21clamp_max_kernel_cudaERNS_18TensorIteratorBaseERKN3c106ScalarEENKUlvE_clEvENKUlvE1_clEvEUliE_St5arrayIPcLm2EEEEviT0_T1_ --------------------------
	.section	.text._ZN2at6native29vectorized_elementwise_kernelILi4EZZZNS0_21clamp_max_kernel_cudaERNS_18TensorIteratorBaseERKN3c106ScalarEENKUlvE_clEvENKUlvE1_clEvEUliE_St5arrayIPcLm2EEEEviT0_T1_,"ax",@progbits
	.align	128
        .global         _ZN2at6native29vectorized_elementwise_kernelILi4EZZZNS0_21clamp_max_kernel_cudaERNS_18TensorIteratorBaseERKN3c106ScalarEENKUlvE_clEvENKUlvE1_clEvEUliE_St5arrayIPcLm2EEEEviT0_T1_
        .type           _ZN2at6native29vectorized_elementwise_kernelILi4EZZZNS0_21clamp_max_kernel_cudaERNS_18TensorIteratorBaseERKN3c106ScalarEENKUlvE_clEvENKUlvE1_clEvEUliE_St5arrayIPcLm2EEEEviT0_T1_,@function
        .size           _ZN2at6native29vectorized_elementwise_kernelILi4EZZZNS0_21clamp_max_kernel_cudaERNS_18TensorIteratorBaseERKN3c106ScalarEENKUlvE_clEvENKUlvE1_clEvEUliE_St5arrayIPcLm2EEEEviT0_T1_,(.L_x_37053 - _ZN2at6native29vectorized_elementwise_kernelILi4EZZZNS0_21clamp_max_kernel_cudaERNS_18TensorIteratorBaseERKN3c106ScalarEENKUlvE_clEvENKUlvE1_clEvEUliE_St5arrayIPcLm2EEEEviT0_T1_)
        .other          _ZN2at6native29vectorized_elementwise_kernelILi4EZZZNS0_21clamp_max_kernel_cudaERNS_18TensorIteratorBaseERKN3c106ScalarEENKUlvE_clEvENKUlvE1_clEvEUliE_St5arrayIPcLm2EEEEviT0_T1_,@"STO_CUDA_ENTRY STV_DEFAULT"
_ZN2at6native29vectorized_elementwise_kernelILi4EZZZNS0_21clamp_max_kernel_cudaERNS_18TensorIteratorBaseERKN3c106ScalarEENKUlvE_clEvENKUlvE1_clEvEUliE_St5arrayIPcLm2EEEEviT0_T1_:
.text._ZN2at6native29vectorized_elementwise_kernelILi4EZZZNS0_21clamp_max_kernel_cudaERNS_18TensorIteratorBaseERKN3c106ScalarEENKUlvE_clEvENKUlvE1_clEvEUliE_St5arrayIPcLm2EEEEviT0_T1_:
        /* <DEDUP_REMOVED lines=89> */
.L_x_8491:
[----:B------:R-:W-:-:S13]  /*0590*/  ISETP.GE.U32.AND P0, PT, R17, R16, PT ;  /* 0x000000101100720c */ /* 0x000fda0003f06070 */
[----:B------:R-:W-:Y:S05]  /*05a0*/  @P0 BRA `(.L_x_8493) ;  /* 0x0000000000300947 */ /* 0x000fea0003800000 */
[----:B0-----:R-:W0:Y:S01]  /*05b0*/  LDC.64 R6, c[0x0][0x398] ;  /* 0x0000e600ff067b82 */ /* 0x001e220000000a00 */
[----:B------:R-:W-:Y:S02]  /*05c0*/  IMAD.IADD R5, R0, 0x1, R17 ;  /* 0x0000000100057824 */ /* 0x000fe400078e0211 */
[----:B------:R-:W-:Y:S02]  /*05d0*/  VIADD R17, R17, 0x80 ;  /* 0x0000008011117836 */ /* 0x000fe40000000000 */
[----:B0-----:R-:W-:-:S05]  /*05e0*/  IMAD.WIDE.U32 R6, R5, 0x4, R6 ;  /* 0x0000000405067825 */ /* 0x001fca00078e0006 */
[----:B------:R1:W-:Y:S02]  /*05f0*/  STG.E desc[UR4][R6.64], R22 ;  /* 0x0000001606007986 */ /* 0x0003e4000c101904 */
.L_x_8492:
[----:B------:R-:W-:-:S13]  /*0600*/  ISETP.GE.U32.AND P0, PT, R17, R16, PT ;  /* 0x000000101100720c */ /* 0x000fda0003f06070 */
[----:B------:R-:W-:Y:S05]  /*0610*/  @P0 BRA `(.L_x_8494) ;  /* 0x0000000000300947 */ /* 0x000fea0003800000 */
[----:B01----:R-:W0:Y:S01]  /*0620*/  LDC.64 R6, c[0x0][0x398] ;  /* 0x0000e600ff067b82 */ /* 0x003e220000000a00 */
[----:B------:R-:W-:Y:S01]  /*0630*/  IADD3 R5, PT, PT, R0, R17, RZ ;  /* 0x0000001100057210 */ /* 0x000fe20007ffe0ff */
[----:B------:R-:W-:-:S04]  /*0640*/  VIADD R17, R17, 0x80 ;  /* 0x0000008011117836 */ /* 0x000fc80000000000 */
[----:B0-----:R-:W-:-:S05]  /*0650*/  IMAD.WIDE.U32 R6, R5, 0x4, R6 ;  /* 0x0000000405067825 */ /* 0x001fca00078e0006 */
[----:B------:R1:W-:Y:S02]  /*0660*/  STG.E desc[UR4][R6.64], R9 ;  /* 0x0000000906007986 */ /* 0x0003e4000c101904 */
.L_x_8493:
[----:B------:R-:W-:-:S13]  /*0670*/  ISETP.GE.U32.AND P0, PT, R17, R16, PT ;  /* 0x000000101100720c */ /* 0x000fda0003f06070 */
[----:B------:R-:W-:Y:S05]  /*0680*/  @P0 BRA `(.L_x_8495) ;  /* 0x0000000000340947 */ /* 0x000fea0003800000 */
[----:B01----:R-:W0:Y:S01]  /*0690*/  LDC.64 R6, c[0x0][0x398] ;  /* 0x0000e600ff067b82 */ /* 0x003e220000000a00 */
[----:B------:R-:W-:Y:S01]  /*06a0*/  IMAD.IADD R5, R0, 0x1, R17 ;  /* 0x0000000100057824 */ /* 0x000fe200078e0211 */
[----:B------:R-:W-:-:S03]  /*06b0*/  IADD3 R17, PT, PT, R17, 0x80, RZ ;  /* 0x0000008011117810 */ /* 0x000fc60007ffe0ff */
[----:B0-----:R-:W-:-:S05]  /*06c0*/  IMAD.WIDE.U32 R6, R5, 0x4, R6 ;  /* 0x0000000405067825 */ /* 0x001fca00078e0006 */
[----:B------:R2:W-:Y:S02]  /*06d0*/  STG.E desc[UR4][R6.64], R8 ;  /* 0x0000000806007986 */ /* 0x0005e4000c101904 */
.L_x_8494:
        /* <DEDUP_REMOVED lines=8> */
.L_x_8495:
[----:B------:R-:W-:Y:S05]  /*0760*/  BSYNC.RELIABLE B1 ;  /* 0x0000000000017941 */ /* 0x000fea0003800100 */
.L_x_8490:
[----:B------:R-:W-:-:S13]  /*0770*/  ISETP.GE.U32.AND P0, PT, R17, R16, PT ;  /* 0x000000101100720c */ /* 0x000fda0003f06070 */
[----:B--2---:R-:W2:Y:S01]  /*0780*/  @!P0 LDC.64 R4, c[0x0][0x398] ;  /* 0x0000e600ff048b82 */ /* 0x004ea20000000a00 */
[----:B01----:R-:W-:Y:S01]  /*0790*/  @!P0 IADD3 R7, PT, PT, R0, R17, RZ ;  /* 0x0000001100078210 */ /* 0x003fe20007ffe0ff */
[----:B------:R-:W-:-:S04]  /*07a0*/  @!P0 VIADD R17, R17, 0x80 ;  /* 0x0000008011118836 */ /* 0x000fc80000000000 */
[----:B--2---:R-:W-:-:S05]  /*07b0*/  @!P0 IMAD.WIDE.U32 R4, R7, 0x4, R4 ;  /* 0x0000000407048825 */ /* 0x004fca00078e0004 */
[----:B------:R3:W-:Y:S02]  /*07c0*/  @!P0 STG.E desc[UR4][R4.64], R3 ;  /* 0x0000000304008986 */ /* 0x0007e4000c101904 */
.L_x_8496:
[----:B------:R-:W-:Y:S05]  /*07d0*/  BSYNC.RECONVERGENT B0 ;  /* 0x0000000000007941 */ /* 0x000fea0003800200 */
.L_x_8489:
        /* <DEDUP_REMOVED lines=8> */
.L_x_8488:
[----:B------:R-:W0:Y:S01]  /*0860*/  S2R R15, SR_TID.X ;  /* 0x00000000000f7919 */ /* 0x000e220000002100 */
[----:B------:R-:W1:Y:S01]  /*0870*/  LDC.64 R2, c[0x0][0x3a0] ;  /* 0x0000e800ff027b82 */ /* 0x000e620000000a00 */
[----:B------:R-:W2:Y:S07]  /*0880*/  LDCU UR6, c[0x0][0x388] ;  /* 0x00007100ff0677ac */ /* 0x000eae0008000800 */
[----:B------:R-:W3:Y:S01]  /*0890*/  LDC.64 R12, c[0x0][0x398] ;  /* 0x0000e600ff0c7b82 */ /* 0x000ee20000000a00 */
[----:B-1----:R-:W-:-:S04]  /*08a0*/  IMAD.WIDE.U32 R2, R0, 0x4, R2 ;  /* 0x0000000400027825 */ /* 0x002fc800078e0002 */
[----:B0-----:R-:W-:-:S05]  /*08b0*/  IMAD.WIDE.U32 R2, R15, 0x10, R2 ;  /* 0x000000100f027825 */ /* 0x001fca00078e0002 */
[----:B------:R-:W2:Y:S04]  /*08c0*/  LDG.E.128 R4, desc[UR4][R2.64] ;  /* 0x0000000402047981 */ /* 0x000ea8000c1e1d00 */
[----:B------:R-:W4:Y:S01]  /*08d0*/  LDG.E.128 R8, desc[UR4][R2.64+0x800] ;  /* 0x0008000402087981 */ /* 0x000f22000c1e1d00 */
[----:B---3--:R-:W-:-:S04]  /*08e0*/  IMAD.WIDE.U32 R12, R0, 0x4, R12 ;  /* 0x00000004000c7825 */ /* 0x008fc800078e000c */
[----:B------:R-:W-:Y:S01]  /*08f0*/  IMAD.WIDE.U32 R12, R15, 0x10, R12 ;  /* 0x000000100f0c7825 */ /* 0x000fe200078e000c */
[----:B--2---:R-:W-:Y:S02]  /*0900*/  VIMNMX R4, PT, PT, R4, UR6, PT ;  /* 0x0000000604047c48 */ /* 0x004fe4000bfe0100 */
[----:B------:R-:W-:Y:S02]  /*0910*/  VIMNMX R5, PT, PT, R5, UR6, PT ;  /* 0x0000000605057c48 */ /* 0x000fe4000bfe0100 */
[----:B------:R-:W-:Y:S02]  /*0920*/  VIMNMX R6, PT, PT, R6, UR6, PT ;  /* 0x0000000606067c48 */ /* 0x000fe4000bfe0100 */
[----:B------:R-:W-:Y:S02]  /*0930*/  VIMNMX R7, PT, PT, R7, UR6, PT ;  /* 0x0000000607077c48 */ /* 0x000fe4000bfe0100 */
[----:B----4-:R-:W-:Y:S02]  /*0940*/  VIMNMX R8, PT, PT, R8, UR6, PT ;  /* 0x0000000608087c48 */ /* 0x010fe4000bfe0100 */
[----:B------:R-:W-:Y:S01]  /*0950*/  VIMNMX R9, PT, PT, R9, UR6, PT ;  /* 0x0000000609097c48 */ /* 0x000fe2000bfe0100 */
[----:B------:R-:W-:Y:S01]  /*0960*/  STG.E.128 desc[UR4][R12.64], R4 ;  /* 0x000000040c007986 */ /* 0x000fe2000c101d04 */
[----:B------:R-:W-:-:S02]  /*0970*/  VIMNMX R10, PT, PT, R10, UR6, PT ;  /* 0x000000060a0a7c48 */ /* 0x000fc4000bfe0100 */
[----:B------:R-:W-:-:S05]  /*0980*/  VIMNMX R11, PT, PT, R11, UR6, PT ;  /* 0x000000060b0b7c48 */ /* 0x000fca000bfe0100 */
[----:B------:R-:W-:Y:S01]  /*0990*/  STG.E.128 desc[UR4][R12.64+0x800], R8 ;  /* 0x000800080c007986 */ /* 0x000fe2000c101d04 */
[----:B------:R-:W-:Y:S05]  /*09a0*/  EXIT ;  /* 0x000000000000794d */ /* 0x000fea0003800000 */
.L_x_8497:
        /* <DEDUP_REMOVED lines=13> */
.L_x_37053:


//--------------------- .text._ZN2at6native29vectorized_elementwise_kernelILi8EZZZNS0_21clamp_max_kernel_cudaERNS_18TensorIteratorBaseERKN3c106ScalarEENKUlvE_clEvENKUlvE1_clEvEUliE_St5arrayIPcLm2EEEEviT0_T1_ --------------------------
	.section	.text._ZN2at6native29vectorized_elementwise_kernelILi8EZZZNS0_21clamp_max_kernel_cudaERNS_18TensorIteratorBaseERKN3c106ScalarEENKUlvE_clEvENKUlvE1_clEvEUliE_St5arrayIPcLm2EEEEviT0_T1_,"ax",@progbits
	.align	128
        .global         _ZN2at6native29vectorized_elementwise_kernelILi8EZZZNS0_21clamp_max_kernel_cudaERNS_18TensorIteratorBaseERKN3c106ScalarEENKUlvE_clEvENKUlvE1_clEvEUliE_St5arrayIPcLm2EEEEviT0_T1_
        .type           _ZN2at6native29vectorized_elementwise_kernelILi8EZZZNS0_21clamp_max_kernel_cudaERNS_18TensorIteratorBaseERKN3c106ScalarEENKUlvE_clEvENKUlvE1_clEvEUliE_St5arrayIPcLm2EEEEviT0_T1_,@function
        .size           _ZN2at6native29vectorized_elementwise_kernelILi8EZZZNS0_21clamp_max_kernel_cudaERNS_18TensorIteratorBaseERKN3c106ScalarEENKUlvE_clEvENKUlvE1_clEvEUliE_St5arrayIPcLm2EEEEviT0_T1_,(.L_x_37054 - _ZN2at6native29vectorized_elementwise_kernelILi8EZZZNS0_21clamp_max_kernel_cudaERNS_18TensorIteratorBaseERKN3c106ScalarEENKUlvE_clEvENKUlvE1_clEvEUliE_St5arrayIPcLm2EEEEviT0_T1_)
        .other          _ZN2at6native29vectorized_elementwise_kernelILi8EZZZNS0_21clamp_max_kernel_cudaERNS_18TensorIteratorBaseERKN3c106ScalarEENKUlvE_clEvENKUlvE1_clEvEUliE_St5arrayIPcLm2EEEEviT0_T1_,@"STO_CUDA_ENTRY STV_DEFAULT"
_ZN2at6native29vectorized_elementwise_kernelILi8EZZZNS0_21clamp_max_kernel_cudaERNS_18TensorIteratorBaseERKN3c106ScalarEENKUlvE_clEvENKUlvE1_clEvEUliE_St5arrayIPcLm2EEEEviT0_T1_:
.text._ZN2at6native29vectorized_elementwise_kernelILi8EZZZNS0_21clamp_max_kernel_cudaERNS_18TensorIteratorBaseERKN3c106ScalarEENKUlvE_clEvENKUlvE1_clEvEUliE_St5arrayIPcLm2EEEEviT0_T1_:
        /* <DEDUP_REMOVED lines=89> */
.L_x_8501:
[----:B------:R-:W-:-:S13]  /*0590*/  ISETP.GE.U32.AND P0, PT, R17, R16, PT ;  /* 0x000000101100720c */ /* 0x000fda0003f06070 */
[----:B------:R-:W-:Y:S05]  /*05a0*/  @P0 BRA `(.L_x_8503) ;  /* 0x0000000000300947 */ /* 0x000fea0003800000 */
[----:B0-----:R-:W0:Y:S01]  /*05b0*/  LDC.64 R6, c[0x0][0x398] ;  /* 0x0000e600ff067b82 */ /* 0x001e220000000a00 */
[----:B------:R-:W-:Y:S02]  /*05c0*/  IMAD.IADD R5, R0, 0x1, R17 ;  /* 0x0000000100057824 */ /* 0x000fe400078e0211 */
[----:B------:R-:W-:Y:S02]  /*05d0*/  VIADD R17, R17, 0x80 ;  /* 0x0000008011117836 */ /* 0x000fe40000000000 */
[----:B0-----:R-:W-:-:S05]  /*05e0*/  IMAD.WIDE.U32 R6, R5, 0x4, R6 ;  /* 0x0000000405067825 */ /* 0x001fca00078e0006 */
[----:B------:R1:W-:Y:S02]  /*05f0*/  STG.E desc[UR4][R6.64], R22 ;  /* 0x0000001606007986 */ /* 0x0003e4000c101904 */
.L_x_8502:
[----:B------:R-:W-:-:S13]  /*0600*/  ISETP.GE.U32.AND P0, PT, R17, R16, PT ;  /* 0x000000101100720c */ /* 0x000fda0003f06070 */
[----:B------:R-:W-:Y:S05]  /*0610*/  @P0 BRA `(.L_x_8504) ;  /* 0x0000000000300947 */ /* 0x000fea0003800000 */
[----:B01----:R-:W0:Y:S01]  /*0620*/  LDC.64 R6, c[0x0][0x398] ;  /* 0x0000e600ff067b82 */ /* 0x003e220000000a00 */
[----:B------:R-:W-:Y:S01]  /*0630*/  IADD3 R5, PT, PT, R0, R17, RZ ;  /* 0x0000001100057210 */ /* 0x000fe20007ffe0ff */
[----:B------:R-:W-:-:S04]  /*0640*/  VIADD R17, R17, 0x80 ;  /* 0x0000008011117836 */ /* 0x000fc80000000000 */
[----:B0-----:R-:W-:-:S05]  /*0650*/  IMAD.WIDE.U32 R6, R5, 0x4, R6 ;  /* 0x0000000405067825 */ /* 0x001fca00078e0006 */
[----:B------:R1:W-:Y:S02]  /*0660*/  STG.E desc[UR4][R6.64], R9 ;  /* 0x0000000906007986 */ /* 0x0003e4000c101904 */
.L_x_8503:
[----:B------:R-:W-:-:S13]  /*0670*/  ISETP.GE.U32.AND P0, PT, R17, R16, PT ;  /* 0x000000101100720c */ /* 0x000fda0003f06070 */
[----:B------:R-:W-:Y:S05]  /*0680*/  @P0 BRA `(.L_x_8505) ;  /* 0x0000000000340947 */ /* 0x000fea0003800000 */
[----:B01----:R-:W0:Y:S01]  /*0690*/  LDC.64 R6, c[0x0][0x398] ;  /* 0x0000e600ff067b82 */ /* 0x003e220000000a00 */
[----:B------:R-:W-:Y:S01]  /*06a0*/  IMAD.IADD R5, R0, 0x1, R17 ;  /* 0x0000000100057824 */ /* 0x000fe200078e0211 */
[----:B------:R-:W-:-:S03]  /*06b0*/  IADD3 R17, PT, PT, R17, 0x80, RZ ;  /* 0x0000008011117810 */ /* 0x000fc60007ffe0ff */
[----:B0-----:R-:W-:-:S05]  /*06c0*/  IMAD.WIDE.U32 R6, R5, 0x4, R6 ;  /* 0x0000000405067825 */ /* 0x001fca00078e0006 */
[----:B------:R2:W-:Y:S02]  /*06d0*/  STG.E desc[UR4][R6.64], R8 ;  /* 0x0000000806007986 */ /* 0x0005e4000c101904 */
.L_x_8504:
        /* <DEDUP_REMOVED lines=8> */
.L_x_8505:
[----:B------:R-:W-:Y:S05]  /*0760*/  BSYNC.RELIABLE B1 ;  /* 0x0000000000017941 */ /* 0x000fea0003800100 */
.L_x_8500:
[----:B------:R-:W-:-:S13]  /*0770*/  ISETP.GE.U32.AND P0, PT, R17, R16, PT ;  /* 0x000000101100720c */ /* 0x000fda0003f06070 */
[----:B--2---:R-:W2:Y:S01]  /*0780*/  @!P0 LDC.64 R4, c[0x0][0x398] ;  /* 0x0000e600ff048b82 */ /* 0x004ea20000000a00 */
[----:B01----:R-:W-:Y:S01]  /*0790*/  @!P0 IADD3 R7, PT, PT, R0, R17, RZ ;  /* 0x0000001100078210 */ /* 0x003fe20007ffe0ff */
[----:B------:R-:W-:-:S04]  /*07a0*/  @!P0 VIADD R17, R17, 0x80 ;  /* 0x0000008011118836 */ /* 0x000fc80000000000 */
[----:B--2---:R-:W-:-:S05]  /*07b0*/  @!P0 IMAD.WIDE.U32 R4, R7, 0x4, R4 ;  /* 0x0000000407048825 */ /* 0x004fca00078e0004 */
[----:B------:R3:W-:Y:S02]  /*07c0*/  @!P0 STG.E desc[UR4][R4.64], R3 ;  /* 0x0000000304008986 */ /* 0x0007e4000c101904 */
.L_x_8506:
[----:B------:R-:W-:Y:S05]  /*07d0*/  BSYNC.RECONVERGENT B0 ;  /* 0x0000000000007941 */ /* 0x000fea0003800200 */
.L_x_8499:
        /* <DEDUP_REMOVED lines=8> */
.L_x_8498:
[----:B------:R-:W0:Y:S01]  /*0860*/  S2R R15, SR_TID.X ;  /* 0x00000000000f7919 */ /* 0x000e220000002100 */
[----:B------:R-:W1:Y:S01]  /*0870*/  LDC.64 R2, c[0x0][0x3a0] ;  /* 0x0000e800ff027b82 */ /* 0x000e620000000a00 */
[----:B------:R-:W2:Y:S07]  /*0880*/  LDCU UR6, c[0x0][0x388] ;  /* 0x00007100ff0677ac */ /* 0x000eae0008000800 */
[----:B------:R-:W3:Y:S01]  /*0890*/  LDC.64 R12, c[0x0][0x398] ;  /* 0x0000e600ff0c7b82 */ /* 0x000ee20000000a00 */
[----:B-1----:R-:W-:-:S04]  /*08a0*/  IMAD.WIDE.U32 R2, R0, 0x4, R2 ;  /* 0x0000000400027825 */ /* 0x002fc800078e0002 */
[----:B0-----:R-:W-:-:S05]  /*08b0*/  IMAD.WIDE.U32 R2, R15, 0x20, R2 ;  /* 0x000000200f027825 */ /* 0x001fca00078e0002 */
[----:B------:R-:W2:Y:S01]  /*08c0*/  LDG.E.ENL2.256 R4, R8, desc[UR4][R2.64] ;  /* 0xfe0000040208797e */ /* 0x000ea20008121904 */
[----:B---3--:R-:W-:-:S04]  /*08d0*/  IMAD.WIDE.U32 R12, R0, 0x4, R12 ;  /* 0x00000004000c7825 */ /* 0x008fc800078e000c */
[----:B------:R-:W-:Y:S01]  /*08e0*/  IMAD.WIDE.U32 R12, R15, 0x20, R12 ;  /* 0x000000200f0c7825 */ /* 0x000fe200078e000c */
[----:B--2---:R-:W-:Y:S02]  /*08f0*/  VIMNMX R8, PT, PT, R8, UR6, PT ;  /* 0x0000000608087c48 */ /* 0x004fe4000bfe0100 */
[----:B------:R-:W-:Y:S02]  /*0900*/  VIMNMX R9, PT, PT, R9, UR6, PT ;  /* 0x0000000609097c48 */ /* 0x000fe4000bfe0100 */
[----:B------:R-:W-:Y:S02]  /*0910*/  VIMNMX R10, PT, PT, R10, UR6, PT ;  /* 0x000000060a0a7c48 */ /* 0x000fe4000bfe0100 */
[----:B------:R-:W-:Y:S02]  /*0920*/  VIMNMX R11, PT, PT, R11, UR6, PT ;  /* 0x000000060b0b7c48 */ /* 0x000fe4000bfe0100 */
[----:B------:R-:W-:Y:S02]  /*0930*/  VIMNMX R4, PT, PT, R4, UR6, PT ;  /* 0x0000000604047c48 */ /* 0x000fe4000bfe0100 */
[----:B------:R-:W-:-:S02]  /*0940*/  VIMNMX R5, PT, PT, R5, UR6, PT ;  /* 0x0000000605057c48 */ /* 0x000fc4000bfe0100 */
[----:B------:R-:W-:Y:S02]  /*0950*/  VIMNMX R6, PT, PT, R6, UR6, PT ;  /* 0x0000000606067c48 */ /* 0x000fe4000bfe0100 */
[----:B------:R-:W-:-:S05]  /*0960*/  VIMNMX R7, PT, PT, R7, UR6, PT ;  /* 0x0000000607077c48 */ /* 0x000fca000bfe0100 */
[----:B------:R-:W-:Y:S01]  /*0970*/  STG.E.ENL2.256 desc[UR4][R12.64], R8, R4 ;  /* 0xf80000080c04797f */ /* 0x000fe2000f121804 */
[----:B------:R-:W-:Y:S05]  /*0980*/  EXIT ;  /* 0x000000000000794d */ /* 0x000fea0003800000 */
.L_x_8507:
        /* <DEDUP_REMOVED lines=15> */
.L_x_37054:


//--------------------- .text._ZN2at6native18elementwise_kernelILi128ELi4EZNS0_15gpu_kernel_implIZZZNS0_21clamp_max_kernel_cudaERNS_18TensorIteratorBaseERKN3c106ScalarEENKUlvE_clEvENKUlvE0_clEvEUlaE_EEvS4_RKT_EUliE_EEviT1_ --------------------------
	.section	.text._ZN2at6native18elementwise_kernelILi128ELi4EZNS0_15gpu_kernel_implIZZZNS0_21clamp_max_kernel_cudaERNS_18TensorIteratorBaseERKN3c106ScalarEENKUlvE_clEvENKUlvE0_clEvEUlaE_EEvS4_RKT_EUliE_EEviT1_,"ax",@progbits
	.align	128
        .global         _ZN2at6native18elementwise_kernelILi128ELi4EZNS0_15gpu_kernel_implIZZZNS0_21clamp_max_kernel_cudaERNS_18TensorIteratorBaseERKN3c106ScalarEENKUlvE_clEvENKUlvE0_clEvEUlaE_EEvS4_RKT_EUliE_EEviT1_
        .type           _ZN2at6native18elementwise_kernelILi128ELi4EZNS0_15gpu_kernel_implIZZZNS0_21clamp_max_kernel_cudaERNS_18TensorIteratorBaseERKN3c106ScalarEENKUlvE_clEvENKUlvE0_clEvEUlaE_EEvS4_RKT_EUliE_EEviT1_,@function
        .size           _ZN2at6native18elementwise_kernelILi128ELi4EZNS0_15gpu_kernel_implIZZZNS0_21clamp_max_kernel_cudaERNS_18TensorIteratorBaseERKN3c106ScalarEENKUlvE_clEvENKUlvE0_clEvEUlaE_EEvS4_RKT_EUliE_EEviT1_,(.L_x_37055 - _ZN2at6native18elementwise_kernelILi128ELi4EZNS0_15gpu_kernel_implIZZZNS0_21clamp_max_kernel_cudaERNS_18TensorIteratorBaseERKN3c106ScalarEENKUlvE_clEvENKUlvE0_clEvEUlaE_EEvS4_RKT_EUliE_EEviT1_)
        .other          _ZN2at6native18elementwise_kernelILi128ELi4EZNS0_15gpu_kernel_implIZZZNS0_21clamp_max_kernel_cudaERNS_18TensorIteratorBaseERKN3c106ScalarEENKUlvE_clEvENKUlvE0_clEvEUlaE_EEvS4_RKT_EUliE_EEviT1_,@"STO_CUDA_ENTRY STV_DEFAULT"
_ZN2at6native18elementwise_kernelILi128ELi4EZNS0_15gpu_kernel_implIZZZNS0_21clamp_max_kernel_cudaERNS_18TensorIteratorBaseERKN3c106ScalarEENKUlvE_clEvENKUlvE0_clEvEUlaE_EEvS4_RKT_EUliE_EEviT1_:
.text._ZN2at6native18elementwise_kernelILi128ELi4EZNS0_15gpu_kernel_implIZZZNS0_21clamp_max_kernel_cudaERNS_18TensorIteratorBaseERKN3c106ScalarEENKUlvE_clEvENKUlvE0_clEvEUlaE_EEvS4_RKT_EUliE_EEviT1_:
        /* <DEDUP_REMOVED lines=9> */
[----:B---3--:R-:W-:Y:S01]  /*0090*/  UIADD3 UR41, UPT, UPT, UR40, -0x1, URZ ;  /* 0xffffffff28297890 */ /* 0x008fe2000fffe0ff */
[----:B------:R-:W3:Y:S01]  /*00a0*/  LDCU.U8 UR43, c[0x0][0x590] ;  /* 0x0000b200ff2b77ac */ /* 0x000ee20008000000 */
[----:B--2---:R-:W-:-:S02]  /*00b0*/  USHF.L.U32 UR4, UR4, 0x9, URZ ;  /* 0x0000000904047899 */ /* 0x004fc400080006ff */
[----:B------:R-:W-:-:S04]  /*00c0*/  UISETP.LT.U32.AND UP0, UPT, UR41, 0x18, UPT ;  /* 0x000000182900788c */ /* 0x000fc8000bf01070 */
[----:B-1----:R-:W-:Y:S01]  /*00d0*/  LOP3.LUT R17, R17, UR4, RZ, 0xfc, !PT ;  /* 0x0000000411117c12 */ /* 0x002fe2000f8efcff */
[----:B------:R-:W-:-:S03]  /*00e0*/  USEL UR38, UR41, 0x18, UP0 ;  /* 0x0000001829267887 */ /* 0x000fc60008000000 */
[----:B----4-:R-:W-:Y:S01]  /*00f0*/  ISETP.GE.AND P0, PT, R17, UR5, PT ;  /* 0x0000000511007c0c */ /* 0x010fe2000bf06270 */
[----:B------:R-:W-:-:S12]  /*0100*/  UIADD3 UR38, UPT, UPT, UR38, 0x1, URZ ;  /* 0x0000000126267890 */ /* 0x000fd8000fffe0ff */
[----:B0--3--:R-:W-:Y:S05]  /*0110*/  @P0 BRA `(.L_x_8509) ;  /* 0x0000003000000947 */ /* 0x009fea0003800000 */
        /* <DEDUP_REMOVED lines=302> */
.L_x_8510:
        /* <DEDUP_REMOVED lines=14> */
[----:B------:R0:W5:Y:S01]  /*14e0*/  LDG.E.U8 R0, desc[UR36][R2.64] ;  /* 0x0000002402007981 */ /* 0x000162000c1e1100 */
[----:B------:R-:W-:Y:S05]  /*14f0*/  BRA `(.L_x_8516) ;  /* 0x0000000c00547947 */ /* 0x000fea0003800000 */
.L_x_8514:
[----:B------:R0:W5:Y:S01]  /*1500*/  LDG.E.U8 R0, desc[UR36][R2.64] ;  /* 0x0000002402007981 */ /* 0x000162000c1e1100 */
[----:B------:R-:W-:Y:S05]  /*1510*/  BRA `(.L_x_8516) ;  /* 0x0000000c004c7947 */ /* 0x000fea0003800000 */
.L_x_8513:
[----:B------:R-:W-:-:S09]  /*1520*/  UISETP.NE.AND UP0, UPT, UR4, 0x2, UPT ;  /* 0x000000020400788c */ /* 0x000fd2000bf05270 */
[----:B------:R-:W-:Y:S05]  /*1530*/  BRA.U !UP0, `(.L_x_8517) ;  /* 0x0000000108207547 */ /* 0x000fea000b800000 */
[----:B------:R-:W-:-:S09]  /*1540*/  UISETP.NE.AND UP0, UPT, UR4, 0x3, UPT ;  /* 0x000000030400788c */ /* 0x000fd2000bf05270 */
[----:B------:R-:W-:Y:S05]  /*1550*/  BRA.U !UP0, `(.L_x_8518) ;  /* 0x0000000108107547 */ /* 0x000fea000b800000 */
[----:B------:R-:W-:-:S09]  /*1560*/  UISETP.NE.AND UP0, UPT, UR4, 0x4, UPT ;  /* 0x000000040400788c */ /* 0x000fd2000bf05270 */
[----:B------:R-:W-:Y:S05]  /*1570*/  BRA.U UP0, `(.L_x_8515) ;  /* 0x0000000900b07547 */ /* 0x000fea000b800000 */
[----:B------:R0:W5:Y:S01]  /*1580*/  LDG.E.U8 R0, desc[UR36][R2.64] ;  /* 0x0000002402007981 */ /* 0x000162000c1e1100 */
[----:B------:R-:W-:Y:S05]  /*1590*/  BRA `(.L_x_8516) ;  /* 0x0000000c002c7947 */ /* 0x000fea0003800000 */
.L_x_8518:
[----:B------:R0:W5:Y:S01]  /*15a0*/  LDG.E.U8 R0, desc[UR36][R2.64] ;  /* 0x0000002402007981 */ /* 0x000162000c1e1100 */
[----:B------:R-:W-:Y:S05]  /*15b0*/  BRA `(.L_x_8516) ;  /* 0x0000000c00247947 */ /* 0x000fea0003800000 */
.L_x_8517:
[----:B------:R0:W5:Y:S01]  /*15c0*/  LDG.E.U16 R0, desc[UR36][R2.64] ;  /* 0x0000002402007981 */ /* 0x000162000c1e1500 */
[----:B------:R-:W-:Y:S05]  /*15d0*/  BRA `(.L_x_8516) ;  /* 0x0000000c001c7947 */ /* 0x000fea0003800000 */
.L_x_8512:
        /* <DEDUP_REMOVED lines=9> */
.L_x_8520:
[----:B------:R-:W2:Y:S02]  /*1670*/  LDG.E.U16 R4, desc[UR36][R2.64] ;  /* 0x0000002402047981 */ /* 0x000ea4000c1e1500 */
[----:B--2---:R-:W-:-:S06]  /*1680*/  HADD2.F32 R4, -RZ, R4.H0_H0 ;  /* 0x20000004ff047230 */ /* 0x004fcc0000004100 */
[----:B------:R-:W0:Y:S02]  /*1690*/  F2I.FTZ.TRUNC.NTZ R4, R4 ;  /* 0x0000000400047305 */ /* 0x000e24000021f100 */
[----:B0-----:R-:W-:Y:S01]  /*16a0*/  PRMT R0, R4, 0x7610, R0 ;  /* 0x0000761004007816 */ /* 0x001fe20000000000 */
[----:B------:R-:W-:Y:S06]  /*16b0*/  BRA `(.L_x_8516) ;  /* 0x0000000800e47947 */ /* 0x000fec0003800000 */
.L_x_8519:
        /* <DEDUP_REMOVED lines=9> */
.L_x_8522:
[----:B------:R-:W2:Y:S02]  /*1750*/  LDG.E.U16 R2, desc[UR36][R2.64] ;  /* 0x0000002402027981 */ /* 0x000ea4000c1e1500 */
[----:B--2---:R-:W-:-:S06]  /*1760*/  HADD2.F32 R4, -RZ, R2.H0_H0 ;  /* 0x20000002ff047230 */ /* 0x004fcc0000004100 */
[----:B------:R-:W0:Y:S02]  /*1770*/  F2I.FTZ.TRUNC.NTZ R4, R4 ;  /* 0x0000000400047305 */ /* 0x000e24000021f100 */
[----:B0-----:R-:W-:Y:S01]  /*1780*/  PRMT R0, R4, 0x7610, R0 ;  /* 0x0000761004007816 */ /* 0x001fe20000000000 */
[----:B------:R-:W-:Y:S06]  /*1790*/  BRA `(.L_x_8516) ;  /* 0x0000000800ac7947 */ /* 0x000fec0003800000 */
.L_x_8521:
[----:B------:R-:W2:Y:S02]  /*17a0*/  LDG.E.64 R2, desc[UR36][R2.64] ;  /* 0x0000002402027981 */ /* 0x000ea4000c1e1b00 */
[----:B--2---:R0:W1:Y:S01]  /*17b0*/  F2I.F64.TRUNC R0, R2 ;  /* 0x0000000200007311 */ /* 0x004062000030d100 */
[----:B------:R-:W-:Y:S05]  /*17c0*/  BRA `(.L_x_8516) ;  /* 0x0000000800a07947 */ /* 0x000fea0003800000 */
.L_x_8511:
        /* <DEDUP_REMOVED lines=12> */
.L_x_8525:
[----:B------:R-:W2:Y:S02]  /*1890*/  LDG.E.64 R2, desc[UR36][R2.64] ;  /* 0x0000002402027981 */ /* 0x000ea4000c1e1b00 */
[----:B--2---:R3:W4:Y:S01]  /*18a0*/  F2I.F64.TRUNC R0, R2 ;  /* 0x0000000200007311 */ /* 0x004722000030d100 */
[----:B------:R-:W-:Y:S05]  /*18b0*/  BRA `(.L_x_8516) ;  /* 0x0000000800647947 */ /* 0x000fea0003800000 */
.L_x_8524:
        /* <DEDUP_REMOVED lines=27> */
.L_x_8527:
        /* <DEDUP_REMOVED lines=14> */
.L_x_8526:
[----:B------:R-:W2:Y:S02]  /*1b50*/  LDG.E.U16 R4, desc[UR36][R2.64] ;  /* 0x0000002402047981 */ /* 0x000ea4000c1e1500 */
[----:B--2---:R-:W-:-:S06]  /*1b60*/  IMAD.U32 R4, R4, 0x10000, RZ ;  /* 0x0001000004047824 */ /* 0x004fcc00078e00ff */
[----:B------:R-:W0:Y:S02]  /*1b70*/  F2I.FTZ.TRUNC.NTZ R4, R4 ;  /* 0x0000000400047305 */ /* 0x000e24000021f100 */
[----:B0-----:R-:W-:Y:S01]  /*1b80*/  PRMT R0, R4, 0x7610, R0 ;  /* 0x0000761004007816 */ /* 0x001fe20000000000 */
[----:B------:R-:W-:Y:S06]  /*1b90*/  BRA `(.L_x_8516) ;  /* 0x0000000400ac7947 */ /* 0x000fec0003800000 */
.L_x_8523:
        /* <DEDUP_REMOVED lines=10> */
.L_x_8530:
        /* <DEDUP_REMOVED lines=21> */
.L_x_8534:
[----:B------:R-:W-:Y:S05]  /*1d90*/  BSYNC.RECONVERGENT B1 ;  /* 0x0000000000017941 */ /* 0x000fea0003800200 */
.L_x_8533:
[----:B------:R-:W-:Y:S02]  /*1da0*/  SHF.L.U32 R0, R0, 0x14, RZ ;  /* 0x0000001400007819 */ /* 0x000fe400000006ff */
[----:B------:R-:W-:-:S04]  /*1db0*/  LEA R2, R2, 0x3b800000, 0x17 ;  /* 0x3b80000002027811 */ /* 0x000fc800078eb8ff */
[----:B------:R-:W-:-:S07]  /*1dc0*/  LOP3.LUT R4, R2, R0, R7, 0xfe, !PT ;  /* 0x0000000002047212 */ /* 0x000fce00078efe07 */
.L_x_8532:
[----:B------:R-:W-:Y:S05]  /*1dd0*/  BSYNC.RECONVERGENT B0 ;  /* 0x0000000000007941 */ /* 0x000fea0003800200 */
.L_x_8531:
[----:B------:R-:W0:Y:S02]  /*1de0*/  F2I.FTZ.TRUNC.NTZ R4, R4 ;  /* 0x0000000400047305 */ /* 0x000e24000021f100 */
[----:B0-----:R-:W-:Y:S01]  /*1df0*/  PRMT R0, R4, 0x7610, R0 ;  /* 0x0000761004007816 */ /* 0x001fe20000000000 */
[----:B------:R-:W-:Y:S06]  /*1e00*/  BRA `(.L_x_8516) ;  /* 0x0000000400107947 */ /* 0x000fec0003800000 */
.L_x_8529:
        /* <DEDUP_REMOVED lines=21> */
.L_x_8538:
[----:B------:R-:W-:Y:S05]  /*1f60*/  BSYNC.RECONVERGENT B1 ;  /* 0x0000000000017941 */ /* 0x000fea0003800200 */
.L_x_8537:
[----:B------:R-:W-:Y:S01]  /*1f70*/  IMAD.SHL.U32 R0, R0, 0x200000, RZ ;  /* 0x0020000000007824 */ /* 0x000fe200078e00ff */
[----:B------:R-:W-:-:S04]  /*1f80*/  LEA R2, R2, 0x37800000, 0x17 ;  /* 0x3780000002027811 */ /* 0x000fc800078eb8ff */
[----:B------:R-:W-:-:S07]  /*1f90*/  LOP3.LUT R4, R2, R0, R7, 0xfe, !PT ;  /* 0x0000000002047212 */ /* 0x000fce00078efe07 */
.L_x_8536:
[----:B------:R-:W-:Y:S05]  /*1fa0*/  BSYNC.RECONVERGENT B0 ;  /* 0x0000000000007941 */ /* 0x000fea0003800200 */
.L_x_8535:
[----:B------:R-:W0:Y:S02]  /*1fb0*/  F2I.FTZ.TRUNC.NTZ R4, R4 ;  /* 0x0000000400047305 */ /* 0x000e24000021f100 */
[----:B0-----:R-:W-:Y:S01]  /*1fc0*/  PRMT R0, R4, 0x7610, R0 ;  /* 0x0000761004007816 */ /* 0x001fe20000000000 */
[----:B------:R-:W-:Y:S06]  /*1fd0*/  BRA `(.L_x_8516) ;  /* 0x00000000009c7947 */ /* 0x000fec0003800000 */
.L_x_8528:
[----:B------:R-:W-:-:S09]  /*1fe0*/  UISETP.NE.AND UP0, UPT, UR4, 0x1c, UPT ;  /* 0x0000001c0400788c */ /* 0x000fd2000bf05270 */
[----:B------:R-:W-:Y:S05]  /*1ff0*/  BRA.U !UP0, `(.L_x_8539) ;  /* 0x0000000108907547 */ /* 0x000fea000b800000 */
[----:B------:R-:W-:-:S09]  /*2000*/  UISETP.NE.AND UP0, UPT, UR4, 0x1d, UPT ;  /* 0x0000001d0400788c */ /* 0x000fd2000bf05270 */
[----:B------:R-:W-:Y:S05]  /*2010*/  BRA.U !UP0, `(.L_x_8540) ;  /* 0x0000000108807547 */ /* 0x000fea000b800000 */
[----:B------:R-:W-:-:S09]  /*2020*/  UISETP.NE.AND UP0, UPT, UR4, 0x2c, UPT ;  /* 0x0000002c0400788c */ /* 0x000fd2000bf05270 */
[----:B------:R-:W-:Y:S05]  /*2030*/  BRA.U !UP0, `(.L_x_8541) ;  /* 0x0000000108487547 */ /* 0x000fea000b800000 */
.L_x_8515:
        /* <DEDUP_REMOVED lines=16> */
.L_x_8542:
[----:B------:R-:W-:Y:S01]  /*2140*/  PRMT R0, RZ, 0x7610, R0 ;  /* 0x00007610ff007816 */ /* 0x000fe20000000000 */
[----:B------:R-:W-:Y:S06]  /*2150*/  BRA `(.L_x_8516) ;  /* 0x00000000003c7947 */ /* 0x000fec0003800000 */
.L_x_8541:
        /* <DEDUP_REMOVED lines=8> */
.L_x_8544:
[----:B------:R-:W-:Y:S05]  /*21e0*/  BSYNC.RECONVERGENT B0 ;  /* 0x0000000000007941 */ /* 0x000fea0003800200 */
.L_x_8543:
[----:B------:R-:W0:Y:S02]  /*21f0*/  F2I.FTZ.TRUNC.NTZ R4, R4 ;  /* 0x0000000400047305 */ /* 0x000e24000021f100 */
[----:B0-----:R-:W-:Y:S01]  /*2200*/  PRMT R0, R4, 0x7610, R0 ;  /* 0x0000761004007816 */ /* 0x001fe20000000000 */
[----:B------:R-:W-:Y:S06]  /*2210*/  BRA `(.L_x_8516) ;  /* 0x00000000000c7947 */ /* 0x000fec0003800000 */
.L_x_8540:
[----:B------:R2:W5:Y:S01]  /*2220*/  LDG.E.U8 R0, desc[UR36][R2.64] ;  /* 0x0000002402007981 */ /* 0x000562000c1e1100 */
[----:B------:R-:W-:Y:S05]  /*2230*/  BRA `(.L_x_8516) ;  /* 0x0000000000047947 */ /* 0x000fea0003800000 */
.L_x_8539:
[----:B------:R1:W5:Y:S02]  /*2240*/  LDG.E.U8 R0, desc[UR36][R2.64] ;  /* 0x0000002402007981 */ /* 0x000364000c1e1100 */
.L_x_8516:
[----:B------:R-:W0:Y:S01]  /*2250*/  LDCU.64 UR6, c[0x0][0x580] ;  /* 0x0000b000ff0677ac */ /* 0x000e220008000a00 */
[----:B-1--45:R-:W-:Y:S01]  /*2260*/  PRMT R0, R0, 0x8880, RZ ;  /* 0x0000888000007816 */ /* 0x032fe200000000ff */
[----:B------:R-:W-:-:S03]  /*2270*/  UPRMT UR5, UR39, 0x9910, URZ ;  /* 0x0000991027057896 */ /* 0x000fc600080000ff */
[----:B------:R-:W-:Y:S01]  /*2280*/  PRMT R0, R0, 0x7710, RZ ;  /* 0x0000771000007816 */ /* 0x000fe200000000ff */
[----:B------:R-:W-:Y:S02]  /*2290*/  UPRMT UR4, UR43, 0x8880, URZ ;  /* 0x000088802b047896 */ /* 0x000fe400080000ff */
[----:B------:R-:W-:Y:S02]  /*22a0*/  UISETP.GT.AND UP0, UPT, UR5, 0x9, UPT ;  /* 0x000000090500788c */ /* 0x000fe4000bf04270 */
[----:B------:R-:W-:-:S06]  /*22b0*/  UPRMT UR4, UR4, 0x7710, URZ ;  /* 0x0000771004047896 */ /* 0x000fcc00080000ff */
[----:B------:R-:W-:Y:S02]  /*22c0*/  VIMNMX.S16x2 R0, PT, PT, R0, UR4, PT ;  /* 0x0000000400007c48 */ /* 0x000fe4000bfe0300 */
[----:B0-23--:R-:W-:Y:S02]  /*22d0*/  IADD3 R2, P0, PT, R16, UR6, RZ ;  /* 0x0000000610027c10 */ /* 0x00dfe4000ff1e0ff */
[----:B------:R-:W-:-:S03]  /*22e0*/  PRMT R9, R0, 0x7610, R9 ;  /* 0x0000761000097816 */ /* 0x000fc60000000009 */
        /* <DEDUP_REMOVED lines=12> */
.L_x_8548:
[----:B------:R3:W-:Y:S01]  /*23b0*/  STG.E.U8 desc[UR36][R2.64], R9 ;  /* 0x0000000902007986 */ /* 0x0007e2000c101124 */
[----:B------:R-:W-:Y:S05]  /*23c0*/  BRA `(.L_x_8550) ;  /* 0x0000000c00507947 */ /* 0x000fea0003800000 */
.L_x_8547:
        /* <DEDUP_REMOVED lines=10> */
.L_x_8552:
[----:B------:R-:W-:-:S05]  /*2470*/  PRMT R5, R9, 0x9910, RZ ;  /* 0x0000991009057816 */ /* 0x000fca00000000ff */
[----:B------:R1:W-:Y:S01]  /*2480*/  STG.E desc[UR36][R2.64], R5 ;  /* 0x0000000502007986 */ /* 0x0003e2000c101924 */
[----:B------:R-:W-:Y:S05]  /*2490*/  BRA `(.L_x_8550) ;  /* 0x0000000c001c7947 */ /* 0x000fea0003800000 */
.L_x_8551:
[----:B------:R2:W-:Y:S01]  /*24a0*/  STG.E.U16 desc[UR36][R2.64], R9 ;  /* 0x0000000902007986 */ /* 0x0005e2000c101524 */
[----:B------:R-:W-:Y:S05]  /*24b0*/  BRA `(.L_x_8550) ;  /* 0x0000000c00147947 */ /* 0x000fea0003800000 */
.L_x_8546:
        /* <DEDUP_REMOVED lines=9> */
.L_x_8554:
[----:B------:R-:W0:Y:S02]  /*2550*/  I2F.S16 R0, R9 ;  /* 0x0000000900007306 */ /* 0x000e240000101400 */
[----:B0-----:R-:W-:-:S05]  /*2560*/  F2FP.F16.F32.PACK_AB R0, RZ, R0 ;  /* 0x00000000ff00723e */ /* 0x001fca00000000ff */
[----:B------:R0:W-:Y:S01]  /*2570*/  STG.E.U16 desc[UR36][R2.64], R0 ;  /* 0x0000000002007986 */ /* 0x0001e2000c101524 */
[----:B------:R-:W-:Y:S05]  /*2580*/  BRA `(.L_x_8550) ;  /* 0x0000000800e07947 */ /* 0x000fea0003800000 */
.L_x_8553:
        /* <DEDUP_REMOVED lines=10> */
.L_x_8556:
[----:B------:R-:W0:Y:S02]  /*2630*/  I2F.S16 R9, R9 ;  /* 0x0000000900097306 */ /* 0x000e240000101400 */
[----:B0-----:R-:W-:-:S04]  /*2640*/  F2FP.F16.F32.PACK_AB R5, RZ, R9 ;  /* 0x00000009ff05723e */ /* 0x001fc800000000ff */
[----:B------:R-:W-:-:S05]  /*2650*/  PRMT R5, R5, 0x5410, RZ ;  /* 0x0000541005057816 */ /* 0x000fca00000000ff */
[----:B------:R0:W-:Y:S01]  /*2660*/  STG.E desc[UR36][R2.64], R5 ;  /* 0x0000000502007986 */ /* 0x0001e2000c101924 */
[----:B------:R-:W-:Y:S05]  /*2670*/  BRA `(.L_x_8550) ;  /* 0x0000000800a47947 */ /* 0x000fea0003800000 */
.L_x_8555:
[----:B------:R-:W0:Y:S02]  /*2680*/  I2F.F64.S16 R4, R9 ;  /* 0x0000000900047312 */ /* 0x000e240000101c00 */
[----:B0-----:R0:W-:Y:S01]  /*2690*/  STG.E.64 desc[UR36][R2.64], R4 ;  /* 0x0000000402007986 */ /* 0x0011e2000c101b24 */
[----:B------:R-:W-:Y:S05]  /*26a0*/  BRA `(.L_x_8550) ;  /* 0x0000000800987947 */ /* 0x000fea0003800000 */
.L_x_8545:
        /* <DEDUP_REMOVED lines=13> */
.L_x_8559:
[----:B------:R-:W0:Y:S01]  /*2780*/  I2F.F64.S16 R4, R9 ;  /* 0x0000000900047312 */ /* 0x000e220000101c00 */
[----:B------:R-:W-:-:S05]  /*2790*/  CS2R R6, SRZ ;  /* 0x0000000000067805 */ /* 0x000fca000001ff00 */
[----:B0-----:R0:W-:Y:S01]  /*27a0*/  STG.E.128 desc[UR36][R2.64], R4 ;  /* 0x0000000402007986 */ /* 0x0011e2000c101d24 */
[----:B------:R-:W-:Y:S05]  /*27b0*/  BRA `(.L_x_8550) ;  /* 0x0000000800547947 */ /* 0x000fea0003800000 */
.L_x_8558:
        /* <DEDUP_REMOVED lines=19> */
.L_x_8563:
[----:B------:R-:W-:Y:S05]  /*28f0*/  BSYNC.RECONVERGENT B0 ;  /* 0x0000000000007941 */ /* 0x000fea0003800200 */
.L_x_8562:
[----:B------:R-:W-:-:S05]  /*2900*/  LOP3.LUT R5, R0, 0x80, R5, 0xf8, !PT ;  /* 0x0000008000057812 */ /* 0x000fca00078ef805 */
[----:B------:R0:W-:Y:S01]  /*2910*/  STG.E.U8 desc[UR36][R2.64], R5 ;  /* 0x0000000502007986 */ /* 0x0001e2000c101124 */
[----:B------:R-:W-:Y:S05]  /*2920*/  BRA `(.L_x_8550) ;  /* 0x0000000400f87947 */ /* 0x000fea0003800000 */
.L_x_8561:
        /* <DEDUP_REMOVED lines=15> */
.L_x_8565:
[----:B------:R-:W-:Y:S05]  /*2a20*/  BSYNC.RECONVERGENT B0 ;  /* 0x0000000000007941 */ /* 0x000fea0003800200 */
.L_x_8564:
[----:B------:R-:W-:-:S05]  /*2a30*/  LOP3.LUT R5, R0, 0x80, R5, 0xf8, !PT ;  /* 0x0000008000057812 */ /* 0x000fca00078ef805 */
[----:B------:R0:W-:Y:S01]  /*2a40*/  STG.E.U8 desc[UR36][R2.64], R5 ;  /* 0x0000000502007986 */ /* 0x0001e2000c101124 */
[----:B------:R-:W-:Y:S05]  /*2a50*/  BRA `(.L_x_8550) ;  /* 0x0000000400ac7947 */ /* 0x000fea0003800000 */
.L_x_8560:
[----:B------:R-:W0:Y:S02]  /*2a60*/  I2F.S16 R0, R9 ;  /* 0x0000000900007306 */ /* 0x000e240000101400 */
[----:B0-----:R-:W-:-:S05]  /*2a70*/  F2FP.BF16.F32.PACK_AB R0, RZ, R0 ;  /* 0x00000000ff00723e */ /* 0x001fca00000010ff */
[----:B------:R0:W-:Y:S01]  /*2a80*/  STG.E.U16 desc[UR36][R2.64], R0 ;  /* 0x0000000002007986 */ /* 0x0001e2000c101524 */
[----:B------:R-:W-:Y:S05]  /*2a90*/  BRA `(.L_x_8550) ;  /* 0x00000004009c7947 */ /* 0x000fea0003800000 */
.L_x_8557:
        /* <DEDUP_REMOVED lines=10> */
.L_x_8568:
        /* <DEDUP_REMOVED lines=13> */
.L_x_8571:
[----:B------:R-:W-:-:S04]  /*2c10*/  SHF.R.U32.HI R0, RZ, 0x14, R5 ;  /* 0x00000014ff007819 */ /* 0x000fc80000011605 */
[----:B------:R-:W-:-:S04]  /*2c20*/  LOP3.LUT R0, R0, 0x1, RZ, 0xc0, !PT ;  /* 0x0000000100007812 */ /* 0x000fc800078ec0ff */
[----:B------:R-:W-:-:S04]  /*2c30*/  IADD3 R0, PT, PT, R5, 0x487ffff, R0 ;  /* 0x0487ffff05007810 */ /* 0x000fc80007ffe000 */
[----:B------:R-:W-:-:S04]  /*2c40*/  SHF.R.U32.HI R0, RZ, 0x14, R0 ;  /* 0x00000014ff007819 */ /* 0x000fc80000011600 */
[----:B------:R-:W-:-:S07]  /*2c50*/  LOP3.LUT R4, R0, 0xff, RZ, 0xc0, !PT ;  /* 0x000000ff00047812 */ /* 0x000fce00078ec0ff */
.L_x_8572:
[----:B------:R-:W-:-:S04]  /*2c60*/  SHF.R.U32.HI R5, RZ, 0x18, R5 ;  /* 0x00000018ff057819 */ /* 0x000fc80000011605 */
[----:B------:R-:W-:-:S04]  /*2c70*/  LOP3.LUT R4, R4, 0x80, R5, 0xf8, !PT ;  /* 0x0000008004047812 */ /* 0x000fc800078ef805 */
[----:B------:R-:W-:-:S07]  /*2c80*/  PRMT R0, R4, 0x7610, R0 ;  /* 0x0000761004007816 */ /* 0x000fce0000000000 */
.L_x_8570:
[----:B------:R-:W-:Y:S05]  /*2c90*/  BSYNC.RECONVERGENT B0 ;  /* 0x0000000000007941 */ /* 0x000fea0003800200 */
.L_x_8569:
[----:B------:R0:W-:Y:S01]  /*2ca0*/  STG.E.U8 desc[UR36][R2.64], R0 ;  /* 0x0000000002007986 */ /* 0x0001e2000c101124 */
[----:B------:R-:W-:Y:S05]  /*2cb0*/  BRA `(.L_x_8550) ;  /* 0x0000000400147947 */ /* 0x000fea0003800000 */
.L_x_8567:
        /* <DEDUP_REMOVED lines=13> */
.L_x_8575:
[----:B------:R-:W-:-:S04]  /*2d90*/  SHF.R.U32.HI R0, RZ, 0x15, R5 ;  /* 0x00000015ff007819 */ /* 0x000fc80000011605 */
[----:B------:R-:W-:-:S04]  /*2da0*/  LOP3.LUT R0, R0, 0x1, RZ, 0xc0, !PT ;  /* 0x0000000100007812 */ /* 0x000fc800078ec0ff */
[----:B------:R-:W-:-:S04]  /*2db0*/  IADD3 R0, PT, PT, R5, 0x88fffff, R0 ;  /* 0x088fffff05007810 */ /* 0x000fc80007ffe000 */
[----:B------:R-:W-:-:S04]  /*2dc0*/  SHF.R.U32.HI R0, RZ, 0x15, R0 ;  /* 0x00000015ff007819 */ /* 0x000fc80000011600 */
[----:B------:R-:W-:-:S07]  /*2dd0*/  LOP3.LUT R4, R0, 0xff, RZ, 0xc0, !PT ;  /* 0x000000ff00047812 */ /* 0x000fce00078ec0ff */
.L_x_8576:
[----:B------:R-:W-:-:S04]  /*2de0*/  SHF.R.U32.HI R5, RZ, 0x18, R5 ;  /* 0x00000018ff057819 */ /* 0x000fc80000011605 */
[----:B------:R-:W-:-:S04]  /*2df0*/  LOP3.LUT R4, R4, 0x80, R5, 0xf8, !PT ;  /* 0x0000008004047812 */ /* 0x000fc800078ef805 */
[----:B------:R-:W-:-:S07]  /*2e00*/  PRMT R0, R4, 0x7610, R0 ;  /* 0x0000761004007816 */ /* 0x000fce0000000000 */
.L_x_8574:
[----:B------:R-:W-:Y:S05]  /*2e10*/  BSYNC.RECONVERGENT B0 ;  /* 0x0000000000007941 */ /* 0x000fea0003800200 */
.L_x_8573:
[----:B------:R0:W-:Y:S01]  /*2e20*/  STG.E.U8 desc[UR36][R2.64], R0 ;  /* 0x0000000002007986 */ /* 0x0001e2000c101124 */
[----:B------:R-:W-:Y:S05]  /*2e30*/  BRA `(.L_x_8550) ;  /* 0x0000000000b47947 */ /* 0x000fea0003800000 */
.L_x_8566:
[----:B------:R-:W-:-:S09]  /*2e40*/  UISETP.NE.AND UP0, UPT, UR5, 0x1c, UPT ;  /* 0x0000001c0500788c */ /* 0x000fd2000bf05270 */
[----:B------:R-:W-:Y:S05]  /*2e50*/  BRA.U !UP0, `(.L_x_8577) ;  /* 0x0000000108a47547 */ /* 0x000fea000b800000 */
[----:B------:R-:W-:-:S09]  /*2e60*/  UISETP.NE.AND UP0, UPT, UR5, 0x1d, UPT ;  /* 0x0000001d0500788c */ /* 0x000fd2000bf05270 */
[----:B------:R-:W-:Y:S05]  /*2e70*/  BRA.U !UP0, `(.L_x_8578) ;  /* 0x00000001088c7547 */ /* 0x000fea000b800000 */
[----:B------:R-:W-:-:S09]  /*2e80*/  UISETP.NE.AND UP0, UPT, UR5, 0x2c, UPT ;  /* 0x0000002c0500788c */ /* 0x000fd2000bf05270 */
[----:B------:R-:W-:Y:S05]  /*2e90*/  BRA.U !UP0, `(.L_x_8579) ;  /* 0x0000000108447547 */ /* 0x000fea000b800000 */
.L_x_8549:
        /* <DEDUP_REMOVED lines=16> */
.L_x_8580:
[----:B------:R-:W-:Y:S05]  /*2fa0*/  BRA `(.L_x_8550) ;  /* 0x0000000000587947 */ /* 0x000fea0003800000 */
.L_x_8579:
        /* <DEDUP_REMOVED lines=16> */
.L_x_8578:
[----:B------:R-:W-:-:S04]  /*30b0*/  PRMT R4, R9, 0x9910, RZ ;  /* 0x0000991009047816 */ /* 0x000fc800000000ff */
[----:B------:R-:W-:-:S05]  /*30c0*/  SHF.R.S32.HI R5, RZ, 0x1f, R4 ;  /* 0x0000001fff057819 */ /* 0x000fca0000011404 */
[----:B------:R0:W-:Y:S01]  /*30d0*/  STG.E.64 desc[UR36][R2.64], R4 ;  /* 0x0000000402007986 */ /* 0x0001e2000c101b24 */
[----:B------:R-:W-:Y:S05]  /*30e0*/  BRA `(.L_x_8550) ;  /* 0x0000000000087947 */ /* 0x000fea0003800000 */
.L_x_8577:
[----:B------:R-:W-:-:S05]  /*30f0*/  PRMT R5, R9, 0x9910, RZ ;  /* 0x0000991009057816 */ /* 0x000fca00000000ff */
[----:B------:R0:W-:Y:S02]  /*3100*/  STG.E desc[UR36][R2.64], R5 ;  /* 0x0000000502007986 */ /* 0x0001e4000c101924 */
.L_x_8550:
[----:B------:R-:W-:-:S07]  /*3110*/  VIADD R17, R17, 0x80 ;  /* 0x0000008011117836 */ /* 0x000fce0000000000 */
.L_x_8509:
[----:B------:R-:W-:Y:S05]  /*3120*/  BSYNC.RECONVERGENT B6 ;  /* 0x0000000000067941 */ /* 0x000fea0003800200 */
.L_x_8508:
        /* <DEDUP_REMOVED lines=307> */
.L_x_8583:
        /* <DEDUP_REMOVED lines=16> */
.L_x_8587:
[----:B------:R1:W5:Y:S01]  /*4560*/  LDG.E.U8 R0, desc[UR36][R2.64] ;  /* 0x0000002402007981 */ /* 0x000362000c1e1100 */
[----:B------:R-:W-:Y:S05]  /*4570*/  BRA `(.L_x_8589) ;  /* 0x0000000c004c7947 */ /* 0x000fea0003800000 */
.L_x_8586:
        /* <DEDUP_REMOVED lines=8> */
.L_x_8591:
[----:B------:R3:W5:Y:S01]  /*4600*/  LDG.E.U8 R0, desc[UR36][R2.64] ;  /* 0x0000002402007981 */ /* 0x000762000c1e1100 */
[----:B------:R-:W-:Y:S05]  /*4610*/  BRA `(.L_x_8589) ;  /* 0x0000000c00247947 */ /* 0x000fea0003800000 */
.L_x_8590:
[----:B------:R2:W5:Y:S01]  /*4620*/  LDG.E.U16 R0, desc[UR36][R2.64] ;  /* 0x0000002402007981 */ /* 0x000562000c1e1500 */
[----:B------:R-:W-:Y:S05]  /*4630*/  BRA `(.L_x_8589) ;  /* 0x0000000c001c7947 */ /* 0x000fea0003800000 */
.L_x_8585:
        /* <DEDUP_REMOVED lines=9> */
.L_x_8593:
[----:B------:R-:W2:Y:S02]  /*46d0*/  LDG.E.U16 R4, desc[UR36][R2.64] ;  /* 0x0000002402047981 */ /* 0x000ea4000c1e1500 */
[----:B--2---:R-:W-:-:S06]  /*46e0*/  HADD2.F32 R4, -RZ, R4.H0_H0 ;  /* 0x20000004ff047230 */ /* 0x004fcc0000004100 */
[----:B------:R-:W0:Y:S02]  /*46f0*/  F2I.FTZ.TRUNC.NTZ R4, R4 ;  /* 0x0000000400047305 */ /* 0x000e24000021f100 */
[----:B0-----:R-:W-:Y:S01]  /*4700*/  PRMT R0, R4, 0x7610, R0 ;  /* 0x0000761004007816 */ /* 0x001fe20000000000 */
[----:B------:R-:W-:Y:S06]  /*4710*/  BRA `(.L_x_8589) ;  /* 0x0000000800e47947 */ /* 0x000fec0003800000 */
.L_x_8592:
        /* <DEDUP_REMOVED lines=9> */
.L_x_8595:
[----:B------:R-:W2:Y:S02]  /*47b0*/  LDG.E.U16 R2, desc[UR36][R2.64] ;  /* 0x0000002402027981 */ /* 0x000ea4000c1e1500 */
[----:B--2---:R-:W-:-:S06]  /*47c0*/  HADD2.F32 R4, -RZ, R2.H0_H0 ;  /* 0x20000002ff047230 */ /* 0x004fcc0000004100 */
[----:B------:R-:W0:Y:S02]  /*47d0*/  F2I.FTZ.TRUNC.NTZ R4, R4 ;  /* 0x0000000400047305 */ /* 0x000e24000021f100 */
[----:B0-----:R-:W-:Y:S01]  /*47e0*/  PRMT R0, R4, 0x7610, R0 ;  /* 0x0000761004007816 */ /* 0x001fe20000000000 */
[----:B------:R-:W-:Y:S06]  /*47f0*/  BRA `(.L_x_8589) ;  /* 0x0000000800ac7947 */ /* 0x000fec0003800000 */
.L_x_8594:
[----:B------:R-:W2:Y:S02]  /*4800*/  LDG.E.64 R2, desc[UR36][R2.64] ;  /* 0x0000002402027981 */ /* 0x000ea4000c1e1b00 */
[----:B--2---:R0:W1:Y:S01]  /*4810*/  F2I.F64.TRUNC R0, R2 ;  /* 0x0000000200007311 */ /* 0x004062000030d100 */
[----:B------:R-:W-:Y:S05]  /*4820*/  BRA `(.L_x_8589) ;  /* 0x0000000800a07947 */ /* 0x000fea0003800000 */
.L_x_8584:
        /* <DEDUP_REMOVED lines=12> */
.L_x_8598:
[----:B------:R-:W2:Y:S02]  /*48f0*/  LDG.E.64 R2, desc[UR36][R2.64] ;  /* 0x0000002402027981 */ /* 0x000ea4000c1e1b00 */
[----:B--2---:R0:W1:Y:S01]  /*4900*/  F2I.F64.TRUNC R0, R2 ;  /* 0x0000000200007311 */ /* 0x004062000030d100 */
[----:B------:R-:W-:Y:S05]  /*4910*/  BRA `(.L_x_8589) ;  /* 0x0000000800647947 */ /* 0x000fea0003800000 */
.L_x_8597:
        /* <DEDUP_REMOVED lines=27> */
.L_x_8600:
        /* <DEDUP_REMOVED lines=14> */
.L_x_8599:
[----:B------:R-:W2:Y:S02]  /*4bb0*/  LDG.E.U16 R4, desc[UR36][R2.64] ;  /* 0x0000002402047981 */ /* 0x000ea4000c1e1500 */
[----:B--2---:R-:W-:-:S06]  /*4bc0*/  SHF.L.U32 R4, R4, 0x10, RZ ;  /* 0x0000001004047819 */ /* 0x004fcc00000006ff */
[----:B------:R-:W0:Y:S02]  /*4bd0*/  F2I.FTZ.TRUNC.NTZ R4, R4 ;  /* 0x0000000400047305 */ /* 0x000e24000021f100 */
[----:B0-----:R-:W-:Y:S01]  /*4be0*/  PRMT R0, R4, 0x7610, R0 ;  /* 0x0000761004007816 */ /* 0x001fe20000000000 */
[----:B------:R-:W-:Y:S06]  /*4bf0*/  BRA `(.L_x_8589) ;  /* 0x0000000400ac7947 */ /* 0x000fec0003800000 */
.L_x_8596:
        /* <DEDUP_REMOVED lines=10> */
.L_x_8603:
        /* <DEDUP_REMOVED lines=21> */
.L_x_8607:
[----:B------:R-:W-:Y:S05]  /*4df0*/  BSYNC.RECONVERGENT B1 ;  /* 0x0000000000017941 */ /* 0x000fea0003800200 */
.L_x_8606:
[----:B------:R-:W-:Y:S01]  /*4e00*/  IMAD.SHL.U32 R0, R0, 0x100000, RZ ;  /* 0x0010000000007824 */ /* 0x000fe200078e00ff */
[----:B------:R-:W-:-:S04]  /*4e10*/  LEA R2, R2, 0x3b800000, 0x17 ;  /* 0x3b80000002027811 */ /* 0x000fc800078eb8ff */
[----:B------:R-:W-:-:S07]  /*4e20*/  LOP3.LUT R4, R2, R0, R7, 0xfe, !PT ;  /* 0x0000000002047212 */ /* 0x000fce00078efe07 */
.L_x_8605:
[----:B------:R-:W-:Y:S05]  /*4e30*/  BSYNC.RECONVERGENT B0 ;  /* 0x0000000000007941 */ /* 0x000fea0003800200 */
.L_x_8604:
[----:B------:R-:W0:Y:S02]  /*4e40*/  F2I.FTZ.TRUNC.NTZ R4, R4 ;  /* 0x0000000400047305 */ /* 0x000e24000021f100 */
[----:B0-----:R-:W-:Y:S01]  /*4e50*/  PRMT R0, R4, 0x7610, R0 ;  /* 0x0000761004007816 */ /* 0x001fe20000000000 */
[----:B------:R-:W-:Y:S06]  /*4e60*/  BRA `(.L_x_8589) ;  /* 0x0000000400107947 */ /* 0x000fec0003800000 */
.L_x_8602:
        /* <DEDUP_REMOVED lines=21> */
.L_x_8611:
[----:B------:R-:W-:Y:S05]  /*4fc0*/  BSYNC.RECONVERGENT B1 ;  /* 0x0000000000017941 */ /* 0x000fea0003800200 */
.L_x_8610:
[----:B------:R-:W-:Y:S01]  /*4fd0*/  IMAD.SHL.U32 R0, R0, 0x200000, RZ ;  /* 0x0020000000007824 */ /* 0x000fe200078e00ff */
[----:B------:R-:W-:-:S04]  /*4fe0*/  LEA R2, R2, 0x37800000, 0x17 ;  /* 0x3780000002027811 */ /* 0x000fc800078eb8ff */
[----:B------:R-:W-:-:S07]  /*4ff0*/  LOP3.LUT R4, R2, R0, R7, 0xfe, !PT ;  /* 0x0000000002047212 */ /* 0x000fce00078efe07 */
.L_x_8609:
[----:B------:R-:W-:Y:S05]  /*5000*/  BSYNC.RECONVERGENT B0 ;  /* 0x0000000000007941 */ /* 0x000fea0003800200 */
.L_x_8608:
[----:B------:R-:W0:Y:S02]  /*5010*/  F2I.FTZ.TRUNC.NTZ R4, R4 ;  /* 0x0000000400047305 */ /* 0x000e24000021f100 */
[----:B0-----:R-:W-:Y:S01]  /*5020*/  PRMT R0, R4, 0x7610, R0 ;  /* 0x0000761004007816 */ /* 0x001fe20000000000 */
[----:B------:R-:W-:Y:S06]  /*5030*/  BRA `(.L_x_8589) ;  /* 0x00000000009c7947 */ /* 0x000fec0003800000 */
.L_x_8601:
        /* <DEDUP_REMOVED lines=14> */
.L_x_8615:
[----:B------:R-:W-:Y:S05]  /*5120*/  BSYNC.RECONVERGENT B0 ;  /* 0x0000000000007941 */ /* 0x000fea0003800200 */
.L_x_8614:
[----:B------:R-:W0:Y:S02]  /*5130*/  F2I.FTZ.TRUNC.NTZ R4, R4 ;  /* 0x0000000400047305 */ /* 0x000e24000021f100 */
[----:B0-----:R-:W-:Y:S01]  /*5140*/  PRMT R0, R4, 0x7610, R0 ;  /* 0x0000761004007816 */ /* 0x001fe20000000000 */
[----:B------:R-:W-:Y:S06]  /*5150*/  BRA `(.L_x_8589) ;  /* 0x0000000000547947 */ /* 0x000fec0003800000 */
.L_x_8588:
        /* <DEDUP_REMOVED lines=16> */
.L_x_8616:
[----:B------:R-:W-:Y:S01]  /*5260*/  PRMT R0, RZ, 0x7610, R0 ;  /* 0x00007610ff007816 */ /* 0x000fe20000000000 */
[----:B------:R-:W-:Y:S06]  /*5270*/  BRA `(.L_x_8589) ;  /* 0x00000000000c7947 */ /* 0x000fec0003800000 */
.L_x_8613:
[----:B------:R0:W5:Y:S01]  /*5280*/  LDG.E.U8 R0, desc[UR36][R2.64] ;  /* 0x0000002402007981 */ /* 0x000162000c1e1100 */
[----:B------:R-:W-:Y:S05]  /*5290*/  BRA `(.L_x_8589) ;  /* 0x0000000000047947 */ /* 0x000fea0003800000 */
.L_x_8612:
[----:B------:R0:W5:Y:S02]  /*52a0*/  LDG.E.U8 R0, desc[UR36][R2.64] ;  /* 0x0000002402007981 */ /* 0x000164000c1e1100 */
.L_x_8589:
[----:B------:R-:W0:Y:S01]  /*52b0*/  LDCU.64 UR6, c[0x0][0x580] ;  /* 0x0000b000ff0677ac */ /* 0x000e220008000a00 */
[----:B-1---5:R-:W-:Y:S01]  /*52c0*/  PRMT R0, R0, 0x8880, RZ ;  /* 0x0000888000007816 */ /* 0x022fe200000000ff */
[----:B------:R-:W-:-:S03]  /*52d0*/  UPRMT UR5, UR39, 0x9910, URZ ;  /* 0x0000991027057896 */ /* 0x000fc600080000ff */
[----:B------:R-:W-:Y:S01]  /*52e0*/  PRMT R0, R0, 0x7710, RZ ;  /* 0x0000771000007816 */ /* 0x000fe200000000ff */
[----:B------:R-:W-:Y:S02]  /*52f0*/  UPRMT UR4, UR43, 0x8880, URZ ;  /* 0x000088802b047896 */ /* 0x000fe400080000ff */
[----:B------:R-:W-:Y:S02]  /*5300*/  UISETP.GT.AND UP0, UPT, UR5, 0x9, UPT ;  /* 0x000000090500788c */ /* 0x000fe4000bf04270 */
[----:B------:R-:W-:-:S06]  /*5310*/  UPRMT UR4, UR4, 0x7710, URZ ;  /* 0x0000771004047896 */ /* 0x000fcc00080000ff */
[----:B------:R-:W-:Y:S02]  /*5320*/  VIMNMX.S16x2 R0, PT, PT, R0, UR4, PT ;  /* 0x0000000400007c48 */ /* 0x000fe4000bfe0300 */
[----:B0-234-:R-:W-:Y:S02]  /*5330*/  IADD3 R2, P0, PT, R16, UR6, RZ ;  /* 0x0000000610027c10 */ /* 0x01dfe4000ff1e0ff */
        /* <DEDUP_REMOVED lines=13> */
.L_x_8620:
[----:B------:R0:W-:Y:S01]  /*5410*/  STG.E.U8 desc[UR36][R2.64], R9 ;  /* 0x0000000902007986 */ /* 0x0001e2000c101124 */
[----:B------:R-:W-:Y:S05]  /*5420*/  BRA `(.L_x_8622) ;  /* 0x0000000c004c7947 */ /* 0x000fea0003800000 */
.L_x_8619:
        /* <DEDUP_REMOVED lines=10> */
.L_x_8624:
[----:B------:R-:W-:-:S05]  /*54d0*/  PRMT R5, R9, 0x9910, RZ ;  /* 0x0000991009057816 */ /* 0x000fca00000000ff */
[----:B------:R0:W-:Y:S01]  /*54e0*/  STG.E desc[UR36][R2.64], R5 ;  /* 0x0000000502007986 */ /* 0x0001e2000c101924 */
[----:B------:R-:W-:Y:S05]  /*54f0*/  BRA `(.L_x_8622) ;  /* 0x0000000c00187947 */ /* 0x000fea0003800000 */
.L_x_8623:
[----:B------:R0:W-:Y:S01]  /*5500*/  STG.E.U16 desc[UR36][R2.64], R9 ;  /* 0x0000000902007986 */ /* 0x0001e2000c101524 */
[----:B------:R-:W-:Y:S05]  /*5510*/  BRA `(.L_x_8622) ;  /* 0x0000000c00107947 */ /* 0x000fea0003800000 */
.L_x_8618:
        /* <DEDUP_REMOVED lines=9> */
.L_x_8626:
[----:B------:R-:W0:Y:S02]  /*55b0*/  I2F.S16 R0, R9 ;  /* 0x0000000900007306 */ /* 0x000e240000101400 */
[----:B0-----:R-:W-:-:S05]  /*55c0*/  F2FP.F16.F32.PACK_AB R0, RZ, R0 ;  /* 0x00000000ff00723e */ /* 0x001fca00000000ff */
[----:B------:R0:W-:Y:S01]  /*55d0*/  STG.E.U16 desc[UR36][R2.64], R0 ;  /* 0x0000000002007986 */ /* 0x0001e2000c101524 */
[----:B------:R-:W-:Y:S05]  /*55e0*/  BRA `(.L_x_8622) ;  /* 0x0000000800dc7947 */ /* 0x000fea0003800000 */
.L_x_8625:
        /* <DEDUP_REMOVED lines=10> */
.L_x_8628:
[----:B------:R-:W0:Y:S02]  /*5690*/  I2F.S16 R9, R9 ;  /* 0x0000000900097306 */ /* 0x000e240000101400 */
[----:B0-----:R-:W-:-:S04]  /*56a0*/  F2FP.F16.F32.PACK_AB R5, RZ, R9 ;  /* 0x00000009ff05723e */ /* 0x001fc800000000ff */
[----:B------:R-:W-:-:S05]  /*56b0*/  PRMT R5, R5, 0x5410, RZ ;  /* 0x0000541005057816 */ /* 0x000fca00000000ff */
[----:B------:R0:W-:Y:S01]  /*56c0*/  STG.E desc[UR36][R2.64], R5 ;  /* 0x0000000502007986 */ /* 0x0001e2000c101924 */
[----:B------:R-:W-:Y:S05]  /*56d0*/  BRA `(.L_x_8622) ;  /* 0x0000000800a07947 */ /* 0x000fea0003800000 */
.L_x_8627:
[----:B------:R-:W0:Y:S02]  /*56e0*/  I2F.F64.S16 R4, R9 ;  /* 0x0000000900047312 */ /* 0x000e240000101c00 */
[----:B0-----:R0:W-:Y:S01]  /*56f0*/  STG.E.64 desc[UR36][R2.64], R4 ;  /* 0x0000000402007986 */ /* 0x0011e2000c101b24 */
[----:B------:R-:W-:Y:S05]  /*5700*/  BRA `(.L_x_8622) ;  /* 0x0000000800947947 */ /* 0x000fea0003800000 */
.L_x_8617:
        /* <DEDUP_REMOVED lines=12> */
.L_x_8632:
        /* <DEDUP_REMOVED lines=18> */
.L_x_8635:
[----:B------:R-:W-:-:S04]  /*58f0*/  SHF.R.U32.HI R5, RZ, 0x18, R5 ;  /* 0x00000018ff057819 */ /* 0x000fc80000011605 */
[----:B------:R-:W-:-:S07]  /*5900*/  LOP3.LUT R0, R0, 0x80, R5, 0xf8, !PT ;  /* 0x0000008000007812 */ /* 0x000fce00078ef805 */
.L_x_8634:
[----:B------:R-:W-:Y:S05]  /*5910*/  BSYNC.RECONVERGENT B0 ;  /* 0x0000000000007941 */ /* 0x000fea0003800200 */
.L_x_8633:
[----:B------:R0:W-:Y:S01]  /*5920*/  STG.E.U8 desc[UR36][R2.64], R0 ;  /* 0x0000000002007986 */ /* 0x0001e2000c101124 */
[----:B------:R-:W-:Y:S05]  /*5930*/  BRA `(.L_x_8622) ;  /* 0x0000000800087947 */ /* 0x000fea0003800000 */
.L_x_8631:
        /* <DEDUP_REMOVED lines=18> */
.L_x_8638:
[----:B------:R-:W-:-:S04]  /*5a60*/  SHF.R.U32.HI R5, RZ, 0x18, R5 ;  /* 0x00000018ff057819 */ /* 0x000fc80000011605 */
[----:B------:R-:W-:-:S07]  /*5a70*/  LOP3.LUT R0, R0, 0x80, R5, 0xf8, !PT ;  /* 0x0000008000007812 */ /* 0x000fce00078ef805 */
.L_x_8637:
[----:B------:R-:W-:Y:S05]  /*5a80*/  BSYNC.RECONVERGENT B0 ;  /* 0x0000000000007941 */ /* 0x000fea0003800200 */
.L_x_8636:
[----:B------:R0:W-:Y:S01]  /*5a90*/  STG.E.U8 desc[UR36][R2.64], R0 ;  /* 0x0000000002007986 */ /* 0x0001e2000c101124 */
[----:B------:R-:W-:Y:S05]  /*5aa0*/  BRA `(.L_x_8622) ;  /* 0x0000000400ac7947 */ /* 0x000fea0003800000 */
.L_x_8630:
        /* <DEDUP_REMOVED lines=22> */
.L_x_8640:
[----:B------:R-:W-:-:S04]  /*5c10*/  PRMT R4, R9, 0x9910, RZ ;  /* 0x0000991009047816 */ /* 0x000fc800000000ff */
[----:B------:R-:W-:-:S05]  /*5c20*/  SHF.R.S32.HI R5, RZ, 0x1f, R4 ;  /* 0x0000001fff057819 */ /* 0x000fca0000011404 */
[----:B------:R0:W-:Y:S01]  /*5c30*/  STG.E.64 desc[UR36][R2.64], R4 ;  /* 0x0000000402007986 */ /* 0x0001e2000c101b24 */
[----:B------:R-:W-:Y:S05]  /*5c40*/  BRA `(.L_x_8622) ;  /* 0x0000000400447947 */ /* 0x000fea0003800000 */
.L_x_8639:
[----:B------:R-:W-:-:S05]  /*5c50*/  PRMT R5, R9, 0x9910, RZ ;  /* 0x0000991009057816 */ /* 0x000fca00000000ff */
[----:B------:R0:W-:Y:S01]  /*5c60*/  STG.E desc[UR36][R2.64], R5 ;  /* 0x0000000502007986 */ /* 0x0001e2000c101924 */
[----:B------:R-:W-:Y:S05]  /*5c70*/  BRA `(.L_x_8622) ;  /* 0x0000000400387947 */ /* 0x000fea0003800000 */
.L_x_8629:
        /* <DEDUP_REMOVED lines=11> */
.L_x_8642:
[----:B------:R-:W0:Y:S01]  /*5d30*/  I2F.F64.S16 R4, R9 ;  /* 0x0000000900047312 */ /* 0x000e220000101c00 */
[----:B------:R-:W-:-:S05]  /*5d40*/  CS2R R6, SRZ ;  /* 0x0000000000067805 */ /* 0x000fca000001ff00 */
[----:B0-----:R4:W-:Y:S01]  /*5d50*/  STG.E.128 desc[UR36][R2.64], R4 ;  /* 0x0000000402007986 */ /* 0x0019e2000c101d24 */
[----:B------:R-:W-:Y:S05]  /*5d60*/  BRA `(.L_x_8622) ;  /* 0x0000000000fc7947 */ /* 0x000fea0003800000 */
.L_x_8641:
[----:B------:R-:W-:-:S09]  /*5d70*/  UISETP.NE.AND UP0, UPT, UR5, 0xf, UPT ;  /* 0x0000000f0500788c */ /* 0x000fd2000bf05270 */
[----:B------:R-:W-:Y:S05]  /*5d80*/  BRA.U !UP0, `(.L_x_8643) ;  /* 0x0000000108e87547 */ /* 0x000fea000b800000 */
[----:B------:R-:W-:-:S09]  /*5d90*/  UISETP.NE.AND UP0, UPT, UR5, 0x17, UPT ;  /* 0x000000170500788c */ /* 0x000fd2000bf05270 */
[----:B------:R-:W-:Y:S05]  /*5da0*/  BRA.U !UP0, `(.L_x_8644) ;  /* 0x0000000108907547 */ /* 0x000fea000b800000 */
[----:B------:R-:W-:-:S09]  /*5db0*/  UISETP.NE.AND UP0, UPT, UR5, 0x18, UPT ;  /* 0x000000180500788c */ /* 0x000fd2000bf05270 */
[----:B------:R-:W-:Y:S05]  /*5dc0*/  BRA.U !UP0, `(.L_x_8645) ;  /* 0x0000000108447547 */ /* 0x000fea000b800000 */
.L_x_8621:
        /* <DEDUP_REMOVED lines=16> */
.L_x_8646:
[----:B------:R-:W-:Y:S05]  /*5ed0*/  BRA `(.L_x_8622) ;  /* 0x0000000000a07947 */ /* 0x000fea0003800000 */
.L_x_8645:
        /* <DEDUP_REMOVED lines=13> */
.L_x_8648:
[----:B------:R-:W-:Y:S05]  /*5fb0*/  BSYNC.RECONVERGENT B0 ;  /* 0x0000000000007941 */ /* 0x000fea0003800200 */
.L_x_8647:
[----:B------:R-:W-:-:S05]  /*5fc0*/  LOP3.LUT R5, R0, 0x80, R5, 0xf8, !PT ;  /* 0x0000008000057812 */ /* 0x000fca00078ef805 */
[----:B------:R2:W-:Y:S01]  /*5fd0*/  STG.E.U8 desc[UR36][R2.64], R5 ;  /* 0x0000000502007986 */ /* 0x0005e2000c101124 */
[----:B------:R-:W-:Y:S05]  /*5fe0*/  BRA `(.L_x_8622) ;  /* 0x00000000005c7947 */ /* 0x000fea0003800000 */
.L_x_8644:
        /* <DEDUP_REMOVED lines=12> */
.L_x_8650:
[----:B------:R-:W-:Y:S01]  /*60b0*/  IMAD.MOV.U32 R0, RZ, RZ, 0x7f ;  /* 0x0000007fff007424 */ /* 0x000fe200078e00ff */
[----:B------:R-:W-:-:S04]  /*60c0*/  ISETP.GT.U32.AND P0, PT, R4, 0x7f800000, PT ;  /* 0x7f8000000400780c */ /* 0x000fc80003f04070 */
[----:B------:R-:W-:-:S09]  /*60d0*/  SEL R0, R0, 0x7c, P0 ;  /* 0x0000007c00007807 */ /* 0x000fd20000000000 */
.L_x_8651:
[----:B------:R-:W-:Y:S05]  /*60e0*/  BSYNC.RECONVERGENT B0 ;  /* 0x0000000000007941 */ /* 0x000fea0003800200 */
.L_x_8649:
[----:B------:R-:W-:-:S04]  /*60f0*/  SHF.R.U32.HI R5, RZ, 0x18, R5 ;  /* 0x00000018ff057819 */ /* 0x000fc80000011605 */
[----:B------:R-:W-:-:S05]  /*6100*/  LOP3.LUT R5, R0, 0x80, R5, 0xf8, !PT ;  /* 0x0000008000057812 */ /* 0x000fca00078ef805 */
[----:B------:R1:W-:Y:S01]  /*6110*/  STG.E.U8 desc[UR36][R2.64], R5 ;  /* 0x0000000502007986 */ /* 0x0003e2000c101124 */
[----:B------:R-:W-:Y:S05]  /*6120*/  BRA `(.L_x_8622) ;  /* 0x00000000000c7947 */ /* 0x000fea0003800000 */
.L_x_8643:
[----:B------:R-:W0:Y:S02]  /*6130*/  I2F.S16 R0, R9 ;  /* 0x0000000900007306 */ /* 0x000e240000101400 */
[----:B0-----:R-:W-:-:S05]  /*6140*/  F2FP.BF16.F32.PACK_AB R0, RZ, R0 ;  /* 0x00000000ff00723e */ /* 0x001fca00000010ff */
[----:B------:R0:W-:Y:S02]  /*6150*/  STG.E.U16 desc[UR36][R2.64], R0 ;  /* 0x0000000002007986 */ /* 0x0001e4000c101524 */
.L_x_8622:
[----:B------:R-:W-:-:S07]  /*6160*/  IADD3 R17, PT, PT, R17, 0x80, RZ ;  /* 0x0000008011117810 */ /* 0x000fce0007ffe0ff */
.L_x_8582:
[----:B------:R-:W-:Y:S05]  /*6170*/  BSYNC.RECONVERGENT B6 ;  /* 0x0000000000067941 */ /* 0x000fea0003800200 */
.L_x_8581:
        /* <DEDUP_REMOVED lines=307> */
.L_x_8654:
        /* <DEDUP_REMOVED lines=16> */
.L_x_8658:
[----:B------:R0:W5:Y:S01]  /*75b0*/  LDG.E.U8 R0, desc[UR36][R2.64] ;  /* 0x0000002402007981 */ /* 0x000162000c1e1100 */
[----:B------:R-:W-:Y:S05]  /*75c0*/  BRA `(.L_x_8660) ;  /* 0x0000000c004c7947 */ /* 0x000fea0003800000 */
.L_x_8657:
        /* <DEDUP_REMOVED lines=8> */
.L_x_8662:
[----:B------:R0:W5:Y:S01]  /*7650*/  LDG.E.U8 R0, desc[UR36][R2.64] ;  /* 0x0000002402007981 */ /* 0x000162000c1e1100 */
[----:B------:R-:W-:Y:S05]  /*7660*/  BRA `(.L_x_8660) ;  /* 0x0000000c00247947 */ /* 0x000fea0003800000 */
.L_x_8661:
[----:B------:R0:W5:Y:S01]  /*7670*/  LDG.E.U16 R0, desc[UR36][R2.64] ;  /* 0x0000002402007981 */ /* 0x000162000c1e1500 */
[----:B------:R-:W-:Y:S05]  /*7680*/  BRA `(.L_x_8660) ;  /* 0x0000000c001c7947 */ /* 0x000fea0003800000 */
.L_x_8656:
        /* <DEDUP_REMOVED lines=9> */
.L_x_8664:
[----:B------:R-:W2:Y:S02]  /*7720*/  LDG.E.U16 R4, desc[UR36][R2.64] ;  /* 0x0000002402047981 */ /* 0x000ea4000c1e1500 */
[----:B--2---:R-:W-:-:S06]  /*7730*/  HADD2.F32 R4, -RZ, R4.H0_H0 ;  /* 0x20000004ff047230 */ /* 0x004fcc0000004100 */
[----:B------:R-:W0:Y:S02]  /*7740*/  F2I.FTZ.TRUNC.NTZ R4, R4 ;  /* 0x0000000400047305 */ /* 0x000e24000021f100 */
[----:B0-----:R-:W-:Y:S01]  /*7750*/  PRMT R0, R4, 0x7610, R0 ;  /* 0x0000761004007816 */ /* 0x001fe20000000000 */
[----:B------:R-:W-:Y:S06]  /*7760*/  BRA `(.L_x_8660) ;  /* 0x0000000800e47947 */ /* 0x000fec0003800000 */
.L_x_8663:
        /* <DEDUP_REMOVED lines=9> */
.L_x_8666:
[----:B------:R-:W2:Y:S02]  /*7800*/  LDG.E.U16 R2, desc[UR36][R2.64] ;  /* 0x0000002402027981 */ /* 0x000ea4000c1e1500 */
[----:B--2---:R-:W-:-:S06]  /*7810*/  HADD2.F32 R4, -RZ, R2.H0_H0 ;  /* 0x20000002ff047230 */ /* 0x004fcc0000004100 */
[----:B------:R-:W0:Y:S02]  /*7820*/  F2I.FTZ.TRUNC.NTZ R4, R4 ;  /* 0x0000000400047305 */ /* 0x000e24000021f100 */
[----:B0-----:R-:W-:Y:S01]  /*7830*/  PRMT R0, R4, 0x7610, R0 ;  /* 0x0000761004007816 */ /* 0x001fe20000000000 */
[----:B------:R-:W-:Y:S06]  /*7840*/  BRA `(.L_x_8660) ;  /* 0x0000000800ac7947 */ /* 0x000fec0003800000 */
.L_x_8665:
[----:B------:R-:W2:Y:S02]  /*7850*/  LDG.E.64 R2, desc[UR36][R2.64] ;  /* 0x0000002402027981 */ /* 0x000ea4000c1e1b00 */
[----:B--2---:R0:W1:Y:S01]  /*7860*/  F2I.F64.TRUNC R0, R2 ;  /* 0x0000000200007311 */ /* 0x004062000030d100 */
[----:B------:R-:W-:Y:S05]  /*7870*/  BRA `(.L_x_8660) ;  /* 0x0000000800a07947 */ /* 0x000fea0003800000 */
.L_x_8655:
        /* <DEDUP_REMOVED lines=12> */
.L_x_8669:
[----:B------:R-:W2:Y:S02]  /*7940*/  LDG.E.64 R2, desc[UR36][R2.64] ;  /* 0x0000002402027981 */ /* 0x000ea4000c1e1b00 */
[----:B--2---:R0:W1:Y:S01]  /*7950*/  F2I.F64.TRUNC R0, R2 ;  /* 0x0000000200007311 */ /* 0x004062000030d100 */
[----:B------:R-:W-:Y:S05]  /*7960*/  BRA `(.L_x_8660) ;  /* 0x0000000800647947 */ /* 0x000fea0003800000 */
.L_x_8668:
        /* <DEDUP_REMOVED lines=27> */
.L_x_8671:
        /* <DEDUP_REMOVED lines=14> */
.L_x_8670:
[----:B------:R-:W2:Y:S02]  /*7c00*/  LDG.E.U16 R4, desc[UR36][R2.64] ;  /* 0x0000002402047981 */ /* 0x000ea4000c1e1500 */
[----:B--2---:R-:W-:-:S06]  /*7c10*/  IMAD.U32 R4, R4, 0x10000, RZ ;  /* 0x0001000004047824 */ /* 0x004fcc00078e00ff */
[----:B------:R-:W0:Y:S02]  /*7c20*/  F2I.FTZ.TRUNC.NTZ R4, R4 ;  /* 0x0000000400047305 */ /* 0x000e24000021f100 */
[----:B0-----:R-:W-:Y:S01]  /*7c30*/  PRMT R0, R4, 0x7610, R0 ;  /* 0x0000761004007816 */ /* 0x001fe20000000000 */
[----:B------:R-:W-:Y:S06]  /*7c40*/  BRA `(.L_x_8660) ;  /* 0x0000000400ac7947 */ /* 0x000fec0003800000 */
.L_x_8667:
        /* <DEDUP_REMOVED lines=10> */
.L_x_8674:
        /* <DEDUP_REMOVED lines=21> */
.L_x_8678:
[----:B------:R-:W-:Y:S05]  /*7e40*/  BSYNC.RECONVERGENT B1 ;  /* 0x0000000000017941 */ /* 0x000fea0003800200 */
.L_x_8677:
[----:B------:R-:W-:Y:S02]  /*7e50*/  SHF.L.U32 R0, R0, 0x14, RZ ;  /* 0x0000001400007819 */ /* 0x000fe400000006ff */
[----:B------:R-:W-:-:S04]  /*7e60*/  LEA R2, R2, 0x3b800000, 0x17 ;  /* 0x3b80000002027811 */ /* 0x000fc800078eb8ff */
[----:B------:R-:W-:-:S07]  /*7e70*/  LOP3.LUT R4, R2, R0, R7, 0xfe, !PT ;  /* 0x0000000002047212 */ /* 0x000fce00078efe07 */
.L_x_8676:
[----:B------:R-:W-:Y:S05]  /*7e80*/  BSYNC.RECONVERGENT B0 ;  /* 0x0000000000007941 */ /* 0x000fea0003800200 */
.L_x_8675:
[----:B------:R-:W0:Y:S02]  /*7e90*/  F2I.FTZ.TRUNC.NTZ R4, R4 ;  /* 0x0000000400047305 */ /* 0x000e24000021f100 */
[----:B0-----:R-:W-:Y:S01]  /*7ea0*/  PRMT R0, R4, 0x7610, R0 ;  /* 0x0000761004007816 */ /* 0x001fe20000000000 */
[----:B------:R-:W-:Y:S06]  /*7eb0*/  BRA `(.L_x_8660) ;  /* 0x0000000400107947 */ /* 0x000fec0003800000 */
.L_x_8673:
        /* <DEDUP_REMOVED lines=21> */
.L_x_8682:
[----:B------:R-:W-:Y:S05]  /*8010*/  BSYNC.RECONVERGENT B1 ;  /* 0x0000000000017941 */ /* 0x000fea0003800200 */
.L_x_8681:
[----:B------:R-:W-:Y:S01]  /*8020*/  IMAD.SHL.U32 R0, R0, 0x200000, RZ ;  /* 0x0020000000007824 */ /* 0x000fe200078e00ff */
[----:B------:R-:W-:-:S04]  /*8030*/  LEA R2, R2, 0x37800000, 0x17 ;  /* 0x3780000002027811 */ /* 0x000fc800078eb8ff */
[----:B------:R-:W-:-:S07]  /*8040*/  LOP3.LUT R4, R2, R0, R7, 0xfe, !PT ;  /* 0x0000000002047212 */ /* 0x000fce00078efe07 */
.L_x_8680:
[----:B------:R-:W-:Y:S05]  /*8050*/  BSYNC.RECONVERGENT B0 ;  /* 0x0000000000007941 */ /* 0x000fea0003800200 */
.L_x_8679:
[----:B------:R-:W0:Y:S02]  /*8060*/  F2I.FTZ.TRUNC.NTZ R4, R4 ;  /* 0x0000000400047305 */ /* 0x000e24000021f100 */
[----:B0-----:R-:W-:Y:S01]  /*8070*/  PRMT R0, R4, 0x7610, R0 ;  /* 0x0000761004007816 */ /* 0x001fe20000000000 */
[----:B------:R-:W-:Y:S06]  /*8080*/  BRA `(.L_x_8660) ;  /* 0x00000000009c7947 */ /* 0x000fec0003800000 */
.L_x_8672:
        /* <DEDUP_REMOVED lines=14> */
.L_x_8686:
[----:B------:R-:W-:Y:S05]  /*8170*/  BSYNC.RECONVERGENT B0 ;  /* 0x0000000000007941 */ /* 0x000fea0003800200 */
.L_x_8685:
[----:B------:R-:W0:Y:S02]  /*8180*/  F2I.FTZ.TRUNC.NTZ R4, R4 ;  /* 0x0000000400047305 */ /* 0x000e24000021f100 */
[----:B0-----:R-:W-:Y:S01]  /*8190*/  PRMT R0, R4, 0x7610, R0 ;  /* 0x0000761004007816 */ /* 0x001fe20000000000 */
[----:B------:R-:W-:Y:S06]  /*81a0*/  BRA `(.L_x_8660) ;  /* 0x0000000000547947 */ /* 0x000fec0003800000 */
.L_x_8659:
        /* <DEDUP_REMOVED lines=16> */
.L_x_8687:
[----:B------:R-:W-:Y:S01]  /*82b0*/  PRMT R0, RZ, 0x7610, R0 ;  /* 0x00007610ff007816 */ /* 0x000fe20000000000 */
[----:B------:R-:W-:Y:S06]  /*82c0*/  BRA `(.L_x_8660) ;  /* 0x00000000000c7947 */ /* 0x000fec0003800000 */
.L_x_8684:
[----:B------:R3:W5:Y:S01]  /*82d0*/  LDG.E.U8 R0, desc[UR36][R2.64] ;  /* 0x0000002402007981 */ /* 0x000762000c1e1100 */
[----:B------:R-:W-:Y:S05]  /*82e0*/  BRA `(.L_x_8660) ;  /* 0x0000000000047947 */ /* 0x000fea0003800000 */
.L_x_8683:
[----:B------:R4:W5:Y:S02]  /*82f0*/  LDG.E.U8 R0, desc[UR36][R2.64] ;  /* 0x0000002402007981 */ /* 0x000964000c1e1100 */
.L_x_8660:
        /* <DEDUP_REMOVED lines=22> */
.L_x_8691:
[----:B------:R4:W-:Y:S01]  /*8460*/  STG.E.U8 desc[UR36][R2.64], R9 ;  /* 0x0000000902007986 */ /* 0x0009e2000c101124 */
[----:B------:R-:W-:Y:S05]  /*8470*/  BRA `(.L_x_8693) ;  /* 0x0000000c004c7947 */ /* 0x000fea0003800000 */
.L_x_8690:
        /* <DEDUP_REMOVED lines=10> */
.L_x_8695:
[----:B------:R-:W-:-:S05]  /*8520*/  PRMT R5, R9, 0x9910, RZ ;  /* 0x0000991009057816 */ /* 0x000fca00000000ff */
[----:B------:R2:W-:Y:S01]  /*8530*/  STG.E desc[UR36][R2.64], R5 ;  /* 0x0000000502007986 */ /* 0x0005e2000c101924 */
[----:B------:R-:W-:Y:S05]  /*8540*/  BRA `(.L_x_8693) ;  /* 0x0000000c00187947 */ /* 0x000fea0003800000 */
.L_x_8694:
[----:B------:R0:W-:Y:S01]  /*8550*/  STG.E.U16 desc[UR36][R2.64], R9 ;  /* 0x0000000902007986 */ /* 0x0001e2000c101524 */
[----:B------:R-:W-:Y:S05]  /*8560*/  BRA `(.L_x_8693) ;  /* 0x0000000c00107947 */ /* 0x000fea0003800000 */
.L_x_8689:
        /* <DEDUP_REMOVED lines=9> */
.L_x_8697:
[----:B------:R-:W0:Y:S02]  /*8600*/  I2F.S16 R0, R9 ;  /* 0x0000000900007306 */ /* 0x000e240000101400 */
[----:B0-----:R-:W-:-:S05]  /*8610*/  F2FP.F16.F32.PACK_AB R0, RZ, R0 ;  /* 0x00000000ff00723e */ /* 0x001fca00000000ff */
[----:B------:R0:W-:Y:S01]  /*8620*/  STG.E.U16 desc[UR36][R2.64], R0 ;  /* 0x0000000002007986 */ /* 0x0001e2000c101524 */
[----:B------:R-:W-:Y:S05]  /*8630*/  BRA `(.L_x_8693) ;  /* 0x0000000800dc7947 */ /* 0x000fea0003800000 */
.L_x_8696:
        /* <DEDUP_REMOVED lines=10> */
.L_x_8699:
[----:B------:R-:W0:Y:S02]  /*86e0*/  I2F.S16 R9, R9 ;  /* 0x0000000900097306 */ /* 0x000e240000101400 */
[----:B0-----:R-:W-:-:S04]  /*86f0*/  F2FP.F16.F32.PACK_AB R5, RZ, R9 ;  /* 0x00000009ff05723e */ /* 0x001fc800000000ff */
[----:B------:R-:W-:-:S05]  /*8700*/  PRMT R5, R5, 0x5410, RZ ;  /* 0x0000541005057816 */ /* 0x000fca00000000ff */
[----:B------:R0:W-:Y:S01]  /*8710*/  STG.E desc[UR36][R2.64], R5 ;  /* 0x0000000502007986 */ /* 0x0001e2000c101924 */
[----:B------:R-:W-:Y:S05]  /*8720*/  BRA `(.L_x_8693) ;  /* 0x0000000800a07947 */ /* 0x000fea0003800000 */
.L_x_8698:
[----:B------:R-:W0:Y:S02]  /*8730*/  I2F.F64.S16 R4, R9 ;  /* 0x0000000900047312 */ /* 0x000e240000101c00 */
[----:B0-----:R0:W-:Y:S01]  /*8740*/  STG.E.64 desc[UR36][R2.64], R4 ;  /* 0x0000000402007986 */ /* 0x0011e2000c101b24 */
[----:B------:R-:W-:Y:S05]  /*8750*/  BRA `(.L_x_8693) ;  /* 0x0000000800947947 */ /* 0x000fea0003800000 */
.L_x_8688:
        /* <DEDUP_REMOVED lines=12> */
.L_x_8703:
        /* <DEDUP_REMOVED lines=18> */
.L_x_8706:
[----:B------:R-:W-:-:S04]  /*8940*/  SHF.R.U32.HI R5, RZ, 0x18, R5 ;  /* 0x00000018ff057819 */ /* 0x000fc80000011605 */
[----:B------:R-:W-:-:S07]  /*8950*/  LOP3.LUT R0, R0, 0x80, R5, 0xf8, !PT ;  /* 0x0000008000007812 */ /* 0x000fce00078ef805 */
.L_x_8705:
[----:B------:R-:W-:Y:S05]  /*8960*/  BSYNC.RECONVERGENT B0 ;  /* 0x0000000000007941 */ /* 0x000fea0003800200 */
.L_x_8704:
[----:B------:R0:W-:Y:S01]  /*8970*/  STG.E.U8 desc[UR36][R2.64], R0 ;  /* 0x0000000002007986 */ /* 0x0001e2000c101124 */
[----:B------:R-:W-:Y:S05]  /*8980*/  BRA `(.L_x_8693) ;  /* 0x0000000800087947 */ /* 0x000fea0003800000 */
.L_x_8702:
        /* <DEDUP_REMOVED lines=18> */
.L_x_8709:
[----:B------:R-:W-:-:S04]  /*8ab0*/  SHF.R.U32.HI R5, RZ, 0x18, R5 ;  /* 0x00000018ff057819 */ /* 0x000fc80000011605 */
[----:B------:R-:W-:-:S07]  /*8ac0*/  LOP3.LUT R0, R0, 0x80, R5, 0xf8, !PT ;  /* 0x0000008000007812 */ /* 0x000fce00078ef805 */
.L_x_8708:
[----:B------:R-:W-:Y:S05]  /*8ad0*/  BSYNC.RECONVERGENT B0 ;  /* 0x0000000000007941 */ /* 0x000fea0003800200 */
.L_x_8707:
[----:B------:R0:W-:Y:S01]  /*8ae0*/  STG.E.U8 desc[UR36][R2.64], R0 ;  /* 0x0000000002007986 */ /* 0x0001e2000c101124 */
[----:B------:R-:W-:Y:S05]  /*8af0*/  BRA `(.L_x_8693) ;  /* 0x0000000400ac7947 */ /* 0x000fea0003800000 */
.L_x_8701:
        /* <DEDUP_REMOVED lines=22> */
.L_x_8711:
[----:B------:R-:W-:-:S04]  /*8c60*/  PRMT R4, R9, 0x9910, RZ ;  /* 0x0000991009047816 */ /* 0x000fc800000000ff */
[----:B------:R-:W-:-:S05]  /*8c70*/  SHF.R.S32.HI R5, RZ, 0x1f, R4 ;  /* 0x0000001fff057819 */ /* 0x000fca0000011404 */
[----:B------:R0:W-:Y:S01]  /*8c80*/  STG.E.64 desc[UR36][R2.64], R4 ;  /* 0x0000000402007986 */ /* 0x0001e2000c101b24 */
[----:B------:R-:W-:Y:S05]  /*8c90*/  BRA `(.L_x_8693) ;  /* 0x0000000400447947 */ /* 0x000fea0003800000 */
.L_x_8710:
[----:B------:R-:W-:-:S05]  /*8ca0*/  PRMT R5, R9, 0x9910, RZ ;  /* 0x0000991009057816 */ /* 0x000fca00000000ff */
[----:B------:R0:W-:Y:S01]  /*8cb0*/  STG.E desc[UR36][R2.64], R5 ;  /* 0x0000000502007986 */ /* 0x0001e2000c101924 */
[----:B------:R-:W-:Y:S05]  /*8cc0*/  BRA `(.L_x_8693) ;  /* 0x0000000400387947 */ /* 0x000fea0003800000 */
.L_x_8700:
        /* <DEDUP_REMOVED lines=11> */
.L_x_8713:
[----:B------:R-:W0:Y:S01]  /*8d80*/  I2F.F64.S16 R4, R9 ;  /* 0x0000000900047312 */ /* 0x000e220000101c00 */
[----:B------:R-:W-:-:S05]  /*8d90*/  CS2R R6, SRZ ;  /* 0x0000000000067805 */ /* 0x000fca000001ff00 */
[----:B0-----:R0:W-:Y:S01]  /*8da0*/  STG.E.128 desc[UR36][R2.64], R4 ;  /* 0x0000000402007986 */ /* 0x0011e2000c101d24 */
[----:B------:R-:W-:Y:S05]  /*8db0*/  BRA `(.L_x_8693) ;  /* 0x0000000000fc7947 */ /* 0x000fea0003800000 */
.L_x_8712:
[----:B------:R-:W-:-:S09]  /*8dc0*/  UISETP.NE.AND UP0, UPT, UR5, 0xf, UPT ;  /* 0x0000000f0500788c */ /* 0x000fd2000bf05270 */
[----:B------:R-:W-:Y:S05]  /*8dd0*/  BRA.U !UP0, `(.L_x_8714) ;  /* 0x0000000108e87547 */ /* 0x000fea000b800000 */
[----:B------:R-:W-:-:S09]  /*8de0*/  UISETP.NE.AND UP0, UPT, UR5, 0x17, UPT ;  /* 0x000000170500788c */ /* 0x000fd2000bf05270 */
[----:B------:R-:W-:Y:S05]  /*8df0*/  BRA.U !UP0, `(.L_x_8715) ;  /* 0x0000000108907547 */ /* 0x000fea000b800000 */
[----:B------:R-:W-:-:S09]  /*8e00*/  UISETP.NE.AND UP0, UPT, UR5, 0x18, UPT ;  /* 0x000000180500788c */ /* 0x000fd2000bf05270 */
[----:B------:R-:W-:Y:S05]  /*8e10*/  BRA.U !UP0, `(.L_x_8716) ;  /* 0x0000000108447547 */ /* 0x000fea000b800000 */
.L_x_8692:
        /* <DEDUP_REMOVED lines=16> */
.L_x_8717:
[----:B------:R-:W-:Y:S05]  /*8f20*/  BRA `(.L_x_8693) ;  /* 0x0000000000a07947 */ /* 0x000fea0003800000 */
.L_x_8716:
        /* <DEDUP_REMOVED lines=13> */
.L_x_8719:
[----:B------:R-:W-:Y:S05]  /*9000*/  BSYNC.RECONVERGENT B0 ;  /* 0x0000000000007941 */ /* 0x000fea0003800200 */
.L_x_8718:
[----:B------:R-:W-:-:S05]  /*9010*/  LOP3.LUT R5, R0, 0x80, R5, 0xf8, !PT ;  /* 0x0000008000057812 */ /* 0x000fca00078ef805 */
[----:B------:R0:W-:Y:S01]  /*9020*/  STG.E.U8 desc[UR36][R2.64], R5 ;  /* 0x0000000502007986 */ /* 0x0001e2000c101124 */
[----:B------:R-:W-:Y:S05]  /*9030*/  BRA `(.L_x_8693) ;  /* 0x00000000005c7947 */ /* 0x000fea0003800000 */
.L_x_8715:
        /* <DEDUP_REMOVED lines=12> */
.L_x_8721:
[----:B------:R-:W-:Y:S01]  /*9100*/  IMAD.MOV.U32 R0, RZ, RZ, 0x7f ;  /* 0x0000007fff007424 */ /* 0x000fe200078e00ff */
[----:B------:R-:W-:-:S04]  /*9110*/  ISETP.GT.U32.AND P0, PT, R4, 0x7f800000, PT ;  /* 0x7f8000000400780c */ /* 0x000fc80003f04070 */
[----:B------:R-:W-:-:S09]  /*9120*/  SEL R0, R0, 0x7c, P0 ;  /* 0x0000007c00007807 */ /* 0x000fd20000000000 */
.L_x_8722:
[----:B------:R-:W-:Y:S05]  /*9130*/  BSYNC.RECONVERGENT B0 ;  /* 0x0000000000007941 */ /* 0x000fea0003800200 */
.L_x_8720:
[----:B------:R-:W-:-:S04]  /*9140*/  SHF.R.U32.HI R5, RZ, 0x18, R5 ;  /* 0x00000018ff057819 */ /* 0x000fc80000011605 */
[----:B------:R-:W-:-:S05]  /*9150*/  LOP3.LUT R5, R0, 0x80, R5, 0xf8, !PT ;  /* 0x0000008000057812 */ /* 0x000fca00078ef805 */
[----:B------:R0:W-:Y:S01]  /*9160*/  STG.E.U8 desc[UR36][R2.64], R5 ;  /* 0x0000000502007986 */ /* 0x0001e2000c101124 */
[----:B------:R-:W-:Y:S05]  /*9170*/  BRA `(.L_x_8693) ;  /* 0x00000000000c7947 */ /* 0x000fea0003800000 */
.L_x_8714:
[----:B------:R-:W0:Y:S02]  /*9180*/  I2F.S16 R0, R9 ;  /* 0x0000000900007306 */ /* 0x000e240000101400 */
[----:B0-----:R-:W-:-:S05]  /*9190*/  F2FP.BF16.F32.PACK_AB R0, RZ, R0 ;  /* 0x00000000ff00723e */ /* 0x001fca00000010ff */
[----:B------:R0:W-:Y:S02]  /*91a0*/  STG.E.U16 desc[UR36][R2.64], R0 ;  /* 0x0000000002007986 */ /* 0x0001e4000c101524 */
.L_x_8693:
[----:B------:R-:W-:-:S07]  /*91b0*/  VIADD R17, R17, 0x80 ;  /* 0x0000008011117836 */ /* 0x000fce0000000000 */
.L_x_8653:
[----:B------:R-:W-:Y:S05]  /*91c0*/  BSYNC.RECONVERGENT B6 ;  /* 0x0000000000067941 */ /* 0x000fea0003800200 */
.L_x_8652:
        /* <DEDUP_REMOVED lines=306> */
.L_x_8723:
        /* <DEDUP_REMOVED lines=18> */
.L_x_8727:
[----:B------:R0:W5:Y:S01]  /*a610*/  LDG.E.U8 R0, desc[UR36][R2.64] ;  /* 0x0000002402007981 */ /* 0x000162000c1e1100 */
[----:B------:R-:W-:Y:S05]  /*a620*/  BRA `(.L_x_8729) ;  /* 0x0000000c004c7947 */ /* 0x000fea0003800000 */
.L_x_8726:
        /* <DEDUP_REMOVED lines=8> */
.L_x_8731:
[----:B------:R0:W5:Y:S01]  /*a6b0*/  LDG.E.U8 R0, desc[UR36][R2.64] ;  /* 0x0000002402007981 */ /* 0x000162000c1e1100 */
[----:B------:R-:W-:Y:S05]  /*a6c0*/  BRA `(.L_x_8729) ;  /* 0x0000000c00247947 */ /* 0x000fea0003800000 */
.L_x_8730:
[----:B------:R0:W5:Y:S01]  /*a6d0*/  LDG.E.U16 R0, desc[UR36][R2.64] ;  /* 0x0000002402007981 */ /* 0x000162000c1e1500 */
[----:B------:R-:W-:Y:S05]  /*a6e0*/  BRA `(.L_x_8729) ;  /* 0x0000000c001c7947 */ /* 0x000fea0003800000 */
.L_x_8725:
        /* <DEDUP_REMOVED lines=9> */
.L_x_8733:
[----:B------:R-:W2:Y:S02]  /*a780*/  LDG.E.U16 R4, desc[UR36][R2.64] ;  /* 0x0000002402047981 */ /* 0x000ea4000c1e1500 */
[----:B--2---:R-:W-:-:S06]  /*a790*/  HADD2.F32 R4, -RZ, R4.H0_H0 ;  /* 0x20000004ff047230 */ /* 0x004fcc0000004100 */
[----:B------:R-:W0:Y:S02]  /*a7a0*/  F2I.FTZ.TRUNC.NTZ R4, R4 ;  /* 0x0000000400047305 */ /* 0x000e24000021f100 */
[----:B0-----:R-:W-:Y:S01]  /*a7b0*/  PRMT R0, R4, 0x7610, R0 ;  /* 0x0000761004007816 */ /* 0x001fe20000000000 */
[----:B------:R-:W-:Y:S06]  /*a7c0*/  BRA `(.L_x_8729) ;  /* 0x0000000800e47947 */ /* 0x000fec0003800000 */
.L_x_8732:
        /* <DEDUP_REMOVED lines=9> */
.L_x_8735:
[----:B------:R-:W2:Y:S02]  /*a860*/  LDG.E.U16 R2, desc[UR36][R2.64] ;  /* 0x0000002402027981 */ /* 0x000ea4000c1e1500 */
[----:B--2---:R-:W-:-:S06]  /*a870*/  HADD2.F32 R4, -RZ, R2.H0_H0 ;  /* 0x20000002ff047230 */ /* 0x004fcc0000004100 */
[----:B------:R-:W0:Y:S02]  /*a880*/  F2I.FTZ.TRUNC.NTZ R4, R4 ;  /* 0x0000000400047305 */ /* 0x000e24000021f100 */
[----:B0-----:R-:W-:Y:S01]  /*a890*/  PRMT R0, R4, 0x7610, R0 ;  /* 0x0000761004007816 */ /* 0x001fe20000000000 */
[----:B------:R-:W-:Y:S06]  /*a8a0*/  BRA `(.L_x_8729) ;  /* 0x0000000800ac7947 */ /* 0x000fec0003800000 */
.L_x_8734:
[----:B------:R-:W2:Y:S02]  /*a8b0*/  LDG.E.64 R2, desc[UR36][R2.64] ;  /* 0x0000002402027981 */ /* 0x000ea4000c1e1b00 */
[----:B--2---:R0:W1:Y:S01]  /*a8c0*/  F2I.F64.TRUNC R0, R2 ;  /* 0x0000000200007311 */ /* 0x004062000030d100 */
[----:B------:R-:W-:Y:S05]  /*a8d0*/  BRA `(.L_x_8729) ;  /* 0x0000000800a07947 */ /* 0x000fea0003800000 */
.L_x_8724:
        /* <DEDUP_REMOVED lines=12> */
.L_x_8738:
[----:B------:R-:W2:Y:S02]  /*a9a0*/  LDG.E.64 R2, desc[UR36][R2.64] ;  /* 0x0000002402027981 */ /* 0x000ea4000c1e1b00 */
[----:B--2---:R3:W4:Y:S01]  /*a9b0*/  F2I.F64.TRUNC R0, R2 ;  /* 0x0000000200007311 */ /* 0x004722000030d100 */
[----:B------:R-:W-:Y:S05]  /*a9c0*/  BRA `(.L_x_8729) ;  /* 0x0000000800647947 */ /* 0x000fea0003800000 */
.L_x_8737:
        /* <DEDUP_REMOVED lines=27> */
.L_x_8740:
        /* <DEDUP_REMOVED lines=14> */
.L_x_8739:
[----:B------:R-:W2:Y:S02]  /*ac60*/  LDG.E.U16 R4, desc[UR36][R2.64] ;  /* 0x0000002402047981 */ /* 0x000ea4000c1e1500 */
[----:B--2---:R-:W-:-:S06]  /*ac70*/  SHF.L.U32 R4, R4, 0x10, RZ ;  /* 0x0000001004047819 */ /* 0x004fcc00000006ff */
[----:B------:R-:W0:Y:S02]  /*ac80*/  F2I.FTZ.TRUNC.NTZ R4, R4 ;  /* 0x0000000400047305 */ /* 0x000e24000021f100 */
[----:B0-----:R-:W-:Y:S01]  /*ac90*/  PRMT R0, R4, 0x7610, R0 ;  /* 0x0000761004007816 */ /* 0x001fe20000000000 */
[----:B------:R-:W-:Y:S06]  /*aca0*/  BRA `(.L_x_8729) ;  /* 0x0000000400ac7947 */ /* 0x000fec0003800000 */
.L_x_8736:
        /* <DEDUP_REMOVED lines=10> */
.L_x_8743:
        /* <DEDUP_REMOVED lines=21> */
.L_x_8747:
[----:B------:R-:W-:Y:S05]  /*aea0*/  BSYNC.RECONVERGENT B1 ;  /* 0x0000000000017941 */ /* 0x000fea0003800200 */
.L_x_8746:
[----:B------:R-:W-:Y:S01]  /*aeb0*/  IMAD.SHL.U32 R0, R0, 0x100000, RZ ;  /* 0x0010000000007824 */ /* 0x000fe200078e00ff */
[----:B------:R-:W-:-:S04]  /*aec0*/  LEA R2, R2, 0x3b800000, 0x17 ;  /* 0x3b80000002027811 */ /* 0x000fc800078eb8ff */
[----:B------:R-:W-:-:S07]  /*aed0*/  LOP3.LUT R4, R2, R0, R7, 0xfe, !PT ;  /* 0x0000000002047212 */ /* 0x000fce00078efe07 */
.L_x_8745:
[----:B------:R-:W-:Y:S05]  /*aee0*/  BSYNC.RECONVERGENT B0 ;  /* 0x0000000000007941 */ /* 0x000fea0003800200 */
.L_x_8744:
[----:B------:R-:W0:Y:S02]  /*aef0*/  F2I.FTZ.TRUNC.NTZ R4, R4 ;  /* 0x0000000400047305 */ /* 0x000e24000021f100 */
[----:B0-----:R-:W-:Y:S01]  /*af00*/  PRMT R0, R4, 0x7610, R0 ;  /* 0x0000761004007816 */ /* 0x001fe20000000000 */
[----:B------:R-:W-:Y:S06]  /*af10*/  BRA `(.L_x_8729) ;  /* 0x0000000400107947 */ /* 0x000fec0003800000 */
.L_x_8742:
        /* <DEDUP_REMOVED lines=21> */
.L_x_8751:
[----:B------:R-:W-:Y:S05]  /*b070*/  BSYNC.RECONVERGENT B1 ;  /* 0x0000000000017941 */ /* 0x000fea0003800200 */
.L_x_8750:
[----:B------:R-:W-:Y:S01]  /*b080*/  IMAD.SHL.U32 R0, R0, 0x200000, RZ ;  /* 0x0020000000007824 */ /* 0x000fe200078e00ff */
[----:B------:R-:W-:-:S04]  /*b090*/  LEA R2, R2, 0x37800000, 0x17 ;  /* 0x3780000002027811 */ /* 0x000fc800078eb8ff */
[----:B------:R-:W-:-:S07]  /*b0a0*/  LOP3.LUT R4, R2, R0, R7, 0xfe, !PT ;  /* 0x0000000002047212 */ /* 0x000fce00078efe07 */
.L_x_8749:
[----:B------:R-:W-:Y:S05]  /*b0b0*/  BSYNC.RECONVERGENT B0 ;  /* 0x0000000000007941 */ /* 0x000fea0003800200 */
.L_x_8748:
[----:B------:R-:W0:Y:S02]  /*b0c0*/  F2I.FTZ.TRUNC.NTZ R4, R4 ;  /* 0x0000000400047305 */ /* 0x000e24000021f100 */
[----:B0-----:R-:W-:Y:S01]  /*b0d0*/  PRMT R0, R4, 0x7610, R0 ;  /* 0x0000761004007816 */ /* 0x001fe20000000000 */
[----:B------:R-:W-:Y:S06]  /*b0e0*/  BRA `(.L_x_8729) ;  /* 0x00000000009c7947 */ /* 0x000fec0003800000 */
.L_x_8741:
        /* <DEDUP_REMOVED lines=14> */
.L_x_8755:
[----:B------:R-:W-:Y:S05]  /*b1d0*/  BSYNC.RECONVERGENT B0 ;  /* 0x0000000000007941 */ /* 0x000fea0003800200 */
.L_x_8754:
[----:B------:R-:W0:Y:S02]  /*b1e0*/  F2I.FTZ.TRUNC.NTZ R4, R4 ;  /* 0x0000000400047305 */ /* 0x000e24000021f100 */
[----:B0-----:R-:W-:Y:S01]  /*b1f0*/  PRMT R0, R4, 0x7610, R0 ;  /* 0x0000761004007816 */ /* 0x001fe20000000000 */
[----:B------:R-:W-:Y:S06]  /*b200*/  BRA `(.L_x_8729) ;  /* 0x0000000000547947 */ /* 0x000fec0003800000 */
.L_x_8728:
        /* <DEDUP_REMOVED lines=16> */
.L_x_8756:
[----:B------:R-:W-:Y:S01]  /*b310*/  PRMT R0, RZ, 0x7610, R0 ;  /* 0x00007610ff007816 */ /* 0x000fe20000000000 */
[----:B------:R-:W-:Y:S06]  /*b320*/  BRA `(.L_x_8729) ;  /* 0x00000000000c7947 */ /* 0x000fec0003800000 */
.L_x_8753:
[----:B------:R2:W5:Y:S01]  /*b330*/  LDG.E.U8 R0, desc[UR36][R2.64] ;  /* 0x0000002402007981 */ /* 0x000562000c1e1100 */
[----:B------:R-:W-:Y:S05]  /*b340*/  BRA `(.L_x_8729) ;  /* 0x0000000000047947 */ /* 0x000fea0003800000 */
.L_x_8752:
[----:B------:R1:W5:Y:S02]  /*b350*/  LDG.E.U8 R0, desc[UR36][R2.64] ;  /* 0x0000002402007981 */ /* 0x000364000c1e1100 */
.L_x_8729:
[----:B------:R-:W-:Y:S01]  /*b360*/  UPRMT UR5, UR39, 0x9910, URZ ;  /* 0x0000991027057896 */ /* 0x000fe200080000ff */
[----:B-1--45:R-:W-:Y:S01]  /*b370*/  PRMT R0, R0, 0x8880, RZ ;  /* 0x0000888000007816 */ /* 0x032fe200000000ff */
[----:B------:R-:W-:Y:S02]  /*b380*/  UPRMT UR4, UR43, 0x8880, URZ ;  /* 0x000088802b047896 */ /* 0x000fe400080000ff */
[----:B------:R-:W-:Y:S01]  /*b390*/  UISETP.GT.AND UP0, UPT, UR5, 0x9, UPT ;  /* 0x000000090500788c */ /* 0x000fe2000bf04270 */
[----:B------:R-:W-:Y:S01]  /*b3a0*/  PRMT R0, R0, 0x7710, RZ ;  /* 0x0000771000007816 */ /* 0x000fe200000000ff */
[----:B------:R-:W-:-:S06]  /*b3b0*/  UPRMT UR4, UR4, 0x7710, URZ ;  /* 0x0000771004047896 */ /* 0x000fcc00080000ff */
[----:B------:R-:W-:-:S04]  /*b3c0*/  VIMNMX.S16x2 R0, PT, PT, R0, UR4, PT ;  /* 0x0000000400007c48 */ /* 0x000fc8000bfe0300 */
[----:B------:R-:W-:Y:S01]  /*b3d0*/  PRMT R5, R0, 0x7610, R5 ;  /* 0x0000761000057816 */ /* 0x000fe20000000005 */
        /* <DEDUP_REMOVED lines=11> */
.L_x_8760:
[----:B------:R-:W-:Y:S01]  /*b490*/  STG.E.U8 desc[UR36][R16.64], R5 ;  /* 0x0000000510007986 */ /* 0x000fe2000c101124 */
[----:B------:R-:W-:Y:S05]  /*b4a0*/  EXIT ;  /* 0x000000000000794d */ /* 0x000fea0003800000 */
.L_x_8759:
        /* <DEDUP_REMOVED lines=10> */
.L_x_8763:
[----:B0-23--:R-:W-:-:S05]  /*b550*/  PRMT R3, R5, 0x9910, RZ ;  /* 0x0000991005037816 */ /* 0x00dfca00000000ff */
[----:B------:R-:W-:Y:S01]  /*b560*/  STG.E desc[UR36][R16.64], R3 ;  /* 0x0000000310007986 */ /* 0x000fe2000c101924 */
[----:B------:R-:W-:Y:S05]  /*b570*/  EXIT ;  /* 0x000000000000794d */ /* 0x000fea0003800000 */
.L_x_8762:
[----:B------:R-:W-:Y:S01]  /*b580*/  STG.E.U16 desc[UR36][R16.64], R5 ;  /* 0x0000000510007986 */ /* 0x000fe2000c101524 */
[----:B------:R-:W-:Y:S05]  /*b590*/  EXIT ;  /* 0x000000000000794d */ /* 0x000fea0003800000 */
.L_x_8758:
        /* <DEDUP_REMOVED lines=9> */
.L_x_8765:
[----:B------:R-:W1:Y:S02]  /*b630*/  I2F.S16 R0, R5 ;  /* 0x0000000500007306 */ /* 0x000e640000101400 */
[----:B-1----:R-:W-:-:S05]  /*b640*/  F2FP.F16.F32.PACK_AB R0, RZ, R0 ;  /* 0x00000000ff00723e */ /* 0x002fca00000000ff */
[----:B------:R-:W-:Y:S01]  /*b650*/  STG.E.U16 desc[UR36][R16.64], R0 ;  /* 0x0000000010007986 */ /* 0x000fe2000c101524 */
[----:B------:R-:W-:Y:S05]  /*b660*/  EXIT ;  /* 0x000000000000794d */ /* 0x000fea0003800000 */
.L_x_8764:
        /* <DEDUP_REMOVED lines=10> */
.L_x_8767:
[----:B------:R-:W0:Y:S02]  /*b710*/  I2F.S16 R5, R5 ;  /* 0x0000000500057306 */ /* 0x000e240000101400 */
[----:B0-23--:R-:W-:-:S04]  /*b720*/  F2FP.F16.F32.PACK_AB R3, RZ, R5 ;  /* 0x00000005ff03723e */ /* 0x00dfc800000000ff */
[----:B------:R-:W-:-:S05]  /*b730*/  PRMT R3, R3, 0x5410, RZ ;  /* 0x0000541003037816 */ /* 0x000fca00000000ff */
[----:B------:R-:W-:Y:S01]  /*b740*/  STG.E desc[UR36][R16.64], R3 ;  /* 0x0000000310007986 */ /* 0x000fe2000c101924 */
[----:B------:R-:W-:Y:S05]  /*b750*/  EXIT ;  /* 0x000000000000794d */ /* 0x000fea0003800000 */
.L_x_8766:
[----:B0-23--:R-:W0:Y:S02]  /*b760*/  I2F.F64.S16 R2, R5 ;  /* 0x0000000500027312 */ /* 0x00de240000101c00 */
[----:B0-----:R-:W-:Y:S01]  /*b770*/  STG.E.64 desc[UR36][R16.64], R2 ;  /* 0x0000000210007986 */ /* 0x001fe2000c101b24 */
[----:B------:R-:W-:Y:S05]  /*b780*/  EXIT ;  /* 0x000000000000794d */ /* 0x000fea0003800000 */
.L_x_8757:
        /* <DEDUP_REMOVED lines=12> */
.L_x_8771:
        /* <DEDUP_REMOVED lines=17> */
.L_x_8774:
[----:B------:R-:W-:-:S04]  /*b960*/  SHF.R.U32.HI R3, RZ, 0x18, R3 ;  /* 0x00000018ff037819 */ /* 0x000fc80000011603 */
[----:B------:R-:W-:-:S04]  /*b970*/  LOP3.LUT R0, R0, 0x80, R3, 0xf8, !PT ;  /* 0x0000008000007812 */ /* 0x000fc800078ef803 */
[----:B------:R-:W-:-:S07]  /*b980*/  PRMT R8, R0, 0x7610, R8 ;  /* 0x0000761000087816 */ /* 0x000fce0000000008 */
.L_x_8773:
[----:B------:R-:W-:Y:S05]  /*b990*/  BSYNC.RECONVERGENT B0 ;  /* 0x0000000000007941 */ /* 0x000fea0003800200 */
.L_x_8772:
[----:B------:R-:W-:Y:S01]  /*b9a0*/  STG.E.U8 desc[UR36][R16.64], R8 ;  /* 0x0000000810007986 */ /* 0x000fe2000c101124 */
[----:B------:R-:W-:Y:S05]  /*b9b0*/  EXIT ;  /* 0x000000000000794d */ /* 0x000fea0003800000 */
.L_x_8770:
        /* <DEDUP_REMOVED lines=17> */
.L_x_8777:
[----:B------:R-:W-:-:S04]  /*bad0*/  SHF.R.U32.HI R3, RZ, 0x18, R3 ;  /* 0x00000018ff037819 */ /* 0x000fc80000011603 */
[----:B------:R-:W-:-:S04]  /*bae0*/  LOP3.LUT R0, R0, 0x80, R3, 0xf8, !PT ;  /* 0x0000008000007812 */ /* 0x000fc800078ef803 */
[----:B------:R-:W-:-:S07]  /*baf0*/  PRMT R8, R0, 0x7610, R8 ;  /* 0x0000761000087816 */ /* 0x000fce0000000008 */
.L_x_8776:
[----:B------:R-:W-:Y:S05]  /*bb00*/  BSYNC.RECONVERGENT B0 ;  /* 0x0000000000007941 */ /* 0x000fea0003800200 */
.L_x_8775:
[----:B------:R-:W-:Y:S01]  /*bb10*/  STG.E.U8 desc[UR36][R16.64], R8 ;  /* 0x0000000810007986 */ /* 0x000fe2000c101124 */
[----:B------:R-:W-:Y:S05]  /*bb20*/  EXIT ;  /* 0x000000000000794d */ /* 0x000fea0003800000 */
.L_x_8769:
        /* <DEDUP_REMOVED lines=22> */
.L_x_8779:
[----:B0-23--:R-:W-:-:S04]  /*bc90*/  PRMT R2, R5, 0x9910, RZ ;  /* 0x0000991005027816 */ /* 0x00dfc800000000ff */
[----:B------:R-:W-:-:S05]  /*bca0*/  SHF.R.S32.HI R3, RZ, 0x1f, R2 ;  /* 0x0000001fff037819 */ /* 0x000fca0000011402 */
[----:B------:R-:W-:Y:S01]  /*bcb0*/  STG.E.64 desc[UR36][R16.64], R2 ;  /* 0x0000000210007986 */ /* 0x000fe2000c101b24 */
[----:B------:R-:W-:Y:S05]  /*bcc0*/  EXIT ;  /* 0x000000000000794d */ /* 0x000fea0003800000 */
.L_x_8778:
[----:B0-23--:R-:W-:-:S05]  /*bcd0*/  PRMT R3, R5, 0x9910, RZ ;  /* 0x0000991005037816 */ /* 0x00dfca00000000ff */
[----:B------:R-:W-:Y:S01]  /*bce0*/  STG.E desc[UR36][R16.64], R3 ;  /* 0x0000000310007986 */ /* 0x000fe2000c101924 */
[----:B------:R-:W-:Y:S05]  /*bcf0*/  EXIT ;  /* 0x000000000000794d */ /* 0x000fea0003800000 */
.L_x_8768:
        /* <DEDUP_REMOVED lines=11> */
.L_x_8781:
[----:B------:R-:W1:Y:S01]  /*bdb0*/  I2F.F64.S16 R4, R5 ;  /* 0x0000000500047312 */ /* 0x000e620000101c00 */
[----:B------:R-:W-:-:S05]  /*bdc0*/  CS2R R6, SRZ ;  /* 0x0000000000067805 */ /* 0x000fca000001ff00 */
[----:B-1----:R-:W-:Y:S01]  /*bdd0*/  STG.E.128 desc[UR36][R16.64], R4 ;  /* 0x0000000410007986 */ /* 0x002fe2000c101d24 */
[----:B------:R-:W-:Y:S05]  /*bde0*/  EXIT ;  /* 0x000000000000794d */ /* 0x000fea0003800000 */
.L_x_8780:
[----:B------:R-:W-:-:S09]  /*bdf0*/  UISETP.NE.AND UP0, UPT, UR5, 0xf, UPT ;  /* 0x0000000f0500788c */ /* 0x000fd2000bf05270 */
[----:B------:R-:W-:Y:S05]  /*be00*/  BRA.U !UP0, `(.L_x_8782) ;  /* 0x0000000108e87547 */ /* 0x000fea000b800000 */
[----:B------:R-:W-:-:S09]  /*be10*/  UISETP.NE.AND UP0, UPT, UR5, 0x17, UPT ;  /* 0x000000170500788c */ /* 0x000fd2000bf05270 */
[----:B------:R-:W-:Y:S05]  /*be20*/  BRA.U !UP0, `(.L_x_8783) ;  /* 0x0000000108907547 */ /* 0x000fea000b800000 */
[----:B------:R-:W-:-:S09]  /*be30*/  UISETP.NE.AND UP0, UPT, UR5, 0x18, UPT ;  /* 0x000000180500788c */ /* 0x000fd2000bf05270 */
[----:B------:R-:W-:Y:S05]  /*be40*/  BRA.U !UP0, `(.L_x_8784) ;  /* 0x0000000108447547 */ /* 0x000fea000b800000 */
.L_x_8761:
        /* <DEDUP_REMOVED lines=16> */
.L_x_8785:
[----:B------:R-:W-:Y:S05]  /*bf50*/  EXIT ;  /* 0x000000000000794d */ /* 0x000fea0003800000 */
.L_x_8784:
        /* <DEDUP_REMOVED lines=13> */
.L_x_8787:
[----:B------:R-:W-:Y:S05]  /*c030*/  BSYNC.RECONVERGENT B0 ;  /* 0x0000000000007941 */ /* 0x000fea0003800200 */
.L_x_8786:
[----:B------:R-:W-:-:S05]  /*c040*/  LOP3.LUT R3, R0, 0x80, R3, 0xf8, !PT ;  /* 0x0000008000037812 */ /* 0x000fca00078ef803 */
[----:B------:R-:W-:Y:S01]  /*c050*/  STG.E.U8 desc[UR36][R16.64], R3 ;  /* 0x0000000310007986 */ /* 0x000fe2000c101124 */
[----:B------:R-:W-:Y:S05]  /*c060*/  EXIT ;  /* 0x000000000000794d */ /* 0x000fea0003800000 */
.L_x_8783:
        /* <DEDUP_REMOVED lines=12> */
.L_x_8789:
[----:B------:R-:W-:Y:S01]  /*c130*/  IMAD.MOV.U32 R0, RZ, RZ, 0x7f ;  /* 0x0000007fff007424 */ /* 0x000fe200078e00ff */
[----:B------:R-:W-:-:S04]  /*c140*/  ISETP.GT.U32.AND P0, PT, R2, 0x7f800000, PT ;  /* 0x7f8000000200780c */ /* 0x000fc80003f04070 */
[----:B------:R-:W-:-:S09]  /*c150*/  SEL R0, R0, 0x7c, P0 ;  /* 0x0000007c00007807 */ /* 0x000fd20000000000 */
.L_x_8790:
[----:B------:R-:W-:Y:S05]  /*c160*/  BSYNC.RECONVERGENT B0 ;  /* 0x0000000000007941 */ /* 0x000fea0003800200 */
.L_x_8788:
[----:B------:R-:W-:-:S04]  /*c170*/  SHF.R.U32.HI R3, RZ, 0x18, R3 ;  /* 0x00000018ff037819 */ /* 0x000fc80000011603 */
[----:B------:R-:W-:-:S05]  /*c180*/  LOP3.LUT R3, R0, 0x80, R3, 0xf8, !PT ;  /* 0x0000008000037812 */ /* 0x000fca00078ef803 */
[----:B------:R-:W-:Y:S01]  /*c190*/  STG.E.U8 desc[UR36][R16.64], R3 ;  /* 0x0000000310007986 */ /* 0x000fe2000c101124 */
[----:B------:R-:W-:Y:S05]  /*c1a0*/  EXIT ;  /* 0x000000000000794d */ /* 0x000fea0003800000 */
.L_x_8782:
[----:B------:R-:W1:Y:S02]  /*c1b0*/  I2F.S16 R0, R5 ;  /* 0x0000000500007306 */ /* 0x000e640000101400 */
[----:B-1----:R-:W-:-:S05]  /*c1c0*/  F2FP.BF16.F32.PACK_AB R0, RZ, R0 ;  /* 0x00000000ff00723e */ /* 0x002fca00000010ff */
[----:B------:R-:W-:Y:S01]  /*c1d0*/  STG.E.U16 desc[UR36][R16.64], R0 ;  /* 0x0000000010007986 */ /* 0x000fe2000c101524 */
[----:B------:R-:W-:Y:S05]  /*c1e0*/  EXIT ;  /* 0x000000000000794d */ /* 0x000fea0003800000 */
.L_x_8791:
        /* <DEDUP_REMOVED lines=9> */
.L_x_37055:


//--------------------- .text._ZN2at6native27unrolled_elementwise_kernelIZZZNS0_21clamp_max_kernel_cudaERNS_18TensorIteratorBaseERKN3c106ScalarEENKUlvE_clEvENKUlvE0_clEvEUlaE_St5arrayIPcLm2EELi4E23TrivialOffsetCalculatorILi1EjESF_NS0_6memory12LoadWithCastILi1EEENSG_13StoreWithCastILi1EEEEEviT_T0_T2_T3_T4_T5_ --------------------------
	.section	.text._ZN2at6native27unrolled_elementwise_kernelIZZZNS0_21clamp_max_kernel_cudaERNS_18TensorIteratorBaseERKN3c106ScalarEENKUlvE_clEvENKUlvE0_clEvEUlaE_St5arrayIPcLm2EELi4E23TrivialOffsetCalculatorILi1EjESF_NS0_6memory12LoadWithCastILi1EEENSG_13StoreWithCastILi1EEEEEviT_T0_T2_T3_T4_T5_,"ax",@progbits
	.align	128
        .global         _ZN2at6native27unrolled_elementwise_kernelIZZZNS0_21clamp_max_kernel_cudaERNS_18TensorIteratorBaseERKN3c106ScalarEENKUlvE_clEvENKUlvE0_clEvEUlaE_St5arrayIPcLm2EELi4E23TrivialOffsetCalculatorILi1EjESF_NS0_6memory12LoadWithCastILi1EEENSG_13StoreWithCastILi1EEEEEviT_T0_T2_T3_T4_T5_
        .type           _ZN2at6native27unrolled_elementwise_kernelIZZZNS0_21clamp_max_kernel_cudaERNS_18TensorIteratorBaseERKN3c106ScalarEENKUlvE_clEvENKUlvE0_clEvEUlaE_St5arrayIPcLm2EELi4E23TrivialOffsetCalculatorILi1EjESF_NS0_6memory12LoadWithCastILi1EEENSG_13StoreWithCastILi1EEEEEviT_T0_T2_T3_T4_T5_,@function
        .size           _ZN2at6native27unrolled_elementwise_kernelIZZZNS0_21clamp_max_kernel_cudaERNS_18TensorIteratorBaseERKN3c106ScalarEENKUlvE_clEvENKUlvE0_clEvEUlaE_St5arrayIPcLm2EELi4E23TrivialOffsetCalculatorILi1EjESF_NS0_6memory12LoadWithCastILi1EEENSG_13StoreWithCastILi1EEEEEviT_T0_T2_T3_T4_T5_,(.L_x_37056 - _ZN2at6native27unrolled_elementwise_kernelIZZZNS0_21clamp_max_kernel_cudaERNS_18TensorIteratorBaseERKN3c106ScalarEENKUlvE_clEvENKUlvE0_clEvEUlaE_St5arrayIPcLm2EELi4E23TrivialOffsetCalculatorILi1EjESF_NS0_6memory12LoadWithCastILi1EEENSG_13StoreWithCastILi1EEEEEviT_T0_T2_T3_T4_T5_)
        .other          _ZN2at6native27unrolled_elementwise_kernelIZZZNS0_21clamp_max_kernel_cudaERNS_18TensorIteratorBaseERKN3c106ScalarEENKUlvE_clEvENKUlvE0_clEvEUlaE_St5arrayIPcLm2EELi4E23TrivialOffsetCalculatorILi1EjESF_NS0_6memory12LoadWithCastILi1EEENSG_13StoreWithCastILi1EEEEEviT_T0_T2_T3_T4_T5_,@"STO_CUDA_ENTRY STV_DEFAULT"
_ZN2at6native27unrolled_elementwise_kernelIZZZNS0_21clamp_max_kernel_cudaERNS_18TensorIteratorBaseERKN3c106ScalarEENKUlvE_clEvENKUlvE0_clEvEUlaE_St5arrayIPcLm2EELi4E23TrivialOffsetCalculatorILi1EjESF_NS0_6memory12LoadWithCastILi1EEENSG_13StoreWithCastILi1EEEEEviT_T0_T2_T3_T4_T5_:
.text._ZN2at6native27unrolled_elementwise_kernelIZZZNS0_21clamp_max_kernel_cudaERNS_18TensorIteratorBaseERKN3c106ScalarEENKUlvE_clEvENKUlvE0_clEvEUlaE_St5arrayIPcLm2EELi4E23TrivialOffsetCalculatorILi1EjESF_NS0_6memory12LoadWithCastILi1EEENSG_13StoreWithCastILi1EEEEEviT_T0_T2_T3_T4_T5_:
        /* <DEDUP_REMOVED lines=31> */
.L_x_8797:
[----:B------:R3:W5:Y:S01]  /*01f0*/  LDG.E.U8 R19, desc[UR36][R4.64] ;  /* 0x0000002404137981 */ /* 0x000762000c1e1100 */
[----:B------:R-:W-:Y:S05]  /*0200*/  BRA `(.L_x_8799) ;  /* 0x0000000c00507947 */ /* 0x000fea0003800000 */
.L_x_8796:
        /* <DEDUP_REMOVED lines=8> */
.L_x_8801:
[----:B------:R1:W5:Y:S01]  /*0290*/  LDG.E.U8 R19, desc[UR36][R4.64] ;  /* 0x0000002404137981 */ /* 0x000362000c1e1100 */
[----:B------:R-:W-:Y:S05]  /*02a0*/  BRA `(.L_x_8799) ;  /* 0x0000000c00287947 */ /* 0x000fea0003800000 */
.L_x_8800:
[----:B------:R2:W5:Y:S01]  /*02b0*/  LDG.E.U16 R19, desc[UR36][R4.64] ;  /* 0x0000002404137981 */ /* 0x000562000c1e1500 */
[----:B------:R-:W-:Y:S05]  /*02c0*/  BRA `(.L_x_8799) ;  /* 0x0000000c00207947 */ /* 0x000fea0003800000 */
.L_x_8795:
        /* <DEDUP_REMOVED lines=9> */
.L_x_8803:
[----:B------:R-:W2:Y:S02]  /*0360*/  LDG.E.U16 R0, desc[UR36][R4.64] ;  /* 0x0000002404007981 */ /* 0x000ea4000c1e1500 */
[----:B--2---:R-:W-:-:S06]  /*0370*/  HADD2.F32 R0, -RZ, R0.H0_H0 ;  /* 0x20000000ff007230 */ /* 0x004fcc0000004100 */
[----:B------:R-:W0:Y:S02]  /*0380*/  F2I.FTZ.TRUNC.NTZ R0, R0 ;  /* 0x0000000000007305 */ /* 0x000e24000021f100 */
[----:B0-----:R-:W-:Y:S01]  /*0390*/  PRMT R19, R0, 0x7610, R19 ;  /* 0x0000761000137816 */ /* 0x001fe20000000013 */
[----:B------:R-:W-:Y:S06]  /*03a0*/  BRA `(.L_x_8799) ;  /* 0x0000000800e87947 */ /* 0x000fec0003800000 */
.L_x_8802:
        /* <DEDUP_REMOVED lines=9> */
.L_x_8805:
[----:B------:R-:W2:Y:S02]  /*0440*/  LDG.E.U16 R4, desc[UR36][R4.64] ;  /* 0x0000002404047981 */ /* 0x000ea4000c1e1500 */
[----:B--2---:R-:W-:-:S06]  /*0450*/  HADD2.F32 R0, -RZ, R4.H0_H0 ;  /* 0x20000004ff007230 */ /* 0x004fcc0000004100 */
[----:B------:R-:W0:Y:S02]  /*0460*/  F2I.FTZ.TRUNC.NTZ R0, R0 ;  /* 0x0000000000007305 */ /* 0x000e24000021f100 */
[----:B0-----:R-:W-:Y:S01]  /*0470*/  PRMT R19, R0, 0x7610, R19 ;  /* 0x0000761000137816 */ /* 0x001fe20000000013 */
[----:B------:R-:W-:Y:S06]  /*0480*/  BRA `(.L_x_8799) ;  /* 0x0000000800b07947 */ /* 0x000fec0003800000 */
.L_x_8804:
[----:B------:R-:W2:Y:S02]  /*0490*/  LDG.E.64 R4, desc[UR36][R4.64] ;  /* 0x0000002404047981 */ /* 0x000ea4000c1e1b00 */
[----:B--2---:R0:W1:Y:S01]  /*04a0*/  F2I.F64.TRUNC R19, R4 ;  /* 0x0000000400137311 */ /* 0x004062000030d100 */
[----:B------:R-:W-:Y:S05]  /*04b0*/  BRA `(.L_x_8799) ;  /* 0x0000000800a47947 */ /* 0x000fea0003800000 */
.L_x_8794:
        /* <DEDUP_REMOVED lines=12> */
.L_x_8808:
[----:B------:R-:W2:Y:S02]  /*0580*/  LDG.E.64 R4, desc[UR36][R4.64] ;  /* 0x0000002404047981 */ /* 0x000ea4000c1e1b00 */
[----:B--2---:R0:W1:Y:S01]  /*0590*/  F2I.F64.TRUNC R19, R4 ;  /* 0x0000000400137311 */ /* 0x004062000030d100 */
[----:B------:R-:W-:Y:S05]  /*05a0*/  BRA `(.L_x_8799) ;  /* 0x0000000800687947 */ /* 0x000fea0003800000 */
.L_x_8807:
        /* <DEDUP_REMOVED lines=27> */
.L_x_8810:
        /* <DEDUP_REMOVED lines=11> */
[----:B------:R-:W-:-:S06]  /*0810*/  LOP3.LUT R0, R0, 0x80000000, R3, 0xf8, !PT ;  /* 0x8000000000007812 */ /* 0x000fcc00078ef803 */
[----:B------:R-:W0:Y:S02]  /*0820*/  F2I.FTZ.TRUNC.NTZ R0, R0 ;  /* 0x0000000000007305 */ /* 0x000e24000021f100 */
[----:B0-----:R-:W-:Y:S01]  /*0830*/  PRMT R19, R0, 0x7610, R19 ;  /* 0x0000761000137816 */ /* 0x001fe20000000013 */
[----:B------:R-:W-:Y:S06]  /*0840*/  BRA `(.L_x_8799) ;  /* 0x0000000400c07947 */ /* 0x000fec0003800000 */
.L_x_8809:
[----:B------:R-:W2:Y:S02]  /*0850*/  LDG.E.U16 R0, desc[UR36][R4.64] ;  /* 0x0000002404007981 */ /* 0x000ea4000c1e1500 */
[----:B--2---:R-:W-:-:S06]  /*0860*/  IMAD.U32 R0, R0, 0x10000, RZ ;  /* 0x0001000000007824 */ /* 0x004fcc00078e00ff */
[----:B------:R-:W0:Y:S02]  /*0870*/  F2I.FTZ.TRUNC.NTZ R0, R0 ;  /* 0x0000000000007305 */ /* 0x000e24000021f100 */
[----:B0-----:R-:W-:Y:S01]  /*0880*/  PRMT R19, R0, 0x7610, R19 ;  /* 0x0000761000137816 */ /* 0x001fe20000000013 */
[----:B------:R-:W-:Y:S06]  /*0890*/  BRA `(.L_x_8799) ;  /* 0x0000000400ac7947 */ /* 0x000fec0003800000 */
.L_x_8806:
        /* <DEDUP_REMOVED lines=10> */
.L_x_8813:
        /* <DEDUP_REMOVED lines=21> */
.L_x_8817:
[----:B------:R-:W-:Y:S05]  /*0a90*/  BSYNC.RECONVERGENT B1 ;  /* 0x0000000000017941 */ /* 0x000fea0003800200 */
.L_x_8816:
[----:B------:R-:W-:Y:S01]  /*0aa0*/  IMAD.SHL.U32 R0, R0, 0x100000, RZ ;  /* 0x0010000000007824 */ /* 0x000fe200078e00ff */
[----:B------:R-:W-:-:S04]  /*0ab0*/  LEA R3, R3, 0x3b800000, 0x17 ;  /* 0x3b80000003037811 */ /* 0x000fc800078eb8ff */
[----:B------:R-:W-:-:S07]  /*0ac0*/  LOP3.LUT R0, R3, R0, R7, 0xfe, !PT ;  /* 0x0000000003007212 */ /* 0x000fce00078efe07 */
.L_x_8815:
[----:B------:R-:W-:Y:S05]  /*0ad0*/  BSYNC.RECONVERGENT B0 ;  /* 0x0000000000007941 */ /* 0x000fea0003800200 */
.L_x_8814:
[----:B------:R-:W0:Y:S02]  /*0ae0*/  F2I.FTZ.TRUNC.NTZ R0, R0 ;  /* 0x0000000000007305 */ /* 0x000e24000021f100 */
[----:B0-----:R-:W-:Y:S01]  /*0af0*/  PRMT R19, R0, 0x7610, R19 ;  /* 0x0000761000137816 */ /* 0x001fe20000000013 */
[----:B------:R-:W-:Y:S06]  /*0b00*/  BRA `(.L_x_8799) ;  /* 0x0000000400107947 */ /* 0x000fec0003800000 */
.L_x_8812:
        /* <DEDUP_REMOVED lines=21> */
.L_x_8821:
[----:B------:R-:W-:Y:S05]  /*0c60*/  BSYNC.RECONVERGENT B1 ;  /* 0x0000000000017941 */ /* 0x000fea0003800200 */
.L_x_8820:
[----:B------:R-:W-:Y:S01]  /*0c70*/  IMAD.SHL.U32 R0, R0, 0x200000, RZ ;  /* 0x0020000000007824 */ /* 0x000fe200078e00ff */
[----:B------:R-:W-:-:S04]  /*0c80*/  LEA R3, R3, 0x37800000, 0x17 ;  /* 0x3780000003037811 */ /* 0x000fc800078eb8ff */
[----:B------:R-:W-:-:S07]  /*0c90*/  LOP3.LUT R0, R3, R0, R7, 0xfe, !PT ;  /* 0x0000000003007212 */ /* 0x000fce00078efe07 */
.L_x_8819:
[----:B------:R-:W-:Y:S05]  /*0ca0*/  BSYNC.RECONVERGENT B0 ;  /* 0x0000000000007941 */ /* 0x000fea0003800200 */
.L_x_8818:
[----:B------:R-:W0:Y:S02]  /*0cb0*/  F2I.FTZ.TRUNC.NTZ R0, R0 ;  /* 0x0000000000007305 */ /* 0x000e24000021f100 */
[----:B0-----:R-:W-:Y:S01]  /*0cc0*/  PRMT R19, R0, 0x7610, R19 ;  /* 0x0000761000137816 */ /* 0x001fe20000000013 */
[----:B------:R-:W-:Y:S06]  /*0cd0*/  BRA `(.L_x_8799) ;  /* 0x00000000009c7947 */ /* 0x000fec0003800000 */
.L_x_8811:
[----:B------:R-:W-:-:S09]  /*0ce0*/  UISETP.NE.AND UP0, UPT, UR4, 0x1c, UPT ;  /* 0x0000001c0400788c */ /* 0x000fd2000bf05270 */
[----:B------:R-:W-:Y:S05]  /*0cf0*/  BRA.U !UP0, `(.L_x_8822) ;  /* 0x0000000108907547 */ /* 0x000fea000b800000 */
[----:B------:R-:W-:-:S09]  /*0d00*/  UISETP.NE.AND UP0, UPT, UR4, 0x1d, UPT ;  /* 0x0000001d0400788c */ /* 0x000fd2000bf05270 */
[----:B------:R-:W-:Y:S05]  /*0d10*/  BRA.U !UP0, `(.L_x_8823) ;  /* 0x0000000108807547 */ /* 0x000fea000b800000 */
[----:B------:R-:W-:-:S09]  /*0d20*/  UISETP.NE.AND UP0, UPT, UR4, 0x2c, UPT ;  /* 0x0000002c0400788c */ /* 0x000fd2000bf05270 */
[----:B------:R-:W-:Y:S05]  /*0d30*/  BRA.U !UP0, `(.L_x_8824) ;  /* 0x0000000108487547 */ /* 0x000fea000b800000 */
.L_x_8798:
        /* <DEDUP_REMOVED lines=16> */
.L_x_8825:
[----:B------:R-:W-:Y:S01]  /*0e40*/  PRMT R19, RZ, 0x7610, R19 ;  /* 0x00007610ff137816 */ /* 0x000fe20000000013 */
[----:B------:R-:W-:Y:S06]  /*0e50*/  BRA `(.L_x_8799) ;  /* 0x00000000003c7947 */ /* 0x000fec0003800000 */
.L_x_8824:
        /* <DEDUP_REMOVED lines=8> */
.L_x_8827:
[----:B------:R-:W-:Y:S05]  /*0ee0*/  BSYNC.RECONVERGENT B0 ;  /* 0x0000000000007941 */ /* 0x000fea0003800200 */
.L_x_8826:
[----:B------:R-:W0:Y:S02]  /*0ef0*/  F2I.FTZ.TRUNC.NTZ R0, R0 ;  /* 0x0000000000007305 */ /* 0x000e24000021f100 */
[----:B0-----:R-:W-:Y:S01]  /*0f00*/  PRMT R19, R0, 0x7610, R19 ;  /* 0x0000761000137816 */ /* 0x001fe20000000013 */
[----:B------:R-:W-:Y:S06]  /*0f10*/  BRA `(.L_x_8799) ;  /* 0x00000000000c7947 */ /* 0x000fec0003800000 */
.L_x_8823:
[----:B------:R0:W5:Y:S01]  /*0f20*/  LDG.E.U8 R19, desc[UR36][R4.64] ;  /* 0x0000002404137981 */ /* 0x000162000c1e1100 */
[----:B------:R-:W-:Y:S05]  /*0f30*/  BRA `(.L_x_8799) ;  /* 0x0000000000047947 */ /* 0x000fea0003800000 */
.L_x_8822:
[----:B------:R0:W5:Y:S02]  /*0f40*/  LDG.E.U8 R19, desc[UR36][R4.64] ;  /* 0x0000002404137981 */ /* 0x000164000c1e1100 */
.L_x_8799:
[----:B------:R-:W-:-:S07]  /*0f50*/  VIADD R25, R2, 0x80 ;  /* 0x0000008002197836 */ /* 0x000fce0000000000 */
.L_x_8793:
[----:B------:R-:W-:Y:S05]  /*0f60*/  BSYNC.RECONVERGENT B6 ;  /* 0x0000000000067941 */ /* 0x000fea0003800200 */
.L_x_8792:
        /* <DEDUP_REMOVED lines=23> */
.L_x_8833:
[----:B------:R0:W5:Y:S01]  /*10e0*/  LDG.E.U8 R16, desc[UR36][R4.64] ;  /* 0x0000002404107981 */ /* 0x000162000c1e1100 */
[----:B------:R-:W-:Y:S05]  /*10f0*/  BRA `(.L_x_8835) ;  /* 0x0000000c00507947 */ /* 0x000fea0003800000 */
.L_x_8832:
        /* <DEDUP_REMOVED lines=8> */
.L_x_8837:
[----:B------:R0:W5:Y:S01]  /*1180*/  LDG.E.U8 R16, desc[UR36][R4.64] ;  /* 0x0000002404107981 */ /* 0x000162000c1e1100 */
[----:B------:R-:W-:Y:S05]  /*1190*/  BRA `(.L_x_8835) ;  /* 0x0000000c00287947 */ /* 0x000fea0003800000 */
.L_x_8836:
[----:B------:R0:W5:Y:S01]  /*11a0*/  LDG.E.U16 R16, desc[UR36][R4.64] ;  /* 0x0000002404107981 */ /* 0x000162000c1e1500 */
[----:B------:R-:W-:Y:S05]  /*11b0*/  BRA `(.L_x_8835) ;  /* 0x0000000c00207947 */ /* 0x000fea0003800000 */
.L_x_8831:
        /* <DEDUP_REMOVED lines=9> */
.L_x_8839:
[----:B------:R-:W2:Y:S02]  /*1250*/  LDG.E.U16 R0, desc[UR36][R4.64] ;  /* 0x0000002404007981 */ /* 0x000ea4000c1e1500 */
[----:B--2---:R-:W-:-:S06]  /*1260*/  HADD2.F32 R0, -RZ, R0.H0_H0 ;  /* 0x20000000ff007230 */ /* 0x004fcc0000004100 */
[----:B------:R-:W0:Y:S02]  /*1270*/  F2I.FTZ.TRUNC.NTZ R0, R0 ;  /* 0x0000000000007305 */ /* 0x000e24000021f100 */
[----:B0-----:R-:W-:Y:S01]  /*1280*/  PRMT R16, R0, 0x7610, R16 ;  /* 0x0000761000107816 */ /* 0x001fe20000000010 */
[----:B------:R-:W-:Y:S06]  /*1290*/  BRA `(.L_x_8835) ;  /* 0x0000000800e87947 */ /* 0x000fec0003800000 */
.L_x_8838:
        /* <DEDUP_REMOVED lines=9> */
.L_x_8841:
[----:B------:R-:W2:Y:S02]  /*1330*/  LDG.E.U16 R4, desc[UR36][R4.64] ;  /* 0x0000002404047981 */ /* 0x000ea4000c1e1500 */
[----:B--2---:R-:W-:-:S06]  /*1340*/  HADD2.F32 R0, -RZ, R4.H0_H0 ;  /* 0x20000004ff007230 */ /* 0x004fcc0000004100 */
[----:B------:R-:W0:Y:S02]  /*1350*/  F2I.FTZ.TRUNC.NTZ R0, R0 ;  /* 0x0000000000007305 */ /* 0x000e24000021f100 */
[----:B0-----:R-:W-:Y:S01]  /*1360*/  PRMT R16, R0, 0x7610, R16 ;  /* 0x0000761000107816 */ /* 0x001fe20000000010 */
[----:B------:R-:W-:Y:S06]  /*1370*/  BRA `(.L_x_8835) ;  /* 0x0000000800b07947 */ /* 0x000fec0003800000 */
.L_x_8840:
[----:B------:R-:W2:Y:S02]  /*1380*/  LDG.E.64 R4, desc[UR36][R4.64] ;  /* 0x0000002404047981 */ /* 0x000ea4000c1e1b00 */
[----:B--2---:R0:W1:Y:S01]  /*1390*/  F2I.F64.TRUNC R16, R4 ;  /* 0x0000000400107311 */ /* 0x004062000030d100 */
[----:B------:R-:W-:Y:S05]  /*13a0*/  BRA `(.L_x_8835) ;  /* 0x0000000800a47947 */ /* 0x000fea0003800000 */
.L_x_8830:
        /* <DEDUP_REMOVED lines=12> */
.L_x_8844:
[----:B------:R-:W2:Y:S02]  /*1470*/  LDG.E.64 R4, desc[UR36][R4.64] ;  /* 0x0000002404047981 */ /* 0x000ea4000c1e1b00 */
[----:B--2---:R0:W1:Y:S01]  /*1480*/  F2I.F64.TRUNC R16, R4 ;  /* 0x0000000400107311 */ /* 0x004062000030d100 */
[----:B------:R-:W-:Y:S05]  /*1490*/  BRA `(.L_x_8835) ;  /* 0x0000000800687947 */ /* 0x000fea0003800000 */
.L_x_8843:
        /* <DEDUP_REMOVED lines=27> */
.L_x_8846:
        /* <DEDUP_REMOVED lines=11> */
[----:B------:R-:W-:-:S06]  /*1700*/  LOP3.LUT R0, R0, 0x80000000, R3, 0xf8, !PT ;  /* 0x8000000000007812 */ /* 0x000fcc00078ef803 */
[----:B------:R-:W0:Y:S02]  /*1710*/  F2I.FTZ.TRUNC.NTZ R0, R0 ;  /* 0x0000000000007305 */ /* 0x000e24000021f100 */
[----:B0-----:R-:W-:Y:S01]  /*1720*/  PRMT R16, R0, 0x7610, R16 ;  /* 0x0000761000107816 */ /* 0x001fe20000000010 */
[----:B------:R-:W-:Y:S06]  /*1730*/  BRA `(.L_x_8835) ;  /* 0x0000000400c07947 */ /* 0x000fec0003800000 */
.L_x_8845:
[----:B------:R-:W2:Y:S02]  /*1740*/  LDG.E.U16 R0, desc[UR36][R4.64] ;  /* 0x0000002404007981 */ /* 0x000ea4000c1e1500 */
[----:B--2---:R-:W-:-:S06]  /*1750*/  IMAD.U32 R0, R0, 0x10000, RZ ;  /* 0x0001000000007824 */ /* 0x004fcc00078e00ff */
[----:B------:R-:W0:Y:S02]  /*1760*/  F2I.FTZ.TRUNC.NTZ R0, R0 ;  /* 0x0000000000007305 */ /* 0x000e24000021f100 */
[----:B0-----:R-:W-:Y:S01]  /*1770*/  PRMT R16, R0, 0x7610, R16 ;  /* 0x0000761000107816 */ /* 0x001fe20000000010 */
[----:B------:R-:W-:Y:S06]  /*1780*/  BRA `(.L_x_8835) ;  /* 0x0000000400ac7947 */ /* 0x000fec0003800000 */
.L_x_8842:
        /* <DEDUP_REMOVED lines=10> */
.L_x_8849:
        /* <DEDUP_REMOVED lines=21> */
.L_x_8853:
[----:B------:R-:W-:Y:S05]  /*1980*/  BSYNC.RECONVERGENT B1 ;  /* 0x0000000000017941 */ /* 0x000fea0003800200 */
.L_x_8852:
[----:B------:R-:W-:Y:S01]  /*1990*/  IMAD.SHL.U32 R0, R0, 0x100000, RZ ;  /* 0x0010000000007824 */ /* 0x000fe200078e00ff */
[----:B------:R-:W-:-:S04]  /*19a0*/  LEA R3, R3, 0x3b800000, 0x17 ;  /* 0x3b80000003037811 */ /* 0x000fc800078eb8ff */
[----:B------:R-:W-:-:S07]  /*19b0*/  LOP3.LUT R0, R3, R0, R7, 0xfe, !PT ;  /* 0x0000000003007212 */ /* 0x000fce00078efe07 */
.L_x_8851:
[----:B------:R-:W-:Y:S05]  /*19c0*/  BSYNC.RECONVERGENT B0 ;  /* 0x0000000000007941 */ /* 0x000fea0003800200 */
.L_x_8850:
[----:B------:R-:W0:Y:S02]  /*19d0*/  F2I.FTZ.TRUNC.NTZ R0, R0 ;  /* 0x0000000000007305 */ /* 0x000e24000021f100 */
[----:B0-----:R-:W-:Y:S01]  /*19e0*/  PRMT R16, R0, 0x7610, R16 ;  /* 0x0000761000107816 */ /* 0x001fe20000000010 */
[----:B------:R-:W-:Y:S06]  /*19f0*/  BRA `(.L_x_8835) ;  /* 0x0000000400107947 */ /* 0x000fec0003800000 */
.L_x_8848:
        /* <DEDUP_REMOVED lines=21> */
.L_x_8857:
[----:B------:R-:W-:Y:S05]  /*1b50*/  BSYNC.RECONVERGENT B1 ;  /* 0x0000000000017941 */ /* 0x000fea0003800200 */
.L_x_8856:
[----:B------:R-:W-:Y:S01]  /*1b60*/  IMAD.SHL.U32 R0, R0, 0x200000, RZ ;  /* 0x0020000000007824 */ /* 0x000fe200078e00ff */
[----:B------:R-:W-:-:S04]  /*1b70*/  LEA R3, R3, 0x37800000, 0x17 ;  /* 0x3780000003037811 */ /* 0x000fc800078eb8ff */
[----:B------:R-:W-:-:S07]  /*1b80*/  LOP3.LUT R0, R3, R0, R7, 0xfe, !PT ;  /* 0x0000000003007212 */ /* 0x000fce00078efe07 */
.L_x_8855:
[----:B------:R-:W-:Y:S05]  /*1b90*/  BSYNC.RECONVERGENT B0 ;  /* 0x0000000000007941 */ /* 0x000fea0003800200 */
.L_x_8854:
[----:B------:R-:W0:Y:S02]  /*1ba0*/  F2I.FTZ.TRUNC.NTZ R0, R0 ;  /* 0x0000000000007305 */ /* 0x000e24000021f100 */
[----:B0-----:R-:W-:Y:S01]  /*1bb0*/  PRMT R16, R0, 0x7610, R16 ;  /* 0x0000761000107816 */ /* 0x001fe20000000010 */
[----:B------:R-:W-:Y:S06]  /*1bc0*/  BRA `(.L_x_8835) ;  /* 0x00000000009c7947 */ /* 0x000fec0003800000 */
.L_x_8847:
        /* <DEDUP_REMOVED lines=14> */
.L_x_8861:
[----:B------:R-:W-:Y:S05]  /*1cb0*/  BSYNC.RECONVERGENT B0 ;  /* 0x0000000000007941 */ /* 0x000fea0003800200 */
.L_x_8860:
[----:B------:R-:W0:Y:S02]  /*1cc0*/  F2I.FTZ.TRUNC.NTZ R0, R0 ;  /* 0x0000000000007305 */ /* 0x000e24000021f100 */
[----:B0-----:R-:W-:Y:S01]  /*1cd0*/  PRMT R16, R0, 0x7610, R16 ;  /* 0x0000761000107816 */ /* 0x001fe20000000010 */
[----:B------:R-:W-:Y:S06]  /*1ce0*/  BRA `(.L_x_8835) ;  /* 0x0000000000547947 */ /* 0x000fec0003800000 */
.L_x_8834:
        /* <DEDUP_REMOVED lines=16> */
.L_x_8862:
[----:B------:R-:W-:Y:S01]  /*1df0*/  PRMT R16, RZ, 0x7610, R16 ;  /* 0x00007610ff107816 */ /* 0x000fe20000000010 */
[----:B------:R-:W-:Y:S06]  /*1e00*/  BRA `(.L_x_8835) ;  /* 0x00000000000c7947 */ /* 0x000fec0003800000 */
.L_x_8859:
[----:B------:R3:W5:Y:S01]  /*1e10*/  LDG.E.U8 R16, desc[UR36][R4.64] ;  /* 0x0000002404107981 */ /* 0x000762000c1e1100 */
[----:B------:R-:W-:Y:S05]  /*1e20*/  BRA `(.L_x_8835) ;  /* 0x0000000000047947 */ /* 0x000fea0003800000 */
.L_x_8858:
[----:B------:R2:W5:Y:S02]  /*1e30*/  LDG.E.U8 R16, desc[UR36][R4.64] ;  /* 0x0000002404107981 */ /* 0x000564000c1e1100 */
.L_x_8835:
[----:B------:R-:W-:-:S07]  /*1e40*/  VIADD R25, R25, 0x80 ;  /* 0x0000008019197836 */ /* 0x000fce0000000000 */
.L_x_8829:
[----:B------:R-:W-:Y:S05]  /*1e50*/  BSYNC.RECONVERGENT B6 ;  /* 0x0000000000067941 */ /* 0x000fea0003800200 */
.L_x_8828:
        /* <DEDUP_REMOVED lines=23> */
.L_x_8868:
[----:B------:R0:W5:Y:S01]  /*1fd0*/  LDG.E.U8 R17, desc[UR36][R4.64] ;  /* 0x0000002404117981 */ /* 0x000162000c1e1100 */
[----:B------:R-:W-:Y:S05]  /*1fe0*/  BRA `(.L_x_8870) ;  /* 0x0000000c00507947 */ /* 0x000fea0003800000 */
.L_x_8867:
        /* <DEDUP_REMOVED lines=8> */
.L_x_8872:
[----:B------:R0:W5:Y:S01]  /*2070*/  LDG.E.U8 R17, desc[UR36][R4.64] ;  /* 0x0000002404117981 */ /* 0x000162000c1e1100 */
[----:B------:R-:W-:Y:S05]  /*2080*/  BRA `(.L_x_8870) ;  /* 0x0000000c00287947 */ /* 0x000fea0003800000 */
.L_x_8871:
[----:B------:R0:W5:Y:S01]  /*2090*/  LDG.E.U16 R17, desc[UR36][R4.64] ;  /* 0x0000002404117981 */ /* 0x000162000c1e1500 */
[----:B------:R-:W-:Y:S05]  /*20a0*/  BRA `(.L_x_8870) ;  /* 0x0000000c00207947 */ /* 0x000fea0003800000 */
.L_x_8866:
        /* <DEDUP_REMOVED lines=9> */
.L_x_8874:
[----:B------:R-:W2:Y:S02]  /*2140*/  LDG.E.U16 R0, desc[UR36][R4.64] ;  /* 0x0000002404007981 */ /* 0x000ea4000c1e1500 */
[----:B--2---:R-:W-:-:S06]  /*2150*/  HADD2.F32 R0, -RZ, R0.H0_H0 ;  /* 0x20000000ff007230 */ /* 0x004fcc0000004100 */
[----:B------:R-:W0:Y:S02]  /*2160*/  F2I.FTZ.TRUNC.NTZ R0, R0 ;  /* 0x0000000000007305 */ /* 0x000e24000021f100 */
[----:B0-----:R-:W-:Y:S01]  /*2170*/  PRMT R17, R0, 0x7610, R17 ;  /* 0x0000761000117816 */ /* 0x001fe20000000011 */
[----:B------:R-:W-:Y:S06]  /*2180*/  BRA `(.L_x_8870) ;  /* 0x0000000800e87947 */ /* 0x000fec0003800000 */
.L_x_8873:
        /* <DEDUP_REMOVED lines=9> */
.L_x_8876:
[----:B------:R-:W2:Y:S02]  /*2220*/  LDG.E.U16 R4, desc[UR36][R4.64] ;  /* 0x0000002404047981 */ /* 0x000ea4000c1e1500 */
[----:B--2---:R-:W-:-:S06]  /*2230*/  HADD2.F32 R0, -RZ, R4.H0_H0 ;  /* 0x20000004ff007230 */ /* 0x004fcc0000004100 */
[----:B------:R-:W0:Y:S02]  /*2240*/  F2I.FTZ.TRUNC.NTZ R0, R0 ;  /* 0x0000000000007305 */ /* 0x000e24000021f100 */
[----:B0-----:R-:W-:Y:S01]  /*2250*/  PRMT R17, R0, 0x7610, R17 ;  /* 0x0000761000117816 */ /* 0x001fe20000000011 */
[----:B------:R-:W-:Y:S06]  /*2260*/  BRA `(.L_x_8870) ;  /* 0x0000000800b07947 */ /* 0x000fec0003800000 */
.L_x_8875:
[----:B------:R-:W2:Y:S02]  /*2270*/  LDG.E.64 R4, desc[UR36][R4.64] ;  /* 0x0000002404047981 */ /* 0x000ea4000c1e1b00 */
[----:B--2---:R0:W1:Y:S01]  /*2280*/  F2I.F64.TRUNC R17, R4 ;  /* 0x0000000400117311 */ /* 0x004062000030d100 */
[----:B------:R-:W-:Y:S05]  /*2290*/  BRA `(.L_x_8870) ;  /* 0x0000000800a47947 */ /* 0x000fea0003800000 */
.L_x_8865:
        /* <DEDUP_REMOVED lines=12> */
.L_x_8879:
[----:B------:R-:W2:Y:S02]  /*2360*/  LDG.E.64 R4, desc[UR36][R4.64] ;  /* 0x0000002404047981 */ /* 0x000ea4000c1e1b00 */
[----:B--2---:R3:W4:Y:S01]  /*2370*/  F2I.F64.TRUNC R17, R4 ;  /* 0x0000000400117311 */ /* 0x004722000030d100 */
[----:B------:R-:W-:Y:S05]  /*2380*/  BRA `(.L_x_8870) ;  /* 0x0000000800687947 */ /* 0x000fea0003800000 */
.L_x_8878:
        /* <DEDUP_REMOVED lines=27> */
.L_x_8881:
        /* <DEDUP_REMOVED lines=15> */
.L_x_8880:
[----:B------:R-:W2:Y:S02]  /*2630*/  LDG.E.U16 R0, desc[UR36][R4.64] ;  /* 0x0000002404007981 */ /* 0x000ea4000c1e1500 */
[----:B--2---:R-:W-:-:S06]  /*2640*/  IMAD.U32 R0, R0, 0x10000, RZ ;  /* 0x0001000000007824 */ /* 0x004fcc00078e00ff */
[----:B------:R-:W0:Y:S02]  /*2650*/  F2I.FTZ.TRUNC.NTZ R0, R0 ;  /* 0x0000000000007305 */ /* 0x000e24000021f100 */
[----:B0-----:R-:W-:Y:S01]  /*2660*/  PRMT R17, R0, 0x7610, R17 ;  /* 0x0000761000117816 */ /* 0x001fe20000000011 */
[----:B------:R-:W-:Y:S06]  /*2670*/  BRA `(.L_x_8870) ;  /* 0x0000000400ac7947 */ /* 0x000fec0003800000 */
.L_x_8877:
        /* <DEDUP_REMOVED lines=10> */
.L_x_8884:
        /* <DEDUP_REMOVED lines=21> */
.L_x_8888:
[----:B------:R-:W-:Y:S05]  /*2870*/  BSYNC.RECONVERGENT B1 ;  /* 0x0000000000017941 */ /* 0x000fea0003800200 */
.L_x_8887:
[----:B------:R-:W-:Y:S01]  /*2880*/  IMAD.SHL.U32 R0, R0, 0x100000, RZ ;  /* 0x0010000000007824 */ /* 0x000fe200078e00ff */
[----:B------:R-:W-:-:S04]  /*2890*/  LEA R3, R3, 0x3b800000, 0x17 ;  /* 0x3b80000003037811 */ /* 0x000fc800078eb8ff */
[----:B------:R-:W-:-:S07]  /*28a0*/  LOP3.LUT R0, R3, R0, R7, 0xfe, !PT ;  /* 0x0000000003007212 */ /* 0x000fce00078efe07 */
.L_x_8886:
[----:B------:R-:W-:Y:S05]  /*28b0*/  BSYNC.RECONVERGENT B0 ;  /* 0x0000000000007941 */ /* 0x000fea0003800200 */
.L_x_8885:
[----:B------:R-:W0:Y:S02]  /*28c0*/  F2I.FTZ.TRUNC.NTZ R0, R0 ;  /* 0x0000000000007305 */ /* 0x000e24000021f100 */
[----:B0-----:R-:W-:Y:S01]  /*28d0*/  PRMT R17, R0, 0x7610, R17 ;  /* 0x0000761000117816 */ /* 0x001fe20000000011 */
[----:B------:R-:W-:Y:S06]  /*28e0*/  BRA `(.L_x_8870) ;  /* 0x0000000400107947 */ /* 0x000fec0003800000 */
.L_x_8883:
        /* <DEDUP_REMOVED lines=21> */
.L_x_8892:
[----:B------:R-:W-:Y:S05]  /*2a40*/  BSYNC.RECONVERGENT B1 ;  /* 0x0000000000017941 */ /* 0x000fea0003800200 */
.L_x_8891:
[----:B------:R-:W-:Y:S01]  /*2a50*/  IMAD.SHL.U32 R0, R0, 0x200000, RZ ;  /* 0x0020000000007824 */ /* 0x000fe200078e00ff */
[----:B------:R-:W-:-:S04]  /*2a60*/  LEA R3, R3, 0x37800000, 0x17 ;  /* 0x3780000003037811 */ /* 0x000fc800078eb8ff */
[----:B------:R-:W-:-:S07]  /*2a70*/  LOP3.LUT R0, R3, R0, R7, 0xfe, !PT ;  /* 0x0000000003007212 */ /* 0x000fce00078efe07 */
.L_x_8890:
[----:B------:R-:W-:Y:S05]  /*2a80*/  BSYNC.RECONVERGENT B0 ;  /* 0x0000000000007941 */ /* 0x000fea0003800200 */
.L_x_8889:
[----:B------:R-:W0:Y:S02]  /*2a90*/  F2I.FTZ.TRUNC.NTZ R0, R0 ;  /* 0x0000000000007305 */ /* 0x000e24000021f100 */
[----:B0-----:R-:W-:Y:S01]  /*2aa0*/  PRMT R17, R0, 0x7610, R17 ;  /* 0x0000761000117816 */ /* 0x001fe20000000011 */
[----:B------:R-:W-:Y:S06]  /*2ab0*/  BRA `(.L_x_8870) ;  /* 0x00000000009c7947 */ /* 0x000fec0003800000 */
.L_x_8882:
        /* <DEDUP_REMOVED lines=14> */
.L_x_8896:
[----:B------:R-:W-:Y:S05]  /*2ba0*/  BSYNC.RECONVERGENT B0 ;  /* 0x0000000000007941 */ /* 0x000fea0003800200 */
.L_x_8895:
[----:B------:R-:W0:Y:S02]  /*2bb0*/  F2I.FTZ.TRUNC.NTZ R0, R0 ;  /* 0x0000000000007305 */ /* 0x000e24000021f100 */
[----:B0-----:R-:W-:Y:S01]  /*2bc0*/  PRMT R17, R0, 0x7610, R17 ;  /* 0x0000761000117816 */ /* 0x001fe20000000011 */
[----:B------:R-:W-:Y:S06]  /*2bd0*/  BRA `(.L_x_8870) ;  /* 0x0000000000547947 */ /* 0x000fec0003800000 */
.L_x_8869:
        /* <DEDUP_REMOVED lines=16> */
.L_x_8897:
[----:B------:R-:W-:Y:S01]  /*2ce0*/  PRMT R17, RZ, 0x7610, R17 ;  /* 0x00007610ff117816 */ /* 0x000fe20000000011 */
[----:B------:R-:W-:Y:S06]  /*2cf0*/  BRA `(.L_x_8870) ;  /* 0x00000000000c7947 */ /* 0x000fec0003800000 */
.L_x_8894:
[----:B------:R2:W5:Y:S01]  /*2d00*/  LDG.E.U8 R17, desc[UR36][R4.64] ;  /* 0x0000002404117981 */ /* 0x000562000c1e1100 */
[----:B------:R-:W-:Y:S05]  /*2d10*/  BRA `(.L_x_8870) ;  /* 0x0000000000047947 */ /* 0x000fea0003800000 */
.L_x_8893:
[----:B------:R1:W5:Y:S02]  /*2d20*/  LDG.E.U8 R17, desc[UR36][R4.64] ;  /* 0x0000002404117981 */ /* 0x000364000c1e1100 */
.L_x_8870:
[----:B------:R-:W-:-:S07]  /*2d30*/  VIADD R25, R25, 0x80 ;  /* 0x0000008019197836 */ /* 0x000fce0000000000 */
.L_x_8864:
[----:B------:R-:W-:Y:S05]  /*2d40*/  BSYNC.RECONVERGENT B6 ;  /* 0x0000000000067941 */ /* 0x000fea0003800200 */
.L_x_8863:
[----:B------:R-:W0:Y:S01]  /*2d50*/  LDC.U8 R24, c[0x0][0x388] ;  /* 0x0000e200ff187b82 */ /* 0x000e220000000000 */
        /* <DEDUP_REMOVED lines=23> */
.L_x_8903:
[----:B------:R0:W5:Y:S01]  /*2ed0*/  LDG.E.U8 R18, desc[UR36][R4.64] ;  /* 0x0000002404127981 */ /* 0x000162000c1e1100 */
[----:B------:R-:W-:Y:S05]  /*2ee0*/  BRA `(.L_x_8899) ;  /* 0x0000000c004c7947 */ /* 0x000fea0003800000 */
.L_x_8902:
        /* <DEDUP_REMOVED lines=8> */
.L_x_8906:
[----:B------:R0:W5:Y:S01]  /*2f70*/  LDG.E.U8 R18, desc[UR36][R4.64] ;  /* 0x0000002404127981 */ /* 0x000162000c1e1100 */
[----:B------:R-:W-:Y:S05]  /*2f80*/  BRA `(.L_x_8899) ;  /* 0x0000000c00247947 */ /* 0x000fea0003800000 */
.L_x_8905:
[----:B------:R0:W5:Y:S01]  /*2f90*/  LDG.E.U16 R18, desc[UR36][R4.64] ;  /* 0x0000002404127981 */ /* 0x000162000c1e1500 */
[----:B------:R-:W-:Y:S05]  /*2fa0*/  BRA `(.L_x_8899) ;  /* 0x0000000c001c7947 */ /* 0x000fea0003800000 */
.L_x_8901:
        /* <DEDUP_REMOVED lines=9> */
.L_x_8908:
[----:B------:R-:W2:Y:S02]  /*3040*/  LDG.E.U16 R0, desc[UR36][R4.64] ;  /* 0x0000002404007981 */ /* 0x000ea4000c1e1500 */
[----:B--2---:R-:W-:-:S06]  /*3050*/  HADD2.F32 R0, -RZ, R0.H0_H0 ;  /* 0x20000000ff007230 */ /* 0x004fcc0000004100 */
[----:B------:R-:W0:Y:S02]  /*3060*/  F2I.FTZ.TRUNC.NTZ R0, R0 ;  /* 0x0000000000007305 */ /* 0x000e24000021f100 */
[----:B0-----:R-:W-:Y:S01]  /*3070*/  PRMT R18, R0, 0x7610, R18 ;  /* 0x0000761000127816 */ /* 0x001fe20000000012 */
[----:B------:R-:W-:Y:S06]  /*3080*/  BRA `(.L_x_8899) ;  /* 0x0000000800e47947 */ /* 0x000fec0003800000 */
.L_x_8907:
        /* <DEDUP_REMOVED lines=9> */
.L_x_8910:
[----:B------:R-:W2:Y:S02]  /*3120*/  LDG.E.U16 R4, desc[UR36][R4.64] ;  /* 0x0000002404047981 */ /* 0x000ea4000c1e1500 */
[----:B--2---:R-:W-:-:S06]  /*3130*/  HADD2.F32 R0, -RZ, R4.H0_H0 ;  /* 0x20000004ff007230 */ /* 0x004fcc0000004100 */
[----:B------:R-:W0:Y:S02]  /*3140*/  F2I.FTZ.TRUNC.NTZ R0, R0 ;  /* 0x0000000000007305 */ /* 0x000e24000021f100 */
[----:B0-----:R-:W-:Y:S01]  /*3150*/  PRMT R18, R0, 0x7610, R18 ;  /* 0x0000761000127816 */ /* 0x001fe20000000012 */
[----:B------:R-:W-:Y:S06]  /*3160*/  BRA `(.L_x_8899) ;  /* 0x0000000800ac7947 */ /* 0x000fec0003800000 */
.L_x_8909:
[----:B------:R-:W2:Y:S02]  /*3170*/  LDG.E.64 R4, desc[UR36][R4.64] ;  /* 0x0000002404047981 */ /* 0x000ea4000c1e1b00 */
[----:B--2---:R0:W1:Y:S01]  /*3180*/  F2I.F64.TRUNC R18, R4 ;  /* 0x0000000400127311 */ /* 0x004062000030d100 */
[----:B------:R-:W-:Y:S05]  /*3190*/  BRA `(.L_x_8899) ;  /* 0x0000000800a07947 */ /* 0x000fea0003800000 */
.L_x_8900:
        /* <DEDUP_REMOVED lines=12> */
.L_x_8913:
[----:B------:R-:W2:Y:S02]  /*3260*/  LDG.E.64 R4, desc[UR36][R4.64] ;  /* 0x0000002404047981 */ /* 0x000ea4000c1e1b00 */
[----:B--2---:R0:W1:Y:S01]  /*3270*/  F2I.F64.TRUNC R18, R4 ;  /* 0x0000000400127311 */ /* 0x004062000030d100 */
[----:B------:R-:W-:Y:S05]  /*3280*/  BRA `(.L_x_8899) ;  /* 0x0000000800647947 */ /* 0x000fea0003800000 */
.L_x_8912:
        /* <DEDUP_REMOVED lines=27> */
.L_x_8915:
        /* <DEDUP_REMOVED lines=15> */
.L_x_8914:
[----:B------:R-:W2:Y:S02]  /*3530*/  LDG.E.U16 R0, desc[UR36][R4.64] ;  /* 0x0000002404007981 */ /* 0x000ea4000c1e1500 */
[----:B--2---:R-:W-:-:S06]  /*3540*/  IMAD.U32 R0, R0, 0x10000, RZ ;  /* 0x0001000000007824 */ /* 0x004fcc00078e00ff */
[----:B------:R-:W0:Y:S02]  /*3550*/  F2I.FTZ.TRUNC.NTZ R0, R0 ;  /* 0x0000000000007305 */ /* 0x000e24000021f100 */
[----:B0-----:R-:W-:Y:S01]  /*3560*/  PRMT R18, R0, 0x7610, R18 ;  /* 0x0000761000127816 */ /* 0x001fe20000000012 */
[----:B------:R-:W-:Y:S06]  /*3570*/  BRA `(.L_x_8899) ;  /* 0x0000000400a87947 */ /* 0x000fec0003800000 */
.L_x_8911:
        /* <DEDUP_REMOVED lines=10> */
.L_x_8918:
        /* <DEDUP_REMOVED lines=21> */
.L_x_8922:
[----:B------:R-:W-:Y:S05]  /*3770*/  BSYNC.RECONVERGENT B1 ;  /* 0x0000000000017941 */ /* 0x000fea0003800200 */
.L_x_8921:
[----:B------:R-:W-:Y:S01]  /*3780*/  IMAD.SHL.U32 R0, R0, 0x100000, RZ ;  /* 0x0010000000007824 */ /* 0x000fe200078e00ff */
[----:B------:R-:W-:-:S04]  /*3790*/  LEA R3, R3, 0x3b800000, 0x17 ;  /* 0x3b80000003037811 */ /* 0x000fc800078eb8ff */
[----:B------:R-:W-:-:S07]  /*37a0*/  LOP3.LUT R0, R3, R0, R7, 0xfe, !PT ;  /* 0x0000000003007212 */ /* 0x000fce00078efe07 */
.L_x_8920:
[----:B------:R-:W-:Y:S05]  /*37b0*/  BSYNC.RECONVERGENT B0 ;  /* 0x0000000000007941 */ /* 0x000fea0003800200 */
.L_x_8919:
[----:B------:R-:W0:Y:S02]  /*37c0*/  F2I.FTZ.TRUNC.NTZ R0, R0 ;  /* 0x0000000000007305 */ /* 0x000e24000021f100 */
[----:B0-----:R-:W-:Y:S01]  /*37d0*/  PRMT R18, R0, 0x7610, R18 ;  /* 0x0000761000127816 */ /* 0x001fe20000000012 */
[----:B------:R-:W-:Y:S06]  /*37e0*/  BRA `(.L_x_8899) ;  /* 0x00000004000c7947 */ /* 0x000fec0003800000 */
.L_x_8917:
        /* <DEDUP_REMOVED lines=21> */
.L_x_8926:
[----:B------:R-:W-:Y:S05]  /*3940*/  BSYNC.RECONVERGENT B1 ;  /* 0x0000000000017941 */ /* 0x000fea0003800200 */
.L_x_8925:
[----:B------:R-:W-:Y:S01]  /*3950*/  IMAD.SHL.U32 R0, R0, 0x200000, RZ ;  /* 0x0020000000007824 */ /* 0x000fe200078e00ff */
[----:B------:R-:W-:-:S04]  /*3960*/  LEA R3, R3, 0x37800000, 0x17 ;  /* 0x3780000003037811 */ /* 0x000fc800078eb8ff */
[----:B------:R-:W-:-:S07]  /*3970*/  LOP3.LUT R0, R3, R0, R7, 0xfe, !PT ;  /* 0x0000000003007212 */ /* 0x000fce00078efe07 */
.L_x_8924:
[----:B------:R-:W-:Y:S05]  /*3980*/  BSYNC.RECONVERGENT B0 ;  /* 0x0000000000007941 */ /* 0x000fea0003800200 */
.L_x_8923:
[----:B------:R-:W0:Y:S02]  /*3990*/  F2I.FTZ.TRUNC.NTZ R0, R0 ;  /* 0x0000000000007305 */ /* 0x000e24000021f100 */
[----:B0-----:R-:W-:Y:S01]  /*39a0*/  PRMT R18, R0, 0x7610, R18 ;  /* 0x0000761000127816 */ /* 0x001fe20000000012 */
[----:B------:R-:W-:Y:S06]  /*39b0*/  BRA `(.L_x_8899) ;  /* 0x0000000000987947 */ /* 0x000fec0003800000 */
.L_x_8916:
        /* <DEDUP_REMOVED lines=14> */
.L_x_8930:
[----:B------:R-:W-:Y:S05]  /*3aa0*/  BSYNC.RECONVERGENT B0 ;  /* 0x0000000000007941 */ /* 0x000fea0003800200 */
.L_x_8929:
[----:B------:R-:W0:Y:S02]  /*3ab0*/  F2I.FTZ.TRUNC.NTZ R0, R0 ;  /* 0x0000000000007305 */ /* 0x000e24000021f100 */
[----:B0-----:R-:W-:Y:S01]  /*3ac0*/  PRMT R18, R0, 0x7610, R18 ;  /* 0x0000761000127816 */ /* 0x001fe20000000012 */
[----:B------:R-:W-:Y:S06]  /*3ad0*/  BRA `(.L_x_8899) ;  /* 0x0000000000507947 */ /* 0x000fec0003800000 */
.L_x_8904:
        /* <DEDUP_REMOVED lines=16> */
.L_x_8931:
[----:B------:R-:W-:Y:S05]  /*3be0*/  BRA `(.L_x_8899) ;  /* 0x00000000000c7947 */ /* 0x000fea0003800000 */
.L_x_8928:
[----:B------:R0:W5:Y:S01]  /*3bf0*/  LDG.E.U8 R18, desc[UR36][R4.64] ;  /* 0x0000002404127981 */ /* 0x000162000c1e1100 */
[----:B------:R-:W-:Y:S05]  /*3c00*/  BRA `(.L_x_8899) ;  /* 0x0000000000047947 */ /* 0x000fea0003800000 */
.L_x_8927:
[----:B------:R0:W5:Y:S02]  /*3c10*/  LDG.E.U8 R18, desc[UR36][R4.64] ;  /* 0x0000002404127981 */ /* 0x000164000c1e1100 */
.L_x_8899:
[----:B------:R-:W-:Y:S05]  /*3c20*/  BSYNC.RECONVERGENT B6 ;  /* 0x0000000000067941 */ /* 0x000fea0003800200 */
.L_x_8898:
[----:B012345:R-:W-:Y:S01]  /*3c30*/  PRMT R4, R19, 0x8880, RZ ;  /* 0x0000888013047816 */ /* 0x03ffe200000000ff */
[----:B------:R-:W-:Y:S01]  /*3c40*/  BSSY.RECONVERGENT B7, `(.L_x_8932) ;  /* 0x00002de000077945 */ /* 0x000fe20003800200 */
[----:B------:R-:W0:Y:S01]  /*3c50*/  LDC.U8 R19, c[0x0][0x3b4] ;  /* 0x0000ed00ff137b82 */ /* 0x000e220000000000 */
[----:B------:R-:W-:Y:S02]  /*3c60*/  PRMT R0, R24, 0x8880, RZ ;  /* 0x0000888018007816 */ /* 0x000fe400000000ff */
[----:B------:R-:W-:Y:S01]  /*3c70*/  BSSY.RELIABLE B6, `(.L_x_8933) ;  /* 0x00001f0000067945 */ /* 0x000fe20003800100 */
[----:B------:R-:W-:Y:S02]  /*3c80*/  ISETP.GE.AND P0, PT, R2, R22, PT ;  /* 0x000000160200720c */ /* 0x000fe40003f06270 */
[----:B------:R-:W-:Y:S02]  /*3c90*/  PRMT R0, R0, 0x7710, RZ ;  /* 0x0000771000007816 */ /* 0x000fe400000000ff */
[----:B------:R-:W-:-:S02]  /*3ca0*/  PRMT R4, R4, 0x7710, RZ ;  /* 0x0000771004047816 */ /* 0x000fc400000000ff */
[----:B------:R-:W-:Y:S02]  /*3cb0*/  PRMT R6, R16, 0x8880, RZ ;  /* 0x0000888010067816 */ /* 0x000fe400000000ff */
[----:B------:R-:W-:Y:S02]  /*3cc0*/  PRMT R17, R17, 0x8880, RZ ;  /* 0x0000888011117816 */ /* 0x000fe400000000ff */
[----:B------:R-:W-:Y:S02]  /*3cd0*/  PRMT R8, R18, 0x8880, RZ ;  /* 0x0000888012087816 */ /* 0x000fe400000000ff */
[----:B------:R-:W-:Y:S02]  /*3ce0*/  VIMNMX.S16x2 R3, PT, PT, R4, R0, PT ;  /* 0x0000000004037248 */ /* 0x000fe40003fe0300 */
[----:B------:R-:W-:Y:S02]  /*3cf0*/  PRMT R6, R6, 0x7710, RZ ;  /* 0x0000771006067816 */ /* 0x000fe400000000ff */
[----:B------:R-:W-:-:S02]  /*3d00*/  PRMT R4, R17, 0x7710, RZ ;  /* 0x0000771011047816 */ /* 0x000fc400000000ff */
[----:B------:R-:W-:Y:S02]  /*3d10*/  PRMT R8, R8, 0x7710, RZ ;  /* 0x0000771008087816 */ /* 0x000fe400000000ff */
[-C--:B------:R-:W-:Y:S02]  /*3d20*/  VIMNMX.S16x2 R6, PT, PT, R6, R0.reuse, PT ;  /* 0x0000000006067248 */ /* 0x080fe40003fe0300 */
[-C--:B------:R-:W-:Y:S02]  /*3d30*/  VIMNMX.S16x2 R4, PT, PT, R4, R0.reuse, PT ;  /* 0x0000000004047248 */ /* 0x080fe40003fe0300 */
[----:B------:R-:W-:Y:S02]  /*3d40*/  VIMNMX.S16x2 R8, PT, PT, R8, R0, PT ;  /* 0x0000000008087248 */ /* 0x000fe40003fe0300 */
[----:B------:R-:W-:Y:S02]  /*3d50*/  PRMT R18, R6, 0x7610, R18 ;  /* 0x0000761006127816 */ /* 0x000fe40000000012 */
[----:B------:R-:W-:-:S02]  /*3d60*/  PRMT R17, R4, 0x7610, R17 ;  /* 0x0000761004117816 */ /* 0x000fc40000000011 */
[----:B------:R-:W-:Y:S01]  /*3d70*/  PRMT R16, R8, 0x7610, R16 ;  /* 0x0000761008107816 */ /* 0x000fe20000000010 */
        /* <DEDUP_REMOVED lines=22> */
.L_x_8938:
[----:B------:R0:W-:Y:S01]  /*3ee0*/  STG.E.U8 desc[UR36][R8.64], R3 ;  /* 0x0000000308007986 */ /* 0x0001e2000c101124 */
[----:B------:R-:W-:Y:S05]  /*3ef0*/  BRA `(.L_x_8940) ;  /* 0x0000000c005c7947 */ /* 0x000fea0003800000 */
.L_x_8937:
        /* <DEDUP_REMOVED lines=11> */
.L_x_8942:
[----:B------:R-:W-:-:S05]  /*3fb0*/  PRMT R3, R3, 0x9910, RZ ;  /* 0x0000991003037816 */ /* 0x000fca00000000ff */
[----:B------:R0:W-:Y:S01]  /*3fc0*/  STG.E desc[UR36][R8.64], R3 ;  /* 0x0000000308007986 */ /* 0x0001e2000c101924 */
[----:B------:R-:W-:Y:S05]  /*3fd0*/  BRA `(.L_x_8940) ;  /* 0x0000000c00247947 */ /* 0x000fea0003800000 */
.L_x_8941:
[----:B------:R0:W-:Y:S01]  /*3fe0*/  STG.E.U16 desc[UR36][R8.64], R3 ;  /* 0x0000000308007986 */ /* 0x0001e2000c101524 */
[----:B------:R-:W-:Y:S05]  /*3ff0*/  BRA `(.L_x_8940) ;  /* 0x0000000c001c7947 */ /* 0x000fea0003800000 */
.L_x_8936:
        /* <DEDUP_REMOVED lines=9> */
.L_x_8944:
[----:B------:R-:W0:Y:S02]  /*4090*/  I2F.S16 R0, R3 ;  /* 0x0000000300007306 */ /* 0x000e240000101400 */
[----:B0-----:R-:W-:-:S05]  /*40a0*/  F2FP.F16.F32.PACK_AB R0, RZ, R0 ;  /* 0x00000000ff00723e */ /* 0x001fca00000000ff */
[----:B------:R0:W-:Y:S01]  /*40b0*/  STG.E.U16 desc[UR36][R8.64], R0 ;  /* 0x0000000008007986 */ /* 0x0001e2000c101524 */
[----:B------:R-:W-:Y:S05]  /*40c0*/  BRA `(.L_x_8940) ;  /* 0x0000000800e87947 */ /* 0x000fea0003800000 */
.L_x_8943:
        /* <DEDUP_REMOVED lines=10> */
.L_x_8946:
[----:B------:R-:W0:Y:S02]  /*4170*/  I2F.S16 R3, R3 ;  /* 0x0000000300037306 */ /* 0x000e240000101400 */
[----:B0-----:R-:W-:-:S04]  /*4180*/  F2FP.F16.F32.PACK_AB R3, RZ, R3 ;  /* 0x00000003ff03723e */ /* 0x001fc800000000ff */
[----:B------:R-:W-:-:S05]  /*4190*/  PRMT R3, R3, 0x5410, RZ ;  /* 0x0000541003037816 */ /* 0x000fca00000000ff */
[----:B------:R0:W-:Y:S01]  /*41a0*/  STG.E desc[UR36][R8.64], R3 ;  /* 0x0000000308007986 */ /* 0x0001e2000c101924 */
[----:B------:R-:W-:Y:S05]  /*41b0*/  BRA `(.L_x_8940) ;  /* 0x0000000800ac7947 */ /* 0x000fea0003800000 */
.L_x_8945:
[----:B------:R-:W0:Y:S02]  /*41c0*/  I2F.F64.S16 R4, R3 ;  /* 0x0000000300047312 */ /* 0x000e240000101c00 */
[----:B0-----:R0:W-:Y:S01]  /*41d0*/  STG.E.64 desc[UR36][R8.64], R4 ;  /* 0x0000000408007986 */ /* 0x0011e2000c101b24 */
[----:B------:R-:W-:Y:S05]  /*41e0*/  BRA `(.L_x_8940) ;  /* 0x0000000800a07947 */ /* 0x000fea0003800000 */
.L_x_8935:
        /* <DEDUP_REMOVED lines=13> */
.L_x_8949:
[----:B------:R-:W0:Y:S01]  /*42c0*/  I2F.F64.S16 R4, R3 ;  /* 0x0000000300047312 */ /* 0x000e220000101c00 */
[----:B------:R-:W-:-:S05]  /*42d0*/  CS2R R6, SRZ ;  /* 0x0000000000067805 */ /* 0x000fca000001ff00 */
[----:B0-----:R3:W-:Y:S01]  /*42e0*/  STG.E.128 desc[UR36][R8.64], R4 ;  /* 0x0000000408007986 */ /* 0x0017e2000c101d24 */
[----:B------:R-:W-:Y:S05]  /*42f0*/  BRA `(.L_x_8940) ;  /* 0x00000008005c7947 */ /* 0x000fea0003800000 */
.L_x_8948:
        /* <DEDUP_REMOVED lines=19> */
.L_x_8953:
[----:B------:R-:W-:Y:S05]  /*4430*/  BSYNC.RECONVERGENT B0 ;  /* 0x0000000000007941 */ /* 0x000fea0003800200 */
.L_x_8952:
[----:B------:R-:W-:-:S05]  /*4440*/  LOP3.LUT R5, R0, 0x80, R5, 0xf8, !PT ;  /* 0x0000008000057812 */ /* 0x000fca00078ef805 */
[----:B------:R2:W-:Y:S01]  /*4450*/  STG.E.U8 desc[UR36][R8.64], R5 ;  /* 0x0000000508007986 */ /* 0x0005e2000c101124 */
[----:B------:R-:W-:Y:S05]  /*4460*/  BRA `(.L_x_8940) ;  /* 0x0000000800007947 */ /* 0x000fea0003800000 */
.L_x_8951:
        /* <DEDUP_REMOVED lines=15> */
.L_x_8955:
[----:B------:R-:W-:Y:S05]  /*4560*/  BSYNC.RECONVERGENT B0 ;  /* 0x0000000000007941 */ /* 0x000fea0003800200 */
.L_x_8954:
[----:B------:R-:W-:-:S05]  /*4570*/  LOP3.LUT R5, R0, 0x80, R5, 0xf8, !PT ;  /* 0x0000008000057812 */ /* 0x000fca00078ef805 */
[----:B------:R1:W-:Y:S01]  /*4580*/  STG.E.U8 desc[UR36][R8.64], R5 ;  /* 0x0000000508007986 */ /* 0x0003e2000c101124 */
[----:B------:R-:W-:Y:S05]  /*4590*/  BRA `(.L_x_8940) ;  /* 0x0000000400b47947 */ /* 0x000fea0003800000 */
.L_x_8950:
[----:B------:R-:W0:Y:S02]  /*45a0*/  I2F.S16 R0, R3 ;  /* 0x0000000300007306 */ /* 0x000e240000101400 */
[----:B0-----:R-:W-:-:S05]  /*45b0*/  F2FP.BF16.F32.PACK_AB R0, RZ, R0 ;  /* 0x00000000ff00723e */ /* 0x001fca00000010ff */
[----:B------:R0:W-:Y:S01]  /*45c0*/  STG.E.U16 desc[UR36][R8.64], R0 ;  /* 0x0000000008007986 */ /* 0x0001e2000c101524 */
[----:B------:R-:W-:Y:S05]  /*45d0*/  BRA `(.L_x_8940) ;  /* 0x0000000400a47947 */ /* 0x000fea0003800000 */
.L_x_8947:
        /* <DEDUP_REMOVED lines=10> */
.L_x_8958:
        /* <DEDUP_REMOVED lines=13> */
.L_x_8961:
[----:B------:R-:W-:-:S04]  /*4750*/  SHF.R.U32.HI R0, RZ, 0x14, R3 ;  /* 0x00000014ff007819 */ /* 0x000fc80000011603 */
[----:B------:R-:W-:-:S04]  /*4760*/  LOP3.LUT R0, R0, 0x1, RZ, 0xc0, !PT ;  /* 0x0000000100007812 */ /* 0x000fc800078ec0ff */
[----:B------:R-:W-:-:S04]  /*4770*/  IADD3 R0, PT, PT, R3, 0x487ffff, R0 ;  /* 0x0487ffff03007810 */ /* 0x000fc80007ffe000 */
[----:B------:R-:W-:-:S04]  /*4780*/  SHF.R.U32.HI R0, RZ, 0x14, R0 ;  /* 0x00000014ff007819 */ /* 0x000fc80000011600 */
[----:B------:R-:W-:-:S07]  /*4790*/  LOP3.LUT R0, R0, 0xff, RZ, 0xc0, !PT ;  /* 0x000000ff00007812 */ /* 0x000fce00078ec0ff */
.L_x_8962:
[----:B------:R-:W-:-:S04]  /*47a0*/  SHF.R.U32.HI R3, RZ, 0x18, R3 ;  /* 0x00000018ff037819 */ /* 0x000fc80000011603 */
[----:B------:R-:W-:-:S04]  /*47b0*/  LOP3.LUT R0, R0, 0x80, R3, 0xf8, !PT ;  /* 0x0000008000007812 */ /* 0x000fc800078ef803 */
[----:B------:R-:W-:-:S07]  /*47c0*/  PRMT R4, R0, 0x7610, R4 ;  /* 0x0000761000047816 */ /* 0x000fce0000000004 */
.L_x_8960:
[----:B------:R-:W-:Y:S05]  /*47d0*/  BSYNC.RECONVERGENT B0 ;  /* 0x0000000000007941 */ /* 0x000fea0003800200 */
.L_x_8959:
[----:B------:R0:W-:Y:S01]  /*47e0*/  STG.E.U8 desc[UR36][R8.64], R4 ;  /* 0x0000000408007986 */ /* 0x0001e2000c101124 */
[----:B------:R-:W-:Y:S05]  /*47f0*/  BRA `(.L_x_8940) ;  /* 0x00000004001c7947 */ /* 0x000fea0003800000 */
.L_x_8957:
        /* <DEDUP_REMOVED lines=13> */
.L_x_8965:
[----:B------:R-:W-:-:S04]  /*48d0*/  SHF.R.U32.HI R0, RZ, 0x15, R3 ;  /* 0x00000015ff007819 */ /* 0x000fc80000011603 */
[----:B------:R-:W-:-:S04]  /*48e0*/  LOP3.LUT R0, R0, 0x1, RZ, 0xc0, !PT ;  /* 0x0000000100007812 */ /* 0x000fc800078ec0ff */
[----:B------:R-:W-:-:S04]  /*48f0*/  IADD3 R0, PT, PT, R3, 0x88fffff, R0 ;  /* 0x088fffff03007810 */ /* 0x000fc80007ffe000 */
[----:B------:R-:W-:-:S04]  /*4900*/  SHF.R.U32.HI R0, RZ, 0x15, R0 ;  /* 0x00000015ff007819 */ /* 0x000fc80000011600 */
[----:B------:R-:W-:-:S07]  /*4910*/  LOP3.LUT R0, R0, 0xff, RZ, 0xc0, !PT ;  /* 0x000000ff00007812 */ /* 0x000fce00078ec0ff */
.L_x_8966:
[----:B------:R-:W-:-:S04]  /*4920*/  SHF.R.U32.HI R3, RZ, 0x18, R3 ;  /* 0x00000018ff037819 */ /* 0x000fc80000011603 */
[----:B------:R-:W-:-:S04]  /*4930*/  LOP3.LUT R0, R0, 0x80, R3, 0xf8, !PT ;  /* 0x0000008000007812 */ /* 0x000fc800078ef803 */
[----:B------:R-:W-:-:S07]  /*4940*/  PRMT R4, R0, 0x7610, R4 ;  /* 0x0000761000047816 */ /* 0x000fce0000000004 */
.L_x_8964:
[----:B------:R-:W-:Y:S05]  /*4950*/  BSYNC.RECONVERGENT B0 ;  /* 0x0000000000007941 */ /* 0x000fea0003800200 */
.L_x_8963:
[----:B------:R0:W-:Y:S01]  /*4960*/  STG.E.U8 desc[UR36][R8.64], R4 ;  /* 0x0000000408007986 */ /* 0x0001e2000c101124 */
[----:B------:R-:W-:Y:S05]  /*4970*/  BRA `(.L_x_8940) ;  /* 0x0000000000bc7947 */ /* 0x000fea0003800000 */
.L_x_8956:
[----:B------:R-:W-:-:S13]  /*4980*/  ISETP.NE.AND P0, PT, R0, 0x1c, PT ;  /* 0x0000001c0000780c */ /* 0x000fda0003f05270 */
[----:B------:R-:W-:Y:S05]  /*4990*/  @!P0 BRA `(.L_x_8967) ;  /* 0x0000000000ac8947 */ /* 0x000fea0003800000 */
[----:B------:R-:W-:-:S13]  /*49a0*/  ISETP.NE.AND P0, PT, R0, 0x1d, PT ;  /* 0x0000001d0000780c */ /* 0x000fda0003f05270 */
[----:B------:R-:W-:Y:S05]  /*49b0*/  @!P0 BRA `(.L_x_8968) ;  /* 0x0000000000908947 */ /* 0x000fea0003800000 */
[----:B------:R-:W-:-:S13]  /*49c0*/  ISETP.NE.AND P0, PT, R0, 0x2c, PT ;  /* 0x0000002c0000780c */ /* 0x000fda0003f05270 */
[----:B------:R-:W-:Y:S05]  /*49d0*/  @!P0 BRA `(.L_x_8969) ;  /* 0x0000000000448947 */ /* 0x000fea0003800000 */
.L_x_8939:
        /* <DEDUP_REMOVED lines=16> */
.L_x_8970:
[----:B------:R-:W-:Y:S05]  /*4ae0*/  BRA `(.L_x_8940) ;  /* 0x0000000000607947 */ /* 0x000fea0003800000 */
.L_x_8969:
        /* <DEDUP_REMOVED lines=17> */
.L_x_8968:
[----:B------:R-:W-:-:S05]  /*4c00*/  PRMT R3, R3, 0x9910, RZ ;  /* 0x0000991003037816 */ /* 0x000fca00000000ff */
[----:B------:R-:W-:-:S05]  /*4c10*/  IMAD.MOV.U32 R4, RZ, RZ, R3 ;  /* 0x000000ffff047224 */ /* 0x000fca00078e0003 */
[----:B------:R-:W-:-:S05]  /*4c20*/  SHF.R.S32.HI R5, RZ, 0x1f, R4 ;  /* 0x0000001fff057819 */ /* 0x000fca0000011404 */
[----:B------:R0:W-:Y:S01]  /*4c30*/  STG.E.64 desc[UR36][R8.64], R4 ;  /* 0x0000000408007986 */ /* 0x0001e2000c101b24 */
[----:B------:R-:W-:Y:S05]  /*4c40*/  BRA `(.L_x_8940) ;  /* 0x0000000000087947 */ /* 0x000fea0003800000 */
.L_x_8967:
[----:B------:R-:W-:-:S05]  /*4c50*/  PRMT R3, R3, 0x9910, RZ ;  /* 0x0000991003037816 */ /* 0x000fca00000000ff */
[----:B------:R0:W-:Y:S02]  /*4c60*/  STG.E desc[UR36][R8.64], R3 ;  /* 0x0000000308007986 */ /* 0x0001e4000c101924 */
.L_x_8940:
        /* <DEDUP_REMOVED lines=23> */
.L_x_8975:
[----:B------:R0:W-:Y:S01]  /*4de0*/  STG.E.U8 desc[UR36][R8.64], R18 ;  /* 0x0000001208007986 */ /* 0x0001e2000c101124 */
[----:B------:R-:W-:Y:S05]  /*4df0*/  BRA `(.L_x_8977) ;  /* 0x0000000c004c7947 */ /* 0x000fea0003800000 */
.L_x_8974:
        /* <DEDUP_REMOVED lines=10> */
.L_x_8979:
[----:B------:R-:W-:-:S05]  /*4ea0*/  PRMT R3, R18, 0x9910, RZ ;  /* 0x0000991012037816 */ /* 0x000fca00000000ff */
[----:B------:R3:W-:Y:S01]  /*4eb0*/  STG.E desc[UR36][R8.64], R3 ;  /* 0x0000000308007986 */ /* 0x0007e2000c101924 */
[----:B------:R-:W-:Y:S05]  /*4ec0*/  BRA `(.L_x_8977) ;  /* 0x0000000c00187947 */ /* 0x000fea0003800000 */
.L_x_8978:
[----:B------:R2:W-:Y:S01]  /*4ed0*/  STG.E.U16 desc[UR36][R8.64], R18 ;  /* 0x0000001208007986 */ /* 0x0005e2000c101524 */
[----:B------:R-:W-:Y:S05]  /*4ee0*/  BRA `(.L_x_8977) ;  /* 0x0000000c00107947 */ /* 0x000fea0003800000 */
.L_x_8973:
        /* <DEDUP_REMOVED lines=9> */
.L_x_8981:
[----:B------:R-:W0:Y:S02]  /*4f80*/  I2F.S16 R0, R18 ;  /* 0x0000001200007306 */ /* 0x000e240000101400 */
[----:B0-----:R-:W-:-:S05]  /*4f90*/  F2FP.F16.F32.PACK_AB R0, RZ, R0 ;  /* 0x00000000ff00723e */ /* 0x001fca00000000ff */
[----:B------:R0:W-:Y:S01]  /*4fa0*/  STG.E.U16 desc[UR36][R8.64], R0 ;  /* 0x0000000008007986 */ /* 0x0001e2000c101524 */
[----:B------:R-:W-:Y:S05]  /*4fb0*/  BRA `(.L_x_8977) ;  /* 0x0000000800dc7947 */ /* 0x000fea0003800000 */
.L_x_8980:
        /* <DEDUP_REMOVED lines=10> */
.L_x_8983:
[----:B------:R-:W0:Y:S02]  /*5060*/  I2F.S16 R18, R18 ;  /* 0x0000001200127306 */ /* 0x000e240000101400 */
[----:B0-----:R-:W-:-:S04]  /*5070*/  F2FP.F16.F32.PACK_AB R3, RZ, R18 ;  /* 0x00000012ff03723e */ /* 0x001fc800000000ff */
[----:B------:R-:W-:-:S05]  /*5080*/  PRMT R3, R3, 0x5410, RZ ;  /* 0x0000541003037816 */ /* 0x000fca00000000ff */
[----:B------:R0:W-:Y:S01]  /*5090*/  STG.E desc[UR36][R8.64], R3 ;  /* 0x0000000308007986 */ /* 0x0001e2000c101924 */
[----:B------:R-:W-:Y:S05]  /*50a0*/  BRA `(.L_x_8977) ;  /* 0x0000000800a07947 */ /* 0x000fea0003800000 */
.L_x_8982:
[----:B------:R-:W0:Y:S02]  /*50b0*/  I2F.F64.S16 R4, R18 ;  /* 0x0000001200047312 */ /* 0x000e240000101c00 */
[----:B0-----:R0:W-:Y:S01]  /*50c0*/  STG.E.64 desc[UR36][R8.64], R4 ;  /* 0x0000000408007986 */ /* 0x0011e2000c101b24 */
[----:B------:R-:W-:Y:S05]  /*50d0*/  BRA `(.L_x_8977) ;  /* 0x0000000800947947 */ /* 0x000fea0003800000 */
.L_x_8972:
        /* <DEDUP_REMOVED lines=12> */
.L_x_8987:
        /* <DEDUP_REMOVED lines=17> */
.L_x_8990:
[----:B------:R-:W-:-:S04]  /*52b0*/  SHF.R.U32.HI R3, RZ, 0x18, R5 ;  /* 0x00000018ff037819 */ /* 0x000fc80000011605 */
[----:B------:R-:W-:-:S04]  /*52c0*/  LOP3.LUT R0, R0, 0x80, R3, 0xf8, !PT ;  /* 0x0000008000007812 */ /* 0x000fc800078ef803 */
[----:B------:R-:W-:-:S07]  /*52d0*/  PRMT R4, R0, 0x7610, R4 ;  /* 0x0000761000047816 */ /* 0x000fce0000000004 */
.L_x_8989:
[----:B------:R-:W-:Y:S05]  /*52e0*/  BSYNC.RECONVERGENT B0 ;  /* 0x0000000000007941 */ /* 0x000fea0003800200 */
.L_x_8988:
[----:B------:R0:W-:Y:S01]  /*52f0*/  STG.E.U8 desc[UR36][R8.64], R4 ;  /* 0x0000000408007986 */ /* 0x0001e2000c101124 */
[----:B------:R-:W-:Y:S05]  /*5300*/  BRA `(.L_x_8977) ;  /* 0x0000000800087947 */ /* 0x000fea0003800000 */
.L_x_8986:
        /* <DEDUP_REMOVED lines=17> */
.L_x_8993:
[----:B------:R-:W-:-:S04]  /*5420*/  SHF.R.U32.HI R3, RZ, 0x18, R5 ;  /* 0x00000018ff037819 */ /* 0x000fc80000011605 */
[----:B------:R-:W-:-:S04]  /*5430*/  LOP3.LUT R0, R0, 0x80, R3, 0xf8, !PT ;  /* 0x0000008000007812 */ /* 0x000fc800078ef803 */
[----:B------:R-:W-:-:S07]  /*5440*/  PRMT R4, R0, 0x7610, R4 ;  /* 0x0000761000047816 */ /* 0x000fce0000000004 */
.L_x_8992:
[----:B------:R-:W-:Y:S05]  /*5450*/  BSYNC.RECONVERGENT B0 ;  /* 0x0000000000007941 */ /* 0x000fea0003800200 */
.L_x_8991:
[----:B------:R0:W-:Y:S01]  /*5460*/  STG.E.U8 desc[UR36][R8.64], R4 ;  /* 0x0000000408007986 */ /* 0x0001e2000c101124 */
[----:B------:R-:W-:Y:S05]  /*5470*/  BRA `(.L_x_8977) ;  /* 0x0000000400ac7947 */ /* 0x000fea0003800000 */
.L_x_8985:
        /* <DEDUP_REMOVED lines=22> */
.L_x_8995:
[----:B------:R-:W-:-:S04]  /*55e0*/  PRMT R4, R18, 0x9910, RZ ;  /* 0x0000991012047816 */ /* 0x000fc800000000ff */
[----:B------:R-:W-:-:S05]  /*55f0*/  SHF.R.S32.HI R5, RZ, 0x1f, R4 ;  /* 0x0000001fff057819 */ /* 0x000fca0000011404 */
[----:B------:R0:W-:Y:S01]  /*5600*/  STG.E.64 desc[UR36][R8.64], R4 ;  /* 0x0000000408007986 */ /* 0x0001e2000c101b24 */
[----:B------:R-:W-:Y:S05]  /*5610*/  BRA `(.L_x_8977) ;  /* 0x0000000400447947 */ /* 0x000fea0003800000 */
.L_x_8994:
[----:B------:R-:W-:-:S05]  /*5620*/  PRMT R3, R18, 0x9910, RZ ;  /* 0x0000991012037816 */ /* 0x000fca00000000ff */
[----:B------:R0:W-:Y:S01]  /*5630*/  STG.E desc[UR36][R8.64], R3 ;  /* 0x0000000308007986 */ /* 0x0001e2000c101924 */
[----:B------:R-:W-:Y:S05]  /*5640*/  BRA `(.L_x_8977) ;  /* 0x0000000400387947 */ /* 0x000fea0003800000 */
.L_x_8984:
        /* <DEDUP_REMOVED lines=11> */
.L_x_8997:
[----:B------:R-:W0:Y:S01]  /*5700*/  I2F.F64.S16 R4, R18 ;  /* 0x0000001200047312 */ /* 0x000e220000101c00 */
[----:B------:R-:W-:-:S05]  /*5710*/  CS2R R6, SRZ ;  /* 0x0000000000067805 */ /* 0x000fca000001ff00 */
[----:B0-----:R0:W-:Y:S01]  /*5720*/  STG.E.128 desc[UR36][R8.64], R4 ;  /* 0x0000000408007986 */ /* 0x0011e2000c101d24 */
[----:B------:R-:W-:Y:S05]  /*5730*/  BRA `(.L_x_8977) ;  /* 0x0000000000fc7947 */ /* 0x000fea0003800000 */
.L_x_8996:
[----:B------:R-:W-:-:S13]  /*5740*/  ISETP.NE.AND P0, PT, R0, 0xf, PT ;  /* 0x0000000f0000780c */ /* 0x000fda0003f05270 */
[----:B------:R-:W-:Y:S05]  /*5750*/  @!P0 BRA `(.L_x_8998) ;  /* 0x0000000000e88947 */ /* 0x000fea0003800000 */
[----:B------:R-:W-:-:S13]  /*5760*/  ISETP.NE.AND P0, PT, R0, 0x17, PT ;  /* 0x000000170000780c */ /* 0x000fda0003f05270 */
[----:B------:R-:W-:Y:S05]  /*5770*/  @!P0 BRA `(.L_x_8999) ;  /* 0x0000000000908947 */ /* 0x000fea0003800000 */
[----:B------:R-:W-:-:S13]  /*5780*/  ISETP.NE.AND P0, PT, R0, 0x18, PT ;  /* 0x000000180000780c */ /* 0x000fda0003f05270 */
[----:B------:R-:W-:Y:S05]  /*5790*/  @!P0 BRA `(.L_x_9000) ;  /* 0x0000000000448947 */ /* 0x000fea0003800000 */
.L_x_8976:
        /* <DEDUP_REMOVED lines=16> */
.L_x_9001:
[----:B------:R-:W-:Y:S05]  /*58a0*/  BRA `(.L_x_8977) ;  /* 0x0000000000a07947 */ /* 0x000fea0003800000 */
.L_x_9000:
        /* <DEDUP_REMOVED lines=13> */
.L_x_9003:
[----:B------:R-:W-:Y:S05]  /*5980*/  BSYNC.RECONVERGENT B0 ;  /* 0x0000000000007941 */ /* 0x000fea0003800200 */
.L_x_9002:
[----:B------:R-:W-:-:S05]  /*5990*/  LOP3.LUT R3, R0, 0x80, R3, 0xf8, !PT ;  /* 0x0000008000037812 */ /* 0x000fca00078ef803 */
[----:B------:R0:W-:Y:S01]  /*59a0*/  STG.E.U8 desc[UR36][R8.64], R3 ;  /* 0x0000000308007986 */ /* 0x0001e2000c101124 */
[----:B------:R-:W-:Y:S05]  /*59b0*/  BRA `(.L_x_8977) ;  /* 0x00000000005c7947 */ /* 0x000fea0003800000 */
.L_x_8999:
        /* <DEDUP_REMOVED lines=12> */
.L_x_9005:
[----:B------:R-:W-:Y:S01]  /*5a80*/  IMAD.MOV.U32 R0, RZ, RZ, 0x7f ;  /* 0x0000007fff007424 */ /* 0x000fe200078e00ff */
[----:B------:R-:W-:-:S04]  /*5a90*/  ISETP.GT.U32.AND P0, PT, R3, 0x7f800000, PT ;  /* 0x7f8000000300780c */ /* 0x000fc80003f04070 */
[----:B------:R-:W-:-:S09]  /*5aa0*/  SEL R0, R0, 0x7c, P0 ;  /* 0x0000007c00007807 */ /* 0x000fd20000000000 */
.L_x_9006:
[----:B------:R-:W-:Y:S05]  /*5ab0*/  BSYNC.RECONVERGENT B0 ;  /* 0x0000000000007941 */ /* 0x000fea0003800200 */
.L_x_9004:
[----:B------:R-:W-:-:S04]  /*5ac0*/  SHF.R.U32.HI R3, RZ, 0x18, R5 ;  /* 0x00000018ff037819 */ /* 0x000fc80000011605 */
[----:B------:R-:W-:-:S05]  /*5ad0*/  LOP3.LUT R3, R0, 0x80, R3, 0xf8, !PT ;  /* 0x0000008000037812 */ /* 0x000fca00078ef803 */
[----:B------:R0:W-:Y:S01]  /*5ae0*/  STG.E.U8 desc[UR36][R8.64], R3 ;  /* 0x0000000308007986 */ /* 0x0001e2000c101124 */
[----:B------:R-:W-:Y:S05]  /*5af0*/  BRA `(.L_x_8977) ;  /* 0x00000000000c7947 */ /* 0x000fea0003800000 */
.L_x_8998:
[----:B------:R-:W0:Y:S02]  /*5b00*/  I2F.S16 R0, R18 ;  /* 0x0000001200007306 */ /* 0x000e240000101400 */
[----:B0-----:R-:W-:-:S05]  /*5b10*/  F2FP.BF16.F32.PACK_AB R0, RZ, R0 ;  /* 0x00000000ff00723e */ /* 0x001fca00000010ff */
[----:B------:R0:W-:Y:S02]  /*5b20*/  STG.E.U16 desc[UR36][R8.64], R0 ;  /* 0x0000000008007986 */ /* 0x0001e4000c101524 */
.L_x_8977:
[----:B------:R-:W-:-:S07]  /*5b30*/  VIADD R2, R2, 0x80 ;  /* 0x0000008002027836 */ /* 0x000fce0000000000 */
.L_x_8934:
[----:B------:R-:W-:-:S13]  /*5b40*/  ISETP.GE.AND P0, PT, R2, R22, PT ;  /* 0x000000160200720c */ /* 0x000fda0003f06270 */
[----:B------:R-:W-:Y:S05]  /*5b50*/  @P0 BREAK.RELIABLE B6 ;  /* 0x0000000000060942 */ /* 0x000fea0003800100 */
[----:B------:R-:W-:Y:S05]  /*5b60*/  @P0 BRA `(.L_x_8971) ;  /* 0x0000000c00ac0947 */ /* 0x000fea0003800000 */
[----:B------:R-:W-:Y:S05]  /*5b70*/  BSYNC.RELIABLE B6 ;  /* 0x0000000000067941 */ /* 0x000fea0003800100 */
.L_x_8933:
        /* <DEDUP_REMOVED lines=20> */
.L_x_9010:
[----:B------:R0:W-:Y:S01]  /*5cc0*/  STG.E.U8 desc[UR36][R8.64], R17 ;  /* 0x0000001108007986 */ /* 0x0001e2000c101124 */
[----:B------:R-:W-:Y:S05]  /*5cd0*/  BRA `(.L_x_9012) ;  /* 0x0000000c004c7947 */ /* 0x000fea0003800000 */
.L_x_9009:
        /* <DEDUP_REMOVED lines=10> */
.L_x_9014:
[----:B------:R-:W-:-:S05]  /*5d80*/  PRMT R3, R17, 0x9910, RZ ;  /* 0x0000991011037816 */ /* 0x000fca00000000ff */
[----:B------:R0:W-:Y:S01]  /*5d90*/  STG.E desc[UR36][R8.64], R3 ;  /* 0x0000000308007986 */ /* 0x0001e2000c101924 */
[----:B------:R-:W-:Y:S05]  /*5da0*/  BRA `(.L_x_9012) ;  /* 0x0000000c00187947 */ /* 0x000fea0003800000 */
.L_x_9013:
[----:B------:R0:W-:Y:S01]  /*5db0*/  STG.E.U16 desc[UR36][R8.64], R17 ;  /* 0x0000001108007986 */ /* 0x0001e2000c101524 */
[----:B------:R-:W-:Y:S05]  /*5dc0*/  BRA `(.L_x_9012) ;  /* 0x0000000c00107947 */ /* 0x000fea0003800000 */
.L_x_9008:
        /* <DEDUP_REMOVED lines=9> */
.L_x_9016:
[----:B------:R-:W0:Y:S02]  /*5e60*/  I2F.S16 R0, R17 ;  /* 0x0000001100007306 */ /* 0x000e240000101400 */
[----:B0-----:R-:W-:-:S05]  /*5e70*/  F2FP.F16.F32.PACK_AB R0, RZ, R0 ;  /* 0x00000000ff00723e */ /* 0x001fca00000000ff */
[----:B------:R0:W-:Y:S01]  /*5e80*/  STG.E.U16 desc[UR36][R8.64], R0 ;  /* 0x0000000008007986 */ /* 0x0001e2000c101524 */
[----:B------:R-:W-:Y:S05]  /*5e90*/  BRA `(.L_x_9012) ;  /* 0x0000000800dc7947 */ /* 0x000fea0003800000 */
.L_x_9015:
        /* <DEDUP_REMOVED lines=10> */
.L_x_9018:
[----:B------:R-:W0:Y:S02]  /*5f40*/  I2F.S16 R17, R17 ;  /* 0x0000001100117306 */ /* 0x000e240000101400 */
[----:B0-----:R-:W-:-:S04]  /*5f50*/  F2FP.F16.F32.PACK_AB R3, RZ, R17 ;  /* 0x00000011ff03723e */ /* 0x001fc800000000ff */
[----:B------:R-:W-:-:S05]  /*5f60*/  PRMT R3, R3, 0x5410, RZ ;  /* 0x0000541003037816 */ /* 0x000fca00000000ff */
[----:B------:R0:W-:Y:S01]  /*5f70*/  STG.E desc[UR36][R8.64], R3 ;  /* 0x0000000308007986 */ /* 0x0001e2000c101924 */
[----:B------:R-:W-:Y:S05]  /*5f80*/  BRA `(.L_x_9012) ;  /* 0x0000000800a07947 */ /* 0x000fea0003800000 */
.L_x_9017:
[----:B------:R-:W0:Y:S02]  /*5f90*/  I2F.F64.S16 R4, R17 ;  /* 0x0000001100047312 */ /* 0x000e240000101c00 */
[----:B0-----:R0:W-:Y:S01]  /*5fa0*/  STG.E.64 desc[UR36][R8.64], R4 ;  /* 0x0000000408007986 */ /* 0x0011e2000c101b24 */
[----:B------:R-:W-:Y:S05]  /*5fb0*/  BRA `(.L_x_9012) ;  /* 0x0000000800947947 */ /* 0x000fea0003800000 */
.L_x_9007:
        /* <DEDUP_REMOVED lines=12> */
.L_x_9022:
        /* <DEDUP_REMOVED lines=17> */
.L_x_9025:
[----:B------:R-:W-:-:S04]  /*6190*/  SHF.R.U32.HI R3, RZ, 0x18, R17 ;  /* 0x00000018ff037819 */ /* 0x000fc80000011611 */
[----:B------:R-:W-:-:S04]  /*61a0*/  LOP3.LUT R0, R0, 0x80, R3, 0xf8, !PT ;  /* 0x0000008000007812 */ /* 0x000fc800078ef803 */
[----:B------:R-:W-:-:S07]  /*61b0*/  PRMT R4, R0, 0x7610, R4 ;  /* 0x0000761000047816 */ /* 0x000fce0000000004 */
.L_x_9024:
[----:B------:R-:W-:Y:S05]  /*61c0*/  BSYNC.RECONVERGENT B0 ;  /* 0x0000000000007941 */ /* 0x000fea0003800200 */
.L_x_9023:
[----:B------:R0:W-:Y:S01]  /*61d0*/  STG.E.U8 desc[UR36][R8.64], R4 ;  /* 0x0000000408007986 */ /* 0x0001e2000c101124 */
[----:B------:R-:W-:Y:S05]  /*61e0*/  BRA `(.L_x_9012) ;  /* 0x0000000800087947 */ /* 0x000fea0003800000 */
.L_x_9021:
        /* <DEDUP_REMOVED lines=17> */
.L_x_9028:
[----:B------:R-:W-:-:S04]  /*6300*/  SHF.R.U32.HI R3, RZ, 0x18, R17 ;  /* 0x00000018ff037819 */ /* 0x000fc80000011611 */
[----:B------:R-:W-:-:S04]  /*6310*/  LOP3.LUT R0, R0, 0x80, R3, 0xf8, !PT ;  /* 0x0000008000007812 */ /* 0x000fc800078ef803 */
[----:B------:R-:W-:-:S07]  /*6320*/  PRMT R4, R0, 0x7610, R4 ;  /* 0x0000761000047816 */ /* 0x000fce0000000004 */
.L_x_9027:
[----:B------:R-:W-:Y:S05]  /*6330*/  BSYNC.RECONVERGENT B0 ;  /* 0x0000000000007941 */ /* 0x000fea0003800200 */
.L_x_9026:
[----:B------:R0:W-:Y:S01]  /*6340*/  STG.E.U8 desc[UR36][R8.64], R4 ;  /* 0x0000000408007986 */ /* 0x0001e2000c101124 */
[----:B------:R-:W-:Y:S05]  /*6350*/  BRA `(.L_x_9012) ;  /* 0x0000000400ac7947 */ /* 0x000fea0003800000 */
.L_x_9020:
        /* <DEDUP_REMOVED lines=22> */
.L_x_9030:
[----:B------:R-:W-:-:S04]  /*64c0*/  PRMT R4, R17, 0x9910, RZ ;  /* 0x0000991011047816 */ /* 0x000fc800000000ff */
[----:B------:R-:W-:-:S05]  /*64d0*/  SHF.R.S32.HI R5, RZ, 0x1f, R4 ;  /* 0x0000001fff057819 */ /* 0x000fca0000011404 */
[----:B------:R0:W-:Y:S01]  /*64e0*/  STG.E.64 desc[UR36][R8.64], R4 ;  /* 0x0000000408007986 */ /* 0x0001e2000c101b24 */
[----:B------:R-:W-:Y:S05]  /*64f0*/  BRA `(.L_x_9012) ;  /* 0x0000000400447947 */ /* 0x000fea0003800000 */
.L_x_9029:
[----:B------:R-:W-:-:S05]  /*6500*/  PRMT R3, R17, 0x9910, RZ ;  /* 0x0000991011037816 */ /* 0x000fca00000000ff */
[----:B------:R0:W-:Y:S01]  /*6510*/  STG.E desc[UR36][R8.64], R3 ;  /* 0x0000000308007986 */ /* 0x0001e2000c101924 */
[----:B------:R-:W-:Y:S05]  /*6520*/  BRA `(.L_x_9012) ;  /* 0x0000000400387947 */ /* 0x000fea0003800000 */
.L_x_9019:
        /* <DEDUP_REMOVED lines=11> */
.L_x_9032:
[----:B------:R-:W0:Y:S01]  /*65e0*/  I2F.F64.S16 R4, R17 ;  /* 0x0000001100047312 */ /* 0x000e220000101c00 */
[----:B------:R-:W-:-:S05]  /*65f0*/  CS2R R6, SRZ ;  /* 0x0000000000067805 */ /* 0x000fca000001ff00 */
[----:B0-----:R4:W-:Y:S01]  /*6600*/  STG.E.128 desc[UR36][R8.64], R4 ;  /* 0x0000000408007986 */ /* 0x0019e2000c101d24 */
[----:B------:R-:W-:Y:S05]  /*6610*/  BRA `(.L_x_9012) ;  /* 0x0000000000fc7947 */ /* 0x000fea0003800000 */
.L_x_9031:
[----:B------:R-:W-:-:S13]  /*6620*/  ISETP.NE.AND P0, PT, R0, 0xf, PT ;  /* 0x0000000f0000780c */ /* 0x000fda0003f05270 */
[----:B------:R-:W-:Y:S05]  /*6630*/  @!P0 BRA `(.L_x_9033) ;  /* 0x0000000000e88947 */ /* 0x000fea0003800000 */
[----:B------:R-:W-:-:S13]  /*6640*/  ISETP.NE.AND P0, PT, R0, 0x17, PT ;  /* 0x000000170000780c */ /* 0x000fda0003f05270 */
[----:B------:R-:W-:Y:S05]  /*6650*/  @!P0 BRA `(.L_x_9034) ;  /* 0x0000000000908947 */ /* 0x000fea0003800000 */
[----:B------:R-:W-:-:S13]  /*6660*/  ISETP.NE.AND P0, PT, R0, 0x18, PT ;  /* 0x000000180000780c */ /* 0x000fda0003f05270 */
[----:B------:R-:W-:Y:S05]  /*6670*/  @!P0 BRA `(.L_x_9035) ;  /* 0x0000000000448947 */ /* 0x000fea0003800000 */
.L_x_9011:
        /* <DEDUP_REMOVED lines=16> */
.L_x_9036:
[----:B------:R-:W-:Y:S05]  /*6780*/  BRA `(.L_x_9012) ;  /* 0x0000000000a07947 */ /* 0x000fea0003800000 */
.L_x_9035:
        /* <DEDUP_REMOVED lines=13> */
.L_x_9038:
[----:B------:R-:W-:Y:S05]  /*6860*/  BSYNC.RECONVERGENT B0 ;  /* 0x0000000000007941 */ /* 0x000fea0003800200 */
.L_x_9037:
[----:B------:R-:W-:-:S05]  /*6870*/  LOP3.LUT R3, R0, 0x80, R3, 0xf8, !PT ;  /* 0x0000008000037812 */ /* 0x000fca00078ef803 */
[----:B------:R2:W-:Y:S01]  /*6880*/  STG.E.U8 desc[UR36][R8.64], R3 ;  /* 0x0000000308007986 */ /* 0x0005e2000c101124 */
[----:B------:R-:W-:Y:S05]  /*6890*/  BRA `(.L_x_9012) ;  /* 0x00000000005c7947 */ /* 0x000fea0003800000 */
.L_x_9034:
        /* <DEDUP_REMOVED lines=12> */
.L_x_9040:
[----:B------:R-:W-:Y:S01]  /*6960*/  IMAD.MOV.U32 R0, RZ, RZ, 0x7f ;  /* 0x0000007fff007424 */ /* 0x000fe200078e00ff */
[----:B------:R-:W-:-:S04]  /*6970*/  ISETP.GT.U32.AND P0, PT, R3, 0x7f800000, PT ;  /* 0x7f8000000300780c */ /* 0x000fc80003f04070 */
[----:B------:R-:W-:-:S09]  /*6980*/  SEL R0, R0, 0x7c, P0 ;  /* 0x0000007c00007807 */ /* 0x000fd20000000000 */
.L_x_9041:
[----:B------:R-:W-:Y:S05]  /*6990*/  BSYNC.RECONVERGENT B0 ;  /* 0x0000000000007941 */ /* 0x000fea0003800200 */
.L_x_9039:
[----:B------:R-:W-:-:S04]  /*69a0*/  SHF.R.U32.HI R3, RZ, 0x18, R17 ;  /* 0x00000018ff037819 */ /* 0x000fc80000011611 */
[----:B------:R-:W-:-:S05]  /*69b0*/  LOP3.LUT R3, R0, 0x80, R3, 0xf8, !PT ;  /* 0x0000008000037812 */ /* 0x000fca00078ef803 */
[----:B------:R1:W-:Y:S01]  /*69c0*/  STG.E.U8 desc[UR36][R8.64], R3 ;  /* 0x0000000308007986 */ /* 0x0003e2000c101124 */
[----:B------:R-:W-:Y:S05]  /*69d0*/  BRA `(.L_x_9012) ;  /* 0x00000000000c7947 */ /* 0x000fea0003800000 */
.L_x_9033:
[----:B------:R-:W0:Y:S02]  /*69e0*/  I2F.S16 R0, R17 ;  /* 0x0000001100007306 */ /* 0x000e240000101400 */
[----:B0-----:R-:W-:-:S05]  /*69f0*/  F2FP.BF16.F32.PACK_AB R0, RZ, R0 ;  /* 0x00000000ff00723e */ /* 0x001fca00000010ff */
[----:B------:R0:W-:Y:S02]  /*6a00*/  STG.E.U16 desc[UR36][R8.64], R0 ;  /* 0x0000000008007986 */ /* 0x0001e4000c101524 */
.L_x_9012:
[----:B------:R-:W-:-:S07]  /*6a10*/  VIADD R2, R2, 0x80 ;  /* 0x0000008002027836 */ /* 0x000fce0000000000 */
.L_x_8971:
[----:B------:R-:W-:Y:S05]  /*6a20*/  BSYNC.RECONVERGENT B7 ;  /* 0x0000000000077941 */ /* 0x000fea0003800200 */
.L_x_8932:
        /* <DEDUP_REMOVED lines=21> */
.L_x_9045:
[----:B------:R-:W-:Y:S01]  /*6b80*/  STG.E.U8 desc[UR36][R2.64], R16 ;  /* 0x0000001002007986 */ /* 0x000fe2000c101124 */
[----:B------:R-:W-:Y:S05]  /*6b90*/  EXIT ;  /* 0x000000000000794d */ /* 0x000fea0003800000 */
.L_x_9044:
        /* <DEDUP_REMOVED lines=10> */
.L_x_9048:
[----:B------:R-:W-:-:S05]  /*6c40*/  PRMT R5, R16, 0x9910, RZ ;  /* 0x0000991010057816 */ /* 0x000fca00000000ff */
[----:B------:R-:W-:Y:S01]  /*6c50*/  STG.E desc[UR36][R2.64], R5 ;  /* 0x0000000502007986 */ /* 0x000fe2000c101924 */
[----:B------:R-:W-:Y:S05]  /*6c60*/  EXIT ;  /* 0x000000000000794d */ /* 0x000fea0003800000 */
.L_x_9047:
[----:B------:R-:W-:Y:S01]  /*6c70*/  STG.E.U16 desc[UR36][R2.64], R16 ;  /* 0x0000001002007986 */ /* 0x000fe2000c101524 */
[----:B------:R-:W-:Y:S05]  /*6c80*/  EXIT ;  /* 0x000000000000794d */ /* 0x000fea0003800000 */
.L_x_9043:
        /* <DEDUP_REMOVED lines=9> */
.L_x_9050:
[----:B------:R-:W0:Y:S02]  /*6d20*/  I2F.S16 R0, R16 ;  /* 0x0000001000007306 */ /* 0x000e240000101400 */
[----:B0-----:R-:W-:-:S05]  /*6d30*/  F2FP.F16.F32.PACK_AB R0, RZ, R0 ;  /* 0x00000000ff00723e */ /* 0x001fca00000000ff */
[----:B------:R-:W-:Y:S01]  /*6d40*/  STG.E.U16 desc[UR36][R2.64], R0 ;  /* 0x0000000002007986 */ /* 0x000fe2000c101524 */
[----:B------:R-:W-:Y:S05]  /*6d50*/  EXIT ;  /* 0x000000000000794d */ /* 0x000fea0003800000 */
.L_x_9049:
        /* <DEDUP_REMOVED lines=10> */
.L_x_9052:
[----:B------:R-:W0:Y:S02]  /*6e00*/  I2F.S16 R16, R16 ;  /* 0x0000001000107306 */ /* 0x000e240000101400 */
[----:B0-----:R-:W-:-:S04]  /*6e10*/  F2FP.F16.F32.PACK_AB R5, RZ, R16 ;  /* 0x00000010ff05723e */ /* 0x001fc800000000ff */
[----:B------:R-:W-:-:S05]  /*6e20*/  PRMT R5, R5, 0x5410, RZ ;  /* 0x0000541005057816 */ /* 0x000fca00000000ff */
[----:B------:R-:W-:Y:S01]  /*6e30*/  STG.E desc[UR36][R2.64], R5 ;  /* 0x0000000502007986 */ /* 0x000fe2000c101924 */
[----:B------:R-:W-:Y:S05]  /*6e40*/  EXIT ;  /* 0x000000000000794d */ /* 0x000fea0003800000 */
.L_x_9051:
[----:B------:R-:W0:Y:S02]  /*6e50*/  I2F.F64.S16 R16, R16 ;  /* 0x0000001000107312 */ /* 0x000e240000101c00 */
[----:B0-----:R-:W-:Y:S01]  /*6e60*/  STG.E.64 desc[UR36][R2.64], R16 ;  /* 0x0000001002007986 */ /* 0x001fe2000c101b24 */
[----:B------:R-:W-:Y:S05]  /*6e70*/  EXIT ;  /* 0x000000000000794d */ /* 0x000fea0003800000 */
.L_x_9042:
        /* <DEDUP_REMOVED lines=12> */
.L_x_9056:
        /* <DEDUP_REMOVED lines=18> */
.L_x_9059:
[----:B------:R-:W-:-:S04]  /*7060*/  SHF.R.U32.HI R5, RZ, 0x18, R5 ;  /* 0x00000018ff057819 */ /* 0x000fc80000011605 */
[----:B------:R-:W-:-:S07]  /*7070*/  LOP3.LUT R0, R0, 0x80, R5, 0xf8, !PT ;  /* 0x0000008000007812 */ /* 0x000fce00078ef805 */
.L_x_9058:
[----:B------:R-:W-:Y:S05]  /*7080*/  BSYNC.RECONVERGENT B0 ;  /* 0x0000000000007941 */ /* 0x000fea0003800200 */
.L_x_9057:
[----:B------:R-:W-:Y:S01]  /*7090*/  STG.E.U8 desc[UR36][R2.64], R0 ;  /* 0x0000000002007986 */ /* 0x000fe2000c101124 */
[----:B------:R-:W-:Y:S05]  /*70a0*/  EXIT ;  /* 0x000000000000794d */ /* 0x000fea0003800000 */
.L_x_9055:
        /* <DEDUP_REMOVED lines=18> */
.L_x_9062:
[----:B------:R-:W-:-:S04]  /*71d0*/  SHF.R.U32.HI R5, RZ, 0x18, R5 ;  /* 0x00000018ff057819 */ /* 0x000fc80000011605 */
[----:B------:R-:W-:-:S07]  /*71e0*/  LOP3.LUT R0, R0, 0x80, R5, 0xf8, !PT ;  /* 0x0000008000007812 */ /* 0x000fce00078ef805 */
.L_x_9061:
[----:B------:R-:W-:Y:S05]  /*71f0*/  BSYNC.RECONVERGENT B0 ;  /* 0x0000000000007941 */ /* 0x000fea0003800200 */
.L_x_9060:
[----:B------:R-:W-:Y:S01]  /*7200*/  STG.E.U8 desc[UR36][R2.64], R0 ;  /* 0x0000000002007986 */ /* 0x000fe2000c101124 */
[----:B------:R-:W-:Y:S05]  /*7210*/  EXIT ;  /* 0x000000000000794d */ /* 0x000fea0003800000 */
.L_x_9054:
        /* <DEDUP_REMOVED lines=22> */
.L_x_9064:
[----:B------:R-:W-:-:S04]  /*7380*/  PRMT R4, R16, 0x9910, RZ ;  /* 0x0000991010047816 */ /* 0x000fc800000000ff */
[----:B------:R-:W-:-:S05]  /*7390*/  SHF.R.S32.HI R5, RZ, 0x1f, R4 ;  /* 0x0000001fff057819 */ /* 0x000fca0000011404 */
[----:B------:R-:W-:Y:S01]  /*73a0*/  STG.E.64 desc[UR36][R2.64], R4 ;  /* 0x0000000402007986 */ /* 0x000fe2000c101b24 */
[----:B------:R-:W-:Y:S05]  /*73b0*/  EXIT ;  /* 0x000000000000794d */ /* 0x000fea0003800000 */
.L_x_9063:
[----:B------:R-:W-:-:S05]  /*73c0*/  PRMT R5, R16, 0x9910, RZ ;  /* 0x0000991010057816 */ /* 0x000fca00000000ff */
[----:B------:R-:W-:Y:S01]  /*73d0*/  STG.E desc[UR36][R2.64], R5 ;  /* 0x0000000502007986 */ /* 0x000fe2000c101924 */
[----:B------:R-:W-:Y:S05]  /*73e0*/  EXIT ;  /* 0x000000000000794d */ /* 0x000fea0003800000 */
.L_x_9053:
        /* <DEDUP_REMOVED lines=11> */
.L_x_9066:
[----:B------:R-:W0:Y:S01]  /*74a0*/  I2F.F64.S16 R16, R16 ;  /* 0x0000001000107312 */ /* 0x000e220000101c00 */
[----:B------:R-:W-:-:S05]  /*74b0*/  CS2R R18, SRZ ;  /* 0x0000000000127805 */ /* 0x000fca000001ff00 */
[----:B0-----:R-:W-:Y:S01]  /*74c0*/  STG.E.128 desc[UR36][R2.64], R16 ;  /* 0x0000001002007986 */ /* 0x001fe2000c101d24 */
[----:B------:R-:W-:Y:S05]  /*74d0*/  EXIT ;  /* 0x000000000000794d */ /* 0x000fea0003800000 */
.L_x_9065:
[----:B------:R-:W-:-:S13]  /*74e0*/  ISETP.NE.AND P0, PT, R0, 0xf, PT ;  /* 0x0000000f0000780c */ /* 0x000fda0003f05270 */
[----:B------:R-:W-:Y:S05]  /*74f0*/  @!P0 BRA `(.L_x_9067) ;  /* 0x0000000000e88947 */ /* 0x000fea0003800000 */
[----:B------:R-:W-:-:S13]  /*7500*/  ISETP.NE.AND P0, PT, R0, 0x17, PT ;  /* 0x000000170000780c */ /* 0x000fda0003f05270 */
[----:B------:R-:W-:Y:S05]  /*7510*/  @!P0 BRA `(.L_x_9068) ;  /* 0x0000000000908947 */ /* 0x000fea0003800000 */
[----:B------:R-:W-:-:S13]  /*7520*/  ISETP.NE.AND P0, PT, R0, 0x18, PT ;  /* 0x000000180000780c */ /* 0x000fda0003f05270 */
[----:B------:R-:W-:Y:S05]  /*7530*/  @!P0 BRA `(.L_x_9069) ;  /* 0x0000000000448947 */ /* 0x000fea0003800000 */
.L_x_9046:
        /* <DEDUP_REMOVED lines=16> */
.L_x_9070:
[----:B------:R-:W-:Y:S05]  /*7640*/  EXIT ;  /* 0x000000000000794d */ /* 0x000fea0003800000 */
.L_x_9069:
        /* <DEDUP_REMOVED lines=13> */
.L_x_9072:
[----:B------:R-:W-:Y:S05]  /*7720*/  BSYNC.RECONVERGENT B0 ;  /* 0x0000000000007941 */ /* 0x000fea0003800200 */
.L_x_9071:
[----:B------:R-:W-:-:S05]  /*7730*/  LOP3.LUT R5, R0, 0x80, R5, 0xf8, !PT ;  /* 0x0000008000057812 */ /* 0x000fca00078ef805 */
[----:B------:R-:W-:Y:S01]  /*7740*/  STG.E.U8 desc[UR36][R2.64], R5 ;  /* 0x0000000502007986 */ /* 0x000fe2000c101124 */
[----:B------:R-:W-:Y:S05]  /*7750*/  EXIT ;  /* 0x000000000000794d */ /* 0x000fea0003800000 */
.L_x_9068:
        /* <DEDUP_REMOVED lines=12> */
.L_x_9074:
[----:B------:R-:W-:Y:S01]  /*7820*/  IMAD.MOV.U32 R0, RZ, RZ, 0x7f ;  /* 0x0000007fff007424 */ /* 0x000fe200078e00ff */
[----:B------:R-:W-:-:S04]  /*7830*/  ISETP.GT.U32.AND P0, PT, R4, 0x7f800000, PT ;  /* 0x7f8000000400780c */ /* 0x000fc80003f04070 */
[----:B------:R-:W-:-:S09]  /*7840*/  SEL R0, R0, 0x7c, P0 ;  /* 0x0000007c00007807 */ /* 0x000fd20000000000 */
.L_x_9075:
[----:B------:R-:W-:Y:S05]  /*7850*/  BSYNC.RECONVERGENT B0 ;  /* 0x0000000000007941 */ /* 0x000fea0003800200 */
.L_x_9073:
[----:B------:R-:W-:-:S04]  /*7860*/  SHF.R.U32.HI R5, RZ, 0x18, R5 ;  /* 0x00000018ff057819 */ /* 0x000fc80000011605 */
[----:B------:R-:W-:-:S05]  /*7870*/  LOP3.LUT R5, R0, 0x80, R5, 0xf8, !PT ;  /* 0x0000008000057812 */ /* 0x000fca00078ef805 */
[----:B------:R-:W-:Y:S01]  /*7880*/  STG.E.U8 desc[UR36][R2.64], R5 ;  /* 0x0000000502007986 */ /* 0x000fe2000c101124 */
[----:B------:R-:W-:Y:S05]  /*7890*/  EXIT ;  /* 0x000000000000794d */ /* 0x000fea0003800000 */
.L_x_9067:
[----:B------:R-:W0:Y:S02]  /*78a0*/  I2F.S16 R0, R16 ;  /* 0x0000001000007306 */ /* 0x000e240000101400 */
[----:B0-----:R-:W-:-:S05]  /*78b0*/  F2FP.BF16.F32.PACK_AB R0, RZ, R0 ;  /* 0x00000000ff00723e */ /* 0x001fca00000010ff */
[----:B------:R-:W-:Y:S01]  /*78c0*/  STG.E.U16 desc[UR36][R2.64], R0 ;  /* 0x0000000002007986 */ /* 0x000fe2000c101524 */
[----:B------:R-:W-:Y:S05]  /*78d0*/  EXIT ;  /* 0x000000000000794d */ /* 0x000fea0003800000 */
.L_x_9076:
        /* <DEDUP_REMOVED lines=10> */
.L_x_37056:


//--------------------- .text._ZN2at6native18elementwise_kernelILi128ELi4EZNS0_22gpu_kernel_impl_nocastIZZZNS0_21clamp_max_kernel_cudaERNS_18TensorIteratorBaseERKN3c106ScalarEENKUlvE_clEvENKUlvE0_clEvEUlaE_EEvS4_RKT_EUliE_EEviT1_ --------------------------
	.section	.text._ZN2at6native18elementwise_kernelILi128ELi4EZNS0_22gpu_kernel_impl_nocastIZZZNS0_21clamp_max_kernel_cudaERNS_18TensorIteratorBaseERKN3c106ScalarEENKUlvE_clEvENKUlvE0_clEvEUlaE_EEvS4_RKT_EUliE_EEviT1_,"ax",@progbits
	.align	128
        .global         _ZN2at6native18elementwise_kernelILi128ELi4EZNS0_22gpu_kernel_impl_nocastIZZZNS0_21clamp_max_kernel_cudaERNS_18TensorIteratorBaseERKN3c106ScalarEENKUlvE_clEvENKUlvE0_clEvEUlaE_EEvS4_RKT_EUliE_EEviT1_
        .type           _ZN2at6native18elementwise_kernelILi128ELi4EZNS0_22gpu_kernel_impl_nocastIZZZNS0_21clamp_max_kernel_cudaERNS_18TensorIteratorBaseERKN3c106ScalarEENKUlvE_clEvENKUlvE0_clEvEUlaE_EEvS4_RKT_EUliE_EEviT1_,@function
        .size           _ZN2at6native18elementwise_kernelILi128ELi4EZNS0_22gpu_kernel_impl_nocastIZZZNS0_21clamp_max_kernel_cudaERNS_18TensorIteratorBaseERKN3c106ScalarEENKUlvE_clEvENKUlvE0_clEvEUlaE_EEvS4_RKT_EUliE_EEviT1_,(.L_x_37057 - _ZN2at6native18elementwise_kernelILi128ELi4EZNS0_22gpu_kernel_impl_nocastIZZZNS0_21clamp_max_kernel_cudaERNS_18TensorIteratorBaseERKN3c106ScalarEENKUlvE_clEvENKUlvE0_clEvEUlaE_EEvS4_RKT_EUliE_EEviT1_)
        .other          _ZN2at6native18elementwise_kernelILi128ELi4EZNS0_22gpu_kernel_impl_nocastIZZZNS0_21clamp_max_kernel_cudaERNS_18TensorIteratorBaseERKN3c106ScalarEENKUlvE_clEvENKUlvE0_clEvEUlaE_EEvS4_RKT_EUliE_EEviT1_,@"STO_CUDA_ENTRY STV_DEFAULT"
_ZN2at6native18elementwise_kernelILi128ELi4EZNS0_22gpu_kernel_impl_nocastIZZZNS0_21clamp_max_kernel_cudaERNS_18TensorIteratorBaseERKN3c106ScalarEENKUlvE_clEvENKUlvE0_clEvEUlaE_EEvS4_RKT_EUliE_EEviT1_:
.text._ZN2at6native18elementwise_kernelILi128ELi4EZNS0_22gpu_kernel_impl_nocastIZZZNS0_21clamp_max_kernel_cudaERNS_18TensorIteratorBaseERKN3c106ScalarEENKUlvE_clEvENKUlvE0_clEvEUlaE_EEvS4_RKT_EUliE_EEviT1_:
[----:B------:R-:W-:Y:S08]  /*0000*/  LDC R1, c[0x0][0x37c] ;  /* 0x0000df00ff017b82 */ /* 0x000ff00000000800 */
[----:B------:R-:W0:Y:S01]  /*0010*/  LDC R2, c[0x0][0x388] ;  /* 0x0000e200ff027b82 */ /* 0x000e220000000800 */
[----:B------:R-:W1:Y:S01]  /*0020*/  S2R R3, SR_TID.X ;  /* 0x0000000000037919 */ /* 0x000e620000002100 */
[----:B------:R-:W2:Y:S01]  /*0030*/  LDCU.64 UR6, c[0x0][0x358] ;  /* 0x00006b00ff0677ac */ /* 0x000ea20008000a00 */
[----:B------:R-:W3:Y:S05]  /*0040*/  LDCU.U8 UR5, c[0x0][0x590] ;  /* 0x0000b200ff0577ac */ /* 0x000eea0008000000 */
[----:B------:R-:W4:Y:S01]  /*0050*/  S2UR UR4, SR_CTAID.X ;  /* 0x00000000000479c3 */ /* 0x000f220000002500 */
[----:B0-----:R-:W-:Y:S01]  /*0060*/  ISETP.NE.AND P0, PT, R2, RZ, PT ;  /* 0x000000ff0200720c */ /* 0x001fe20003f05270 */
[----:B----4-:R-:W-:-:S06]  /*0070*/  USHF.L.U32 UR4, UR4, 0x9, URZ ;  /* 0x0000000904047899 */ /* 0x010fcc00080006ff */
[----:B-1----:R-:W-:-:S06]  /*0080*/  LOP3.LUT R3, R3, UR4, RZ, 0xfc, !PT ;  /* 0x0000000403037c12 */ /* 0x002fcc000f8efcff */
[----:B--23--:R-:W-:Y:S05]  /*0090*/  @P0 BRA `(.L_x_9077) ;  /* 0x0000000000c00947 */ /* 0x00cfea0003800000 */
[----:B------:R-:W0:Y:S01]  /*00a0*/  LDCU UR8, c[0x0][0x380] ;  /* 0x00007000ff0877ac */ /* 0x000e220008000800 */
[----:B------:R-:W-:Y:S04]  /*00b0*/  BSSY.RECONVERGENT B0, `(.L_x_9078) ;  /* 0x0000023000007945 */ /* 0x000fe80003800200 */
[----:B------:R-:W-:Y:S01]  /*00c0*/  BSSY.RELIABLE B1, `(.L_x_9079) ;  /* 0x0000019000017945 */ /* 0x000fe20003800100 */
[----:B0-----:R-:W-:-:S13]  /*00d0*/  ISETP.GE.AND P0, PT, R3, UR8, PT ;  /* 0x0000000803007c0c */ /* 0x001fda000bf06270 */
[----:B------:R-:W-:Y:S05]  /*00e0*/  @P0 BRA `(.L_x_9080) ;  /* 0x00000000004c0947 */ /* 0x000fea0003800000 */
[----:B------:R-:W0:Y:S02]  /*00f0*/  LDC.64 R4, c[0x0][0x588] ;  /* 0x00016200ff047b82 */ /* 0x000e240000000a00 */
[----:B0-----:R-:W2:Y:S06]  /*0100*/  LDG.E.S8 R4, desc[UR6][R4.64] ;  /* 0x0000000604047981 */ /* 0x001eac000c1e1300 */
[----:B------:R-:W0:Y:S01]  /*0110*/  LDC.64 R6, c[0x0][0x580] ;  /* 0x00016000ff067b82 */ /* 0x000e220000000a00 */
[----:B------:R-:W-:Y:S01]  /*0120*/  UPRMT UR4, UR5, 0x8880, URZ ;  /* 0x0000888005047896 */ /* 0x000fe200080000ff */
[----:B------:R-:W-:-:S03]  /*0130*/  IADD3 R3, PT, PT, R3, 0x80, RZ ;  /* 0x0000008003037810 */ /* 0x000fc60007ffe0ff */
[----:B------:R-:W-:Y:S01]  /*0140*/  UPRMT UR4, UR4, 0x7710, URZ ;  /* 0x0000771004047896 */ /* 0x000fe200080000ff */
[----:B------:R-:W-:-:S05]  /*0150*/  ISETP.GE.AND P0, PT, R3, UR8, PT ;  /* 0x0000000803007c0c */ /* 0x000fca000bf06270 */
[----:B--2---:R-:W-:-:S08]  /*0160*/  VIMNMX.S16x2 R0, PT, PT, R4, UR4, PT ;  /* 0x0000000404007c48 */ /* 0x004fd0000bfe0300 */
[----:B------:R-:W-:Y:S05]  /*0170*/  @P0 BREAK.RELIABLE B1 ;  /* 0x0000000000010942 */ /* 0x000fea0003800100 */
[----:B0-----:R0:W-:Y:S01]  /*0180*/  STG.E.U8 desc[UR6][R6.64], R0 ;  /* 0x0000000006007986 */ /* 0x0011e2000c101106 */
[----:B------:R-:W-:Y:S05]  /*0190*/  @P0 BRA `(.L_x_9081) ;  /* 0x0000000000500947 */ /* 0x000fea0003800000 */
[----:B------:R-:W1:Y:S02]  /*01a0*/  LDC.64 R4, c[0x0][0x588] ;  /* 0x00016200ff047b82 */ /* 0x000e640000000a00 */
[----:B-1----:R-:W2:Y:S06]  /*01b0*/  LDG.E.S8 R4, desc[UR6][R4.64] ;  /* 0x0000000604047981 */ /* 0x002eac000c1e1300 */
[----:B0-----:R-:W0:Y:S01]  /*01c0*/  LDC.64 R6, c[0x0][0x580] ;  /* 0x00016000ff067b82 */ /* 0x001e220000000a00 */
[----:B------:R-:W-:Y:S01]  /*01d0*/  UPRMT UR4, UR5, 0x8880, URZ ;  /* 0x0000888005047896 */ /* 0x000fe200080000ff */
[----:B------:R-:W-:-:S03]  /*01e0*/  IADD3 R3, PT, PT, R3, 0x80, RZ ;  /* 0x0000008003037810 */ /* 0x000fc60007ffe0ff */
[----:B------:R-:W-:-:S06]  /*01f0*/  UPRMT UR4, UR4, 0x7710, URZ ;  /* 0x0000771004047896 */ /* 0x000fcc00080000ff */
[----:B--2---:R-:W-:-:S05]  /*0200*/  VIMNMX.S16x2 R0, PT, PT, R4, UR4, PT ;  /* 0x0000000404007c48 */ /* 0x004fca000bfe0300 */
[----:B0-----:R0:W-:Y:S02]  /*0210*/  STG.E.U8 desc[UR6][R6.64], R0 ;  /* 0x0000000006007986 */ /* 0x0011e4000c101106 */
.L_x_9080:
[----:B------:R-:W-:-:S13]  /*0220*/  ISETP.GE.AND P0, PT, R3, UR8, PT ;  /* 0x0000000803007c0c */ /* 0x000fda000bf06270 */
[----:B------:R-:W-:Y:S05]  /*0230*/  @P0 BREAK.RELIABLE B1 ;  /* 0x0000000000010942 */ /* 0x000fea0003800100 */
[----:B------:R-:W-:Y:S05]  /*0240*/  @P0 BRA `(.L_x_9081) ;  /* 0x0000000000240947 */ /* 0x000fea0003800000 */
[----:B------:R-:W-:Y:S05]  /*0250*/  BSYNC.RELIABLE B1 ;  /* 0x0000000000017941 */ /* 0x000fea0003800100 */
.L_x_9079:
        /* <DEDUP_REMOVED lines=8> */
.L_x_9081:
[----:B------:R-:W-:Y:S05]  /*02e0*/  BSYNC.RECONVERGENT B0 ;  /* 0x0000000000007941 */ /* 0x000fea0003800200 */
.L_x_9078:
[----:B------:R-:W-:Y:S05]  /*02f0*/  WARPSYNC.ALL ;  /* 0x0000000000007948 */ /* 0x000fea0003800000 */
[----:B------:R-:W-:-:S13]  /*0300*/  ISETP.GE.AND P0, PT, R3, UR8, PT ;  /* 0x0000000803007c0c */ /* 0x000fda000bf06270 */
[----:B------:R-:W-:Y:S05]  /*0310*/  @P0 EXIT ;  /* 0x000000000000094d */ /* 0x000fea0003800000 */
[----:B------:R-:W2:Y:S02]  /*0320*/  LDC.64 R2, c[0x0][0x588] ;  /* 0x00016200ff027b82 */ /* 0x000ea40000000a00 */
[----:B--2---:R-:W0:Y:S06]  /*0330*/  LDG.E.S8 R2, desc[UR6][R2.64] ;  /* 0x0000000602027981 */ /* 0x004e2c000c1e1300 */
[----:B------:R-:W2:Y:S01]  /*0340*/  LDC.64 R4, c[0x0][0x580] ;  /* 0x00016000ff047b82 */ /* 0x000ea20000000a00 */
[----:B------:R-:W-:-:S04]  /*0350*/  UPRMT UR4, UR5, 0x8880, URZ ;  /* 0x0000888005047896 */ /* 0x000fc800080000ff */
[----:B------:R-:W-:-:S06]  /*0360*/  UPRMT UR4, UR4, 0x7710, URZ ;  /* 0x0000771004047896 */ /* 0x000fcc00080000ff */
[----:B01----:R-:W-:-:S05]  /*0370*/  VIMNMX.S16x2 R0, PT, PT, R2, UR4, PT ;  /* 0x0000000402007c48 */ /* 0x003fca000bfe0300 */
[----:B--2---:R-:W-:Y:S01]  /*0380*/  STG.E.U8 desc[UR6][R4.64], R0 ;  /* 0x0000000004007986 */ /* 0x004fe2000c101106 */
[----:B------:R-:W-:Y:S05]  /*0390*/  EXIT ;  /* 0x000000000000794d */ /* 0x000fea0003800000 */
.L_x_9077:
        /* <DEDUP_REMOVED lines=306> */
.L_x_9085:
[----:B------:R-:W0:Y:S02]  /*16c0*/  LDCU.128 UR12, c[0x0][0x580] ;  /* 0x0000b000ff0c77ac */ /* 0x000e240008000c00 */
[----:B0-----:R-:W-:-:S04]  /*16d0*/  IADD3 R6, P0, PT, R4, UR14, RZ ;  /* 0x0000000e04067c10 */ /* 0x001fc8000ff1e0ff */
[----:B------:R-:W-:-:S05]  /*16e0*/  IADD3.X R7, PT, PT, RZ, UR15, RZ, P0, !PT ;  /* 0x0000000fff077c10 */ /* 0x000fca00087fe4ff */
[----:B------:R-:W2:Y:S01]  /*16f0*/  LDG.E.S8 R6, desc[UR6][R6.64] ;  /* 0x0000000606067981 */ /* 0x000ea2000c1e1300 */
[----:B------:R-:W-:Y:S01]  /*1700*/  UPRMT UR4, UR5, 0x8880, URZ ;  /* 0x0000888005047896 */ /* 0x000fe200080000ff */
[----:B------:R-:W-:Y:S02]  /*1710*/  IADD3 R4, P0, PT, R5, UR12, RZ ;  /* 0x0000000c05047c10 */ /* 0x000fe4000ff1e0ff */
[----:B------:R-:W-:Y:S01]  /*1720*/  IADD3 R3, PT, PT, R3, 0x80, RZ ;  /* 0x0000008003037810 */ /* 0x000fe20007ffe0ff */
[----:B------:R-:W-:Y:S01]  /*1730*/  UPRMT UR4, UR4, 0x7710, URZ ;  /* 0x0000771004047896 */ /* 0x000fe200080000ff */
[----:B------:R-:W-:Y:S02]  /*1740*/  IADD3.X R5, PT, PT, RZ, UR13, RZ, P0, !PT ;  /* 0x0000000dff057c10 */ /* 0x000fe400087fe4ff */
[----:B------:R-:W-:-:S03]  /*1750*/  ISETP.GE.AND P0, PT, R3, UR8, PT ;  /* 0x0000000803007c0c */ /* 0x000fc6000bf06270 */
[----:B--2---:R-:W-:-:S10]  /*1760*/  VIMNMX.S16x2 R7, PT, PT, R6, UR4, PT ;  /* 0x0000000406077c48 */ /* 0x004fd4000bfe0300 */
[----:B------:R-:W-:Y:S05]  /*1770*/  @P0 BREAK.RELIABLE B1 ;  /* 0x0000000000010942 */ /* 0x000fea0003800100 */
[----:B------:R0:W-:Y:S01]  /*1780*/  STG.E.U8 desc[UR6][R4.64], R7 ;  /* 0x0000000704007986 */ /* 0x0001e2000c101106 */
        /* <DEDUP_REMOVED lines=299> */
.L_x_9087:
        /* <DEDUP_REMOVED lines=8> */
[----:B------:R-:W-:-:S05]  /*2ac0*/  IADD3.X R5, PT, PT, RZ, UR13, RZ, P0, !PT ;  /* 0x0000000dff057c10 */ /* 0x000fca00087fe4ff */
[----:B--2---:R-:W-:-:S05]  /*2ad0*/  VIMNMX.S16x2 R7, PT, PT, R6, UR4, PT ;  /* 0x0000000406077c48 */ /* 0x004fca000bfe0300 */
[----:B------:R0:W-:Y:S02]  /*2ae0*/  STG.E.U8 desc[UR6][R4.64], R7 ;  /* 0x0000000704007986 */ /* 0x0001e4000c101106 */
.L_x_9084:
[----:B------:R-:W-:-:S13]  /*2af0*/  ISETP.GE.AND P0, PT, R3, UR8, PT ;  /* 0x0000000803007c0c */ /* 0x000fda000bf06270 */
[----:B------:R-:W-:Y:S05]  /*2b00*/  @P0 BREAK.RELIABLE B1 ;  /* 0x0000000000010942 */ /* 0x000fea0003800100 */
[----:B------:R-:W-:Y:S05]  /*2b10*/  @P0 BRA `(.L_x_9086) ;  /* 0x0000001000d80947 */ /* 0x000fea0003800000 */
[----:B------:R-:W-:Y:S05]  /*2b20*/  BSYNC.RELIABLE B1 ;  /* 0x0000000000017941 */ /* 0x000fea0003800100 */
.L_x_9083:
        /* <DEDUP_REMOVED lines=298> */
.L_x_9088:
        /* <DEDUP_REMOVED lines=11> */
.L_x_9086:
[----:B------:R-:W-:Y:S05]  /*3e80*/  BSYNC.RECONVERGENT B0 ;  /* 0x0000000000007941 */ /* 0x000fea0003800200 */
.L_x_9082:
        /* <DEDUP_REMOVED lines=291> */
[----:B------:R-:W1:Y:S02]  /*50c0*/  @P0 LDC.64 R12, c[0x0][0x578] ;  /* 0x00015e00ff0c0b82 */ /* 0x000e640000000a00 */
[----:B------:R-:W-:Y:S02]  /*50d0*/  IMAD R4, R4, UR8, R5 ;  /* 0x0000000804047c24 */ /* 0x000fe4000f8e0205 */
[----:B---3--:R-:W-:-:S04]  /*50e0*/  @P0 IMAD.HI.U32 R0, R7, R8, R6 ;  /* 0x0000000807000227 */ /* 0x008fc800078e0006 */
[C---:B--2---:R-:W-:Y:S01]  /*50f0*/  IMAD R3, R4.reuse, UR10, R3 ;  /* 0x0000000a04037c24 */ /* 0x044fe2000f8e0203 */
[----:B------:R-:W-:Y:S01]  /*5100*/  @P0 SHF.R.U32.HI R0, RZ, R9, R0 ;  /* 0x00000009ff000219 */ /* 0x000fe20000011600 */
[----:B------:R-:W-:-:S03]  /*5110*/  IMAD R2, R4, UR11, R2 ;  /* 0x0000000b04027c24 */ /* 0x000fc6000f8e0202 */
[----:B------:R-:W-:-:S05]  /*5120*/  @P0 IADD3 R6, PT, PT, -R0, RZ, RZ ;  /* 0x000000ff00060210 */ /* 0x000fca0007ffe1ff */
[----:B0-----:R-:W-:-:S04]  /*5130*/  @P0 IMAD R6, R11, R6, R7 ;  /* 0x000000060b060224 */ /* 0x001fc800078e0207 */
[C---:B-1----:R-:W-:Y:S02]  /*5140*/  @P0 IMAD R3, R6.reuse, R12, R3 ;  /* 0x0000000c06030224 */ /* 0x042fe400078e0203 */
[----:B------:R-:W-:-:S07]  /*5150*/  @P0 IMAD R2, R6, R13, R2 ;  /* 0x0000000d06020224 */ /* 0x000fce00078e0202 */
.L_x_9089:
[----:B------:R-:W0:Y:S02]  /*5160*/  LDCU.128 UR8, c[0x0][0x580] ;  /* 0x0000b000ff0877ac */ /* 0x000e240008000c00 */
[----:B0-----:R-:W-:-:S04]  /*5170*/  IADD3 R4, P0, PT, R2, UR10, RZ ;  /* 0x0000000a02047c10 */ /* 0x001fc8000ff1e0ff */
[----:B------:R-:W-:-:S05]  /*5180*/  IADD3.X R5, PT, PT, RZ, UR11, RZ, P0, !PT ;  /* 0x0000000bff057c10 */ /* 0x000fca00087fe4ff */
[----:B------:R-:W2:Y:S01]  /*5190*/  LDG.E.S8 R4, desc[UR6][R4.64] ;  /* 0x0000000604047981 */ /* 0x000ea2000c1e1300 */
[----:B------:R-:W-:Y:S01]  /*51a0*/  UPRMT UR4, UR5, 0x8880, URZ ;  /* 0x0000888005047896 */ /* 0x000fe200080000ff */
[----:B------:R-:W-:-:S03]  /*51b0*/  IADD3 R2, P0, PT, R3, UR8, RZ ;  /* 0x0000000803027c10 */ /* 0x000fc6000ff1e0ff */
[----:B------:R-:W-:Y:S01]  /*51c0*/  UPRMT UR4, UR4, 0x7710, URZ ;  /* 0x0000771004047896 */ /* 0x000fe200080000ff */
[----:B------:R-:W-:-:S05]  /*51d0*/  IADD3.X R3, PT, PT, RZ, UR9, RZ, P0, !PT ;  /* 0x00000009ff037c10 */ /* 0x000fca00087fe4ff */
[----:B--2---:R-:W-:-:S05]  /*51e0*/  VIMNMX.S16x2 R0, PT, PT, R4, UR4, PT ;  /* 0x0000000404007c48 */ /* 0x004fca000bfe0300 */
[----:B------:R-:W-:Y:S01]  /*51f0*/  STG.E.U8 desc[UR6][R2.64], R0 ;  /* 0x0000000002007986 */ /* 0x000fe2000c101106 */
[----:B------:R-:W-:Y:S05]  /*5200*/  EXIT ;  /* 0x000000000000794d */ /* 0x000fea0003800000 */
.L_x_9090:
        /* <DEDUP_REMOVED lines=15> */
.L_x_37057:


//--------------------- .text._ZN2at6native27unrolled_elementwise_kernelIZZZNS0_21clamp_max_kernel_cudaERNS_18TensorIteratorBaseERKN3c106ScalarEENKUlvE_clEvENKUlvE0_clEvEUlaE_St5arrayIPcLm2EELi4E23TrivialOffsetCalculatorILi1EjESF_NS0_6memory15LoadWithoutCastENSG_16StoreWithoutCastEEEviT_T0_T2_T3_T4_T5_ --------------------------
	.section	.text._ZN2at6native27unrolled_elementwise_kernelIZZZNS0_21clamp_max_kernel_cudaERNS_18TensorIteratorBaseERKN3c106ScalarEENKUlvE_clEvENKUlvE0_clEvEUlaE_St5arrayIPcLm2EELi4E23TrivialOffsetCalculatorILi1EjESF_NS0_6memory15LoadWithoutCastENSG_16StoreWithoutCastEEEviT_T0_T2_T3_T4_T5_,"ax",@progbits
	.align	128
        .global         _ZN2at6native27unrolled_elementwise_kernelIZZZNS0_21clamp_max_kernel_cudaERNS_18TensorIteratorBaseERKN3c106ScalarEENKUlvE_clEvENKUlvE0_clEvEUlaE_St5arrayIPcLm2EELi4E23TrivialOffsetCalculatorILi1EjESF_NS0_6memory15LoadWithoutCastENSG_16StoreWithoutCastEEEviT_T0_T2_T3_T4_T5_
        .type           _ZN2at6native27unrolled_elementwise_kernelIZZZNS0_21clamp_max_kernel_cudaERNS_18TensorIteratorBaseERKN3c106ScalarEENKUlvE_clEvENKUlvE0_clEvEUlaE_St5arrayIPcLm2EELi4E23TrivialOffsetCalculatorILi1EjESF_NS0_6memory15LoadWithoutCastENSG_16StoreWithoutCastEEEviT_T0_T2_T3_T4_T5_,@function
        .size           _ZN2at6native27unrolled_elementwise_kernelIZZZNS0_21clamp_max_kernel_cudaERNS_18TensorIteratorBaseERKN3c106ScalarEENKUlvE_clEvENKUlvE0_clEvEUlaE_St5arrayIPcLm2EELi4E23TrivialOffsetCalculatorILi1EjESF_NS0_6memory15LoadWithoutCastENSG_16StoreWithoutCastEEEviT_T0_T2_T3_T4_T5_,(.L_x_37058 - _ZN2at6native27unrolled_elementwise_kernelIZZZNS0_21clamp_max_kernel_cudaERNS_18TensorIteratorBaseERKN3c106ScalarEENKUlvE_clEvENKUlvE0_clEvEUlaE_St5arrayIPcLm2EELi4E23TrivialOffsetCalculatorILi1EjESF_NS0_6memory15LoadWithoutCastENSG_16StoreWithoutCastEEEviT_T0_T2_T3_T4_T5_)
        .other          _ZN2at6native27unrolled_elementwise_kernelIZZZNS0_21clamp_max_kernel_cudaERNS_18TensorIteratorBaseERKN3c106ScalarEENKUlvE_clEvENKUlvE0_clEvEUlaE_St5arrayIPcLm2EELi4E23TrivialOffsetCalculatorILi1EjESF_NS0_6memory15LoadWithoutCastENSG_16StoreWithoutCastEEEviT_T0_T2_T3_T4_T5_,@"STO_CUDA_ENTRY STV_DEFAULT"
_ZN2at6native27unrolled_elementwise_kernelIZZZNS0_21clamp_max_kernel_cudaERNS_18TensorIteratorBaseERKN3c106ScalarEENKUlvE_clEvENKUlvE0_clEvEUlaE_St5arrayIPcLm2EELi4E23TrivialOffsetCalculatorILi1EjESF_NS0_6memory15LoadWithoutCastENSG_16StoreWithoutCastEEEviT_T0_T2_T3_T4_T5_:
.text._ZN2at6native27unrolled_elementwise_kernelIZZZNS0_21clamp_max_kernel_cudaERNS_18TensorIteratorBaseERKN3c106ScalarEENKUlvE_clEvENKUlvE0_clEvEUlaE_St5arrayIPcLm2EELi4E23TrivialOffsetCalculatorILi1EjESF_NS0_6memory15LoadWithoutCastENSG_16StoreWithoutCastEEEviT_T0_T2_T3_T4_T5_:
[----:B------:R-:W-:Y:S01]  /*0000*/  LDC R1, c[0x0][0x37c] ;  /* 0x0000df00ff017b82 */ /* 0x000fe20000000800 */
[----:B------:R-:W0:Y:S07]  /*0010*/  S2R R0, SR_CTAID.X ;  /* 0x0000000000007919 */ /* 0x000e2e0000002500 */
[----:B------:R-:W0:Y:S01]  /*0020*/  LDC R3, c[0x0][0x380] ;  /* 0x0000e000ff037b82 */ /* 0x000e220000000800 */
[----:B------:R-:W1:Y:S01]  /*0030*/  LDCU.64 UR6, c[0x0][0x358] ;  /* 0x00006b00ff0677ac */ /* 0x000e620008000a00 */
[----:B------:R-:W-:Y:S01]  /*0040*/  PRMT R12, RZ, 0x7610, R12 ;  /* 0x00007610ff0c7816 */ /* 0x000fe2000000000c */
[----:B------:R-:W2:Y:S01]  /*0050*/  S2R R13, SR_TID.X ;  /* 0x00000000000d7919 */ /* 0x000ea20000002100 */
[----:B------:R-:W-:Y:S01]  /*0060*/  PRMT R14, RZ, 0x7610, R14 ;  /* 0x00007610ff0e7816 */ /* 0x000fe2000000000e */
[----:B------:R-:W3:Y:S01]  /*0070*/  LDCU.U8 UR4, c[0x0][0x388] ;  /* 0x00007100ff0477ac */ /* 0x000ee20008000000 */
        /* <DEDUP_REMOVED lines=10> */
[----:B------:R-:W-:Y:S02]  /*0120*/  ISETP.GE.AND P1, PT, R13, R4, PT ;  /* 0x000000040d00720c */ /* 0x000fe40003f26270 */
[----:B0-----:R-:W-:-:S05]  /*0130*/  @!P3 IADD3 R10, P4, PT, R11, R16, RZ ;  /* 0x000000100b0ab210 */ /* 0x001fca0007f9e0ff */
[----:B------:R-:W-:-:S05]  /*0140*/  @!P3 IMAD.X R11, RZ, RZ, R17, P4 ;  /* 0x000000ffff0bb224 */ /* 0x000fca00020e0611 */
[----:B-1----:R-:W4:Y:S01]  /*0150*/  @!P3 LDG.E.U8 R12, desc[UR6][R10.64] ;  /* 0x000000060a0cb981 */ /* 0x002f22000c1e1100 */
[----:B------:R-:W-:Y:S01]  /*0160*/  @!P1 IMAD R19, R0, 0x200, R13 ;  /* 0x0000020000139824 */ /* 0x000fe200078e020d */
[----:B------:R-:W0:Y:S01]  /*0170*/  @!P1 LDC.64 R8, c[0x0][0x3a0] ;  /* 0x0000e800ff089b82 */ /* 0x000e220000000a00 */
[----:B------:R-:W-:Y:S01]  /*0180*/  @!P1 VIADD R13, R13, 0x80 ;  /* 0x000000800d0d9836 */ /* 0x000fe20000000000 */
[----:B--2---:R-:W-:-:S04]  /*0190*/  @!P2 IADD3 R6, P5, PT, R15, R6, RZ ;  /* 0x000000060f06a210 */ /* 0x004fc80007fbe0ff */
[----:B------:R-:W-:-:S13]  /*01a0*/  ISETP.GE.AND P0, PT, R13, R4, PT ;  /* 0x000000040d00720c */ /* 0x000fda0003f06270 */
[----:B------:R-:W1:Y:S01]  /*01b0*/  @!P0 LDC.64 R2, c[0x0][0x3a0] ;  /* 0x0000e800ff028b82 */ /* 0x000e620000000a00 */
[----:B------:R-:W-:Y:S01]  /*01c0*/  @!P0 IMAD R13, R0, 0x200, R13 ;  /* 0x00000200000d8824 */ /* 0x000fe200078e020d */
[----:B0-----:R-:W-:Y:S01]  /*01d0*/  @!P1 IADD3 R8, P4, PT, R19, R8, RZ ;  /* 0x0000000813089210 */ /* 0x001fe20007f9e0ff */
[----:B------:R-:W-:Y:S01]  /*01e0*/  @!P2 IMAD.X R7, RZ, RZ, R7, P5 ;  /* 0x000000ffff07a224 */ /* 0x000fe200028e0607 */
[----:B------:R-:W-:-:S03]  /*01f0*/  PRMT R15, RZ, 0x7610, R15 ;  /* 0x00007610ff0f7816 */ /* 0x000fc6000000000f */
[----:B------:R-:W-:-:S05]  /*0200*/  @!P1 IMAD.X R9, RZ, RZ, R9, P4 ;  /* 0x000000ffff099224 */ /* 0x000fca00020e0609 */
[----:B------:R-:W2:Y:S01]  /*0210*/  @!P1 LDG.E.U8 R14, desc[UR6][R8.64] ;  /* 0x00000006080e9981 */ /* 0x000ea2000c1e1100 */
[----:B-1----:R-:W-:Y:S02]  /*0220*/  @!P0 IADD3 R2, P3, PT, R13, R2, RZ ;  /* 0x000000020d028210 */ /* 0x002fe40007f7e0ff */
[----:B------:R-:W-:-:S03]  /*0230*/  PRMT R13, RZ, 0x7610, R13 ;  /* 0x00007610ff0d7816 */ /* 0x000fc6000000000d */
[----:B------:R-:W-:-:S03]  /*0240*/  @!P0 IMAD.X R3, RZ, RZ, R3, P3 ;  /* 0x000000ffff038224 */ /* 0x000fc600018e0603 */
[----:B------:R0:W5:Y:S04]  /*0250*/  @!P2 LDG.E.U8 R13, desc[UR6][R6.64] ;  /* 0x00000006060da981 */ /* 0x000168000c1e1100 */
[----:B------:R1:W5:Y:S01]  /*0260*/  @!P0 LDG.E.U8 R15, desc[UR6][R2.64] ;  /* 0x00000006020f8981 */ /* 0x000362000c1e1100 */
[----:B------:R-:W-:Y:S01]  /*0270*/  ISETP.GE.AND P0, PT, R5, R4, PT ;  /* 0x000000040500720c */ /* 0x000fe20003f06270 */
[----:B---3--:R-:W-:-:S04]  /*0280*/  UPRMT UR4, UR4, 0x8880, URZ ;  /* 0x0000888004047896 */ /* 0x008fc800080000ff */
[----:B------:R-:W-:Y:S01]  /*0290*/  UPRMT UR4, UR4, 0x7710, URZ ;  /* 0x0000771004047896 */ /* 0x000fe200080000ff */
[----:B------:R-:W-:Y:S04]  /*02a0*/  BSSY.RECONVERGENT B0, `(.L_x_9091) ;  /* 0x0000026000007945 */ /* 0x000fe80003800200 */
[----:B------:R-:W-:Y:S01]  /*02b0*/  BSSY.RELIABLE B1, `(.L_x_9092) ;  /* 0x000001d000017945 */ /* 0x000fe20003800100 */
[----:B----4-:R-:W-:-:S04]  /*02c0*/  PRMT R12, R12, 0x8880, RZ ;  /* 0x000088800c0c7816 */ /* 0x010fc800000000ff */
[----:B0-----:R-:W-:-:S04]  /*02d0*/  PRMT R6, R12, 0x7710, RZ ;  /* 0x000077100c067816 */ /* 0x001fc800000000ff */
[----:B------:R-:W-:Y:S02]  /*02e0*/  VIMNMX.S16x2 R6, PT, PT, R6, UR4, PT ;  /* 0x0000000406067c48 */ /* 0x000fe4000bfe0300 */
[----:B--2---:R-:W-:-:S04]  /*02f0*/  PRMT R14, R14, 0x8880, RZ ;  /* 0x000088800e0e7816 */ /* 0x004fc800000000ff */
[----:B-1----:R-:W-:-:S04]  /*0300*/  PRMT R2, R14, 0x7710, RZ ;  /* 0x000077100e027816 */ /* 0x002fc800000000ff */
[----:B------:R-:W-:Y:S02]  /*0310*/  VIMNMX.S16x2 R7, PT, PT, R2, UR4, PT ;  /* 0x0000000402077c48 */ /* 0x000fe4000bfe0300 */
[----:B-----5:R-:W-:Y:S02]  /*0320*/  PRMT R13, R13, 0x8880, RZ ;  /* 0x000088800d0d7816 */ /* 0x020fe400000000ff */
[----:B------:R-:W-:Y:S02]  /*0330*/  PRMT R10, R15, 0x8880, RZ ;  /* 0x000088800f0a7816 */ /* 0x000fe400000000ff */
[----:B------:R-:W-:Y:S02]  /*0340*/  PRMT R8, R13, 0x7710, RZ ;  /* 0x000077100d087816 */ /* 0x000fe400000000ff */
[----:B------:R-:W-:Y:S02]  /*0350*/  PRMT R10, R10, 0x7710, RZ ;  /* 0x000077100a0a7816 */ /* 0x000fe400000000ff */
[----:B------:R-:W-:-:S02]  /*0360*/  VIMNMX.S16x2 R8, PT, PT, R8, UR4, PT ;  /* 0x0000000408087c48 */ /* 0x000fc4000bfe0300 */
[----:B------:R-:W-:Y:S01]  /*0370*/  VIMNMX.S16x2 R10, PT, PT, R10, UR4, PT ;  /* 0x000000040a0a7c48 */ /* 0x000fe2000bfe0300 */
[----:B------:R-:W-:Y:S06]  /*0380*/  @P0 BRA `(.L_x_9093) ;  /* 0x00000000003c0947 */ /* 0x000fec0003800000 */
[----:B------:R-:W0:Y:S01]  /*0390*/  LDCU.64 UR4, c[0x0][0x398] ;  /* 0x00007300ff0477ac */ /* 0x000e220008000a00 */
[----:B------:R-:W-:Y:S02]  /*03a0*/  IMAD R2, R0, 0x200, R5 ;  /* 0x0000020000027824 */ /* 0x000fe400078e0205 */
[----:B------:R-:W-:-:S03]  /*03b0*/  VIADD R5, R5, 0x80 ;  /* 0x0000008005057836 */ /* 0x000fc60000000000 */
[----:B0-----:R-:W-:-:S05]  /*03c0*/  IADD3 R2, P0, PT, R2, UR4, RZ ;  /* 0x0000000402027c10 */ /* 0x001fca000ff1e0ff */
[----:B------:R-:W-:Y:S01]  /*03d0*/  IMAD.X R3, RZ, RZ, UR5, P0 ;  /* 0x00000005ff037e24 */ /* 0x000fe200080e06ff */
[----:B------:R-:W-:-:S04]  /*03e0*/  ISETP.GE.AND P0, PT, R5, R4, PT ;  /* 0x000000040500720c */ /* 0x000fc80003f06270 */
[----:B------:R0:W-:Y:S09]  /*03f0*/  STG.E.U8 desc[UR6][R2.64], R6 ;  /* 0x0000000602007986 */ /* 0x0001f2000c101106 */
[----:B------:R-:W-:Y:S05]  /*0400*/  @P0 BREAK.RELIABLE B1 ;  /* 0x0000000000010942 */ /* 0x000fea0003800100 */
[----:B------:R-:W-:Y:S05]  /*0410*/  @P0 BRA `(.L_x_9094) ;  /* 0x0000000000380947 */ /* 0x000fea0003800000 */
[----:B------:R-:W1:Y:S01]  /*0420*/  LDCU.64 UR4, c[0x0][0x398] ;  /* 0x00007300ff0477ac */ /* 0x000e620008000a00 */
[----:B0-----:R-:W-:Y:S02]  /*0430*/  IMAD R2, R0, 0x200, R5 ;  /* 0x0000020000027824 */ /* 0x001fe400078e0205 */
[----:B------:R-:W-:-:S03]  /*0440*/  VIADD R5, R5, 0x80 ;  /* 0x0000008005057836 */ /* 0x000fc60000000000 */
[----:B-1----:R-:W-:-:S05]  /*0450*/  IADD3 R2, P0, PT, R2, UR4, RZ ;  /* 0x0000000402027c10 */ /* 0x002fca000ff1e0ff */
[----:B------:R-:W-:-:S05]  /*0460*/  IMAD.X R3, RZ, RZ, UR5, P0 ;  /* 0x00000005ff037e24 */ /* 0x000fca00080e06ff */
[----:B------:R0:W-:Y:S03]  /*0470*/  STG.E.U8 desc[UR6][R2.64], R8 ;  /* 0x0000000802007986 */ /* 0x0001e6000c101106 */
.L_x_9093:
[----:B------:R-:W-:Y:S05]  /*0480*/  BSYNC.RELIABLE B1 ;  /* 0x0000000000017941 */ /* 0x000fea0003800100 */
.L_x_9092:
[----:B------:R-:W-:-:S13]  /*0490*/  ISETP.GE.AND P0, PT, R5, R4, PT ;  /* 0x000000040500720c */ /* 0x000fda0003f06270 */
[----:B0-----:R-:W0:Y:S01]  /*04a0*/  @!P0 LDC.64 R8, c[0x0][0x398] ;  /* 0x0000e600ff088b82 */ /* 0x001e220000000a00 */
[----:B------:R-:W-:Y:S02]  /*04b0*/  @!P0 IMAD R3, R0, 0x200, R5 ;  /* 0x0000020000038824 */ /* 0x000fe400078e0205 */
[----:B------:R-:W-:-:S03]  /*04c0*/  @!P0 VIADD R5, R5, 0x80 ;  /* 0x0000008005058836 */ /* 0x000fc60000000000 */
[----:B0-----:R-:W-:-:S05]  /*04d0*/  @!P0 IADD3 R2, P1, PT, R3, R8, RZ ;  /* 0x0000000803028210 */ /* 0x001fca0007f3e0ff */
[----:B------:R-:W-:-:S05]  /*04e0*/  @!P0 IMAD.X R3, RZ, RZ, R9, P1 ;  /* 0x000000ffff038224 */ /* 0x000fca00008e0609 */
[----:B------:R1:W-:Y:S03]  /*04f0*/  @!P0 STG.E.U8 desc[UR6][R2.64], R7 ;  /* 0x0000000702008986 */ /* 0x0003e6000c101106 */
.L_x_9094:
[----:B------:R-:W-:Y:S05]  /*0500*/  BSYNC.RECONVERGENT B0 ;  /* 0x0000000000007941 */ /* 0x000fea0003800200 */
.L_x_9091:
[----:B------:R-:W-:Y:S05]  /*0510*/  WARPSYNC.ALL ;  /* 0x0000000000007948 */ /* 0x000fea0003800000 */
[----:B------:R-:W-:-:S13]  /*0520*/  ISETP.GE.AND P0, PT, R5, R4, PT ;  /* 0x000000040500720c */ /* 0x000fda0003f06270 */
[----:B------:R-:W-:Y:S05]  /*0530*/  @P0 EXIT ;  /* 0x000000000000094d */ /* 0x000fea0003800000 */
[----:B------:R-:W0:Y:S01]  /*0540*/  LDCU.64 UR4, c[0x0][0x398] ;  /* 0x00007300ff0477ac */ /* 0x000e220008000a00 */
[----:B------:R-:W-:-:S05]  /*0550*/  IMAD R0, R0, 0x200, R5 ;  /* 0x0000020000007824 */ /* 0x000fca00078e0205 */
[----:B01----:R-:W-:-:S05]  /*0560*/  IADD3 R2, P0, PT, R0, UR4, RZ ;  /* 0x0000000400027c10 */ /* 0x003fca000ff1e0ff */
[----:B------:R-:W-:-:S05]  /*0570*/  IMAD.X R3, RZ, RZ, UR5, P0 ;  /* 0x00000005ff037e24 */ /* 0x000fca00080e06ff */
[----:B------:R-:W-:Y:S01]  /*0580*/  STG.E.U8 desc[UR6][R2.64], R10 ;  /* 0x0000000a02007986 */ /* 0x000fe2000c101106 */
[----:B------:R-:W-:Y:S05]  /*0590*/  EXIT ;  /* 0x000000000000794d */ /* 0x000fea0003800000 */
.L_x_9095:
        /* <DEDUP_REMOVED lines=14> */
.L_x_37058:


//--------------------- .text._ZN2at6native29vectorized_elementwise_kernelILi2EZZZNS0_21clamp_max_kernel_cudaERNS_18TensorIteratorBaseERKN3c106ScalarEENKUlvE_clEvENKUlvE0_clEvEUlaE_St5arrayIPcLm2EEEEviT0_T1_ --------------------------
	.section	.text._ZN2at6native29vectorized_elementwise_kernelILi2EZZZNS0_21clamp_max_kernel_cudaERNS_18TensorIteratorBaseERKN3c106ScalarEENKUlvE_clEvENKUlvE0_clEvEUlaE_St5arrayIPcLm2EEEEviT0_T1_,"ax",@progbits
	.align	128
        .global         _ZN2at6native29vectorized_elementwise_kernelILi2EZZZNS0_21clamp_max_kernel_cudaERNS_18TensorIteratorBaseERKN3c106ScalarEENKUlvE_clEvENKUlvE0_clEvEUlaE_St5arrayIPcLm2EEEEviT0_T1_
        .type           _ZN2at6native29vectorized_elementwise_kernelILi2EZZZNS0_21clamp_max_kernel_cudaERNS_18TensorIteratorBaseERKN3c106ScalarEENKUlvE_clEvENKUlvE0_clEvEUlaE_St5arrayIPcLm2EEEEviT0_T1_,@function
        .size           _ZN2at6native29vectorized_elementwise_kernelILi2EZZZNS0_21clamp_max_kernel_cudaERNS_18TensorIteratorBaseERKN3c106ScalarEENKUlvE_clEvENKUlvE0_clEvEUlaE_St5arrayIPcLm2EEEEviT0_T1_,(.L_x_37059 - _ZN2at6native29vectorized_elementwise_kernelILi2EZZZNS0_21clamp_max_kernel_cudaERNS_18TensorIteratorBaseERKN3c106ScalarEENKUlvE_clEvENKUlvE0_clEvEUlaE_St5arrayIPcLm2EEEEviT0_T1_)
        .other          _ZN2at6native29vectorized_elementwise_kernelILi2EZZZNS0_21clamp_max_kernel_cudaERNS_18TensorIteratorBaseERKN3c106ScalarEENKUlvE_clEvENKUlvE0_clEvEUlaE_St5arrayIPcLm2EEEEviT0_T1_,@"STO_CUDA_ENTRY STV_DEFAULT"
_ZN2at6native29vectorized_elementwise_kernelILi2EZZZNS0_21clamp_max_kernel_cudaERNS_18TensorIteratorBaseERKN3c106ScalarEENKUlvE_clEvENKUlvE0_clEvEUlaE_St5arrayIPcLm2EEEEviT0_T1_:
.text._ZN2at6native29vectorized_elementwise_kernelILi2EZZZNS0_21clamp_max_kernel_cudaERNS_18TensorIteratorBaseERKN3c106ScalarEENKUlvE_clEvENKUlvE0_clEvEUlaE_St5arrayIPcLm2EEEEviT0_T1_:
[----:B------:R-:W-:Y:S08]  /*0000*/  LDC R1, c[0x0][0x37c] ;  /* 0x0000df00ff017b82 */ /* 0x000ff00000000800 */
[----:B------:R-:W0:Y:S01]  /*0010*/  S2UR UR4, SR_CTAID.X ;  /* 0x00000000000479c3 */ /* 0x000e220000002500 */
[----:B------:R-:W1:Y:S01]  /*0020*/  LDCU UR5, c[0x0][0x380] ;  /* 0x00007000ff0577ac */ /* 0x000e620008000800 */
[----:B------:R-:W2:Y:S01]  /*0030*/  LDCU.64 UR10, c[0x0][0x358] ;  /* 0x00006b00ff0a77ac */ /* 0x000ea20008000a00 */
[----:B------:R-:W3:Y:S01]  /*0040*/  LDCU.U8 UR8, c[0x0][0x388] ;  /* 0x00007100ff0877ac */ /* 0x000ee20008000000 */
[----:B0-----:R-:W-:-:S04]  /*0050*/  USHF.L.U32 UR4, UR4, 0xa, URZ ;  /* 0x0000000a04047899 */ /* 0x001fc800080006ff */
[----:B-1----:R-:W-:-:S04]  /*0060*/  UIADD3 UR5, UPT, UPT, -UR4, UR5, URZ ;  /* 0x0000000504057290 */ /* 0x002fc8000fffe1ff */
[----:B------:R-:W-:-:S09]  /*0070*/  UISETP.GT.U32.AND UP0, UPT, UR5, 0x3ff, UPT ;  /* 0x000003ff0500788c */ /* 0x000fd2000bf04070 */
[----:B--23--:R-:W-:Y:S05]  /*0080*/  BRA.U UP0, `(.L_x_9096) ;  /* 0x0000000900807547 */ /* 0x00cfea000b800000 */
[----:B------:R-:W0:Y:S01]  /*0090*/  S2R R14, SR_TID.X ;  /* 0x00000000000e7919 */ /* 0x000e220000002100 */
[----:B------:R-:W-:Y:S02]  /*00a0*/  PRMT R15, RZ, 0x7610, R15 ;  /* 0x00007610ff0f7816 */ /* 0x000fe4000000000f */
[----:B0-----:R-:W-:Y:S01]  /*00b0*/  ISETP.GE.U32.AND P6, PT, R14, UR5, PT ;  /* 0x000000050e007c0c */ /* 0x001fe2000bfc6070 */
[----:B------:R-:W-:-:S12]  /*00c0*/  IMAD.MOV.U32 R0, RZ, RZ, R14 ;  /* 0x000000ffff007224 */ /* 0x000fd800078e000e */
[C---:B------:R-:W-:Y:S01]  /*00d0*/  @!P6 VIADD R14, R0.reuse, 0x80 ;  /* 0x00000080000ee836 */ /* 0x040fe20000000000 */
[----:B------:R-:W0:Y:S01]  /*00e0*/  @!P6 LDC.64 R4, c[0x0][0x3a0] ;  /* 0x0000e800ff04eb82 */ /* 0x000e220000000a00 */
[----:B------:R-:W-:-:S03]  /*00f0*/  @!P6 VIADD R9, R0, UR4 ;  /* 0x000000040009ec36 */ /* 0x000fc60008000000 */
[----:B------:R-:W-:-:S13]  /*0100*/  ISETP.GE.U32.AND P5, PT, R14, UR5, PT ;  /* 0x000000050e007c0c */ /* 0x000fda000bfa6070 */
[C---:B------:R-:W-:Y:S01]  /*0110*/  @!P5 VIADD R3, R14.reuse, UR4 ;  /* 0x000000040e03dc36 */ /* 0x040fe20008000000 */
[----:B------:R-:W1:Y:S01]  /*0120*/  @!P5 LDC.64 R22, c[0x0][0x3a0] ;  /* 0x0000e800ff16db82 */ /* 0x000e620000000a00 */
[----:B------:R-:W-:-:S05]  /*0130*/  @!P5 VIADD R14, R14, 0x80 ;  /* 0x000000800e0ed836 */ /* 0x000fca0000000000 */
[----:B------:R-:W-:Y:S02]  /*0140*/  ISETP.GE.U32.AND P4, PT, R14, UR5, PT ;  /* 0x000000050e007c0c */ /* 0x000fe4000bf86070 */
[----:B0-----:R-:W-:-:S05]  /*0150*/  @!P6 IADD3 R8, P0, PT, R9, R4, RZ ;  /* 0x000000040908e210 */ /* 0x001fca0007f1e0ff */
[----:B------:R-:W-:-:S05]  /*0160*/  @!P6 IMAD.X R9, RZ, RZ, R5, P0 ;  /* 0x000000ffff09e224 */ /* 0x000fca00000e0605 */
[----:B------:R0:W2:Y:S01]  /*0170*/  @!P6 LDG.E.U8 R15, desc[UR10][R8.64] ;  /* 0x0000000a080fe981 */ /* 0x0000a2000c1e1100 */
[C---:B------:R-:W-:Y:S01]  /*0180*/  @!P4 VIADD R27, R14.reuse, UR4 ;  /* 0x000000040e1bcc36 */ /* 0x040fe20008000000 */
[----:B------:R-:W3:Y:S01]  /*0190*/  @!P4 LDC.64 R12, c[0x0][0x3a0] ;  /* 0x0000e800ff0ccb82 */ /* 0x000ee20000000a00 */
[----:B------:R-:W-:-:S05]  /*01a0*/  @!P4 VIADD R14, R14, 0x80 ;  /* 0x000000800e0ec836 */ /* 0x000fca0000000000 */
[----:B------:R-:W-:-:S13]  /*01b0*/  ISETP.GE.U32.AND P3, PT, R14, UR5, PT ;  /* 0x000000050e007c0c */ /* 0x000fda000bf66070 */
[C---:B------:R-:W-:Y:S01]  /*01c0*/  @!P3 VIADD R25, R14.reuse, UR4 ;  /* 0x000000040e19bc36 */ /* 0x040fe20008000000 */
[----:B-1----:R-:W-:Y:S01]  /*01d0*/  @!P5 IADD3 R22, P6, PT, R3, R22, RZ ;  /* 0x000000160316d210 */ /* 0x002fe20007fde0ff */
[----:B------:R-:W-:Y:S01]  /*01e0*/  @!P3 VIADD R14, R14, 0x80 ;  /* 0x000000800e0eb836 */ /* 0x000fe20000000000 */
[----:B------:R-:W1:Y:S04]  /*01f0*/  @!P3 LDC.64 R10, c[0x0][0x3a0] ;  /* 0x0000e800ff0abb82 */ /* 0x000e680000000a00 */
[----:B------:R-:W-:-:S13]  /*0200*/  ISETP.GE.U32.AND P2, PT, R14, UR5, PT ;  /* 0x000000050e007c0c */ /* 0x000fda000bf46070 */
[C---:B------:R-:W-:Y:S01]  /*0210*/  @!P2 VIADD R21, R14.reuse, UR4 ;  /* 0x000000040e15ac36 */ /* 0x040fe20008000000 */
[----:B------:R-:W4:Y:S01]  /*0220*/  @!P2 LDC.64 R2, c[0x0][0x3a0] ;  /* 0x0000e800ff02ab82 */ /* 0x000f220000000a00 */
[----:B------:R-:W-:-:S05]  /*0230*/  @!P2 VIADD R14, R14, 0x80 ;  /* 0x000000800e0ea836 */ /* 0x000fca0000000000 */
[----:B------:R-:W-:-:S13]  /*0240*/  ISETP.GE.U32.AND P1, PT, R14, UR5, PT ;  /* 0x000000050e007c0c */ /* 0x000fda000bf26070 */
[C---:B------:R-:W-:Y:S01]  /*0250*/  @!P1 VIADD R19, R14.reuse, UR4 ;  /* 0x000000040e139c36 */ /* 0x040fe20008000000 */
[----:B------:R-:W-:Y:S01]  /*0260*/  PRMT R16, RZ, 0x7610, R16 ;  /* 0x00007610ff107816 */ /* 0x000fe20000000010 */
[----:B------:R-:W-:Y:S01]  /*0270*/  @!P1 VIADD R14, R14, 0x80 ;  /* 0x000000800e0e9836 */ /* 0x000fe20000000000 */
[----:B------:R-:W5:Y:S04]  /*0280*/  @!P1 LDC.64 R4, c[0x0][0x3a0] ;  /* 0x0000e800ff049b82 */ /* 0x000f680000000a00 */
[----:B------:R-:W-:Y:S01]  /*0290*/  ISETP.GE.U32.AND P0, PT, R14, UR5, PT ;  /* 0x000000050e007c0c */ /* 0x000fe2000bf06070 */
[----:B------:R-:W-:-:S05]  /*02a0*/  @!P5 IMAD.X R23, RZ, RZ, R23, P6 ;  /* 0x000000ffff17d224 */ /* 0x000fca00030e0617 */
[----:B------:R-:W2:Y:S07]  /*02b0*/  @!P5 LDG.E.U8 R16, desc[UR10][R22.64] ;  /* 0x0000000a1610d981 */ /* 0x000eae000c1e1100 */
[C---:B------:R-:W-:Y:S01]  /*02c0*/  @!P0 VIADD R17, R14.reuse, UR4 ;  /* 0x000000040e118c36 */ /* 0x040fe20008000000 */
[----:B------:R-:W5:Y:S01]  /*02d0*/  @!P0 LDC.64 R6, c[0x0][0x3a0] ;  /* 0x0000e800ff068b82 */ /* 0x000f620000000a00 */
[----:B------:R-:W-:-:S05]  /*02e0*/  @!P0 VIADD R14, R14, 0x80 ;  /* 0x000000800e0e8836 */ /* 0x000fca0000000000 */
[----:B------:R-:W-:Y:S02]  /*02f0*/  ISETP.GE.U32.AND P6, PT, R14, UR5, PT ;  /* 0x000000050e007c0c */ /* 0x000fe4000bfc6070 */
[----:B---3--:R-:W-:Y:S02]  /*0300*/  @!P4 IADD3 R12, P5, PT, R27, R12, RZ ;  /* 0x0000000c1b0cc210 */ /* 0x008fe40007fbe0ff */
[----:B------:R-:W-:-:S03]  /*0310*/  PRMT R20, RZ, 0x7610, R20 ;  /* 0x00007610ff147816 */ /* 0x000fc60000000014 */
[----:B------:R-:W-:-:S06]  /*0320*/  @!P4 IMAD.X R13, RZ, RZ, R13, P5 ;  /* 0x000000ffff0dc224 */ /* 0x000fcc00028e060d */
[----:B0-----:R-:W0:Y:S01]  /*0330*/  @!P6 LDC.64 R8, c[0x0][0x3a0] ;  /* 0x0000e800ff08eb82 */ /* 0x001e220000000a00 */
[----:B-1----:R-:W-:Y:S01]  /*0340*/  @!P3 IADD3 R10, P5, PT, R25, R10, RZ ;  /* 0x0000000a190ab210 */ /* 0x002fe20007fbe0ff */
[----:B------:R1:W3:Y:S01]  /*0350*/  @!P4 LDG.E.U8 R20, desc[UR10][R12.64] ;  /* 0x0000000a0c14c981 */ /* 0x0002e2000c1e1100 */
[----:B------:R-:W-:Y:S02]  /*0360*/  PRMT R18, RZ, 0x7610, R18 ;  /* 0x00007610ff127816 */ /* 0x000fe40000000012 */
[----:B----4-:R-:W-:Y:S01]  /*0370*/  @!P2 IADD3 R2, P4, PT, R21, R2, RZ ;  /* 0x000000021502a210 */ /* 0x010fe20007f9e0ff */
[----:B------:R-:W-:Y:S01]  /*0380*/  @!P3 IMAD.X R11, RZ, RZ, R11, P5 ;  /* 0x000000ffff0bb224 */ /* 0x000fe200028e060b */
[----:B------:R-:W-:-:S03]  /*0390*/  PRMT R21, RZ, 0x7610, R21 ;  /* 0x00007610ff157816 */ /* 0x000fc60000000015 */
[----:B------:R-:W-:Y:S01]  /*03a0*/  @!P2 IMAD.X R3, RZ, RZ, R3, P4 ;  /* 0x000000ffff03a224 */ /* 0x000fe200020e0603 */
[----:B------:R4:W3:Y:S01]  /*03b0*/  @!P3 LDG.E.U8 R18, desc[UR10][R10.64] ;  /* 0x0000000a0a12b981 */ /* 0x0008e2000c1e1100 */
[----:B-----5:R-:W-:Y:S01]  /*03c0*/  @!P1 IADD3 R4, P3, PT, R19, R4, RZ ;  /* 0x0000000413049210 */ /* 0x020fe20007f7e0ff */
[----:B------:R-:W-:Y:S01]  /*03d0*/  @!P6 VIADD R19, R14, UR4 ;  /* 0x000000040e13ec36 */ /* 0x000fe20008000000 */
[----:B------:R-:W-:Y:S01]  /*03e0*/  @!P0 IADD3 R6, P4, PT, R17, R6, RZ ;  /* 0x0000000611068210 */ /* 0x000fe20007f9e0ff */
[----:B------:R2:W5:Y:S01]  /*03f0*/  @!P2 LDG.E.U8 R21, desc[UR10][R2.64] ;  /* 0x0000000a0215a981 */ /* 0x000562000c1e1100 */
[----:B-1----:R-:W-:Y:S01]  /*0400*/  PRMT R12, RZ, 0x7610, R12 ;  /* 0x00007610ff0c7816 */ /* 0x002fe2000000000c */
[----:B------:R-:W-:Y:S02]  /*0410*/  @!P1 IMAD.X R5, RZ, RZ, R5, P3 ;  /* 0x000000ffff059224 */ /* 0x000fe400018e0605 */
[----:B------:R-:W-:Y:S01]  /*0420*/  @!P0 IMAD.X R7, RZ, RZ, R7, P4 ;  /* 0x000000ffff078224 */ /* 0x000fe200020e0607 */
[----:B----4-:R-:W-:-:S02]  /*0430*/  PRMT R11, RZ, 0x7610, R11 ;  /* 0x00007610ff0b7816 */ /* 0x010fc4000000000b */
[----:B------:R1:W4:Y:S01]  /*0440*/  @!P1 LDG.E.U8 R12, desc[UR10][R4.64] ;  /* 0x0000000a040c9981 */ /* 0x000322000c1e1100 */
[----:B0-----:R-:W-:Y:S02]  /*0450*/  @!P6 IADD3 R8, P2, PT, R19, R8, RZ ;  /* 0x000000081308e210 */ /* 0x001fe40007f5e0ff */
[----:B------:R-:W-:Y:S01]  /*0460*/  PRMT R10, RZ, 0x7610, R10 ;  /* 0x00007610ff0a7816 */ /* 0x000fe2000000000a */
[----:B------:R0:W4:Y:S02]  /*0470*/  @!P0 LDG.E.U8 R11, desc[UR10][R6.64] ;  /* 0x0000000a060b8981 */ /* 0x000124000c1e1100 */
[----:B------:R-:W-:-:S05]  /*0480*/  @!P6 IMAD.X R9, RZ, RZ, R9, P2 ;  /* 0x000000ffff09e224 */ /* 0x000fca00010e0609 */
[----:B------:R4:W4:Y:S01]  /*0490*/  @!P6 LDG.E.U8 R10, desc[UR10][R8.64] ;  /* 0x0000000a080ae981 */ /* 0x000922000c1e1100 */
[----:B------:R-:W-:-:S04]  /*04a0*/  UPRMT UR6, UR8, 0x8880, URZ ;  /* 0x0000888008067896 */ /* 0x000fc800080000ff */
[----:B------:R-:W-:Y:S01]  /*04b0*/  UPRMT UR6, UR6, 0x7710, URZ ;  /* 0x0000771006067896 */ /* 0x000fe200080000ff */
[----:B------:R-:W-:Y:S01]  /*04c0*/  ISETP.GE.U32.AND P0, PT, R0, UR5, PT ;  /* 0x0000000500007c0c */ /* 0x000fe2000bf06070 */
[----:B------:R-:W-:Y:S04]  /*04d0*/  BSSY.RECONVERGENT B0, `(.L_x_9097) ;  /* 0x0000052000007945 */ /* 0x000fe80003800200 */
[----:B------:R-:W-:Y:S01]  /*04e0*/  BSSY.RELIABLE B1, `(.L_x_9098) ;  /* 0x0000049000017945 */ /* 0x000fe20003800100 */
[----:B--2---:R-:W-:-:S04]  /*04f0*/  PRMT R2, R15, 0x8880, RZ ;  /* 0x000088800f027816 */ /* 0x004fc800000000ff */
[----:B------:R-:W-:-:S04]  /*0500*/  PRMT R2, R2, 0x7710, RZ ;  /* 0x0000771002027816 */ /* 0x000fc800000000ff */
[----:B-1----:R-:W-:Y:S02]  /*0510*/  VIMNMX.S16x2 R5, PT, PT, R2, UR6, PT ;  /* 0x0000000602057c48 */ /* 0x002fe4000bfe0300 */
[----:B------:R-:W-:-:S04]  /*0520*/  PRMT R14, R16, 0x8880, RZ ;  /* 0x00008880100e7816 */ /* 0x000fc800000000ff */
[----:B------:R-:W-:-:S04]  /*0530*/  PRMT R14, R14, 0x7710, RZ ;  /* 0x000077100e0e7816 */ /* 0x000fc800000000ff */
[----:B------:R-:W-:Y:S02]  /*0540*/  VIMNMX.S16x2 R2, PT, PT, R14, UR6, PT ;  /* 0x000000060e027c48 */ /* 0x000fe4000bfe0300 */
[----:B---3--:R-:W-:-:S04]  /*0550*/  PRMT R20, R20, 0x8880, RZ ;  /* 0x0000888014147816 */ /* 0x008fc800000000ff */
[----:B------:R-:W-:Y:S02]  /*0560*/  PRMT R4, R20, 0x7710, RZ ;  /* 0x0000771014047816 */ /* 0x000fe400000000ff */
[----:B------:R-:W-:-:S04]  /*0570*/  PRMT R18, R18, 0x8880, RZ ;  /* 0x0000888012127816 */ /* 0x000fc800000000ff */
[----:B0-----:R-:W-:Y:S02]  /*0580*/  PRMT R6, R18, 0x7710, RZ ;  /* 0x0000771012067816 */ /* 0x001fe400000000ff */
[----:B------:R-:W-:Y:S02]  /*0590*/  VIMNMX.S16x2 R3, PT, PT, R4, UR6, PT ;  /* 0x0000000604037c48 */ /* 0x000fe4000bfe0300 */
[----:B------:R-:W-:Y:S02]  /*05a0*/  VIMNMX.S16x2 R4, PT, PT, R6, UR6, PT ;  /* 0x0000000606047c48 */ /* 0x000fe4000bfe0300 */
[----:B-----5:R-:W-:Y:S02]  /*05b0*/  PRMT R6, R21, 0x8880, RZ ;  /* 0x0000888015067816 */ /* 0x020fe400000000ff */
[----:B----4-:R-:W-:Y:S02]  /*05c0*/  PRMT R8, R12, 0x8880, RZ ;  /* 0x000088800c087816 */ /* 0x010fe400000000ff */
[----:B------:R-:W-:-:S02]  /*05d0*/  PRMT R11, R11, 0x8880, RZ ;  /* 0x000088800b0b7816 */ /* 0x000fc400000000ff */
[----:B------:R-:W-:Y:S02]  /*05e0*/  PRMT R6, R6, 0x7710, RZ ;  /* 0x0000771006067816 */ /* 0x000fe400000000ff */
[----:B------:R-:W-:Y:S02]  /*05f0*/  PRMT R12, R10, 0x8880, RZ ;  /* 0x000088800a0c7816 */ /* 0x000fe400000000ff */
[----:B------:R-:W-:Y:S02]  /*0600*/  PRMT R8, R8, 0x7710, RZ ;  /* 0x0000771008087816 */ /* 0x000fe400000000ff */
[----:B------:R-:W-:Y:S02]  /*0610*/  PRMT R10, R11, 0x7710, RZ ;  /* 0x000077100b0a7816 */ /* 0x000fe400000000ff */
[----:B------:R-:W-:Y:S02]  /*0620*/  PRMT R12, R12, 0x7710, RZ ;  /* 0x000077100c0c7816 */ /* 0x000fe400000000ff */
[----:B------:R-:W-:-:S02]  /*0630*/  VIMNMX.S16x2 R7, PT, PT, R6, UR6, PT ;  /* 0x0000000606077c48 */ /* 0x000fc4000bfe0300 */
[----:B------:R-:W-:Y:S02]  /*0640*/  VIMNMX.S16x2 R8, PT, PT, R8, UR6, PT ;  /* 0x0000000608087c48 */ /* 0x000fe4000bfe0300 */
[----:B------:R-:W-:Y:S02]  /*0650*/  VIMNMX.S16x2 R9, PT, PT, R10, UR6, PT ;  /* 0x000000060a097c48 */ /* 0x000fe4000bfe0300 */
[----:B------:R-:W-:Y:S01]  /*0660*/  VIMNMX.S16x2 R6, PT, PT, R12, UR6, PT ;  /* 0x000000060c067c48 */ /* 0x000fe2000bfe0300 */
[----:B------:R-:W-:Y:S06]  /*0670*/  @P0 BRA `(.L_x_9099) ;  /* 0x0000000000380947 */ /* 0x000fec0003800000 */
[----:B------:R-:W0:Y:S01]  /*0680*/  LDCU.64 UR6, c[0x0][0x398] ;  /* 0x00007300ff0677ac */ /* 0x000e220008000a00 */
[C---:B------:R-:W-:Y:S02]  /*0690*/  VIADD R10, R0.reuse, UR4 ;  /* 0x00000004000a7c36 */ /* 0x040fe40008000000 */
[----:B------:R-:W-:-:S03]  /*06a0*/  VIADD R0, R0, 0x80 ;  /* 0x0000008000007836 */ /* 0x000fc60000000000 */
[----:B0-----:R-:W-:-:S05]  /*06b0*/  IADD3 R10, P0, PT, R10, UR6, RZ ;  /* 0x000000060a0a7c10 */ /* 0x001fca000ff1e0ff */
[----:B------:R-:W-:Y:S01]  /*06c0*/  IMAD.X R11, RZ, RZ, UR7, P0 ;  /* 0x00000007ff0b7e24 */ /* 0x000fe200080e06ff */
[----:B------:R-:W-:-:S04]  /*06d0*/  ISETP.GE.U32.AND P0, PT, R0, UR5, PT ;  /* 0x0000000500007c0c */ /* 0x000fc8000bf06070 */
[----:B------:R0:W-:Y:S09]  /*06e0*/  STG.E.U8 desc[UR10][R10.64], R5 ;  /* 0x000000050a007986 */ /* 0x0001f2000c10110a */
[----:B------:R-:W-:Y:S05]  /*06f0*/  @P0 BRA `(.L_x_9100) ;  /* 0x0000000000380947 */ /* 0x000fea0003800000 */
[----:B------:R-:W1:Y:S01]  /*0700*/  LDCU.64 UR6, c[0x0][0x398] ;  /* 0x00007300ff0677ac */ /* 0x000e620008000a00 */
[C---:B0-----:R-:W-:Y:S02]  /*0710*/  VIADD R10, R0.reuse, UR4 ;  /* 0x00000004000a7c36 */ /* 0x041fe40008000000 */
[----:B------:R-:W-:-:S03]  /*0720*/  VIADD R0, R0, 0x80 ;  /* 0x0000008000007836 */ /* 0x000fc60000000000 */
[----:B-1----:R-:W-:-:S05]  /*0730*/  IADD3 R10, P0, PT, R10, UR6, RZ ;  /* 0x000000060a0a7c10 */ /* 0x002fca000ff1e0ff */
[----:B------:R-:W-:-:S05]  /*0740*/  IMAD.X R11, RZ, RZ, UR7, P0 ;  /* 0x00000007ff0b7e24 */ /* 0x000fca00080e06ff */
[----:B------:R0:W-:Y:S03]  /*0750*/  STG.E.U8 desc[UR10][R10.64], R2 ;  /* 0x000000020a007986 */ /* 0x0001e6000c10110a */
.L_x_9099:
[----:B------:R-:W-:-:S13]  /*0760*/  ISETP.GE.U32.AND P0, PT, R0, UR5, PT ;  /* 0x0000000500007c0c */ /* 0x000fda000bf06070 */
[----:B------:R-:W-:Y:S05]  /*0770*/  @P0 BRA `(.L_x_9101) ;  /* 0x0000000000380947 */ /* 0x000fea0003800000 */
[----:B------:R-:W1:Y:S01]  /*0780*/  LDCU.64 UR6, c[0x0][0x398] ;  /* 0x00007300ff0677ac */ /* 0x000e620008000a00 */
[C---:B0-----:R-:W-:Y:S02]  /*0790*/  VIADD R10, R0.reuse, UR4 ;  /* 0x00000004000a7c36 */ /* 0x041fe40008000000 */
[----:B------:R-:W-:-:S03]  /*07a0*/  VIADD R0, R0, 0x80 ;  /* 0x0000008000007836 */ /* 0x000fc60000000000 */
[----:B-1----:R-:W-:-:S05]  /*07b0*/  IADD3 R10, P0, PT, R10, UR6, RZ ;  /* 0x000000060a0a7c10 */ /* 0x002fca000ff1e0ff */
[----:B------:R-:W-:-:S05]  /*07c0*/  IMAD.X R11, RZ, RZ, UR7, P0 ;  /* 0x00000007ff0b7e24 */ /* 0x000fca00080e06ff */
[----:B------:R1:W-:Y:S03]  /*07d0*/  STG.E.U8 desc[UR10][R10.64], R3 ;  /* 0x000000030a007986 */ /* 0x0003e6000c10110a */
.L_x_9100:
[----:B------:R-:W-:-:S13]  /*07e0*/  ISETP.GE.U32.AND P0, PT, R0, UR5, PT ;  /* 0x0000000500007c0c */ /* 0x000fda000bf06070 */
[----:B------:R-:W-:Y:S05]  /*07f0*/  @P0 BRA `(.L_x_9102) ;  /* 0x0000000000380947 */ /* 0x000fea0003800000 */
[----:B------:R-:W2:Y:S01]  /*0800*/  LDCU.64 UR6, c[0x0][0x398] ;  /* 0x00007300ff0677ac */ /* 0x000ea20008000a00 */
[C---:B------:R-:W-:Y:S02]  /*0810*/  VIADD R2, R0.reuse, UR4 ;  /* 0x0000000400027c36 */ /* 0x040fe40008000000 */
[----:B------:R-:W-:-:S03]  /*0820*/  VIADD R0, R0, 0x80 ;  /* 0x0000008000007836 */ /* 0x000fc60000000000 */
[----:B--2---:R-:W-:-:S05]  /*0830*/  IADD3 R2, P0, PT, R2, UR6, RZ ;  /* 0x0000000602027c10 */ /* 0x004fca000ff1e0ff */
[----:B-1----:R-:W-:-:S05]  /*0840*/  IMAD.X R3, RZ, RZ, UR7, P0 ;  /* 0x00000007ff037e24 */ /* 0x002fca00080e06ff */
[----:B------:R1:W-:Y:S03]  /*0850*/  STG.E.U8 desc[UR10][R2.64], R4 ;  /* 0x0000000402007986 */ /* 0x0003e6000c10110a */
.L_x_9101:
[----:B------:R-:W-:-:S13]  /*0860*/  ISETP.GE.U32.AND P0, PT, R0, UR5, PT ;  /* 0x0000000500007c0c */ /* 0x000fda000bf06070 */
[----:B------:R-:W-:Y:S05]  /*0870*/  @P0 BRA `(.L_x_9103) ;  /* 0x00000000003c0947 */ /* 0x000fea0003800000 */
[----:B------:R-:W2:Y:S01]  /*0880*/  LDCU.64 UR6, c[0x0][0x398] ;  /* 0x00007300ff0677ac */ /* 0x000ea20008000a00 */
[C---:B01----:R-:W-:Y:S02]  /*0890*/  VIADD R2, R0.reuse, UR4 ;  /* 0x0000000400027c36 */ /* 0x043fe40008000000 */
[----:B------:R-:W-:-:S03]  /*08a0*/  VIADD R0, R0, 0x80 ;  /* 0x0000008000007836 */ /* 0x000fc60000000000 */
[----:B--2---:R-:W-:-:S05]  /*08b0*/  IADD3 R2, P0, PT, R2, UR6, RZ ;  /* 0x0000000602027c10 */ /* 0x004fca000ff1e0ff */
[----:B------:R-:W-:-:S05]  /*08c0*/  IMAD.X R3, RZ, RZ, UR7, P0 ;  /* 0x00000007ff037e24 */ /* 0x000fca00080e06ff */
[----:B------:R2:W-:Y:S03]  /*08d0*/  STG.E.U8 desc[UR10][R2.64], R7 ;  /* 0x0000000702007986 */ /* 0x0005e6000c10110a */
.L_x_9102:
[----:B------:R-:W-:-:S13]  /*08e0*/  ISETP.GE.U32.AND P0, PT, R0, UR5, PT ;  /* 0x0000000500007c0c */ /* 0x000fda000bf06070 */
[----:B------:R-:W-:Y:S05]  /*08f0*/  @P0 BREAK.RELIABLE B1 ;  /* 0x0000000000010942 */ /* 0x000fea0003800100 */
[----:B------:R-:W-:Y:S05]  /*0900*/  @P0 BRA `(.L_x_9104) ;  /* 0x0000000000380947 */ /* 0x000fea0003800000 */
[----:B------:R-:W3:Y:S01]  /*0910*/  LDCU.64 UR6, c[0x0][0x398] ;  /* 0x00007300ff0677ac */ /* 0x000ee20008000a00 */
[C---:B--2---:R-:W-:Y:S02]  /*0920*/  VIADD R2, R0.reuse, UR4 ;  /* 0x0000000400027c36 */ /* 0x044fe40008000000 */
[----:B------:R-:W-:-:S03]  /*0930*/  VIADD R0, R0, 0x80 ;  /* 0x0000008000007836 */ /* 0x000fc60000000000 */
[----:B---3--:R-:W-:-:S05]  /*0940*/  IADD3 R2, P0, PT, R2, UR6, RZ ;  /* 0x0000000602027c10 */ /* 0x008fca000ff1e0ff */
[----:B-1----:R-:W-:-:S05]  /*0950*/  IMAD.X R3, RZ, RZ, UR7, P0 ;  /* 0x00000007ff037e24 */ /* 0x002fca00080e06ff */
[----:B------:R2:W-:Y:S03]  /*0960*/  STG.E.U8 desc[UR10][R2.64], R8 ;  /* 0x0000000802007986 */ /* 0x0005e6000c10110a */
.L_x_9103:
[----:B------:R-:W-:Y:S05]  /*0970*/  BSYNC.RELIABLE B1 ;  /* 0x0000000000017941 */ /* 0x000fea0003800100 */
.L_x_9098:
[----:B------:R-:W-:-:S13]  /*0980*/  ISETP.GE.U32.AND P0, PT, R0, UR5, PT ;  /* 0x0000000500007c0c */ /* 0x000fda000bf06070 */
[----:B01----:R-:W0:Y:S01]  /*0990*/  @!P0 LDC.64 R4, c[0x0][0x398] ;  /* 0x0000e600ff048b82 */ /* 0x003e220000000a00 */
[C---:B--2---:R-:W-:Y:S02]  /*09a0*/  @!P0 VIADD R3, R0.reuse, UR4 ;  /* 0x0000000400038c36 */ /* 0x044fe40008000000 */
[----:B------:R-:W-:-:S03]  /*09b0*/  @!P0 VIADD R0, R0, 0x80 ;  /* 0x0000008000008836 */ /* 0x000fc60000000000 */
[----:B0-----:R-:W-:-:S05]  /*09c0*/  @!P0 IADD3 R2, P1, PT, R3, R4, RZ ;  /* 0x0000000403028210 */ /* 0x001fca0007f3e0ff */
[----:B------:R-:W-:-:S05]  /*09d0*/  @!P0 IMAD.X R3, RZ, RZ, R5, P1 ;  /* 0x000000ffff038224 */ /* 0x000fca00008e0605 */
[----:B------:R3:W-:Y:S03]  /*09e0*/  @!P0 STG.E.U8 desc[UR10][R2.64], R9 ;  /* 0x0000000902008986 */ /* 0x0007e6000c10110a */
.L_x_9104:
[----:B------:R-:W-:Y:S05]  /*09f0*/  BSYNC.RECONVERGENT B0 ;  /* 0x0000000000007941 */ /* 0x000fea0003800200 */
.L_x_9097:
[----:B------:R-:W-:Y:S05]  /*0a00*/  WARPSYNC.ALL ;  /* 0x0000000000007948 */ /* 0x000fea0003800000 */
[----:B------:R-:W-:-:S13]  /*0a10*/  ISETP.GE.U32.AND P0, PT, R0, UR5, PT ;  /* 0x0000000500007c0c */ /* 0x000fda000bf06070 */
[----:B------:R-:W-:Y:S05]  /*0a20*/  @P0 EXIT ;  /* 0x000000000000094d */ /* 0x000fea0003800000 */
[----:B------:R-:W2:Y:S01]  /*0a30*/  LDCU.64 UR6, c[0x0][0x398] ;  /* 0x00007300ff0677ac */ /* 0x000ea20008000a00 */
[----:B------:R-:W-:-:S05]  /*0a40*/  VIADD R0, R0, UR4 ;  /* 0x0000000400007c36 */ /* 0x000fca0008000000 */
[----:B--23--:R-:W-:-:S05]  /*0a50*/  IADD3 R2, P0, PT, R0, UR6, RZ ;  /* 0x0000000600027c10 */ /* 0x00cfca000ff1e0ff */
[----:B-1----:R-:W-:-:S05]  /*0a60*/  IMAD.X R3, RZ, RZ, UR7, P0 ;  /* 0x00000007ff037e24 */ /* 0x002fca00080e06ff */
[----:B------:R-:W-:Y:S01]  /*0a70*/  STG.E.U8 desc[UR10][R2.64], R6 ;  /* 0x0000000602007986 */ /* 0x000fe2000c10110a */
[----:B------:R-:W-:Y:S05]  /*0a80*/  EXIT ;  /* 0x000000000000794d */ /* 0x000fea0003800000 */
.L_x_9096:
[----:B------:R-:W0:Y:S01]  /*0a90*/  LDCU.64 UR6, c[0x0][0x3a0] ;  /* 0x00007400ff0677ac */ /* 0x000e220008000a00 */
[----:B------:R-:W1:Y:S01]  /*0aa0*/  S2R R11, SR_TID.X ;  /* 0x00000000000b7919 */ /* 0x000e620000002100 */
[----:B0-----:R-:W-:-:S04]  /*0ab0*/  UIADD3 UR6, UP0, UPT, UR4, UR6, URZ ;  /* 0x0000000604067290 */ /* 0x001fc8000ff1e0ff */
[----:B------:R-:W-:Y:S02]  /*0ac0*/  UIADD3.X UR7, UPT, UPT, URZ, UR7, URZ, UP0, !UPT ;  /* 0x00000007ff077290 */ /* 0x000fe400087fe4ff */
[----:B------:R-:W-:-:S04]  /*0ad0*/  IMAD.U32 R4, RZ, RZ, UR6 ;  /* 0x00000006ff047e24 */ /* 0x000fc8000f8e00ff */
[----:B------:R-:W-:Y:S02]  /*0ae0*/  IMAD.U32 R5, RZ, RZ, UR7 ;  /* 0x00000007ff057e24 */ /* 0x000fe4000f8e00ff */
[----:B-1----:R-:W-:-:S03]  /*0af0*/  IMAD.WIDE.U32 R4, R11, 0x2, R4 ;  /* 0x000000020b047825 */ /* 0x002fc600078e0004 */
[----:B------:R-:W0:Y:S02]  /*0b00*/  LDCU.64 UR6, c[0x0][0x398] ;  /* 0x00007300ff0677ac */ /* 0x000e240008000a00 */
[----:B------:R-:W2:Y:S04]  /*0b10*/  LDG.E.U16 R6, desc[UR10][R4.64+0x100] ;  /* 0x0001000a04067981 */ /* 0x000ea8000c1e1500 */
[----:B------:R-:W3:Y:S04]  /*0b20*/  LDG.E.U16 R0, desc[UR10][R4.64] ;  /* 0x0000000a04007981 */ /* 0x000ee8000c1e1500 */
[----:B------:R-:W4:Y:S04]  /*0b30*/  LDG.E.U16 R9, desc[UR10][R4.64+0x300] ;  /* 0x0003000a04097981 */ /* 0x000f28000c1e1500 */
[----:B------:R2:W5:Y:S01]  /*0b40*/  LDG.E.U16 R7, desc[UR10][R4.64+0x200] ;  /* 0x0002000a04077981 */ /* 0x000562000c1e1500 */
[----:B0-----:R-:W-:-:S04]  /*0b50*/  UIADD3 UR6, UP0, UPT, UR4, UR6, URZ ;  /* 0x0000000604067290 */ /* 0x001fc8000ff1e0ff */
[----:B------:R-:W-:Y:S02]  /*0b60*/  UIADD3.X UR7, UPT, UPT, URZ, UR7, URZ, UP0, !UPT ;  /* 0x00000007ff077290 */ /* 0x000fe400087fe4ff */
[----:B------:R-:W-:Y:S01]  /*0b70*/  IMAD.U32 R2, RZ, RZ, UR6 ;  /* 0x00000006ff027e24 */ /* 0x000fe2000f8e00ff */
[----:B------:R-:W-:-:S04]  /*0b80*/  UPRMT UR6, UR8, 0x8880, URZ ;  /* 0x0000888008067896 */ /* 0x000fc800080000ff */
[----:B------:R-:W-:Y:S01]  /*0b90*/  UPRMT UR6, UR6, 0x7710, URZ ;  /* 0x0000771006067896 */ /* 0x000fe200080000ff */
[----:B------:R-:W-:Y:S02]  /*0ba0*/  IMAD.U32 R3, RZ, RZ, UR7 ;  /* 0x00000007ff037e24 */ /* 0x000fe4000f8e00ff */
[----:B------:R-:W-:Y:S01]  /*0bb0*/  IMAD.WIDE.U32 R2, R11, 0x2, R2 ;  /* 0x000000020b027825 */ /* 0x000fe200078e0002 */
[C---:B--2---:R-:W-:Y:S02]  /*0bc0*/  PRMT R5, R6.reuse, 0x9991, RZ ;  /* 0x0000999106057816 */ /* 0x044fe400000000ff */
[----:B------:R-:W-:Y:S02]  /*0bd0*/  PRMT R6, R6, 0x8880, RZ ;  /* 0x0000888006067816 */ /* 0x000fe400000000ff */
[C---:B---3--:R-:W-:Y:S02]  /*0be0*/  PRMT R8, R0.reuse, 0x8880, RZ ;  /* 0x0000888000087816 */ /* 0x048fe400000000ff */
[----:B------:R-:W-:-:S02]  /*0bf0*/  PRMT R10, R0, 0x9991, RZ ;  /* 0x00009991000a7816 */ /* 0x000fc400000000ff */
[----:B------:R-:W-:Y:S02]  /*0c00*/  PRMT R6, R6, 0x7710, RZ ;  /* 0x0000771006067816 */ /* 0x000fe400000000ff */
[----:B------:R-:W-:Y:S02]  /*0c10*/  PRMT R4, R8, 0x7710, RZ ;  /* 0x0000771008047816 */ /* 0x000fe400000000ff */
[----:B------:R-:W-:Y:S02]  /*0c20*/  PRMT R0, R10, 0x7710, RZ ;  /* 0x000077100a007816 */ /* 0x000fe400000000ff */
[----:B------:R-:W-:Y:S02]  /*0c30*/  PRMT R8, R5, 0x7710, RZ ;  /* 0x0000771005087816 */ /* 0x000fe400000000ff */
[----:B----4-:R-:W-:Y:S02]  /*0c40*/  PRMT R10, R9, 0x9991, RZ ;  /* 0x00009991090a7816 */ /* 0x010fe400000000ff */
[----:B------:R-:W-:-:S02]  /*0c50*/  VIMNMX.S16x2 R12, PT, PT, R6, UR6, PT ;  /* 0x00000006060c7c48 */ /* 0x000fc4000bfe0300 */
[----:B------:R-:W-:Y:S02]  /*0c60*/  VIMNMX.S16x2 R11, PT, PT, R4, UR6, PT ;  /* 0x00000006040b7c48 */ /* 0x000fe4000bfe0300 */
[C---:B-----5:R-:W-:Y:S02]  /*0c70*/  PRMT R6, R7.reuse, 0x9991, RZ ;  /* 0x0000999107067816 */ /* 0x060fe400000000ff */
[----:B------:R-:W-:Y:S02]  /*0c80*/  VIMNMX.S16x2 R13, PT, PT, R8, UR6, PT ;  /* 0x00000006080d7c48 */ /* 0x000fe4000bfe0300 */
[----:B------:R-:W-:Y:S02]  /*0c90*/  PRMT R4, R7, 0x8880, RZ ;  /* 0x0000888007047816 */ /* 0x000fe400000000ff */
[----:B------:R-:W-:Y:S02]  /*0ca0*/  PRMT R8, R9, 0x8880, RZ ;  /* 0x0000888009087816 */ /* 0x000fe400000000ff */
[----:B------:R-:W-:-:S02]  /*0cb0*/  PRMT R10, R10, 0x7710, RZ ;  /* 0x000077100a0a7816 */ /* 0x000fc400000000ff */
[----:B------:R-:W-:Y:S02]  /*0cc0*/  VIMNMX.S16x2 R0, PT, PT, R0, UR6, PT ;  /* 0x0000000600007c48 */ /* 0x000fe4000bfe0300 */
[----:B------:R-:W-:Y:S02]  /*0cd0*/  PRMT R6, R6, 0x7710, RZ ;  /* 0x0000771006067816 */ /* 0x000fe400000000ff */
[----:B------:R-:W-:Y:S02]  /*0ce0*/  PRMT R4, R4, 0x7710, RZ ;  /* 0x0000771004047816 */ /* 0x000fe400000000ff */
[----:B------:R-:W-:Y:S02]  /*0cf0*/  PRMT R8, R8, 0x7710, RZ ;  /* 0x0000771008087816 */ /* 0x000fe400000000ff */
[----:B------:R-:W-:Y:S02]  /*0d00*/  VIMNMX.S16x2 R10, PT, PT, R10, UR6, PT ;  /* 0x000000060a0a7c48 */ /* 0x000fe4000bfe0300 */
[----:B------:R-:W-:-:S02]  /*0d10*/  VIMNMX.S16x2 R9, PT, PT, R6, UR6, PT ;  /* 0x0000000606097c48 */ /* 0x000fc4000bfe0300 */
[----:B------:R-:W-:Y:S02]  /*0d20*/  PRMT R5, R0, 0x7610, R5 ;  /* 0x0000761000057816 */ /* 0x000fe40000000005 */
[----:B------:R-:W-:Y:S02]  /*0d30*/  VIMNMX.S16x2 R6, PT, PT, R4, UR6, PT ;  /* 0x0000000604067c48 */ /* 0x000fe4000bfe0300 */
[----:B------:R-:W-:Y:S02]  /*0d40*/  PRMT R0, R11, 0x7610, R0 ;  /* 0x000076100b007816 */ /* 0x000fe40000000000 */
[----:B------:R-:W-:Y:S02]  /*0d50*/  VIMNMX.S16x2 R8, PT, PT, R8, UR6, PT ;  /* 0x0000000608087c48 */ /* 0x000fe4000bfe0300 */
[----:B------:R-:W-:Y:S02]  /*0d60*/  PRMT R7, R13, 0x7610, R7 ;  /* 0x000076100d077816 */ /* 0x000fe40000000007 */
[----:B------:R-:W-:-:S02]  /*0d70*/  PRMT R4, R12, 0x7610, R4 ;  /* 0x000076100c047816 */ /* 0x000fc40000000004 */
[----:B------:R-:W-:Y:S02]  /*0d80*/  PRMT R11, R10, 0x7610, R11 ;  /* 0x000076100a0b7816 */ /* 0x000fe4000000000b */
[----:B------:R-:W-:Y:S02]  /*0d90*/  PRMT R5, R5, 0x7604, R0 ;  /* 0x0000760405057816 */ /* 0x000fe40000000000 */
[----:B------:R-:W-:Y:S02]  /*0da0*/  PRMT R7, R7, 0x7604, R4 ;  /* 0x0000760407077816 */ /* 0x000fe40000000004 */
[----:B------:R-:W-:Y:S02]  /*0db0*/  PRMT R9, R9, 0x7604, R6 ;  /* 0x0000760409097816 */ /* 0x000fe40000000006 */
[----:B------:R-:W-:Y:S01]  /*0dc0*/  PRMT R11, R11, 0x7604, R8 ;  /* 0x000076040b0b7816 */ /* 0x000fe20000000008 */
[----:B------:R-:W-:Y:S04]  /*0dd0*/  STG.E.U16 desc[UR10][R2.64], R5 ;  /* 0x0000000502007986 */ /* 0x000fe8000c10150a */
[----:B------:R-:W-:Y:S04]  /*0de0*/  STG.E.U16 desc[UR10][R2.64+0x100], R7 ;  /* 0x0001000702007986 */ /* 0x000fe8000c10150a */
[----:B------:R-:W-:Y:S04]  /*0df0*/  STG.E.U16 desc[UR10][R2.64+0x200], R9 ;  /* 0x0002000902007986 */ /* 0x000fe8000c10150a */
[----:B------:R-:W-:Y:S01]  /*0e00*/  STG.E.U16 desc[UR10][R2.64+0x300], R11 ;  /* 0x0003000b02007986 */ /* 0x000fe2000c10150a */
[----:B------:R-:W-:Y:S05]  /*0e10*/  EXIT ;  /* 0x000000000000794d */ /* 0x000fea0003800000 */
.L_x_9105:
        /* <DEDUP_REMOVED lines=14> */
.L_x_37059:


//--------------------- .text._ZN2at6native29vectorized_elementwise_kernelILi4EZZZNS0_21clamp_max_kernel_cudaERNS_18TensorIteratorBaseERKN3c106ScalarEENKUlvE_clEvENKUlvE0_clEvEUlaE_St5arrayIPcLm2EEEEviT0_T1_ --------------------------
	.section	.text._ZN2at6native29vectorized_elementwise_kernelILi4EZZZNS0_21clamp_max_kernel_cudaERNS_18TensorIteratorBaseERKN3c106ScalarEENKUlvE_clEvENKUlvE0_clEvEUlaE_St5arrayIPcLm2EEEEviT0_T1_,"ax",@progbits
	.align	128
        .global         _ZN2at6native29vectorized_elementwise_kernelILi4EZZZNS0_21clamp_max_kernel_cudaERNS_18TensorIteratorBaseERKN3c106ScalarEENKUlvE_clEvENKUlvE0_clEvEUlaE_St5arrayIPcLm2EEEEviT0_T1_
        .type           _ZN2at6native29vectorized_elementwise_kernelILi4EZZZNS0_21clamp_max_kernel_cudaERNS_18TensorIteratorBaseERKN3c106ScalarEENKUlvE_clEvENKUlvE0_clEvEUlaE_St5arrayIPcLm2EEEEviT0_T1_,@function
        .size           _ZN2at6native29vectorized_elementwise_kernelILi4EZZZNS0_21clamp_max_kernel_cudaERNS_18TensorIteratorBaseERKN3c106ScalarEENKUlvE_clEvENKUlvE0_clEvEUlaE_St5arrayIPcLm2EEEEviT0_T1_,(.L_x_37060 - _ZN2at6native29vectorized_elementwise_kernelILi4EZZZNS0_21clamp_max_kernel_cudaERNS_18TensorIteratorBaseERKN3c106ScalarEENKUlvE_clEvENKUlvE0_clEvEUlaE_St5arrayIPcLm2EEEEviT0_T1_)
        .other          _ZN2at6native29vectorized_elementwise_kernelILi4EZZZNS0_21clamp_max_kernel_cudaERNS_18TensorIteratorBaseERKN3c106ScalarEENKUlvE_clEvENKUlvE0_clEvEUlaE_St5arrayIPcLm2EEEEviT0_T1_,@"STO_CUDA_ENTRY STV_DEFAULT"
_ZN2at6native29vectorized_elementwise_kernelILi4EZZZNS0_21clamp_max_kernel_cudaERNS_18TensorIteratorBaseERKN3c106ScalarEENKUlvE_clEvENKUlvE0_clEvEUlaE_St5arrayIPcLm2EEEEviT0_T1_:
.text._ZN2at6native29vectorized_elementwise_kernelILi4EZZZNS0_21clamp_max_kernel_cudaERNS_18TensorIteratorBaseERKN3c106ScalarEENKUlvE_clEvENKUlvE0_clEvEUlaE_St5arrayIPcLm2EEEEviT0_T1_:
        /* <DEDUP_REMOVED lines=118> */
.L_x_9109:
        /* <DEDUP_REMOVED lines=8> */
.L_x_9110:
        /* <DEDUP_REMOVED lines=8> */
.L_x_9111:
        /* <DEDUP_REMOVED lines=8> */
.L_x_9112:
        /* <DEDUP_REMOVED lines=9> */
.L_x_9113:
[----:B------:R-:W-:Y:S05]  /*0970*/  BSYNC.RELIABLE B1 ;  /* 0x0000000000017941 */ /* 0x000fea0003800100 */
.L_x_9108:
[----:B------:R-:W-:-:S13]  /*0980*/  ISETP.GE.U32.AND P0, PT, R0, UR5, PT ;  /* 0x0000000500007c0c */ /* 0x000fda000bf06070 */
[----:B01----:R-:W0:Y:S01]  /*0990*/  @!P0 LDC.64 R4, c[0x0][0x398] ;  /* 0x0000e600ff048b82 */ /* 0x003e220000000a00 */
[C---:B--2---:R-:W-:Y:S02]  /*09a0*/  @!P0 VIADD R3, R0.reuse, UR4 ;  /* 0x0000000400038c36 */ /* 0x044fe40008000000 */
[----:B------:R-:W-:-:S03]  /*09b0*/  @!P0 VIADD R0, R0, 0x80 ;  /* 0x0000008000008836 */ /* 0x000fc60000000000 */
[----:B0-----:R-:W-:-:S05]  /*09c0*/  @!P0 IADD3 R2, P1, PT, R3, R4, RZ ;  /* 0x0000000403028210 */ /* 0x001fca0007f3e0ff */
[----:B------:R-:W-:-:S05]  /*09d0*/  @!P0 IMAD.X R3, RZ, RZ, R5, P1 ;  /* 0x000000ffff038224 */ /* 0x000fca00008e0605 */
[----:B------:R3:W-:Y:S03]  /*09e0*/  @!P0 STG.E.U8 desc[UR10][R2.64], R9 ;  /* 0x0000000902008986 */ /* 0x0007e6000c10110a */
.L_x_9114:
[----:B------:R-:W-:Y:S05]  /*09f0*/  BSYNC.RECONVERGENT B0 ;  /* 0x0000000000007941 */ /* 0x000fea0003800200 */
.L_x_9107:
        /* <DEDUP_REMOVED lines=9> */
.L_x_9106:
[----:B------:R-:W0:Y:S01]  /*0a90*/  LDCU.64 UR6, c[0x0][0x3a0] ;  /* 0x00007400ff0677ac */ /* 0x000e220008000a00 */
[----:B------:R-:W1:Y:S01]  /*0aa0*/  S2R R5, SR_TID.X ;  /* 0x0000000000057919 */ /* 0x000e620000002100 */
[----:B0-----:R-:W-:-:S04]  /*0ab0*/  UIADD3 UR6, UP0, UPT, UR4, UR6, URZ ;  /* 0x0000000604067290 */ /* 0x001fc8000ff1e0ff */
[----:B------:R-:W-:Y:S02]  /*0ac0*/  UIADD3.X UR7, UPT, UPT, URZ, UR7, URZ, UP0, !UPT ;  /* 0x00000007ff077290 */ /* 0x000fe400087fe4ff */
[----:B------:R-:W-:-:S04]  /*0ad0*/  IMAD.U32 R2, RZ, RZ, UR6 ;  /* 0x00000006ff027e24 */ /* 0x000fc8000f8e00ff */
[----:B------:R-:W-:Y:S02]  /*0ae0*/  IMAD.U32 R3, RZ, RZ, UR7 ;  /* 0x00000007ff037e24 */ /* 0x000fe4000f8e00ff */
[----:B-1----:R-:W-:Y:S01]  /*0af0*/  IMAD.WIDE.U32 R2, R5, 0x4, R2 ;  /* 0x0000000405027825 */ /* 0x002fe200078e0002 */
[----:B------:R-:W-:Y:S02]  /*0b00*/  UPRMT UR8, UR8, 0x8880, URZ ;  /* 0x0000888008087896 */ /* 0x000fe400080000ff */
[----:B------:R-:W0:Y:S02]  /*0b10*/  LDCU.64 UR6, c[0x0][0x398] ;  /* 0x00007300ff0677ac */ /* 0x000e240008000a00 */
[----:B------:R-:W2:Y:S04]  /*0b20*/  LDG.E R0, desc[UR10][R2.64] ;  /* 0x0000000a02007981 */ /* 0x000ea8000c1e1900 */
[----:B------:R-:W3:Y:S01]  /*0b30*/  LDG.E R7, desc[UR10][R2.64+0x200] ;  /* 0x0002000a02077981 */ /* 0x000ee2000c1e1900 */
[----:B------:R-:W-:-:S02]  /*0b40*/  UPRMT UR8, UR8, 0x7710, URZ ;  /* 0x0000771008087896 */ /* 0x000fc400080000ff */
[----:B0-----:R-:W-:-:S04]  /*0b50*/  UIADD3 UR6, UP0, UPT, UR4, UR6, URZ ;  /* 0x0000000604067290 */ /* 0x001fc8000ff1e0ff */
[----:B------:R-:W-:Y:S01]  /*0b60*/  UIADD3.X UR7, UPT, UPT, URZ, UR7, URZ, UP0, !UPT ;  /* 0x00000007ff077290 */ /* 0x000fe200087fe4ff */
[--C-:B--2---:R-:W-:Y:S02]  /*0b70*/  SHF.R.S32.HI R4, RZ, 0x8, R0.reuse ;  /* 0x00000008ff047819 */ /* 0x104fe40000011400 */
[--C-:B------:R-:W-:Y:S02]  /*0b80*/  SHF.R.S32.HI R8, RZ, 0x18, R0.reuse ;  /* 0x00000018ff087819 */ /* 0x100fe40000011400 */
[----:B------:R-:W-:Y:S02]  /*0b90*/  SHF.R.S32.HI R6, RZ, 0x10, R0 ;  /* 0x00000010ff067819 */ /* 0x000fe40000011400 */
[----:B------:R-:W-:Y:S02]  /*0ba0*/  SGXT R0, R0, 0x8 ;  /* 0x000000080000781a */ /* 0x000fe40000000200 */
[----:B------:R-:W-:Y:S02]  /*0bb0*/  SGXT R4, R4, 0x8 ;  /* 0x000000080404781a */ /* 0x000fe40000000200 */
[----:B------:R-:W-:-:S02]  /*0bc0*/  VIMNMX.S16x2 R9, PT, PT, R0, UR8, PT ;  /* 0x0000000800097c48 */ /* 0x000fc4000bfe0300 */
[----:B---3--:R-:W-:Y:S02]  /*0bd0*/  SGXT R0, R7, 0x8 ;  /* 0x000000080700781a */ /* 0x008fe40000000200 */
[----:B------:R-:W-:Y:S02]  /*0be0*/  VIMNMX.S16x2 R10, PT, PT, R4, UR8, PT ;  /* 0x00000008040a7c48 */ /* 0x000fe4000bfe0300 */
[--C-:B------:R-:W-:Y:S02]  /*0bf0*/  SHF.R.S32.HI R2, RZ, 0x8, R7.reuse ;  /* 0x00000008ff027819 */ /* 0x100fe40000011407 */
[--C-:B------:R-:W-:Y:S02]  /*0c00*/  SHF.R.S32.HI R3, RZ, 0x10, R7.reuse ;  /* 0x00000010ff037819 */ /* 0x100fe40000011407 */
[----:B------:R-:W-:Y:S02]  /*0c10*/  SHF.R.S32.HI R4, RZ, 0x18, R7 ;  /* 0x00000018ff047819 */ /* 0x000fe40000011407 */
[----:B------:R-:W-:-:S02]  /*0c20*/  SGXT R8, R8, 0x8 ;  /* 0x000000080808781a */ /* 0x000fc40000000200 */
[----:B------:R-:W-:Y:S02]  /*0c30*/  VIMNMX.S16x2 R11, PT, PT, R0, UR8, PT ;  /* 0x00000008000b7c48 */ /* 0x000fe4000bfe0300 */
[----:B------:R-:W-:Y:S02]  /*0c40*/  SGXT R0, R2, 0x8 ;  /* 0x000000080200781a */ /* 0x000fe40000000200 */
[----:B------:R-:W-:Y:S02]  /*0c50*/  SGXT R2, R3, 0x8 ;  /* 0x000000080302781a */ /* 0x000fe40000000200 */
[----:B------:R-:W-:Y:S02]  /*0c60*/  SGXT R4, R4, 0x8 ;  /* 0x000000080404781a */ /* 0x000fe40000000200 */
[----:B------:R-:W-:Y:S02]  /*0c70*/  VIMNMX.S16x2 R8, PT, PT, R8, UR8, PT ;  /* 0x0000000808087c48 */ /* 0x000fe4000bfe0300 */
[----:B------:R-:W-:-:S02]  /*0c80*/  SGXT R6, R6, 0x8 ;  /* 0x000000080606781a */ /* 0x000fc40000000200 */
[----:B------:R-:W-:Y:S02]  /*0c90*/  VIMNMX.S16x2 R3, PT, PT, R0, UR8, PT ;  /* 0x0000000800037c48 */ /* 0x000fe4000bfe0300 */
[----:B------:R-:W-:Y:S02]  /*0ca0*/  VIMNMX.S16x2 R2, PT, PT, R2, UR8, PT ;  /* 0x0000000802027c48 */ /* 0x000fe4000bfe0300 */
[----:B------:R-:W-:Y:S02]  /*0cb0*/  VIMNMX.S16x2 R12, PT, PT, R4, UR8, PT ;  /* 0x00000008040c7c48 */ /* 0x000fe4000bfe0300 */
[----:B------:R-:W-:Y:S02]  /*0cc0*/  PRMT R7, R8, 0x7610, R7 ;  /* 0x0000761008077816 */ /* 0x000fe40000000007 */
[----:B------:R-:W-:Y:S02]  /*0cd0*/  PRMT R0, R9, 0x7610, R0 ;  /* 0x0000761009007816 */ /* 0x000fe40000000000 */
[----:B------:R-:W-:-:S02]  /*0ce0*/  PRMT R4, R10, 0x7610, R4 ;  /* 0x000076100a047816 */ /* 0x000fc40000000004 */
[----:B------:R-:W-:Y:S02]  /*0cf0*/  PRMT R8, R11, 0x7610, R8 ;  /* 0x000076100b087816 */ /* 0x000fe40000000008 */
[----:B------:R-:W-:Y:S02]  /*0d00*/  VIMNMX.S16x2 R6, PT, PT, R6, UR8, PT ;  /* 0x0000000806067c48 */ /* 0x000fe4000bfe0300 */
[----:B------:R-:W-:Y:S01]  /*0d10*/  PRMT R9, R3, 0x7610, R9 ;  /* 0x0000761003097816 */ /* 0x000fe20000000009 */
[----:B------:R-:W-:Y:S01]  /*0d20*/  IMAD.U32 R3, RZ, RZ, UR7 ;  /* 0x00000007ff037e24 */ /* 0x000fe2000f8e00ff */
[----:B------:R-:W-:Y:S01]  /*0d30*/  PRMT R10, R2, 0x7610, R10 ;  /* 0x00007610020a7816 */ /* 0x000fe2000000000a */
[----:B------:R-:W-:Y:S01]  /*0d40*/  IMAD.U32 R2, RZ, RZ, UR6 ;  /* 0x00000006ff027e24 */ /* 0x000fe2000f8e00ff */
[----:B------:R-:W-:Y:S02]  /*0d50*/  PRMT R11, R12, 0x7610, R11 ;  /* 0x000076100c0b7816 */ /* 0x000fe4000000000b */
[----:B------:R-:W-:Y:S01]  /*0d60*/  LOP3.LUT R13, R0, 0xffff, RZ, 0xc0, !PT ;  /* 0x0000ffff000d7812 */ /* 0x000fe200078ec0ff */
[----:B------:R-:W-:Y:S01]  /*0d70*/  IMAD.WIDE.U32 R2, R5, 0x4, R2 ;  /* 0x0000000405027825 */ /* 0x000fe200078e0002 */
[----:B------:R-:W-:-:S02]  /*0d80*/  LOP3.LUT R8, R8, 0xffff, RZ, 0xc0, !PT ;  /* 0x0000ffff08087812 */ /* 0x000fc400078ec0ff */
[----:B------:R-:W-:Y:S02]  /*0d90*/  LOP3.LUT R4, R4, 0xffff, RZ, 0xc0, !PT ;  /* 0x0000ffff04047812 */ /* 0x000fe400078ec0ff */
[----:B------:R-:W-:Y:S02]  /*0da0*/  LOP3.LUT R7, R7, 0xffff, RZ, 0xc0, !PT ;  /* 0x0000ffff07077812 */ /* 0x000fe400078ec0ff */
[----:B------:R-:W-:Y:S02]  /*0db0*/  LOP3.LUT R6, R6, 0xffff, RZ, 0xc0, !PT ;  /* 0x0000ffff06067812 */ /* 0x000fe400078ec0ff */
[----:B------:R-:W-:Y:S02]  /*0dc0*/  LOP3.LUT R9, R9, 0xffff, RZ, 0xc0, !PT ;  /* 0x0000ffff09097812 */ /* 0x000fe400078ec0ff */
[----:B------:R-:W-:Y:S02]  /*0dd0*/  LOP3.LUT R10, R10, 0xffff, RZ, 0xc0, !PT ;  /* 0x0000ffff0a0a7812 */ /* 0x000fe400078ec0ff */
[----:B------:R-:W-:-:S02]  /*0de0*/  LOP3.LUT R11, R11, 0xffff, RZ, 0xc0, !PT ;  /* 0x0000ffff0b0b7812 */ /* 0x000fc400078ec0ff */
[----:B------:R-:W-:Y:S02]  /*0df0*/  PRMT R13, R13, 0x3340, R4 ;  /* 0x000033400d0d7816 */ /* 0x000fe40000000004 */
[----:B------:R-:W-:Y:S02]  /*0e00*/  PRMT R6, R6, 0x3340, R7 ;  /* 0x0000334006067816 */ /* 0x000fe40000000007 */
[----:B------:R-:W-:Y:S02]  /*0e10*/  PRMT R9, R8, 0x3340, R9 ;  /* 0x0000334008097816 */ /* 0x000fe40000000009 */
[----:B------:R-:W-:Y:S02]  /*0e20*/  PRMT R10, R10, 0x3340, R11 ;  /* 0x000033400a0a7816 */ /* 0x000fe4000000000b */
[----:B------:R-:W-:Y:S02]  /*0e30*/  PRMT R13, R13, 0x5410, R6 ;  /* 0x000054100d0d7816 */ /* 0x000fe40000000006 */
[----:B------:R-:W-:-:S03]  /*0e40*/  PRMT R9, R9, 0x5410, R10 ;  /* 0x0000541009097816 */ /* 0x000fc6000000000a */
[----:B------:R-:W-:Y:S04]  /*0e50*/  STG.E desc[UR10][R2.64], R13 ;  /* 0x0000000d02007986 */ /* 0x000fe8000c10190a */
[----:B------:R-:W-:Y:S01]  /*0e60*/  STG.E desc[UR10][R2.64+0x200], R9 ;  /* 0x0002000902007986 */ /* 0x000fe2000c10190a */
[----:B------:R-:W-:Y:S05]  /*0e70*/  EXIT ;  /* 0x000000000000794d */ /* 0x000fea0003800000 */
.L_x_9115:
        /* <DEDUP_REMOVED lines=16> */
.L_x_37060:


//--------------------- .text._ZN2at6native29vectorized_elementwise_kernelILi8EZZZNS0_21clamp_max_kernel_cudaERNS_18TensorIteratorBaseERKN3c106ScalarEENKUlvE_clEvENKUlvE0_clEvEUlaE_St5arrayIPcLm2EEEEviT0_T1_ --------------------------
	.section	.text._ZN2at6native29vectorized_elementwise_kernelILi8EZZZNS0_21clamp_max_kernel_cudaERNS_18TensorIteratorBaseERKN3c106ScalarEENKUlvE_clEvENKUlvE0_clEvEUlaE_St5arrayIPcLm2EEEEviT0_T1_,"ax",@progbits
	.align	128
        .global         _ZN2at6native29vectorized_elementwise_kernelILi8EZZZNS0_21clamp_max_kernel_cudaERNS_18TensorIteratorBaseERKN3c106ScalarEENKUlvE_clEvENKUlvE0_clEvEUlaE_St5arrayIPcLm2EEEEviT0_T1_
        .type           _ZN2at6native29vectorized_elementwise_kernelILi8EZZZNS0_21clamp_max_kernel_cudaERNS_18TensorIteratorBaseERKN3c106ScalarEENKUlvE_clEvENKUlvE0_clEvEUlaE_St5arrayIPcLm2EEEEviT0_T1_,@function
        .size           _ZN2at6native29vectorized_elementwise_kernelILi8EZZZNS0_21clamp_max_kernel_cudaERNS_18TensorIteratorBaseERKN3c106ScalarEENKUlvE_clEvENKUlvE0_clEvEUlaE_St5arrayIPcLm2EEEEviT0_T1_,(.L_x_37061 - _ZN2at6native29vectorized_elementwise_kernelILi8EZZZNS0_21clamp_max_kernel_cudaERNS_18TensorIteratorBaseERKN3c106ScalarEENKUlvE_clEvENKUlvE0_clEvEUlaE_St5arrayIPcLm2EEEEviT0_T1_)
        .other          _ZN2at6native29vectorized_elementwise_kernelILi8EZZZNS0_21clamp_max_kernel_cudaERNS_18TensorIteratorBaseERKN3c106ScalarEENKUlvE_clEvENKUlvE0_clEvEUlaE_St5arrayIPcLm2EEEEviT0_T1_,@"STO_CUDA_ENTRY STV_DEFAULT"
_ZN2at6native29vectorized_elementwise_kernelILi8EZZZNS0_21clamp_max_kernel_cudaERNS_18TensorIteratorBaseERKN3c106ScalarEENKUlvE_clEvENKUlvE0_clEvEUlaE_St5arrayIPcLm2EEEEviT0_T1_:
.text._ZN2at6native29vectorized_elementwise_kernelILi8EZZZNS0_21clamp_max_kernel_cudaERNS_18TensorIteratorBaseERKN3c106ScalarEENKUlvE_clEvENKUlvE0_clEvEUlaE_St5arrayIPcLm2EEEEviT0_T1_:
        /* <DEDUP_REMOVED lines=118> */
.L_x_9119:
        /* <DEDUP_REMOVED lines=8> */
.L_x_9120:
        /* <DEDUP_REMOVED lines=8> */
.L_x_9121:
        /* <DEDUP_REMOVED lines=8> */
.L_x_9122:
        /* <DEDUP_REMOVED lines=9> */
.L_x_9123:
[----:B------:R-:W-:Y:S05]  /*0970*/  BSYNC.RELIABLE B1 ;  /* 0x0000000000017941 */ /* 0x000fea0003800100 */
.L_x_9118:
[----:B------:R-:W-:-:S13]  /*0980*/  ISETP.GE.U32.AND P0, PT, R0, UR5, PT ;  /* 0x0000000500007c0c */ /* 0x000fda000bf06070 */
[----:B01----:R-:W0:Y:S01]  /*0990*/  @!P0 LDC.64 R4, c[0x0][0x398] ;  /* 0x0000e600ff048b82 */ /* 0x003e220000000a00 */
[C---:B--2---:R-:W-:Y:S02]  /*09a0*/  @!P0 VIADD R3, R0.reuse, UR4 ;  /* 0x0000000400038c36 */ /* 0x044fe40008000000 */
[----:B------:R-:W-:-:S03]  /*09b0*/  @!P0 VIADD R0, R0, 0x80 ;  /* 0x0000008000008836 */ /* 0x000fc60000000000 */
[----:B0-----:R-:W-:-:S05]  /*09c0*/  @!P0 IADD3 R2, P1, PT, R3, R4, RZ ;  /* 0x0000000403028210 */ /* 0x001fca0007f3e0ff */
[----:B------:R-:W-:-:S05]  /*09d0*/  @!P0 IMAD.X R3, RZ, RZ, R5, P1 ;  /* 0x000000ffff038224 */ /* 0x000fca00008e0605 */
[----:B------:R3:W-:Y:S03]  /*09e0*/  @!P0 STG.E.U8 desc[UR10][R2.64], R9 ;  /* 0x0000000902008986 */ /* 0x0007e6000c10110a */
.L_x_9124:
[----:B------:R-:W-:Y:S05]  /*09f0*/  BSYNC.RECONVERGENT B0 ;  /* 0x0000000000007941 */ /* 0x000fea0003800200 */
.L_x_9117:
        /* <DEDUP_REMOVED lines=9> */
.L_x_9116:
        /* <DEDUP_REMOVED lines=8> */
[----:B------:R-:W0:Y:S03]  /*0b10*/  LDCU.64 UR6, c[0x0][0x398] ;  /* 0x00007300ff0677ac */ /* 0x000e260008000a00 */
[----:B------:R-:W2:Y:S01]  /*0b20*/  LDG.E.64 R2, desc[UR10][R2.64] ;  /* 0x0000000a02027981 */ /* 0x000ea2000c1e1b00 */
[----:B------:R-:W-:Y:S02]  /*0b30*/  UPRMT UR8, UR8, 0x7710, URZ ;  /* 0x0000771008087896 */ /* 0x000fe400080000ff */
[----:B0-----:R-:W-:-:S04]  /*0b40*/  UIADD3 UR6, UP0, UPT, UR4, UR6, URZ ;  /* 0x0000000604067290 */ /* 0x001fc8000ff1e0ff */
[----:B------:R-:W-:Y:S01]  /*0b50*/  UIADD3.X UR7, UPT, UPT, URZ, UR7, URZ, UP0, !UPT ;  /* 0x00000007ff077290 */ /* 0x000fe200087fe4ff */
[--C-:B--2---:R-:W-:Y:S02]  /*0b60*/  SHF.R.S32.HI R6, RZ, 0x8, R2.reuse ;  /* 0x00000008ff067819 */ /* 0x104fe40000011402 */
[--C-:B------:R-:W-:Y:S02]  /*0b70*/  SHF.R.S32.HI R8, RZ, 0x18, R2.reuse ;  /* 0x00000018ff087819 */ /* 0x100fe40000011402 */
[----:B------:R-:W-:Y:S02]  /*0b80*/  SGXT R4, R2, 0x8 ;  /* 0x000000080204781a */ /* 0x000fe40000000200 */
[----:B------:R-:W-:Y:S02]  /*0b90*/  SGXT R6, R6, 0x8 ;  /* 0x000000080606781a */ /* 0x000fe40000000200 */
[----:B------:R-:W-:Y:S02]  /*0ba0*/  SHF.R.S32.HI R2, RZ, 0x10, R2 ;  /* 0x00000010ff027819 */ /* 0x000fe40000011402 */
[----:B------:R-:W-:-:S02]  /*0bb0*/  SGXT R8, R8, 0x8 ;  /* 0x000000080808781a */ /* 0x000fc40000000200 */
[----:B------:R-:W-:Y:S02]  /*0bc0*/  VIMNMX.S16x2 R7, PT, PT, R6, UR8, PT ;  /* 0x0000000806077c48 */ /* 0x000fe4000bfe0300 */
[----:B------:R-:W-:Y:S02]  /*0bd0*/  SGXT R2, R2, 0x8 ;  /* 0x000000080202781a */ /* 0x000fe40000000200 */
[--C-:B------:R-:W-:Y:S02]  /*0be0*/  SHF.R.S32.HI R5, RZ, 0x8, R3.reuse ;  /* 0x00000008ff057819 */ /* 0x100fe40000011403 */
[----:B------:R-:W-:Y:S02]  /*0bf0*/  SHF.R.S32.HI R6, RZ, 0x10, R3 ;  /* 0x00000010ff067819 */ /* 0x000fe40000011403 */
[----:B------:R-:W-:Y:S02]  /*0c00*/  VIMNMX.S16x2 R9, PT, PT, R8, UR8, PT ;  /* 0x0000000808097c48 */ /* 0x000fe4000bfe0300 */
[----:B------:R-:W-:-:S02]  /*0c10*/  SGXT R10, R3, 0x8 ;  /* 0x00000008030a781a */ /* 0x000fc40000000200 */
[----:B------:R-:W-:Y:S02]  /*0c20*/  SHF.R.S32.HI R8, RZ, 0x18, R3 ;  /* 0x00000018ff087819 */ /* 0x000fe40000011403 */
[----:B------:R-:W-:Y:S02]  /*0c30*/  VIMNMX.S16x2 R3, PT, PT, R2, UR8, PT ;  /* 0x0000000802037c48 */ /* 0x000fe4000bfe0300 */
[----:B------:R-:W-:Y:S02]  /*0c40*/  SGXT R2, R5, 0x8 ;  /* 0x000000080502781a */ /* 0x000fe40000000200 */
[----:B------:R-:W-:Y:S02]  /*0c50*/  SGXT R6, R6, 0x8 ;  /* 0x000000080606781a */ /* 0x000fe40000000200 */
[----:B------:R-:W-:Y:S02]  /*0c60*/  SGXT R8, R8, 0x8 ;  /* 0x000000080808781a */ /* 0x000fe40000000200 */
[----:B------:R-:W-:-:S02]  /*0c70*/  VIMNMX.S16x2 R10, PT, PT, R10, UR8, PT ;  /* 0x000000080a0a7c48 */ /* 0x000fc4000bfe0300 */
[----:B------:R-:W-:Y:S02]  /*0c80*/  VIMNMX.S16x2 R2, PT, PT, R2, UR8, PT ;  /* 0x0000000802027c48 */ /* 0x000fe4000bfe0300 */
[----:B------:R-:W-:Y:S02]  /*0c90*/  VIMNMX.S16x2 R12, PT, PT, R6, UR8, PT ;  /* 0x00000008060c7c48 */ /* 0x000fe4000bfe0300 */
[----:B------:R-:W-:Y:S02]  /*0ca0*/  VIMNMX.S16x2 R11, PT, PT, R8, UR8, PT ;  /* 0x00000008080b7c48 */ /* 0x000fe4000bfe0300 */
[----:B------:R-:W-:Y:S02]  /*0cb0*/  PRMT R5, R7, 0x7610, R5 ;  /* 0x0000761007057816 */ /* 0x000fe40000000005 */
[----:B------:R-:W-:Y:S02]  /*0cc0*/  PRMT R8, R10, 0x7610, R8 ;  /* 0x000076100a087816 */ /* 0x000fe40000000008 */
[----:B------:R-:W-:-:S02]  /*0cd0*/  PRMT R7, R9, 0x7610, R7 ;  /* 0x0000761009077816 */ /* 0x000fc40000000007 */
        /* <DEDUP_REMOVED lines=20> */
[----:B------:R-:W-:-:S05]  /*0e20*/  PRMT R7, R9, 0x5410, R10 ;  /* 0x0000541009077816 */ /* 0x000fca000000000a */
[----:B------:R-:W-:Y:S01]  /*0e30*/  STG.E.64 desc[UR10][R2.64], R6 ;  /* 0x0000000602007986 */ /* 0x000fe2000c101b0a */
[----:B------:R-:W-:Y:S05]  /*0e40*/  EXIT ;  /* 0x000000000000794d */ /* 0x000fea0003800000 */
.L_x_9125:
        /* <DEDUP_REMOVED lines=11> */
.L_x_37061:


//--------------------- .text._ZN2at6native18elementwise_kernelILi128ELi4EZNS0_15gpu_kernel_implIZZZNS0_21clamp_max_kernel_cudaERNS_18TensorIteratorBaseERKN3c106ScalarEENKUlvE_clEvENKUlvE_clEvEUlhE_EEvS4_RKT_EUliE_EEviT1_ --------------------------
	.section	.text._ZN2at6native18elementwise_kernelILi128ELi4EZNS0_15gpu_kernel_implIZZZNS0_21clamp_max_kernel_cudaERNS_18TensorIteratorBaseERKN3c106ScalarEENKUlvE_clEvENKUlvE_clEvEUlhE_EEvS4_RKT_EUliE_EEviT1_,"ax",@progbits
	.align	128
        .global         _ZN2at6native18elementwise_kernelILi128ELi4EZNS0_15gpu_kernel_implIZZZNS0_21clamp_max_kernel_cudaERNS_18TensorIteratorBaseERKN3c106ScalarEENKUlvE_clEvENKUlvE_clEvEUlhE_EEvS4_RKT_EUliE_EEviT1_
        .type           _ZN2at6native18elementwise_kernelILi128ELi4EZNS0_15gpu_kernel_implIZZZNS0_21clamp_max_kernel_cudaERNS_18TensorIteratorBaseERKN3c106ScalarEENKUlvE_clEvENKUlvE_clEvEUlhE_EEvS4_RKT_EUliE_EEviT1_,@function
        .size           _ZN2at6native18elementwise_kernelILi128ELi4EZNS0_15gpu_kernel_implIZZZNS0_21clamp_max_kernel_cudaERNS_18TensorIteratorBaseERKN3c106ScalarEENKUlvE_clEvENKUlvE_clEvEUlhE_EEvS4_RKT_EUliE_EEviT1_,(.L_x_37062 - _ZN2at6native18elementwise_kernelILi128ELi4EZNS0_15gpu_kernel_implIZZZNS0_21clamp_max_kernel_cudaERNS_18TensorIteratorBaseERKN3c106ScalarEENKUlvE_clEvENKUlvE_clEvEUlhE_EEvS4_RKT_EUliE_EEviT1_)
        .other          _ZN2at6native18elementwise_kernelILi128ELi4EZNS0_15gpu_kernel_implIZZZNS0_21clamp_max_kernel_cudaERNS_18TensorIteratorBaseERKN3c106ScalarEENKUlvE_clEvENKUlvE_clEvEUlhE_EEvS4_RKT_EUliE_EEviT1_,@"STO_CUDA_ENTRY STV_DEFAULT"
_ZN2at6native18elementwise_kernelILi128ELi4EZNS0_15gpu_kernel_implIZZZNS0_21clamp_max_kernel_cudaERNS_18TensorIteratorBaseERKN3c106ScalarEENKUlvE_clEvENKUlvE_clEvEUlhE_EEvS4_RKT_EUliE_EEviT1_:
.text._ZN2at6native18elementwise_kernelILi128ELi4EZNS0_15gpu_kernel_implIZZZNS0_21clamp_max_kernel_cudaERNS_18TensorIteratorBaseERKN3c106ScalarEENKUlvE_clEvENKUlvE_clEvEUlhE_EEvS4_RKT_EUliE_EEviT1_:
        /* <DEDUP_REMOVED lines=320> */
.L_x_9128:
        /* <DEDUP_REMOVED lines=16> */
.L_x_9132:
[----:B------:R0:W5:Y:S01]  /*1500*/  LDG.E.U8 R0, desc[UR38][R4.64] ;  /* 0x0000002604007981 */ /* 0x000162000c1e1100 */
[----:B------:R-:W-:Y:S05]  /*1510*/  BRA `(.L_x_9134) ;  /* 0x0000000c005c7947 */ /* 0x000fea0003800000 */
.L_x_9131:
        /* <DEDUP_REMOVED lines=8> */
.L_x_9136:
[----:B------:R3:W5:Y:S01]  /*15a0*/  LDG.E.U8 R0, desc[UR38][R4.64] ;  /* 0x0000002604007981 */ /* 0x000762000c1e1100 */
[----:B------:R-:W-:Y:S05]  /*15b0*/  BRA `(.L_x_9134) ;  /* 0x0000000c00347947 */ /* 0x000fea0003800000 */
.L_x_9135:
[----:B------:R0:W5:Y:S01]  /*15c0*/  LDG.E.U16 R0, desc[UR38][R4.64] ;  /* 0x0000002604007981 */ /* 0x000162000c1e1500 */
[----:B------:R-:W-:Y:S05]  /*15d0*/  BRA `(.L_x_9134) ;  /* 0x0000000c002c7947 */ /* 0x000fea0003800000 */
.L_x_9130:
[----:B------:R-:W-:-:S09]  /*15e0*/  UISETP.GT.AND UP0, UPT, UR4, 0x6, UPT ;  /* 0x000000060400788c */ /* 0x000fd2000bf04270 */
[----:B------:R-:W-:Y:S05]  /*15f0*/  BRA.U UP0, `(.L_x_9137) ;  /* 0x0000000100347547 */ /* 0x000fea000b800000 */
[----:B------:R-:W-:-:S09]  /*1600*/  UISETP.NE.AND UP0, UPT, UR4, 0x5, UPT ;  /* 0x000000050400788c */ /* 0x000fd2000bf05270 */
[----:B------:R-:W-:Y:S05]  /*1610*/  BRA.U !UP0, `(.L_x_9138) ;  /* 0x0000000108187547 */ /* 0x000fea000b800000 */
[----:B------:R-:W-:-:S09]  /*1620*/  UISETP.NE.AND UP0, UPT, UR4, 0x6, UPT ;  /* 0x000000060400788c */ /* 0x000fd2000bf05270 */
[----:B------:R-:W-:Y:S05]  /*1630*/  BRA.U UP0, `(.L_x_9133) ;  /* 0x0000000900907547 */ /* 0x000fea000b800000 */
[----:B------:R-:W2:Y:S02]  /*1640*/  LDG.E R2, desc[UR38][R4.64] ;  /* 0x0000002604027981 */ /* 0x000ea4000c1e1900 */
[----:B--2---:R-:W0:Y:S02]  /*1650*/  F2I.S64.TRUNC R2, R2 ;  /* 0x0000000200027311 */ /* 0x004e24000020d900 */
[----:B0-----:R-:W-:Y:S01]  /*1660*/  PRMT R0, R2, 0x7610, R0 ;  /* 0x0000761002007816 */ /* 0x001fe20000000000 */
[----:B------:R-:W-:Y:S06]  /*1670*/  BRA `(.L_x_9134) ;  /* 0x0000000c00047947 */ /* 0x000fec0003800000 */
.L_x_9138:
[----:B------:R-:W2:Y:S02]  /*1680*/  LDG.E.U16 R2, desc[UR38][R4.64] ;  /* 0x0000002604027981 */ /* 0x000ea4000c1e1500 */
[----:B--2---:R-:W-:-:S06]  /*1690*/  HADD2.F32 R2, -RZ, R2.H0_H0 ;  /* 0x20000002ff027230 */ /* 0x004fcc0000004100 */
[----:B------:R-:W0:Y:S02]  /*16a0*/  F2I.S64.TRUNC R2, R2 ;  /* 0x0000000200027311 */ /* 0x000e24000020d900 */
[----:B0-----:R-:W-:Y:S01]  /*16b0*/  PRMT R0, R2, 0x7610, R0 ;  /* 0x0000761002007816 */ /* 0x001fe20000000000 */
[----:B------:R-:W-:Y:S06]  /*16c0*/  BRA `(.L_x_9134) ;  /* 0x0000000800f07947 */ /* 0x000fec0003800000 */
.L_x_9137:
[----:B------:R-:W-:-:S09]  /*16d0*/  UISETP.NE.AND UP0, UPT, UR4, 0x7, UPT ;  /* 0x000000070400788c */ /* 0x000fd2000bf05270 */
[----:B------:R-:W-:Y:S05]  /*16e0*/  BRA.U !UP0, `(.L_x_9139) ;  /* 0x0000000108347547 */ /* 0x000fea000b800000 */
        /* <DEDUP_REMOVED lines=8> */
.L_x_9140:
[----:B------:R-:W2:Y:S02]  /*1770*/  LDG.E.U16 R4, desc[UR38][R4.64] ;  /* 0x0000002604047981 */ /* 0x000ea4000c1e1500 */
[----:B--2---:R-:W-:-:S06]  /*1780*/  HADD2.F32 R2, -RZ, R4.H0_H0 ;  /* 0x20000004ff027230 */ /* 0x004fcc0000004100 */
[----:B------:R-:W0:Y:S02]  /*1790*/  F2I.S64.TRUNC R2, R2 ;  /* 0x0000000200027311 */ /* 0x000e24000020d900 */
[----:B0-----:R-:W-:Y:S01]  /*17a0*/  PRMT R0, R2, 0x7610, R0 ;  /* 0x0000761002007816 */ /* 0x001fe20000000000 */
[----:B------:R-:W-:Y:S06]  /*17b0*/  BRA `(.L_x_9134) ;  /* 0x0000000800b47947 */ /* 0x000fec0003800000 */
.L_x_9139:
[----:B------:R-:W2:Y:S02]  /*17c0*/  LDG.E.64 R2, desc[UR38][R4.64] ;  /* 0x0000002604027981 */ /* 0x000ea4000c1e1b00 */
[----:B--2---:R-:W0:Y:S02]  /*17d0*/  F2I.S64.F64.TRUNC R2, R2 ;  /* 0x0000000200027311 */ /* 0x004e24000030d900 */
[----:B0-----:R-:W-:Y:S01]  /*17e0*/  PRMT R0, R2, 0x7610, R0 ;  /* 0x0000761002007816 */ /* 0x001fe20000000000 */
[----:B------:R-:W-:Y:S06]  /*17f0*/  BRA `(.L_x_9134) ;  /* 0x0000000800a47947 */ /* 0x000fec0003800000 */
.L_x_9129:
        /* <DEDUP_REMOVED lines=12> */
.L_x_9143:
[----:B------:R-:W2:Y:S02]  /*18c0*/  LDG.E.64 R4, desc[UR38][R4.64] ;  /* 0x0000002604047981 */ /* 0x000ea4000c1e1b00 */
[----:B--2---:R-:W0:Y:S02]  /*18d0*/  F2I.S64.F64.TRUNC R2, R4 ;  /* 0x0000000400027311 */ /* 0x004e24000030d900 */
[----:B0-----:R-:W-:Y:S01]  /*18e0*/  PRMT R0, R2, 0x7610, R0 ;  /* 0x0000761002007816 */ /* 0x001fe20000000000 */
[----:B------:R-:W-:Y:S06]  /*18f0*/  BRA `(.L_x_9134) ;  /* 0x0000000800647947 */ /* 0x000fec0003800000 */
.L_x_9142:
        /* <DEDUP_REMOVED lines=24> */
[----:B------:R-:W0:Y:S02]  /*1a80*/  F2I.S64.TRUNC R2, R3 ;  /* 0x0000000300027311 */ /* 0x000e24000020d900 */
[----:B0-----:R-:W-:Y:S01]  /*1a90*/  PRMT R0, R2, 0x7610, R0 ;  /* 0x0000761002007816 */ /* 0x001fe20000000000 */
[----:B------:R-:W-:Y:S06]  /*1aa0*/  BRA `(.L_x_9134) ;  /* 0x0000000400f87947 */ /* 0x000fec0003800000 */
.L_x_9145:
        /* <DEDUP_REMOVED lines=11> */
[----:B------:R-:W0:Y:S02]  /*1b60*/  F2I.S64.TRUNC R2, R3 ;  /* 0x0000000300027311 */ /* 0x000e24000020d900 */
[----:B0-----:R-:W-:Y:S01]  /*1b70*/  PRMT R0, R2, 0x7610, R0 ;  /* 0x0000761002007816 */ /* 0x001fe20000000000 */
[----:B------:R-:W-:Y:S06]  /*1b80*/  BRA `(.L_x_9134) ;  /* 0x0000000400c07947 */ /* 0x000fec0003800000 */
.L_x_9144:
[----:B------:R-:W2:Y:S02]  /*1b90*/  LDG.E.U16 R2, desc[UR38][R4.64] ;  /* 0x0000002604027981 */ /* 0x000ea4000c1e1500 */
[----:B--2---:R-:W-:-:S06]  /*1ba0*/  SHF.L.U32 R2, R2, 0x10, RZ ;  /* 0x0000001002027819 */ /* 0x004fcc00000006ff */
[----:B------:R-:W0:Y:S02]  /*1bb0*/  F2I.S64.TRUNC R2, R2 ;  /* 0x0000000200027311 */ /* 0x000e24000020d900 */
[----:B0-----:R-:W-:Y:S01]  /*1bc0*/  PRMT R0, R2, 0x7610, R0 ;  /* 0x0000761002007816 */ /* 0x001fe20000000000 */
[----:B------:R-:W-:Y:S06]  /*1bd0*/  BRA `(.L_x_9134) ;  /* 0x0000000400ac7947 */ /* 0x000fec0003800000 */
.L_x_9141:
        /* <DEDUP_REMOVED lines=10> */
.L_x_9148:
        /* <DEDUP_REMOVED lines=21> */
.L_x_9152:
[----:B------:R-:W-:Y:S05]  /*1dd0*/  BSYNC.RECONVERGENT B1 ;  /* 0x0000000000017941 */ /* 0x000fea0003800200 */
.L_x_9151:
[----:B------:R-:W-:Y:S01]  /*1de0*/  IMAD.SHL.U32 R0, R0, 0x100000, RZ ;  /* 0x0010000000007824 */ /* 0x000fe200078e00ff */
[----:B------:R-:W-:-:S04]  /*1df0*/  LEA R2, R2, 0x3b800000, 0x17 ;  /* 0x3b80000002027811 */ /* 0x000fc800078eb8ff */
[----:B------:R-:W-:-:S07]  /*1e00*/  LOP3.LUT R2, R2, R0, R7, 0xfe, !PT ;  /* 0x0000000002027212 */ /* 0x000fce00078efe07 */
.L_x_9150:
[----:B------:R-:W-:Y:S05]  /*1e10*/  BSYNC.RECONVERGENT B0 ;  /* 0x0000000000007941 */ /* 0x000fea0003800200 */
.L_x_9149:
[----:B------:R-:W0:Y:S02]  /*1e20*/  F2I.S64.TRUNC R2, R2 ;  /* 0x0000000200027311 */ /* 0x000e24000020d900 */
[----:B0-----:R-:W-:Y:S01]  /*1e30*/  PRMT R0, R2, 0x7610, R0 ;  /* 0x0000761002007816 */ /* 0x001fe20000000000 */
[----:B------:R-:W-:Y:S06]  /*1e40*/  BRA `(.L_x_9134) ;  /* 0x0000000400107947 */ /* 0x000fec0003800000 */
.L_x_9147:
        /* <DEDUP_REMOVED lines=21> */
.L_x_9156:
[----:B------:R-:W-:Y:S05]  /*1fa0*/  BSYNC.RECONVERGENT B1 ;  /* 0x0000000000017941 */ /* 0x000fea0003800200 */
.L_x_9155:
[----:B------:R-:W-:Y:S01]  /*1fb0*/  IMAD.SHL.U32 R0, R0, 0x200000, RZ ;  /* 0x0020000000007824 */ /* 0x000fe200078e00ff */
[----:B------:R-:W-:-:S04]  /*1fc0*/  LEA R2, R2, 0x37800000, 0x17 ;  /* 0x3780000002027811 */ /* 0x000fc800078eb8ff */
[----:B------:R-:W-:-:S07]  /*1fd0*/  LOP3.LUT R2, R2, R0, R7, 0xfe, !PT ;  /* 0x0000000002027212 */ /* 0x000fce00078efe07 */
.L_x_9154:
[----:B------:R-:W-:Y:S05]  /*1fe0*/  BSYNC.RECONVERGENT B0 ;  /* 0x0000000000007941 */ /* 0x000fea0003800200 */
.L_x_9153:
[----:B------:R-:W0:Y:S02]  /*1ff0*/  F2I.S64.TRUNC R2, R2 ;  /* 0x0000000200027311 */ /* 0x000e24000020d900 */
[----:B0-----:R-:W-:Y:S01]  /*2000*/  PRMT R0, R2, 0x7610, R0 ;  /* 0x0000761002007816 */ /* 0x001fe20000000000 */
[----:B------:R-:W-:Y:S06]  /*2010*/  BRA `(.L_x_9134) ;  /* 0x00000000009c7947 */ /* 0x000fec0003800000 */
.L_x_9146:
[----:B------:R-:W-:-:S09]  /*2020*/  UISETP.NE.AND UP0, UPT, UR4, 0x1c, UPT ;  /* 0x0000001c0400788c */ /* 0x000fd2000bf05270 */
[----:B------:R-:W-:Y:S05]  /*2030*/  BRA.U !UP0, `(.L_x_9157) ;  /* 0x0000000108907547 */ /* 0x000fea000b800000 */
[----:B------:R-:W-:-:S09]  /*2040*/  UISETP.NE.AND UP0, UPT, UR4, 0x1d, UPT ;  /* 0x0000001d0400788c */ /* 0x000fd2000bf05270 */
[----:B------:R-:W-:Y:S05]  /*2050*/  BRA.U !UP0, `(.L_x_9158) ;  /* 0x0000000108807547 */ /* 0x000fea000b800000 */
[----:B------:R-:W-:-:S09]  /*2060*/  UISETP.NE.AND UP0, UPT, UR4, 0x2c, UPT ;  /* 0x0000002c0400788c */ /* 0x000fd2000bf05270 */
[----:B------:R-:W-:Y:S05]  /*2070*/  BRA.U !UP0, `(.L_x_9159) ;  /* 0x0000000108487547 */ /* 0x000fea000b800000 */
.L_x_9133:
        /* <DEDUP_REMOVED lines=16> */
.L_x_9160:
[----:B------:R-:W-:Y:S01]  /*2180*/  PRMT R0, RZ, 0x7610, R0 ;  /* 0x00007610ff007816 */ /* 0x000fe20000000000 */
[----:B------:R-:W-:Y:S06]  /*2190*/  BRA `(.L_x_9134) ;  /* 0x00000000003c7947 */ /* 0x000fec0003800000 */
.L_x_9159:
        /* <DEDUP_REMOVED lines=8> */
.L_x_9162:
[----:B------:R-:W-:Y:S05]  /*2220*/  BSYNC.RECONVERGENT B0 ;  /* 0x0000000000007941 */ /* 0x000fea0003800200 */
.L_x_9161:
[----:B------:R-:W0:Y:S02]  /*2230*/  F2I.S64.TRUNC R2, R2 ;  /* 0x0000000200027311 */ /* 0x000e24000020d900 */
[----:B0-----:R-:W-:Y:S01]  /*2240*/  PRMT R0, R2, 0x7610, R0 ;  /* 0x0000761002007816 */ /* 0x001fe20000000000 */
[----:B------:R-:W-:Y:S06]  /*2250*/  BRA `(.L_x_9134) ;  /* 0x00000000000c7947 */ /* 0x000fec0003800000 */
.L_x_9158:
[----:B------:R2:W5:Y:S01]  /*2260*/  LDG.E.U8 R0, desc[UR38][R4.64] ;  /* 0x0000002604007981 */ /* 0x000562000c1e1100 */
[----:B------:R-:W-:Y:S05]  /*2270*/  BRA `(.L_x_9134) ;  /* 0x0000000000047947 */ /* 0x000fea0003800000 */
.L_x_9157:
[----:B------:R1:W5:Y:S02]  /*2280*/  LDG.E.U8 R0, desc[UR38][R4.64] ;  /* 0x0000002604007981 */ /* 0x000364000c1e1100 */
.L_x_9134:
[----:B------:R-:W0:Y:S01]  /*2290*/  LDCU.64 UR6, c[0x0][0x580] ;  /* 0x0000b000ff0677ac */ /* 0x000e220008000a00 */
[----:B-----5:R-:W-:Y:S01]  /*22a0*/  LOP3.LUT R0, R0, 0xff, RZ, 0xc0, !PT ;  /* 0x000000ff00007812 */ /* 0x020fe200078ec0ff */
[----:B------:R-:W-:Y:S01]  /*22b0*/  BSSY.RECONVERGENT B6, `(.L_x_9163) ;  /* 0x00000db000067945 */ /* 0x000fe20003800200 */
[----:B------:R-:W-:Y:S02]  /*22c0*/  UPRMT UR4, UR41, 0x9910, URZ ;  /* 0x0000991029047896 */ /* 0x000fe400080000ff */
[----:B------:R-:W-:Y:S02]  /*22d0*/  VIMNMX.U16x2 R0, PT, PT, R0, UR36, PT ;  /* 0x0000002400007c48 */ /* 0x000fe4000bfe0200 */
[----:B------:R-:W-:Y:S02]  /*22e0*/  UISETP.GT.AND UP0, UPT, UR4, 0x9, UPT ;  /* 0x000000090400788c */ /* 0x000fe4000bf04270 */
[----:B------:R-:W-:Y:S02]  /*22f0*/  PRMT R9, R0, 0x7610, R9 ;  /* 0x0000761000097816 */ /* 0x000fe40000000009 */
        /* <DEDUP_REMOVED lines=13> */
.L_x_9167:
[----:B------:R0:W-:Y:S01]  /*23d0*/  STG.E.U8 desc[UR38][R2.64], R9 ;  /* 0x0000000902007986 */ /* 0x0001e2000c101126 */
[----:B------:R-:W-:Y:S05]  /*23e0*/  BRA `(.L_x_9169) ;  /* 0x0000000c001c7947 */ /* 0x000fea0003800000 */
.L_x_9166:
[----:B------:R-:W-:-:S09]  /*23f0*/  UISETP.NE.AND UP0, UPT, UR4, 0x2, UPT ;  /* 0x000000020400788c */ /* 0x000fd2000bf05270 */
[----:B------:R-:W-:Y:S05]  /*2400*/  BRA.U !UP0, `(.L_x_9170) ;  /* 0x00000001082c7547 */ /* 0x000fea000b800000 */
[----:B------:R-:W-:-:S09]  /*2410*/  UISETP.NE.AND UP0, UPT, UR4, 0x3, UPT ;  /* 0x000000030400788c */ /* 0x000fd2000bf05270 */
[----:B------:R-:W-:Y:S05]  /*2420*/  BRA.U !UP0, `(.L_x_9171) ;  /* 0x0000000108187547 */ /* 0x000fea000b800000 */
[----:B------:R-:W-:-:S09]  /*2430*/  UISETP.NE.AND UP0, UPT, UR4, 0x4, UPT ;  /* 0x000000040400788c */ /* 0x000fd2000bf05270 */
[----:B------:R-:W-:Y:S05]  /*2440*/  BRA.U UP0, `(.L_x_9168) ;  /* 0x00000009006c7547 */ /* 0x000fea000b800000 */
[----:B-1234-:R-:W-:Y:S01]  /*2450*/  HFMA2 R5, -RZ, RZ, 0, 0 ;  /* 0x00000000ff057431 */ /* 0x01efe200000001ff */
[----:B------:R-:W-:-:S05]  /*2460*/  LOP3.LUT R4, R9, 0xffff, RZ, 0xc0, !PT ;  /* 0x0000ffff09047812 */ /* 0x000fca00078ec0ff */
[----:B------:R0:W-:Y:S01]  /*2470*/  STG.E.64 desc[UR38][R2.64], R4 ;  /* 0x0000000402007986 */ /* 0x0001e2000c101b26 */
[----:B------:R-:W-:Y:S05]  /*2480*/  BRA `(.L_x_9169) ;  /* 0x0000000800f47947 */ /* 0x000fea0003800000 */
.L_x_9171:
[----:B------:R-:W-:-:S05]  /*2490*/  LOP3.LUT R9, R9, 0xffff, RZ, 0xc0, !PT ;  /* 0x0000ffff09097812 */ /* 0x000fca00078ec0ff */
[----:B------:R0:W-:Y:S01]  /*24a0*/  STG.E desc[UR38][R2.64], R9 ;  /* 0x0000000902007986 */ /* 0x0001e2000c101926 */
[----:B------:R-:W-:Y:S05]  /*24b0*/  BRA `(.L_x_9169) ;  /* 0x0000000800e87947 */ /* 0x000fea0003800000 */
.L_x_9170:
[----:B------:R0:W-:Y:S01]  /*24c0*/  STG.E.U16 desc[UR38][R2.64], R9 ;  /* 0x0000000902007986 */ /* 0x0001e2000c101526 */
[----:B------:R-:W-:Y:S05]  /*24d0*/  BRA `(.L_x_9169) ;  /* 0x0000000800e07947 */ /* 0x000fea0003800000 */
.L_x_9165:
[----:B------:R-:W-:-:S09]  /*24e0*/  UISETP.GT.AND UP0, UPT, UR4, 0x6, UPT ;  /* 0x000000060400788c */ /* 0x000fd2000bf04270 */
[----:B------:R-:W-:Y:S05]  /*24f0*/  BRA.U UP0, `(.L_x_9172) ;  /* 0x00000001002c7547 */ /* 0x000fea000b800000 */
[----:B------:R-:W-:-:S09]  /*2500*/  UISETP.NE.AND UP0, UPT, UR4, 0x5, UPT ;  /* 0x000000050400788c */ /* 0x000fd2000bf05270 */
[----:B------:R-:W-:Y:S05]  /*2510*/  BRA.U !UP0, `(.L_x_9173) ;  /* 0x0000000108147547 */ /* 0x000fea000b800000 */
[----:B------:R-:W-:-:S09]  /*2520*/  UISETP.NE.AND UP0, UPT, UR4, 0x6, UPT ;  /* 0x000000060400788c */ /* 0x000fd2000bf05270 */
[----:B------:R-:W-:Y:S05]  /*2530*/  BRA.U UP0, `(.L_x_9168) ;  /* 0x0000000900307547 */ /* 0x000fea000b800000 */
[----:B-1234-:R-:W0:Y:S02]  /*2540*/  I2F.U16 R5, R9 ;  /* 0x0000000900057306 */ /* 0x01ee240000101000 */
[----:B0-----:R0:W-:Y:S01]  /*2550*/  STG.E desc[UR38][R2.64], R5 ;  /* 0x0000000502007986 */ /* 0x0011e2000c101926 */
[----:B------:R-:W-:Y:S05]  /*2560*/  BRA `(.L_x_9169) ;  /* 0x0000000800bc7947 */ /* 0x000fea0003800000 */
.L_x_9173:
[----:B------:R-:W0:Y:S02]  /*2570*/  I2F.U16 R0, R9 ;  /* 0x0000000900007306 */ /* 0x000e240000101000 */
[----:B0-----:R-:W-:-:S05]  /*2580*/  F2FP.F16.F32.PACK_AB R0, RZ, R0 ;  /* 0x00000000ff00723e */ /* 0x001fca00000000ff */
[----:B------:R0:W-:Y:S01]  /*2590*/  STG.E.U16 desc[UR38][R2.64], R0 ;  /* 0x0000000002007986 */ /* 0x0001e2000c101526 */
[----:B------:R-:W-:Y:S05]  /*25a0*/  BRA `(.L_x_9169) ;  /* 0x0000000800ac7947 */ /* 0x000fea0003800000 */
.L_x_9172:
[----:B------:R-:W-:-:S09]  /*25b0*/  UISETP.NE.AND UP0, UPT, UR4, 0x7, UPT ;  /* 0x000000070400788c */ /* 0x000fd2000bf05270 */
[----:B------:R-:W-:Y:S05]  /*25c0*/  BRA.U !UP0, `(.L_x_9174) ;  /* 0x0000000108347547 */ /* 0x000fea000b800000 */
[----:B------:R-:W-:-:S09]  /*25d0*/  UISETP.NE.AND UP0, UPT, UR4, 0x8, UPT ;  /* 0x000000080400788c */ /* 0x000fd2000bf05270 */
[----:B------:R-:W-:Y:S05]  /*25e0*/  BRA.U !UP0, `(.L_x_9175) ;  /* 0x0000000108187547 */ /* 0x000fea000b800000 */
[----:B------:R-:W-:-:S09]  /*25f0*/  UISETP.NE.AND UP0, UPT, UR4, 0x9, UPT ;  /* 0x000000090400788c */ /* 0x000fd2000bf05270 */
[----:B------:R-:W-:Y:S05]  /*2600*/  BRA.U UP0, `(.L_x_9168) ;  /* 0x0000000500fc7547 */ /* 0x000fea000b800000 */
[----:B-1234-:R-:W0:Y:S01]  /*2610*/  I2F.U16 R4, R9 ;  /* 0x0000000900047306 */ /* 0x01ee220000101000 */
[----:B------:R-:W-:-:S05]  /*2620*/  IMAD.MOV.U32 R5, RZ, RZ, RZ ;  /* 0x000000ffff057224 */ /* 0x000fca00078e00ff */
[----:B0-----:R0:W-:Y:S01]  /*2630*/  STG.E.64 desc[UR38][R2.64], R4 ;  /* 0x0000000402007986 */ /* 0x0011e2000c101b26 */
[----:B------:R-:W-:Y:S05]  /*2640*/  BRA `(.L_x_9169) ;  /* 0x0000000800847947 */ /* 0x000fea0003800000 */
.L_x_9175:
[----:B------:R-:W1:Y:S02]  /*2650*/  I2F.U16 R9, R9 ;  /* 0x0000000900097306 */ /* 0x000e640000101000 */
[----:B-1234-:R-:W-:-:S04]  /*2660*/  F2FP.F16.F32.PACK_AB R5, RZ, R9 ;  /* 0x00000009ff05723e */ /* 0x01efc800000000ff */
[----:B------:R-:W-:-:S05]  /*2670*/  PRMT R5, R5, 0x5410, RZ ;  /* 0x0000541005057816 */ /* 0x000fca00000000ff */
[----:B------:R0:W-:Y:S01]  /*2680*/  STG.E desc[UR38][R2.64], R5 ;  /* 0x0000000502007986 */ /* 0x0001e2000c101926 */
[----:B------:R-:W-:Y:S05]  /*2690*/  BRA `(.L_x_9169) ;  /* 0x0000000800707947 */ /* 0x000fea0003800000 */
.L_x_9174:
[----:B-1234-:R-:W0:Y:S02]  /*26a0*/  I2F.F64.U16 R4, R9 ;  /* 0x0000000900047312 */ /* 0x01ee240000101800 */
[----:B0-----:R0:W-:Y:S01]  /*26b0*/  STG.E.64 desc[UR38][R2.64], R4 ;  /* 0x0000000402007986 */ /* 0x0011e2000c101b26 */
[----:B------:R-:W-:Y:S05]  /*26c0*/  BRA `(.L_x_9169) ;  /* 0x0000000800647947 */ /* 0x000fea0003800000 */
.L_x_9164:
        /* <DEDUP_REMOVED lines=10> */
[----:B-1234-:R-:W-:-:S05]  /*2770*/  SEL R5, RZ, 0x1, !P0 ;  /* 0x00000001ff057807 */ /* 0x01efca0004000000 */
[----:B------:R0:W-:Y:S01]  /*2780*/  STG.E.U8 desc[UR38][R2.64], R5 ;  /* 0x0000000502007986 */ /* 0x0001e2000c101126 */
[----:B------:R-:W-:Y:S05]  /*2790*/  BRA `(.L_x_9169) ;  /* 0x0000000800307947 */ /* 0x000fea0003800000 */
.L_x_9178:
[----:B-1234-:R-:W0:Y:S01]  /*27a0*/  I2F.F64.U16 R4, R9 ;  /* 0x0000000900047312 */ /* 0x01ee220000101800 */
[----:B------:R-:W-:-:S05]  /*27b0*/  CS2R R6, SRZ ;  /* 0x0000000000067805 */ /* 0x000fca000001ff00 */
[----:B0-----:R0:W-:Y:S01]  /*27c0*/  STG.E.128 desc[UR38][R2.64], R4 ;  /* 0x0000000402007986 */ /* 0x0011e2000c101d26 */
[----:B------:R-:W-:Y:S05]  /*27d0*/  BRA `(.L_x_9169) ;  /* 0x0000000800207947 */ /* 0x000fea0003800000 */
.L_x_9177:
[----:B------:R-:W-:-:S09]  /*27e0*/  UISETP.NE.AND UP0, UPT, UR4, 0xf, UPT ;  /* 0x0000000f0400788c */ /* 0x000fd2000bf05270 */
[----:B------:R-:W-:Y:S05]  /*27f0*/  BRA.U !UP0, `(.L_x_9179) ;  /* 0x0000000108887547 */ /* 0x000fea000b800000 */
[----:B------:R-:W-:-:S09]  /*2800*/  UISETP.NE.AND UP0, UPT, UR4, 0x17, UPT ;  /* 0x000000170400788c */ /* 0x000fd2000bf05270 */
[----:B------:R-:W-:Y:S05]  /*2810*/  BRA.U !UP0, `(.L_x_9180) ;  /* 0x0000000108407547 */ /* 0x000fea000b800000 */
[----:B------:R-:W-:-:S09]  /*2820*/  UISETP.NE.AND UP0, UPT, UR4, 0x18, UPT ;  /* 0x000000180400788c */ /* 0x000fd2000bf05270 */
[----:B------:R-:W-:Y:S05]  /*2830*/  BRA.U UP0, `(.L_x_9168) ;  /* 0x0000000500707547 */ /* 0x000fea000b800000 */
[----:B------:R-:W0:Y:S01]  /*2840*/  I2F.U16 R9, R9 ;  /* 0x0000000900097306 */ /* 0x000e220000101000 */
[----:B------:R-:W-:Y:S01]  /*2850*/  BSSY.RECONVERGENT B0, `(.L_x_9181) ;  /* 0x000000a000007945 */ /* 0x000fe20003800200 */
[----:B-1234-:R-:W-:Y:S01]  /*2860*/  IMAD.MOV.U32 R5, RZ, RZ, 0x7f ;  /* 0x0000007fff057424 */ /* 0x01efe200078e00ff */
[----:B0-----:R-:W-:-:S13]  /*2870*/  ISETP.GT.U32.AND P0, PT, R9, 0x43efffff, PT ;  /* 0x43efffff0900780c */ /* 0x001fda0003f04070 */
[----:B------:R-:W-:Y:S05]  /*2880*/  @P0 BRA `(.L_x_9182) ;  /* 0x0000000000180947 */ /* 0x000fea0003800000 */
[----:B------:R-:W-:-:S13]  /*2890*/  ISETP.GT.U32.AND P0, PT, R9, 0x3c7fffff, PT ;  /* 0x3c7fffff0900780c */ /* 0x000fda0003f04070 */
[----:B------:R-:W-:Y:S01]  /*28a0*/  @P0 SHF.R.U32.HI R0, RZ, 0x14, R9 ;  /* 0x00000014ff000819 */ /* 0x000fe20000011609 */
[----:B------:R-:W-:-:S03]  /*28b0*/  @!P0 FADD.FTZ R5, R9, 16384 ;  /* 0x4680000009058421 */ /* 0x000fc60000010000 */
[----:B------:R-:W-:-:S04]  /*28c0*/  @P0 LOP3.LUT R0, R0, 0x1, RZ, 0xc0, !PT ;  /* 0x0000000100000812 */ /* 0x000fc800078ec0ff */
[----:B------:R-:W-:-:S04]  /*28d0*/  @P0 IADD3 R0, PT, PT, R9, 0x407ffff, R0 ;  /* 0x0407ffff09000810 */ /* 0x000fc80007ffe000 */
[----:B------:R-:W-:-:S07]  /*28e0*/  @P0 SHF.R.U32.HI R5, RZ, 0x14, R0 ;  /* 0x00000014ff050819 */ /* 0x000fce0000011600 */
.L_x_9182:
[----:B------:R-:W-:Y:S05]  /*28f0*/  BSYNC.RECONVERGENT B0 ;  /* 0x0000000000007941 */ /* 0x000fea0003800200 */
.L_x_9181:
[----:B------:R0:W-:Y:S01]  /*2900*/  STG.E.U8 desc[UR38][R2.64], R5 ;  /* 0x0000000502007986 */ /* 0x0001e2000c101126 */
[----:B------:R-:W-:Y:S05]  /*2910*/  BRA `(.L_x_9169) ;  /* 0x0000000400d07947 */ /* 0x000fea0003800000 */
.L_x_9180:
[----:B------:R-:W0:Y:S02]  /*2920*/  I2F.U16 R9, R9 ;  /* 0x0000000900097306 */ /* 0x000e240000101000 */
[----:B0-----:R-:W-:-:S13]  /*2930*/  ISETP.GE.U32.AND P1, PT, R9, 0x47800000, PT ;  /* 0x478000000900780c */ /* 0x001fda0003f26070 */
[----:B------:R-:W-:Y:S02]  /*2940*/  @P1 ISETP.GT.U32.AND P0, PT, R9, 0x7f800000, PT ;  /* 0x7f8000000900180c */ /* 0x000fe40003f04070 */
[----:B-1234-:R-:W-:-:S04]  /*2950*/  @P1 MOV R5, 0x7f ;  /* 0x0000007f00051802 */ /* 0x01efc80000000f00 */
[----:B------:R-:W-:-:S05]  /*2960*/  @P1 SEL R5, R5, 0x7c, P0 ;  /* 0x0000007c05051807 */ /* 0x000fca0000000000 */
[----:B------:R0:W-:Y:S01]  /*2970*/  @P1 STG.E.U8 desc[UR38][R2.64], R5 ;  /* 0x0000000502001986 */ /* 0x0001e2000c101126 */
[----:B------:R-:W-:Y:S05]  /*2980*/  @P1 BRA `(.L_x_9169) ;  /* 0x0000000400b41947 */ /* 0x000fea0003800000 */
[----:B------:R-:W-:-:S13]  /*2990*/  ISETP.GT.U32.AND P0, PT, R9, 0x387fffff, PT ;  /* 0x387fffff0900780c */ /* 0x000fda0003f04070 */
[----:B------:R-:W-:Y:S01]  /*29a0*/  @P0 SHF.R.U32.HI R0, RZ, 0x15, R9 ;  /* 0x00000015ff000819 */ /* 0x000fe20000011609 */
[----:B0-----:R-:W-:-:S03]  /*29b0*/  @!P0 FADD.FTZ R5, R9, 128 ;  /* 0x4300000009058421 */ /* 0x001fc60000010000 */
[----:B------:R-:W-:Y:S02]  /*29c0*/  @P0 LOP3.LUT R0, R0, 0x1, RZ, 0xc0, !PT ;  /* 0x0000000100000812 */ /* 0x000fe400078ec0ff */
[----:B------:R0:W-:Y:S02]  /*29d0*/  @!P0 STG.E.U8 desc[UR38][R2.64], R5 ;  /* 0x0000000502008986 */ /* 0x0001e4000c101126 */
[----:B------:R-:W-:-:S04]  /*29e0*/  @P0 IADD3 R0, PT, PT, R9, 0x80fffff, R0 ;  /* 0x080fffff09000810 */ /* 0x000fc80007ffe000 */
[----:B------:R-:W-:-:S05]  /*29f0*/  @P0 SHF.R.U32.HI R7, RZ, 0x15, R0 ;  /* 0x00000015ff070819 */ /* 0x000fca0000011600 */
[----:B------:R0:W-:Y:S01]  /*2a00*/  @P0 STG.E.U8 desc[UR38][R2.64], R7 ;  /* 0x0000000702000986 */ /* 0x0001e2000c101126 */
[----:B------:R-:W-:Y:S05]  /*2a10*/  BRA `(.L_x_9169) ;  /* 0x0000000400907947 */ /* 0x000fea0003800000 */
.L_x_9179:
[----:B------:R-:W0:Y:S02]  /*2a20*/  I2F.U16 R0, R9 ;  /* 0x0000000900007306 */ /* 0x000e240000101000 */
[----:B0-----:R-:W-:-:S05]  /*2a30*/  F2FP.BF16.F32.PACK_AB R0, RZ, R0 ;  /* 0x00000000ff00723e */ /* 0x001fca00000010ff */
[----:B------:R0:W-:Y:S01]  /*2a40*/  STG.E.U16 desc[UR38][R2.64], R0 ;  /* 0x0000000002007986 */ /* 0x0001e2000c101526 */
[----:B------:R-:W-:Y:S05]  /*2a50*/  BRA `(.L_x_9169) ;  /* 0x0000000400807947 */ /* 0x000fea0003800000 */
.L_x_9176:
        /* <DEDUP_REMOVED lines=10> */
.L_x_9185:
[----:B------:R-:W0:Y:S01]  /*2b00*/  I2F.U16 R9, R9 ;  /* 0x0000000900097306 */ /* 0x000e220000101000 */
[----:B------:R-:W-:Y:S01]  /*2b10*/  BSSY.RECONVERGENT B0, `(.L_x_9186) ;  /* 0x0000011000007945 */ /* 0x000fe20003800200 */
[----:B------:R-:W-:Y:S01]  /*2b20*/  IMAD.MOV.U32 R0, RZ, RZ, 0x80 ;  /* 0x00000080ff007424 */ /* 0x000fe200078e00ff */
[----:B0-----:R-:W-:-:S13]  /*2b30*/  ISETP.GT.U32.AND P0, PT, R9, 0x437fffff, PT ;  /* 0x437fffff0900780c */ /* 0x001fda0003f04070 */
[----:B------:R-:W-:Y:S05]  /*2b40*/  @P0 BRA `(.L_x_9187) ;  /* 0x0000000000340947 */ /* 0x000fea0003800000 */
[----:B------:R-:W-:-:S13]  /*2b50*/  ISETP.GT.U32.AND P0, PT, R9, 0x3bffffff, PT ;  /* 0x3bffffff0900780c */ /* 0x000fda0003f04070 */
[----:B------:R-:W-:Y:S05]  /*2b60*/  @P0 BRA `(.L_x_9188) ;  /* 0x0000000000140947 */ /* 0x000fea0003800000 */
[----:B------:R-:W-:-:S05]  /*2b70*/  FADD.FTZ R0, R9, 8192 ;  /* 0x4600000009007421 */ /* 0x000fca0000010000 */
[----:B-1234-:R-:W-:Y:S02]  /*2b80*/  LOP3.LUT P0, R4, R0, 0xff, RZ, 0xc0, !PT ;  /* 0x000000ff00047812 */ /* 0x01efe4000780c0ff */
[----:B------:R-:W-:-:S11]  /*2b90*/  PRMT R0, RZ, 0x7610, R0 ;  /* 0x00007610ff007816 */ /* 0x000fd60000000000 */
[----:B------:R-:W-:Y:S05]  /*2ba0*/  @!P0 BRA `(.L_x_9187) ;  /* 0x00000000001c8947 */ /* 0x000fea0003800000 */
[----:B------:R-:W-:Y:S05]  /*2bb0*/  BRA `(.L_x_9189) ;  /* 0x0000000000147947 */ /* 0x000fea0003800000 */
.L_x_9188:
[----:B------:R-:W-:-:S04]  /*2bc0*/  SHF.R.U32.HI R0, RZ, 0x14, R9 ;  /* 0x00000014ff007819 */ /* 0x000fc80000011609 */
[----:B------:R-:W-:-:S04]  /*2bd0*/  LOP3.LUT R0, R0, 0x1, RZ, 0xc0, !PT ;  /* 0x0000000100007812 */ /* 0x000fc800078ec0ff */
[----:B------:R-:W-:-:S04]  /*2be0*/  IADD3 R0, PT, PT, R9, 0x487ffff, R0 ;  /* 0x0487ffff09007810 */ /* 0x000fc80007ffe000 */
[----:B------:R-:W-:-:S04]  /*2bf0*/  SHF.R.U32.HI R0, RZ, 0x14, R0 ;  /* 0x00000014ff007819 */ /* 0x000fc80000011600 */
[----:B-1234-:R-:W-:-:S07]  /*2c00*/  LOP3.LUT R4, R0, 0xff, RZ, 0xc0, !PT ;  /* 0x000000ff00047812 */ /* 0x01efce00078ec0ff */
.L_x_9189:
[----:B------:R-:W-:-:S07]  /*2c10*/  PRMT R0, R4, 0x7610, R0 ;  /* 0x0000761004007816 */ /* 0x000fce0000000000 */
.L_x_9187:
[----:B------:R-:W-:Y:S05]  /*2c20*/  BSYNC.RECONVERGENT B0 ;  /* 0x0000000000007941 */ /* 0x000fea0003800200 */
.L_x_9186:
[----:B------:R0:W-:Y:S01]  /*2c30*/  STG.E.U8 desc[UR38][R2.64], R0 ;  /* 0x0000000002007986 */ /* 0x0001e2000c101126 */
[----:B------:R-:W-:Y:S05]  /*2c40*/  BRA `(.L_x_9169) ;  /* 0x0000000400047947 */ /* 0x000fea0003800000 */
.L_x_9184:
        /* <DEDUP_REMOVED lines=12> */
.L_x_9192:
[----:B------:R-:W-:-:S04]  /*2d10*/  SHF.R.U32.HI R0, RZ, 0x15, R9 ;  /* 0x00000015ff007819 */ /* 0x000fc80000011609 */
[----:B------:R-:W-:-:S04]  /*2d20*/  LOP3.LUT R0, R0, 0x1, RZ, 0xc0, !PT ;  /* 0x0000000100007812 */ /* 0x000fc800078ec0ff */
[----:B------:R-:W-:-:S04]  /*2d30*/  IADD3 R0, PT, PT, R9, 0x88fffff, R0 ;  /* 0x088fffff09007810 */ /* 0x000fc80007ffe000 */
[----:B------:R-:W-:-:S04]  /*2d40*/  SHF.R.U32.HI R0, RZ, 0x15, R0 ;  /* 0x00000015ff007819 */ /* 0x000fc80000011600 */
[----:B-1234-:R-:W-:-:S07]  /*2d50*/  LOP3.LUT R4, R0, 0xff, RZ, 0xc0, !PT ;  /* 0x000000ff00047812 */ /* 0x01efce00078ec0ff */
.L_x_9193:
[----:B------:R-:W-:-:S07]  /*2d60*/  PRMT R0, R4, 0x7610, R0 ;  /* 0x0000761004007816 */ /* 0x000fce0000000000 */
.L_x_9191:
[----:B------:R-:W-:Y:S05]  /*2d70*/  BSYNC.RECONVERGENT B0 ;  /* 0x0000000000007941 */ /* 0x000fea0003800200 */
.L_x_9190:
[----:B------:R0:W-:Y:S01]  /*2d80*/  STG.E.U8 desc[UR38][R2.64], R0 ;  /* 0x0000000002007986 */ /* 0x0001e2000c101126 */
[----:B------:R-:W-:Y:S05]  /*2d90*/  BRA `(.L_x_9169) ;  /* 0x0000000000b07947 */ /* 0x000fea0003800000 */
.L_x_9183:
[----:B------:R-:W-:-:S09]  /*2da0*/  UISETP.NE.AND UP0, UPT, UR4, 0x1c, UPT ;  /* 0x0000001c0400788c */ /* 0x000fd2000bf05270 */
[----:B------:R-:W-:Y:S05]  /*2db0*/  BRA.U !UP0, `(.L_x_9194) ;  /* 0x0000000108a07547 */ /* 0x000fea000b800000 */
[----:B------:R-:W-:-:S09]  /*2dc0*/  UISETP.NE.AND UP0, UPT, UR4, 0x1d, UPT ;  /* 0x0000001d0400788c */ /* 0x000fd2000bf05270 */
[----:B------:R-:W-:Y:S05]  /*2dd0*/  BRA.U !UP0, `(.L_x_9195) ;  /* 0x0000000108887547 */ /* 0x000fea000b800000 */
[----:B------:R-:W-:-:S09]  /*2de0*/  UISETP.NE.AND UP0, UPT, UR4, 0x2c, UPT ;  /* 0x0000002c0400788c */ /* 0x000fd2000bf05270 */
[----:B------:R-:W-:Y:S05]  /*2df0*/  BRA.U !UP0, `(.L_x_9196) ;  /* 0x0000000108447547 */ /* 0x000fea000b800000 */
.L_x_9168:
[----:B------:R-:W-:Y:S01]  /*2e00*/  MOV R0, 0x1c0 ;  /* 0x000001c000007802 */ /* 0x000fe20000000f00 */
[----:B------:R-:W1:Y:S01]  /*2e10*/  LDCU.64 UR6, c[0x4][0x1a0] ;  /* 0x01003400ff0677ac */ /* 0x000e620008000a00 */
[----:B------:R-:W-:Y:S02]  /*2e20*/  HFMA2 R8, -RZ, RZ, 0, 6.020069122314453125e-06 ;  /* 0x00000065ff087431 */ /* 0x000fe400000001ff */
[----:B------:R-:W-:Y:S01]  /*2e30*/  IMAD.MOV.U32 R12, RZ, RZ, 0x1 ;  /* 0x00000001ff0c7424 */ /* 0x000fe200078e00ff */
[----:B------:R0:W0:Y:S01]  /*2e40*/  LDC.64 R2, c[0x4][R0] ;  /* 0x0100000000027b82 */ /* 0x0000220000000a00 */
[----:B------:R-:W5:Y:S01]  /*2e50*/  LDCU.64 UR8, c[0x4][0x1a8] ;  /* 0x01003500ff0877ac */ /* 0x000f620008000a00 */
[----:B------:R-:W-:Y:S01]  /*2e60*/  IMAD.MOV.U32 R13, RZ, RZ, RZ ;  /* 0x000000ffff0d7224 */ /* 0x000fe200078e00ff */
[----:B------:R-:W5:Y:S01]  /*2e70*/  LDCU.64 UR4, c[0x4][0x18] ;  /* 0x01000300ff0477ac */ /* 0x000f620008000a00 */
[----:B-1234-:R-:W-:Y:S01]  /*2e80*/  MOV R4, UR6 ;  /* 0x0000000600047c02 */ /* 0x01efe20008000f00 */
[----:B------:R-:W-:-:S02]  /*2e90*/  IMAD.U32 R5, RZ, RZ, UR7 ;  /* 0x00000007ff057e24 */ /* 0x000fc4000f8e00ff */
[----:B-----5:R-:W-:Y:S01]  /*2ea0*/  IMAD.U32 R6, RZ, RZ, UR8 ;  /* 0x00000008ff067e24 */ /* 0x020fe2000f8e00ff */
[----:B------:R-:W-:Y:S01]  /*2eb0*/  MOV R7, UR9 ;  /* 0x0000000900077c02 */ /* 0x000fe20008000f00 */
[----:B------:R-:W-:Y:S02]  /*2ec0*/  IMAD.U32 R10, RZ, RZ, UR4 ;  /* 0x00000004ff0a7e24 */ /* 0x000fe4000f8e00ff */
[----:B------:R-:W-:-:S07]  /*2ed0*/  IMAD.U32 R11, RZ, RZ, UR5 ;  /* 0x00000005ff0b7e24 */ /* 0x000fce000f8e00ff */
[----:B------:R-:W-:-:S07]  /*2ee0*/  LEPC R20, `(.L_x_9197) ;  /* 0x000000001014794e */ /* 0x000fce0000000000 */
[----:B0-----:R-:W-:Y:S05]  /*2ef0*/  CALL.ABS.NOINC R2 ;  /* 0x0000000002007343 */ /* 0x001fea0003c00000 */
.L_x_9197:
[----:B------:R-:W-:Y:S05]  /*2f00*/  BRA `(.L_x_9169) ;  /* 0x0000000000547947 */ /* 0x000fea0003800000 */
.L_x_9196:
[----:B------:R-:W0:Y:S01]  /*2f10*/  I2F.U16 R9, R9 ;  /* 0x0000000900097306 */ /* 0x000e220000101000 */
[----:B-1234-:R-:W-:Y:S01]  /*2f20*/  HFMA2 R5, -RZ, RZ, 0, 1.5199184417724609375e-05 ;  /* 0x000000ffff057431 */ /* 0x01efe200000001ff */
[----:B0-----:R-:W-:-:S04]  /*2f30*/  SHF.R.U32.HI R4, RZ, 0x17, R9 ;  /* 0x00000017ff047819 */ /* 0x001fc80000011609 */
        /* <DEDUP_REMOVED lines=12> */
.L_x_9195:
[----:B-1234-:R-:W-:Y:S01]  /*3000*/  LOP3.LUT R4, R9, 0xffff, RZ, 0xc0, !PT ;  /* 0x0000ffff09047812 */ /* 0x01efe200078ec0ff */
[----:B------:R-:W-:-:S05]  /*3010*/  IMAD.MOV.U32 R5, RZ, RZ, RZ ;  /* 0x000000ffff057224 */ /* 0x000fca00078e00ff */
[----:B------:R0:W-:Y:S01]  /*3020*/  STG.E.64 desc[UR38][R2.64], R4 ;  /* 0x0000000402007986 */ /* 0x0001e2000c101b26 */
[----:B------:R-:W-:Y:S05]  /*3030*/  BRA `(.L_x_9169) ;  /* 0x0000000000087947 */ /* 0x000fea0003800000 */
.L_x_9194:
[----:B------:R-:W-:-:S05]  /*3040*/  LOP3.LUT R9, R9, 0xffff, RZ, 0xc0, !PT ;  /* 0x0000ffff09097812 */ /* 0x000fca00078ec0ff */
[----:B------:R0:W-:Y:S02]  /*3050*/  STG.E desc[UR38][R2.64], R9 ;  /* 0x0000000902007986 */ /* 0x0001e4000c101926 */
.L_x_9169:
[----:B------:R-:W-:Y:S05]  /*3060*/  BSYNC.RECONVERGENT B6 ;  /* 0x0000000000067941 */ /* 0x000fea0003800200 */
.L_x_9163:
[----:B------:R-:W-:-:S07]  /*3070*/  VIADD R17, R17, 0x80 ;  /* 0x0000008011117836 */ /* 0x000fce0000000000 */
.L_x_9127:
[----:B------:R-:W-:Y:S05]  /*3080*/  BSYNC.RECONVERGENT B7 ;  /* 0x0000000000077941 */ /* 0x000fea0003800200 */
.L_x_9126:
        /* <DEDUP_REMOVED lines=9> */
[----:B------:R-:W0:Y:S01]  /*3120*/  LDCU.64 UR4, c[0x0][0x390] ;  /* 0x00007200ff0477ac */ /* 0x000e220008000a00 */
[----:B------:R-:W-:Y:S01]  /*3130*/  IMAD.MOV.U32 R16, RZ, RZ, RZ ;  /* 0x000000ffff107224 */ /* 0x000fe200078e00ff */
[----:B------:R-:W5:Y:S01]  /*3140*/  LDCU UR6, c[0x0][0x38c] ;  /* 0x00007180ff0677ac */ /* 0x000f620008000800 */
[----:B------:R-:W1:Y:S01]  /*3150*/  LDCU.64 UR8, c[0x0][0x4b8] ;  /* 0x00009700ff0877ac */ /* 0x000e620008000a00 */
[----:B------:R-:W-:Y:S01]  /*3160*/  UISETP.NE.AND UP0, UPT, UR42, URZ, UPT ;  /* 0x000000ff2a00728c */ /* 0x000fe2000bf05270 */
[----:B0-----:R-:W-:-:S05]  /*3170*/  IMAD.HI.U32 R2, R17, UR4, R16 ;  /* 0x0000000411027c27 */ /* 0x001fca000f8e0010 */
[----:B------:R-:W-:-:S04]  /*3180*/  SHF.R.U32.HI R3, RZ, UR5, R2 ;  /* 0x00000005ff037c19 */ /* 0x000fc80008011602 */
[----:B------:R-:W-:-:S05]  /*3190*/  IADD3 R0, PT, PT, -R3, RZ, RZ ;  /* 0x000000ff03007210 */ /* 0x000fca0007ffe1ff */
[----:B-----5:R-:W-:-:S04]  /*31a0*/  IMAD R0, R0, UR6, R17 ;  /* 0x0000000600007c24 */ /* 0x020fc8000f8e0211 */
[C---:B-1----:R-:W-:Y:S02]  /*31b0*/  IMAD R16, R0.reuse, UR8, RZ ;  /* 0x0000000800107c24 */ /* 0x042fe4000f8e02ff */
[----:B------:R-:W-:Y:S01]  /*31c0*/  IMAD R0, R0, UR9, RZ ;  /* 0x0000000900007c24 */ /* 0x000fe2000f8e02ff */
[----:B------:R-:W-:Y:S06]  /*31d0*/  BRA.U !UP0, `(.L_x_9200) ;  /* 0x0000001108787547 */ /* 0x000fec000b800000 */
[----:B------:R-:W2:Y:S01]  /*31e0*/  LDCU.64 UR6, c[0x0][0x398] ;  /* 0x00007300ff0677ac */ /* 0x000ea20008000a00 */
[----:B------:R-:W-:Y:S01]  /*31f0*/  IMAD.MOV.U32 R2, RZ, RZ, RZ ;  /* 0x000000ffff027224 */ /* 0x000fe200078e00ff */
[----:B------:R-:W0:Y:S01]  /*3200*/  LDCU UR4, c[0x0][0x3a0] ;  /* 0x00007400ff0477ac */ /* 0x000e220008000800 */
[----:B------:R-:W1:Y:S01]  /*3210*/  LDCU.64 UR8, c[0x0][0x4c0] ;  /* 0x00009800ff0877ac */ /* 0x000e620008000a00 */
[----:B------:R-:W-:Y:S01]  /*3220*/  UISETP.NE.AND UP0, UPT, UR37, 0x2, UPT ;  /* 0x000000022500788c */ /* 0x000fe2000bf05270 */
[----:B--234-:R-:W-:-:S05]  /*3230*/  IMAD.HI.U32 R4, R3, UR7, R2 ;  /* 0x0000000703047c27 */ /* 0x01cfca000f8e0002 */
[----:B0-----:R-:W-:-:S05]  /*3240*/  SHF.R.U32.HI R5, RZ, UR4, R4 ;  /* 0x00000004ff057c19 */ /* 0x001fca0008011604 */
[----:B------:R-:W-:-:S04]  /*3250*/  IMAD.MOV R2, RZ, RZ, -R5 ;  /* 0x000000ffff027224 */ /* 0x000fc800078e0a05 */
[----:B------:R-:W-:-:S04]  /*3260*/  IMAD R3, R2, UR6, R3 ;  /* 0x0000000602037c24 */ /* 0x000fc8000f8e0203 */
[C---:B-1----:R-:W-:Y:S02]  /*3270*/  IMAD R16, R3.reuse, UR8, R16 ;  /* 0x0000000803107c24 */ /* 0x042fe4000f8e0210 */
        /* <DEDUP_REMOVED lines=276> */
.L_x_9200:
        /* <DEDUP_REMOVED lines=16> */
.L_x_9204:
[----:B------:R4:W5:Y:S01]  /*44c0*/  LDG.E.U8 R0, desc[UR38][R4.64] ;  /* 0x0000002604007981 */ /* 0x000962000c1e1100 */
[----:B------:R-:W-:Y:S05]  /*44d0*/  BRA `(.L_x_9206) ;  /* 0x0000000c005c7947 */ /* 0x000fea0003800000 */
.L_x_9203:
        /* <DEDUP_REMOVED lines=8> */
.L_x_9208:
[----:B------:R0:W5:Y:S01]  /*4560*/  LDG.E.U8 R0, desc[UR38][R4.64] ;  /* 0x0000002604007981 */ /* 0x000162000c1e1100 */
[----:B------:R-:W-:Y:S05]  /*4570*/  BRA `(.L_x_9206) ;  /* 0x0000000c00347947 */ /* 0x000fea0003800000 */
.L_x_9207:
[----:B------:R0:W5:Y:S01]  /*4580*/  LDG.E.U16 R0, desc[UR38][R4.64] ;  /* 0x0000002604007981 */ /* 0x000162000c1e1500 */
[----:B------:R-:W-:Y:S05]  /*4590*/  BRA `(.L_x_9206) ;  /* 0x0000000c002c7947 */ /* 0x000fea0003800000 */
.L_x_9202:
        /* <DEDUP_REMOVED lines=10> */
.L_x_9210:
[----:B------:R-:W2:Y:S02]  /*4640*/  LDG.E.U16 R2, desc[UR38][R4.64] ;  /* 0x0000002604027981 */ /* 0x000ea4000c1e1500 */
[----:B--2---:R-:W-:-:S06]  /*4650*/  HADD2.F32 R2, -RZ, R2.H0_H0 ;  /* 0x20000002ff027230 */ /* 0x004fcc0000004100 */
[----:B------:R-:W0:Y:S02]  /*4660*/  F2I.S64.TRUNC R2, R2 ;  /* 0x0000000200027311 */ /* 0x000e24000020d900 */
[----:B0-----:R-:W-:Y:S01]  /*4670*/  PRMT R0, R2, 0x7610, R0 ;  /* 0x0000761002007816 */ /* 0x001fe20000000000 */
[----:B------:R-:W-:Y:S06]  /*4680*/  BRA `(.L_x_9206) ;  /* 0x0000000800f07947 */ /* 0x000fec0003800000 */
.L_x_9209:
        /* <DEDUP_REMOVED lines=10> */
.L_x_9212:
[----:B------:R-:W2:Y:S02]  /*4730*/  LDG.E.U16 R4, desc[UR38][R4.64] ;  /* 0x0000002604047981 */ /* 0x000ea4000c1e1500 */
[----:B--2---:R-:W-:-:S06]  /*4740*/  HADD2.F32 R2, -RZ, R4.H0_H0 ;  /* 0x20000004ff027230 */ /* 0x004fcc0000004100 */
[----:B------:R-:W0:Y:S02]  /*4750*/  F2I.S64.TRUNC R2, R2 ;  /* 0x0000000200027311 */ /* 0x000e24000020d900 */
[----:B0-----:R-:W-:Y:S01]  /*4760*/  PRMT R0, R2, 0x7610, R0 ;  /* 0x0000761002007816 */ /* 0x001fe20000000000 */
[----:B------:R-:W-:Y:S06]  /*4770*/  BRA `(.L_x_9206) ;  /* 0x0000000800b47947 */ /* 0x000fec0003800000 */
.L_x_9211:
[----:B------:R-:W2:Y:S02]  /*4780*/  LDG.E.64 R2, desc[UR38][R4.64] ;  /* 0x0000002604027981 */ /* 0x000ea4000c1e1b00 */
[----:B--2---:R-:W0:Y:S02]  /*4790*/  F2I.S64.F64.TRUNC R2, R2 ;  /* 0x0000000200027311 */ /* 0x004e24000030d900 */
[----:B0-----:R-:W-:Y:S01]  /*47a0*/  PRMT R0, R2, 0x7610, R0 ;  /* 0x0000761002007816 */ /* 0x001fe20000000000 */
[----:B------:R-:W-:Y:S06]  /*47b0*/  BRA `(.L_x_9206) ;  /* 0x0000000800a47947 */ /* 0x000fec0003800000 */
.L_x_9201:
        /* <DEDUP_REMOVED lines=12> */
.L_x_9215:
[----:B------:R-:W2:Y:S02]  /*4880*/  LDG.E.64 R4, desc[UR38][R4.64] ;  /* 0x0000002604047981 */ /* 0x000ea4000c1e1b00 */
[----:B--2---:R-:W0:Y:S02]  /*4890*/  F2I.S64.F64.TRUNC R2, R4 ;  /* 0x0000000400027311 */ /* 0x004e24000030d900 */
[----:B0-----:R-:W-:Y:S01]  /*48a0*/  PRMT R0, R2, 0x7610, R0 ;  /* 0x0000761002007816 */ /* 0x001fe20000000000 */
[----:B------:R-:W-:Y:S06]  /*48b0*/  BRA `(.L_x_9206) ;  /* 0x0000000800647947 */ /* 0x000fec0003800000 */
.L_x_9214:
        /* <DEDUP_REMOVED lines=24> */
[----:B------:R-:W0:Y:S02]  /*4a40*/  F2I.S64.TRUNC R2, R3 ;  /* 0x0000000300027311 */ /* 0x000e24000020d900 */
[----:B0-----:R-:W-:Y:S01]  /*4a50*/  PRMT R0, R2, 0x7610, R0 ;  /* 0x0000761002007816 */ /* 0x001fe20000000000 */
[----:B------:R-:W-:Y:S06]  /*4a60*/  BRA `(.L_x_9206) ;  /* 0x0000000400f87947 */ /* 0x000fec0003800000 */
.L_x_9217:
        /* <DEDUP_REMOVED lines=11> */
[----:B------:R-:W0:Y:S02]  /*4b20*/  F2I.S64.TRUNC R2, R3 ;  /* 0x0000000300027311 */ /* 0x000e24000020d900 */
[----:B0-----:R-:W-:Y:S01]  /*4b30*/  PRMT R0, R2, 0x7610, R0 ;  /* 0x0000761002007816 */ /* 0x001fe20000000000 */
[----:B------:R-:W-:Y:S06]  /*4b40*/  BRA `(.L_x_9206) ;  /* 0x0000000400c07947 */ /* 0x000fec0003800000 */
.L_x_9216:
[----:B------:R-:W2:Y:S02]  /*4b50*/  LDG.E.U16 R2, desc[UR38][R4.64] ;  /* 0x0000002604027981 */ /* 0x000ea4000c1e1500 */
[----:B--2---:R-:W-:-:S06]  /*4b60*/  IMAD.U32 R2, R2, 0x10000, RZ ;  /* 0x0001000002027824 */ /* 0x004fcc00078e00ff */
[----:B------:R-:W0:Y:S02]  /*4b70*/  F2I.S64.TRUNC R2, R2 ;  /* 0x0000000200027311 */ /* 0x000e24000020d900 */
[----:B0-----:R-:W-:Y:S01]  /*4b80*/  PRMT R0, R2, 0x7610, R0 ;  /* 0x0000761002007816 */ /* 0x001fe20000000000 */
[----:B------:R-:W-:Y:S06]  /*4b90*/  BRA `(.L_x_9206) ;  /* 0x0000000400ac7947 */ /* 0x000fec0003800000 */
.L_x_9213:
        /* <DEDUP_REMOVED lines=10> */
.L_x_9220:
        /* <DEDUP_REMOVED lines=21> */
.L_x_9224:
[----:B------:R-:W-:Y:S05]  /*4d90*/  BSYNC.RECONVERGENT B1 ;  /* 0x0000000000017941 */ /* 0x000fea0003800200 */
.L_x_9223:
[----:B------:R-:W-:Y:S01]  /*4da0*/  IMAD.SHL.U32 R0, R0, 0x100000, RZ ;  /* 0x0010000000007824 */ /* 0x000fe200078e00ff */
[----:B------:R-:W-:-:S04]  /*4db0*/  LEA R2, R2, 0x3b800000, 0x17 ;  /* 0x3b80000002027811 */ /* 0x000fc800078eb8ff */
[----:B------:R-:W-:-:S07]  /*4dc0*/  LOP3.LUT R2, R2, R0, R7, 0xfe, !PT ;  /* 0x0000000002027212 */ /* 0x000fce00078efe07 */
.L_x_9222:
[----:B------:R-:W-:Y:S05]  /*4dd0*/  BSYNC.RECONVERGENT B0 ;  /* 0x0000000000007941 */ /* 0x000fea0003800200 */
.L_x_9221:
[----:B------:R-:W0:Y:S02]  /*4de0*/  F2I.S64.TRUNC R2, R2 ;  /* 0x0000000200027311 */ /* 0x000e24000020d900 */
[----:B0-----:R-:W-:Y:S01]  /*4df0*/  PRMT R0, R2, 0x7610, R0 ;  /* 0x0000761002007816 */ /* 0x001fe20000000000 */
[----:B------:R-:W-:Y:S06]  /*4e00*/  BRA `(.L_x_9206) ;  /* 0x0000000400107947 */ /* 0x000fec0003800000 */
.L_x_9219:
        /* <DEDUP_REMOVED lines=21> */
.L_x_9228:
[----:B------:R-:W-:Y:S05]  /*4f60*/  BSYNC.RECONVERGENT B1 ;  /* 0x0000000000017941 */ /* 0x000fea0003800200 */
.L_x_9227:
[----:B------:R-:W-:Y:S02]  /*4f70*/  SHF.L.U32 R0, R0, 0x15, RZ ;  /* 0x0000001500007819 */ /* 0x000fe400000006ff */
[----:B------:R-:W-:-:S04]  /*4f80*/  LEA R2, R2, 0x37800000, 0x17 ;  /* 0x3780000002027811 */ /* 0x000fc800078eb8ff */
[----:B------:R-:W-:-:S07]  /*4f90*/  LOP3.LUT R2, R2, R0, R7, 0xfe, !PT ;  /* 0x0000000002027212 */ /* 0x000fce00078efe07 */
.L_x_9226:
[----:B------:R-:W-:Y:S05]  /*4fa0*/  BSYNC.RECONVERGENT B0 ;  /* 0x0000000000007941 */ /* 0x000fea0003800200 */
.L_x_9225:
[----:B------:R-:W0:Y:S02]  /*4fb0*/  F2I.S64.TRUNC R2, R2 ;  /* 0x0000000200027311 */ /* 0x000e24000020d900 */
[----:B0-----:R-:W-:Y:S01]  /*4fc0*/  PRMT R0, R2, 0x7610, R0 ;  /* 0x0000761002007816 */ /* 0x001fe20000000000 */
[----:B------:R-:W-:Y:S06]  /*4fd0*/  BRA `(.L_x_9206) ;  /* 0x00000000009c7947 */ /* 0x000fec0003800000 */
.L_x_9218:
        /* <DEDUP_REMOVED lines=14> */
.L_x_9232:
[----:B------:R-:W-:Y:S05]  /*50c0*/  BSYNC.RECONVERGENT B0 ;  /* 0x0000000000007941 */ /* 0x000fea0003800200 */
.L_x_9231:
[----:B------:R-:W0:Y:S02]  /*50d0*/  F2I.S64.TRUNC R2, R2 ;  /* 0x0000000200027311 */ /* 0x000e24000020d900 */
[----:B0-----:R-:W-:Y:S01]  /*50e0*/  PRMT R0, R2, 0x7610, R0 ;  /* 0x0000761002007816 */ /* 0x001fe20000000000 */
[----:B------:R-:W-:Y:S06]  /*50f0*/  BRA `(.L_x_9206) ;  /* 0x0000000000547947 */ /* 0x000fec0003800000 */
.L_x_9205:
        /* <DEDUP_REMOVED lines=16> */
.L_x_9233:
[----:B------:R-:W-:Y:S01]  /*5200*/  PRMT R0, RZ, 0x7610, R0 ;  /* 0x00007610ff007816 */ /* 0x000fe20000000000 */
[----:B------:R-:W-:Y:S06]  /*5210*/  BRA `(.L_x_9206) ;  /* 0x00000000000c7947 */ /* 0x000fec0003800000 */
.L_x_9230:
[----:B------:R1:W5:Y:S01]  /*5220*/  LDG.E.U8 R0, desc[UR38][R4.64] ;  /* 0x0000002604007981 */ /* 0x000362000c1e1100 */
[----:B------:R-:W-:Y:S05]  /*5230*/  BRA `(.L_x_9206) ;  /* 0x0000000000047947 */ /* 0x000fea0003800000 */
.L_x_9229:
[----:B------:R2:W5:Y:S02]  /*5240*/  LDG.E.U8 R0, desc[UR38][R4.64] ;  /* 0x0000002604007981 */ /* 0x000564000c1e1100 */
.L_x_9206:
        /* <DEDUP_REMOVED lines=20> */
.L_x_9238:
[----:B------:R0:W-:Y:S01]  /*5390*/  STG.E.U8 desc[UR38][R2.64], R9 ;  /* 0x0000000902007986 */ /* 0x0001e2000c101126 */
[----:B------:R-:W-:Y:S05]  /*53a0*/  BRA `(.L_x_9240) ;  /* 0x0000000c00187947 */ /* 0x000fea0003800000 */
.L_x_9237:
[----:B------:R-:W-:-:S09]  /*53b0*/  UISETP.NE.AND UP0, UPT, UR4, 0x2, UPT ;  /* 0x000000020400788c */ /* 0x000fd2000bf05270 */
[----:B------:R-:W-:Y:S05]  /*53c0*/  BRA.U !UP0, `(.L_x_9241) ;  /* 0x00000001082c7547 */ /* 0x000fea000b800000 */
[----:B------:R-:W-:-:S09]  /*53d0*/  UISETP.NE.AND UP0, UPT, UR4, 0x3, UPT ;  /* 0x000000030400788c */ /* 0x000fd2000bf05270 */
[----:B------:R-:W-:Y:S05]  /*53e0*/  BRA.U !UP0, `(.L_x_9242) ;  /* 0x0000000108187547 */ /* 0x000fea000b800000 */
[----:B------:R-:W-:-:S09]  /*53f0*/  UISETP.NE.AND UP0, UPT, UR4, 0x4, UPT ;  /* 0x000000040400788c */ /* 0x000fd2000bf05270 */
[----:B------:R-:W-:Y:S05]  /*5400*/  BRA.U UP0, `(.L_x_9239) ;  /* 0x0000000900347547 */ /* 0x000fea000b800000 */
[----:B-1234-:R-:W-:Y:S01]  /*5410*/  LOP3.LUT R4, R9, 0xffff, RZ, 0xc0, !PT ;  /* 0x0000ffff09047812 */ /* 0x01efe200078ec0ff */
[----:B------:R-:W-:-:S05]  /*5420*/  IMAD.MOV.U32 R5, RZ, RZ, RZ ;  /* 0x000000ffff057224 */ /* 0x000fca00078e00ff */
[----:B------:R0:W-:Y:S01]  /*5430*/  STG.E.64 desc[UR38][R2.64], R4 ;  /* 0x0000000402007986 */ /* 0x0001e2000c101b26 */
[----:B------:R-:W-:Y:S05]  /*5440*/  BRA `(.L_x_9240) ;  /* 0x0000000800f07947 */ /* 0x000fea0003800000 */
.L_x_9242:
[----:B------:R-:W-:-:S05]  /*5450*/  LOP3.LUT R9, R9, 0xffff, RZ, 0xc0, !PT ;  /* 0x0000ffff09097812 */ /* 0x000fca00078ec0ff */
[----:B------:R0:W-:Y:S01]  /*5460*/  STG.E desc[UR38][R2.64], R9 ;  /* 0x0000000902007986 */ /* 0x0001e2000c101926 */
[----:B------:R-:W-:Y:S05]  /*5470*/  BRA `(.L_x_9240) ;  /* 0x0000000800e47947 */ /* 0x000fea0003800000 */
.L_x_9241:
[----:B------:R0:W-:Y:S01]  /*5480*/  STG.E.U16 desc[UR38][R2.64], R9 ;  /* 0x0000000902007986 */ /* 0x0001e2000c101526 */
[----:B------:R-:W-:Y:S05]  /*5490*/  BRA `(.L_x_9240) ;  /* 0x0000000800dc7947 */ /* 0x000fea0003800000 */
.L_x_9236:
        /* <DEDUP_REMOVED lines=9> */
.L_x_9244:
[----:B------:R-:W0:Y:S02]  /*5530*/  I2F.U16 R0, R9 ;  /* 0x0000000900007306 */ /* 0x000e240000101000 */
[----:B0-----:R-:W-:-:S05]  /*5540*/  F2FP.F16.F32.PACK_AB R0, RZ, R0 ;  /* 0x00000000ff00723e */ /* 0x001fca00000000ff */
[----:B------:R0:W-:Y:S01]  /*5550*/  STG.E.U16 desc[UR38][R2.64], R0 ;  /* 0x0000000002007986 */ /* 0x0001e2000c101526 */
[----:B------:R-:W-:Y:S05]  /*5560*/  BRA `(.L_x_9240) ;  /* 0x0000000800a87947 */ /* 0x000fea0003800000 */
.L_x_9243:
[----:B------:R-:W-:-:S09]  /*5570*/  UISETP.NE.AND UP0, UPT, UR4, 0x7, UPT ;  /* 0x000000070400788c */ /* 0x000fd2000bf05270 */
[----:B------:R-:W-:Y:S05]  /*5580*/  BRA.U !UP0, `(.L_x_9245) ;  /* 0x0000000108347547 */ /* 0x000fea000b800000 */
[----:B------:R-:W-:-:S09]  /*5590*/  UISETP.NE.AND UP0, UPT, UR4, 0x8, UPT ;  /* 0x000000080400788c */ /* 0x000fd2000bf05270 */
[----:B------:R-:W-:Y:S05]  /*55a0*/  BRA.U !UP0, `(.L_x_9246) ;  /* 0x0000000108187547 */ /* 0x000fea000b800000 */
[----:B------:R-:W-:-:S09]  /*55b0*/  UISETP.NE.AND UP0, UPT, UR4, 0x9, UPT ;  /* 0x000000090400788c */ /* 0x000fd2000bf05270 */
[----:B------:R-:W-:Y:S05]  /*55c0*/  BRA.U UP0, `(.L_x_9239) ;  /* 0x0000000500c47547 */ /* 0x000fea000b800000 */
[----:B-1234-:R-:W0:Y:S01]  /*55d0*/  I2F.U16 R4, R9 ;  /* 0x0000000900047306 */ /* 0x01ee220000101000 */
[----:B------:R-:W-:-:S05]  /*55e0*/  MOV R5, RZ ;  /* 0x000000ff00057202 */ /* 0x000fca0000000f00 */
[----:B0-----:R0:W-:Y:S01]  /*55f0*/  STG.E.64 desc[UR38][R2.64], R4 ;  /* 0x0000000402007986 */ /* 0x0011e2000c101b26 */
[----:B------:R-:W-:Y:S05]  /*5600*/  BRA `(.L_x_9240) ;  /* 0x0000000800807947 */ /* 0x000fea0003800000 */
.L_x_9246:
[----:B------:R-:W1:Y:S02]  /*5610*/  I2F.U16 R9, R9 ;  /* 0x0000000900097306 */ /* 0x000e640000101000 */
[----:B-1234-:R-:W-:-:S04]  /*5620*/  F2FP.F16.F32.PACK_AB R5, RZ, R9 ;  /* 0x00000009ff05723e */ /* 0x01efc800000000ff */
[----:B------:R-:W-:-:S05]  /*5630*/  PRMT R5, R5, 0x5410, RZ ;  /* 0x0000541005057816 */ /* 0x000fca00000000ff */
[----:B------:R0:W-:Y:S01]  /*5640*/  STG.E desc[UR38][R2.64], R5 ;  /* 0x0000000502007986 */ /* 0x0001e2000c101926 */
[----:B------:R-:W-:Y:S05]  /*5650*/  BRA `(.L_x_9240) ;  /* 0x00000008006c7947 */ /* 0x000fea0003800000 */
.L_x_9245:
[----:B-1234-:R-:W0:Y:S02]  /*5660*/  I2F.F64.U16 R4, R9 ;  /* 0x0000000900047312 */ /* 0x01ee240000101800 */
[----:B0-----:R0:W-:Y:S01]  /*5670*/  STG.E.64 desc[UR38][R2.64], R4 ;  /* 0x0000000402007986 */ /* 0x0011e2000c101b26 */
[----:B------:R-:W-:Y:S05]  /*5680*/  BRA `(.L_x_9240) ;  /* 0x0000000800607947 */ /* 0x000fea0003800000 */
.L_x_9235:
        /* <DEDUP_REMOVED lines=12> */
.L_x_9250:
[----:B------:R-:W0:Y:S01]  /*5750*/  I2F.U16 R9, R9 ;  /* 0x0000000900097306 */ /* 0x000e220000101000 */
[----:B------:R-:W-:Y:S01]  /*5760*/  BSSY.RECONVERGENT B0, `(.L_x_9251) ;  /* 0x0000010000007945 */ /* 0x000fe20003800200 */
[----:B------:R-:W-:Y:S01]  /*5770*/  IMAD.MOV.U32 R0, RZ, RZ, 0x80 ;  /* 0x00000080ff007424 */ /* 0x000fe200078e00ff */
[----:B0-----:R-:W-:-:S13]  /*5780*/  ISETP.GT.U32.AND P0, PT, R9, 0x437fffff, PT ;  /* 0x437fffff0900780c */ /* 0x001fda0003f04070 */
        /* <DEDUP_REMOVED lines=9> */
[----:B-1234-:R-:W-:Y:S02]  /*5820*/  LOP3.LUT P0, R4, R0, 0xff, RZ, 0xc0, !PT ;  /* 0x000000ff00047812 */ /* 0x01efe4000780c0ff */
[----:B------:R-:W-:-:S11]  /*5830*/  PRMT R0, RZ, 0x7610, R0 ;  /* 0x00007610ff007816 */ /* 0x000fd60000000000 */
[----:B------:R-:W-:Y:S05]  /*5840*/  @!P0 BRA `(.L_x_9252) ;  /* 0x0000000000048947 */ /* 0x000fea0003800000 */
[----:B------:R-:W-:-:S07]  /*5850*/  IMAD.MOV.U32 R0, RZ, RZ, R4 ;  /* 0x000000ffff007224 */ /* 0x000fce00078e0004 */
.L_x_9252:
[----:B------:R-:W-:Y:S05]  /*5860*/  BSYNC.RECONVERGENT B0 ;  /* 0x0000000000007941 */ /* 0x000fea0003800200 */
.L_x_9251:
[----:B------:R0:W-:Y:S01]  /*5870*/  STG.E.U8 desc[UR38][R2.64], R0 ;  /* 0x0000000002007986 */ /* 0x0001e2000c101126 */
[----:B------:R-:W-:Y:S05]  /*5880*/  BRA `(.L_x_9240) ;  /* 0x0000000400e07947 */ /* 0x000fea0003800000 */
.L_x_9249:
[----:B------:R-:W0:Y:S01]  /*5890*/  I2F.U16 R9, R9 ;  /* 0x0000000900097306 */ /* 0x000e220000101000 */
[----:B------:R-:W-:Y:S01]  /*58a0*/  BSSY.RECONVERGENT B0, `(.L_x_9253) ;  /* 0x0000010000007945 */ /* 0x000fe20003800200 */
[----:B------:R-:W-:Y:S01]  /*58b0*/  HFMA2 R0, -RZ, RZ, 0, 7.62939453125e-06 ;  /* 0x00000080ff007431 */ /* 0x000fe200000001ff */
        /* <DEDUP_REMOVED lines=14> */
.L_x_9254:
[----:B------:R-:W-:Y:S05]  /*59a0*/  BSYNC.RECONVERGENT B0 ;  /* 0x0000000000007941 */ /* 0x000fea0003800200 */
.L_x_9253:
[----:B------:R0:W-:Y:S01]  /*59b0*/  STG.E.U8 desc[UR38][R2.64], R0 ;  /* 0x0000000002007986 */ /* 0x0001e2000c101126 */
[----:B------:R-:W-:Y:S05]  /*59c0*/  BRA `(.L_x_9240) ;  /* 0x0000000400907947 */ /* 0x000fea0003800000 */
.L_x_9248:
[----:B------:R-:W-:-:S09]  /*59d0*/  UISETP.NE.AND UP0, UPT, UR4, 0x1c, UPT ;  /* 0x0000001c0400788c */ /* 0x000fd2000bf05270 */
[----:B------:R-:W-:Y:S05]  /*59e0*/  BRA.U !UP0, `(.L_x_9255) ;  /* 0x00000001085c7547 */ /* 0x000fea000b800000 */
[----:B------:R-:W-:-:S09]  /*59f0*/  UISETP.NE.AND UP0, UPT, UR4, 0x1d, UPT ;  /* 0x0000001d0400788c */ /* 0x000fd2000bf05270 */
[----:B------:R-:W-:Y:S05]  /*5a00*/  BRA.U !UP0, `(.L_x_9256) ;  /* 0x0000000108447547 */ /* 0x000fea000b800000 */
[----:B------:R-:W-:-:S09]  /*5a10*/  UISETP.NE.AND UP0, UPT, UR4, 0x2c, UPT ;  /* 0x0000002c0400788c */ /* 0x000fd2000bf05270 */
[----:B------:R-:W-:Y:S05]  /*5a20*/  BRA.U UP0, `(.L_x_9239) ;  /* 0x0000000100ac7547 */ /* 0x000fea000b800000 */
[----:B------:R-:W0:Y:S01]  /*5a30*/  I2F.U16 R9, R9 ;  /* 0x0000000900097306 */ /* 0x000e220000101000 */
[----:B-1234-:R-:W-:Y:S01]  /*5a40*/  IMAD.MOV.U32 R5, RZ, RZ, 0xff ;  /* 0x000000ffff057424 */ /* 0x01efe200078e00ff */
[----:B0-----:R-:W-:-:S04]  /*5a50*/  SHF.R.U32.HI R4, RZ, 0x17, R9 ;  /* 0x00000017ff047819 */ /* 0x001fc80000011609 */
        /* <DEDUP_REMOVED lines=12> */
.L_x_9256:
[----:B-1234-:R-:W-:Y:S01]  /*5b20*/  HFMA2 R5, -RZ, RZ, 0, 0 ;  /* 0x00000000ff057431 */ /* 0x01efe200000001ff */
[----:B------:R-:W-:-:S05]  /*5b30*/  LOP3.LUT R4, R9, 0xffff, RZ, 0xc0, !PT ;  /* 0x0000ffff09047812 */ /* 0x000fca00078ec0ff */
[----:B------:R0:W-:Y:S01]  /*5b40*/  STG.E.64 desc[UR38][R2.64], R4 ;  /* 0x0000000402007986 */ /* 0x0001e2000c101b26 */
[----:B------:R-:W-:Y:S05]  /*5b50*/  BRA `(.L_x_9240) ;  /* 0x00000004002c7947 */ /* 0x000fea0003800000 */
.L_x_9255:
[----:B------:R-:W-:-:S05]  /*5b60*/  LOP3.LUT R9, R9, 0xffff, RZ, 0xc0, !PT ;  /* 0x0000ffff09097812 */ /* 0x000fca00078ec0ff */
[----:B------:R0:W-:Y:S01]  /*5b70*/  STG.E desc[UR38][R2.64], R9 ;  /* 0x0000000902007986 */ /* 0x0001e2000c101926 */
[----:B------:R-:W-:Y:S05]  /*5b80*/  BRA `(.L_x_9240) ;  /* 0x0000000400207947 */ /* 0x000fea0003800000 */
.L_x_9247:
        /* <DEDUP_REMOVED lines=11> */
.L_x_9258:
[----:B-1234-:R-:W0:Y:S01]  /*5c40*/  I2F.F64.U16 R4, R9 ;  /* 0x0000000900047312 */ /* 0x01ee220000101800 */
[----:B------:R-:W-:-:S05]  /*5c50*/  CS2R R6, SRZ ;  /* 0x0000000000067805 */ /* 0x000fca000001ff00 */
[----:B0-----:R0:W-:Y:S01]  /*5c60*/  STG.E.128 desc[UR38][R2.64], R4 ;  /* 0x0000000402007986 */ /* 0x0011e2000c101d26 */
[----:B------:R-:W-:Y:S05]  /*5c70*/  BRA `(.L_x_9240) ;  /* 0x0000000000e47947 */ /* 0x000fea0003800000 */
.L_x_9257:
[----:B------:R-:W-:-:S09]  /*5c80*/  UISETP.NE.AND UP0, UPT, UR4, 0xf, UPT ;  /* 0x0000000f0400788c */ /* 0x000fd2000bf05270 */
[----:B------:R-:W-:Y:S05]  /*5c90*/  BRA.U !UP0, `(.L_x_9259) ;  /* 0x0000000108d07547 */ /* 0x000fea000b800000 */
[----:B------:R-:W-:-:S09]  /*5ca0*/  UISETP.NE.AND UP0, UPT, UR4, 0x17, UPT ;  /* 0x000000170400788c */ /* 0x000fd2000bf05270 */
[----:B------:R-:W-:Y:S05]  /*5cb0*/  BRA.U !UP0, `(.L_x_9260) ;  /* 0x0000000108847547 */ /* 0x000fea000b800000 */
[----:B------:R-:W-:-:S09]  /*5cc0*/  UISETP.NE.AND UP0, UPT, UR4, 0x18, UPT ;  /* 0x000000180400788c */ /* 0x000fd2000bf05270 */
[----:B------:R-:W-:Y:S05]  /*5cd0*/  BRA.U !UP0, `(.L_x_9261) ;  /* 0x0000000108447547 */ /* 0x000fea000b800000 */
.L_x_9239:
[----:B------:R-:W-:Y:S01]  /*5ce0*/  MOV R0, 0x1c0 ;  /* 0x000001c000007802 */ /* 0x000fe20000000f00 */
[----:B------:R-:W1:Y:S01]  /*5cf0*/  LDCU.64 UR4, c[0x4][0x1a0] ;  /* 0x01003400ff0477ac */ /* 0x000e620008000a00 */
[----:B------:R-:W-:Y:S02]  /*5d00*/  HFMA2 R13, -RZ, RZ, 0, 0 ;  /* 0x00000000ff0d7431 */ /* 0x000fe400000001ff */
[----:B------:R-:W-:Y:S01]  /*5d10*/  IMAD.MOV.U32 R8, RZ, RZ, 0x65 ;  /* 0x00000065ff087424 */ /* 0x000fe200078e00ff */
[----:B------:R0:W0:Y:S01]  /*5d20*/  LDC.64 R2, c[0x4][R0] ;  /* 0x0100000000027b82 */ /* 0x0000220000000a00 */
[----:B------:R-:W5:Y:S01]  /*5d30*/  LDCU.64 UR6, c[0x4][0x1a8] ;  /* 0x01003500ff0677ac */ /* 0x000f620008000a00 */
[----:B------:R-:W-:Y:S01]  /*5d40*/  IMAD.MOV.U32 R12, RZ, RZ, 0x1 ;  /* 0x00000001ff0c7424 */ /* 0x000fe200078e00ff */
[----:B------:R-:W5:Y:S01]  /*5d50*/  LDCU.64 UR8, c[0x4][0x18] ;  /* 0x01000300ff0877ac */ /* 0x000f620008000a00 */
[----:B-1234-:R-:W-:Y:S02]  /*5d60*/  IMAD.U32 R4, RZ, RZ, UR4 ;  /* 0x00000004ff047e24 */ /* 0x01efe4000f8e00ff */
[----:B------:R-:W-:Y:S01]  /*5d70*/  IMAD.U32 R5, RZ, RZ, UR5 ;  /* 0x00000005ff057e24 */ /* 0x000fe2000f8e00ff */
[----:B-----5:R-:W-:Y:S01]  /*5d80*/  MOV R6, UR6 ;  /* 0x0000000600067c02 */ /* 0x020fe20008000f00 */
[----:B------:R-:W-:-:S02]  /*5d90*/  IMAD.U32 R7, RZ, RZ, UR7 ;  /* 0x00000007ff077e24 */ /* 0x000fc4000f8e00ff */
[----:B------:R-:W-:Y:S01]  /*5da0*/  IMAD.U32 R10, RZ, RZ, UR8 ;  /* 0x00000008ff0a7e24 */ /* 0x000fe2000f8e00ff */
[----:B------:R-:W-:-:S07]  /*5db0*/  MOV R11, UR9 ;  /* 0x00000009000b7c02 */ /* 0x000fce0008000f00 */
[----:B------:R-:W-:-:S07]  /*5dc0*/  LEPC R20, `(.L_x_9262) ;  /* 0x000000001014794e */ /* 0x000fce0000000000 */
[----:B0-----:R-:W-:Y:S05]  /*5dd0*/  CALL.ABS.NOINC R2 ;  /* 0x0000000002007343 */ /* 0x001fea0003c00000 */
.L_x_9262:
[----:B------:R-:W-:Y:S05]  /*5de0*/  BRA `(.L_x_9240) ;  /* 0x0000000000887947 */ /* 0x000fea0003800000 */
.L_x_9261:
[----:B------:R-:W0:Y:S01]  /*5df0*/  I2F.U16 R9, R9 ;  /* 0x0000000900097306 */ /* 0x000e220000101000 */
[----:B------:R-:W-:Y:S01]  /*5e00*/  BSSY.RECONVERGENT B0, `(.L_x_9263) ;  /* 0x000000a000007945 */ /* 0x000fe20003800200 */
[----:B-1234-:R-:W-:Y:S01]  /*5e10*/  IMAD.MOV.U32 R5, RZ, RZ, 0x7f ;  /* 0x0000007fff057424 */ /* 0x01efe200078e00ff */
[----:B0-----:R-:W-:-:S13]  /*5e20*/  ISETP.GT.U32.AND P0, PT, R9, 0x43efffff, PT ;  /* 0x43efffff0900780c */ /* 0x001fda0003f04070 */
[----:B------:R-:W-:Y:S05]  /*5e30*/  @P0 BRA `(.L_x_9264) ;  /* 0x0000000000180947 */ /* 0x000fea0003800000 */
[----:B------:R-:W-:-:S13]  /*5e40*/  ISETP.GE.U32.AND P0, PT, R9, 0x3c800000, PT ;  /* 0x3c8000000900780c */ /* 0x000fda0003f06070 */
[----:B------:R-:W-:-:S04]  /*5e50*/  @P0 SHF.R.U32.HI R0, RZ, 0x14, R9 ;  /* 0x00000014ff000819 */ /* 0x000fc80000011609 */
[----:B------:R-:W-:-:S04]  /*5e60*/  @P0 LOP3.LUT R0, R0, 0x1, RZ, 0xc0, !PT ;  /* 0x0000000100000812 */ /* 0x000fc800078ec0ff */
[----:B------:R-:W-:-:S04]  /*5e70*/  @P0 IADD3 R0, PT, PT, R9, 0x407ffff, R0 ;  /* 0x0407ffff09000810 */ /* 0x000fc80007ffe000 */
[----:B------:R-:W-:Y:S01]  /*5e80*/  @P0 SHF.R.U32.HI R5, RZ, 0x14, R0 ;  /* 0x00000014ff050819 */ /* 0x000fe20000011600 */
[----:B------:R-:W-:-:S07]  /*5e90*/  @!P0 FADD.FTZ R5, R9, 16384 ;  /* 0x4680000009058421 */ /* 0x000fce0000010000 */
.L_x_9264:
[----:B------:R-:W-:Y:S05]  /*5ea0*/  BSYNC.RECONVERGENT B0 ;  /* 0x0000000000007941 */ /* 0x000fea0003800200 */
.L_x_9263:
[----:B------:R0:W-:Y:S01]  /*5eb0*/  STG.E.U8 desc[UR38][R2.64], R5 ;  /* 0x0000000502007986 */ /* 0x0001e2000c101126 */
[----:B------:R-:W-:Y:S05]  /*5ec0*/  BRA `(.L_x_9240) ;  /* 0x0000000000507947 */ /* 0x000fea0003800000 */
.L_x_9260:
[----:B------:R-:W0:Y:S02]  /*5ed0*/  I2F.U16 R7, R9 ;  /* 0x0000000900077306 */ /* 0x000e240000101000 */
[----:B0-----:R-:W-:-:S13]  /*5ee0*/  ISETP.GT.U32.AND P0, PT, R7, 0x477fffff, PT ;  /* 0x477fffff0700780c */ /* 0x001fda0003f04070 */
[----:B------:R-:W-:Y:S05]  /*5ef0*/  @P0 BRA `(.L_x_9265) ;  /* 0x0000000000240947 */ /* 0x000fea0003800000 */
[----:B------:R-:W-:-:S13]  /*5f00*/  ISETP.GE.U32.AND P0, PT, R7, 0x38800000, PT ;  /* 0x388000000700780c */ /* 0x000fda0003f06070 */
[----:B------:R-:W-:-:S04]  /*5f10*/  @P0 SHF.R.U32.HI R0, RZ, 0x15, R7 ;  /* 0x00000015ff000819 */ /* 0x000fc80000011607 */
[----:B------:R-:W-:-:S04]  /*5f20*/  @P0 LOP3.LUT R0, R0, 0x1, RZ, 0xc0, !PT ;  /* 0x0000000100000812 */ /* 0x000fc800078ec0ff */
[C---:B------:R-:W-:Y:S01]  /*5f30*/  @P0 IADD3 R0, PT, PT, R7.reuse, 0x80fffff, R0 ;  /* 0x080fffff07000810 */ /* 0x040fe20007ffe000 */
[----:B------:R-:W-:-:S03]  /*5f40*/  @!P0 FADD.FTZ R7, R7, 128 ;  /* 0x4300000007078421 */ /* 0x000fc60000010000 */
[----:B-1234-:R-:W-:-:S05]  /*5f50*/  @P0 SHF.R.U32.HI R5, RZ, 0x15, R0 ;  /* 0x00000015ff050819 */ /* 0x01efca0000011600 */
[----:B------:R0:W-:Y:S04]  /*5f60*/  @P0 STG.E.U8 desc[UR38][R2.64], R5 ;  /* 0x0000000502000986 */ /* 0x0001e8000c101126 */
[----:B------:R0:W-:Y:S01]  /*5f70*/  @!P0 STG.E.U8 desc[UR38][R2.64], R7 ;  /* 0x0000000702008986 */ /* 0x0001e2000c101126 */
[----:B------:R-:W-:Y:S05]  /*5f80*/  BRA `(.L_x_9240) ;  /* 0x0000000000207947 */ /* 0x000fea0003800000 */
.L_x_9265:
[----:B-1234-:R-:W-:Y:S01]  /*5f90*/  IMAD.MOV.U32 R5, RZ, RZ, 0x7f ;  /* 0x0000007fff057424 */ /* 0x01efe200078e00ff */
[----:B------:R-:W-:-:S04]  /*5fa0*/  ISETP.GT.U32.AND P0, PT, R7, 0x7f800000, PT ;  /* 0x7f8000000700780c */ /* 0x000fc80003f04070 */
[----:B------:R-:W-:-:S05]  /*5fb0*/  SEL R5, R5, 0x7c, P0 ;  /* 0x0000007c05057807 */ /* 0x000fca0000000000 */
[----:B------:R0:W-:Y:S01]  /*5fc0*/  STG.E.U8 desc[UR38][R2.64], R5 ;  /* 0x0000000502007986 */ /* 0x0001e2000c101126 */
[----:B------:R-:W-:Y:S05]  /*5fd0*/  BRA `(.L_x_9240) ;  /* 0x00000000000c7947 */ /* 0x000fea0003800000 */
.L_x_9259:
[----:B------:R-:W0:Y:S02]  /*5fe0*/  I2F.U16 R0, R9 ;  /* 0x0000000900007306 */ /* 0x000e240000101000 */
[----:B0-----:R-:W-:-:S05]  /*5ff0*/  F2FP.BF16.F32.PACK_AB R0, RZ, R0 ;  /* 0x00000000ff00723e */ /* 0x001fca00000010ff */
[----:B------:R0:W-:Y:S02]  /*6000*/  STG.E.U16 desc[UR38][R2.64], R0 ;  /* 0x0000000002007986 */ /* 0x0001e4000c101526 */
.L_x_9240:
[----:B------:R-:W-:Y:S05]  /*6010*/  BSYNC.RECONVERGENT B6 ;  /* 0x0000000000067941 */ /* 0x000fea0003800200 */
.L_x_9234:
[----:B------:R-:W-:-:S07]  /*6020*/  IADD3 R17, PT, PT, R17, 0x80, RZ ;  /* 0x0000008011117810 */ /* 0x000fce0007ffe0ff */
.L_x_9199:
[----:B------:R-:W-:Y:S05]  /*6030*/  BSYNC.RECONVERGENT B7 ;  /* 0x0000000000077941 */ /* 0x000fea0003800200 */
.L_x_9198:
        /* <DEDUP_REMOVED lines=9> */
[----:B------:R-:W0:Y:S01]  /*60d0*/  LDCU.64 UR4, c[0x0][0x390] ;  /* 0x00007200ff0477ac */ /* 0x000e220008000a00 */
[----:B------:R-:W-:Y:S01]  /*60e0*/  MOV R16, RZ ;  /* 0x000000ff00107202 */ /* 0x000fe20000000f00 */
[----:B------:R-:W5:Y:S01]  /*60f0*/  LDCU UR6, c[0x0][0x38c] ;  /* 0x00007180ff0677ac */ /* 0x000f620008000800 */
[----:B------:R-:W1:Y:S01]  /*6100*/  LDCU.64 UR8, c[0x0][0x4b8] ;  /* 0x00009700ff0877ac */ /* 0x000e620008000a00 */
[----:B------:R-:W-:Y:S02]  /*6110*/  UISETP.NE.AND UP0, UPT, UR42, URZ, UPT ;  /* 0x000000ff2a00728c */ /* 0x000fe4000bf05270 */
[----:B0-----:R-:W-:-:S05]  /*6120*/  IMAD.HI.U32 R2, R17, UR4, R16 ;  /* 0x0000000411027c27 */ /* 0x001fca000f8e0010 */
[----:B------:R-:W-:-:S05]  /*6130*/  SHF.R.U32.HI R3, RZ, UR5, R2 ;  /* 0x00000005ff037c19 */ /* 0x000fca0008011602 */
[----:B------:R-:W-:-:S04]  /*6140*/  IMAD.MOV R0, RZ, RZ, -R3 ;  /* 0x000000ffff007224 */ /* 0x000fc800078e0a03 */
        /* <DEDUP_REMOVED lines=10> */
[----:B0-----:R-:W-:-:S04]  /*61f0*/  SHF.R.U32.HI R5, RZ, UR4, R4 ;  /* 0x00000004ff057c19 */ /* 0x001fc80008011604 */
[----:B------:R-:W-:-:S05]  /*6200*/  IADD3 R2, PT, PT, -R5, RZ, RZ ;  /* 0x000000ff05027210 */ /* 0x000fca0007ffe1ff */
[----:B------:R-:W-:-:S04]  /*6210*/  IMAD R3, R2, UR6, R3 ;  /* 0x0000000602037c24 */ /* 0x000fc8000f8e0203 */
[C---:B-1----:R-:W-:Y:S02]  /*6220*/  IMAD R16, R3.reuse, UR8, R16 ;  /* 0x0000000803107c24 */ /* 0x042fe4000f8e0210 */
        /* <DEDUP_REMOVED lines=276> */
.L_x_9268:
        /* <DEDUP_REMOVED lines=16> */
.L_x_9272:
[----:B------:R0:W5:Y:S01]  /*7470*/  LDG.E.U8 R0, desc[UR38][R4.64] ;  /* 0x0000002604007981 */ /* 0x000162000c1e1100 */
[----:B------:R-:W-:Y:S05]  /*7480*/  BRA `(.L_x_9274) ;  /* 0x0000000c005c7947 */ /* 0x000fea0003800000 */
.L_x_9271:
        /* <DEDUP_REMOVED lines=8> */
.L_x_9276:
[----:B------:R3:W5:Y:S01]  /*7510*/  LDG.E.U8 R0, desc[UR38][R4.64] ;  /* 0x0000002604007981 */ /* 0x000762000c1e1100 */
[----:B------:R-:W-:Y:S05]  /*7520*/  BRA `(.L_x_9274) ;  /* 0x0000000c00347947 */ /* 0x000fea0003800000 */
.L_x_9275:
[----:B------:R2:W5:Y:S01]  /*7530*/  LDG.E.U16 R0, desc[UR38][R4.64] ;  /* 0x0000002604007981 */ /* 0x000562000c1e1500 */
[----:B------:R-:W-:Y:S05]  /*7540*/  BRA `(.L_x_9274) ;  /* 0x0000000c002c7947 */ /* 0x000fea0003800000 */
.L_x_9270:
        /* <DEDUP_REMOVED lines=10> */
.L_x_9278:
[----:B------:R-:W2:Y:S02]  /*75f0*/  LDG.E.U16 R2, desc[UR38][R4.64] ;  /* 0x0000002604027981 */ /* 0x000ea4000c1e1500 */
[----:B--2---:R-:W-:-:S06]  /*7600*/  HADD2.F32 R2, -RZ, R2.H0_H0 ;  /* 0x20000002ff027230 */ /* 0x004fcc0000004100 */
[----:B------:R-:W0:Y:S02]  /*7610*/  F2I.S64.TRUNC R2, R2 ;  /* 0x0000000200027311 */ /* 0x000e24000020d900 */
[----:B0-----:R-:W-:Y:S01]  /*7620*/  PRMT R0, R2, 0x7610, R0 ;  /* 0x0000761002007816 */ /* 0x001fe20000000000 */
[----:B------:R-:W-:Y:S06]  /*7630*/  BRA `(.L_x_9274) ;  /* 0x0000000800f07947 */ /* 0x000fec0003800000 */
.L_x_9277:
        /* <DEDUP_REMOVED lines=10> */
.L_x_9280:
[----:B------:R-:W2:Y:S02]  /*76e0*/  LDG.E.U16 R4, desc[UR38][R4.64] ;  /* 0x0000002604047981 */ /* 0x000ea4000c1e1500 */
[----:B--2---:R-:W-:-:S06]  /*76f0*/  HADD2.F32 R2, -RZ, R4.H0_H0 ;  /* 0x20000004ff027230 */ /* 0x004fcc0000004100 */
[----:B------:R-:W0:Y:S02]  /*7700*/  F2I.S64.TRUNC R2, R2 ;  /* 0x0000000200027311 */ /* 0x000e24000020d900 */
[----:B0-----:R-:W-:Y:S01]  /*7710*/  PRMT R0, R2, 0x7610, R0 ;  /* 0x0000761002007816 */ /* 0x001fe20000000000 */
[----:B------:R-:W-:Y:S06]  /*7720*/  BRA `(.L_x_9274) ;  /* 0x0000000800b47947 */ /* 0x000fec0003800000 */
.L_x_9279:
[----:B------:R-:W2:Y:S02]  /*7730*/  LDG.E.64 R2, desc[UR38][R4.64] ;  /* 0x0000002604027981 */ /* 0x000ea4000c1e1b00 */
[----:B--2---:R-:W0:Y:S02]  /*7740*/  F2I.S64.F64.TRUNC R2, R2 ;  /* 0x0000000200027311 */ /* 0x004e24000030d900 */
[----:B0-----:R-:W-:Y:S01]  /*7750*/  PRMT R0, R2, 0x7610, R0 ;  /* 0x0000761002007816 */ /* 0x001fe20000000000 */
[----:B------:R-:W-:Y:S06]  /*7760*/  BRA `(.L_x_9274) ;  /* 0x0000000800a47947 */ /* 0x000fec0003800000 */
.L_x_9269:
        /* <DEDUP_REMOVED lines=12> */
.L_x_9283:
[----:B------:R-:W2:Y:S02]  /*7830*/  LDG.E.64 R4, desc[UR38][R4.64] ;  /* 0x0000002604047981 */ /* 0x000ea4000c1e1b00 */
[----:B--2---:R-:W0:Y:S02]  /*7840*/  F2I.S64.F64.TRUNC R2, R4 ;  /* 0x0000000400027311 */ /* 0x004e24000030d900 */
[----:B0-----:R-:W-:Y:S01]  /*7850*/  PRMT R0, R2, 0x7610, R0 ;  /* 0x0000761002007816 */ /* 0x001fe20000000000 */
[----:B------:R-:W-:Y:S06]  /*7860*/  BRA `(.L_x_9274) ;  /* 0x0000000800647947 */ /* 0x000fec0003800000 */
.L_x_9282:
        /* <DEDUP_REMOVED lines=27> */
.L_x_9285:
        /* <DEDUP_REMOVED lines=14> */
.L_x_9284:
[----:B------:R-:W2:Y:S02]  /*7b00*/  LDG.E.U16 R2, desc[UR38][R4.64] ;  /* 0x0000002604027981 */ /* 0x000ea4000c1e1500 */
[----:B--2---:R-:W-:-:S06]  /*7b10*/  SHF.L.U32 R2, R2, 0x10, RZ ;  /* 0x0000001002027819 */ /* 0x004fcc00000006ff */
[----:B------:R-:W0:Y:S02]  /*7b20*/  F2I.S64.TRUNC R2, R2 ;  /* 0x0000000200027311 */ /* 0x000e24000020d900 */
[----:B0-----:R-:W-:Y:S01]  /*7b30*/  PRMT R0, R2, 0x7610, R0 ;  /* 0x0000761002007816 */ /* 0x001fe20000000000 */
[----:B------:R-:W-:Y:S06]  /*7b40*/  BRA `(.L_x_9274) ;  /* 0x0000000400ac7947 */ /* 0x000fec0003800000 */
.L_x_9281:
        /* <DEDUP_REMOVED lines=10> */
.L_x_9288:
        /* <DEDUP_REMOVED lines=21> */
.L_x_9292:
[----:B------:R-:W-:Y:S05]  /*7d40*/  BSYNC.RECONVERGENT B1 ;  /* 0x0000000000017941 */ /* 0x000fea0003800200 */
.L_x_9291:
[----:B------:R-:W-:Y:S01]  /*7d50*/  IMAD.SHL.U32 R0, R0, 0x100000, RZ ;  /* 0x0010000000007824 */ /* 0x000fe200078e00ff */
[----:B------:R-:W-:-:S04]  /*7d60*/  LEA R2, R2, 0x3b800000, 0x17 ;  /* 0x3b80000002027811 */ /* 0x000fc800078eb8ff */
[----:B------:R-:W-:-:S07]  /*7d70*/  LOP3.LUT R2, R2, R0, R7, 0xfe, !PT ;  /* 0x0000000002027212 */ /* 0x000fce00078efe07 */
.L_x_9290:
[----:B------:R-:W-:Y:S05]  /*7d80*/  BSYNC.RECONVERGENT B0 ;  /* 0x0000000000007941 */ /* 0x000fea0003800200 */
.L_x_9289:
[----:B------:R-:W0:Y:S02]  /*7d90*/  F2I.S64.TRUNC R2, R2 ;  /* 0x0000000200027311 */ /* 0x000e24000020d900 */
[----:B0-----:R-:W-:Y:S01]  /*7da0*/  PRMT R0, R2, 0x7610, R0 ;  /* 0x0000761002007816 */ /* 0x001fe20000000000 */
[----:B------:R-:W-:Y:S06]  /*7db0*/  BRA `(.L_x_9274) ;  /* 0x0000000400107947 */ /* 0x000fec0003800000 */
.L_x_9287:
        /* <DEDUP_REMOVED lines=21> */
.L_x_9296:
[----:B------:R-:W-:Y:S05]  /*7f10*/  BSYNC.RECONVERGENT B1 ;  /* 0x0000000000017941 */ /* 0x000fea0003800200 */
.L_x_9295:
[----:B------:R-:W-:Y:S01]  /*7f20*/  IMAD.SHL.U32 R0, R0, 0x200000, RZ ;  /* 0x0020000000007824 */ /* 0x000fe200078e00ff */
[----:B------:R-:W-:-:S04]  /*7f30*/  LEA R2, R2, 0x37800000, 0x17 ;  /* 0x3780000002027811 */ /* 0x000fc800078eb8ff */
[----:B------:R-:W-:-:S07]  /*7f40*/  LOP3.LUT R2, R2, R0, R7, 0xfe, !PT ;  /* 0x0000000002027212 */ /* 0x000fce00078efe07 */
.L_x_9294:
[----:B------:R-:W-:Y:S05]  /*7f50*/  BSYNC.RECONVERGENT B0 ;  /* 0x0000000000007941 */ /* 0x000fea0003800200 */
.L_x_9293:
[----:B------:R-:W0:Y:S02]  /*7f60*/  F2I.S64.TRUNC R2, R2 ;  /* 0x0000000200027311 */ /* 0x000e24000020d900 */
[----:B0-----:R-:W-:Y:S01]  /*7f70*/  PRMT R0, R2, 0x7610, R0 ;  /* 0x0000761002007816 */ /* 0x001fe20000000000 */
[----:B------:R-:W-:Y:S06]  /*7f80*/  BRA `(.L_x_9274) ;  /* 0x00000000009c7947 */ /* 0x000fec0003800000 */
.L_x_9286:
        /* <DEDUP_REMOVED lines=14> */
.L_x_9300:
[----:B------:R-:W-:Y:S05]  /*8070*/  BSYNC.RECONVERGENT B0 ;  /* 0x0000000000007941 */ /* 0x000fea0003800200 */
.L_x_9299:
[----:B------:R-:W0:Y:S02]  /*8080*/  F2I.S64.TRUNC R2, R2 ;  /* 0x0000000200027311 */ /* 0x000e24000020d900 */
[----:B0-----:R-:W-:Y:S01]  /*8090*/  PRMT R0, R2, 0x7610, R0 ;  /* 0x0000761002007816 */ /* 0x001fe20000000000 */
[----:B------:R-:W-:Y:S06]  /*80a0*/  BRA `(.L_x_9274) ;  /* 0x0000000000547947 */ /* 0x000fec0003800000 */
.L_x_9273:
        /* <DEDUP_REMOVED lines=16> */
.L_x_9301:
[----:B------:R-:W-:Y:S01]  /*81b0*/  PRMT R0, RZ, 0x7610, R0 ;  /* 0x00007610ff007816 */ /* 0x000fe20000000000 */
[----:B------:R-:W-:Y:S06]  /*81c0*/  BRA `(.L_x_9274) ;  /* 0x00000000000c7947 */ /* 0x000fec0003800000 */
.L_x_9298:
[----:B------:R0:W5:Y:S01]  /*81d0*/  LDG.E.U8 R0, desc[UR38][R4.64] ;  /* 0x0000002604007981 */ /* 0x000162000c1e1100 */
[----:B------:R-:W-:Y:S05]  /*81e0*/  BRA `(.L_x_9274) ;  /* 0x0000000000047947 */ /* 0x000fea0003800000 */
.L_x_9297:
[----:B------:R0:W5:Y:S02]  /*81f0*/  LDG.E.U8 R0, desc[UR38][R4.64] ;  /* 0x0000002604007981 */ /* 0x000164000c1e1100 */
.L_x_9274:
[----:B------:R-:W1:Y:S01]  /*8200*/  LDCU.64 UR6, c[0x0][0x580] ;  /* 0x0000b000ff0677ac */ /* 0x000e620008000a00 */
[----:B-----5:R-:W-:Y:S01]  /*8210*/  LOP3.LUT R0, R0, 0xff, RZ, 0xc0, !PT ;  /* 0x000000ff00007812 */ /* 0x020fe200078ec0ff */
[----:B------:R-:W-:Y:S01]  /*8220*/  BSSY.RECONVERGENT B6, `(.L_x_9302) ;  /* 0x00000da000067945 */ /* 0x000fe20003800200 */
[----:B------:R-:W-:Y:S02]  /*8230*/  UPRMT UR4, UR41, 0x9910, URZ ;  /* 0x0000991029047896 */ /* 0x000fe400080000ff */
[----:B------:R-:W-:Y:S02]  /*8240*/  VIMNMX.U16x2 R0, PT, PT, R0, UR36, PT ;  /* 0x0000002400007c48 */ /* 0x000fe4000bfe0200 */
[----:B------:R-:W-:Y:S02]  /*8250*/  UISETP.GT.AND UP0, UPT, UR4, 0x9, UPT ;  /* 0x000000090400788c */ /* 0x000fe4000bf04270 */
[----:B------:R-:W-:Y:S02]  /*8260*/  PRMT R9, R0, 0x7610, R9 ;  /* 0x0000761000097816 */ /* 0x000fe40000000009 */
[----:B-1----:R-:W-:-:S05]  /*8270*/  IADD3 R2, P0, PT, R16, UR6, RZ ;  /* 0x0000000610027c10 */ /* 0x002fca000ff1e0ff */
        /* <DEDUP_REMOVED lines=12> */
.L_x_9306:
[----:B------:R1:W-:Y:S01]  /*8340*/  STG.E.U8 desc[UR38][R2.64], R9 ;  /* 0x0000000902007986 */ /* 0x0003e2000c101126 */
[----:B------:R-:W-:Y:S05]  /*8350*/  BRA `(.L_x_9308) ;  /* 0x0000000c00187947 */ /* 0x000fea0003800000 */
.L_x_9305:
[----:B------:R-:W-:-:S09]  /*8360*/  UISETP.NE.AND UP0, UPT, UR4, 0x2, UPT ;  /* 0x000000020400788c */ /* 0x000fd2000bf05270 */
[----:B------:R-:W-:Y:S05]  /*8370*/  BRA.U !UP0, `(.L_x_9309) ;  /* 0x00000001082c7547 */ /* 0x000fea000b800000 */
[----:B------:R-:W-:-:S09]  /*8380*/  UISETP.NE.AND UP0, UPT, UR4, 0x3, UPT ;  /* 0x000000030400788c */ /* 0x000fd2000bf05270 */
[----:B------:R-:W-:Y:S05]  /*8390*/  BRA.U !UP0, `(.L_x_9310) ;  /* 0x0000000108187547 */ /* 0x000fea000b800000 */
[----:B------:R-:W-:-:S09]  /*83a0*/  UISETP.NE.AND UP0, UPT, UR4, 0x4, UPT ;  /* 0x000000040400788c */ /* 0x000fd2000bf05270 */
[----:B------:R-:W-:Y:S05]  /*83b0*/  BRA.U UP0, `(.L_x_9307) ;  /* 0x0000000900347547 */ /* 0x000fea000b800000 */
[----:B0-234-:R-:W-:Y:S02]  /*83c0*/  LOP3.LUT R4, R9, 0xffff, RZ, 0xc0, !PT ;  /* 0x0000ffff09047812 */ /* 0x01dfe400078ec0ff */
[----:B------:R-:W-:-:S05]  /*83d0*/  MOV R5, RZ ;  /* 0x000000ff00057202 */ /* 0x000fca0000000f00 */
[----:B------:R0:W-:Y:S01]  /*83e0*/  STG.E.64 desc[UR38][R2.64], R4 ;  /* 0x0000000402007986 */ /* 0x0001e2000c101b26 */
[----:B------:R-:W-:Y:S05]  /*83f0*/  BRA `(.L_x_9308) ;  /* 0x0000000800f07947 */ /* 0x000fea0003800000 */
.L_x_9310:
[----:B------:R-:W-:-:S05]  /*8400*/  LOP3.LUT R9, R9, 0xffff, RZ, 0xc0, !PT ;  /* 0x0000ffff09097812 */ /* 0x000fca00078ec0ff */
[----:B------:R1:W-:Y:S01]  /*8410*/  STG.E desc[UR38][R2.64], R9 ;  /* 0x0000000902007986 */ /* 0x0003e2000c101926 */
[----:B------:R-:W-:Y:S05]  /*8420*/  BRA `(.L_x_9308) ;  /* 0x0000000800e47947 */ /* 0x000fea0003800000 */
.L_x_9309:
[----:B------:R1:W-:Y:S01]  /*8430*/  STG.E.U16 desc[UR38][R2.64], R9 ;  /* 0x0000000902007986 */ /* 0x0003e2000c101526 */
[----:B------:R-:W-:Y:S05]  /*8440*/  BRA `(.L_x_9308) ;  /* 0x0000000800dc7947 */ /* 0x000fea0003800000 */
.L_x_9304:
[----:B------:R-:W-:-:S09]  /*8450*/  UISETP.GT.AND UP0, UPT, UR4, 0x6, UPT ;  /* 0x000000060400788c */ /* 0x000fd2000bf04270 */
[----:B------:R-:W-:Y:S05]  /*8460*/  BRA.U UP0, `(.L_x_9311) ;  /* 0x00000001002c7547 */ /* 0x000fea000b800000 */
[----:B------:R-:W-:-:S09]  /*8470*/  UISETP.NE.AND UP0, UPT, UR4, 0x5, UPT ;  /* 0x000000050400788c */ /* 0x000fd2000bf05270 */
[----:B------:R-:W-:Y:S05]  /*8480*/  BRA.U !UP0, `(.L_x_9312) ;  /* 0x0000000108147547 */ /* 0x000fea000b800000 */
[----:B------:R-:W-:-:S09]  /*8490*/  UISETP.NE.AND UP0, UPT, UR4, 0x6, UPT ;  /* 0x000000060400788c */ /* 0x000fd2000bf05270 */
[----:B------:R-:W-:Y:S05]  /*84a0*/  BRA.U UP0, `(.L_x_9307) ;  /* 0x0000000500f87547 */ /* 0x000fea000b800000 */
[----:B0-234-:R-:W0:Y:S02]  /*84b0*/  I2F.U16 R5, R9 ;  /* 0x0000000900057306 */ /* 0x01de240000101000 */
[----:B0-----:R0:W-:Y:S01]  /*84c0*/  STG.E desc[UR38][R2.64], R5 ;  /* 0x0000000502007986 */ /* 0x0011e2000c101926 */
[----:B------:R-:W-:Y:S05]  /*84d0*/  BRA `(.L_x_9308) ;  /* 0x0000000800b87947 */ /* 0x000fea0003800000 */
.L_x_9312:
[----:B------:R-:W1:Y:S02]  /*84e0*/  I2F.U16 R0, R9 ;  /* 0x0000000900007306 */ /* 0x000e640000101000 */
[----:B-1----:R-:W-:-:S05]  /*84f0*/  F2FP.F16.F32.PACK_AB R0, RZ, R0 ;  /* 0x00000000ff00723e */ /* 0x002fca00000000ff */
[----:B------:R1:W-:Y:S01]  /*8500*/  STG.E.U16 desc[UR38][R2.64], R0 ;  /* 0x0000000002007986 */ /* 0x0003e2000c101526 */
[----:B------:R-:W-:Y:S05]  /*8510*/  BRA `(.L_x_9308) ;  /* 0x0000000800a87947 */ /* 0x000fea0003800000 */
.L_x_9311:
[----:B------:R-:W-:-:S09]  /*8520*/  UISETP.NE.AND UP0, UPT, UR4, 0x7, UPT ;  /* 0x000000070400788c */ /* 0x000fd2000bf05270 */
[----:B------:R-:W-:Y:S05]  /*8530*/  BRA.U !UP0, `(.L_x_9313) ;  /* 0x0000000108347547 */ /* 0x000fea000b800000 */
[----:B------:R-:W-:-:S09]  /*8540*/  UISETP.NE.AND UP0, UPT, UR4, 0x8, UPT ;  /* 0x000000080400788c */ /* 0x000fd2000bf05270 */
[----:B------:R-:W-:Y:S05]  /*8550*/  BRA.U !UP0, `(.L_x_9314) ;  /* 0x0000000108187547 */ /* 0x000fea000b800000 */
[----:B------:R-:W-:-:S09]  /*8560*/  UISETP.NE.AND UP0, UPT, UR4, 0x9, UPT ;  /* 0x000000090400788c */ /* 0x000fd2000bf05270 */
[----:B------:R-:W-:Y:S05]  /*8570*/  BRA.U UP0, `(.L_x_9307) ;  /* 0x0000000500c47547 */ /* 0x000fea000b800000 */
[----:B0-234-:R-:W0:Y:S01]  /*8580*/  I2F.U16 R4, R9 ;  /* 0x0000000900047306 */ /* 0x01de220000101000 */
[----:B------:R-:W-:-:S05]  /*8590*/  IMAD.MOV.U32 R5, RZ, RZ, RZ ;  /* 0x000000ffff057224 */ /* 0x000fca00078e00ff */
[----:B0-----:R0:W-:Y:S01]  /*85a0*/  STG.E.64 desc[UR38][R2.64], R4 ;  /* 0x0000000402007986 */ /* 0x0011e2000c101b26 */
[----:B------:R-:W-:Y:S05]  /*85b0*/  BRA `(.L_x_9308) ;  /* 0x0000000800807947 */ /* 0x000fea0003800000 */
.L_x_9314:
[----:B------:R-:W0:Y:S02]  /*85c0*/  I2F.U16 R9, R9 ;  /* 0x0000000900097306 */ /* 0x000e240000101000 */
[----:B0-234-:R-:W-:-:S04]  /*85d0*/  F2FP.F16.F32.PACK_AB R5, RZ, R9 ;  /* 0x00000009ff05723e */ /* 0x01dfc800000000ff */
[----:B------:R-:W-:-:S05]  /*85e0*/  PRMT R5, R5, 0x5410, RZ ;  /* 0x0000541005057816 */ /* 0x000fca00000000ff */
[----:B------:R0:W-:Y:S01]  /*85f0*/  STG.E desc[UR38][R2.64], R5 ;  /* 0x0000000502007986 */ /* 0x0001e2000c101926 */
[----:B------:R-:W-:Y:S05]  /*8600*/  BRA `(.L_x_9308) ;  /* 0x00000008006c7947 */ /* 0x000fea0003800000 */
.L_x_9313:
[----:B0-234-:R-:W0:Y:S02]  /*8610*/  I2F.F64.U16 R4, R9 ;  /* 0x0000000900047312 */ /* 0x01de240000101800 */
[----:B0-----:R0:W-:Y:S01]  /*8620*/  STG.E.64 desc[UR38][R2.64], R4 ;  /* 0x0000000402007986 */ /* 0x0011e2000c101b26 */
[----:B------:R-:W-:Y:S05]  /*8630*/  BRA `(.L_x_9308) ;  /* 0x0000000800607947 */ /* 0x000fea0003800000 */
.L_x_9303:
        /* <DEDUP_REMOVED lines=12> */
.L_x_9318:
[----:B------:R-:W1:Y:S01]  /*8700*/  I2F.U16 R9, R9 ;  /* 0x0000000900097306 */ /* 0x000e620000101000 */
[----:B------:R-:W-:Y:S01]  /*8710*/  BSSY.RECONVERGENT B0, `(.L_x_9319) ;  /* 0x0000010000007945 */ /* 0x000fe20003800200 */
[----:B------:R-:W-:Y:S01]  /*8720*/  IMAD.MOV.U32 R0, RZ, RZ, 0x80 ;  /* 0x00000080ff007424 */ /* 0x000fe200078e00ff */
[----:B-1----:R-:W-:-:S13]  /*8730*/  ISETP.GT.U32.AND P0, PT, R9, 0x437fffff, PT ;  /* 0x437fffff0900780c */ /* 0x002fda0003f04070 */
        /* <DEDUP_REMOVED lines=9> */
[----:B0-234-:R-:W-:Y:S02]  /*87d0*/  LOP3.LUT P0, R4, R0, 0xff, RZ, 0xc0, !PT ;  /* 0x000000ff00047812 */ /* 0x01dfe4000780c0ff */
[----:B------:R-:W-:-:S11]  /*87e0*/  PRMT R0, RZ, 0x7610, R0 ;  /* 0x00007610ff007816 */ /* 0x000fd60000000000 */
[----:B------:R-:W-:Y:S05]  /*87f0*/  @!P0 BRA `(.L_x_9320) ;  /* 0x0000000000048947 */ /* 0x000fea0003800000 */
[----:B------:R-:W-:-:S07]  /*8800*/  MOV R0, R4 ;  /* 0x0000000400007202 */ /* 0x000fce0000000f00 */
.L_x_9320:
[----:B------:R-:W-:Y:S05]  /*8810*/  BSYNC.RECONVERGENT B0 ;  /* 0x0000000000007941 */ /* 0x000fea0003800200 */
.L_x_9319:
[----:B------:R1:W-:Y:S01]  /*8820*/  STG.E.U8 desc[UR38][R2.64], R0 ;  /* 0x0000000002007986 */ /* 0x0003e2000c101126 */
[----:B------:R-:W-:Y:S05]  /*8830*/  BRA `(.L_x_9308) ;  /* 0x0000000400e07947 */ /* 0x000fea0003800000 */
.L_x_9317:
        /* <DEDUP_REMOVED lines=16> */
[----:B------:R-:W-:-:S07]  /*8940*/  IMAD.MOV.U32 R0, RZ, RZ, R4 ;  /* 0x000000ffff007224 */ /* 0x000fce00078e0004 */
.L_x_9322:
[----:B------:R-:W-:Y:S05]  /*8950*/  BSYNC.RECONVERGENT B0 ;  /* 0x0000000000007941 */ /* 0x000fea0003800200 */
.L_x_9321:
[----:B------:R1:W-:Y:S01]  /*8960*/  STG.E.U8 desc[UR38][R2.64], R0 ;  /* 0x0000000002007986 */ /* 0x0003e2000c101126 */
[----:B------:R-:W-:Y:S05]  /*8970*/  BRA `(.L_x_9308) ;  /* 0x0000000400907947 */ /* 0x000fea0003800000 */
.L_x_9316:
[----:B------:R-:W-:-:S09]  /*8980*/  UISETP.NE.AND UP0, UPT, UR4, 0x1c, UPT ;  /* 0x0000001c0400788c */ /* 0x000fd2000bf05270 */
[----:B------:R-:W-:Y:S05]  /*8990*/  BRA.U !UP0, `(.L_x_9323) ;  /* 0x00000001085c7547 */ /* 0x000fea000b800000 */
[----:B------:R-:W-:-:S09]  /*89a0*/  UISETP.NE.AND UP0, UPT, UR4, 0x1d, UPT ;  /* 0x0000001d0400788c */ /* 0x000fd2000bf05270 */
[----:B------:R-:W-:Y:S05]  /*89b0*/  BRA.U !UP0, `(.L_x_9324) ;  /* 0x0000000108447547 */ /* 0x000fea000b800000 */
[----:B------:R-:W-:-:S09]  /*89c0*/  UISETP.NE.AND UP0, UPT, UR4, 0x2c, UPT ;  /* 0x0000002c0400788c */ /* 0x000fd2000bf05270 */
[----:B------:R-:W-:Y:S05]  /*89d0*/  BRA.U UP0, `(.L_x_9307) ;  /* 0x0000000100ac7547 */ /* 0x000fea000b800000 */
[----:B------:R-:W1:Y:S01]  /*89e0*/  I2F.U16 R9, R9 ;  /* 0x0000000900097306 */ /* 0x000e620000101000 */
[----:B0-234-:R-:W-:Y:S01]  /*89f0*/  HFMA2 R5, -RZ, RZ, 0, 1.5199184417724609375e-05 ;  /* 0x000000ffff057431 */ /* 0x01dfe200000001ff */
[----:B-1----:R-:W-:-:S04]  /*8a00*/  SHF.R.U32.HI R4, RZ, 0x17, R9 ;  /* 0x00000017ff047819 */ /* 0x002fc80000011609 */
        /* <DEDUP_REMOVED lines=12> */
.L_x_9324:
[----:B0-234-:R-:W-:Y:S01]  /*8ad0*/  LOP3.LUT R4, R9, 0xffff, RZ, 0xc0, !PT ;  /* 0x0000ffff09047812 */ /* 0x01dfe200078ec0ff */
[----:B------:R-:W-:-:S05]  /*8ae0*/  IMAD.MOV.U32 R5, RZ, RZ, RZ ;  /* 0x000000ffff057224 */ /* 0x000fca00078e00ff */
[----:B------:R0:W-:Y:S01]  /*8af0*/  STG.E.64 desc[UR38][R2.64], R4 ;  /* 0x0000000402007986 */ /* 0x0001e2000c101b26 */
[----:B------:R-:W-:Y:S05]  /*8b00*/  BRA `(.L_x_9308) ;  /* 0x00000004002c7947 */ /* 0x000fea0003800000 */
.L_x_9323:
[----:B------:R-:W-:-:S05]  /*8b10*/  LOP3.LUT R9, R9, 0xffff, RZ, 0xc0, !PT ;  /* 0x0000ffff09097812 */ /* 0x000fca00078ec0ff */
[----:B------:R1:W-:Y:S01]  /*8b20*/  STG.E desc[UR38][R2.64], R9 ;  /* 0x0000000902007986 */ /* 0x0003e2000c101926 */
[----:B------:R-:W-:Y:S05]  /*8b30*/  BRA `(.L_x_9308) ;  /* 0x0000000400207947 */ /* 0x000fea0003800000 */
.L_x_9315:
        /* <DEDUP_REMOVED lines=8> */
[----:B0-234-:R-:W-:-:S05]  /*8bc0*/  SEL R5, RZ, 0x1, !P0 ;  /* 0x00000001ff057807 */ /* 0x01dfca0004000000 */
[----:B------:R0:W-:Y:S01]  /*8bd0*/  STG.E.U8 desc[UR38][R2.64], R5 ;  /* 0x0000000502007986 */ /* 0x0001e2000c101126 */
[----:B------:R-:W-:Y:S05]  /*8be0*/  BRA `(.L_x_9308) ;  /* 0x0000000000f47947 */ /* 0x000fea0003800000 */
.L_x_9326:
[----:B0-234-:R-:W0:Y:S01]  /*8bf0*/  I2F.F64.U16 R4, R9 ;  /* 0x0000000900047312 */ /* 0x01de220000101800 */
[----:B------:R-:W-:-:S05]  /*8c00*/  CS2R R6, SRZ ;  /* 0x0000000000067805 */ /* 0x000fca000001ff00 */
[----:B0-----:R0:W-:Y:S01]  /*8c10*/  STG.E.128 desc[UR38][R2.64], R4 ;  /* 0x0000000402007986 */ /* 0x0011e2000c101d26 */
[----:B------:R-:W-:Y:S05]  /*8c20*/  BRA `(.L_x_9308) ;  /* 0x0000000000e47947 */ /* 0x000fea0003800000 */
.L_x_9325:
[----:B------:R-:W-:-:S09]  /*8c30*/  UISETP.NE.AND UP0, UPT, UR4, 0xf, UPT ;  /* 0x0000000f0400788c */ /* 0x000fd2000bf05270 */
[----:B------:R-:W-:Y:S05]  /*8c40*/  BRA.U !UP0, `(.L_x_9327) ;  /* 0x0000000108d07547 */ /* 0x000fea000b800000 */
[----:B------:R-:W-:-:S09]  /*8c50*/  UISETP.NE.AND UP0, UPT, UR4, 0x17, UPT ;  /* 0x000000170400788c */ /* 0x000fd2000bf05270 */
[----:B------:R-:W-:Y:S05]  /*8c60*/  BRA.U !UP0, `(.L_x_9328) ;  /* 0x0000000108847547 */ /* 0x000fea000b800000 */
[----:B------:R-:W-:-:S09]  /*8c70*/  UISETP.NE.AND UP0, UPT, UR4, 0x18, UPT ;  /* 0x000000180400788c */ /* 0x000fd2000bf05270 */
[----:B------:R-:W-:Y:S05]  /*8c80*/  BRA.U !UP0, `(.L_x_9329) ;  /* 0x0000000108447547 */ /* 0x000fea000b800000 */
.L_x_9307:
[----:B------:R-:W-:Y:S01]  /*8c90*/  MOV R0, 0x1c0 ;  /* 0x000001c000007802 */ /* 0x000fe20000000f00 */
[----:B------:R-:W0:Y:S01]  /*8ca0*/  LDCU.64 UR4, c[0x4][0x1a0] ;  /* 0x01003400ff0477ac */ /* 0x000e220008000a00 */
[----:B------:R-:W-:Y:S02]  /*8cb0*/  HFMA2 R12, -RZ, RZ, 0, 5.9604644775390625e-08 ;  /* 0x00000001ff0c7431 */ /* 0x000fe400000001ff */
[----:B------:R-:W-:Y:S01]  /*8cc0*/  IMAD.MOV.U32 R8, RZ, RZ, 0x65 ;  /* 0x00000065ff087424 */ /* 0x000fe200078e00ff */
[----:B------:R1:W1:Y:S01]  /*8cd0*/  LDC.64 R2, c[0x4][R0] ;  /* 0x0100000000027b82 */ /* 0x0002620000000a00 */
[----:B------:R-:W5:Y:S01]  /*8ce0*/  LDCU.64 UR6, c[0x4][0x1a8] ;  /* 0x01003500ff0677ac */ /* 0x000f620008000a00 */
[----:B------:R-:W-:Y:S01]  /*8cf0*/  IMAD.MOV.U32 R13, RZ, RZ, RZ ;  /* 0x000000ffff0d7224 */ /* 0x000fe200078e00ff */
[----:B------:R-:W5:Y:S01]  /*8d00*/  LDCU.64 UR8, c[0x4][0x18] ;  /* 0x01000300ff0877ac */ /* 0x000f620008000a00 */
[----:B0-234-:R-:W-:Y:S01]  /*8d10*/  IMAD.U32 R4, RZ, RZ, UR4 ;  /* 0x00000004ff047e24 */ /* 0x01dfe2000f8e00ff */
[----:B------:R-:W-:Y:S01]  /*8d20*/  MOV R5, UR5 ;  /* 0x0000000500057c02 */ /* 0x000fe20008000f00 */
[----:B-----5:R-:W-:-:S02]  /*8d30*/  IMAD.U32 R6, RZ, RZ, UR6 ;  /* 0x00000006ff067e24 */ /* 0x020fc4000f8e00ff */
[----:B------:R-:W-:Y:S01]  /*8d40*/  IMAD.U32 R7, RZ, RZ, UR7 ;  /* 0x00000007ff077e24 */ /* 0x000fe2000f8e00ff */
[----:B------:R-:W-:Y:S01]  /*8d50*/  MOV R10, UR8 ;  /* 0x00000008000a7c02 */ /* 0x000fe20008000f00 */
[----:B------:R-:W-:-:S07]  /*8d60*/  IMAD.U32 R11, RZ, RZ, UR9 ;  /* 0x00000009ff0b7e24 */ /* 0x000fce000f8e00ff */
[----:B------:R-:W-:-:S07]  /*8d70*/  LEPC R20, `(.L_x_9330) ;  /* 0x000000001014794e */ /* 0x000fce0000000000 */
[----:B-1----:R-:W-:Y:S05]  /*8d80*/  CALL.ABS.NOINC R2 ;  /* 0x0000000002007343 */ /* 0x002fea0003c00000 */
.L_x_9330:
[----:B------:R-:W-:Y:S05]  /*8d90*/  BRA `(.L_x_9308) ;  /* 0x0000000000887947 */ /* 0x000fea0003800000 */
.L_x_9329:
[----:B------:R-:W1:Y:S01]  /*8da0*/  I2F.U16 R9, R9 ;  /* 0x0000000900097306 */ /* 0x000e620000101000 */
[----:B------:R-:W-:Y:S01]  /*8db0*/  BSSY.RECONVERGENT B0, `(.L_x_9331) ;  /* 0x000000a000007945 */ /* 0x000fe20003800200 */
[----:B0-234-:R-:W-:Y:S01]  /*8dc0*/  IMAD.MOV.U32 R5, RZ, RZ, 0x7f ;  /* 0x0000007fff057424 */ /* 0x01dfe200078e00ff */
[----:B-1----:R-:W-:-:S13]  /*8dd0*/  ISETP.GT.U32.AND P0, PT, R9, 0x43efffff, PT ;  /* 0x43efffff0900780c */ /* 0x002fda0003f04070 */
[----:B------:R-:W-:Y:S05]  /*8de0*/  @P0 BRA `(.L_x_9332) ;  /* 0x0000000000180947 */ /* 0x000fea0003800000 */
[----:B------:R-:W-:-:S13]  /*8df0*/  ISETP.GE.U32.AND P0, PT, R9, 0x3c800000, PT ;  /* 0x3c8000000900780c */ /* 0x000fda0003f06070 */
[----:B------:R-:W-:-:S04]  /*8e00*/  @P0 SHF.R.U32.HI R0, RZ, 0x14, R9 ;  /* 0x00000014ff000819 */ /* 0x000fc80000011609 */
[----:B------:R-:W-:-:S04]  /*8e10*/  @P0 LOP3.LUT R0, R0, 0x1, RZ, 0xc0, !PT ;  /* 0x0000000100000812 */ /* 0x000fc800078ec0ff */
[----:B------:R-:W-:-:S04]  /*8e20*/  @P0 IADD3 R0, PT, PT, R9, 0x407ffff, R0 ;  /* 0x0407ffff09000810 */ /* 0x000fc80007ffe000 */
[----:B------:R-:W-:Y:S01]  /*8e30*/  @P0 SHF.R.U32.HI R5, RZ, 0x14, R0 ;  /* 0x00000014ff050819 */ /* 0x000fe20000011600 */
[----:B------:R-:W-:-:S07]  /*8e40*/  @!P0 FADD.FTZ R5, R9, 16384 ;  /* 0x4680000009058421 */ /* 0x000fce0000010000 */
.L_x_9332:
[----:B------:R-:W-:Y:S05]  /*8e50*/  BSYNC.RECONVERGENT B0 ;  /* 0x0000000000007941 */ /* 0x000fea0003800200 */
.L_x_9331:
[----:B------:R0:W-:Y:S01]  /*8e60*/  STG.E.U8 desc[UR38][R2.64], R5 ;  /* 0x0000000502007986 */ /* 0x0001e2000c101126 */
[----:B------:R-:W-:Y:S05]  /*8e70*/  BRA `(.L_x_9308) ;  /* 0x0000000000507947 */ /* 0x000fea0003800000 */
.L_x_9328:
[----:B------:R-:W1:Y:S02]  /*8e80*/  I2F.U16 R7, R9 ;  /* 0x0000000900077306 */ /* 0x000e640000101000 */
[----:B-1----:R-:W-:-:S13]  /*8e90*/  ISETP.GT.U32.AND P0, PT, R7, 0x477fffff, PT ;  /* 0x477fffff0700780c */ /* 0x002fda0003f04070 */
[----:B------:R-:W-:Y:S05]  /*8ea0*/  @P0 BRA `(.L_x_9333) ;  /* 0x0000000000240947 */ /* 0x000fea0003800000 */
[----:B------:R-:W-:-:S13]  /*8eb0*/  ISETP.GE.U32.AND P0, PT, R7, 0x38800000, PT ;  /* 0x388000000700780c */ /* 0x000fda0003f06070 */
[----:B------:R-:W-:-:S04]  /*8ec0*/  @P0 SHF.R.U32.HI R0, RZ, 0x15, R7 ;  /* 0x00000015ff000819 */ /* 0x000fc80000011607 */
[----:B------:R-:W-:-:S04]  /*8ed0*/  @P0 LOP3.LUT R0, R0, 0x1, RZ, 0xc0, !PT ;  /* 0x0000000100000812 */ /* 0x000fc800078ec0ff */
[C---:B------:R-:W-:Y:S01]  /*8ee0*/  @P0 IADD3 R0, PT, PT, R7.reuse, 0x80fffff, R0 ;  /* 0x080fffff07000810 */ /* 0x040fe20007ffe000 */
[----:B------:R-:W-:-:S03]  /*8ef0*/  @!P0 FADD.FTZ R7, R7, 128 ;  /* 0x4300000007078421 */ /* 0x000fc60000010000 */
[----:B0-234-:R-:W-:-:S05]  /*8f00*/  @P0 SHF.R.U32.HI R5, RZ, 0x15, R0 ;  /* 0x00000015ff050819 */ /* 0x01dfca0000011600 */
[----:B------:R0:W-:Y:S04]  /*8f10*/  @P0 STG.E.U8 desc[UR38][R2.64], R5 ;  /* 0x0000000502000986 */ /* 0x0001e8000c101126 */
[----:B------:R0:W-:Y:S01]  /*8f20*/  @!P0 STG.E.U8 desc[UR38][R2.64], R7 ;  /* 0x0000000702008986 */ /* 0x0001e2000c101126 */
[----:B------:R-:W-:Y:S05]  /*8f30*/  BRA `(.L_x_9308) ;  /* 0x0000000000207947 */ /* 0x000fea0003800000 */
.L_x_9333:
[----:B------:R-:W-:Y:S02]  /*8f40*/  ISETP.GT.U32.AND P0, PT, R7, 0x7f800000, PT ;  /* 0x7f8000000700780c */ /* 0x000fe40003f04070 */
[----:B0-234-:R-:W-:-:S04]  /*8f50*/  MOV R5, 0x7f ;  /* 0x0000007f00057802 */ /* 0x01dfc80000000f00 */
[----:B------:R-:W-:-:S05]  /*8f60*/  SEL R5, R5, 0x7c, P0 ;  /* 0x0000007c05057807 */ /* 0x000fca0000000000 */
[----:B------:R0:W-:Y:S01]  /*8f70*/  STG.E.U8 desc[UR38][R2.64], R5 ;  /* 0x0000000502007986 */ /* 0x0001e2000c101126 */
[----:B------:R-:W-:Y:S05]  /*8f80*/  BRA `(.L_x_9308) ;  /* 0x00000000000c7947 */ /* 0x000fea0003800000 */
.L_x_9327:
[----:B------:R-:W1:Y:S02]  /*8f90*/  I2F.U16 R0, R9 ;  /* 0x0000000900007306 */ /* 0x000e640000101000 */
[----:B-1----:R-:W-:-:S05]  /*8fa0*/  F2FP.BF16.F32.PACK_AB R0, RZ, R0 ;  /* 0x00000000ff00723e */ /* 0x002fca00000010ff */
[----:B------:R1:W-:Y:S02]  /*8fb0*/  STG.E.U16 desc[UR38][R2.64], R0 ;  /* 0x0000000002007986 */ /* 0x0003e4000c101526 */
.L_x_9308:
[----:B------:R-:W-:Y:S05]  /*8fc0*/  BSYNC.RECONVERGENT B6 ;  /* 0x0000000000067941 */ /* 0x000fea0003800200 */
.L_x_9302:
[----:B------:R-:W-:-:S07]  /*8fd0*/  VIADD R17, R17, 0x80 ;  /* 0x0000008011117836 */ /* 0x000fce0000000000 */
.L_x_9267:
[----:B------:R-:W-:Y:S05]  /*8fe0*/  BSYNC.RECONVERGENT B7 ;  /* 0x0000000000077941 */ /* 0x000fea0003800200 */
.L_x_9266:
[----:B------:R-:W5:Y:S02]  /*8ff0*/  LDCU UR4, c[0x0][0x380] ;  /* 0x00007000ff0477ac */ /* 0x000f640008000800 */
[----:B-----5:R-:W-:-:S13]  /*9000*/  ISETP.GE.AND P0, PT, R17, UR4, PT ;  /* 0x0000000411007c0c */ /* 0x020fda000bf06270 */
[----:B------:R-:W-:Y:S05]  /*9010*/  @P0 EXIT ;  /* 0x000000000000094d */ /* 0x000fea0003800000 */
[----:B------:R-:W5:Y:S01]  /*9020*/  LDCU UR4, c[0x0][0x388] ;  /* 0x00007100ff0477ac */ /* 0x000f620008000800 */
[----:B------:R-:W-:Y:S02]  /*9030*/  HFMA2 R16, -RZ, RZ, 0, 0 ;  /* 0x00000000ff107431 */ /* 0x000fe400000001ff */
[----:B01----:R-:W-:Y:S01]  /*9040*/  IMAD.MOV.U32 R0, RZ, RZ, RZ ;  /* 0x000000ffff007224 */ /* 0x003fe200078e00ff */
[----:B-----5:R-:W-:-:S09]  /*9050*/  UISETP.NE.AND UP0, UPT, UR4, URZ, UPT ;  /* 0x000000ff0400728c */ /* 0x020fd2000bf05270 */
[----:B------:R-:W-:Y:S05]  /*9060*/  BRA.U !UP0, `(.L_x_9334) ;  /* 0x0000001108a87547 */ /* 0x000fea000b800000 */
[----:B------:R-:W0:Y:S01]  /*9070*/  LDCU.64 UR4, c[0x0][0x390] ;  /* 0x00007200ff0477ac */ /* 0x000e220008000a00 */
[----:B------:R-:W-:Y:S01]  /*9080*/  IMAD.MOV.U32 R16, RZ, RZ, RZ ;  /* 0x000000ffff107224 */ /* 0x000fe200078e00ff */
[----:B------:R-:W1:Y:S01]  /*9090*/  LDCU UR6, c[0x0][0x38c] ;  /* 0x00007180ff0677ac */ /* 0x000e620008000800 */
[----:B------:R-:W5:Y:S01]  /*90a0*/  LDCU.64 UR8, c[0x0][0x4b8] ;  /* 0x00009700ff0877ac */ /* 0x000f620008000a00 */
[----:B------:R-:W-:Y:S01]  /*90b0*/  UISETP.NE.AND UP0, UPT, UR42, URZ, UPT ;  /* 0x000000ff2a00728c */ /* 0x000fe2000bf05270 */
[----:B0-----:R-:W-:-:S05]  /*90c0*/  IMAD.HI.U32 R2, R17, UR4, R16 ;  /* 0x0000000411027c27 */ /* 0x001fca000f8e0010 */
[----:B------:R-:W-:-:S05]  /*90d0*/  SHF.R.U32.HI R3, RZ, UR5, R2 ;  /* 0x00000005ff037c19 */ /* 0x000fca0008011602 */
[----:B------:R-:W-:-:S04]  /*90e0*/  IMAD.MOV R0, RZ, RZ, -R3 ;  /* 0x000000ffff007224 */ /* 0x000fc800078e0a03 */
[----:B-1----:R-:W-:-:S04]  /*90f0*/  IMAD R0, R0, UR6, R17 ;  /* 0x0000000600007c24 */ /* 0x002fc8000f8e0211 */
[C---:B-----5:R-:W-:Y:S02]  /*9100*/  IMAD R16, R0.reuse, UR8, RZ ;  /* 0x0000000800107c24 */ /* 0x060fe4000f8e02ff */
[----:B------:R-:W-:Y:S01]  /*9110*/  IMAD R0, R0, UR9, RZ ;  /* 0x0000000900007c24 */ /* 0x000fe2000f8e02ff */
[----:B------:R-:W-:Y:S06]  /*9120*/  BRA.U !UP0, `(.L_x_9334) ;  /* 0x0000001108787547 */ /* 0x000fec000b800000 */
[----:B------:R-:W2:Y:S01]  /*9130*/  LDCU.64 UR6, c[0x0][0x398] ;  /* 0x00007300ff0677ac */ /* 0x000ea20008000a00 */
[----:B------:R-:W-:Y:S01]  /*9140*/  MOV R2, RZ ;  /* 0x000000ff00027202 */ /* 0x000fe20000000f00 */
[----:B------:R-:W0:Y:S01]  /*9150*/  LDCU UR4, c[0x0][0x3a0] ;  /* 0x00007400ff0477ac */ /* 0x000e220008000800 */
[----:B------:R-:W1:Y:S01]  /*9160*/  LDCU.64 UR8, c[0x0][0x4c0] ;  /* 0x00009800ff0877ac */ /* 0x000e620008000a00 */
[----:B------:R-:W-:Y:S02]  /*9170*/  UISETP.NE.AND UP0, UPT, UR37, 0x2, UPT ;  /* 0x000000022500788c */ /* 0x000fe4000bf05270 */
        /* <DEDUP_REMOVED lines=281> */
.L_x_9334:
[----:B------:R-:W2:Y:S01]  /*a310*/  LDCU.128 UR8, c[0x0][0x580] ;  /* 0x0000b000ff0877ac */ /* 0x000ea20008000c00 */
[----:B------:R-:W-:-:S04]  /*a320*/  UPRMT UR4, UR43, 0x9910, URZ ;  /* 0x000099102b047896 */ /* 0x000fc800080000ff */
[----:B------:R-:W-:Y:S01]  /*a330*/  UISETP.GT.AND UP0, UPT, UR4, 0x9, UPT ;  /* 0x000000090400788c */ /* 0x000fe2000bf04270 */
[----:B--234-:R-:W-:Y:S02]  /*a340*/  IADD3 R4, P1, PT, R0, UR10, RZ ;  /* 0x0000000a00047c10 */ /* 0x01cfe4000ff3e0ff */
        /* <DEDUP_REMOVED lines=14> */
.L_x_9338:
[----:B------:R4:W5:Y:S01]  /*a430*/  LDG.E.U8 R0, desc[UR38][R4.64] ;  /* 0x0000002604007981 */ /* 0x000962000c1e1100 */
[----:B------:R-:W-:Y:S05]  /*a440*/  BRA `(.L_x_9340) ;  /* 0x0000000c005c7947 */ /* 0x000fea0003800000 */
.L_x_9337:
        /* <DEDUP_REMOVED lines=8> */
.L_x_9342:
[----:B------:R2:W5:Y:S01]  /*a4d0*/  LDG.E.U8 R0, desc[UR38][R4.64] ;  /* 0x0000002604007981 */ /* 0x000562000c1e1100 */
[----:B------:R-:W-:Y:S05]  /*a4e0*/  BRA `(.L_x_9340) ;  /* 0x0000000c00347947 */ /* 0x000fea0003800000 */
.L_x_9341:
[----:B------:R0:W5:Y:S01]  /*a4f0*/  LDG.E.U16 R0, desc[UR38][R4.64] ;  /* 0x0000002604007981 */ /* 0x000162000c1e1500 */
[----:B------:R-:W-:Y:S05]  /*a500*/  BRA `(.L_x_9340) ;  /* 0x0000000c002c7947 */ /* 0x000fea0003800000 */
.L_x_9336:
        /* <DEDUP_REMOVED lines=10> */
.L_x_9344:
[----:B------:R-:W2:Y:S02]  /*a5b0*/  LDG.E.U16 R2, desc[UR38][R4.64] ;  /* 0x0000002604027981 */ /* 0x000ea4000c1e1500 */
[----:B--2---:R-:W-:-:S06]  /*a5c0*/  HADD2.F32 R2, -RZ, R2.H0_H0 ;  /* 0x20000002ff027230 */ /* 0x004fcc0000004100 */
[----:B------:R-:W0:Y:S02]  /*a5d0*/  F2I.S64.TRUNC R2, R2 ;  /* 0x0000000200027311 */ /* 0x000e24000020d900 */
[----:B0-----:R-:W-:Y:S01]  /*a5e0*/  PRMT R0, R2, 0x7610, R0 ;  /* 0x0000761002007816 */ /* 0x001fe20000000000 */
[----:B------:R-:W-:Y:S06]  /*a5f0*/  BRA `(.L_x_9340) ;  /* 0x0000000800f07947 */ /* 0x000fec0003800000 */
.L_x_9343:
        /* <DEDUP_REMOVED lines=10> */
.L_x_9346:
[----:B------:R-:W2:Y:S02]  /*a6a0*/  LDG.E.U16 R4, desc[UR38][R4.64] ;  /* 0x0000002604047981 */ /* 0x000ea4000c1e1500 */
[----:B--2---:R-:W-:-:S06]  /*a6b0*/  HADD2.F32 R2, -RZ, R4.H0_H0 ;  /* 0x20000004ff027230 */ /* 0x004fcc0000004100 */
[----:B------:R-:W0:Y:S02]  /*a6c0*/  F2I.S64.TRUNC R2, R2 ;  /* 0x0000000200027311 */ /* 0x000e24000020d900 */
[----:B0-----:R-:W-:Y:S01]  /*a6d0*/  PRMT R0, R2, 0x7610, R0 ;  /* 0x0000761002007816 */ /* 0x001fe20000000000 */
[----:B------:R-:W-:Y:S06]  /*a6e0*/  BRA `(.L_x_9340) ;  /* 0x0000000800b47947 */ /* 0x000fec0003800000 */
.L_x_9345:
[----:B------:R-:W2:Y:S02]  /*a6f0*/  LDG.E.64 R2, desc[UR38][R4.64] ;  /* 0x0000002604027981 */ /* 0x000ea4000c1e1b00 */
[----:B--2---:R-:W0:Y:S02]  /*a700*/  F2I.S64.F64.TRUNC R2, R2 ;  /* 0x0000000200027311 */ /* 0x004e24000030d900 */
[----:B0-----:R-:W-:Y:S01]  /*a710*/  PRMT R0, R2, 0x7610, R0 ;  /* 0x0000761002007816 */ /* 0x001fe20000000000 */
[----:B------:R-:W-:Y:S06]  /*a720*/  BRA `(.L_x_9340) ;  /* 0x0000000800a47947 */ /* 0x000fec0003800000 */
.L_x_9335:
        /* <DEDUP_REMOVED lines=12> */
.L_x_9349:
[----:B------:R-:W2:Y:S02]  /*a7f0*/  LDG.E.64 R4, desc[UR38][R4.64] ;  /* 0x0000002604047981 */ /* 0x000ea4000c1e1b00 */
[----:B--2---:R-:W0:Y:S02]  /*a800*/  F2I.S64.F64.TRUNC R2, R4 ;  /* 0x0000000400027311 */ /* 0x004e24000030d900 */
[----:B0-----:R-:W-:Y:S01]  /*a810*/  PRMT R0, R2, 0x7610, R0 ;  /* 0x0000761002007816 */ /* 0x001fe20000000000 */
[----:B------:R-:W-:Y:S06]  /*a820*/  BRA `(.L_x_9340) ;  /* 0x0000000800647947 */ /* 0x000fec0003800000 */
.L_x_9348:
        /* <DEDUP_REMOVED lines=27> */
.L_x_9351:
        /* <DEDUP_REMOVED lines=14> */
.L_x_9350:
[----:B------:R-:W2:Y:S02]  /*aac0*/  LDG.E.U16 R2, desc[UR38][R4.64] ;  /* 0x0000002604027981 */ /* 0x000ea4000c1e1500 */
[----:B--2---:R-:W-:-:S06]  /*aad0*/  IMAD.U32 R2, R2, 0x10000, RZ ;  /* 0x0001000002027824 */ /* 0x004fcc00078e00ff */
[----:B------:R-:W0:Y:S02]  /*aae0*/  F2I.S64.TRUNC R2, R2 ;  /* 0x0000000200027311 */ /* 0x000e24000020d900 */
[----:B0-----:R-:W-:Y:S01]  /*aaf0*/  PRMT R0, R2, 0x7610, R0 ;  /* 0x0000761002007816 */ /* 0x001fe20000000000 */
[----:B------:R-:W-:Y:S06]  /*ab00*/  BRA `(.L_x_9340) ;  /* 0x0000000400ac7947 */ /* 0x000fec0003800000 */
.L_x_9347:
        /* <DEDUP_REMOVED lines=10> */
.L_x_9354:
        /* <DEDUP_REMOVED lines=21> */
.L_x_9358:
[----:B------:R-:W-:Y:S05]  /*ad00*/  BSYNC.RECONVERGENT B1 ;  /* 0x0000000000017941 */ /* 0x000fea0003800200 */
.L_x_9357:
[----:B------:R-:W-:Y:S01]  /*ad10*/  IMAD.SHL.U32 R0, R0, 0x100000, RZ ;  /* 0x0010000000007824 */ /* 0x000fe200078e00ff */
[----:B------:R-:W-:-:S04]  /*ad20*/  LEA R2, R2, 0x3b800000, 0x17 ;  /* 0x3b80000002027811 */ /* 0x000fc800078eb8ff */
[----:B------:R-:W-:-:S07]  /*ad30*/  LOP3.LUT R2, R2, R0, R7, 0xfe, !PT ;  /* 0x0000000002027212 */ /* 0x000fce00078efe07 */
.L_x_9356:
[----:B------:R-:W-:Y:S05]  /*ad40*/  BSYNC.RECONVERGENT B0 ;  /* 0x0000000000007941 */ /* 0x000fea0003800200 */
.L_x_9355:
[----:B------:R-:W0:Y:S02]  /*ad50*/  F2I.S64.TRUNC R2, R2 ;  /* 0x0000000200027311 */ /* 0x000e24000020d900 */
[----:B0-----:R-:W-:Y:S01]  /*ad60*/  PRMT R0, R2, 0x7610, R0 ;  /* 0x0000761002007816 */ /* 0x001fe20000000000 */
[----:B------:R-:W-:Y:S06]  /*ad70*/  BRA `(.L_x_9340) ;  /* 0x0000000400107947 */ /* 0x000fec0003800000 */
.L_x_9353:
        /* <DEDUP_REMOVED lines=21> */
.L_x_9362:
[----:B------:R-:W-:Y:S05]  /*aed0*/  BSYNC.RECONVERGENT B1 ;  /* 0x0000000000017941 */ /* 0x000fea0003800200 */
.L_x_9361:
[----:B------:R-:W-:Y:S02]  /*aee0*/  SHF.L.U32 R0, R0, 0x15, RZ ;  /* 0x0000001500007819 */ /* 0x000fe400000006ff */
[----:B------:R-:W-:-:S04]  /*aef0*/  LEA R2, R2, 0x37800000, 0x17 ;  /* 0x3780000002027811 */ /* 0x000fc800078eb8ff */
[----:B------:R-:W-:-:S07]  /*af00*/  LOP3.LUT R2, R2, R0, R7, 0xfe, !PT ;  /* 0x0000000002027212 */ /* 0x000fce00078efe07 */
.L_x_9360:
[----:B------:R-:W-:Y:S05]  /*af10*/  BSYNC.RECONVERGENT B0 ;  /* 0x0000000000007941 */ /* 0x000fea0003800200 */
.L_x_9359:
[----:B------:R-:W0:Y:S02]  /*af20*/  F2I.S64.TRUNC R2, R2 ;  /* 0x0000000200027311 */ /* 0x000e24000020d900 */
[----:B0-----:R-:W-:Y:S01]  /*af30*/  PRMT R0, R2, 0x7610, R0 ;  /* 0x0000761002007816 */ /* 0x001fe20000000000 */
[----:B------:R-:W-:Y:S06]  /*af40*/  BRA `(.L_x_9340) ;  /* 0x00000000009c7947 */ /* 0x000fec0003800000 */
.L_x_9352:
        /* <DEDUP_REMOVED lines=14> */
.L_x_9366:
[----:B------:R-:W-:Y:S05]  /*b030*/  BSYNC.RECONVERGENT B0 ;  /* 0x0000000000007941 */ /* 0x000fea0003800200 */
.L_x_9365:
[----:B------:R-:W0:Y:S02]  /*b040*/  F2I.S64.TRUNC R2, R2 ;  /* 0x0000000200027311 */ /* 0x000e24000020d900 */
[----:B0-----:R-:W-:Y:S01]  /*b050*/  PRMT R0, R2, 0x7610, R0 ;  /* 0x0000761002007816 */ /* 0x001fe20000000000 */
[----:B------:R-:W-:Y:S06]  /*b060*/  BRA `(.L_x_9340) ;  /* 0x0000000000547947 */ /* 0x000fec0003800000 */
.L_x_9339:
        /* <DEDUP_REMOVED lines=16> */
.L_x_9367:
[----:B------:R-:W-:Y:S01]  /*b170*/  PRMT R0, RZ, 0x7610, R0 ;  /* 0x00007610ff007816 */ /* 0x000fe20000000000 */
[----:B------:R-:W-:Y:S06]  /*b180*/  BRA `(.L_x_9340) ;  /* 0x00000000000c7947 */ /* 0x000fec0003800000 */
.L_x_9364:
[----:B------:R0:W5:Y:S01]  /*b190*/  LDG.E.U8 R0, desc[UR38][R4.64] ;  /* 0x0000002604007981 */ /* 0x000162000c1e1100 */
[----:B------:R-:W-:Y:S05]  /*b1a0*/  BRA `(.L_x_9340) ;  /* 0x0000000000047947 */ /* 0x000fea0003800000 */
.L_x_9363:
[----:B------:R0:W5:Y:S02]  /*b1b0*/  LDG.E.U8 R0, desc[UR38][R4.64] ;  /* 0x0000002604007981 */ /* 0x000164000c1e1100 */
.L_x_9340:
[----:B------:R-:W-:Y:S01]  /*b1c0*/  UPRMT UR4, UR41, 0x9910, URZ ;  /* 0x0000991029047896 */ /* 0x000fe200080000ff */
[----:B-----5:R-:W-:-:S03]  /*b1d0*/  LOP3.LUT R0, R0, 0xff, RZ, 0xc0, !PT ;  /* 0x000000ff00007812 */ /* 0x020fc600078ec0ff */
[----:B------:R-:W-:Y:S01]  /*b1e0*/  UISETP.GT.AND UP0, UPT, UR4, 0x9, UPT ;  /* 0x000000090400788c */ /* 0x000fe2000bf04270 */
[----:B------:R-:W-:-:S04]  /*b1f0*/  VIMNMX.U16x2 R0, PT, PT, R0, UR36, PT ;  /* 0x0000002400007c48 */ /* 0x000fc8000bfe0200 */
[----:B01234-:R-:W-:-:S04]  /*b200*/  PRMT R5, R0, 0x7610, R5 ;  /* 0x0000761000057816 */ /* 0x01ffc80000000005 */
        /* <DEDUP_REMOVED lines=11> */
.L_x_9371:
[----:B------:R-:W-:Y:S01]  /*b2c0*/  STG.E.U8 desc[UR38][R16.64], R5 ;  /* 0x0000000510007986 */ /* 0x000fe2000c101126 */
[----:B------:R-:W-:Y:S05]  /*b2d0*/  EXIT ;  /* 0x000000000000794d */ /* 0x000fea0003800000 */
.L_x_9370:
[----:B------:R-:W-:-:S09]  /*b2e0*/  UISETP.NE.AND UP0, UPT, UR4, 0x2, UPT ;  /* 0x000000020400788c */ /* 0x000fd2000bf05270 */
[----:B------:R-:W-:Y:S05]  /*b2f0*/  BRA.U !UP0, `(.L_x_9373) ;  /* 0x00000001082c7547 */ /* 0x000fea000b800000 */
[----:B------:R-:W-:-:S09]  /*b300*/  UISETP.NE.AND UP0, UPT, UR4, 0x3, UPT ;  /* 0x000000030400788c */ /* 0x000fd2000bf05270 */
[----:B------:R-:W-:Y:S05]  /*b310*/  BRA.U !UP0, `(.L_x_9374) ;  /* 0x0000000108187547 */ /* 0x000fea000b800000 */
[----:B------:R-:W-:-:S09]  /*b320*/  UISETP.NE.AND UP0, UPT, UR4, 0x4, UPT ;  /* 0x000000040400788c */ /* 0x000fd2000bf05270 */
[----:B------:R-:W-:Y:S05]  /*b330*/  BRA.U UP0, `(.L_x_9372) ;  /* 0x0000000900347547 */ /* 0x000fea000b800000 */
[----:B------:R-:W-:Y:S01]  /*b340*/  LOP3.LUT R2, R5, 0xffff, RZ, 0xc0, !PT ;  /* 0x0000ffff05027812 */ /* 0x000fe200078ec0ff */
[----:B------:R-:W-:-:S05]  /*b350*/  IMAD.MOV.U32 R3, RZ, RZ, RZ ;  /* 0x000000ffff037224 */ /* 0x000fca00078e00ff */
[----:B------:R-:W-:Y:S01]  /*b360*/  STG.E.64 desc[UR38][R16.64], R2 ;  /* 0x0000000210007986 */ /* 0x000fe2000c101b26 */
[----:B------:R-:W-:Y:S05]  /*b370*/  EXIT ;  /* 0x000000000000794d */ /* 0x000fea0003800000 */
.L_x_9374:
[----:B------:R-:W-:-:S05]  /*b380*/  LOP3.LUT R5, R5, 0xffff, RZ, 0xc0, !PT ;  /* 0x0000ffff05057812 */ /* 0x000fca00078ec0ff */
[----:B------:R-:W-:Y:S01]  /*b390*/  STG.E desc[UR38][R16.64], R5 ;  /* 0x0000000510007986 */ /* 0x000fe2000c101926 */
[----:B------:R-:W-:Y:S05]  /*b3a0*/  EXIT ;  /* 0x000000000000794d */ /* 0x000fea0003800000 */
.L_x_9373:
[----:B------:R-:W-:Y:S01]  /*b3b0*/  STG.E.U16 desc[UR38][R16.64], R5 ;  /* 0x0000000510007986 */ /* 0x000fe2000c101526 */
[----:B------:R-:W-:Y:S05]  /*b3c0*/  EXIT ;  /* 0x000000000000794d */ /* 0x000fea0003800000 */
.L_x_9369:
[----:B------:R-:W-:-:S09]  /*b3d0*/  UISETP.GT.AND UP0, UPT, UR4, 0x6, UPT ;  /* 0x000000060400788c */ /* 0x000fd2000bf04270 */
[----:B------:R-:W-:Y:S05]  /*b3e0*/  BRA.U UP0, `(.L_x_9375) ;  /* 0x00000001002c7547 */ /* 0x000fea000b800000 */
[----:B------:R-:W-:-:S09]  /*b3f0*/  UISETP.NE.AND UP0, UPT, UR4, 0x5, UPT ;  /* 0x000000050400788c */ /* 0x000fd2000bf05270 */
[----:B------:R-:W-:Y:S05]  /*b400*/  BRA.U !UP0, `(.L_x_9376) ;  /* 0x0000000108147547 */ /* 0x000fea000b800000 */
[----:B------:R-:W-:-:S09]  /*b410*/  UISETP.NE.AND UP0, UPT, UR4, 0x6, UPT ;  /* 0x000000060400788c */ /* 0x000fd2000bf05270 */
[----:B------:R-:W-:Y:S05]  /*b420*/  BRA.U UP0, `(.L_x_9372) ;  /* 0x0000000500f87547 */ /* 0x000fea000b800000 */
[----:B------:R-:W0:Y:S02]  /*b430*/  I2F.U16 R3, R5 ;  /* 0x0000000500037306 */ /* 0x000e240000101000 */
[----:B0-----:R-:W-:Y:S01]  /*b440*/  STG.E desc[UR38][R16.64], R3 ;  /* 0x0000000310007986 */ /* 0x001fe2000c101926 */
[----:B------:R-:W-:Y:S05]  /*b450*/  EXIT ;  /* 0x000000000000794d */ /* 0x000fea0003800000 */
.L_x_9376:
[----:B------:R-:W0:Y:S02]  /*b460*/  I2F.U16 R0, R5 ;  /* 0x0000000500007306 */ /* 0x000e240000101000 */
[----:B0-----:R-:W-:-:S05]  /*b470*/  F2FP.F16.F32.PACK_AB R0, RZ, R0 ;  /* 0x00000000ff00723e */ /* 0x001fca00000000ff */
[----:B------:R-:W-:Y:S01]  /*b480*/  STG.E.U16 desc[UR38][R16.64], R0 ;  /* 0x0000000010007986 */ /* 0x000fe2000c101526 */
[----:B------:R-:W-:Y:S05]  /*b490*/  EXIT ;  /* 0x000000000000794d */ /* 0x000fea0003800000 */
.L_x_9375:
[----:B------:R-:W-:-:S09]  /*b4a0*/  UISETP.NE.AND UP0, UPT, UR4, 0x7, UPT ;  /* 0x000000070400788c */ /* 0x000fd2000bf05270 */
[----:B------:R-:W-:Y:S05]  /*b4b0*/  BRA.U !UP0, `(.L_x_9377) ;  /* 0x0000000108347547 */ /* 0x000fea000b800000 */
[----:B------:R-:W-:-:S09]  /*b4c0*/  UISETP.NE.AND UP0, UPT, UR4, 0x8, UPT ;  /* 0x000000080400788c */ /* 0x000fd2000bf05270 */
[----:B------:R-:W-:Y:S05]  /*b4d0*/  BRA.U !UP0, `(.L_x_9378) ;  /* 0x0000000108187547 */ /* 0x000fea000b800000 */
[----:B------:R-:W-:-:S09]  /*b4e0*/  UISETP.NE.AND UP0, UPT, UR4, 0x9, UPT ;  /* 0x000000090400788c */ /* 0x000fd2000bf05270 */
[----:B------:R-:W-:Y:S05]  /*b4f0*/  BRA.U UP0, `(.L_x_9372) ;  /* 0x0000000500c47547 */ /* 0x000fea000b800000 */
[----:B------:R-:W0:Y:S01]  /*b500*/  I2F.U16 R2, R5 ;  /* 0x0000000500027306 */ /* 0x000e220000101000 */
[----:B------:R-:W-:-:S05]  /*b510*/  IMAD.MOV.U32 R3, RZ, RZ, RZ ;  /* 0x000000ffff037224 */ /* 0x000fca00078e00ff */
[----:B0-----:R-:W-:Y:S01]  /*b520*/  STG.E.64 desc[UR38][R16.64], R2 ;  /* 0x0000000210007986 */ /* 0x001fe2000c101b26 */
[----:B------:R-:W-:Y:S05]  /*b530*/  EXIT ;  /* 0x000000000000794d */ /* 0x000fea0003800000 */
.L_x_9378:
[----:B------:R-:W0:Y:S02]  /*b540*/  I2F.U16 R5, R5 ;  /* 0x0000000500057306 */ /* 0x000e240000101000 */
[----:B0-----:R-:W-:-:S04]  /*b550*/  F2FP.F16.F32.PACK_AB R3, RZ, R5 ;  /* 0x00000005ff03723e */ /* 0x001fc800000000ff */
[----:B------:R-:W-:-:S05]  /*b560*/  PRMT R3, R3, 0x5410, RZ ;  /* 0x0000541003037816 */ /* 0x000fca00000000ff */
[----:B------:R-:W-:Y:S01]  /*b570*/  STG.E desc[UR38][R16.64], R3 ;  /* 0x0000000310007986 */ /* 0x000fe2000c101926 */
[----:B------:R-:W-:Y:S05]  /*b580*/  EXIT ;  /* 0x000000000000794d */ /* 0x000fea0003800000 */
.L_x_9377:
[----:B------:R-:W0:Y:S02]  /*b590*/  I2F.F64.U16 R2, R5 ;  /* 0x0000000500027312 */ /* 0x000e240000101800 */
[----:B0-----:R-:W-:Y:S01]  /*b5a0*/  STG.E.64 desc[UR38][R16.64], R2 ;  /* 0x0000000210007986 */ /* 0x001fe2000c101b26 */
[----:B------:R-:W-:Y:S05]  /*b5b0*/  EXIT ;  /* 0x000000000000794d */ /* 0x000fea0003800000 */
.L_x_9368:
        /* <DEDUP_REMOVED lines=12> */
.L_x_9382:
[----:B------:R-:W0:Y:S01]  /*b680*/  I2F.U16 R5, R5 ;  /* 0x0000000500057306 */ /* 0x000e220000101000 */
[----:B------:R-:W-:Y:S01]  /*b690*/  BSSY.RECONVERGENT B0, `(.L_x_9383) ;  /* 0x0000010000007945 */ /* 0x000fe20003800200 */
[----:B------:R-:W-:Y:S02]  /*b6a0*/  MOV R8, 0x80 ;  /* 0x0000008000087802 */ /* 0x000fe40000000f00 */
        /* <DEDUP_REMOVED lines=13> */
.L_x_9385:
[----:B------:R-:W-:-:S07]  /*b780*/  PRMT R8, R0, 0x7610, R8 ;  /* 0x0000761000087816 */ /* 0x000fce0000000008 */
.L_x_9384:
[----:B------:R-:W-:Y:S05]  /*b790*/  BSYNC.RECONVERGENT B0 ;  /* 0x0000000000007941 */ /* 0x000fea0003800200 */
.L_x_9383:
[----:B------:R-:W-:Y:S01]  /*b7a0*/  STG.E.U8 desc[UR38][R16.64], R8 ;  /* 0x0000000810007986 */ /* 0x000fe2000c101126 */
[----:B------:R-:W-:Y:S05]  /*b7b0*/  EXIT ;  /* 0x000000000000794d */ /* 0x000fea0003800000 */
.L_x_9381:
        /* <DEDUP_REMOVED lines=16> */
.L_x_9388:
[----:B------:R-:W-:-:S07]  /*b8c0*/  PRMT R8, R0, 0x7610, R8 ;  /* 0x0000761000087816 */ /* 0x000fce0000000008 */
.L_x_9387:
[----:B------:R-:W-:Y:S05]  /*b8d0*/  BSYNC.RECONVERGENT B0 ;  /* 0x0000000000007941 */ /* 0x000fea0003800200 */
.L_x_9386:
[----:B------:R-:W-:Y:S01]  /*b8e0*/  STG.E.U8 desc[UR38][R16.64], R8 ;  /* 0x0000000810007986 */ /* 0x000fe2000c101126 */
[----:B------:R-:W-:Y:S05]  /*b8f0*/  EXIT ;  /* 0x000000000000794d */ /* 0x000fea0003800000 */
.L_x_9380:
[----:B------:R-:W-:-:S09]  /*b900*/  UISETP.NE.AND UP0, UPT, UR4, 0x1c, UPT ;  /* 0x0000001c0400788c */ /* 0x000fd2000bf05270 */
[----:B------:R-:W-:Y:S05]  /*b910*/  BRA.U !UP0, `(.L_x_9389) ;  /* 0x00000001085c7547 */ /* 0x000fea000b800000 */
[----:B------:R-:W-:-:S09]  /*b920*/  UISETP.NE.AND UP0, UPT, UR4, 0x1d, UPT ;  /* 0x0000001d0400788c */ /* 0x000fd2000bf05270 */
[----:B------:R-:W-:Y:S05]  /*b930*/  BRA.U !UP0, `(.L_x_9390) ;  /* 0x0000000108447547 */ /* 0x000fea000b800000 */
[----:B------:R-:W-:-:S09]  /*b940*/  UISETP.NE.AND UP0, UPT, UR4, 0x2c, UPT ;  /* 0x0000002c0400788c */ /* 0x000fd2000bf05270 */
[----:B------:R-:W-:Y:S05]  /*b950*/  BRA.U UP0, `(.L_x_9372) ;  /* 0x0000000100ac7547 */ /* 0x000fea000b800000 */
[----:B------:R-:W0:Y:S01]  /*b960*/  I2F.U16 R5, R5 ;  /* 0x0000000500057306 */ /* 0x000e220000101000 */
[----:B------:R-:W-:Y:S01]  /*b970*/  IMAD.MOV.U32 R3, RZ, RZ, 0xff ;  /* 0x000000ffff037424 */ /* 0x000fe200078e00ff */
        /* <DEDUP_REMOVED lines=13> */
.L_x_9390:
[----:B------:R-:W-:Y:S01]  /*ba50*/  HFMA2 R3, -RZ, RZ, 0, 0 ;  /* 0x00000000ff037431 */ /* 0x000fe200000001ff */
[----:B------:R-:W-:-:S05]  /*ba60*/  LOP3.LUT R2, R5, 0xffff, RZ, 0xc0, !PT ;  /* 0x0000ffff05027812 */ /* 0x000fca00078ec0ff */
[----:B------:R-:W-:Y:S01]  /*ba70*/  STG.E.64 desc[UR38][R16.64], R2 ;  /* 0x0000000210007986 */ /* 0x000fe2000c101b26 */
[----:B------:R-:W-:Y:S05]  /*ba80*/  EXIT ;  /* 0x000000000000794d */ /* 0x000fea0003800000 */
.L_x_9389:
[----:B------:R-:W-:-:S05]  /*ba90*/  LOP3.LUT R5, R5, 0xffff, RZ, 0xc0, !PT ;  /* 0x0000ffff05057812 */ /* 0x000fca00078ec0ff */
[----:B------:R-:W-:Y:S01]  /*baa0*/  STG.E desc[UR38][R16.64], R5 ;  /* 0x0000000510007986 */ /* 0x000fe2000c101926 */
[----:B------:R-:W-:Y:S05]  /*bab0*/  EXIT ;  /* 0x000000000000794d */ /* 0x000fea0003800000 */
.L_x_9379:
        /* <DEDUP_REMOVED lines=9> */
[----:B------:R-:W-:Y:S01]  /*bb50*/  STG.E.U8 desc[UR38][R16.64], R3 ;  /* 0x0000000310007986 */ /* 0x000fe2000c101126 */
[----:B------:R-:W-:Y:S05]  /*bb60*/  EXIT ;  /* 0x000000000000794d */ /* 0x000fea0003800000 */
.L_x_9392:
[----:B------:R-:W0:Y:S01]  /*bb70*/  I2F.F64.U16 R4, R5 ;  /* 0x0000000500047312 */ /* 0x000e220000101800 */
[----:B------:R-:W-:-:S05]  /*bb80*/  CS2R R6, SRZ ;  /* 0x0000000000067805 */ /* 0x000fca000001ff00 */
[----:B0-----:R-:W-:Y:S01]  /*bb90*/  STG.E.128 desc[UR38][R16.64], R4 ;  /* 0x0000000410007986 */ /* 0x001fe2000c101d26 */
[----:B------:R-:W-:Y:S05]  /*bba0*/  EXIT ;  /* 0x000000000000794d */ /* 0x000fea0003800000 */
.L_x_9391:
[----:B------:R-:W-:-:S09]  /*bbb0*/  UISETP.NE.AND UP0, UPT, UR4, 0xf, UPT ;  /* 0x0000000f0400788c */ /* 0x000fd2000bf05270 */
[----:B------:R-:W-:Y:S05]  /*bbc0*/  BRA.U !UP0, `(.L_x_9393) ;  /* 0x0000000108d47547 */ /* 0x000fea000b800000 */
[----:B------:R-:W-:-:S09]  /*bbd0*/  UISETP.NE.AND UP0, UPT, UR4, 0x17, UPT ;  /* 0x000000170400788c */ /* 0x000fd2000bf05270 */
[----:B------:R-:W-:Y:S05]  /*bbe0*/  BRA.U !UP0, `(.L_x_9394) ;  /* 0x0000000108847547 */ /* 0x000fea000b800000 */
[----:B------:R-:W-:-:S09]  /*bbf0*/  UISETP.NE.AND UP0, UPT, UR4, 0x18, UPT ;  /* 0x000000180400788c */ /* 0x000fd2000bf05270 */
[----:B------:R-:W-:Y:S05]  /*bc00*/  BRA.U !UP0, `(.L_x_9395) ;  /* 0x0000000108447547 */ /* 0x000fea000b800000 */
.L_x_9372:
        /* <DEDUP_REMOVED lines=16> */
.L_x_9396:
[----:B------:R-:W-:Y:S05]  /*bd10*/  EXIT ;  /* 0x000000000000794d */ /* 0x000fea0003800000 */
.L_x_9395:
        /* <DEDUP_REMOVED lines=11> */
.L_x_9398:
[----:B------:R-:W-:Y:S05]  /*bdd0*/  BSYNC.RECONVERGENT B0 ;  /* 0x0000000000007941 */ /* 0x000fea0003800200 */
.L_x_9397:
[----:B------:R-:W-:Y:S01]  /*bde0*/  STG.E.U8 desc[UR38][R16.64], R3 ;  /* 0x0000000310007986 */ /* 0x000fe2000c101126 */
[----:B------:R-:W-:Y:S05]  /*bdf0*/  EXIT ;  /* 0x000000000000794d */ /* 0x000fea0003800000 */
.L_x_9394:
[----:B------:R-:W0:Y:S02]  /*be00*/  I2F.U16 R5, R5 ;  /* 0x0000000500057306 */ /* 0x000e240000101000 */
[----:B0-----:R-:W-:-:S13]  /*be10*/  ISETP.GT.U32.AND P0, PT, R5, 0x477fffff, PT ;  /* 0x477fffff0500780c */ /* 0x001fda0003f04070 */
[----:B------:R-:W-:Y:S05]  /*be20*/  @P0 BRA `(.L_x_9399) ;  /* 0x0000000000280947 */ /* 0x000fea0003800000 */
[----:B------:R-:W-:-:S13]  /*be30*/  ISETP.GE.U32.AND P0, PT, R5, 0x38800000, PT ;  /* 0x388000000500780c */ /* 0x000fda0003f06070 */
[----:B------:R-:W-:-:S04]  /*be40*/  @P0 SHF.R.U32.HI R0, RZ, 0x15, R5 ;  /* 0x00000015ff000819 */ /* 0x000fc80000011605 */
[----:B------:R-:W-:-:S04]  /*be50*/  @P0 LOP3.LUT R0, R0, 0x1, RZ, 0xc0, !PT ;  /* 0x0000000100000812 */ /* 0x000fc800078ec0ff */
[----:B------:R-:W-:-:S04]  /*be60*/  @P0 IADD3 R0, PT, PT, R5, 0x80fffff, R0 ;  /* 0x080fffff05000810 */ /* 0x000fc80007ffe000 */
[----:B------:R-:W-:-:S05]  /*be70*/  @P0 SHF.R.U32.HI R3, RZ, 0x15, R0 ;  /* 0x00000015ff030819 */ /* 0x000fca0000011600 */
[----:B------:R0:W-:Y:S01]  /*be80*/  @P0 STG.E.U8 desc[UR38][R16.64], R3 ;  /* 0x0000000310000986 */ /* 0x0001e2000c101126 */
[----:B------:R-:W-:Y:S05]  /*be90*/  @P0 EXIT ;  /* 0x000000000000094d */ /* 0x000fea0003800000 */
[----:B0-----:R-:W-:-:S05]  /*bea0*/  FADD.FTZ R3, R5, 128 ;  /* 0x4300000005037421 */ /* 0x001fca0000010000 */
[----:B------:R-:W-:Y:S01]  /*beb0*/  STG.E.U8 desc[UR38][R16.64], R3 ;  /* 0x0000000310007986 */ /* 0x000fe2000c101126 */
[----:B------:R-:W-:Y:S05]  /*bec0*/  EXIT ;  /* 0x000000000000794d */ /* 0x000fea0003800000 */
.L_x_9399:
[----:B------:R-:W-:Y:S02]  /*bed0*/  ISETP.GT.U32.AND P0, PT, R5, 0x7f800000, PT ;  /* 0x7f8000000500780c */ /* 0x000fe40003f04070 */
[----:B------:R-:W-:-:S04]  /*bee0*/  MOV R3, 0x7f ;  /* 0x0000007f00037802 */ /* 0x000fc80000000f00 */
[----:B------:R-:W-:-:S05]  /*bef0*/  SEL R3, R3, 0x7c, P0 ;  /* 0x0000007c03037807 */ /* 0x000fca0000000000 */
[----:B------:R-:W-:Y:S01]  /*bf00*/  STG.E.U8 desc[UR38][R16.64], R3 ;  /* 0x0000000310007986 */ /* 0x000fe2000c101126 */
[----:B------:R-:W-:Y:S05]  /*bf10*/  EXIT ;  /* 0x000000000000794d */ /* 0x000fea0003800000 */
.L_x_9393:
[----:B------:R-:W0:Y:S02]  /*bf20*/  I2F.U16 R0, R5 ;  /* 0x0000000500007306 */ /* 0x000e240000101000 */
[----:B0-----:R-:W-:-:S05]  /*bf30*/  F2FP.BF16.F32.PACK_AB R0, RZ, R0 ;  /* 0x00000000ff00723e */ /* 0x001fca00000010ff */
[----:B------:R-:W-:Y:S01]  /*bf40*/  STG.E.U16 desc[UR38][R16.64], R0 ;  /* 0x0000000010007986 */ /* 0x000fe2000c101526 */
[----:B------:R-:W-:Y:S05]  /*bf50*/  EXIT ;  /* 0x000000000000794d */ /* 0x000fea0003800000 */
.L_x_9400:
        /* <DEDUP_REMOVED lines=10> */
.L_x_37062:


//--------------------- .text._ZN2at6native27unrolled_elementwise_kernelIZZZNS0_21clamp_max_kernel_cudaERNS_18TensorIteratorBaseERKN3c106ScalarEENKUlvE_clEvENKUlvE_clEvEUlhE_St5arrayIPcLm2EELi4E23TrivialOffsetCalculatorILi1EjESF_NS0_6memory12LoadWithCastILi1EEENSG_13StoreWithCastILi1EEEEEviT_T0_T2_T3_T4_T5_ --------------------------
	.section	.text._ZN2at6native27unrolled_elementwise_kernelIZZZNS0_21clamp_max_kernel_cudaERNS_18TensorIteratorBaseERKN3c106ScalarEENKUlvE_clEvENKUlvE_clEvEUlhE_St5arrayIPcLm2EELi4E23TrivialOffsetCalculatorILi1EjESF_NS0_6memory12LoadWithCastILi1EEENSG_13StoreWithCastILi1EEEEEviT_T0_T2_T3_T4_T5_,"ax",@progbits
	.align	128
        .global         _ZN2at6native27unrolled_elementwise_kernelIZZZNS0_21clamp_max_kernel_cudaERNS_18TensorIteratorBaseERKN3c106ScalarEENKUlvE_clEvENKUlvE_clEvEUlhE_St5arrayIPcLm2EELi4E23TrivialOffsetCalculatorILi1EjESF_NS0_6memory12LoadWithCastILi1EEENSG_13StoreWithCastILi1EEEEEviT_T0_T2_T3_T4_T5_
        .type           _ZN2at6native27unrolled_elementwise_kernelIZZZNS0_21clamp_max_kernel_cudaERNS_18TensorIteratorBaseERKN3c106ScalarEENKUlvE_clEvENKUlvE_clEvEUlhE_St5arrayIPcLm2EELi4E23TrivialOffsetCalculatorILi1EjESF_NS0_6memory12LoadWithCastILi1EEENSG_13StoreWithCastILi1EEEEEviT_T0_T2_T3_T4_T5_,@function
        .size           _ZN2at6native27unrolled_elementwise_kernelIZZZNS0_21clamp_max_kernel_cudaERNS_18TensorIteratorBaseERKN3c106ScalarEENKUlvE_clEvENKUlvE_clEvEUlhE_St5arrayIPcLm2EELi4E23TrivialOffsetCalculatorILi1EjESF_NS0_6memory12LoadWithCastILi1EEENSG_13StoreWithCastILi1EEEEEviT_T0_T2_T3_T4_T5_,(.L_x_37063 - _ZN2at6native27unrolled_elementwise_kernelIZZZNS0_21clamp_max_kernel_cudaERNS_18TensorIteratorBaseERKN3c106ScalarEENKUlvE_clEvENKUlvE_clEvEUlhE_St5arrayIPcLm2EELi4E23TrivialOffsetCalculatorILi1EjESF_NS0_6memory12LoadWithCastILi1EEENSG_13StoreWithCastILi1EEEEEviT_T0_T2_T3_T4_T5_)
        .other          _ZN2at6native27unrolled_elementwise_kernelIZZZNS0_21clamp_max_kernel_cudaERNS_18TensorIteratorBaseERKN3c106ScalarEENKUlvE_clEvENKUlvE_clEvEUlhE_St5arrayIPcLm2EELi4E23TrivialOffsetCalculatorILi1EjESF_NS0_6memory12LoadWithCastILi1EEENSG_13StoreWithCastILi1EEEEEviT_T0_T2_T3_T4_T5_,@"STO_CUDA_ENTRY STV_DEFAULT"
_ZN2at6native27unrolled_elementwise_kernelIZZZNS0_21clamp_max_kernel_cudaERNS_18TensorIteratorBaseERKN3c106ScalarEENKUlvE_clEvENKUlvE_clEvEUlhE_St5arrayIPcLm2EELi4E23TrivialOffsetCalculatorILi1EjESF_NS0_6memory12LoadWithCastILi1EEENSG_13StoreWithCastILi1EEEEEviT_T0_T2_T3_T4_T5_:
.text._ZN2at6native27unrolled_elementwise_kernelIZZZNS0_21clamp_max_kernel_cudaERNS_18TensorIteratorBaseERKN3c106ScalarEENKUlvE_clEvENKUlvE_clEvEUlhE_St5arrayIPcLm2EELi4E23TrivialOffsetCalculatorILi1EjESF_NS0_6memory12LoadWithCastILi1EEENSG_13StoreWithCastILi1EEEEEviT_T0_T2_T3_T4_T5_:
        /* <DEDUP_REMOVED lines=31> */
.L_x_9406:
[----:B------:R3:W5:Y:S01]  /*01f0*/  LDG.E.U8 R22, desc[UR36][R4.64] ;  /* 0x0000002404167981 */ /* 0x000762000c1e1100 */
[----:B------:R-:W-:Y:S05]  /*0200*/  BRA `(.L_x_9408) ;  /* 0x0000000c005c7947 */ /* 0x000fea0003800000 */
.L_x_9405:
        /* <DEDUP_REMOVED lines=8> */
.L_x_9410:
[----:B------:R1:W5:Y:S01]  /*0290*/  LDG.E.U8 R22, desc[UR36][R4.64] ;  /* 0x0000002404167981 */ /* 0x000362000c1e1100 */
[----:B------:R-:W-:Y:S05]  /*02a0*/  BRA `(.L_x_9408) ;  /* 0x0000000c00347947 */ /* 0x000fea0003800000 */
.L_x_9409:
[----:B------:R2:W5:Y:S01]  /*02b0*/  LDG.E.U16 R22, desc[UR36][R4.64] ;  /* 0x0000002404167981 */ /* 0x000562000c1e1500 */
[----:B------:R-:W-:Y:S05]  /*02c0*/  BRA `(.L_x_9408) ;  /* 0x0000000c002c7947 */ /* 0x000fea0003800000 */
.L_x_9404:
        /* <DEDUP_REMOVED lines=10> */
.L_x_9412:
[----:B------:R-:W2:Y:S02]  /*0370*/  LDG.E.U16 R2, desc[UR36][R4.64] ;  /* 0x0000002404027981 */ /* 0x000ea4000c1e1500 */
[----:B--2---:R-:W-:-:S06]  /*0380*/  HADD2.F32 R2, -RZ, R2.H0_H0 ;  /* 0x20000002ff027230 */ /* 0x004fcc0000004100 */
[----:B------:R-:W0:Y:S02]  /*0390*/  F2I.S64.TRUNC R2, R2 ;  /* 0x0000000200027311 */ /* 0x000e24000020d900 */
[----:B0-----:R-:W-:Y:S01]  /*03a0*/  PRMT R22, R2, 0x7610, R22 ;  /* 0x0000761002167816 */ /* 0x001fe20000000016 */
[----:B------:R-:W-:Y:S06]  /*03b0*/  BRA `(.L_x_9408) ;  /* 0x0000000800f07947 */ /* 0x000fec0003800000 */
.L_x_9411:
        /* <DEDUP_REMOVED lines=10> */
.L_x_9414:
[----:B------:R-:W2:Y:S02]  /*0460*/  LDG.E.U16 R4, desc[UR36][R4.64] ;  /* 0x0000002404047981 */ /* 0x000ea4000c1e1500 */
[----:B--2---:R-:W-:-:S06]  /*0470*/  HADD2.F32 R2, -RZ, R4.H0_H0 ;  /* 0x20000004ff027230 */ /* 0x004fcc0000004100 */
[----:B------:R-:W0:Y:S02]  /*0480*/  F2I.S64.TRUNC R2, R2 ;  /* 0x0000000200027311 */ /* 0x000e24000020d900 */
[----:B0-----:R-:W-:Y:S01]  /*0490*/  PRMT R22, R2, 0x7610, R22 ;  /* 0x0000761002167816 */ /* 0x001fe20000000016 */
[----:B------:R-:W-:Y:S06]  /*04a0*/  BRA `(.L_x_9408) ;  /* 0x0000000800b47947 */ /* 0x000fec0003800000 */
.L_x_9413:
[----:B------:R-:W2:Y:S02]  /*04b0*/  LDG.E.64 R2, desc[UR36][R4.64] ;  /* 0x0000002404027981 */ /* 0x000ea4000c1e1b00 */
[----:B--2---:R-:W0:Y:S02]  /*04c0*/  F2I.S64.F64.TRUNC R2, R2 ;  /* 0x0000000200027311 */ /* 0x004e24000030d900 */
[----:B0-----:R-:W-:Y:S01]  /*04d0*/  PRMT R22, R2, 0x7610, R22 ;  /* 0x0000761002167816 */ /* 0x001fe20000000016 */
[----:B------:R-:W-:Y:S06]  /*04e0*/  BRA `(.L_x_9408) ;  /* 0x0000000800a47947 */ /* 0x000fec0003800000 */
.L_x_9403:
        /* <DEDUP_REMOVED lines=12> */
.L_x_9417:
[----:B------:R-:W2:Y:S02]  /*05b0*/  LDG.E.64 R4, desc[UR36][R4.64] ;  /* 0x0000002404047981 */ /* 0x000ea4000c1e1b00 */
[----:B--2---:R-:W0:Y:S02]  /*05c0*/  F2I.S64.F64.TRUNC R2, R4 ;  /* 0x0000000400027311 */ /* 0x004e24000030d900 */
[----:B0-----:R-:W-:Y:S01]  /*05d0*/  PRMT R22, R2, 0x7610, R22 ;  /* 0x0000761002167816 */ /* 0x001fe20000000016 */
[----:B------:R-:W-:Y:S06]  /*05e0*/  BRA `(.L_x_9408) ;  /* 0x0000000800647947 */ /* 0x000fec0003800000 */
.L_x_9416:
        /* <DEDUP_REMOVED lines=27> */
.L_x_9419:
        /* <DEDUP_REMOVED lines=14> */
.L_x_9418:
[----:B------:R-:W2:Y:S02]  /*0880*/  LDG.E.U16 R2, desc[UR36][R4.64] ;  /* 0x0000002404027981 */ /* 0x000ea4000c1e1500 */
[----:B--2---:R-:W-:-:S06]  /*0890*/  IMAD.U32 R2, R2, 0x10000, RZ ;  /* 0x0001000002027824 */ /* 0x004fcc00078e00ff */
[----:B------:R-:W0:Y:S02]  /*08a0*/  F2I.S64.TRUNC R2, R2 ;  /* 0x0000000200027311 */ /* 0x000e24000020d900 */
[----:B0-----:R-:W-:Y:S01]  /*08b0*/  PRMT R22, R2, 0x7610, R22 ;  /* 0x0000761002167816 */ /* 0x001fe20000000016 */
[----:B------:R-:W-:Y:S06]  /*08c0*/  BRA `(.L_x_9408) ;  /* 0x0000000400ac7947 */ /* 0x000fec0003800000 */
.L_x_9415:
        /* <DEDUP_REMOVED lines=10> */
.L_x_9422:
        /* <DEDUP_REMOVED lines=21> */
.L_x_9426:
[----:B------:R-:W-:Y:S05]  /*0ac0*/  BSYNC.RECONVERGENT B1 ;  /* 0x0000000000017941 */ /* 0x000fea0003800200 */
.L_x_9425:
[----:B------:R-:W-:Y:S01]  /*0ad0*/  IMAD.SHL.U32 R0, R0, 0x100000, RZ ;  /* 0x0010000000007824 */ /* 0x000fe200078e00ff */
[----:B------:R-:W-:-:S04]  /*0ae0*/  LEA R2, R2, 0x3b800000, 0x17 ;  /* 0x3b80000002027811 */ /* 0x000fc800078eb8ff */
[----:B------:R-:W-:-:S07]  /*0af0*/  LOP3.LUT R2, R2, R0, R7, 0xfe, !PT ;  /* 0x0000000002027212 */ /* 0x000fce00078efe07 */
.L_x_9424:
[----:B------:R-:W-:Y:S05]  /*0b00*/  BSYNC.RECONVERGENT B0 ;  /* 0x0000000000007941 */ /* 0x000fea0003800200 */
.L_x_9423:
[----:B------:R-:W0:Y:S02]  /*0b10*/  F2I.S64.TRUNC R2, R2 ;  /* 0x0000000200027311 */ /* 0x000e24000020d900 */
[----:B0-----:R-:W-:Y:S01]  /*0b20*/  PRMT R22, R2, 0x7610, R22 ;  /* 0x0000761002167816 */ /* 0x001fe20000000016 */
[----:B------:R-:W-:Y:S06]  /*0b30*/  BRA `(.L_x_9408) ;  /* 0x0000000400107947 */ /* 0x000fec0003800000 */
.L_x_9421:
        /* <DEDUP_REMOVED lines=21> */
.L_x_9430:
[----:B------:R-:W-:Y:S05]  /*0c90*/  BSYNC.RECONVERGENT B1 ;  /* 0x0000000000017941 */ /* 0x000fea0003800200 */
.L_x_9429:
[----:B------:R-:W-:Y:S01]  /*0ca0*/  IMAD.SHL.U32 R0, R0, 0x200000, RZ ;  /* 0x0020000000007824 */ /* 0x000fe200078e00ff */
[----:B------:R-:W-:-:S04]  /*0cb0*/  LEA R2, R2, 0x37800000, 0x17 ;  /* 0x3780000002027811 */ /* 0x000fc800078eb8ff */
[----:B------:R-:W-:-:S07]  /*0cc0*/  LOP3.LUT R2, R2, R0, R7, 0xfe, !PT ;  /* 0x0000000002027212 */ /* 0x000fce00078efe07 */
.L_x_9428:
[----:B------:R-:W-:Y:S05]  /*0cd0*/  BSYNC.RECONVERGENT B0 ;  /* 0x0000000000007941 */ /* 0x000fea0003800200 */
.L_x_9427:
[----:B------:R-:W0:Y:S02]  /*0ce0*/  F2I.S64.TRUNC R2, R2 ;  /* 0x0000000200027311 */ /* 0x000e24000020d900 */
[----:B0-----:R-:W-:Y:S01]  /*0cf0*/  PRMT R22, R2, 0x7610, R22 ;  /* 0x0000761002167816 */ /* 0x001fe20000000016 */
[----:B------:R-:W-:Y:S06]  /*0d00*/  BRA `(.L_x_9408) ;  /* 0x00000000009c7947 */ /* 0x000fec0003800000 */
.L_x_9420:
[----:B------:R-:W-:-:S09]  /*0d10*/  UISETP.NE.AND UP0, UPT, UR4, 0x1c, UPT ;  /* 0x0000001c0400788c */ /* 0x000fd2000bf05270 */
[----:B------:R-:W-:Y:S05]  /*0d20*/  BRA.U !UP0, `(.L_x_9431) ;  /* 0x0000000108907547 */ /* 0x000fea000b800000 */
[----:B------:R-:W-:-:S09]  /*0d30*/  UISETP.NE.AND UP0, UPT, UR4, 0x1d, UPT ;  /* 0x0000001d0400788c */ /* 0x000fd2000bf05270 */
[----:B------:R-:W-:Y:S05]  /*0d40*/  BRA.U !UP0, `(.L_x_9432) ;  /* 0x0000000108807547 */ /* 0x000fea000b800000 */
[----:B------:R-:W-:-:S09]  /*0d50*/  UISETP.NE.AND UP0, UPT, UR4, 0x2c, UPT ;  /* 0x0000002c0400788c */ /* 0x000fd2000bf05270 */
[----:B------:R-:W-:Y:S05]  /*0d60*/  BRA.U !UP0, `(.L_x_9433) ;  /* 0x0000000108487547 */ /* 0x000fea000b800000 */
.L_x_9407:
        /* <DEDUP_REMOVED lines=16> */
.L_x_9434:
[----:B------:R-:W-:Y:S01]  /*0e70*/  PRMT R22, RZ, 0x7610, R22 ;  /* 0x00007610ff167816 */ /* 0x000fe20000000016 */
[----:B------:R-:W-:Y:S06]  /*0e80*/  BRA `(.L_x_9408) ;  /* 0x00000000003c7947 */ /* 0x000fec0003800000 */
.L_x_9433:
        /* <DEDUP_REMOVED lines=8> */
.L_x_9436:
[----:B------:R-:W-:Y:S05]  /*0f10*/  BSYNC.RECONVERGENT B0 ;  /* 0x0000000000007941 */ /* 0x000fea0003800200 */
.L_x_9435:
[----:B------:R-:W0:Y:S02]  /*0f20*/  F2I.S64.TRUNC R2, R2 ;  /* 0x0000000200027311 */ /* 0x000e24000020d900 */
[----:B0-----:R-:W-:Y:S01]  /*0f30*/  PRMT R22, R2, 0x7610, R22 ;  /* 0x0000761002167816 */ /* 0x001fe20000000016 */
[----:B------:R-:W-:Y:S06]  /*0f40*/  BRA `(.L_x_9408) ;  /* 0x00000000000c7947 */ /* 0x000fec0003800000 */
.L_x_9432:
[----:B------:R0:W5:Y:S01]  /*0f50*/  LDG.E.U8 R22, desc[UR36][R4.64] ;  /* 0x0000002404167981 */ /* 0x000162000c1e1100 */
[----:B------:R-:W-:Y:S05]  /*0f60*/  BRA `(.L_x_9408) ;  /* 0x0000000000047947 */ /* 0x000fea0003800000 */
.L_x_9431:
[----:B------:R0:W5:Y:S02]  /*0f70*/  LDG.E.U8 R22, desc[UR36][R4.64] ;  /* 0x0000002404167981 */ /* 0x000164000c1e1100 */
.L_x_9408:
[----:B------:R-:W-:-:S07]  /*0f80*/  VIADD R18, R19, 0x80 ;  /* 0x0000008013127836 */ /* 0x000fce0000000000 */
.L_x_9402:
[----:B------:R-:W-:Y:S05]  /*0f90*/  BSYNC.RECONVERGENT B6 ;  /* 0x0000000000067941 */ /* 0x000fea0003800200 */
.L_x_9401:
        /* <DEDUP_REMOVED lines=23> */
.L_x_9442:
[----:B------:R0:W5:Y:S01]  /*1110*/  LDG.E.U8 R23, desc[UR36][R4.64] ;  /* 0x0000002404177981 */ /* 0x000162000c1e1100 */
[----:B------:R-:W-:Y:S05]  /*1120*/  BRA `(.L_x_9444) ;  /* 0x0000000c005c7947 */ /* 0x000fea0003800000 */
.L_x_9441:
        /* <DEDUP_REMOVED lines=8> */
.L_x_9446:
[----:B------:R4:W5:Y:S01]  /*11b0*/  LDG.E.U8 R23, desc[UR36][R4.64] ;  /* 0x0000002404177981 */ /* 0x000962000c1e1100 */
[----:B------:R-:W-:Y:S05]  /*11c0*/  BRA `(.L_x_9444) ;  /* 0x0000000c00347947 */ /* 0x000fea0003800000 */
.L_x_9445:
[----:B------:R0:W5:Y:S01]  /*11d0*/  LDG.E.U16 R23, desc[UR36][R4.64] ;  /* 0x0000002404177981 */ /* 0x000162000c1e1500 */
[----:B------:R-:W-:Y:S05]  /*11e0*/  BRA `(.L_x_9444) ;  /* 0x0000000c002c7947 */ /* 0x000fea0003800000 */
.L_x_9440:
        /* <DEDUP_REMOVED lines=10> */
.L_x_9448:
[----:B------:R-:W2:Y:S02]  /*1290*/  LDG.E.U16 R2, desc[UR36][R4.64] ;  /* 0x0000002404027981 */ /* 0x000ea4000c1e1500 */
[----:B--2---:R-:W-:-:S06]  /*12a0*/  HADD2.F32 R2, -RZ, R2.H0_H0 ;  /* 0x20000002ff027230 */ /* 0x004fcc0000004100 */
[----:B------:R-:W0:Y:S02]  /*12b0*/  F2I.S64.TRUNC R2, R2 ;  /* 0x0000000200027311 */ /* 0x000e24000020d900 */
[----:B0-----:R-:W-:Y:S01]  /*12c0*/  PRMT R23, R2, 0x7610, R23 ;  /* 0x0000761002177816 */ /* 0x001fe20000000017 */
[----:B------:R-:W-:Y:S06]  /*12d0*/  BRA `(.L_x_9444) ;  /* 0x0000000800f07947 */ /* 0x000fec0003800000 */
.L_x_9447:
        /* <DEDUP_REMOVED lines=10> */
.L_x_9450:
[----:B------:R-:W2:Y:S02]  /*1380*/  LDG.E.U16 R4, desc[UR36][R4.64] ;  /* 0x0000002404047981 */ /* 0x000ea4000c1e1500 */
[----:B--2---:R-:W-:-:S06]  /*1390*/  HADD2.F32 R2, -RZ, R4.H0_H0 ;  /* 0x20000004ff027230 */ /* 0x004fcc0000004100 */
[----:B------:R-:W0:Y:S02]  /*13a0*/  F2I.S64.TRUNC R2, R2 ;  /* 0x0000000200027311 */ /* 0x000e24000020d900 */
[----:B0-----:R-:W-:Y:S01]  /*13b0*/  PRMT R23, R2, 0x7610, R23 ;  /* 0x0000761002177816 */ /* 0x001fe20000000017 */
[----:B------:R-:W-:Y:S06]  /*13c0*/  BRA `(.L_x_9444) ;  /* 0x0000000800b47947 */ /* 0x000fec0003800000 */
.L_x_9449:
[----:B------:R-:W2:Y:S02]  /*13d0*/  LDG.E.64 R2, desc[UR36][R4.64] ;  /* 0x0000002404027981 */ /* 0x000ea4000c1e1b00 */
[----:B--2---:R-:W0:Y:S02]  /*13e0*/  F2I.S64.F64.TRUNC R2, R2 ;  /* 0x0000000200027311 */ /* 0x004e24000030d900 */
[----:B0-----:R-:W-:Y:S01]  /*13f0*/  PRMT R23, R2, 0x7610, R23 ;  /* 0x0000761002177816 */ /* 0x001fe20000000017 */
[----:B------:R-:W-:Y:S06]  /*1400*/  BRA `(.L_x_9444) ;  /* 0x0000000800a47947 */ /* 0x000fec0003800000 */
.L_x_9439:
        /* <DEDUP_REMOVED lines=12> */
.L_x_9453:
[----:B------:R-:W2:Y:S02]  /*14d0*/  LDG.E.64 R4, desc[UR36][R4.64] ;  /* 0x0000002404047981 */ /* 0x000ea4000c1e1b00 */
[----:B--2---:R-:W0:Y:S02]  /*14e0*/  F2I.S64.F64.TRUNC R2, R4 ;  /* 0x0000000400027311 */ /* 0x004e24000030d900 */
[----:B0-----:R-:W-:Y:S01]  /*14f0*/  PRMT R23, R2, 0x7610, R23 ;  /* 0x0000761002177816 */ /* 0x001fe20000000017 */
[----:B------:R-:W-:Y:S06]  /*1500*/  BRA `(.L_x_9444) ;  /* 0x0000000800647947 */ /* 0x000fec0003800000 */
.L_x_9452:
        /* <DEDUP_REMOVED lines=27> */
.L_x_9455:
        /* <DEDUP_REMOVED lines=14> */
.L_x_9454:
[----:B------:R-:W2:Y:S02]  /*17a0*/  LDG.E.U16 R2, desc[UR36][R4.64] ;  /* 0x0000002404027981 */ /* 0x000ea4000c1e1500 */
[----:B--2---:R-:W-:-:S06]  /*17b0*/  IMAD.U32 R2, R2, 0x10000, RZ ;  /* 0x0001000002027824 */ /* 0x004fcc00078e00ff */
[----:B------:R-:W0:Y:S02]  /*17c0*/  F2I.S64.TRUNC R2, R2 ;  /* 0x0000000200027311 */ /* 0x000e24000020d900 */
[----:B0-----:R-:W-:Y:S01]  /*17d0*/  PRMT R23, R2, 0x7610, R23 ;  /* 0x0000761002177816 */ /* 0x001fe20000000017 */
[----:B------:R-:W-:Y:S06]  /*17e0*/  BRA `(.L_x_9444) ;  /* 0x0000000400ac7947 */ /* 0x000fec0003800000 */
.L_x_9451:
        /* <DEDUP_REMOVED lines=10> */
.L_x_9458:
        /* <DEDUP_REMOVED lines=21> */
.L_x_9462:
[----:B------:R-:W-:Y:S05]  /*19e0*/  BSYNC.RECONVERGENT B1 ;  /* 0x0000000000017941 */ /* 0x000fea0003800200 */
.L_x_9461:
[----:B------:R-:W-:Y:S01]  /*19f0*/  IMAD.SHL.U32 R0, R0, 0x100000, RZ ;  /* 0x0010000000007824 */ /* 0x000fe200078e00ff */
[----:B------:R-:W-:-:S04]  /*1a00*/  LEA R2, R2, 0x3b800000, 0x17 ;  /* 0x3b80000002027811 */ /* 0x000fc800078eb8ff */
[----:B------:R-:W-:-:S07]  /*1a10*/  LOP3.LUT R2, R2, R0, R7, 0xfe, !PT ;  /* 0x0000000002027212 */ /* 0x000fce00078efe07 */
.L_x_9460:
[----:B------:R-:W-:Y:S05]  /*1a20*/  BSYNC.RECONVERGENT B0 ;  /* 0x0000000000007941 */ /* 0x000fea0003800200 */
.L_x_9459:
[----:B------:R-:W0:Y:S02]  /*1a30*/  F2I.S64.TRUNC R2, R2 ;  /* 0x0000000200027311 */ /* 0x000e24000020d900 */
[----:B0-----:R-:W-:Y:S01]  /*1a40*/  PRMT R23, R2, 0x7610, R23 ;  /* 0x0000761002177816 */ /* 0x001fe20000000017 */
[----:B------:R-:W-:Y:S06]  /*1a50*/  BRA `(.L_x_9444) ;  /* 0x0000000400107947 */ /* 0x000fec0003800000 */
.L_x_9457:
        /* <DEDUP_REMOVED lines=21> */
.L_x_9466:
[----:B------:R-:W-:Y:S05]  /*1bb0*/  BSYNC.RECONVERGENT B1 ;  /* 0x0000000000017941 */ /* 0x000fea0003800200 */
.L_x_9465:
[----:B------:R-:W-:Y:S01]  /*1bc0*/  IMAD.SHL.U32 R0, R0, 0x200000, RZ ;  /* 0x0020000000007824 */ /* 0x000fe200078e00ff */
[----:B------:R-:W-:-:S04]  /*1bd0*/  LEA R2, R2, 0x37800000, 0x17 ;  /* 0x3780000002027811 */ /* 0x000fc800078eb8ff */
[----:B------:R-:W-:-:S07]  /*1be0*/  LOP3.LUT R2, R2, R0, R7, 0xfe, !PT ;  /* 0x0000000002027212 */ /* 0x000fce00078efe07 */
.L_x_9464:
[----:B------:R-:W-:Y:S05]  /*1bf0*/  BSYNC.RECONVERGENT B0 ;  /* 0x0000000000007941 */ /* 0x000fea0003800200 */
.L_x_9463:
[----:B------:R-:W0:Y:S02]  /*1c00*/  F2I.S64.TRUNC R2, R2 ;  /* 0x0000000200027311 */ /* 0x000e24000020d900 */
[----:B0-----:R-:W-:Y:S01]  /*1c10*/  PRMT R23, R2, 0x7610, R23 ;  /* 0x0000761002177816 */ /* 0x001fe20000000017 */
[----:B------:R-:W-:Y:S06]  /*1c20*/  BRA `(.L_x_9444) ;  /* 0x00000000009c7947 */ /* 0x000fec0003800000 */
.L_x_9456:
        /* <DEDUP_REMOVED lines=14> */
.L_x_9470:
[----:B------:R-:W-:Y:S05]  /*1d10*/  BSYNC.RECONVERGENT B0 ;  /* 0x0000000000007941 */ /* 0x000fea0003800200 */
.L_x_9469:
[----:B------:R-:W0:Y:S02]  /*1d20*/  F2I.S64.TRUNC R2, R2 ;  /* 0x0000000200027311 */ /* 0x000e24000020d900 */
[----:B0-----:R-:W-:Y:S01]  /*1d30*/  PRMT R23, R2, 0x7610, R23 ;  /* 0x0000761002177816 */ /* 0x001fe20000000017 */
[----:B------:R-:W-:Y:S06]  /*1d40*/  BRA `(.L_x_9444) ;  /* 0x0000000000547947 */ /* 0x000fec0003800000 */
.L_x_9443:
        /* <DEDUP_REMOVED lines=16> */
.L_x_9471:
[----:B------:R-:W-:Y:S01]  /*1e50*/  PRMT R23, RZ, 0x7610, R23 ;  /* 0x00007610ff177816 */ /* 0x000fe20000000017 */
[----:B------:R-:W-:Y:S06]  /*1e60*/  BRA `(.L_x_9444) ;  /* 0x00000000000c7947 */ /* 0x000fec0003800000 */
.L_x_9468:
[----:B------:R1:W5:Y:S01]  /*1e70*/  LDG.E.U8 R23, desc[UR36][R4.64] ;  /* 0x0000002404177981 */ /* 0x000362000c1e1100 */
[----:B------:R-:W-:Y:S05]  /*1e80*/  BRA `(.L_x_9444) ;  /* 0x0000000000047947 */ /* 0x000fea0003800000 */
.L_x_9467:
[----:B------:R0:W5:Y:S02]  /*1e90*/  LDG.E.U8 R23, desc[UR36][R4.64] ;  /* 0x0000002404177981 */ /* 0x000164000c1e1100 */
.L_x_9444:
[----:B------:R-:W-:-:S07]  /*1ea0*/  VIADD R18, R18, 0x80 ;  /* 0x0000008012127836 */ /* 0x000fce0000000000 */
.L_x_9438:
[----:B------:R-:W-:Y:S05]  /*1eb0*/  BSYNC.RECONVERGENT B6 ;  /* 0x0000000000067941 */ /* 0x000fea0003800200 */
.L_x_9437:
        /* <DEDUP_REMOVED lines=23> */
.L_x_9477:
[----:B------:R0:W5:Y:S01]  /*2030*/  LDG.E.U8 R24, desc[UR36][R4.64] ;  /* 0x0000002404187981 */ /* 0x000162000c1e1100 */
[----:B------:R-:W-:Y:S05]  /*2040*/  BRA `(.L_x_9479) ;  /* 0x0000000c005c7947 */ /* 0x000fea0003800000 */
.L_x_9476:
        /* <DEDUP_REMOVED lines=8> */
.L_x_9481:
[----:B------:R3:W5:Y:S01]  /*20d0*/  LDG.E.U8 R24, desc[UR36][R4.64] ;  /* 0x0000002404187981 */ /* 0x000762000c1e1100 */
[----:B------:R-:W-:Y:S05]  /*20e0*/  BRA `(.L_x_9479) ;  /* 0x0000000c00347947 */ /* 0x000fea0003800000 */
.L_x_9480:
[----:B------:R0:W5:Y:S01]  /*20f0*/  LDG.E.U16 R24, desc[UR36][R4.64] ;  /* 0x0000002404187981 */ /* 0x000162000c1e1500 */
[----:B------:R-:W-:Y:S05]  /*2100*/  BRA `(.L_x_9479) ;  /* 0x0000000c002c7947 */ /* 0x000fea0003800000 */
.L_x_9475:
        /* <DEDUP_REMOVED lines=10> */
.L_x_9483:
[----:B------:R-:W2:Y:S02]  /*21b0*/  LDG.E.U16 R2, desc[UR36][R4.64] ;  /* 0x0000002404027981 */ /* 0x000ea4000c1e1500 */
[----:B--2---:R-:W-:-:S06]  /*21c0*/  HADD2.F32 R2, -RZ, R2.H0_H0 ;  /* 0x20000002ff027230 */ /* 0x004fcc0000004100 */
[----:B------:R-:W0:Y:S02]  /*21d0*/  F2I.S64.TRUNC R2, R2 ;  /* 0x0000000200027311 */ /* 0x000e24000020d900 */
[----:B0-----:R-:W-:Y:S01]  /*21e0*/  PRMT R24, R2, 0x7610, R24 ;  /* 0x0000761002187816 */ /* 0x001fe20000000018 */
[----:B------:R-:W-:Y:S06]  /*21f0*/  BRA `(.L_x_9479) ;  /* 0x0000000800f07947 */ /* 0x000fec0003800000 */
.L_x_9482:
        /* <DEDUP_REMOVED lines=10> */
.L_x_9485:
[----:B------:R-:W2:Y:S02]  /*22a0*/  LDG.E.U16 R4, desc[UR36][R4.64] ;  /* 0x0000002404047981 */ /* 0x000ea4000c1e1500 */
[----:B--2---:R-:W-:-:S06]  /*22b0*/  HADD2.F32 R2, -RZ, R4.H0_H0 ;  /* 0x20000004ff027230 */ /* 0x004fcc0000004100 */
[----:B------:R-:W0:Y:S02]  /*22c0*/  F2I.S64.TRUNC R2, R2 ;  /* 0x0000000200027311 */ /* 0x000e24000020d900 */
[----:B0-----:R-:W-:Y:S01]  /*22d0*/  PRMT R24, R2, 0x7610, R24 ;  /* 0x0000761002187816 */ /* 0x001fe20000000018 */
[----:B------:R-:W-:Y:S06]  /*22e0*/  BRA `(.L_x_9479) ;  /* 0x0000000800b47947 */ /* 0x000fec0003800000 */
.L_x_9484:
[----:B------:R-:W2:Y:S02]  /*22f0*/  LDG.E.64 R2, desc[UR36][R4.64] ;  /* 0x0000002404027981 */ /* 0x000ea4000c1e1b00 */
[----:B--2---:R-:W0:Y:S02]  /*2300*/  F2I.S64.F64.TRUNC R2, R2 ;  /* 0x0000000200027311 */ /* 0x004e24000030d900 */
[----:B0-----:R-:W-:Y:S01]  /*2310*/  PRMT R24, R2, 0x7610, R24 ;  /* 0x0000761002187816 */ /* 0x001fe20000000018 */
[----:B------:R-:W-:Y:S06]  /*2320*/  BRA `(.L_x_9479) ;  /* 0x0000000800a47947 */ /* 0x000fec0003800000 */
.L_x_9474:
        /* <DEDUP_REMOVED lines=12> */
.L_x_9488:
[----:B------:R-:W2:Y:S02]  /*23f0*/  LDG.E.64 R4, desc[UR36][R4.64] ;  /* 0x0000002404047981 */ /* 0x000ea4000c1e1b00 */
[----:B--2---:R-:W0:Y:S02]  /*2400*/  F2I.S64.F64.TRUNC R2, R4 ;  /* 0x0000000400027311 */ /* 0x004e24000030d900 */
[----:B0-----:R-:W-:Y:S01]  /*2410*/  PRMT R24, R2, 0x7610, R24 ;  /* 0x0000761002187816 */ /* 0x001fe20000000018 */
[----:B------:R-:W-:Y:S06]  /*2420*/  BRA `(.L_x_9479) ;  /* 0x0000000800647947 */ /* 0x000fec0003800000 */
.L_x_9487:
        /* <DEDUP_REMOVED lines=27> */
.L_x_9490:
        /* <DEDUP_REMOVED lines=14> */
.L_x_9489:
[----:B------:R-:W2:Y:S02]  /*26c0*/  LDG.E.U16 R2, desc[UR36][R4.64] ;  /* 0x0000002404027981 */ /* 0x000ea4000c1e1500 */
[----:B--2---:R-:W-:-:S06]  /*26d0*/  IMAD.U32 R2, R2, 0x10000, RZ ;  /* 0x0001000002027824 */ /* 0x004fcc00078e00ff */
[----:B------:R-:W0:Y:S02]  /*26e0*/  F2I.S64.TRUNC R2, R2 ;  /* 0x0000000200027311 */ /* 0x000e24000020d900 */
[----:B0-----:R-:W-:Y:S01]  /*26f0*/  PRMT R24, R2, 0x7610, R24 ;  /* 0x0000761002187816 */ /* 0x001fe20000000018 */
[----:B------:R-:W-:Y:S06]  /*2700*/  BRA `(.L_x_9479) ;  /* 0x0000000400ac7947 */ /* 0x000fec0003800000 */
.L_x_9486:
        /* <DEDUP_REMOVED lines=10> */
.L_x_9493:
        /* <DEDUP_REMOVED lines=21> */
.L_x_9497:
[----:B------:R-:W-:Y:S05]  /*2900*/  BSYNC.RECONVERGENT B1 ;  /* 0x0000000000017941 */ /* 0x000fea0003800200 */
.L_x_9496:
[----:B------:R-:W-:Y:S01]  /*2910*/  IMAD.SHL.U32 R0, R0, 0x100000, RZ ;  /* 0x0010000000007824 */ /* 0x000fe200078e00ff */
[----:B------:R-:W-:-:S04]  /*2920*/  LEA R2, R2, 0x3b800000, 0x17 ;  /* 0x3b80000002027811 */ /* 0x000fc800078eb8ff */
[----:B------:R-:W-:-:S07]  /*2930*/  LOP3.LUT R2, R2, R0, R7, 0xfe, !PT ;  /* 0x0000000002027212 */ /* 0x000fce00078efe07 */
.L_x_9495:
[----:B------:R-:W-:Y:S05]  /*2940*/  BSYNC.RECONVERGENT B0 ;  /* 0x0000000000007941 */ /* 0x000fea0003800200 */
.L_x_9494:
[----:B------:R-:W0:Y:S02]  /*2950*/  F2I.S64.TRUNC R2, R2 ;  /* 0x0000000200027311 */ /* 0x000e24000020d900 */
[----:B0-----:R-:W-:Y:S01]  /*2960*/  PRMT R24, R2, 0x7610, R24 ;  /* 0x0000761002187816 */ /* 0x001fe20000000018 */
[----:B------:R-:W-:Y:S06]  /*2970*/  BRA `(.L_x_9479) ;  /* 0x0000000400107947 */ /* 0x000fec0003800000 */
.L_x_9492:
        /* <DEDUP_REMOVED lines=21> */
.L_x_9501:
[----:B------:R-:W-:Y:S05]  /*2ad0*/  BSYNC.RECONVERGENT B1 ;  /* 0x0000000000017941 */ /* 0x000fea0003800200 */
.L_x_9500:
[----:B------:R-:W-:Y:S01]  /*2ae0*/  IMAD.SHL.U32 R0, R0, 0x200000, RZ ;  /* 0x0020000000007824 */ /* 0x000fe200078e00ff */
[----:B------:R-:W-:-:S04]  /*2af0*/  LEA R2, R2, 0x37800000, 0x17 ;  /* 0x3780000002027811 */ /* 0x000fc800078eb8ff */
[----:B------:R-:W-:-:S07]  /*2b00*/  LOP3.LUT R2, R2, R0, R7, 0xfe, !PT ;  /* 0x0000000002027212 */ /* 0x000fce00078efe07 */
.L_x_9499:
[----:B------:R-:W-:Y:S05]  /*2b10*/  BSYNC.RECONVERGENT B0 ;  /* 0x0000000000007941 */ /* 0x000fea0003800200 */
.L_x_9498:
[----:B------:R-:W0:Y:S02]  /*2b20*/  F2I.S64.TRUNC R2, R2 ;  /* 0x0000000200027311 */ /* 0x000e24000020d900 */
[----:B0-----:R-:W-:Y:S01]  /*2b30*/  PRMT R24, R2, 0x7610, R24 ;  /* 0x0000761002187816 */ /* 0x001fe20000000018 */
[----:B------:R-:W-:Y:S06]  /*2b40*/  BRA `(.L_x_9479) ;  /* 0x00000000009c7947 */ /* 0x000fec0003800000 */
.L_x_9491:
        /* <DEDUP_REMOVED lines=14> */
.L_x_9505:
[----:B------:R-:W-:Y:S05]  /*2c30*/  BSYNC.RECONVERGENT B0 ;  /* 0x0000000000007941 */ /* 0x000fea0003800200 */
.L_x_9504:
[----:B------:R-:W0:Y:S02]  /*2c40*/  F2I.S64.TRUNC R2, R2 ;  /* 0x0000000200027311 */ /* 0x000e24000020d900 */
[----:B0-----:R-:W-:Y:S01]  /*2c50*/  PRMT R24, R2, 0x7610, R24 ;  /* 0x0000761002187816 */ /* 0x001fe20000000018 */
[----:B------:R-:W-:Y:S06]  /*2c60*/  BRA `(.L_x_9479) ;  /* 0x0000000000547947 */ /* 0x000fec0003800000 */
.L_x_9478:
        /* <DEDUP_REMOVED lines=16> */
.L_x_9506:
[----:B------:R-:W-:Y:S01]  /*2d70*/  PRMT R24, RZ, 0x7610, R24 ;  /* 0x00007610ff187816 */ /* 0x000fe20000000018 */
[----:B------:R-:W-:Y:S06]  /*2d80*/  BRA `(.L_x_9479) ;  /* 0x00000000000c7947 */ /* 0x000fec0003800000 */
.L_x_9503:
[----:B------:R2:W5:Y:S01]  /*2d90*/  LDG.E.U8 R24, desc[UR36][R4.64] ;  /* 0x0000002404187981 */ /* 0x000562000c1e1100 */
[----:B------:R-:W-:Y:S05]  /*2da0*/  BRA `(.L_x_9479) ;  /* 0x0000000000047947 */ /* 0x000fea0003800000 */
.L_x_9502:
[----:B------:R1:W5:Y:S02]  /*2db0*/  LDG.E.U8 R24, desc[UR36][R4.64] ;  /* 0x0000002404187981 */ /* 0x000364000c1e1100 */
.L_x_9479:
[----:B------:R-:W-:-:S07]  /*2dc0*/  VIADD R18, R18, 0x80 ;  /* 0x0000008012127836 */ /* 0x000fce0000000000 */
.L_x_9473:
[----:B------:R-:W-:Y:S05]  /*2dd0*/  BSYNC.RECONVERGENT B6 ;  /* 0x0000000000067941 */ /* 0x000fea0003800200 */
.L_x_9472:
[----:B------:R-:W0:Y:S01]  /*2de0*/  LDC.U8 R2, c[0x0][0x388] ;  /* 0x0000e200ff027b82 */ /* 0x000e220000000000 */
[----:B------:R-:W-:Y:S01]  /*2df0*/  ISETP.GE.AND P0, PT, R18, R17, PT ;  /* 0x000000111200720c */ /* 0x000fe20003f06270 */
[----:B------:R-:W-:Y:S01]  /*2e00*/  BSSY.RECONVERGENT B6, `(.L_x_9507) ;  /* 0x00000ef000067945 */ /* 0x000fe20003800200 */
[----:B------:R-:W-:-:S11]  /*2e10*/  PRMT R25, RZ, 0x7610, R25 ;  /* 0x00007610ff197816 */ /* 0x000fd60000000019 */
[----:B------:R-:W-:Y:S05]  /*2e20*/  @P0 BRA `(.L_x_9508) ;  /* 0x0000000c00b00947 */ /* 0x000fea0003800000 */
[----:B------:R-:W1:Y:S01]  /*2e30*/  LDC.64 R6, c[0x0][0x3a0] ;  /* 0x0000e800ff067b82 */ /* 0x000e620000000a00 */
[----:B------:R-:W2:Y:S01]  /*2e40*/  LDCU UR5, c[0x0][0x3b0] ;  /* 0x00007600ff0577ac */ /* 0x000ea20008000800 */
[----:B------:R-:W-:Y:S01]  /*2e50*/  IMAD R0, R16, 0x200, R18 ;  /* 0x0000020010007824 */ /* 0x000fe200078e0212 */
[----:B------:R-:W-:-:S04]  /*2e60*/  UPRMT UR4, UR38, 0x9910, URZ ;  /* 0x0000991026047896 */ /* 0x000fc800080000ff */
[----:B------:R-:W-:Y:S01]  /*2e70*/  UISETP.GT.AND UP0, UPT, UR4, 0x9, UPT ;  /* 0x000000090400788c */ /* 0x000fe2000bf04270 */
[----:B--2---:R-:W-:-:S05]  /*2e80*/  IMAD R3, R0, UR5, RZ ;  /* 0x0000000500037c24 */ /* 0x004fca000f8e02ff */
[----:B-1----:R-:W-:-:S05]  /*2e90*/  IADD3 R6, P0, PT, R3, R6, RZ ;  /* 0x0000000603067210 */ /* 0x002fca0007f1e0ff */
        /* <DEDUP_REMOVED lines=12> */
.L_x_9512:
[----:B------:R1:W5:Y:S01]  /*2f60*/  LDG.E.U8 R25, desc[UR36][R6.64] ;  /* 0x0000002406197981 */ /* 0x000362000c1e1100 */
[----:B------:R-:W-:Y:S05]  /*2f70*/  BRA `(.L_x_9508) ;  /* 0x0000000c005c7947 */ /* 0x000fea0003800000 */
.L_x_9511:
        /* <DEDUP_REMOVED lines=8> */
.L_x_9515:
[----:B------:R1:W5:Y:S01]  /*3000*/  LDG.E.U8 R25, desc[UR36][R6.64] ;  /* 0x0000002406197981 */ /* 0x000362000c1e1100 */
[----:B------:R-:W-:Y:S05]  /*3010*/  BRA `(.L_x_9508) ;  /* 0x0000000c00347947 */ /* 0x000fea0003800000 */
.L_x_9514:
[----:B------:R1:W5:Y:S01]  /*3020*/  LDG.E.U16 R25, desc[UR36][R6.64] ;  /* 0x0000002406197981 */ /* 0x000362000c1e1500 */
[----:B------:R-:W-:Y:S05]  /*3030*/  BRA `(.L_x_9508) ;  /* 0x0000000c002c7947 */ /* 0x000fea0003800000 */
.L_x_9510:
[----:B------:R-:W-:-:S09]  /*3040*/  UISETP.GT.AND UP0, UPT, UR4, 0x6, UPT ;  /* 0x000000060400788c */ /* 0x000fd2000bf04270 */
[----:B------:R-:W-:Y:S05]  /*3050*/  BRA.U UP0, `(.L_x_9516) ;  /* 0x0000000100347547 */ /* 0x000fea000b800000 */
[----:B------:R-:W-:-:S09]  /*3060*/  UISETP.NE.AND UP0, UPT, UR4, 0x5, UPT ;  /* 0x000000050400788c */ /* 0x000fd2000bf05270 */
[----:B------:R-:W-:Y:S05]  /*3070*/  BRA.U !UP0, `(.L_x_9517) ;  /* 0x0000000108187547 */ /* 0x000fea000b800000 */
[----:B------:R-:W-:-:S09]  /*3080*/  UISETP.NE.AND UP0, UPT, UR4, 0x6, UPT ;  /* 0x000000060400788c */ /* 0x000fd2000bf05270 */
[----:B------:R-:W-:Y:S05]  /*3090*/  BRA.U UP0, `(.L_x_9513) ;  /* 0x0000000900c47547 */ /* 0x000fea000b800000 */
[----:B0--34-:R-:W2:Y:S02]  /*30a0*/  LDG.E R4, desc[UR36][R6.64] ;  /* 0x0000002406047981 */ /* 0x019ea4000c1e1900 */
[----:B--2---:R-:W0:Y:S02]  /*30b0*/  F2I.S64.TRUNC R4, R4 ;  /* 0x0000000400047311 */ /* 0x004e24000020d900 */
[----:B0-----:R-:W-:Y:S01]  /*30c0*/  PRMT R25, R4, 0x7610, R25 ;  /* 0x0000761004197816 */ /* 0x001fe20000000019 */
[----:B------:R-:W-:Y:S06]  /*30d0*/  BRA `(.L_x_9508) ;  /* 0x0000000c00047947 */ /* 0x000fec0003800000 */
.L_x_9517:
[----:B0--34-:R-:W2:Y:S02]  /*30e0*/  LDG.E.U16 R4, desc[UR36][R6.64] ;  /* 0x0000002406047981 */ /* 0x019ea4000c1e1500 */
[----:B--2---:R-:W-:-:S06]  /*30f0*/  HADD2.F32 R4, -RZ, R4.H0_H0 ;  /* 0x20000004ff047230 */ /* 0x004fcc0000004100 */
[----:B------:R-:W0:Y:S02]  /*3100*/  F2I.S64.TRUNC R4, R4 ;  /* 0x0000000400047311 */ /* 0x000e24000020d900 */
[----:B0-----:R-:W-:Y:S01]  /*3110*/  PRMT R25, R4, 0x7610, R25 ;  /* 0x0000761004197816 */ /* 0x001fe20000000019 */
[----:B------:R-:W-:Y:S06]  /*3120*/  BRA `(.L_x_9508) ;  /* 0x0000000800f07947 */ /* 0x000fec0003800000 */
.L_x_9516:
[----:B------:R-:W-:-:S09]  /*3130*/  UISETP.NE.AND UP0, UPT, UR4, 0x7, UPT ;  /* 0x000000070400788c */ /* 0x000fd2000bf05270 */
[----:B------:R-:W-:Y:S05]  /*3140*/  BRA.U !UP0, `(.L_x_9518) ;  /* 0x0000000108347547 */ /* 0x000fea000b800000 */
        /* <DEDUP_REMOVED lines=8> */
.L_x_9519:
[----:B------:R-:W0:Y:S02]  /*31d0*/  LDG.E.U16 R6, desc[UR36][R6.64] ;  /* 0x0000002406067981 */ /* 0x000e24000c1e1500 */
[----:B0--34-:R-:W-:-:S06]  /*31e0*/  HADD2.F32 R4, -RZ, R6.H0_H0 ;  /* 0x20000006ff047230 */ /* 0x019fcc0000004100 */
[----:B------:R-:W0:Y:S02]  /*31f0*/  F2I.S64.TRUNC R4, R4 ;  /* 0x0000000400047311 */ /* 0x000e24000020d900 */
[----:B0-----:R-:W-:Y:S01]  /*3200*/  PRMT R25, R4, 0x7610, R25 ;  /* 0x0000761004197816 */ /* 0x001fe20000000019 */
[----:B------:R-:W-:Y:S06]  /*3210*/  BRA `(.L_x_9508) ;  /* 0x0000000800b47947 */ /* 0x000fec0003800000 */
.L_x_9518:
[----:B0--34-:R-:W2:Y:S02]  /*3220*/  LDG.E.64 R4, desc[UR36][R6.64] ;  /* 0x0000002406047981 */ /* 0x019ea4000c1e1b00 */
[----:B--2---:R-:W0:Y:S02]  /*3230*/  F2I.S64.F64.TRUNC R4, R4 ;  /* 0x0000000400047311 */ /* 0x004e24000030d900 */
[----:B0-----:R-:W-:Y:S01]  /*3240*/  PRMT R25, R4, 0x7610, R25 ;  /* 0x0000761004197816 */ /* 0x001fe20000000019 */
[----:B------:R-:W-:Y:S06]  /*3250*/  BRA `(.L_x_9508) ;  /* 0x0000000800a47947 */ /* 0x000fec0003800000 */
.L_x_9509:
        /* <DEDUP_REMOVED lines=12> */
.L_x_9522:
[----:B------:R-:W0:Y:S02]  /*3320*/  LDG.E.64 R6, desc[UR36][R6.64] ;  /* 0x0000002406067981 */ /* 0x000e24000c1e1b00 */
[----:B0--34-:R-:W0:Y:S02]  /*3330*/  F2I.S64.F64.TRUNC R4, R6 ;  /* 0x0000000600047311 */ /* 0x019e24000030d900 */
[----:B0-----:R-:W-:Y:S01]  /*3340*/  PRMT R25, R4, 0x7610, R25 ;  /* 0x0000761004197816 */ /* 0x001fe20000000019 */
[----:B------:R-:W-:Y:S06]  /*3350*/  BRA `(.L_x_9508) ;  /* 0x0000000800647947 */ /* 0x000fec0003800000 */
.L_x_9521:
[----:B------:R-:W-:-:S09]  /*3360*/  UISETP.NE.AND UP0, UPT, UR4, 0xf, UPT ;  /* 0x0000000f0400788c */ /* 0x000fd2000bf05270 */
[----:B------:R-:W-:Y:S05]  /*3370*/  BRA.U !UP0, `(.L_x_9523) ;  /* 0x0000000108a07547 */ /* 0x000fea000b800000 */
[----:B------:R-:W-:-:S09]  /*3380*/  UISETP.NE.AND UP0, UPT, UR4, 0x17, UPT ;  /* 0x000000170400788c */ /* 0x000fd2000bf05270 */
[----:B------:R-:W-:Y:S05]  /*3390*/  BRA.U !UP0, `(.L_x_9524) ;  /* 0x00000001085c7547 */ /* 0x000fea000b800000 */
[----:B------:R-:W-:-:S09]  /*33a0*/  UISETP.NE.AND UP0, UPT, UR4, 0x18, UPT ;  /* 0x000000180400788c */ /* 0x000fd2000bf05270 */
[----:B------:R-:W-:Y:S05]  /*33b0*/  BRA.U UP0, `(.L_x_9513) ;  /* 0x0000000500fc7547 */ /* 0x000fea000b800000 */
[----:B------:R-:W2:Y:S01]  /*33c0*/  LDG.E.U8 R0, desc[UR36][R6.64] ;  /* 0x0000002406007981 */ /* 0x000ea2000c1e1100 */
[----:B0--34-:R-:W-:Y:S02]  /*33d0*/  IMAD.MOV.U32 R5, RZ, RZ, 0x1f ;  /* 0x0000001fff057424 */ /* 0x019fe400078e00ff */
        /* <DEDUP_REMOVED lines=16> */
[----:B------:R-:W0:Y:S02]  /*34e0*/  F2I.S64.TRUNC R4, R3 ;  /* 0x0000000300047311 */ /* 0x000e24000020d900 */
[----:B0-----:R-:W-:Y:S01]  /*34f0*/  PRMT R25, R4, 0x7610, R25 ;  /* 0x0000761004197816 */ /* 0x001fe20000000019 */
[----:B------:R-:W-:Y:S06]  /*3500*/  BRA `(.L_x_9508) ;  /* 0x0000000400f87947 */ /* 0x000fec0003800000 */
.L_x_9524:
[----:B0--34-:R-:W2:Y:S02]  /*3510*/  LDG.E.U8 R4, desc[UR36][R6.64] ;  /* 0x0000002406047981 */ /* 0x019ea4000c1e1100 */
        /* <DEDUP_REMOVED lines=11> */
[----:B------:R-:W0:Y:S02]  /*35d0*/  F2I.S64.TRUNC R4, R0 ;  /* 0x0000000000047311 */ /* 0x000e24000020d900 */
[----:B0-----:R-:W-:Y:S01]  /*35e0*/  PRMT R25, R4, 0x7610, R25 ;  /* 0x0000761004197816 */ /* 0x001fe20000000019 */
[----:B------:R-:W-:Y:S06]  /*35f0*/  BRA `(.L_x_9508) ;  /* 0x0000000400bc7947 */ /* 0x000fec0003800000 */
.L_x_9523:
[----:B0--34-:R-:W2:Y:S02]  /*3600*/  LDG.E.U16 R4, desc[UR36][R6.64] ;  /* 0x0000002406047981 */ /* 0x019ea4000c1e1500 */
[----:B--2---:R-:W-:-:S06]  /*3610*/  IMAD.U32 R4, R4, 0x10000, RZ ;  /* 0x0001000004047824 */ /* 0x004fcc00078e00ff */
[----:B------:R-:W0:Y:S02]  /*3620*/  F2I.S64.TRUNC R4, R4 ;  /* 0x0000000400047311 */ /* 0x000e24000020d900 */
[----:B0-----:R-:W-:Y:S01]  /*3630*/  PRMT R25, R4, 0x7610, R25 ;  /* 0x0000761004197816 */ /* 0x001fe20000000019 */
[----:B------:R-:W-:Y:S06]  /*3640*/  BRA `(.L_x_9508) ;  /* 0x0000000400a87947 */ /* 0x000fec0003800000 */
.L_x_9520:
        /* <DEDUP_REMOVED lines=10> */
.L_x_9527:
[----:B------:R-:W2:Y:S01]  /*36f0*/  LDG.E.U8 R6, desc[UR36][R6.64] ;  /* 0x0000002406067981 */ /* 0x000ea2000c1e1100 */
[----:B------:R-:W-:Y:S01]  /*3700*/  BSSY.RECONVERGENT B0, `(.L_x_9528) ;  /* 0x0000018000007945 */ /* 0x000fe20003800200 */
[----:B0--34-:R-:W-:Y:S01]  /*3710*/  IMAD.MOV.U32 R4, RZ, RZ, RZ ;  /* 0x000000ffff047224 */ /* 0x019fe200078e00ff */
        /* <DEDUP_REMOVED lines=18> */
.L_x_9531:
[----:B------:R-:W-:Y:S05]  /*3840*/  BSYNC.RECONVERGENT B1 ;  /* 0x0000000000017941 */ /* 0x000fea0003800200 */
.L_x_9530:
[----:B------:R-:W-:Y:S01]  /*3850*/  IMAD.SHL.U32 R0, R0, 0x100000, RZ ;  /* 0x0010000000007824 */ /* 0x000fe200078e00ff */
[----:B------:R-:W-:-:S04]  /*3860*/  LEA R3, R3, 0x3b800000, 0x17 ;  /* 0x3b80000003037811 */ /* 0x000fc800078eb8ff */
[----:B------:R-:W-:-:S07]  /*3870*/  LOP3.LUT R4, R3, R0, R7, 0xfe, !PT ;  /* 0x0000000003047212 */ /* 0x000fce00078efe07 */
.L_x_9529:
[----:B------:R-:W-:Y:S05]  /*3880*/  BSYNC.RECONVERGENT B0 ;  /* 0x0000000000007941 */ /* 0x000fea0003800200 */
.L_x_9528:
[----:B------:R-:W0:Y:S02]  /*3890*/  F2I.S64.TRUNC R4, R4 ;  /* 0x0000000400047311 */ /* 0x000e24000020d900 */
[----:B0-----:R-:W-:Y:S01]  /*38a0*/  PRMT R25, R4, 0x7610, R25 ;  /* 0x0000761004197816 */ /* 0x001fe20000000019 */
[----:B------:R-:W-:Y:S06]  /*38b0*/  BRA `(.L_x_9508) ;  /* 0x00000004000c7947 */ /* 0x000fec0003800000 */
.L_x_9526:
        /* <DEDUP_REMOVED lines=21> */
.L_x_9535:
[----:B------:R-:W-:Y:S05]  /*3a10*/  BSYNC.RECONVERGENT B1 ;  /* 0x0000000000017941 */ /* 0x000fea0003800200 */
.L_x_9534:
[----:B------:R-:W-:Y:S01]  /*3a20*/  IMAD.SHL.U32 R0, R0, 0x200000, RZ ;  /* 0x0020000000007824 */ /* 0x000fe200078e00ff */
[----:B------:R-:W-:-:S04]  /*3a30*/  LEA R3, R3, 0x37800000, 0x17 ;  /* 0x3780000003037811 */ /* 0x000fc800078eb8ff */
[----:B------:R-:W-:-:S07]  /*3a40*/  LOP3.LUT R4, R3, R0, R7, 0xfe, !PT ;  /* 0x0000000003047212 */ /* 0x000fce00078efe07 */
.L_x_9533:
[----:B------:R-:W-:Y:S05]  /*3a50*/  BSYNC.RECONVERGENT B0 ;  /* 0x0000000000007941 */ /* 0x000fea0003800200 */
.L_x_9532:
[----:B------:R-:W0:Y:S02]  /*3a60*/  F2I.S64.TRUNC R4, R4 ;  /* 0x0000000400047311 */ /* 0x000e24000020d900 */
[----:B0-----:R-:W-:Y:S01]  /*3a70*/  PRMT R25, R4, 0x7610, R25 ;  /* 0x0000761004197816 */ /* 0x001fe20000000019 */
[----:B------:R-:W-:Y:S06]  /*3a80*/  BRA `(.L_x_9508) ;  /* 0x0000000000987947 */ /* 0x000fec0003800000 */
.L_x_9525:
        /* <DEDUP_REMOVED lines=8> */
[----:B0--34-:R-:W-:Y:S01]  /*3b10*/  IMAD.MOV.U32 R4, RZ, RZ, 0x400000 ;  /* 0x00400000ff047424 */ /* 0x019fe200078e00ff */
[----:B--2---:R-:W-:-:S13]  /*3b20*/  ISETP.NE.AND P0, PT, R6, RZ, PT ;  /* 0x000000ff0600720c */ /* 0x004fda0003f05270 */
[----:B------:R-:W-:Y:S05]  /*3b30*/  @!P0 BRA `(.L_x_9539) ;  /* 0x00000000000c8947 */ /* 0x000fea0003800000 */
[----:B------:R-:W-:-:S13]  /*3b40*/  ISETP.NE.AND P0, PT, R6, 0xff, PT ;  /* 0x000000ff0600780c */ /* 0x000fda0003f05270 */
[----:B------:R-:W-:Y:S02]  /*3b50*/  @!P0 IMAD.MOV.U32 R4, RZ, RZ, 0x7f800001 ;  /* 0x7f800001ff048424 */ /* 0x000fe400078e00ff */
[----:B------:R-:W-:-:S07]  /*3b60*/  @P0 IMAD.SHL.U32 R4, R6, 0x800000, RZ ;  /* 0x0080000006040824 */ /* 0x000fce00078e00ff */
.L_x_9539:
[----:B------:R-:W-:Y:S05]  /*3b70*/  BSYNC.RECONVERGENT B0 ;  /* 0x0000000000007941 */ /* 0x000fea0003800200 */
.L_x_9538:
[----:B------:R-:W0:Y:S02]  /*3b80*/  F2I.S64.TRUNC R4, R4 ;  /* 0x0000000400047311 */ /* 0x000e24000020d900 */
[----:B0-----:R-:W-:Y:S01]  /*3b90*/  PRMT R25, R4, 0x7610, R25 ;  /* 0x0000761004197816 */ /* 0x001fe20000000019 */
[----:B------:R-:W-:Y:S06]  /*3ba0*/  BRA `(.L_x_9508) ;  /* 0x0000000000507947 */ /* 0x000fec0003800000 */
.L_x_9513:
[----:B------:R-:W-:Y:S01]  /*3bb0*/  MOV R14, 0x1c0 ;  /* 0x000001c0000e7802 */ /* 0x000fe20000000f00 */
[----:B------:R-:W0:Y:S01]  /*3bc0*/  LDCU.64 UR4, c[0x4][0x1a0] ;  /* 0x01003400ff0477ac */ /* 0x000e220008000a00 */
[----:B------:R-:W-:Y:S02]  /*3bd0*/  IMAD.MOV.U32 R8, RZ, RZ, 0x4e ;  /* 0x0000004eff087424 */ /* 0x000fe400078e00ff */
[----:B------:R-:W-:Y:S01]  /*3be0*/  IMAD.MOV.U32 R12, RZ, RZ, 0x1 ;  /* 0x00000001ff0c7424 */ /* 0x000fe200078e00ff */
[----:B------:R-:W1:Y:S01]  /*3bf0*/  LDCU.64 UR6, c[0x4][0x1a8] ;  /* 0x01003500ff0677ac */ /* 0x000e620008000a00 */
[----:B------:R-:W2:Y:S01]  /*3c00*/  LDC.64 R14, c[0x4][R14] ;  /* 0x010000000e0e7b82 */ /* 0x000ea20000000a00 */
[----:B------:R-:W-:Y:S01]  /*3c10*/  IMAD.MOV.U32 R13, RZ, RZ, RZ ;  /* 0x000000ffff0d7224 */ /* 0x000fe200078e00ff */
[----:B------:R-:W1:Y:S01]  /*3c20*/  LDCU.64 UR8, c[0x4][0x10] ;  /* 0x01000200ff0877ac */ /* 0x000e620008000a00 */
[----:B0--34-:R-:W-:Y:S02]  /*3c30*/  IMAD.U32 R4, RZ, RZ, UR4 ;  /* 0x00000004ff047e24 */ /* 0x019fe4000f8e00ff */
[----:B------:R-:W-:-:S02]  /*3c40*/  IMAD.U32 R5, RZ, RZ, UR5 ;  /* 0x00000005ff057e24 */ /* 0x000fc4000f8e00ff */
[----:B-1----:R-:W-:Y:S02]  /*3c50*/  IMAD.U32 R6, RZ, RZ, UR6 ;  /* 0x00000006ff067e24 */ /* 0x002fe4000f8e00ff */
[----:B------:R-:W-:Y:S02]  /*3c60*/  IMAD.U32 R7, RZ, RZ, UR7 ;  /* 0x00000007ff077e24 */ /* 0x000fe4000f8e00ff */
[----:B------:R-:W-:Y:S02]  /*3c70*/  IMAD.U32 R10, RZ, RZ, UR8 ;  /* 0x00000008ff0a7e24 */ /* 0x000fe4000f8e00ff */
[----:B------:R-:W-:-:S07]  /*3c80*/  IMAD.U32 R11, RZ, RZ, UR9 ;  /* 0x00000009ff0b7e24 */ /* 0x000fce000f8e00ff */
[----:B------:R-:W-:-:S07]  /*3c90*/  LEPC R20, `(.L_x_9540) ;  /* 0x000000001014794e */ /* 0x000fce0000000000 */
[----:B--2--5:R-:W-:Y:S05]  /*3ca0*/  CALL.ABS.NOINC R14 ;  /* 0x000000000e007343 */ /* 0x024fea0003c00000 */
.L_x_9540:
[----:B------:R-:W-:Y:S05]  /*3cb0*/  BRA `(.L_x_9508) ;  /* 0x00000000000c7947 */ /* 0x000fea0003800000 */
.L_x_9537:
[----:B------:R1:W5:Y:S01]  /*3cc0*/  LDG.E.U8 R25, desc[UR36][R6.64] ;  /* 0x0000002406197981 */ /* 0x000362000c1e1100 */
[----:B------:R-:W-:Y:S05]  /*3cd0*/  BRA `(.L_x_9508) ;  /* 0x0000000000047947 */ /* 0x000fea0003800000 */
.L_x_9536:
[----:B------:R1:W5:Y:S02]  /*3ce0*/  LDG.E.U8 R25, desc[UR36][R6.64] ;  /* 0x0000002406197981 */ /* 0x000364000c1e1100 */
.L_x_9508:
[----:B------:R-:W-:Y:S05]  /*3cf0*/  BSYNC.RECONVERGENT B6 ;  /* 0x0000000000067941 */ /* 0x000fea0003800200 */
.L_x_9507:
[----:B------:R-:W0:Y:S01]  /*3d00*/  LDC.U8 R18, c[0x0][0x3b4] ;  /* 0x0000ed00ff127b82 */ /* 0x000e220000000000 */
[----:B------:R-:W-:Y:S01]  /*3d10*/  ISETP.GE.AND P0, PT, R19, R17, PT ;  /* 0x000000111300720c */ /* 0x000fe20003f06270 */
[----:B------:R-:W-:Y:S01]  /*3d20*/  BSSY.RECONVERGENT B8, `(.L_x_9541) ;  /* 0x00002b1000087945 */ /* 0x000fe20003800200 */
[----:B-----5:R-:W-:-:S03]  /*3d30*/  LOP3.LUT R0, R23, 0xff, RZ, 0xc0, !PT ;  /* 0x000000ff17007812 */ /* 0x020fc600078ec0ff */
[----:B------:R-:W-:Y:S01]  /*3d40*/  BSSY.RELIABLE B7, `(.L_x_9542) ;  /* 0x00001cf000077945 */ /* 0x000fe20003800100 */
[----:B------:R-:W-:Y:S02]  /*3d50*/  LOP3.LUT R22, R22, 0xff, RZ, 0xc0, !PT ;  /* 0x000000ff16167812 */ /* 0x000fe400078ec0ff */
[----:B------:R-:W-:Y:S02]  /*3d60*/  LOP3.LUT R24, R24, 0xff, RZ, 0xc0, !PT ;  /* 0x000000ff18187812 */ /* 0x000fe400078ec0ff */
[----:B01234-:R-:W-:Y:S02]  /*3d70*/  LOP3.LUT R4, R25, 0xff, RZ, 0xc0, !PT ;  /* 0x000000ff19047812 */ /* 0x01ffe400078ec0ff */
[-C--:B------:R-:W-:Y:S02]  /*3d80*/  VIMNMX.U16x2 R0, PT, PT, R0, R2.reuse, PT ;  /* 0x0000000200007248 */ /* 0x080fe40003fe0200 */
[-C--:B------:R-:W-:Y:S02]  /*3d90*/  VIMNMX.U16x2 R5, PT, PT, R22, R2.reuse, PT ;  /* 0x0000000216057248 */ /* 0x080fe40003fe0200 */
[----:B------:R-:W-:-:S02]  /*3da0*/  VIMNMX.U16x2 R22, PT, PT, R24, R2, PT ;  /* 0x0000000218167248 */ /* 0x000fc40003fe0200 */
[----:B------:R-:W-:Y:S02]  /*3db0*/  VIMNMX.U16x2 R2, PT, PT, R4, R2, PT ;  /* 0x0000000204027248 */ /* 0x000fe40003fe0200 */
[----:B------:R-:W-:Y:S01]  /*3dc0*/  PRMT R23, R0, 0x7610, R23 ;  /* 0x0000761000177816 */ /* 0x000fe20000000017 */
[----:B------:R-:W-:Y:S06]  /*3dd0*/  @P0 BRA `(.L_x_9543) ;  /* 0x0000001c00080947 */ /* 0x000fec0003800000 */
[----:B------:R-:W0:Y:S01]  /*3de0*/  LDCU UR4, c[0x0][0x3b8] ;  /* 0x00007700ff0477ac */ /* 0x000e220008000800 */
[----:B------:R-:W1:Y:S01]  /*3df0*/  LDC.64 R8, c[0x0][0x398] ;  /* 0x0000e600ff087b82 */ /* 0x000e620000000a00 */
[----:B------:R-:W-:Y:S01]  /*3e00*/  IMAD R0, R16, 0x200, R19 ;  /* 0x0000020010007824 */ /* 0x000fe200078e0213 */
[----:B------:R-:W-:Y:S01]  /*3e10*/  PRMT R4, R18, 0x9910, RZ ;  /* 0x0000991012047816 */ /* 0x000fe200000000ff */
[----:B------:R-:W-:Y:S01]  /*3e20*/  BSSY.RECONVERGENT B6, `(.L_x_9544) ;  /* 0x00000db000067945 */ /* 0x000fe20003800200 */
        /* <DEDUP_REMOVED lines=17> */
.L_x_9548:
[----:B------:R0:W-:Y:S01]  /*3f40*/  STG.E.U8 desc[UR36][R8.64], R5 ;  /* 0x0000000508007986 */ /* 0x0001e2000c101124 */
[----:B------:R-:W-:Y:S05]  /*3f50*/  BRA `(.L_x_9550) ;  /* 0x0000000c001c7947 */ /* 0x000fea0003800000 */
.L_x_9547:
[----:B------:R-:W-:-:S13]  /*3f60*/  ISETP.NE.AND P0, PT, R0, 0x2, PT ;  /* 0x000000020000780c */ /* 0x000fda0003f05270 */
[----:B------:R-:W-:Y:S05]  /*3f70*/  @!P0 BRA `(.L_x_9551) ;  /* 0x00000000002c8947 */ /* 0x000fea0003800000 */
[----:B------:R-:W-:-:S13]  /*3f80*/  ISETP.NE.AND P0, PT, R0, 0x3, PT ;  /* 0x000000030000780c */ /* 0x000fda0003f05270 */
[----:B------:R-:W-:Y:S05]  /*3f90*/  @!P0 BRA `(.L_x_9552) ;  /* 0x0000000000188947 */ /* 0x000fea0003800000 */
[----:B------:R-:W-:-:S13]  /*3fa0*/  ISETP.NE.AND P0, PT, R0, 0x4, PT ;  /* 0x000000040000780c */ /* 0x000fda0003f05270 */
[----:B------:R-:W-:Y:S05]  /*3fb0*/  @P0 BRA `(.L_x_9549) ;  /* 0x00000008006c0947 */ /* 0x000fea0003800000 */
[----:B------:R-:W-:Y:S01]  /*3fc0*/  LOP3.LUT R4, R5, 0xffff, RZ, 0xc0, !PT ;  /* 0x0000ffff05047812 */ /* 0x000fe200078ec0ff */
[----:B------:R-:W-:-:S05]  /*3fd0*/  IMAD.MOV.U32 R5, RZ, RZ, RZ ;  /* 0x000000ffff057224 */ /* 0x000fca00078e00ff */
[----:B------:R0:W-:Y:S01]  /*3fe0*/  STG.E.64 desc[UR36][R8.64], R4 ;  /* 0x0000000408007986 */ /* 0x0001e2000c101b24 */
[----:B------:R-:W-:Y:S05]  /*3ff0*/  BRA `(.L_x_9550) ;  /* 0x0000000800f47947 */ /* 0x000fea0003800000 */
.L_x_9552:
[----:B------:R-:W-:-:S05]  /*4000*/  LOP3.LUT R5, R5, 0xffff, RZ, 0xc0, !PT ;  /* 0x0000ffff05057812 */ /* 0x000fca00078ec0ff */
[----:B------:R0:W-:Y:S01]  /*4010*/  STG.E desc[UR36][R8.64], R5 ;  /* 0x0000000508007986 */ /* 0x0001e2000c101924 */
[----:B------:R-:W-:Y:S05]  /*4020*/  BRA `(.L_x_9550) ;  /* 0x0000000800e87947 */ /* 0x000fea0003800000 */
.L_x_9551:
[----:B------:R0:W-:Y:S01]  /*4030*/  STG.E.U16 desc[UR36][R8.64], R5 ;  /* 0x0000000508007986 */ /* 0x0001e2000c101524 */
[----:B------:R-:W-:Y:S05]  /*4040*/  BRA `(.L_x_9550) ;  /* 0x0000000800e07947 */ /* 0x000fea0003800000 */
.L_x_9546:
[----:B------:R-:W-:-:S13]  /*4050*/  ISETP.GT.AND P0, PT, R0, 0x6, PT ;  /* 0x000000060000780c */ /* 0x000fda0003f04270 */
[----:B------:R-:W-:Y:S05]  /*4060*/  @P0 BRA `(.L_x_9553) ;  /* 0x00000000002c0947 */ /* 0x000fea0003800000 */
[----:B------:R-:W-:-:S13]  /*4070*/  ISETP.NE.AND P0, PT, R0, 0x5, PT ;  /* 0x000000050000780c */ /* 0x000fda0003f05270 */
[----:B------:R-:W-:Y:S05]  /*4080*/  @!P0 BRA `(.L_x_9554) ;  /* 0x0000000000148947 */ /* 0x000fea0003800000 */
[----:B------:R-:W-:-:S13]  /*4090*/  ISETP.NE.AND P0, PT, R0, 0x6, PT ;  /* 0x000000060000780c */ /* 0x000fda0003f05270 */
[----:B------:R-:W-:Y:S05]  /*40a0*/  @P0 BRA `(.L_x_9549) ;  /* 0x0000000800300947 */ /* 0x000fea0003800000 */
[----:B------:R-:W0:Y:S02]  /*40b0*/  I2F.U16 R3, R5 ;  /* 0x0000000500037306 */ /* 0x000e240000101000 */
[----:B0-----:R0:W-:Y:S01]  /*40c0*/  STG.E desc[UR36][R8.64], R3 ;  /* 0x0000000308007986 */ /* 0x0011e2000c101924 */
[----:B------:R-:W-:Y:S05]  /*40d0*/  BRA `(.L_x_9550) ;  /* 0x0000000800bc7947 */ /* 0x000fea0003800000 */
.L_x_9554:
[----:B------:R-:W0:Y:S02]  /*40e0*/  I2F.U16 R0, R5 ;  /* 0x0000000500007306 */ /* 0x000e240000101000 */
[----:B0-----:R-:W-:-:S05]  /*40f0*/  F2FP.F16.F32.PACK_AB R0, RZ, R0 ;  /* 0x00000000ff00723e */ /* 0x001fca00000000ff */
[----:B------:R0:W-:Y:S01]  /*4100*/  STG.E.U16 desc[UR36][R8.64], R0 ;  /* 0x0000000008007986 */ /* 0x0001e2000c101524 */
[----:B------:R-:W-:Y:S05]  /*4110*/  BRA `(.L_x_9550) ;  /* 0x0000000800ac7947 */ /* 0x000fea0003800000 */
.L_x_9553:
[----:B------:R-:W-:-:S13]  /*4120*/  ISETP.NE.AND P0, PT, R0, 0x7, PT ;  /* 0x000000070000780c */ /* 0x000fda0003f05270 */
[----:B------:R-:W-:Y:S05]  /*4130*/  @!P0 BRA `(.L_x_9555) ;  /* 0x0000000000348947 */ /* 0x000fea0003800000 */
[----:B------:R-:W-:-:S13]  /*4140*/  ISETP.NE.AND P0, PT, R0, 0x8, PT ;  /* 0x000000080000780c */ /* 0x000fda0003f05270 */
[----:B------:R-:W-:Y:S05]  /*4150*/  @!P0 BRA `(.L_x_9556) ;  /* 0x0000000000188947 */ /* 0x000fea0003800000 */
[----:B------:R-:W-:-:S13]  /*4160*/  ISETP.NE.AND P0, PT, R0, 0x9, PT ;  /* 0x000000090000780c */ /* 0x000fda0003f05270 */
[----:B------:R-:W-:Y:S05]  /*4170*/  @P0 BRA `(.L_x_9549) ;  /* 0x0000000400fc0947 */ /* 0x000fea0003800000 */
[----:B------:R-:W0:Y:S01]  /*4180*/  I2F.U16 R6, R5 ;  /* 0x0000000500067306 */ /* 0x000e220000101000 */
[----:B------:R-:W-:-:S05]  /*4190*/  IMAD.MOV.U32 R7, RZ, RZ, RZ ;  /* 0x000000ffff077224 */ /* 0x000fca00078e00ff */
[----:B0-----:R0:W-:Y:S01]  /*41a0*/  STG.E.64 desc[UR36][R8.64], R6 ;  /* 0x0000000608007986 */ /* 0x0011e2000c101b24 */
[----:B------:R-:W-:Y:S05]  /*41b0*/  BRA `(.L_x_9550) ;  /* 0x0000000800847947 */ /* 0x000fea0003800000 */
.L_x_9556:
[----:B------:R-:W0:Y:S02]  /*41c0*/  I2F.U16 R5, R5 ;  /* 0x0000000500057306 */ /* 0x000e240000101000 */
[----:B0-----:R-:W-:-:S04]  /*41d0*/  F2FP.F16.F32.PACK_AB R3, RZ, R5 ;  /* 0x00000005ff03723e */ /* 0x001fc800000000ff */
[----:B------:R-:W-:-:S05]  /*41e0*/  PRMT R3, R3, 0x5410, RZ ;  /* 0x0000541003037816 */ /* 0x000fca00000000ff */
[----:B------:R0:W-:Y:S01]  /*41f0*/  STG.E desc[UR36][R8.64], R3 ;  /* 0x0000000308007986 */ /* 0x0001e2000c101924 */
[----:B------:R-:W-:Y:S05]  /*4200*/  BRA `(.L_x_9550) ;  /* 0x0000000800707947 */ /* 0x000fea0003800000 */
.L_x_9555:
[----:B------:R-:W0:Y:S02]  /*4210*/  I2F.F64.U16 R4, R5 ;  /* 0x0000000500047312 */ /* 0x000e240000101800 */
[----:B0-----:R0:W-:Y:S01]  /*4220*/  STG.E.64 desc[UR36][R8.64], R4 ;  /* 0x0000000408007986 */ /* 0x0011e2000c101b24 */
[----:B------:R-:W-:Y:S05]  /*4230*/  BRA `(.L_x_9550) ;  /* 0x0000000800647947 */ /* 0x000fea0003800000 */
.L_x_9545:
        /* <DEDUP_REMOVED lines=13> */
.L_x_9559:
[----:B------:R-:W0:Y:S01]  /*4310*/  I2F.F64.U16 R4, R5 ;  /* 0x0000000500047312 */ /* 0x000e220000101800 */
[----:B------:R-:W-:-:S05]  /*4320*/  CS2R R6, SRZ ;  /* 0x0000000000067805 */ /* 0x000fca000001ff00 */
[----:B0-----:R0:W-:Y:S01]  /*4330*/  STG.E.128 desc[UR36][R8.64], R4 ;  /* 0x0000000408007986 */ /* 0x0011e2000c101d24 */
[----:B------:R-:W-:Y:S05]  /*4340*/  BRA `(.L_x_9550) ;  /* 0x0000000800207947 */ /* 0x000fea0003800000 */
.L_x_9558:
[----:B------:R-:W-:-:S13]  /*4350*/  ISETP.NE.AND P0, PT, R0, 0xf, PT ;  /* 0x0000000f0000780c */ /* 0x000fda0003f05270 */
[----:B------:R-:W-:Y:S05]  /*4360*/  @!P0 BRA `(.L_x_9560) ;  /* 0x0000000000888947 */ /* 0x000fea0003800000 */
[----:B------:R-:W-:-:S13]  /*4370*/  ISETP.NE.AND P0, PT, R0, 0x17, PT ;  /* 0x000000170000780c */ /* 0x000fda0003f05270 */
[----:B------:R-:W-:Y:S05]  /*4380*/  @!P0 BRA `(.L_x_9561) ;  /* 0x0000000000408947 */ /* 0x000fea0003800000 */
[----:B------:R-:W-:-:S13]  /*4390*/  ISETP.NE.AND P0, PT, R0, 0x18, PT ;  /* 0x000000180000780c */ /* 0x000fda0003f05270 */
[----:B------:R-:W-:Y:S05]  /*43a0*/  @P0 BRA `(.L_x_9549) ;  /* 0x0000000400700947 */ /* 0x000fea0003800000 */
[----:B------:R-:W0:Y:S01]  /*43b0*/  I2F.U16 R5, R5 ;  /* 0x0000000500057306 */ /* 0x000e220000101000 */
[----:B------:R-:W-:Y:S01]  /*43c0*/  BSSY.RECONVERGENT B0, `(.L_x_9562) ;  /* 0x000000a000007945 */ /* 0x000fe20003800200 */
[----:B------:R-:W-:Y:S01]  /*43d0*/  IMAD.MOV.U32 R3, RZ, RZ, 0x7f ;  /* 0x0000007fff037424 */ /* 0x000fe200078e00ff */
        /* <DEDUP_REMOVED lines=8> */
.L_x_9563:
[----:B------:R-:W-:Y:S05]  /*4460*/  BSYNC.RECONVERGENT B0 ;  /* 0x0000000000007941 */ /* 0x000fea0003800200 */
.L_x_9562:
[----:B------:R0:W-:Y:S01]  /*4470*/  STG.E.U8 desc[UR36][R8.64], R3 ;  /* 0x0000000308007986 */ /* 0x0001e2000c101124 */
[----:B------:R-:W-:Y:S05]  /*4480*/  BRA `(.L_x_9550) ;  /* 0x0000000400d07947 */ /* 0x000fea0003800000 */
.L_x_9561:
[----:B------:R-:W0:Y:S02]  /*4490*/  I2F.U16 R5, R5 ;  /* 0x0000000500057306 */ /* 0x000e240000101000 */
[----:B0-----:R-:W-:-:S13]  /*44a0*/  ISETP.GE.U32.AND P1, PT, R5, 0x47800000, PT ;  /* 0x478000000500780c */ /* 0x001fda0003f26070 */
[----:B------:R-:W-:Y:S01]  /*44b0*/  @P1 IMAD.MOV.U32 R3, RZ, RZ, 0x7f ;  /* 0x0000007fff031424 */ /* 0x000fe200078e00ff */
[----:B------:R-:W-:-:S04]  /*44c0*/  @P1 ISETP.GT.U32.AND P0, PT, R5, 0x7f800000, PT ;  /* 0x7f8000000500180c */ /* 0x000fc80003f04070 */
        /* <DEDUP_REMOVED lines=12> */
.L_x_9560:
[----:B------:R-:W0:Y:S02]  /*4590*/  I2F.U16 R0, R5 ;  /* 0x0000000500007306 */ /* 0x000e240000101000 */
[----:B0-----:R-:W-:-:S05]  /*45a0*/  F2FP.BF16.F32.PACK_AB R0, RZ, R0 ;  /* 0x00000000ff00723e */ /* 0x001fca00000010ff */
[----:B------:R0:W-:Y:S01]  /*45b0*/  STG.E.U16 desc[UR36][R8.64], R0 ;  /* 0x0000000008007986 */ /* 0x0001e2000c101524 */
[----:B------:R-:W-:Y:S05]  /*45c0*/  BRA `(.L_x_9550) ;  /* 0x0000000400807947 */ /* 0x000fea0003800000 */
.L_x_9557:
        /* <DEDUP_REMOVED lines=10> */
.L_x_9566:
[----:B------:R-:W0:Y:S01]  /*4670*/  I2F.U16 R5, R5 ;  /* 0x0000000500057306 */ /* 0x000e220000101000 */
[----:B------:R-:W-:Y:S01]  /*4680*/  BSSY.RECONVERGENT B0, `(.L_x_9567) ;  /* 0x0000011000007945 */ /* 0x000fe20003800200 */
[----:B------:R-:W-:Y:S01]  /*4690*/  IMAD.MOV.U32 R4, RZ, RZ, 0x80 ;  /* 0x00000080ff047424 */ /* 0x000fe200078e00ff */
[----:B0-----:R-:W-:-:S13]  /*46a0*/  ISETP.GT.U32.AND P0, PT, R5, 0x437fffff, PT ;  /* 0x437fffff0500780c */ /* 0x001fda0003f04070 */
        /* <DEDUP_REMOVED lines=8> */
.L_x_9569:
[----:B------:R-:W-:-:S04]  /*4730*/  SHF.R.U32.HI R0, RZ, 0x14, R5 ;  /* 0x00000014ff007819 */ /* 0x000fc80000011605 */
[----:B------:R-:W-:-:S04]  /*4740*/  LOP3.LUT R0, R0, 0x1, RZ, 0xc0, !PT ;  /* 0x0000000100007812 */ /* 0x000fc800078ec0ff */
[----:B------:R-:W-:-:S04]  /*4750*/  IADD3 R0, PT, PT, R5, 0x487ffff, R0 ;  /* 0x0487ffff05007810 */ /* 0x000fc80007ffe000 */
[----:B------:R-:W-:-:S04]  /*4760*/  SHF.R.U32.HI R0, RZ, 0x14, R0 ;  /* 0x00000014ff007819 */ /* 0x000fc80000011600 */
[----:B------:R-:W-:-:S07]  /*4770*/  LOP3.LUT R0, R0, 0xff, RZ, 0xc0, !PT ;  /* 0x000000ff00007812 */ /* 0x000fce00078ec0ff */
.L_x_9570:
[----:B------:R-:W-:-:S07]  /*4780*/  PRMT R4, R0, 0x7610, R4 ;  /* 0x0000761000047816 */ /* 0x000fce0000000004 */
.L_x_9568:
[----:B------:R-:W-:Y:S05]  /*4790*/  BSYNC.RECONVERGENT B0 ;  /* 0x0000000000007941 */ /* 0x000fea0003800200 */
.L_x_9567:
[----:B------:R4:W-:Y:S01]  /*47a0*/  STG.E.U8 desc[UR36][R8.64], R4 ;  /* 0x0000000408007986 */ /* 0x0009e2000c101124 */
[----:B------:R-:W-:Y:S05]  /*47b0*/  BRA `(.L_x_9550) ;  /* 0x0000000400047947 */ /* 0x000fea0003800000 */
.L_x_9565:
        /* <DEDUP_REMOVED lines=12> */
.L_x_9573:
[----:B------:R-:W-:-:S04]  /*4880*/  SHF.R.U32.HI R0, RZ, 0x15, R5 ;  /* 0x00000015ff007819 */ /* 0x000fc80000011605 */
[----:B------:R-:W-:-:S04]  /*4890*/  LOP3.LUT R0, R0, 0x1, RZ, 0xc0, !PT ;  /* 0x0000000100007812 */ /* 0x000fc800078ec0ff */
[----:B------:R-:W-:-:S04]  /*48a0*/  IADD3 R0, PT, PT, R5, 0x88fffff, R0 ;  /* 0x088fffff05007810 */ /* 0x000fc80007ffe000 */
[----:B------:R-:W-:-:S04]  /*48b0*/  SHF.R.U32.HI R0, RZ, 0x15, R0 ;  /* 0x00000015ff007819 */ /* 0x000fc80000011600 */
[----:B------:R-:W-:-:S07]  /*48c0*/  LOP3.LUT R0, R0, 0xff, RZ, 0xc0, !PT ;  /* 0x000000ff00007812 */ /* 0x000fce00078ec0ff */
.L_x_9574:
[----:B------:R-:W-:-:S07]  /*48d0*/  PRMT R4, R0, 0x7610, R4 ;  /* 0x0000761000047816 */ /* 0x000fce0000000004 */
.L_x_9572:
[----:B------:R-:W-:Y:S05]  /*48e0*/  BSYNC.RECONVERGENT B0 ;  /* 0x0000000000007941 */ /* 0x000fea0003800200 */
.L_x_9571:
[----:B------:R3:W-:Y:S01]  /*48f0*/  STG.E.U8 desc[UR36][R8.64], R4 ;  /* 0x0000000408007986 */ /* 0x0007e2000c101124 */
[----:B------:R-:W-:Y:S05]  /*4900*/  BRA `(.L_x_9550) ;  /* 0x0000000000b07947 */ /* 0x000fea0003800000 */
.L_x_9564:
[----:B------:R-:W-:-:S13]  /*4910*/  ISETP.NE.AND P0, PT, R0, 0x1c, PT ;  /* 0x0000001c0000780c */ /* 0x000fda0003f05270 */
[----:B------:R-:W-:Y:S05]  /*4920*/  @!P0 BRA `(.L_x_9575) ;  /* 0x0000000000a08947 */ /* 0x000fea0003800000 */
[----:B------:R-:W-:-:S13]  /*4930*/  ISETP.NE.AND P0, PT, R0, 0x1d, PT ;  /* 0x0000001d0000780c */ /* 0x000fda0003f05270 */
[----:B------:R-:W-:Y:S05]  /*4940*/  @!P0 BRA `(.L_x_9576) ;  /* 0x0000000000888947 */ /* 0x000fea0003800000 */
[----:B------:R-:W-:-:S13]  /*4950*/  ISETP.NE.AND P0, PT, R0, 0x2c, PT ;  /* 0x0000002c0000780c */ /* 0x000fda0003f05270 */
[----:B------:R-:W-:Y:S05]  /*4960*/  @!P0 BRA `(.L_x_9577) ;  /* 0x0000000000448947 */ /* 0x000fea0003800000 */
.L_x_9549:
        /* <DEDUP_REMOVED lines=16> */
.L_x_9578:
[----:B------:R-:W-:Y:S05]  /*4a70*/  BRA `(.L_x_9550) ;  /* 0x0000000000547947 */ /* 0x000fea0003800000 */
.L_x_9577:
[----:B------:R-:W0:Y:S01]  /*4a80*/  I2F.U16 R5, R5 ;  /* 0x0000000500057306 */ /* 0x000e220000101000 */
[----:B------:R-:W-:Y:S01]  /*4a90*/  IMAD.MOV.U32 R3, RZ, RZ, 0xff ;  /* 0x000000ffff037424 */ /* 0x000fe200078e00ff */
        /* <DEDUP_REMOVED lines=13> */
.L_x_9576:
[----:B------:R-:W-:Y:S01]  /*4b70*/  LOP3.LUT R4, R5, 0xffff, RZ, 0xc0, !PT ;  /* 0x0000ffff05047812 */ /* 0x000fe200078ec0ff */
[----:B------:R-:W-:-:S05]  /*4b80*/  IMAD.MOV.U32 R5, RZ, RZ, RZ ;  /* 0x000000ffff057224 */ /* 0x000fca00078e00ff */
[----:B------:R1:W-:Y:S01]  /*4b90*/  STG.E.64 desc[UR36][R8.64], R4 ;  /* 0x0000000408007986 */ /* 0x0003e2000c101b24 */
[----:B------:R-:W-:Y:S05]  /*4ba0*/  BRA `(.L_x_9550) ;  /* 0x0000000000087947 */ /* 0x000fea0003800000 */
.L_x_9575:
[----:B------:R-:W-:-:S05]  /*4bb0*/  LOP3.LUT R5, R5, 0xffff, RZ, 0xc0, !PT ;  /* 0x0000ffff05057812 */ /* 0x000fca00078ec0ff */
[----:B------:R0:W-:Y:S02]  /*4bc0*/  STG.E desc[UR36][R8.64], R5 ;  /* 0x0000000508007986 */ /* 0x0001e4000c101924 */
.L_x_9550:
[----:B------:R-:W-:Y:S05]  /*4bd0*/  BSYNC.RECONVERGENT B6 ;  /* 0x0000000000067941 */ /* 0x000fea0003800200 */
.L_x_9544:
[----:B------:R-:W-:-:S13]  /*4be0*/  ISETP.GE.AND P0, PT, R19, R17, PT ;  /* 0x000000111300720c */ /* 0x000fda0003f06270 */
[----:B------:R-:W-:Y:S05]  /*4bf0*/  @P0 BREAK.RELIABLE B7 ;  /* 0x0000000000070942 */ /* 0x000fea0003800100 */
[----:B------:R-:W-:Y:S05]  /*4c00*/  @P0 BRA `(.L_x_9579) ;  /* 0x0000001c00080947 */ /* 0x000fea0003800000 */
[----:B------:R-:W5:Y:S01]  /*4c10*/  LDCU UR4, c[0x0][0x3b8] ;  /* 0x00007700ff0477ac */ /* 0x000f620008000800 */
[----:B01234-:R-:W0:Y:S01]  /*4c20*/  LDC.64 R8, c[0x0][0x398] ;  /* 0x0000e600ff087b82 */ /* 0x01fe220000000a00 */
[----:B------:R-:W-:Y:S01]  /*4c30*/  IMAD R0, R16, 0x200, R19 ;  /* 0x0000020010007824 */ /* 0x000fe200078e0213 */
[----:B------:R-:W-:Y:S01]  /*4c40*/  PRMT R4, R18, 0x9910, RZ ;  /* 0x0000991012047816 */ /* 0x000fe200000000ff */
[----:B------:R-:W-:Y:S02]  /*4c50*/  BSSY.RECONVERGENT B6, `(.L_x_9580) ;  /* 0x00000d9000067945 */ /* 0x000fe40003800200 */
        /* <DEDUP_REMOVED lines=16> */
.L_x_9584:
[----:B------:R0:W-:Y:S01]  /*4d60*/  STG.E.U8 desc[UR36][R8.64], R23 ;  /* 0x0000001708007986 */ /* 0x0001e2000c101124 */
[----:B------:R-:W-:Y:S05]  /*4d70*/  BRA `(.L_x_9586) ;  /* 0x0000000c00187947 */ /* 0x000fea0003800000 */
.L_x_9583:
        /* <DEDUP_REMOVED lines=10> */
.L_x_9588:
[----:B------:R-:W-:-:S05]  /*4e20*/  LOP3.LUT R23, R23, 0xffff, RZ, 0xc0, !PT ;  /* 0x0000ffff17177812 */ /* 0x000fca00078ec0ff */
[----:B------:R0:W-:Y:S01]  /*4e30*/  STG.E desc[UR36][R8.64], R23 ;  /* 0x0000001708007986 */ /* 0x0001e2000c101924 */
[----:B------:R-:W-:Y:S05]  /*4e40*/  BRA `(.L_x_9586) ;  /* 0x0000000800e47947 */ /* 0x000fea0003800000 */
.L_x_9587:
[----:B------:R0:W-:Y:S01]  /*4e50*/  STG.E.U16 desc[UR36][R8.64], R23 ;  /* 0x0000001708007986 */ /* 0x0001e2000c101524 */
[----:B------:R-:W-:Y:S05]  /*4e60*/  BRA `(.L_x_9586) ;  /* 0x0000000800dc7947 */ /* 0x000fea0003800000 */
.L_x_9582:
        /* <DEDUP_REMOVED lines=9> */
.L_x_9590:
[----:B------:R-:W0:Y:S02]  /*4f00*/  I2F.U16 R0, R23 ;  /* 0x0000001700007306 */ /* 0x000e240000101000 */
[----:B0-----:R-:W-:-:S05]  /*4f10*/  F2FP.F16.F32.PACK_AB R0, RZ, R0 ;  /* 0x00000000ff00723e */ /* 0x001fca00000000ff */
[----:B------:R0:W-:Y:S01]  /*4f20*/  STG.E.U16 desc[UR36][R8.64], R0 ;  /* 0x0000000008007986 */ /* 0x0001e2000c101524 */
[----:B------:R-:W-:Y:S05]  /*4f30*/  BRA `(.L_x_9586) ;  /* 0x0000000800a87947 */ /* 0x000fea0003800000 */
.L_x_9589:
        /* <DEDUP_REMOVED lines=10> */
.L_x_9592:
[----:B------:R-:W0:Y:S02]  /*4fe0*/  I2F.U16 R23, R23 ;  /* 0x0000001700177306 */ /* 0x000e240000101000 */
[----:B0-----:R-:W-:-:S04]  /*4ff0*/  F2FP.F16.F32.PACK_AB R3, RZ, R23 ;  /* 0x00000017ff03723e */ /* 0x001fc800000000ff */
[----:B------:R-:W-:-:S05]  /*5000*/  PRMT R3, R3, 0x5410, RZ ;  /* 0x0000541003037816 */ /* 0x000fca00000000ff */
[----:B------:R0:W-:Y:S01]  /*5010*/  STG.E desc[UR36][R8.64], R3 ;  /* 0x0000000308007986 */ /* 0x0001e2000c101924 */
[----:B------:R-:W-:Y:S05]  /*5020*/  BRA `(.L_x_9586) ;  /* 0x00000008006c7947 */ /* 0x000fea0003800000 */
.L_x_9591:
[----:B------:R-:W0:Y:S02]  /*5030*/  I2F.F64.U16 R4, R23 ;  /* 0x0000001700047312 */ /* 0x000e240000101800 */
[----:B0-----:R0:W-:Y:S01]  /*5040*/  STG.E.64 desc[UR36][R8.64], R4 ;  /* 0x0000000408007986 */ /* 0x0011e2000c101b24 */
[----:B------:R-:W-:Y:S05]  /*5050*/  BRA `(.L_x_9586) ;  /* 0x0000000800607947 */ /* 0x000fea0003800000 */
.L_x_9581:
        /* <DEDUP_REMOVED lines=12> */
.L_x_9596:
        /* <DEDUP_REMOVED lines=16> */
.L_x_9599:
[----:B------:R-:W-:-:S07]  /*5220*/  PRMT R4, R0, 0x7610, R4 ;  /* 0x0000761000047816 */ /* 0x000fce0000000004 */
.L_x_9598:
[----:B------:R-:W-:Y:S05]  /*5230*/  BSYNC.RECONVERGENT B0 ;  /* 0x0000000000007941 */ /* 0x000fea0003800200 */
.L_x_9597:
[----:B------:R0:W-:Y:S01]  /*5240*/  STG.E.U8 desc[UR36][R8.64], R4 ;  /* 0x0000000408007986 */ /* 0x0001e2000c101124 */
[----:B------:R-:W-:Y:S05]  /*5250*/  BRA `(.L_x_9586) ;  /* 0x0000000400e07947 */ /* 0x000fea0003800000 */
.L_x_9595:
        /* <DEDUP_REMOVED lines=16> */
.L_x_9602:
[----:B------:R-:W-:-:S07]  /*5360*/  PRMT R4, R0, 0x7610, R4 ;  /* 0x0000761000047816 */ /* 0x000fce0000000004 */
.L_x_9601:
[----:B------:R-:W-:Y:S05]  /*5370*/  BSYNC.RECONVERGENT B0 ;  /* 0x0000000000007941 */ /* 0x000fea0003800200 */
.L_x_9600:
[----:B------:R0:W-:Y:S01]  /*5380*/  STG.E.U8 desc[UR36][R8.64], R4 ;  /* 0x0000000408007986 */ /* 0x0001e2000c101124 */
[----:B------:R-:W-:Y:S05]  /*5390*/  BRA `(.L_x_9586) ;  /* 0x0000000400907947 */ /* 0x000fea0003800000 */
.L_x_9594:
[----:B------:R-:W-:-:S13]  /*53a0*/  ISETP.NE.AND P0, PT, R0, 0x1c, PT ;  /* 0x0000001c0000780c */ /* 0x000fda0003f05270 */
[----:B------:R-:W-:Y:S05]  /*53b0*/  @!P0 BRA `(.L_x_9603) ;  /* 0x00000000005c8947 */ /* 0x000fea0003800000 */
[----:B------:R-:W-:-:S13]  /*53c0*/  ISETP.NE.AND P0, PT, R0, 0x1d, PT ;  /* 0x0000001d0000780c */ /* 0x000fda0003f05270 */
[----:B------:R-:W-:Y:S05]  /*53d0*/  @!P0 BRA `(.L_x_9604) ;  /* 0x0000000000448947 */ /* 0x000fea0003800000 */
[----:B------:R-:W-:-:S13]  /*53e0*/  ISETP.NE.AND P0, PT, R0, 0x2c, PT ;  /* 0x0000002c0000780c */ /* 0x000fda0003f05270 */
[----:B------:R-:W-:Y:S05]  /*53f0*/  @P0 BRA `(.L_x_9585) ;  /* 0x0000000000ac0947 */ /* 0x000fea0003800000 */
        /* <DEDUP_REMOVED lines=15> */
.L_x_9604:
[----:B------:R-:W-:Y:S01]  /*54f0*/  LOP3.LUT R4, R23, 0xffff, RZ, 0xc0, !PT ;  /* 0x0000ffff17047812 */ /* 0x000fe200078ec0ff */
[----:B------:R-:W-:-:S05]  /*5500*/  IMAD.MOV.U32 R5, RZ, RZ, RZ ;  /* 0x000000ffff057224 */ /* 0x000fca00078e00ff */
[----:B------:R0:W-:Y:S01]  /*5510*/  STG.E.64 desc[UR36][R8.64], R4 ;  /* 0x0000000408007986 */ /* 0x0001e2000c101b24 */
[----:B------:R-:W-:Y:S05]  /*5520*/  BRA `(.L_x_9586) ;  /* 0x00000004002c7947 */ /* 0x000fea0003800000 */
.L_x_9603:
[----:B------:R-:W-:-:S05]  /*5530*/  LOP3.LUT R23, R23, 0xffff, RZ, 0xc0, !PT ;  /* 0x0000ffff17177812 */ /* 0x000fca00078ec0ff */
[----:B------:R0:W-:Y:S01]  /*5540*/  STG.E desc[UR36][R8.64], R23 ;  /* 0x0000001708007986 */ /* 0x0001e2000c101924 */
[----:B------:R-:W-:Y:S05]  /*5550*/  BRA `(.L_x_9586) ;  /* 0x0000000400207947 */ /* 0x000fea0003800000 */
.L_x_9593:
        /* <DEDUP_REMOVED lines=11> */
.L_x_9606:
[----:B------:R-:W0:Y:S01]  /*5610*/  I2F.F64.U16 R4, R23 ;  /* 0x0000001700047312 */ /* 0x000e220000101800 */
[----:B------:R-:W-:-:S05]  /*5620*/  CS2R R6, SRZ ;  /* 0x0000000000067805 */ /* 0x000fca000001ff00 */
[----:B0-----:R4:W-:Y:S01]  /*5630*/  STG.E.128 desc[UR36][R8.64], R4 ;  /* 0x0000000408007986 */ /* 0x0019e2000c101d24 */
[----:B------:R-:W-:Y:S05]  /*5640*/  BRA `(.L_x_9586) ;  /* 0x0000000000e47947 */ /* 0x000fea0003800000 */
.L_x_9605:
[----:B------:R-:W-:-:S13]  /*5650*/  ISETP.NE.AND P0, PT, R0, 0xf, PT ;  /* 0x0000000f0000780c */ /* 0x000fda0003f05270 */
[----:B------:R-:W-:Y:S05]  /*5660*/  @!P0 BRA `(.L_x_9607) ;  /* 0x0000000000d08947 */ /* 0x000fea0003800000 */
[----:B------:R-:W-:-:S13]  /*5670*/  ISETP.NE.AND P0, PT, R0, 0x17, PT ;  /* 0x000000170000780c */ /* 0x000fda0003f05270 */
[----:B------:R-:W-:Y:S05]  /*5680*/  @!P0 BRA `(.L_x_9608) ;  /* 0x0000000000848947 */ /* 0x000fea0003800000 */
[----:B------:R-:W-:-:S13]  /*5690*/  ISETP.NE.AND P0, PT, R0, 0x18, PT ;  /* 0x000000180000780c */ /* 0x000fda0003f05270 */
[----:B------:R-:W-:Y:S05]  /*56a0*/  @!P0 BRA `(.L_x_9609) ;  /* 0x0000000000448947 */ /* 0x000fea0003800000 */
.L_x_9585:
        /* <DEDUP_REMOVED lines=16> */
.L_x_9610:
[----:B------:R-:W-:Y:S05]  /*57b0*/  BRA `(.L_x_9586) ;  /* 0x0000000000887947 */ /* 0x000fea0003800000 */
.L_x_9609:
        /* <DEDUP_REMOVED lines=11> */
.L_x_9612:
[----:B------:R-:W-:Y:S05]  /*5870*/  BSYNC.RECONVERGENT B0 ;  /* 0x0000000000007941 */ /* 0x000fea0003800200 */
.L_x_9611:
[----:B------:R1:W-:Y:S01]  /*5880*/  STG.E.U8 desc[UR36][R8.64], R3 ;  /* 0x0000000308007986 */ /* 0x0003e2000c101124 */
[----:B------:R-:W-:Y:S05]  /*5890*/  BRA `(.L_x_9586) ;  /* 0x0000000000507947 */ /* 0x000fea0003800000 */
.L_x_9608:
        /* <DEDUP_REMOVED lines=8> */
[----:B------:R-:W-:-:S05]  /*5920*/  @P0 SHF.R.U32.HI R3, RZ, 0x15, R0 ;  /* 0x00000015ff030819 */ /* 0x000fca0000011600 */
[----:B------:R3:W-:Y:S04]  /*5930*/  @P0 STG.E.U8 desc[UR36][R8.64], R3 ;  /* 0x0000000308000986 */ /* 0x0007e8000c101124 */
[----:B------:R3:W-:Y:S01]  /*5940*/  @!P0 STG.E.U8 desc[UR36][R8.64], R5 ;  /* 0x0000000508008986 */ /* 0x0007e2000c101124 */
[----:B------:R-:W-:Y:S05]  /*5950*/  BRA `(.L_x_9586) ;  /* 0x0000000000207947 */ /* 0x000fea0003800000 */
.L_x_9613:
[----:B------:R-:W-:Y:S01]  /*5960*/  IMAD.MOV.U32 R3, RZ, RZ, 0x7f ;  /* 0x0000007fff037424 */ /* 0x000fe200078e00ff */
[----:B------:R-:W-:-:S04]  /*5970*/  ISETP.GT.U32.AND P0, PT, R5, 0x7f800000, PT ;  /* 0x7f8000000500780c */ /* 0x000fc80003f04070 */
[----:B------:R-:W-:-:S05]  /*5980*/  SEL R3, R3, 0x7c, P0 ;  /* 0x0000007c03037807 */ /* 0x000fca0000000000 */
[----:B------:R2:W-:Y:S01]  /*5990*/  STG.E.U8 desc[UR36][R8.64], R3 ;  /* 0x0000000308007986 */ /* 0x0005e2000c101124 */
[----:B------:R-:W-:Y:S05]  /*59a0*/  BRA `(.L_x_9586) ;  /* 0x00000000000c7947 */ /* 0x000fea0003800000 */
.L_x_9607:
[----:B------:R-:W0:Y:S02]  /*59b0*/  I2F.U16 R0, R23 ;  /* 0x0000001700007306 */ /* 0x000e240000101000 */
[----:B0-----:R-:W-:-:S05]  /*59c0*/  F2FP.BF16.F32.PACK_AB R0, RZ, R0 ;  /* 0x00000000ff00723e */ /* 0x001fca00000010ff */
[----:B------:R0:W-:Y:S02]  /*59d0*/  STG.E.U16 desc[UR36][R8.64], R0 ;  /* 0x0000000008007986 */ /* 0x0001e4000c101524 */
.L_x_9586:
[----:B------:R-:W-:Y:S05]  /*59e0*/  BSYNC.RECONVERGENT B6 ;  /* 0x0000000000067941 */ /* 0x000fea0003800200 */
.L_x_9580:
[----:B------:R-:W-:-:S07]  /*59f0*/  VIADD R19, R19, 0x80 ;  /* 0x0000008013137836 */ /* 0x000fce0000000000 */
.L_x_9543:
[----:B------:R-:W-:-:S13]  /*5a00*/  ISETP.GE.AND P0, PT, R19, R17, PT ;  /* 0x000000111300720c */ /* 0x000fda0003f06270 */
[----:B------:R-:W-:Y:S05]  /*5a10*/  @P0 BREAK.RELIABLE B7 ;  /* 0x0000000000070942 */ /* 0x000fea0003800100 */
[----:B------:R-:W-:Y:S05]  /*5a20*/  @P0 BRA `(.L_x_9579) ;  /* 0x0000000c00800947 */ /* 0x000fea0003800000 */
[----:B------:R-:W-:Y:S05]  /*5a30*/  BSYNC.RELIABLE B7 ;  /* 0x0000000000077941 */ /* 0x000fea0003800100 */
.L_x_9542:
        /* <DEDUP_REMOVED lines=21> */
.L_x_9618:
[----:B------:R0:W-:Y:S01]  /*5b90*/  STG.E.U8 desc[UR36][R8.64], R22 ;  /* 0x0000001608007986 */ /* 0x0001e2000c101124 */
[----:B------:R-:W-:Y:S05]  /*5ba0*/  BRA `(.L_x_9620) ;  /* 0x0000000c00187947 */ /* 0x000fea0003800000 */
.L_x_9617:
        /* <DEDUP_REMOVED lines=10> */
.L_x_9622:
[----:B------:R-:W-:-:S05]  /*5c50*/  LOP3.LUT R3, R22, 0xffff, RZ, 0xc0, !PT ;  /* 0x0000ffff16037812 */ /* 0x000fca00078ec0ff */
[----:B------:R0:W-:Y:S01]  /*5c60*/  STG.E desc[UR36][R8.64], R3 ;  /* 0x0000000308007986 */ /* 0x0001e2000c101924 */
[----:B------:R-:W-:Y:S05]  /*5c70*/  BRA `(.L_x_9620) ;  /* 0x0000000800e47947 */ /* 0x000fea0003800000 */
.L_x_9621:
[----:B------:R0:W-:Y:S01]  /*5c80*/  STG.E.U16 desc[UR36][R8.64], R22 ;  /* 0x0000001608007986 */ /* 0x0001e2000c101524 */
[----:B------:R-:W-:Y:S05]  /*5c90*/  BRA `(.L_x_9620) ;  /* 0x0000000800dc7947 */ /* 0x000fea0003800000 */
.L_x_9616:
        /* <DEDUP_REMOVED lines=9> */
.L_x_9624:
[----:B------:R-:W0:Y:S02]  /*5d30*/  I2F.U16 R0, R22 ;  /* 0x0000001600007306 */ /* 0x000e240000101000 */
[----:B0-----:R-:W-:-:S05]  /*5d40*/  F2FP.F16.F32.PACK_AB R0, RZ, R0 ;  /* 0x00000000ff00723e */ /* 0x001fca00000000ff */
[----:B------:R0:W-:Y:S01]  /*5d50*/  STG.E.U16 desc[UR36][R8.64], R0 ;  /* 0x0000000008007986 */ /* 0x0001e2000c101524 */
[----:B------:R-:W-:Y:S05]  /*5d60*/  BRA `(.L_x_9620) ;  /* 0x0000000800a87947 */ /* 0x000fea0003800000 */
.L_x_9623:
        /* <DEDUP_REMOVED lines=10> */
.L_x_9626:
[----:B------:R-:W0:Y:S02]  /*5e10*/  I2F.U16 R22, R22 ;  /* 0x0000001600167306 */ /* 0x000e240000101000 */
[----:B0-----:R-:W-:-:S04]  /*5e20*/  F2FP.F16.F32.PACK_AB R3, RZ, R22 ;  /* 0x00000016ff03723e */ /* 0x001fc800000000ff */
[----:B------:R-:W-:-:S05]  /*5e30*/  PRMT R3, R3, 0x5410, RZ ;  /* 0x0000541003037816 */ /* 0x000fca00000000ff */
[----:B------:R0:W-:Y:S01]  /*5e40*/  STG.E desc[UR36][R8.64], R3 ;  /* 0x0000000308007986 */ /* 0x0001e2000c101924 */
[----:B------:R-:W-:Y:S05]  /*5e50*/  BRA `(.L_x_9620) ;  /* 0x00000008006c7947 */ /* 0x000fea0003800000 */
.L_x_9625:
[----:B------:R-:W0:Y:S02]  /*5e60*/  I2F.F64.U16 R22, R22 ;  /* 0x0000001600167312 */ /* 0x000e240000101800 */
[----:B0-----:R0:W-:Y:S01]  /*5e70*/  STG.E.64 desc[UR36][R8.64], R22 ;  /* 0x0000001608007986 */ /* 0x0011e2000c101b24 */
[----:B------:R-:W-:Y:S05]  /*5e80*/  BRA `(.L_x_9620) ;  /* 0x0000000800607947 */ /* 0x000fea0003800000 */
.L_x_9615:
        /* <DEDUP_REMOVED lines=12> */
.L_x_9630:
        /* <DEDUP_REMOVED lines=16> */
.L_x_9633:
[----:B------:R-:W-:-:S07]  /*6050*/  PRMT R4, R0, 0x7610, R4 ;  /* 0x0000761000047816 */ /* 0x000fce0000000004 */
.L_x_9632:
[----:B------:R-:W-:Y:S05]  /*6060*/  BSYNC.RECONVERGENT B0 ;  /* 0x0000000000007941 */ /* 0x000fea0003800200 */
.L_x_9631:
[----:B------:R0:W-:Y:S01]  /*6070*/  STG.E.U8 desc[UR36][R8.64], R4 ;  /* 0x0000000408007986 */ /* 0x0001e2000c101124 */
[----:B------:R-:W-:Y:S05]  /*6080*/  BRA `(.L_x_9620) ;  /* 0x0000000400e07947 */ /* 0x000fea0003800000 */
.L_x_9629:
        /* <DEDUP_REMOVED lines=16> */
.L_x_9636:
[----:B------:R-:W-:-:S07]  /*6190*/  PRMT R4, R0, 0x7610, R4 ;  /* 0x0000761000047816 */ /* 0x000fce0000000004 */
.L_x_9635:
[----:B------:R-:W-:Y:S05]  /*61a0*/  BSYNC.RECONVERGENT B0 ;  /* 0x0000000000007941 */ /* 0x000fea0003800200 */
.L_x_9634:
[----:B------:R0:W-:Y:S01]  /*61b0*/  STG.E.U8 desc[UR36][R8.64], R4 ;  /* 0x0000000408007986 */ /* 0x0001e2000c101124 */
[----:B------:R-:W-:Y:S05]  /*61c0*/  BRA `(.L_x_9620) ;  /* 0x0000000400907947 */ /* 0x000fea0003800000 */
.L_x_9628:
[----:B------:R-:W-:-:S13]  /*61d0*/  ISETP.NE.AND P0, PT, R0, 0x1c, PT ;  /* 0x0000001c0000780c */ /* 0x000fda0003f05270 */
[----:B------:R-:W-:Y:S05]  /*61e0*/  @!P0 BRA `(.L_x_9637) ;  /* 0x00000000005c8947 */ /* 0x000fea0003800000 */
[----:B------:R-:W-:-:S13]  /*61f0*/  ISETP.NE.AND P0, PT, R0, 0x1d, PT ;  /* 0x0000001d0000780c */ /* 0x000fda0003f05270 */
[----:B------:R-:W-:Y:S05]  /*6200*/  @!P0 BRA `(.L_x_9638) ;  /* 0x0000000000448947 */ /* 0x000fea0003800000 */
[----:B------:R-:W-:-:S13]  /*6210*/  ISETP.NE.AND P0, PT, R0, 0x2c, PT ;  /* 0x0000002c0000780c */ /* 0x000fda0003f05270 */
[----:B------:R-:W-:Y:S05]  /*6220*/  @P0 BRA `(.L_x_9619) ;  /* 0x0000000000ac0947 */ /* 0x000fea0003800000 */
[----:B------:R-:W0:Y:S02]  /*6230*/  I2F.U16 R3, R22 ;  /* 0x0000001600037306 */ /* 0x000e240000101000 */
[----:B0-----:R-:W-:-:S04]  /*6240*/  SHF.R.U32.HI R4, RZ, 0x17, R3 ;  /* 0x00000017ff047819 */ /* 0x001fc80000011603 */
        /* <DEDUP_REMOVED lines=13> */
.L_x_9638:
[----:B------:R-:W-:Y:S01]  /*6320*/  LOP3.LUT R22, R22, 0xffff, RZ, 0xc0, !PT ;  /* 0x0000ffff16167812 */ /* 0x000fe200078ec0ff */
[----:B------:R-:W-:-:S05]  /*6330*/  IMAD.MOV.U32 R23, RZ, RZ, RZ ;  /* 0x000000ffff177224 */ /* 0x000fca00078e00ff */
[----:B------:R0:W-:Y:S01]  /*6340*/  STG.E.64 desc[UR36][R8.64], R22 ;  /* 0x0000001608007986 */ /* 0x0001e2000c101b24 */
[----:B------:R-:W-:Y:S05]  /*6350*/  BRA `(.L_x_9620) ;  /* 0x00000004002c7947 */ /* 0x000fea0003800000 */
.L_x_9637:
[----:B------:R-:W-:-:S05]  /*6360*/  LOP3.LUT R3, R22, 0xffff, RZ, 0xc0, !PT ;  /* 0x0000ffff16037812 */ /* 0x000fca00078ec0ff */
[----:B------:R0:W-:Y:S01]  /*6370*/  STG.E desc[UR36][R8.64], R3 ;  /* 0x0000000308007986 */ /* 0x0001e2000c101924 */
[----:B------:R-:W-:Y:S05]  /*6380*/  BRA `(.L_x_9620) ;  /* 0x0000000400207947 */ /* 0x000fea0003800000 */
.L_x_9627:
        /* <DEDUP_REMOVED lines=11> */
.L_x_9640:
[----:B------:R-:W0:Y:S01]  /*6440*/  I2F.F64.U16 R4, R22 ;  /* 0x0000001600047312 */ /* 0x000e220000101800 */
[----:B------:R-:W-:-:S05]  /*6450*/  CS2R R6, SRZ ;  /* 0x0000000000067805 */ /* 0x000fca000001ff00 */
[----:B0-----:R4:W-:Y:S01]  /*6460*/  STG.E.128 desc[UR36][R8.64], R4 ;  /* 0x0000000408007986 */ /* 0x0019e2000c101d24 */
[----:B------:R-:W-:Y:S05]  /*6470*/  BRA `(.L_x_9620) ;  /* 0x0000000000e47947 */ /* 0x000fea0003800000 */
.L_x_9639:
[----:B------:R-:W-:-:S13]  /*6480*/  ISETP.NE.AND P0, PT, R0, 0xf, PT ;  /* 0x0000000f0000780c */ /* 0x000fda0003f05270 */
[----:B------:R-:W-:Y:S05]  /*6490*/  @!P0 BRA `(.L_x_9641) ;  /* 0x0000000000d08947 */ /* 0x000fea0003800000 */
[----:B------:R-:W-:-:S13]  /*64a0*/  ISETP.NE.AND P0, PT, R0, 0x17, PT ;  /* 0x000000170000780c */ /* 0x000fda0003f05270 */
[----:B------:R-:W-:Y:S05]  /*64b0*/  @!P0 BRA `(.L_x_9642) ;  /* 0x0000000000848947 */ /* 0x000fea0003800000 */
[----:B------:R-:W-:-:S13]  /*64c0*/  ISETP.NE.AND P0, PT, R0, 0x18, PT ;  /* 0x000000180000780c */ /* 0x000fda0003f05270 */
[----:B------:R-:W-:Y:S05]  /*64d0*/  @!P0 BRA `(.L_x_9643) ;  /* 0x0000000000448947 */ /* 0x000fea0003800000 */
.L_x_9619:
        /* <DEDUP_REMOVED lines=16> */
.L_x_9644:
[----:B------:R-:W-:Y:S05]  /*65e0*/  BRA `(.L_x_9620) ;  /* 0x0000000000887947 */ /* 0x000fea0003800000 */
.L_x_9643:
        /* <DEDUP_REMOVED lines=11> */
.L_x_9646:
[----:B------:R-:W-:Y:S05]  /*66a0*/  BSYNC.RECONVERGENT B0 ;  /* 0x0000000000007941 */ /* 0x000fea0003800200 */
.L_x_9645:
[----:B------:R1:W-:Y:S01]  /*66b0*/  STG.E.U8 desc[UR36][R8.64], R3 ;  /* 0x0000000308007986 */ /* 0x0003e2000c101124 */
[----:B------:R-:W-:Y:S05]  /*66c0*/  BRA `(.L_x_9620) ;  /* 0x0000000000507947 */ /* 0x000fea0003800000 */
.L_x_9642:
        /* <DEDUP_REMOVED lines=12> */
.L_x_9647:
[----:B------:R-:W-:Y:S01]  /*6790*/  IMAD.MOV.U32 R3, RZ, RZ, 0x7f ;  /* 0x0000007fff037424 */ /* 0x000fe200078e00ff */
[----:B------:R-:W-:-:S04]  /*67a0*/  ISETP.GT.U32.AND P0, PT, R5, 0x7f800000, PT ;  /* 0x7f8000000500780c */ /* 0x000fc80003f04070 */
[----:B------:R-:W-:-:S05]  /*67b0*/  SEL R3, R3, 0x7c, P0 ;  /* 0x0000007c03037807 */ /* 0x000fca0000000000 */
[----:B------:R2:W-:Y:S01]  /*67c0*/  STG.E.U8 desc[UR36][R8.64], R3 ;  /* 0x0000000308007986 */ /* 0x0005e2000c101124 */
[----:B------:R-:W-:Y:S05]  /*67d0*/  BRA `(.L_x_9620) ;  /* 0x00000000000c7947 */ /* 0x000fea0003800000 */
.L_x_9641:
[----:B------:R-:W0:Y:S02]  /*67e0*/  I2F.U16 R0, R22 ;  /* 0x0000001600007306 */ /* 0x000e240000101000 */
[----:B0-----:R-:W-:-:S05]  /*67f0*/  F2FP.BF16.F32.PACK_AB R0, RZ, R0 ;  /* 0x00000000ff00723e */ /* 0x001fca00000010ff */
[----:B------:R0:W-:Y:S02]  /*6800*/  STG.E.U16 desc[UR36][R8.64], R0 ;  /* 0x0000000008007986 */ /* 0x0001e4000c101524 */
.L_x_9620:
[----:B------:R-:W-:Y:S05]  /*6810*/  BSYNC.RECONVERGENT B6 ;  /* 0x0000000000067941 */ /* 0x000fea0003800200 */
.L_x_9614:
[----:B------:R-:W-:-:S07]  /*6820*/  VIADD R19, R19, 0x80 ;  /* 0x0000008013137836 */ /* 0x000fce0000000000 */
.L_x_9579:
[----:B------:R-:W-:Y:S05]  /*6830*/  BSYNC.RECONVERGENT B8 ;  /* 0x0000000000087941 */ /* 0x000fea0003800200 */
.L_x_9541:
        /* <DEDUP_REMOVED lines=21> */
.L_x_9651:
[----:B------:R-:W-:Y:S01]  /*6990*/  STG.E.U8 desc[UR36][R4.64], R2 ;  /* 0x0000000204007986 */ /* 0x000fe2000c101124 */
[----:B------:R-:W-:Y:S05]  /*69a0*/  EXIT ;  /* 0x000000000000794d */ /* 0x000fea0003800000 */
.L_x_9650:
        /* <DEDUP_REMOVED lines=8> */
[----:B------:R-:W-:Y:S01]  /*6a30*/  STG.E.64 desc[UR36][R4.64], R2 ;  /* 0x0000000204007986 */ /* 0x000fe2000c101b24 */
[----:B------:R-:W-:Y:S05]  /*6a40*/  EXIT ;  /* 0x000000000000794d */ /* 0x000fea0003800000 */
.L_x_9654:
[----:B------:R-:W-:-:S05]  /*6a50*/  LOP3.LUT R3, R2, 0xffff, RZ, 0xc0, !PT ;  /* 0x0000ffff02037812 */ /* 0x000fca00078ec0ff */
[----:B------:R-:W-:Y:S01]  /*6a60*/  STG.E desc[UR36][R4.64], R3 ;  /* 0x0000000304007986 */ /* 0x000fe2000c101924 */
[----:B------:R-:W-:Y:S05]  /*6a70*/  EXIT ;  /* 0x000000000000794d */ /* 0x000fea0003800000 */
.L_x_9653:
[----:B------:R-:W-:Y:S01]  /*6a80*/  STG.E.U16 desc[UR36][R4.64], R2 ;  /* 0x0000000204007986 */ /* 0x000fe2000c101524 */
[----:B------:R-:W-:Y:S05]  /*6a90*/  EXIT ;  /* 0x000000000000794d */ /* 0x000fea0003800000 */
.L_x_9649:
[----:B------:R-:W-:-:S13]  /*6aa0*/  ISETP.GT.AND P0, PT, R0, 0x6, PT ;  /* 0x000000060000780c */ /* 0x000fda0003f04270 */
[----:B------:R-:W-:Y:S05]  /*6ab0*/  @P0 BRA `(.L_x_9655) ;  /* 0x00000000002c0947 */ /* 0x000fea0003800000 */
[----:B------:R-:W-:-:S13]  /*6ac0*/  ISETP.NE.AND P0, PT, R0, 0x5, PT ;  /* 0x000000050000780c */ /* 0x000fda0003f05270 */
[----:B------:R-:W-:Y:S05]  /*6ad0*/  @!P0 BRA `(.L_x_9656) ;  /* 0x0000000000148947 */ /* 0x000fea0003800000 */
[----:B------:R-:W-:-:S13]  /*6ae0*/  ISETP.NE.AND P0, PT, R0, 0x6, PT ;  /* 0x000000060000780c */ /* 0x000fda0003f05270 */
[----:B------:R-:W-:Y:S05]  /*6af0*/  @P0 BRA `(.L_x_9652) ;  /* 0x0000000400f80947 */ /* 0x000fea0003800000 */
[----:B------:R-:W0:Y:S02]  /*6b00*/  I2F.U16 R3, R2 ;  /* 0x0000000200037306 */ /* 0x000e240000101000 */
[----:B0-----:R-:W-:Y:S01]  /*6b10*/  STG.E desc[UR36][R4.64], R3 ;  /* 0x0000000304007986 */ /* 0x001fe2000c101924 */
[----:B------:R-:W-:Y:S05]  /*6b20*/  EXIT ;  /* 0x000000000000794d */ /* 0x000fea0003800000 */
.L_x_9656:
[----:B------:R-:W0:Y:S02]  /*6b30*/  I2F.U16 R0, R2 ;  /* 0x0000000200007306 */ /* 0x000e240000101000 */
[----:B0-----:R-:W-:-:S05]  /*6b40*/  F2FP.F16.F32.PACK_AB R0, RZ, R0 ;  /* 0x00000000ff00723e */ /* 0x001fca00000000ff */
[----:B------:R-:W-:Y:S01]  /*6b50*/  STG.E.U16 desc[UR36][R4.64], R0 ;  /* 0x0000000004007986 */ /* 0x000fe2000c101524 */
[----:B------:R-:W-:Y:S05]  /*6b60*/  EXIT ;  /* 0x000000000000794d */ /* 0x000fea0003800000 */
.L_x_9655:
        /* <DEDUP_REMOVED lines=8> */
[----:B0-----:R-:W-:Y:S01]  /*6bf0*/  STG.E.64 desc[UR36][R4.64], R2 ;  /* 0x0000000204007986 */ /* 0x001fe2000c101b24 */
[----:B------:R-:W-:Y:S05]  /*6c00*/  EXIT ;  /* 0x000000000000794d */ /* 0x000fea0003800000 */
.L_x_9658:
[----:B------:R-:W0:Y:S02]  /*6c10*/  I2F.U16 R2, R2 ;  /* 0x0000000200027306 */ /* 0x000e240000101000 */
[----:B0-----:R-:W-:-:S04]  /*6c20*/  F2FP.F16.F32.PACK_AB R3, RZ, R2 ;  /* 0x00000002ff03723e */ /* 0x001fc800000000ff */
[----:B------:R-:W-:-:S05]  /*6c30*/  PRMT R3, R3, 0x5410, RZ ;  /* 0x0000541003037816 */ /* 0x000fca00000000ff */
[----:B------:R-:W-:Y:S01]  /*6c40*/  STG.E desc[UR36][R4.64], R3 ;  /* 0x0000000304007986 */ /* 0x000fe2000c101924 */
[----:B------:R-:W-:Y:S05]  /*6c50*/  EXIT ;  /* 0x000000000000794d */ /* 0x000fea0003800000 */
.L_x_9657:
[----:B------:R-:W0:Y:S02]  /*6c60*/  I2F.F64.U16 R2, R2 ;  /* 0x0000000200027312 */ /* 0x000e240000101800 */
[----:B0-----:R-:W-:Y:S01]  /*6c70*/  STG.E.64 desc[UR36][R4.64], R2 ;  /* 0x0000000204007986 */ /* 0x001fe2000c101b24 */
[----:B------:R-:W-:Y:S05]  /*6c80*/  EXIT ;  /* 0x000000000000794d */ /* 0x000fea0003800000 */
.L_x_9648:
        /* <DEDUP_REMOVED lines=12> */
.L_x_9662:
        /* <DEDUP_REMOVED lines=17> */
.L_x_9664:
[----:B------:R-:W-:Y:S05]  /*6e60*/  BSYNC.RECONVERGENT B0 ;  /* 0x0000000000007941 */ /* 0x000fea0003800200 */
.L_x_9663:
[----:B------:R-:W-:Y:S01]  /*6e70*/  STG.E.U8 desc[UR36][R4.64], R0 ;  /* 0x0000000004007986 */ /* 0x000fe2000c101124 */
[----:B------:R-:W-:Y:S05]  /*6e80*/  EXIT ;  /* 0x000000000000794d */ /* 0x000fea0003800000 */
.L_x_9661:
        /* <DEDUP_REMOVED lines=17> */
.L_x_9666:
[----:B------:R-:W-:Y:S05]  /*6fa0*/  BSYNC.RECONVERGENT B0 ;  /* 0x0000000000007941 */ /* 0x000fea0003800200 */
.L_x_9665:
[----:B------:R-:W-:Y:S01]  /*6fb0*/  STG.E.U8 desc[UR36][R4.64], R0 ;  /* 0x0000000004007986 */ /* 0x000fe2000c101124 */
[----:B------:R-:W-:Y:S05]  /*6fc0*/  EXIT ;  /* 0x000000000000794d */ /* 0x000fea0003800000 */
.L_x_9660:
        /* <DEDUP_REMOVED lines=21> */
.L_x_9668:
[----:B------:R-:W-:Y:S01]  /*7120*/  LOP3.LUT R2, R2, 0xffff, RZ, 0xc0, !PT ;  /* 0x0000ffff02027812 */ /* 0x000fe200078ec0ff */
[----:B------:R-:W-:-:S05]  /*7130*/  IMAD.MOV.U32 R3, RZ, RZ, RZ ;  /* 0x000000ffff037224 */ /* 0x000fca00078e00ff */
[----:B------:R-:W-:Y:S01]  /*7140*/  STG.E.64 desc[UR36][R4.64], R2 ;  /* 0x0000000204007986 */ /* 0x000fe2000c101b24 */
[----:B------:R-:W-:Y:S05]  /*7150*/  EXIT ;  /* 0x000000000000794d */ /* 0x000fea0003800000 */
.L_x_9667:
[----:B------:R-:W-:-:S05]  /*7160*/  LOP3.LUT R3, R2, 0xffff, RZ, 0xc0, !PT ;  /* 0x0000ffff02037812 */ /* 0x000fca00078ec0ff */
[----:B------:R-:W-:Y:S01]  /*7170*/  STG.E desc[UR36][R4.64], R3 ;  /* 0x0000000304007986 */ /* 0x000fe2000c101924 */
[----:B------:R-:W-:Y:S05]  /*7180*/  EXIT ;  /* 0x000000000000794d */ /* 0x000fea0003800000 */
.L_x_9659:
        /* <DEDUP_REMOVED lines=11> */
.L_x_9670:
[----:B------:R-:W0:Y:S01]  /*7240*/  I2F.F64.U16 R8, R2 ;  /* 0x0000000200087312 */ /* 0x000e220000101800 */
[----:B------:R-:W-:-:S05]  /*7250*/  CS2R R10, SRZ ;  /* 0x00000000000a7805 */ /* 0x000fca000001ff00 */
[----:B0-----:R-:W-:Y:S01]  /*7260*/  STG.E.128 desc[UR36][R4.64], R8 ;  /* 0x0000000804007986 */ /* 0x001fe2000c101d24 */
[----:B------:R-:W-:Y:S05]  /*7270*/  EXIT ;  /* 0x000000000000794d */ /* 0x000fea0003800000 */
.L_x_9669:
[----:B------:R-:W-:-:S13]  /*7280*/  ISETP.NE.AND P0, PT, R0, 0xf, PT ;  /* 0x0000000f0000780c */ /* 0x000fda0003f05270 */
[----:B------:R-:W-:Y:S05]  /*7290*/  @!P0 BRA `(.L_x_9671) ;  /* 0x0000000000d48947 */ /* 0x000fea0003800000 */
[----:B------:R-:W-:-:S13]  /*72a0*/  ISETP.NE.AND P0, PT, R0, 0x17, PT ;  /* 0x000000170000780c */ /* 0x000fda0003f05270 */
[----:B------:R-:W-:Y:S05]  /*72b0*/  @!P0 BRA `(.L_x_9672) ;  /* 0x0000000000848947 */ /* 0x000fea0003800000 */
[----:B------:R-:W-:-:S13]  /*72c0*/  ISETP.NE.AND P0, PT, R0, 0x18, PT ;  /* 0x000000180000780c */ /* 0x000fda0003f05270 */
[----:B------:R-:W-:Y:S05]  /*72d0*/  @!P0 BRA `(.L_x_9673) ;  /* 0x0000000000448947 */ /* 0x000fea0003800000 */
.L_x_9652:
        /* <DEDUP_REMOVED lines=16> */
.L_x_9674:
[----:B------:R-:W-:Y:S05]  /*73e0*/  EXIT ;  /* 0x000000000000794d */ /* 0x000fea0003800000 */
.L_x_9673:
        /* <DEDUP_REMOVED lines=11> */
.L_x_9676:
[----:B------:R-:W-:Y:S05]  /*74a0*/  BSYNC.RECONVERGENT B0 ;  /* 0x0000000000007941 */ /* 0x000fea0003800200 */
.L_x_9675:
[----:B------:R-:W-:Y:S01]  /*74b0*/  STG.E.U8 desc[UR36][R4.64], R3 ;  /* 0x0000000304007986 */ /* 0x000fe2000c101124 */
[----:B------:R-:W-:Y:S05]  /*74c0*/  EXIT ;  /* 0x000000000000794d */ /* 0x000fea0003800000 */
.L_x_9672:
        /* <DEDUP_REMOVED lines=13> */
.L_x_9677:
[----:B------:R-:W-:Y:S01]  /*75a0*/  IMAD.MOV.U32 R3, RZ, RZ, 0x7f ;  /* 0x0000007fff037424 */ /* 0x000fe200078e00ff */
[----:B------:R-:W-:-:S04]  /*75b0*/  ISETP.GT.U32.AND P0, PT, R7, 0x7f800000, PT ;  /* 0x7f8000000700780c */ /* 0x000fc80003f04070 */
[----:B------:R-:W-:-:S05]  /*75c0*/  SEL R3, R3, 0x7c, P0 ;  /* 0x0000007c03037807 */ /* 0x000fca0000000000 */
[----:B------:R-:W-:Y:S01]  /*75d0*/  STG.E.U8 desc[UR36][R4.64], R3 ;  /* 0x0000000304007986 */ /* 0x000fe2000c101124 */
[----:B------:R-:W-:Y:S05]  /*75e0*/  EXIT ;  /* 0x000000000000794d */ /* 0x000fea0003800000 */
.L_x_9671:
[----:B------:R-:W0:Y:S02]  /*75f0*/  I2F.U16 R0, R2 ;  /* 0x0000000200007306 */ /* 0x000e240000101000 */
[----:B0-----:R-:W-:-:S05]  /*7600*/  F2FP.BF16.F32.PACK_AB R0, RZ, R0 ;  /* 0x00000000ff00723e */ /* 0x001fca00000010ff */
[----:B------:R-:W-:Y:S01]  /*7610*/  STG.E.U16 desc[UR36][R4.64], R0 ;  /* 0x0000000004007986 */ /* 0x000fe2000c101524 */
[----:B------:R-:W-:Y:S05]  /*7620*/  EXIT ;  /* 0x000000000000794d */ /* 0x000fea0003800000 */
.L_x_9678:
        /* <DEDUP_REMOVED lines=13> */
.L_x_37063:


//--------------------- .text._ZN2at6native18elementwise_kernelILi128ELi4EZNS0_22gpu_kernel_impl_nocastIZZZNS0_21clamp_max_kernel_cudaERNS_18TensorIteratorBaseERKN3c106ScalarEENKUlvE_clEvENKUlvE_clEvEUlhE_EEvS4_RKT_EUliE_EEviT1_ --------------------------
	.section	.text._ZN2at6native18elementwise_kernelILi128ELi4EZNS0_22gpu_kernel_impl_nocastIZZZNS0_21clamp_max_kernel_cudaERNS_18TensorIteratorBaseERKN3c106ScalarEENKUlvE_clEvENKUlvE_clEvEUlhE_EEvS4_RKT_EUliE_EEviT1_,"ax",@progbits
	.align	128
        .global         _ZN2at6native18elementwise_kernelILi128ELi4EZNS0_22gpu_kernel_impl_nocastIZZZNS0_21clamp_max_kernel_cudaERNS_18TensorIteratorBaseERKN3c106ScalarEENKUlvE_clEvENKUlvE_clEvEUlhE_EEvS4_RKT_EUliE_EEviT1_
        .type           _ZN2at6native18elementwise_kernelILi128ELi4EZNS0_22gpu_kernel_impl_nocastIZZZNS0_21clamp_max_kernel_cudaERNS_18TensorIteratorBaseERKN3c106ScalarEENKUlvE_clEvENKUlvE_clEvEUlhE_EEvS4_RKT_EUliE_EEviT1_,@function
        .size           _ZN2at6native18elementwise_kernelILi128ELi4EZNS0_22gpu_kernel_impl_nocastIZZZNS0_21clamp_max_kernel_cudaERNS_18TensorIteratorBaseERKN3c106ScalarEENKUlvE_clEvENKUlvE_clEvEUlhE_EEvS4_RKT_EUliE_EEviT1_,(.L_x_37064 - _ZN2at6native18elementwise_kernelILi128ELi4EZNS0_22gpu_kernel_impl_nocastIZZZNS0_21clamp_max_kernel_cudaERNS_18TensorIteratorBaseERKN3c106ScalarEENKUlvE_clEvENKUlvE_clEvEUlhE_EEvS4_RKT_EUliE_EEviT1_)
        .other          _ZN2at6native18elementwise_kernelILi128ELi4EZNS0_22gpu_kernel_impl_nocastIZZZNS0_21clamp_max_kernel_cudaERNS_18TensorIteratorBaseERKN3c106ScalarEENKUlvE_clEvENKUlvE_clEvEUlhE_EEvS4_RKT_EUliE_EEviT1_,@"STO_CUDA_ENTRY STV_DEFAULT"
_ZN2at6native18elementwise_kernelILi128ELi4EZNS0_22gpu_kernel_impl_nocastIZZZNS0_21clamp_max_kernel_cudaERNS_18TensorIteratorBaseERKN3c106ScalarEENKUlvE_clEvENKUlvE_clEvEUlhE_EEvS4_RKT_EUliE_EEviT1_:
.text._ZN2at6native18elementwise_kernelILi128ELi4EZNS0_22gpu_kernel_impl_nocastIZZZNS0_21clamp_max_kernel_cudaERNS_18TensorIteratorBaseERKN3c106ScalarEENKUlvE_clEvENKUlvE_clEvEUlhE_EEvS4_RKT_EUliE_EEviT1_:
        /* <DEDUP_REMOVED lines=16> */
[----:B0-----:R-:W2:Y:S06]  /*0100*/  LDG.E.U8 R4, desc[UR8][R4.64] ;  /* 0x0000000804047981 */ /* 0x001eac000c1e1100 */
[----:B------:R-:W0:Y:S01]  /*0110*/  LDC.64 R6, c[0x0][0x580] ;  /* 0x00016000ff067b82 */ /* 0x000e220000000a00 */
[----:B------:R-:W-:-:S04]  /*0120*/  IADD3 R3, PT, PT, R3, 0x80, RZ ;  /* 0x0000008003037810 */ /* 0x000fc80007ffe0ff */
[----:B------:R-:W-:-:S13]  /*0130*/  ISETP.GE.AND P0, PT, R3, UR4, PT ;  /* 0x0000000403007c0c */ /* 0x000fda000bf06270 */
[----:B------:R-:W-:Y:S05]  /*0140*/  @P0 BREAK.RELIABLE B1 ;  /* 0x0000000000010942 */ /* 0x000fea0003800100 */
[----:B--2---:R-:W-:-:S05]  /*0150*/  VIMNMX.U16x2 R0, PT, PT, R4, UR6, PT ;  /* 0x0000000604007c48 */ /* 0x004fca000bfe0200 */
[----:B0-----:R0:W-:Y:S01]  /*0160*/  STG.E.U8 desc[UR8][R6.64], R0 ;  /* 0x0000000006007986 */ /* 0x0011e2000c101108 */
[----:B------:R-:W-:Y:S05]  /*0170*/  @P0 BRA `(.L_x_9683) ;  /* 0x0000000000400947 */ /* 0x000fea0003800000 */
[----:B------:R-:W1:Y:S02]  /*0180*/  LDC.64 R4, c[0x0][0x588] ;  /* 0x00016200ff047b82 */ /* 0x000e640000000a00 */
[----:B-1----:R-:W2:Y:S06]  /*0190*/  LDG.E.U8 R4, desc[UR8][R4.64] ;  /* 0x0000000804047981 */ /* 0x002eac000c1e1100 */
[----:B0-----:R-:W0:Y:S01]  /*01a0*/  LDC.64 R6, c[0x0][0x580] ;  /* 0x00016000ff067b82 */ /* 0x001e220000000a00 */
[----:B------:R-:W-:Y:S02]  /*01b0*/  IADD3 R3, PT, PT, R3, 0x80, RZ ;  /* 0x0000008003037810 */ /* 0x000fe40007ffe0ff */
[----:B--2---:R-:W-:-:S05]  /*01c0*/  VIMNMX.U16x2 R0, PT, PT, R4, UR6, PT ;  /* 0x0000000604007c48 */ /* 0x004fca000bfe0200 */
[----:B0-----:R0:W-:Y:S02]  /*01d0*/  STG.E.U8 desc[UR8][R6.64], R0 ;  /* 0x0000000006007986 */ /* 0x0011e4000c101108 */
.L_x_9682:
[----:B------:R-:W-:-:S13]  /*01e0*/  ISETP.GE.AND P0, PT, R3, UR4, PT ;  /* 0x0000000403007c0c */ /* 0x000fda000bf06270 */
[----:B------:R-:W-:Y:S05]  /*01f0*/  @P0 BREAK.RELIABLE B1 ;  /* 0x0000000000010942 */ /* 0x000fea0003800100 */
[----:B------:R-:W-:Y:S05]  /*0200*/  @P0 BRA `(.L_x_9683) ;  /* 0x00000000001c0947 */ /* 0x000fea0003800000 */
[----:B------:R-:W-:Y:S05]  /*0210*/  BSYNC.RELIABLE B1 ;  /* 0x0000000000017941 */ /* 0x000fea0003800100 */
.L_x_9681:
[----:B------:R-:W1:Y:S02]  /*0220*/  LDC.64 R4, c[0x0][0x588] ;  /* 0x00016200ff047b82 */ /* 0x000e640000000a00 */
[----:B-1----:R-:W2:Y:S06]  /*0230*/  LDG.E.U8 R4, desc[UR8][R4.64] ;  /* 0x0000000804047981 */ /* 0x002eac000c1e1100 */
[----:B0-----:R-:W0:Y:S01]  /*0240*/  LDC.64 R6, c[0x0][0x580] ;  /* 0x00016000ff067b82 */ /* 0x001e220000000a00 */
[----:B------:R-:W-:Y:S02]  /*0250*/  IADD3 R3, PT, PT, R3, 0x80, RZ ;  /* 0x0000008003037810 */ /* 0x000fe40007ffe0ff */
[----:B--2---:R-:W-:-:S05]  /*0260*/  VIMNMX.U16x2 R0, PT, PT, R4, UR6, PT ;  /* 0x0000000604007c48 */ /* 0x004fca000bfe0200 */
[----:B0-----:R1:W-:Y:S02]  /*0270*/  STG.E.U8 desc[UR8][R6.64], R0 ;  /* 0x0000000006007986 */ /* 0x0013e4000c101108 */
.L_x_9683:
[----:B------:R-:W-:Y:S05]  /*0280*/  BSYNC.RECONVERGENT B0 ;  /* 0x0000000000007941 */ /* 0x000fea0003800200 */
.L_x_9680:
[----:B------:R-:W-:Y:S05]  /*0290*/  WARPSYNC.ALL ;  /* 0x0000000000007948 */ /* 0x000fea0003800000 */
[----:B------:R-:W-:-:S13]  /*02a0*/  ISETP.GE.AND P0, PT, R3, UR4, PT ;  /* 0x0000000403007c0c */ /* 0x000fda000bf06270 */
[----:B------:R-:W-:Y:S05]  /*02b0*/  @P0 EXIT ;  /* 0x000000000000094d */ /* 0x000fea0003800000 */
[----:B------:R-:W2:Y:S02]  /*02c0*/  LDC.64 R2, c[0x0][0x588] ;  /* 0x00016200ff027b82 */ /* 0x000ea40000000a00 */
[----:B--2---:R-:W0:Y:S06]  /*02d0*/  LDG.E.U8 R2, desc[UR8][R2.64] ;  /* 0x0000000802027981 */ /* 0x004e2c000c1e1100 */
[----:B------:R-:W2:Y:S01]  /*02e0*/  LDC.64 R4, c[0x0][0x580] ;  /* 0x00016000ff047b82 */ /* 0x000ea20000000a00 */
[----:B01----:R-:W-:-:S05]  /*02f0*/  VIMNMX.U16x2 R0, PT, PT, R2, UR6, PT ;  /* 0x0000000602007c48 */ /* 0x003fca000bfe0200 */
[----:B--2---:R-:W-:Y:S01]  /*0300*/  STG.E.U8 desc[UR8][R4.64], R0 ;  /* 0x0000000004007986 */ /* 0x004fe2000c101108 */
[----:B------:R-:W-:Y:S05]  /*0310*/  EXIT ;  /* 0x000000000000794d */ /* 0x000fea0003800000 */
.L_x_9679:
        /* <DEDUP_REMOVED lines=306> */
.L_x_9687:
[----:B------:R-:W0:Y:S02]  /*1640*/  LDCU.128 UR12, c[0x0][0x580] ;  /* 0x0000b000ff0c77ac */ /* 0x000e240008000c00 */
[----:B0-----:R-:W-:-:S04]  /*1650*/  IADD3 R6, P0, PT, R4, UR14, RZ ;  /* 0x0000000e04067c10 */ /* 0x001fc8000ff1e0ff */
[----:B------:R-:W-:-:S05]  /*1660*/  IADD3.X R7, PT, PT, RZ, UR15, RZ, P0, !PT ;  /* 0x0000000fff077c10 */ /* 0x000fca00087fe4ff */
[----:B------:R-:W2:Y:S01]  /*1670*/  LDG.E.U8 R6, desc[UR8][R6.64] ;  /* 0x0000000806067981 */ /* 0x000ea2000c1e1100 */
[----:B------:R-:W-:Y:S02]  /*1680*/  IADD3 R4, P0, PT, R5, UR12, RZ ;  /* 0x0000000c05047c10 */ /* 0x000fe4000ff1e0ff */
[----:B------:R-:W-:Y:S02]  /*1690*/  IADD3 R3, PT, PT, R3, 0x80, RZ ;  /* 0x0000008003037810 */ /* 0x000fe40007ffe0ff */
[----:B------:R-:W-:Y:S02]  /*16a0*/  IADD3.X R5, PT, PT, RZ, UR13, RZ, P0, !PT ;  /* 0x0000000dff057c10 */ /* 0x000fe400087fe4ff */
[----:B------:R-:W-:-:S13]  /*16b0*/  ISETP.GE.AND P0, PT, R3, UR4, PT ;  /* 0x0000000403007c0c */ /* 0x000fda000bf06270 */
[----:B------:R-:W-:Y:S05]  /*16c0*/  @P0 BREAK.RELIABLE B1 ;  /* 0x0000000000010942 */ /* 0x000fea0003800100 */
[----:B--2---:R-:W-:-:S05]  /*16d0*/  VIMNMX.U16x2 R7, PT, PT, R6, UR6, PT ;  /* 0x0000000606077c48 */ /* 0x004fca000bfe0200 */
        /* <DEDUP_REMOVED lines=300> */
.L_x_9689:
[----:B------:R-:W0:Y:S02]  /*29a0*/  LDCU.128 UR12, c[0x0][0x580] ;  /* 0x0000b000ff0c77ac */ /* 0x000e240008000c00 */
[----:B0-----:R-:W-:-:S04]  /*29b0*/  IADD3 R6, P0, PT, R4, UR14, RZ ;  /* 0x0000000e04067c10 */ /* 0x001fc8000ff1e0ff */
[----:B------:R-:W-:-:S05]  /*29c0*/  IADD3.X R7, PT, PT, RZ, UR15, RZ, P0, !PT ;  /* 0x0000000fff077c10 */ /* 0x000fca00087fe4ff */
[----:B------:R-:W2:Y:S01]  /*29d0*/  LDG.E.U8 R6, desc[UR8][R6.64] ;  /* 0x0000000806067981 */ /* 0x000ea2000c1e1100 */
[----:B------:R-:W-:Y:S02]  /*29e0*/  IADD3 R4, P0, PT, R5, UR12, RZ ;  /* 0x0000000c05047c10 */ /* 0x000fe4000ff1e0ff */
[----:B------:R-:W-:Y:S02]  /*29f0*/  IADD3 R3, PT, PT, R3, 0x80, RZ ;  /* 0x0000008003037810 */ /* 0x000fe40007ffe0ff */
[----:B------:R-:W-:Y:S02]  /*2a00*/  IADD3.X R5, PT, PT, RZ, UR13, RZ, P0, !PT ;  /* 0x0000000dff057c10 */ /* 0x000fe400087fe4ff */
[----:B--2---:R-:W-:-:S05]  /*2a10*/  VIMNMX.U16x2 R7, PT, PT, R6, UR6, PT ;  /* 0x0000000606077c48 */ /* 0x004fca000bfe0200 */
[----:B------:R0:W-:Y:S02]  /*2a20*/  STG.E.U8 desc[UR8][R4.64], R7 ;  /* 0x0000000704007986 */ /* 0x0001e4000c101108 */
.L_x_9686:
[----:B------:R-:W-:-:S13]  /*2a30*/  ISETP.GE.AND P0, PT, R3, UR4, PT ;  /* 0x0000000403007c0c */ /* 0x000fda000bf06270 */
[----:B------:R-:W-:Y:S05]  /*2a40*/  @P0 BREAK.RELIABLE B1 ;  /* 0x0000000000010942 */ /* 0x000fea0003800100 */
[----:B------:R-:W-:Y:S05]  /*2a50*/  @P0 BRA `(.L_x_9688) ;  /* 0x0000001000d00947 */ /* 0x000fea0003800000 */
[----:B------:R-:W-:Y:S05]  /*2a60*/  BSYNC.RELIABLE B1 ;  /* 0x0000000000017941 */ /* 0x000fea0003800100 */
.L_x_9685:
        /* <DEDUP_REMOVED lines=298> */
.L_x_9690:
        /* <DEDUP_REMOVED lines=9> */
.L_x_9688:
[----:B------:R-:W-:Y:S05]  /*3da0*/  BSYNC.RECONVERGENT B0 ;  /* 0x0000000000007941 */ /* 0x000fea0003800200 */
.L_x_9684:
        /* <DEDUP_REMOVED lines=301> */
.L_x_9691:
[----:B------:R-:W0:Y:S02]  /*5080*/  LDCU.128 UR12, c[0x0][0x580] ;  /* 0x0000b000ff0c77ac */ /* 0x000e240008000c00 */
[----:B0-----:R-:W-:-:S04]  /*5090*/  IADD3 R4, P0, PT, R2, UR14, RZ ;  /* 0x0000000e02047c10 */ /* 0x001fc8000ff1e0ff */
[----:B------:R-:W-:-:S05]  /*50a0*/  IADD3.X R5, PT, PT, RZ, UR15, RZ, P0, !PT ;  /* 0x0000000fff057c10 */ /* 0x000fca00087fe4ff */
[----:B------:R-:W2:Y:S01]  /*50b0*/  LDG.E.U8 R4, desc[UR8][R4.64] ;  /* 0x0000000804047981 */ /* 0x000ea2000c1e1100 */
[----:B------:R-:W-:-:S04]  /*50c0*/  IADD3 R2, P0, PT, R3, UR12, RZ ;  /* 0x0000000c03027c10 */ /* 0x000fc8000ff1e0ff */
[----:B------:R-:W-:Y:S02]  /*50d0*/  IADD3.X R3, PT, PT, RZ, UR13, RZ, P0, !PT ;  /* 0x0000000dff037c10 */ /* 0x000fe400087fe4ff */
[----:B--2---:R-:W-:-:S05]  /*50e0*/  VIMNMX.U16x2 R0, PT, PT, R4, UR6, PT ;  /* 0x0000000604007c48 */ /* 0x004fca000bfe0200 */
[----:B------:R-:W-:Y:S01]  /*50f0*/  STG.E.U8 desc[UR8][R2.64], R0 ;  /* 0x0000000002007986 */ /* 0x000fe2000c101108 */
[----:B------:R-:W-:Y:S05]  /*5100*/  EXIT ;  /* 0x000000000000794d */ /* 0x000fea0003800000 */
.L_x_9692:
        /* <DEDUP_REMOVED lines=15> */
.L_x_37064:


//--------------------- .text._ZN2at6native27unrolled_elementwise_kernelIZZZNS0_21clamp_max_kernel_cudaERNS_18TensorIteratorBaseERKN3c106ScalarEENKUlvE_clEvENKUlvE_clEvEUlhE_St5arrayIPcLm2EELi4E23TrivialOffsetCalculatorILi1EjESF_NS0_6memory15LoadWithoutCastENSG_16StoreWithoutCastEEEviT_T0_T2_T3_T4_T5_ --------------------------
	.section	.text._ZN2at6native27unrolled_elementwise_kernelIZZZNS0_21clamp_max_kernel_cudaERNS_18TensorIteratorBaseERKN3c106ScalarEENKUlvE_clEvENKUlvE_clEvEUlhE_St5arrayIPcLm2EELi4E23TrivialOffsetCalculatorILi1EjESF_NS0_6memory15LoadWithoutCastENSG_16StoreWithoutCastEEEviT_T0_T2_T3_T4_T5_,"ax",@progbits
	.align	128
        .global         _ZN2at6native27unrolled_elementwise_kernelIZZZNS0_21clamp_max_kernel_cudaERNS_18TensorIteratorBaseERKN3c106ScalarEENKUlvE_clEvENKUlvE_clEvEUlhE_St5arrayIPcLm2EELi4E23TrivialOffsetCalculatorILi1EjESF_NS0_6memory15LoadWithoutCastENSG_16StoreWithoutCastEEEviT_T0_T2_T3_T4_T5_
        .type           _ZN2at6native27unrolled_elementwise_kernelIZZZNS0_21clamp_max_kernel_cudaERNS_18TensorIteratorBaseERKN3c106ScalarEENKUlvE_clEvENKUlvE_clEvEUlhE_St5arrayIPcLm2EELi4E23TrivialOffsetCalculatorILi1EjESF_NS0_6memory15LoadWithoutCastENSG_16StoreWithoutCastEEEviT_T0_T2_T3_T4_T5_,@function
        .size           _ZN2at6native27unrolled_elementwise_kernelIZZZNS0_21clamp_max_kernel_cudaERNS_18TensorIteratorBaseERKN3c106ScalarEENKUlvE_clEvENKUlvE_clEvEUlhE_St5arrayIPcLm2EELi4E23TrivialOffsetCalculatorILi1EjESF_NS0_6memory15LoadWithoutCastENSG_16StoreWithoutCastEEEviT_T0_T2_T3_T4_T5_,(.L_x_37065 - _ZN2at6native27unrolled_elementwise_kernelIZZZNS0_21clamp_max_kernel_cudaERNS_18TensorIteratorBaseERKN3c106ScalarEENKUlvE_clEvENKUlvE_clEvEUlhE_St5arrayIPcLm2EELi4E23TrivialOffsetCalculatorILi1EjESF_NS0_6memory15LoadWithoutCastENSG_16StoreWithoutCastEEEviT_T0_T2_T3_T4_T5_)
        .other          _ZN2at6native27unrolled_elementwise_kernelIZZZNS0_21clamp_max_kernel_cudaERNS_18TensorIteratorBaseERKN3c106ScalarEENKUlvE_clEvENKUlvE_clEvEUlhE_St5arrayIPcLm2EELi4E23TrivialOffsetCalculatorILi1EjESF_NS0_6memory15LoadWithoutCastENSG_16StoreWithoutCastEEEviT_T0_T2_T3_T4_T5_,@"STO_CUDA_ENTRY STV_DEFAULT"
_ZN2at6native27unrolled_elementwise_kernelIZZZNS0_21clamp_max_kernel_cudaERNS_18TensorIteratorBaseERKN3c106ScalarEENKUlvE_clEvENKUlvE_clEvEUlhE_St5arrayIPcLm2EELi4E23TrivialOffsetCalculatorILi1EjESF_NS0_6memory15LoadWithoutCastENSG_16StoreWithoutCastEEEviT_T0_T2_T3_T4_T5_:
.text._ZN2at6native27unrolled_elementwise_kernelIZZZNS0_21clamp_max_kernel_cudaERNS_18TensorIteratorBaseERKN3c106ScalarEENKUlvE_clEvENKUlvE_clEvEUlhE_St5arrayIPcLm2EELi4E23TrivialOffsetCalculatorILi1EjESF_NS0_6memory15LoadWithoutCastENSG_16StoreWithoutCastEEEviT_T0_T2_T3_T4_T5_:
        /* <DEDUP_REMOVED lines=37> */
[----:B------:R-:W5:Y:S04]  /*0250*/  @!P2 LDG.E.U8 R13, desc[UR4][R6.64] ;  /* 0x00000004060da981 */ /* 0x000f68000c1e1100 */
[----:B------:R-:W5:Y:S01]  /*0260*/  @!P0 LDG.E.U8 R15, desc[UR4][R2.64] ;  /* 0x00000004020f8981 */ /* 0x000f62000c1e1100 */
[----:B------:R-:W-:Y:S01]  /*0270*/  ISETP.GE.AND P0, PT, R5, R4, PT ;  /* 0x000000040500720c */ /* 0x000fe20003f06270 */
[----:B------:R-:W-:Y:S04]  /*0280*/  BSSY.RECONVERGENT B0, `(.L_x_9693) ;  /* 0x0000022000007945 */ /* 0x000fe80003800200 */
[----:B------:R-:W-:Y:S01]  /*0290*/  BSSY.RELIABLE B1, `(.L_x_9694) ;  /* 0x0000019000017945 */ /* 0x000fe20003800100 */
[----:B----4-:R-:W-:-:S04]  /*02a0*/  LOP3.LUT R12, R12, 0xff, RZ, 0xc0, !PT ;  /* 0x000000ff0c0c7812 */ /* 0x010fc800078ec0ff */
[----:B---3--:R-:W-:Y:S02]  /*02b0*/  VIMNMX.U16x2 R12, PT, PT, R12, UR6, PT ;  /* 0x000000060c0c7c48 */ /* 0x008fe4000bfe0200 */
[----:B--2---:R-:W-:-:S04]  /*02c0*/  LOP3.LUT R14, R14, 0xff, RZ, 0xc0, !PT ;  /* 0x000000ff0e0e7812 */ /* 0x004fc800078ec0ff */
[----:B------:R-:W-:Y:S02]  /*02d0*/  VIMNMX.U16x2 R14, PT, PT, R14, UR6, PT ;  /* 0x000000060e0e7c48 */ /* 0x000fe4000bfe0200 */
[----:B-----5:R-:W-:Y:S02]  /*02e0*/  LOP3.LUT R10, R13, 0xff, RZ, 0xc0, !PT ;  /* 0x000000ff0d0a7812 */ /* 0x020fe400078ec0ff */
[----:B------:R-:W-:Y:S02]  /*02f0*/  LOP3.LUT R16, R15, 0xff, RZ, 0xc0, !PT ;  /* 0x000000ff0f107812 */ /* 0x000fe400078ec0ff */
[----:B------:R-:W-:Y:S02]  /*0300*/  VIMNMX.U16x2 R10, PT, PT, R10, UR6, PT ;  /* 0x000000060a0a7c48 */ /* 0x000fe4000bfe0200 */
[----:B------:R-:W-:Y:S01]  /*0310*/  VIMNMX.U16x2 R16, PT, PT, R16, UR6, PT ;  /* 0x0000000610107c48 */ /* 0x000fe2000bfe0200 */
        /* <DEDUP_REMOVED lines=16> */
.L_x_9695:
[----:B------:R-:W-:Y:S05]  /*0420*/  BSYNC.RELIABLE B1 ;  /* 0x0000000000017941 */ /* 0x000fea0003800100 */
.L_x_9694:
[----:B------:R-:W-:-:S13]  /*0430*/  ISETP.GE.AND P0, PT, R5, R4, PT ;  /* 0x000000040500720c */ /* 0x000fda0003f06270 */
[----:B------:R-:W1:Y:S01]  /*0440*/  @!P0 LDC.64 R6, c[0x0][0x398] ;  /* 0x0000e600ff068b82 */ /* 0x000e620000000a00 */
[----:B0-----:R-:W-:Y:S02]  /*0450*/  @!P0 IMAD R3, R0, 0x200, R5 ;  /* 0x0000020000038824 */ /* 0x001fe400078e0205 */
[----:B------:R-:W-:-:S03]  /*0460*/  @!P0 VIADD R5, R5, 0x80 ;  /* 0x0000008005058836 */ /* 0x000fc60000000000 */
[----:B-1----:R-:W-:-:S05]  /*0470*/  @!P0 IADD3 R2, P1, PT, R3, R6, RZ ;  /* 0x0000000603028210 */ /* 0x002fca0007f3e0ff */
[----:B------:R-:W-:-:S05]  /*0480*/  @!P0 IMAD.X R3, RZ, RZ, R7, P1 ;  /* 0x000000ffff038224 */ /* 0x000fca00008e0607 */
[----:B------:R1:W-:Y:S03]  /*0490*/  @!P0 STG.E.U8 desc[UR4][R2.64], R14 ;  /* 0x0000000e02008986 */ /* 0x0003e6000c101104 */
.L_x_9696:
[----:B------:R-:W-:Y:S05]  /*04a0*/  BSYNC.RECONVERGENT B0 ;  /* 0x0000000000007941 */ /* 0x000fea0003800200 */
.L_x_9693:
        /* <DEDUP_REMOVED lines=9> */
.L_x_9697:
        /* <DEDUP_REMOVED lines=12> */
.L_x_37065:


//--------------------- .text._ZN2at6native29vectorized_elementwise_kernelILi2EZZZNS0_21clamp_max_kernel_cudaERNS_18TensorIteratorBaseERKN3c106ScalarEENKUlvE_clEvENKUlvE_clEvEUlhE_St5arrayIPcLm2EEEEviT0_T1_ --------------------------
	.section	.text._ZN2at6native29vectorized_elementwise_kernelILi2EZZZNS0_21clamp_max_kernel_cudaERNS_18TensorIteratorBaseERKN3c106ScalarEENKUlvE_clEvENKUlvE_clEvEUlhE_St5arrayIPcLm2EEEEviT0_T1_,"ax",@progbits
	.align	128
        .global         _ZN2at6native29vectorized_elementwise_kernelILi2EZZZNS0_21clamp_max_kernel_cudaERNS_18TensorIteratorBaseERKN3c106ScalarEENKUlvE_clEvENKUlvE_clEvEUlhE_St5arrayIPcLm2EEEEviT0_T1_
        .type           _ZN2at6native29vectorized_elementwise_kernelILi2EZZZNS0_21clamp_max_kernel_cudaERNS_18TensorIteratorBaseERKN3c106ScalarEENKUlvE_clEvENKUlvE_clEvEUlhE_St5arrayIPcLm2EEEEviT0_T1_,@function
        .size           _ZN2at6native29vectorized_elementwise_kernelILi2EZZZNS0_21clamp_max_kernel_cudaERNS_18TensorIteratorBaseERKN3c106ScalarEENKUlvE_clEvENKUlvE_clEvEUlhE_St5arrayIPcLm2EEEEviT0_T1_,(.L_x_37066 - _ZN2at6native29vectorized_elementwise_kernelILi2EZZZNS0_21clamp_max_kernel_cudaERNS_18TensorIteratorBaseERKN3c106ScalarEENKUlvE_clEvENKUlvE_clEvEUlhE_St5arrayIPcLm2EEEEviT0_T1_)
        .other          _ZN2at6native29vectorized_elementwise_kernelILi2EZZZNS0_21clamp_max_kernel_cudaERNS_18TensorIteratorBaseERKN3c106ScalarEENKUlvE_clEvENKUlvE_clEvEUlhE_St5arrayIPcLm2EEEEviT0_T1_,@"STO_CUDA_ENTRY STV_DEFAULT"
_ZN2at6native29vectorized_elementwise_kernelILi2EZZZNS0_21clamp_max_kernel_cudaERNS_18TensorIteratorBaseERKN3c106ScalarEENKUlvE_clEvENKUlvE_clEvEUlhE_St5arrayIPcLm2EEEEviT0_T1_:
.text._ZN2at6native29vectorized_elementwise_kernelILi2EZZZNS0_21clamp_max_kernel_cudaERNS_18TensorIteratorBaseERKN3c106ScalarEENKUlvE_clEvENKUlvE_clEvEUlhE_St5arrayIPcLm2EEEEviT0_T1_:
        /* <DEDUP_REMOVED lines=68> */
[----:B------:R-:W4:Y:S01]  /*0440*/  @!P1 LDG.E.U8 R12, desc[UR8][R4.64] ;  /* 0x00000008040c9981 */ /* 0x000f22000c1e1100 */
[----:B0-----:R-:W-:Y:S02]  /*0450*/  @!P6 IADD3 R8, P2, PT, R19, R8, RZ ;  /* 0x000000081308e210 */ /* 0x001fe40007f5e0ff */
[----:B------:R-:W-:Y:S01]  /*0460*/  PRMT R11, RZ, 0x7610, R11 ;  /* 0x00007610ff0b7816 */ /* 0x000fe2000000000b */
[----:B------:R0:W4:Y:S02]  /*0470*/  @!P0 LDG.E.U8 R10, desc[UR8][R6.64] ;  /* 0x00000008060a8981 */ /* 0x000124000c1e1100 */
[----:B------:R-:W-:-:S05]  /*0480*/  @!P6 IMAD.X R9, RZ, RZ, R9, P2 ;  /* 0x000000ffff09e224 */ /* 0x000fca00010e0609 */
[----:B------:R4:W4:Y:S01]  /*0490*/  @!P6 LDG.E.U8 R11, desc[UR8][R8.64] ;  /* 0x00000008080be981 */ /* 0x000922000c1e1100 */
[----:B------:R-:W-:Y:S01]  /*04a0*/  ISETP.GE.U32.AND P0, PT, R0, UR5, PT ;  /* 0x0000000500007c0c */ /* 0x000fe2000bf06070 */
[----:B------:R-:W-:Y:S04]  /*04b0*/  BSSY.RECONVERGENT B0, `(.L_x_9699) ;  /* 0x000004a000007945 */ /* 0x000fe80003800200 */
[----:B------:R-:W-:Y:S01]  /*04c0*/  BSSY.RELIABLE B1, `(.L_x_9700) ;  /* 0x0000041000017945 */ /* 0x000fe20003800100 */
[----:B--2---:R-:W-:-:S04]  /*04d0*/  LOP3.LUT R2, R15, 0xff, RZ, 0xc0, !PT ;  /* 0x000000ff0f027812 */ /* 0x004fc800078ec0ff */
[----:B0-----:R-:W-:Y:S02]  /*04e0*/  VIMNMX.U16x2 R7, PT, PT, R2, UR10, PT ;  /* 0x0000000a02077c48 */ /* 0x001fe4000bfe0200 */
[----:B------:R-:W-:-:S04]  /*04f0*/  LOP3.LUT R16, R16, 0xff, RZ, 0xc0, !PT ;  /* 0x000000ff10107812 */ /* 0x000fc800078ec0ff */
[----:B------:R-:W-:Y:S02]  /*0500*/  VIMNMX.U16x2 R2, PT, PT, R16, UR10, PT ;  /* 0x0000000a10027c48 */ /* 0x000fe4000bfe0200 */
[----:B---3--:R-:W-:-:S04]  /*0510*/  LOP3.LUT R18, R18, 0xff, RZ, 0xc0, !PT ;  /* 0x000000ff12127812 */ /* 0x008fc800078ec0ff */
[----:B------:R-:W-:Y:S02]  /*0520*/  VIMNMX.U16x2 R3, PT, PT, R18, UR10, PT ;  /* 0x0000000a12037c48 */ /* 0x000fe4000bfe0200 */
[----:B------:R-:W-:Y:S02]  /*0530*/  LOP3.LUT R20, R20, 0xff, RZ, 0xc0, !PT ;  /* 0x000000ff14147812 */ /* 0x000fe400078ec0ff */
[----:B-----5:R-:W-:Y:S02]  /*0540*/  LOP3.LUT R6, R21, 0xff, RZ, 0xc0, !PT ;  /* 0x000000ff15067812 */ /* 0x020fe400078ec0ff */
[----:B------:R-:W-:Y:S02]  /*0550*/  VIMNMX.U16x2 R5, PT, PT, R20, UR10, PT ;  /* 0x0000000a14057c48 */ /* 0x000fe4000bfe0200 */
[----:B----4-:R-:W-:Y:S02]  /*0560*/  LOP3.LUT R8, R12, 0xff, RZ, 0xc0, !PT ;  /* 0x000000ff0c087812 */ /* 0x010fe400078ec0ff */
[----:B------:R-:W-:-:S02]  /*0570*/  LOP3.LUT R10, R10, 0xff, RZ, 0xc0, !PT ;  /* 0x000000ff0a0a7812 */ /* 0x000fc400078ec0ff */
[----:B------:R-:W-:Y:S02]  /*0580*/  VIMNMX.U16x2 R6, PT, PT, R6, UR10, PT ;  /* 0x0000000a06067c48 */ /* 0x000fe4000bfe0200 */
[----:B------:R-:W-:Y:S02]  /*0590*/  LOP3.LUT R4, R11, 0xff, RZ, 0xc0, !PT ;  /* 0x000000ff0b047812 */ /* 0x000fe400078ec0ff */
[----:B------:R-:W-:Y:S02]  /*05a0*/  VIMNMX.U16x2 R8, PT, PT, R8, UR10, PT ;  /* 0x0000000a08087c48 */ /* 0x000fe4000bfe0200 */
[----:B------:R-:W-:Y:S02]  /*05b0*/  VIMNMX.U16x2 R9, PT, PT, R10, UR10, PT ;  /* 0x0000000a0a097c48 */ /* 0x000fe4000bfe0200 */
[----:B------:R-:W-:Y:S01]  /*05c0*/  VIMNMX.U16x2 R4, PT, PT, R4, UR10, PT ;  /* 0x0000000a04047c48 */ /* 0x000fe2000bfe0200 */
        /* <DEDUP_REMOVED lines=15> */
.L_x_9701:
        /* <DEDUP_REMOVED lines=8> */
.L_x_9702:
        /* <DEDUP_REMOVED lines=8> */
.L_x_9703:
        /* <DEDUP_REMOVED lines=8> */
.L_x_9704:
        /* <DEDUP_REMOVED lines=9> */
.L_x_9705:
[----:B------:R-:W-:Y:S05]  /*08d0*/  BSYNC.RELIABLE B1 ;  /* 0x0000000000017941 */ /* 0x000fea0003800100 */
.L_x_9700:
[----:B------:R-:W-:-:S13]  /*08e0*/  ISETP.GE.U32.AND P0, PT, R0, UR5, PT ;  /* 0x0000000500007c0c */ /* 0x000fda000bf06070 */
[----:B0-----:R-:W0:Y:S01]  /*08f0*/  @!P0 LDC.64 R6, c[0x0][0x398] ;  /* 0x0000e600ff068b82 */ /* 0x001e220000000a00 */
[C---:B-12---:R-:W-:Y:S02]  /*0900*/  @!P0 VIADD R3, R0.reuse, UR4 ;  /* 0x0000000400038c36 */ /* 0x046fe40008000000 */
[----:B------:R-:W-:-:S03]  /*0910*/  @!P0 VIADD R0, R0, 0x80 ;  /* 0x0000008000008836 */ /* 0x000fc60000000000 */
[----:B0-----:R-:W-:-:S05]  /*0920*/  @!P0 IADD3 R2, P1, PT, R3, R6, RZ ;  /* 0x0000000603028210 */ /* 0x001fca0007f3e0ff */
[----:B------:R-:W-:-:S05]  /*0930*/  @!P0 IMAD.X R3, RZ, RZ, R7, P1 ;  /* 0x000000ffff038224 */ /* 0x000fca00008e0607 */
[----:B------:R3:W-:Y:S03]  /*0940*/  @!P0 STG.E.U8 desc[UR8][R2.64], R9 ;  /* 0x0000000902008986 */ /* 0x0007e6000c101108 */
.L_x_9706:
[----:B------:R-:W-:Y:S05]  /*0950*/  BSYNC.RECONVERGENT B0 ;  /* 0x0000000000007941 */ /* 0x000fea0003800200 */
.L_x_9699:
        /* <DEDUP_REMOVED lines=9> */
.L_x_9698:
        /* <DEDUP_REMOVED lines=14> */
[----:B------:R-:W-:-:S04]  /*0ad0*/  IMAD.U32 R2, RZ, RZ, UR6 ;  /* 0x00000006ff027e24 */ /* 0x000fc8000f8e00ff */
[----:B------:R-:W-:Y:S02]  /*0ae0*/  IMAD.U32 R3, RZ, RZ, UR7 ;  /* 0x00000007ff037e24 */ /* 0x000fe4000f8e00ff */
[----:B------:R-:W-:Y:S01]  /*0af0*/  IMAD.WIDE.U32 R2, R11, 0x2, R2 ;  /* 0x000000020b027825 */ /* 0x000fe200078e0002 */
[C---:B--2---:R-:W-:Y:S02]  /*0b00*/  PRMT R0, R6.reuse, 0x7770, RZ ;  /* 0x0000777006007816 */ /* 0x044fe400000000ff */
[----:B------:R-:W-:Y:S02]  /*0b10*/  PRMT R6, R6, 0x7771, RZ ;  /* 0x0000777106067816 */ /* 0x000fe400000000ff */
[----:B---3--:R-:W-:Y:S02]  /*0b20*/  PRMT R8, R10, 0x7770, RZ ;  /* 0x000077700a087816 */ /* 0x008fe400000000ff */
[----:B-1----:R-:W-:Y:S02]  /*0b30*/  VIMNMX.U16x2 R5, PT, PT, R0, UR10, PT ;  /* 0x0000000a00057c48 */ /* 0x002fe4000bfe0200 */
[----:B------:R-:W-:-:S02]  /*0b40*/  VIMNMX.U16x2 R11, PT, PT, R6, UR10, PT ;  /* 0x0000000a060b7c48 */ /* 0x000fc4000bfe0200 */
[----:B------:R-:W-:Y:S02]  /*0b50*/  VIMNMX.U16x2 R12, PT, PT, R8, UR10, PT ;  /* 0x0000000a080c7c48 */ /* 0x000fe4000bfe0200 */
[C---:B----4-:R-:W-:Y:S02]  /*0b60*/  PRMT R0, R7.reuse, 0x7770, RZ ;  /* 0x0000777007007816 */ /* 0x050fe400000000ff */
[----:B------:R-:W-:Y:S02]  /*0b70*/  PRMT R10, R10, 0x7771, RZ ;  /* 0x000077710a0a7816 */ /* 0x000fe400000000ff */
[----:B------:R-:W-:Y:S02]  /*0b80*/  PRMT R4, R7, 0x7771, RZ ;  /* 0x0000777107047816 */ /* 0x000fe400000000ff */
[C---:B-----5:R-:W-:Y:S02]  /*0b90*/  PRMT R6, R9.reuse, 0x7770, RZ ;  /* 0x0000777009067816 */ /* 0x060fe400000000ff */
[----:B------:R-:W-:-:S02]  /*0ba0*/  PRMT R8, R9, 0x7771, RZ ;  /* 0x0000777109087816 */ /* 0x000fc400000000ff */
[----:B------:R-:W-:Y:S02]  /*0bb0*/  VIMNMX.U16x2 R9, PT, PT, R0, UR10, PT ;  /* 0x0000000a00097c48 */ /* 0x000fe4000bfe0200 */
[----:B------:R-:W-:Y:S02]  /*0bc0*/  VIMNMX.U16x2 R10, PT, PT, R10, UR10, PT ;  /* 0x0000000a0a0a7c48 */ /* 0x000fe4000bfe0200 */
[----:B------:R-:W-:Y:S02]  /*0bd0*/  VIMNMX.U16x2 R13, PT, PT, R4, UR10, PT ;  /* 0x0000000a040d7c48 */ /* 0x000fe4000bfe0200 */
[----:B------:R-:W-:Y:S02]  /*0be0*/  VIMNMX.U16x2 R14, PT, PT, R6, UR10, PT ;  /* 0x0000000a060e7c48 */ /* 0x000fe4000bfe0200 */
[----:B------:R-:W-:Y:S02]  /*0bf0*/  VIMNMX.U16x2 R15, PT, PT, R8, UR10, PT ;  /* 0x0000000a080f7c48 */ /* 0x000fe4000bfe0200 */
[----:B------:R-:W-:-:S02]  /*0c00*/  PRMT R0, R5, 0x7610, R0 ;  /* 0x0000761005007816 */ /* 0x000fc40000000000 */
[----:B------:R-:W-:Y:S02]  /*0c10*/  PRMT R5, R11, 0x7610, R5 ;  /* 0x000076100b057816 */ /* 0x000fe40000000005 */
[----:B------:R-:W-:Y:S02]  /*0c20*/  PRMT R6, R9, 0x7610, R6 ;  /* 0x0000761009067816 */ /* 0x000fe40000000006 */
[----:B------:R-:W-:Y:S02]  /*0c30*/  PRMT R4, R12, 0x7610, R4 ;  /* 0x000076100c047816 */ /* 0x000fe40000000004 */
[----:B------:R-:W-:Y:S02]  /*0c40*/  PRMT R7, R10, 0x7610, R7 ;  /* 0x000076100a077816 */ /* 0x000fe40000000007 */
[----:B------:R-:W-:Y:S02]  /*0c50*/  PRMT R9, R13, 0x7610, R9 ;  /* 0x000076100d097816 */ /* 0x000fe40000000009 */
[----:B------:R-:W-:-:S02]  /*0c60*/  PRMT R8, R14, 0x7610, R8 ;  /* 0x000076100e087816 */ /* 0x000fc40000000008 */
[----:B------:R-:W-:Y:S02]  /*0c70*/  PRMT R11, R15, 0x7610, R11 ;  /* 0x000076100f0b7816 */ /* 0x000fe4000000000b */
[----:B------:R-:W-:Y:S02]  /*0c80*/  PRMT R5, R5, 0x7604, R0 ;  /* 0x0000760405057816 */ /* 0x000fe40000000000 */
[----:B------:R-:W-:Y:S02]  /*0c90*/  PRMT R7, R7, 0x7604, R4 ;  /* 0x0000760407077816 */ /* 0x000fe40000000004 */
[----:B------:R-:W-:Y:S01]  /*0ca0*/  PRMT R9, R9, 0x7604, R6 ;  /* 0x0000760409097816 */ /* 0x000fe20000000006 */
[----:B------:R-:W-:Y:S01]  /*0cb0*/  STG.E.U16 desc[UR8][R2.64], R5 ;  /* 0x0000000502007986 */ /* 0x000fe2000c101508 */
[----:B------:R-:W-:-:S03]  /*0cc0*/  PRMT R11, R11, 0x7604, R8 ;  /* 0x000076040b0b7816 */ /* 0x000fc60000000008 */
[----:B------:R-:W-:Y:S04]  /*0cd0*/  STG.E.U16 desc[UR8][R2.64+0x100], R7 ;  /* 0x0001000702007986 */ /* 0x000fe8000c101508 */
[----:B------:R-:W-:Y:S04]  /*0ce0*/  STG.E.U16 desc[UR8][R2.64+0x200], R9 ;  /* 0x0002000902007986 */ /* 0x000fe8000c101508 */
[----:B------:R-:W-:Y:S01]  /*0cf0*/  STG.E.U16 desc[UR8][R2.64+0x300], R11 ;  /* 0x0003000b02007986 */ /* 0x000fe2000c101508 */
[----:B------:R-:W-:Y:S05]  /*0d00*/  EXIT ;  /* 0x000000000000794d */ /* 0x000fea0003800000 */
.L_x_9707:
        /* <DEDUP_REMOVED lines=15> */
.L_x_37066:


//--------------------- .text._ZN2at6native29vectorized_elementwise_kernelILi4EZZZNS0_21clamp_max_kernel_cudaERNS_18TensorIteratorBaseERKN3c106ScalarEENKUlvE_clEvENKUlvE_clEvEUlhE_St5arrayIPcLm2EEEEviT0_T1_ --------------------------
	.section	.text._ZN2at6native29vectorized_elementwise_kernelILi4EZZZNS0_21clamp_max_kernel_cudaERNS_18TensorIteratorBaseERKN3c106ScalarEENKUlvE_clEvENKUlvE_clEvEUlhE_St5arrayIPcLm2EEEEviT0_T1_,"ax",@progbits
	.align	128
        .global         _ZN2at6native29vectorized_elementwise_kernelILi4EZZZNS0_21clamp_max_kernel_cudaERNS_18TensorIteratorBaseERKN3c106ScalarEENKUlvE_clEvENKUlvE_clEvEUlhE_St5arrayIPcLm2EEEEviT0_T1_
        .type           _ZN2at6native29vectorized_elementwise_kernelILi4EZZZNS0_21clamp_max_kernel_cudaERNS_18TensorIteratorBaseERKN3c106ScalarEENKUlvE_clEvENKUlvE_clEvEUlhE_St5arrayIPcLm2EEEEviT0_T1_,@function
        .size           _ZN2at6native29vectorized_elementwise_kernelILi4EZZZNS0_21clamp_max_kernel_cudaERNS_18TensorIteratorBaseERKN3c106ScalarEENKUlvE_clEvENKUlvE_clEvEUlhE_St5arrayIPcLm2EEEEviT0_T1_,(.L_x_37067 - _ZN2at6native29vectorized_elementwise_kernelILi4EZZZNS0_21clamp_max_kernel_cudaERNS_18TensorIteratorBaseERKN3c106ScalarEENKUlvE_clEvENKUlvE_clEvEUlhE_St5arrayIPcLm2EEEEviT0_T1_)
        .other          _ZN2at6native29vectorized_elementwise_kernelILi4EZZZNS0_21clamp_max_kernel_cudaERNS_18TensorIteratorBaseERKN3c106ScalarEENKUlvE_clEvENKUlvE_clEvEUlhE_St5arrayIPcLm2EEEEviT0_T1_,@"STO_CUDA_ENTRY STV_DEFAULT"
_ZN2at6native29vectorized_elementwise_kernelILi4EZZZNS0_21clamp_max_kernel_cudaERNS_18TensorIteratorBaseERKN3c106ScalarEENKUlvE_clEvENKUlvE_clEvEUlhE_St5arrayIPcLm2EEEEviT0_T1_:
.text._ZN2at6native29vectorized_elementwise_kernelILi4EZZZNS0_21clamp_max_kernel_cudaERNS_18TensorIteratorBaseERKN3c106ScalarEENKUlvE_clEvENKUlvE_clEvEUlhE_St5arrayIPcLm2EEEEviT0_T1_:
        /* <DEDUP_REMOVED lines=108> */
.L_x_9711:
        /* <DEDUP_REMOVED lines=8> */
.L_x_9712:
        /* <DEDUP_REMOVED lines=8> */
.L_x_9713:
        /* <DEDUP_REMOVED lines=8> */
.L_x_9714:
        /* <DEDUP_REMOVED lines=9> */
.L_x_9715:
[----:B------:R-:W-:Y:S05]  /*08d0*/  BSYNC.RELIABLE B1 ;  /* 0x0000000000017941 */ /* 0x000fea0003800100 */
.L_x_9710:
[----:B------:R-:W-:-:S13]  /*08e0*/  ISETP.GE.U32.AND P0, PT, R0, UR5, PT ;  /* 0x0000000500007c0c */ /* 0x000fda000bf06070 */
[----:B0-----:R-:W0:Y:S01]  /*08f0*/  @!P0 LDC.64 R6, c[0x0][0x398] ;  /* 0x0000e600ff068b82 */ /* 0x001e220000000a00 */
[C---:B-12---:R-:W-:Y:S02]  /*0900*/  @!P0 VIADD R3, R0.reuse, UR4 ;  /* 0x0000000400038c36 */ /* 0x046fe40008000000 */
[----:B------:R-:W-:-:S03]  /*0910*/  @!P0 VIADD R0, R0, 0x80 ;  /* 0x0000008000008836 */ /* 0x000fc60000000000 */
[----:B0-----:R-:W-:-:S05]  /*0920*/  @!P0 IADD3 R2, P1, PT, R3, R6, RZ ;  /* 0x0000000603028210 */ /* 0x001fca0007f3e0ff */
[----:B------:R-:W-:-:S05]  /*0930*/  @!P0 IMAD.X R3, RZ, RZ, R7, P1 ;  /* 0x000000ffff038224 */ /* 0x000fca00008e0607 */
[----:B------:R3:W-:Y:S03]  /*0940*/  @!P0 STG.E.U8 desc[UR8][R2.64], R9 ;  /* 0x0000000902008986 */ /* 0x0007e6000c101108 */
.L_x_9716:
[----:B------:R-:W-:Y:S05]  /*0950*/  BSYNC.RECONVERGENT B0 ;  /* 0x0000000000007941 */ /* 0x000fea0003800200 */
.L_x_9709:
        /* <DEDUP_REMOVED lines=9> */
.L_x_9708:
        /* <DEDUP_REMOVED lines=8> */
[----:B------:R-:W2:Y:S04]  /*0a70*/  LDG.E R0, desc[UR8][R2.64] ;  /* 0x0000000802007981 */ /* 0x000ea8000c1e1900 */
[----:B------:R1:W3:Y:S01]  /*0a80*/  LDG.E R7, desc[UR8][R2.64+0x200] ;  /* 0x0002000802077981 */ /* 0x0002e2000c1e1900 */
[----:B0-----:R-:W-:-:S04]  /*0a90*/  UIADD3 UR6, UP0, UPT, UR4, UR6, URZ ;  /* 0x0000000604067290 */ /* 0x001fc8000ff1e0ff */
[----:B------:R-:W-:Y:S01]  /*0aa0*/  UIADD3.X UR7, UPT, UPT, URZ, UR7, URZ, UP0, !UPT ;  /* 0x00000007ff077290 */ /* 0x000fe200087fe4ff */
[C---:B--2---:R-:W-:Y:S02]  /*0ab0*/  PRMT R4, R0.reuse, 0x7770, RZ ;  /* 0x0000777000047816 */ /* 0x044fe400000000ff */
[----:B------:R-:W-:Y:S02]  /*0ac0*/  PRMT R6, R0, 0x7772, RZ ;  /* 0x0000777200067816 */ /* 0x000fe400000000ff */
[----:B-1----:R-:W-:Y:S02]  /*0ad0*/  VIMNMX.U16x2 R3, PT, PT, R4, UR10, PT ;  /* 0x0000000a04037c48 */ /* 0x002fe4000bfe0200 */
[C---:B------:R-:W-:Y:S02]  /*0ae0*/  PRMT R4, R0.reuse, 0x7771, RZ ;  /* 0x0000777100047816 */ /* 0x040fe400000000ff */
[----:B------:R-:W-:Y:S02]  /*0af0*/  PRMT R0, R0, 0x7773, RZ ;  /* 0x0000777300007816 */ /* 0x000fe400000000ff */
[----:B------:R-:W-:-:S02]  /*0b00*/  VIMNMX.U16x2 R9, PT, PT, R4, UR10, PT ;  /* 0x0000000a04097c48 */ /* 0x000fc4000bfe0200 */
[----:B------:R-:W-:Y:S02]  /*0b10*/  VIMNMX.U16x2 R10, PT, PT, R0, UR10, PT ;  /* 0x0000000a000a7c48 */ /* 0x000fe4000bfe0200 */
[C---:B---3--:R-:W-:Y:S02]  /*0b20*/  PRMT R0, R7.reuse, 0x7771, RZ ;  /* 0x0000777107007816 */ /* 0x048fe400000000ff */
[C---:B------:R-:W-:Y:S02]  /*0b30*/  PRMT R2, R7.reuse, 0x7772, RZ ;  /* 0x0000777207027816 */ /* 0x040fe400000000ff */
[C---:B------:R-:W-:Y:S02]  /*0b40*/  PRMT R4, R7.reuse, 0x7773, RZ ;  /* 0x0000777307047816 */ /* 0x040fe400000000ff */
[----:B------:R-:W-:Y:S02]  /*0b50*/  VIMNMX.U16x2 R11, PT, PT, R0, UR10, PT ;  /* 0x0000000a000b7c48 */ /* 0x000fe4000bfe0200 */
[----:B------:R-:W-:-:S02]  /*0b60*/  PRMT R8, R7, 0x7770, RZ ;  /* 0x0000777007087816 */ /* 0x000fc400000000ff */
[----:B------:R-:W-:Y:S02]  /*0b70*/  VIMNMX.U16x2 R2, PT, PT, R2, UR10, PT ;  /* 0x0000000a02027c48 */ /* 0x000fe4000bfe0200 */
[----:B------:R-:W-:Y:S02]  /*0b80*/  VIMNMX.U16x2 R12, PT, PT, R4, UR10, PT ;  /* 0x0000000a040c7c48 */ /* 0x000fe4000bfe0200 */
[----:B------:R-:W-:Y:S02]  /*0b90*/  PRMT R4, R9, 0x7610, R4 ;  /* 0x0000761009047816 */ /* 0x000fe40000000004 */
[----:B------:R-:W-:Y:S02]  /*0ba0*/  PRMT R7, R10, 0x7610, R7 ;  /* 0x000076100a077816 */ /* 0x000fe40000000007 */
[----:B------:R-:W-:Y:S02]  /*0bb0*/  PRMT R9, R11, 0x7610, R9 ;  /* 0x000076100b097816 */ /* 0x000fe40000000009 */
[----:B------:R-:W-:-:S02]  /*0bc0*/  VIMNMX.U16x2 R6, PT, PT, R6, UR10, PT ;  /* 0x0000000a06067c48 */ /* 0x000fc4000bfe0200 */
[----:B------:R-:W-:Y:S02]  /*0bd0*/  VIMNMX.U16x2 R8, PT, PT, R8, UR10, PT ;  /* 0x0000000a08087c48 */ /* 0x000fe4000bfe0200 */
        /* <DEDUP_REMOVED lines=23> */
.L_x_9717:
        /* <DEDUP_REMOVED lines=11> */
.L_x_37067:


//--------------------- .text._ZN2at6native29vectorized_elementwise_kernelILi8EZZZNS0_21clamp_max_kernel_cudaERNS_18TensorIteratorBaseERKN3c106ScalarEENKUlvE_clEvENKUlvE_clEvEUlhE_St5arrayIPcLm2EEEEviT0_T1_ --------------------------
	.section	.text._ZN2at6native29vectorized_elementwise_kernelILi8EZZZNS0_21clamp_max_kernel_cudaERNS_18TensorIteratorBaseERKN3c106ScalarEENKUlvE_clEvENKUlvE_clEvEUlhE_St5arrayIPcLm2EEEEviT0_T1_,"ax",@progbits
	.align	128
        .global         _ZN2at6native29vectorized_elementwise_kernelILi8EZZZNS0_21clamp_max_kernel_cudaERNS_18TensorIteratorBaseERKN3c106ScalarEENKUlvE_clEvENKUlvE_clEvEUlhE_St5arrayIPcLm2EEEEviT0_T1_
        .type           _ZN2at6native29vectorized_elementwise_kernelILi8EZZZNS0_21clamp_max_kernel_cudaERNS_18TensorIteratorBaseERKN3c106ScalarEENKUlvE_clEvENKUlvE_clEvEUlhE_St5arrayIPcLm2EEEEviT0_T1_,@function
        .size           _ZN2at6native29vectorized_elementwise_kernelILi8EZZZNS0_21clamp_max_kernel_cudaERNS_18TensorIteratorBaseERKN3c106ScalarEENKUlvE_clEvENKUlvE_clEvEUlhE_St5arrayIPcLm2EEEEviT0_T1_,(.L_x_37068 - _ZN2at6native29vectorized_elementwise_kernelILi8EZZZNS0_21clamp_max_kernel_cudaERNS_18TensorIteratorBaseERKN3c106ScalarEENKUlvE_clEvENKUlvE_clEvEUlhE_St5arrayIPcLm2EEEEviT0_T1_)
        .other          _ZN2at6native29vectorized_elementwise_kernelILi8EZZZNS0_21clamp_max_kernel_cudaERNS_18TensorIteratorBaseERKN3c106ScalarEENKUlvE_clEvENKUlvE_clEvEUlhE_St5arrayIPcLm2EEEEviT0_T1_,@"STO_CUDA_ENTRY STV_DEFAULT"
_ZN2at6native29vectorized_elementwise_kernelILi8EZZZNS0_21clamp_max_kernel_cudaERNS_18TensorIteratorBaseERKN3c106ScalarEENKUlvE_clEvENKUlvE_clEvEUlhE_St5arrayIPcLm2EEEEviT0_T1_:
.text._ZN2at6native29vectorized_elementwise_kernelILi8EZZZNS0_21clamp_max_kernel_cudaERNS_18TensorIteratorBaseERKN3c106ScalarEENKUlvE_clEvENKUlvE_clEvEUlhE_St5arrayIPcLm2EEEEviT0_T1_:
        /* <DEDUP_REMOVED lines=108> */
.L_x_9721:
        /* <DEDUP_REMOVED lines=8> */
.L_x_9722:
        /* <DEDUP_REMOVED lines=8> */
.L_x_9723:
        /* <DEDUP_REMOVED lines=8> */
.L_x_9724:
        /* <DEDUP_REMOVED lines=9> */
.L_x_9725:
[----:B------:R-:W-:Y:S05]  /*08d0*/  BSYNC.RELIABLE B1 ;  /* 0x0000000000017941 */ /* 0x000fea0003800100 */
.L_x_9720:
[----:B------:R-:W-:-:S13]  /*08e0*/  ISETP.GE.U32.AND P0, PT, R0, UR5, PT ;  /* 0x0000000500007c0c */ /* 0x000fda000bf06070 */
[----:B0-----:R-:W0:Y:S01]  /*08f0*/  @!P0 LDC.64 R6, c[0x0][0x398] ;  /* 0x0000e600ff068b82 */ /* 0x001e220000000a00 */
[C---:B-12---:R-:W-:Y:S02]  /*0900*/  @!P0 VIADD R3, R0.reuse, UR4 ;  /* 0x0000000400038c36 */ /* 0x046fe40008000000 */
[----:B------:R-:W-:-:S03]  /*0910*/  @!P0 VIADD R0, R0, 0x80 ;  /* 0x0000008000008836 */ /* 0x000fc60000000000 */
[----:B0-----:R-:W-:-:S05]  /*0920*/  @!P0 IADD3 R2, P1, PT, R3, R6, RZ ;  /* 0x0000000603028210 */ /* 0x001fca0007f3e0ff */
[----:B------:R-:W-:-:S05]  /*0930*/  @!P0 IMAD.X R3, RZ, RZ, R7, P1 ;  /* 0x000000ffff038224 */ /* 0x000fca00008e0607 */
[----:B------:R3:W-:Y:S03]  /*0940*/  @!P0 STG.E.U8 desc[UR8][R2.64], R9 ;  /* 0x0000000902008986 */ /* 0x0007e6000c101108 */
.L_x_9726:
[----:B------:R-:W-:Y:S05]  /*0950*/  BSYNC.RECONVERGENT B0 ;  /* 0x0000000000007941 */ /* 0x000fea0003800200 */
.L_x_9719:
        /* <DEDUP_REMOVED lines=9> */
.L_x_9718:
[----:B------:R-:W0:Y:S01]  /*09f0*/  LDCU.64 UR6, c[0x0][0x3a0] ;  /* 0x00007400ff0677ac */ /* 0x000e220008000a00 */
[----:B------:R-:W1:Y:S01]  /*0a00*/  S2R R5, SR_TID.X ;  /* 0x0000000000057919 */ /* 0x000e620000002100 */
[----:B0-----:R-:W-:-:S04]  /*0a10*/  UIADD3 UR6, UP0, UPT, UR4, UR6, URZ ;  /* 0x0000000604067290 */ /* 0x001fc8000ff1e0ff */
[----:B------:R-:W-:Y:S02]  /*0a20*/  UIADD3.X UR7, UPT, UPT, URZ, UR7, URZ, UP0, !UPT ;  /* 0x00000007ff077290 */ /* 0x000fe400087fe4ff */
[----:B------:R-:W-:-:S04]  /*0a30*/  IMAD.U32 R2, RZ, RZ, UR6 ;  /* 0x00000006ff027e24 */ /* 0x000fc8000f8e00ff */
[----:B------:R-:W-:Y:S02]  /*0a40*/  IMAD.U32 R3, RZ, RZ, UR7 ;  /* 0x00000007ff037e24 */ /* 0x000fe4000f8e00ff */
[----:B-1----:R-:W-:-:S03]  /*0a50*/  IMAD.WIDE.U32 R2, R5, 0x8, R2 ;  /* 0x0000000805027825 */ /* 0x002fc600078e0002 */
[----:B------:R-:W0:Y:S03]  /*0a60*/  LDCU.64 UR6, c[0x0][0x398] ;  /* 0x00007300ff0677ac */ /* 0x000e260008000a00 */
[----:B------:R-:W2:Y:S01]  /*0a70*/  LDG.E.64 R2, desc[UR8][R2.64] ;  /* 0x0000000802027981 */ /* 0x000ea2000c1e1b00 */
[----:B0-----:R-:W-:-:S04]  /*0a80*/  UIADD3 UR6, UP0, UPT, UR4, UR6, URZ ;  /* 0x0000000604067290 */ /* 0x001fc8000ff1e0ff */
[----:B------:R-:W-:Y:S01]  /*0a90*/  UIADD3.X UR7, UPT, UPT, URZ, UR7, URZ, UP0, !UPT ;  /* 0x00000007ff077290 */ /* 0x000fe200087fe4ff */
[C---:B--2---:R-:W-:Y:S02]  /*0aa0*/  PRMT R0, R2.reuse, 0x7773, RZ ;  /* 0x0000777302007816 */ /* 0x044fe400000000ff */
[----:B------:R-:W-:Y:S02]  /*0ab0*/  PRMT R4, R2, 0x7772, RZ ;  /* 0x0000777202047816 */ /* 0x000fe400000000ff */
[----:B------:R-:W-:Y:S02]  /*0ac0*/  VIMNMX.U16x2 R7, PT, PT, R0, UR10, PT ;  /* 0x0000000a00077c48 */ /* 0x000fe4000bfe0200 */
[----:B------:R-:W-:Y:S02]  /*0ad0*/  PRMT R0, R3, 0x7772, RZ ;  /* 0x0000777203007816 */ /* 0x000fe400000000ff */
[C---:B------:R-:W-:Y:S02]  /*0ae0*/  PRMT R8, R2.reuse, 0x7770, RZ ;  /* 0x0000777002087816 */ /* 0x040fe400000000ff */
[----:B------:R-:W-:-:S02]  /*0af0*/  PRMT R6, R2, 0x7771, RZ ;  /* 0x0000777102067816 */ /* 0x000fc400000000ff */
[----:B------:R-:W-:Y:S02]  /*0b00*/  VIMNMX.U16x2 R10, PT, PT, R4, UR10, PT ;  /* 0x0000000a040a7c48 */ /* 0x000fe4000bfe0200 */
[----:B------:R-:W-:Y:S02]  /*0b10*/  VIMNMX.U16x2 R11, PT, PT, R0, UR10, PT ;  /* 0x0000000a000b7c48 */ /* 0x000fe4000bfe0200 */
[C---:B------:R-:W-:Y:S02]  /*0b20*/  PRMT R4, R3.reuse, 0x7770, RZ ;  /* 0x0000777003047816 */ /* 0x040fe400000000ff */
[C---:B------:R-:W-:Y:S02]  /*0b30*/  PRMT R2, R3.reuse, 0x7771, RZ ;  /* 0x0000777103027816 */ /* 0x040fe400000000ff */
[----:B------:R-:W-:Y:S02]  /*0b40*/  PRMT R0, R3, 0x7773, RZ ;  /* 0x0000777303007816 */ /* 0x000fe400000000ff */
[----:B------:R-:W-:-:S02]  /*0b50*/  VIMNMX.U16x2 R8, PT, PT, R8, UR10, PT ;  /* 0x0000000a08087c48 */ /* 0x000fc4000bfe0200 */
[----:B------:R-:W-:Y:S02]  /*0b60*/  VIMNMX.U16x2 R9, PT, PT, R6, UR10, PT ;  /* 0x0000000a06097c48 */ /* 0x000fe4000bfe0200 */
[----:B------:R-:W-:Y:S02]  /*0b70*/  VIMNMX.U16x2 R3, PT, PT, R4, UR10, PT ;  /* 0x0000000a04037c48 */ /* 0x000fe4000bfe0200 */
[----:B------:R-:W-:Y:S02]  /*0b80*/  VIMNMX.U16x2 R2, PT, PT, R2, UR10, PT ;  /* 0x0000000a02027c48 */ /* 0x000fe4000bfe0200 */
[----:B------:R-:W-:Y:S02]  /*0b90*/  VIMNMX.U16x2 R12, PT, PT, R0, UR10, PT ;  /* 0x0000000a000c7c48 */ /* 0x000fe4000bfe0200 */
[----:B------:R-:W-:Y:S02]  /*0ba0*/  PRMT R6, R10, 0x7610, R6 ;  /* 0x000076100a067816 */ /* 0x000fe40000000006 */
[----:B------:R-:W-:-:S02]  /*0bb0*/  PRMT R4, R9, 0x7610, R4 ;  /* 0x0000761009047816 */ /* 0x000fc40000000004 */
[----:B------:R-:W-:Y:S02]  /*0bc0*/  PRMT R0, R8, 0x7610, R0 ;  /* 0x0000761008007816 */ /* 0x000fe40000000000 */
[----:B------:R-:W-:Y:S02]  /*0bd0*/  PRMT R10, R11, 0x7610, R10 ;  /* 0x000076100b0a7816 */ /* 0x000fe4000000000a */
[----:B------:R-:W-:Y:S02]  /*0be0*/  PRMT R11, R12, 0x7610, R11 ;  /* 0x000076100c0b7816 */ /* 0x000fe4000000000b */
[----:B------:R-:W-:Y:S01]  /*0bf0*/  PRMT R9, R2, 0x7610, R9 ;  /* 0x0000761002097816 */ /* 0x000fe20000000009 */
[----:B------:R-:W-:Y:S01]  /*0c00*/  IMAD.U32 R2, RZ, RZ, UR6 ;  /* 0x00000006ff027e24 */ /* 0x000fe2000f8e00ff */
[----:B------:R-:W-:Y:S01]  /*0c10*/  PRMT R8, R3, 0x7610, R8 ;  /* 0x0000761003087816 */ /* 0x000fe20000000008 */
[----:B------:R-:W-:Y:S01]  /*0c20*/  IMAD.U32 R3, RZ, RZ, UR7 ;  /* 0x00000007ff037e24 */ /* 0x000fe2000f8e00ff */
[----:B------:R-:W-:-:S02]  /*0c30*/  LOP3.LUT R7, R7, 0xffff, RZ, 0xc0, !PT ;  /* 0x0000ffff07077812 */ /* 0x000fc400078ec0ff */
[----:B------:R-:W-:Y:S01]  /*0c40*/  LOP3.LUT R6, R6, 0xffff, RZ, 0xc0, !PT ;  /* 0x0000ffff06067812 */ /* 0x000fe200078ec0ff */
[----:B------:R-:W-:Y:S01]  /*0c50*/  IMAD.WIDE.U32 R2, R5, 0x8, R2 ;  /* 0x0000000805027825 */ /* 0x000fe200078e0002 */
[----:B------:R-:W-:Y:S02]  /*0c60*/  LOP3.LUT R4, R4, 0xffff, RZ, 0xc0, !PT ;  /* 0x0000ffff04047812 */ /* 0x000fe400078ec0ff */
[----:B------:R-:W-:Y:S02]  /*0c70*/  LOP3.LUT R13, R0, 0xffff, RZ, 0xc0, !PT ;  /* 0x0000ffff000d7812 */ /* 0x000fe400078ec0ff */
[----:B------:R-:W-:Y:S02]  /*0c80*/  LOP3.LUT R10, R10, 0xffff, RZ, 0xc0, !PT ;  /* 0x0000ffff0a0a7812 */ /* 0x000fe400078ec0ff */
[----:B------:R-:W-:Y:S02]  /*0c90*/  LOP3.LUT R11, R11, 0xffff, RZ, 0xc0, !PT ;  /* 0x0000ffff0b0b7812 */ /* 0x000fe400078ec0ff */
[----:B------:R-:W-:-:S02]  /*0ca0*/  LOP3.LUT R9, R9, 0xffff, RZ, 0xc0, !PT ;  /* 0x0000ffff09097812 */ /* 0x000fc400078ec0ff */
[----:B------:R-:W-:Y:S02]  /*0cb0*/  LOP3.LUT R8, R8, 0xffff, RZ, 0xc0, !PT ;  /* 0x0000ffff08087812 */ /* 0x000fe400078ec0ff */
[----:B------:R-:W-:Y:S02]  /*0cc0*/  PRMT R6, R6, 0x3340, R7 ;  /* 0x0000334006067816 */ /* 0x000fe40000000007 */
[----:B------:R-:W-:Y:S02]  /*0cd0*/  PRMT R13, R13, 0x3340, R4 ;  /* 0x000033400d0d7816 */ /* 0x000fe40000000004 */
[----:B------:R-:W-:Y:S02]  /*0ce0*/  PRMT R10, R10, 0x3340, R11 ;  /* 0x000033400a0a7816 */ /* 0x000fe4000000000b */
[----:B------:R-:W-:Y:S02]  /*0cf0*/  PRMT R9, R8, 0x3340, R9 ;  /* 0x0000334008097816 */ /* 0x000fe40000000009 */
[----:B------:R-:W-:-:S02]  /*0d00*/  PRMT R6, R13, 0x5410, R6 ;  /* 0x000054100d067816 */ /* 0x000fc40000000006 */
[----:B------:R-:W-:-:S05]  /*0d10*/  PRMT R7, R9, 0x5410, R10 ;  /* 0x0000541009077816 */ /* 0x000fca000000000a */
[----:B------:R-:W-:Y:S01]  /*0d20*/  STG.E.64 desc[UR8][R2.64], R6 ;  /* 0x0000000602007986 */ /* 0x000fe2000c101b08 */
[----:B------:R-:W-:Y:S05]  /*0d30*/  EXIT ;  /* 0x000000000000794d */ /* 0x000fea0003800000 */
.L_x_9727:
        /* <DEDUP_REMOVED lines=12> */
.L_x_37068:


//--------------------- .text._ZN2at6native18elementwise_kernelILi128ELi4EZNS0_15gpu_kernel_implIZZZNS0_21clamp_min_kernel_cudaERNS_18TensorIteratorBaseERKN3c106ScalarEENKUlvE_clEvENKUlvE7_clEvEUlNS5_8BFloat16EE_EEvS4_RKT_EUliE_EEviT1_ --------------------------
	.section	.text._ZN2at6native18elementwise_kernelILi128ELi4EZNS0_15gpu_kernel_implIZZZNS0_21clamp_min_kernel_cudaERNS_18TensorIteratorBaseERKN3c106ScalarEENKUlvE_clEvENKUlvE7_clEvEUlNS5_8BFloat16EE_EEvS4_RKT_EUliE_EEviT1_,"ax",@progbits
	.align	128
        .global         _ZN2at6native18elementwise_kernelILi128ELi4EZNS0_15gpu_kernel_implIZZZNS0_21clamp_min_kernel_cudaERNS_18TensorIteratorBaseERKN3c106ScalarEENKUlvE_clEvENKUlvE7_clEvEUlNS5_8BFloat16EE_EEvS4_RKT_EUliE_EEviT1_
        .type           _ZN2at6native18elementwise_kernelILi128ELi4EZNS0_15gpu_kernel_implIZZZNS0_21clamp_min_kernel_cudaERNS_18TensorIteratorBaseERKN3c106ScalarEENKUlvE_clEvENKUlvE7_clEvEUlNS5_8BFloat16EE_EEvS4_RKT_EUliE_EEviT1_,@function
        .size           _ZN2at6native18elementwise_kernelILi128ELi4EZNS0_15gpu_kernel_implIZZZNS0_21clamp_min_kernel_cudaERNS_18TensorIteratorBaseERKN3c106ScalarEENKUlvE_clEvENKUlvE7_clEvEUlNS5_8BFloat16EE_EEvS4_RKT_EUliE_EEviT1_,(.L_x_37069 - _ZN2at6native18elementwise_kernelILi128ELi4EZNS0_15gpu_kernel_implIZZZNS0_21clamp_min_kernel_cudaERNS_18TensorIteratorBaseERKN3c106ScalarEENKUlvE_clEvENKUlvE7_clEvEUlNS5_8BFloat16EE_EEvS4_RKT_EUliE_EEviT1_)
        .other          _ZN2at6native18elementwise_kernelILi128ELi4EZNS0_15gpu_kernel_implIZZZNS0_21clamp_min_kernel_cudaERNS_18TensorIteratorBaseERKN3c106ScalarEENKUlvE_clEvENKUlvE7_clEvEUlNS5_8BFloat16EE_EEvS4_RKT_EUliE_EEviT1_,@"STO_CUDA_ENTRY STV_DEFAULT"
_ZN2at6native18elementwise_kernelILi128ELi4EZNS0_15gpu_kernel_implIZZZNS0_21clamp_min_kernel_cudaERNS_18TensorIteratorBaseERKN3c106ScalarEENKUlvE_clEvENKUlvE7_clEvEUlNS5_8BFloat16EE_EEvS4_RKT_EUliE_EEviT1_:
.text._ZN2at6native18elementwise_kernelILi128ELi4EZNS0_15gpu_kernel_implIZZZNS0_21clamp_min_kernel_cudaERNS_18TensorIteratorBaseERKN3c106ScalarEENKUlvE_clEvENKUlvE7_clEvEUlNS5_8BFloat16EE_EEvS4_RKT_EUliE_EEviT1_:
        /* <DEDUP_REMOVED lines=320> */
.L_x_9730:
        /* <DEDUP_REMOVED lines=19> */
.L_x_9734:
[----:B------:R-:W2:Y:S02]  /*1530*/  LDG.E.U8 R2, desc[UR36][R2.64] ;  /* 0x0000002402027981 */ /* 0x000ea4000c1e1100 */
[----:B--2---:R-:W-:-:S04]  /*1540*/  I2FP.F32.U32 R0, R2 ;  /* 0x0000000200007245 */ /* 0x004fc80000201000 */
[----:B------:R-:W-:-:S04]  /*1550*/  F2FP.BF16.F32.PACK_AB R0, RZ, R0 ;  /* 0x00000000ff00723e */ /* 0x000fc800000010ff */
[----:B------:R-:W-:Y:S01]  /*1560*/  PRMT R5, R0, 0x7610, R5 ;  /* 0x0000761000057816 */ /* 0x000fe20000000005 */
[----:B------:R-:W-:Y:S06]  /*1570*/  BRA `(.L_x_9736) ;  /* 0x0000000c00bc7947 */ /* 0x000fec0003800000 */
.L_x_9733:
        /* <DEDUP_REMOVED lines=11> */
.L_x_9738:
[----:B------:R-:W2:Y:S02]  /*1630*/  LDG.E R2, desc[UR36][R2.64] ;  /* 0x0000002402027981 */ /* 0x000ea4000c1e1900 */
[----:B--2---:R-:W-:-:S04]  /*1640*/  I2FP.F32.S32 R0, R2 ;  /* 0x0000000200007245 */ /* 0x004fc80000201400 */
[----:B------:R-:W-:-:S04]  /*1650*/  F2FP.BF16.F32.PACK_AB R0, RZ, R0 ;  /* 0x00000000ff00723e */ /* 0x000fc800000010ff */
[----:B------:R-:W-:Y:S01]  /*1660*/  PRMT R5, R0, 0x7610, R5 ;  /* 0x0000761000057816 */ /* 0x000fe20000000005 */
[----:B------:R-:W-:Y:S06]  /*1670*/  BRA `(.L_x_9736) ;  /* 0x0000000c007c7947 */ /* 0x000fec0003800000 */
.L_x_9737:
[----:B------:R-:W2:Y:S02]  /*1680*/  LDG.E.U16 R2, desc[UR36][R2.64] ;  /* 0x0000002402027981 */ /* 0x000ea4000c1e1500 */
[----:B--2---:R-:W0:Y:S02]  /*1690*/  I2F.S16 R0, R2 ;  /* 0x0000000200007306 */ /* 0x004e240000101400 */
[----:B0-----:R-:W-:-:S04]  /*16a0*/  F2FP.BF16.F32.PACK_AB R0, RZ, R0 ;  /* 0x00000000ff00723e */ /* 0x001fc800000010ff */
[----:B------:R-:W-:Y:S01]  /*16b0*/  PRMT R5, R0, 0x7610, R5 ;  /* 0x0000761000057816 */ /* 0x000fe20000000005 */
[----:B------:R-:W-:Y:S06]  /*16c0*/  BRA `(.L_x_9736) ;  /* 0x0000000c00687947 */ /* 0x000fec0003800000 */
.L_x_9732:
        /* <DEDUP_REMOVED lines=9> */
.L_x_9740:
[----:B------:R-:W2:Y:S02]  /*1760*/  LDG.E.U16 R0, desc[UR36][R2.64] ;  /* 0x0000002402007981 */ /* 0x000ea4000c1e1500 */
[----:B--2---:R-:W-:-:S05]  /*1770*/  HADD2.F32 R0, -RZ, R0.H0_H0 ;  /* 0x20000000ff007230 */ /* 0x004fca0000004100 */
[----:B------:R-:W-:-:S04]  /*1780*/  F2FP.BF16.F32.PACK_AB R0, RZ, R0 ;  /* 0x00000000ff00723e */ /* 0x000fc800000010ff */
[----:B------:R-:W-:Y:S01]  /*1790*/  PRMT R5, R0, 0x7610, R5 ;  /* 0x0000761000057816 */ /* 0x000fe20000000005 */
[----:B------:R-:W-:Y:S06]  /*17a0*/  BRA `(.L_x_9736) ;  /* 0x0000000c00307947 */ /* 0x000fec0003800000 */
.L_x_9739:
        /* <DEDUP_REMOVED lines=9> */
.L_x_9742:
[----:B------:R-:W2:Y:S02]  /*1840*/  LDG.E.U16 R2, desc[UR36][R2.64] ;  /* 0x0000002402027981 */ /* 0x000ea4000c1e1500 */
[----:B--2---:R-:W-:-:S05]  /*1850*/  HADD2.F32 R0, -RZ, R2.H0_H0 ;  /* 0x20000002ff007230 */ /* 0x004fca0000004100 */
[----:B------:R-:W-:-:S04]  /*1860*/  F2FP.BF16.F32.PACK_AB R0, RZ, R0 ;  /* 0x00000000ff00723e */ /* 0x000fc800000010ff */
[----:B------:R-:W-:Y:S01]  /*1870*/  PRMT R5, R0, 0x7610, R5 ;  /* 0x0000761000057816 */ /* 0x000fe20000000005 */
[----:B------:R-:W-:Y:S06]  /*1880*/  BRA `(.L_x_9736) ;  /* 0x0000000800f87947 */ /* 0x000fec0003800000 */
.L_x_9741:
        /* <DEDUP_REMOVED lines=9> */
.L_x_9731:
        /* <DEDUP_REMOVED lines=14> */
.L_x_9745:
        /* <DEDUP_REMOVED lines=9> */
.L_x_9744:
        /* <DEDUP_REMOVED lines=26> */
.L_x_9747:
        /* <DEDUP_REMOVED lines=14> */
.L_x_9746:
[----:B------:R0:W5:Y:S01]  /*1d10*/  LDG.E.U16 R5, desc[UR36][R2.64] ;  /* 0x0000002402057981 */ /* 0x000162000c1e1500 */
[----:B------:R-:W-:Y:S05]  /*1d20*/  BRA `(.L_x_9736) ;  /* 0x0000000400d07947 */ /* 0x000fea0003800000 */
.L_x_9743:
        /* <DEDUP_REMOVED lines=13> */
.L_x_9750:
        /* <DEDUP_REMOVED lines=21> */
.L_x_9754:
[----:B------:R-:W-:Y:S05]  /*1f50*/  BSYNC.RECONVERGENT B1 ;  /* 0x0000000000017941 */ /* 0x000fea0003800200 */
.L_x_9753:
[----:B------:R-:W-:Y:S01]  /*1f60*/  IMAD.SHL.U32 R0, R0, 0x100000, RZ ;  /* 0x0010000000007824 */ /* 0x000fe200078e00ff */
[----:B------:R-:W-:-:S04]  /*1f70*/  LEA R2, R2, 0x3b800000, 0x17 ;  /* 0x3b80000002027811 */ /* 0x000fc800078eb8ff */
[----:B------:R-:W-:-:S07]  /*1f80*/  LOP3.LUT R0, R2, R0, R7, 0xfe, !PT ;  /* 0x0000000002007212 */ /* 0x000fce00078efe07 */
.L_x_9752:
[----:B------:R-:W-:Y:S05]  /*1f90*/  BSYNC.RECONVERGENT B0 ;  /* 0x0000000000007941 */ /* 0x000fea0003800200 */
.L_x_9751:
[----:B------:R-:W-:-:S04]  /*1fa0*/  F2FP.BF16.F32.PACK_AB R0, RZ, R0 ;  /* 0x00000000ff00723e */ /* 0x000fc800000010ff */
[----:B------:R-:W-:Y:S01]  /*1fb0*/  PRMT R5, R0, 0x7610, R5 ;  /* 0x0000761000057816 */ /* 0x000fe20000000005 */
[----:B------:R-:W-:Y:S06]  /*1fc0*/  BRA `(.L_x_9736) ;  /* 0x0000000400287947 */ /* 0x000fec0003800000 */
.L_x_9749:
        /* <DEDUP_REMOVED lines=21> */
.L_x_9758:
[----:B------:R-:W-:Y:S05]  /*2120*/  BSYNC.RECONVERGENT B1 ;  /* 0x0000000000017941 */ /* 0x000fea0003800200 */
.L_x_9757:
[----:B------:R-:W-:Y:S01]  /*2130*/  IMAD.SHL.U32 R0, R0, 0x200000, RZ ;  /* 0x0020000000007824 */ /* 0x000fe200078e00ff */
[----:B------:R-:W-:-:S04]  /*2140*/  LEA R2, R2, 0x37800000, 0x17 ;  /* 0x3780000002027811 */ /* 0x000fc800078eb8ff */
[----:B------:R-:W-:-:S07]  /*2150*/  LOP3.LUT R0, R2, R0, R7, 0xfe, !PT ;  /* 0x0000000002007212 */ /* 0x000fce00078efe07 */
.L_x_9756:
[----:B------:R-:W-:Y:S05]  /*2160*/  BSYNC.RECONVERGENT B0 ;  /* 0x0000000000007941 */ /* 0x000fea0003800200 */
.L_x_9755:
[----:B------:R-:W-:-:S04]  /*2170*/  F2FP.BF16.F32.PACK_AB R0, RZ, R0 ;  /* 0x00000000ff00723e */ /* 0x000fc800000010ff */
[----:B------:R-:W-:Y:S01]  /*2180*/  PRMT R5, R0, 0x7610, R5 ;  /* 0x0000761000057816 */ /* 0x000fe20000000005 */
[----:B------:R-:W-:Y:S06]  /*2190*/  BRA `(.L_x_9736) ;  /* 0x0000000000b47947 */ /* 0x000fec0003800000 */
.L_x_9748:
[----:B------:R-:W-:-:S09]  /*21a0*/  UISETP.NE.AND UP0, UPT, UR4, 0x1c, UPT ;  /* 0x0000001c0400788c */ /* 0x000fd2000bf05270 */
[----:B------:R-:W-:Y:S05]  /*21b0*/  BRA.U !UP0, `(.L_x_9759) ;  /* 0x00000001089c7547 */ /* 0x000fea000b800000 */
[----:B------:R-:W-:-:S09]  /*21c0*/  UISETP.NE.AND UP0, UPT, UR4, 0x1d, UPT ;  /* 0x0000001d0400788c */ /* 0x000fd2000bf05270 */
[----:B------:R-:W-:Y:S05]  /*21d0*/  BRA.U !UP0, `(.L_x_9760) ;  /* 0x0000000108807547 */ /* 0x000fea000b800000 */
[----:B------:R-:W-:-:S09]  /*21e0*/  UISETP.NE.AND UP0, UPT, UR4, 0x2c, UPT ;  /* 0x0000002c0400788c */ /* 0x000fd2000bf05270 */
[----:B------:R-:W-:Y:S05]  /*21f0*/  BRA.U !UP0, `(.L_x_9761) ;  /* 0x0000000108487547 */ /* 0x000fea000b800000 */
.L_x_9735:
        /* <DEDUP_REMOVED lines=16> */
.L_x_9762:
[----:B------:R-:W-:Y:S01]  /*2300*/  PRMT R5, RZ, 0x7610, R5 ;  /* 0x00007610ff057816 */ /* 0x000fe20000000005 */
[----:B------:R-:W-:Y:S06]  /*2310*/  BRA `(.L_x_9736) ;  /* 0x0000000000547947 */ /* 0x000fec0003800000 */
.L_x_9761:
        /* <DEDUP_REMOVED lines=8> */
.L_x_9764:
[----:B------:R-:W-:Y:S05]  /*23a0*/  BSYNC.RECONVERGENT B0 ;  /* 0x0000000000007941 */ /* 0x000fea0003800200 */
.L_x_9763:
[----:B------:R-:W-:-:S04]  /*23b0*/  F2FP.BF16.F32.PACK_AB R0, RZ, R0 ;  /* 0x00000000ff00723e */ /* 0x000fc800000010ff */
[----:B------:R-:W-:Y:S01]  /*23c0*/  PRMT R5, R0, 0x7610, R5 ;  /* 0x0000761000057816 */ /* 0x000fe20000000005 */
[----:B------:R-:W-:Y:S06]  /*23d0*/  BRA `(.L_x_9736) ;  /* 0x0000000000247947 */ /* 0x000fec0003800000 */
.L_x_9760:
[----:B------:R-:W2:Y:S02]  /*23e0*/  LDG.E.64 R2, desc[UR36][R2.64] ;  /* 0x0000002402027981 */ /* 0x000ea4000c1e1b00 */
[----:B--2---:R-:W0:Y:S02]  /*23f0*/  I2F.U64 R0, R2 ;  /* 0x0000000200007312 */ /* 0x004e240000301000 */
[----:B0-----:R-:W-:-:S04]  /*2400*/  F2FP.BF16.F32.PACK_AB R0, RZ, R0 ;  /* 0x00000000ff00723e */ /* 0x001fc800000010ff */
[----:B------:R-:W-:Y:S01]  /*2410*/  PRMT R5, R0, 0x7610, R5 ;  /* 0x0000761000057816 */ /* 0x000fe20000000005 */
[----:B------:R-:W-:Y:S06]  /*2420*/  BRA `(.L_x_9736) ;  /* 0x0000000000107947 */ /* 0x000fec0003800000 */
.L_x_9759:
[----:B------:R-:W2:Y:S02]  /*2430*/  LDG.E R2, desc[UR36][R2.64] ;  /* 0x0000002402027981 */ /* 0x000ea4000c1e1900 */
[----:B--2---:R-:W-:-:S04]  /*2440*/  I2FP.F32.U32 R0, R2 ;  /* 0x0000000200007245 */ /* 0x004fc80000201000 */
[----:B------:R-:W-:-:S04]  /*2450*/  F2FP.BF16.F32.PACK_AB R0, RZ, R0 ;  /* 0x00000000ff00723e */ /* 0x000fc800000010ff */
[----:B------:R-:W-:-:S07]  /*2460*/  PRMT R5, R0, 0x7610, R5 ;  /* 0x0000761000057816 */ /* 0x000fce0000000005 */
.L_x_9736:
[----:B0----5:R-:W-:Y:S01]  /*2470*/  SHF.L.U32 R3, R5, 0x10, RZ ;  /* 0x0000001005037819 */ /* 0x021fe200000006ff */
[----:B------:R-:W0:Y:S03]  /*2480*/  LDCU.64 UR6, c[0x0][0x580] ;  /* 0x0000b000ff0677ac */ /* 0x000e260008000a00 */
[----:B------:R-:W-:Y:S01]  /*2490*/  FSETP.NAN.FTZ.AND P0, PT, |R3|, |R3|, PT ;  /* 0x400000030300720b */ /* 0x000fe20003f18200 */
[----:B------:R-:W-:-:S04]  /*24a0*/  UPRMT UR4, UR41, 0x9910, URZ ;  /* 0x0000991029047896 */ /* 0x000fc800080000ff */
[----:B------:R-:W-:-:S08]  /*24b0*/  UISETP.GT.AND UP0, UPT, UR4, 0x9, UPT ;  /* 0x000000090400788c */ /* 0x000fd0000bf04270 */
[----:B------:R-:W-:Y:S01]  /*24c0*/  @!P0 IMAD.U32 R0, R18, 0x10000, RZ ;  /* 0x0001000012008824 */ /* 0x000fe200078e00ff */
[----:B0-----:R-:W-:-:S04]  /*24d0*/  IADD3 R2, P1, PT, R16, UR6, RZ ;  /* 0x0000000610027c10 */ /* 0x001fc8000ff3e0ff */
[----:B------:R-:W-:Y:S01]  /*24e0*/  @!P0 FMNMX.FTZ R0, R3, R0, !PT ;  /* 0x0000000003008209 */ /* 0x000fe20007810000 */
        /* <DEDUP_REMOVED lines=16> */
.L_x_9768:
[----:B------:R-:W-:-:S06]  /*25f0*/  IMAD.U32 R5, R5, 0x10000, RZ ;  /* 0x0001000005057824 */ /* 0x000fcc00078e00ff */
[----:B------:R-:W0:Y:S02]  /*2600*/  F2I.S64.TRUNC R4, R5 ;  /* 0x0000000500047311 */ /* 0x000e24000020d900 */
[----:B0-----:R3:W-:Y:S01]  /*2610*/  STG.E.U8 desc[UR36][R2.64], R4 ;  /* 0x0000000402007986 */ /* 0x0017e2000c101124 */
[----:B------:R-:W-:Y:S05]  /*2620*/  BRA `(.L_x_9770) ;  /* 0x0000000c00707947 */ /* 0x000fea0003800000 */
.L_x_9767:
        /* <DEDUP_REMOVED lines=10> */
.L_x_9772:
[----:B------:R-:W-:-:S06]  /*26d0*/  IMAD.U32 R5, R5, 0x10000, RZ ;  /* 0x0001000005057824 */ /* 0x000fcc00078e00ff */
[----:B------:R-:W0:Y:S02]  /*26e0*/  F2I.FTZ.TRUNC.NTZ R5, R5 ;  /* 0x0000000500057305 */ /* 0x000e24000021f100 */
[----:B0-----:R1:W-:Y:S01]  /*26f0*/  STG.E desc[UR36][R2.64], R5 ;  /* 0x0000000502007986 */ /* 0x0013e2000c101924 */
[----:B------:R-:W-:Y:S05]  /*2700*/  BRA `(.L_x_9770) ;  /* 0x0000000c00387947 */ /* 0x000fea0003800000 */
.L_x_9771:
[----:B------:R-:W-:-:S06]  /*2710*/  IMAD.U32 R5, R5, 0x10000, RZ ;  /* 0x0001000005057824 */ /* 0x000fcc00078e00ff */
[----:B------:R-:W0:Y:S02]  /*2720*/  F2I.FTZ.TRUNC.NTZ R5, R5 ;  /* 0x0000000500057305 */ /* 0x000e24000021f100 */
[----:B0-----:R2:W-:Y:S01]  /*2730*/  STG.E.U16 desc[UR36][R2.64], R5 ;  /* 0x0000000502007986 */ /* 0x0015e2000c101524 */
[----:B------:R-:W-:Y:S05]  /*2740*/  BRA `(.L_x_9770) ;  /* 0x0000000c00287947 */ /* 0x000fea0003800000 */
.L_x_9766:
        /* <DEDUP_REMOVED lines=9> */
.L_x_9774:
[----:B------:R-:W-:-:S05]  /*27e0*/  IMAD.U32 R0, R5, 0x10000, RZ ;  /* 0x0001000005007824 */ /* 0x000fca00078e00ff */
[----:B------:R-:W-:-:S05]  /*27f0*/  F2FP.F16.F32.PACK_AB R0, RZ, R0 ;  /* 0x00000000ff00723e */ /* 0x000fca00000000ff */
[----:B------:R0:W-:Y:S01]  /*2800*/  STG.E.U16 desc[UR36][R2.64], R0 ;  /* 0x0000000002007986 */ /* 0x0001e2000c101524 */
[----:B------:R-:W-:Y:S05]  /*2810*/  BRA `(.L_x_9770) ;  /* 0x0000000800f47947 */ /* 0x000fea0003800000 */
.L_x_9773:
        /* <DEDUP_REMOVED lines=10> */
.L_x_9776:
[----:B------:R-:W-:-:S05]  /*28c0*/  IMAD.U32 R5, R5, 0x10000, RZ ;  /* 0x0001000005057824 */ /* 0x000fca00078e00ff */
[----:B------:R-:W-:-:S04]  /*28d0*/  F2FP.F16.F32.PACK_AB R5, RZ, R5 ;  /* 0x00000005ff05723e */ /* 0x000fc800000000ff */
[----:B------:R-:W-:-:S05]  /*28e0*/  PRMT R5, R5, 0x5410, RZ ;  /* 0x0000541005057816 */ /* 0x000fca00000000ff */
[----:B------:R0:W-:Y:S01]  /*28f0*/  STG.E desc[UR36][R2.64], R5 ;  /* 0x0000000502007986 */ /* 0x0001e2000c101924 */
[----:B------:R-:W-:Y:S05]  /*2900*/  BRA `(.L_x_9770) ;  /* 0x0000000800b87947 */ /* 0x000fea0003800000 */
.L_x_9775:
[----:B------:R-:W-:-:S04]  /*2910*/  IMAD.U32 R4, R5, 0x10000, RZ ;  /* 0x0001000005047824 */ /* 0x000fc800078e00ff */
[----:B------:R-:W-:-:S06]  /*2920*/  FMUL.FTZ R4, R4, 1 ;  /* 0x3f80000004047820 */ /* 0x000fcc0000410000 */
[----:B------:R-:W0:Y:S02]  /*2930*/  F2F.F64.F32 R4, R4 ;  /* 0x0000000400047310 */ /* 0x000e240000201800 */
[----:B0-----:R0:W-:Y:S01]  /*2940*/  STG.E.64 desc[UR36][R2.64], R4 ;  /* 0x0000000402007986 */ /* 0x0011e2000c101b24 */
[----:B------:R-:W-:Y:S05]  /*2950*/  BRA `(.L_x_9770) ;  /* 0x0000000800a47947 */ /* 0x000fea0003800000 */
.L_x_9765:
        /* <DEDUP_REMOVED lines=13> */
.L_x_9779:
[----:B------:R-:W-:Y:S02]  /*2a30*/  SHF.L.U32 R5, R5, 0x10, RZ ;  /* 0x0000001005057819 */ /* 0x000fe400000006ff */
[----:B------:R-:W-:-:S03]  /*2a40*/  CS2R R6, SRZ ;  /* 0x0000000000067805 */ /* 0x000fc6000001ff00 */
[----:B------:R-:W-:-:S06]  /*2a50*/  FMUL.FTZ R5, R5, 1 ;  /* 0x3f80000005057820 */ /* 0x000fcc0000410000 */
[----:B------:R-:W0:Y:S02]  /*2a60*/  F2F.F64.F32 R4, R5 ;  /* 0x0000000500047310 */ /* 0x000e240000201800 */
[----:B0-----:R0:W-:Y:S01]  /*2a70*/  STG.E.128 desc[UR36][R2.64], R4 ;  /* 0x0000000402007986 */ /* 0x0011e2000c101d24 */
[----:B------:R-:W-:Y:S05]  /*2a80*/  BRA `(.L_x_9770) ;  /* 0x0000000800587947 */ /* 0x000fea0003800000 */
.L_x_9778:
        /* <DEDUP_REMOVED lines=19> */
.L_x_9783:
[----:B------:R-:W-:Y:S05]  /*2bc0*/  BSYNC.RECONVERGENT B0 ;  /* 0x0000000000007941 */ /* 0x000fea0003800200 */
.L_x_9782:
[----:B------:R-:W-:-:S05]  /*2bd0*/  LOP3.LUT R5, R0, 0x80, R5, 0xf8, !PT ;  /* 0x0000008000057812 */ /* 0x000fca00078ef805 */
[----:B------:R0:W-:Y:S01]  /*2be0*/  STG.E.U8 desc[UR36][R2.64], R5 ;  /* 0x0000000502007986 */ /* 0x0001e2000c101124 */
[----:B------:R-:W-:Y:S05]  /*2bf0*/  BRA `(.L_x_9770) ;  /* 0x0000000400fc7947 */ /* 0x000fea0003800000 */
.L_x_9781:
        /* <DEDUP_REMOVED lines=15> */
.L_x_9785:
[----:B------:R-:W-:Y:S05]  /*2cf0*/  BSYNC.RECONVERGENT B0 ;  /* 0x0000000000007941 */ /* 0x000fea0003800200 */
.L_x_9784:
[----:B------:R-:W-:-:S05]  /*2d00*/  LOP3.LUT R5, R0, 0x80, R5, 0xf8, !PT ;  /* 0x0000008000057812 */ /* 0x000fca00078ef805 */
[----:B------:R0:W-:Y:S01]  /*2d10*/  STG.E.U8 desc[UR36][R2.64], R5 ;  /* 0x0000000502007986 */ /* 0x0001e2000c101124 */
[----:B------:R-:W-:Y:S05]  /*2d20*/  BRA `(.L_x_9770) ;  /* 0x0000000400b07947 */ /* 0x000fea0003800000 */
.L_x_9780:
[----:B------:R0:W-:Y:S01]  /*2d30*/  STG.E.U16 desc[UR36][R2.64], R5 ;  /* 0x0000000502007986 */ /* 0x0001e2000c101524 */
[----:B------:R-:W-:Y:S05]  /*2d40*/  BRA `(.L_x_9770) ;  /* 0x0000000400a87947 */ /* 0x000fea0003800000 */
.L_x_9777:
        /* <DEDUP_REMOVED lines=12> */
.L_x_9788:
        /* <DEDUP_REMOVED lines=13> */
.L_x_9791:
[----:B------:R-:W-:-:S04]  /*2ee0*/  SHF.R.U32.HI R0, RZ, 0x14, R5 ;  /* 0x00000014ff007819 */ /* 0x000fc80000011605 */
[----:B------:R-:W-:-:S04]  /*2ef0*/  LOP3.LUT R0, R0, 0x1, RZ, 0xc0, !PT ;  /* 0x0000000100007812 */ /* 0x000fc800078ec0ff */
[----:B------:R-:W-:-:S04]  /*2f00*/  IADD3 R0, PT, PT, R5, 0x487ffff, R0 ;  /* 0x0487ffff05007810 */ /* 0x000fc80007ffe000 */
[----:B------:R-:W-:-:S04]  /*2f10*/  SHF.R.U32.HI R0, RZ, 0x14, R0 ;  /* 0x00000014ff007819 */ /* 0x000fc80000011600 */
[----:B------:R-:W-:-:S07]  /*2f20*/  LOP3.LUT R4, R0, 0xff, RZ, 0xc0, !PT ;  /* 0x000000ff00047812 */ /* 0x000fce00078ec0ff */
.L_x_9792:
[----:B------:R-:W-:-:S04]  /*2f30*/  SHF.R.U32.HI R5, RZ, 0x18, R5 ;  /* 0x00000018ff057819 */ /* 0x000fc80000011605 */
[----:B------:R-:W-:-:S04]  /*2f40*/  LOP3.LUT R4, R4, 0x80, R5, 0xf8, !PT ;  /* 0x0000008004047812 */ /* 0x000fc800078ef805 */
[----:B------:R-:W-:-:S07]  /*2f50*/  PRMT R0, R4, 0x7610, R0 ;  /* 0x0000761004007816 */ /* 0x000fce0000000000 */
.L_x_9790:
[----:B------:R-:W-:Y:S05]  /*2f60*/  BSYNC.RECONVERGENT B0 ;  /* 0x0000000000007941 */ /* 0x000fea0003800200 */
.L_x_9789:
[----:B------:R0:W-:Y:S01]  /*2f70*/  STG.E.U8 desc[UR36][R2.64], R0 ;  /* 0x0000000002007986 */ /* 0x0001e2000c101124 */
[----:B------:R-:W-:Y:S05]  /*2f80*/  BRA `(.L_x_9770) ;  /* 0x0000000400187947 */ /* 0x000fea0003800000 */
.L_x_9787:
        /* <DEDUP_REMOVED lines=13> */
.L_x_9795:
[----:B------:R-:W-:-:S04]  /*3060*/  SHF.R.U32.HI R0, RZ, 0x15, R5 ;  /* 0x00000015ff007819 */ /* 0x000fc80000011605 */
[----:B------:R-:W-:-:S04]  /*3070*/  LOP3.LUT R0, R0, 0x1, RZ, 0xc0, !PT ;  /* 0x0000000100007812 */ /* 0x000fc800078ec0ff */
[----:B------:R-:W-:-:S04]  /*3080*/  IADD3 R0, PT, PT, R5, 0x88fffff, R0 ;  /* 0x088fffff05007810 */ /* 0x000fc80007ffe000 */
[----:B------:R-:W-:-:S04]  /*3090*/  SHF.R.U32.HI R0, RZ, 0x15, R0 ;  /* 0x00000015ff007819 */ /* 0x000fc80000011600 */
[----:B------:R-:W-:-:S07]  /*30a0*/  LOP3.LUT R4, R0, 0xff, RZ, 0xc0, !PT ;  /* 0x000000ff00047812 */ /* 0x000fce00078ec0ff */
.L_x_9796:
[----:B------:R-:W-:-:S04]  /*30b0*/  SHF.R.U32.HI R5, RZ, 0x18, R5 ;  /* 0x00000018ff057819 */ /* 0x000fc80000011605 */
[----:B------:R-:W-:-:S04]  /*30c0*/  LOP3.LUT R4, R4, 0x80, R5, 0xf8, !PT ;  /* 0x0000008004047812 */ /* 0x000fc800078ef805 */
[----:B------:R-:W-:-:S07]  /*30d0*/  PRMT R0, R4, 0x7610, R0 ;  /* 0x0000761004007816 */ /* 0x000fce0000000000 */
.L_x_9794:
[----:B------:R-:W-:Y:S05]  /*30e0*/  BSYNC.RECONVERGENT B0 ;  /* 0x0000000000007941 */ /* 0x000fea0003800200 */
.L_x_9793:
[----:B------:R0:W-:Y:S01]  /*30f0*/  STG.E.U8 desc[UR36][R2.64], R0 ;  /* 0x0000000002007986 */ /* 0x0001e2000c101124 */
[----:B------:R-:W-:Y:S05]  /*3100*/  BRA `(.L_x_9770) ;  /* 0x0000000000b87947 */ /* 0x000fea0003800000 */
.L_x_9786:
[----:B------:R-:W-:-:S09]  /*3110*/  UISETP.NE.AND UP0, UPT, UR4, 0x1c, UPT ;  /* 0x0000001c0400788c */ /* 0x000fd2000bf05270 */
[----:B------:R-:W-:Y:S05]  /*3120*/  BRA.U !UP0, `(.L_x_9797) ;  /* 0x0000000108a47547 */ /* 0x000fea000b800000 */
[----:B------:R-:W-:-:S09]  /*3130*/  UISETP.NE.AND UP0, UPT, UR4, 0x1d, UPT ;  /* 0x0000001d0400788c */ /* 0x000fd2000bf05270 */
[----:B------:R-:W-:Y:S05]  /*3140*/  BRA.U !UP0, `(.L_x_9798) ;  /* 0x00000001088c7547 */ /* 0x000fea000b800000 */
[----:B------:R-:W-:-:S09]  /*3150*/  UISETP.NE.AND UP0, UPT, UR4, 0x2c, UPT ;  /* 0x0000002c0400788c */ /* 0x000fd2000bf05270 */
[----:B------:R-:W-:Y:S05]  /*3160*/  BRA.U !UP0, `(.L_x_9799) ;  /* 0x0000000108447547 */ /* 0x000fea000b800000 */
.L_x_9769:
        /* <DEDUP_REMOVED lines=16> */
.L_x_9800:
[----:B------:R-:W-:Y:S05]  /*3270*/  BRA `(.L_x_9770) ;  /* 0x00000000005c7947 */ /* 0x000fea0003800000 */
.L_x_9799:
        /* <DEDUP_REMOVED lines=16> */
.L_x_9798:
[----:B------:R-:W-:-:S06]  /*3380*/  IMAD.U32 R5, R5, 0x10000, RZ ;  /* 0x0001000005057824 */ /* 0x000fcc00078e00ff */
[----:B------:R-:W0:Y:S02]  /*3390*/  F2I.U64.TRUNC R4, R5 ;  /* 0x0000000500047311 */ /* 0x000e24000020d800 */
[----:B0-----:R0:W-:Y:S01]  /*33a0*/  STG.E.64 desc[UR36][R2.64], R4 ;  /* 0x0000000402007986 */ /* 0x0011e2000c101b24 */
[----:B------:R-:W-:Y:S05]  /*33b0*/  BRA `(.L_x_9770) ;  /* 0x00000000000c7947 */ /* 0x000fea0003800000 */
.L_x_9797:
[----:B------:R-:W-:-:S06]  /*33c0*/  SHF.L.U32 R5, R5, 0x10, RZ ;  /* 0x0000001005057819 */ /* 0x000fcc00000006ff */
[----:B------:R-:W0:Y:S02]  /*33d0*/  F2I.FTZ.U32.TRUNC.NTZ R5, R5 ;  /* 0x0000000500057305 */ /* 0x000e24000021f000 */
[----:B0-----:R0:W-:Y:S02]  /*33e0*/  STG.E desc[UR36][R2.64], R5 ;  /* 0x0000000502007986 */ /* 0x0011e4000c101924 */
.L_x_9770:
[----:B------:R-:W-:-:S07]  /*33f0*/  VIADD R17, R17, 0x80 ;  /* 0x0000008011117836 */ /* 0x000fce0000000000 */
.L_x_9729:
[----:B0-----:R-:W-:Y:S05]  /*3400*/  BSYNC.RECONVERGENT B6 ;  /* 0x0000000000067941 */ /* 0x001fea0003800200 */
.L_x_9728:
        /* <DEDUP_REMOVED lines=307> */
.L_x_9803:
        /* <DEDUP_REMOVED lines=19> */
.L_x_9807:
[----:B------:R-:W2:Y:S02]  /*4870*/  LDG.E.U8 R2, desc[UR36][R2.64] ;  /* 0x0000002402027981 */ /* 0x000ea4000c1e1100 */
[----:B--2---:R-:W-:-:S04]  /*4880*/  I2FP.F32.U32 R0, R2 ;  /* 0x0000000200007245 */ /* 0x004fc80000201000 */
[----:B------:R-:W-:-:S04]  /*4890*/  F2FP.BF16.F32.PACK_AB R0, RZ, R0 ;  /* 0x00000000ff00723e */ /* 0x000fc800000010ff */
[----:B------:R-:W-:Y:S01]  /*48a0*/  PRMT R5, R0, 0x7610, R5 ;  /* 0x0000761000057816 */ /* 0x000fe20000000005 */
[----:B------:R-:W-:Y:S06]  /*48b0*/  BRA `(.L_x_9809) ;  /* 0x0000000c00bc7947 */ /* 0x000fec0003800000 */
.L_x_9806:
        /* <DEDUP_REMOVED lines=11> */
.L_x_9811:
[----:B------:R-:W2:Y:S02]  /*4970*/  LDG.E R2, desc[UR36][R2.64] ;  /* 0x0000002402027981 */ /* 0x000ea4000c1e1900 */
[----:B--2---:R-:W-:-:S04]  /*4980*/  I2FP.F32.S32 R0, R2 ;  /* 0x0000000200007245 */ /* 0x004fc80000201400 */
[----:B------:R-:W-:-:S04]  /*4990*/  F2FP.BF16.F32.PACK_AB R0, RZ, R0 ;  /* 0x00000000ff00723e */ /* 0x000fc800000010ff */
[----:B------:R-:W-:Y:S01]  /*49a0*/  PRMT R5, R0, 0x7610, R5 ;  /* 0x0000761000057816 */ /* 0x000fe20000000005 */
[----:B------:R-:W-:Y:S06]  /*49b0*/  BRA `(.L_x_9809) ;  /* 0x0000000c007c7947 */ /* 0x000fec0003800000 */
.L_x_9810:
[----:B------:R-:W2:Y:S02]  /*49c0*/  LDG.E.U16 R2, desc[UR36][R2.64] ;  /* 0x0000002402027981 */ /* 0x000ea4000c1e1500 */
[----:B--2---:R-:W0:Y:S02]  /*49d0*/  I2F.S16 R0, R2 ;  /* 0x0000000200007306 */ /* 0x004e240000101400 */
[----:B0-----:R-:W-:-:S04]  /*49e0*/  F2FP.BF16.F32.PACK_AB R0, RZ, R0 ;  /* 0x00000000ff00723e */ /* 0x001fc800000010ff */
[----:B------:R-:W-:Y:S01]  /*49f0*/  PRMT R5, R0, 0x7610, R5 ;  /* 0x0000761000057816 */ /* 0x000fe20000000005 */
[----:B------:R-:W-:Y:S06]  /*4a00*/  BRA `(.L_x_9809) ;  /* 0x0000000c00687947 */ /* 0x000fec0003800000 */
.L_x_9805:
        /* <DEDUP_REMOVED lines=9> */
.L_x_9813:
[----:B------:R-:W2:Y:S02]  /*4aa0*/  LDG.E.U16 R0, desc[UR36][R2.64] ;  /* 0x0000002402007981 */ /* 0x000ea4000c1e1500 */
[----:B--2---:R-:W-:-:S05]  /*4ab0*/  HADD2.F32 R0, -RZ, R0.H0_H0 ;  /* 0x20000000ff007230 */ /* 0x004fca0000004100 */
[----:B------:R-:W-:-:S04]  /*4ac0*/  F2FP.BF16.F32.PACK_AB R0, RZ, R0 ;  /* 0x00000000ff00723e */ /* 0x000fc800000010ff */
[----:B------:R-:W-:Y:S01]  /*4ad0*/  PRMT R5, R0, 0x7610, R5 ;  /* 0x0000761000057816 */ /* 0x000fe20000000005 */
[----:B------:R-:W-:Y:S06]  /*4ae0*/  BRA `(.L_x_9809) ;  /* 0x0000000c00307947 */ /* 0x000fec0003800000 */
.L_x_9812:
        /* <DEDUP_REMOVED lines=9> */
.L_x_9815:
[----:B------:R-:W2:Y:S02]  /*4b80*/  LDG.E.U16 R2, desc[UR36][R2.64] ;  /* 0x0000002402027981 */ /* 0x000ea4000c1e1500 */
[----:B--2---:R-:W-:-:S05]  /*4b90*/  HADD2.F32 R0, -RZ, R2.H0_H0 ;  /* 0x20000002ff007230 */ /* 0x004fca0000004100 */
[----:B------:R-:W-:-:S04]  /*4ba0*/  F2FP.BF16.F32.PACK_AB R0, RZ, R0 ;  /* 0x00000000ff00723e */ /* 0x000fc800000010ff */
[----:B------:R-:W-:Y:S01]  /*4bb0*/  PRMT R5, R0, 0x7610, R5 ;  /* 0x0000761000057816 */ /* 0x000fe20000000005 */
[----:B------:R-:W-:Y:S06]  /*4bc0*/  BRA `(.L_x_9809) ;  /* 0x0000000800f87947 */ /* 0x000fec0003800000 */
.L_x_9814:
        /* <DEDUP_REMOVED lines=9> */
.L_x_9804:
        /* <DEDUP_REMOVED lines=14> */
.L_x_9818:
        /* <DEDUP_REMOVED lines=9> */
.L_x_9817:
        /* <DEDUP_REMOVED lines=26> */
.L_x_9820:
        /* <DEDUP_REMOVED lines=14> */
.L_x_9819:
[----:B------:R0:W5:Y:S01]  /*5050*/  LDG.E.U16 R5, desc[UR36][R2.64] ;  /* 0x0000002402057981 */ /* 0x000162000c1e1500 */
[----:B------:R-:W-:Y:S05]  /*5060*/  BRA `(.L_x_9809) ;  /* 0x0000000400d07947 */ /* 0x000fea0003800000 */
.L_x_9816:
        /* <DEDUP_REMOVED lines=13> */
.L_x_9823:
        /* <DEDUP_REMOVED lines=21> */
.L_x_9827:
[----:B------:R-:W-:Y:S05]  /*5290*/  BSYNC.RECONVERGENT B1 ;  /* 0x0000000000017941 */ /* 0x000fea0003800200 */
.L_x_9826:
[----:B------:R-:W-:Y:S01]  /*52a0*/  IMAD.SHL.U32 R0, R0, 0x100000, RZ ;  /* 0x0010000000007824 */ /* 0x000fe200078e00ff */
[----:B------:R-:W-:-:S04]  /*52b0*/  LEA R2, R2, 0x3b800000, 0x17 ;  /* 0x3b80000002027811 */ /* 0x000fc800078eb8ff */
[----:B------:R-:W-:-:S07]  /*52c0*/  LOP3.LUT R0, R2, R0, R7, 0xfe, !PT ;  /* 0x0000000002007212 */ /* 0x000fce00078efe07 */
.L_x_9825:
[----:B------:R-:W-:Y:S05]  /*52d0*/  BSYNC.RECONVERGENT B0 ;  /* 0x0000000000007941 */ /* 0x000fea0003800200 */
.L_x_9824:
[----:B------:R-:W-:-:S04]  /*52e0*/  F2FP.BF16.F32.PACK_AB R0, RZ, R0 ;  /* 0x00000000ff00723e */ /* 0x000fc800000010ff */
[----:B------:R-:W-:Y:S01]  /*52f0*/  PRMT R5, R0, 0x7610, R5 ;  /* 0x0000761000057816 */ /* 0x000fe20000000005 */
[----:B------:R-:W-:Y:S06]  /*5300*/  BRA `(.L_x_9809) ;  /* 0x0000000400287947 */ /* 0x000fec0003800000 */
.L_x_9822:
        /* <DEDUP_REMOVED lines=21> */
.L_x_9831:
[----:B------:R-:W-:Y:S05]  /*5460*/  BSYNC.RECONVERGENT B1 ;  /* 0x0000000000017941 */ /* 0x000fea0003800200 */
.L_x_9830:
[----:B------:R-:W-:Y:S01]  /*5470*/  IMAD.SHL.U32 R0, R0, 0x200000, RZ ;  /* 0x0020000000007824 */ /* 0x000fe200078e00ff */
[----:B------:R-:W-:-:S04]  /*5480*/  LEA R2, R2, 0x37800000, 0x17 ;  /* 0x3780000002027811 */ /* 0x000fc800078eb8ff */
[----:B------:R-:W-:-:S07]  /*5490*/  LOP3.LUT R0, R2, R0, R7, 0xfe, !PT ;  /* 0x0000000002007212 */ /* 0x000fce00078efe07 */
.L_x_9829:
[----:B------:R-:W-:Y:S05]  /*54a0*/  BSYNC.RECONVERGENT B0 ;  /* 0x0000000000007941 */ /* 0x000fea0003800200 */
.L_x_9828:
[----:B------:R-:W-:-:S04]  /*54b0*/  F2FP.BF16.F32.PACK_AB R0, RZ, R0 ;  /* 0x00000000ff00723e */ /* 0x000fc800000010ff */
[----:B------:R-:W-:Y:S01]  /*54c0*/  PRMT R5, R0, 0x7610, R5 ;  /* 0x0000761000057816 */ /* 0x000fe20000000005 */
[----:B------:R-:W-:Y:S06]  /*54d0*/  BRA `(.L_x_9809) ;  /* 0x0000000000b47947 */ /* 0x000fec0003800000 */
.L_x_9821:
        /* <DEDUP_REMOVED lines=14> */
.L_x_9835:
[----:B------:R-:W-:Y:S05]  /*55c0*/  BSYNC.RECONVERGENT B0 ;  /* 0x0000000000007941 */ /* 0x000fea0003800200 */
.L_x_9834:
[----:B------:R-:W-:-:S04]  /*55d0*/  F2FP.BF16.F32.PACK_AB R0, RZ, R0 ;  /* 0x00000000ff00723e */ /* 0x000fc800000010ff */
[----:B------:R-:W-:Y:S01]  /*55e0*/  PRMT R5, R0, 0x7610, R5 ;  /* 0x0000761000057816 */ /* 0x000fe20000000005 */
[----:B------:R-:W-:Y:S06]  /*55f0*/  BRA `(.L_x_9809) ;  /* 0x00000000006c7947 */ /* 0x000fec0003800000 */
.L_x_9808:
        /* <DEDUP_REMOVED lines=16> */
.L_x_9836:
[----:B------:R-:W-:Y:S01]  /*5700*/  PRMT R5, RZ, 0x7610, R5 ;  /* 0x00007610ff057816 */ /* 0x000fe20000000005 */
[----:B------:R-:W-:Y:S06]  /*5710*/  BRA `(.L_x_9809) ;  /* 0x0000000000247947 */ /* 0x000fec0003800000 */
.L_x_9833:
[----:B------:R-:W2:Y:S02]  /*5720*/  LDG.E.64 R2, desc[UR36][R2.64] ;  /* 0x0000002402027981 */ /* 0x000ea4000c1e1b00 */
[----:B--2---:R-:W0:Y:S02]  /*5730*/  I2F.U64 R0, R2 ;  /* 0x0000000200007312 */ /* 0x004e240000301000 */
[----:B0-----:R-:W-:-:S04]  /*5740*/  F2FP.BF16.F32.PACK_AB R0, RZ, R0 ;  /* 0x00000000ff00723e */ /* 0x001fc800000010ff */
[----:B------:R-:W-:Y:S01]  /*5750*/  PRMT R5, R0, 0x7610, R5 ;  /* 0x0000761000057816 */ /* 0x000fe20000000005 */
[----:B------:R-:W-:Y:S06]  /*5760*/  BRA `(.L_x_9809) ;  /* 0x0000000000107947 */ /* 0x000fec0003800000 */
.L_x_9832:
[----:B------:R-:W2:Y:S02]  /*5770*/  LDG.E R2, desc[UR36][R2.64] ;  /* 0x0000002402027981 */ /* 0x000ea4000c1e1900 */
[----:B--2---:R-:W-:-:S04]  /*5780*/  I2FP.F32.U32 R0, R2 ;  /* 0x0000000200007245 */ /* 0x004fc80000201000 */
[----:B------:R-:W-:-:S04]  /*5790*/  F2FP.BF16.F32.PACK_AB R0, RZ, R0 ;  /* 0x00000000ff00723e */ /* 0x000fc800000010ff */
[----:B------:R-:W-:-:S07]  /*57a0*/  PRMT R5, R0, 0x7610, R5 ;  /* 0x0000761000057816 */ /* 0x000fce0000000005 */
.L_x_9809:
[----:B-----5:R-:W-:Y:S01]  /*57b0*/  IMAD.U32 R0, R5, 0x10000, RZ ;  /* 0x0001000005007824 */ /* 0x020fe200078e00ff */
[----:B------:R-:W1:Y:S04]  /*57c0*/  LDCU.64 UR6, c[0x0][0x580] ;  /* 0x0000b000ff0677ac */ /* 0x000e680008000a00 */
[----:B------:R-:W-:Y:S01]  /*57d0*/  FSETP.NAN.FTZ.AND P0, PT, |R0|, |R0|, PT ;  /* 0x400000000000720b */ /* 0x000fe20003f18200 */
[----:B------:R-:W-:-:S04]  /*57e0*/  UPRMT UR4, UR41, 0x9910, URZ ;  /* 0x0000991029047896 */ /* 0x000fc800080000ff */
[----:B------:R-:W-:-:S08]  /*57f0*/  UISETP.GT.AND UP0, UPT, UR4, 0x9, UPT ;  /* 0x000000090400788c */ /* 0x000fd0000bf04270 */
[----:B0-----:R-:W-:Y:S01]  /*5800*/  @!P0 IMAD.U32 R3, R18, 0x10000, RZ ;  /* 0x0001000012038824 */ /* 0x001fe200078e00ff */
[----:B-1----:R-:W-:-:S04]  /*5810*/  IADD3 R2, P1, PT, R16, UR6, RZ ;  /* 0x0000000610027c10 */ /* 0x002fc8000ff3e0ff */
[----:B------:R-:W-:Y:S02]  /*5820*/  @!P0 FMNMX.FTZ R0, R3, R0, !PT ;  /* 0x0000000003008209 */ /* 0x000fe40007810000 */
        /* <DEDUP_REMOVED lines=16> */
.L_x_9840:
[----:B------:R-:W-:-:S06]  /*5930*/  IMAD.U32 R5, R5, 0x10000, RZ ;  /* 0x0001000005057824 */ /* 0x000fcc00078e00ff */
[----:B------:R-:W0:Y:S02]  /*5940*/  F2I.S64.TRUNC R4, R5 ;  /* 0x0000000500047311 */ /* 0x000e24000020d900 */
[----:B0-----:R0:W-:Y:S01]  /*5950*/  STG.E.U8 desc[UR36][R2.64], R4 ;  /* 0x0000000402007986 */ /* 0x0011e2000c101124 */
[----:B------:R-:W-:Y:S05]  /*5960*/  BRA `(.L_x_9842) ;  /* 0x0000000c006c7947 */ /* 0x000fea0003800000 */
.L_x_9839:
        /* <DEDUP_REMOVED lines=10> */
.L_x_9844:
[----:B------:R-:W-:-:S06]  /*5a10*/  SHF.L.U32 R5, R5, 0x10, RZ ;  /* 0x0000001005057819 */ /* 0x000fcc00000006ff */
[----:B------:R-:W0:Y:S02]  /*5a20*/  F2I.FTZ.TRUNC.NTZ R5, R5 ;  /* 0x0000000500057305 */ /* 0x000e24000021f100 */
[----:B0-----:R0:W-:Y:S01]  /*5a30*/  STG.E desc[UR36][R2.64], R5 ;  /* 0x0000000502007986 */ /* 0x0011e2000c101924 */
[----:B------:R-:W-:Y:S05]  /*5a40*/  BRA `(.L_x_9842) ;  /* 0x0000000c00347947 */ /* 0x000fea0003800000 */
.L_x_9843:
[----:B------:R-:W-:-:S06]  /*5a50*/  IMAD.U32 R5, R5, 0x10000, RZ ;  /* 0x0001000005057824 */ /* 0x000fcc00078e00ff */
[----:B------:R-:W0:Y:S02]  /*5a60*/  F2I.FTZ.TRUNC.NTZ R5, R5 ;  /* 0x0000000500057305 */ /* 0x000e24000021f100 */
[----:B0-----:R0:W-:Y:S01]  /*5a70*/  STG.E.U16 desc[UR36][R2.64], R5 ;  /* 0x0000000502007986 */ /* 0x0011e2000c101524 */
[----:B------:R-:W-:Y:S05]  /*5a80*/  BRA `(.L_x_9842) ;  /* 0x0000000c00247947 */ /* 0x000fea0003800000 */
.L_x_9838:
        /* <DEDUP_REMOVED lines=9> */
.L_x_9846:
[----:B------:R-:W-:-:S05]  /*5b20*/  IMAD.U32 R0, R5, 0x10000, RZ ;  /* 0x0001000005007824 */ /* 0x000fca00078e00ff */
[----:B------:R-:W-:-:S05]  /*5b30*/  F2FP.F16.F32.PACK_AB R0, RZ, R0 ;  /* 0x00000000ff00723e */ /* 0x000fca00000000ff */
[----:B------:R0:W-:Y:S01]  /*5b40*/  STG.E.U16 desc[UR36][R2.64], R0 ;  /* 0x0000000002007986 */ /* 0x0001e2000c101524 */
[----:B------:R-:W-:Y:S05]  /*5b50*/  BRA `(.L_x_9842) ;  /* 0x0000000800f07947 */ /* 0x000fea0003800000 */
.L_x_9845:
        /* <DEDUP_REMOVED lines=10> */
.L_x_9848:
[----:B------:R-:W-:-:S05]  /*5c00*/  IMAD.U32 R5, R5, 0x10000, RZ ;  /* 0x0001000005057824 */ /* 0x000fca00078e00ff */
[----:B------:R-:W-:-:S04]  /*5c10*/  F2FP.F16.F32.PACK_AB R5, RZ, R5 ;  /* 0x00000005ff05723e */ /* 0x000fc800000000ff */
[----:B------:R-:W-:-:S05]  /*5c20*/  PRMT R5, R5, 0x5410, RZ ;  /* 0x0000541005057816 */ /* 0x000fca00000000ff */
[----:B------:R0:W-:Y:S01]  /*5c30*/  STG.E desc[UR36][R2.64], R5 ;  /* 0x0000000502007986 */ /* 0x0001e2000c101924 */
[----:B------:R-:W-:Y:S05]  /*5c40*/  BRA `(.L_x_9842) ;  /* 0x0000000800b47947 */ /* 0x000fea0003800000 */
.L_x_9847:
[----:B------:R-:W-:-:S04]  /*5c50*/  IMAD.U32 R4, R5, 0x10000, RZ ;  /* 0x0001000005047824 */ /* 0x000fc800078e00ff */
[----:B------:R-:W-:-:S06]  /*5c60*/  FMUL.FTZ R4, R4, 1 ;  /* 0x3f80000004047820 */ /* 0x000fcc0000410000 */
[----:B------:R-:W0:Y:S02]  /*5c70*/  F2F.F64.F32 R4, R4 ;  /* 0x0000000400047310 */ /* 0x000e240000201800 */
[----:B0-----:R0:W-:Y:S01]  /*5c80*/  STG.E.64 desc[UR36][R2.64], R4 ;  /* 0x0000000402007986 */ /* 0x0011e2000c101b24 */
[----:B------:R-:W-:Y:S05]  /*5c90*/  BRA `(.L_x_9842) ;  /* 0x0000000800a07947 */ /* 0x000fea0003800000 */
.L_x_9837:
        /* <DEDUP_REMOVED lines=14> */
.L_x_9852:
        /* <DEDUP_REMOVED lines=18> */
.L_x_9855:
[----:B------:R-:W-:-:S04]  /*5ea0*/  SHF.R.U32.HI R5, RZ, 0x18, R5 ;  /* 0x00000018ff057819 */ /* 0x000fc80000011605 */
[----:B------:R-:W-:-:S07]  /*5eb0*/  LOP3.LUT R0, R0, 0x80, R5, 0xf8, !PT ;  /* 0x0000008000007812 */ /* 0x000fce00078ef805 */
.L_x_9854:
[----:B------:R-:W-:Y:S05]  /*5ec0*/  BSYNC.RECONVERGENT B0 ;  /* 0x0000000000007941 */ /* 0x000fea0003800200 */
.L_x_9853:
[----:B------:R0:W-:Y:S01]  /*5ed0*/  STG.E.U8 desc[UR36][R2.64], R0 ;  /* 0x0000000002007986 */ /* 0x0001e2000c101124 */
[----:B------:R-:W-:Y:S05]  /*5ee0*/  BRA `(.L_x_9842) ;  /* 0x00000008000c7947 */ /* 0x000fea0003800000 */
.L_x_9851:
        /* <DEDUP_REMOVED lines=18> */
.L_x_9858:
[----:B------:R-:W-:-:S04]  /*6010*/  SHF.R.U32.HI R5, RZ, 0x18, R5 ;  /* 0x00000018ff057819 */ /* 0x000fc80000011605 */
[----:B------:R-:W-:-:S07]  /*6020*/  LOP3.LUT R0, R0, 0x80, R5, 0xf8, !PT ;  /* 0x0000008000007812 */ /* 0x000fce00078ef805 */
.L_x_9857:
[----:B------:R-:W-:Y:S05]  /*6030*/  BSYNC.RECONVERGENT B0 ;  /* 0x0000000000007941 */ /* 0x000fea0003800200 */
.L_x_9856:
[----:B------:R0:W-:Y:S01]  /*6040*/  STG.E.U8 desc[UR36][R2.64], R0 ;  /* 0x0000000002007986 */ /* 0x0001e2000c101124 */
[----:B------:R-:W-:Y:S05]  /*6050*/  BRA `(.L_x_9842) ;  /* 0x0000000400b07947 */ /* 0x000fea0003800000 */
.L_x_9850:
        /* <DEDUP_REMOVED lines=22> */
.L_x_9860:
[----:B------:R-:W-:-:S06]  /*61c0*/  SHF.L.U32 R5, R5, 0x10, RZ ;  /* 0x0000001005057819 */ /* 0x000fcc00000006ff */
[----:B------:R-:W0:Y:S02]  /*61d0*/  F2I.U64.TRUNC R4, R5 ;  /* 0x0000000500047311 */ /* 0x000e24000020d800 */
[----:B0-----:R0:W-:Y:S01]  /*61e0*/  STG.E.64 desc[UR36][R2.64], R4 ;  /* 0x0000000402007986 */ /* 0x0011e2000c101b24 */
[----:B------:R-:W-:Y:S05]  /*61f0*/  BRA `(.L_x_9842) ;  /* 0x0000000400487947 */ /* 0x000fea0003800000 */
.L_x_9859:
[----:B------:R-:W-:-:S06]  /*6200*/  IMAD.U32 R5, R5, 0x10000, RZ ;  /* 0x0001000005057824 */ /* 0x000fcc00078e00ff */
[----:B------:R-:W0:Y:S02]  /*6210*/  F2I.FTZ.U32.TRUNC.NTZ R5, R5 ;  /* 0x0000000500057305 */ /* 0x000e24000021f000 */
[----:B0-----:R0:W-:Y:S01]  /*6220*/  STG.E desc[UR36][R2.64], R5 ;  /* 0x0000000502007986 */ /* 0x0011e2000c101924 */
[----:B------:R-:W-:Y:S05]  /*6230*/  BRA `(.L_x_9842) ;  /* 0x0000000400387947 */ /* 0x000fea0003800000 */
.L_x_9849:
        /* <DEDUP_REMOVED lines=11> */
.L_x_9862:
[----:B------:R-:W-:Y:S01]  /*62f0*/  IMAD.U32 R5, R5, 0x10000, RZ ;  /* 0x0001000005057824 */ /* 0x000fe200078e00ff */
[----:B------:R-:W-:-:S03]  /*6300*/  CS2R R6, SRZ ;  /* 0x0000000000067805 */ /* 0x000fc6000001ff00 */
[----:B------:R-:W-:-:S06]  /*6310*/  FMUL.FTZ R5, R5, 1 ;  /* 0x3f80000005057820 */ /* 0x000fcc0000410000 */
[----:B------:R-:W0:Y:S02]  /*6320*/  F2F.F64.F32 R4, R5 ;  /* 0x0000000500047310 */ /* 0x000e240000201800 */
[----:B0-----:R4:W-:Y:S01]  /*6330*/  STG.E.128 desc[UR36][R2.64], R4 ;  /* 0x0000000402007986 */ /* 0x0019e2000c101d24 */
[----:B------:R-:W-:Y:S05]  /*6340*/  BRA `(.L_x_9842) ;  /* 0x0000000000f47947 */ /* 0x000fea0003800000 */
.L_x_9861:
[----:B------:R-:W-:-:S09]  /*6350*/  UISETP.NE.AND UP0, UPT, UR4, 0xf, UPT ;  /* 0x0000000f0400788c */ /* 0x000fd2000bf05270 */
[----:B------:R-:W-:Y:S05]  /*6360*/  BRA.U !UP0, `(.L_x_9863) ;  /* 0x0000000108e87547 */ /* 0x000fea000b800000 */
[----:B------:R-:W-:-:S09]  /*6370*/  UISETP.NE.AND UP0, UPT, UR4, 0x17, UPT ;  /* 0x000000170400788c */ /* 0x000fd2000bf05270 */
[----:B------:R-:W-:Y:S05]  /*6380*/  BRA.U !UP0, `(.L_x_9864) ;  /* 0x0000000108907547 */ /* 0x000fea000b800000 */
[----:B------:R-:W-:-:S09]  /*6390*/  UISETP.NE.AND UP0, UPT, UR4, 0x18, UPT ;  /* 0x000000180400788c */ /* 0x000fd2000bf05270 */
[----:B------:R-:W-:Y:S05]  /*63a0*/  BRA.U !UP0, `(.L_x_9865) ;  /* 0x0000000108447547 */ /* 0x000fea000b800000 */
.L_x_9841:
        /* <DEDUP_REMOVED lines=16> */
.L_x_9866:
[----:B------:R-:W-:Y:S05]  /*64b0*/  BRA `(.L_x_9842) ;  /* 0x0000000000987947 */ /* 0x000fea0003800000 */
.L_x_9865:
        /* <DEDUP_REMOVED lines=13> */
.L_x_9868:
[----:B------:R-:W-:Y:S05]  /*6590*/  BSYNC.RECONVERGENT B0 ;  /* 0x0000000000007941 */ /* 0x000fea0003800200 */
.L_x_9867:
[----:B------:R-:W-:-:S05]  /*65a0*/  LOP3.LUT R5, R0, 0x80, R5, 0xf8, !PT ;  /* 0x0000008000057812 */ /* 0x000fca00078ef805 */
[----:B------:R2:W-:Y:S01]  /*65b0*/  STG.E.U8 desc[UR36][R2.64], R5 ;  /* 0x0000000502007986 */ /* 0x0005e2000c101124 */
[----:B------:R-:W-:Y:S05]  /*65c0*/  BRA `(.L_x_9842) ;  /* 0x0000000000547947 */ /* 0x000fea0003800000 */
.L_x_9864:
        /* <DEDUP_REMOVED lines=12> */
.L_x_9870:
[----:B------:R-:W-:Y:S02]  /*6690*/  ISETP.GT.U32.AND P0, PT, R4, 0x7f800000, PT ;  /* 0x7f8000000400780c */ /* 0x000fe40003f04070 */
[----:B------:R-:W-:-:S04]  /*66a0*/  MOV R0, 0x7f ;  /* 0x0000007f00007802 */ /* 0x000fc80000000f00 */
[----:B------:R-:W-:-:S07]  /*66b0*/  SEL R0, R0, 0x7c, P0 ;  /* 0x0000007c00007807 */ /* 0x000fce0000000000 */
.L_x_9871:
[----:B------:R-:W-:Y:S05]  /*66c0*/  BSYNC.RECONVERGENT B0 ;  /* 0x0000000000007941 */ /* 0x000fea0003800200 */
.L_x_9869:
[----:B------:R-:W-:-:S04]  /*66d0*/  SHF.R.U32.HI R5, RZ, 0x18, R5 ;  /* 0x00000018ff057819 */ /* 0x000fc80000011605 */
[----:B------:R-:W-:-:S05]  /*66e0*/  LOP3.LUT R5, R0, 0x80, R5, 0xf8, !PT ;  /* 0x0000008000057812 */ /* 0x000fca00078ef805 */
[----:B------:R1:W-:Y:S01]  /*66f0*/  STG.E.U8 desc[UR36][R2.64], R5 ;  /* 0x0000000502007986 */ /* 0x0003e2000c101124 */
[----:B------:R-:W-:Y:S05]  /*6700*/  BRA `(.L_x_9842) ;  /* 0x0000000000047947 */ /* 0x000fea0003800000 */
.L_x_9863:
[----:B------:R0:W-:Y:S02]  /*6710*/  STG.E.U16 desc[UR36][R2.64], R5 ;  /* 0x0000000502007986 */ /* 0x0001e4000c101524 */
.L_x_9842:
[----:B------:R-:W-:-:S07]  /*6720*/  VIADD R17, R17, 0x80 ;  /* 0x0000008011117836 */ /* 0x000fce0000000000 */
.L_x_9802:
[----:B------:R-:W-:Y:S05]  /*6730*/  BSYNC.RECONVERGENT B6 ;  /* 0x0000000000067941 */ /* 0x000fea0003800200 */
.L_x_9801:
        /* <DEDUP_REMOVED lines=307> */
.L_x_9874:
        /* <DEDUP_REMOVED lines=19> */
.L_x_9878:
[----:B------:R-:W2:Y:S02]  /*7ba0*/  LDG.E.U8 R2, desc[UR36][R2.64] ;  /* 0x0000002402027981 */ /* 0x000ea4000c1e1100 */
[----:B--2---:R-:W-:-:S04]  /*7bb0*/  I2FP.F32.U32 R0, R2 ;  /* 0x0000000200007245 */ /* 0x004fc80000201000 */
[----:B------:R-:W-:-:S04]  /*7bc0*/  F2FP.BF16.F32.PACK_AB R0, RZ, R0 ;  /* 0x00000000ff00723e */ /* 0x000fc800000010ff */
[----:B------:R-:W-:Y:S01]  /*7bd0*/  PRMT R5, R0, 0x7610, R5 ;  /* 0x0000761000057816 */ /* 0x000fe20000000005 */
[----:B------:R-:W-:Y:S06]  /*7be0*/  BRA `(.L_x_9880) ;  /* 0x0000000c00bc7947 */ /* 0x000fec0003800000 */
.L_x_9877:
        /* <DEDUP_REMOVED lines=11> */
.L_x_9882:
[----:B------:R-:W2:Y:S02]  /*7ca0*/  LDG.E R2, desc[UR36][R2.64] ;  /* 0x0000002402027981 */ /* 0x000ea4000c1e1900 */
[----:B--2---:R-:W-:-:S04]  /*7cb0*/  I2FP.F32.S32 R0, R2 ;  /* 0x0000000200007245 */ /* 0x004fc80000201400 */
[----:B------:R-:W-:-:S04]  /*7cc0*/  F2FP.BF16.F32.PACK_AB R0, RZ, R0 ;  /* 0x00000000ff00723e */ /* 0x000fc800000010ff */
[----:B------:R-:W-:Y:S01]  /*7cd0*/  PRMT R5, R0, 0x7610, R5 ;  /* 0x0000761000057816 */ /* 0x000fe20000000005 */
[----:B------:R-:W-:Y:S06]  /*7ce0*/  BRA `(.L_x_9880) ;  /* 0x0000000c007c7947 */ /* 0x000fec0003800000 */
.L_x_9881:
[----:B------:R-:W2:Y:S02]  /*7cf0*/  LDG.E.U16 R2, desc[UR36][R2.64] ;  /* 0x0000002402027981 */ /* 0x000ea4000c1e1500 */
[----:B--2---:R-:W0:Y:S02]  /*7d00*/  I2F.S16 R0, R2 ;  /* 0x0000000200007306 */ /* 0x004e240000101400 */
[----:B0-----:R-:W-:-:S04]  /*7d10*/  F2FP.BF16.F32.PACK_AB R0, RZ, R0 ;  /* 0x00000000ff00723e */ /* 0x001fc800000010ff */
[----:B------:R-:W-:Y:S01]  /*7d20*/  PRMT R5, R0, 0x7610, R5 ;  /* 0x0000761000057816 */ /* 0x000fe20000000005 */
[----:B------:R-:W-:Y:S06]  /*7d30*/  BRA `(.L_x_9880) ;  /* 0x0000000c00687947 */ /* 0x000fec0003800000 */
.L_x_9876:
        /* <DEDUP_REMOVED lines=9> */
.L_x_9884:
[----:B------:R-:W2:Y:S02]  /*7dd0*/  LDG.E.U16 R0, desc[UR36][R2.64] ;  /* 0x0000002402007981 */ /* 0x000ea4000c1e1500 */
[----:B--2---:R-:W-:-:S05]  /*7de0*/  HADD2.F32 R0, -RZ, R0.H0_H0 ;  /* 0x20000000ff007230 */ /* 0x004fca0000004100 */
[----:B------:R-:W-:-:S04]  /*7df0*/  F2FP.BF16.F32.PACK_AB R0, RZ, R0 ;  /* 0x00000000ff00723e */ /* 0x000fc800000010ff */
[----:B------:R-:W-:Y:S01]  /*7e00*/  PRMT R5, R0, 0x7610, R5 ;  /* 0x0000761000057816 */ /* 0x000fe20000000005 */
[----:B------:R-:W-:Y:S06]  /*7e10*/  BRA `(.L_x_9880) ;  /* 0x0000000c00307947 */ /* 0x000fec0003800000 */
.L_x_9883:
        /* <DEDUP_REMOVED lines=9> */
.L_x_9886:
[----:B------:R-:W2:Y:S02]  /*7eb0*/  LDG.E.U16 R2, desc[UR36][R2.64] ;  /* 0x0000002402027981 */ /* 0x000ea4000c1e1500 */
[----:B--2---:R-:W-:-:S05]  /*7ec0*/  HADD2.F32 R0, -RZ, R2.H0_H0 ;  /* 0x20000002ff007230 */ /* 0x004fca0000004100 */
[----:B------:R-:W-:-:S04]  /*7ed0*/  F2FP.BF16.F32.PACK_AB R0, RZ, R0 ;  /* 0x00000000ff00723e */ /* 0x000fc800000010ff */
[----:B------:R-:W-:Y:S01]  /*7ee0*/  PRMT R5, R0, 0x7610, R5 ;  /* 0x0000761000057816 */ /* 0x000fe20000000005 */
[----:B------:R-:W-:Y:S06]  /*7ef0*/  BRA `(.L_x_9880) ;  /* 0x0000000800f87947 */ /* 0x000fec0003800000 */
.L_x_9885:
        /* <DEDUP_REMOVED lines=9> */
.L_x_9875:
        /* <DEDUP_REMOVED lines=14> */
.L_x_9889:
        /* <DEDUP_REMOVED lines=9> */
.L_x_9888:
        /* <DEDUP_REMOVED lines=26> */
.L_x_9891:
        /* <DEDUP_REMOVED lines=14> */
.L_x_9890:
[----:B------:R0:W5:Y:S01]  /*8380*/  LDG.E.U16 R5, desc[UR36][R2.64] ;  /* 0x0000002402057981 */ /* 0x000162000c1e1500 */
[----:B------:R-:W-:Y:S05]  /*8390*/  BRA `(.L_x_9880) ;  /* 0x0000000400d07947 */ /* 0x000fea0003800000 */
.L_x_9887:
        /* <DEDUP_REMOVED lines=13> */
.L_x_9894:
        /* <DEDUP_REMOVED lines=21> */
.L_x_9898:
[----:B------:R-:W-:Y:S05]  /*85c0*/  BSYNC.RECONVERGENT B1 ;  /* 0x0000000000017941 */ /* 0x000fea0003800200 */
.L_x_9897:
[----:B------:R-:W-:Y:S02]  /*85d0*/  SHF.L.U32 R0, R0, 0x14, RZ ;  /* 0x0000001400007819 */ /* 0x000fe400000006ff */
[----:B------:R-:W-:-:S04]  /*85e0*/  LEA R2, R2, 0x3b800000, 0x17 ;  /* 0x3b80000002027811 */ /* 0x000fc800078eb8ff */
[----:B------:R-:W-:-:S07]  /*85f0*/  LOP3.LUT R0, R2, R0, R7, 0xfe, !PT ;  /* 0x0000000002007212 */ /* 0x000fce00078efe07 */
.L_x_9896:
[----:B------:R-:W-:Y:S05]  /*8600*/  BSYNC.RECONVERGENT B0 ;  /* 0x0000000000007941 */ /* 0x000fea0003800200 */
.L_x_9895:
[----:B------:R-:W-:-:S04]  /*8610*/  F2FP.BF16.F32.PACK_AB R0, RZ, R0 ;  /* 0x00000000ff00723e */ /* 0x000fc800000010ff */
[----:B------:R-:W-:Y:S01]  /*8620*/  PRMT R5, R0, 0x7610, R5 ;  /* 0x0000761000057816 */ /* 0x000fe20000000005 */
[----:B------:R-:W-:Y:S06]  /*8630*/  BRA `(.L_x_9880) ;  /* 0x0000000400287947 */ /* 0x000fec0003800000 */
.L_x_9893:
        /* <DEDUP_REMOVED lines=21> */
.L_x_9902:
[----:B------:R-:W-:Y:S05]  /*8790*/  BSYNC.RECONVERGENT B1 ;  /* 0x0000000000017941 */ /* 0x000fea0003800200 */
.L_x_9901:
[----:B------:R-:W-:Y:S01]  /*87a0*/  IMAD.SHL.U32 R0, R0, 0x200000, RZ ;  /* 0x0020000000007824 */ /* 0x000fe200078e00ff */
[----:B------:R-:W-:-:S04]  /*87b0*/  LEA R2, R2, 0x37800000, 0x17 ;  /* 0x3780000002027811 */ /* 0x000fc800078eb8ff */
[----:B------:R-:W-:-:S07]  /*87c0*/  LOP3.LUT R0, R2, R0, R7, 0xfe, !PT ;  /* 0x0000000002007212 */ /* 0x000fce00078efe07 */
.L_x_9900:
[----:B------:R-:W-:Y:S05]  /*87d0*/  BSYNC.RECONVERGENT B0 ;  /* 0x0000000000007941 */ /* 0x000fea0003800200 */
.L_x_9899:
[----:B------:R-:W-:-:S04]  /*87e0*/  F2FP.BF16.F32.PACK_AB R0, RZ, R0 ;  /* 0x00000000ff00723e */ /* 0x000fc800000010ff */
[----:B------:R-:W-:Y:S01]  /*87f0*/  PRMT R5, R0, 0x7610, R5 ;  /* 0x0000761000057816 */ /* 0x000fe20000000005 */
[----:B------:R-:W-:Y:S06]  /*8800*/  BRA `(.L_x_9880) ;  /* 0x0000000000b47947 */ /* 0x000fec0003800000 */
.L_x_9892:
        /* <DEDUP_REMOVED lines=14> */
.L_x_9906:
[----:B------:R-:W-:Y:S05]  /*88f0*/  BSYNC.RECONVERGENT B0 ;  /* 0x0000000000007941 */ /* 0x000fea0003800200 */
.L_x_9905:
[----:B------:R-:W-:-:S04]  /*8900*/  F2FP.BF16.F32.PACK_AB R0, RZ, R0 ;  /* 0x00000000ff00723e */ /* 0x000fc800000010ff */
[----:B------:R-:W-:Y:S01]  /*8910*/  PRMT R5, R0, 0x7610, R5 ;  /* 0x0000761000057816 */ /* 0x000fe20000000005 */
[----:B------:R-:W-:Y:S06]  /*8920*/  BRA `(.L_x_9880) ;  /* 0x00000000006c7947 */ /* 0x000fec0003800000 */
.L_x_9879:
        /* <DEDUP_REMOVED lines=16> */
.L_x_9907:
[----:B------:R-:W-:Y:S01]  /*8a30*/  PRMT R5, RZ, 0x7610, R5 ;  /* 0x00007610ff057816 */ /* 0x000fe20000000005 */
[----:B------:R-:W-:Y:S06]  /*8a40*/  BRA `(.L_x_9880) ;  /* 0x0000000000247947 */ /* 0x000fec0003800000 */
.L_x_9904:
[----:B------:R-:W2:Y:S02]  /*8a50*/  LDG.E.64 R2, desc[UR36][R2.64] ;  /* 0x0000002402027981 */ /* 0x000ea4000c1e1b00 */
[----:B--2---:R-:W0:Y:S02]  /*8a60*/  I2F.U64 R0, R2 ;  /* 0x0000000200007312 */ /* 0x004e240000301000 */
[----:B0-----:R-:W-:-:S04]  /*8a70*/  F2FP.BF16.F32.PACK_AB R0, RZ, R0 ;  /* 0x00000000ff00723e */ /* 0x001fc800000010ff */
[----:B------:R-:W-:Y:S01]  /*8a80*/  PRMT R5, R0, 0x7610, R5 ;  /* 0x0000761000057816 */ /* 0x000fe20000000005 */
[----:B------:R-:W-:Y:S06]  /*8a90*/  BRA `(.L_x_9880) ;  /* 0x0000000000107947 */ /* 0x000fec0003800000 */
.L_x_9903:
[----:B------:R-:W2:Y:S02]  /*8aa0*/  LDG.E R2, desc[UR36][R2.64] ;  /* 0x0000002402027981 */ /* 0x000ea4000c1e1900 */
[----:B--2---:R-:W-:-:S04]  /*8ab0*/  I2FP.F32.U32 R0, R2 ;  /* 0x0000000200007245 */ /* 0x004fc80000201000 */
[----:B------:R-:W-:-:S04]  /*8ac0*/  F2FP.BF16.F32.PACK_AB R0, RZ, R0 ;  /* 0x00000000ff00723e */ /* 0x000fc800000010ff */
[----:B------:R-:W-:-:S07]  /*8ad0*/  PRMT R5, R0, 0x7610, R5 ;  /* 0x0000761000057816 */ /* 0x000fce0000000005 */
.L_x_9880:
        /* <DEDUP_REMOVED lines=24> */
.L_x_9911:
[----:B------:R-:W-:-:S06]  /*8c60*/  IMAD.U32 R5, R5, 0x10000, RZ ;  /* 0x0001000005057824 */ /* 0x000fcc00078e00ff */
[----:B------:R-:W0:Y:S02]  /*8c70*/  F2I.S64.TRUNC R4, R5 ;  /* 0x0000000500047311 */ /* 0x000e24000020d900 */
[----:B0-----:R4:W-:Y:S01]  /*8c80*/  STG.E.U8 desc[UR36][R2.64], R4 ;  /* 0x0000000402007986 */ /* 0x0019e2000c101124 */
[----:B------:R-:W-:Y:S05]  /*8c90*/  BRA `(.L_x_9913) ;  /* 0x0000000c006c7947 */ /* 0x000fea0003800000 */
.L_x_9910:
        /* <DEDUP_REMOVED lines=10> */
.L_x_9915:
[----:B------:R-:W-:-:S06]  /*8d40*/  SHF.L.U32 R5, R5, 0x10, RZ ;  /* 0x0000001005057819 */ /* 0x000fcc00000006ff */
[----:B------:R-:W0:Y:S02]  /*8d50*/  F2I.FTZ.TRUNC.NTZ R5, R5 ;  /* 0x0000000500057305 */ /* 0x000e24000021f100 */
[----:B0-----:R2:W-:Y:S01]  /*8d60*/  STG.E desc[UR36][R2.64], R5 ;  /* 0x0000000502007986 */ /* 0x0015e2000c101924 */
[----:B------:R-:W-:Y:S05]  /*8d70*/  BRA `(.L_x_9913) ;  /* 0x0000000c00347947 */ /* 0x000fea0003800000 */
.L_x_9914:
[----:B------:R-:W-:-:S06]  /*8d80*/  IMAD.U32 R5, R5, 0x10000, RZ ;  /* 0x0001000005057824 */ /* 0x000fcc00078e00ff */
[----:B------:R-:W0:Y:S02]  /*8d90*/  F2I.FTZ.TRUNC.NTZ R5, R5 ;  /* 0x0000000500057305 */ /* 0x000e24000021f100 */
[----:B0-----:R0:W-:Y:S01]  /*8da0*/  STG.E.U16 desc[UR36][R2.64], R5 ;  /* 0x0000000502007986 */ /* 0x0011e2000c101524 */
[----:B------:R-:W-:Y:S05]  /*8db0*/  BRA `(.L_x_9913) ;  /* 0x0000000c00247947 */ /* 0x000fea0003800000 */
.L_x_9909:
        /* <DEDUP_REMOVED lines=9> */
.L_x_9917:
[----:B------:R-:W-:-:S05]  /*8e50*/  IMAD.U32 R0, R5, 0x10000, RZ ;  /* 0x0001000005007824 */ /* 0x000fca00078e00ff */
[----:B------:R-:W-:-:S05]  /*8e60*/  F2FP.F16.F32.PACK_AB R0, RZ, R0 ;  /* 0x00000000ff00723e */ /* 0x000fca00000000ff */
[----:B------:R0:W-:Y:S01]  /*8e70*/  STG.E.U16 desc[UR36][R2.64], R0 ;  /* 0x0000000002007986 */ /* 0x0001e2000c101524 */
[----:B------:R-:W-:Y:S05]  /*8e80*/  BRA `(.L_x_9913) ;  /* 0x0000000800f07947 */ /* 0x000fea0003800000 */
.L_x_9916:
        /* <DEDUP_REMOVED lines=10> */
.L_x_9919:
[----:B------:R-:W-:-:S05]  /*8f30*/  IMAD.U32 R5, R5, 0x10000, RZ ;  /* 0x0001000005057824 */ /* 0x000fca00078e00ff */
[----:B------:R-:W-:-:S04]  /*8f40*/  F2FP.F16.F32.PACK_AB R5, RZ, R5 ;  /* 0x00000005ff05723e */ /* 0x000fc800000000ff */
[----:B------:R-:W-:-:S05]  /*8f50*/  PRMT R5, R5, 0x5410, RZ ;  /* 0x0000541005057816 */ /* 0x000fca00000000ff */
[----:B------:R0:W-:Y:S01]  /*8f60*/  STG.E desc[UR36][R2.64], R5 ;  /* 0x0000000502007986 */ /* 0x0001e2000c101924 */
[----:B------:R-:W-:Y:S05]  /*8f70*/  BRA `(.L_x_9913) ;  /* 0x0000000800b47947 */ /* 0x000fea0003800000 */
.L_x_9918:
[----:B------:R-:W-:-:S04]  /*8f80*/  IMAD.U32 R4, R5, 0x10000, RZ ;  /* 0x0001000005047824 */ /* 0x000fc800078e00ff */
[----:B------:R-:W-:-:S06]  /*8f90*/  FMUL.FTZ R4, R4, 1 ;  /* 0x3f80000004047820 */ /* 0x000fcc0000410000 */
[----:B------:R-:W0:Y:S02]  /*8fa0*/  F2F.F64.F32 R4, R4 ;  /* 0x0000000400047310 */ /* 0x000e240000201800 */
[----:B0-----:R0:W-:Y:S01]  /*8fb0*/  STG.E.64 desc[UR36][R2.64], R4 ;  /* 0x0000000402007986 */ /* 0x0011e2000c101b24 */
[----:B------:R-:W-:Y:S05]  /*8fc0*/  BRA `(.L_x_9913) ;  /* 0x0000000800a07947 */ /* 0x000fea0003800000 */
.L_x_9908:
        /* <DEDUP_REMOVED lines=14> */
.L_x_9923:
        /* <DEDUP_REMOVED lines=18> */
.L_x_9926:
[----:B------:R-:W-:-:S04]  /*91d0*/  SHF.R.U32.HI R5, RZ, 0x18, R5 ;  /* 0x00000018ff057819 */ /* 0x000fc80000011605 */
[----:B------:R-:W-:-:S07]  /*91e0*/  LOP3.LUT R0, R0, 0x80, R5, 0xf8, !PT ;  /* 0x0000008000007812 */ /* 0x000fce00078ef805 */
.L_x_9925:
[----:B------:R-:W-:Y:S05]  /*91f0*/  BSYNC.RECONVERGENT B0 ;  /* 0x0000000000007941 */ /* 0x000fea0003800200 */
.L_x_9924:
[----:B------:R0:W-:Y:S01]  /*9200*/  STG.E.U8 desc[UR36][R2.64], R0 ;  /* 0x0000000002007986 */ /* 0x0001e2000c101124 */
[----:B------:R-:W-:Y:S05]  /*9210*/  BRA `(.L_x_9913) ;  /* 0x00000008000c7947 */ /* 0x000fea0003800000 */
.L_x_9922:
        /* <DEDUP_REMOVED lines=18> */
.L_x_9929:
[----:B------:R-:W-:-:S04]  /*9340*/  SHF.R.U32.HI R5, RZ, 0x18, R5 ;  /* 0x00000018ff057819 */ /* 0x000fc80000011605 */
[----:B------:R-:W-:-:S07]  /*9350*/  LOP3.LUT R0, R0, 0x80, R5, 0xf8, !PT ;  /* 0x0000008000007812 */ /* 0x000fce00078ef805 */
.L_x_9928:
[----:B------:R-:W-:Y:S05]  /*9360*/  BSYNC.RECONVERGENT B0 ;  /* 0x0000000000007941 */ /* 0x000fea0003800200 */
.L_x_9927:
[----:B------:R0:W-:Y:S01]  /*9370*/  STG.E.U8 desc[UR36][R2.64], R0 ;  /* 0x0000000002007986 */ /* 0x0001e2000c101124 */
[----:B------:R-:W-:Y:S05]  /*9380*/  BRA `(.L_x_9913) ;  /* 0x0000000400b07947 */ /* 0x000fea0003800000 */
.L_x_9921:
        /* <DEDUP_REMOVED lines=22> */
.L_x_9931:
[----:B------:R-:W-:-:S06]  /*94f0*/  SHF.L.U32 R5, R5, 0x10, RZ ;  /* 0x0000001005057819 */ /* 0x000fcc00000006ff */
[----:B------:R-:W0:Y:S02]  /*9500*/  F2I.U64.TRUNC R4, R5 ;  /* 0x0000000500047311 */ /* 0x000e24000020d800 */
[----:B0-----:R0:W-:Y:S01]  /*9510*/  STG.E.64 desc[UR36][R2.64], R4 ;  /* 0x0000000402007986 */ /* 0x0011e2000c101b24 */
[----:B------:R-:W-:Y:S05]  /*9520*/  BRA `(.L_x_9913) ;  /* 0x0000000400487947 */ /* 0x000fea0003800000 */
.L_x_9930:
[----:B------:R-:W-:-:S06]  /*9530*/  IMAD.U32 R5, R5, 0x10000, RZ ;  /* 0x0001000005057824 */ /* 0x000fcc00078e00ff */
[----:B------:R-:W0:Y:S02]  /*9540*/  F2I.FTZ.U32.TRUNC.NTZ R5, R5 ;  /* 0x0000000500057305 */ /* 0x000e24000021f000 */
[----:B0-----:R0:W-:Y:S01]  /*9550*/  STG.E desc[UR36][R2.64], R5 ;  /* 0x0000000502007986 */ /* 0x0011e2000c101924 */
[----:B------:R-:W-:Y:S05]  /*9560*/  BRA `(.L_x_9913) ;  /* 0x0000000400387947 */ /* 0x000fea0003800000 */
.L_x_9920:
        /* <DEDUP_REMOVED lines=11> */
.L_x_9933:
[----:B------:R-:W-:Y:S01]  /*9620*/  IMAD.U32 R5, R5, 0x10000, RZ ;  /* 0x0001000005057824 */ /* 0x000fe200078e00ff */
[----:B------:R-:W-:-:S03]  /*9630*/  CS2R R6, SRZ ;  /* 0x0000000000067805 */ /* 0x000fc6000001ff00 */
[----:B------:R-:W-:-:S06]  /*9640*/  FMUL.FTZ R5, R5, 1 ;  /* 0x3f80000005057820 */ /* 0x000fcc0000410000 */
[----:B------:R-:W0:Y:S02]  /*9650*/  F2F.F64.F32 R4, R5 ;  /* 0x0000000500047310 */ /* 0x000e240000201800 */
[----:B0-----:R0:W-:Y:S01]  /*9660*/  STG.E.128 desc[UR36][R2.64], R4 ;  /* 0x0000000402007986 */ /* 0x0011e2000c101d24 */
[----:B------:R-:W-:Y:S05]  /*9670*/  BRA `(.L_x_9913) ;  /* 0x0000000000f47947 */ /* 0x000fea0003800000 */
.L_x_9932:
[----:B------:R-:W-:-:S09]  /*9680*/  UISETP.NE.AND UP0, UPT, UR4, 0xf, UPT ;  /* 0x0000000f0400788c */ /* 0x000fd2000bf05270 */
[----:B------:R-:W-:Y:S05]  /*9690*/  BRA.U !UP0, `(.L_x_9934) ;  /* 0x0000000108e87547 */ /* 0x000fea000b800000 */
[----:B------:R-:W-:-:S09]  /*96a0*/  UISETP.NE.AND UP0, UPT, UR4, 0x17, UPT ;  /* 0x000000170400788c */ /* 0x000fd2000bf05270 */
[----:B------:R-:W-:Y:S05]  /*96b0*/  BRA.U !UP0, `(.L_x_9935) ;  /* 0x0000000108907547 */ /* 0x000fea000b800000 */
[----:B------:R-:W-:-:S09]  /*96c0*/  UISETP.NE.AND UP0, UPT, UR4, 0x18, UPT ;  /* 0x000000180400788c */ /* 0x000fd2000bf05270 */
[----:B------:R-:W-:Y:S05]  /*96d0*/  BRA.U !UP0, `(.L_x_9936) ;  /* 0x0000000108447547 */ /* 0x000fea000b800000 */
.L_x_9912:
        /* <DEDUP_REMOVED lines=16> */
.L_x_9937:
[----:B------:R-:W-:Y:S05]  /*97e0*/  BRA `(.L_x_9913) ;  /* 0x0000000000987947 */ /* 0x000fea0003800000 */
.L_x_9936:
        /* <DEDUP_REMOVED lines=13> */
.L_x_9939:
[----:B------:R-:W-:Y:S05]  /*98c0*/  BSYNC.RECONVERGENT B0 ;  /* 0x0000000000007941 */ /* 0x000fea0003800200 */
.L_x_9938:
[----:B------:R-:W-:-:S05]  /*98d0*/  LOP3.LUT R5, R0, 0x80, R5, 0xf8, !PT ;  /* 0x0000008000057812 */ /* 0x000fca00078ef805 */
[----:B------:R0:W-:Y:S01]  /*98e0*/  STG.E.U8 desc[UR36][R2.64], R5 ;  /* 0x0000000502007986 */ /* 0x0001e2000c101124 */
[----:B------:R-:W-:Y:S05]  /*98f0*/  BRA `(.L_x_9913) ;  /* 0x0000000000547947 */ /* 0x000fea0003800000 */
.L_x_9935:
        /* <DEDUP_REMOVED lines=12> */
.L_x_9941:
[----:B------:R-:W-:Y:S02]  /*99c0*/  ISETP.GT.U32.AND P0, PT, R4, 0x7f800000, PT ;  /* 0x7f8000000400780c */ /* 0x000fe40003f04070 */
[----:B------:R-:W-:-:S04]  /*99d0*/  MOV R0, 0x7f ;  /* 0x0000007f00007802 */ /* 0x000fc80000000f00 */
[----:B------:R-:W-:-:S07]  /*99e0*/  SEL R0, R0, 0x7c, P0 ;  /* 0x0000007c00007807 */ /* 0x000fce0000000000 */
.L_x_9942:
[----:B------:R-:W-:Y:S05]  /*99f0*/  BSYNC.RECONVERGENT B0 ;  /* 0x0000000000007941 */ /* 0x000fea0003800200 */
.L_x_9940:
[----:B------:R-:W-:-:S04]  /*9a00*/  SHF.R.U32.HI R5, RZ, 0x18, R5 ;  /* 0x00000018ff057819 */ /* 0x000fc80000011605 */
[----:B------:R-:W-:-:S05]  /*9a10*/  LOP3.LUT R5, R0, 0x80, R5, 0xf8, !PT ;  /* 0x0000008000057812 */ /* 0x000fca00078ef805 */
[----:B------:R0:W-:Y:S01]  /*9a20*/  STG.E.U8 desc[UR36][R2.64], R5 ;  /* 0x0000000502007986 */ /* 0x0001e2000c101124 */
[----:B------:R-:W-:Y:S05]  /*9a30*/  BRA `(.L_x_9913) ;  /* 0x0000000000047947 */ /* 0x000fea0003800000 */
.L_x_9934:
[----:B------:R0:W-:Y:S02]  /*9a40*/  STG.E.U16 desc[UR36][R2.64], R5 ;  /* 0x0000000502007986 */ /* 0x0001e4000c101524 */
.L_x_9913:
[----:B------:R-:W-:-:S07]  /*9a50*/  VIADD R17, R17, 0x80 ;  /* 0x0000008011117836 */ /* 0x000fce0000000000 */
.L_x_9873:
[----:B------:R-:W-:Y:S05]  /*9a60*/  BSYNC.RECONVERGENT B6 ;  /* 0x0000000000067941 */ /* 0x000fea0003800200 */
.L_x_9872:
        /* <DEDUP_REMOVED lines=306> */
.L_x_9943:
        /* <DEDUP_REMOVED lines=21> */
.L_x_9947:
[----:B------:R-:W2:Y:S02]  /*aee0*/  LDG.E.U8 R2, desc[UR36][R2.64] ;  /* 0x0000002402027981 */ /* 0x000ea4000c1e1100 */
[----:B--2---:R-:W-:-:S04]  /*aef0*/  I2FP.F32.U32 R0, R2 ;  /* 0x0000000200007245 */ /* 0x004fc80000201000 */
[----:B------:R-:W-:-:S04]  /*af00*/  F2FP.BF16.F32.PACK_AB R0, RZ, R0 ;  /* 0x00000000ff00723e */ /* 0x000fc800000010ff */
[----:B------:R-:W-:Y:S01]  /*af10*/  PRMT R5, R0, 0x7610, R5 ;  /* 0x0000761000057816 */ /* 0x000fe20000000005 */
[----:B------:R-:W-:Y:S06]  /*af20*/  BRA `(.L_x_9949) ;  /* 0x0000000c00bc7947 */ /* 0x000fec0003800000 */
.L_x_9946:
        /* <DEDUP_REMOVED lines=11> */
.L_x_9951:
[----:B------:R-:W2:Y:S02]  /*afe0*/  LDG.E R2, desc[UR36][R2.64] ;  /* 0x0000002402027981 */ /* 0x000ea4000c1e1900 */
[----:B--2---:R-:W-:-:S04]  /*aff0*/  I2FP.F32.S32 R0, R2 ;  /* 0x0000000200007245 */ /* 0x004fc80000201400 */
[----:B------:R-:W-:-:S04]  /*b000*/  F2FP.BF16.F32.PACK_AB R0, RZ, R0 ;  /* 0x00000000ff00723e */ /* 0x000fc800000010ff */
[----:B------:R-:W-:Y:S01]  /*b010*/  PRMT R5, R0, 0x7610, R5 ;  /* 0x0000761000057816 */ /* 0x000fe20000000005 */
[----:B------:R-:W-:Y:S06]  /*b020*/  BRA `(.L_x_9949) ;  /* 0x0000000c007c7947 */ /* 0x000fec0003800000 */
.L_x_9950:
[----:B------:R-:W2:Y:S02]  /*b030*/  LDG.E.U16 R2, desc[UR36][R2.64] ;  /* 0x0000002402027981 */ /* 0x000ea4000c1e1500 */
[----:B--2---:R-:W0:Y:S02]  /*b040*/  I2F.S16 R0, R2 ;  /* 0x0000000200007306 */ /* 0x004e240000101400 */
[----:B0-----:R-:W-:-:S04]  /*b050*/  F2FP.BF16.F32.PACK_AB R0, RZ, R0 ;  /* 0x00000000ff00723e */ /* 0x001fc800000010ff */
[----:B------:R-:W-:Y:S01]  /*b060*/  PRMT R5, R0, 0x7610, R5 ;  /* 0x0000761000057816 */ /* 0x000fe20000000005 */
[----:B------:R-:W-:Y:S06]  /*b070*/  BRA `(.L_x_9949) ;  /* 0x0000000c00687947 */ /* 0x000fec0003800000 */
.L_x_9945:
        /* <DEDUP_REMOVED lines=9> */
.L_x_9953:
[----:B------:R-:W2:Y:S02]  /*b110*/  LDG.E.U16 R0, desc[UR36][R2.64] ;  /* 0x0000002402007981 */ /* 0x000ea4000c1e1500 */
[----:B--2---:R-:W-:-:S05]  /*b120*/  HADD2.F32 R0, -RZ, R0.H0_H0 ;  /* 0x20000000ff007230 */ /* 0x004fca0000004100 */
[----:B------:R-:W-:-:S04]  /*b130*/  F2FP.BF16.F32.PACK_AB R0, RZ, R0 ;  /* 0x00000000ff00723e */ /* 0x000fc800000010ff */
[----:B------:R-:W-:Y:S01]  /*b140*/  PRMT R5, R0, 0x7610, R5 ;  /* 0x0000761000057816 */ /* 0x000fe20000000005 */
[----:B------:R-:W-:Y:S06]  /*b150*/  BRA `(.L_x_9949) ;  /* 0x0000000c00307947 */ /* 0x000fec0003800000 */
.L_x_9952:
        /* <DEDUP_REMOVED lines=9> */
.L_x_9955:
[----:B------:R-:W2:Y:S02]  /*b1f0*/  LDG.E.U16 R2, desc[UR36][R2.64] ;  /* 0x0000002402027981 */ /* 0x000ea4000c1e1500 */
[----:B--2---:R-:W-:-:S05]  /*b200*/  HADD2.F32 R0, -RZ, R2.H0_H0 ;  /* 0x20000002ff007230 */ /* 0x004fca0000004100 */
[----:B------:R-:W-:-:S04]  /*b210*/  F2FP.BF16.F32.PACK_AB R0, RZ, R0 ;  /* 0x00000000ff00723e */ /* 0x000fc800000010ff */
[----:B------:R-:W-:Y:S01]  /*b220*/  PRMT R5, R0, 0x7610, R5 ;  /* 0x0000761000057816 */ /* 0x000fe20000000005 */
[----:B------:R-:W-:Y:S06]  /*b230*/  BRA `(.L_x_9949) ;  /* 0x0000000800f87947 */ /* 0x000fec0003800000 */
.L_x_9954:
        /* <DEDUP_REMOVED lines=9> */
.L_x_9944:
        /* <DEDUP_REMOVED lines=14> */
.L_x_9958:
        /* <DEDUP_REMOVED lines=9> */
.L_x_9957:
        /* <DEDUP_REMOVED lines=26> */
.L_x_9960:
        /* <DEDUP_REMOVED lines=14> */
.L_x_9959:
[----:B------:R0:W5:Y:S01]  /*b6c0*/  LDG.E.U16 R5, desc[UR36][R2.64] ;  /* 0x0000002402057981 */ /* 0x000162000c1e1500 */
[----:B------:R-:W-:Y:S05]  /*b6d0*/  BRA `(.L_x_9949) ;  /* 0x0000000400d07947 */ /* 0x000fea0003800000 */
.L_x_9956:
        /* <DEDUP_REMOVED lines=13> */
.L_x_9963:
        /* <DEDUP_REMOVED lines=21> */
.L_x_9967:
[----:B------:R-:W-:Y:S05]  /*b900*/  BSYNC.RECONVERGENT B1 ;  /* 0x0000000000017941 */ /* 0x000fea0003800200 */
.L_x_9966:
[----:B------:R-:W-:Y:S01]  /*b910*/  IMAD.SHL.U32 R0, R0, 0x100000, RZ ;  /* 0x0010000000007824 */ /* 0x000fe200078e00ff */
[----:B------:R-:W-:-:S04]  /*b920*/  LEA R2, R2, 0x3b800000, 0x17 ;  /* 0x3b80000002027811 */ /* 0x000fc800078eb8ff */
[----:B------:R-:W-:-:S07]  /*b930*/  LOP3.LUT R0, R2, R0, R7, 0xfe, !PT ;  /* 0x0000000002007212 */ /* 0x000fce00078efe07 */
.L_x_9965:
[----:B------:R-:W-:Y:S05]  /*b940*/  BSYNC.RECONVERGENT B0 ;  /* 0x0000000000007941 */ /* 0x000fea0003800200 */
.L_x_9964:
[----:B------:R-:W-:-:S04]  /*b950*/  F2FP.BF16.F32.PACK_AB R0, RZ, R0 ;  /* 0x00000000ff00723e */ /* 0x000fc800000010ff */
[----:B------:R-:W-:Y:S01]  /*b960*/  PRMT R5, R0, 0x7610, R5 ;  /* 0x0000761000057816 */ /* 0x000fe20000000005 */
[----:B------:R-:W-:Y:S06]  /*b970*/  BRA `(.L_x_9949) ;  /* 0x0000000400287947 */ /* 0x000fec0003800000 */
.L_x_9962:
        /* <DEDUP_REMOVED lines=21> */
.L_x_9971:
[----:B------:R-:W-:Y:S05]  /*bad0*/  BSYNC.RECONVERGENT B1 ;  /* 0x0000000000017941 */ /* 0x000fea0003800200 */
.L_x_9970:
[----:B------:R-:W-:Y:S01]  /*bae0*/  IMAD.SHL.U32 R0, R0, 0x200000, RZ ;  /* 0x0020000000007824 */ /* 0x000fe200078e00ff */
[----:B------:R-:W-:-:S04]  /*baf0*/  LEA R2, R2, 0x37800000, 0x17 ;  /* 0x3780000002027811 */ /* 0x000fc800078eb8ff */
[----:B------:R-:W-:-:S07]  /*bb00*/  LOP3.LUT R0, R2, R0, R7, 0xfe, !PT ;  /* 0x0000000002007212 */ /* 0x000fce00078efe07 */
.L_x_9969:
[----:B------:R-:W-:Y:S05]  /*bb10*/  BSYNC.RECONVERGENT B0 ;  /* 0x0000000000007941 */ /* 0x000fea0003800200 */
.L_x_9968:
[----:B------:R-:W-:-:S04]  /*bb20*/  F2FP.BF16.F32.PACK_AB R0, RZ, R0 ;  /* 0x00000000ff00723e */ /* 0x000fc800000010ff */
[----:B------:R-:W-:Y:S01]  /*bb30*/  PRMT R5, R0, 0x7610, R5 ;  /* 0x0000761000057816 */ /* 0x000fe20000000005 */
[----:B------:R-:W-:Y:S06]  /*bb40*/  BRA `(.L_x_9949) ;  /* 0x0000000000b47947 */ /* 0x000fec0003800000 */
.L_x_9961:
        /* <DEDUP_REMOVED lines=14> */
.L_x_9975:
[----:B------:R-:W-:Y:S05]  /*bc30*/  BSYNC.RECONVERGENT B0 ;  /* 0x0000000000007941 */ /* 0x000fea0003800200 */
.L_x_9974:
[----:B------:R-:W-:-:S04]  /*bc40*/  F2FP.BF16.F32.PACK_AB R0, RZ, R0 ;  /* 0x00000000ff00723e */ /* 0x000fc800000010ff */
[----:B------:R-:W-:Y:S01]  /*bc50*/  PRMT R5, R0, 0x7610, R5 ;  /* 0x0000761000057816 */ /* 0x000fe20000000005 */
[----:B------:R-:W-:Y:S06]  /*bc60*/  BRA `(.L_x_9949) ;  /* 0x00000000006c7947 */ /* 0x000fec0003800000 */
.L_x_9948:
        /* <DEDUP_REMOVED lines=16> */
.L_x_9976:
[----:B------:R-:W-:Y:S01]  /*bd70*/  PRMT R5, RZ, 0x7610, R5 ;  /* 0x00007610ff057816 */ /* 0x000fe20000000005 */
[----:B------:R-:W-:Y:S06]  /*bd80*/  BRA `(.L_x_9949) ;  /* 0x0000000000247947 */ /* 0x000fec0003800000 */
.L_x_9973:
[----:B------:R-:W2:Y:S02]  /*bd90*/  LDG.E.64 R2, desc[UR36][R2.64] ;  /* 0x0000002402027981 */ /* 0x000ea4000c1e1b00 */
[----:B--2---:R-:W0:Y:S02]  /*bda0*/  I2F.U64 R0, R2 ;  /* 0x0000000200007312 */ /* 0x004e240000301000 */
[----:B0-----:R-:W-:-:S04]  /*bdb0*/  F2FP.BF16.F32.PACK_AB R0, RZ, R0 ;  /* 0x00000000ff00723e */ /* 0x001fc800000010ff */
[----:B------:R-:W-:Y:S01]  /*bdc0*/  PRMT R5, R0, 0x7610, R5 ;  /* 0x0000761000057816 */ /* 0x000fe20000000005 */
[----:B------:R-:W-:Y:S06]  /*bdd0*/  BRA `(.L_x_9949) ;  /* 0x0000000000107947 */ /* 0x000fec0003800000 */
.L_x_9972:
[----:B------:R-:W2:Y:S02]  /*bde0*/  LDG.E R2, desc[UR36][R2.64] ;  /* 0x0000002402027981 */ /* 0x000ea4000c1e1900 */
[----:B--2---:R-:W-:-:S04]  /*bdf0*/  I2FP.F32.U32 R0, R2 ;  /* 0x0000000200007245 */ /* 0x004fc80000201000 */
[----:B------:R-:W-:-:S04]  /*be00*/  F2FP.BF16.F32.PACK_AB R0, RZ, R0 ;  /* 0x00000000ff00723e */ /* 0x000fc800000010ff */
[----:B------:R-:W-:-:S07]  /*be10*/  PRMT R5, R0, 0x7610, R5 ;  /* 0x0000761000057816 */ /* 0x000fce0000000005 */
.L_x_9949:
[----:B-----5:R-:W-:Y:S01]  /*be20*/  IMAD.U32 R0, R5, 0x10000, RZ ;  /* 0x0001000005007824 */ /* 0x020fe200078e00ff */
[----:B------:R-:W-:-:S04]  /*be30*/  UPRMT UR4, UR41, 0x9910, URZ ;  /* 0x0000991029047896 */ /* 0x000fc800080000ff */
[----:B------:R-:W-:Y:S01]  /*be40*/  FSETP.NAN.FTZ.AND P0, PT, |R0|, |R0|, PT ;  /* 0x400000000000720b */ /* 0x000fe20003f18200 */
[----:B------:R-:W-:-:S12]  /*be50*/  UISETP.GT.AND UP0, UPT, UR4, 0x9, UPT ;  /* 0x000000090400788c */ /* 0x000fd8000bf04270 */
[----:B0-----:R-:W-:-:S04]  /*be60*/  @!P0 SHF.L.U32 R3, R18, 0x10, RZ ;  /* 0x0000001012038819 */ /* 0x001fc800000006ff */
[----:B------:R-:W-:-:S04]  /*be70*/  @!P0 FMNMX.FTZ R0, R3, R0, !PT ;  /* 0x0000000003008209 */ /* 0x000fc80007810000 */
        /* <DEDUP_REMOVED lines=15> */
.L_x_9980:
[----:B------:R-:W-:-:S06]  /*bf70*/  IMAD.U32 R3, R5, 0x10000, RZ ;  /* 0x0001000005037824 */ /* 0x000fcc00078e00ff */
[----:B------:R-:W0:Y:S02]  /*bf80*/  F2I.S64.TRUNC R2, R3 ;  /* 0x0000000300027311 */ /* 0x000e24000020d900 */
[----:B0-----:R-:W-:Y:S01]  /*bf90*/  STG.E.U8 desc[UR36][R16.64], R2 ;  /* 0x0000000210007986 */ /* 0x001fe2000c101124 */
[----:B------:R-:W-:Y:S05]  /*bfa0*/  EXIT ;  /* 0x000000000000794d */ /* 0x000fea0003800000 */
.L_x_9979:
        /* <DEDUP_REMOVED lines=10> */
.L_x_9983:
[----:B------:R-:W-:-:S06]  /*c050*/  SHF.L.U32 R5, R5, 0x10, RZ ;  /* 0x0000001005057819 */ /* 0x000fcc00000006ff */
[----:B------:R-:W0:Y:S02]  /*c060*/  F2I.FTZ.TRUNC.NTZ R5, R5 ;  /* 0x0000000500057305 */ /* 0x000e24000021f100 */
[----:B0-----:R-:W-:Y:S01]  /*c070*/  STG.E desc[UR36][R16.64], R5 ;  /* 0x0000000510007986 */ /* 0x001fe2000c101924 */
[----:B------:R-:W-:Y:S05]  /*c080*/  EXIT ;  /* 0x000000000000794d */ /* 0x000fea0003800000 */
.L_x_9982:
[----:B------:R-:W-:-:S06]  /*c090*/  IMAD.U32 R5, R5, 0x10000, RZ ;  /* 0x0001000005057824 */ /* 0x000fcc00078e00ff */
[----:B------:R-:W0:Y:S02]  /*c0a0*/  F2I.FTZ.TRUNC.NTZ R5, R5 ;  /* 0x0000000500057305 */ /* 0x000e24000021f100 */
[----:B0-----:R-:W-:Y:S01]  /*c0b0*/  STG.E.U16 desc[UR36][R16.64], R5 ;  /* 0x0000000510007986 */ /* 0x001fe2000c101524 */
[----:B------:R-:W-:Y:S05]  /*c0c0*/  EXIT ;  /* 0x000000000000794d */ /* 0x000fea0003800000 */
.L_x_9978:
        /* <DEDUP_REMOVED lines=9> */
.L_x_9985:
[----:B------:R-:W-:-:S05]  /*c160*/  IMAD.U32 R0, R5, 0x10000, RZ ;  /* 0x0001000005007824 */ /* 0x000fca00078e00ff */
[----:B------:R-:W-:-:S05]  /*c170*/  F2FP.F16.F32.PACK_AB R0, RZ, R0 ;  /* 0x00000000ff00723e */ /* 0x000fca00000000ff */
[----:B------:R-:W-:Y:S01]  /*c180*/  STG.E.U16 desc[UR36][R16.64], R0 ;  /* 0x0000000010007986 */ /* 0x000fe2000c101524 */
[----:B------:R-:W-:Y:S05]  /*c190*/  EXIT ;  /* 0x000000000000794d */ /* 0x000fea0003800000 */
.L_x_9984:
        /* <DEDUP_REMOVED lines=10> */
.L_x_9987:
[----:B------:R-:W-:-:S05]  /*c240*/  IMAD.U32 R5, R5, 0x10000, RZ ;  /* 0x0001000005057824 */ /* 0x000fca00078e00ff */
[----:B------:R-:W-:-:S04]  /*c250*/  F2FP.F16.F32.PACK_AB R3, RZ, R5 ;  /* 0x00000005ff03723e */ /* 0x000fc800000000ff */
[----:B------:R-:W-:-:S05]  /*c260*/  PRMT R3, R3, 0x5410, RZ ;  /* 0x0000541003037816 */ /* 0x000fca00000000ff */
[----:B------:R-:W-:Y:S01]  /*c270*/  STG.E desc[UR36][R16.64], R3 ;  /* 0x0000000310007986 */ /* 0x000fe2000c101924 */
[----:B------:R-:W-:Y:S05]  /*c280*/  EXIT ;  /* 0x000000000000794d */ /* 0x000fea0003800000 */
.L_x_9986:
[----:B------:R-:W-:-:S04]  /*c290*/  IMAD.U32 R2, R5, 0x10000, RZ ;  /* 0x0001000005027824 */ /* 0x000fc800078e00ff */
[----:B------:R-:W-:-:S06]  /*c2a0*/  FMUL.FTZ R2, R2, 1 ;  /* 0x3f80000002027820 */ /* 0x000fcc0000410000 */
[----:B------:R-:W0:Y:S02]  /*c2b0*/  F2F.F64.F32 R2, R2 ;  /* 0x0000000200027310 */ /* 0x000e240000201800 */
[----:B0-----:R-:W-:Y:S01]  /*c2c0*/  STG.E.64 desc[UR36][R16.64], R2 ;  /* 0x0000000210007986 */ /* 0x001fe2000c101b24 */
[----:B------:R-:W-:Y:S05]  /*c2d0*/  EXIT ;  /* 0x000000000000794d */ /* 0x000fea0003800000 */
.L_x_9977:
        /* <DEDUP_REMOVED lines=14> */
.L_x_9991:
        /* <DEDUP_REMOVED lines=17> */
.L_x_9994:
[----:B------:R-:W-:-:S04]  /*c4d0*/  SHF.R.U32.HI R3, RZ, 0x18, R3 ;  /* 0x00000018ff037819 */ /* 0x000fc80000011603 */
[----:B------:R-:W-:-:S04]  /*c4e0*/  LOP3.LUT R0, R0, 0x80, R3, 0xf8, !PT ;  /* 0x0000008000007812 */ /* 0x000fc800078ef803 */
[----:B------:R-:W-:-:S07]  /*c4f0*/  PRMT R8, R0, 0x7610, R8 ;  /* 0x0000761000087816 */ /* 0x000fce0000000008 */
.L_x_9993:
[----:B------:R-:W-:Y:S05]  /*c500*/  BSYNC.RECONVERGENT B0 ;  /* 0x0000000000007941 */ /* 0x000fea0003800200 */
.L_x_9992:
[----:B------:R-:W-:Y:S01]  /*c510*/  STG.E.U8 desc[UR36][R16.64], R8 ;  /* 0x0000000810007986 */ /* 0x000fe2000c101124 */
[----:B------:R-:W-:Y:S05]  /*c520*/  EXIT ;  /* 0x000000000000794d */ /* 0x000fea0003800000 */
.L_x_9990:
        /* <DEDUP_REMOVED lines=17> */
.L_x_9997:
[----:B------:R-:W-:-:S04]  /*c640*/  SHF.R.U32.HI R3, RZ, 0x18, R3 ;  /* 0x00000018ff037819 */ /* 0x000fc80000011603 */
[----:B------:R-:W-:-:S04]  /*c650*/  LOP3.LUT R0, R0, 0x80, R3, 0xf8, !PT ;  /* 0x0000008000007812 */ /* 0x000fc800078ef803 */
[----:B------:R-:W-:-:S07]  /*c660*/  PRMT R8, R0, 0x7610, R8 ;  /* 0x0000761000087816 */ /* 0x000fce0000000008 */
.L_x_9996:
[----:B------:R-:W-:Y:S05]  /*c670*/  BSYNC.RECONVERGENT B0 ;  /* 0x0000000000007941 */ /* 0x000fea0003800200 */
.L_x_9995:
[----:B------:R-:W-:Y:S01]  /*c680*/  STG.E.U8 desc[UR36][R16.64], R8 ;  /* 0x0000000810007986 */ /* 0x000fe2000c101124 */
[----:B------:R-:W-:Y:S05]  /*c690*/  EXIT ;  /* 0x000000000000794d */ /* 0x000fea0003800000 */
.L_x_9989:
        /* <DEDUP_REMOVED lines=22> */
.L_x_9999:
[----:B------:R-:W-:-:S06]  /*c800*/  IMAD.U32 R2, R5, 0x10000, RZ ;  /* 0x0001000005027824 */ /* 0x000fcc00078e00ff */
[----:B------:R-:W0:Y:S02]  /*c810*/  F2I.U64.TRUNC R2, R2 ;  /* 0x0000000200027311 */ /* 0x000e24000020d800 */
[----:B0-----:R-:W-:Y:S01]  /*c820*/  STG.E.64 desc[UR36][R16.64], R2 ;  /* 0x0000000210007986 */ /* 0x001fe2000c101b24 */
[----:B------:R-:W-:Y:S05]  /*c830*/  EXIT ;  /* 0x000000000000794d */ /* 0x000fea0003800000 */
.L_x_9998:
[----:B------:R-:W-:-:S06]  /*c840*/  IMAD.U32 R5, R5, 0x10000, RZ ;  /* 0x0001000005057824 */ /* 0x000fcc00078e00ff */
[----:B------:R-:W0:Y:S02]  /*c850*/  F2I.FTZ.U32.TRUNC.NTZ R5, R5 ;  /* 0x0000000500057305 */ /* 0x000e24000021f000 */
[----:B0-----:R-:W-:Y:S01]  /*c860*/  STG.E desc[UR36][R16.64], R5 ;  /* 0x0000000510007986 */ /* 0x001fe2000c101924 */
[----:B------:R-:W-:Y:S05]  /*c870*/  EXIT ;  /* 0x000000000000794d */ /* 0x000fea0003800000 */
.L_x_9988:
        /* <DEDUP_REMOVED lines=11> */
.L_x_10001:
[----:B------:R-:W-:Y:S01]  /*c930*/  IMAD.U32 R5, R5, 0x10000, RZ ;  /* 0x0001000005057824 */ /* 0x000fe200078e00ff */
[----:B------:R-:W-:-:S03]  /*c940*/  CS2R R6, SRZ ;  /* 0x0000000000067805 */ /* 0x000fc6000001ff00 */
[----:B------:R-:W-:-:S06]  /*c950*/  FMUL.FTZ R5, R5, 1 ;  /* 0x3f80000005057820 */ /* 0x000fcc0000410000 */
[----:B------:R-:W0:Y:S02]  /*c960*/  F2F.F64.F32 R4, R5 ;  /* 0x0000000500047310 */ /* 0x000e240000201800 */
[----:B0-----:R-:W-:Y:S01]  /*c970*/  STG.E.128 desc[UR36][R16.64], R4 ;  /* 0x0000000410007986 */ /* 0x001fe2000c101d24 */
[----:B------:R-:W-:Y:S05]  /*c980*/  EXIT ;  /* 0x000000000000794d */ /* 0x000fea0003800000 */
.L_x_10000:
[----:B------:R-:W-:-:S09]  /*c990*/  UISETP.NE.AND UP0, UPT, UR4, 0xf, UPT ;  /* 0x0000000f0400788c */ /* 0x000fd2000bf05270 */
[----:B------:R-:W-:Y:S05]  /*c9a0*/  BRA.U !UP0, `(.L_x_10002) ;  /* 0x0000000108e87547 */ /* 0x000fea000b800000 */
[----:B------:R-:W-:-:S09]  /*c9b0*/  UISETP.NE.AND UP0, UPT, UR4, 0x17, UPT ;  /* 0x000000170400788c */ /* 0x000fd2000bf05270 */
[----:B------:R-:W-:Y:S05]  /*c9c0*/  BRA.U !UP0, `(.L_x_10003) ;  /* 0x0000000108907547 */ /* 0x000fea000b800000 */
[----:B------:R-:W-:-:S09]  /*c9d0*/  UISETP.NE.AND UP0, UPT, UR4, 0x18, UPT ;  /* 0x000000180400788c */ /* 0x000fd2000bf05270 */
[----:B------:R-:W-:Y:S05]  /*c9e0*/  BRA.U !UP0, `(.L_x_10004) ;  /* 0x0000000108447547 */ /* 0x000fea000b800000 */
.L_x_9981:
        /* <DEDUP_REMOVED lines=16> */
.L_x_10005:
[----:B------:R-:W-:Y:S05]  /*caf0*/  EXIT ;  /* 0x000000000000794d */ /* 0x000fea0003800000 */
.L_x_10004:
        /* <DEDUP_REMOVED lines=13> */
.L_x_10007:
[----:B------:R-:W-:Y:S05]  /*cbd0*/  BSYNC.RECONVERGENT B0 ;  /* 0x0000000000007941 */ /* 0x000fea0003800200 */
.L_x_10006:
[----:B------:R-:W-:-:S05]  /*cbe0*/  LOP3.LUT R3, R0, 0x80, R3, 0xf8, !PT ;  /* 0x0000008000037812 */ /* 0x000fca00078ef803 */
[----:B------:R-:W-:Y:S01]  /*cbf0*/  STG.E.U8 desc[UR36][R16.64], R3 ;  /* 0x0000000310007986 */ /* 0x000fe2000c101124 */
[----:B------:R-:W-:Y:S05]  /*cc00*/  EXIT ;  /* 0x000000000000794d */ /* 0x000fea0003800000 */
.L_x_10003:
        /* <DEDUP_REMOVED lines=12> */
.L_x_10009:
[----:B------:R-:W-:Y:S01]  /*ccd0*/  IMAD.MOV.U32 R0, RZ, RZ, 0x7f ;  /* 0x0000007fff007424 */ /* 0x000fe200078e00ff */
[----:B------:R-:W-:-:S04]  /*cce0*/  ISETP.GT.U32.AND P0, PT, R2, 0x7f800000, PT ;  /* 0x7f8000000200780c */ /* 0x000fc80003f04070 */
[----:B------:R-:W-:-:S09]  /*ccf0*/  SEL R0, R0, 0x7c, P0 ;  /* 0x0000007c00007807 */ /* 0x000fd20000000000 */
.L_x_10010:
[----:B------:R-:W-:Y:S05]  /*cd00*/  BSYNC.RECONVERGENT B0 ;  /* 0x0000000000007941 */ /* 0x000fea0003800200 */
.L_x_10008:
[----:B------:R-:W-:-:S04]  /*cd10*/  SHF.R.U32.HI R3, RZ, 0x18, R3 ;  /* 0x00000018ff037819 */ /* 0x000fc80000011603 */
[----:B------:R-:W-:-:S05]  /*cd20*/  LOP3.LUT R3, R0, 0x80, R3, 0xf8, !PT ;  /* 0x0000008000037812 */ /* 0x000fca00078ef803 */
[----:B------:R-:W-:Y:S01]  /*cd30*/  STG.E.U8 desc[UR36][R16.64], R3 ;  /* 0x0000000310007986 */ /* 0x000fe2000c101124 */
[----:B------:R-:W-:Y:S05]  /*cd40*/  EXIT ;  /* 0x000000000000794d */ /* 0x000fea0003800000 */
.L_x_10002:
[----:B------:R-:W-:Y:S01]  /*cd50*/  STG.E.U16 desc[UR36][R16.64], R5 ;  /* 0x0000000510007986 */ /* 0x000fe2000c101524 */
[----:B------:R-:W-:Y:S05]  /*cd60*/  EXIT ;  /* 0x000000000000794d */ /* 0x000fea0003800000 */
.L_x_10011:
        /* <DEDUP_REMOVED lines=9> */
.L_x_37069:


//--------------------- .text._ZN2at6native27unrolled_elementwise_kernelIZZZNS0_21clamp_min_kernel_cudaERNS_18TensorIteratorBaseERKN3c106ScalarEENKUlvE_clEvENKUlvE7_clEvEUlNS4_8BFloat16EE_St5arrayIPcLm2EELi4E23TrivialOffsetCalculatorILi1EjESG_NS0_6memory12LoadWithCastILi1EEENSH_13StoreWithCastILi1EEEEEviT_T0_T2_T3_T4_T5_ --------------------------
	.section	.text._ZN2at6native27unrolled_elementwise_kernelIZZZNS0_21clamp_min_kernel_cudaERNS_18TensorIteratorBaseERKN3c106ScalarEENKUlvE_clEvENKUlvE7_clEvEUlNS4_8BFloat16EE_St5arrayIPcLm2EELi4E23TrivialOffsetCalculatorILi1EjESG_NS0_6memory12LoadWithCastILi1EEENSH_13StoreWithCastILi1EEEEEviT_T0_T2_T3_T4_T5_,"ax",@progbits
	.align	128
        .global         _ZN2at6native27unrolled_elementwise_kernelIZZZNS0_21clamp_min_kernel_cudaERNS_18TensorIteratorBaseERKN3c106ScalarEENKUlvE_clEvENKUlvE7_clEvEUlNS4_8BFloat16EE_St5arrayIPcLm2EELi4E23TrivialOffsetCalculatorILi1EjESG_NS0_6memory12LoadWithCastILi1EEENSH_13StoreWithCastILi1EEEEEviT_T0_T2_T3_T4_T5_
        .type           _ZN2at6native27unrolled_elementwise_kernelIZZZNS0_21clamp_min_kernel_cudaERNS_18TensorIteratorBaseERKN3c106ScalarEENKUlvE_clEvENKUlvE7_clEvEUlNS4_8BFloat16EE_St5arrayIPcLm2EELi4E23TrivialOffsetCalculatorILi1EjESG_NS0_6memory12LoadWithCastILi1EEENSH_13StoreWithCastILi1EEEEEviT_T0_T2_T3_T4_T5_,@function
        .size           _ZN2at6native27unrolled_elementwise_kernelIZZZNS0_21clamp_min_kernel_cudaERNS_18TensorIteratorBaseERKN3c106ScalarEENKUlvE_clEvENKUlvE7_clEvEUlNS4_8BFloat16EE_St5arrayIPcLm2EELi4E23TrivialOffsetCalculatorILi1EjESG_NS0_6memory12LoadWithCastILi1EEENSH_13StoreWithCastILi1EEEEEviT_T0_T2_T3_T4_T5_,(.L_x_37070 - _ZN2at6native27unrolled_elementwise_kernelIZZZNS0_21clamp_min_kernel_cudaERNS_18TensorIteratorBaseERKN3c106ScalarEENKUlvE_clEvENKUlvE7_clEvEUlNS4_8BFloat16EE_St5arrayIPcLm2EELi4E23TrivialOffsetCalculatorILi1EjESG_NS0_6memory12LoadWithCastILi1EEENSH_13StoreWithCastILi1EEEEEviT_T0_T2_T3_T4_T5_)
        .other          _ZN2at6native27unrolled_elementwise_kernelIZZZNS0_21clamp_min_kernel_cudaERNS_18TensorIteratorBaseERKN3c106ScalarEENKUlvE_clEvENKUlvE7_clEvEUlNS4_8BFloat16EE_St5arrayIPcLm2EELi4E23TrivialOffsetCalculatorILi1EjESG_NS0_6memory12LoadWithCastILi1EEENSH_13StoreWithCastILi1EEEEEviT_T0_T2_T3_T4_T5_,@"STO_CUDA_ENTRY STV_DEFAULT"
_ZN2at6native27unrolled_elementwise_kernelIZZZNS0_21clamp_min_kernel_cudaERNS_18TensorIteratorBaseERKN3c106ScalarEENKUlvE_clEvENKUlvE7_clEvEUlNS4_8BFloat16EE_St5arrayIPcLm2EELi4E23TrivialOffsetCalculatorILi1EjESG_NS0_6memory12LoadWithCastILi1EEENSH_13StoreWithCastILi1EEEEEviT_T0_T2_T3_T4_T5_:
.text._ZN2at6native27unrolled_elementwise_kernelIZZZNS0_21clamp_min_kernel_cudaERNS_18TensorIteratorBaseERKN3c106ScalarEENKUlvE_clEvENKUlvE7_clEvEUlNS4_8BFloat16EE_St5arrayIPcLm2EELi4E23TrivialOffsetCalculatorILi1EjESG_NS0_6memory12LoadWithCastILi1EEENSH_13StoreWithCastILi1EEEEEviT_T0_T2_T3_T4_T5_:
        /* <DEDUP_REMOVED lines=34> */
.L_x_10017:
[----:B------:R-:W2:Y:S02]  /*0220*/  LDG.E.U8 R4, desc[UR36][R4.64] ;  /* 0x0000002404047981 */ /* 0x000ea4000c1e1100 */
[----:B--2---:R-:W-:-:S04]  /*0230*/  I2FP.F32.U32 R0, R4 ;  /* 0x0000000400007245 */ /* 0x004fc80000201000 */
[----:B------:R-:W-:-:S04]  /*0240*/  F2FP.BF16.F32.PACK_AB R0, RZ, R0 ;  /* 0x00000000ff00723e */ /* 0x000fc800000010ff */
[----:B------:R-:W-:Y:S01]  /*0250*/  PRMT R24, R0, 0x7610, R24 ;  /* 0x0000761000187816 */ /* 0x000fe20000000018 */
[----:B------:R-:W-:Y:S06]  /*0260*/  BRA `(.L_x_10019) ;  /* 0x0000000c00c47947 */ /* 0x000fec0003800000 */
.L_x_10016:
        /* <DEDUP_REMOVED lines=11> */
.L_x_10021:
[----:B------:R-:W2:Y:S02]  /*0320*/  LDG.E R4, desc[UR36][R4.64] ;  /* 0x0000002404047981 */ /* 0x000ea4000c1e1900 */
[----:B--2---:R-:W-:-:S04]  /*0330*/  I2FP.F32.S32 R0, R4 ;  /* 0x0000000400007245 */ /* 0x004fc80000201400 */
[----:B------:R-:W-:-:S04]  /*0340*/  F2FP.BF16.F32.PACK_AB R0, RZ, R0 ;  /* 0x00000000ff00723e */ /* 0x000fc800000010ff */
[----:B------:R-:W-:Y:S01]  /*0350*/  PRMT R24, R0, 0x7610, R24 ;  /* 0x0000761000187816 */ /* 0x000fe20000000018 */
[----:B------:R-:W-:Y:S06]  /*0360*/  BRA `(.L_x_10019) ;  /* 0x0000000c00847947 */ /* 0x000fec0003800000 */
.L_x_10020:
[----:B------:R-:W2:Y:S02]  /*0370*/  LDG.E.U16 R4, desc[UR36][R4.64] ;  /* 0x0000002404047981 */ /* 0x000ea4000c1e1500 */
[----:B--2---:R-:W0:Y:S02]  /*0380*/  I2F.S16 R0, R4 ;  /* 0x0000000400007306 */ /* 0x004e240000101400 */
[----:B0-----:R-:W-:-:S04]  /*0390*/  F2FP.BF16.F32.PACK_AB R0, RZ, R0 ;  /* 0x00000000ff00723e */ /* 0x001fc800000010ff */
[----:B------:R-:W-:Y:S01]  /*03a0*/  PRMT R24, R0, 0x7610, R24 ;  /* 0x0000761000187816 */ /* 0x000fe20000000018 */
[----:B------:R-:W-:Y:S06]  /*03b0*/  BRA `(.L_x_10019) ;  /* 0x0000000c00707947 */ /* 0x000fec0003800000 */
.L_x_10015:
        /* <DEDUP_REMOVED lines=9> */
.L_x_10023:
[----:B------:R-:W2:Y:S02]  /*0450*/  LDG.E.U16 R0, desc[UR36][R4.64] ;  /* 0x0000002404007981 */ /* 0x000ea4000c1e1500 */
[----:B--2---:R-:W-:-:S05]  /*0460*/  HADD2.F32 R0, -RZ, R0.H0_H0 ;  /* 0x20000000ff007230 */ /* 0x004fca0000004100 */
[----:B------:R-:W-:-:S04]  /*0470*/  F2FP.BF16.F32.PACK_AB R0, RZ, R0 ;  /* 0x00000000ff00723e */ /* 0x000fc800000010ff */
[----:B------:R-:W-:Y:S01]  /*0480*/  PRMT R24, R0, 0x7610, R24 ;  /* 0x0000761000187816 */ /* 0x000fe20000000018 */
[----:B------:R-:W-:Y:S06]  /*0490*/  BRA `(.L_x_10019) ;  /* 0x0000000c00387947 */ /* 0x000fec0003800000 */
.L_x_10022:
        /* <DEDUP_REMOVED lines=9> */
.L_x_10025:
[----:B------:R-:W2:Y:S02]  /*0530*/  LDG.E.U16 R4, desc[UR36][R4.64] ;  /* 0x0000002404047981 */ /* 0x000ea4000c1e1500 */
[----:B--2---:R-:W-:-:S05]  /*0540*/  HADD2.F32 R0, -RZ, R4.H0_H0 ;  /* 0x20000004ff007230 */ /* 0x004fca0000004100 */
[----:B------:R-:W-:-:S04]  /*0550*/  F2FP.BF16.F32.PACK_AB R0, RZ, R0 ;  /* 0x00000000ff00723e */ /* 0x000fc800000010ff */
[----:B------:R-:W-:Y:S01]  /*0560*/  PRMT R24, R0, 0x7610, R24 ;  /* 0x0000761000187816 */ /* 0x000fe20000000018 */
[----:B------:R-:W-:Y:S06]  /*0570*/  BRA `(.L_x_10019) ;  /* 0x0000000c00007947 */ /* 0x000fec0003800000 */
.L_x_10024:
        /* <DEDUP_REMOVED lines=9> */
.L_x_10014:
        /* <DEDUP_REMOVED lines=14> */
.L_x_10028:
        /* <DEDUP_REMOVED lines=9> */
.L_x_10027:
        /* <DEDUP_REMOVED lines=27> */
.L_x_10030:
        /* <DEDUP_REMOVED lines=15> */
.L_x_10029:
[----:B------:R0:W5:Y:S01]  /*0a20*/  LDG.E.U16 R24, desc[UR36][R4.64] ;  /* 0x0000002404187981 */ /* 0x000162000c1e1500 */
[----:B------:R-:W-:Y:S05]  /*0a30*/  BRA `(.L_x_10019) ;  /* 0x0000000400d07947 */ /* 0x000fea0003800000 */
.L_x_10026:
        /* <DEDUP_REMOVED lines=13> */
.L_x_10033:
        /* <DEDUP_REMOVED lines=21> */
.L_x_10037:
[----:B------:R-:W-:Y:S05]  /*0c60*/  BSYNC.RECONVERGENT B1 ;  /* 0x0000000000017941 */ /* 0x000fea0003800200 */
.L_x_10036:
[----:B------:R-:W-:Y:S01]  /*0c70*/  IMAD.SHL.U32 R0, R0, 0x100000, RZ ;  /* 0x0010000000007824 */ /* 0x000fe200078e00ff */
[----:B------:R-:W-:-:S04]  /*0c80*/  LEA R3, R3, 0x3b800000, 0x17 ;  /* 0x3b80000003037811 */ /* 0x000fc800078eb8ff */
[----:B------:R-:W-:-:S07]  /*0c90*/  LOP3.LUT R0, R3, R0, R7, 0xfe, !PT ;  /* 0x0000000003007212 */ /* 0x000fce00078efe07 */
.L_x_10035:
[----:B------:R-:W-:Y:S05]  /*0ca0*/  BSYNC.RECONVERGENT B0 ;  /* 0x0000000000007941 */ /* 0x000fea0003800200 */
.L_x_10034:
[----:B------:R-:W-:-:S04]  /*0cb0*/  F2FP.BF16.F32.PACK_AB R0, RZ, R0 ;  /* 0x00000000ff00723e */ /* 0x000fc800000010ff */
[----:B------:R-:W-:Y:S01]  /*0cc0*/  PRMT R24, R0, 0x7610, R24 ;  /* 0x0000761000187816 */ /* 0x000fe20000000018 */
[----:B------:R-:W-:Y:S06]  /*0cd0*/  BRA `(.L_x_10019) ;  /* 0x0000000400287947 */ /* 0x000fec0003800000 */
.L_x_10032:
        /* <DEDUP_REMOVED lines=21> */
.L_x_10041:
[----:B------:R-:W-:Y:S05]  /*0e30*/  BSYNC.RECONVERGENT B1 ;  /* 0x0000000000017941 */ /* 0x000fea0003800200 */
.L_x_10040:
[----:B------:R-:W-:Y:S01]  /*0e40*/  IMAD.SHL.U32 R0, R0, 0x200000, RZ ;  /* 0x0020000000007824 */ /* 0x000fe200078e00ff */
[----:B------:R-:W-:-:S04]  /*0e50*/  LEA R3, R3, 0x37800000, 0x17 ;  /* 0x3780000003037811 */ /* 0x000fc800078eb8ff */
[----:B------:R-:W-:-:S07]  /*0e60*/  LOP3.LUT R0, R3, R0, R7, 0xfe, !PT ;  /* 0x0000000003007212 */ /* 0x000fce00078efe07 */
.L_x_10039:
[----:B------:R-:W-:Y:S05]  /*0e70*/  BSYNC.RECONVERGENT B0 ;  /* 0x0000000000007941 */ /* 0x000fea0003800200 */
.L_x_10038:
[----:B------:R-:W-:-:S04]  /*0e80*/  F2FP.BF16.F32.PACK_AB R0, RZ, R0 ;  /* 0x00000000ff00723e */ /* 0x000fc800000010ff */
[----:B------:R-:W-:Y:S01]  /*0e90*/  PRMT R24, R0, 0x7610, R24 ;  /* 0x0000761000187816 */ /* 0x000fe20000000018 */
[----:B------:R-:W-:Y:S06]  /*0ea0*/  BRA `(.L_x_10019) ;  /* 0x0000000000b47947 */ /* 0x000fec0003800000 */
.L_x_10031:
[----:B------:R-:W-:-:S09]  /*0eb0*/  UISETP.NE.AND UP0, UPT, UR4, 0x1c, UPT ;  /* 0x0000001c0400788c */ /* 0x000fd2000bf05270 */
[----:B------:R-:W-:Y:S05]  /*0ec0*/  BRA.U !UP0, `(.L_x_10042) ;  /* 0x00000001089c7547 */ /* 0x000fea000b800000 */
[----:B------:R-:W-:-:S09]  /*0ed0*/  UISETP.NE.AND UP0, UPT, UR4, 0x1d, UPT ;  /* 0x0000001d0400788c */ /* 0x000fd2000bf05270 */
[----:B------:R-:W-:Y:S05]  /*0ee0*/  BRA.U !UP0, `(.L_x_10043) ;  /* 0x0000000108807547 */ /* 0x000fea000b800000 */
[----:B------:R-:W-:-:S09]  /*0ef0*/  UISETP.NE.AND UP0, UPT, UR4, 0x2c, UPT ;  /* 0x0000002c0400788c */ /* 0x000fd2000bf05270 */
[----:B------:R-:W-:Y:S05]  /*0f00*/  BRA.U !UP0, `(.L_x_10044) ;  /* 0x0000000108487547 */ /* 0x000fea000b800000 */
.L_x_10018:
        /* <DEDUP_REMOVED lines=16> */
.L_x_10045:
[----:B------:R-:W-:Y:S01]  /*1010*/  PRMT R24, RZ, 0x7610, R24 ;  /* 0x00007610ff187816 */ /* 0x000fe20000000018 */
[----:B------:R-:W-:Y:S06]  /*1020*/  BRA `(.L_x_10019) ;  /* 0x0000000000547947 */ /* 0x000fec0003800000 */
.L_x_10044:
        /* <DEDUP_REMOVED lines=8> */
.L_x_10047:
[----:B------:R-:W-:Y:S05]  /*10b0*/  BSYNC.RECONVERGENT B0 ;  /* 0x0000000000007941 */ /* 0x000fea0003800200 */
.L_x_10046:
[----:B------:R-:W-:-:S04]  /*10c0*/  F2FP.BF16.F32.PACK_AB R0, RZ, R0 ;  /* 0x00000000ff00723e */ /* 0x000fc800000010ff */
[----:B------:R-:W-:Y:S01]  /*10d0*/  PRMT R24, R0, 0x7610, R24 ;  /* 0x0000761000187816 */ /* 0x000fe20000000018 */
[----:B------:R-:W-:Y:S06]  /*10e0*/  BRA `(.L_x_10019) ;  /* 0x0000000000247947 */ /* 0x000fec0003800000 */
.L_x_10043:
[----:B------:R-:W2:Y:S02]  /*10f0*/  LDG.E.64 R4, desc[UR36][R4.64] ;  /* 0x0000002404047981 */ /* 0x000ea4000c1e1b00 */
[----:B--2---:R-:W0:Y:S02]  /*1100*/  I2F.U64 R0, R4 ;  /* 0x0000000400007312 */ /* 0x004e240000301000 */
[----:B0-----:R-:W-:-:S04]  /*1110*/  F2FP.BF16.F32.PACK_AB R0, RZ, R0 ;  /* 0x00000000ff00723e */ /* 0x001fc800000010ff */
[----:B------:R-:W-:Y:S01]  /*1120*/  PRMT R24, R0, 0x7610, R24 ;  /* 0x0000761000187816 */ /* 0x000fe20000000018 */
[----:B------:R-:W-:Y:S06]  /*1130*/  BRA `(.L_x_10019) ;  /* 0x0000000000107947 */ /* 0x000fec0003800000 */
.L_x_10042:
[----:B------:R-:W2:Y:S02]  /*1140*/  LDG.E R4, desc[UR36][R4.64] ;  /* 0x0000002404047981 */ /* 0x000ea4000c1e1900 */
[----:B--2---:R-:W-:-:S04]  /*1150*/  I2FP.F32.U32 R0, R4 ;  /* 0x0000000400007245 */ /* 0x004fc80000201000 */
[----:B------:R-:W-:-:S04]  /*1160*/  F2FP.BF16.F32.PACK_AB R0, RZ, R0 ;  /* 0x00000000ff00723e */ /* 0x000fc800000010ff */
[----:B------:R-:W-:-:S07]  /*1170*/  PRMT R24, R0, 0x7610, R24 ;  /* 0x0000761000187816 */ /* 0x000fce0000000018 */
.L_x_10019:
[----:B------:R-:W-:-:S07]  /*1180*/  VIADD R19, R25, 0x80 ;  /* 0x0000008019137836 */ /* 0x000fce0000000000 */
.L_x_10013:
[----:B------:R-:W-:Y:S05]  /*1190*/  BSYNC.RECONVERGENT B6 ;  /* 0x0000000000067941 */ /* 0x000fea0003800200 */
.L_x_10012:
        /* <DEDUP_REMOVED lines=26> */
.L_x_10053:
[----:B------:R-:W2:Y:S02]  /*1340*/  LDG.E.U8 R4, desc[UR36][R4.64] ;  /* 0x0000002404047981 */ /* 0x000ea4000c1e1100 */
[----:B--2---:R-:W-:-:S04]  /*1350*/  I2FP.F32.U32 R0, R4 ;  /* 0x0000000400007245 */ /* 0x004fc80000201000 */
[----:B------:R-:W-:-:S04]  /*1360*/  F2FP.BF16.F32.PACK_AB R0, RZ, R0 ;  /* 0x00000000ff00723e */ /* 0x000fc800000010ff */
[----:B------:R-:W-:Y:S01]  /*1370*/  PRMT R22, R0, 0x7610, R22 ;  /* 0x0000761000167816 */ /* 0x000fe20000000016 */
[----:B------:R-:W-:Y:S06]  /*1380*/  BRA `(.L_x_10055) ;  /* 0x0000000c00c47947 */ /* 0x000fec0003800000 */
.L_x_10052:
        /* <DEDUP_REMOVED lines=11> */
.L_x_10057:
[----:B------:R-:W2:Y:S02]  /*1440*/  LDG.E R4, desc[UR36][R4.64] ;  /* 0x0000002404047981 */ /* 0x000ea4000c1e1900 */
[----:B--2---:R-:W-:-:S04]  /*1450*/  I2FP.F32.S32 R0, R4 ;  /* 0x0000000400007245 */ /* 0x004fc80000201400 */
[----:B------:R-:W-:-:S04]  /*1460*/  F2FP.BF16.F32.PACK_AB R0, RZ, R0 ;  /* 0x00000000ff00723e */ /* 0x000fc800000010ff */
[----:B------:R-:W-:Y:S01]  /*1470*/  PRMT R22, R0, 0x7610, R22 ;  /* 0x0000761000167816 */ /* 0x000fe20000000016 */
[----:B------:R-:W-:Y:S06]  /*1480*/  BRA `(.L_x_10055) ;  /* 0x0000000c00847947 */ /* 0x000fec0003800000 */
.L_x_10056:
[----:B------:R-:W2:Y:S02]  /*1490*/  LDG.E.U16 R4, desc[UR36][R4.64] ;  /* 0x0000002404047981 */ /* 0x000ea4000c1e1500 */
[----:B--2---:R-:W0:Y:S02]  /*14a0*/  I2F.S16 R0, R4 ;  /* 0x0000000400007306 */ /* 0x004e240000101400 */
[----:B0-----:R-:W-:-:S04]  /*14b0*/  F2FP.BF16.F32.PACK_AB R0, RZ, R0 ;  /* 0x00000000ff00723e */ /* 0x001fc800000010ff */
[----:B------:R-:W-:Y:S01]  /*14c0*/  PRMT R22, R0, 0x7610, R22 ;  /* 0x0000761000167816 */ /* 0x000fe20000000016 */
[----:B------:R-:W-:Y:S06]  /*14d0*/  BRA `(.L_x_10055) ;  /* 0x0000000c00707947 */ /* 0x000fec0003800000 */
.L_x_10051:
        /* <DEDUP_REMOVED lines=9> */
.L_x_10059:
[----:B------:R-:W2:Y:S02]  /*1570*/  LDG.E.U16 R0, desc[UR36][R4.64] ;  /* 0x0000002404007981 */ /* 0x000ea4000c1e1500 */
[----:B--2---:R-:W-:-:S05]  /*1580*/  HADD2.F32 R0, -RZ, R0.H0_H0 ;  /* 0x20000000ff007230 */ /* 0x004fca0000004100 */
[----:B------:R-:W-:-:S04]  /*1590*/  F2FP.BF16.F32.PACK_AB R0, RZ, R0 ;  /* 0x00000000ff00723e */ /* 0x000fc800000010ff */
[----:B------:R-:W-:Y:S01]  /*15a0*/  PRMT R22, R0, 0x7610, R22 ;  /* 0x0000761000167816 */ /* 0x000fe20000000016 */
[----:B------:R-:W-:Y:S06]  /*15b0*/  BRA `(.L_x_10055) ;  /* 0x0000000c00387947 */ /* 0x000fec0003800000 */
.L_x_10058:
        /* <DEDUP_REMOVED lines=9> */
.L_x_10061:
[----:B------:R-:W2:Y:S02]  /*1650*/  LDG.E.U16 R4, desc[UR36][R4.64] ;  /* 0x0000002404047981 */ /* 0x000ea4000c1e1500 */
[----:B--2---:R-:W-:-:S05]  /*1660*/  HADD2.F32 R0, -RZ, R4.H0_H0 ;  /* 0x20000004ff007230 */ /* 0x004fca0000004100 */
[----:B------:R-:W-:-:S04]  /*1670*/  F2FP.BF16.F32.PACK_AB R0, RZ, R0 ;  /* 0x00000000ff00723e */ /* 0x000fc800000010ff */
[----:B------:R-:W-:Y:S01]  /*1680*/  PRMT R22, R0, 0x7610, R22 ;  /* 0x0000761000167816 */ /* 0x000fe20000000016 */
[----:B------:R-:W-:Y:S06]  /*1690*/  BRA `(.L_x_10055) ;  /* 0x0000000c00007947 */ /* 0x000fec0003800000 */
.L_x_10060:
        /* <DEDUP_REMOVED lines=9> */
.L_x_10050:
        /* <DEDUP_REMOVED lines=14> */
.L_x_10064:
        /* <DEDUP_REMOVED lines=9> */
.L_x_10063:
        /* <DEDUP_REMOVED lines=27> */
.L_x_10066:
        /* <DEDUP_REMOVED lines=15> */
.L_x_10065:
[----:B------:R0:W5:Y:S01]  /*1b40*/  LDG.E.U16 R22, desc[UR36][R4.64] ;  /* 0x0000002404167981 */ /* 0x000162000c1e1500 */
[----:B------:R-:W-:Y:S05]  /*1b50*/  BRA `(.L_x_10055) ;  /* 0x0000000400d07947 */ /* 0x000fea0003800000 */
.L_x_10062:
        /* <DEDUP_REMOVED lines=13> */
.L_x_10069:
        /* <DEDUP_REMOVED lines=21> */
.L_x_10073:
[----:B------:R-:W-:Y:S05]  /*1d80*/  BSYNC.RECONVERGENT B1 ;  /* 0x0000000000017941 */ /* 0x000fea0003800200 */
.L_x_10072:
[----:B------:R-:W-:Y:S01]  /*1d90*/  IMAD.SHL.U32 R0, R0, 0x100000, RZ ;  /* 0x0010000000007824 */ /* 0x000fe200078e00ff */
[----:B------:R-:W-:-:S04]  /*1da0*/  LEA R3, R3, 0x3b800000, 0x17 ;  /* 0x3b80000003037811 */ /* 0x000fc800078eb8ff */
[----:B------:R-:W-:-:S07]  /*1db0*/  LOP3.LUT R0, R3, R0, R7, 0xfe, !PT ;  /* 0x0000000003007212 */ /* 0x000fce00078efe07 */
.L_x_10071:
[----:B------:R-:W-:Y:S05]  /*1dc0*/  BSYNC.RECONVERGENT B0 ;  /* 0x0000000000007941 */ /* 0x000fea0003800200 */
.L_x_10070:
[----:B------:R-:W-:-:S04]  /*1dd0*/  F2FP.BF16.F32.PACK_AB R0, RZ, R0 ;  /* 0x00000000ff00723e */ /* 0x000fc800000010ff */
[----:B------:R-:W-:Y:S01]  /*1de0*/  PRMT R22, R0, 0x7610, R22 ;  /* 0x0000761000167816 */ /* 0x000fe20000000016 */
[----:B------:R-:W-:Y:S06]  /*1df0*/  BRA `(.L_x_10055) ;  /* 0x0000000400287947 */ /* 0x000fec0003800000 */
.L_x_10068:
        /* <DEDUP_REMOVED lines=21> */
.L_x_10077:
[----:B------:R-:W-:Y:S05]  /*1f50*/  BSYNC.RECONVERGENT B1 ;  /* 0x0000000000017941 */ /* 0x000fea0003800200 */
.L_x_10076:
[----:B------:R-:W-:Y:S01]  /*1f60*/  IMAD.SHL.U32 R0, R0, 0x200000, RZ ;  /* 0x0020000000007824 */ /* 0x000fe200078e00ff */
[----:B------:R-:W-:-:S04]  /*1f70*/  LEA R3, R3, 0x37800000, 0x17 ;  /* 0x3780000003037811 */ /* 0x000fc800078eb8ff */
[----:B------:R-:W-:-:S07]  /*1f80*/  LOP3.LUT R0, R3, R0, R7, 0xfe, !PT ;  /* 0x0000000003007212 */ /* 0x000fce00078efe07 */
.L_x_10075:
[----:B------:R-:W-:Y:S05]  /*1f90*/  BSYNC.RECONVERGENT B0 ;  /* 0x0000000000007941 */ /* 0x000fea0003800200 */
.L_x_10074:
[----:B------:R-:W-:-:S04]  /*1fa0*/  F2FP.BF16.F32.PACK_AB R0, RZ, R0 ;  /* 0x00000000ff00723e */ /* 0x000fc800000010ff */
[----:B------:R-:W-:Y:S01]  /*1fb0*/  PRMT R22, R0, 0x7610, R22 ;  /* 0x0000761000167816 */ /* 0x000fe20000000016 */
[----:B------:R-:W-:Y:S06]  /*1fc0*/  BRA `(.L_x_10055) ;  /* 0x0000000000b47947 */ /* 0x000fec0003800000 */
.L_x_10067:
        /* <DEDUP_REMOVED lines=14> */
.L_x_10081:
[----:B------:R-:W-:Y:S05]  /*20b0*/  BSYNC.RECONVERGENT B0 ;  /* 0x0000000000007941 */ /* 0x000fea0003800200 */
.L_x_10080:
[----:B------:R-:W-:-:S04]  /*20c0*/  F2FP.BF16.F32.PACK_AB R0, RZ, R0 ;  /* 0x00000000ff00723e */ /* 0x000fc800000010ff */
[----:B------:R-:W-:Y:S01]  /*20d0*/  PRMT R22, R0, 0x7610, R22 ;  /* 0x0000761000167816 */ /* 0x000fe20000000016 */
[----:B------:R-:W-:Y:S06]  /*20e0*/  BRA `(.L_x_10055) ;  /* 0x00000000006c7947 */ /* 0x000fec0003800000 */
.L_x_10054:
        /* <DEDUP_REMOVED lines=16> */
.L_x_10082:
[----:B------:R-:W-:Y:S01]  /*21f0*/  PRMT R22, RZ, 0x7610, R22 ;  /* 0x00007610ff167816 */ /* 0x000fe20000000016 */
[----:B------:R-:W-:Y:S06]  /*2200*/  BRA `(.L_x_10055) ;  /* 0x0000000000247947 */ /* 0x000fec0003800000 */
.L_x_10079:
[----:B------:R-:W2:Y:S02]  /*2210*/  LDG.E.64 R4, desc[UR36][R4.64] ;  /* 0x0000002404047981 */ /* 0x000ea4000c1e1b00 */
[----:B--2---:R-:W0:Y:S02]  /*2220*/  I2F.U64 R0, R4 ;  /* 0x0000000400007312 */ /* 0x004e240000301000 */
[----:B0-----:R-:W-:-:S04]  /*2230*/  F2FP.BF16.F32.PACK_AB R0, RZ, R0 ;  /* 0x00000000ff00723e */ /* 0x001fc800000010ff */
[----:B------:R-:W-:Y:S01]  /*2240*/  PRMT R22, R0, 0x7610, R22 ;  /* 0x0000761000167816 */ /* 0x000fe20000000016 */
[----:B------:R-:W-:Y:S06]  /*2250*/  BRA `(.L_x_10055) ;  /* 0x0000000000107947 */ /* 0x000fec0003800000 */
.L_x_10078:
[----:B------:R-:W2:Y:S02]  /*2260*/  LDG.E R4, desc[UR36][R4.64] ;  /* 0x0000002404047981 */ /* 0x000ea4000c1e1900 */
[----:B--2---:R-:W-:-:S04]  /*2270*/  I2FP.F32.U32 R0, R4 ;  /* 0x0000000400007245 */ /* 0x004fc80000201000 */
[----:B------:R-:W-:-:S04]  /*2280*/  F2FP.BF16.F32.PACK_AB R0, RZ, R0 ;  /* 0x00000000ff00723e */ /* 0x000fc800000010ff */
[----:B------:R-:W-:-:S07]  /*2290*/  PRMT R22, R0, 0x7610, R22 ;  /* 0x0000761000167816 */ /* 0x000fce0000000016 */
.L_x_10055:
[----:B------:R-:W-:-:S07]  /*22a0*/  VIADD R19, R19, 0x80 ;  /* 0x0000008013137836 */ /* 0x000fce0000000000 */
.L_x_10049:
[----:B------:R-:W-:Y:S05]  /*22b0*/  BSYNC.RECONVERGENT B6 ;  /* 0x0000000000067941 */ /* 0x000fea0003800200 */
.L_x_10048:
        /* <DEDUP_REMOVED lines=26> */
.L_x_10088:
[----:B------:R-:W2:Y:S02]  /*2460*/  LDG.E.U8 R4, desc[UR36][R4.64] ;  /* 0x0000002404047981 */ /* 0x000ea4000c1e1100 */
[----:B--2---:R-:W-:-:S04]  /*2470*/  I2FP.F32.U32 R0, R4 ;  /* 0x0000000400007245 */ /* 0x004fc80000201000 */
[----:B------:R-:W-:-:S04]  /*2480*/  F2FP.BF16.F32.PACK_AB R0, RZ, R0 ;  /* 0x00000000ff00723e */ /* 0x000fc800000010ff */
[----:B------:R-:W-:Y:S01]  /*2490*/  PRMT R17, R0, 0x7610, R17 ;  /* 0x0000761000117816 */ /* 0x000fe20000000011 */
[----:B------:R-:W-:Y:S06]  /*24a0*/  BRA `(.L_x_10090) ;  /* 0x0000000c00c47947 */ /* 0x000fec0003800000 */
.L_x_10087:
        /* <DEDUP_REMOVED lines=11> */
.L_x_10092:
[----:B------:R-:W2:Y:S02]  /*2560*/  LDG.E R4, desc[UR36][R4.64] ;  /* 0x0000002404047981 */ /* 0x000ea4000c1e1900 */
[----:B--2---:R-:W-:-:S04]  /*2570*/  I2FP.F32.S32 R0, R4 ;  /* 0x0000000400007245 */ /* 0x004fc80000201400 */
[----:B------:R-:W-:-:S04]  /*2580*/  F2FP.BF16.F32.PACK_AB R0, RZ, R0 ;  /* 0x00000000ff00723e */ /* 0x000fc800000010ff */
[----:B------:R-:W-:Y:S01]  /*2590*/  PRMT R17, R0, 0x7610, R17 ;  /* 0x0000761000117816 */ /* 0x000fe20000000011 */
[----:B------:R-:W-:Y:S06]  /*25a0*/  BRA `(.L_x_10090) ;  /* 0x0000000c00847947 */ /* 0x000fec0003800000 */
.L_x_10091:
[----:B------:R-:W2:Y:S02]  /*25b0*/  LDG.E.U16 R4, desc[UR36][R4.64] ;  /* 0x0000002404047981 */ /* 0x000ea4000c1e1500 */
[----:B--2---:R-:W0:Y:S02]  /*25c0*/  I2F.S16 R0, R4 ;  /* 0x0000000400007306 */ /* 0x004e240000101400 */
[----:B0-----:R-:W-:-:S04]  /*25d0*/  F2FP.BF16.F32.PACK_AB R0, RZ, R0 ;  /* 0x00000000ff00723e */ /* 0x001fc800000010ff */
[----:B------:R-:W-:Y:S01]  /*25e0*/  PRMT R17, R0, 0x7610, R17 ;  /* 0x0000761000117816 */ /* 0x000fe20000000011 */
[----:B------:R-:W-:Y:S06]  /*25f0*/  BRA `(.L_x_10090) ;  /* 0x0000000c00707947 */ /* 0x000fec0003800000 */
.L_x_10086:
        /* <DEDUP_REMOVED lines=9> */
.L_x_10094:
[----:B------:R-:W2:Y:S02]  /*2690*/  LDG.E.U16 R0, desc[UR36][R4.64] ;  /* 0x0000002404007981 */ /* 0x000ea4000c1e1500 */
[----:B--2---:R-:W-:-:S05]  /*26a0*/  HADD2.F32 R0, -RZ, R0.H0_H0 ;  /* 0x20000000ff007230 */ /* 0x004fca0000004100 */
[----:B------:R-:W-:-:S04]  /*26b0*/  F2FP.BF16.F32.PACK_AB R0, RZ, R0 ;  /* 0x00000000ff00723e */ /* 0x000fc800000010ff */
[----:B------:R-:W-:Y:S01]  /*26c0*/  PRMT R17, R0, 0x7610, R17 ;  /* 0x0000761000117816 */ /* 0x000fe20000000011 */
[----:B------:R-:W-:Y:S06]  /*26d0*/  BRA `(.L_x_10090) ;  /* 0x0000000c00387947 */ /* 0x000fec0003800000 */
.L_x_10093:
        /* <DEDUP_REMOVED lines=9> */
.L_x_10096:
[----:B------:R-:W2:Y:S02]  /*2770*/  LDG.E.U16 R4, desc[UR36][R4.64] ;  /* 0x0000002404047981 */ /* 0x000ea4000c1e1500 */
[----:B--2---:R-:W-:-:S05]  /*2780*/  HADD2.F32 R0, -RZ, R4.H0_H0 ;  /* 0x20000004ff007230 */ /* 0x004fca0000004100 */
[----:B------:R-:W-:-:S04]  /*2790*/  F2FP.BF16.F32.PACK_AB R0, RZ, R0 ;  /* 0x00000000ff00723e */ /* 0x000fc800000010ff */
[----:B------:R-:W-:Y:S01]  /*27a0*/  PRMT R17, R0, 0x7610, R17 ;  /* 0x0000761000117816 */ /* 0x000fe20000000011 */
[----:B------:R-:W-:Y:S06]  /*27b0*/  BRA `(.L_x_10090) ;  /* 0x0000000c00007947 */ /* 0x000fec0003800000 */
.L_x_10095:
        /* <DEDUP_REMOVED lines=9> */
.L_x_10085:
        /* <DEDUP_REMOVED lines=14> */
.L_x_10099:
        /* <DEDUP_REMOVED lines=9> */
.L_x_10098:
        /* <DEDUP_REMOVED lines=27> */
.L_x_10101:
        /* <DEDUP_REMOVED lines=15> */
.L_x_10100:
[----:B------:R0:W5:Y:S01]  /*2c60*/  LDG.E.U16 R17, desc[UR36][R4.64] ;  /* 0x0000002404117981 */ /* 0x000162000c1e1500 */
[----:B------:R-:W-:Y:S05]  /*2c70*/  BRA `(.L_x_10090) ;  /* 0x0000000400d07947 */ /* 0x000fea0003800000 */
.L_x_10097:
        /* <DEDUP_REMOVED lines=13> */
.L_x_10104:
        /* <DEDUP_REMOVED lines=21> */
.L_x_10108:
[----:B------:R-:W-:Y:S05]  /*2ea0*/  BSYNC.RECONVERGENT B1 ;  /* 0x0000000000017941 */ /* 0x000fea0003800200 */
.L_x_10107:
[----:B------:R-:W-:Y:S01]  /*2eb0*/  IMAD.SHL.U32 R0, R0, 0x100000, RZ ;  /* 0x0010000000007824 */ /* 0x000fe200078e00ff */
[----:B------:R-:W-:-:S04]  /*2ec0*/  LEA R3, R3, 0x3b800000, 0x17 ;  /* 0x3b80000003037811 */ /* 0x000fc800078eb8ff */
[----:B------:R-:W-:-:S07]  /*2ed0*/  LOP3.LUT R0, R3, R0, R7, 0xfe, !PT ;  /* 0x0000000003007212 */ /* 0x000fce00078efe07 */
.L_x_10106:
[----:B------:R-:W-:Y:S05]  /*2ee0*/  BSYNC.RECONVERGENT B0 ;  /* 0x0000000000007941 */ /* 0x000fea0003800200 */
.L_x_10105:
[----:B------:R-:W-:-:S04]  /*2ef0*/  F2FP.BF16.F32.PACK_AB R0, RZ, R0 ;  /* 0x00000000ff00723e */ /* 0x000fc800000010ff */
[----:B------:R-:W-:Y:S01]  /*2f00*/  PRMT R17, R0, 0x7610, R17 ;  /* 0x0000761000117816 */ /* 0x000fe20000000011 */
[----:B------:R-:W-:Y:S06]  /*2f10*/  BRA `(.L_x_10090) ;  /* 0x0000000400287947 */ /* 0x000fec0003800000 */
.L_x_10103:
        /* <DEDUP_REMOVED lines=21> */
.L_x_10112:
[----:B------:R-:W-:Y:S05]  /*3070*/  BSYNC.RECONVERGENT B1 ;  /* 0x0000000000017941 */ /* 0x000fea0003800200 */
.L_x_10111:
[----:B------:R-:W-:Y:S01]  /*3080*/  IMAD.SHL.U32 R0, R0, 0x200000, RZ ;  /* 0x0020000000007824 */ /* 0x000fe200078e00ff */
[----:B------:R-:W-:-:S04]  /*3090*/  LEA R3, R3, 0x37800000, 0x17 ;  /* 0x3780000003037811 */ /* 0x000fc800078eb8ff */
[----:B------:R-:W-:-:S07]  /*30a0*/  LOP3.LUT R0, R3, R0, R7, 0xfe, !PT ;  /* 0x0000000003007212 */ /* 0x000fce00078efe07 */
.L_x_10110:
[----:B------:R-:W-:Y:S05]  /*30b0*/  BSYNC.RECONVERGENT B0 ;  /* 0x0000000000007941 */ /* 0x000fea0003800200 */
.L_x_10109:
[----:B------:R-:W-:-:S04]  /*30c0*/  F2FP.BF16.F32.PACK_AB R0, RZ, R0 ;  /* 0x00000000ff00723e */ /* 0x000fc800000010ff */
[----:B------:R-:W-:Y:S01]  /*30d0*/  PRMT R17, R0, 0x7610, R17 ;  /* 0x0000761000117816 */ /* 0x000fe20000000011 */
[----:B------:R-:W-:Y:S06]  /*30e0*/  BRA `(.L_x_10090) ;  /* 0x0000000000b47947 */ /* 0x000fec0003800000 */
.L_x_10102:
        /* <DEDUP_REMOVED lines=14> */
.L_x_10116:
[----:B------:R-:W-:Y:S05]  /*31d0*/  BSYNC.RECONVERGENT B0 ;  /* 0x0000000000007941 */ /* 0x000fea0003800200 */
.L_x_10115:
[----:B------:R-:W-:-:S04]  /*31e0*/  F2FP.BF16.F32.PACK_AB R0, RZ, R0 ;  /* 0x00000000ff00723e */ /* 0x000fc800000010ff */
[----:B------:R-:W-:Y:S01]  /*31f0*/  PRMT R17, R0, 0x7610, R17 ;  /* 0x0000761000117816 */ /* 0x000fe20000000011 */
[----:B------:R-:W-:Y:S06]  /*3200*/  BRA `(.L_x_10090) ;  /* 0x00000000006c7947 */ /* 0x000fec0003800000 */
.L_x_10089:
        /* <DEDUP_REMOVED lines=16> */
.L_x_10117:
[----:B------:R-:W-:Y:S01]  /*3310*/  PRMT R17, RZ, 0x7610, R17 ;  /* 0x00007610ff117816 */ /* 0x000fe20000000011 */
[----:B------:R-:W-:Y:S06]  /*3320*/  BRA `(.L_x_10090) ;  /* 0x0000000000247947 */ /* 0x000fec0003800000 */
.L_x_10114:
[----:B------:R-:W2:Y:S02]  /*3330*/  LDG.E.64 R4, desc[UR36][R4.64] ;  /* 0x0000002404047981 */ /* 0x000ea4000c1e1b00 */
[----:B--2---:R-:W0:Y:S02]  /*3340*/  I2F.U64 R0, R4 ;  /* 0x0000000400007312 */ /* 0x004e240000301000 */
[----:B0-----:R-:W-:-:S04]  /*3350*/  F2FP.BF16.F32.PACK_AB R0, RZ, R0 ;  /* 0x00000000ff00723e */ /* 0x001fc800000010ff */
[----:B------:R-:W-:Y:S01]  /*3360*/  PRMT R17, R0, 0x7610, R17 ;  /* 0x0000761000117816 */ /* 0x000fe20000000011 */
[----:B------:R-:W-:Y:S06]  /*3370*/  BRA `(.L_x_10090) ;  /* 0x0000000000107947 */ /* 0x000fec0003800000 */
.L_x_10113:
[----:B------:R-:W2:Y:S02]  /*3380*/  LDG.E R4, desc[UR36][R4.64] ;  /* 0x0000002404047981 */ /* 0x000ea4000c1e1900 */
[----:B--2---:R-:W-:-:S04]  /*3390*/  I2FP.F32.U32 R0, R4 ;  /* 0x0000000400007245 */ /* 0x004fc80000201000 */
[----:B------:R-:W-:-:S04]  /*33a0*/  F2FP.BF16.F32.PACK_AB R0, RZ, R0 ;  /* 0x00000000ff00723e */ /* 0x000fc800000010ff */
[----:B------:R-:W-:-:S07]  /*33b0*/  PRMT R17, R0, 0x7610, R17 ;  /* 0x0000761000117816 */ /* 0x000fce0000000011 */
.L_x_10090:
[----:B------:R-:W-:-:S07]  /*33c0*/  VIADD R19, R19, 0x80 ;  /* 0x0000008013137836 */ /* 0x000fce0000000000 */
.L_x_10084:
[----:B------:R-:W-:Y:S05]  /*33d0*/  BSYNC.RECONVERGENT B6 ;  /* 0x0000000000067941 */ /* 0x000fea0003800200 */
.L_x_10083:
        /* <DEDUP_REMOVED lines=26> */
.L_x_10123:
[----:B------:R-:W2:Y:S02]  /*3580*/  LDG.E.U8 R4, desc[UR36][R4.64] ;  /* 0x0000002404047981 */ /* 0x000ea4000c1e1100 */
[----:B--2---:R-:W-:-:S04]  /*3590*/  I2FP.F32.U32 R0, R4 ;  /* 0x0000000400007245 */ /* 0x004fc80000201000 */
[----:B------:R-:W-:-:S04]  /*35a0*/  F2FP.BF16.F32.PACK_AB R0, RZ, R0 ;  /* 0x00000000ff00723e */ /* 0x000fc800000010ff */
[----:B------:R-:W-:Y:S01]  /*35b0*/  PRMT R18, R0, 0x7610, R18 ;  /* 0x0000761000127816 */ /* 0x000fe20000000012 */
[----:B------:R-:W-:Y:S06]  /*35c0*/  BRA `(.L_x_10119) ;  /* 0x0000000c00c47947 */ /* 0x000fec0003800000 */
.L_x_10122:
        /* <DEDUP_REMOVED lines=11> */
.L_x_10126:
[----:B------:R-:W2:Y:S02]  /*3680*/  LDG.E R4, desc[UR36][R4.64] ;  /* 0x0000002404047981 */ /* 0x000ea4000c1e1900 */
[----:B--2---:R-:W-:-:S04]  /*3690*/  I2FP.F32.S32 R0, R4 ;  /* 0x0000000400007245 */ /* 0x004fc80000201400 */
[----:B------:R-:W-:-:S04]  /*36a0*/  F2FP.BF16.F32.PACK_AB R0, RZ, R0 ;  /* 0x00000000ff00723e */ /* 0x000fc800000010ff */
[----:B------:R-:W-:Y:S01]  /*36b0*/  PRMT R18, R0, 0x7610, R18 ;  /* 0x0000761000127816 */ /* 0x000fe20000000012 */
[----:B------:R-:W-:Y:S06]  /*36c0*/  BRA `(.L_x_10119) ;  /* 0x0000000c00847947 */ /* 0x000fec0003800000 */
.L_x_10125:
[----:B------:R-:W2:Y:S02]  /*36d0*/  LDG.E.U16 R4, desc[UR36][R4.64] ;  /* 0x0000002404047981 */ /* 0x000ea4000c1e1500 */
[----:B--2---:R-:W0:Y:S02]  /*36e0*/  I2F.S16 R0, R4 ;  /* 0x0000000400007306 */ /* 0x004e240000101400 */
[----:B0-----:R-:W-:-:S04]  /*36f0*/  F2FP.BF16.F32.PACK_AB R0, RZ, R0 ;  /* 0x00000000ff00723e */ /* 0x001fc800000010ff */
[----:B------:R-:W-:Y:S01]  /*3700*/  PRMT R18, R0, 0x7610, R18 ;  /* 0x0000761000127816 */ /* 0x000fe20000000012 */
[----:B------:R-:W-:Y:S06]  /*3710*/  BRA `(.L_x_10119) ;  /* 0x0000000c00707947 */ /* 0x000fec0003800000 */
.L_x_10121:
        /* <DEDUP_REMOVED lines=9> */
.L_x_10128:
[----:B------:R-:W2:Y:S02]  /*37b0*/  LDG.E.U16 R0, desc[UR36][R4.64] ;  /* 0x0000002404007981 */ /* 0x000ea4000c1e1500 */
[----:B--2---:R-:W-:-:S05]  /*37c0*/  HADD2.F32 R0, -RZ, R0.H0_H0 ;  /* 0x20000000ff007230 */ /* 0x004fca0000004100 */
[----:B------:R-:W-:-:S04]  /*37d0*/  F2FP.BF16.F32.PACK_AB R0, RZ, R0 ;  /* 0x00000000ff00723e */ /* 0x000fc800000010ff */
[----:B------:R-:W-:Y:S01]  /*37e0*/  PRMT R18, R0, 0x7610, R18 ;  /* 0x0000761000127816 */ /* 0x000fe20000000012 */
[----:B------:R-:W-:Y:S06]  /*37f0*/  BRA `(.L_x_10119) ;  /* 0x0000000c00387947 */ /* 0x000fec0003800000 */
.L_x_10127:
        /* <DEDUP_REMOVED lines=9> */
.L_x_10130:
[----:B------:R-:W2:Y:S02]  /*3890*/  LDG.E.U16 R4, desc[UR36][R4.64] ;  /* 0x0000002404047981 */ /* 0x000ea4000c1e1500 */
[----:B--2---:R-:W-:-:S05]  /*38a0*/  HADD2.F32 R0, -RZ, R4.H0_H0 ;  /* 0x20000004ff007230 */ /* 0x004fca0000004100 */
[----:B------:R-:W-:-:S04]  /*38b0*/  F2FP.BF16.F32.PACK_AB R0, RZ, R0 ;  /* 0x00000000ff00723e */ /* 0x000fc800000010ff */
[----:B------:R-:W-:Y:S01]  /*38c0*/  PRMT R18, R0, 0x7610, R18 ;  /* 0x0000761000127816 */ /* 0x000fe20000000012 */
[----:B------:R-:W-:Y:S06]  /*38d0*/  BRA `(.L_x_10119) ;  /* 0x0000000c00007947 */ /* 0x000fec0003800000 */
.L_x_10129:
        /* <DEDUP_REMOVED lines=9> */
.L_x_10120:
        /* <DEDUP_REMOVED lines=14> */
.L_x_10133:
        /* <DEDUP_REMOVED lines=9> */
.L_x_10132:
        /* <DEDUP_REMOVED lines=27> */
.L_x_10135:
        /* <DEDUP_REMOVED lines=15> */
.L_x_10134:
[----:B------:R1:W5:Y:S01]  /*3d80*/  LDG.E.U16 R18, desc[UR36][R4.64] ;  /* 0x0000002404127981 */ /* 0x000362000c1e1500 */
[----:B------:R-:W-:Y:S05]  /*3d90*/  BRA `(.L_x_10119) ;  /* 0x0000000400d07947 */ /* 0x000fea0003800000 */
.L_x_10131:
        /* <DEDUP_REMOVED lines=13> */
.L_x_10138:
        /* <DEDUP_REMOVED lines=21> */
.L_x_10142:
[----:B------:R-:W-:Y:S05]  /*3fc0*/  BSYNC.RECONVERGENT B1 ;  /* 0x0000000000017941 */ /* 0x000fea0003800200 */
.L_x_10141:
[----:B------:R-:W-:Y:S01]  /*3fd0*/  IMAD.SHL.U32 R0, R0, 0x100000, RZ ;  /* 0x0010000000007824 */ /* 0x000fe200078e00ff */
[----:B------:R-:W-:-:S04]  /*3fe0*/  LEA R3, R3, 0x3b800000, 0x17 ;  /* 0x3b80000003037811 */ /* 0x000fc800078eb8ff */
[----:B------:R-:W-:-:S07]  /*3ff0*/  LOP3.LUT R0, R3, R0, R7, 0xfe, !PT ;  /* 0x0000000003007212 */ /* 0x000fce00078efe07 */
.L_x_10140:
[----:B------:R-:W-:Y:S05]  /*4000*/  BSYNC.RECONVERGENT B0 ;  /* 0x0000000000007941 */ /* 0x000fea0003800200 */
.L_x_10139:
[----:B------:R-:W-:-:S04]  /*4010*/  F2FP.BF16.F32.PACK_AB R0, RZ, R0 ;  /* 0x00000000ff00723e */ /* 0x000fc800000010ff */
[----:B------:R-:W-:Y:S01]  /*4020*/  PRMT R18, R0, 0x7610, R18 ;  /* 0x0000761000127816 */ /* 0x000fe20000000012 */
[----:B------:R-:W-:Y:S06]  /*4030*/  BRA `(.L_x_10119) ;  /* 0x0000000400287947 */ /* 0x000fec0003800000 */
.L_x_10137:
        /* <DEDUP_REMOVED lines=21> */
.L_x_10146:
[----:B------:R-:W-:Y:S05]  /*4190*/  BSYNC.RECONVERGENT B1 ;  /* 0x0000000000017941 */ /* 0x000fea0003800200 */
.L_x_10145:
[----:B------:R-:W-:Y:S01]  /*41a0*/  IMAD.SHL.U32 R0, R0, 0x200000, RZ ;  /* 0x0020000000007824 */ /* 0x000fe200078e00ff */
[----:B------:R-:W-:-:S04]  /*41b0*/  LEA R3, R3, 0x37800000, 0x17 ;  /* 0x3780000003037811 */ /* 0x000fc800078eb8ff */
[----:B------:R-:W-:-:S07]  /*41c0*/  LOP3.LUT R0, R3, R0, R7, 0xfe, !PT ;  /* 0x0000000003007212 */ /* 0x000fce00078efe07 */
.L_x_10144:
[----:B------:R-:W-:Y:S05]  /*41d0*/  BSYNC.RECONVERGENT B0 ;  /* 0x0000000000007941 */ /* 0x000fea0003800200 */
.L_x_10143:
[----:B------:R-:W-:-:S04]  /*41e0*/  F2FP.BF16.F32.PACK_AB R0, RZ, R0 ;  /* 0x00000000ff00723e */ /* 0x000fc800000010ff */
[----:B------:R-:W-:Y:S01]  /*41f0*/  PRMT R18, R0, 0x7610, R18 ;  /* 0x0000761000127816 */ /* 0x000fe20000000012 */
[----:B------:R-:W-:Y:S06]  /*4200*/  BRA `(.L_x_10119) ;  /* 0x0000000000b47947 */ /* 0x000fec0003800000 */
.L_x_10136:
        /* <DEDUP_REMOVED lines=14> */
.L_x_10150:
[----:B------:R-:W-:Y:S05]  /*42f0*/  BSYNC.RECONVERGENT B0 ;  /* 0x0000000000007941 */ /* 0x000fea0003800200 */
.L_x_10149:
[----:B------:R-:W-:-:S04]  /*4300*/  F2FP.BF16.F32.PACK_AB R0, RZ, R0 ;  /* 0x00000000ff00723e */ /* 0x000fc800000010ff */
[----:B------:R-:W-:Y:S01]  /*4310*/  PRMT R18, R0, 0x7610, R18 ;  /* 0x0000761000127816 */ /* 0x000fe20000000012 */
[----:B------:R-:W-:Y:S06]  /*4320*/  BRA `(.L_x_10119) ;  /* 0x00000000006c7947 */ /* 0x000fec0003800000 */
.L_x_10124:
        /* <DEDUP_REMOVED lines=16> */
.L_x_10151:
[----:B------:R-:W-:Y:S01]  /*4430*/  PRMT R18, RZ, 0x7610, R18 ;  /* 0x00007610ff127816 */ /* 0x000fe20000000012 */
[----:B------:R-:W-:Y:S06]  /*4440*/  BRA `(.L_x_10119) ;  /* 0x0000000000247947 */ /* 0x000fec0003800000 */
.L_x_10148:
[----:B------:R-:W2:Y:S02]  /*4450*/  LDG.E.64 R4, desc[UR36][R4.64] ;  /* 0x0000002404047981 */ /* 0x000ea4000c1e1b00 */
[----:B--2---:R-:W0:Y:S02]  /*4460*/  I2F.U64 R0, R4 ;  /* 0x0000000400007312 */ /* 0x004e240000301000 */
[----:B0-----:R-:W-:-:S04]  /*4470*/  F2FP.BF16.F32.PACK_AB R0, RZ, R0 ;  /* 0x00000000ff00723e */ /* 0x001fc800000010ff */
[----:B------:R-:W-:Y:S01]  /*4480*/  PRMT R18, R0, 0x7610, R18 ;  /* 0x0000761000127816 */ /* 0x000fe20000000012 */
[----:B------:R-:W-:Y:S06]  /*4490*/  BRA `(.L_x_10119) ;  /* 0x0000000000107947 */ /* 0x000fec0003800000 */
.L_x_10147:
[----:B------:R-:W2:Y:S02]  /*44a0*/  LDG.E R4, desc[UR36][R4.64] ;  /* 0x0000002404047981 */ /* 0x000ea4000c1e1900 */
[----:B--2---:R-:W-:-:S04]  /*44b0*/  I2FP.F32.U32 R0, R4 ;  /* 0x0000000400007245 */ /* 0x004fc80000201000 */
[----:B------:R-:W-:-:S04]  /*44c0*/  F2FP.BF16.F32.PACK_AB R0, RZ, R0 ;  /* 0x00000000ff00723e */ /* 0x000fc800000010ff */
[----:B------:R-:W-:-:S07]  /*44d0*/  PRMT R18, R0, 0x7610, R18 ;  /* 0x0000761000127816 */ /* 0x000fce0000000012 */
.L_x_10119:
[----:B------:R-:W-:Y:S05]  /*44e0*/  BSYNC.RECONVERGENT B6 ;  /* 0x0000000000067941 */ /* 0x000fea0003800200 */
.L_x_10118:
        /* <DEDUP_REMOVED lines=14> */
[----:B------:R-:W-:-:S04]  /*45d0*/  @!P3 FMNMX.FTZ R0, R5, R0, !PT ;  /* 0x000000000500b209 */ /* 0x000fc80007810000 */
[----:B------:R-:W-:-:S04]  /*45e0*/  @!P3 F2FP.BF16.F32.PACK_AB R0, RZ, R0 ;  /* 0x00000000ff00b23e */ /* 0x000fc800000010ff */
[----:B------:R-:W-:-:S07]  /*45f0*/  @!P3 PRMT R24, R0, 0x7610, R24 ;  /* 0x000076100018b816 */ /* 0x000fce0000000018 */
.L_x_10153:
[----:B------:R-:W-:Y:S05]  /*4600*/  BSYNC.RECONVERGENT B0 ;  /* 0x0000000000007941 */ /* 0x000fea0003800200 */
.L_x_10152:
[----:B------:R-:W-:Y:S04]  /*4610*/  BSSY.RECONVERGENT B0, `(.L_x_10154) ;  /* 0x0000008000007945 */ /* 0x000fe80003800200 */
[----:B------:R-:W-:Y:S05]  /*4620*/  @P4 BRA `(.L_x_10155) ;  /* 0x0000000000184947 */ /* 0x000fea0003800000 */
[----:B-----5:R-:W-:-:S05]  /*4630*/  IMAD.U32 R0, R22, 0x10000, RZ ;  /* 0x0001000016007824 */ /* 0x020fca00078e00ff */
[----:B------:R-:W-:-:S13]  /*4640*/  FSETP.NAN.FTZ.AND P3, PT, |R0|, |R0|, PT ;  /* 0x400000000000720b */ /* 0x000fda0003f78200 */
[----:B0-----:R-:W-:-:S05]  /*4650*/  @!P3 IMAD.U32 R5, R3, 0x10000, RZ ;  /* 0x000100000305b824 */ /* 0x001fca00078e00ff */
[----:B------:R-:W-:-:S04]  /*4660*/  @!P3 FMNMX.FTZ R0, R5, R0, !PT ;  /* 0x000000000500b209 */ /* 0x000fc80007810000 */
[----:B------:R-:W-:-:S04]  /*4670*/  @!P3 F2FP.BF16.F32.PACK_AB R0, RZ, R0 ;  /* 0x00000000ff00b23e */ /* 0x000fc800000010ff */
[----:B------:R-:W-:-:S07]  /*4680*/  @!P3 PRMT R22, R0, 0x7610, R22 ;  /* 0x000076100016b816 */ /* 0x000fce0000000016 */
.L_x_10155:
[----:B------:R-:W-:Y:S05]  /*4690*/  BSYNC.RECONVERGENT B0 ;  /* 0x0000000000007941 */ /* 0x000fea0003800200 */
.L_x_10154:
        /* <DEDUP_REMOVED lines=8> */
.L_x_10157:
[----:B------:R-:W-:Y:S05]  /*4720*/  BSYNC.RECONVERGENT B0 ;  /* 0x0000000000007941 */ /* 0x000fea0003800200 */
.L_x_10156:
        /* <DEDUP_REMOVED lines=8> */
.L_x_10159:
[----:B------:R-:W-:Y:S05]  /*47b0*/  BSYNC.RECONVERGENT B0 ;  /* 0x0000000000007941 */ /* 0x000fea0003800200 */
.L_x_10158:
        /* <DEDUP_REMOVED lines=25> */
.L_x_10165:
[----:B-----5:R-:W-:Y:S02]  /*4950*/  IMAD.U32 R5, R24, 0x10000, RZ ;  /* 0x0001000018057824 */ /* 0x020fe400078e00ff */
[----:B------:R-:W-:-:S04]  /*4960*/  IMAD.MOV.U32 R25, RZ, RZ, R23 ;  /* 0x000000ffff197224 */ /* 0x000fc800078e0017 */
[----:B------:R-:W0:Y:S02]  /*4970*/  F2I.S64.TRUNC R4, R5 ;  /* 0x0000000500047311 */ /* 0x000e24000020d900 */
[----:B0-----:R0:W-:Y:S01]  /*4980*/  STG.E.U8 desc[UR36][R8.64], R4 ;  /* 0x0000000408007986 */ /* 0x0011e2000c101124 */
[----:B------:R-:W-:Y:S05]  /*4990*/  BRA `(.L_x_10161) ;  /* 0x0000000c00c07947 */ /* 0x000fea0003800000 */
.L_x_10164:
        /* <DEDUP_REMOVED lines=11> */
.L_x_10168:
[----:B-----5:R-:W-:Y:S02]  /*4a50*/  IMAD.U32 R24, R24, 0x10000, RZ ;  /* 0x0001000018187824 */ /* 0x020fe400078e00ff */
[----:B------:R-:W-:Y:S02]  /*4a60*/  IMAD.MOV.U32 R25, RZ, RZ, R23 ;  /* 0x000000ffff197224 */ /* 0x000fe400078e0017 */
[----:B------:R-:W0:Y:S02]  /*4a70*/  F2I.FTZ.TRUNC.NTZ R3, R24 ;  /* 0x0000001800037305 */ /* 0x000e24000021f100 */
[----:B0-----:R4:W-:Y:S01]  /*4a80*/  STG.E desc[UR36][R8.64], R3 ;  /* 0x0000000308007986 */ /* 0x0019e2000c101924 */
[----:B------:R-:W-:Y:S05]  /*4a90*/  BRA `(.L_x_10161) ;  /* 0x0000000c00807947 */ /* 0x000fea0003800000 */
.L_x_10167:
[----:B-----5:R-:W-:Y:S02]  /*4aa0*/  IMAD.U32 R24, R24, 0x10000, RZ ;  /* 0x0001000018187824 */ /* 0x020fe400078e00ff */
[----:B------:R-:W-:Y:S02]  /*4ab0*/  IMAD.MOV.U32 R25, RZ, RZ, R23 ;  /* 0x000000ffff197224 */ /* 0x000fe400078e0017 */
[----:B------:R-:W0:Y:S02]  /*4ac0*/  F2I.FTZ.TRUNC.NTZ R3, R24 ;  /* 0x0000001800037305 */ /* 0x000e24000021f100 */
[----:B0-----:R1:W-:Y:S01]  /*4ad0*/  STG.E.U16 desc[UR36][R8.64], R3 ;  /* 0x0000000308007986 */ /* 0x0013e2000c101524 */
[----:B------:R-:W-:Y:S05]  /*4ae0*/  BRA `(.L_x_10161) ;  /* 0x0000000c006c7947 */ /* 0x000fea0003800000 */
.L_x_10163:
        /* <DEDUP_REMOVED lines=10> */
.L_x_10170:
[----:B-----5:R-:W-:Y:S02]  /*4b90*/  IMAD.U32 R0, R24, 0x10000, RZ ;  /* 0x0001000018007824 */ /* 0x020fe400078e00ff */
[----:B------:R-:W-:-:S03]  /*4ba0*/  IMAD.MOV.U32 R25, RZ, RZ, R23 ;  /* 0x000000ffff197224 */ /* 0x000fc600078e0017 */
[----:B------:R-:W-:-:S05]  /*4bb0*/  F2FP.F16.F32.PACK_AB R0, RZ, R0 ;  /* 0x00000000ff00723e */ /* 0x000fca00000000ff */
[----:B------:R0:W-:Y:S01]  /*4bc0*/  STG.E.U16 desc[UR36][R8.64], R0 ;  /* 0x0000000008007986 */ /* 0x0001e2000c101524 */
[----:B------:R-:W-:Y:S05]  /*4bd0*/  BRA `(.L_x_10161) ;  /* 0x0000000c00307947 */ /* 0x000fea0003800000 */
.L_x_10169:
        /* <DEDUP_REMOVED lines=11> */
.L_x_10172:
[----:B-----5:R-:W-:Y:S02]  /*4c90*/  IMAD.U32 R24, R24, 0x10000, RZ ;  /* 0x0001000018187824 */ /* 0x020fe400078e00ff */
[----:B------:R-:W-:-:S03]  /*4ca0*/  IMAD.MOV.U32 R25, RZ, RZ, R23 ;  /* 0x000000ffff197224 */ /* 0x000fc600078e0017 */
[----:B------:R-:W-:-:S04]  /*4cb0*/  F2FP.F16.F32.PACK_AB R3, RZ, R24 ;  /* 0x00000018ff03723e */ /* 0x000fc800000000ff */
[----:B------:R-:W-:-:S05]  /*4cc0*/  PRMT R3, R3, 0x5410, RZ ;  /* 0x0000541003037816 */ /* 0x000fca00000000ff */
[----:B------:R0:W-:Y:S01]  /*4cd0*/  STG.E desc[UR36][R8.64], R3 ;  /* 0x0000000308007986 */ /* 0x0001e2000c101924 */
[----:B------:R-:W-:Y:S05]  /*4ce0*/  BRA `(.L_x_10161) ;  /* 0x0000000800ec7947 */ /* 0x000fea0003800000 */
.L_x_10171:
[----:B-----5:R-:W-:Y:S02]  /*4cf0*/  IMAD.U32 R4, R24, 0x10000, RZ ;  /* 0x0001000018047824 */ /* 0x020fe400078e00ff */
[----:B------:R-:W-:Y:S02]  /*4d00*/  IMAD.MOV.U32 R25, RZ, RZ, R23 ;  /* 0x000000ffff197224 */ /* 0x000fe400078e0017 */
[----:B------:R-:W-:-:S06]  /*4d10*/  FMUL.FTZ R4, R4, 1 ;  /* 0x3f80000004047820 */ /* 0x000fcc0000410000 */
[----:B------:R-:W0:Y:S02]  /*4d20*/  F2F.F64.F32 R4, R4 ;  /* 0x0000000400047310 */ /* 0x000e240000201800 */
[----:B0-----:R0:W-:Y:S01]  /*4d30*/  STG.E.64 desc[UR36][R8.64], R4 ;  /* 0x0000000408007986 */ /* 0x0011e2000c101b24 */
[----:B------:R-:W-:Y:S05]  /*4d40*/  BRA `(.L_x_10161) ;  /* 0x0000000800d47947 */ /* 0x000fea0003800000 */
.L_x_10162:
        /* <DEDUP_REMOVED lines=14> */
.L_x_10175:
[----:B-----5:R-:W-:Y:S01]  /*4e30*/  IMAD.U32 R24, R24, 0x10000, RZ ;  /* 0x0001000018187824 */ /* 0x020fe200078e00ff */
[----:B------:R-:W-:Y:S01]  /*4e40*/  CS2R R6, SRZ ;  /* 0x0000000000067805 */ /* 0x000fe2000001ff00 */
[----:B------:R-:W-:Y:S02]  /*4e50*/  IMAD.MOV.U32 R25, RZ, RZ, R23 ;  /* 0x000000ffff197224 */ /* 0x000fe400078e0017 */
[----:B------:R-:W-:-:S06]  /*4e60*/  FMUL.FTZ R4, R24, 1 ;  /* 0x3f80000018047820 */ /* 0x000fcc0000410000 */
[----:B------:R-:W0:Y:S02]  /*4e70*/  F2F.F64.F32 R4, R4 ;  /* 0x0000000400047310 */ /* 0x000e240000201800 */
[----:B0-----:R0:W-:Y:S01]  /*4e80*/  STG.E.128 desc[UR36][R8.64], R4 ;  /* 0x0000000408007986 */ /* 0x0011e2000c101d24 */
[----:B------:R-:W-:Y:S05]  /*4e90*/  BRA `(.L_x_10161) ;  /* 0x0000000800807947 */ /* 0x000fea0003800000 */
.L_x_10174:
        /* <DEDUP_REMOVED lines=19> */
.L_x_10179:
[----:B------:R-:W-:Y:S05]  /*4fd0*/  BSYNC.RECONVERGENT B0 ;  /* 0x0000000000007941 */ /* 0x000fea0003800200 */
.L_x_10178:
[----:B------:R-:W-:Y:S01]  /*4fe0*/  LOP3.LUT R5, R0, 0x80, R5, 0xf8, !PT ;  /* 0x0000008000057812 */ /* 0x000fe200078ef805 */
[----:B------:R-:W-:-:S04]  /*4ff0*/  IMAD.MOV.U32 R25, RZ, RZ, R23 ;  /* 0x000000ffff197224 */ /* 0x000fc800078e0017 */
[----:B------:R0:W-:Y:S01]  /*5000*/  STG.E.U8 desc[UR36][R8.64], R5 ;  /* 0x0000000508007986 */ /* 0x0001e2000c101124 */
[----:B------:R-:W-:Y:S05]  /*5010*/  BRA `(.L_x_10161) ;  /* 0x0000000800207947 */ /* 0x000fea0003800000 */
.L_x_10177:
        /* <DEDUP_REMOVED lines=15> */
.L_x_10181:
[----:B------:R-:W-:Y:S05]  /*5110*/  BSYNC.RECONVERGENT B0 ;  /* 0x0000000000007941 */ /* 0x000fea0003800200 */
.L_x_10180:
[----:B------:R-:W-:Y:S01]  /*5120*/  LOP3.LUT R5, R0, 0x80, R5, 0xf8, !PT ;  /* 0x0000008000057812 */ /* 0x000fe200078ef805 */
[----:B------:R-:W-:-:S04]  /*5130*/  IMAD.MOV.U32 R25, RZ, RZ, R23 ;  /* 0x000000ffff197224 */ /* 0x000fc800078e0017 */
[----:B------:R0:W-:Y:S01]  /*5140*/  STG.E.U8 desc[UR36][R8.64], R5 ;  /* 0x0000000508007986 */ /* 0x0001e2000c101124 */
[----:B------:R-:W-:Y:S05]  /*5150*/  BRA `(.L_x_10161) ;  /* 0x0000000400d07947 */ /* 0x000fea0003800000 */
.L_x_10176:
[----:B-----5:R0:W-:Y:S01]  /*5160*/  STG.E.U16 desc[UR36][R8.64], R24 ;  /* 0x0000001808007986 */ /* 0x0201e2000c101524 */
[----:B------:R-:W-:Y:S01]  /*5170*/  IMAD.MOV.U32 R25, RZ, RZ, R23 ;  /* 0x000000ffff197224 */ /* 0x000fe200078e0017 */
[----:B------:R-:W-:Y:S06]  /*5180*/  BRA `(.L_x_10161) ;  /* 0x0000000400c47947 */ /* 0x000fec0003800000 */
.L_x_10173:
        /* <DEDUP_REMOVED lines=13> */
.L_x_10184:
        /* <DEDUP_REMOVED lines=13> */
.L_x_10187:
[----:B------:R-:W-:-:S04]  /*5330*/  SHF.R.U32.HI R0, RZ, 0x14, R3 ;  /* 0x00000014ff007819 */ /* 0x000fc80000011603 */
[----:B------:R-:W-:-:S04]  /*5340*/  LOP3.LUT R0, R0, 0x1, RZ, 0xc0, !PT ;  /* 0x0000000100007812 */ /* 0x000fc800078ec0ff */
[----:B------:R-:W-:-:S04]  /*5350*/  IADD3 R0, PT, PT, R3, 0x487ffff, R0 ;  /* 0x0487ffff03007810 */ /* 0x000fc80007ffe000 */
[----:B------:R-:W-:-:S04]  /*5360*/  SHF.R.U32.HI R0, RZ, 0x14, R0 ;  /* 0x00000014ff007819 */ /* 0x000fc80000011600 */
[----:B------:R-:W-:-:S07]  /*5370*/  LOP3.LUT R0, R0, 0xff, RZ, 0xc0, !PT ;  /* 0x000000ff00007812 */ /* 0x000fce00078ec0ff */
.L_x_10188:
[----:B------:R-:W-:-:S04]  /*5380*/  SHF.R.U32.HI R3, RZ, 0x18, R3 ;  /* 0x00000018ff037819 */ /* 0x000fc80000011603 */
[----:B------:R-:W-:-:S04]  /*5390*/  LOP3.LUT R0, R0, 0x80, R3, 0xf8, !PT ;  /* 0x0000008000007812 */ /* 0x000fc800078ef803 */
[----:B------:R-:W-:-:S07]  /*53a0*/  PRMT R4, R0, 0x7610, R4 ;  /* 0x0000761000047816 */ /* 0x000fce0000000004 */
.L_x_10186:
[----:B------:R-:W-:Y:S05]  /*53b0*/  BSYNC.RECONVERGENT B0 ;  /* 0x0000000000007941 */ /* 0x000fea0003800200 */
.L_x_10185:
[----:B------:R0:W-:Y:S01]  /*53c0*/  STG.E.U8 desc[UR36][R8.64], R4 ;  /* 0x0000000408007986 */ /* 0x0001e2000c101124 */
[----:B------:R-:W-:Y:S01]  /*53d0*/  IMAD.MOV.U32 R25, RZ, RZ, R23 ;  /* 0x000000ffff197224 */ /* 0x000fe200078e0017 */
[----:B------:R-:W-:Y:S06]  /*53e0*/  BRA `(.L_x_10161) ;  /* 0x00000004002c7947 */ /* 0x000fec0003800000 */
.L_x_10183:
        /* <DEDUP_REMOVED lines=13> */
.L_x_10191:
[----:B------:R-:W-:-:S04]  /*54c0*/  SHF.R.U32.HI R0, RZ, 0x15, R3 ;  /* 0x00000015ff007819 */ /* 0x000fc80000011603 */
[----:B------:R-:W-:-:S04]  /*54d0*/  LOP3.LUT R0, R0, 0x1, RZ, 0xc0, !PT ;  /* 0x0000000100007812 */ /* 0x000fc800078ec0ff */
[----:B------:R-:W-:-:S04]  /*54e0*/  IADD3 R0, PT, PT, R3, 0x88fffff, R0 ;  /* 0x088fffff03007810 */ /* 0x000fc80007ffe000 */
[----:B------:R-:W-:-:S04]  /*54f0*/  SHF.R.U32.HI R0, RZ, 0x15, R0 ;  /* 0x00000015ff007819 */ /* 0x000fc80000011600 */
[----:B------:R-:W-:-:S07]  /*5500*/  LOP3.LUT R0, R0, 0xff, RZ, 0xc0, !PT ;  /* 0x000000ff00007812 */ /* 0x000fce00078ec0ff */
.L_x_10192:
[----:B------:R-:W-:-:S04]  /*5510*/  SHF.R.U32.HI R3, RZ, 0x18, R3 ;  /* 0x00000018ff037819 */ /* 0x000fc80000011603 */
[----:B------:R-:W-:-:S04]  /*5520*/  LOP3.LUT R0, R0, 0x80, R3, 0xf8, !PT ;  /* 0x0000008000007812 */ /* 0x000fc800078ef803 */
[----:B------:R-:W-:-:S07]  /*5530*/  PRMT R4, R0, 0x7610, R4 ;  /* 0x0000761000047816 */ /* 0x000fce0000000004 */
.L_x_10190:
[----:B------:R-:W-:Y:S05]  /*5540*/  BSYNC.RECONVERGENT B0 ;  /* 0x0000000000007941 */ /* 0x000fea0003800200 */
.L_x_10189:
[----:B------:R0:W-:Y:S01]  /*5550*/  STG.E.U8 desc[UR36][R8.64], R4 ;  /* 0x0000000408007986 */ /* 0x0001e2000c101124 */
[----:B------:R-:W-:Y:S01]  /*5560*/  IMAD.MOV.U32 R25, RZ, RZ, R23 ;  /* 0x000000ffff197224 */ /* 0x000fe200078e0017 */
[----:B------:R-:W-:Y:S06]  /*5570*/  BRA `(.L_x_10161) ;  /* 0x0000000000c87947 */ /* 0x000fec0003800000 */
.L_x_10182:
[----:B------:R-:W-:-:S13]  /*5580*/  ISETP.NE.AND P0, PT, R0, 0x1c, PT ;  /* 0x0000001c0000780c */ /* 0x000fda0003f05270 */
[----:B------:R-:W-:Y:S05]  /*5590*/  @!P0 BRA `(.L_x_10193) ;  /* 0x0000000000b08947 */ /* 0x000fea0003800000 */
[----:B------:R-:W-:-:S13]  /*55a0*/  ISETP.NE.AND P0, PT, R0, 0x1d, PT ;  /* 0x0000001d0000780c */ /* 0x000fda0003f05270 */
[----:B------:R-:W-:Y:S05]  /*55b0*/  @!P0 BRA `(.L_x_10194) ;  /* 0x0000000000948947 */ /* 0x000fea0003800000 */
[----:B------:R-:W-:-:S13]  /*55c0*/  ISETP.NE.AND P0, PT, R0, 0x2c, PT ;  /* 0x0000002c0000780c */ /* 0x000fda0003f05270 */
[----:B------:R-:W-:Y:S05]  /*55d0*/  @!P0 BRA `(.L_x_10195) ;  /* 0x0000000000488947 */ /* 0x000fea0003800000 */
.L_x_10166:
        /* <DEDUP_REMOVED lines=16> */
.L_x_10196:
[----:B------:R-:W-:Y:S01]  /*56e0*/  IMAD.MOV.U32 R25, RZ, RZ, R23 ;  /* 0x000000ffff197224 */ /* 0x000fe200078e0017 */
[----:B------:R-:W-:Y:S06]  /*56f0*/  BRA `(.L_x_10161) ;  /* 0x0000000000687947 */ /* 0x000fec0003800000 */
.L_x_10195:
        /* <DEDUP_REMOVED lines=17> */
.L_x_10194:
[----:B-----5:R-:W-:Y:S02]  /*5810*/  IMAD.U32 R4, R24, 0x10000, RZ ;  /* 0x0001000018047824 */ /* 0x020fe400078e00ff */
[----:B------:R-:W-:-:S04]  /*5820*/  IMAD.MOV.U32 R25, RZ, RZ, R23 ;  /* 0x000000ffff197224 */ /* 0x000fc800078e0017 */
[----:B------:R-:W0:Y:S02]  /*5830*/  F2I.U64.TRUNC R4, R4 ;  /* 0x0000000400047311 */ /* 0x000e24000020d800 */
[----:B0-----:R0:W-:Y:S01]  /*5840*/  STG.E.64 desc[UR36][R8.64], R4 ;  /* 0x0000000408007986 */ /* 0x0011e2000c101b24 */
[----:B------:R-:W-:Y:S05]  /*5850*/  BRA `(.L_x_10161) ;  /* 0x0000000000107947 */ /* 0x000fea0003800000 */
.L_x_10193:
[----:B-----5:R-:W-:Y:S02]  /*5860*/  IMAD.U32 R24, R24, 0x10000, RZ ;  /* 0x0001000018187824 */ /* 0x020fe400078e00ff */
[----:B------:R-:W-:Y:S02]  /*5870*/  IMAD.MOV.U32 R25, RZ, RZ, R23 ;  /* 0x000000ffff197224 */ /* 0x000fe400078e0017 */
[----:B------:R-:W0:Y:S02]  /*5880*/  F2I.FTZ.U32.TRUNC.NTZ R3, R24 ;  /* 0x0000001800037305 */ /* 0x000e24000021f000 */
[----:B0-----:R0:W-:Y:S03]  /*5890*/  STG.E desc[UR36][R8.64], R3 ;  /* 0x0000000308007986 */ /* 0x0011e6000c101924 */
.L_x_10161:
[----:B------:R-:W-:Y:S05]  /*58a0*/  BSYNC.RECONVERGENT B6 ;  /* 0x0000000000067941 */ /* 0x000fea0003800200 */
.L_x_10160:
        /* <DEDUP_REMOVED lines=25> */
.L_x_10202:
[----:B-----5:R-:W-:-:S06]  /*5a40*/  IMAD.U32 R5, R22, 0x10000, RZ ;  /* 0x0001000016057824 */ /* 0x020fcc00078e00ff */
[----:B------:R-:W0:Y:S02]  /*5a50*/  F2I.S64.TRUNC R4, R5 ;  /* 0x0000000500047311 */ /* 0x000e24000020d900 */
[----:B0-----:R3:W-:Y:S01]  /*5a60*/  STG.E.U8 desc[UR36][R8.64], R4 ;  /* 0x0000000408007986 */ /* 0x0017e2000c101124 */
[----:B------:R-:W-:Y:S05]  /*5a70*/  BRA `(.L_x_10204) ;  /* 0x0000000c006c7947 */ /* 0x000fea0003800000 */
.L_x_10201:
        /* <DEDUP_REMOVED lines=10> */
.L_x_10206:
[----:B-----5:R-:W-:-:S04]  /*5b20*/  IMAD.U32 R22, R22, 0x10000, RZ ;  /* 0x0001000016167824 */ /* 0x020fc800078e00ff */
[----:B------:R-:W0:Y:S02]  /*5b30*/  F2I.FTZ.TRUNC.NTZ R3, R22 ;  /* 0x0000001600037305 */ /* 0x000e24000021f100 */
[----:B0-----:R2:W-:Y:S01]  /*5b40*/  STG.E desc[UR36][R8.64], R3 ;  /* 0x0000000308007986 */ /* 0x0015e2000c101924 */
[----:B------:R-:W-:Y:S05]  /*5b50*/  BRA `(.L_x_10204) ;  /* 0x0000000c00347947 */ /* 0x000fea0003800000 */
.L_x_10205:
[----:B-----5:R-:W-:-:S04]  /*5b60*/  IMAD.U32 R22, R22, 0x10000, RZ ;  /* 0x0001000016167824 */ /* 0x020fc800078e00ff */
[----:B------:R-:W0:Y:S02]  /*5b70*/  F2I.FTZ.TRUNC.NTZ R3, R22 ;  /* 0x0000001600037305 */ /* 0x000e24000021f100 */
[----:B0-----:R0:W-:Y:S01]  /*5b80*/  STG.E.U16 desc[UR36][R8.64], R3 ;  /* 0x0000000308007986 */ /* 0x0011e2000c101524 */
[----:B------:R-:W-:Y:S05]  /*5b90*/  BRA `(.L_x_10204) ;  /* 0x0000000c00247947 */ /* 0x000fea0003800000 */
.L_x_10200:
        /* <DEDUP_REMOVED lines=9> */
.L_x_10208:
[----:B-----5:R-:W-:-:S05]  /*5c30*/  IMAD.U32 R0, R22, 0x10000, RZ ;  /* 0x0001000016007824 */ /* 0x020fca00078e00ff */
[----:B------:R-:W-:-:S05]  /*5c40*/  F2FP.F16.F32.PACK_AB R0, RZ, R0 ;  /* 0x00000000ff00723e */ /* 0x000fca00000000ff */
[----:B------:R0:W-:Y:S01]  /*5c50*/  STG.E.U16 desc[UR36][R8.64], R0 ;  /* 0x0000000008007986 */ /* 0x0001e2000c101524 */
[----:B------:R-:W-:Y:S05]  /*5c60*/  BRA `(.L_x_10204) ;  /* 0x0000000800f07947 */ /* 0x000fea0003800000 */
.L_x_10207:
        /* <DEDUP_REMOVED lines=10> */
.L_x_10210:
[----:B-----5:R-:W-:-:S05]  /*5d10*/  IMAD.U32 R22, R22, 0x10000, RZ ;  /* 0x0001000016167824 */ /* 0x020fca00078e00ff */
[----:B------:R-:W-:-:S04]  /*5d20*/  F2FP.F16.F32.PACK_AB R3, RZ, R22 ;  /* 0x00000016ff03723e */ /* 0x000fc800000000ff */
[----:B------:R-:W-:-:S05]  /*5d30*/  PRMT R3, R3, 0x5410, RZ ;  /* 0x0000541003037816 */ /* 0x000fca00000000ff */
[----:B------:R0:W-:Y:S01]  /*5d40*/  STG.E desc[UR36][R8.64], R3 ;  /* 0x0000000308007986 */ /* 0x0001e2000c101924 */
[----:B------:R-:W-:Y:S05]  /*5d50*/  BRA `(.L_x_10204) ;  /* 0x0000000800b47947 */ /* 0x000fea0003800000 */
.L_x_10209:
[----:B-----5:R-:W-:-:S04]  /*5d60*/  IMAD.U32 R4, R22, 0x10000, RZ ;  /* 0x0001000016047824 */ /* 0x020fc800078e00ff */
[----:B------:R-:W-:-:S06]  /*5d70*/  FMUL.FTZ R4, R4, 1 ;  /* 0x3f80000004047820 */ /* 0x000fcc0000410000 */
[----:B------:R-:W0:Y:S02]  /*5d80*/  F2F.F64.F32 R4, R4 ;  /* 0x0000000400047310 */ /* 0x000e240000201800 */
[----:B0-----:R0:W-:Y:S01]  /*5d90*/  STG.E.64 desc[UR36][R8.64], R4 ;  /* 0x0000000408007986 */ /* 0x0011e2000c101b24 */
[----:B------:R-:W-:Y:S05]  /*5da0*/  BRA `(.L_x_10204) ;  /* 0x0000000800a07947 */ /* 0x000fea0003800000 */
.L_x_10199:
        /* <DEDUP_REMOVED lines=14> */
.L_x_10214:
        /* <DEDUP_REMOVED lines=17> */
.L_x_10217:
[----:B------:R-:W-:-:S04]  /*5fa0*/  SHF.R.U32.HI R3, RZ, 0x18, R5 ;  /* 0x00000018ff037819 */ /* 0x000fc80000011605 */
[----:B------:R-:W-:-:S04]  /*5fb0*/  LOP3.LUT R0, R0, 0x80, R3, 0xf8, !PT ;  /* 0x0000008000007812 */ /* 0x000fc800078ef803 */
[----:B------:R-:W-:-:S07]  /*5fc0*/  PRMT R4, R0, 0x7610, R4 ;  /* 0x0000761000047816 */ /* 0x000fce0000000004 */
.L_x_10216:
[----:B------:R-:W-:Y:S05]  /*5fd0*/  BSYNC.RECONVERGENT B0 ;  /* 0x0000000000007941 */ /* 0x000fea0003800200 */
.L_x_10215:
[----:B------:R0:W-:Y:S01]  /*5fe0*/  STG.E.U8 desc[UR36][R8.64], R4 ;  /* 0x0000000408007986 */ /* 0x0001e2000c101124 */
[----:B------:R-:W-:Y:S05]  /*5ff0*/  BRA `(.L_x_10204) ;  /* 0x00000008000c7947 */ /* 0x000fea0003800000 */
.L_x_10213:
        /* <DEDUP_REMOVED lines=17> */
.L_x_10220:
[----:B------:R-:W-:-:S04]  /*6110*/  SHF.R.U32.HI R3, RZ, 0x18, R5 ;  /* 0x00000018ff037819 */ /* 0x000fc80000011605 */
[----:B------:R-:W-:-:S04]  /*6120*/  LOP3.LUT R0, R0, 0x80, R3, 0xf8, !PT ;  /* 0x0000008000007812 */ /* 0x000fc800078ef803 */
[----:B------:R-:W-:-:S07]  /*6130*/  PRMT R4, R0, 0x7610, R4 ;  /* 0x0000761000047816 */ /* 0x000fce0000000004 */
.L_x_10219:
[----:B------:R-:W-:Y:S05]  /*6140*/  BSYNC.RECONVERGENT B0 ;  /* 0x0000000000007941 */ /* 0x000fea0003800200 */
.L_x_10218:
[----:B------:R0:W-:Y:S01]  /*6150*/  STG.E.U8 desc[UR36][R8.64], R4 ;  /* 0x0000000408007986 */ /* 0x0001e2000c101124 */
[----:B------:R-:W-:Y:S05]  /*6160*/  BRA `(.L_x_10204) ;  /* 0x0000000400b07947 */ /* 0x000fea0003800000 */
.L_x_10212:
        /* <DEDUP_REMOVED lines=22> */
.L_x_10222:
[----:B-----5:R-:W-:-:S06]  /*62d0*/  IMAD.U32 R4, R22, 0x10000, RZ ;  /* 0x0001000016047824 */ /* 0x020fcc00078e00ff */
[----:B------:R-:W0:Y:S02]  /*62e0*/  F2I.U64.TRUNC R4, R4 ;  /* 0x0000000400047311 */ /* 0x000e24000020d800 */
[----:B0-----:R0:W-:Y:S01]  /*62f0*/  STG.E.64 desc[UR36][R8.64], R4 ;  /* 0x0000000408007986 */ /* 0x0011e2000c101b24 */
[----:B------:R-:W-:Y:S05]  /*6300*/  BRA `(.L_x_10204) ;  /* 0x0000000400487947 */ /* 0x000fea0003800000 */
.L_x_10221:
[----:B-----5:R-:W-:-:S04]  /*6310*/  IMAD.U32 R22, R22, 0x10000, RZ ;  /* 0x0001000016167824 */ /* 0x020fc800078e00ff */
[----:B------:R-:W0:Y:S02]  /*6320*/  F2I.FTZ.U32.TRUNC.NTZ R3, R22 ;  /* 0x0000001600037305 */ /* 0x000e24000021f000 */
[----:B0-----:R0:W-:Y:S01]  /*6330*/  STG.E desc[UR36][R8.64], R3 ;  /* 0x0000000308007986 */ /* 0x0011e2000c101924 */
[----:B------:R-:W-:Y:S05]  /*6340*/  BRA `(.L_x_10204) ;  /* 0x0000000400387947 */ /* 0x000fea0003800000 */
.L_x_10211:
        /* <DEDUP_REMOVED lines=11> */
.L_x_10224:
[----:B-----5:R-:W-:Y:S01]  /*6400*/  IMAD.U32 R22, R22, 0x10000, RZ ;  /* 0x0001000016167824 */ /* 0x020fe200078e00ff */
[----:B------:R-:W-:-:S03]  /*6410*/  CS2R R6, SRZ ;  /* 0x0000000000067805 */ /* 0x000fc6000001ff00 */
[----:B------:R-:W-:-:S06]  /*6420*/  FMUL.FTZ R4, R22, 1 ;  /* 0x3f80000016047820 */ /* 0x000fcc0000410000 */
[----:B------:R-:W0:Y:S02]  /*6430*/  F2F.F64.F32 R4, R4 ;  /* 0x0000000400047310 */ /* 0x000e240000201800 */
[----:B0-----:R0:W-:Y:S01]  /*6440*/  STG.E.128 desc[UR36][R8.64], R4 ;  /* 0x0000000408007986 */ /* 0x0011e2000c101d24 */
[----:B------:R-:W-:Y:S05]  /*6450*/  BRA `(.L_x_10204) ;  /* 0x0000000000f47947 */ /* 0x000fea0003800000 */
.L_x_10223:
[----:B------:R-:W-:-:S13]  /*6460*/  ISETP.NE.AND P0, PT, R0, 0xf, PT ;  /* 0x0000000f0000780c */ /* 0x000fda0003f05270 */
[----:B------:R-:W-:Y:S05]  /*6470*/  @!P0 BRA `(.L_x_10225) ;  /* 0x0000000000e88947 */ /* 0x000fea0003800000 */
[----:B------:R-:W-:-:S13]  /*6480*/  ISETP.NE.AND P0, PT, R0, 0x17, PT ;  /* 0x000000170000780c */ /* 0x000fda0003f05270 */
[----:B------:R-:W-:Y:S05]  /*6490*/  @!P0 BRA `(.L_x_10226) ;  /* 0x0000000000908947 */ /* 0x000fea0003800000 */
[----:B------:R-:W-:-:S13]  /*64a0*/  ISETP.NE.AND P0, PT, R0, 0x18, PT ;  /* 0x000000180000780c */ /* 0x000fda0003f05270 */
[----:B------:R-:W-:Y:S05]  /*64b0*/  @!P0 BRA `(.L_x_10227) ;  /* 0x0000000000448947 */ /* 0x000fea0003800000 */
.L_x_10203:
        /* <DEDUP_REMOVED lines=16> */
.L_x_10228:
[----:B------:R-:W-:Y:S05]  /*65c0*/  BRA `(.L_x_10204) ;  /* 0x0000000000987947 */ /* 0x000fea0003800000 */
.L_x_10227:
        /* <DEDUP_REMOVED lines=13> */
.L_x_10230:
[----:B------:R-:W-:Y:S05]  /*66a0*/  BSYNC.RECONVERGENT B0 ;  /* 0x0000000000007941 */ /* 0x000fea0003800200 */
.L_x_10229:
[----:B------:R-:W-:-:S05]  /*66b0*/  LOP3.LUT R3, R0, 0x80, R3, 0xf8, !PT ;  /* 0x0000008000037812 */ /* 0x000fca00078ef803 */
[----:B------:R0:W-:Y:S01]  /*66c0*/  STG.E.U8 desc[UR36][R8.64], R3 ;  /* 0x0000000308007986 */ /* 0x0001e2000c101124 */
[----:B------:R-:W-:Y:S05]  /*66d0*/  BRA `(.L_x_10204) ;  /* 0x0000000000547947 */ /* 0x000fea0003800000 */
.L_x_10226:
        /* <DEDUP_REMOVED lines=12> */
.L_x_10232:
[----:B------:R-:W-:Y:S01]  /*67a0*/  IMAD.MOV.U32 R0, RZ, RZ, 0x7f ;  /* 0x0000007fff007424 */ /* 0x000fe200078e00ff */
[----:B------:R-:W-:-:S04]  /*67b0*/  ISETP.GT.U32.AND P0, PT, R4, 0x7f800000, PT ;  /* 0x7f8000000400780c */ /* 0x000fc80003f04070 */
[----:B------:R-:W-:-:S09]  /*67c0*/  SEL R0, R0, 0x7c, P0 ;  /* 0x0000007c00007807 */ /* 0x000fd20000000000 */
.L_x_10233:
[----:B------:R-:W-:Y:S05]  /*67d0*/  BSYNC.RECONVERGENT B0 ;  /* 0x0000000000007941 */ /* 0x000fea0003800200 */
.L_x_10231:
[----:B------:R-:W-:-:S04]  /*67e0*/  SHF.R.U32.HI R3, RZ, 0x18, R3 ;  /* 0x00000018ff037819 */ /* 0x000fc80000011603 */
[----:B------:R-:W-:-:S05]  /*67f0*/  LOP3.LUT R3, R0, 0x80, R3, 0xf8, !PT ;  /* 0x0000008000037812 */ /* 0x000fca00078ef803 */
[----:B------:R0:W-:Y:S01]  /*6800*/  STG.E.U8 desc[UR36][R8.64], R3 ;  /* 0x0000000308007986 */ /* 0x0001e2000c101124 */
[----:B------:R-:W-:Y:S05]  /*6810*/  BRA `(.L_x_10204) ;  /* 0x0000000000047947 */ /* 0x000fea0003800000 */
.L_x_10225:
[----:B-----5:R0:W-:Y:S02]  /*6820*/  STG.E.U16 desc[UR36][R8.64], R22 ;  /* 0x0000001608007986 */ /* 0x0201e4000c101524 */
.L_x_10204:
        /* <DEDUP_REMOVED lines=25> */
.L_x_10237:
[----:B------:R-:W-:-:S06]  /*69c0*/  IMAD.U32 R5, R17, 0x10000, RZ ;  /* 0x0001000011057824 */ /* 0x000fcc00078e00ff */
[----:B------:R-:W0:Y:S02]  /*69d0*/  F2I.S64.TRUNC R4, R5 ;  /* 0x0000000500047311 */ /* 0x000e24000020d900 */
[----:B0-----:R0:W-:Y:S01]  /*69e0*/  STG.E.U8 desc[UR36][R8.64], R4 ;  /* 0x0000000408007986 */ /* 0x0011e2000c101124 */
[----:B------:R-:W-:Y:S05]  /*69f0*/  BRA `(.L_x_10239) ;  /* 0x0000000c006c7947 */ /* 0x000fea0003800000 */
.L_x_10236:
        /* <DEDUP_REMOVED lines=10> */
.L_x_10241:
[----:B------:R-:W-:-:S06]  /*6aa0*/  IMAD.U32 R17, R17, 0x10000, RZ ;  /* 0x0001000011117824 */ /* 0x000fcc00078e00ff */
[----:B------:R-:W0:Y:S02]  /*6ab0*/  F2I.FTZ.TRUNC.NTZ R17, R17 ;  /* 0x0000001100117305 */ /* 0x000e24000021f100 */
[----:B0-----:R0:W-:Y:S01]  /*6ac0*/  STG.E desc[UR36][R8.64], R17 ;  /* 0x0000001108007986 */ /* 0x0011e2000c101924 */
[----:B------:R-:W-:Y:S05]  /*6ad0*/  BRA `(.L_x_10239) ;  /* 0x0000000c00347947 */ /* 0x000fea0003800000 */
.L_x_10240:
[----:B------:R-:W-:-:S06]  /*6ae0*/  IMAD.U32 R17, R17, 0x10000, RZ ;  /* 0x0001000011117824 */ /* 0x000fcc00078e00ff */
[----:B------:R-:W0:Y:S02]  /*6af0*/  F2I.FTZ.TRUNC.NTZ R17, R17 ;  /* 0x0000001100117305 */ /* 0x000e24000021f100 */
[----:B0-----:R0:W-:Y:S01]  /*6b00*/  STG.E.U16 desc[UR36][R8.64], R17 ;  /* 0x0000001108007986 */ /* 0x0011e2000c101524 */
[----:B------:R-:W-:Y:S05]  /*6b10*/  BRA `(.L_x_10239) ;  /* 0x0000000c00247947 */ /* 0x000fea0003800000 */
.L_x_10235:
        /* <DEDUP_REMOVED lines=9> */
.L_x_10243:
[----:B------:R-:W-:-:S05]  /*6bb0*/  IMAD.U32 R0, R17, 0x10000, RZ ;  /* 0x0001000011007824 */ /* 0x000fca00078e00ff */
[----:B------:R-:W-:-:S05]  /*6bc0*/  F2FP.F16.F32.PACK_AB R0, RZ, R0 ;  /* 0x00000000ff00723e */ /* 0x000fca00000000ff */
[----:B------:R0:W-:Y:S01]  /*6bd0*/  STG.E.U16 desc[UR36][R8.64], R0 ;  /* 0x0000000008007986 */ /* 0x0001e2000c101524 */
[----:B------:R-:W-:Y:S05]  /*6be0*/  BRA `(.L_x_10239) ;  /* 0x0000000800f07947 */ /* 0x000fea0003800000 */
.L_x_10242:
        /* <DEDUP_REMOVED lines=10> */
.L_x_10245:
[----:B------:R-:W-:-:S05]  /*6c90*/  IMAD.U32 R17, R17, 0x10000, RZ ;  /* 0x0001000011117824 */ /* 0x000fca00078e00ff */
[----:B------:R-:W-:-:S04]  /*6ca0*/  F2FP.F16.F32.PACK_AB R3, RZ, R17 ;  /* 0x00000011ff03723e */ /* 0x000fc800000000ff */
[----:B------:R-:W-:-:S05]  /*6cb0*/  PRMT R3, R3, 0x5410, RZ ;  /* 0x0000541003037816 */ /* 0x000fca00000000ff */
[----:B------:R0:W-:Y:S01]  /*6cc0*/  STG.E desc[UR36][R8.64], R3 ;  /* 0x0000000308007986 */ /* 0x0001e2000c101924 */
[----:B------:R-:W-:Y:S05]  /*6cd0*/  BRA `(.L_x_10239) ;  /* 0x0000000800b47947 */ /* 0x000fea0003800000 */
.L_x_10244:
[----:B------:R-:W-:-:S04]  /*6ce0*/  IMAD.U32 R4, R17, 0x10000, RZ ;  /* 0x0001000011047824 */ /* 0x000fc800078e00ff */
[----:B------:R-:W-:-:S06]  /*6cf0*/  FMUL.FTZ R4, R4, 1 ;  /* 0x3f80000004047820 */ /* 0x000fcc0000410000 */
[----:B------:R-:W0:Y:S02]  /*6d00*/  F2F.F64.F32 R4, R4 ;  /* 0x0000000400047310 */ /* 0x000e240000201800 */
[----:B0-----:R0:W-:Y:S01]  /*6d10*/  STG.E.64 desc[UR36][R8.64], R4 ;  /* 0x0000000408007986 */ /* 0x0011e2000c101b24 */
[----:B------:R-:W-:Y:S05]  /*6d20*/  BRA `(.L_x_10239) ;  /* 0x0000000800a07947 */ /* 0x000fea0003800000 */
.L_x_10234:
        /* <DEDUP_REMOVED lines=14> */
.L_x_10249:
        /* <DEDUP_REMOVED lines=17> */
.L_x_10252:
[----:B------:R-:W-:-:S04]  /*6f20*/  SHF.R.U32.HI R3, RZ, 0x18, R17 ;  /* 0x00000018ff037819 */ /* 0x000fc80000011611 */
[----:B------:R-:W-:-:S04]  /*6f30*/  LOP3.LUT R0, R0, 0x80, R3, 0xf8, !PT ;  /* 0x0000008000007812 */ /* 0x000fc800078ef803 */
[----:B------:R-:W-:-:S07]  /*6f40*/  PRMT R4, R0, 0x7610, R4 ;  /* 0x0000761000047816 */ /* 0x000fce0000000004 */
.L_x_10251:
[----:B------:R-:W-:Y:S05]  /*6f50*/  BSYNC.RECONVERGENT B0 ;  /* 0x0000000000007941 */ /* 0x000fea0003800200 */
.L_x_10250:
[----:B------:R0:W-:Y:S01]  /*6f60*/  STG.E.U8 desc[UR36][R8.64], R4 ;  /* 0x0000000408007986 */ /* 0x0001e2000c101124 */
[----:B------:R-:W-:Y:S05]  /*6f70*/  BRA `(.L_x_10239) ;  /* 0x00000008000c7947 */ /* 0x000fea0003800000 */
.L_x_10248:
        /* <DEDUP_REMOVED lines=17> */
.L_x_10255:
[----:B------:R-:W-:-:S04]  /*7090*/  SHF.R.U32.HI R3, RZ, 0x18, R17 ;  /* 0x00000018ff037819 */ /* 0x000fc80000011611 */
[----:B------:R-:W-:-:S04]  /*70a0*/  LOP3.LUT R0, R0, 0x80, R3, 0xf8, !PT ;  /* 0x0000008000007812 */ /* 0x000fc800078ef803 */
[----:B------:R-:W-:-:S07]  /*70b0*/  PRMT R4, R0, 0x7610, R4 ;  /* 0x0000761000047816 */ /* 0x000fce0000000004 */
.L_x_10254:
[----:B------:R-:W-:Y:S05]  /*70c0*/  BSYNC.RECONVERGENT B0 ;  /* 0x0000000000007941 */ /* 0x000fea0003800200 */
.L_x_10253:
[----:B------:R0:W-:Y:S01]  /*70d0*/  STG.E.U8 desc[UR36][R8.64], R4 ;  /* 0x0000000408007986 */ /* 0x0001e2000c101124 */
[----:B------:R-:W-:Y:S05]  /*70e0*/  BRA `(.L_x_10239) ;  /* 0x0000000400b07947 */ /* 0x000fea0003800000 */
.L_x_10247:
        /* <DEDUP_REMOVED lines=22> */
.L_x_10257:
[----:B------:R-:W-:-:S06]  /*7250*/  IMAD.U32 R4, R17, 0x10000, RZ ;  /* 0x0001000011047824 */ /* 0x000fcc00078e00ff */
[----:B------:R-:W0:Y:S02]  /*7260*/  F2I.U64.TRUNC R4, R4 ;  /* 0x0000000400047311 */ /* 0x000e24000020d800 */
[----:B0-----:R0:W-:Y:S01]  /*7270*/  STG.E.64 desc[UR36][R8.64], R4 ;  /* 0x0000000408007986 */ /* 0x0011e2000c101b24 */
[----:B------:R-:W-:Y:S05]  /*7280*/  BRA `(.L_x_10239) ;  /* 0x0000000400487947 */ /* 0x000fea0003800000 */
.L_x_10256:
[----:B------:R-:W-:-:S06]  /*7290*/  IMAD.U32 R17, R17, 0x10000, RZ ;  /* 0x0001000011117824 */ /* 0x000fcc00078e00ff */
[----:B------:R-:W0:Y:S02]  /*72a0*/  F2I.FTZ.U32.TRUNC.NTZ R17, R17 ;  /* 0x0000001100117305 */ /* 0x000e24000021f000 */
[----:B0-----:R0:W-:Y:S01]  /*72b0*/  STG.E desc[UR36][R8.64], R17 ;  /* 0x0000001108007986 */ /* 0x0011e2000c101924 */
[----:B------:R-:W-:Y:S05]  /*72c0*/  BRA `(.L_x_10239) ;  /* 0x0000000400387947 */ /* 0x000fea0003800000 */
.L_x_10246:
        /* <DEDUP_REMOVED lines=11> */
.L_x_10259:
[----:B------:R-:W-:Y:S01]  /*7380*/  IMAD.U32 R17, R17, 0x10000, RZ ;  /* 0x0001000011117824 */ /* 0x000fe200078e00ff */
[----:B------:R-:W-:-:S03]  /*7390*/  CS2R R6, SRZ ;  /* 0x0000000000067805 */ /* 0x000fc6000001ff00 */
[----:B------:R-:W-:-:S06]  /*73a0*/  FMUL.FTZ R4, R17, 1 ;  /* 0x3f80000011047820 */ /* 0x000fcc0000410000 */
[----:B------:R-:W0:Y:S02]  /*73b0*/  F2F.F64.F32 R4, R4 ;  /* 0x0000000400047310 */ /* 0x000e240000201800 */
[----:B0-----:R4:W-:Y:S01]  /*73c0*/  STG.E.128 desc[UR36][R8.64], R4 ;  /* 0x0000000408007986 */ /* 0x0019e2000c101d24 */
[----:B------:R-:W-:Y:S05]  /*73d0*/  BRA `(.L_x_10239) ;  /* 0x0000000000f47947 */ /* 0x000fea0003800000 */
.L_x_10258:
[----:B------:R-:W-:-:S13]  /*73e0*/  ISETP.NE.AND P0, PT, R0, 0xf, PT ;  /* 0x0000000f0000780c */ /* 0x000fda0003f05270 */
[----:B------:R-:W-:Y:S05]  /*73f0*/  @!P0 BRA `(.L_x_10260) ;  /* 0x0000000000e88947 */ /* 0x000fea0003800000 */
[----:B------:R-:W-:-:S13]  /*7400*/  ISETP.NE.AND P0, PT, R0, 0x17, PT ;  /* 0x000000170000780c */ /* 0x000fda0003f05270 */
[----:B------:R-:W-:Y:S05]  /*7410*/  @!P0 BRA `(.L_x_10261) ;  /* 0x0000000000908947 */ /* 0x000fea0003800000 */
[----:B------:R-:W-:-:S13]  /*7420*/  ISETP.NE.AND P0, PT, R0, 0x18, PT ;  /* 0x000000180000780c */ /* 0x000fda0003f05270 */
[----:B------:R-:W-:Y:S05]  /*7430*/  @!P0 BRA `(.L_x_10262) ;  /* 0x0000000000448947 */ /* 0x000fea0003800000 */
.L_x_10238:
        /* <DEDUP_REMOVED lines=16> */
.L_x_10263:
[----:B------:R-:W-:Y:S05]  /*7540*/  BRA `(.L_x_10239) ;  /* 0x0000000000987947 */ /* 0x000fea0003800000 */
.L_x_10262:
        /* <DEDUP_REMOVED lines=13> */
.L_x_10265:
[----:B------:R-:W-:Y:S05]  /*7620*/  BSYNC.RECONVERGENT B0 ;  /* 0x0000000000007941 */ /* 0x000fea0003800200 */
.L_x_10264:
[----:B------:R-:W-:-:S05]  /*7630*/  LOP3.LUT R3, R0, 0x80, R3, 0xf8, !PT ;  /* 0x0000008000037812 */ /* 0x000fca00078ef803 */
[----:B------:R1:W-:Y:S01]  /*7640*/  STG.E.U8 desc[UR36][R8.64], R3 ;  /* 0x0000000308007986 */ /* 0x0003e2000c101124 */
[----:B------:R-:W-:Y:S05]  /*7650*/  BRA `(.L_x_10239) ;  /* 0x0000000000547947 */ /* 0x000fea0003800000 */
.L_x_10261:
        /* <DEDUP_REMOVED lines=12> */
.L_x_10267:
[----:B------:R-:W-:Y:S01]  /*7720*/  IMAD.MOV.U32 R0, RZ, RZ, 0x7f ;  /* 0x0000007fff007424 */ /* 0x000fe200078e00ff */
[----:B------:R-:W-:-:S04]  /*7730*/  ISETP.GT.U32.AND P0, PT, R4, 0x7f800000, PT ;  /* 0x7f8000000400780c */ /* 0x000fc80003f04070 */
[----:B------:R-:W-:-:S09]  /*7740*/  SEL R0, R0, 0x7c, P0 ;  /* 0x0000007c00007807 */ /* 0x000fd20000000000 */
.L_x_10268:
[----:B------:R-:W-:Y:S05]  /*7750*/  BSYNC.RECONVERGENT B0 ;  /* 0x0000000000007941 */ /* 0x000fea0003800200 */
.L_x_10266:
[----:B------:R-:W-:-:S04]  /*7760*/  SHF.R.U32.HI R3, RZ, 0x18, R3 ;  /* 0x00000018ff037819 */ /* 0x000fc80000011603 */
[----:B------:R-:W-:-:S05]  /*7770*/  LOP3.LUT R3, R0, 0x80, R3, 0xf8, !PT ;  /* 0x0000008000037812 */ /* 0x000fca00078ef803 */
[----:B------:R2:W-:Y:S01]  /*7780*/  STG.E.U8 desc[UR36][R8.64], R3 ;  /* 0x0000000308007986 */ /* 0x0005e2000c101124 */
[----:B------:R-:W-:Y:S05]  /*7790*/  BRA `(.L_x_10239) ;  /* 0x0000000000047947 */ /* 0x000fea0003800000 */
.L_x_10260:
[----:B------:R0:W-:Y:S02]  /*77a0*/  STG.E.U16 desc[UR36][R8.64], R17 ;  /* 0x0000001108007986 */ /* 0x0001e4000c101524 */
.L_x_10239:
[----:B------:R-:W-:-:S07]  /*77b0*/  VIADD R25, R25, 0x80 ;  /* 0x0000008019197836 */ /* 0x000fce0000000000 */
.L_x_10198:
[----:B------:R-:W-:Y:S05]  /*77c0*/  BSYNC.RECONVERGENT B6 ;  /* 0x0000000000067941 */ /* 0x000fea0003800200 */
.L_x_10197:
        /* <DEDUP_REMOVED lines=23> */
.L_x_10272:
[----:B-----5:R-:W-:-:S06]  /*7940*/  IMAD.U32 R5, R18, 0x10000, RZ ;  /* 0x0001000012057824 */ /* 0x020fcc00078e00ff */
[----:B------:R-:W0:Y:S02]  /*7950*/  F2I.S64.TRUNC R4, R5 ;  /* 0x0000000500047311 */ /* 0x000e24000020d900 */
[----:B0-----:R-:W-:Y:S01]  /*7960*/  STG.E.U8 desc[UR36][R2.64], R4 ;  /* 0x0000000402007986 */ /* 0x001fe2000c101124 */
[----:B------:R-:W-:Y:S05]  /*7970*/  EXIT ;  /* 0x000000000000794d */ /* 0x000fea0003800000 */
.L_x_10271:
        /* <DEDUP_REMOVED lines=10> */
.L_x_10275:
[----:B-----5:R-:W-:-:S04]  /*7a20*/  IMAD.U32 R18, R18, 0x10000, RZ ;  /* 0x0001000012127824 */ /* 0x020fc800078e00ff */
[----:B------:R-:W0:Y:S02]  /*7a30*/  F2I.FTZ.TRUNC.NTZ R5, R18 ;  /* 0x0000001200057305 */ /* 0x000e24000021f100 */
[----:B0-----:R-:W-:Y:S01]  /*7a40*/  STG.E desc[UR36][R2.64], R5 ;  /* 0x0000000502007986 */ /* 0x001fe2000c101924 */
[----:B------:R-:W-:Y:S05]  /*7a50*/  EXIT ;  /* 0x000000000000794d */ /* 0x000fea0003800000 */
.L_x_10274:
[----:B-----5:R-:W-:-:S04]  /*7a60*/  IMAD.U32 R18, R18, 0x10000, RZ ;  /* 0x0001000012127824 */ /* 0x020fc800078e00ff */
[----:B------:R-:W0:Y:S02]  /*7a70*/  F2I.FTZ.TRUNC.NTZ R5, R18 ;  /* 0x0000001200057305 */ /* 0x000e24000021f100 */
[----:B0-----:R-:W-:Y:S01]  /*7a80*/  STG.E.U16 desc[UR36][R2.64], R5 ;  /* 0x0000000502007986 */ /* 0x001fe2000c101524 */
[----:B------:R-:W-:Y:S05]  /*7a90*/  EXIT ;  /* 0x000000000000794d */ /* 0x000fea0003800000 */
.L_x_10270:
        /* <DEDUP_REMOVED lines=9> */
.L_x_10277:
[----:B-----5:R-:W-:-:S05]  /*7b30*/  IMAD.U32 R0, R18, 0x10000, RZ ;  /* 0x0001000012007824 */ /* 0x020fca00078e00ff */
[----:B------:R-:W-:-:S05]  /*7b40*/  F2FP.F16.F32.PACK_AB R0, RZ, R0 ;  /* 0x00000000ff00723e */ /* 0x000fca00000000ff */
[----:B------:R-:W-:Y:S01]  /*7b50*/  STG.E.U16 desc[UR36][R2.64], R0 ;  /* 0x0000000002007986 */ /* 0x000fe2000c101524 */
[----:B------:R-:W-:Y:S05]  /*7b60*/  EXIT ;  /* 0x000000000000794d */ /* 0x000fea0003800000 */
.L_x_10276:
        /* <DEDUP_REMOVED lines=10> */
.L_x_10279:
[----:B-----5:R-:W-:-:S05]  /*7c10*/  IMAD.U32 R18, R18, 0x10000, RZ ;  /* 0x0001000012127824 */ /* 0x020fca00078e00ff */
[----:B------:R-:W-:-:S04]  /*7c20*/  F2FP.F16.F32.PACK_AB R5, RZ, R18 ;  /* 0x00000012ff05723e */ /* 0x000fc800000000ff */
[----:B------:R-:W-:-:S05]  /*7c30*/  PRMT R5, R5, 0x5410, RZ ;  /* 0x0000541005057816 */ /* 0x000fca00000000ff */
[----:B------:R-:W-:Y:S01]  /*7c40*/  STG.E desc[UR36][R2.64], R5 ;  /* 0x0000000502007986 */ /* 0x000fe2000c101924 */
[----:B------:R-:W-:Y:S05]  /*7c50*/  EXIT ;  /* 0x000000000000794d */ /* 0x000fea0003800000 */
.L_x_10278:
[----:B-----5:R-:W-:-:S04]  /*7c60*/  IMAD.U32 R4, R18, 0x10000, RZ ;  /* 0x0001000012047824 */ /* 0x020fc800078e00ff */
[----:B------:R-:W-:-:S06]  /*7c70*/  FMUL.FTZ R4, R4, 1 ;  /* 0x3f80000004047820 */ /* 0x000fcc0000410000 */
[----:B------:R-:W0:Y:S02]  /*7c80*/  F2F.F64.F32 R4, R4 ;  /* 0x0000000400047310 */ /* 0x000e240000201800 */
[----:B0-----:R-:W-:Y:S01]  /*7c90*/  STG.E.64 desc[UR36][R2.64], R4 ;  /* 0x0000000402007986 */ /* 0x001fe2000c101b24 */
[----:B------:R-:W-:Y:S05]  /*7ca0*/  EXIT ;  /* 0x000000000000794d */ /* 0x000fea0003800000 */
.L_x_10269:
        /* <DEDUP_REMOVED lines=14> */
.L_x_10283:
        /* <DEDUP_REMOVED lines=18> */
.L_x_10286:
[----:B------:R-:W-:-:S04]  /*7eb0*/  SHF.R.U32.HI R5, RZ, 0x18, R5 ;  /* 0x00000018ff057819 */ /* 0x000fc80000011605 */
[----:B------:R-:W-:-:S07]  /*7ec0*/  LOP3.LUT R0, R0, 0x80, R5, 0xf8, !PT ;  /* 0x0000008000007812 */ /* 0x000fce00078ef805 */
.L_x_10285:
[----:B------:R-:W-:Y:S05]  /*7ed0*/  BSYNC.RECONVERGENT B0 ;  /* 0x0000000000007941 */ /* 0x000fea0003800200 */
.L_x_10284:
[----:B------:R-:W-:Y:S01]  /*7ee0*/  STG.E.U8 desc[UR36][R2.64], R0 ;  /* 0x0000000002007986 */ /* 0x000fe2000c101124 */
[----:B------:R-:W-:Y:S05]  /*7ef0*/  EXIT ;  /* 0x000000000000794d */ /* 0x000fea0003800000 */
.L_x_10282:
        /* <DEDUP_REMOVED lines=18> */
.L_x_10289:
[----:B------:R-:W-:-:S04]  /*8020*/  SHF.R.U32.HI R5, RZ, 0x18, R5 ;  /* 0x00000018ff057819 */ /* 0x000fc80000011605 */
[----:B------:R-:W-:-:S07]  /*8030*/  LOP3.LUT R0, R0, 0x80, R5, 0xf8, !PT ;  /* 0x0000008000007812 */ /* 0x000fce00078ef805 */
.L_x_10288:
[----:B------:R-:W-:Y:S05]  /*8040*/  BSYNC.RECONVERGENT B0 ;  /* 0x0000000000007941 */ /* 0x000fea0003800200 */
.L_x_10287:
[----:B------:R-:W-:Y:S01]  /*8050*/  STG.E.U8 desc[UR36][R2.64], R0 ;  /* 0x0000000002007986 */ /* 0x000fe2000c101124 */
[----:B------:R-:W-:Y:S05]  /*8060*/  EXIT ;  /* 0x000000000000794d */ /* 0x000fea0003800000 */
.L_x_10281:
        /* <DEDUP_REMOVED lines=22> */
.L_x_10291:
[----:B-----5:R-:W-:-:S06]  /*81d0*/  IMAD.U32 R4, R18, 0x10000, RZ ;  /* 0x0001000012047824 */ /* 0x020fcc00078e00ff */
[----:B------:R-:W0:Y:S02]  /*81e0*/  F2I.U64.TRUNC R4, R4 ;  /* 0x0000000400047311 */ /* 0x000e24000020d800 */
[----:B0-----:R-:W-:Y:S01]  /*81f0*/  STG.E.64 desc[UR36][R2.64], R4 ;  /* 0x0000000402007986 */ /* 0x001fe2000c101b24 */
[----:B------:R-:W-:Y:S05]  /*8200*/  EXIT ;  /* 0x000000000000794d */ /* 0x000fea0003800000 */
.L_x_10290:
[----:B-----5:R-:W-:-:S04]  /*8210*/  IMAD.U32 R18, R18, 0x10000, RZ ;  /* 0x0001000012127824 */ /* 0x020fc800078e00ff */
[----:B------:R-:W0:Y:S02]  /*8220*/  F2I.FTZ.U32.TRUNC.NTZ R5, R18 ;  /* 0x0000001200057305 */ /* 0x000e24000021f000 */
[----:B0-----:R-:W-:Y:S01]  /*8230*/  STG.E desc[UR36][R2.64], R5 ;  /* 0x0000000502007986 */ /* 0x001fe2000c101924 */
[----:B------:R-:W-:Y:S05]  /*8240*/  EXIT ;  /* 0x000000000000794d */ /* 0x000fea0003800000 */
.L_x_10280:
        /* <DEDUP_REMOVED lines=11> */
.L_x_10293:
[----:B-----5:R-:W-:Y:S01]  /*8300*/  IMAD.U32 R18, R18, 0x10000, RZ ;  /* 0x0001000012127824 */ /* 0x020fe200078e00ff */
[----:B------:R-:W-:-:S03]  /*8310*/  CS2R R6, SRZ ;  /* 0x0000000000067805 */ /* 0x000fc6000001ff00 */
[----:B------:R-:W-:-:S06]  /*8320*/  FMUL.FTZ R4, R18, 1 ;  /* 0x3f80000012047820 */ /* 0x000fcc0000410000 */
[----:B------:R-:W0:Y:S02]  /*8330*/  F2F.F64.F32 R4, R4 ;  /* 0x0000000400047310 */ /* 0x000e240000201800 */
[----:B0-----:R-:W-:Y:S01]  /*8340*/  STG.E.128 desc[UR36][R2.64], R4 ;  /* 0x0000000402007986 */ /* 0x001fe2000c101d24 */
[----:B------:R-:W-:Y:S05]  /*8350*/  EXIT ;  /* 0x000000000000794d */ /* 0x000fea0003800000 */
.L_x_10292:
[----:B------:R-:W-:-:S13]  /*8360*/  ISETP.NE.AND P0, PT, R0, 0xf, PT ;  /* 0x0000000f0000780c */ /* 0x000fda0003f05270 */
[----:B------:R-:W-:Y:S05]  /*8370*/  @!P0 BRA `(.L_x_10294) ;  /* 0x0000000000e88947 */ /* 0x000fea0003800000 */
[----:B------:R-:W-:-:S13]  /*8380*/  ISETP.NE.AND P0, PT, R0, 0x17, PT ;  /* 0x000000170000780c */ /* 0x000fda0003f05270 */
[----:B------:R-:W-:Y:S05]  /*8390*/  @!P0 BRA `(.L_x_10295) ;  /* 0x0000000000908947 */ /* 0x000fea0003800000 */
[----:B------:R-:W-:-:S13]  /*83a0*/  ISETP.NE.AND P0, PT, R0, 0x18, PT ;  /* 0x000000180000780c */ /* 0x000fda0003f05270 */
[----:B------:R-:W-:Y:S05]  /*83b0*/  @!P0 BRA `(.L_x_10296) ;  /* 0x0000000000448947 */ /* 0x000fea0003800000 */
.L_x_10273:
        /* <DEDUP_REMOVED lines=16> */
.L_x_10297:
[----:B------:R-:W-:Y:S05]  /*84c0*/  EXIT ;  /* 0x000000000000794d */ /* 0x000fea0003800000 */
.L_x_10296:
        /* <DEDUP_REMOVED lines=13> */
.L_x_10299:
[----:B------:R-:W-:Y:S05]  /*85a0*/  BSYNC.RECONVERGENT B0 ;  /* 0x0000000000007941 */ /* 0x000fea0003800200 */
.L_x_10298:
[----:B------:R-:W-:-:S05]  /*85b0*/  LOP3.LUT R5, R0, 0x80, R5, 0xf8, !PT ;  /* 0x0000008000057812 */ /* 0x000fca00078ef805 */
[----:B------:R-:W-:Y:S01]  /*85c0*/  STG.E.U8 desc[UR36][R2.64], R5 ;  /* 0x0000000502007986 */ /* 0x000fe2000c101124 */
[----:B------:R-:W-:Y:S05]  /*85d0*/  EXIT ;  /* 0x000000000000794d */ /* 0x000fea0003800000 */
.L_x_10295:
        /* <DEDUP_REMOVED lines=12> */
.L_x_10301:
[----:B------:R-:W-:Y:S01]  /*86a0*/  IMAD.MOV.U32 R0, RZ, RZ, 0x7f ;  /* 0x0000007fff007424 */ /* 0x000fe200078e00ff */
[----:B------:R-:W-:-:S04]  /*86b0*/  ISETP.GT.U32.AND P0, PT, R4, 0x7f800000, PT ;  /* 0x7f8000000400780c */ /* 0x000fc80003f04070 */
[----:B------:R-:W-:-:S09]  /*86c0*/  SEL R0, R0, 0x7c, P0 ;  /* 0x0000007c00007807 */ /* 0x000fd20000000000 */
.L_x_10302:
[----:B------:R-:W-:Y:S05]  /*86d0*/  BSYNC.RECONVERGENT B0 ;  /* 0x0000000000007941 */ /* 0x000fea0003800200 */
.L_x_10300:
[----:B------:R-:W-:-:S04]  /*86e0*/  SHF.R.U32.HI R5, RZ, 0x18, R5 ;  /* 0x00000018ff057819 */ /* 0x000fc80000011605 */
[----:B------:R-:W-:-:S05]  /*86f0*/  LOP3.LUT R5, R0, 0x80, R5, 0xf8, !PT ;  /* 0x0000008000057812 */ /* 0x000fca00078ef805 */
[----:B------:R-:W-:Y:S01]  /*8700*/  STG.E.U8 desc[UR36][R2.64], R5 ;  /* 0x0000000502007986 */ /* 0x000fe2000c101124 */
[----:B------:R-:W-:Y:S05]  /*8710*/  EXIT ;  /* 0x000000000000794d */ /* 0x000fea0003800000 */
.L_x_10294:
[----:B-----5:R-:W-:Y:S01]  /*8720*/  STG.E.U16 desc[UR36][R2.64], R18 ;  /* 0x0000001202007986 */ /* 0x020fe2000c101524 */
[----:B------:R-:W-:Y:S05]  /*8730*/  EXIT ;  /* 0x000000000000794d */ /* 0x000fea0003800000 */
.L_x_10303:
        /* <DEDUP_REMOVED lines=12> */
.L_x_37070:


//--------------------- .text._ZN2at6native18elementwise_kernelILi128ELi4EZNS0_22gpu_kernel_impl_nocastIZZZNS0_21clamp_min_kernel_cudaERNS_18TensorIteratorBaseERKN3c106ScalarEENKUlvE_clEvENKUlvE7_clEvEUlNS5_8BFloat16EE_EEvS4_RKT_EUliE_EEviT1_ --------------------------
	.section	.text._ZN2at6native18elementwise_kernelILi128ELi4EZNS0_22gpu_kernel_impl_nocastIZZZNS0_21clamp_min_kernel_cudaERNS_18TensorIteratorBaseERKN3c106ScalarEENKUlvE_clEvENKUlvE7_clEvEUlNS5_8BFloat16EE_EEvS4_RKT_EUliE_EEviT1_,"ax",@progbits
	.align	128
        .global         _ZN2at6native18elementwise_kernelILi128ELi4EZNS0_22gpu_kernel_impl_nocastIZZZNS0_21clamp_min_kernel_cudaERNS_18TensorIteratorBaseERKN3c106ScalarEENKUlvE_clEvENKUlvE7_clEvEUlNS5_8BFloat16EE_EEvS4_RKT_EUliE_EEviT1_
        .type           _ZN2at6native18elementwise_kernelILi128ELi4EZNS0_22gpu_kernel_impl_nocastIZZZNS0_21clamp_min_kernel_cudaERNS_18TensorIteratorBaseERKN3c106ScalarEENKUlvE_clEvENKUlvE7_clEvEUlNS5_8BFloat16EE_EEvS4_RKT_EUliE_EEviT1_,@function
        .size           _ZN2at6native18elementwise_kernelILi128ELi4EZNS0_22gpu_kernel_impl_nocastIZZZNS0_21clamp_min_kernel_cudaERNS_18TensorIteratorBaseERKN3c106ScalarEENKUlvE_clEvENKUlvE7_clEvEUlNS5_8BFloat16EE_EEvS4_RKT_EUliE_EEviT1_,(.L_x_37071 - _ZN2at6native18elementwise_kernelILi128ELi4EZNS0_22gpu_kernel_impl_nocastIZZZNS0_21clamp_min_kernel_cudaERNS_18TensorIteratorBaseERKN3c106ScalarEENKUlvE_clEvENKUlvE7_clEvEUlNS5_8BFloat16EE_EEvS4_RKT_EUliE_EEviT1_)
        .other          _ZN2at6native18elementwise_kernelILi128ELi4EZNS0_22gpu_kernel_impl_nocastIZZZNS0_21clamp_min_kernel_cudaERNS_18TensorIteratorBaseERKN3c106ScalarEENKUlvE_clEvENKUlvE7_clEvEUlNS5_8BFloat16EE_EEvS4_RKT_EUliE_EEviT1_,@"STO_CUDA_ENTRY STV_DEFAULT"
_ZN2at6native18elementwise_kernelILi128ELi4EZNS0_22gpu_kernel_impl_nocastIZZZNS0_21clamp_min_kernel_cudaERNS_18TensorIteratorBaseERKN3c106ScalarEENKUlvE_clEvENKUlvE7_clEvEUlNS5_8BFloat16EE_EEvS4_RKT_EUliE_EEviT1_:
.text._ZN2at6native18elementwise_kernelILi128ELi4EZNS0_22gpu_kernel_impl_nocastIZZZNS0_21clamp_min_kernel_cudaERNS_18TensorIteratorBaseERKN3c106ScalarEENKUlvE_clEvENKUlvE7_clEvEUlNS5_8BFloat16EE_EEvS4_RKT_EUliE_EEviT1_:
        /* <DEDUP_REMOVED lines=22> */
[----:B------:R-:W-:-:S04]  /*0160*/  @!P0 FMNMX.FTZ R11, R2, R11, !PT ;  /* 0x0000000b020b8209 */ /* 0x000fc80007810000 */
        /* <DEDUP_REMOVED lines=13> */
[----:B------:R-:W-:-:S04]  /*0240*/  @!P0 FMNMX.FTZ R2, R11, R2, !PT ;  /* 0x000000020b028209 */ /* 0x000fc80007810000 */
[----:B------:R-:W-:-:S04]  /*0250*/  @!P0 F2FP.BF16.F32.PACK_AB R2, RZ, R2 ;  /* 0x00000002ff02823e */ /* 0x000fc800000010ff */
[----:B------:R-:W-:-:S05]  /*0260*/  @!P0 PRMT R9, R2, 0x7610, R9 ;  /* 0x0000761002098816 */ /* 0x000fca0000000009 */
[----:B0-----:R0:W-:Y:S02]  /*0270*/  STG.E.U16 desc[UR6][R6.64], R9 ;  /* 0x0000000906007986 */ /* 0x0011e4000c101506 */
.L_x_10307:
[----:B------:R-:W-:-:S13]  /*0280*/  ISETP.GE.AND P0, PT, R3, UR4, PT ;  /* 0x0000000403007c0c */ /* 0x000fda000bf06270 */
[----:B------:R-:W-:Y:S05]  /*0290*/  @P0 BREAK.RELIABLE B1 ;  /* 0x0000000000010942 */ /* 0x000fea0003800100 */
[----:B------:R-:W-:Y:S05]  /*02a0*/  @P0 BRA `(.L_x_10308) ;  /* 0x0000000000300947 */ /* 0x000fea0003800000 */
[----:B------:R-:W-:Y:S05]  /*02b0*/  BSYNC.RELIABLE B1 ;  /* 0x0000000000017941 */ /* 0x000fea0003800100 */
.L_x_10306:
        /* <DEDUP_REMOVED lines=9> */
[----:B------:R-:W-:-:S05]  /*0350*/  @!P0 PRMT R9, R2, 0x7610, R9 ;  /* 0x0000761002098816 */ /* 0x000fca0000000009 */
[----:B0-----:R1:W-:Y:S02]  /*0360*/  STG.E.U16 desc[UR6][R6.64], R9 ;  /* 0x0000000906007986 */ /* 0x0013e4000c101506 */
.L_x_10308:
[----:B------:R-:W-:Y:S05]  /*0370*/  BSYNC.RECONVERGENT B0 ;  /* 0x0000000000007941 */ /* 0x000fea0003800200 */
.L_x_10305:
        /* <DEDUP_REMOVED lines=9> */
[----:B------:R-:W-:-:S04]  /*0410*/  @!P0 FMNMX.FTZ R6, R9, R6, !PT ;  /* 0x0000000609068209 */ /* 0x000fc80007810000 */
[----:B------:R-:W-:-:S04]  /*0420*/  @!P0 F2FP.BF16.F32.PACK_AB R6, RZ, R6 ;  /* 0x00000006ff06823e */ /* 0x000fc800000010ff */
[----:B------:R-:W-:-:S05]  /*0430*/  @!P0 PRMT R7, R6, 0x7610, R7 ;  /* 0x0000761006078816 */ /* 0x000fca0000000007 */
[----:B0-----:R-:W-:Y:S01]  /*0440*/  STG.E.U16 desc[UR6][R4.64], R7 ;  /* 0x0000000704007986 */ /* 0x001fe2000c101506 */
[----:B------:R-:W-:Y:S05]  /*0450*/  EXIT ;  /* 0x000000000000794d */ /* 0x000fea0003800000 */
.L_x_10304:
        /* <DEDUP_REMOVED lines=306> */
.L_x_10312:
        /* <DEDUP_REMOVED lines=9> */
[----:B------:R-:W-:Y:S02]  /*1810*/  @!P0 FMNMX.FTZ R9, R8, R9, !PT ;  /* 0x0000000908098209 */ /* 0x000fe40007810000 */
        /* <DEDUP_REMOVED lines=306> */
.L_x_10314:
        /* <DEDUP_REMOVED lines=9> */
[----:B------:R-:W-:Y:S02]  /*2bd0*/  @!P0 FMNMX.FTZ R9, R8, R9, !PT ;  /* 0x0000000908098209 */ /* 0x000fe40007810000 */
[----:B0-----:R-:W-:Y:S02]  /*2be0*/  IADD3 R8, P1, PT, R5, UR8, RZ ;  /* 0x0000000805087c10 */ /* 0x001fe4000ff3e0ff */
[----:B------:R-:W-:Y:S02]  /*2bf0*/  @!P0 F2FP.BF16.F32.PACK_AB R5, RZ, R9 ;  /* 0x00000009ff05823e */ /* 0x000fe400000010ff */
[----:B------:R-:W-:Y:S02]  /*2c00*/  IADD3.X R9, PT, PT, RZ, UR9, RZ, P1, !PT ;  /* 0x00000009ff097c10 */ /* 0x000fe40008ffe4ff */
[----:B------:R-:W-:-:S05]  /*2c10*/  @!P0 PRMT R11, R5, 0x7610, R11 ;  /* 0x00007610050b8816 */ /* 0x000fca000000000b */
[----:B------:R0:W-:Y:S02]  /*2c20*/  STG.E.U16 desc[UR6][R8.64], R11 ;  /* 0x0000000b08007986 */ /* 0x0001e4000c101506 */
.L_x_10311:
[----:B------:R-:W-:-:S13]  /*2c30*/  ISETP.GE.AND P0, PT, R3, UR4, PT ;  /* 0x0000000403007c0c */ /* 0x000fda000bf06270 */
[----:B------:R-:W-:Y:S05]  /*2c40*/  @P0 BREAK.RELIABLE B1 ;  /* 0x0000000000010942 */ /* 0x000fea0003800100 */
[----:B------:R-:W-:Y:S05]  /*2c50*/  @P0 BRA `(.L_x_10313) ;  /* 0x0000001000e80947 */ /* 0x000fea0003800000 */
[----:B------:R-:W-:Y:S05]  /*2c60*/  BSYNC.RELIABLE B1 ;  /* 0x0000000000017941 */ /* 0x000fea0003800100 */
.L_x_10310:
        /* <DEDUP_REMOVED lines=298> */
.L_x_10315:
        /* <DEDUP_REMOVED lines=13> */
[----:B------:R-:W-:-:S05]  /*3fe0*/  @!P0 PRMT R11, R5, 0x7610, R11 ;  /* 0x00007610050b8816 */ /* 0x000fca000000000b */
[----:B------:R1:W-:Y:S02]  /*3ff0*/  STG.E.U16 desc[UR6][R8.64], R11 ;  /* 0x0000000b08007986 */ /* 0x0003e4000c101506 */
.L_x_10313:
[----:B------:R-:W-:Y:S05]  /*4000*/  BSYNC.RECONVERGENT B0 ;  /* 0x0000000000007941 */ /* 0x000fea0003800200 */
.L_x_10309:
        /* <DEDUP_REMOVED lines=301> */
.L_x_10316:
[----:B------:R-:W0:Y:S02]  /*52e0*/  LDCU.128 UR8, c[0x0][0x580] ;  /* 0x0000b000ff0877ac */ /* 0x000e240008000c00 */
[----:B0-----:R-:W-:-:S04]  /*52f0*/  IADD3 R4, P0, PT, R4, UR10, RZ ;  /* 0x0000000a04047c10 */ /* 0x001fc8000ff1e0ff */
[----:B------:R-:W-:-:S05]  /*5300*/  IADD3.X R5, PT, PT, RZ, UR11, RZ, P0, !PT ;  /* 0x0000000bff057c10 */ /* 0x000fca00087fe4ff */
[----:B------:R-:W2:Y:S02]  /*5310*/  LDG.E.U16 R7, desc[UR6][R4.64] ;  /* 0x0000000604077981 */ /* 0x000ea4000c1e1500 */
[----:B--2---:R-:W-:-:S04]  /*5320*/  SHF.L.U32 R2, R7, 0x10, RZ ;  /* 0x0000001007027819 */ /* 0x004fc800000006ff */
[----:B------:R-:W-:-:S13]  /*5330*/  FSETP.NAN.FTZ.AND P0, PT, |R2|, |R2|, PT ;  /* 0x400000020200720b */ /* 0x000fda0003f18200 */
[----:B----4-:R-:W-:-:S04]  /*5340*/  @!P0 SHF.L.U32 R9, R0, 0x10, RZ ;  /* 0x0000001000098819 */ /* 0x010fc800000006ff */
[----:B------:R-:W-:Y:S02]  /*5350*/  @!P0 FMNMX.FTZ R0, R9, R2, !PT ;  /* 0x0000000209008209 */ /* 0x000fe40007810000 */
[----:B------:R-:W-:Y:S02]  /*5360*/  IADD3 R2, P1, PT, R3, UR8, RZ ;  /* 0x0000000803027c10 */ /* 0x000fe4000ff3e0ff */
[----:B------:R-:W-:Y:S02]  /*5370*/  @!P0 F2FP.BF16.F32.PACK_AB R0, RZ, R0 ;  /* 0x00000000ff00823e */ /* 0x000fe400000010ff */
[----:B------:R-:W-:Y:S02]  /*5380*/  IADD3.X R3, PT, PT, RZ, UR9, RZ, P1, !PT ;  /* 0x00000009ff037c10 */ /* 0x000fe40008ffe4ff */
[----:B------:R-:W-:-:S05]  /*5390*/  @!P0 PRMT R7, R0, 0x7610, R7 ;  /* 0x0000761000078816 */ /* 0x000fca0000000007 */
[----:B------:R-:W-:Y:S01]  /*53a0*/  STG.E.U16 desc[UR6][R2.64], R7 ;  /* 0x0000000702007986 */ /* 0x000fe2000c101506 */
[----:B------:R-:W-:Y:S05]  /*53b0*/  EXIT ;  /* 0x000000000000794d */ /* 0x000fea0003800000 */
.L_x_10317:
        /* <DEDUP_REMOVED lines=12> */
.L_x_37071:


//--------------------- .text._ZN2at6native27unrolled_elementwise_kernelIZZZNS0_21clamp_min_kernel_cudaERNS_18TensorIteratorBaseERKN3c106ScalarEENKUlvE_clEvENKUlvE7_clEvEUlNS4_8BFloat16EE_St5arrayIPcLm2EELi4E23TrivialOffsetCalculatorILi1EjESG_NS0_6memory15LoadWithoutCastENSH_16StoreWithoutCastEEEviT_T0_T2_T3_T4_T5_ --------------------------
	.section	.text._ZN2at6native27unrolled_elementwise_kernelIZZZNS0_21clamp_min_kernel_cudaERNS_18TensorIteratorBaseERKN3c106ScalarEENKUlvE_clEvENKUlvE7_clEvEUlNS4_8BFloat16EE_St5arrayIPcLm2EELi4E23TrivialOffsetCalculatorILi1EjESG_NS0_6memory15LoadWithoutCastENSH_16StoreWithoutCastEEEviT_T0_T2_T3_T4_T5_,"ax",@progbits
	.align	128
        .global         _ZN2at6native27unrolled_elementwise_kernelIZZZNS0_21clamp_min_kernel_cudaERNS_18TensorIteratorBaseERKN3c106ScalarEENKUlvE_clEvENKUlvE7_clEvEUlNS4_8BFloat16EE_St5arrayIPcLm2EELi4E23TrivialOffsetCalculatorILi1EjESG_NS0_6memory15LoadWithoutCastENSH_16StoreWithoutCastEEEviT_T0_T2_T3_T4_T5_
        .type           _ZN2at6native27unrolled_elementwise_kernelIZZZNS0_21clamp_min_kernel_cudaERNS_18TensorIteratorBaseERKN3c106ScalarEENKUlvE_clEvENKUlvE7_clEvEUlNS4_8BFloat16EE_St5arrayIPcLm2EELi4E23TrivialOffsetCalculatorILi1EjESG_NS0_6memory15LoadWithoutCastENSH_16StoreWithoutCastEEEviT_T0_T2_T3_T4_T5_,@function
        .size           _ZN2at6native27unrolled_elementwise_kernelIZZZNS0_21clamp_min_kernel_cudaERNS_18TensorIteratorBaseERKN3c106ScalarEENKUlvE_clEvENKUlvE7_clEvEUlNS4_8BFloat16EE_St5arrayIPcLm2EELi4E23TrivialOffsetCalculatorILi1EjESG_NS0_6memory15LoadWithoutCastENSH_16StoreWithoutCastEEEviT_T0_T2_T3_T4_T5_,(.L_x_37072 - _ZN2at6native27unrolled_elementwise_kernelIZZZNS0_21clamp_min_kernel_cudaERNS_18TensorIteratorBaseERKN3c106ScalarEENKUlvE_clEvENKUlvE7_clEvEUlNS4_8BFloat16EE_St5arrayIPcLm2EELi4E23TrivialOffsetCalculatorILi1EjESG_NS0_6memory15LoadWithoutCastENSH_16StoreWithoutCastEEEviT_T0_T2_T3_T4_T5_)
        .other          _ZN2at6native27unrolled_elementwise_kernelIZZZNS0_21clamp_min_kernel_cudaERNS_18TensorIteratorBaseERKN3c106ScalarEENKUlvE_clEvENKUlvE7_clEvEUlNS4_8BFloat16EE_St5arrayIPcLm2EELi4E23TrivialOffsetCalculatorILi1EjESG_NS0_6memory15LoadWithoutCastENSH_16StoreWithoutCastEEEviT_T0_T2_T3_T4_T5_,@"STO_CUDA_ENTRY STV_DEFAULT"
_ZN2at6native27unrolled_elementwise_kernelIZZZNS0_21clamp_min_kernel_cudaERNS_18TensorIteratorBaseERKN3c106ScalarEENKUlvE_clEvENKUlvE7_clEvEUlNS4_8BFloat16EE_St5arrayIPcLm2EELi4E23TrivialOffsetCalculatorILi1EjESG_NS0_6memory15LoadWithoutCastENSH_16StoreWithoutCastEEEviT_T0_T2_T3_T4_T5_:
.text._ZN2at6native27unrolled_elementwise_kernelIZZZNS0_21clamp_min_kernel_cudaERNS_18TensorIteratorBaseERKN3c106ScalarEENKUlvE_clEvENKUlvE7_clEvEUlNS4_8BFloat16EE_St5arrayIPcLm2EELi4E23TrivialOffsetCalculatorILi1EjESG_NS0_6memory15LoadWithoutCastENSH_16StoreWithoutCastEEEviT_T0_T2_T3_T4_T5_:
        /* <DEDUP_REMOVED lines=52> */
[----:B------:R-:W-:-:S04]  /*0340*/  @!P4 FMNMX.FTZ R10, R13, R10, !PT ;  /* 0x0000000a0d0ac209 */ /* 0x000fc80007810000 */
[----:B------:R-:W-:-:S04]  /*0350*/  @!P4 F2FP.BF16.F32.PACK_AB R10, RZ, R10 ;  /* 0x0000000aff0ac23e */ /* 0x000fc800000010ff */
[----:B------:R-:W-:-:S07]  /*0360*/  @!P4 PRMT R9, R10, 0x7610, R9 ;  /* 0x000076100a09c816 */ /* 0x000fce0000000009 */
.L_x_10319:
[----:B------:R-:W-:Y:S05]  /*0370*/  BSYNC.RECONVERGENT B0 ;  /* 0x0000000000007941 */ /* 0x000fea0003800200 */
.L_x_10318:
[----:B------:R-:W-:Y:S04]  /*0380*/  BSSY.RECONVERGENT B0, `(.L_x_10320) ;  /* 0x0000008000007945 */ /* 0x000fe80003800200 */
[----:B------:R-:W-:Y:S05]  /*0390*/  @P5 BRA `(.L_x_10321) ;  /* 0x0000000000185947 */ /* 0x000fea0003800000 */
[----:B-----5:R-:W-:-:S04]  /*03a0*/  SHF.L.U32 R10, R7, 0x10, RZ ;  /* 0x00000010070a7819 */ /* 0x020fc800000006ff */
[----:B------:R-:W-:-:S13]  /*03b0*/  FSETP.NAN.FTZ.AND P4, PT, |R10|, |R10|, PT ;  /* 0x4000000a0a00720b */ /* 0x000fda0003f98200 */
[----:B0-----:R-:W-:-:S05]  /*03c0*/  @!P4 IMAD.U32 R13, R11, 0x10000, RZ ;  /* 0x000100000b0dc824 */ /* 0x001fca00078e00ff */
[----:B------:R-:W-:-:S04]  /*03d0*/  @!P4 FMNMX.FTZ R10, R13, R10, !PT ;  /* 0x0000000a0d0ac209 */ /* 0x000fc80007810000 */
[----:B------:R-:W-:-:S04]  /*03e0*/  @!P4 F2FP.BF16.F32.PACK_AB R10, RZ, R10 ;  /* 0x0000000aff0ac23e */ /* 0x000fc800000010ff */
[----:B------:R-:W-:-:S07]  /*03f0*/  @!P4 PRMT R7, R10, 0x7610, R7 ;  /* 0x000076100a07c816 */ /* 0x000fce0000000007 */
.L_x_10321:
[----:B------:R-:W-:Y:S05]  /*0400*/  BSYNC.RECONVERGENT B0 ;  /* 0x0000000000007941 */ /* 0x000fea0003800200 */
.L_x_10320:
        /* <DEDUP_REMOVED lines=8> */
.L_x_10323:
[----:B------:R-:W-:Y:S05]  /*0490*/  BSYNC.RECONVERGENT B0 ;  /* 0x0000000000007941 */ /* 0x000fea0003800200 */
.L_x_10322:
        /* <DEDUP_REMOVED lines=8> */
.L_x_10325:
[----:B------:R-:W-:Y:S05]  /*0520*/  BSYNC.RECONVERGENT B0 ;  /* 0x0000000000007941 */ /* 0x000fea0003800200 */
.L_x_10324:
        /* <DEDUP_REMOVED lines=13> */
.L_x_10327:
[----:B------:R-:W-:Y:S05]  /*0600*/  BSYNC.RECONVERGENT B0 ;  /* 0x0000000000007941 */ /* 0x000fea0003800200 */
.L_x_10326:
[----:B------:R-:W-:-:S13]  /*0610*/  ISETP.GE.AND P0, PT, R3, R2, PT ;  /* 0x000000020300720c */ /* 0x000fda0003f06270 */
[----:B------:R-:W-:Y:S05]  /*0620*/  @P0 EXIT ;  /* 0x000000000000094d */ /* 0x000fea0003800000 */
[----:B-12---:R-:W1:Y:S01]  /*0630*/  LDC.64 R4, c[0x0][0x398] ;  /* 0x0000e600ff047b82 */ /* 0x006e620000000a00 */
[----:B------:R-:W-:-:S04]  /*0640*/  IMAD R3, R0, 0x200, R3 ;  /* 0x0000020000037824 */ /* 0x000fc800078e0203 */
[----:B-1----:R-:W-:-:S05]  /*0650*/  IMAD.WIDE.U32 R2, R3, 0x2, R4 ;  /* 0x0000000203027825 */ /* 0x002fca00078e0004 */
[----:B------:R-:W-:Y:S01]  /*0660*/  STG.E.U16 desc[UR4][R2.64], R6 ;  /* 0x0000000602007986 */ /* 0x000fe2000c101504 */
[----:B------:R-:W-:Y:S05]  /*0670*/  EXIT ;  /* 0x000000000000794d */ /* 0x000fea0003800000 */
.L_x_10328:
        /* <DEDUP_REMOVED lines=16> */
.L_x_37072:


//--------------------- .text._ZN2at6native29vectorized_elementwise_kernelILi2EZZZNS0_21clamp_min_kernel_cudaERNS_18TensorIteratorBaseERKN3c106ScalarEENKUlvE_clEvENKUlvE7_clEvEUlNS4_8BFloat16EE_St5arrayIPcLm2EEEEviT0_T1_ --------------------------
	.section	.text._ZN2at6native29vectorized_elementwise_kernelILi2EZZZNS0_21clamp_min_kernel_cudaERNS_18TensorIteratorBaseERKN3c106ScalarEENKUlvE_clEvENKUlvE7_clEvEUlNS4_8BFloat16EE_St5arrayIPcLm2EEEEviT0_T1_,"ax",@progbits
	.align	128
        .global         _ZN2at6native29vectorized_elementwise_kernelILi2EZZZNS0_21clamp_min_kernel_cudaERNS_18TensorIteratorBaseERKN3c106ScalarEENKUlvE_clEvENKUlvE7_clEvEUlNS4_8BFloat16EE_St5arrayIPcLm2EEEEviT0_T1_
        .type           _ZN2at6native29vectorized_elementwise_kernelILi2EZZZNS0_21clamp_min_kernel_cudaERNS_18TensorIteratorBaseERKN3c106ScalarEENKUlvE_clEvENKUlvE7_clEvEUlNS4_8BFloat16EE_St5arrayIPcLm2EEEEviT0_T1_,@function
        .size           _ZN2at6native29vectorized_elementwise_kernelILi2EZZZNS0_21clamp_min_kernel_cudaERNS_18TensorIteratorBaseERKN3c106ScalarEENKUlvE_clEvENKUlvE7_clEvEUlNS4_8BFloat16EE_St5arrayIPcLm2EEEEviT0_T1_,(.L_x_37073 - _ZN2at6native29vectorized_elementwise_kernelILi2EZZZNS0_21clamp_min_kernel_cudaERNS_18TensorIteratorBaseERKN3c106ScalarEENKUlvE_clEvENKUlvE7_clEvEUlNS4_8BFloat16EE_St5arrayIPcLm2EEEEviT0_T1_)
        .other          _ZN2at6native29vectorized_elementwise_kernelILi2EZZZNS0_21clamp_min_kernel_cudaERNS_18TensorIteratorBaseERKN3c106ScalarEENKUlvE_clEvENKUlvE7_clEvEUlNS4_8BFloat16EE_St5arrayIPcLm2EEEEviT0_T1_,@"STO_CUDA_ENTRY STV_DEFAULT"
_ZN2at6native29vectorized_elementwise_kernelILi2EZZZNS0_21clamp_min_kernel_cudaERNS_18TensorIteratorBaseERKN3c106ScalarEENKUlvE_clEvENKUlvE7_clEvEUlNS4_8BFloat16EE_St5arrayIPcLm2EEEEviT0_T1_:
.text._ZN2at6native29vectorized_elementwise_kernelILi2EZZZNS0_21clamp_min_kernel_cudaERNS_18TensorIteratorBaseERKN3c106ScalarEENKUlvE_clEvENKUlvE7_clEvEUlNS4_8BFloat16EE_St5arrayIPcLm2EEEEviT0_T1_:
        /* <DEDUP_REMOVED lines=84> */
[----:B------:R-:W-:-:S04]  /*0540*/  @!P0 FMNMX.FTZ R3, R6, R3, !PT ;  /* 0x0000000306038209 */ /* 0x000fc80007810000 */
[----:B------:R-:W-:-:S04]  /*0550*/  @!P0 F2FP.BF16.F32.PACK_AB R3, RZ, R3 ;  /* 0x00000003ff03823e */ /* 0x000fc800000010ff */
[----:B------:R-:W-:-:S07]  /*0560*/  @!P0 PRMT R18, R3, 0x7610, R18 ;  /* 0x0000761003128816 */ /* 0x000fce0000000012 */
.L_x_10331:
[----:B------:R-:W-:Y:S05]  /*0570*/  BSYNC.RECONVERGENT B0 ;  /* 0x0000000000007941 */ /* 0x000fea0003800200 */
.L_x_10330:
[----:B------:R-:W-:Y:S01]  /*0580*/  BSSY.RECONVERGENT B0, `(.L_x_10332) ;  /* 0x000000a000007945 */ /* 0x000fe20003800200 */
[----:B------:R-:W-:Y:S01]  /*0590*/  ISETP.GE.U32.AND P0, PT, R4, R17, PT ;  /* 0x000000110400720c */ /* 0x000fe20003f06070 */
[----:B------:R-:W-:Y:S02]  /*05a0*/  VIADD R4, R19, 0x380 ;  /* 0x0000038013047836 */ /* 0x000fe40000000000 */
[----:B------:R-:W-:Y:S10]  /*05b0*/  @P6 BRA `(.L_x_10333) ;  /* 0x0000000000186947 */ /* 0x000ff40003800000 */
[----:B-----5:R-:W-:-:S05]  /*05c0*/  IMAD.U32 R3, R22, 0x10000, RZ ;  /* 0x0001000016037824 */ /* 0x020fca00078e00ff */
[----:B------:R-:W-:-:S13]  /*05d0*/  FSETP.NAN.FTZ.AND P6, PT, |R3|, |R3|, PT ;  /* 0x400000030300720b */ /* 0x000fda0003fd8200 */
[----:B---3--:R-:W-:-:S05]  /*05e0*/  @!P6 IMAD.U32 R6, R0, 0x10000, RZ ;  /* 0x000100000006e824 */ /* 0x008fca00078e00ff */
[----:B------:R-:W-:-:S04]  /*05f0*/  @!P6 FMNMX.FTZ R3, R6, R3, !PT ;  /* 0x000000030603e209 */ /* 0x000fc80007810000 */
[----:B------:R-:W-:-:S04]  /*0600*/  @!P6 F2FP.BF16.F32.PACK_AB R3, RZ, R3 ;  /* 0x00000003ff03e23e */ /* 0x000fc800000010ff */
[----:B------:R-:W-:-:S07]  /*0610*/  @!P6 PRMT R22, R3, 0x7610, R22 ;  /* 0x000076100316e816 */ /* 0x000fce0000000016 */
.L_x_10333:
[----:B------:R-:W-:Y:S05]  /*0620*/  BSYNC.RECONVERGENT B0 ;  /* 0x0000000000007941 */ /* 0x000fea0003800200 */
.L_x_10332:
        /* <DEDUP_REMOVED lines=8> */
[----:B------:R-:W-:-:S04]  /*06b0*/  @!P4 FMNMX.FTZ R3, R4, R3, !PT ;  /* 0x000000030403c209 */ /* 0x000fc80007810000 */
[----:B------:R-:W-:-:S04]  /*06c0*/  @!P4 F2FP.BF16.F32.PACK_AB R3, RZ, R3 ;  /* 0x00000003ff03c23e */ /* 0x000fc800000010ff */
[----:B------:R-:W-:-:S07]  /*06d0*/  @!P4 PRMT R24, R3, 0x7610, R24 ;  /* 0x000076100318c816 */ /* 0x000fce0000000018 */
.L_x_10335:
[----:B------:R-:W-:Y:S05]  /*06e0*/  BSYNC.RECONVERGENT B0 ;  /* 0x0000000000007941 */ /* 0x000fea0003800200 */
.L_x_10334:
[----:B------:R-:W-:Y:S04]  /*06f0*/  BSSY.RECONVERGENT B0, `(.L_x_10336) ;  /* 0x0000008000007945 */ /* 0x000fe80003800200 */
[----:B------:R-:W-:Y:S05]  /*0700*/  @P3 BRA `(.L_x_10337) ;  /* 0x0000000000183947 */ /* 0x000fea0003800000 */
[----:B-----5:R-:W-:-:S05]  /*0710*/  IMAD.U32 R3, R20, 0x10000, RZ ;  /* 0x0001000014037824 */ /* 0x020fca00078e00ff */
[----:B------:R-:W-:-:S13]  /*0720*/  FSETP.NAN.FTZ.AND P3, PT, |R3|, |R3|, PT ;  /* 0x400000030300720b */ /* 0x000fda0003f78200 */
[----:B------:R-:W-:-:S05]  /*0730*/  @!P3 IMAD.U32 R4, R0, 0x10000, RZ ;  /* 0x000100000004b824 */ /* 0x000fca00078e00ff */
[----:B------:R-:W-:-:S04]  /*0740*/  @!P3 FMNMX.FTZ R3, R4, R3, !PT ;  /* 0x000000030403b209 */ /* 0x000fc80007810000 */
[----:B------:R-:W-:-:S04]  /*0750*/  @!P3 F2FP.BF16.F32.PACK_AB R3, RZ, R3 ;  /* 0x00000003ff03b23e */ /* 0x000fc800000010ff */
[----:B------:R-:W-:-:S07]  /*0760*/  @!P3 PRMT R20, R3, 0x7610, R20 ;  /* 0x000076100314b816 */ /* 0x000fce0000000014 */
.L_x_10337:
[----:B------:R-:W-:Y:S05]  /*0770*/  BSYNC.RECONVERGENT B0 ;  /* 0x0000000000007941 */ /* 0x000fea0003800200 */
.L_x_10336:
        /* <DEDUP_REMOVED lines=8> */
.L_x_10339:
[----:B------:R-:W-:Y:S05]  /*0800*/  BSYNC.RECONVERGENT B0 ;  /* 0x0000000000007941 */ /* 0x000fea0003800200 */
.L_x_10338:
        /* <DEDUP_REMOVED lines=8> */
.L_x_10341:
[----:B------:R-:W-:Y:S05]  /*0890*/  BSYNC.RECONVERGENT B0 ;  /* 0x0000000000007941 */ /* 0x000fea0003800200 */
.L_x_10340:
        /* <DEDUP_REMOVED lines=8> */
.L_x_10343:
[----:B------:R-:W-:Y:S05]  /*0920*/  BSYNC.RECONVERGENT B0 ;  /* 0x0000000000007941 */ /* 0x000fea0003800200 */
.L_x_10342:
        /* <DEDUP_REMOVED lines=8> */
.L_x_10345:
[----:B------:R-:W-:Y:S05]  /*09b0*/  BSYNC.RECONVERGENT B0 ;  /* 0x0000000000007941 */ /* 0x000fea0003800200 */
.L_x_10344:
        /* <DEDUP_REMOVED lines=18> */
.L_x_10348:
[----:B------:R-:W-:-:S13]  /*0ae0*/  ISETP.GE.U32.AND P0, PT, R19, R17, PT ;  /* 0x000000111300720c */ /* 0x000fda0003f06070 */
[----:B------:R-:W-:Y:S05]  /*0af0*/  @P0 BRA `(.L_x_10350) ;  /* 0x0000000000300947 */ /* 0x000fea0003800000 */
[----:B0-----:R-:W0:Y:S01]  /*0b00*/  LDC.64 R2, c[0x0][0x398] ;  /* 0x0000e600ff027b82 */ /* 0x001e220000000a00 */
[----:B------:R-:W-:Y:S02]  /*0b10*/  IMAD.IADD R5, R16, 0x1, R19 ;  /* 0x0000000110057824 */ /* 0x000fe400078e0213 */
[----:B------:R-:W-:Y:S02]  /*0b20*/  VIADD R19, R19, 0x80 ;  /* 0x0000008013137836 */ /* 0x000fe40000000000 */
[----:B0-----:R-:W-:-:S05]  /*0b30*/  IMAD.WIDE.U32 R2, R5, 0x2, R2 ;  /* 0x0000000205027825 */ /* 0x001fca00078e0002 */
[----:B------:R1:W-:Y:S02]  /*0b40*/  STG.E.U16 desc[UR4][R2.64], R20 ;  /* 0x0000001402007986 */ /* 0x0003e4000c101504 */
.L_x_10349:
[----:B------:R-:W-:-:S13]  /*0b50*/  ISETP.GE.U32.AND P0, PT, R19, R17, PT ;  /* 0x000000111300720c */ /* 0x000fda0003f06070 */
[----:B------:R-:W-:Y:S05]  /*0b60*/  @P0 BRA `(.L_x_10351) ;  /* 0x0000000000340947 */ /* 0x000fea0003800000 */
[----:B01----:R-:W0:Y:S01]  /*0b70*/  LDC.64 R2, c[0x0][0x398] ;  /* 0x0000e600ff027b82 */ /* 0x003e220000000a00 */
[----:B------:R-:W-:Y:S02]  /*0b80*/  IMAD.IADD R5, R16, 0x1, R19 ;  /* 0x0000000110057824 */ /* 0x000fe400078e0213 */
[----:B------:R-:W-:Y:S02]  /*0b90*/  VIADD R19, R19, 0x80 ;  /* 0x0000008013137836 */ /* 0x000fe40000000000 */
[----:B0-----:R-:W-:-:S05]  /*0ba0*/  IMAD.WIDE.U32 R2, R5, 0x2, R2 ;  /* 0x0000000205027825 */ /* 0x001fca00078e0002 */
[----:B------:R1:W-:Y:S02]  /*0bb0*/  STG.E.U16 desc[UR4][R2.64], R21 ;  /* 0x0000001502007986 */ /* 0x0003e4000c101504 */
.L_x_10350:
        /* <DEDUP_REMOVED lines=8> */
.L_x_10351:
[----:B------:R-:W-:Y:S05]  /*0c40*/  BSYNC.RELIABLE B1 ;  /* 0x0000000000017941 */ /* 0x000fea0003800100 */
.L_x_10347:
[----:B------:R-:W-:-:S13]  /*0c50*/  ISETP.GE.U32.AND P0, PT, R19, R17, PT ;  /* 0x000000111300720c */ /* 0x000fda0003f06070 */
[----:B012---:R-:W0:Y:S01]  /*0c60*/  @!P0 LDC.64 R2, c[0x0][0x398] ;  /* 0x0000e600ff028b82 */ /* 0x007e220000000a00 */
[----:B------:R-:W-:Y:S02]  /*0c70*/  @!P0 IMAD.IADD R5, R16, 0x1, R19 ;  /* 0x0000000110058824 */ /* 0x000fe400078e0213 */
[----:B------:R-:W-:Y:S02]  /*0c80*/  @!P0 VIADD R19, R19, 0x80 ;  /* 0x0000008013138836 */ /* 0x000fe40000000000 */
[----:B0-----:R-:W-:-:S05]  /*0c90*/  @!P0 IMAD.WIDE.U32 R2, R5, 0x2, R2 ;  /* 0x0000000205028825 */ /* 0x001fca00078e0002 */
[----:B------:R2:W-:Y:S02]  /*0ca0*/  @!P0 STG.E.U16 desc[UR4][R2.64], R14 ;  /* 0x0000000e02008986 */ /* 0x0005e4000c101504 */
.L_x_10352:
[----:B------:R-:W-:Y:S05]  /*0cb0*/  BSYNC.RECONVERGENT B0 ;  /* 0x0000000000007941 */ /* 0x000fea0003800200 */
.L_x_10346:
        /* <DEDUP_REMOVED lines=8> */
.L_x_10329:
        /* <DEDUP_REMOVED lines=27> */
[----:B------:R-:W-:Y:S01]  /*0ef0*/  @!P1 FMNMX.FTZ R11, R12, R11, !PT ;  /* 0x0000000b0c0b9209 */ /* 0x000fe20007810000 */
[----:B------:R-:W-:-:S03]  /*0f00*/  @!P2 IMAD.U32 R23, R0, 0x10000, RZ ;  /* 0x000100000017a824 */ /* 0x000fc600078e00ff */
[----:B------:R-:W-:Y:S02]  /*0f10*/  @!P1 F2FP.BF16.F32.PACK_AB R12, RZ, R11 ;  /* 0x0000000bff0c923e */ /* 0x000fe400000010ff */
[----:B-----5:R-:W-:Y:S02]  /*0f20*/  PRMT R11, R8, 0x7610, R11 ;  /* 0x00007610080b7816 */ /* 0x020fe4000000000b */
[----:B------:R-:W-:Y:S02]  /*0f30*/  @!P1 PRMT R7, R12, 0x7610, R7 ;  /* 0x000076100c079816 */ /* 0x000fe40000000007 */
[----:B------:R-:W-:Y:S01]  /*0f40*/  FSETP.NAN.FTZ.AND P1, PT, |R18|, |R18|, PT ;  /* 0x400000121200720b */ /* 0x000fe20003f38200 */
[----:B------:R-:W-:Y:S01]  /*0f50*/  IMAD.U32 R12, R11, 0x10000, RZ ;  /* 0x000100000b0c7824 */ /* 0x000fe200078e00ff */
[----:B------:R-:W-:Y:S02]  /*0f60*/  PRMT R8, R8, 0x7632, R8 ;  /* 0x0000763208087816 */ /* 0x000fe40000000008 */
[----:B------:R-:W-:Y:S01]  /*0f70*/  @!P0 FMNMX.FTZ R19, R14, R19, !PT ;  /* 0x000000130e138209 */ /* 0x000fe20007810000 */
[----:B------:R-:W-:Y:S01]  /*0f80*/  IMAD.U32 R14, R10, 0x10000, RZ ;  /* 0x000100000a0e7824 */ /* 0x000fe200078e00ff */
[----:B------:R-:W-:Y:S01]  /*0f90*/  FSETP.NAN.FTZ.AND P3, PT, |R12|, |R12|, PT ;  /* 0x4000000c0c00720b */ /* 0x000fe20003f78200 */
[----:B------:R-:W-:Y:S01]  /*0fa0*/  IMAD.U32 R15, R8, 0x10000, RZ ;  /* 0x00010000080f7824 */ /* 0x000fe200078e00ff */
[----:B------:R-:W-:-:S02]  /*0fb0*/  @!P2 FMNMX.FTZ R20, R23, R20, !PT ;  /* 0x000000141714a209 */ /* 0x000fc40007810000 */
[----:B------:R-:W-:Y:S02]  /*0fc0*/  FSETP.NAN.FTZ.AND P6, PT, |R14|, |R14|, PT ;  /* 0x4000000e0e00720b */ /* 0x000fe40003fd8200 */
[----:B------:R-:W-:Y:S01]  /*0fd0*/  FSETP.NAN.FTZ.AND P4, PT, |R15|, |R15|, PT ;  /* 0x4000000f0f00720b */ /* 0x000fe20003f98200 */
[C---:B------:R-:W-:Y:S01]  /*0fe0*/  @!P1 IMAD.U32 R21, R0.reuse, 0x10000, RZ ;  /* 0x0001000000159824 */ /* 0x040fe200078e00ff */
[----:B------:R-:W-:Y:S02]  /*0ff0*/  @!P2 F2FP.BF16.F32.PACK_AB R20, RZ, R20 ;  /* 0x00000014ff14a23e */ /* 0x000fe400000010ff */
[----:B------:R-:W-:Y:S02]  /*1000*/  @!P0 F2FP.BF16.F32.PACK_AB R19, RZ, R19 ;  /* 0x00000013ff13823e */ /* 0x000fe400000010ff */
[----:B------:R-:W-:Y:S01]  /*1010*/  @!P1 FMNMX.FTZ R18, R21, R18, !PT ;  /* 0x0000001215129209 */ /* 0x000fe20007810000 */
[----:B------:R-:W-:Y:S01]  /*1020*/  @!P3 IMAD.U32 R21, R0, 0x10000, RZ ;  /* 0x000100000015b824 */ /* 0x000fe200078e00ff */
[----:B------:R-:W-:-:S02]  /*1030*/  @!P2 PRMT R4, R20, 0x7610, R4 ;  /* 0x000076101404a816 */ /* 0x000fc40000000004 */
[----:B------:R-:W-:Y:S01]  /*1040*/  @!P0 PRMT R9, R19, 0x7610, R9 ;  /* 0x0000761013098816 */ /* 0x000fe20000000009 */
[C---:B------:R-:W-:Y:S01]  /*1050*/  @!P6 IMAD.U32 R19, R0.reuse, 0x10000, RZ ;  /* 0x000100000013e824 */ /* 0x040fe200078e00ff */
[----:B------:R-:W-:Y:S01]  /*1060*/  @!P3 FMNMX.FTZ R12, R21, R12, !PT ;  /* 0x0000000c150cb209 */ /* 0x000fe20007810000 */
[C---:B------:R-:W-:Y:S01]  /*1070*/  @!P4 IMAD.U32 R16, R0.reuse, 0x10000, RZ ;  /* 0x000100000010c824 */ /* 0x040fe200078e00ff */
[----:B------:R-:W-:Y:S02]  /*1080*/  @!P1 F2FP.BF16.F32.PACK_AB R6, RZ, R18 ;  /* 0x00000012ff06923e */ /* 0x000fe400000010ff */
[----:B------:R-:W-:Y:S01]  /*1090*/  @!P3 F2FP.BF16.F32.PACK_AB R20, RZ, R12 ;  /* 0x0000000cff14b23e */ /* 0x000fe200000010ff */
[----:B------:R-:W-:Y:S01]  /*10a0*/  @!P5 IMAD.U32 R12, R0, 0x10000, RZ ;  /* 0x00010000000cd824 */ /* 0x000fe200078e00ff */
[----:B------:R-:W-:Y:S02]  /*10b0*/  @!P4 FMNMX.FTZ R15, R16, R15, !PT ;  /* 0x0000000f100fc209 */ /* 0x000fe40007810000 */
[----:B------:R-:W-:-:S02]  /*10c0*/  @!P6 FMNMX.FTZ R14, R19, R14, !PT ;  /* 0x0000000e130ee209 */ /* 0x000fc40007810000 */
[----:B------:R-:W-:Y:S02]  /*10d0*/  @!P5 FMNMX.FTZ R17, R12, R17, !PT ;  /* 0x000000110c11d209 */ /* 0x000fe40007810000 */
        /* <DEDUP_REMOVED lines=16> */
.L_x_10353:
        /* <DEDUP_REMOVED lines=10> */
.L_x_37073:


//--------------------- .text._ZN2at6native29vectorized_elementwise_kernelILi4EZZZNS0_21clamp_min_kernel_cudaERNS_18TensorIteratorBaseERKN3c106ScalarEENKUlvE_clEvENKUlvE7_clEvEUlNS4_8BFloat16EE_St5arrayIPcLm2EEEEviT0_T1_ --------------------------
	.section	.text._ZN2at6native29vectorized_elementwise_kernelILi4EZZZNS0_21clamp_min_kernel_cudaERNS_18TensorIteratorBaseERKN3c106ScalarEENKUlvE_clEvENKUlvE7_clEvEUlNS4_8BFloat16EE_St5arrayIPcLm2EEEEviT0_T1_,"ax",@progbits
	.align	128
        .global         _ZN2at6native29vectorized_elementwise_kernelILi4EZZZNS0_21clamp_min_kernel_cudaERNS_18TensorIteratorBaseERKN3c106ScalarEENKUlvE_clEvENKUlvE7_clEvEUlNS4_8BFloat16EE_St5arrayIPcLm2EEEEviT0_T1_
        .type           _ZN2at6native29vectorized_elementwise_kernelILi4EZZZNS0_21clamp_min_kernel_cudaERNS_18TensorIteratorBaseERKN3c106ScalarEENKUlvE_clEvENKUlvE7_clEvEUlNS4_8BFloat16EE_St5arrayIPcLm2EEEEviT0_T1_,@function
        .size           _ZN2at6native29vectorized_elementwise_kernelILi4EZZZNS0_21clamp_min_kernel_cudaERNS_18TensorIteratorBaseERKN3c106ScalarEENKUlvE_clEvENKUlvE7_clEvEUlNS4_8BFloat16EE_St5arrayIPcLm2EEEEviT0_T1_,(.L_x_37074 - _ZN2at6native29vectorized_elementwise_kernelILi4EZZZNS0_21clamp_min_kernel_cudaERNS_18TensorIteratorBaseERKN3c106ScalarEENKUlvE_clEvENKUlvE7_clEvEUlNS4_8BFloat16EE_St5arrayIPcLm2EEEEviT0_T1_)
        .other          _ZN2at6native29vectorized_elementwise_kernelILi4EZZZNS0_21clamp_min_kernel_cudaERNS_18TensorIteratorBaseERKN3c106ScalarEENKUlvE_clEvENKUlvE7_clEvEUlNS4_8BFloat16EE_St5arrayIPcLm2EEEEviT0_T1_,@"STO_CUDA_ENTRY STV_DEFAULT"
_ZN2at6native29vectorized_elementwise_kernelILi4EZZZNS0_21clamp_min_kernel_cudaERNS_18TensorIteratorBaseERKN3c106ScalarEENKUlvE_clEvENKUlvE7_clEvEUlNS4_8BFloat16EE_St5arrayIPcLm2EEEEviT0_T1_:
.text._ZN2at6native29vectorized_elementwise_kernelILi4EZZZNS0_21clamp_min_kernel_cudaERNS_18TensorIteratorBaseERKN3c106ScalarEENKUlvE_clEvENKUlvE7_clEvEUlNS4_8BFloat16EE_St5arrayIPcLm2EEEEviT0_T1_:
        /* <DEDUP_REMOVED lines=87> */
.L_x_10356:
[----:B------:R-:W-:Y:S05]  /*0570*/  BSYNC.RECONVERGENT B0 ;  /* 0x0000000000007941 */ /* 0x000fea0003800200 */
.L_x_10355:
        /* <DEDUP_REMOVED lines=10> */
.L_x_10358:
[----:B------:R-:W-:Y:S05]  /*0620*/  BSYNC.RECONVERGENT B0 ;  /* 0x0000000000007941 */ /* 0x000fea0003800200 */
.L_x_10357:
        /* <DEDUP_REMOVED lines=11> */
.L_x_10360:
[----:B------:R-:W-:Y:S05]  /*06e0*/  BSYNC.RECONVERGENT B0 ;  /* 0x0000000000007941 */ /* 0x000fea0003800200 */
.L_x_10359:
        /* <DEDUP_REMOVED lines=8> */
.L_x_10362:
[----:B------:R-:W-:Y:S05]  /*0770*/  BSYNC.RECONVERGENT B0 ;  /* 0x0000000000007941 */ /* 0x000fea0003800200 */
.L_x_10361:
        /* <DEDUP_REMOVED lines=8> */
.L_x_10364:
[----:B------:R-:W-:Y:S05]  /*0800*/  BSYNC.RECONVERGENT B0 ;  /* 0x0000000000007941 */ /* 0x000fea0003800200 */
.L_x_10363:
        /* <DEDUP_REMOVED lines=8> */
.L_x_10366:
[----:B------:R-:W-:Y:S05]  /*0890*/  BSYNC.RECONVERGENT B0 ;  /* 0x0000000000007941 */ /* 0x000fea0003800200 */
.L_x_10365:
        /* <DEDUP_REMOVED lines=8> */
.L_x_10368:
[----:B------:R-:W-:Y:S05]  /*0920*/  BSYNC.RECONVERGENT B0 ;  /* 0x0000000000007941 */ /* 0x000fea0003800200 */
.L_x_10367:
        /* <DEDUP_REMOVED lines=8> */
.L_x_10370:
[----:B------:R-:W-:Y:S05]  /*09b0*/  BSYNC.RECONVERGENT B0 ;  /* 0x0000000000007941 */ /* 0x000fea0003800200 */
.L_x_10369:
        /* <DEDUP_REMOVED lines=18> */
.L_x_10373:
[----:B------:R-:W-:-:S13]  /*0ae0*/  ISETP.GE.U32.AND P0, PT, R19, R17, PT ;  /* 0x000000111300720c */ /* 0x000fda0003f06070 */
[----:B------:R-:W-:Y:S05]  /*0af0*/  @P0 BRA `(.L_x_10375) ;  /* 0x0000000000300947 */ /* 0x000fea0003800000 */
[----:B0-----:R-:W0:Y:S01]  /*0b00*/  LDC.64 R2, c[0x0][0x398] ;  /* 0x0000e600ff027b82 */ /* 0x001e220000000a00 */
[----:B------:R-:W-:Y:S02]  /*0b10*/  IMAD.IADD R5, R16, 0x1, R19 ;  /* 0x0000000110057824 */ /* 0x000fe400078e0213 */
[----:B------:R-:W-:Y:S02]  /*0b20*/  VIADD R19, R19, 0x80 ;  /* 0x0000008013137836 */ /* 0x000fe40000000000 */
[----:B0-----:R-:W-:-:S05]  /*0b30*/  IMAD.WIDE.U32 R2, R5, 0x2, R2 ;  /* 0x0000000205027825 */ /* 0x001fca00078e0002 */
[----:B------:R1:W-:Y:S02]  /*0b40*/  STG.E.U16 desc[UR4][R2.64], R20 ;  /* 0x0000001402007986 */ /* 0x0003e4000c101504 */
.L_x_10374:
[----:B------:R-:W-:-:S13]  /*0b50*/  ISETP.GE.U32.AND P0, PT, R19, R17, PT ;  /* 0x000000111300720c */ /* 0x000fda0003f06070 */
[----:B------:R-:W-:Y:S05]  /*0b60*/  @P0 BRA `(.L_x_10376) ;  /* 0x0000000000340947 */ /* 0x000fea0003800000 */
[----:B01----:R-:W0:Y:S01]  /*0b70*/  LDC.64 R2, c[0x0][0x398] ;  /* 0x0000e600ff027b82 */ /* 0x003e220000000a00 */
[----:B------:R-:W-:Y:S02]  /*0b80*/  IMAD.IADD R5, R16, 0x1, R19 ;  /* 0x0000000110057824 */ /* 0x000fe400078e0213 */
[----:B------:R-:W-:Y:S02]  /*0b90*/  VIADD R19, R19, 0x80 ;  /* 0x0000008013137836 */ /* 0x000fe40000000000 */
[----:B0-----:R-:W-:-:S05]  /*0ba0*/  IMAD.WIDE.U32 R2, R5, 0x2, R2 ;  /* 0x0000000205027825 */ /* 0x001fca00078e0002 */
[----:B------:R1:W-:Y:S02]  /*0bb0*/  STG.E.U16 desc[UR4][R2.64], R21 ;  /* 0x0000001502007986 */ /* 0x0003e4000c101504 */
.L_x_10375:
        /* <DEDUP_REMOVED lines=8> */
.L_x_10376:
[----:B------:R-:W-:Y:S05]  /*0c40*/  BSYNC.RELIABLE B1 ;  /* 0x0000000000017941 */ /* 0x000fea0003800100 */
.L_x_10372:
[----:B------:R-:W-:-:S13]  /*0c50*/  ISETP.GE.U32.AND P0, PT, R19, R17, PT ;  /* 0x000000111300720c */ /* 0x000fda0003f06070 */
[----:B012---:R-:W0:Y:S01]  /*0c60*/  @!P0 LDC.64 R2, c[0x0][0x398] ;  /* 0x0000e600ff028b82 */ /* 0x007e220000000a00 */
[----:B------:R-:W-:Y:S02]  /*0c70*/  @!P0 IMAD.IADD R5, R16, 0x1, R19 ;  /* 0x0000000110058824 */ /* 0x000fe400078e0213 */
[----:B------:R-:W-:Y:S02]  /*0c80*/  @!P0 VIADD R19, R19, 0x80 ;  /* 0x0000008013138836 */ /* 0x000fe40000000000 */
[----:B0-----:R-:W-:-:S05]  /*0c90*/  @!P0 IMAD.WIDE.U32 R2, R5, 0x2, R2 ;  /* 0x0000000205028825 */ /* 0x001fca00078e0002 */
[----:B------:R2:W-:Y:S02]  /*0ca0*/  @!P0 STG.E.U16 desc[UR4][R2.64], R14 ;  /* 0x0000000e02008986 */ /* 0x0005e4000c101504 */
.L_x_10377:
[----:B------:R-:W-:Y:S05]  /*0cb0*/  BSYNC.RECONVERGENT B0 ;  /* 0x0000000000007941 */ /* 0x000fea0003800200 */
.L_x_10371:
        /* <DEDUP_REMOVED lines=8> */
.L_x_10354:
        /* <DEDUP_REMOVED lines=22> */
[----:B------:R-:W-:Y:S02]  /*0ea0*/  @!P1 FMNMX.FTZ R9, R12, R9, !PT ;  /* 0x000000090c099209 */ /* 0x000fe40007810000 */
[C---:B----4-:R-:W-:Y:S02]  /*0eb0*/  PRMT R12, R11.reuse, 0x7610, R12 ;  /* 0x000076100b0c7816 */ /* 0x050fe4000000000c */
[----:B------:R-:W-:Y:S02]  /*0ec0*/  @!P1 F2FP.BF16.F32.PACK_AB R9, RZ, R9 ;  /* 0x00000009ff09923e */ /* 0x000fe400000010ff */
[----:B------:R-:W-:Y:S01]  /*0ed0*/  PRMT R11, R11, 0x7632, R11 ;  /* 0x000076320b0b7816 */ /* 0x000fe2000000000b */
[----:B------:R-:W-:Y:S01]  /*0ee0*/  IMAD.U32 R14, R12, 0x10000, RZ ;  /* 0x000100000c0e7824 */ /* 0x000fe200078e00ff */
[----:B------:R-:W-:-:S02]  /*0ef0*/  @!P1 PRMT R7, R9, 0x7610, R7 ;  /* 0x0000761009079816 */ /* 0x000fc40000000007 */
[C---:B------:R-:W-:Y:S02]  /*0f00*/  PRMT R9, R10.reuse, 0x7610, R9 ;  /* 0x000076100a097816 */ /* 0x040fe40000000009 */
[----:B------:R-:W-:Y:S02]  /*0f10*/  PRMT R10, R10, 0x7632, R10 ;  /* 0x000076320a0a7816 */ /* 0x000fe4000000000a */
[----:B------:R-:W-:Y:S01]  /*0f20*/  @!P0 FMNMX.FTZ R18, R13, R18, !PT ;  /* 0x000000120d128209 */ /* 0x000fe20007810000 */
        /* <DEDUP_REMOVED lines=8> */
[----:B------:R-:W-:Y:S02]  /*0fb0*/  @!P2 FMNMX.FTZ R19, R22, R19, !PT ;  /* 0x000000131613a209 */ /* 0x000fe40007810000 */
[----:B------:R-:W-:Y:S01]  /*0fc0*/  @!P0 F2FP.BF16.F32.PACK_AB R18, RZ, R18 ;  /* 0x00000012ff12823e */ /* 0x000fe200000010ff */
[----:B------:R-:W-:Y:S01]  /*0fd0*/  @!P1 IMAD.U32 R22, R0, 0x10000, RZ ;  /* 0x0001000000169824 */ /* 0x000fe200078e00ff */
[----:B------:R-:W-:Y:S02]  /*0fe0*/  @!P2 F2FP.BF16.F32.PACK_AB R21, RZ, R19 ;  /* 0x00000013ff15a23e */ /* 0x000fe400000010ff */
[----:B------:R-:W-:Y:S01]  /*0ff0*/  @!P0 PRMT R8, R18, 0x7610, R8 ;  /* 0x0000761012088816 */ /* 0x000fe20000000008 */
[----:B------:R-:W-:Y:S01]  /*1000*/  @!P3 IMAD.U32 R19, R0, 0x10000, RZ ;  /* 0x000100000013b824 */ /* 0x000fe200078e00ff */
[----:B------:R-:W-:-:S02]  /*1010*/  @!P1 FMNMX.FTZ R17, R22, R17, !PT ;  /* 0x0000001116119209 */ /* 0x000fc40007810000 */
[----:B------:R-:W-:Y:S02]  /*1020*/  @!P2 PRMT R5, R21, 0x7610, R5 ;  /* 0x000076101505a816 */ /* 0x000fe40000000005 */
[----:B------:R-:W-:Y:S01]  /*1030*/  @!P3 FMNMX.FTZ R18, R19, R20, !PT ;  /* 0x000000141312b209 */ /* 0x000fe20007810000 */
[C---:B------:R-:W-:Y:S01]  /*1040*/  @!P4 IMAD.U32 R20, R0.reuse, 0x10000, RZ ;  /* 0x000100000014c824 */ /* 0x040fe200078e00ff */
[----:B------:R-:W-:Y:S01]  /*1050*/  @!P1 F2FP.BF16.F32.PACK_AB R4, RZ, R17 ;  /* 0x00000011ff04923e */ /* 0x000fe200000010ff */
[C---:B------:R-:W-:Y:S01]  /*1060*/  @!P5 IMAD.U32 R19, R0.reuse, 0x10000, RZ ;  /* 0x000100000013d824 */ /* 0x040fe200078e00ff */
        /* <DEDUP_REMOVED lines=19> */
.L_x_10378:
        /* <DEDUP_REMOVED lines=14> */
.L_x_37074:


//--------------------- .text._ZN2at6native29vectorized_elementwise_kernelILi8EZZZNS0_21clamp_min_kernel_cudaERNS_18TensorIteratorBaseERKN3c106ScalarEENKUlvE_clEvENKUlvE7_clEvEUlNS4_8BFloat16EE_St5arrayIPcLm2EEEEviT0_T1_ --------------------------
	.section	.text._ZN2at6native29vectorized_elementwise_kernelILi8EZZZNS0_21clamp_min_kernel_cudaERNS_18TensorIteratorBaseERKN3c106ScalarEENKUlvE_clEvENKUlvE7_clEvEUlNS4_8BFloat16EE_St5arrayIPcLm2EEEEviT0_T1_,"ax",@progbits
	.align	128
        .global         _ZN2at6native29vectorized_elementwise_kernelILi8EZZZNS0_21clamp_min_kernel_cudaERNS_18TensorIteratorBaseERKN3c106ScalarEENKUlvE_clEvENKUlvE7_clEvEUlNS4_8BFloat16EE_St5arrayIPcLm2EEEEviT0_T1_
        .type           _ZN2at6native29vectorized_elementwise_kernelILi8EZZZNS0_21clamp_min_kernel_cudaERNS_18TensorIteratorBaseERKN3c106ScalarEENKUlvE_clEvENKUlvE7_clEvEUlNS4_8BFloat16EE_St5arrayIPcLm2EEEEviT0_T1_,@function
        .size           _ZN2at6native29vectorized_elementwise_kernelILi8EZZZNS0_21clamp_min_kernel_cudaERNS_18TensorIteratorBaseERKN3c106ScalarEENKUlvE_clEvENKUlvE7_clEvEUlNS4_8BFloat16EE_St5arrayIPcLm2EEEEviT0_T1_,(.L_x_37075 - _ZN2at6native29vectorized_elementwise_kernelILi8EZZZNS0_21clamp_min_kernel_cudaERNS_18TensorIteratorBaseERKN3c106ScalarEENKUlvE_clEvENKUlvE7_clEvEUlNS4_8BFloat16EE_St5arrayIPcLm2EEEEviT0_T1_)
        .other          _ZN2at6native29vectorized_elementwise_kernelILi8EZZZNS0_21clamp_min_kernel_cudaERNS_18TensorIteratorBaseERKN3c106ScalarEENKUlvE_clEvENKUlvE7_clEvEUlNS4_8BFloat16EE_St5arrayIPcLm2EEEEviT0_T1_,@"STO_CUDA_ENTRY STV_DEFAULT"
_ZN2at6native29vectorized_elementwise_kernelILi8EZZZNS0_21clamp_min_kernel_cudaERNS_18TensorIteratorBaseERKN3c106ScalarEENKUlvE_clEvENKUlvE7_clEvEUlNS4_8BFloat16EE_St5arrayIPcLm2EEEEviT0_T1_:
.text._ZN2at6native29vectorized_elementwise_kernelILi8EZZZNS0_21clamp_min_kernel_cudaERNS_18TensorIteratorBaseERKN3c106ScalarEENKUlvE_clEvENKUlvE7_clEvEUlNS4_8BFloat16EE_St5arrayIPcLm2EEEEviT0_T1_:
        /* <DEDUP_REMOVED lines=87> */
.L_x_10381:
[----:B------:R-:W-:Y:S05]  /*0570*/  BSYNC.RECONVERGENT B0 ;  /* 0x0000000000007941 */ /* 0x000fea0003800200 */
.L_x_10380:
        /* <DEDUP_REMOVED lines=10> */
.L_x_10383:
[----:B------:R-:W-:Y:S05]  /*0620*/  BSYNC.RECONVERGENT B0 ;  /* 0x0000000000007941 */ /* 0x000fea0003800200 */
.L_x_10382:
        /* <DEDUP_REMOVED lines=11> */
.L_x_10385:
[----:B------:R-:W-:Y:S05]  /*06e0*/  BSYNC.RECONVERGENT B0 ;  /* 0x0000000000007941 */ /* 0x000fea0003800200 */
.L_x_10384:
        /* <DEDUP_REMOVED lines=8> */
.L_x_10387:
[----:B------:R-:W-:Y:S05]  /*0770*/  BSYNC.RECONVERGENT B0 ;  /* 0x0000000000007941 */ /* 0x000fea0003800200 */
.L_x_10386:
        /* <DEDUP_REMOVED lines=8> */
.L_x_10389:
[----:B------:R-:W-:Y:S05]  /*0800*/  BSYNC.RECONVERGENT B0 ;  /* 0x0000000000007941 */ /* 0x000fea0003800200 */
.L_x_10388:
        /* <DEDUP_REMOVED lines=8> */
.L_x_10391:
[----:B------:R-:W-:Y:S05]  /*0890*/  BSYNC.RECONVERGENT B0 ;  /* 0x0000000000007941 */ /* 0x000fea0003800200 */
.L_x_10390:
        /* <DEDUP_REMOVED lines=8> */
.L_x_10393:
[----:B------:R-:W-:Y:S05]  /*0920*/  BSYNC.RECONVERGENT B0 ;  /* 0x0000000000007941 */ /* 0x000fea0003800200 */
.L_x_10392:
        /* <DEDUP_REMOVED lines=8> */
.L_x_10395:
[----:B------:R-:W-:Y:S05]  /*09b0*/  BSYNC.RECONVERGENT B0 ;  /* 0x0000000000007941 */ /* 0x000fea0003800200 */
.L_x_10394:
        /* <DEDUP_REMOVED lines=18> */
.L_x_10398:
[----:B------:R-:W-:-:S13]  /*0ae0*/  ISETP.GE.U32.AND P0, PT, R19, R17, PT ;  /* 0x000000111300720c */ /* 0x000fda0003f06070 */
[----:B------:R-:W-:Y:S05]  /*0af0*/  @P0 BRA `(.L_x_10400) ;  /* 0x0000000000300947 */ /* 0x000fea0003800000 */
[----:B0-----:R-:W0:Y:S01]  /*0b00*/  LDC.64 R2, c[0x0][0x398] ;  /* 0x0000e600ff027b82 */ /* 0x001e220000000a00 */
[----:B------:R-:W-:Y:S02]  /*0b10*/  IMAD.IADD R5, R16, 0x1, R19 ;  /* 0x0000000110057824 */ /* 0x000fe400078e0213 */
[----:B------:R-:W-:Y:S02]  /*0b20*/  VIADD R19, R19, 0x80 ;  /* 0x0000008013137836 */ /* 0x000fe40000000000 */
[----:B0-----:R-:W-:-:S05]  /*0b30*/  IMAD.WIDE.U32 R2, R5, 0x2, R2 ;  /* 0x0000000205027825 */ /* 0x001fca00078e0002 */
[----:B------:R1:W-:Y:S02]  /*0b40*/  STG.E.U16 desc[UR4][R2.64], R20 ;  /* 0x0000001402007986 */ /* 0x0003e4000c101504 */
.L_x_10399:
[----:B------:R-:W-:-:S13]  /*0b50*/  ISETP.GE.U32.AND P0, PT, R19, R17, PT ;  /* 0x000000111300720c */ /* 0x000fda0003f06070 */
[----:B------:R-:W-:Y:S05]  /*0b60*/  @P0 BRA `(.L_x_10401) ;  /* 0x0000000000340947 */ /* 0x000fea0003800000 */
[----:B01----:R-:W0:Y:S01]  /*0b70*/  LDC.64 R2, c[0x0][0x398] ;  /* 0x0000e600ff027b82 */ /* 0x003e220000000a00 */
[----:B------:R-:W-:Y:S02]  /*0b80*/  IMAD.IADD R5, R16, 0x1, R19 ;  /* 0x0000000110057824 */ /* 0x000fe400078e0213 */
[----:B------:R-:W-:Y:S02]  /*0b90*/  VIADD R19, R19, 0x80 ;  /* 0x0000008013137836 */ /* 0x000fe40000000000 */
[----:B0-----:R-:W-:-:S05]  /*0ba0*/  IMAD.WIDE.U32 R2, R5, 0x2, R2 ;  /* 0x0000000205027825 */ /* 0x001fca00078e0002 */
[----:B------:R1:W-:Y:S02]  /*0bb0*/  STG.E.U16 desc[UR4][R2.64], R21 ;  /* 0x0000001502007986 */ /* 0x0003e4000c101504 */
.L_x_10400:
        /* <DEDUP_REMOVED lines=8> */
.L_x_10401:
[----:B------:R-:W-:Y:S05]  /*0c40*/  BSYNC.RELIABLE B1 ;  /* 0x0000000000017941 */ /* 0x000fea0003800100 */
.L_x_10397:
[----:B------:R-:W-:-:S13]  /*0c50*/  ISETP.GE.U32.AND P0, PT, R19, R17, PT ;  /* 0x000000111300720c */ /* 0x000fda0003f06070 */
[----:B012---:R-:W0:Y:S01]  /*0c60*/  @!P0 LDC.64 R2, c[0x0][0x398] ;  /* 0x0000e600ff028b82 */ /* 0x007e220000000a00 */
[----:B------:R-:W-:Y:S02]  /*0c70*/  @!P0 IMAD.IADD R5, R16, 0x1, R19 ;  /* 0x0000000110058824 */ /* 0x000fe400078e0213 */
[----:B------:R-:W-:Y:S02]  /*0c80*/  @!P0 VIADD R19, R19, 0x80 ;  /* 0x0000008013138836 */ /* 0x000fe40000000000 */
[----:B0-----:R-:W-:-:S05]  /*0c90*/  @!P0 IMAD.WIDE.U32 R2, R5, 0x2, R2 ;  /* 0x0000000205028825 */ /* 0x001fca00078e0002 */
[----:B------:R2:W-:Y:S02]  /*0ca0*/  @!P0 STG.E.U16 desc[UR4][R2.64], R14 ;  /* 0x0000000e02008986 */ /* 0x0005e4000c101504 */
.L_x_10402:
[----:B------:R-:W-:Y:S05]  /*0cb0*/  BSYNC.RECONVERGENT B0 ;  /* 0x0000000000007941 */ /* 0x000fea0003800200 */
.L_x_10396:
        /* <DEDUP_REMOVED lines=8> */
.L_x_10379:
        /* <DEDUP_REMOVED lines=20> */
[----:B------:R-:W-:-:S04]  /*0e80*/  @!P0 FMNMX.FTZ R13, R22, R13, !PT ;  /* 0x0000000d160d8209 */ /* 0x000fc80007810000 */
[----:B------:R-:W-:Y:S02]  /*0e90*/  @!P5 FMNMX.FTZ R11, R10, R11, !PT ;  /* 0x0000000b0a0bd209 */ /* 0x000fe40007810000 */
        /* <DEDUP_REMOVED lines=19> */
[----:B------:R-:W-:Y:S01]  /*0fd0*/  @!P4 FMNMX.FTZ R19, R22, R19, !PT ;  /* 0x000000131613c209 */ /* 0x000fe20007810000 */
[C---:B------:R-:W-:Y:S01]  /*0fe0*/  @!P2 IMAD.U32 R23, R0.reuse, 0x10000, RZ ;  /* 0x000100000017a824 */ /* 0x040fe200078e00ff */
[----:B------:R-:W-:Y:S01]  /*0ff0*/  @!P3 FMNMX.FTZ R20, R21, R20, !PT ;  /* 0x000000141514b209 */ /* 0x000fe20007810000 */
[C---:B------:R-:W-:Y:S01]  /*1000*/  @!P1 IMAD.U32 R24, R0.reuse, 0x10000, RZ ;  /* 0x0001000000189824 */ /* 0x040fe200078e00ff */
[----:B------:R-:W-:Y:S01]  /*1010*/  @!P4 F2FP.BF16.F32.PACK_AB R19, RZ, R19 ;  /* 0x00000013ff13c23e */ /* 0x000fe200000010ff */
[C---:B------:R-:W-:Y:S01]  /*1020*/  @!P5 IMAD.U32 R22, R0.reuse, 0x10000, RZ ;  /* 0x000100000016d824 */ /* 0x040fe200078e00ff */
[----:B------:R-:W-:Y:S01]  /*1030*/  @!P2 FMNMX.FTZ R18, R23, R18, !PT ;  /* 0x000000121712a209 */ /* 0x000fe20007810000 */
[----:B------:R-:W-:Y:S01]  /*1040*/  @!P6 IMAD.U32 R21, R0, 0x10000, RZ ;  /* 0x000100000015e824 */ /* 0x000fe200078e00ff */
[----:B------:R-:W-:-:S02]  /*1050*/  @!P1 FMNMX.FTZ R17, R24, R17, !PT ;  /* 0x0000001118119209 */ /* 0x000fc40007810000 */
[----:B------:R-:W-:Y:S02]  /*1060*/  @!P5 FMNMX.FTZ R15, R22, R15, !PT ;  /* 0x0000000f160fd209 */ /* 0x000fe40007810000 */
[----:B------:R-:W-:Y:S02]  /*1070*/  @!P6 FMNMX.FTZ R14, R21, R14, !PT ;  /* 0x0000000e150ee209 */ /* 0x000fe40007810000 */
        /* <DEDUP_REMOVED lines=16> */
.L_x_10403:
        /* <DEDUP_REMOVED lines=16> */
.L_x_37075:


//--------------------- .text._ZN2at6native18elementwise_kernelILi128ELi4EZNS0_15gpu_kernel_implIZZZNS0_21clamp_min_kernel_cudaERNS_18TensorIteratorBaseERKN3c106ScalarEENKUlvE_clEvENKUlvE6_clEvEUlNS5_4HalfEE_EEvS4_RKT_EUliE_EEviT1_ --------------------------
	.section	.text._ZN2at6native18elementwise_kernelILi128ELi4EZNS0_15gpu_kernel_implIZZZNS0_21clamp_min_kernel_cudaERNS_18TensorIteratorBaseERKN3c106ScalarEENKUlvE_clEvENKUlvE6_clEvEUlNS5_4HalfEE_EEvS4_RKT_EUliE_EEviT1_,"ax",@progbits
	.align	128
        .global         _ZN2at6native18elementwise_kernelILi128ELi4EZNS0_15gpu_kernel_implIZZZNS0_21clamp_min_kernel_cudaERNS_18TensorIteratorBaseERKN3c106ScalarEENKUlvE_clEvENKUlvE6_clEvEUlNS5_4HalfEE_EEvS4_RKT_EUliE_EEviT1_
        .type           _ZN2at6native18elementwise_kernelILi128ELi4EZNS0_15gpu_kernel_implIZZZNS0_21clamp_min_kernel_cudaERNS_18TensorIteratorBaseERKN3c106ScalarEENKUlvE_clEvENKUlvE6_clEvEUlNS5_4HalfEE_EEvS4_RKT_EUliE_EEviT1_,@function
        .size           _ZN2at6native18elementwise_kernelILi128ELi4EZNS0_15gpu_kernel_implIZZZNS0_21clamp_min_kernel_cudaERNS_18TensorIteratorBaseERKN3c106ScalarEENKUlvE_clEvENKUlvE6_clEvEUlNS5_4HalfEE_EEvS4_RKT_EUliE_EEviT1_,(.L_x_37076 - _ZN2at6native18elementwise_kernelILi128ELi4EZNS0_15gpu_kernel_implIZZZNS0_21clamp_min_kernel_cudaERNS_18TensorIteratorBaseERKN3c106ScalarEENKUlvE_clEvENKUlvE6_clEvEUlNS5_4HalfEE_EEvS4_RKT_EUliE_EEviT1_)
        .other          _ZN2at6native18elementwise_kernelILi128ELi4EZNS0_15gpu_kernel_implIZZZNS0_21clamp_min_kernel_cudaERNS_18TensorIteratorBaseERKN3c106ScalarEENKUlvE_clEvENKUlvE6_clEvEUlNS5_4HalfEE_EEvS4_RKT_EUliE_EEviT1_,@"STO_CUDA_ENTRY STV_DEFAULT"
_ZN2at6native18elementwise_kernelILi128ELi4EZNS0_15gpu_kernel_implIZZZNS0_21clamp_min_kernel_cudaERNS_18TensorIteratorBaseERKN3c106ScalarEENKUlvE_clEvENKUlvE6_clEvEUlNS5_4HalfEE_EEvS4_RKT_EUliE_EEviT1_:
.text._ZN2at6native18elementwise_kernelILi128ELi4EZNS0_15gpu_kernel_implIZZZNS0_21clamp_min_kernel_cudaERNS_18TensorIteratorBaseERKN3c106ScalarEENKUlvE_clEvENKUlvE6_clEvEUlNS5_4HalfEE_EEvS4_RKT_EUliE_EEviT1_:
        /* <DEDUP_REMOVED lines=319> */
.L_x_10406:
        /* <DEDUP_REMOVED lines=19> */
.L_x_10410:
[----:B------:R-:W2:Y:S02]  /*1520*/  LDG.E.U8 R2, desc[UR36][R2.64] ;  /* 0x0000002402027981 */ /* 0x000ea4000c1e1100 */
[----:B--2---:R-:W-:-:S04]  /*1530*/  I2FP.F32.U32 R0, R2 ;  /* 0x0000000200007245 */ /* 0x004fc80000201000 */
[----:B------:R-:W-:-:S04]  /*1540*/  F2FP.F16.F32.PACK_AB R0, RZ, R0 ;  /* 0x00000000ff00723e */ /* 0x000fc800000000ff */
[----:B------:R-:W-:Y:S01]  /*1550*/  PRMT R5, R0, 0x7610, R5 ;  /* 0x0000761000057816 */ /* 0x000fe20000000005 */
[----:B------:R-:W-:Y:S06]  /*1560*/  BRA `(.L_x_10412) ;  /* 0x0000000c00b07947 */ /* 0x000fec0003800000 */
.L_x_10409:
        /* <DEDUP_REMOVED lines=11> */
.L_x_10414:
[----:B------:R-:W2:Y:S02]  /*1620*/  LDG.E R2, desc[UR36][R2.64] ;  /* 0x0000002402027981 */ /* 0x000ea4000c1e1900 */
[----:B--2---:R-:W-:-:S04]  /*1630*/  I2FP.F32.S32 R0, R2 ;  /* 0x0000000200007245 */ /* 0x004fc80000201400 */
[----:B------:R-:W-:-:S04]  /*1640*/  F2FP.F16.F32.PACK_AB R0, RZ, R0 ;  /* 0x00000000ff00723e */ /* 0x000fc800000000ff */
[----:B------:R-:W-:Y:S01]  /*1650*/  PRMT R5, R0, 0x7610, R5 ;  /* 0x0000761000057816 */ /* 0x000fe20000000005 */
[----:B------:R-:W-:Y:S06]  /*1660*/  BRA `(.L_x_10412) ;  /* 0x0000000c00707947 */ /* 0x000fec0003800000 */
.L_x_10413:
[----:B------:R-:W2:Y:S02]  /*1670*/  LDG.E.U16 R2, desc[UR36][R2.64] ;  /* 0x0000002402027981 */ /* 0x000ea4000c1e1500 */
[----:B--2---:R-:W0:Y:S02]  /*1680*/  I2F.S16 R0, R2 ;  /* 0x0000000200007306 */ /* 0x004e240000101400 */
[----:B0-----:R-:W-:-:S04]  /*1690*/  F2FP.F16.F32.PACK_AB R0, RZ, R0 ;  /* 0x00000000ff00723e */ /* 0x001fc800000000ff */
[----:B------:R-:W-:Y:S01]  /*16a0*/  PRMT R5, R0, 0x7610, R5 ;  /* 0x0000761000057816 */ /* 0x000fe20000000005 */
[----:B------:R-:W-:Y:S06]  /*16b0*/  BRA `(.L_x_10412) ;  /* 0x0000000c005c7947 */ /* 0x000fec0003800000 */
.L_x_10408:
        /* <DEDUP_REMOVED lines=9> */
.L_x_10416:
[----:B------:R0:W5:Y:S01]  /*1750*/  LDG.E.U16 R5, desc[UR36][R2.64] ;  /* 0x0000002402057981 */ /* 0x000162000c1e1500 */
[----:B------:R-:W-:Y:S05]  /*1760*/  BRA `(.L_x_10412) ;  /* 0x0000000c00307947 */ /* 0x000fea0003800000 */
.L_x_10415:
        /* <DEDUP_REMOVED lines=9> */
.L_x_10418:
[----:B------:R1:W5:Y:S01]  /*1800*/  LDG.E.U16 R5, desc[UR36][R2.64] ;  /* 0x0000002402057981 */ /* 0x000362000c1e1500 */
[----:B------:R-:W-:Y:S05]  /*1810*/  BRA `(.L_x_10412) ;  /* 0x0000000c00047947 */ /* 0x000fea0003800000 */
.L_x_10417:
        /* <DEDUP_REMOVED lines=9> */
.L_x_10407:
        /* <DEDUP_REMOVED lines=14> */
.L_x_10421:
        /* <DEDUP_REMOVED lines=9> */
.L_x_10420:
        /* <DEDUP_REMOVED lines=26> */
.L_x_10423:
        /* <DEDUP_REMOVED lines=14> */
.L_x_10422:
[----:B------:R-:W2:Y:S02]  /*1ca0*/  LDG.E.U16 R0, desc[UR36][R2.64] ;  /* 0x0000002402007981 */ /* 0x000ea4000c1e1500 */
[----:B--2---:R-:W-:-:S05]  /*1cb0*/  IMAD.U32 R0, R0, 0x10000, RZ ;  /* 0x0001000000007824 */ /* 0x004fca00078e00ff */
[----:B------:R-:W-:-:S04]  /*1cc0*/  F2FP.F16.F32.PACK_AB R0, RZ, R0 ;  /* 0x00000000ff00723e */ /* 0x000fc800000000ff */
[----:B------:R-:W-:Y:S01]  /*1cd0*/  PRMT R5, R0, 0x7610, R5 ;  /* 0x0000761000057816 */ /* 0x000fe20000000005 */
[----:B------:R-:W-:Y:S06]  /*1ce0*/  BRA `(.L_x_10412) ;  /* 0x0000000400d07947 */ /* 0x000fec0003800000 */
.L_x_10419:
        /* <DEDUP_REMOVED lines=13> */
.L_x_10426:
        /* <DEDUP_REMOVED lines=21> */
.L_x_10430:
[----:B------:R-:W-:Y:S05]  /*1f10*/  BSYNC.RECONVERGENT B1 ;  /* 0x0000000000017941 */ /* 0x000fea0003800200 */
.L_x_10429:
[----:B------:R-:W-:Y:S02]  /*1f20*/  SHF.L.U32 R0, R0, 0x14, RZ ;  /* 0x0000001400007819 */ /* 0x000fe400000006ff */
[----:B------:R-:W-:-:S04]  /*1f30*/  LEA R2, R2, 0x3b800000, 0x17 ;  /* 0x3b80000002027811 */ /* 0x000fc800078eb8ff */
[----:B------:R-:W-:-:S07]  /*1f40*/  LOP3.LUT R0, R2, R0, R7, 0xfe, !PT ;  /* 0x0000000002007212 */ /* 0x000fce00078efe07 */
.L_x_10428:
[----:B------:R-:W-:Y:S05]  /*1f50*/  BSYNC.RECONVERGENT B0 ;  /* 0x0000000000007941 */ /* 0x000fea0003800200 */
.L_x_10427:
[----:B------:R-:W-:-:S04]  /*1f60*/  F2FP.F16.F32.PACK_AB R0, RZ, R0 ;  /* 0x00000000ff00723e */ /* 0x000fc800000000ff */
[----:B------:R-:W-:Y:S01]  /*1f70*/  PRMT R5, R0, 0x7610, R5 ;  /* 0x0000761000057816 */ /* 0x000fe20000000005 */
[----:B------:R-:W-:Y:S06]  /*1f80*/  BRA `(.L_x_10412) ;  /* 0x0000000400287947 */ /* 0x000fec0003800000 */
.L_x_10425:
        /* <DEDUP_REMOVED lines=21> */
.L_x_10434:
[----:B------:R-:W-:Y:S05]  /*20e0*/  BSYNC.RECONVERGENT B1 ;  /* 0x0000000000017941 */ /* 0x000fea0003800200 */
.L_x_10433:
[----:B------:R-:W-:Y:S01]  /*20f0*/  IMAD.SHL.U32 R0, R0, 0x200000, RZ ;  /* 0x0020000000007824 */ /* 0x000fe200078e00ff */
[----:B------:R-:W-:-:S04]  /*2100*/  LEA R2, R2, 0x37800000, 0x17 ;  /* 0x3780000002027811 */ /* 0x000fc800078eb8ff */
[----:B------:R-:W-:-:S07]  /*2110*/  LOP3.LUT R0, R2, R0, R7, 0xfe, !PT ;  /* 0x0000000002007212 */ /* 0x000fce00078efe07 */
.L_x_10432:
[----:B------:R-:W-:Y:S05]  /*2120*/  BSYNC.RECONVERGENT B0 ;  /* 0x0000000000007941 */ /* 0x000fea0003800200 */
.L_x_10431:
[----:B------:R-:W-:-:S04]  /*2130*/  F2FP.F16.F32.PACK_AB R0, RZ, R0 ;  /* 0x00000000ff00723e */ /* 0x000fc800000000ff */
[----:B------:R-:W-:Y:S01]  /*2140*/  PRMT R5, R0, 0x7610, R5 ;  /* 0x0000761000057816 */ /* 0x000fe20000000005 */
[----:B------:R-:W-:Y:S06]  /*2150*/  BRA `(.L_x_10412) ;  /* 0x0000000000b47947 */ /* 0x000fec0003800000 */
.L_x_10424:
[----:B------:R-:W-:-:S09]  /*2160*/  UISETP.NE.AND UP0, UPT, UR4, 0x1c, UPT ;  /* 0x0000001c0400788c */ /* 0x000fd2000bf05270 */
[----:B------:R-:W-:Y:S05]  /*2170*/  BRA.U !UP0, `(.L_x_10435) ;  /* 0x00000001089c7547 */ /* 0x000fea000b800000 */
[----:B------:R-:W-:-:S09]  /*2180*/  UISETP.NE.AND UP0, UPT, UR4, 0x1d, UPT ;  /* 0x0000001d0400788c */ /* 0x000fd2000bf05270 */
[----:B------:R-:W-:Y:S05]  /*2190*/  BRA.U !UP0, `(.L_x_10436) ;  /* 0x0000000108807547 */ /* 0x000fea000b800000 */
[----:B------:R-:W-:-:S09]  /*21a0*/  UISETP.NE.AND UP0, UPT, UR4, 0x2c, UPT ;  /* 0x0000002c0400788c */ /* 0x000fd2000bf05270 */
[----:B------:R-:W-:Y:S05]  /*21b0*/  BRA.U !UP0, `(.L_x_10437) ;  /* 0x0000000108487547 */ /* 0x000fea000b800000 */
.L_x_10411:
        /* <DEDUP_REMOVED lines=16> */
.L_x_10438:
[----:B------:R-:W-:Y:S01]  /*22c0*/  PRMT R5, RZ, 0x7610, R5 ;  /* 0x00007610ff057816 */ /* 0x000fe20000000005 */
[----:B------:R-:W-:Y:S06]  /*22d0*/  BRA `(.L_x_10412) ;  /* 0x0000000000547947 */ /* 0x000fec0003800000 */
.L_x_10437:
        /* <DEDUP_REMOVED lines=8> */
.L_x_10440:
[----:B------:R-:W-:Y:S05]  /*2360*/  BSYNC.RECONVERGENT B0 ;  /* 0x0000000000007941 */ /* 0x000fea0003800200 */
.L_x_10439:
[----:B------:R-:W-:-:S04]  /*2370*/  F2FP.F16.F32.PACK_AB R0, RZ, R0 ;  /* 0x00000000ff00723e */ /* 0x000fc800000000ff */
[----:B------:R-:W-:Y:S01]  /*2380*/  PRMT R5, R0, 0x7610, R5 ;  /* 0x0000761000057816 */ /* 0x000fe20000000005 */
[----:B------:R-:W-:Y:S06]  /*2390*/  BRA `(.L_x_10412) ;  /* 0x0000000000247947 */ /* 0x000fec0003800000 */
.L_x_10436:
[----:B------:R-:W2:Y:S02]  /*23a0*/  LDG.E.64 R2, desc[UR36][R2.64] ;  /* 0x0000002402027981 */ /* 0x000ea4000c1e1b00 */
[----:B--2---:R-:W0:Y:S02]  /*23b0*/  I2F.U64 R0, R2 ;  /* 0x0000000200007312 */ /* 0x004e240000301000 */
[----:B0-----:R-:W-:-:S04]  /*23c0*/  F2FP.F16.F32.PACK_AB R0, RZ, R0 ;  /* 0x00000000ff00723e */ /* 0x001fc800000000ff */
[----:B------:R-:W-:Y:S01]  /*23d0*/  PRMT R5, R0, 0x7610, R5 ;  /* 0x0000761000057816 */ /* 0x000fe20000000005 */
[----:B------:R-:W-:Y:S06]  /*23e0*/  BRA `(.L_x_10412) ;  /* 0x0000000000107947 */ /* 0x000fec0003800000 */
.L_x_10435:
[----:B------:R-:W2:Y:S02]  /*23f0*/  LDG.E R2, desc[UR36][R2.64] ;  /* 0x0000002402027981 */ /* 0x000ea4000c1e1900 */
[----:B--2---:R-:W-:-:S04]  /*2400*/  I2FP.F32.U32 R0, R2 ;  /* 0x0000000200007245 */ /* 0x004fc80000201000 */
[----:B------:R-:W-:-:S04]  /*2410*/  F2FP.F16.F32.PACK_AB R0, RZ, R0 ;  /* 0x00000000ff00723e */ /* 0x000fc800000000ff */
[----:B------:R-:W-:-:S07]  /*2420*/  PRMT R5, R0, 0x7610, R5 ;  /* 0x0000761000057816 */ /* 0x000fce0000000005 */
.L_x_10412:
        /* <DEDUP_REMOVED lines=8> */
[----:B------:R-:W-:Y:S01]  /*24b0*/  @!P0 FMNMX.FTZ R0, R3, R0, !PT ;  /* 0x0000000003008209 */ /* 0x000fe20007810000 */
        /* <DEDUP_REMOVED lines=16> */
.L_x_10444:
[----:B------:R-:W-:-:S06]  /*25c0*/  HADD2.F32 R5, -RZ, R5.H0_H0 ;  /* 0x20000005ff057230 */ /* 0x000fcc0000004100 */
[----:B------:R-:W0:Y:S02]  /*25d0*/  F2I.S64.TRUNC R4, R5 ;  /* 0x0000000500047311 */ /* 0x000e24000020d900 */
[----:B0-----:R3:W-:Y:S01]  /*25e0*/  STG.E.U8 desc[UR36][R2.64], R4 ;  /* 0x0000000402007986 */ /* 0x0017e2000c101124 */
[----:B------:R-:W-:Y:S05]  /*25f0*/  BRA `(.L_x_10446) ;  /* 0x0000000c00707947 */ /* 0x000fea0003800000 */
.L_x_10443:
        /* <DEDUP_REMOVED lines=10> */
.L_x_10448:
[----:B------:R-:W-:-:S06]  /*26a0*/  HADD2.F32 R5, -RZ, R5.H0_H0 ;  /* 0x20000005ff057230 */ /* 0x000fcc0000004100 */
[----:B------:R-:W0:Y:S02]  /*26b0*/  F2I.FTZ.TRUNC.NTZ R5, R5 ;  /* 0x0000000500057305 */ /* 0x000e24000021f100 */
[----:B0-----:R1:W-:Y:S01]  /*26c0*/  STG.E desc[UR36][R2.64], R5 ;  /* 0x0000000502007986 */ /* 0x0013e2000c101924 */
[----:B------:R-:W-:Y:S05]  /*26d0*/  BRA `(.L_x_10446) ;  /* 0x0000000c00387947 */ /* 0x000fea0003800000 */
.L_x_10447:
[----:B------:R-:W-:-:S06]  /*26e0*/  HADD2.F32 R5, -RZ, R5.H0_H0 ;  /* 0x20000005ff057230 */ /* 0x000fcc0000004100 */
[----:B------:R-:W0:Y:S02]  /*26f0*/  F2I.FTZ.TRUNC.NTZ R5, R5 ;  /* 0x0000000500057305 */ /* 0x000e24000021f100 */
[----:B0-----:R2:W-:Y:S01]  /*2700*/  STG.E.U16 desc[UR36][R2.64], R5 ;  /* 0x0000000502007986 */ /* 0x0015e2000c101524 */
[----:B------:R-:W-:Y:S05]  /*2710*/  BRA `(.L_x_10446) ;  /* 0x0000000c00287947 */ /* 0x000fea0003800000 */
.L_x_10442:
        /* <DEDUP_REMOVED lines=9> */
.L_x_10450:
[----:B------:R0:W-:Y:S01]  /*27b0*/  STG.E.U16 desc[UR36][R2.64], R5 ;  /* 0x0000000502007986 */ /* 0x0001e2000c101524 */
[----:B------:R-:W-:Y:S05]  /*27c0*/  BRA `(.L_x_10446) ;  /* 0x0000000800fc7947 */ /* 0x000fea0003800000 */
.L_x_10449:
        /* <DEDUP_REMOVED lines=10> */
.L_x_10452:
[----:B------:R-:W-:-:S05]  /*2870*/  HADD2.F32 R0, -RZ, R5.H0_H0 ;  /* 0x20000005ff007230 */ /* 0x000fca0000004100 */
[----:B------:R-:W-:-:S04]  /*2880*/  F2FP.F16.F32.PACK_AB R0, RZ, R0 ;  /* 0x00000000ff00723e */ /* 0x000fc800000000ff */
[----:B------:R-:W-:-:S05]  /*2890*/  PRMT R0, R0, 0x5410, RZ ;  /* 0x0000541000007816 */ /* 0x000fca00000000ff */
[----:B------:R0:W-:Y:S01]  /*28a0*/  STG.E desc[UR36][R2.64], R0 ;  /* 0x0000000002007986 */ /* 0x0001e2000c101924 */
[----:B------:R-:W-:Y:S05]  /*28b0*/  BRA `(.L_x_10446) ;  /* 0x0000000800c07947 */ /* 0x000fea0003800000 */
.L_x_10451:
[----:B------:R-:W-:-:S05]  /*28c0*/  HADD2.F32 R4, -RZ, R5.H0_H0 ;  /* 0x20000005ff047230 */ /* 0x000fca0000004100 */
[----:B------:R-:W-:-:S06]  /*28d0*/  FMUL.FTZ R4, R4, 1 ;  /* 0x3f80000004047820 */ /* 0x000fcc0000410000 */
[----:B------:R-:W0:Y:S02]  /*28e0*/  F2F.F64.F32 R4, R4 ;  /* 0x0000000400047310 */ /* 0x000e240000201800 */
[----:B0-----:R0:W-:Y:S01]  /*28f0*/  STG.E.64 desc[UR36][R2.64], R4 ;  /* 0x0000000402007986 */ /* 0x0011e2000c101b24 */
[----:B------:R-:W-:Y:S05]  /*2900*/  BRA `(.L_x_10446) ;  /* 0x0000000800ac7947 */ /* 0x000fea0003800000 */
.L_x_10441:
        /* <DEDUP_REMOVED lines=13> */
.L_x_10455:
[----:B------:R-:W-:Y:S01]  /*29e0*/  HADD2.F32 R5, -RZ, R5.H0_H0 ;  /* 0x20000005ff057230 */ /* 0x000fe20000004100 */
[----:B------:R-:W-:-:S04]  /*29f0*/  CS2R R6, SRZ ;  /* 0x0000000000067805 */ /* 0x000fc8000001ff00 */
[----:B------:R-:W-:-:S06]  /*2a00*/  FMUL.FTZ R5, R5, 1 ;  /* 0x3f80000005057820 */ /* 0x000fcc0000410000 */
[----:B------:R-:W0:Y:S02]  /*2a10*/  F2F.F64.F32 R4, R5 ;  /* 0x0000000500047310 */ /* 0x000e240000201800 */
[----:B0-----:R0:W-:Y:S01]  /*2a20*/  STG.E.128 desc[UR36][R2.64], R4 ;  /* 0x0000000402007986 */ /* 0x0011e2000c101d24 */
[----:B------:R-:W-:Y:S05]  /*2a30*/  BRA `(.L_x_10446) ;  /* 0x0000000800607947 */ /* 0x000fea0003800000 */
.L_x_10454:
        /* <DEDUP_REMOVED lines=19> */
.L_x_10459:
[----:B------:R-:W-:Y:S05]  /*2b70*/  BSYNC.RECONVERGENT B0 ;  /* 0x0000000000007941 */ /* 0x000fea0003800200 */
.L_x_10458:
[----:B------:R-:W-:-:S05]  /*2b80*/  LOP3.LUT R5, R0, 0x80, R5, 0xf8, !PT ;  /* 0x0000008000057812 */ /* 0x000fca00078ef805 */
[----:B------:R0:W-:Y:S01]  /*2b90*/  STG.E.U8 desc[UR36][R2.64], R5 ;  /* 0x0000000502007986 */ /* 0x0001e2000c101124 */
[----:B------:R-:W-:Y:S05]  /*2ba0*/  BRA `(.L_x_10446) ;  /* 0x0000000800047947 */ /* 0x000fea0003800000 */
.L_x_10457:
        /* <DEDUP_REMOVED lines=15> */
.L_x_10461:
[----:B------:R-:W-:Y:S05]  /*2ca0*/  BSYNC.RECONVERGENT B0 ;  /* 0x0000000000007941 */ /* 0x000fea0003800200 */
.L_x_10460:
[----:B------:R-:W-:-:S05]  /*2cb0*/  LOP3.LUT R5, R0, 0x80, R5, 0xf8, !PT ;  /* 0x0000008000057812 */ /* 0x000fca00078ef805 */
[----:B------:R0:W-:Y:S01]  /*2cc0*/  STG.E.U8 desc[UR36][R2.64], R5 ;  /* 0x0000000502007986 */ /* 0x0001e2000c101124 */
[----:B------:R-:W-:Y:S05]  /*2cd0*/  BRA `(.L_x_10446) ;  /* 0x0000000400b87947 */ /* 0x000fea0003800000 */
.L_x_10456:
[----:B------:R-:W-:-:S05]  /*2ce0*/  HADD2.F32 R0, -RZ, R5.H0_H0 ;  /* 0x20000005ff007230 */ /* 0x000fca0000004100 */
[----:B------:R-:W-:-:S05]  /*2cf0*/  F2FP.BF16.F32.PACK_AB R0, RZ, R0 ;  /* 0x00000000ff00723e */ /* 0x000fca00000010ff */
[----:B------:R0:W-:Y:S01]  /*2d00*/  STG.E.U16 desc[UR36][R2.64], R0 ;  /* 0x0000000002007986 */ /* 0x0001e2000c101524 */
[----:B------:R-:W-:Y:S05]  /*2d10*/  BRA `(.L_x_10446) ;  /* 0x0000000400a87947 */ /* 0x000fea0003800000 */
.L_x_10453:
        /* <DEDUP_REMOVED lines=12> */
.L_x_10464:
        /* <DEDUP_REMOVED lines=13> */
.L_x_10467:
[----:B------:R-:W-:-:S04]  /*2eb0*/  SHF.R.U32.HI R0, RZ, 0x14, R5 ;  /* 0x00000014ff007819 */ /* 0x000fc80000011605 */
[----:B------:R-:W-:-:S04]  /*2ec0*/  LOP3.LUT R0, R0, 0x1, RZ, 0xc0, !PT ;  /* 0x0000000100007812 */ /* 0x000fc800078ec0ff */
[----:B------:R-:W-:-:S04]  /*2ed0*/  IADD3 R0, PT, PT, R5, 0x487ffff, R0 ;  /* 0x0487ffff05007810 */ /* 0x000fc80007ffe000 */
[----:B------:R-:W-:-:S04]  /*2ee0*/  SHF.R.U32.HI R0, RZ, 0x14, R0 ;  /* 0x00000014ff007819 */ /* 0x000fc80000011600 */
[----:B------:R-:W-:-:S07]  /*2ef0*/  LOP3.LUT R4, R0, 0xff, RZ, 0xc0, !PT ;  /* 0x000000ff00047812 */ /* 0x000fce00078ec0ff */
.L_x_10468:
[----:B------:R-:W-:-:S04]  /*2f00*/  SHF.R.U32.HI R5, RZ, 0x18, R5 ;  /* 0x00000018ff057819 */ /* 0x000fc80000011605 */
[----:B------:R-:W-:-:S04]  /*2f10*/  LOP3.LUT R4, R4, 0x80, R5, 0xf8, !PT ;  /* 0x0000008004047812 */ /* 0x000fc800078ef805 */
[----:B------:R-:W-:-:S07]  /*2f20*/  PRMT R0, R4, 0x7610, R0 ;  /* 0x0000761004007816 */ /* 0x000fce0000000000 */
.L_x_10466:
[----:B------:R-:W-:Y:S05]  /*2f30*/  BSYNC.RECONVERGENT B0 ;  /* 0x0000000000007941 */ /* 0x000fea0003800200 */
.L_x_10465:
[----:B------:R0:W-:Y:S01]  /*2f40*/  STG.E.U8 desc[UR36][R2.64], R0 ;  /* 0x0000000002007986 */ /* 0x0001e2000c101124 */
[----:B------:R-:W-:Y:S05]  /*2f50*/  BRA `(.L_x_10446) ;  /* 0x0000000400187947 */ /* 0x000fea0003800000 */
.L_x_10463:
        /* <DEDUP_REMOVED lines=13> */
.L_x_10471:
[----:B------:R-:W-:-:S04]  /*3030*/  SHF.R.U32.HI R0, RZ, 0x15, R5 ;  /* 0x00000015ff007819 */ /* 0x000fc80000011605 */
[----:B------:R-:W-:-:S04]  /*3040*/  LOP3.LUT R0, R0, 0x1, RZ, 0xc0, !PT ;  /* 0x0000000100007812 */ /* 0x000fc800078ec0ff */
[----:B------:R-:W-:-:S04]  /*3050*/  IADD3 R0, PT, PT, R5, 0x88fffff, R0 ;  /* 0x088fffff05007810 */ /* 0x000fc80007ffe000 */
[----:B------:R-:W-:-:S04]  /*3060*/  SHF.R.U32.HI R0, RZ, 0x15, R0 ;  /* 0x00000015ff007819 */ /* 0x000fc80000011600 */
[----:B------:R-:W-:-:S07]  /*3070*/  LOP3.LUT R4, R0, 0xff, RZ, 0xc0, !PT ;  /* 0x000000ff00047812 */ /* 0x000fce00078ec0ff */
.L_x_10472:
[----:B------:R-:W-:-:S04]  /*3080*/  SHF.R.U32.HI R5, RZ, 0x18, R5 ;  /* 0x00000018ff057819 */ /* 0x000fc80000011605 */
[----:B------:R-:W-:-:S04]  /*3090*/  LOP3.LUT R4, R4, 0x80, R5, 0xf8, !PT ;  /* 0x0000008004047812 */ /* 0x000fc800078ef805 */
[----:B------:R-:W-:-:S07]  /*30a0*/  PRMT R0, R4, 0x7610, R0 ;  /* 0x0000761004007816 */ /* 0x000fce0000000000 */
.L_x_10470:
[----:B------:R-:W-:Y:S05]  /*30b0*/  BSYNC.RECONVERGENT B0 ;  /* 0x0000000000007941 */ /* 0x000fea0003800200 */
.L_x_10469:
[----:B------:R0:W-:Y:S01]  /*30c0*/  STG.E.U8 desc[UR36][R2.64], R0 ;  /* 0x0000000002007986 */ /* 0x0001e2000c101124 */
[----:B------:R-:W-:Y:S05]  /*30d0*/  BRA `(.L_x_10446) ;  /* 0x0000000000b87947 */ /* 0x000fea0003800000 */
.L_x_10462:
[----:B------:R-:W-:-:S09]  /*30e0*/  UISETP.NE.AND UP0, UPT, UR4, 0x1c, UPT ;  /* 0x0000001c0400788c */ /* 0x000fd2000bf05270 */
[----:B------:R-:W-:Y:S05]  /*30f0*/  BRA.U !UP0, `(.L_x_10473) ;  /* 0x0000000108a47547 */ /* 0x000fea000b800000 */
[----:B------:R-:W-:-:S09]  /*3100*/  UISETP.NE.AND UP0, UPT, UR4, 0x1d, UPT ;  /* 0x0000001d0400788c */ /* 0x000fd2000bf05270 */
[----:B------:R-:W-:Y:S05]  /*3110*/  BRA.U !UP0, `(.L_x_10474) ;  /* 0x00000001088c7547 */ /* 0x000fea000b800000 */
[----:B------:R-:W-:-:S09]  /*3120*/  UISETP.NE.AND UP0, UPT, UR4, 0x2c, UPT ;  /* 0x0000002c0400788c */ /* 0x000fd2000bf05270 */
[----:B------:R-:W-:Y:S05]  /*3130*/  BRA.U !UP0, `(.L_x_10475) ;  /* 0x0000000108447547 */ /* 0x000fea000b800000 */
.L_x_10445:
        /* <DEDUP_REMOVED lines=16> */
.L_x_10476:
[----:B------:R-:W-:Y:S05]  /*3240*/  BRA `(.L_x_10446) ;  /* 0x00000000005c7947 */ /* 0x000fea0003800000 */
.L_x_10475:
        /* <DEDUP_REMOVED lines=16> */
.L_x_10474:
[----:B------:R-:W-:-:S06]  /*3350*/  HADD2.F32 R5, -RZ, R5.H0_H0 ;  /* 0x20000005ff057230 */ /* 0x000fcc0000004100 */
[----:B------:R-:W0:Y:S02]  /*3360*/  F2I.U64.TRUNC R4, R5 ;  /* 0x0000000500047311 */ /* 0x000e24000020d800 */
[----:B0-----:R0:W-:Y:S01]  /*3370*/  STG.E.64 desc[UR36][R2.64], R4 ;  /* 0x0000000402007986 */ /* 0x0011e2000c101b24 */
[----:B------:R-:W-:Y:S05]  /*3380*/  BRA `(.L_x_10446) ;  /* 0x00000000000c7947 */ /* 0x000fea0003800000 */
.L_x_10473:
[----:B------:R-:W-:-:S06]  /*3390*/  HADD2.F32 R5, -RZ, R5.H0_H0 ;  /* 0x20000005ff057230 */ /* 0x000fcc0000004100 */
[----:B------:R-:W0:Y:S02]  /*33a0*/  F2I.FTZ.U32.TRUNC.NTZ R5, R5 ;  /* 0x0000000500057305 */ /* 0x000e24000021f000 */
[----:B0-----:R0:W-:Y:S02]  /*33b0*/  STG.E desc[UR36][R2.64], R5 ;  /* 0x0000000502007986 */ /* 0x0011e4000c101924 */
.L_x_10446:
[----:B------:R-:W-:-:S07]  /*33c0*/  VIADD R17, R17, 0x80 ;  /* 0x0000008011117836 */ /* 0x000fce0000000000 */
.L_x_10405:
[----:B------:R-:W-:Y:S05]  /*33d0*/  BSYNC.RECONVERGENT B6 ;  /* 0x0000000000067941 */ /* 0x000fea0003800200 */
.L_x_10404:
        /* <DEDUP_REMOVED lines=307> */
.L_x_10479:
        /* <DEDUP_REMOVED lines=19> */
.L_x_10483:
[----:B------:R-:W2:Y:S02]  /*4840*/  LDG.E.U8 R2, desc[UR36][R2.64] ;  /* 0x0000002402027981 */ /* 0x000ea4000c1e1100 */
[----:B--2---:R-:W-:-:S04]  /*4850*/  I2FP.F32.U32 R0, R2 ;  /* 0x0000000200007245 */ /* 0x004fc80000201000 */
[----:B------:R-:W-:-:S04]  /*4860*/  F2FP.F16.F32.PACK_AB R0, RZ, R0 ;  /* 0x00000000ff00723e */ /* 0x000fc800000000ff */
[----:B------:R-:W-:Y:S01]  /*4870*/  PRMT R5, R0, 0x7610, R5 ;  /* 0x0000761000057816 */ /* 0x000fe20000000005 */
[----:B------:R-:W-:Y:S06]  /*4880*/  BRA `(.L_x_10485) ;  /* 0x0000000c00b07947 */ /* 0x000fec0003800000 */
.L_x_10482:
        /* <DEDUP_REMOVED lines=11> */
.L_x_10487:
[----:B------:R-:W2:Y:S02]  /*4940*/  LDG.E R2, desc[UR36][R2.64] ;  /* 0x0000002402027981 */ /* 0x000ea4000c1e1900 */
[----:B--2---:R-:W-:-:S04]  /*4950*/  I2FP.F32.S32 R0, R2 ;  /* 0x0000000200007245 */ /* 0x004fc80000201400 */
[----:B------:R-:W-:-:S04]  /*4960*/  F2FP.F16.F32.PACK_AB R0, RZ, R0 ;  /* 0x00000000ff00723e */ /* 0x000fc800000000ff */
[----:B------:R-:W-:Y:S01]  /*4970*/  PRMT R5, R0, 0x7610, R5 ;  /* 0x0000761000057816 */ /* 0x000fe20000000005 */
[----:B------:R-:W-:Y:S06]  /*4980*/  BRA `(.L_x_10485) ;  /* 0x0000000c00707947 */ /* 0x000fec0003800000 */
.L_x_10486:
[----:B------:R-:W2:Y:S02]  /*4990*/  LDG.E.U16 R2, desc[UR36][R2.64] ;  /* 0x0000002402027981 */ /* 0x000ea4000c1e1500 */
[----:B--2---:R-:W0:Y:S02]  /*49a0*/  I2F.S16 R0, R2 ;  /* 0x0000000200007306 */ /* 0x004e240000101400 */
[----:B0-----:R-:W-:-:S04]  /*49b0*/  F2FP.F16.F32.PACK_AB R0, RZ, R0 ;  /* 0x00000000ff00723e */ /* 0x001fc800000000ff */
[----:B------:R-:W-:Y:S01]  /*49c0*/  PRMT R5, R0, 0x7610, R5 ;  /* 0x0000761000057816 */ /* 0x000fe20000000005 */
[----:B------:R-:W-:Y:S06]  /*49d0*/  BRA `(.L_x_10485) ;  /* 0x0000000c005c7947 */ /* 0x000fec0003800000 */
.L_x_10481:
        /* <DEDUP_REMOVED lines=9> */
.L_x_10489:
[----:B------:R1:W5:Y:S01]  /*4a70*/  LDG.E.U16 R5, desc[UR36][R2.64] ;  /* 0x0000002402057981 */ /* 0x000362000c1e1500 */
[----:B------:R-:W-:Y:S05]  /*4a80*/  BRA `(.L_x_10485) ;  /* 0x0000000c00307947 */ /* 0x000fea0003800000 */
.L_x_10488:
        /* <DEDUP_REMOVED lines=9> */
.L_x_10491:
[----:B------:R0:W5:Y:S01]  /*4b20*/  LDG.E.U16 R5, desc[UR36][R2.64] ;  /* 0x0000002402057981 */ /* 0x000162000c1e1500 */
[----:B------:R-:W-:Y:S05]  /*4b30*/  BRA `(.L_x_10485) ;  /* 0x0000000c00047947 */ /* 0x000fea0003800000 */
.L_x_10490:
        /* <DEDUP_REMOVED lines=9> */
.L_x_10480:
        /* <DEDUP_REMOVED lines=14> */
.L_x_10494:
        /* <DEDUP_REMOVED lines=9> */
.L_x_10493:
        /* <DEDUP_REMOVED lines=26> */
.L_x_10496:
        /* <DEDUP_REMOVED lines=14> */
.L_x_10495:
[----:B------:R-:W2:Y:S02]  /*4fc0*/  LDG.E.U16 R0, desc[UR36][R2.64] ;  /* 0x0000002402007981 */ /* 0x000ea4000c1e1500 */
[----:B--2---:R-:W-:-:S04]  /*4fd0*/  SHF.L.U32 R0, R0, 0x10, RZ ;  /* 0x0000001000007819 */ /* 0x004fc800000006ff */
[----:B------:R-:W-:-:S04]  /*4fe0*/  F2FP.F16.F32.PACK_AB R0, RZ, R0 ;  /* 0x00000000ff00723e */ /* 0x000fc800000000ff */
[----:B------:R-:W-:Y:S01]  /*4ff0*/  PRMT R5, R0, 0x7610, R5 ;  /* 0x0000761000057816 */ /* 0x000fe20000000005 */
[----:B------:R-:W-:Y:S06]  /*5000*/  BRA `(.L_x_10485) ;  /* 0x0000000400d07947 */ /* 0x000fec0003800000 */
.L_x_10492:
        /* <DEDUP_REMOVED lines=13> */
.L_x_10499:
        /* <DEDUP_REMOVED lines=21> */
.L_x_10503:
[----:B------:R-:W-:Y:S05]  /*5230*/  BSYNC.RECONVERGENT B1 ;  /* 0x0000000000017941 */ /* 0x000fea0003800200 */
.L_x_10502:
[----:B------:R-:W-:Y:S01]  /*5240*/  IMAD.SHL.U32 R0, R0, 0x100000, RZ ;  /* 0x0010000000007824 */ /* 0x000fe200078e00ff */
[----:B------:R-:W-:-:S04]  /*5250*/  LEA R2, R2, 0x3b800000, 0x17 ;  /* 0x3b80000002027811 */ /* 0x000fc800078eb8ff */
[----:B------:R-:W-:-:S07]  /*5260*/  LOP3.LUT R0, R2, R0, R7, 0xfe, !PT ;  /* 0x0000000002007212 */ /* 0x000fce00078efe07 */
.L_x_10501:
[----:B------:R-:W-:Y:S05]  /*5270*/  BSYNC.RECONVERGENT B0 ;  /* 0x0000000000007941 */ /* 0x000fea0003800200 */
.L_x_10500:
[----:B------:R-:W-:-:S04]  /*5280*/  F2FP.F16.F32.PACK_AB R0, RZ, R0 ;  /* 0x00000000ff00723e */ /* 0x000fc800000000ff */
[----:B------:R-:W-:Y:S01]  /*5290*/  PRMT R5, R0, 0x7610, R5 ;  /* 0x0000761000057816 */ /* 0x000fe20000000005 */
[----:B------:R-:W-:Y:S06]  /*52a0*/  BRA `(.L_x_10485) ;  /* 0x0000000400287947 */ /* 0x000fec0003800000 */
.L_x_10498:
        /* <DEDUP_REMOVED lines=21> */
.L_x_10507:
[----:B------:R-:W-:Y:S05]  /*5400*/  BSYNC.RECONVERGENT B1 ;  /* 0x0000000000017941 */ /* 0x000fea0003800200 */
.L_x_10506:
[----:B------:R-:W-:Y:S01]  /*5410*/  IMAD.SHL.U32 R0, R0, 0x200000, RZ ;  /* 0x0020000000007824 */ /* 0x000fe200078e00ff */
[----:B------:R-:W-:-:S04]  /*5420*/  LEA R2, R2, 0x37800000, 0x17 ;  /* 0x3780000002027811 */ /* 0x000fc800078eb8ff */
[----:B------:R-:W-:-:S07]  /*5430*/  LOP3.LUT R0, R2, R0, R7, 0xfe, !PT ;  /* 0x0000000002007212 */ /* 0x000fce00078efe07 */
.L_x_10505:
[----:B------:R-:W-:Y:S05]  /*5440*/  BSYNC.RECONVERGENT B0 ;  /* 0x0000000000007941 */ /* 0x000fea0003800200 */
.L_x_10504:
[----:B------:R-:W-:-:S04]  /*5450*/  F2FP.F16.F32.PACK_AB R0, RZ, R0 ;  /* 0x00000000ff00723e */ /* 0x000fc800000000ff */
[----:B------:R-:W-:Y:S01]  /*5460*/  PRMT R5, R0, 0x7610, R5 ;  /* 0x0000761000057816 */ /* 0x000fe20000000005 */
[----:B------:R-:W-:Y:S06]  /*5470*/  BRA `(.L_x_10485) ;  /* 0x0000000000b47947 */ /* 0x000fec0003800000 */
.L_x_10497:
        /* <DEDUP_REMOVED lines=14> */
.L_x_10511:
[----:B------:R-:W-:Y:S05]  /*5560*/  BSYNC.RECONVERGENT B0 ;  /* 0x0000000000007941 */ /* 0x000fea0003800200 */
.L_x_10510:
[----:B------:R-:W-:-:S04]  /*5570*/  F2FP.F16.F32.PACK_AB R0, RZ, R0 ;  /* 0x00000000ff00723e */ /* 0x000fc800000000ff */
[----:B------:R-:W-:Y:S01]  /*5580*/  PRMT R5, R0, 0x7610, R5 ;  /* 0x0000761000057816 */ /* 0x000fe20000000005 */
[----:B------:R-:W-:Y:S06]  /*5590*/  BRA `(.L_x_10485) ;  /* 0x00000000006c7947 */ /* 0x000fec0003800000 */
.L_x_10484:
        /* <DEDUP_REMOVED lines=16> */
.L_x_10512:
[----:B------:R-:W-:Y:S01]  /*56a0*/  PRMT R5, RZ, 0x7610, R5 ;  /* 0x00007610ff057816 */ /* 0x000fe20000000005 */
[----:B------:R-:W-:Y:S06]  /*56b0*/  BRA `(.L_x_10485) ;  /* 0x0000000000247947 */ /* 0x000fec0003800000 */
.L_x_10509:
[----:B------:R-:W2:Y:S02]  /*56c0*/  LDG.E.64 R2, desc[UR36][R2.64] ;  /* 0x0000002402027981 */ /* 0x000ea4000c1e1b00 */
[----:B--2---:R-:W0:Y:S02]  /*56d0*/  I2F.U64 R0, R2 ;  /* 0x0000000200007312 */ /* 0x004e240000301000 */
[----:B0-----:R-:W-:-:S04]  /*56e0*/  F2FP.F16.F32.PACK_AB R0, RZ, R0 ;  /* 0x00000000ff00723e */ /* 0x001fc800000000ff */
[----:B------:R-:W-:Y:S01]  /*56f0*/  PRMT R5, R0, 0x7610, R5 ;  /* 0x0000761000057816 */ /* 0x000fe20000000005 */
[----:B------:R-:W-:Y:S06]  /*5700*/  BRA `(.L_x_10485) ;  /* 0x0000000000107947 */ /* 0x000fec0003800000 */
.L_x_10508:
[----:B------:R-:W2:Y:S02]  /*5710*/  LDG.E R2, desc[UR36][R2.64] ;  /* 0x0000002402027981 */ /* 0x000ea4000c1e1900 */
[----:B--2---:R-:W-:-:S04]  /*5720*/  I2FP.F32.U32 R0, R2 ;  /* 0x0000000200007245 */ /* 0x004fc80000201000 */
[----:B------:R-:W-:-:S04]  /*5730*/  F2FP.F16.F32.PACK_AB R0, RZ, R0 ;  /* 0x00000000ff00723e */ /* 0x000fc800000000ff */
[----:B------:R-:W-:-:S07]  /*5740*/  PRMT R5, R0, 0x7610, R5 ;  /* 0x0000761000057816 */ /* 0x000fce0000000005 */
.L_x_10485:
        /* <DEDUP_REMOVED lines=25> */
.L_x_10516:
[----:B------:R-:W-:-:S06]  /*58e0*/  HADD2.F32 R5, -RZ, R5.H0_H0 ;  /* 0x20000005ff057230 */ /* 0x000fcc0000004100 */
[----:B------:R-:W0:Y:S02]  /*58f0*/  F2I.S64.TRUNC R4, R5 ;  /* 0x0000000500047311 */ /* 0x000e24000020d900 */
[----:B0-----:R0:W-:Y:S01]  /*5900*/  STG.E.U8 desc[UR36][R2.64], R4 ;  /* 0x0000000402007986 */ /* 0x0011e2000c101124 */
[----:B------:R-:W-:Y:S05]  /*5910*/  BRA `(.L_x_10518) ;  /* 0x0000000c006c7947 */ /* 0x000fea0003800000 */
.L_x_10515:
        /* <DEDUP_REMOVED lines=10> */
.L_x_10520:
[----:B------:R-:W-:-:S06]  /*59c0*/  HADD2.F32 R5, -RZ, R5.H0_H0 ;  /* 0x20000005ff057230 */ /* 0x000fcc0000004100 */
[----:B------:R-:W0:Y:S02]  /*59d0*/  F2I.FTZ.TRUNC.NTZ R5, R5 ;  /* 0x0000000500057305 */ /* 0x000e24000021f100 */
[----:B0-----:R0:W-:Y:S01]  /*59e0*/  STG.E desc[UR36][R2.64], R5 ;  /* 0x0000000502007986 */ /* 0x0011e2000c101924 */
[----:B------:R-:W-:Y:S05]  /*59f0*/  BRA `(.L_x_10518) ;  /* 0x0000000c00347947 */ /* 0x000fea0003800000 */
.L_x_10519:
[----:B------:R-:W-:-:S06]  /*5a00*/  HADD2.F32 R5, -RZ, R5.H0_H0 ;  /* 0x20000005ff057230 */ /* 0x000fcc0000004100 */
[----:B------:R-:W0:Y:S02]  /*5a10*/  F2I.FTZ.TRUNC.NTZ R5, R5 ;  /* 0x0000000500057305 */ /* 0x000e24000021f100 */
[----:B0-----:R0:W-:Y:S01]  /*5a20*/  STG.E.U16 desc[UR36][R2.64], R5 ;  /* 0x0000000502007986 */ /* 0x0011e2000c101524 */
[----:B------:R-:W-:Y:S05]  /*5a30*/  BRA `(.L_x_10518) ;  /* 0x0000000c00247947 */ /* 0x000fea0003800000 */
.L_x_10514:
        /* <DEDUP_REMOVED lines=9> */
.L_x_10522:
[----:B------:R0:W-:Y:S01]  /*5ad0*/  STG.E.U16 desc[UR36][R2.64], R5 ;  /* 0x0000000502007986 */ /* 0x0001e2000c101524 */
[----:B------:R-:W-:Y:S05]  /*5ae0*/  BRA `(.L_x_10518) ;  /* 0x0000000800f87947 */ /* 0x000fea0003800000 */
.L_x_10521:
        /* <DEDUP_REMOVED lines=10> */
.L_x_10524:
[----:B------:R-:W-:-:S05]  /*5b90*/  HADD2.F32 R0, -RZ, R5.H0_H0 ;  /* 0x20000005ff007230 */ /* 0x000fca0000004100 */
[----:B------:R-:W-:-:S04]  /*5ba0*/  F2FP.F16.F32.PACK_AB R0, RZ, R0 ;  /* 0x00000000ff00723e */ /* 0x000fc800000000ff */
[----:B------:R-:W-:-:S05]  /*5bb0*/  PRMT R0, R0, 0x5410, RZ ;  /* 0x0000541000007816 */ /* 0x000fca00000000ff */
[----:B------:R0:W-:Y:S01]  /*5bc0*/  STG.E desc[UR36][R2.64], R0 ;  /* 0x0000000002007986 */ /* 0x0001e2000c101924 */
[----:B------:R-:W-:Y:S05]  /*5bd0*/  BRA `(.L_x_10518) ;  /* 0x0000000800bc7947 */ /* 0x000fea0003800000 */
.L_x_10523:
[----:B------:R-:W-:-:S05]  /*5be0*/  HADD2.F32 R4, -RZ, R5.H0_H0 ;  /* 0x20000005ff047230 */ /* 0x000fca0000004100 */
[----:B------:R-:W-:-:S06]  /*5bf0*/  FMUL.FTZ R4, R4, 1 ;  /* 0x3f80000004047820 */ /* 0x000fcc0000410000 */
[----:B------:R-:W0:Y:S02]  /*5c00*/  F2F.F64.F32 R4, R4 ;  /* 0x0000000400047310 */ /* 0x000e240000201800 */
[----:B0-----:R0:W-:Y:S01]  /*5c10*/  STG.E.64 desc[UR36][R2.64], R4 ;  /* 0x0000000402007986 */ /* 0x0011e2000c101b24 */
[----:B------:R-:W-:Y:S05]  /*5c20*/  BRA `(.L_x_10518) ;  /* 0x0000000800a87947 */ /* 0x000fea0003800000 */
.L_x_10513:
        /* <DEDUP_REMOVED lines=14> */
.L_x_10528:
        /* <DEDUP_REMOVED lines=18> */
.L_x_10531:
[----:B------:R-:W-:-:S04]  /*5e30*/  SHF.R.U32.HI R5, RZ, 0x18, R5 ;  /* 0x00000018ff057819 */ /* 0x000fc80000011605 */
[----:B------:R-:W-:-:S07]  /*5e40*/  LOP3.LUT R0, R0, 0x80, R5, 0xf8, !PT ;  /* 0x0000008000007812 */ /* 0x000fce00078ef805 */
.L_x_10530:
[----:B------:R-:W-:Y:S05]  /*5e50*/  BSYNC.RECONVERGENT B0 ;  /* 0x0000000000007941 */ /* 0x000fea0003800200 */
.L_x_10529:
[----:B------:R0:W-:Y:S01]  /*5e60*/  STG.E.U8 desc[UR36][R2.64], R0 ;  /* 0x0000000002007986 */ /* 0x0001e2000c101124 */
[----:B------:R-:W-:Y:S05]  /*5e70*/  BRA `(.L_x_10518) ;  /* 0x0000000800147947 */ /* 0x000fea0003800000 */
.L_x_10527:
        /* <DEDUP_REMOVED lines=18> */
.L_x_10534:
[----:B------:R-:W-:-:S04]  /*5fa0*/  SHF.R.U32.HI R5, RZ, 0x18, R5 ;  /* 0x00000018ff057819 */ /* 0x000fc80000011605 */
[----:B------:R-:W-:-:S07]  /*5fb0*/  LOP3.LUT R0, R0, 0x80, R5, 0xf8, !PT ;  /* 0x0000008000007812 */ /* 0x000fce00078ef805 */
.L_x_10533:
[----:B------:R-:W-:Y:S05]  /*5fc0*/  BSYNC.RECONVERGENT B0 ;  /* 0x0000000000007941 */ /* 0x000fea0003800200 */
.L_x_10532:
[----:B------:R0:W-:Y:S01]  /*5fd0*/  STG.E.U8 desc[UR36][R2.64], R0 ;  /* 0x0000000002007986 */ /* 0x0001e2000c101124 */
[----:B------:R-:W-:Y:S05]  /*5fe0*/  BRA `(.L_x_10518) ;  /* 0x0000000400b87947 */ /* 0x000fea0003800000 */
.L_x_10526:
        /* <DEDUP_REMOVED lines=22> */
.L_x_10536:
[----:B------:R-:W-:-:S06]  /*6150*/  HADD2.F32 R5, -RZ, R5.H0_H0 ;  /* 0x20000005ff057230 */ /* 0x000fcc0000004100 */
[----:B------:R-:W0:Y:S02]  /*6160*/  F2I.U64.TRUNC R4, R5 ;  /* 0x0000000500047311 */ /* 0x000e24000020d800 */
[----:B0-----:R0:W-:Y:S01]  /*6170*/  STG.E.64 desc[UR36][R2.64], R4 ;  /* 0x0000000402007986 */ /* 0x0011e2000c101b24 */
[----:B------:R-:W-:Y:S05]  /*6180*/  BRA `(.L_x_10518) ;  /* 0x0000000400507947 */ /* 0x000fea0003800000 */
.L_x_10535:
[----:B------:R-:W-:-:S06]  /*6190*/  HADD2.F32 R5, -RZ, R5.H0_H0 ;  /* 0x20000005ff057230 */ /* 0x000fcc0000004100 */
[----:B------:R-:W0:Y:S02]  /*61a0*/  F2I.FTZ.U32.TRUNC.NTZ R5, R5 ;  /* 0x0000000500057305 */ /* 0x000e24000021f000 */
[----:B0-----:R0:W-:Y:S01]  /*61b0*/  STG.E desc[UR36][R2.64], R5 ;  /* 0x0000000502007986 */ /* 0x0011e2000c101924 */
[----:B------:R-:W-:Y:S05]  /*61c0*/  BRA `(.L_x_10518) ;  /* 0x0000000400407947 */ /* 0x000fea0003800000 */
.L_x_10525:
        /* <DEDUP_REMOVED lines=11> */
.L_x_10538:
[----:B------:R-:W-:Y:S01]  /*6280*/  HADD2.F32 R5, -RZ, R5.H0_H0 ;  /* 0x20000005ff057230 */ /* 0x000fe20000004100 */
[----:B------:R-:W-:-:S04]  /*6290*/  CS2R R6, SRZ ;  /* 0x0000000000067805 */ /* 0x000fc8000001ff00 */
[----:B------:R-:W-:-:S06]  /*62a0*/  FMUL.FTZ R5, R5, 1 ;  /* 0x3f80000005057820 */ /* 0x000fcc0000410000 */
[----:B------:R-:W0:Y:S02]  /*62b0*/  F2F.F64.F32 R4, R5 ;  /* 0x0000000500047310 */ /* 0x000e240000201800 */
[----:B0-----:R4:W-:Y:S01]  /*62c0*/  STG.E.128 desc[UR36][R2.64], R4 ;  /* 0x0000000402007986 */ /* 0x0019e2000c101d24 */
[----:B------:R-:W-:Y:S05]  /*62d0*/  BRA `(.L_x_10518) ;  /* 0x0000000000fc7947 */ /* 0x000fea0003800000 */
.L_x_10537:
[----:B------:R-:W-:-:S09]  /*62e0*/  UISETP.NE.AND UP0, UPT, UR4, 0xf, UPT ;  /* 0x0000000f0400788c */ /* 0x000fd2000bf05270 */
[----:B------:R-:W-:Y:S05]  /*62f0*/  BRA.U !UP0, `(.L_x_10539) ;  /* 0x0000000108e87547 */ /* 0x000fea000b800000 */
[----:B------:R-:W-:-:S09]  /*6300*/  UISETP.NE.AND UP0, UPT, UR4, 0x17, UPT ;  /* 0x000000170400788c */ /* 0x000fd2000bf05270 */
[----:B------:R-:W-:Y:S05]  /*6310*/  BRA.U !UP0, `(.L_x_10540) ;  /* 0x0000000108907547 */ /* 0x000fea000b800000 */
[----:B------:R-:W-:-:S09]  /*6320*/  UISETP.NE.AND UP0, UPT, UR4, 0x18, UPT ;  /* 0x000000180400788c */ /* 0x000fd2000bf05270 */
[----:B------:R-:W-:Y:S05]  /*6330*/  BRA.U !UP0, `(.L_x_10541) ;  /* 0x0000000108447547 */ /* 0x000fea000b800000 */
.L_x_10517:
        /* <DEDUP_REMOVED lines=16> */
.L_x_10542:
[----:B------:R-:W-:Y:S05]  /*6440*/  BRA `(.L_x_10518) ;  /* 0x0000000000a07947 */ /* 0x000fea0003800000 */
.L_x_10541:
        /* <DEDUP_REMOVED lines=13> */
.L_x_10544:
[----:B------:R-:W-:Y:S05]  /*6520*/  BSYNC.RECONVERGENT B0 ;  /* 0x0000000000007941 */ /* 0x000fea0003800200 */
.L_x_10543:
[----:B------:R-:W-:-:S05]  /*6530*/  LOP3.LUT R5, R0, 0x80, R5, 0xf8, !PT ;  /* 0x0000008000057812 */ /* 0x000fca00078ef805 */
[----:B------:R2:W-:Y:S01]  /*6540*/  STG.E.U8 desc[UR36][R2.64], R5 ;  /* 0x0000000502007986 */ /* 0x0005e2000c101124 */
[----:B------:R-:W-:Y:S05]  /*6550*/  BRA `(.L_x_10518) ;  /* 0x00000000005c7947 */ /* 0x000fea0003800000 */
.L_x_10540:
        /* <DEDUP_REMOVED lines=12> */
.L_x_10546:
[----:B------:R-:W-:Y:S01]  /*6620*/  IMAD.MOV.U32 R0, RZ, RZ, 0x7f ;  /* 0x0000007fff007424 */ /* 0x000fe200078e00ff */
[----:B------:R-:W-:-:S04]  /*6630*/  ISETP.GT.U32.AND P0, PT, R4, 0x7f800000, PT ;  /* 0x7f8000000400780c */ /* 0x000fc80003f04070 */
[----:B------:R-:W-:-:S09]  /*6640*/  SEL R0, R0, 0x7c, P0 ;  /* 0x0000007c00007807 */ /* 0x000fd20000000000 */
.L_x_10547:
[----:B------:R-:W-:Y:S05]  /*6650*/  BSYNC.RECONVERGENT B0 ;  /* 0x0000000000007941 */ /* 0x000fea0003800200 */
.L_x_10545:
[----:B------:R-:W-:-:S04]  /*6660*/  SHF.R.U32.HI R5, RZ, 0x18, R5 ;  /* 0x00000018ff057819 */ /* 0x000fc80000011605 */
[----:B------:R-:W-:-:S05]  /*6670*/  LOP3.LUT R5, R0, 0x80, R5, 0xf8, !PT ;  /* 0x0000008000057812 */ /* 0x000fca00078ef805 */
[----:B------:R1:W-:Y:S01]  /*6680*/  STG.E.U8 desc[UR36][R2.64], R5 ;  /* 0x0000000502007986 */ /* 0x0003e2000c101124 */
[----:B------:R-:W-:Y:S05]  /*6690*/  BRA `(.L_x_10518) ;  /* 0x00000000000c7947 */ /* 0x000fea0003800000 */
.L_x_10539:
[----:B------:R-:W-:-:S05]  /*66a0*/  HADD2.F32 R0, -RZ, R5.H0_H0 ;  /* 0x20000005ff007230 */ /* 0x000fca0000004100 */
[----:B------:R-:W-:-:S05]  /*66b0*/  F2FP.BF16.F32.PACK_AB R0, RZ, R0 ;  /* 0x00000000ff00723e */ /* 0x000fca00000010ff */
[----:B------:R0:W-:Y:S02]  /*66c0*/  STG.E.U16 desc[UR36][R2.64], R0 ;  /* 0x0000000002007986 */ /* 0x0001e4000c101524 */
.L_x_10518:
[----:B------:R-:W-:-:S07]  /*66d0*/  IADD3 R17, PT, PT, R17, 0x80, RZ ;  /* 0x0000008011117810 */ /* 0x000fce0007ffe0ff */
.L_x_10478:
[----:B------:R-:W-:Y:S05]  /*66e0*/  BSYNC.RECONVERGENT B6 ;  /* 0x0000000000067941 */ /* 0x000fea0003800200 */
.L_x_10477:
        /* <DEDUP_REMOVED lines=307> */
.L_x_10550:
        /* <DEDUP_REMOVED lines=19> */
.L_x_10554:
[----:B------:R-:W2:Y:S02]  /*7b50*/  LDG.E.U8 R2, desc[UR36][R2.64] ;  /* 0x0000002402027981 */ /* 0x000ea4000c1e1100 */
[----:B--2---:R-:W-:-:S04]  /*7b60*/  I2FP.F32.U32 R0, R2 ;  /* 0x0000000200007245 */ /* 0x004fc80000201000 */
[----:B------:R-:W-:-:S04]  /*7b70*/  F2FP.F16.F32.PACK_AB R0, RZ, R0 ;  /* 0x00000000ff00723e */ /* 0x000fc800000000ff */
[----:B------:R-:W-:Y:S01]  /*7b80*/  PRMT R5, R0, 0x7610, R5 ;  /* 0x0000761000057816 */ /* 0x000fe20000000005 */
[----:B------:R-:W-:Y:S06]  /*7b90*/  BRA `(.L_x_10556) ;  /* 0x0000000c00b07947 */ /* 0x000fec0003800000 */
.L_x_10553:
        /* <DEDUP_REMOVED lines=11> */
.L_x_10558:
[----:B------:R-:W2:Y:S02]  /*7c50*/  LDG.E R2, desc[UR36][R2.64] ;  /* 0x0000002402027981 */ /* 0x000ea4000c1e1900 */
[----:B--2---:R-:W-:-:S04]  /*7c60*/  I2FP.F32.S32 R0, R2 ;  /* 0x0000000200007245 */ /* 0x004fc80000201400 */
[----:B------:R-:W-:-:S04]  /*7c70*/  F2FP.F16.F32.PACK_AB R0, RZ, R0 ;  /* 0x00000000ff00723e */ /* 0x000fc800000000ff */
[----:B------:R-:W-:Y:S01]  /*7c80*/  PRMT R5, R0, 0x7610, R5 ;  /* 0x0000761000057816 */ /* 0x000fe20000000005 */
[----:B------:R-:W-:Y:S06]  /*7c90*/  BRA `(.L_x_10556) ;  /* 0x0000000c00707947 */ /* 0x000fec0003800000 */
.L_x_10557:
[----:B------:R-:W2:Y:S02]  /*7ca0*/  LDG.E.U16 R2, desc[UR36][R2.64] ;  /* 0x0000002402027981 */ /* 0x000ea4000c1e1500 */
[----:B--2---:R-:W0:Y:S02]  /*7cb0*/  I2F.S16 R0, R2 ;  /* 0x0000000200007306 */ /* 0x004e240000101400 */
[----:B0-----:R-:W-:-:S04]  /*7cc0*/  F2FP.F16.F32.PACK_AB R0, RZ, R0 ;  /* 0x00000000ff00723e */ /* 0x001fc800000000ff */
[----:B------:R-:W-:Y:S01]  /*7cd0*/  PRMT R5, R0, 0x7610, R5 ;  /* 0x0000761000057816 */ /* 0x000fe20000000005 */
[----:B------:R-:W-:Y:S06]  /*7ce0*/  BRA `(.L_x_10556) ;  /* 0x0000000c005c7947 */ /* 0x000fec0003800000 */
.L_x_10552:
        /* <DEDUP_REMOVED lines=9> */
.L_x_10560:
[----:B------:R1:W5:Y:S01]  /*7d80*/  LDG.E.U16 R5, desc[UR36][R2.64] ;  /* 0x0000002402057981 */ /* 0x000362000c1e1500 */
[----:B------:R-:W-:Y:S05]  /*7d90*/  BRA `(.L_x_10556) ;  /* 0x0000000c00307947 */ /* 0x000fea0003800000 */
.L_x_10559:
        /* <DEDUP_REMOVED lines=9> */
.L_x_10562:
[----:B------:R0:W5:Y:S01]  /*7e30*/  LDG.E.U16 R5, desc[UR36][R2.64] ;  /* 0x0000002402057981 */ /* 0x000162000c1e1500 */
[----:B------:R-:W-:Y:S05]  /*7e40*/  BRA `(.L_x_10556) ;  /* 0x0000000c00047947 */ /* 0x000fea0003800000 */
.L_x_10561:
        /* <DEDUP_REMOVED lines=9> */
.L_x_10551:
        /* <DEDUP_REMOVED lines=14> */
.L_x_10565:
        /* <DEDUP_REMOVED lines=9> */
.L_x_10564:
        /* <DEDUP_REMOVED lines=26> */
.L_x_10567:
        /* <DEDUP_REMOVED lines=14> */
.L_x_10566:
[----:B------:R-:W2:Y:S02]  /*82d0*/  LDG.E.U16 R0, desc[UR36][R2.64] ;  /* 0x0000002402007981 */ /* 0x000ea4000c1e1500 */
[----:B--2---:R-:W-:-:S04]  /*82e0*/  SHF.L.U32 R0, R0, 0x10, RZ ;  /* 0x0000001000007819 */ /* 0x004fc800000006ff */
[----:B------:R-:W-:-:S04]  /*82f0*/  F2FP.F16.F32.PACK_AB R0, RZ, R0 ;  /* 0x00000000ff00723e */ /* 0x000fc800000000ff */
[----:B------:R-:W-:Y:S01]  /*8300*/  PRMT R5, R0, 0x7610, R5 ;  /* 0x0000761000057816 */ /* 0x000fe20000000005 */
[----:B------:R-:W-:Y:S06]  /*8310*/  BRA `(.L_x_10556) ;  /* 0x0000000400d07947 */ /* 0x000fec0003800000 */
.L_x_10563:
        /* <DEDUP_REMOVED lines=13> */
.L_x_10570:
        /* <DEDUP_REMOVED lines=21> */
.L_x_10574:
[----:B------:R-:W-:Y:S05]  /*8540*/  BSYNC.RECONVERGENT B1 ;  /* 0x0000000000017941 */ /* 0x000fea0003800200 */
.L_x_10573:
[----:B------:R-:W-:Y:S01]  /*8550*/  IMAD.SHL.U32 R0, R0, 0x100000, RZ ;  /* 0x0010000000007824 */ /* 0x000fe200078e00ff */
[----:B------:R-:W-:-:S04]  /*8560*/  LEA R2, R2, 0x3b800000, 0x17 ;  /* 0x3b80000002027811 */ /* 0x000fc800078eb8ff */
[----:B------:R-:W-:-:S07]  /*8570*/  LOP3.LUT R0, R2, R0, R7, 0xfe, !PT ;  /* 0x0000000002007212 */ /* 0x000fce00078efe07 */
.L_x_10572:
[----:B------:R-:W-:Y:S05]  /*8580*/  BSYNC.RECONVERGENT B0 ;  /* 0x0000000000007941 */ /* 0x000fea0003800200 */
.L_x_10571:
[----:B------:R-:W-:-:S04]  /*8590*/  F2FP.F16.F32.PACK_AB R0, RZ, R0 ;  /* 0x00000000ff00723e */ /* 0x000fc800000000ff */
[----:B------:R-:W-:Y:S01]  /*85a0*/  PRMT R5, R0, 0x7610, R5 ;  /* 0x0000761000057816 */ /* 0x000fe20000000005 */
[----:B------:R-:W-:Y:S06]  /*85b0*/  BRA `(.L_x_10556) ;  /* 0x0000000400287947 */ /* 0x000fec0003800000 */
.L_x_10569:
        /* <DEDUP_REMOVED lines=21> */
.L_x_10578:
[----:B------:R-:W-:Y:S05]  /*8710*/  BSYNC.RECONVERGENT B1 ;  /* 0x0000000000017941 */ /* 0x000fea0003800200 */
.L_x_10577:
[----:B------:R-:W-:Y:S01]  /*8720*/  IMAD.SHL.U32 R0, R0, 0x200000, RZ ;  /* 0x0020000000007824 */ /* 0x000fe200078e00ff */
[----:B------:R-:W-:-:S04]  /*8730*/  LEA R2, R2, 0x37800000, 0x17 ;  /* 0x3780000002027811 */ /* 0x000fc800078eb8ff */
[----:B------:R-:W-:-:S07]  /*8740*/  LOP3.LUT R0, R2, R0, R7, 0xfe, !PT ;  /* 0x0000000002007212 */ /* 0x000fce00078efe07 */
.L_x_10576:
[----:B------:R-:W-:Y:S05]  /*8750*/  BSYNC.RECONVERGENT B0 ;  /* 0x0000000000007941 */ /* 0x000fea0003800200 */
.L_x_10575:
[----:B------:R-:W-:-:S04]  /*8760*/  F2FP.F16.F32.PACK_AB R0, RZ, R0 ;  /* 0x00000000ff00723e */ /* 0x000fc800000000ff */
[----:B------:R-:W-:Y:S01]  /*8770*/  PRMT R5, R0, 0x7610, R5 ;  /* 0x0000761000057816 */ /* 0x000fe20000000005 */
[----:B------:R-:W-:Y:S06]  /*8780*/  BRA `(.L_x_10556) ;  /* 0x0000000000b47947 */ /* 0x000fec0003800000 */
.L_x_10568:
        /* <DEDUP_REMOVED lines=14> */
.L_x_10582:
[----:B------:R-:W-:Y:S05]  /*8870*/  BSYNC.RECONVERGENT B0 ;  /* 0x0000000000007941 */ /* 0x000fea0003800200 */
.L_x_10581:
[----:B------:R-:W-:-:S04]  /*8880*/  F2FP.F16.F32.PACK_AB R0, RZ, R0 ;  /* 0x00000000ff00723e */ /* 0x000fc800000000ff */
[----:B------:R-:W-:Y:S01]  /*8890*/  PRMT R5, R0, 0x7610, R5 ;  /* 0x0000761000057816 */ /* 0x000fe20000000005 */
[----:B------:R-:W-:Y:S06]  /*88a0*/  BRA `(.L_x_10556) ;  /* 0x00000000006c7947 */ /* 0x000fec0003800000 */
.L_x_10555:
        /* <DEDUP_REMOVED lines=16> */
.L_x_10583:
[----:B------:R-:W-:Y:S01]  /*89b0*/  PRMT R5, RZ, 0x7610, R5 ;  /* 0x00007610ff057816 */ /* 0x000fe20000000005 */
[----:B------:R-:W-:Y:S06]  /*89c0*/  BRA `(.L_x_10556) ;  /* 0x0000000000247947 */ /* 0x000fec0003800000 */
.L_x_10580:
[----:B------:R-:W2:Y:S02]  /*89d0*/  LDG.E.64 R2, desc[UR36][R2.64] ;  /* 0x0000002402027981 */ /* 0x000ea4000c1e1b00 */
[----:B--2---:R-:W0:Y:S02]  /*89e0*/  I2F.U64 R0, R2 ;  /* 0x0000000200007312 */ /* 0x004e240000301000 */
[----:B0-----:R-:W-:-:S04]  /*89f0*/  F2FP.F16.F32.PACK_AB R0, RZ, R0 ;  /* 0x00000000ff00723e */ /* 0x001fc800000000ff */
[----:B------:R-:W-:Y:S01]  /*8a00*/  PRMT R5, R0, 0x7610, R5 ;  /* 0x0000761000057816 */ /* 0x000fe20000000005 */
[----:B------:R-:W-:Y:S06]  /*8a10*/  BRA `(.L_x_10556) ;  /* 0x0000000000107947 */ /* 0x000fec0003800000 */
.L_x_10579:
[----:B------:R-:W2:Y:S02]  /*8a20*/  LDG.E R2, desc[UR36][R2.64] ;  /* 0x0000002402027981 */ /* 0x000ea4000c1e1900 */
[----:B--2---:R-:W-:-:S04]  /*8a30*/  I2FP.F32.U32 R0, R2 ;  /* 0x0000000200007245 */ /* 0x004fc80000201000 */
[----:B------:R-:W-:-:S04]  /*8a40*/  F2FP.F16.F32.PACK_AB R0, RZ, R0 ;  /* 0x00000000ff00723e */ /* 0x000fc800000000ff */
[----:B------:R-:W-:-:S07]  /*8a50*/  PRMT R5, R0, 0x7610, R5 ;  /* 0x0000761000057816 */ /* 0x000fce0000000005 */
.L_x_10556:
        /* <DEDUP_REMOVED lines=25> */
.L_x_10587:
[----:B------:R-:W-:-:S06]  /*8bf0*/  HADD2.F32 R5, -RZ, R5.H0_H0 ;  /* 0x20000005ff057230 */ /* 0x000fcc0000004100 */
[----:B------:R-:W0:Y:S02]  /*8c00*/  F2I.S64.TRUNC R4, R5 ;  /* 0x0000000500047311 */ /* 0x000e24000020d900 */
[----:B0-----:R4:W-:Y:S01]  /*8c10*/  STG.E.U8 desc[UR36][R2.64], R4 ;  /* 0x0000000402007986 */ /* 0x0019e2000c101124 */
[----:B------:R-:W-:Y:S05]  /*8c20*/  BRA `(.L_x_10589) ;  /* 0x0000000c006c7947 */ /* 0x000fea0003800000 */
.L_x_10586:
        /* <DEDUP_REMOVED lines=10> */
.L_x_10591:
[----:B------:R-:W-:-:S06]  /*8cd0*/  HADD2.F32 R5, -RZ, R5.H0_H0 ;  /* 0x20000005ff057230 */ /* 0x000fcc0000004100 */
[----:B------:R-:W0:Y:S02]  /*8ce0*/  F2I.FTZ.TRUNC.NTZ R5, R5 ;  /* 0x0000000500057305 */ /* 0x000e24000021f100 */
[----:B0-----:R2:W-:Y:S01]  /*8cf0*/  STG.E desc[UR36][R2.64], R5 ;  /* 0x0000000502007986 */ /* 0x0015e2000c101924 */
[----:B------:R-:W-:Y:S05]  /*8d00*/  BRA `(.L_x_10589) ;  /* 0x0000000c00347947 */ /* 0x000fea0003800000 */
.L_x_10590:
[----:B------:R-:W-:-:S06]  /*8d10*/  HADD2.F32 R5, -RZ, R5.H0_H0 ;  /* 0x20000005ff057230 */ /* 0x000fcc0000004100 */
[----:B------:R-:W0:Y:S02]  /*8d20*/  F2I.FTZ.TRUNC.NTZ R5, R5 ;  /* 0x0000000500057305 */ /* 0x000e24000021f100 */
[----:B0-----:R0:W-:Y:S01]  /*8d30*/  STG.E.U16 desc[UR36][R2.64], R5 ;  /* 0x0000000502007986 */ /* 0x0011e2000c101524 */
[----:B------:R-:W-:Y:S05]  /*8d40*/  BRA `(.L_x_10589) ;  /* 0x0000000c00247947 */ /* 0x000fea0003800000 */
.L_x_10585:
        /* <DEDUP_REMOVED lines=9> */
.L_x_10593:
[----:B------:R0:W-:Y:S01]  /*8de0*/  STG.E.U16 desc[UR36][R2.64], R5 ;  /* 0x0000000502007986 */ /* 0x0001e2000c101524 */
[----:B------:R-:W-:Y:S05]  /*8df0*/  BRA `(.L_x_10589) ;  /* 0x0000000800f87947 */ /* 0x000fea0003800000 */
.L_x_10592:
        /* <DEDUP_REMOVED lines=10> */
.L_x_10595:
[----:B------:R-:W-:-:S05]  /*8ea0*/  HADD2.F32 R0, -RZ, R5.H0_H0 ;  /* 0x20000005ff007230 */ /* 0x000fca0000004100 */
[----:B------:R-:W-:-:S04]  /*8eb0*/  F2FP.F16.F32.PACK_AB R0, RZ, R0 ;  /* 0x00000000ff00723e */ /* 0x000fc800000000ff */
[----:B------:R-:W-:-:S05]  /*8ec0*/  PRMT R0, R0, 0x5410, RZ ;  /* 0x0000541000007816 */ /* 0x000fca00000000ff */
[----:B------:R0:W-:Y:S01]  /*8ed0*/  STG.E desc[UR36][R2.64], R0 ;  /* 0x0000000002007986 */ /* 0x0001e2000c101924 */
[----:B------:R-:W-:Y:S05]  /*8ee0*/  BRA `(.L_x_10589) ;  /* 0x0000000800bc7947 */ /* 0x000fea0003800000 */
.L_x_10594:
[----:B------:R-:W-:-:S05]  /*8ef0*/  HADD2.F32 R4, -RZ, R5.H0_H0 ;  /* 0x20000005ff047230 */ /* 0x000fca0000004100 */
[----:B------:R-:W-:-:S06]  /*8f00*/  FMUL.FTZ R4, R4, 1 ;  /* 0x3f80000004047820 */ /* 0x000fcc0000410000 */
[----:B------:R-:W0:Y:S02]  /*8f10*/  F2F.F64.F32 R4, R4 ;  /* 0x0000000400047310 */ /* 0x000e240000201800 */
[----:B0-----:R0:W-:Y:S01]  /*8f20*/  STG.E.64 desc[UR36][R2.64], R4 ;  /* 0x0000000402007986 */ /* 0x0011e2000c101b24 */
[----:B------:R-:W-:Y:S05]  /*8f30*/  BRA `(.L_x_10589) ;  /* 0x0000000800a87947 */ /* 0x000fea0003800000 */
.L_x_10584:
        /* <DEDUP_REMOVED lines=14> */
.L_x_10599:
        /* <DEDUP_REMOVED lines=18> */
.L_x_10602:
[----:B------:R-:W-:-:S04]  /*9140*/  SHF.R.U32.HI R5, RZ, 0x18, R5 ;  /* 0x00000018ff057819 */ /* 0x000fc80000011605 */
[----:B------:R-:W-:-:S07]  /*9150*/  LOP3.LUT R0, R0, 0x80, R5, 0xf8, !PT ;  /* 0x0000008000007812 */ /* 0x000fce00078ef805 */
.L_x_10601:
[----:B------:R-:W-:Y:S05]  /*9160*/  BSYNC.RECONVERGENT B0 ;  /* 0x0000000000007941 */ /* 0x000fea0003800200 */
.L_x_10600:
[----:B------:R0:W-:Y:S01]  /*9170*/  STG.E.U8 desc[UR36][R2.64], R0 ;  /* 0x0000000002007986 */ /* 0x0001e2000c101124 */
[----:B------:R-:W-:Y:S05]  /*9180*/  BRA `(.L_x_10589) ;  /* 0x0000000800147947 */ /* 0x000fea0003800000 */
.L_x_10598:
        /* <DEDUP_REMOVED lines=18> */
.L_x_10605:
[----:B------:R-:W-:-:S04]  /*92b0*/  SHF.R.U32.HI R5, RZ, 0x18, R5 ;  /* 0x00000018ff057819 */ /* 0x000fc80000011605 */
[----:B------:R-:W-:-:S07]  /*92c0*/  LOP3.LUT R0, R0, 0x80, R5, 0xf8, !PT ;  /* 0x0000008000007812 */ /* 0x000fce00078ef805 */
.L_x_10604:
[----:B------:R-:W-:Y:S05]  /*92d0*/  BSYNC.RECONVERGENT B0 ;  /* 0x0000000000007941 */ /* 0x000fea0003800200 */
.L_x_10603:
[----:B------:R0:W-:Y:S01]  /*92e0*/  STG.E.U8 desc[UR36][R2.64], R0 ;  /* 0x0000000002007986 */ /* 0x0001e2000c101124 */
[----:B------:R-:W-:Y:S05]  /*92f0*/  BRA `(.L_x_10589) ;  /* 0x0000000400b87947 */ /* 0x000fea0003800000 */
.L_x_10597:
        /* <DEDUP_REMOVED lines=22> */
.L_x_10607:
[----:B------:R-:W-:-:S06]  /*9460*/  HADD2.F32 R5, -RZ, R5.H0_H0 ;  /* 0x20000005ff057230 */ /* 0x000fcc0000004100 */
[----:B------:R-:W0:Y:S02]  /*9470*/  F2I.U64.TRUNC R4, R5 ;  /* 0x0000000500047311 */ /* 0x000e24000020d800 */
[----:B0-----:R0:W-:Y:S01]  /*9480*/  STG.E.64 desc[UR36][R2.64], R4 ;  /* 0x0000000402007986 */ /* 0x0011e2000c101b24 */
[----:B------:R-:W-:Y:S05]  /*9490*/  BRA `(.L_x_10589) ;  /* 0x0000000400507947 */ /* 0x000fea0003800000 */
.L_x_10606:
[----:B------:R-:W-:-:S06]  /*94a0*/  HADD2.F32 R5, -RZ, R5.H0_H0 ;  /* 0x20000005ff057230 */ /* 0x000fcc0000004100 */
[----:B------:R-:W0:Y:S02]  /*94b0*/  F2I.FTZ.U32.TRUNC.NTZ R5, R5 ;  /* 0x0000000500057305 */ /* 0x000e24000021f000 */
[----:B0-----:R0:W-:Y:S01]  /*94c0*/  STG.E desc[UR36][R2.64], R5 ;  /* 0x0000000502007986 */ /* 0x0011e2000c101924 */
[----:B------:R-:W-:Y:S05]  /*94d0*/  BRA `(.L_x_10589) ;  /* 0x0000000400407947 */ /* 0x000fea0003800000 */
.L_x_10596:
        /* <DEDUP_REMOVED lines=11> */
.L_x_10609:
[----:B------:R-:W-:Y:S01]  /*9590*/  HADD2.F32 R5, -RZ, R5.H0_H0 ;  /* 0x20000005ff057230 */ /* 0x000fe20000004100 */
[----:B------:R-:W-:-:S04]  /*95a0*/  CS2R R6, SRZ ;  /* 0x0000000000067805 */ /* 0x000fc8000001ff00 */
[----:B------:R-:W-:-:S06]  /*95b0*/  FMUL.FTZ R5, R5, 1 ;  /* 0x3f80000005057820 */ /* 0x000fcc0000410000 */
[----:B------:R-:W0:Y:S02]  /*95c0*/  F2F.F64.F32 R4, R5 ;  /* 0x0000000500047310 */ /* 0x000e240000201800 */
[----:B0-----:R0:W-:Y:S01]  /*95d0*/  STG.E.128 desc[UR36][R2.64], R4 ;  /* 0x0000000402007986 */ /* 0x0011e2000c101d24 */
[----:B------:R-:W-:Y:S05]  /*95e0*/  BRA `(.L_x_10589) ;  /* 0x0000000000fc7947 */ /* 0x000fea0003800000 */
.L_x_10608:
[----:B------:R-:W-:-:S09]  /*95f0*/  UISETP.NE.AND UP0, UPT, UR4, 0xf, UPT ;  /* 0x0000000f0400788c */ /* 0x000fd2000bf05270 */
[----:B------:R-:W-:Y:S05]  /*9600*/  BRA.U !UP0, `(.L_x_10610) ;  /* 0x0000000108e87547 */ /* 0x000fea000b800000 */
[----:B------:R-:W-:-:S09]  /*9610*/  UISETP.NE.AND UP0, UPT, UR4, 0x17, UPT ;  /* 0x000000170400788c */ /* 0x000fd2000bf05270 */
[----:B------:R-:W-:Y:S05]  /*9620*/  BRA.U !UP0, `(.L_x_10611) ;  /* 0x0000000108907547 */ /* 0x000fea000b800000 */
[----:B------:R-:W-:-:S09]  /*9630*/  UISETP.NE.AND UP0, UPT, UR4, 0x18, UPT ;  /* 0x000000180400788c */ /* 0x000fd2000bf05270 */
[----:B------:R-:W-:Y:S05]  /*9640*/  BRA.U !UP0, `(.L_x_10612) ;  /* 0x0000000108447547 */ /* 0x000fea000b800000 */
.L_x_10588:
        /* <DEDUP_REMOVED lines=16> */
.L_x_10613:
[----:B------:R-:W-:Y:S05]  /*9750*/  BRA `(.L_x_10589) ;  /* 0x0000000000a07947 */ /* 0x000fea0003800000 */
.L_x_10612:
        /* <DEDUP_REMOVED lines=13> */
.L_x_10615:
[----:B------:R-:W-:Y:S05]  /*9830*/  BSYNC.RECONVERGENT B0 ;  /* 0x0000000000007941 */ /* 0x000fea0003800200 */
.L_x_10614:
[----:B------:R-:W-:-:S05]  /*9840*/  LOP3.LUT R5, R0, 0x80, R5, 0xf8, !PT ;  /* 0x0000008000057812 */ /* 0x000fca00078ef805 */
[----:B------:R0:W-:Y:S01]  /*9850*/  STG.E.U8 desc[UR36][R2.64], R5 ;  /* 0x0000000502007986 */ /* 0x0001e2000c101124 */
[----:B------:R-:W-:Y:S05]  /*9860*/  BRA `(.L_x_10589) ;  /* 0x00000000005c7947 */ /* 0x000fea0003800000 */
.L_x_10611:
        /* <DEDUP_REMOVED lines=12> */
.L_x_10617:
[----:B------:R-:W-:Y:S01]  /*9930*/  IMAD.MOV.U32 R0, RZ, RZ, 0x7f ;  /* 0x0000007fff007424 */ /* 0x000fe200078e00ff */
[----:B------:R-:W-:-:S04]  /*9940*/  ISETP.GT.U32.AND P0, PT, R4, 0x7f800000, PT ;  /* 0x7f8000000400780c */ /* 0x000fc80003f04070 */
[----:B------:R-:W-:-:S09]  /*9950*/  SEL R0, R0, 0x7c, P0 ;  /* 0x0000007c00007807 */ /* 0x000fd20000000000 */
.L_x_10618:
[----:B------:R-:W-:Y:S05]  /*9960*/  BSYNC.RECONVERGENT B0 ;  /* 0x0000000000007941 */ /* 0x000fea0003800200 */
.L_x_10616:
[----:B------:R-:W-:-:S04]  /*9970*/  SHF.R.U32.HI R5, RZ, 0x18, R5 ;  /* 0x00000018ff057819 */ /* 0x000fc80000011605 */
[----:B------:R-:W-:-:S05]  /*9980*/  LOP3.LUT R5, R0, 0x80, R5, 0xf8, !PT ;  /* 0x0000008000057812 */ /* 0x000fca00078ef805 */
[----:B------:R0:W-:Y:S01]  /*9990*/  STG.E.U8 desc[UR36][R2.64], R5 ;  /* 0x0000000502007986 */ /* 0x0001e2000c101124 */
[----:B------:R-:W-:Y:S05]  /*99a0*/  BRA `(.L_x_10589) ;  /* 0x00000000000c7947 */ /* 0x000fea0003800000 */
.L_x_10610:
[----:B------:R-:W-:-:S05]  /*99b0*/  HADD2.F32 R0, -RZ, R5.H0_H0 ;  /* 0x20000005ff007230 */ /* 0x000fca0000004100 */
[----:B------:R-:W-:-:S05]  /*99c0*/  F2FP.BF16.F32.PACK_AB R0, RZ, R0 ;  /* 0x00000000ff00723e */ /* 0x000fca00000010ff */
[----:B------:R0:W-:Y:S02]  /*99d0*/  STG.E.U16 desc[UR36][R2.64], R0 ;  /* 0x0000000002007986 */ /* 0x0001e4000c101524 */
.L_x_10589:
[----:B------:R-:W-:-:S07]  /*99e0*/  VIADD R17, R17, 0x80 ;  /* 0x0000008011117836 */ /* 0x000fce0000000000 */
.L_x_10549:
[----:B------:R-:W-:Y:S05]  /*99f0*/  BSYNC.RECONVERGENT B6 ;  /* 0x0000000000067941 */ /* 0x000fea0003800200 */
.L_x_10548:
        /* <DEDUP_REMOVED lines=306> */
.L_x_10619:
        /* <DEDUP_REMOVED lines=21> */
.L_x_10623:
[----:B------:R-:W2:Y:S02]  /*ae70*/  LDG.E.U8 R2, desc[UR36][R2.64] ;  /* 0x0000002402027981 */ /* 0x000ea4000c1e1100 */
[----:B--2---:R-:W-:-:S04]  /*ae80*/  I2FP.F32.U32 R0, R2 ;  /* 0x0000000200007245 */ /* 0x004fc80000201000 */
[----:B------:R-:W-:-:S04]  /*ae90*/  F2FP.F16.F32.PACK_AB R0, RZ, R0 ;  /* 0x00000000ff00723e */ /* 0x000fc800000000ff */
[----:B------:R-:W-:Y:S01]  /*aea0*/  PRMT R5, R0, 0x7610, R5 ;  /* 0x0000761000057816 */ /* 0x000fe20000000005 */
[----:B------:R-:W-:Y:S06]  /*aeb0*/  BRA `(.L_x_10625) ;  /* 0x0000000c00b07947 */ /* 0x000fec0003800000 */
.L_x_10622:
        /* <DEDUP_REMOVED lines=11> */
.L_x_10627:
[----:B------:R-:W2:Y:S02]  /*af70*/  LDG.E R2, desc[UR36][R2.64] ;  /* 0x0000002402027981 */ /* 0x000ea4000c1e1900 */
[----:B--2---:R-:W-:-:S04]  /*af80*/  I2FP.F32.S32 R0, R2 ;  /* 0x0000000200007245 */ /* 0x004fc80000201400 */
[----:B------:R-:W-:-:S04]  /*af90*/  F2FP.F16.F32.PACK_AB R0, RZ, R0 ;  /* 0x00000000ff00723e */ /* 0x000fc800000000ff */
[----:B------:R-:W-:Y:S01]  /*afa0*/  PRMT R5, R0, 0x7610, R5 ;  /* 0x0000761000057816 */ /* 0x000fe20000000005 */
[----:B------:R-:W-:Y:S06]  /*afb0*/  BRA `(.L_x_10625) ;  /* 0x0000000c00707947 */ /* 0x000fec0003800000 */
.L_x_10626:
[----:B------:R-:W2:Y:S02]  /*afc0*/  LDG.E.U16 R2, desc[UR36][R2.64] ;  /* 0x0000002402027981 */ /* 0x000ea4000c1e1500 */
[----:B--2---:R-:W0:Y:S02]  /*afd0*/  I2F.S16 R0, R2 ;  /* 0x0000000200007306 */ /* 0x004e240000101400 */
[----:B0-----:R-:W-:-:S04]  /*afe0*/  F2FP.F16.F32.PACK_AB R0, RZ, R0 ;  /* 0x00000000ff00723e */ /* 0x001fc800000000ff */
[----:B------:R-:W-:Y:S01]  /*aff0*/  PRMT R5, R0, 0x7610, R5 ;  /* 0x0000761000057816 */ /* 0x000fe20000000005 */
[----:B------:R-:W-:Y:S06]  /*b000*/  BRA `(.L_x_10625) ;  /* 0x0000000c005c7947 */ /* 0x000fec0003800000 */
.L_x_10621:
        /* <DEDUP_REMOVED lines=9> */
.L_x_10629:
[----:B------:R1:W5:Y:S01]  /*b0a0*/  LDG.E.U16 R5, desc[UR36][R2.64] ;  /* 0x0000002402057981 */ /* 0x000362000c1e1500 */
[----:B------:R-:W-:Y:S05]  /*b0b0*/  BRA `(.L_x_10625) ;  /* 0x0000000c00307947 */ /* 0x000fea0003800000 */
.L_x_10628:
        /* <DEDUP_REMOVED lines=9> */
.L_x_10631:
[----:B------:R0:W5:Y:S01]  /*b150*/  LDG.E.U16 R5, desc[UR36][R2.64] ;  /* 0x0000002402057981 */ /* 0x000162000c1e1500 */
[----:B------:R-:W-:Y:S05]  /*b160*/  BRA `(.L_x_10625) ;  /* 0x0000000c00047947 */ /* 0x000fea0003800000 */
.L_x_10630:
        /* <DEDUP_REMOVED lines=9> */
.L_x_10620:
        /* <DEDUP_REMOVED lines=14> */
.L_x_10634:
        /* <DEDUP_REMOVED lines=9> */
.L_x_10633:
        /* <DEDUP_REMOVED lines=26> */
.L_x_10636:
        /* <DEDUP_REMOVED lines=14> */
.L_x_10635:
[----:B------:R-:W2:Y:S02]  /*b5f0*/  LDG.E.U16 R0, desc[UR36][R2.64] ;  /* 0x0000002402007981 */ /* 0x000ea4000c1e1500 */
[----:B--2---:R-:W-:-:S04]  /*b600*/  SHF.L.U32 R0, R0, 0x10, RZ ;  /* 0x0000001000007819 */ /* 0x004fc800000006ff */
[----:B------:R-:W-:-:S04]  /*b610*/  F2FP.F16.F32.PACK_AB R0, RZ, R0 ;  /* 0x00000000ff00723e */ /* 0x000fc800000000ff */
[----:B------:R-:W-:Y:S01]  /*b620*/  PRMT R5, R0, 0x7610, R5 ;  /* 0x0000761000057816 */ /* 0x000fe20000000005 */
[----:B------:R-:W-:Y:S06]  /*b630*/  BRA `(.L_x_10625) ;  /* 0x0000000400d07947 */ /* 0x000fec0003800000 */
.L_x_10632:
        /* <DEDUP_REMOVED lines=13> */
.L_x_10639:
        /* <DEDUP_REMOVED lines=21> */
.L_x_10643:
[----:B------:R-:W-:Y:S05]  /*b860*/  BSYNC.RECONVERGENT B1 ;  /* 0x0000000000017941 */ /* 0x000fea0003800200 */
.L_x_10642:
[----:B------:R-:W-:Y:S01]  /*b870*/  IMAD.SHL.U32 R0, R0, 0x100000, RZ ;  /* 0x0010000000007824 */ /* 0x000fe200078e00ff */
[----:B------:R-:W-:-:S04]  /*b880*/  LEA R2, R2, 0x3b800000, 0x17 ;  /* 0x3b80000002027811 */ /* 0x000fc800078eb8ff */
[----:B------:R-:W-:-:S07]  /*b890*/  LOP3.LUT R0, R2, R0, R7, 0xfe, !PT ;  /* 0x0000000002007212 */ /* 0x000fce00078efe07 */
.L_x_10641:
[----:B------:R-:W-:Y:S05]  /*b8a0*/  BSYNC.RECONVERGENT B0 ;  /* 0x0000000000007941 */ /* 0x000fea0003800200 */
.L_x_10640:
[----:B------:R-:W-:-:S04]  /*b8b0*/  F2FP.F16.F32.PACK_AB R0, RZ, R0 ;  /* 0x00000000ff00723e */ /* 0x000fc800000000ff */
[----:B------:R-:W-:Y:S01]  /*b8c0*/  PRMT R5, R0, 0x7610, R5 ;  /* 0x0000761000057816 */ /* 0x000fe20000000005 */
[----:B------:R-:W-:Y:S06]  /*b8d0*/  BRA `(.L_x_10625) ;  /* 0x0000000400287947 */ /* 0x000fec0003800000 */
.L_x_10638:
        /* <DEDUP_REMOVED lines=21> */
.L_x_10647:
[----:B------:R-:W-:Y:S05]  /*ba30*/  BSYNC.RECONVERGENT B1 ;  /* 0x0000000000017941 */ /* 0x000fea0003800200 */
.L_x_10646:
[----:B------:R-:W-:Y:S01]  /*ba40*/  IMAD.SHL.U32 R0, R0, 0x200000, RZ ;  /* 0x0020000000007824 */ /* 0x000fe200078e00ff */
[----:B------:R-:W-:-:S04]  /*ba50*/  LEA R2, R2, 0x37800000, 0x17 ;  /* 0x3780000002027811 */ /* 0x000fc800078eb8ff */
[----:B------:R-:W-:-:S07]  /*ba60*/  LOP3.LUT R0, R2, R0, R7, 0xfe, !PT ;  /* 0x0000000002007212 */ /* 0x000fce00078efe07 */
.L_x_10645:
[----:B------:R-:W-:Y:S05]  /*ba70*/  BSYNC.RECONVERGENT B0 ;  /* 0x0000000000007941 */ /* 0x000fea0003800200 */
.L_x_10644:
[----:B------:R-:W-:-:S04]  /*ba80*/  F2FP.F16.F32.PACK_AB R0, RZ, R0 ;  /* 0x00000000ff00723e */ /* 0x000fc800000000ff */
[----:B------:R-:W-:Y:S01]  /*ba90*/  PRMT R5, R0, 0x7610, R5 ;  /* 0x0000761000057816 */ /* 0x000fe20000000005 */
[----:B------:R-:W-:Y:S06]  /*baa0*/  BRA `(.L_x_10625) ;  /* 0x0000000000b47947 */ /* 0x000fec0003800000 */
.L_x_10637:
        /* <DEDUP_REMOVED lines=14> */
.L_x_10651:
[----:B------:R-:W-:Y:S05]  /*bb90*/  BSYNC.RECONVERGENT B0 ;  /* 0x0000000000007941 */ /* 0x000fea0003800200 */
.L_x_10650:
[----:B------:R-:W-:-:S04]  /*bba0*/  F2FP.F16.F32.PACK_AB R0, RZ, R0 ;  /* 0x00000000ff00723e */ /* 0x000fc800000000ff */
[----:B------:R-:W-:Y:S01]  /*bbb0*/  PRMT R5, R0, 0x7610, R5 ;  /* 0x0000761000057816 */ /* 0x000fe20000000005 */
[----:B------:R-:W-:Y:S06]  /*bbc0*/  BRA `(.L_x_10625) ;  /* 0x00000000006c7947 */ /* 0x000fec0003800000 */
.L_x_10624:
        /* <DEDUP_REMOVED lines=16> */
.L_x_10652:
[----:B------:R-:W-:Y:S01]  /*bcd0*/  PRMT R5, RZ, 0x7610, R5 ;  /* 0x00007610ff057816 */ /* 0x000fe20000000005 */
[----:B------:R-:W-:Y:S06]  /*bce0*/  BRA `(.L_x_10625) ;  /* 0x0000000000247947 */ /* 0x000fec0003800000 */
.L_x_10649:
[----:B------:R-:W2:Y:S02]  /*bcf0*/  LDG.E.64 R2, desc[UR36][R2.64] ;  /* 0x0000002402027981 */ /* 0x000ea4000c1e1b00 */
[----:B--2---:R-:W0:Y:S02]  /*bd00*/  I2F.U64 R0, R2 ;  /* 0x0000000200007312 */ /* 0x004e240000301000 */
[----:B0-----:R-:W-:-:S04]  /*bd10*/  F2FP.F16.F32.PACK_AB R0, RZ, R0 ;  /* 0x00000000ff00723e */ /* 0x001fc800000000ff */
[----:B------:R-:W-:Y:S01]  /*bd20*/  PRMT R5, R0, 0x7610, R5 ;  /* 0x0000761000057816 */ /* 0x000fe20000000005 */
[----:B------:R-:W-:Y:S06]  /*bd30*/  BRA `(.L_x_10625) ;  /* 0x0000000000107947 */ /* 0x000fec0003800000 */
.L_x_10648:
[----:B------:R-:W2:Y:S02]  /*bd40*/  LDG.E R2, desc[UR36][R2.64] ;  /* 0x0000002402027981 */ /* 0x000ea4000c1e1900 */
[----:B--2---:R-:W-:-:S04]  /*bd50*/  I2FP.F32.U32 R0, R2 ;  /* 0x0000000200007245 */ /* 0x004fc80000201000 */
[----:B------:R-:W-:-:S04]  /*bd60*/  F2FP.F16.F32.PACK_AB R0, RZ, R0 ;  /* 0x00000000ff00723e */ /* 0x000fc800000000ff */
[----:B------:R-:W-:-:S07]  /*bd70*/  PRMT R5, R0, 0x7610, R5 ;  /* 0x0000761000057816 */ /* 0x000fce0000000005 */
.L_x_10625:
[----:B-----5:R-:W-:Y:S01]  /*bd80*/  HADD2.F32 R0, -RZ, R5.H0_H0 ;  /* 0x20000005ff007230 */ /* 0x020fe20000004100 */
[----:B------:R-:W-:-:S04]  /*bd90*/  UPRMT UR4, UR41, 0x9910, URZ ;  /* 0x0000991029047896 */ /* 0x000fc800080000ff */
[----:B------:R-:W-:Y:S01]  /*bda0*/  FSETP.NAN.FTZ.AND P0, PT, |R0|, |R0|, PT ;  /* 0x400000000000720b */ /* 0x000fe20003f18200 */
[----:B------:R-:W-:-:S12]  /*bdb0*/  UISETP.GT.AND UP0, UPT, UR4, 0x9, UPT ;  /* 0x000000090400788c */ /* 0x000fd8000bf04270 */
[----:B01----:R-:W0:Y:S02]  /*bdc0*/  @!P0 LDC.U16 R2, c[0x0][0x590] ;  /* 0x00016400ff028b82 */ /* 0x003e240000000400 */
[----:B0-----:R-:W-:-:S05]  /*bdd0*/  @!P0 HADD2.F32 R3, -RZ, R2.H0_H0 ;  /* 0x20000002ff038230 */ /* 0x001fca0000004100 */
[----:B------:R-:W-:-:S04]  /*bde0*/  @!P0 FMNMX.FTZ R0, R3, R0, !PT ;  /* 0x0000000003008209 */ /* 0x000fc80007810000 */
        /* <DEDUP_REMOVED lines=15> */
.L_x_10656:
[----:B------:R-:W-:-:S06]  /*bee0*/  HADD2.F32 R3, -RZ, R5.H0_H0 ;  /* 0x20000005ff037230 */ /* 0x000fcc0000004100 */
[----:B------:R-:W0:Y:S02]  /*bef0*/  F2I.S64.TRUNC R2, R3 ;  /* 0x0000000300027311 */ /* 0x000e24000020d900 */
[----:B0-----:R-:W-:Y:S01]  /*bf00*/  STG.E.U8 desc[UR36][R16.64], R2 ;  /* 0x0000000210007986 */ /* 0x001fe2000c101124 */
[----:B------:R-:W-:Y:S05]  /*bf10*/  EXIT ;  /* 0x000000000000794d */ /* 0x000fea0003800000 */
.L_x_10655:
        /* <DEDUP_REMOVED lines=10> */
.L_x_10659:
[----:B------:R-:W-:-:S06]  /*bfc0*/  HADD2.F32 R5, -RZ, R5.H0_H0 ;  /* 0x20000005ff057230 */ /* 0x000fcc0000004100 */
[----:B------:R-:W0:Y:S02]  /*bfd0*/  F2I.FTZ.TRUNC.NTZ R5, R5 ;  /* 0x0000000500057305 */ /* 0x000e24000021f100 */
[----:B0-----:R-:W-:Y:S01]  /*bfe0*/  STG.E desc[UR36][R16.64], R5 ;  /* 0x0000000510007986 */ /* 0x001fe2000c101924 */
[----:B------:R-:W-:Y:S05]  /*bff0*/  EXIT ;  /* 0x000000000000794d */ /* 0x000fea0003800000 */
.L_x_10658:
[----:B------:R-:W-:-:S06]  /*c000*/  HADD2.F32 R5, -RZ, R5.H0_H0 ;  /* 0x20000005ff057230 */ /* 0x000fcc0000004100 */
[----:B------:R-:W0:Y:S02]  /*c010*/  F2I.FTZ.TRUNC.NTZ R5, R5 ;  /* 0x0000000500057305 */ /* 0x000e24000021f100 */
[----:B0-----:R-:W-:Y:S01]  /*c020*/  STG.E.U16 desc[UR36][R16.64], R5 ;  /* 0x0000000510007986 */ /* 0x001fe2000c101524 */
[----:B------:R-:W-:Y:S05]  /*c030*/  EXIT ;  /* 0x000000000000794d */ /* 0x000fea0003800000 */
.L_x_10654:
        /* <DEDUP_REMOVED lines=9> */
.L_x_10661:
[----:B------:R-:W-:Y:S01]  /*c0d0*/  STG.E.U16 desc[UR36][R16.64], R5 ;  /* 0x0000000510007986 */ /* 0x000fe2000c101524 */
[----:B------:R-:W-:Y:S05]  /*c0e0*/  EXIT ;  /* 0x000000000000794d */ /* 0x000fea0003800000 */
.L_x_10660:
        /* <DEDUP_REMOVED lines=10> */
.L_x_10663:
[----:B------:R-:W-:-:S05]  /*c190*/  HADD2.F32 R0, -RZ, R5.H0_H0 ;  /* 0x20000005ff007230 */ /* 0x000fca0000004100 */
[----:B------:R-:W-:-:S04]  /*c1a0*/  F2FP.F16.F32.PACK_AB R0, RZ, R0 ;  /* 0x00000000ff00723e */ /* 0x000fc800000000ff */
[----:B------:R-:W-:-:S05]  /*c1b0*/  PRMT R0, R0, 0x5410, RZ ;  /* 0x0000541000007816 */ /* 0x000fca00000000ff */
[----:B------:R-:W-:Y:S01]  /*c1c0*/  STG.E desc[UR36][R16.64], R0 ;  /* 0x0000000010007986 */ /* 0x000fe2000c101924 */
[----:B------:R-:W-:Y:S05]  /*c1d0*/  EXIT ;  /* 0x000000000000794d */ /* 0x000fea0003800000 */
.L_x_10662:
[----:B------:R-:W-:-:S05]  /*c1e0*/  HADD2.F32 R2, -RZ, R5.H0_H0 ;  /* 0x20000005ff027230 */ /* 0x000fca0000004100 */
[----:B------:R-:W-:-:S06]  /*c1f0*/  FMUL.FTZ R2, R2, 1 ;  /* 0x3f80000002027820 */ /* 0x000fcc0000410000 */
[----:B------:R-:W0:Y:S02]  /*c200*/  F2F.F64.F32 R2, R2 ;  /* 0x0000000200027310 */ /* 0x000e240000201800 */
[----:B0-----:R-:W-:Y:S01]  /*c210*/  STG.E.64 desc[UR36][R16.64], R2 ;  /* 0x0000000210007986 */ /* 0x001fe2000c101b24 */
[----:B------:R-:W-:Y:S05]  /*c220*/  EXIT ;  /* 0x000000000000794d */ /* 0x000fea0003800000 */
.L_x_10653:
        /* <DEDUP_REMOVED lines=14> */
.L_x_10667:
        /* <DEDUP_REMOVED lines=17> */
.L_x_10670:
[----:B------:R-:W-:-:S04]  /*c420*/  SHF.R.U32.HI R3, RZ, 0x18, R3 ;  /* 0x00000018ff037819 */ /* 0x000fc80000011603 */
[----:B------:R-:W-:-:S04]  /*c430*/  LOP3.LUT R0, R0, 0x80, R3, 0xf8, !PT ;  /* 0x0000008000007812 */ /* 0x000fc800078ef803 */
[----:B------:R-:W-:-:S07]  /*c440*/  PRMT R8, R0, 0x7610, R8 ;  /* 0x0000761000087816 */ /* 0x000fce0000000008 */
.L_x_10669:
[----:B------:R-:W-:Y:S05]  /*c450*/  BSYNC.RECONVERGENT B0 ;  /* 0x0000000000007941 */ /* 0x000fea0003800200 */
.L_x_10668:
[----:B------:R-:W-:Y:S01]  /*c460*/  STG.E.U8 desc[UR36][R16.64], R8 ;  /* 0x0000000810007986 */ /* 0x000fe2000c101124 */
[----:B------:R-:W-:Y:S05]  /*c470*/  EXIT ;  /* 0x000000000000794d */ /* 0x000fea0003800000 */
.L_x_10666:
        /* <DEDUP_REMOVED lines=17> */
.L_x_10673:
[----:B------:R-:W-:-:S04]  /*c590*/  SHF.R.U32.HI R3, RZ, 0x18, R3 ;  /* 0x00000018ff037819 */ /* 0x000fc80000011603 */
[----:B------:R-:W-:-:S04]  /*c5a0*/  LOP3.LUT R0, R0, 0x80, R3, 0xf8, !PT ;  /* 0x0000008000007812 */ /* 0x000fc800078ef803 */
[----:B------:R-:W-:-:S07]  /*c5b0*/  PRMT R8, R0, 0x7610, R8 ;  /* 0x0000761000087816 */ /* 0x000fce0000000008 */
.L_x_10672:
[----:B------:R-:W-:Y:S05]  /*c5c0*/  BSYNC.RECONVERGENT B0 ;  /* 0x0000000000007941 */ /* 0x000fea0003800200 */
.L_x_10671:
[----:B------:R-:W-:Y:S01]  /*c5d0*/  STG.E.U8 desc[UR36][R16.64], R8 ;  /* 0x0000000810007986 */ /* 0x000fe2000c101124 */
[----:B------:R-:W-:Y:S05]  /*c5e0*/  EXIT ;  /* 0x000000000000794d */ /* 0x000fea0003800000 */
.L_x_10665:
        /* <DEDUP_REMOVED lines=22> */
.L_x_10675:
[----:B------:R-:W-:-:S06]  /*c750*/  HADD2.F32 R2, -RZ, R5.H0_H0 ;  /* 0x20000005ff027230 */ /* 0x000fcc0000004100 */
[----:B------:R-:W0:Y:S02]  /*c760*/  F2I.U64.TRUNC R2, R2 ;  /* 0x0000000200027311 */ /* 0x000e24000020d800 */
[----:B0-----:R-:W-:Y:S01]  /*c770*/  STG.E.64 desc[UR36][R16.64], R2 ;  /* 0x0000000210007986 */ /* 0x001fe2000c101b24 */
[----:B------:R-:W-:Y:S05]  /*c780*/  EXIT ;  /* 0x000000000000794d */ /* 0x000fea0003800000 */
.L_x_10674:
[----:B------:R-:W-:-:S06]  /*c790*/  HADD2.F32 R5, -RZ, R5.H0_H0 ;  /* 0x20000005ff057230 */ /* 0x000fcc0000004100 */
[----:B------:R-:W0:Y:S02]  /*c7a0*/  F2I.FTZ.U32.TRUNC.NTZ R5, R5 ;  /* 0x0000000500057305 */ /* 0x000e24000021f000 */
[----:B0-----:R-:W-:Y:S01]  /*c7b0*/  STG.E desc[UR36][R16.64], R5 ;  /* 0x0000000510007986 */ /* 0x001fe2000c101924 */
[----:B------:R-:W-:Y:S05]  /*c7c0*/  EXIT ;  /* 0x000000000000794d */ /* 0x000fea0003800000 */
.L_x_10664:
        /* <DEDUP_REMOVED lines=11> */
.L_x_10677:
[----:B------:R-:W-:Y:S01]  /*c880*/  HADD2.F32 R5, -RZ, R5.H0_H0 ;  /* 0x20000005ff057230 */ /* 0x000fe20000004100 */
[----:B------:R-:W-:-:S04]  /*c890*/  CS2R R6, SRZ ;  /* 0x0000000000067805 */ /* 0x000fc8000001ff00 */
[----:B------:R-:W-:-:S06]  /*c8a0*/  FMUL.FTZ R5, R5, 1 ;  /* 0x3f80000005057820 */ /* 0x000fcc0000410000 */
[----:B------:R-:W0:Y:S02]  /*c8b0*/  F2F.F64.F32 R4, R5 ;  /* 0x0000000500047310 */ /* 0x000e240000201800 */
[----:B0-----:R-:W-:Y:S01]  /*c8c0*/  STG.E.128 desc[UR36][R16.64], R4 ;  /* 0x0000000410007986 */ /* 0x001fe2000c101d24 */
[----:B------:R-:W-:Y:S05]  /*c8d0*/  EXIT ;  /* 0x000000000000794d */ /* 0x000fea0003800000 */
.L_x_10676:
[----:B------:R-:W-:-:S09]  /*c8e0*/  UISETP.NE.AND UP0, UPT, UR4, 0xf, UPT ;  /* 0x0000000f0400788c */ /* 0x000fd2000bf05270 */
[----:B------:R-:W-:Y:S05]  /*c8f0*/  BRA.U !UP0, `(.L_x_10678) ;  /* 0x0000000108e87547 */ /* 0x000fea000b800000 */
[----:B------:R-:W-:-:S09]  /*c900*/  UISETP.NE.AND UP0, UPT, UR4, 0x17, UPT ;  /* 0x000000170400788c */ /* 0x000fd2000bf05270 */
[----:B------:R-:W-:Y:S05]  /*c910*/  BRA.U !UP0, `(.L_x_10679) ;  /* 0x0000000108907547 */ /* 0x000fea000b800000 */
[----:B------:R-:W-:-:S09]  /*c920*/  UISETP.NE.AND UP0, UPT, UR4, 0x18, UPT ;  /* 0x000000180400788c */ /* 0x000fd2000bf05270 */
[----:B------:R-:W-:Y:S05]  /*c930*/  BRA.U !UP0, `(.L_x_10680) ;  /* 0x0000000108447547 */ /* 0x000fea000b800000 */
.L_x_10657:
        /* <DEDUP_REMOVED lines=16> */
.L_x_10681:
[----:B------:R-:W-:Y:S05]  /*ca40*/  EXIT ;  /* 0x000000000000794d */ /* 0x000fea0003800000 */
.L_x_10680:
        /* <DEDUP_REMOVED lines=13> */
.L_x_10683:
[----:B------:R-:W-:Y:S05]  /*cb20*/  BSYNC.RECONVERGENT B0 ;  /* 0x0000000000007941 */ /* 0x000fea0003800200 */
.L_x_10682:
[----:B------:R-:W-:-:S05]  /*cb30*/  LOP3.LUT R3, R0, 0x80, R3, 0xf8, !PT ;  /* 0x0000008000037812 */ /* 0x000fca00078ef803 */
[----:B------:R-:W-:Y:S01]  /*cb40*/  STG.E.U8 desc[UR36][R16.64], R3 ;  /* 0x0000000310007986 */ /* 0x000fe2000c101124 */
[----:B------:R-:W-:Y:S05]  /*cb50*/  EXIT ;  /* 0x000000000000794d */ /* 0x000fea0003800000 */
.L_x_10679:
        /* <DEDUP_REMOVED lines=12> */
.L_x_10685:
[----:B------:R-:W-:Y:S01]  /*cc20*/  IMAD.MOV.U32 R0, RZ, RZ, 0x7f ;  /* 0x0000007fff007424 */ /* 0x000fe200078e00ff */
[----:B------:R-:W-:-:S04]  /*cc30*/  ISETP.GT.U32.AND P0, PT, R2, 0x7f800000, PT ;  /* 0x7f8000000200780c */ /* 0x000fc80003f04070 */
[----:B------:R-:W-:-:S09]  /*cc40*/  SEL R0, R0, 0x7c, P0 ;  /* 0x0000007c00007807 */ /* 0x000fd20000000000 */
.L_x_10686:
[----:B------:R-:W-:Y:S05]  /*cc50*/  BSYNC.RECONVERGENT B0 ;  /* 0x0000000000007941 */ /* 0x000fea0003800200 */
.L_x_10684:
[----:B------:R-:W-:-:S04]  /*cc60*/  SHF.R.U32.HI R3, RZ, 0x18, R3 ;  /* 0x00000018ff037819 */ /* 0x000fc80000011603 */
[----:B------:R-:W-:-:S05]  /*cc70*/  LOP3.LUT R3, R0, 0x80, R3, 0xf8, !PT ;  /* 0x0000008000037812 */ /* 0x000fca00078ef803 */
[----:B------:R-:W-:Y:S01]  /*cc80*/  STG.E.U8 desc[UR36][R16.64], R3 ;  /* 0x0000000310007986 */ /* 0x000fe2000c101124 */
[----:B------:R-:W-:Y:S05]  /*cc90*/  EXIT ;  /* 0x000000000000794d */ /* 0x000fea0003800000 */
.L_x_10678:
[----:B------:R-:W-:-:S05]  /*cca0*/  HADD2.F32 R0, -RZ, R5.H0_H0 ;  /* 0x20000005ff007230 */ /* 0x000fca0000004100 */
[----:B------:R-:W-:-:S05]  /*ccb0*/  F2FP.BF16.F32.PACK_AB R0, RZ, R0 ;  /* 0x00000000ff00723e */ /* 0x000fca00000010ff */
[----:B------:R-:W-:Y:S01]  /*ccc0*/  STG.E.U16 desc[UR36][R16.64], R0 ;  /* 0x0000000010007986 */ /* 0x000fe2000c101524 */
[----:B------:R-:W-:Y:S05]  /*ccd0*/  EXIT ;  /* 0x000000000000794d */ /* 0x000fea0003800000 */
.L_x_10687:
        /* <DEDUP_REMOVED lines=10> */
.L_x_37076:


//--------------------- .text._ZN2at6native27unrolled_elementwise_kernelIZZZNS0_21clamp_min_kernel_cudaERNS_18TensorIteratorBaseERKN3c106ScalarEENKUlvE_clEvENKUlvE6_clEvEUlNS4_4HalfEE_St5arrayIPcLm2EELi4E23TrivialOffsetCalculatorILi1EjESG_NS0_6memory12LoadWithCastILi1EEENSH_13StoreWithCastILi1EEEEEviT_T0_T2_T3_T4_T5_ --------------------------
	.section	.text._ZN2at6native27unrolled_elementwise_kernelIZZZNS0_21clamp_min_kernel_cudaERNS_18TensorIteratorBaseERKN3c106ScalarEENKUlvE_clEvENKUlvE6_clEvEUlNS4_4HalfEE_St5arrayIPcLm2EELi4E23TrivialOffsetCalculatorILi1EjESG_NS0_6memory12LoadWithCastILi1EEENSH_13StoreWithCastILi1EEEEEviT_T0_T2_T3_T4_T5_,"ax",@progbits
	.align	128
        .global         _ZN2at6native27unrolled_elementwise_kernelIZZZNS0_21clamp_min_kernel_cudaERNS_18TensorIteratorBaseERKN3c106ScalarEENKUlvE_clEvENKUlvE6_clEvEUlNS4_4HalfEE_St5arrayIPcLm2EELi4E23TrivialOffsetCalculatorILi1EjESG_NS0_6memory12LoadWithCastILi1EEENSH_13StoreWithCastILi1EEEEEviT_T0_T2_T3_T4_T5_
        .type           _ZN2at6native27unrolled_elementwise_kernelIZZZNS0_21clamp_min_kernel_cudaERNS_18TensorIteratorBaseERKN3c106ScalarEENKUlvE_clEvENKUlvE6_clEvEUlNS4_4HalfEE_St5arrayIPcLm2EELi4E23TrivialOffsetCalculatorILi1EjESG_NS0_6memory12LoadWithCastILi1EEENSH_13StoreWithCastILi1EEEEEviT_T0_T2_T3_T4_T5_,@function
        .size           _ZN2at6native27unrolled_elementwise_kernelIZZZNS0_21clamp_min_kernel_cudaERNS_18TensorIteratorBaseERKN3c106ScalarEENKUlvE_clEvENKUlvE6_clEvEUlNS4_4HalfEE_St5arrayIPcLm2EELi4E23TrivialOffsetCalculatorILi1EjESG_NS0_6memory12LoadWithCastILi1EEENSH_13StoreWithCastILi1EEEEEviT_T0_T2_T3_T4_T5_,(.L_x_37077 - _ZN2at6native27unrolled_elementwise_kernelIZZZNS0_21clamp_min_kernel_cudaERNS_18TensorIteratorBaseERKN3c106ScalarEENKUlvE_clEvENKUlvE6_clEvEUlNS4_4HalfEE_St5arrayIPcLm2EELi4E23TrivialOffsetCalculatorILi1EjESG_NS0_6memory12LoadWithCastILi1EEENSH_13StoreWithCastILi1EEEEEviT_T0_T2_T3_T4_T5_)
        .other          _ZN2at6native27unrolled_elementwise_kernelIZZZNS0_21clamp_min_kernel_cudaERNS_18TensorIteratorBaseERKN3c106ScalarEENKUlvE_clEvENKUlvE6_clEvEUlNS4_4HalfEE_St5arrayIPcLm2EELi4E23TrivialOffsetCalculatorILi1EjESG_NS0_6memory12LoadWithCastILi1EEENSH_13StoreWithCastILi1EEEEEviT_T0_T2_T3_T4_T5_,@"STO_CUDA_ENTRY STV_DEFAULT"
_ZN2at6native27unrolled_elementwise_kernelIZZZNS0_21clamp_min_kernel_cudaERNS_18TensorIteratorBaseERKN3c106ScalarEENKUlvE_clEvENKUlvE6_clEvEUlNS4_4HalfEE_St5arrayIPcLm2EELi4E23TrivialOffsetCalculatorILi1EjESG_NS0_6memory12LoadWithCastILi1EEENSH_13StoreWithCastILi1EEEEEviT_T0_T2_T3_T4_T5_:
.text._ZN2at6native27unrolled_elementwise_kernelIZZZNS0_21clamp_min_kernel_cudaERNS_18TensorIteratorBaseERKN3c106ScalarEENKUlvE_clEvENKUlvE6_clEvEUlNS4_4HalfEE_St5arrayIPcLm2EELi4E23TrivialOffsetCalculatorILi1EjESG_NS0_6memory12LoadWithCastILi1EEENSH_13StoreWithCastILi1EEEEEviT_T0_T2_T3_T4_T5_:
        /* <DEDUP_REMOVED lines=34> */
.L_x_10693:
[----:B------:R-:W2:Y:S02]  /*0220*/  LDG.E.U8 R4, desc[UR36][R4.64] ;  /* 0x0000002404047981 */ /* 0x000ea4000c1e1100 */
[----:B--2---:R-:W-:-:S04]  /*0230*/  I2FP.F32.U32 R0, R4 ;  /* 0x0000000400007245 */ /* 0x004fc80000201000 */
[----:B------:R-:W-:-:S04]  /*0240*/  F2FP.F16.F32.PACK_AB R0, RZ, R0 ;  /* 0x00000000ff00723e */ /* 0x000fc800000000ff */
[----:B------:R-:W-:Y:S01]  /*0250*/  PRMT R24, R0, 0x7610, R24 ;  /* 0x0000761000187816 */ /* 0x000fe20000000018 */
[----:B------:R-:W-:Y:S06]  /*0260*/  BRA `(.L_x_10695) ;  /* 0x0000000c00b87947 */ /* 0x000fec0003800000 */
.L_x_10692:
        /* <DEDUP_REMOVED lines=11> */
.L_x_10697:
[----:B------:R-:W2:Y:S02]  /*0320*/  LDG.E R4, desc[UR36][R4.64] ;  /* 0x0000002404047981 */ /* 0x000ea4000c1e1900 */
[----:B--2---:R-:W-:-:S04]  /*0330*/  I2FP.F32.S32 R0, R4 ;  /* 0x0000000400007245 */ /* 0x004fc80000201400 */
[----:B------:R-:W-:-:S04]  /*0340*/  F2FP.F16.F32.PACK_AB R0, RZ, R0 ;  /* 0x00000000ff00723e */ /* 0x000fc800000000ff */
[----:B------:R-:W-:Y:S01]  /*0350*/  PRMT R24, R0, 0x7610, R24 ;  /* 0x0000761000187816 */ /* 0x000fe20000000018 */
[----:B------:R-:W-:Y:S06]  /*0360*/  BRA `(.L_x_10695) ;  /* 0x0000000c00787947 */ /* 0x000fec0003800000 */
.L_x_10696:
[----:B------:R-:W2:Y:S02]  /*0370*/  LDG.E.U16 R4, desc[UR36][R4.64] ;  /* 0x0000002404047981 */ /* 0x000ea4000c1e1500 */
[----:B--2---:R-:W0:Y:S02]  /*0380*/  I2F.S16 R0, R4 ;  /* 0x0000000400007306 */ /* 0x004e240000101400 */
[----:B0-----:R-:W-:-:S04]  /*0390*/  F2FP.F16.F32.PACK_AB R0, RZ, R0 ;  /* 0x00000000ff00723e */ /* 0x001fc800000000ff */
[----:B------:R-:W-:Y:S01]  /*03a0*/  PRMT R24, R0, 0x7610, R24 ;  /* 0x0000761000187816 */ /* 0x000fe20000000018 */
[----:B------:R-:W-:Y:S06]  /*03b0*/  BRA `(.L_x_10695) ;  /* 0x0000000c00647947 */ /* 0x000fec0003800000 */
.L_x_10691:
        /* <DEDUP_REMOVED lines=9> */
.L_x_10699:
[----:B------:R1:W5:Y:S01]  /*0450*/  LDG.E.U16 R24, desc[UR36][R4.64] ;  /* 0x0000002404187981 */ /* 0x000362000c1e1500 */
[----:B------:R-:W-:Y:S05]  /*0460*/  BRA `(.L_x_10695) ;  /* 0x0000000c00387947 */ /* 0x000fea0003800000 */
.L_x_10698:
        /* <DEDUP_REMOVED lines=9> */
.L_x_10701:
[----:B------:R0:W5:Y:S01]  /*0500*/  LDG.E.U16 R24, desc[UR36][R4.64] ;  /* 0x0000002404187981 */ /* 0x000162000c1e1500 */
[----:B------:R-:W-:Y:S05]  /*0510*/  BRA `(.L_x_10695) ;  /* 0x0000000c000c7947 */ /* 0x000fea0003800000 */
.L_x_10700:
        /* <DEDUP_REMOVED lines=9> */
.L_x_10690:
        /* <DEDUP_REMOVED lines=14> */
.L_x_10704:
        /* <DEDUP_REMOVED lines=9> */
.L_x_10703:
        /* <DEDUP_REMOVED lines=27> */
.L_x_10706:
        /* <DEDUP_REMOVED lines=15> */
.L_x_10705:
[----:B------:R-:W2:Y:S02]  /*09c0*/  LDG.E.U16 R0, desc[UR36][R4.64] ;  /* 0x0000002404007981 */ /* 0x000ea4000c1e1500 */
[----:B--2---:R-:W-:-:S05]  /*09d0*/  IMAD.U32 R0, R0, 0x10000, RZ ;  /* 0x0001000000007824 */ /* 0x004fca00078e00ff */
[----:B------:R-:W-:-:S04]  /*09e0*/  F2FP.F16.F32.PACK_AB R0, RZ, R0 ;  /* 0x00000000ff00723e */ /* 0x000fc800000000ff */
[----:B------:R-:W-:Y:S01]  /*09f0*/  PRMT R24, R0, 0x7610, R24 ;  /* 0x0000761000187816 */ /* 0x000fe20000000018 */
[----:B------:R-:W-:Y:S06]  /*0a00*/  BRA `(.L_x_10695) ;  /* 0x0000000400d07947 */ /* 0x000fec0003800000 */
.L_x_10702:
        /* <DEDUP_REMOVED lines=13> */
.L_x_10709:
        /* <DEDUP_REMOVED lines=21> */
.L_x_10713:
[----:B------:R-:W-:Y:S05]  /*0c30*/  BSYNC.RECONVERGENT B1 ;  /* 0x0000000000017941 */ /* 0x000fea0003800200 */
.L_x_10712:
[----:B------:R-:W-:Y:S01]  /*0c40*/  IMAD.SHL.U32 R0, R0, 0x100000, RZ ;  /* 0x0010000000007824 */ /* 0x000fe200078e00ff */
[----:B------:R-:W-:-:S04]  /*0c50*/  LEA R3, R3, 0x3b800000, 0x17 ;  /* 0x3b80000003037811 */ /* 0x000fc800078eb8ff */
[----:B------:R-:W-:-:S07]  /*0c60*/  LOP3.LUT R0, R3, R0, R7, 0xfe, !PT ;  /* 0x0000000003007212 */ /* 0x000fce00078efe07 */
.L_x_10711:
[----:B------:R-:W-:Y:S05]  /*0c70*/  BSYNC.RECONVERGENT B0 ;  /* 0x0000000000007941 */ /* 0x000fea0003800200 */
.L_x_10710:
[----:B------:R-:W-:-:S04]  /*0c80*/  F2FP.F16.F32.PACK_AB R0, RZ, R0 ;  /* 0x00000000ff00723e */ /* 0x000fc800000000ff */
[----:B------:R-:W-:Y:S01]  /*0c90*/  PRMT R24, R0, 0x7610, R24 ;  /* 0x0000761000187816 */ /* 0x000fe20000000018 */
[----:B------:R-:W-:Y:S06]  /*0ca0*/  BRA `(.L_x_10695) ;  /* 0x0000000400287947 */ /* 0x000fec0003800000 */
.L_x_10708:
        /* <DEDUP_REMOVED lines=21> */
.L_x_10717:
[----:B------:R-:W-:Y:S05]  /*0e00*/  BSYNC.RECONVERGENT B1 ;  /* 0x0000000000017941 */ /* 0x000fea0003800200 */
.L_x_10716:
[----:B------:R-:W-:Y:S01]  /*0e10*/  IMAD.SHL.U32 R0, R0, 0x200000, RZ ;  /* 0x0020000000007824 */ /* 0x000fe200078e00ff */
[----:B------:R-:W-:-:S04]  /*0e20*/  LEA R3, R3, 0x37800000, 0x17 ;  /* 0x3780000003037811 */ /* 0x000fc800078eb8ff */
[----:B------:R-:W-:-:S07]  /*0e30*/  LOP3.LUT R0, R3, R0, R7, 0xfe, !PT ;  /* 0x0000000003007212 */ /* 0x000fce00078efe07 */
.L_x_10715:
[----:B------:R-:W-:Y:S05]  /*0e40*/  BSYNC.RECONVERGENT B0 ;  /* 0x0000000000007941 */ /* 0x000fea0003800200 */
.L_x_10714:
[----:B------:R-:W-:-:S04]  /*0e50*/  F2FP.F16.F32.PACK_AB R0, RZ, R0 ;  /* 0x00000000ff00723e */ /* 0x000fc800000000ff */
[----:B------:R-:W-:Y:S01]  /*0e60*/  PRMT R24, R0, 0x7610, R24 ;  /* 0x0000761000187816 */ /* 0x000fe20000000018 */
[----:B------:R-:W-:Y:S06]  /*0e70*/  BRA `(.L_x_10695) ;  /* 0x0000000000b47947 */ /* 0x000fec0003800000 */
.L_x_10707:
[----:B------:R-:W-:-:S09]  /*0e80*/  UISETP.NE.AND UP0, UPT, UR4, 0x1c, UPT ;  /* 0x0000001c0400788c */ /* 0x000fd2000bf05270 */
[----:B------:R-:W-:Y:S05]  /*0e90*/  BRA.U !UP0, `(.L_x_10718) ;  /* 0x00000001089c7547 */ /* 0x000fea000b800000 */
[----:B------:R-:W-:-:S09]  /*0ea0*/  UISETP.NE.AND UP0, UPT, UR4, 0x1d, UPT ;  /* 0x0000001d0400788c */ /* 0x000fd2000bf05270 */
[----:B------:R-:W-:Y:S05]  /*0eb0*/  BRA.U !UP0, `(.L_x_10719) ;  /* 0x0000000108807547 */ /* 0x000fea000b800000 */
[----:B------:R-:W-:-:S09]  /*0ec0*/  UISETP.NE.AND UP0, UPT, UR4, 0x2c, UPT ;  /* 0x0000002c0400788c */ /* 0x000fd2000bf05270 */
[----:B------:R-:W-:Y:S05]  /*0ed0*/  BRA.U !UP0, `(.L_x_10720) ;  /* 0x0000000108487547 */ /* 0x000fea000b800000 */
.L_x_10694:
        /* <DEDUP_REMOVED lines=16> */
.L_x_10721:
[----:B------:R-:W-:Y:S01]  /*0fe0*/  PRMT R24, RZ, 0x7610, R24 ;  /* 0x00007610ff187816 */ /* 0x000fe20000000018 */
[----:B------:R-:W-:Y:S06]  /*0ff0*/  BRA `(.L_x_10695) ;  /* 0x0000000000547947 */ /* 0x000fec0003800000 */
.L_x_10720:
        /* <DEDUP_REMOVED lines=8> */
.L_x_10723:
[----:B------:R-:W-:Y:S05]  /*1080*/  BSYNC.RECONVERGENT B0 ;  /* 0x0000000000007941 */ /* 0x000fea0003800200 */
.L_x_10722:
[----:B------:R-:W-:-:S04]  /*1090*/  F2FP.F16.F32.PACK_AB R0, RZ, R0 ;  /* 0x00000000ff00723e */ /* 0x000fc800000000ff */
[----:B------:R-:W-:Y:S01]  /*10a0*/  PRMT R24, R0, 0x7610, R24 ;  /* 0x0000761000187816 */ /* 0x000fe20000000018 */
[----:B------:R-:W-:Y:S06]  /*10b0*/  BRA `(.L_x_10695) ;  /* 0x0000000000247947 */ /* 0x000fec0003800000 */
.L_x_10719:
[----:B------:R-:W2:Y:S02]  /*10c0*/  LDG.E.64 R4, desc[UR36][R4.64] ;  /* 0x0000002404047981 */ /* 0x000ea4000c1e1b00 */
[----:B--2---:R-:W0:Y:S02]  /*10d0*/  I2F.U64 R0, R4 ;  /* 0x0000000400007312 */ /* 0x004e240000301000 */
[----:B0-----:R-:W-:-:S04]  /*10e0*/  F2FP.F16.F32.PACK_AB R0, RZ, R0 ;  /* 0x00000000ff00723e */ /* 0x001fc800000000ff */
[----:B------:R-:W-:Y:S01]  /*10f0*/  PRMT R24, R0, 0x7610, R24 ;  /* 0x0000761000187816 */ /* 0x000fe20000000018 */
[----:B------:R-:W-:Y:S06]  /*1100*/  BRA `(.L_x_10695) ;  /* 0x0000000000107947 */ /* 0x000fec0003800000 */
.L_x_10718:
[----:B------:R-:W2:Y:S02]  /*1110*/  LDG.E R4, desc[UR36][R4.64] ;  /* 0x0000002404047981 */ /* 0x000ea4000c1e1900 */
[----:B--2---:R-:W-:-:S04]  /*1120*/  I2FP.F32.U32 R0, R4 ;  /* 0x0000000400007245 */ /* 0x004fc80000201000 */
[----:B------:R-:W-:-:S04]  /*1130*/  F2FP.F16.F32.PACK_AB R0, RZ, R0 ;  /* 0x00000000ff00723e */ /* 0x000fc800000000ff */
[----:B------:R-:W-:-:S07]  /*1140*/  PRMT R24, R0, 0x7610, R24 ;  /* 0x0000761000187816 */ /* 0x000fce0000000018 */
.L_x_10695:
[----:B------:R-:W-:-:S07]  /*1150*/  VIADD R19, R25, 0x80 ;  /* 0x0000008019137836 */ /* 0x000fce0000000000 */
.L_x_10689:
[----:B------:R-:W-:Y:S05]  /*1160*/  BSYNC.RECONVERGENT B6 ;  /* 0x0000000000067941 */ /* 0x000fea0003800200 */
.L_x_10688:
        /* <DEDUP_REMOVED lines=26> */
.L_x_10729:
[----:B------:R-:W2:Y:S02]  /*1310*/  LDG.E.U8 R4, desc[UR36][R4.64] ;  /* 0x0000002404047981 */ /* 0x000ea4000c1e1100 */
[----:B--2---:R-:W-:-:S04]  /*1320*/  I2FP.F32.U32 R0, R4 ;  /* 0x0000000400007245 */ /* 0x004fc80000201000 */
[----:B------:R-:W-:-:S04]  /*1330*/  F2FP.F16.F32.PACK_AB R0, RZ, R0 ;  /* 0x00000000ff00723e */ /* 0x000fc800000000ff */
[----:B------:R-:W-:Y:S01]  /*1340*/  PRMT R22, R0, 0x7610, R22 ;  /* 0x0000761000167816 */ /* 0x000fe20000000016 */
[----:B------:R-:W-:Y:S06]  /*1350*/  BRA `(.L_x_10731) ;  /* 0x0000000c00b87947 */ /* 0x000fec0003800000 */
.L_x_10728:
        /* <DEDUP_REMOVED lines=11> */
.L_x_10733:
[----:B------:R-:W2:Y:S02]  /*1410*/  LDG.E R4, desc[UR36][R4.64] ;  /* 0x0000002404047981 */ /* 0x000ea4000c1e1900 */
[----:B--2---:R-:W-:-:S04]  /*1420*/  I2FP.F32.S32 R0, R4 ;  /* 0x0000000400007245 */ /* 0x004fc80000201400 */
[----:B------:R-:W-:-:S04]  /*1430*/  F2FP.F16.F32.PACK_AB R0, RZ, R0 ;  /* 0x00000000ff00723e */ /* 0x000fc800000000ff */
[----:B------:R-:W-:Y:S01]  /*1440*/  PRMT R22, R0, 0x7610, R22 ;  /* 0x0000761000167816 */ /* 0x000fe20000000016 */
[----:B------:R-:W-:Y:S06]  /*1450*/  BRA `(.L_x_10731) ;  /* 0x0000000c00787947 */ /* 0x000fec0003800000 */
.L_x_10732:
[----:B------:R-:W2:Y:S02]  /*1460*/  LDG.E.U16 R4, desc[UR36][R4.64] ;  /* 0x0000002404047981 */ /* 0x000ea4000c1e1500 */
[----:B--2---:R-:W0:Y:S02]  /*1470*/  I2F.S16 R0, R4 ;  /* 0x0000000400007306 */ /* 0x004e240000101400 */
[----:B0-----:R-:W-:-:S04]  /*1480*/  F2FP.F16.F32.PACK_AB R0, RZ, R0 ;  /* 0x00000000ff00723e */ /* 0x001fc800000000ff */
[----:B------:R-:W-:Y:S01]  /*1490*/  PRMT R22, R0, 0x7610, R22 ;  /* 0x0000761000167816 */ /* 0x000fe20000000016 */
[----:B------:R-:W-:Y:S06]  /*14a0*/  BRA `(.L_x_10731) ;  /* 0x0000000c00647947 */ /* 0x000fec0003800000 */
.L_x_10727:
        /* <DEDUP_REMOVED lines=9> */
.L_x_10735:
[----:B------:R0:W5:Y:S01]  /*1540*/  LDG.E.U16 R22, desc[UR36][R4.64] ;  /* 0x0000002404167981 */ /* 0x000162000c1e1500 */
[----:B------:R-:W-:Y:S05]  /*1550*/  BRA `(.L_x_10731) ;  /* 0x0000000c00387947 */ /* 0x000fea0003800000 */
.L_x_10734:
        /* <DEDUP_REMOVED lines=9> */
.L_x_10737:
[----:B------:R1:W5:Y:S01]  /*15f0*/  LDG.E.U16 R22, desc[UR36][R4.64] ;  /* 0x0000002404167981 */ /* 0x000362000c1e1500 */
[----:B------:R-:W-:Y:S05]  /*1600*/  BRA `(.L_x_10731) ;  /* 0x0000000c000c7947 */ /* 0x000fea0003800000 */
.L_x_10736:
        /* <DEDUP_REMOVED lines=9> */
.L_x_10726:
        /* <DEDUP_REMOVED lines=14> */
.L_x_10740:
        /* <DEDUP_REMOVED lines=9> */
.L_x_10739:
        /* <DEDUP_REMOVED lines=27> */
.L_x_10742:
        /* <DEDUP_REMOVED lines=15> */
.L_x_10741:
[----:B------:R-:W2:Y:S02]  /*1ab0*/  LDG.E.U16 R0, desc[UR36][R4.64] ;  /* 0x0000002404007981 */ /* 0x000ea4000c1e1500 */
[----:B--2---:R-:W-:-:S05]  /*1ac0*/  IMAD.U32 R0, R0, 0x10000, RZ ;  /* 0x0001000000007824 */ /* 0x004fca00078e00ff */
[----:B------:R-:W-:-:S04]  /*1ad0*/  F2FP.F16.F32.PACK_AB R0, RZ, R0 ;  /* 0x00000000ff00723e */ /* 0x000fc800000000ff */
[----:B------:R-:W-:Y:S01]  /*1ae0*/  PRMT R22, R0, 0x7610, R22 ;  /* 0x0000761000167816 */ /* 0x000fe20000000016 */
[----:B------:R-:W-:Y:S06]  /*1af0*/  BRA `(.L_x_10731) ;  /* 0x0000000400d07947 */ /* 0x000fec0003800000 */
.L_x_10738:
        /* <DEDUP_REMOVED lines=13> */
.L_x_10745:
        /* <DEDUP_REMOVED lines=21> */
.L_x_10749:
[----:B------:R-:W-:Y:S05]  /*1d20*/  BSYNC.RECONVERGENT B1 ;  /* 0x0000000000017941 */ /* 0x000fea0003800200 */
.L_x_10748:
[----:B------:R-:W-:Y:S01]  /*1d30*/  IMAD.SHL.U32 R0, R0, 0x100000, RZ ;  /* 0x0010000000007824 */ /* 0x000fe200078e00ff */
[----:B------:R-:W-:-:S04]  /*1d40*/  LEA R3, R3, 0x3b800000, 0x17 ;  /* 0x3b80000003037811 */ /* 0x000fc800078eb8ff */
[----:B------:R-:W-:-:S07]  /*1d50*/  LOP3.LUT R0, R3, R0, R7, 0xfe, !PT ;  /* 0x0000000003007212 */ /* 0x000fce00078efe07 */
.L_x_10747:
[----:B------:R-:W-:Y:S05]  /*1d60*/  BSYNC.RECONVERGENT B0 ;  /* 0x0000000000007941 */ /* 0x000fea0003800200 */
.L_x_10746:
[----:B------:R-:W-:-:S04]  /*1d70*/  F2FP.F16.F32.PACK_AB R0, RZ, R0 ;  /* 0x00000000ff00723e */ /* 0x000fc800000000ff */
[----:B------:R-:W-:Y:S01]  /*1d80*/  PRMT R22, R0, 0x7610, R22 ;  /* 0x0000761000167816 */ /* 0x000fe20000000016 */
[----:B------:R-:W-:Y:S06]  /*1d90*/  BRA `(.L_x_10731) ;  /* 0x0000000400287947 */ /* 0x000fec0003800000 */
.L_x_10744:
        /* <DEDUP_REMOVED lines=21> */
.L_x_10753:
[----:B------:R-:W-:Y:S05]  /*1ef0*/  BSYNC.RECONVERGENT B1 ;  /* 0x0000000000017941 */ /* 0x000fea0003800200 */
.L_x_10752:
[----:B------:R-:W-:Y:S01]  /*1f00*/  IMAD.SHL.U32 R0, R0, 0x200000, RZ ;  /* 0x0020000000007824 */ /* 0x000fe200078e00ff */
[----:B------:R-:W-:-:S04]  /*1f10*/  LEA R3, R3, 0x37800000, 0x17 ;  /* 0x3780000003037811 */ /* 0x000fc800078eb8ff */
[----:B------:R-:W-:-:S07]  /*1f20*/  LOP3.LUT R0, R3, R0, R7, 0xfe, !PT ;  /* 0x0000000003007212 */ /* 0x000fce00078efe07 */
.L_x_10751:
[----:B------:R-:W-:Y:S05]  /*1f30*/  BSYNC.RECONVERGENT B0 ;  /* 0x0000000000007941 */ /* 0x000fea0003800200 */
.L_x_10750:
[----:B------:R-:W-:-:S04]  /*1f40*/  F2FP.F16.F32.PACK_AB R0, RZ, R0 ;  /* 0x00000000ff00723e */ /* 0x000fc800000000ff */
[----:B------:R-:W-:Y:S01]  /*1f50*/  PRMT R22, R0, 0x7610, R22 ;  /* 0x0000761000167816 */ /* 0x000fe20000000016 */
[----:B------:R-:W-:Y:S06]  /*1f60*/  BRA `(.L_x_10731) ;  /* 0x0000000000b47947 */ /* 0x000fec0003800000 */
.L_x_10743:
        /* <DEDUP_REMOVED lines=14> */
.L_x_10757:
[----:B------:R-:W-:Y:S05]  /*2050*/  BSYNC.RECONVERGENT B0 ;  /* 0x0000000000007941 */ /* 0x000fea0003800200 */
.L_x_10756:
[----:B------:R-:W-:-:S04]  /*2060*/  F2FP.F16.F32.PACK_AB R0, RZ, R0 ;  /* 0x00000000ff00723e */ /* 0x000fc800000000ff */
[----:B------:R-:W-:Y:S01]  /*2070*/  PRMT R22, R0, 0x7610, R22 ;  /* 0x0000761000167816 */ /* 0x000fe20000000016 */
[----:B------:R-:W-:Y:S06]  /*2080*/  BRA `(.L_x_10731) ;  /* 0x00000000006c7947 */ /* 0x000fec0003800000 */
.L_x_10730:
        /* <DEDUP_REMOVED lines=16> */
.L_x_10758:
[----:B------:R-:W-:Y:S01]  /*2190*/  PRMT R22, RZ, 0x7610, R22 ;  /* 0x00007610ff167816 */ /* 0x000fe20000000016 */
[----:B------:R-:W-:Y:S06]  /*21a0*/  BRA `(.L_x_10731) ;  /* 0x0000000000247947 */ /* 0x000fec0003800000 */
.L_x_10755:
[----:B------:R-:W2:Y:S02]  /*21b0*/  LDG.E.64 R4, desc[UR36][R4.64] ;  /* 0x0000002404047981 */ /* 0x000ea4000c1e1b00 */
[----:B--2---:R-:W0:Y:S02]  /*21c0*/  I2F.U64 R0, R4 ;  /* 0x0000000400007312 */ /* 0x004e240000301000 */
[----:B0-----:R-:W-:-:S04]  /*21d0*/  F2FP.F16.F32.PACK_AB R0, RZ, R0 ;  /* 0x00000000ff00723e */ /* 0x001fc800000000ff */
[----:B------:R-:W-:Y:S01]  /*21e0*/  PRMT R22, R0, 0x7610, R22 ;  /* 0x0000761000167816 */ /* 0x000fe20000000016 */
[----:B------:R-:W-:Y:S06]  /*21f0*/  BRA `(.L_x_10731) ;  /* 0x0000000000107947 */ /* 0x000fec0003800000 */
.L_x_10754:
[----:B------:R-:W2:Y:S02]  /*2200*/  LDG.E R4, desc[UR36][R4.64] ;  /* 0x0000002404047981 */ /* 0x000ea4000c1e1900 */
[----:B--2---:R-:W-:-:S04]  /*2210*/  I2FP.F32.U32 R0, R4 ;  /* 0x0000000400007245 */ /* 0x004fc80000201000 */
[----:B------:R-:W-:-:S04]  /*2220*/  F2FP.F16.F32.PACK_AB R0, RZ, R0 ;  /* 0x00000000ff00723e */ /* 0x000fc800000000ff */
[----:B------:R-:W-:-:S07]  /*2230*/  PRMT R22, R0, 0x7610, R22 ;  /* 0x0000761000167816 */ /* 0x000fce0000000016 */
.L_x_10731:
[----:B------:R-:W-:-:S07]  /*2240*/  VIADD R19, R19, 0x80 ;  /* 0x0000008013137836 */ /* 0x000fce0000000000 */
.L_x_10725:
[----:B------:R-:W-:Y:S05]  /*2250*/  BSYNC.RECONVERGENT B6 ;  /* 0x0000000000067941 */ /* 0x000fea0003800200 */
.L_x_10724:
        /* <DEDUP_REMOVED lines=26> */
.L_x_10764:
[----:B------:R-:W2:Y:S02]  /*2400*/  LDG.E.U8 R4, desc[UR36][R4.64] ;  /* 0x0000002404047981 */ /* 0x000ea4000c1e1100 */
[----:B--2---:R-:W-:-:S04]  /*2410*/  I2FP.F32.U32 R0, R4 ;  /* 0x0000000400007245 */ /* 0x004fc80000201000 */
[----:B------:R-:W-:-:S04]  /*2420*/  F2FP.F16.F32.PACK_AB R0, RZ, R0 ;  /* 0x00000000ff00723e */ /* 0x000fc800000000ff */
[----:B------:R-:W-:Y:S01]  /*2430*/  PRMT R17, R0, 0x7610, R17 ;  /* 0x0000761000117816 */ /* 0x000fe20000000011 */
[----:B------:R-:W-:Y:S06]  /*2440*/  BRA `(.L_x_10766) ;  /* 0x0000000c00b87947 */ /* 0x000fec0003800000 */
.L_x_10763:
        /* <DEDUP_REMOVED lines=11> */
.L_x_10768:
[----:B------:R-:W2:Y:S02]  /*2500*/  LDG.E R4, desc[UR36][R4.64] ;  /* 0x0000002404047981 */ /* 0x000ea4000c1e1900 */
[----:B--2---:R-:W-:-:S04]  /*2510*/  I2FP.F32.S32 R0, R4 ;  /* 0x0000000400007245 */ /* 0x004fc80000201400 */
[----:B------:R-:W-:-:S04]  /*2520*/  F2FP.F16.F32.PACK_AB R0, RZ, R0 ;  /* 0x00000000ff00723e */ /* 0x000fc800000000ff */
[----:B------:R-:W-:Y:S01]  /*2530*/  PRMT R17, R0, 0x7610, R17 ;  /* 0x0000761000117816 */ /* 0x000fe20000000011 */
[----:B------:R-:W-:Y:S06]  /*2540*/  BRA `(.L_x_10766) ;  /* 0x0000000c00787947 */ /* 0x000fec0003800000 */
.L_x_10767:
[----:B------:R-:W2:Y:S02]  /*2550*/  LDG.E.U16 R4, desc[UR36][R4.64] ;  /* 0x0000002404047981 */ /* 0x000ea4000c1e1500 */
[----:B--2---:R-:W0:Y:S02]  /*2560*/  I2F.S16 R0, R4 ;  /* 0x0000000400007306 */ /* 0x004e240000101400 */
[----:B0-----:R-:W-:-:S04]  /*2570*/  F2FP.F16.F32.PACK_AB R0, RZ, R0 ;  /* 0x00000000ff00723e */ /* 0x001fc800000000ff */
[----:B------:R-:W-:Y:S01]  /*2580*/  PRMT R17, R0, 0x7610, R17 ;  /* 0x0000761000117816 */ /* 0x000fe20000000011 */
[----:B------:R-:W-:Y:S06]  /*2590*/  BRA `(.L_x_10766) ;  /* 0x0000000c00647947 */ /* 0x000fec0003800000 */
.L_x_10762:
        /* <DEDUP_REMOVED lines=9> */
.L_x_10770:
[----:B------:R0:W5:Y:S01]  /*2630*/  LDG.E.U16 R17, desc[UR36][R4.64] ;  /* 0x0000002404117981 */ /* 0x000162000c1e1500 */
[----:B------:R-:W-:Y:S05]  /*2640*/  BRA `(.L_x_10766) ;  /* 0x0000000c00387947 */ /* 0x000fea0003800000 */
.L_x_10769:
        /* <DEDUP_REMOVED lines=9> */
.L_x_10772:
[----:B------:R1:W5:Y:S01]  /*26e0*/  LDG.E.U16 R17, desc[UR36][R4.64] ;  /* 0x0000002404117981 */ /* 0x000362000c1e1500 */
[----:B------:R-:W-:Y:S05]  /*26f0*/  BRA `(.L_x_10766) ;  /* 0x0000000c000c7947 */ /* 0x000fea0003800000 */
.L_x_10771:
        /* <DEDUP_REMOVED lines=9> */
.L_x_10761:
        /* <DEDUP_REMOVED lines=14> */
.L_x_10775:
        /* <DEDUP_REMOVED lines=9> */
.L_x_10774:
        /* <DEDUP_REMOVED lines=27> */
.L_x_10777:
        /* <DEDUP_REMOVED lines=15> */
.L_x_10776:
[----:B------:R-:W2:Y:S02]  /*2ba0*/  LDG.E.U16 R0, desc[UR36][R4.64] ;  /* 0x0000002404007981 */ /* 0x000ea4000c1e1500 */
[----:B--2---:R-:W-:-:S05]  /*2bb0*/  IMAD.U32 R0, R0, 0x10000, RZ ;  /* 0x0001000000007824 */ /* 0x004fca00078e00ff */
[----:B------:R-:W-:-:S04]  /*2bc0*/  F2FP.F16.F32.PACK_AB R0, RZ, R0 ;  /* 0x00000000ff00723e */ /* 0x000fc800000000ff */
[----:B------:R-:W-:Y:S01]  /*2bd0*/  PRMT R17, R0, 0x7610, R17 ;  /* 0x0000761000117816 */ /* 0x000fe20000000011 */
[----:B------:R-:W-:Y:S06]  /*2be0*/  BRA `(.L_x_10766) ;  /* 0x0000000400d07947 */ /* 0x000fec0003800000 */
.L_x_10773:
        /* <DEDUP_REMOVED lines=13> */
.L_x_10780:
        /* <DEDUP_REMOVED lines=21> */
.L_x_10784:
[----:B------:R-:W-:Y:S05]  /*2e10*/  BSYNC.RECONVERGENT B1 ;  /* 0x0000000000017941 */ /* 0x000fea0003800200 */
.L_x_10783:
[----:B------:R-:W-:Y:S01]  /*2e20*/  IMAD.SHL.U32 R0, R0, 0x100000, RZ ;  /* 0x0010000000007824 */ /* 0x000fe200078e00ff */
[----:B------:R-:W-:-:S04]  /*2e30*/  LEA R3, R3, 0x3b800000, 0x17 ;  /* 0x3b80000003037811 */ /* 0x000fc800078eb8ff */
[----:B------:R-:W-:-:S07]  /*2e40*/  LOP3.LUT R0, R3, R0, R7, 0xfe, !PT ;  /* 0x0000000003007212 */ /* 0x000fce00078efe07 */
.L_x_10782:
[----:B------:R-:W-:Y:S05]  /*2e50*/  BSYNC.RECONVERGENT B0 ;  /* 0x0000000000007941 */ /* 0x000fea0003800200 */
.L_x_10781:
[----:B------:R-:W-:-:S04]  /*2e60*/  F2FP.F16.F32.PACK_AB R0, RZ, R0 ;  /* 0x00000000ff00723e */ /* 0x000fc800000000ff */
[----:B------:R-:W-:Y:S01]  /*2e70*/  PRMT R17, R0, 0x7610, R17 ;  /* 0x0000761000117816 */ /* 0x000fe20000000011 */
[----:B------:R-:W-:Y:S06]  /*2e80*/  BRA `(.L_x_10766) ;  /* 0x0000000400287947 */ /* 0x000fec0003800000 */
.L_x_10779:
        /* <DEDUP_REMOVED lines=21> */
.L_x_10788:
[----:B------:R-:W-:Y:S05]  /*2fe0*/  BSYNC.RECONVERGENT B1 ;  /* 0x0000000000017941 */ /* 0x000fea0003800200 */
.L_x_10787:
[----:B------:R-:W-:Y:S01]  /*2ff0*/  IMAD.SHL.U32 R0, R0, 0x200000, RZ ;  /* 0x0020000000007824 */ /* 0x000fe200078e00ff */
[----:B------:R-:W-:-:S04]  /*3000*/  LEA R3, R3, 0x37800000, 0x17 ;  /* 0x3780000003037811 */ /* 0x000fc800078eb8ff */
[----:B------:R-:W-:-:S07]  /*3010*/  LOP3.LUT R0, R3, R0, R7, 0xfe, !PT ;  /* 0x0000000003007212 */ /* 0x000fce00078efe07 */
.L_x_10786:
[----:B------:R-:W-:Y:S05]  /*3020*/  BSYNC.RECONVERGENT B0 ;  /* 0x0000000000007941 */ /* 0x000fea0003800200 */
.L_x_10785:
[----:B------:R-:W-:-:S04]  /*3030*/  F2FP.F16.F32.PACK_AB R0, RZ, R0 ;  /* 0x00000000ff00723e */ /* 0x000fc800000000ff */
[----:B------:R-:W-:Y:S01]  /*3040*/  PRMT R17, R0, 0x7610, R17 ;  /* 0x0000761000117816 */ /* 0x000fe20000000011 */
[----:B------:R-:W-:Y:S06]  /*3050*/  BRA `(.L_x_10766) ;  /* 0x0000000000b47947 */ /* 0x000fec0003800000 */
.L_x_10778:
        /* <DEDUP_REMOVED lines=14> */
.L_x_10792:
[----:B------:R-:W-:Y:S05]  /*3140*/  BSYNC.RECONVERGENT B0 ;  /* 0x0000000000007941 */ /* 0x000fea0003800200 */
.L_x_10791:
[----:B------:R-:W-:-:S04]  /*3150*/  F2FP.F16.F32.PACK_AB R0, RZ, R0 ;  /* 0x00000000ff00723e */ /* 0x000fc800000000ff */
[----:B------:R-:W-:Y:S01]  /*3160*/  PRMT R17, R0, 0x7610, R17 ;  /* 0x0000761000117816 */ /* 0x000fe20000000011 */
[----:B------:R-:W-:Y:S06]  /*3170*/  BRA `(.L_x_10766) ;  /* 0x00000000006c7947 */ /* 0x000fec0003800000 */
.L_x_10765:
        /* <DEDUP_REMOVED lines=16> */
.L_x_10793:
[----:B------:R-:W-:Y:S01]  /*3280*/  PRMT R17, RZ, 0x7610, R17 ;  /* 0x00007610ff117816 */ /* 0x000fe20000000011 */
[----:B------:R-:W-:Y:S06]  /*3290*/  BRA `(.L_x_10766) ;  /* 0x0000000000247947 */ /* 0x000fec0003800000 */
.L_x_10790:
[----:B------:R-:W2:Y:S02]  /*32a0*/  LDG.E.64 R4, desc[UR36][R4.64] ;  /* 0x0000002404047981 */ /* 0x000ea4000c1e1b00 */
[----:B--2---:R-:W0:Y:S02]  /*32b0*/  I2F.U64 R0, R4 ;  /* 0x0000000400007312 */ /* 0x004e240000301000 */
[----:B0-----:R-:W-:-:S04]  /*32c0*/  F2FP.F16.F32.PACK_AB R0, RZ, R0 ;  /* 0x00000000ff00723e */ /* 0x001fc800000000ff */
[----:B------:R-:W-:Y:S01]  /*32d0*/  PRMT R17, R0, 0x7610, R17 ;  /* 0x0000761000117816 */ /* 0x000fe20000000011 */
[----:B------:R-:W-:Y:S06]  /*32e0*/  BRA `(.L_x_10766) ;  /* 0x0000000000107947 */ /* 0x000fec0003800000 */
.L_x_10789:
[----:B------:R-:W2:Y:S02]  /*32f0*/  LDG.E R4, desc[UR36][R4.64] ;  /* 0x0000002404047981 */ /* 0x000ea4000c1e1900 */
[----:B--2---:R-:W-:-:S04]  /*3300*/  I2FP.F32.U32 R0, R4 ;  /* 0x0000000400007245 */ /* 0x004fc80000201000 */
[----:B------:R-:W-:-:S04]  /*3310*/  F2FP.F16.F32.PACK_AB R0, RZ, R0 ;  /* 0x00000000ff00723e */ /* 0x000fc800000000ff */
[----:B------:R-:W-:-:S07]  /*3320*/  PRMT R17, R0, 0x7610, R17 ;  /* 0x0000761000117816 */ /* 0x000fce0000000011 */
.L_x_10766:
[----:B------:R-:W-:-:S07]  /*3330*/  VIADD R19, R19, 0x80 ;  /* 0x0000008013137836 */ /* 0x000fce0000000000 */
.L_x_10760:
[----:B------:R-:W-:Y:S05]  /*3340*/  BSYNC.RECONVERGENT B6 ;  /* 0x0000000000067941 */ /* 0x000fea0003800200 */
.L_x_10759:
        /* <DEDUP_REMOVED lines=26> */
.L_x_10799:
[----:B------:R-:W2:Y:S02]  /*34f0*/  LDG.E.U8 R4, desc[UR36][R4.64] ;  /* 0x0000002404047981 */ /* 0x000ea4000c1e1100 */
[----:B--2---:R-:W-:-:S04]  /*3500*/  I2FP.F32.U32 R0, R4 ;  /* 0x0000000400007245 */ /* 0x004fc80000201000 */
[----:B------:R-:W-:-:S04]  /*3510*/  F2FP.F16.F32.PACK_AB R0, RZ, R0 ;  /* 0x00000000ff00723e */ /* 0x000fc800000000ff */
[----:B------:R-:W-:Y:S01]  /*3520*/  PRMT R18, R0, 0x7610, R18 ;  /* 0x0000761000127816 */ /* 0x000fe20000000012 */
[----:B------:R-:W-:Y:S06]  /*3530*/  BRA `(.L_x_10795) ;  /* 0x0000000c00b87947 */ /* 0x000fec0003800000 */
.L_x_10798:
        /* <DEDUP_REMOVED lines=11> */
.L_x_10802:
[----:B------:R-:W2:Y:S02]  /*35f0*/  LDG.E R4, desc[UR36][R4.64] ;  /* 0x0000002404047981 */ /* 0x000ea4000c1e1900 */
[----:B--2---:R-:W-:-:S04]  /*3600*/  I2FP.F32.S32 R0, R4 ;  /* 0x0000000400007245 */ /* 0x004fc80000201400 */
[----:B------:R-:W-:-:S04]  /*3610*/  F2FP.F16.F32.PACK_AB R0, RZ, R0 ;  /* 0x00000000ff00723e */ /* 0x000fc800000000ff */
[----:B------:R-:W-:Y:S01]  /*3620*/  PRMT R18, R0, 0x7610, R18 ;  /* 0x0000761000127816 */ /* 0x000fe20000000012 */
[----:B------:R-:W-:Y:S06]  /*3630*/  BRA `(.L_x_10795) ;  /* 0x0000000c00787947 */ /* 0x000fec0003800000 */
.L_x_10801:
[----:B------:R-:W2:Y:S02]  /*3640*/  LDG.E.U16 R4, desc[UR36][R4.64] ;  /* 0x0000002404047981 */ /* 0x000ea4000c1e1500 */
[----:B--2---:R-:W0:Y:S02]  /*3650*/  I2F.S16 R0, R4 ;  /* 0x0000000400007306 */ /* 0x004e240000101400 */
[----:B0-----:R-:W-:-:S04]  /*3660*/  F2FP.F16.F32.PACK_AB R0, RZ, R0 ;  /* 0x00000000ff00723e */ /* 0x001fc800000000ff */
[----:B------:R-:W-:Y:S01]  /*3670*/  PRMT R18, R0, 0x7610, R18 ;  /* 0x0000761000127816 */ /* 0x000fe20000000012 */
[----:B------:R-:W-:Y:S06]  /*3680*/  BRA `(.L_x_10795) ;  /* 0x0000000c00647947 */ /* 0x000fec0003800000 */
.L_x_10797:
        /* <DEDUP_REMOVED lines=9> */
.L_x_10804:
[----:B------:R2:W5:Y:S01]  /*3720*/  LDG.E.U16 R18, desc[UR36][R4.64] ;  /* 0x0000002404127981 */ /* 0x000562000c1e1500 */
[----:B------:R-:W-:Y:S05]  /*3730*/  BRA `(.L_x_10795) ;  /* 0x0000000c00387947 */ /* 0x000fea0003800000 */
.L_x_10803:
        /* <DEDUP_REMOVED lines=9> */
.L_x_10806:
[----:B------:R3:W5:Y:S01]  /*37d0*/  LDG.E.U16 R18, desc[UR36][R4.64] ;  /* 0x0000002404127981 */ /* 0x000762000c1e1500 */
[----:B------:R-:W-:Y:S05]  /*37e0*/  BRA `(.L_x_10795) ;  /* 0x0000000c000c7947 */ /* 0x000fea0003800000 */
.L_x_10805:
        /* <DEDUP_REMOVED lines=9> */
.L_x_10796:
        /* <DEDUP_REMOVED lines=14> */
.L_x_10809:
        /* <DEDUP_REMOVED lines=9> */
.L_x_10808:
        /* <DEDUP_REMOVED lines=27> */
.L_x_10811:
        /* <DEDUP_REMOVED lines=15> */
.L_x_10810:
[----:B------:R-:W2:Y:S02]  /*3c90*/  LDG.E.U16 R0, desc[UR36][R4.64] ;  /* 0x0000002404007981 */ /* 0x000ea4000c1e1500 */
[----:B--2---:R-:W-:-:S05]  /*3ca0*/  IMAD.U32 R0, R0, 0x10000, RZ ;  /* 0x0001000000007824 */ /* 0x004fca00078e00ff */
[----:B------:R-:W-:-:S04]  /*3cb0*/  F2FP.F16.F32.PACK_AB R0, RZ, R0 ;  /* 0x00000000ff00723e */ /* 0x000fc800000000ff */
[----:B------:R-:W-:Y:S01]  /*3cc0*/  PRMT R18, R0, 0x7610, R18 ;  /* 0x0000761000127816 */ /* 0x000fe20000000012 */
[----:B------:R-:W-:Y:S06]  /*3cd0*/  BRA `(.L_x_10795) ;  /* 0x0000000400d07947 */ /* 0x000fec0003800000 */
.L_x_10807:
        /* <DEDUP_REMOVED lines=13> */
.L_x_10814:
        /* <DEDUP_REMOVED lines=21> */
.L_x_10818:
[----:B------:R-:W-:Y:S05]  /*3f00*/  BSYNC.RECONVERGENT B1 ;  /* 0x0000000000017941 */ /* 0x000fea0003800200 */
.L_x_10817:
[----:B------:R-:W-:Y:S01]  /*3f10*/  IMAD.SHL.U32 R0, R0, 0x100000, RZ ;  /* 0x0010000000007824 */ /* 0x000fe200078e00ff */
[----:B------:R-:W-:-:S04]  /*3f20*/  LEA R3, R3, 0x3b800000, 0x17 ;  /* 0x3b80000003037811 */ /* 0x000fc800078eb8ff */
[----:B------:R-:W-:-:S07]  /*3f30*/  LOP3.LUT R0, R3, R0, R7, 0xfe, !PT ;  /* 0x0000000003007212 */ /* 0x000fce00078efe07 */
.L_x_10816:
[----:B------:R-:W-:Y:S05]  /*3f40*/  BSYNC.RECONVERGENT B0 ;  /* 0x0000000000007941 */ /* 0x000fea0003800200 */
.L_x_10815:
[----:B------:R-:W-:-:S04]  /*3f50*/  F2FP.F16.F32.PACK_AB R0, RZ, R0 ;  /* 0x00000000ff00723e */ /* 0x000fc800000000ff */
[----:B------:R-:W-:Y:S01]  /*3f60*/  PRMT R18, R0, 0x7610, R18 ;  /* 0x0000761000127816 */ /* 0x000fe20000000012 */
[----:B------:R-:W-:Y:S06]  /*3f70*/  BRA `(.L_x_10795) ;  /* 0x0000000400287947 */ /* 0x000fec0003800000 */
.L_x_10813:
        /* <DEDUP_REMOVED lines=21> */
.L_x_10822:
[----:B------:R-:W-:Y:S05]  /*40d0*/  BSYNC.RECONVERGENT B1 ;  /* 0x0000000000017941 */ /* 0x000fea0003800200 */
.L_x_10821:
[----:B------:R-:W-:Y:S01]  /*40e0*/  IMAD.SHL.U32 R0, R0, 0x200000, RZ ;  /* 0x0020000000007824 */ /* 0x000fe200078e00ff */
[----:B------:R-:W-:-:S04]  /*40f0*/  LEA R3, R3, 0x37800000, 0x17 ;  /* 0x3780000003037811 */ /* 0x000fc800078eb8ff */
[----:B------:R-:W-:-:S07]  /*4100*/  LOP3.LUT R0, R3, R0, R7, 0xfe, !PT ;  /* 0x0000000003007212 */ /* 0x000fce00078efe07 */
.L_x_10820:
[----:B------:R-:W-:Y:S05]  /*4110*/  BSYNC.RECONVERGENT B0 ;  /* 0x0000000000007941 */ /* 0x000fea0003800200 */
.L_x_10819:
[----:B------:R-:W-:-:S04]  /*4120*/  F2FP.F16.F32.PACK_AB R0, RZ, R0 ;  /* 0x00000000ff00723e */ /* 0x000fc800000000ff */
[----:B------:R-:W-:Y:S01]  /*4130*/  PRMT R18, R0, 0x7610, R18 ;  /* 0x0000761000127816 */ /* 0x000fe20000000012 */
[----:B------:R-:W-:Y:S06]  /*4140*/  BRA `(.L_x_10795) ;  /* 0x0000000000b47947 */ /* 0x000fec0003800000 */
.L_x_10812:
        /* <DEDUP_REMOVED lines=14> */
.L_x_10826:
[----:B------:R-:W-:Y:S05]  /*4230*/  BSYNC.RECONVERGENT B0 ;  /* 0x0000000000007941 */ /* 0x000fea0003800200 */
.L_x_10825:
[----:B------:R-:W-:-:S04]  /*4240*/  F2FP.F16.F32.PACK_AB R0, RZ, R0 ;  /* 0x00000000ff00723e */ /* 0x000fc800000000ff */
[----:B------:R-:W-:Y:S01]  /*4250*/  PRMT R18, R0, 0x7610, R18 ;  /* 0x0000761000127816 */ /* 0x000fe20000000012 */
[----:B------:R-:W-:Y:S06]  /*4260*/  BRA `(.L_x_10795) ;  /* 0x00000000006c7947 */ /* 0x000fec0003800000 */
.L_x_10800:
        /* <DEDUP_REMOVED lines=16> */
.L_x_10827:
[----:B------:R-:W-:Y:S01]  /*4370*/  PRMT R18, RZ, 0x7610, R18 ;  /* 0x00007610ff127816 */ /* 0x000fe20000000012 */
[----:B------:R-:W-:Y:S06]  /*4380*/  BRA `(.L_x_10795) ;  /* 0x0000000000247947 */ /* 0x000fec0003800000 */
.L_x_10824:
[----:B------:R-:W2:Y:S02]  /*4390*/  LDG.E.64 R4, desc[UR36][R4.64] ;  /* 0x0000002404047981 */ /* 0x000ea4000c1e1b00 */
[----:B--2---:R-:W0:Y:S02]  /*43a0*/  I2F.U64 R0, R4 ;  /* 0x0000000400007312 */ /* 0x004e240000301000 */
[----:B0-----:R-:W-:-:S04]  /*43b0*/  F2FP.F16.F32.PACK_AB R0, RZ, R0 ;  /* 0x00000000ff00723e */ /* 0x001fc800000000ff */
[----:B------:R-:W-:Y:S01]  /*43c0*/  PRMT R18, R0, 0x7610, R18 ;  /* 0x0000761000127816 */ /* 0x000fe20000000012 */
[----:B------:R-:W-:Y:S06]  /*43d0*/  BRA `(.L_x_10795) ;  /* 0x0000000000107947 */ /* 0x000fec0003800000 */
.L_x_10823:
[----:B------:R-:W2:Y:S02]  /*43e0*/  LDG.E R4, desc[UR36][R4.64] ;  /* 0x0000002404047981 */ /* 0x000ea4000c1e1900 */
[----:B--2---:R-:W-:-:S04]  /*43f0*/  I2FP.F32.U32 R0, R4 ;  /* 0x0000000400007245 */ /* 0x004fc80000201000 */
[----:B------:R-:W-:-:S04]  /*4400*/  F2FP.F16.F32.PACK_AB R0, RZ, R0 ;  /* 0x00000000ff00723e */ /* 0x000fc800000000ff */
[----:B------:R-:W-:-:S07]  /*4410*/  PRMT R18, R0, 0x7610, R18 ;  /* 0x0000761000127816 */ /* 0x000fce0000000012 */
.L_x_10795:
[----:B------:R-:W-:Y:S05]  /*4420*/  BSYNC.RECONVERGENT B6 ;  /* 0x0000000000067941 */ /* 0x000fea0003800200 */
.L_x_10794:
        /* <DEDUP_REMOVED lines=14> */
[----:B------:R-:W-:-:S04]  /*4510*/  @!P3 FMNMX.FTZ R0, R3, R0, !PT ;  /* 0x000000000300b209 */ /* 0x000fc80007810000 */
[----:B------:R-:W-:-:S04]  /*4520*/  @!P3 F2FP.F16.F32.PACK_AB R0, RZ, R0 ;  /* 0x00000000ff00b23e */ /* 0x000fc800000000ff */
[----:B------:R-:W-:-:S07]  /*4530*/  @!P3 PRMT R24, R0, 0x7610, R24 ;  /* 0x000076100018b816 */ /* 0x000fce0000000018 */
.L_x_10829:
[----:B------:R-:W-:Y:S05]  /*4540*/  BSYNC.RECONVERGENT B0 ;  /* 0x0000000000007941 */ /* 0x000fea0003800200 */
.L_x_10828:
[----:B------:R-:W-:Y:S04]  /*4550*/  BSSY.RECONVERGENT B0, `(.L_x_10830) ;  /* 0x0000009000007945 */ /* 0x000fe80003800200 */
[----:B------:R-:W-:Y:S05]  /*4560*/  @P4 BRA `(.L_x_10831) ;  /* 0x00000000001c4947 */ /* 0x000fea0003800000 */
[----:B-----5:R-:W-:-:S05]  /*4570*/  HADD2.F32 R0, -RZ, R22.H0_H0 ;  /* 0x20000016ff007230 */ /* 0x020fca0000004100 */
[----:B------:R-:W-:-:S13]  /*4580*/  FSETP.NAN.FTZ.AND P3, PT, |R0|, |R0|, PT ;  /* 0x400000000000720b */ /* 0x000fda0003f78200 */
[----:B------:R-:W0:Y:S02]  /*4590*/  @!P3 LDC.U16 R3, c[0x0][0x388] ;  /* 0x0000e200ff03bb82 */ /* 0x000e240000000400 */
[----:B0-----:R-:W-:-:S05]  /*45a0*/  @!P3 HADD2.F32 R3, -RZ, R3.H0_H0 ;  /* 0x20000003ff03b230 */ /* 0x001fca0000004100 */
[----:B------:R-:W-:-:S04]  /*45b0*/  @!P3 FMNMX.FTZ R0, R3, R0, !PT ;  /* 0x000000000300b209 */ /* 0x000fc80007810000 */
[----:B------:R-:W-:-:S04]  /*45c0*/  @!P3 F2FP.F16.F32.PACK_AB R0, RZ, R0 ;  /* 0x00000000ff00b23e */ /* 0x000fc800000000ff */
[----:B------:R-:W-:-:S07]  /*45d0*/  @!P3 PRMT R22, R0, 0x7610, R22 ;  /* 0x000076100016b816 */ /* 0x000fce0000000016 */
.L_x_10831:
[----:B------:R-:W-:Y:S05]  /*45e0*/  BSYNC.RECONVERGENT B0 ;  /* 0x0000000000007941 */ /* 0x000fea0003800200 */
.L_x_10830:
        /* <DEDUP_REMOVED lines=9> */
.L_x_10833:
[----:B------:R-:W-:Y:S05]  /*4680*/  BSYNC.RECONVERGENT B0 ;  /* 0x0000000000007941 */ /* 0x000fea0003800200 */
.L_x_10832:
        /* <DEDUP_REMOVED lines=9> */
.L_x_10835:
[----:B------:R-:W-:Y:S05]  /*4720*/  BSYNC.RECONVERGENT B0 ;  /* 0x0000000000007941 */ /* 0x000fea0003800200 */
.L_x_10834:
        /* <DEDUP_REMOVED lines=25> */
.L_x_10841:
[----:B-----5:R-:W-:Y:S02]  /*48c0*/  HADD2.F32 R5, -RZ, R24.H0_H0 ;  /* 0x20000018ff057230 */ /* 0x020fe40000004100 */
[----:B------:R-:W-:-:S04]  /*48d0*/  IMAD.MOV.U32 R25, RZ, RZ, R23 ;  /* 0x000000ffff197224 */ /* 0x000fc800078e0017 */
[----:B------:R-:W0:Y:S02]  /*48e0*/  F2I.S64.TRUNC R4, R5 ;  /* 0x0000000500047311 */ /* 0x000e24000020d900 */
[----:B0-----:R0:W-:Y:S01]  /*48f0*/  STG.E.U8 desc[UR36][R8.64], R4 ;  /* 0x0000000408007986 */ /* 0x0011e2000c101124 */
[----:B------:R-:W-:Y:S05]  /*4900*/  BRA `(.L_x_10837) ;  /* 0x0000000c00c07947 */ /* 0x000fea0003800000 */
.L_x_10840:
        /* <DEDUP_REMOVED lines=11> */
.L_x_10844:
[----:B-----5:R-:W-:Y:S02]  /*49c0*/  HADD2.F32 R24, -RZ, R24.H0_H0 ;  /* 0x20000018ff187230 */ /* 0x020fe40000004100 */
[----:B------:R-:W-:Y:S02]  /*49d0*/  IMAD.MOV.U32 R25, RZ, RZ, R23 ;  /* 0x000000ffff197224 */ /* 0x000fe400078e0017 */
[----:B------:R-:W0:Y:S02]  /*49e0*/  F2I.FTZ.TRUNC.NTZ R3, R24 ;  /* 0x0000001800037305 */ /* 0x000e24000021f100 */
[----:B0-----:R2:W-:Y:S01]  /*49f0*/  STG.E desc[UR36][R8.64], R3 ;  /* 0x0000000308007986 */ /* 0x0015e2000c101924 */
[----:B------:R-:W-:Y:S05]  /*4a00*/  BRA `(.L_x_10837) ;  /* 0x0000000c00807947 */ /* 0x000fea0003800000 */
.L_x_10843:
[----:B-----5:R-:W-:Y:S02]  /*4a10*/  HADD2.F32 R24, -RZ, R24.H0_H0 ;  /* 0x20000018ff187230 */ /* 0x020fe40000004100 */
[----:B------:R-:W-:Y:S02]  /*4a20*/  IMAD.MOV.U32 R25, RZ, RZ, R23 ;  /* 0x000000ffff197224 */ /* 0x000fe400078e0017 */
[----:B------:R-:W0:Y:S02]  /*4a30*/  F2I.FTZ.TRUNC.NTZ R3, R24 ;  /* 0x0000001800037305 */ /* 0x000e24000021f100 */
[----:B0-----:R0:W-:Y:S01]  /*4a40*/  STG.E.U16 desc[UR36][R8.64], R3 ;  /* 0x0000000308007986 */ /* 0x0011e2000c101524 */
[----:B------:R-:W-:Y:S05]  /*4a50*/  BRA `(.L_x_10837) ;  /* 0x0000000c006c7947 */ /* 0x000fea0003800000 */
.L_x_10839:
        /* <DEDUP_REMOVED lines=10> */
.L_x_10846:
[----:B-----5:R0:W-:Y:S01]  /*4b00*/  STG.E.U16 desc[UR36][R8.64], R24 ;  /* 0x0000001808007986 */ /* 0x0201e2000c101524 */
[----:B------:R-:W-:Y:S01]  /*4b10*/  IMAD.MOV.U32 R25, RZ, RZ, R23 ;  /* 0x000000ffff197224 */ /* 0x000fe200078e0017 */
[----:B------:R-:W-:Y:S06]  /*4b20*/  BRA `(.L_x_10837) ;  /* 0x0000000c00387947 */ /* 0x000fec0003800000 */
.L_x_10845:
        /* <DEDUP_REMOVED lines=11> */
.L_x_10848:
[----:B-----5:R-:W-:Y:S02]  /*4be0*/  HADD2.F32 R0, -RZ, R24.H0_H0 ;  /* 0x20000018ff007230 */ /* 0x020fe40000004100 */
[----:B------:R-:W-:-:S03]  /*4bf0*/  IMAD.MOV.U32 R25, RZ, RZ, R23 ;  /* 0x000000ffff197224 */ /* 0x000fc600078e0017 */
[----:B------:R-:W-:-:S04]  /*4c00*/  F2FP.F16.F32.PACK_AB R0, RZ, R0 ;  /* 0x00000000ff00723e */ /* 0x000fc800000000ff */
[----:B------:R-:W-:-:S05]  /*4c10*/  PRMT R0, R0, 0x5410, RZ ;  /* 0x0000541000007816 */ /* 0x000fca00000000ff */
[----:B------:R0:W-:Y:S01]  /*4c20*/  STG.E desc[UR36][R8.64], R0 ;  /* 0x0000000008007986 */ /* 0x0001e2000c101924 */
[----:B------:R-:W-:Y:S05]  /*4c30*/  BRA `(.L_x_10837) ;  /* 0x0000000800f47947 */ /* 0x000fea0003800000 */
.L_x_10847:
[----:B-----5:R-:W-:Y:S02]  /*4c40*/  HADD2.F32 R4, -RZ, R24.H0_H0 ;  /* 0x20000018ff047230 */ /* 0x020fe40000004100 */
[----:B------:R-:W-:-:S03]  /*4c50*/  IMAD.MOV.U32 R25, RZ, RZ, R23 ;  /* 0x000000ffff197224 */ /* 0x000fc600078e0017 */
[----:B------:R-:W-:-:S06]  /*4c60*/  FMUL.FTZ R4, R4, 1 ;  /* 0x3f80000004047820 */ /* 0x000fcc0000410000 */
[----:B------:R-:W0:Y:S02]  /*4c70*/  F2F.F64.F32 R4, R4 ;  /* 0x0000000400047310 */ /* 0x000e240000201800 */
[----:B0-----:R0:W-:Y:S01]  /*4c80*/  STG.E.64 desc[UR36][R8.64], R4 ;  /* 0x0000000408007986 */ /* 0x0011e2000c101b24 */
[----:B------:R-:W-:Y:S05]  /*4c90*/  BRA `(.L_x_10837) ;  /* 0x0000000800dc7947 */ /* 0x000fea0003800000 */
.L_x_10838:
        /* <DEDUP_REMOVED lines=14> */
.L_x_10851:
[----:B-----5:R-:W-:Y:S01]  /*4d80*/  HADD2.F32 R24, -RZ, R24.H0_H0 ;  /* 0x20000018ff187230 */ /* 0x020fe20000004100 */
[----:B------:R-:W-:Y:S01]  /*4d90*/  CS2R R6, SRZ ;  /* 0x0000000000067805 */ /* 0x000fe2000001ff00 */
[----:B------:R-:W-:-:S03]  /*4da0*/  IMAD.MOV.U32 R25, RZ, RZ, R23 ;  /* 0x000000ffff197224 */ /* 0x000fc600078e0017 */
[----:B------:R-:W-:-:S06]  /*4db0*/  FMUL.FTZ R4, R24, 1 ;  /* 0x3f80000018047820 */ /* 0x000fcc0000410000 */
[----:B------:R-:W0:Y:S02]  /*4dc0*/  F2F.F64.F32 R4, R4 ;  /* 0x0000000400047310 */ /* 0x000e240000201800 */
[----:B0-----:R0:W-:Y:S01]  /*4dd0*/  STG.E.128 desc[UR36][R8.64], R4 ;  /* 0x0000000408007986 */ /* 0x0011e2000c101d24 */
[----:B------:R-:W-:Y:S05]  /*4de0*/  BRA `(.L_x_10837) ;  /* 0x0000000800887947 */ /* 0x000fea0003800000 */
.L_x_10850:
        /* <DEDUP_REMOVED lines=19> */
.L_x_10855:
[----:B------:R-:W-:Y:S05]  /*4f20*/  BSYNC.RECONVERGENT B0 ;  /* 0x0000000000007941 */ /* 0x000fea0003800200 */
.L_x_10854:
[----:B------:R-:W-:Y:S01]  /*4f30*/  LOP3.LUT R5, R0, 0x80, R5, 0xf8, !PT ;  /* 0x0000008000057812 */ /* 0x000fe200078ef805 */
[----:B------:R-:W-:-:S04]  /*4f40*/  IMAD.MOV.U32 R25, RZ, RZ, R23 ;  /* 0x000000ffff197224 */ /* 0x000fc800078e0017 */
[----:B------:R0:W-:Y:S01]  /*4f50*/  STG.E.U8 desc[UR36][R8.64], R5 ;  /* 0x0000000508007986 */ /* 0x0001e2000c101124 */
[----:B------:R-:W-:Y:S05]  /*4f60*/  BRA `(.L_x_10837) ;  /* 0x0000000800287947 */ /* 0x000fea0003800000 */
.L_x_10853:
        /* <DEDUP_REMOVED lines=15> */
.L_x_10857:
[----:B------:R-:W-:Y:S05]  /*5060*/  BSYNC.RECONVERGENT B0 ;  /* 0x0000000000007941 */ /* 0x000fea0003800200 */
.L_x_10856:
[----:B------:R-:W-:Y:S01]  /*5070*/  LOP3.LUT R5, R0, 0x80, R5, 0xf8, !PT ;  /* 0x0000008000057812 */ /* 0x000fe200078ef805 */
[----:B------:R-:W-:-:S04]  /*5080*/  IMAD.MOV.U32 R25, RZ, RZ, R23 ;  /* 0x000000ffff197224 */ /* 0x000fc800078e0017 */
[----:B------:R0:W-:Y:S01]  /*5090*/  STG.E.U8 desc[UR36][R8.64], R5 ;  /* 0x0000000508007986 */ /* 0x0001e2000c101124 */
[----:B------:R-:W-:Y:S05]  /*50a0*/  BRA `(.L_x_10837) ;  /* 0x0000000400d87947 */ /* 0x000fea0003800000 */
.L_x_10852:
[----:B-----5:R-:W-:Y:S02]  /*50b0*/  HADD2.F32 R0, -RZ, R24.H0_H0 ;  /* 0x20000018ff007230 */ /* 0x020fe40000004100 */
[----:B------:R-:W-:-:S03]  /*50c0*/  IMAD.MOV.U32 R25, RZ, RZ, R23 ;  /* 0x000000ffff197224 */ /* 0x000fc600078e0017 */
[----:B------:R-:W-:-:S05]  /*50d0*/  F2FP.BF16.F32.PACK_AB R0, RZ, R0 ;  /* 0x00000000ff00723e */ /* 0x000fca00000010ff */
[----:B------:R0:W-:Y:S01]  /*50e0*/  STG.E.U16 desc[UR36][R8.64], R0 ;  /* 0x0000000008007986 */ /* 0x0001e2000c101524 */
[----:B------:R-:W-:Y:S05]  /*50f0*/  BRA `(.L_x_10837) ;  /* 0x0000000400c47947 */ /* 0x000fea0003800000 */
.L_x_10849:
        /* <DEDUP_REMOVED lines=13> */
.L_x_10860:
        /* <DEDUP_REMOVED lines=13> */
.L_x_10863:
[----:B------:R-:W-:-:S04]  /*52a0*/  SHF.R.U32.HI R0, RZ, 0x14, R3 ;  /* 0x00000014ff007819 */ /* 0x000fc80000011603 */
[----:B------:R-:W-:-:S04]  /*52b0*/  LOP3.LUT R0, R0, 0x1, RZ, 0xc0, !PT ;  /* 0x0000000100007812 */ /* 0x000fc800078ec0ff */
[----:B------:R-:W-:-:S04]  /*52c0*/  IADD3 R0, PT, PT, R3, 0x487ffff, R0 ;  /* 0x0487ffff03007810 */ /* 0x000fc80007ffe000 */
[----:B------:R-:W-:-:S04]  /*52d0*/  SHF.R.U32.HI R0, RZ, 0x14, R0 ;  /* 0x00000014ff007819 */ /* 0x000fc80000011600 */
[----:B------:R-:W-:-:S07]  /*52e0*/  LOP3.LUT R0, R0, 0xff, RZ, 0xc0, !PT ;  /* 0x000000ff00007812 */ /* 0x000fce00078ec0ff */
.L_x_10864:
[----:B------:R-:W-:-:S04]  /*52f0*/  SHF.R.U32.HI R3, RZ, 0x18, R3 ;  /* 0x00000018ff037819 */ /* 0x000fc80000011603 */
[----:B------:R-:W-:-:S04]  /*5300*/  LOP3.LUT R0, R0, 0x80, R3, 0xf8, !PT ;  /* 0x0000008000007812 */ /* 0x000fc800078ef803 */
[----:B------:R-:W-:-:S07]  /*5310*/  PRMT R4, R0, 0x7610, R4 ;  /* 0x0000761000047816 */ /* 0x000fce0000000004 */
.L_x_10862:
[----:B------:R-:W-:Y:S05]  /*5320*/  BSYNC.RECONVERGENT B0 ;  /* 0x0000000000007941 */ /* 0x000fea0003800200 */
.L_x_10861:
[----:B------:R0:W-:Y:S01]  /*5330*/  STG.E.U8 desc[UR36][R8.64], R4 ;  /* 0x0000000408007986 */ /* 0x0001e2000c101124 */
[----:B------:R-:W-:Y:S01]  /*5340*/  IMAD.MOV.U32 R25, RZ, RZ, R23 ;  /* 0x000000ffff197224 */ /* 0x000fe200078e0017 */
[----:B------:R-:W-:Y:S06]  /*5350*/  BRA `(.L_x_10837) ;  /* 0x00000004002c7947 */ /* 0x000fec0003800000 */
.L_x_10859:
        /* <DEDUP_REMOVED lines=13> */
.L_x_10867:
[----:B------:R-:W-:-:S04]  /*5430*/  SHF.R.U32.HI R0, RZ, 0x15, R3 ;  /* 0x00000015ff007819 */ /* 0x000fc80000011603 */
[----:B------:R-:W-:-:S04]  /*5440*/  LOP3.LUT R0, R0, 0x1, RZ, 0xc0, !PT ;  /* 0x0000000100007812 */ /* 0x000fc800078ec0ff */
[----:B------:R-:W-:-:S04]  /*5450*/  IADD3 R0, PT, PT, R3, 0x88fffff, R0 ;  /* 0x088fffff03007810 */ /* 0x000fc80007ffe000 */
[----:B------:R-:W-:-:S04]  /*5460*/  SHF.R.U32.HI R0, RZ, 0x15, R0 ;  /* 0x00000015ff007819 */ /* 0x000fc80000011600 */
[----:B------:R-:W-:-:S07]  /*5470*/  LOP3.LUT R0, R0, 0xff, RZ, 0xc0, !PT ;  /* 0x000000ff00007812 */ /* 0x000fce00078ec0ff */
.L_x_10868:
[----:B------:R-:W-:-:S04]  /*5480*/  SHF.R.U32.HI R3, RZ, 0x18, R3 ;  /* 0x00000018ff037819 */ /* 0x000fc80000011603 */
[----:B------:R-:W-:-:S04]  /*5490*/  LOP3.LUT R0, R0, 0x80, R3, 0xf8, !PT ;  /* 0x0000008000007812 */ /* 0x000fc800078ef803 */
[----:B------:R-:W-:-:S07]  /*54a0*/  PRMT R4, R0, 0x7610, R4 ;  /* 0x0000761000047816 */ /* 0x000fce0000000004 */
.L_x_10866:
[----:B------:R-:W-:Y:S05]  /*54b0*/  BSYNC.RECONVERGENT B0 ;  /* 0x0000000000007941 */ /* 0x000fea0003800200 */
.L_x_10865:
[----:B------:R0:W-:Y:S01]  /*54c0*/  STG.E.U8 desc[UR36][R8.64], R4 ;  /* 0x0000000408007986 */ /* 0x0001e2000c101124 */
[----:B------:R-:W-:Y:S01]  /*54d0*/  IMAD.MOV.U32 R25, RZ, RZ, R23 ;  /* 0x000000ffff197224 */ /* 0x000fe200078e0017 */
[----:B------:R-:W-:Y:S06]  /*54e0*/  BRA `(.L_x_10837) ;  /* 0x0000000000c87947 */ /* 0x000fec0003800000 */
.L_x_10858:
[----:B------:R-:W-:-:S13]  /*54f0*/  ISETP.NE.AND P0, PT, R0, 0x1c, PT ;  /* 0x0000001c0000780c */ /* 0x000fda0003f05270 */
[----:B------:R-:W-:Y:S05]  /*5500*/  @!P0 BRA `(.L_x_10869) ;  /* 0x0000000000b08947 */ /* 0x000fea0003800000 */
[----:B------:R-:W-:-:S13]  /*5510*/  ISETP.NE.AND P0, PT, R0, 0x1d, PT ;  /* 0x0000001d0000780c */ /* 0x000fda0003f05270 */
[----:B------:R-:W-:Y:S05]  /*5520*/  @!P0 BRA `(.L_x_10870) ;  /* 0x0000000000948947 */ /* 0x000fea0003800000 */
[----:B------:R-:W-:-:S13]  /*5530*/  ISETP.NE.AND P0, PT, R0, 0x2c, PT ;  /* 0x0000002c0000780c */ /* 0x000fda0003f05270 */
[----:B------:R-:W-:Y:S05]  /*5540*/  @!P0 BRA `(.L_x_10871) ;  /* 0x0000000000488947 */ /* 0x000fea0003800000 */
.L_x_10842:
        /* <DEDUP_REMOVED lines=16> */
.L_x_10872:
[----:B------:R-:W-:Y:S01]  /*5650*/  IMAD.MOV.U32 R25, RZ, RZ, R23 ;  /* 0x000000ffff197224 */ /* 0x000fe200078e0017 */
[----:B------:R-:W-:Y:S06]  /*5660*/  BRA `(.L_x_10837) ;  /* 0x0000000000687947 */ /* 0x000fec0003800000 */
.L_x_10871:
        /* <DEDUP_REMOVED lines=17> */
.L_x_10870:
[----:B-----5:R-:W-:Y:S02]  /*5780*/  HADD2.F32 R4, -RZ, R24.H0_H0 ;  /* 0x20000018ff047230 */ /* 0x020fe40000004100 */
[----:B------:R-:W-:-:S04]  /*5790*/  IMAD.MOV.U32 R25, RZ, RZ, R23 ;  /* 0x000000ffff197224 */ /* 0x000fc800078e0017 */
[----:B------:R-:W0:Y:S02]  /*57a0*/  F2I.U64.TRUNC R4, R4 ;  /* 0x0000000400047311 */ /* 0x000e24000020d800 */
[----:B0-----:R0:W-:Y:S01]  /*57b0*/  STG.E.64 desc[UR36][R8.64], R4 ;  /* 0x0000000408007986 */ /* 0x0011e2000c101b24 */
[----:B------:R-:W-:Y:S05]  /*57c0*/  BRA `(.L_x_10837) ;  /* 0x0000000000107947 */ /* 0x000fea0003800000 */
.L_x_10869:
[----:B-----5:R-:W-:Y:S02]  /*57d0*/  HADD2.F32 R24, -RZ, R24.H0_H0 ;  /* 0x20000018ff187230 */ /* 0x020fe40000004100 */
[----:B------:R-:W-:Y:S02]  /*57e0*/  IMAD.MOV.U32 R25, RZ, RZ, R23 ;  /* 0x000000ffff197224 */ /* 0x000fe400078e0017 */
[----:B------:R-:W0:Y:S02]  /*57f0*/  F2I.FTZ.U32.TRUNC.NTZ R3, R24 ;  /* 0x0000001800037305 */ /* 0x000e24000021f000 */
[----:B0-----:R0:W-:Y:S03]  /*5800*/  STG.E desc[UR36][R8.64], R3 ;  /* 0x0000000308007986 */ /* 0x0011e6000c101924 */
.L_x_10837:
[----:B------:R-:W-:Y:S05]  /*5810*/  BSYNC.RECONVERGENT B6 ;  /* 0x0000000000067941 */ /* 0x000fea0003800200 */
.L_x_10836:
        /* <DEDUP_REMOVED lines=25> */
.L_x_10878:
[----:B-----5:R-:W-:-:S06]  /*59b0*/  HADD2.F32 R5, -RZ, R22.H0_H0 ;  /* 0x20000016ff057230 */ /* 0x020fcc0000004100 */
[----:B------:R-:W0:Y:S02]  /*59c0*/  F2I.S64.TRUNC R4, R5 ;  /* 0x0000000500047311 */ /* 0x000e24000020d900 */
[----:B0-----:R3:W-:Y:S01]  /*59d0*/  STG.E.U8 desc[UR36][R8.64], R4 ;  /* 0x0000000408007986 */ /* 0x0017e2000c101124 */
[----:B------:R-:W-:Y:S05]  /*59e0*/  BRA `(.L_x_10880) ;  /* 0x0000000c006c7947 */ /* 0x000fea0003800000 */
.L_x_10877:
        /* <DEDUP_REMOVED lines=10> */
.L_x_10882:
[----:B-----5:R-:W-:-:S04]  /*5a90*/  HADD2.F32 R22, -RZ, R22.H0_H0 ;  /* 0x20000016ff167230 */ /* 0x020fc80000004100 */
[----:B------:R-:W0:Y:S02]  /*5aa0*/  F2I.FTZ.TRUNC.NTZ R3, R22 ;  /* 0x0000001600037305 */ /* 0x000e24000021f100 */
[----:B0-----:R2:W-:Y:S01]  /*5ab0*/  STG.E desc[UR36][R8.64], R3 ;  /* 0x0000000308007986 */ /* 0x0015e2000c101924 */
[----:B------:R-:W-:Y:S05]  /*5ac0*/  BRA `(.L_x_10880) ;  /* 0x0000000c00347947 */ /* 0x000fea0003800000 */
.L_x_10881:
[----:B-----5:R-:W-:-:S04]  /*5ad0*/  HADD2.F32 R22, -RZ, R22.H0_H0 ;  /* 0x20000016ff167230 */ /* 0x020fc80000004100 */
[----:B------:R-:W0:Y:S02]  /*5ae0*/  F2I.FTZ.TRUNC.NTZ R3, R22 ;  /* 0x0000001600037305 */ /* 0x000e24000021f100 */
[----:B0-----:R0:W-:Y:S01]  /*5af0*/  STG.E.U16 desc[UR36][R8.64], R3 ;  /* 0x0000000308007986 */ /* 0x0011e2000c101524 */
[----:B------:R-:W-:Y:S05]  /*5b00*/  BRA `(.L_x_10880) ;  /* 0x0000000c00247947 */ /* 0x000fea0003800000 */
.L_x_10876:
        /* <DEDUP_REMOVED lines=9> */
.L_x_10884:
[----:B-----5:R0:W-:Y:S01]  /*5ba0*/  STG.E.U16 desc[UR36][R8.64], R22 ;  /* 0x0000001608007986 */ /* 0x0201e2000c101524 */
[----:B------:R-:W-:Y:S05]  /*5bb0*/  BRA `(.L_x_10880) ;  /* 0x0000000800f87947 */ /* 0x000fea0003800000 */
.L_x_10883:
        /* <DEDUP_REMOVED lines=10> */
.L_x_10886:
[----:B-----5:R-:W-:-:S05]  /*5c60*/  HADD2.F32 R0, -RZ, R22.H0_H0 ;  /* 0x20000016ff007230 */ /* 0x020fca0000004100 */
[----:B------:R-:W-:-:S04]  /*5c70*/  F2FP.F16.F32.PACK_AB R0, RZ, R0 ;  /* 0x00000000ff00723e */ /* 0x000fc800000000ff */
[----:B------:R-:W-:-:S05]  /*5c80*/  PRMT R0, R0, 0x5410, RZ ;  /* 0x0000541000007816 */ /* 0x000fca00000000ff */
[----:B------:R0:W-:Y:S01]  /*5c90*/  STG.E desc[UR36][R8.64], R0 ;  /* 0x0000000008007986 */ /* 0x0001e2000c101924 */
[----:B------:R-:W-:Y:S05]  /*5ca0*/  BRA `(.L_x_10880) ;  /* 0x0000000800bc7947 */ /* 0x000fea0003800000 */
.L_x_10885:
[----:B-----5:R-:W-:-:S05]  /*5cb0*/  HADD2.F32 R4, -RZ, R22.H0_H0 ;  /* 0x20000016ff047230 */ /* 0x020fca0000004100 */
[----:B------:R-:W-:-:S06]  /*5cc0*/  FMUL.FTZ R4, R4, 1 ;  /* 0x3f80000004047820 */ /* 0x000fcc0000410000 */
[----:B------:R-:W0:Y:S02]  /*5cd0*/  F2F.F64.F32 R4, R4 ;  /* 0x0000000400047310 */ /* 0x000e240000201800 */
[----:B0-----:R0:W-:Y:S01]  /*5ce0*/  STG.E.64 desc[UR36][R8.64], R4 ;  /* 0x0000000408007986 */ /* 0x0011e2000c101b24 */
[----:B------:R-:W-:Y:S05]  /*5cf0*/  BRA `(.L_x_10880) ;  /* 0x0000000800a87947 */ /* 0x000fea0003800000 */
.L_x_10875:
        /* <DEDUP_REMOVED lines=14> */
.L_x_10890:
        /* <DEDUP_REMOVED lines=17> */
.L_x_10893:
[----:B------:R-:W-:-:S04]  /*5ef0*/  SHF.R.U32.HI R3, RZ, 0x18, R5 ;  /* 0x00000018ff037819 */ /* 0x000fc80000011605 */
[----:B------:R-:W-:-:S04]  /*5f00*/  LOP3.LUT R0, R0, 0x80, R3, 0xf8, !PT ;  /* 0x0000008000007812 */ /* 0x000fc800078ef803 */
[----:B------:R-:W-:-:S07]  /*5f10*/  PRMT R4, R0, 0x7610, R4 ;  /* 0x0000761000047816 */ /* 0x000fce0000000004 */
.L_x_10892:
[----:B------:R-:W-:Y:S05]  /*5f20*/  BSYNC.RECONVERGENT B0 ;  /* 0x0000000000007941 */ /* 0x000fea0003800200 */
.L_x_10891:
[----:B------:R0:W-:Y:S01]  /*5f30*/  STG.E.U8 desc[UR36][R8.64], R4 ;  /* 0x0000000408007986 */ /* 0x0001e2000c101124 */
[----:B------:R-:W-:Y:S05]  /*5f40*/  BRA `(.L_x_10880) ;  /* 0x0000000800147947 */ /* 0x000fea0003800000 */
.L_x_10889:
        /* <DEDUP_REMOVED lines=17> */
.L_x_10896:
[----:B------:R-:W-:-:S04]  /*6060*/  SHF.R.U32.HI R3, RZ, 0x18, R5 ;  /* 0x00000018ff037819 */ /* 0x000fc80000011605 */
[----:B------:R-:W-:-:S04]  /*6070*/  LOP3.LUT R0, R0, 0x80, R3, 0xf8, !PT ;  /* 0x0000008000007812 */ /* 0x000fc800078ef803 */
[----:B------:R-:W-:-:S07]  /*6080*/  PRMT R4, R0, 0x7610, R4 ;  /* 0x0000761000047816 */ /* 0x000fce0000000004 */
.L_x_10895:
[----:B------:R-:W-:Y:S05]  /*6090*/  BSYNC.RECONVERGENT B0 ;  /* 0x0000000000007941 */ /* 0x000fea0003800200 */
.L_x_10894:
[----:B------:R0:W-:Y:S01]  /*60a0*/  STG.E.U8 desc[UR36][R8.64], R4 ;  /* 0x0000000408007986 */ /* 0x0001e2000c101124 */
[----:B------:R-:W-:Y:S05]  /*60b0*/  BRA `(.L_x_10880) ;  /* 0x0000000400b87947 */ /* 0x000fea0003800000 */
.L_x_10888:
        /* <DEDUP_REMOVED lines=22> */
.L_x_10898:
[----:B-----5:R-:W-:-:S06]  /*6220*/  HADD2.F32 R4, -RZ, R22.H0_H0 ;  /* 0x20000016ff047230 */ /* 0x020fcc0000004100 */
[----:B------:R-:W0:Y:S02]  /*6230*/  F2I.U64.TRUNC R4, R4 ;  /* 0x0000000400047311 */ /* 0x000e24000020d800 */
[----:B0-----:R0:W-:Y:S01]  /*6240*/  STG.E.64 desc[UR36][R8.64], R4 ;  /* 0x0000000408007986 */ /* 0x0011e2000c101b24 */
[----:B------:R-:W-:Y:S05]  /*6250*/  BRA `(.L_x_10880) ;  /* 0x0000000400507947 */ /* 0x000fea0003800000 */
.L_x_10897:
[----:B-----5:R-:W-:-:S04]  /*6260*/  HADD2.F32 R22, -RZ, R22.H0_H0 ;  /* 0x20000016ff167230 */ /* 0x020fc80000004100 */
[----:B------:R-:W0:Y:S02]  /*6270*/  F2I.FTZ.U32.TRUNC.NTZ R3, R22 ;  /* 0x0000001600037305 */ /* 0x000e24000021f000 */
[----:B0-----:R0:W-:Y:S01]  /*6280*/  STG.E desc[UR36][R8.64], R3 ;  /* 0x0000000308007986 */ /* 0x0011e2000c101924 */
[----:B------:R-:W-:Y:S05]  /*6290*/  BRA `(.L_x_10880) ;  /* 0x0000000400407947 */ /* 0x000fea0003800000 */
.L_x_10887:
        /* <DEDUP_REMOVED lines=11> */
.L_x_10900:
[----:B-----5:R-:W-:Y:S01]  /*6350*/  HADD2.F32 R22, -RZ, R22.H0_H0 ;  /* 0x20000016ff167230 */ /* 0x020fe20000004100 */
[----:B------:R-:W-:-:S04]  /*6360*/  CS2R R6, SRZ ;  /* 0x0000000000067805 */ /* 0x000fc8000001ff00 */
[----:B------:R-:W-:-:S06]  /*6370*/  FMUL.FTZ R4, R22, 1 ;  /* 0x3f80000016047820 */ /* 0x000fcc0000410000 */
[----:B------:R-:W0:Y:S02]  /*6380*/  F2F.F64.F32 R4, R4 ;  /* 0x0000000400047310 */ /* 0x000e240000201800 */
[----:B0-----:R0:W-:Y:S01]  /*6390*/  STG.E.128 desc[UR36][R8.64], R4 ;  /* 0x0000000408007986 */ /* 0x0011e2000c101d24 */
[----:B------:R-:W-:Y:S05]  /*63a0*/  BRA `(.L_x_10880) ;  /* 0x0000000000fc7947 */ /* 0x000fea0003800000 */
.L_x_10899:
[----:B------:R-:W-:-:S13]  /*63b0*/  ISETP.NE.AND P0, PT, R0, 0xf, PT ;  /* 0x0000000f0000780c */ /* 0x000fda0003f05270 */
[----:B------:R-:W-:Y:S05]  /*63c0*/  @!P0 BRA `(.L_x_10901) ;  /* 0x0000000000e88947 */ /* 0x000fea0003800000 */
[----:B------:R-:W-:-:S13]  /*63d0*/  ISETP.NE.AND P0, PT, R0, 0x17, PT ;  /* 0x000000170000780c */ /* 0x000fda0003f05270 */
[----:B------:R-:W-:Y:S05]  /*63e0*/  @!P0 BRA `(.L_x_10902) ;  /* 0x0000000000908947 */ /* 0x000fea0003800000 */
[----:B------:R-:W-:-:S13]  /*63f0*/  ISETP.NE.AND P0, PT, R0, 0x18, PT ;  /* 0x000000180000780c */ /* 0x000fda0003f05270 */
[----:B------:R-:W-:Y:S05]  /*6400*/  @!P0 BRA `(.L_x_10903) ;  /* 0x0000000000448947 */ /* 0x000fea0003800000 */
.L_x_10879:
        /* <DEDUP_REMOVED lines=16> */
.L_x_10904:
[----:B------:R-:W-:Y:S05]  /*6510*/  BRA `(.L_x_10880) ;  /* 0x0000000000a07947 */ /* 0x000fea0003800000 */
.L_x_10903:
        /* <DEDUP_REMOVED lines=13> */
.L_x_10906:
[----:B------:R-:W-:Y:S05]  /*65f0*/  BSYNC.RECONVERGENT B0 ;  /* 0x0000000000007941 */ /* 0x000fea0003800200 */
.L_x_10905:
[----:B------:R-:W-:-:S05]  /*6600*/  LOP3.LUT R3, R0, 0x80, R3, 0xf8, !PT ;  /* 0x0000008000037812 */ /* 0x000fca00078ef803 */
[----:B------:R0:W-:Y:S01]  /*6610*/  STG.E.U8 desc[UR36][R8.64], R3 ;  /* 0x0000000308007986 */ /* 0x0001e2000c101124 */
[----:B------:R-:W-:Y:S05]  /*6620*/  BRA `(.L_x_10880) ;  /* 0x00000000005c7947 */ /* 0x000fea0003800000 */
.L_x_10902:
        /* <DEDUP_REMOVED lines=12> */
.L_x_10908:
[----:B------:R-:W-:Y:S01]  /*66f0*/  IMAD.MOV.U32 R0, RZ, RZ, 0x7f ;  /* 0x0000007fff007424 */ /* 0x000fe200078e00ff */
[----:B------:R-:W-:-:S04]  /*6700*/  ISETP.GT.U32.AND P0, PT, R4, 0x7f800000, PT ;  /* 0x7f8000000400780c */ /* 0x000fc80003f04070 */
[----:B------:R-:W-:-:S09]  /*6710*/  SEL R0, R0, 0x7c, P0 ;  /* 0x0000007c00007807 */ /* 0x000fd20000000000 */
.L_x_10909:
[----:B------:R-:W-:Y:S05]  /*6720*/  BSYNC.RECONVERGENT B0 ;  /* 0x0000000000007941 */ /* 0x000fea0003800200 */
.L_x_10907:
[----:B------:R-:W-:-:S04]  /*6730*/  SHF.R.U32.HI R3, RZ, 0x18, R3 ;  /* 0x00000018ff037819 */ /* 0x000fc80000011603 */
[----:B------:R-:W-:-:S05]  /*6740*/  LOP3.LUT R3, R0, 0x80, R3, 0xf8, !PT ;  /* 0x0000008000037812 */ /* 0x000fca00078ef803 */
[----:B------:R0:W-:Y:S01]  /*6750*/  STG.E.U8 desc[UR36][R8.64], R3 ;  /* 0x0000000308007986 */ /* 0x0001e2000c101124 */
[----:B------:R-:W-:Y:S05]  /*6760*/  BRA `(.L_x_10880) ;  /* 0x00000000000c7947 */ /* 0x000fea0003800000 */
.L_x_10901:
[----:B-----5:R-:W-:-:S05]  /*6770*/  HADD2.F32 R0, -RZ, R22.H0_H0 ;  /* 0x20000016ff007230 */ /* 0x020fca0000004100 */
[----:B------:R-:W-:-:S05]  /*6780*/  F2FP.BF16.F32.PACK_AB R0, RZ, R0 ;  /* 0x00000000ff00723e */ /* 0x000fca00000010ff */
[----:B------:R0:W-:Y:S02]  /*6790*/  STG.E.U16 desc[UR36][R8.64], R0 ;  /* 0x0000000008007986 */ /* 0x0001e4000c101524 */
.L_x_10880:
        /* <DEDUP_REMOVED lines=25> */
.L_x_10913:
[----:B------:R-:W-:-:S06]  /*6930*/  HADD2.F32 R5, -RZ, R17.H0_H0 ;  /* 0x20000011ff057230 */ /* 0x000fcc0000004100 */
[----:B------:R-:W0:Y:S02]  /*6940*/  F2I.S64.TRUNC R4, R5 ;  /* 0x0000000500047311 */ /* 0x000e24000020d900 */
[----:B0-----:R0:W-:Y:S01]  /*6950*/  STG.E.U8 desc[UR36][R8.64], R4 ;  /* 0x0000000408007986 */ /* 0x0011e2000c101124 */
[----:B------:R-:W-:Y:S05]  /*6960*/  BRA `(.L_x_10915) ;  /* 0x0000000c006c7947 */ /* 0x000fea0003800000 */
.L_x_10912:
        /* <DEDUP_REMOVED lines=10> */
.L_x_10917:
[----:B------:R-:W-:-:S06]  /*6a10*/  HADD2.F32 R17, -RZ, R17.H0_H0 ;  /* 0x20000011ff117230 */ /* 0x000fcc0000004100 */
[----:B------:R-:W0:Y:S02]  /*6a20*/  F2I.FTZ.TRUNC.NTZ R17, R17 ;  /* 0x0000001100117305 */ /* 0x000e24000021f100 */
[----:B0-----:R0:W-:Y:S01]  /*6a30*/  STG.E desc[UR36][R8.64], R17 ;  /* 0x0000001108007986 */ /* 0x0011e2000c101924 */
[----:B------:R-:W-:Y:S05]  /*6a40*/  BRA `(.L_x_10915) ;  /* 0x0000000c00347947 */ /* 0x000fea0003800000 */
.L_x_10916:
[----:B------:R-:W-:-:S06]  /*6a50*/  HADD2.F32 R17, -RZ, R17.H0_H0 ;  /* 0x20000011ff117230 */ /* 0x000fcc0000004100 */
[----:B------:R-:W0:Y:S02]  /*6a60*/  F2I.FTZ.TRUNC.NTZ R17, R17 ;  /* 0x0000001100117305 */ /* 0x000e24000021f100 */
[----:B0-----:R0:W-:Y:S01]  /*6a70*/  STG.E.U16 desc[UR36][R8.64], R17 ;  /* 0x0000001108007986 */ /* 0x0011e2000c101524 */
[----:B------:R-:W-:Y:S05]  /*6a80*/  BRA `(.L_x_10915) ;  /* 0x0000000c00247947 */ /* 0x000fea0003800000 */
.L_x_10911:
        /* <DEDUP_REMOVED lines=9> */
.L_x_10919:
[----:B------:R0:W-:Y:S01]  /*6b20*/  STG.E.U16 desc[UR36][R8.64], R17 ;  /* 0x0000001108007986 */ /* 0x0001e2000c101524 */
[----:B------:R-:W-:Y:S05]  /*6b30*/  BRA `(.L_x_10915) ;  /* 0x0000000800f87947 */ /* 0x000fea0003800000 */
.L_x_10918:
        /* <DEDUP_REMOVED lines=10> */
.L_x_10921:
[----:B------:R-:W-:-:S05]  /*6be0*/  HADD2.F32 R0, -RZ, R17.H0_H0 ;  /* 0x20000011ff007230 */ /* 0x000fca0000004100 */
[----:B------:R-:W-:-:S04]  /*6bf0*/  F2FP.F16.F32.PACK_AB R0, RZ, R0 ;  /* 0x00000000ff00723e */ /* 0x000fc800000000ff */
[----:B------:R-:W-:-:S05]  /*6c00*/  PRMT R0, R0, 0x5410, RZ ;  /* 0x0000541000007816 */ /* 0x000fca00000000ff */
[----:B------:R0:W-:Y:S01]  /*6c10*/  STG.E desc[UR36][R8.64], R0 ;  /* 0x0000000008007986 */ /* 0x0001e2000c101924 */
[----:B------:R-:W-:Y:S05]  /*6c20*/  BRA `(.L_x_10915) ;  /* 0x0000000800bc7947 */ /* 0x000fea0003800000 */
.L_x_10920:
[----:B------:R-:W-:-:S05]  /*6c30*/  HADD2.F32 R4, -RZ, R17.H0_H0 ;  /* 0x20000011ff047230 */ /* 0x000fca0000004100 */
[----:B------:R-:W-:-:S06]  /*6c40*/  FMUL.FTZ R4, R4, 1 ;  /* 0x3f80000004047820 */ /* 0x000fcc0000410000 */
[----:B------:R-:W0:Y:S02]  /*6c50*/  F2F.F64.F32 R4, R4 ;  /* 0x0000000400047310 */ /* 0x000e240000201800 */
[----:B0-----:R0:W-:Y:S01]  /*6c60*/  STG.E.64 desc[UR36][R8.64], R4 ;  /* 0x0000000408007986 */ /* 0x0011e2000c101b24 */
[----:B------:R-:W-:Y:S05]  /*6c70*/  BRA `(.L_x_10915) ;  /* 0x0000000800a87947 */ /* 0x000fea0003800000 */
.L_x_10910:
        /* <DEDUP_REMOVED lines=14> */
.L_x_10925:
        /* <DEDUP_REMOVED lines=17> */
.L_x_10928:
[----:B------:R-:W-:-:S04]  /*6e70*/  SHF.R.U32.HI R3, RZ, 0x18, R17 ;  /* 0x00000018ff037819 */ /* 0x000fc80000011611 */
[----:B------:R-:W-:-:S04]  /*6e80*/  LOP3.LUT R0, R0, 0x80, R3, 0xf8, !PT ;  /* 0x0000008000007812 */ /* 0x000fc800078ef803 */
[----:B------:R-:W-:-:S07]  /*6e90*/  PRMT R4, R0, 0x7610, R4 ;  /* 0x0000761000047816 */ /* 0x000fce0000000004 */
.L_x_10927:
[----:B------:R-:W-:Y:S05]  /*6ea0*/  BSYNC.RECONVERGENT B0 ;  /* 0x0000000000007941 */ /* 0x000fea0003800200 */
.L_x_10926:
[----:B------:R0:W-:Y:S01]  /*6eb0*/  STG.E.U8 desc[UR36][R8.64], R4 ;  /* 0x0000000408007986 */ /* 0x0001e2000c101124 */
[----:B------:R-:W-:Y:S05]  /*6ec0*/  BRA `(.L_x_10915) ;  /* 0x0000000800147947 */ /* 0x000fea0003800000 */
.L_x_10924:
        /* <DEDUP_REMOVED lines=17> */
.L_x_10931:
[----:B------:R-:W-:-:S04]  /*6fe0*/  SHF.R.U32.HI R3, RZ, 0x18, R17 ;  /* 0x00000018ff037819 */ /* 0x000fc80000011611 */
[----:B------:R-:W-:-:S04]  /*6ff0*/  LOP3.LUT R0, R0, 0x80, R3, 0xf8, !PT ;  /* 0x0000008000007812 */ /* 0x000fc800078ef803 */
[----:B------:R-:W-:-:S07]  /*7000*/  PRMT R4, R0, 0x7610, R4 ;  /* 0x0000761000047816 */ /* 0x000fce0000000004 */
.L_x_10930:
[----:B------:R-:W-:Y:S05]  /*7010*/  BSYNC.RECONVERGENT B0 ;  /* 0x0000000000007941 */ /* 0x000fea0003800200 */
.L_x_10929:
[----:B------:R0:W-:Y:S01]  /*7020*/  STG.E.U8 desc[UR36][R8.64], R4 ;  /* 0x0000000408007986 */ /* 0x0001e2000c101124 */
[----:B------:R-:W-:Y:S05]  /*7030*/  BRA `(.L_x_10915) ;  /* 0x0000000400b87947 */ /* 0x000fea0003800000 */
.L_x_10923:
        /* <DEDUP_REMOVED lines=22> */
.L_x_10933:
[----:B------:R-:W-:-:S06]  /*71a0*/  HADD2.F32 R4, -RZ, R17.H0_H0 ;  /* 0x20000011ff047230 */ /* 0x000fcc0000004100 */
[----:B------:R-:W0:Y:S02]  /*71b0*/  F2I.U64.TRUNC R4, R4 ;  /* 0x0000000400047311 */ /* 0x000e24000020d800 */
[----:B0-----:R0:W-:Y:S01]  /*71c0*/  STG.E.64 desc[UR36][R8.64], R4 ;  /* 0x0000000408007986 */ /* 0x0011e2000c101b24 */
[----:B------:R-:W-:Y:S05]  /*71d0*/  BRA `(.L_x_10915) ;  /* 0x0000000400507947 */ /* 0x000fea0003800000 */
.L_x_10932:
[----:B------:R-:W-:-:S06]  /*71e0*/  HADD2.F32 R17, -RZ, R17.H0_H0 ;  /* 0x20000011ff117230 */ /* 0x000fcc0000004100 */
[----:B------:R-:W0:Y:S02]  /*71f0*/  F2I.FTZ.U32.TRUNC.NTZ R17, R17 ;  /* 0x0000001100117305 */ /* 0x000e24000021f000 */
[----:B0-----:R0:W-:Y:S01]  /*7200*/  STG.E desc[UR36][R8.64], R17 ;  /* 0x0000001108007986 */ /* 0x0011e2000c101924 */
[----:B------:R-:W-:Y:S05]  /*7210*/  BRA `(.L_x_10915) ;  /* 0x0000000400407947 */ /* 0x000fea0003800000 */
.L_x_10922:
        /* <DEDUP_REMOVED lines=11> */
.L_x_10935:
[----:B------:R-:W-:Y:S01]  /*72d0*/  HADD2.F32 R17, -RZ, R17.H0_H0 ;  /* 0x20000011ff117230 */ /* 0x000fe20000004100 */
[----:B------:R-:W-:-:S04]  /*72e0*/  CS2R R6, SRZ ;  /* 0x0000000000067805 */ /* 0x000fc8000001ff00 */
[----:B------:R-:W-:-:S06]  /*72f0*/  FMUL.FTZ R4, R17, 1 ;  /* 0x3f80000011047820 */ /* 0x000fcc0000410000 */
[----:B------:R-:W0:Y:S02]  /*7300*/  F2F.F64.F32 R4, R4 ;  /* 0x0000000400047310 */ /* 0x000e240000201800 */
[----:B0-----:R4:W-:Y:S01]  /*7310*/  STG.E.128 desc[UR36][R8.64], R4 ;  /* 0x0000000408007986 */ /* 0x0019e2000c101d24 */
[----:B------:R-:W-:Y:S05]  /*7320*/  BRA `(.L_x_10915) ;  /* 0x0000000000fc7947 */ /* 0x000fea0003800000 */
.L_x_10934:
[----:B------:R-:W-:-:S13]  /*7330*/  ISETP.NE.AND P0, PT, R0, 0xf, PT ;  /* 0x0000000f0000780c */ /* 0x000fda0003f05270 */
[----:B------:R-:W-:Y:S05]  /*7340*/  @!P0 BRA `(.L_x_10936) ;  /* 0x0000000000e88947 */ /* 0x000fea0003800000 */
[----:B------:R-:W-:-:S13]  /*7350*/  ISETP.NE.AND P0, PT, R0, 0x17, PT ;  /* 0x000000170000780c */ /* 0x000fda0003f05270 */
[----:B------:R-:W-:Y:S05]  /*7360*/  @!P0 BRA `(.L_x_10937) ;  /* 0x0000000000908947 */ /* 0x000fea0003800000 */
[----:B------:R-:W-:-:S13]  /*7370*/  ISETP.NE.AND P0, PT, R0, 0x18, PT ;  /* 0x000000180000780c */ /* 0x000fda0003f05270 */
[----:B------:R-:W-:Y:S05]  /*7380*/  @!P0 BRA `(.L_x_10938) ;  /* 0x0000000000448947 */ /* 0x000fea0003800000 */
.L_x_10914:
        /* <DEDUP_REMOVED lines=16> */
.L_x_10939:
[----:B------:R-:W-:Y:S05]  /*7490*/  BRA `(.L_x_10915) ;  /* 0x0000000000a07947 */ /* 0x000fea0003800000 */
.L_x_10938:
        /* <DEDUP_REMOVED lines=13> */
.L_x_10941:
[----:B------:R-:W-:Y:S05]  /*7570*/  BSYNC.RECONVERGENT B0 ;  /* 0x0000000000007941 */ /* 0x000fea0003800200 */
.L_x_10940:
[----:B------:R-:W-:-:S05]  /*7580*/  LOP3.LUT R3, R0, 0x80, R3, 0xf8, !PT ;  /* 0x0000008000037812 */ /* 0x000fca00078ef803 */
[----:B------:R1:W-:Y:S01]  /*7590*/  STG.E.U8 desc[UR36][R8.64], R3 ;  /* 0x0000000308007986 */ /* 0x0003e2000c101124 */
[----:B------:R-:W-:Y:S05]  /*75a0*/  BRA `(.L_x_10915) ;  /* 0x00000000005c7947 */ /* 0x000fea0003800000 */
.L_x_10937:
        /* <DEDUP_REMOVED lines=12> */
.L_x_10943:
[----:B------:R-:W-:Y:S01]  /*7670*/  IMAD.MOV.U32 R0, RZ, RZ, 0x7f ;  /* 0x0000007fff007424 */ /* 0x000fe200078e00ff */
[----:B------:R-:W-:-:S04]  /*7680*/  ISETP.GT.U32.AND P0, PT, R4, 0x7f800000, PT ;  /* 0x7f8000000400780c */ /* 0x000fc80003f04070 */
[----:B------:R-:W-:-:S09]  /*7690*/  SEL R0, R0, 0x7c, P0 ;  /* 0x0000007c00007807 */ /* 0x000fd20000000000 */
.L_x_10944:
[----:B------:R-:W-:Y:S05]  /*76a0*/  BSYNC.RECONVERGENT B0 ;  /* 0x0000000000007941 */ /* 0x000fea0003800200 */
.L_x_10942:
[----:B------:R-:W-:-:S04]  /*76b0*/  SHF.R.U32.HI R3, RZ, 0x18, R3 ;  /* 0x00000018ff037819 */ /* 0x000fc80000011603 */
[----:B------:R-:W-:-:S05]  /*76c0*/  LOP3.LUT R3, R0, 0x80, R3, 0xf8, !PT ;  /* 0x0000008000037812 */ /* 0x000fca00078ef803 */
[----:B------:R2:W-:Y:S01]  /*76d0*/  STG.E.U8 desc[UR36][R8.64], R3 ;  /* 0x0000000308007986 */ /* 0x0005e2000c101124 */
[----:B------:R-:W-:Y:S05]  /*76e0*/  BRA `(.L_x_10915) ;  /* 0x00000000000c7947 */ /* 0x000fea0003800000 */
.L_x_10936:
[----:B------:R-:W-:-:S05]  /*76f0*/  HADD2.F32 R0, -RZ, R17.H0_H0 ;  /* 0x20000011ff007230 */ /* 0x000fca0000004100 */
[----:B------:R-:W-:-:S05]  /*7700*/  F2FP.BF16.F32.PACK_AB R0, RZ, R0 ;  /* 0x00000000ff00723e */ /* 0x000fca00000010ff */
[----:B------:R0:W-:Y:S02]  /*7710*/  STG.E.U16 desc[UR36][R8.64], R0 ;  /* 0x0000000008007986 */ /* 0x0001e4000c101524 */
.L_x_10915:
[----:B------:R-:W-:-:S07]  /*7720*/  VIADD R25, R25, 0x80 ;  /* 0x0000008019197836 */ /* 0x000fce0000000000 */
.L_x_10874:
[----:B------:R-:W-:Y:S05]  /*7730*/  BSYNC.RECONVERGENT B6 ;  /* 0x0000000000067941 */ /* 0x000fea0003800200 */
.L_x_10873:
        /* <DEDUP_REMOVED lines=23> */
.L_x_10948:
[----:B-----5:R-:W-:-:S06]  /*78b0*/  HADD2.F32 R5, -RZ, R18.H0_H0 ;  /* 0x20000012ff057230 */ /* 0x020fcc0000004100 */
[----:B------:R-:W0:Y:S02]  /*78c0*/  F2I.S64.TRUNC R4, R5 ;  /* 0x0000000500047311 */ /* 0x000e24000020d900 */
[----:B0-----:R-:W-:Y:S01]  /*78d0*/  STG.E.U8 desc[UR36][R2.64], R4 ;  /* 0x0000000402007986 */ /* 0x001fe2000c101124 */
[----:B------:R-:W-:Y:S05]  /*78e0*/  EXIT ;  /* 0x000000000000794d */ /* 0x000fea0003800000 */
.L_x_10947:
        /* <DEDUP_REMOVED lines=10> */
.L_x_10951:
[----:B-----5:R-:W-:-:S04]  /*7990*/  HADD2.F32 R18, -RZ, R18.H0_H0 ;  /* 0x20000012ff127230 */ /* 0x020fc80000004100 */
[----:B------:R-:W0:Y:S02]  /*79a0*/  F2I.FTZ.TRUNC.NTZ R5, R18 ;  /* 0x0000001200057305 */ /* 0x000e24000021f100 */
[----:B0-----:R-:W-:Y:S01]  /*79b0*/  STG.E desc[UR36][R2.64], R5 ;  /* 0x0000000502007986 */ /* 0x001fe2000c101924 */
[----:B------:R-:W-:Y:S05]  /*79c0*/  EXIT ;  /* 0x000000000000794d */ /* 0x000fea0003800000 */
.L_x_10950:
[----:B-----5:R-:W-:-:S04]  /*79d0*/  HADD2.F32 R18, -RZ, R18.H0_H0 ;  /* 0x20000012ff127230 */ /* 0x020fc80000004100 */
[----:B------:R-:W0:Y:S02]  /*79e0*/  F2I.FTZ.TRUNC.NTZ R5, R18 ;  /* 0x0000001200057305 */ /* 0x000e24000021f100 */
[----:B0-----:R-:W-:Y:S01]  /*79f0*/  STG.E.U16 desc[UR36][R2.64], R5 ;  /* 0x0000000502007986 */ /* 0x001fe2000c101524 */
[----:B------:R-:W-:Y:S05]  /*7a00*/  EXIT ;  /* 0x000000000000794d */ /* 0x000fea0003800000 */
.L_x_10946:
        /* <DEDUP_REMOVED lines=9> */
.L_x_10953:
[----:B-----5:R-:W-:Y:S01]  /*7aa0*/  STG.E.U16 desc[UR36][R2.64], R18 ;  /* 0x0000001202007986 */ /* 0x020fe2000c101524 */
[----:B------:R-:W-:Y:S05]  /*7ab0*/  EXIT ;  /* 0x000000000000794d */ /* 0x000fea0003800000 */
.L_x_10952:
        /* <DEDUP_REMOVED lines=10> */
.L_x_10955:
[----:B-----5:R-:W-:-:S05]  /*7b60*/  HADD2.F32 R0, -RZ, R18.H0_H0 ;  /* 0x20000012ff007230 */ /* 0x020fca0000004100 */
[----:B------:R-:W-:-:S04]  /*7b70*/  F2FP.F16.F32.PACK_AB R0, RZ, R0 ;  /* 0x00000000ff00723e */ /* 0x000fc800000000ff */
[----:B------:R-:W-:-:S05]  /*7b80*/  PRMT R0, R0, 0x5410, RZ ;  /* 0x0000541000007816 */ /* 0x000fca00000000ff */
[----:B------:R-:W-:Y:S01]  /*7b90*/  STG.E desc[UR36][R2.64], R0 ;  /* 0x0000000002007986 */ /* 0x000fe2000c101924 */
[----:B------:R-:W-:Y:S05]  /*7ba0*/  EXIT ;  /* 0x000000000000794d */ /* 0x000fea0003800000 */
.L_x_10954:
[----:B-----5:R-:W-:-:S05]  /*7bb0*/  HADD2.F32 R4, -RZ, R18.H0_H0 ;  /* 0x20000012ff047230 */ /* 0x020fca0000004100 */
[----:B------:R-:W-:-:S06]  /*7bc0*/  FMUL.FTZ R4, R4, 1 ;  /* 0x3f80000004047820 */ /* 0x000fcc0000410000 */
[----:B------:R-:W0:Y:S02]  /*7bd0*/  F2F.F64.F32 R4, R4 ;  /* 0x0000000400047310 */ /* 0x000e240000201800 */
[----:B0-----:R-:W-:Y:S01]  /*7be0*/  STG.E.64 desc[UR36][R2.64], R4 ;  /* 0x0000000402007986 */ /* 0x001fe2000c101b24 */
[----:B------:R-:W-:Y:S05]  /*7bf0*/  EXIT ;  /* 0x000000000000794d */ /* 0x000fea0003800000 */
.L_x_10945:
        /* <DEDUP_REMOVED lines=14> */
.L_x_10959:
        /* <DEDUP_REMOVED lines=18> */
.L_x_10962:
[----:B------:R-:W-:-:S04]  /*7e00*/  SHF.R.U32.HI R5, RZ, 0x18, R5 ;  /* 0x00000018ff057819 */ /* 0x000fc80000011605 */
[----:B------:R-:W-:-:S07]  /*7e10*/  LOP3.LUT R0, R0, 0x80, R5, 0xf8, !PT ;  /* 0x0000008000007812 */ /* 0x000fce00078ef805 */
.L_x_10961:
[----:B------:R-:W-:Y:S05]  /*7e20*/  BSYNC.RECONVERGENT B0 ;  /* 0x0000000000007941 */ /* 0x000fea0003800200 */
.L_x_10960:
[----:B------:R-:W-:Y:S01]  /*7e30*/  STG.E.U8 desc[UR36][R2.64], R0 ;  /* 0x0000000002007986 */ /* 0x000fe2000c101124 */
[----:B------:R-:W-:Y:S05]  /*7e40*/  EXIT ;  /* 0x000000000000794d */ /* 0x000fea0003800000 */
.L_x_10958:
        /* <DEDUP_REMOVED lines=18> */
.L_x_10965:
[----:B------:R-:W-:-:S04]  /*7f70*/  SHF.R.U32.HI R5, RZ, 0x18, R5 ;  /* 0x00000018ff057819 */ /* 0x000fc80000011605 */
[----:B------:R-:W-:-:S07]  /*7f80*/  LOP3.LUT R0, R0, 0x80, R5, 0xf8, !PT ;  /* 0x0000008000007812 */ /* 0x000fce00078ef805 */
.L_x_10964:
[----:B------:R-:W-:Y:S05]  /*7f90*/  BSYNC.RECONVERGENT B0 ;  /* 0x0000000000007941 */ /* 0x000fea0003800200 */
.L_x_10963:
[----:B------:R-:W-:Y:S01]  /*7fa0*/  STG.E.U8 desc[UR36][R2.64], R0 ;  /* 0x0000000002007986 */ /* 0x000fe2000c101124 */
[----:B------:R-:W-:Y:S05]  /*7fb0*/  EXIT ;  /* 0x000000000000794d */ /* 0x000fea0003800000 */
.L_x_10957:
        /* <DEDUP_REMOVED lines=22> */
.L_x_10967:
[----:B-----5:R-:W-:-:S06]  /*8120*/  HADD2.F32 R4, -RZ, R18.H0_H0 ;  /* 0x20000012ff047230 */ /* 0x020fcc0000004100 */
[----:B------:R-:W0:Y:S02]  /*8130*/  F2I.U64.TRUNC R4, R4 ;  /* 0x0000000400047311 */ /* 0x000e24000020d800 */
[----:B0-----:R-:W-:Y:S01]  /*8140*/  STG.E.64 desc[UR36][R2.64], R4 ;  /* 0x0000000402007986 */ /* 0x001fe2000c101b24 */
[----:B------:R-:W-:Y:S05]  /*8150*/  EXIT ;  /* 0x000000000000794d */ /* 0x000fea0003800000 */
.L_x_10966:
[----:B-----5:R-:W-:-:S04]  /*8160*/  HADD2.F32 R18, -RZ, R18.H0_H0 ;  /* 0x20000012ff127230 */ /* 0x020fc80000004100 */
[----:B------:R-:W0:Y:S02]  /*8170*/  F2I.FTZ.U32.TRUNC.NTZ R5, R18 ;  /* 0x0000001200057305 */ /* 0x000e24000021f000 */
[----:B0-----:R-:W-:Y:S01]  /*8180*/  STG.E desc[UR36][R2.64], R5 ;  /* 0x0000000502007986 */ /* 0x001fe2000c101924 */
[----:B------:R-:W-:Y:S05]  /*8190*/  EXIT ;  /* 0x000000000000794d */ /* 0x000fea0003800000 */
.L_x_10956:
        /* <DEDUP_REMOVED lines=11> */
.L_x_10969:
[----:B-----5:R-:W-:Y:S01]  /*8250*/  HADD2.F32 R18, -RZ, R18.H0_H0 ;  /* 0x20000012ff127230 */ /* 0x020fe20000004100 */
[----:B------:R-:W-:-:S04]  /*8260*/  CS2R R6, SRZ ;  /* 0x0000000000067805 */ /* 0x000fc8000001ff00 */
[----:B------:R-:W-:-:S06]  /*8270*/  FMUL.FTZ R4, R18, 1 ;  /* 0x3f80000012047820 */ /* 0x000fcc0000410000 */
[----:B------:R-:W0:Y:S02]  /*8280*/  F2F.F64.F32 R4, R4 ;  /* 0x0000000400047310 */ /* 0x000e240000201800 */
[----:B0-----:R-:W-:Y:S01]  /*8290*/  STG.E.128 desc[UR36][R2.64], R4 ;  /* 0x0000000402007986 */ /* 0x001fe2000c101d24 */
[----:B------:R-:W-:Y:S05]  /*82a0*/  EXIT ;  /* 0x000000000000794d */ /* 0x000fea0003800000 */
.L_x_10968:
[----:B------:R-:W-:-:S13]  /*82b0*/  ISETP.NE.AND P0, PT, R0, 0xf, PT ;  /* 0x0000000f0000780c */ /* 0x000fda0003f05270 */
[----:B------:R-:W-:Y:S05]  /*82c0*/  @!P0 BRA `(.L_x_10970) ;  /* 0x0000000000e88947 */ /* 0x000fea0003800000 */
[----:B------:R-:W-:-:S13]  /*82d0*/  ISETP.NE.AND P0, PT, R0, 0x17, PT ;  /* 0x000000170000780c */ /* 0x000fda0003f05270 */
[----:B------:R-:W-:Y:S05]  /*82e0*/  @!P0 BRA `(.L_x_10971) ;  /* 0x0000000000908947 */ /* 0x000fea0003800000 */
[----:B------:R-:W-:-:S13]  /*82f0*/  ISETP.NE.AND P0, PT, R0, 0x18, PT ;  /* 0x000000180000780c */ /* 0x000fda0003f05270 */
[----:B------:R-:W-:Y:S05]  /*8300*/  @!P0 BRA `(.L_x_10972) ;  /* 0x0000000000448947 */ /* 0x000fea0003800000 */
.L_x_10949:
        /* <DEDUP_REMOVED lines=16> */
.L_x_10973:
[----:B------:R-:W-:Y:S05]  /*8410*/  EXIT ;  /* 0x000000000000794d */ /* 0x000fea0003800000 */
.L_x_10972:
        /* <DEDUP_REMOVED lines=13> */
.L_x_10975:
[----:B------:R-:W-:Y:S05]  /*84f0*/  BSYNC.RECONVERGENT B0 ;  /* 0x0000000000007941 */ /* 0x000fea0003800200 */
.L_x_10974:
[----:B------:R-:W-:-:S05]  /*8500*/  LOP3.LUT R5, R0, 0x80, R5, 0xf8, !PT ;  /* 0x0000008000057812 */ /* 0x000fca00078ef805 */
[----:B------:R-:W-:Y:S01]  /*8510*/  STG.E.U8 desc[UR36][R2.64], R5 ;  /* 0x0000000502007986 */ /* 0x000fe2000c101124 */
[----:B------:R-:W-:Y:S05]  /*8520*/  EXIT ;  /* 0x000000000000794d */ /* 0x000fea0003800000 */
.L_x_10971:
        /* <DEDUP_REMOVED lines=12> */
.L_x_10977:
[----:B------:R-:W-:Y:S01]  /*85f0*/  IMAD.MOV.U32 R0, RZ, RZ, 0x7f ;  /* 0x0000007fff007424 */ /* 0x000fe200078e00ff */
[----:B------:R-:W-:-:S04]  /*8600*/  ISETP.GT.U32.AND P0, PT, R4, 0x7f800000, PT ;  /* 0x7f8000000400780c */ /* 0x000fc80003f04070 */
[----:B------:R-:W-:-:S09]  /*8610*/  SEL R0, R0, 0x7c, P0 ;  /* 0x0000007c00007807 */ /* 0x000fd20000000000 */
.L_x_10978:
[----:B------:R-:W-:Y:S05]  /*8620*/  BSYNC.RECONVERGENT B0 ;  /* 0x0000000000007941 */ /* 0x000fea0003800200 */
.L_x_10976:
[----:B------:R-:W-:-:S04]  /*8630*/  SHF.R.U32.HI R5, RZ, 0x18, R5 ;  /* 0x00000018ff057819 */ /* 0x000fc80000011605 */
[----:B------:R-:W-:-:S05]  /*8640*/  LOP3.LUT R5, R0, 0x80, R5, 0xf8, !PT ;  /* 0x0000008000057812 */ /* 0x000fca00078ef805 */
[----:B------:R-:W-:Y:S01]  /*8650*/  STG.E.U8 desc[UR36][R2.64], R5 ;  /* 0x0000000502007986 */ /* 0x000fe2000c101124 */
[----:B------:R-:W-:Y:S05]  /*8660*/  EXIT ;  /* 0x000000000000794d */ /* 0x000fea0003800000 */
.L_x_10970:
[----:B-----5:R-:W-:-:S05]  /*8670*/  HADD2.F32 R0, -RZ, R18.H0_H0 ;  /* 0x20000012ff007230 */ /* 0x020fca0000004100 */
[----:B------:R-:W-:-:S05]  /*8680*/  F2FP.BF16.F32.PACK_AB R0, RZ, R0 ;  /* 0x00000000ff00723e */ /* 0x000fca00000010ff */
[----:B------:R-:W-:Y:S01]  /*8690*/  STG.E.U16 desc[UR36][R2.64], R0 ;  /* 0x0000000002007986 */ /* 0x000fe2000c101524 */
[----:B------:R-:W-:Y:S05]  /*86a0*/  EXIT ;  /* 0x000000000000794d */ /* 0x000fea0003800000 */
.L_x_10979:
        /* <DEDUP_REMOVED lines=13> */
.L_x_37077:


//--------------------- .text._ZN2at6native18elementwise_kernelILi128ELi4EZNS0_22gpu_kernel_impl_nocastIZZZNS0_21clamp_min_kernel_cudaERNS_18TensorIteratorBaseERKN3c106ScalarEENKUlvE_clEvENKUlvE6_clEvEUlNS5_4HalfEE_EEvS4_RKT_EUliE_EEviT1_ --------------------------
	.section	.text._ZN2at6native18elementwise_kernelILi128ELi4EZNS0_22gpu_kernel_impl_nocastIZZZNS0_21clamp_min_kernel_cudaERNS_18TensorIteratorBaseERKN3c106ScalarEENKUlvE_clEvENKUlvE6_clEvEUlNS5_4HalfEE_EEvS4_RKT_EUliE_EEviT1_,"ax",@progbits
	.align	128
        .global         _ZN2at6native18elementwise_kernelILi128ELi4EZNS0_22gpu_kernel_impl_nocastIZZZNS0_21clamp_min_kernel_cudaERNS_18TensorIteratorBaseERKN3c106ScalarEENKUlvE_clEvENKUlvE6_clEvEUlNS5_4HalfEE_EEvS4_RKT_EUliE_EEviT1_
        .type           _ZN2at6native18elementwise_kernelILi128ELi4EZNS0_22gpu_kernel_impl_nocastIZZZNS0_21clamp_min_kernel_cudaERNS_18TensorIteratorBaseERKN3c106ScalarEENKUlvE_clEvENKUlvE6_clEvEUlNS5_4HalfEE_EEvS4_RKT_EUliE_EEviT1_,@function
        .size           _ZN2at6native18elementwise_kernelILi128ELi4EZNS0_22gpu_kernel_impl_nocastIZZZNS0_21clamp_min_kernel_cudaERNS_18TensorIteratorBaseERKN3c106ScalarEENKUlvE_clEvENKUlvE6_clEvEUlNS5_4HalfEE_EEvS4_RKT_EUliE_EEviT1_,(.L_x_37078 - _ZN2at6native18elementwise_kernelILi128ELi4EZNS0_22gpu_kernel_impl_nocastIZZZNS0_21clamp_min_kernel_cudaERNS_18TensorIteratorBaseERKN3c106ScalarEENKUlvE_clEvENKUlvE6_clEvEUlNS5_4HalfEE_EEvS4_RKT_EUliE_EEviT1_)
        .other          _ZN2at6native18elementwise_kernelILi128ELi4EZNS0_22gpu_kernel_impl_nocastIZZZNS0_21clamp_min_kernel_cudaERNS_18TensorIteratorBaseERKN3c106ScalarEENKUlvE_clEvENKUlvE6_clEvEUlNS5_4HalfEE_EEvS4_RKT_EUliE_EEviT1_,@"STO_CUDA_ENTRY STV_DEFAULT"
_ZN2at6native18elementwise_kernelILi128ELi4EZNS0_22gpu_kernel_impl_nocastIZZZNS0_21clamp_min_kernel_cudaERNS_18TensorIteratorBaseERKN3c106ScalarEENKUlvE_clEvENKUlvE6_clEvEUlNS5_4HalfEE_EEvS4_RKT_EUliE_EEviT1_:
.text._ZN2at6native18elementwise_kernelILi128ELi4EZNS0_22gpu_kernel_impl_nocastIZZZNS0_21clamp_min_kernel_cudaERNS_18TensorIteratorBaseERKN3c106ScalarEENKUlvE_clEvENKUlvE6_clEvEUlNS5_4HalfEE_EEvS4_RKT_EUliE_EEviT1_:
        /* <DEDUP_REMOVED lines=22> */
[----:B------:R-:W-:-:S04]  /*0160*/  @!P0 FMNMX.FTZ R11, R0, R11, !PT ;  /* 0x0000000b000b8209 */ /* 0x000fc80007810000 */
        /* <DEDUP_REMOVED lines=16> */
[----:B------:R-:W-:-:S05]  /*0270*/  @!P0 PRMT R9, R0, 0x7610, R9 ;  /* 0x0000761000098816 */ /* 0x000fca0000000009 */
[----:B0-----:R0:W-:Y:S02]  /*0280*/  STG.E.U16 desc[UR6][R6.64], R9 ;  /* 0x0000000906007986 */ /* 0x0011e4000c101506 */
.L_x_10983:
[----:B------:R-:W-:-:S13]  /*0290*/  ISETP.GE.AND P0, PT, R3, UR4, PT ;  /* 0x0000000403007c0c */ /* 0x000fda000bf06270 */
[----:B------:R-:W-:Y:S05]  /*02a0*/  @P0 BREAK.RELIABLE B1 ;  /* 0x0000000000010942 */ /* 0x000fea0003800100 */
[----:B------:R-:W-:Y:S05]  /*02b0*/  @P0 BRA `(.L_x_10984) ;  /* 0x0000000000340947 */ /* 0x000fea0003800000 */
[----:B------:R-:W-:Y:S05]  /*02c0*/  BSYNC.RELIABLE B1 ;  /* 0x0000000000017941 */ /* 0x000fea0003800100 */
.L_x_10982:
        /* <DEDUP_REMOVED lines=12> */
.L_x_10984:
[----:B------:R-:W-:Y:S05]  /*0390*/  BSYNC.RECONVERGENT B0 ;  /* 0x0000000000007941 */ /* 0x000fea0003800200 */
.L_x_10981:
        /* <DEDUP_REMOVED lines=10> */
[----:B------:R-:W-:-:S04]  /*0440*/  @!P0 FMNMX.FTZ R0, R9, R0, !PT ;  /* 0x0000000009008209 */ /* 0x000fc80007810000 */
[----:B------:R-:W-:-:S04]  /*0450*/  @!P0 F2FP.F16.F32.PACK_AB R0, RZ, R0 ;  /* 0x00000000ff00823e */ /* 0x000fc800000000ff */
[----:B------:R-:W-:-:S05]  /*0460*/  @!P0 PRMT R7, R0, 0x7610, R7 ;  /* 0x0000761000078816 */ /* 0x000fca0000000007 */
[----:B0-----:R-:W-:Y:S01]  /*0470*/  STG.E.U16 desc[UR6][R4.64], R7 ;  /* 0x0000000704007986 */ /* 0x001fe2000c101506 */
[----:B------:R-:W-:Y:S05]  /*0480*/  EXIT ;  /* 0x000000000000794d */ /* 0x000fea0003800000 */
.L_x_10980:
        /* <DEDUP_REMOVED lines=306> */
.L_x_10988:
        /* <DEDUP_REMOVED lines=11> */
[----:B------:R-:W-:Y:S02]  /*1860*/  @!P0 FMNMX.FTZ R8, R11, R8, !PT ;  /* 0x000000080b088209 */ /* 0x000fe40007810000 */
        /* <DEDUP_REMOVED lines=305> */
.L_x_10990:
        /* <DEDUP_REMOVED lines=14> */
[----:B------:R-:W-:-:S05]  /*2c60*/  @!P0 PRMT R9, R8, 0x7610, R9 ;  /* 0x0000761008098816 */ /* 0x000fca0000000009 */
[----:B------:R0:W-:Y:S02]  /*2c70*/  STG.E.U16 desc[UR6][R4.64], R9 ;  /* 0x0000000904007986 */ /* 0x0001e4000c101506 */
.L_x_10987:
[----:B------:R-:W-:-:S13]  /*2c80*/  ISETP.GE.AND P0, PT, R3, UR4, PT ;  /* 0x0000000403007c0c */ /* 0x000fda000bf06270 */
[----:B------:R-:W-:Y:S05]  /*2c90*/  @P0 BREAK.RELIABLE B1 ;  /* 0x0000000000010942 */ /* 0x000fea0003800100 */
[----:B------:R-:W-:Y:S05]  /*2ca0*/  @P0 BRA `(.L_x_10989) ;  /* 0x0000001000ec0947 */ /* 0x000fea0003800000 */
[----:B------:R-:W-:Y:S05]  /*2cb0*/  BSYNC.RELIABLE B1 ;  /* 0x0000000000017941 */ /* 0x000fea0003800100 */
.L_x_10986:
        /* <DEDUP_REMOVED lines=298> */
.L_x_10991:
        /* <DEDUP_REMOVED lines=16> */
.L_x_10989:
[----:B------:R-:W-:Y:S05]  /*4060*/  BSYNC.RECONVERGENT B0 ;  /* 0x0000000000007941 */ /* 0x000fea0003800200 */
.L_x_10985:
        /* <DEDUP_REMOVED lines=301> */
.L_x_10992:
        /* <DEDUP_REMOVED lines=9> */
[----:B------:R-:W-:Y:S02]  /*53d0*/  @!P0 FMNMX.FTZ R0, R9, R0, !PT ;  /* 0x0000000009008209 */ /* 0x000fe40007810000 */
[----:B------:R-:W-:Y:S02]  /*53e0*/  IADD3.X R3, PT, PT, RZ, UR9, RZ, P1, !PT ;  /* 0x00000009ff037c10 */ /* 0x000fe40008ffe4ff */
[----:B------:R-:W-:-:S04]  /*53f0*/  @!P0 F2FP.F16.F32.PACK_AB R0, RZ, R0 ;  /* 0x00000000ff00823e */ /* 0x000fc800000000ff */
[----:B------:R-:W-:-:S05]  /*5400*/  @!P0 PRMT R7, R0, 0x7610, R7 ;  /* 0x0000761000078816 */ /* 0x000fca0000000007 */
[----:B------:R-:W-:Y:S01]  /*5410*/  STG.E.U16 desc[UR6][R2.64], R7 ;  /* 0x0000000702007986 */ /* 0x000fe2000c101506 */
[----:B------:R-:W-:Y:S05]  /*5420*/  EXIT ;  /* 0x000000000000794d */ /* 0x000fea0003800000 */
.L_x_10993:
        /* <DEDUP_REMOVED lines=13> */
.L_x_37078:


//--------------------- .text._ZN2at6native27unrolled_elementwise_kernelIZZZNS0_21clamp_min_kernel_cudaERNS_18TensorIteratorBaseERKN3c106ScalarEENKUlvE_clEvENKUlvE6_clEvEUlNS4_4HalfEE_St5arrayIPcLm2EELi4E23TrivialOffsetCalculatorILi1EjESG_NS0_6memory15LoadWithoutCastENSH_16StoreWithoutCastEEEviT_T0_T2_T3_T4_T5_ --------------------------
	.section	.text._ZN2at6native27unrolled_elementwise_kernelIZZZNS0_21clamp_min_kernel_cudaERNS_18TensorIteratorBaseERKN3c106ScalarEENKUlvE_clEvENKUlvE6_clEvEUlNS4_4HalfEE_St5arrayIPcLm2EELi4E23TrivialOffsetCalculatorILi1EjESG_NS0_6memory15LoadWithoutCastENSH_16StoreWithoutCastEEEviT_T0_T2_T3_T4_T5_,"ax",@progbits
	.align	128
        .global         _ZN2at6native27unrolled_elementwise_kernelIZZZNS0_21clamp_min_kernel_cudaERNS_18TensorIteratorBaseERKN3c106ScalarEENKUlvE_clEvENKUlvE6_clEvEUlNS4_4HalfEE_St5arrayIPcLm2EELi4E23TrivialOffsetCalculatorILi1EjESG_NS0_6memory15LoadWithoutCastENSH_16StoreWithoutCastEEEviT_T0_T2_T3_T4_T5_
        .type           _ZN2at6native27unrolled_elementwise_kernelIZZZNS0_21clamp_min_kernel_cudaERNS_18TensorIteratorBaseERKN3c106ScalarEENKUlvE_clEvENKUlvE6_clEvEUlNS4_4HalfEE_St5arrayIPcLm2EELi4E23TrivialOffsetCalculatorILi1EjESG_NS0_6memory15LoadWithoutCastENSH_16StoreWithoutCastEEEviT_T0_T2_T3_T4_T5_,@function
        .size           _ZN2at6native27unrolled_elementwise_kernelIZZZNS0_21clamp_min_kernel_cudaERNS_18TensorIteratorBaseERKN3c106ScalarEENKUlvE_clEvENKUlvE6_clEvEUlNS4_4HalfEE_St5arrayIPcLm2EELi4E23TrivialOffsetCalculatorILi1EjESG_NS0_6memory15LoadWithoutCastENSH_16StoreWithoutCastEEEviT_T0_T2_T3_T4_T5_,(.L_x_37079 - _ZN2at6native27unrolled_elementwise_kernelIZZZNS0_21clamp_min_kernel_cudaERNS_18TensorIteratorBaseERKN3c106ScalarEENKUlvE_clEvENKUlvE6_clEvEUlNS4_4HalfEE_St5arrayIPcLm2EELi4E23TrivialOffsetCalculatorILi1EjESG_NS0_6memory15LoadWithoutCastENSH_16StoreWithoutCastEEEviT_T0_T2_T3_T4_T5_)
        .other          _ZN2at6native27unrolled_elementwise_kernelIZZZNS0_21clamp_min_kernel_cudaERNS_18TensorIteratorBaseERKN3c106ScalarEENKUlvE_clEvENKUlvE6_clEvEUlNS4_4HalfEE_St5arrayIPcLm2EELi4E23TrivialOffsetCalculatorILi1EjESG_NS0_6memory15LoadWithoutCastENSH_16StoreWithoutCastEEEviT_T0_T2_T3_T4_T5_,@"STO_CUDA_ENTRY STV_DEFAULT"
_ZN2at6native27unrolled_elementwise_kernelIZZZNS0_21clamp_min_kernel_cudaERNS_18TensorIteratorBaseERKN3c106ScalarEENKUlvE_clEvENKUlvE6_clEvEUlNS4_4HalfEE_St5arrayIPcLm2EELi4E23TrivialOffsetCalculatorILi1EjESG_NS0_6memory15LoadWithoutCastENSH_16StoreWithoutCastEEEviT_T0_T2_T3_T4_T5_:
.text._ZN2at6native27unrolled_elementwise_kernelIZZZNS0_21clamp_min_kernel_cudaERNS_18TensorIteratorBaseERKN3c106ScalarEENKUlvE_clEvENKUlvE6_clEvEUlNS4_4HalfEE_St5arrayIPcLm2EELi4E23TrivialOffsetCalculatorILi1EjESG_NS0_6memory15LoadWithoutCastENSH_16StoreWithoutCastEEEviT_T0_T2_T3_T4_T5_:
        /* <DEDUP_REMOVED lines=52> */
[----:B------:R-:W-:-:S04]  /*0340*/  @!P4 FMNMX.FTZ R10, R11, R10, !PT ;  /* 0x0000000a0b0ac209 */ /* 0x000fc80007810000 */
[----:B------:R-:W-:-:S04]  /*0350*/  @!P4 F2FP.F16.F32.PACK_AB R10, RZ, R10 ;  /* 0x0000000aff0ac23e */ /* 0x000fc800000000ff */
[----:B------:R-:W-:-:S07]  /*0360*/  @!P4 PRMT R9, R10, 0x7610, R9 ;  /* 0x000076100a09c816 */ /* 0x000fce0000000009 */
.L_x_10995:
[----:B------:R-:W-:Y:S05]  /*0370*/  BSYNC.RECONVERGENT B0 ;  /* 0x0000000000007941 */ /* 0x000fea0003800200 */
.L_x_10994:
        /* <DEDUP_REMOVED lines=9> */
.L_x_10997:
[----:B------:R-:W-:Y:S05]  /*0410*/  BSYNC.RECONVERGENT B0 ;  /* 0x0000000000007941 */ /* 0x000fea0003800200 */
.L_x_10996:
        /* <DEDUP_REMOVED lines=9> */
.L_x_10999:
[----:B------:R-:W-:Y:S05]  /*04b0*/  BSYNC.RECONVERGENT B0 ;  /* 0x0000000000007941 */ /* 0x000fea0003800200 */
.L_x_10998:
        /* <DEDUP_REMOVED lines=9> */
.L_x_11001:
[----:B------:R-:W-:Y:S05]  /*0550*/  BSYNC.RECONVERGENT B0 ;  /* 0x0000000000007941 */ /* 0x000fea0003800200 */
.L_x_11000:
        /* <DEDUP_REMOVED lines=13> */
.L_x_11003:
[----:B------:R-:W-:Y:S05]  /*0630*/  BSYNC.RECONVERGENT B0 ;  /* 0x0000000000007941 */ /* 0x000fea0003800200 */
.L_x_11002:
[----:B------:R-:W-:-:S13]  /*0640*/  ISETP.GE.AND P0, PT, R3, R2, PT ;  /* 0x000000020300720c */ /* 0x000fda0003f06270 */
[----:B------:R-:W-:Y:S05]  /*0650*/  @P0 EXIT ;  /* 0x000000000000094d */ /* 0x000fea0003800000 */
[----:B01----:R-:W0:Y:S01]  /*0660*/  LDC.64 R4, c[0x0][0x398] ;  /* 0x0000e600ff047b82 */ /* 0x003e220000000a00 */
[----:B------:R-:W-:-:S04]  /*0670*/  IMAD R3, R0, 0x200, R3 ;  /* 0x0000020000037824 */ /* 0x000fc800078e0203 */
[----:B0-----:R-:W-:-:S05]  /*0680*/  IMAD.WIDE.U32 R2, R3, 0x2, R4 ;  /* 0x0000000203027825 */ /* 0x001fca00078e0004 */
[----:B------:R-:W-:Y:S01]  /*0690*/  STG.E.U16 desc[UR4][R2.64], R6 ;  /* 0x0000000602007986 */ /* 0x000fe2000c101504 */
[----:B------:R-:W-:Y:S05]  /*06a0*/  EXIT ;  /* 0x000000000000794d */ /* 0x000fea0003800000 */
.L_x_11004:
        /* <DEDUP_REMOVED lines=13> */
.L_x_37079:


//--------------------- .text._ZN2at6native29vectorized_elementwise_kernelILi2EZZZNS0_21clamp_min_kernel_cudaERNS_18TensorIteratorBaseERKN3c106ScalarEENKUlvE_clEvENKUlvE6_clEvEUlNS4_4HalfEE_St5arrayIPcLm2EEEEviT0_T1_ --------------------------
	.section	.text._ZN2at6native29vectorized_elementwise_kernelILi2EZZZNS0_21clamp_min_kernel_cudaERNS_18TensorIteratorBaseERKN3c106ScalarEENKUlvE_clEvENKUlvE6_clEvEUlNS4_4HalfEE_St5arrayIPcLm2EEEEviT0_T1_,"ax",@progbits
	.align	128
        .global         _ZN2at6native29vectorized_elementwise_kernelILi2EZZZNS0_21clamp_min_kernel_cudaERNS_18TensorIteratorBaseERKN3c106ScalarEENKUlvE_clEvENKUlvE6_clEvEUlNS4_4HalfEE_St5arrayIPcLm2EEEEviT0_T1_
        .type           _ZN2at6native29vectorized_elementwise_kernelILi2EZZZNS0_21clamp_min_kernel_cudaERNS_18TensorIteratorBaseERKN3c106ScalarEENKUlvE_clEvENKUlvE6_clEvEUlNS4_4HalfEE_St5arrayIPcLm2EEEEviT0_T1_,@function
        .size           _ZN2at6native29vectorized_elementwise_kernelILi2EZZZNS0_21clamp_min_kernel_cudaERNS_18TensorIteratorBaseERKN3c106ScalarEENKUlvE_clEvENKUlvE6_clEvEUlNS4_4HalfEE_St5arrayIPcLm2EEEEviT0_T1_,(.L_x_37080 - _ZN2at6native29vectorized_elementwise_kernelILi2EZZZNS0_21clamp_min_kernel_cudaERNS_18TensorIteratorBaseERKN3c106ScalarEENKUlvE_clEvENKUlvE6_clEvEUlNS4_4HalfEE_St5arrayIPcLm2EEEEviT0_T1_)
        .other          _ZN2at6native29vectorized_elementwise_kernelILi2EZZZNS0_21clamp_min_kernel_cudaERNS_18TensorIteratorBaseERKN3c106ScalarEENKUlvE_clEvENKUlvE6_clEvEUlNS4_4HalfEE_St5arrayIPcLm2EEEEviT0_T1_,@"STO_CUDA_ENTRY STV_DEFAULT"
_ZN2at6native29vectorized_elementwise_kernelILi2EZZZNS0_21clamp_min_kernel_cudaERNS_18TensorIteratorBaseERKN3c106ScalarEENKUlvE_clEvENKUlvE6_clEvEUlNS4_4HalfEE_St5arrayIPcLm2EEEEviT0_T1_:
.text._ZN2at6native29vectorized_elementwise_kernelILi2EZZZNS0_21clamp_min_kernel_cudaERNS_18TensorIteratorBaseERKN3c106ScalarEENKUlvE_clEvENKUlvE6_clEvEUlNS4_4HalfEE_St5arrayIPcLm2EEEEviT0_T1_:
        /* <DEDUP_REMOVED lines=87> */
.L_x_11007:
[----:B------:R-:W-:Y:S05]  /*0570*/  BSYNC.RECONVERGENT B0 ;  /* 0x0000000000007941 */ /* 0x000fea0003800200 */
.L_x_11006:
        /* <DEDUP_REMOVED lines=11> */
.L_x_11009:
[----:B------:R-:W-:Y:S05]  /*0630*/  BSYNC.RECONVERGENT B0 ;  /* 0x0000000000007941 */ /* 0x000fea0003800200 */
.L_x_11008:
        /* <DEDUP_REMOVED lines=9> */
[----:B------:R-:W-:-:S04]  /*06d0*/  @!P4 FMNMX.FTZ R2, R5, R2, !PT ;  /* 0x000000020502c209 */ /* 0x000fc80007810000 */
[----:B------:R-:W-:-:S04]  /*06e0*/  @!P4 F2FP.F16.F32.PACK_AB R2, RZ, R2 ;  /* 0x00000002ff02c23e */ /* 0x000fc800000000ff */
[----:B------:R-:W-:-:S07]  /*06f0*/  @!P4 PRMT R22, R2, 0x7610, R22 ;  /* 0x000076100216c816 */ /* 0x000fce0000000016 */
.L_x_11011:
[----:B------:R-:W-:Y:S05]  /*0700*/  BSYNC.RECONVERGENT B0 ;  /* 0x0000000000007941 */ /* 0x000fea0003800200 */
.L_x_11010:
        /* <DEDUP_REMOVED lines=9> */
.L_x_11013:
[----:B------:R-:W-:Y:S05]  /*07a0*/  BSYNC.RECONVERGENT B0 ;  /* 0x0000000000007941 */ /* 0x000fea0003800200 */
.L_x_11012:
        /* <DEDUP_REMOVED lines=9> */
.L_x_11015:
[----:B------:R-:W-:Y:S05]  /*0840*/  BSYNC.RECONVERGENT B0 ;  /* 0x0000000000007941 */ /* 0x000fea0003800200 */
.L_x_11014:
        /* <DEDUP_REMOVED lines=9> */
.L_x_11017:
[----:B------:R-:W-:Y:S05]  /*08e0*/  BSYNC.RECONVERGENT B0 ;  /* 0x0000000000007941 */ /* 0x000fea0003800200 */
.L_x_11016:
        /* <DEDUP_REMOVED lines=9> */
.L_x_11019:
[----:B------:R-:W-:Y:S05]  /*0980*/  BSYNC.RECONVERGENT B0 ;  /* 0x0000000000007941 */ /* 0x000fea0003800200 */
.L_x_11018:
        /* <DEDUP_REMOVED lines=9> */
.L_x_11021:
[----:B------:R-:W-:Y:S05]  /*0a20*/  BSYNC.RECONVERGENT B0 ;  /* 0x0000000000007941 */ /* 0x000fea0003800200 */
.L_x_11020:
        /* <DEDUP_REMOVED lines=18> */
.L_x_11024:
[----:B------:R-:W-:-:S13]  /*0b50*/  ISETP.GE.U32.AND P0, PT, R17, R16, PT ;  /* 0x000000101100720c */ /* 0x000fda0003f06070 */
[----:B------:R-:W-:Y:S05]  /*0b60*/  @P0 BRA `(.L_x_11026) ;  /* 0x0000000000300947 */ /* 0x000fea0003800000 */
[----:B0-----:R-:W0:Y:S01]  /*0b70*/  LDC.64 R2, c[0x0][0x398] ;  /* 0x0000e600ff027b82 */ /* 0x001e220000000a00 */
[----:B------:R-:W-:Y:S02]  /*0b80*/  IMAD.IADD R5, R0, 0x1, R17 ;  /* 0x0000000100057824 */ /* 0x000fe400078e0211 */
[----:B------:R-:W-:Y:S02]  /*0b90*/  VIADD R17, R17, 0x80 ;  /* 0x0000008011117836 */ /* 0x000fe40000000000 */
[----:B0-----:R-:W-:-:S05]  /*0ba0*/  IMAD.WIDE.U32 R2, R5, 0x2, R2 ;  /* 0x0000000205027825 */ /* 0x001fca00078e0002 */
[----:B------:R1:W-:Y:S02]  /*0bb0*/  STG.E.U16 desc[UR4][R2.64], R19 ;  /* 0x0000001302007986 */ /* 0x0003e4000c101504 */
.L_x_11025:
[----:B------:R-:W-:-:S13]  /*0bc0*/  ISETP.GE.U32.AND P0, PT, R17, R16, PT ;  /* 0x000000101100720c */ /* 0x000fda0003f06070 */
[----:B------:R-:W-:Y:S05]  /*0bd0*/  @P0 BRA `(.L_x_11027) ;  /* 0x0000000000340947 */ /* 0x000fea0003800000 */
[----:B01----:R-:W0:Y:S01]  /*0be0*/  LDC.64 R2, c[0x0][0x398] ;  /* 0x0000e600ff027b82 */ /* 0x003e220000000a00 */
[----:B------:R-:W-:Y:S02]  /*0bf0*/  IMAD.IADD R5, R0, 0x1, R17 ;  /* 0x0000000100057824 */ /* 0x000fe400078e0211 */
[----:B------:R-:W-:Y:S02]  /*0c00*/  VIADD R17, R17, 0x80 ;  /* 0x0000008011117836 */ /* 0x000fe40000000000 */
[----:B0-----:R-:W-:-:S05]  /*0c10*/  IMAD.WIDE.U32 R2, R5, 0x2, R2 ;  /* 0x0000000205027825 */ /* 0x001fca00078e0002 */
[----:B------:R1:W-:Y:S02]  /*0c20*/  STG.E.U16 desc[UR4][R2.64], R21 ;  /* 0x0000001502007986 */ /* 0x0003e4000c101504 */
.L_x_11026:
        /* <DEDUP_REMOVED lines=8> */
.L_x_11027:
[----:B------:R-:W-:Y:S05]  /*0cb0*/  BSYNC.RELIABLE B1 ;  /* 0x0000000000017941 */ /* 0x000fea0003800100 */
.L_x_11023:
[----:B------:R-:W-:-:S13]  /*0cc0*/  ISETP.GE.U32.AND P0, PT, R17, R16, PT ;  /* 0x000000101100720c */ /* 0x000fda0003f06070 */
[----:B01-3--:R-:W0:Y:S01]  /*0cd0*/  @!P0 LDC.64 R2, c[0x0][0x398] ;  /* 0x0000e600ff028b82 */ /* 0x00be220000000a00 */
[----:B------:R-:W-:Y:S02]  /*0ce0*/  @!P0 IMAD.IADD R5, R0, 0x1, R17 ;  /* 0x0000000100058824 */ /* 0x000fe400078e0211 */
[----:B------:R-:W-:Y:S02]  /*0cf0*/  @!P0 VIADD R17, R17, 0x80 ;  /* 0x0000008011118836 */ /* 0x000fe40000000000 */
[----:B0-----:R-:W-:-:S05]  /*0d00*/  @!P0 IMAD.WIDE.U32 R2, R5, 0x2, R2 ;  /* 0x0000000205028825 */ /* 0x001fca00078e0002 */
[----:B------:R3:W-:Y:S02]  /*0d10*/  @!P0 STG.E.U16 desc[UR4][R2.64], R13 ;  /* 0x0000000d02008986 */ /* 0x0007e4000c101504 */
.L_x_11028:
[----:B------:R-:W-:Y:S05]  /*0d20*/  BSYNC.RECONVERGENT B0 ;  /* 0x0000000000007941 */ /* 0x000fea0003800200 */
.L_x_11022:
        /* <DEDUP_REMOVED lines=8> */
.L_x_11005:
        /* <DEDUP_REMOVED lines=17> */
[----:B------:R-:W-:Y:S02]  /*0ec0*/  @!P1 FMNMX.FTZ R10, R13, R6, !PT ;  /* 0x000000060d0a9209 */ /* 0x000fe40007810000 */
        /* <DEDUP_REMOVED lines=25> */
[----:B------:R-:W-:Y:S02]  /*1060*/  @!P0 FMNMX.FTZ R8, R27, R8, !PT ;  /* 0x000000081b088209 */ /* 0x000fe40007810000 */
[----:B------:R-:W0:Y:S01]  /*1070*/  @!P4 LDC.U16 R24, c[0x0][0x388] ;  /* 0x0000e200ff18cb82 */ /* 0x000e220000000400 */
[----:B-1----:R-:W-:Y:S01]  /*1080*/  @!P1 HADD2.F32 R5, -RZ, R14.H0_H0 ;  /* 0x2000000eff059230 */ /* 0x002fe20000004100 */
[----:B------:R-:W-:-:S04]  /*1090*/  @!P0 F2FP.F16.F32.PACK_AB R4, RZ, R8 ;  /* 0x00000008ff04823e */ /* 0x000fc800000000ff */
[----:B------:R-:W-:Y:S02]  /*10a0*/  @!P1 FMNMX.FTZ R12, R5, R12, !PT ;  /* 0x0000000c050c9209 */ /* 0x000fe40007810000 */
[----:B------:R-:W1:Y:S01]  /*10b0*/  @!P6 LDC.U16 R23, c[0x0][0x388] ;  /* 0x0000e200ff17eb82 */ /* 0x000e620000000400 */
[----:B--2---:R-:W-:Y:S01]  /*10c0*/  @!P2 HADD2.F32 R16, -RZ, R16.H0_H0 ;  /* 0x20000010ff10a230 */ /* 0x004fe20000004100 */
[----:B------:R-:W-:Y:S02]  /*10d0*/  @!P1 F2FP.F16.F32.PACK_AB R6, RZ, R12 ;  /* 0x0000000cff06923e */ /* 0x000fe400000000ff */
[----:B------:R-:W-:Y:S02]  /*10e0*/  PRMT R7, R7, 0x5410, R4 ;  /* 0x0000541007077816 */ /* 0x000fe40000000004 */
[----:B------:R-:W-:Y:S02]  /*10f0*/  @!P2 FMNMX.FTZ R21, R16, R21, !PT ;  /* 0x000000151015a209 */ /* 0x000fe40007810000 */
[----:B------:R-:W2:Y:S01]  /*1100*/  @!P5 LDC.U16 R22, c[0x0][0x388] ;  /* 0x0000e200ff16db82 */ /* 0x000ea20000000400 */
[----:B---3--:R-:W-:Y:S01]  /*1110*/  @!P3 HADD2.F32 R25, -RZ, R25.H0_H0 ;  /* 0x20000019ff19b230 */ /* 0x008fe20000004100 */
[----:B------:R-:W-:Y:S01]  /*1120*/  @!P2 F2FP.F16.F32.PACK_AB R9, RZ, R21 ;  /* 0x00000015ff09a23e */ /* 0x000fe200000000ff */
[----:B------:R-:W-:Y:S03]  /*1130*/  STG.E desc[UR4][R2.64], R7 ;  /* 0x0000000702007986 */ /* 0x000fe6000c101904 */
[----:B------:R-:W-:Y:S01]  /*1140*/  @!P3 FMNMX.FTZ R20, R25, R20, !PT ;  /* 0x000000141914b209 */ /* 0x000fe20007810000 */
[----:B0-----:R-:W-:Y:S01]  /*1150*/  @!P4 HADD2.F32 R24, -RZ, R24.H0_H0 ;  /* 0x20000018ff18c230 */ /* 0x001fe20000004100 */
[----:B------:R-:W-:-:S02]  /*1160*/  PRMT R6, R6, 0x5410, R9 ;  /* 0x0000541006067816 */ /* 0x000fc40000000009 */
[----:B------:R-:W-:Y:S02]  /*1170*/  @!P3 F2FP.F16.F32.PACK_AB R10, RZ, R20 ;  /* 0x00000014ff0ab23e */ /* 0x000fe400000000ff */
[----:B------:R-:W-:Y:S01]  /*1180*/  @!P4 FMNMX.FTZ R19, R24, R19, !PT ;  /* 0x000000131813c209 */ /* 0x000fe20007810000 */
[----:B------:R-:W-:Y:S01]  /*1190*/  STG.E desc[UR4][R2.64+0x200], R6 ;  /* 0x0002000602007986 */ /* 0x000fe2000c101904 */
[----:B-1----:R-:W-:Y:S02]  /*11a0*/  @!P6 HADD2.F32 R23, -RZ, R23.H0_H0 ;  /* 0x20000017ff17e230 */ /* 0x002fe40000004100 */
[----:B------:R-:W-:-:S03]  /*11b0*/  @!P4 F2FP.F16.F32.PACK_AB R11, RZ, R19 ;  /* 0x00000013ff0bc23e */ /* 0x000fc600000000ff */
[----:B------:R-:W-:Y:S02]  /*11c0*/  @!P6 FMNMX.FTZ R18, R23, R18, !PT ;  /* 0x000000121712e209 */ /* 0x000fe40007810000 */
[----:B------:R-:W-:Y:S01]  /*11d0*/  PRMT R10, R10, 0x5410, R11 ;  /* 0x000054100a0a7816 */ /* 0x000fe2000000000b */
[----:B--2---:R-:W-:Y:S01]  /*11e0*/  @!P5 HADD2.F32 R22, -RZ, R22.H0_H0 ;  /* 0x20000016ff16d230 */ /* 0x004fe20000004100 */
[----:B------:R-:W-:-:S03]  /*11f0*/  @!P6 F2FP.F16.F32.PACK_AB R15, RZ, R18 ;  /* 0x00000012ff0fe23e */ /* 0x000fc600000000ff */
[----:B------:R-:W-:Y:S01]  /*1200*/  STG.E desc[UR4][R2.64+0x400], R10 ;  /* 0x0004000a02007986 */ /* 0x000fe2000c101904 */
[----:B------:R-:W-:-:S04]  /*1210*/  @!P5 FMNMX.FTZ R17, R22, R17, !PT ;  /* 0x000000111611d209 */ /* 0x000fc80007810000 */
[----:B------:R-:W-:-:S04]  /*1220*/  @!P5 F2FP.F16.F32.PACK_AB R13, RZ, R17 ;  /* 0x00000011ff0dd23e */ /* 0x000fc800000000ff */
[----:B------:R-:W-:-:S05]  /*1230*/  PRMT R13, R13, 0x5410, R15 ;  /* 0x000054100d0d7816 */ /* 0x000fca000000000f */
[----:B------:R-:W-:Y:S01]  /*1240*/  STG.E desc[UR4][R2.64+0x600], R13 ;  /* 0x0006000d02007986 */ /* 0x000fe2000c101904 */
[----:B------:R-:W-:Y:S05]  /*1250*/  EXIT ;  /* 0x000000000000794d */ /* 0x000fea0003800000 */
.L_x_11029:
        /* <DEDUP_REMOVED lines=10> */
.L_x_37080:


//--------------------- .text._ZN2at6native29vectorized_elementwise_kernelILi4EZZZNS0_21clamp_min_kernel_cudaERNS_18TensorIteratorBaseERKN3c106ScalarEENKUlvE_clEvENKUlvE6_clEvEUlNS4_4HalfEE_St5arrayIPcLm2EEEEviT0_T1_ --------------------------
	.section	.text._ZN2at6native29vectorized_elementwise_kernelILi4EZZZNS0_21clamp_min_kernel_cudaERNS_18TensorIteratorBaseERKN3c106ScalarEENKUlvE_clEvENKUlvE6_clEvEUlNS4_4HalfEE_St5arrayIPcLm2EEEEviT0_T1_,"ax",@progbits
	.align	128
        .global         _ZN2at6native29vectorized_elementwise_kernelILi4EZZZNS0_21clamp_min_kernel_cudaERNS_18TensorIteratorBaseERKN3c106ScalarEENKUlvE_clEvENKUlvE6_clEvEUlNS4_4HalfEE_St5arrayIPcLm2EEEEviT0_T1_
        .type           _ZN2at6native29vectorized_elementwise_kernelILi4EZZZNS0_21clamp_min_kernel_cudaERNS_18TensorIteratorBaseERKN3c106ScalarEENKUlvE_clEvENKUlvE6_clEvEUlNS4_4HalfEE_St5arrayIPcLm2EEEEviT0_T1_,@function
        .size           _ZN2at6native29vectorized_elementwise_kernelILi4EZZZNS0_21clamp_min_kernel_cudaERNS_18TensorIteratorBaseERKN3c106ScalarEENKUlvE_clEvENKUlvE6_clEvEUlNS4_4HalfEE_St5arrayIPcLm2EEEEviT0_T1_,(.L_x_37081 - _ZN2at6native29vectorized_elementwise_kernelILi4EZZZNS0_21clamp_min_kernel_cudaERNS_18TensorIteratorBaseERKN3c106ScalarEENKUlvE_clEvENKUlvE6_clEvEUlNS4_4HalfEE_St5arrayIPcLm2EEEEviT0_T1_)
        .other          _ZN2at6native29vectorized_elementwise_kernelILi4EZZZNS0_21clamp_min_kernel_cudaERNS_18TensorIteratorBaseERKN3c106ScalarEENKUlvE_clEvENKUlvE6_clEvEUlNS4_4HalfEE_St5arrayIPcLm2EEEEviT0_T1_,@"STO_CUDA_ENTRY STV_DEFAULT"
_ZN2at6native29vectorized_elementwise_kernelILi4EZZZNS0_21clamp_min_kernel_cudaERNS_18TensorIteratorBaseERKN3c106ScalarEENKUlvE_clEvENKUlvE6_clEvEUlNS4_4HalfEE_St5arrayIPcLm2EEEEviT0_T1_:
.text._ZN2at6native29vectorized_elementwise_kernelILi4EZZZNS0_21clamp_min_kernel_cudaERNS_18TensorIteratorBaseERKN3c106ScalarEENKUlvE_clEvENKUlvE6_clEvEUlNS4_4HalfEE_St5arrayIPcLm2EEEEviT0_T1_:
        /* <DEDUP_REMOVED lines=87> */
.L_x_11032:
[----:B------:R-:W-:Y:S05]  /*0570*/  BSYNC.RECONVERGENT B0 ;  /* 0x0000000000007941 */ /* 0x000fea0003800200 */
.L_x_11031:
        /* <DEDUP_REMOVED lines=11> */
.L_x_11034:
[----:B------:R-:W-:Y:S05]  /*0630*/  BSYNC.RECONVERGENT B0 ;  /* 0x0000000000007941 */ /* 0x000fea0003800200 */
.L_x_11033:
        /* <DEDUP_REMOVED lines=12> */
.L_x_11036:
[----:B------:R-:W-:Y:S05]  /*0700*/  BSYNC.RECONVERGENT B0 ;  /* 0x0000000000007941 */ /* 0x000fea0003800200 */
.L_x_11035:
        /* <DEDUP_REMOVED lines=9> */
.L_x_11038:
[----:B------:R-:W-:Y:S05]  /*07a0*/  BSYNC.RECONVERGENT B0 ;  /* 0x0000000000007941 */ /* 0x000fea0003800200 */
.L_x_11037:
        /* <DEDUP_REMOVED lines=9> */
.L_x_11040:
[----:B------:R-:W-:Y:S05]  /*0840*/  BSYNC.RECONVERGENT B0 ;  /* 0x0000000000007941 */ /* 0x000fea0003800200 */
.L_x_11039:
        /* <DEDUP_REMOVED lines=9> */
.L_x_11042:
[----:B------:R-:W-:Y:S05]  /*08e0*/  BSYNC.RECONVERGENT B0 ;  /* 0x0000000000007941 */ /* 0x000fea0003800200 */
.L_x_11041:
        /* <DEDUP_REMOVED lines=9> */
.L_x_11044:
[----:B------:R-:W-:Y:S05]  /*0980*/  BSYNC.RECONVERGENT B0 ;  /* 0x0000000000007941 */ /* 0x000fea0003800200 */
.L_x_11043:
        /* <DEDUP_REMOVED lines=9> */
.L_x_11046:
[----:B------:R-:W-:Y:S05]  /*0a20*/  BSYNC.RECONVERGENT B0 ;  /* 0x0000000000007941 */ /* 0x000fea0003800200 */
.L_x_11045:
        /* <DEDUP_REMOVED lines=18> */
.L_x_11049:
[----:B------:R-:W-:-:S13]  /*0b50*/  ISETP.GE.U32.AND P0, PT, R17, R16, PT ;  /* 0x000000101100720c */ /* 0x000fda0003f06070 */
[----:B------:R-:W-:Y:S05]  /*0b60*/  @P0 BRA `(.L_x_11051) ;  /* 0x0000000000300947 */ /* 0x000fea0003800000 */
[----:B0-----:R-:W0:Y:S01]  /*0b70*/  LDC.64 R2, c[0x0][0x398] ;  /* 0x0000e600ff027b82 */ /* 0x001e220000000a00 */
[----:B------:R-:W-:Y:S02]  /*0b80*/  IMAD.IADD R5, R0, 0x1, R17 ;  /* 0x0000000100057824 */ /* 0x000fe400078e0211 */
[----:B------:R-:W-:Y:S02]  /*0b90*/  VIADD R17, R17, 0x80 ;  /* 0x0000008011117836 */ /* 0x000fe40000000000 */
[----:B0-----:R-:W-:-:S05]  /*0ba0*/  IMAD.WIDE.U32 R2, R5, 0x2, R2 ;  /* 0x0000000205027825 */ /* 0x001fca00078e0002 */
[----:B------:R1:W-:Y:S02]  /*0bb0*/  STG.E.U16 desc[UR4][R2.64], R19 ;  /* 0x0000001302007986 */ /* 0x0003e4000c101504 */
.L_x_11050:
[----:B------:R-:W-:-:S13]  /*0bc0*/  ISETP.GE.U32.AND P0, PT, R17, R16, PT ;  /* 0x000000101100720c */ /* 0x000fda0003f06070 */
[----:B------:R-:W-:Y:S05]  /*0bd0*/  @P0 BRA `(.L_x_11052) ;  /* 0x0000000000340947 */ /* 0x000fea0003800000 */
[----:B01----:R-:W0:Y:S01]  /*0be0*/  LDC.64 R2, c[0x0][0x398] ;  /* 0x0000e600ff027b82 */ /* 0x003e220000000a00 */
[----:B------:R-:W-:Y:S02]  /*0bf0*/  IMAD.IADD R5, R0, 0x1, R17 ;  /* 0x0000000100057824 */ /* 0x000fe400078e0211 */
[----:B------:R-:W-:Y:S02]  /*0c00*/  VIADD R17, R17, 0x80 ;  /* 0x0000008011117836 */ /* 0x000fe40000000000 */
[----:B0-----:R-:W-:-:S05]  /*0c10*/  IMAD.WIDE.U32 R2, R5, 0x2, R2 ;  /* 0x0000000205027825 */ /* 0x001fca00078e0002 */
[----:B------:R1:W-:Y:S02]  /*0c20*/  STG.E.U16 desc[UR4][R2.64], R21 ;  /* 0x0000001502007986 */ /* 0x0003e4000c101504 */
.L_x_11051:
        /* <DEDUP_REMOVED lines=8> */
.L_x_11052:
[----:B------:R-:W-:Y:S05]  /*0cb0*/  BSYNC.RELIABLE B1 ;  /* 0x0000000000017941 */ /* 0x000fea0003800100 */
.L_x_11048:
[----:B------:R-:W-:-:S13]  /*0cc0*/  ISETP.GE.U32.AND P0, PT, R17, R16, PT ;  /* 0x000000101100720c */ /* 0x000fda0003f06070 */
[----:B01-3--:R-:W0:Y:S01]  /*0cd0*/  @!P0 LDC.64 R2, c[0x0][0x398] ;  /* 0x0000e600ff028b82 */ /* 0x00be220000000a00 */
[----:B------:R-:W-:Y:S02]  /*0ce0*/  @!P0 IMAD.IADD R5, R0, 0x1, R17 ;  /* 0x0000000100058824 */ /* 0x000fe400078e0211 */
[----:B------:R-:W-:Y:S02]  /*0cf0*/  @!P0 VIADD R17, R17, 0x80 ;  /* 0x0000008011118836 */ /* 0x000fe40000000000 */
[----:B0-----:R-:W-:-:S05]  /*0d00*/  @!P0 IMAD.WIDE.U32 R2, R5, 0x2, R2 ;  /* 0x0000000205028825 */ /* 0x001fca00078e0002 */
[----:B------:R3:W-:Y:S02]  /*0d10*/  @!P0 STG.E.U16 desc[UR4][R2.64], R13 ;  /* 0x0000000d02008986 */ /* 0x0007e4000c101504 */
.L_x_11053:
[----:B------:R-:W-:Y:S05]  /*0d20*/  BSYNC.RECONVERGENT B0 ;  /* 0x0000000000007941 */ /* 0x000fea0003800200 */
.L_x_11047:
        /* <DEDUP_REMOVED lines=8> */
.L_x_11030:
        /* <DEDUP_REMOVED lines=27> */
[----:B------:R-:W-:Y:S02]  /*0f60*/  @!P0 FMNMX.FTZ R13, R12, R9, !PT ;  /* 0x000000090c0d8209 */ /* 0x000fe40007810000 */
        /* <DEDUP_REMOVED lines=14> */
[----:B------:R-:W-:-:S04]  /*1050*/  @!P2 FMNMX.FTZ R17, R28, R17, !PT ;  /* 0x000000111c11a209 */ /* 0x000fc80007810000 */
[----:B------:R-:W-:-:S03]  /*1060*/  @!P2 F2FP.F16.F32.PACK_AB R5, RZ, R17 ;  /* 0x00000011ff05a23e */ /* 0x000fc600000000ff */
[----:B------:R-:W4:Y:S01]  /*1070*/  @!P3 LDC.U16 R20, c[0x0][0x388] ;  /* 0x0000e200ff14bb82 */ /* 0x000f220000000400 */
[----:B---3--:R-:W-:Y:S01]  /*1080*/  IMAD.WIDE.U32 R2, R0, 0x2, R2 ;  /* 0x0000000200027825 */ /* 0x008fe200078e0002 */
[----:B------:R-:W-:-:S06]  /*1090*/  @!P1 FMNMX.FTZ R0, R26, R19, !PT ;  /* 0x000000131a009209 */ /* 0x000fcc0007810000 */
[----:B------:R-:W3:Y:S01]  /*10a0*/  @!P0 LDC.U16 R21, c[0x0][0x388] ;  /* 0x0000e200ff158b82 */ /* 0x000ee20000000400 */
[----:B------:R-:W-:Y:S01]  /*10b0*/  @!P1 F2FP.F16.F32.PACK_AB R8, RZ, R0 ;  /* 0x00000000ff08923e */ /* 0x000fe200000000ff */
[----:B------:R-:W-:-:S03]  /*10c0*/  IMAD.WIDE.U32 R2, R7, 0x8, R2 ;  /* 0x0000000807027825 */ /* 0x000fc600078e0002 */
[----:B------:R-:W-:Y:S01]  /*10d0*/  PRMT R7, R8, 0x5410, R5 ;  /* 0x0000541008077816 */ /* 0x000fe20000000005 */
[----:B0-----:R-:W-:Y:S02]  /*10e0*/  @!P4 HADD2.F32 R25, -RZ, R24.H0_H0 ;  /* 0x20000018ff19c230 */ /* 0x001fe40000004100 */
[----:B--2---:R-:W-:Y:S02]  /*10f0*/  @!P5 HADD2.F32 R24, -RZ, R23.H0_H0 ;  /* 0x20000017ff18d230 */ /* 0x004fe40000004100 */
[----:B-1----:R-:W-:Y:S01]  /*1100*/  @!P6 HADD2.F32 R23, -RZ, R22.H0_H0 ;  /* 0x20000016ff17e230 */ /* 0x002fe20000004100 */
[----:B------:R-:W-:Y:S02]  /*1110*/  @!P4 FMNMX.FTZ R16, R25, R16, !PT ;  /* 0x000000101910c209 */ /* 0x000fe40007810000 */
[----:B------:R-:W-:Y:S01]  /*1120*/  @!P5 FMNMX.FTZ R15, R24, R15, !PT ;  /* 0x0000000f180fd209 */ /* 0x000fe20007810000 */
[----:B----4-:R-:W-:Y:S01]  /*1130*/  @!P3 HADD2.F32 R19, -RZ, R20.H0_H0 ;  /* 0x20000014ff13b230 */ /* 0x010fe20000004100 */
[----:B------:R-:W-:-:S02]  /*1140*/  @!P6 FMNMX.FTZ R14, R23, R14, !PT ;  /* 0x0000000e170ee209 */ /* 0x000fc40007810000 */
[----:B------:R-:W-:Y:S02]  /*1150*/  @!P4 F2FP.F16.F32.PACK_AB R9, RZ, R16 ;  /* 0x00000010ff09c23e */ /* 0x000fe400000000ff */
[----:B------:R-:W-:Y:S02]  /*1160*/  @!P3 FMNMX.FTZ R18, R19, R18, !PT ;  /* 0x000000121312b209 */ /* 0x000fe40007810000 */
[----:B------:R-:W-:Y:S01]  /*1170*/  @!P5 F2FP.F16.F32.PACK_AB R11, RZ, R15 ;  /* 0x0000000fff0bd23e */ /* 0x000fe200000000ff */
[----:B---3--:R-:W-:Y:S01]  /*1180*/  @!P0 HADD2.F32 R20, -RZ, R21.H0_H0 ;  /* 0x20000015ff148230 */ /* 0x008fe20000004100 */
[----:B------:R-:W-:Y:S02]  /*1190*/  @!P3 F2FP.F16.F32.PACK_AB R12, RZ, R18 ;  /* 0x00000012ff0cb23e */ /* 0x000fe400000000ff */
[----:B------:R-:W-:Y:S02]  /*11a0*/  @!P6 F2FP.F16.F32.PACK_AB R10, RZ, R14 ;  /* 0x0000000eff0ae23e */ /* 0x000fe400000000ff */
[----:B------:R-:W-:-:S02]  /*11b0*/  @!P0 FMNMX.FTZ R13, R20, R13, !PT ;  /* 0x0000000d140d8209 */ /* 0x000fc40007810000 */
[----:B------:R-:W-:Y:S02]  /*11c0*/  PRMT R12, R12, 0x5410, R9 ;  /* 0x000054100c0c7816 */ /* 0x000fe40000000009 */
[----:B------:R-:W-:Y:S02]  /*11d0*/  @!P0 F2FP.F16.F32.PACK_AB R4, RZ, R13 ;  /* 0x0000000dff04823e */ /* 0x000fe400000000ff */
[----:B------:R-:W-:Y:S02]  /*11e0*/  PRMT R13, R11, 0x5410, R10 ;  /* 0x000054100b0d7816 */ /* 0x000fe4000000000a */
[----:B------:R-:W-:-:S03]  /*11f0*/  PRMT R6, R6, 0x5410, R4 ;  /* 0x0000541006067816 */ /* 0x000fc60000000004 */
[----:B------:R-:W-:Y:S04]  /*1200*/  STG.E.64 desc[UR4][R2.64+0x400], R12 ;  /* 0x0004000c02007986 */ /* 0x000fe8000c101b04 */
[----:B------:R-:W-:Y:S01]  /*1210*/  STG.E.64 desc[UR4][R2.64], R6 ;  /* 0x0000000602007986 */ /* 0x000fe2000c101b04 */
[----:B------:R-:W-:Y:S05]  /*1220*/  EXIT ;  /* 0x000000000000794d */ /* 0x000fea0003800000 */
.L_x_11054:
        /* <DEDUP_REMOVED lines=13> */
.L_x_37081:


//--------------------- .text._ZN2at6native29vectorized_elementwise_kernelILi8EZZZNS0_21clamp_min_kernel_cudaERNS_18TensorIteratorBaseERKN3c106ScalarEENKUlvE_clEvENKUlvE6_clEvEUlNS4_4HalfEE_St5arrayIPcLm2EEEEviT0_T1_ --------------------------
	.section	.text._ZN2at6native29vectorized_elementwise_kernelILi8EZZZNS0_21clamp_min_kernel_cudaERNS_18TensorIteratorBaseERKN3c106ScalarEENKUlvE_clEvENKUlvE6_clEvEUlNS4_4HalfEE_St5arrayIPcLm2EEEEviT0_T1_,"ax",@progbits
	.align	128
        .global         _ZN2at6native29vectorized_elementwise_kernelILi8EZZZNS0_21clamp_min_kernel_cudaERNS_18TensorIteratorBaseERKN3c106ScalarEENKUlvE_clEvENKUlvE6_clEvEUlNS4_4HalfEE_St5arrayIPcLm2EEEEviT0_T1_
        .type           _ZN2at6native29vectorized_elementwise_kernelILi8EZZZNS0_21clamp_min_kernel_cudaERNS_18TensorIteratorBaseERKN3c106ScalarEENKUlvE_clEvENKUlvE6_clEvEUlNS4_4HalfEE_St5arrayIPcLm2EEEEviT0_T1_,@function
        .size           _ZN2at6native29vectorized_elementwise_kernelILi8EZZZNS0_21clamp_min_kernel_cudaERNS_18TensorIteratorBaseERKN3c106ScalarEENKUlvE_clEvENKUlvE6_clEvEUlNS4_4HalfEE_St5arrayIPcLm2EEEEviT0_T1_,(.L_x_37082 - _ZN2at6native29vectorized_elementwise_kernelILi8EZZZNS0_21clamp_min_kernel_cudaERNS_18TensorIteratorBaseERKN3c106ScalarEENKUlvE_clEvENKUlvE6_clEvEUlNS4_4HalfEE_St5arrayIPcLm2EEEEviT0_T1_)
        .other          _ZN2at6native29vectorized_elementwise_kernelILi8EZZZNS0_21clamp_min_kernel_cudaERNS_18TensorIteratorBaseERKN3c106ScalarEENKUlvE_clEvENKUlvE6_clEvEUlNS4_4HalfEE_St5arrayIPcLm2EEEEviT0_T1_,@"STO_CUDA_ENTRY STV_DEFAULT"
_ZN2at6native29vectorized_elementwise_kernelILi8EZZZNS0_21clamp_min_kernel_cudaERNS_18TensorIteratorBaseERKN3c106ScalarEENKUlvE_clEvENKUlvE6_clEvEUlNS4_4HalfEE_St5arrayIPcLm2EEEEviT0_T1_:
.text._ZN2at6native29vectorized_elementwise_kernelILi8EZZZNS0_21clamp_min_kernel_cudaERNS_18TensorIteratorBaseERKN3c106ScalarEENKUlvE_clEvENKUlvE6_clEvEUlNS4_4HalfEE_St5arrayIPcLm2EEEEviT0_T1_:
        /* <DEDUP_REMOVED lines=87> */
.L_x_11057:
[----:B------:R-:W-:Y:S05]  /*0570*/  BSYNC.RECONVERGENT B0 ;  /* 0x0000000000007941 */ /* 0x000fea0003800200 */
.L_x_11056:
        /* <DEDUP_REMOVED lines=11> */
.L_x_11059:
[----:B------:R-:W-:Y:S05]  /*0630*/  BSYNC.RECONVERGENT B0 ;  /* 0x0000000000007941 */ /* 0x000fea0003800200 */
.L_x_11058:
        /* <DEDUP_REMOVED lines=12> */
.L_x_11061:
[----:B------:R-:W-:Y:S05]  /*0700*/  BSYNC.RECONVERGENT B0 ;  /* 0x0000000000007941 */ /* 0x000fea0003800200 */
.L_x_11060:
        /* <DEDUP_REMOVED lines=9> */
.L_x_11063:
[----:B------:R-:W-:Y:S05]  /*07a0*/  BSYNC.RECONVERGENT B0 ;  /* 0x0000000000007941 */ /* 0x000fea0003800200 */
.L_x_11062:
        /* <DEDUP_REMOVED lines=9> */
.L_x_11065:
[----:B------:R-:W-:Y:S05]  /*0840*/  BSYNC.RECONVERGENT B0 ;  /* 0x0000000000007941 */ /* 0x000fea0003800200 */
.L_x_11064:
        /* <DEDUP_REMOVED lines=9> */
.L_x_11067:
[----:B------:R-:W-:Y:S05]  /*08e0*/  BSYNC.RECONVERGENT B0 ;  /* 0x0000000000007941 */ /* 0x000fea0003800200 */
.L_x_11066:
        /* <DEDUP_REMOVED lines=9> */
.L_x_11069:
[----:B------:R-:W-:Y:S05]  /*0980*/  BSYNC.RECONVERGENT B0 ;  /* 0x0000000000007941 */ /* 0x000fea0003800200 */
.L_x_11068:
        /* <DEDUP_REMOVED lines=9> */
.L_x_11071:
[----:B------:R-:W-:Y:S05]  /*0a20*/  BSYNC.RECONVERGENT B0 ;  /* 0x0000000000007941 */ /* 0x000fea0003800200 */
.L_x_11070:
        /* <DEDUP_REMOVED lines=18> */
.L_x_11074:
[----:B------:R-:W-:-:S13]  /*0b50*/  ISETP.GE.U32.AND P0, PT, R17, R16, PT ;  /* 0x000000101100720c */ /* 0x000fda0003f06070 */
[----:B------:R-:W-:Y:S05]  /*0b60*/  @P0 BRA `(.L_x_11076) ;  /* 0x0000000000300947 */ /* 0x000fea0003800000 */
[----:B0-----:R-:W0:Y:S01]  /*0b70*/  LDC.64 R2, c[0x0][0x398] ;  /* 0x0000e600ff027b82 */ /* 0x001e220000000a00 */
[----:B------:R-:W-:Y:S02]  /*0b80*/  IMAD.IADD R5, R0, 0x1, R17 ;  /* 0x0000000100057824 */ /* 0x000fe400078e0211 */
[----:B------:R-:W-:Y:S02]  /*0b90*/  VIADD R17, R17, 0x80 ;  /* 0x0000008011117836 */ /* 0x000fe40000000000 */
[----:B0-----:R-:W-:-:S05]  /*0ba0*/  IMAD.WIDE.U32 R2, R5, 0x2, R2 ;  /* 0x0000000205027825 */ /* 0x001fca00078e0002 */
[----:B------:R1:W-:Y:S02]  /*0bb0*/  STG.E.U16 desc[UR4][R2.64], R19 ;  /* 0x0000001302007986 */ /* 0x0003e4000c101504 */
.L_x_11075:
[----:B------:R-:W-:-:S13]  /*0bc0*/  ISETP.GE.U32.AND P0, PT, R17, R16, PT ;  /* 0x000000101100720c */ /* 0x000fda0003f06070 */
[----:B------:R-:W-:Y:S05]  /*0bd0*/  @P0 BRA `(.L_x_11077) ;  /* 0x0000000000340947 */ /* 0x000fea0003800000 */
[----:B01----:R-:W0:Y:S01]  /*0be0*/  LDC.64 R2, c[0x0][0x398] ;  /* 0x0000e600ff027b82 */ /* 0x003e220000000a00 */
[----:B------:R-:W-:Y:S02]  /*0bf0*/  IMAD.IADD R5, R0, 0x1, R17 ;  /* 0x0000000100057824 */ /* 0x000fe400078e0211 */
[----:B------:R-:W-:Y:S02]  /*0c00*/  VIADD R17, R17, 0x80 ;  /* 0x0000008011117836 */ /* 0x000fe40000000000 */
[----:B0-----:R-:W-:-:S05]  /*0c10*/  IMAD.WIDE.U32 R2, R5, 0x2, R2 ;  /* 0x0000000205027825 */ /* 0x001fca00078e0002 */
[----:B------:R1:W-:Y:S02]  /*0c20*/  STG.E.U16 desc[UR4][R2.64], R21 ;  /* 0x0000001502007986 */ /* 0x0003e4000c101504 */
.L_x_11076:
        /* <DEDUP_REMOVED lines=8> */
.L_x_11077:
[----:B------:R-:W-:Y:S05]  /*0cb0*/  BSYNC.RELIABLE B1 ;  /* 0x0000000000017941 */ /* 0x000fea0003800100 */
.L_x_11073:
[----:B------:R-:W-:-:S13]  /*0cc0*/  ISETP.GE.U32.AND P0, PT, R17, R16, PT ;  /* 0x000000101100720c */ /* 0x000fda0003f06070 */
[----:B01-3--:R-:W0:Y:S01]  /*0cd0*/  @!P0 LDC.64 R2, c[0x0][0x398] ;  /* 0x0000e600ff028b82 */ /* 0x00be220000000a00 */
[----:B------:R-:W-:Y:S02]  /*0ce0*/  @!P0 IMAD.IADD R5, R0, 0x1, R17 ;  /* 0x0000000100058824 */ /* 0x000fe400078e0211 */
[----:B------:R-:W-:Y:S02]  /*0cf0*/  @!P0 VIADD R17, R17, 0x80 ;  /* 0x0000008011118836 */ /* 0x000fe40000000000 */
[----:B0-----:R-:W-:-:S05]  /*0d00*/  @!P0 IMAD.WIDE.U32 R2, R5, 0x2, R2 ;  /* 0x0000000205028825 */ /* 0x001fca00078e0002 */
[----:B------:R3:W-:Y:S02]  /*0d10*/  @!P0 STG.E.U16 desc[UR4][R2.64], R13 ;  /* 0x0000000d02008986 */ /* 0x0007e4000c101504 */
.L_x_11078:
[----:B------:R-:W-:Y:S05]  /*0d20*/  BSYNC.RECONVERGENT B0 ;  /* 0x0000000000007941 */ /* 0x000fea0003800200 */
.L_x_11072:
        /* <DEDUP_REMOVED lines=8> */
.L_x_11055:
        /* <DEDUP_REMOVED lines=29> */
[----:B------:R-:W-:Y:S01]  /*0f80*/  @!P0 FMNMX.FTZ R13, R13, R8, !PT ;  /* 0x000000080d0d8209 */ /* 0x000fe20007810000 */
        /* <DEDUP_REMOVED lines=16> */
[----:B------:R-:W-:Y:S01]  /*1090*/  @!P1 FMNMX.FTZ R0, R26, R19, !PT ;  /* 0x000000131a009209 */ /* 0x000fe20007810000 */
[----:B--2---:R-:W-:Y:S01]  /*10a0*/  @!P3 HADD2.F32 R19, -RZ, R20.H0_H0 ;  /* 0x20000014ff13b230 */ /* 0x004fe20000004100 */
[----:B------:R-:W-:Y:S01]  /*10b0*/  @!P4 FMNMX.FTZ R16, R25, R16, !PT ;  /* 0x000000101910c209 */ /* 0x000fe20007810000 */
[----:B-----5:R-:W-:Y:S01]  /*10c0*/  @!P2 HADD2.F32 R28, -RZ, R27.H0_H0 ;  /* 0x2000001bff1ca230 */ /* 0x020fe20000004100 */
[----:B------:R-:W-:Y:S01]  /*10d0*/  @!P5 FMNMX.FTZ R15, R24, R15, !PT ;  /* 0x0000000f180fd209 */ /* 0x000fe20007810000 */
[----:B---3--:R-:W-:Y:S01]  /*10e0*/  @!P6 HADD2.F32 R23, -RZ, R22.H0_H0 ;  /* 0x20000016ff17e230 */ /* 0x008fe20000004100 */
[----:B------:R-:W-:Y:S02]  /*10f0*/  @!P3 FMNMX.FTZ R18, R19, R18, !PT ;  /* 0x000000121312b209 */ /* 0x000fe40007810000 */
[----:B------:R-:W-:-:S02]  /*1100*/  @!P2 FMNMX.FTZ R17, R28, R17, !PT ;  /* 0x000000111c11a209 */ /* 0x000fc40007810000 */
[----:B------:R-:W-:Y:S01]  /*1110*/  @!P6 FMNMX.FTZ R14, R23, R14, !PT ;  /* 0x0000000e170ee209 */ /* 0x000fe20007810000 */
[----:B------:R-:W-:Y:S01]  /*1120*/  @!P0 HADD2.F32 R20, -RZ, R21.H0_H0 ;  /* 0x20000015ff148230 */ /* 0x000fe20000004100 */
[----:B------:R-:W-:Y:S02]  /*1130*/  @!P1 F2FP.F16.F32.PACK_AB R10, RZ, R0 ;  /* 0x00000000ff0a923e */ /* 0x000fe400000000ff */
[----:B------:R-:W-:Y:S02]  /*1140*/  @!P2 F2FP.F16.F32.PACK_AB R5, RZ, R17 ;  /* 0x00000011ff05a23e */ /* 0x000fe400000000ff */
[----:B------:R-:W-:Y:S02]  /*1150*/  @!P0 FMNMX.FTZ R13, R20, R13, !PT ;  /* 0x0000000d140d8209 */ /* 0x000fe40007810000 */
        /* <DEDUP_REMOVED lines=11> */
.L_x_11079:
        /* <DEDUP_REMOVED lines=15> */
.L_x_37082:


//--------------------- .text._ZN2at6native18elementwise_kernelILi128ELi4EZNS0_15gpu_kernel_implIZZZNS0_21clamp_min_kernel_cudaERNS_18TensorIteratorBaseERKN3c106ScalarEENKUlvE_clEvENKUlvE5_clEvEUlfE_EEvS4_RKT_EUliE_EEviT1_ --------------------------
	.section	.text._ZN2at6native18elementwise_kernelILi128ELi4EZNS0_15gpu_kernel_implIZZZNS0_21clamp_min_kernel_cudaERNS_18TensorIteratorBaseERKN3c106ScalarEENKUlvE_clEvENKUlvE5_clEvEUlfE_EEvS4_RKT_EUliE_EEviT1_,"ax",@progbits
	.align	128
        .global         _ZN2at6native18elementwise_kernelILi128ELi4EZNS0_15gpu_kernel_implIZZZNS0_21clamp_min_kernel_cudaERNS_18TensorIteratorBaseERKN3c106ScalarEENKUlvE_clEvENKUlvE5_clEvEUlfE_EEvS4_RKT_EUliE_EEviT1_
        .type           _ZN2at6native18elementwise_kernelILi128ELi4EZNS0_15gpu_kernel_implIZZZNS0_21clamp_min_kernel_cudaERNS_18TensorIteratorBaseERKN3c106ScalarEENKUlvE_clEvENKUlvE5_clEvEUlfE_EEvS4_RKT_EUliE_EEviT1_,@function
        .size           _ZN2at6native18elementwise_kernelILi128ELi4EZNS0_15gpu_kernel_implIZZZNS0_21clamp_min_kernel_cudaERNS_18TensorIteratorBaseERKN3c106ScalarEENKUlvE_clEvENKUlvE5_clEvEUlfE_EEvS4_RKT_EUliE_EEviT1_,(.L_x_37083 - _ZN2at6native18elementwise_kernelILi128ELi4EZNS0_15gpu_kernel_implIZZZNS0_21clamp_min_kernel_cudaERNS_18TensorIteratorBaseERKN3c106ScalarEENKUlvE_clEvENKUlvE5_clEvEUlfE_EEvS4_RKT_EUliE_EEviT1_)
        .other          _ZN2at6native18elementwise_kernelILi128ELi4EZNS0_15gpu_kernel_implIZZZNS0_21clamp_min_kernel_cudaERNS_18TensorIteratorBaseERKN3c106ScalarEENKUlvE_clEvENKUlvE5_clEvEUlfE_EEvS4_RKT_EUliE_EEviT1_,@"STO_CUDA_ENTRY STV_DEFAULT"
_ZN2at6native18elementwise_kernelILi128ELi4EZNS0_15gpu_kernel_implIZZZNS0_21clamp_min_kernel_cudaERNS_18TensorIteratorBaseERKN3c106ScalarEENKUlvE_clEvENKUlvE5_clEvEUlfE_EEvS4_RKT_EUliE_EEviT1_:
.text._ZN2at6native18elementwise_kernelILi128ELi4EZNS0_15gpu_kernel_implIZZZNS0_21clamp_min_kernel_cudaERNS_18TensorIteratorBaseERKN3c106ScalarEENKUlvE_clEvENKUlvE5_clEvEUlfE_EEvS4_RKT_EUliE_EEviT1_:
        /* <DEDUP_REMOVED lines=319> */
.L_x_11082:
        /* <DEDUP_REMOVED lines=18> */
.L_x_11087:
[----:B------:R-:W2:Y:S02]  /*1510*/  LDG.E.U8 R2, desc[UR36][R2.64] ;  /* 0x0000002402027981 */ /* 0x000ea4000c1e1100 */
[----:B--2---:R-:W-:Y:S01]  /*1520*/  I2FP.F32.U32 R4, R2 ;  /* 0x0000000200047245 */ /* 0x004fe20000201000 */
[----:B------:R-:W-:Y:S06]  /*1530*/  BRA `(.L_x_11089) ;  /* 0x0000000c00247947 */ /* 0x000fec0003800000 */
.L_x_11086:
        /* <DEDUP_REMOVED lines=9> */
.L_x_11091:
[----:B------:R-:W2:Y:S02]  /*15d0*/  LDG.E R2, desc[UR36][R2.64] ;  /* 0x0000002402027981 */ /* 0x000ea4000c1e1900 */
[----:B--2---:R-:W-:Y:S01]  /*15e0*/  I2FP.F32.S32 R4, R2 ;  /* 0x0000000200047245 */ /* 0x004fe20000201400 */
[----:B------:R-:W-:Y:S06]  /*15f0*/  BRA `(.L_x_11089) ;  /* 0x0000000800f47947 */ /* 0x000fec0003800000 */
.L_x_11090:
[----:B------:R-:W2:Y:S02]  /*1600*/  LDG.E.U16 R2, desc[UR36][R2.64] ;  /* 0x0000002402027981 */ /* 0x000ea4000c1e1500 */
[----:B--2---:R0:W1:Y:S01]  /*1610*/  I2F.S16 R4, R2 ;  /* 0x0000000200047306 */ /* 0x0040620000101400 */
[----:B------:R-:W-:Y:S05]  /*1620*/  BRA `(.L_x_11089) ;  /* 0x0000000800e87947 */ /* 0x000fea0003800000 */
.L_x_11085:
        /* <DEDUP_REMOVED lines=8> */
.L_x_11093:
[----:B------:R-:W2:Y:S02]  /*16b0*/  LDG.E.U16 R2, desc[UR36][R2.64] ;  /* 0x0000002402027981 */ /* 0x000ea4000c1e1500 */
[----:B--2---:R-:W-:Y:S01]  /*16c0*/  HADD2.F32 R4, -RZ, R2.H0_H0 ;  /* 0x20000002ff047230 */ /* 0x004fe20000004100 */
[----:B------:R-:W-:Y:S06]  /*16d0*/  BRA `(.L_x_11089) ;  /* 0x0000000800bc7947 */ /* 0x000fec0003800000 */
.L_x_11092:
        /* <DEDUP_REMOVED lines=8> */
.L_x_11095:
[----:B------:R-:W2:Y:S02]  /*1760*/  LDG.E.U16 R2, desc[UR36][R2.64] ;  /* 0x0000002402027981 */ /* 0x000ea4000c1e1500 */
[----:B--2---:R-:W-:Y:S01]  /*1770*/  HADD2.F32 R4, -RZ, R2.H0_H0 ;  /* 0x20000002ff047230 */ /* 0x004fe20000004100 */
[----:B------:R-:W-:Y:S06]  /*1780*/  BRA `(.L_x_11089) ;  /* 0x0000000800907947 */ /* 0x000fec0003800000 */
.L_x_11094:
[----:B------:R-:W2:Y:S01]  /*1790*/  LDG.E.64 R2, desc[UR36][R2.64] ;  /* 0x0000002402027981 */ /* 0x000ea2000c1e1b00 */
[----:B------:R-:W-:Y:S01]  /*17a0*/  UMOV UR4, 0xf0000000 ;  /* 0xf000000000047882 */ /* 0x000fe20000000000 */
[----:B------:R-:W-:Y:S01]  /*17b0*/  UMOV UR5, 0x380fffff ;  /* 0x380fffff00057882 */ /* 0x000fe20000000000 */
[----:B--2---:R-:W0:Y:S01]  /*17c0*/  F2F.F32.F64 R4, R2 ;  /* 0x0000000200047310 */ /* 0x004e220000301000 */
[----:B------:R-:W-:-:S14]  /*17d0*/  DSETP.GEU.AND P0, PT, |R2|, UR4, PT ;  /* 0x0000000402007e2a */ /* 0x000fdc000bf0e200 */
[----:B0-----:R-:W-:Y:S01]  /*17e0*/  @!P0 FMUL R4, R4, 1.175494350822287508e-38 ;  /* 0x0080000004048820 */ /* 0x001fe20000400000 */
[----:B------:R-:W-:Y:S06]  /*17f0*/  BRA `(.L_x_11089) ;  /* 0x0000000800747947 */ /* 0x000fec0003800000 */
.L_x_11084:
        /* <DEDUP_REMOVED lines=12> */
.L_x_11098:
[----:B------:R-:W2:Y:S01]  /*18c0*/  LDG.E.64 R2, desc[UR36][R2.64] ;  /* 0x0000002402027981 */ /* 0x000ea2000c1e1b00 */
[----:B------:R-:W-:Y:S01]  /*18d0*/  UMOV UR4, 0xf0000000 ;  /* 0xf000000000047882 */ /* 0x000fe20000000000 */
[----:B------:R-:W-:Y:S01]  /*18e0*/  UMOV UR5, 0x380fffff ;  /* 0x380fffff00057882 */ /* 0x000fe20000000000 */
[----:B--2---:R-:W0:Y:S01]  /*18f0*/  F2F.F32.F64 R4, R2 ;  /* 0x0000000200047310 */ /* 0x004e220000301000 */
[----:B------:R-:W-:-:S14]  /*1900*/  DSETP.GEU.AND P0, PT, |R2|, UR4, PT ;  /* 0x0000000402007e2a */ /* 0x000fdc000bf0e200 */
[----:B0-----:R-:W-:Y:S01]  /*1910*/  @!P0 FMUL R4, R4, 1.175494350822287508e-38 ;  /* 0x0080000004048820 */ /* 0x001fe20000400000 */
[----:B------:R-:W-:Y:S06]  /*1920*/  BRA `(.L_x_11089) ;  /* 0x0000000800287947 */ /* 0x000fec0003800000 */
.L_x_11097:
        /* <DEDUP_REMOVED lines=25> */
.L_x_11100:
        /* <DEDUP_REMOVED lines=12> */
.L_x_11099:
[----:B------:R-:W2:Y:S02]  /*1b80*/  LDG.E.U16 R2, desc[UR36][R2.64] ;  /* 0x0000002402027981 */ /* 0x000ea4000c1e1500 */
[----:B--2---:R-:W-:Y:S01]  /*1b90*/  SHF.L.U32 R4, R2, 0x10, RZ ;  /* 0x0000001002047819 */ /* 0x004fe200000006ff */
[----:B------:R-:W-:Y:S06]  /*1ba0*/  BRA `(.L_x_11089) ;  /* 0x0000000400887947 */ /* 0x000fec0003800000 */
.L_x_11096:
        /* <DEDUP_REMOVED lines=11> */
.L_x_11103:
        /* <DEDUP_REMOVED lines=20> */
.L_x_11105:
[----:B------:R-:W-:Y:S05]  /*1da0*/  BSYNC.RECONVERGENT B0 ;  /* 0x0000000000007941 */ /* 0x000fea0003800200 */
.L_x_11104:
[----:B------:R-:W-:Y:S01]  /*1db0*/  IMAD.SHL.U32 R0, R0, 0x100000, RZ ;  /* 0x0010000000007824 */ /* 0x000fe200078e00ff */
[----:B------:R-:W-:-:S04]  /*1dc0*/  LEA R2, R2, 0x3b800000, 0x17 ;  /* 0x3b80000002027811 */ /* 0x000fc800078eb8ff */
[----:B------:R-:W-:Y:S01]  /*1dd0*/  LOP3.LUT R4, R2, R0, R7, 0xfe, !PT ;  /* 0x0000000002047212 */ /* 0x000fe200078efe07 */
[----:B------:R-:W-:Y:S06]  /*1de0*/  BRA `(.L_x_11089) ;  /* 0x0000000000f87947 */ /* 0x000fec0003800000 */
.L_x_11102:
        /* <DEDUP_REMOVED lines=20> */
.L_x_11107:
[----:B------:R-:W-:Y:S05]  /*1f30*/  BSYNC.RECONVERGENT B0 ;  /* 0x0000000000007941 */ /* 0x000fea0003800200 */
.L_x_11106:
[----:B------:R-:W-:Y:S01]  /*1f40*/  IMAD.SHL.U32 R0, R0, 0x200000, RZ ;  /* 0x0020000000007824 */ /* 0x000fe200078e00ff */
[----:B------:R-:W-:-:S04]  /*1f50*/  LEA R2, R2, 0x37800000, 0x17 ;  /* 0x3780000002027811 */ /* 0x000fc800078eb8ff */
[----:B------:R-:W-:Y:S01]  /*1f60*/  LOP3.LUT R4, R2, R0, R7, 0xfe, !PT ;  /* 0x0000000002047212 */ /* 0x000fe200078efe07 */
[----:B------:R-:W-:Y:S06]  /*1f70*/  BRA `(.L_x_11089) ;  /* 0x0000000000947947 */ /* 0x000fec0003800000 */
.L_x_11101:
[----:B------:R-:W-:-:S09]  /*1f80*/  UISETP.NE.AND UP0, UPT, UR4, 0x1c, UPT ;  /* 0x0000001c0400788c */ /* 0x000fd2000bf05270 */
[----:B------:R-:W-:Y:S05]  /*1f90*/  BRA.U !UP0, `(.L_x_11108) ;  /* 0x0000000108847547 */ /* 0x000fea000b800000 */
[----:B------:R-:W-:-:S09]  /*1fa0*/  UISETP.NE.AND UP0, UPT, UR4, 0x1d, UPT ;  /* 0x0000001d0400788c */ /* 0x000fd2000bf05270 */
[----:B------:R-:W-:Y:S05]  /*1fb0*/  BRA.U !UP0, `(.L_x_11109) ;  /* 0x0000000108707547 */ /* 0x000fea000b800000 */
[----:B------:R-:W-:-:S09]  /*1fc0*/  UISETP.NE.AND UP0, UPT, UR4, 0x2c, UPT ;  /* 0x0000002c0400788c */ /* 0x000fd2000bf05270 */
[----:B------:R-:W-:Y:S05]  /*1fd0*/  BRA.U !UP0, `(.L_x_11110) ;  /* 0x0000000108487547 */ /* 0x000fea000b800000 */
.L_x_11088:
        /* <DEDUP_REMOVED lines=16> */
.L_x_11111:
[----:B------:R-:W-:Y:S01]  /*20e0*/  IMAD.MOV.U32 R4, RZ, RZ, RZ ;  /* 0x000000ffff047224 */ /* 0x000fe200078e00ff */
[----:B------:R-:W-:Y:S06]  /*20f0*/  BRA `(.L_x_11089) ;  /* 0x0000000000347947 */ /* 0x000fec0003800000 */
.L_x_11110:
        /* <DEDUP_REMOVED lines=8> */
.L_x_11109:
[----:B------:R-:W2:Y:S02]  /*2180*/  LDG.E.64 R2, desc[UR36][R2.64] ;  /* 0x0000002402027981 */ /* 0x000ea4000c1e1b00 */
[----:B--2---:R0:W1:Y:S01]  /*2190*/  I2F.U64 R4, R2 ;  /* 0x0000000200047312 */ /* 0x0040620000301000 */
[----:B------:R-:W-:Y:S05]  /*21a0*/  BRA `(.L_x_11089) ;  /* 0x0000000000087947 */ /* 0x000fea0003800000 */
.L_x_11108:
[----:B------:R-:W2:Y:S02]  /*21b0*/  LDG.E R2, desc[UR36][R2.64] ;  /* 0x0000002402027981 */ /* 0x000ea4000c1e1900 */
[----:B--2---:R-:W-:-:S07]  /*21c0*/  I2FP.F32.U32 R4, R2 ;  /* 0x0000000200047245 */ /* 0x004fce0000201000 */
.L_x_11089:
[----:B------:R-:W-:Y:S05]  /*21d0*/  BSYNC.RECONVERGENT B6 ;  /* 0x0000000000067941 */ /* 0x000fea0003800200 */
.L_x_11083:
[----:B------:R-:W2:Y:S01]  /*21e0*/  LDCU.64 UR6, c[0x0][0x580] ;  /* 0x0000b000ff0677ac */ /* 0x000ea20008000a00 */
[----:B01---5:R-:W-:Y:S01]  /*21f0*/  FSETP.NAN.FTZ.AND P0, PT, |R4|, |R4|, PT ;  /* 0x400000040400720b */ /* 0x023fe20003f18200 */
[----:B------:R-:W0:Y:S01]  /*2200*/  LDCU UR5, c[0x0][0x590] ;  /* 0x0000b200ff0577ac */ /* 0x000e220008000800 */
[----:B------:R-:W-:-:S04]  /*2210*/  UPRMT UR4, UR41, 0x9910, URZ ;  /* 0x0000991029047896 */ /* 0x000fc800080000ff */
[----:B------:R-:W-:Y:S01]  /*2220*/  UISETP.GT.AND UP0, UPT, UR4, 0x9, UPT ;  /* 0x000000090400788c */ /* 0x000fe2000bf04270 */
[----:B--234-:R-:W-:-:S04]  /*2230*/  IADD3 R2, P1, PT, R16, UR6, RZ ;  /* 0x0000000610027c10 */ /* 0x01cfc8000ff3e0ff */
[----:B------:R-:W-:Y:S02]  /*2240*/  IADD3.X R3, PT, PT, RZ, UR7, RZ, P1, !PT ;  /* 0x00000007ff037c10 */ /* 0x000fe40008ffe4ff */
[----:B0-----:R-:W-:Y:S02]  /*2250*/  @!P0 FMNMX.FTZ R4, R4, UR5, !PT ;  /* 0x0000000504048c09 */ /* 0x001fe4000f810000 */
        /* <DEDUP_REMOVED lines=12> */
.L_x_11115:
[----:B------:R-:W0:Y:S02]  /*2320*/  F2I.S64.TRUNC R4, R4 ;  /* 0x0000000400047311 */ /* 0x000e24000020d900 */
[----:B0-----:R-:W-:-:S05]  /*2330*/  IMAD.MOV.U32 R7, RZ, RZ, R4 ;  /* 0x000000ffff077224 */ /* 0x001fca00078e0004 */
[----:B------:R0:W-:Y:S01]  /*2340*/  STG.E.U8 desc[UR36][R2.64], R7 ;  /* 0x0000000702007986 */ /* 0x0001e2000c101124 */
[----:B------:R-:W-:Y:S05]  /*2350*/  BRA `(.L_x_11117) ;  /* 0x0000000c002c7947 */ /* 0x000fea0003800000 */
.L_x_11114:
        /* <DEDUP_REMOVED lines=9> */
.L_x_11119:
[----:B------:R-:W0:Y:S02]  /*23f0*/  F2I.FTZ.TRUNC.NTZ R5, R4 ;  /* 0x0000000400057305 */ /* 0x000e24000021f100 */
[----:B0-----:R0:W-:Y:S01]  /*2400*/  STG.E desc[UR36][R2.64], R5 ;  /* 0x0000000502007986 */ /* 0x0011e2000c101924 */
[----:B------:R-:W-:Y:S05]  /*2410*/  BRA `(.L_x_11117) ;  /* 0x0000000800fc7947 */ /* 0x000fea0003800000 */
.L_x_11118:
[----:B------:R-:W0:Y:S02]  /*2420*/  F2I.FTZ.TRUNC.NTZ R5, R4 ;  /* 0x0000000400057305 */ /* 0x000e24000021f100 */
[----:B0-----:R0:W-:Y:S01]  /*2430*/  STG.E.U16 desc[UR36][R2.64], R5 ;  /* 0x0000000502007986 */ /* 0x0011e2000c101524 */
[----:B------:R-:W-:Y:S05]  /*2440*/  BRA `(.L_x_11117) ;  /* 0x0000000800f07947 */ /* 0x000fea0003800000 */
.L_x_11113:
        /* <DEDUP_REMOVED lines=8> */
.L_x_11121:
[----:B------:R-:W-:-:S05]  /*24d0*/  F2FP.F16.F32.PACK_AB R4, RZ, R4 ;  /* 0x00000004ff04723e */ /* 0x000fca00000000ff */
[----:B------:R0:W-:Y:S01]  /*24e0*/  STG.E.U16 desc[UR36][R2.64], R4 ;  /* 0x0000000402007986 */ /* 0x0001e2000c101524 */
[----:B------:R-:W-:Y:S05]  /*24f0*/  BRA `(.L_x_11117) ;  /* 0x0000000800c47947 */ /* 0x000fea0003800000 */
.L_x_11120:
        /* <DEDUP_REMOVED lines=9> */
.L_x_11123:
[----:B------:R-:W-:-:S04]  /*2590*/  F2FP.F16.F32.PACK_AB R5, RZ, R4 ;  /* 0x00000004ff05723e */ /* 0x000fc800000000ff */
[----:B------:R-:W-:-:S05]  /*25a0*/  PRMT R5, R5, 0x5410, RZ ;  /* 0x0000541005057816 */ /* 0x000fca00000000ff */
[----:B------:R0:W-:Y:S01]  /*25b0*/  STG.E desc[UR36][R2.64], R5 ;  /* 0x0000000502007986 */ /* 0x0001e2000c101924 */
[----:B------:R-:W-:Y:S05]  /*25c0*/  BRA `(.L_x_11117) ;  /* 0x0000000800907947 */ /* 0x000fea0003800000 */
.L_x_11122:
[----:B------:R-:W-:-:S06]  /*25d0*/  FMUL.FTZ R4, R4, 1 ;  /* 0x3f80000004047820 */ /* 0x000fcc0000410000 */
[----:B------:R-:W0:Y:S02]  /*25e0*/  F2F.F64.F32 R4, R4 ;  /* 0x0000000400047310 */ /* 0x000e240000201800 */
[----:B0-----:R0:W-:Y:S01]  /*25f0*/  STG.E.64 desc[UR36][R2.64], R4 ;  /* 0x0000000402007986 */ /* 0x0011e2000c101b24 */
[----:B------:R-:W-:Y:S05]  /*2600*/  BRA `(.L_x_11117) ;  /* 0x0000000800807947 */ /* 0x000fea0003800000 */
.L_x_11112:
        /* <DEDUP_REMOVED lines=12> */
.L_x_11126:
[----:B------:R-:W-:Y:S01]  /*26d0*/  FMUL.FTZ R4, R4, 1 ;  /* 0x3f80000004047820 */ /* 0x000fe20000410000 */
[----:B------:R-:W-:-:S05]  /*26e0*/  CS2R R6, SRZ ;  /* 0x0000000000067805 */ /* 0x000fca000001ff00 */
[----:B------:R-:W0:Y:S02]  /*26f0*/  F2F.F64.F32 R4, R4 ;  /* 0x0000000400047310 */ /* 0x000e240000201800 */
[----:B0-----:R0:W-:Y:S01]  /*2700*/  STG.E.128 desc[UR36][R2.64], R4 ;  /* 0x0000000402007986 */ /* 0x0011e2000c101d24 */
[----:B------:R-:W-:Y:S05]  /*2710*/  BRA `(.L_x_11117) ;  /* 0x00000008003c7947 */ /* 0x000fea0003800000 */
.L_x_11125:
        /* <DEDUP_REMOVED lines=18> */
.L_x_11130:
[----:B------:R-:W-:Y:S05]  /*2840*/  BSYNC.RECONVERGENT B0 ;  /* 0x0000000000007941 */ /* 0x000fea0003800200 */
.L_x_11129:
[----:B------:R-:W-:-:S05]  /*2850*/  LOP3.LUT R7, R0, 0x80, R7, 0xf8, !PT ;  /* 0x0000008000077812 */ /* 0x000fca00078ef807 */
[----:B------:R0:W-:Y:S01]  /*2860*/  STG.E.U8 desc[UR36][R2.64], R7 ;  /* 0x0000000702007986 */ /* 0x0001e2000c101124 */
[----:B------:R-:W-:Y:S05]  /*2870*/  BRA `(.L_x_11117) ;  /* 0x0000000400e47947 */ /* 0x000fea0003800000 */
.L_x_11128:
        /* <DEDUP_REMOVED lines=14> */
.L_x_11132:
[----:B------:R-:W-:Y:S05]  /*2960*/  BSYNC.RECONVERGENT B0 ;  /* 0x0000000000007941 */ /* 0x000fea0003800200 */
.L_x_11131:
[----:B------:R-:W-:-:S05]  /*2970*/  LOP3.LUT R5, R0, 0x80, R7, 0xf8, !PT ;  /* 0x0000008000057812 */ /* 0x000fca00078ef807 */
[----:B------:R0:W-:Y:S01]  /*2980*/  STG.E.U8 desc[UR36][R2.64], R5 ;  /* 0x0000000502007986 */ /* 0x0001e2000c101124 */
[----:B------:R-:W-:Y:S05]  /*2990*/  BRA `(.L_x_11117) ;  /* 0x00000004009c7947 */ /* 0x000fea0003800000 */
.L_x_11127:
[----:B------:R-:W-:-:S05]  /*29a0*/  F2FP.BF16.F32.PACK_AB R4, RZ, R4 ;  /* 0x00000004ff04723e */ /* 0x000fca00000010ff */
[----:B------:R0:W-:Y:S01]  /*29b0*/  STG.E.U16 desc[UR36][R2.64], R4 ;  /* 0x0000000402007986 */ /* 0x0001e2000c101524 */
[----:B------:R-:W-:Y:S05]  /*29c0*/  BRA `(.L_x_11117) ;  /* 0x0000000400907947 */ /* 0x000fea0003800000 */
.L_x_11124:
        /* <DEDUP_REMOVED lines=11> */
.L_x_11135:
        /* <DEDUP_REMOVED lines=12> */
.L_x_11138:
[----:B------:R-:W-:-:S04]  /*2b40*/  SHF.R.U32.HI R0, RZ, 0x14, R4 ;  /* 0x00000014ff007819 */ /* 0x000fc80000011604 */
[----:B------:R-:W-:-:S04]  /*2b50*/  LOP3.LUT R5, R0, 0x1, RZ, 0xc0, !PT ;  /* 0x0000000100057812 */ /* 0x000fc800078ec0ff */
[----:B------:R-:W-:-:S04]  /*2b60*/  IADD3 R0, PT, PT, R4, 0x487ffff, R5 ;  /* 0x0487ffff04007810 */ /* 0x000fc80007ffe005 */
[----:B------:R-:W-:-:S04]  /*2b70*/  SHF.R.U32.HI R0, RZ, 0x14, R0 ;  /* 0x00000014ff007819 */ /* 0x000fc80000011600 */
[----:B------:R-:W-:-:S07]  /*2b80*/  LOP3.LUT R5, R0, 0xff, RZ, 0xc0, !PT ;  /* 0x000000ff00057812 */ /* 0x000fce00078ec0ff */
.L_x_11139:
[----:B------:R-:W-:-:S04]  /*2b90*/  SHF.R.U32.HI R4, RZ, 0x18, R4 ;  /* 0x00000018ff047819 */ /* 0x000fc80000011604 */
[----:B------:R-:W-:-:S04]  /*2ba0*/  LOP3.LUT R5, R5, 0x80, R4, 0xf8, !PT ;  /* 0x0000008005057812 */ /* 0x000fc800078ef804 */
[----:B------:R-:W-:-:S07]  /*2bb0*/  PRMT R0, R5, 0x7610, R0 ;  /* 0x0000761005007816 */ /* 0x000fce0000000000 */
.L_x_11137:
[----:B------:R-:W-:Y:S05]  /*2bc0*/  BSYNC.RECONVERGENT B0 ;  /* 0x0000000000007941 */ /* 0x000fea0003800200 */
.L_x_11136:
[----:B------:R4:W-:Y:S01]  /*2bd0*/  STG.E.U8 desc[UR36][R2.64], R0 ;  /* 0x0000000002007986 */ /* 0x0009e2000c101124 */
[----:B------:R-:W-:Y:S05]  /*2be0*/  BRA `(.L_x_11117) ;  /* 0x0000000400087947 */ /* 0x000fea0003800000 */
.L_x_11134:
        /* <DEDUP_REMOVED lines=12> */
.L_x_11142:
[----:B------:R-:W-:-:S04]  /*2cb0*/  SHF.R.U32.HI R0, RZ, 0x15, R4 ;  /* 0x00000015ff007819 */ /* 0x000fc80000011604 */
[----:B------:R-:W-:-:S04]  /*2cc0*/  LOP3.LUT R5, R0, 0x1, RZ, 0xc0, !PT ;  /* 0x0000000100057812 */ /* 0x000fc800078ec0ff */
[----:B------:R-:W-:-:S04]  /*2cd0*/  IADD3 R0, PT, PT, R4, 0x88fffff, R5 ;  /* 0x088fffff04007810 */ /* 0x000fc80007ffe005 */
[----:B------:R-:W-:-:S04]  /*2ce0*/  SHF.R.U32.HI R0, RZ, 0x15, R0 ;  /* 0x00000015ff007819 */ /* 0x000fc80000011600 */
[----:B------:R-:W-:-:S07]  /*2cf0*/  LOP3.LUT R5, R0, 0xff, RZ, 0xc0, !PT ;  /* 0x000000ff00057812 */ /* 0x000fce00078ec0ff */
.L_x_11143:
[----:B------:R-:W-:-:S04]  /*2d00*/  SHF.R.U32.HI R4, RZ, 0x18, R4 ;  /* 0x00000018ff047819 */ /* 0x000fc80000011604 */
[----:B------:R-:W-:-:S04]  /*2d10*/  LOP3.LUT R5, R5, 0x80, R4, 0xf8, !PT ;  /* 0x0000008005057812 */ /* 0x000fc800078ef804 */
[----:B------:R-:W-:-:S07]  /*2d20*/  PRMT R0, R5, 0x7610, R0 ;  /* 0x0000761005007816 */ /* 0x000fce0000000000 */
.L_x_11141:
[----:B------:R-:W-:Y:S05]  /*2d30*/  BSYNC.RECONVERGENT B0 ;  /* 0x0000000000007941 */ /* 0x000fea0003800200 */
.L_x_11140:
[----:B------:R3:W-:Y:S01]  /*2d40*/  STG.E.U8 desc[UR36][R2.64], R0 ;  /* 0x0000000002007986 */ /* 0x0007e2000c101124 */
[----:B------:R-:W-:Y:S05]  /*2d50*/  BRA `(.L_x_11117) ;  /* 0x0000000000ac7947 */ /* 0x000fea0003800000 */
.L_x_11133:
[----:B------:R-:W-:-:S09]  /*2d60*/  UISETP.NE.AND UP0, UPT, UR4, 0x1c, UPT ;  /* 0x0000001c0400788c */ /* 0x000fd2000bf05270 */
[----:B------:R-:W-:Y:S05]  /*2d70*/  BRA.U !UP0, `(.L_x_11144) ;  /* 0x00000001089c7547 */ /* 0x000fea000b800000 */
[----:B------:R-:W-:-:S09]  /*2d80*/  UISETP.NE.AND UP0, UPT, UR4, 0x1d, UPT ;  /* 0x0000001d0400788c */ /* 0x000fd2000bf05270 */
[----:B------:R-:W-:Y:S05]  /*2d90*/  BRA.U !UP0, `(.L_x_11145) ;  /* 0x0000000108887547 */ /* 0x000fea000b800000 */
[----:B------:R-:W-:-:S09]  /*2da0*/  UISETP.NE.AND UP0, UPT, UR4, 0x2c, UPT ;  /* 0x0000002c0400788c */ /* 0x000fd2000bf05270 */
[----:B------:R-:W-:Y:S05]  /*2db0*/  BRA.U !UP0, `(.L_x_11146) ;  /* 0x0000000108447547 */ /* 0x000fea000b800000 */
.L_x_11116:
        /* <DEDUP_REMOVED lines=16> */
.L_x_11147:
[----:B------:R-:W-:Y:S05]  /*2ec0*/  BRA `(.L_x_11117) ;  /* 0x0000000000507947 */ /* 0x000fea0003800000 */
.L_x_11146:
        /* <DEDUP_REMOVED lines=15> */
.L_x_11145:
[----:B------:R-:W0:Y:S02]  /*2fc0*/  F2I.U64.TRUNC R4, R4 ;  /* 0x0000000400047311 */ /* 0x000e24000020d800 */
[----:B0-----:R1:W-:Y:S01]  /*2fd0*/  STG.E.64 desc[UR36][R2.64], R4 ;  /* 0x0000000402007986 */ /* 0x0013e2000c101b24 */
[----:B------:R-:W-:Y:S05]  /*2fe0*/  BRA `(.L_x_11117) ;  /* 0x0000000000087947 */ /* 0x000fea0003800000 */
.L_x_11144:
[----:B------:R-:W0:Y:S02]  /*2ff0*/  F2I.FTZ.U32.TRUNC.NTZ R5, R4 ;  /* 0x0000000400057305 */ /* 0x000e24000021f000 */
[----:B0-----:R0:W-:Y:S02]  /*3000*/  STG.E desc[UR36][R2.64], R5 ;  /* 0x0000000502007986 */ /* 0x0011e4000c101924 */
.L_x_11117:
[----:B------:R-:W-:-:S07]  /*3010*/  VIADD R17, R17, 0x80 ;  /* 0x0000008011117836 */ /* 0x000fce0000000000 */
.L_x_11081:
[----:B------:R-:W-:Y:S05]  /*3020*/  BSYNC.RECONVERGENT B7 ;  /* 0x0000000000077941 */ /* 0x000fea0003800200 */
.L_x_11080:
        /* <DEDUP_REMOVED lines=307> */
.L_x_11150:
        /* <DEDUP_REMOVED lines=18> */
.L_x_11155:
[----:B------:R-:W2:Y:S02]  /*4480*/  LDG.E.U8 R2, desc[UR36][R2.64] ;  /* 0x0000002402027981 */ /* 0x000ea4000c1e1100 */
[----:B--2---:R-:W-:Y:S01]  /*4490*/  I2FP.F32.U32 R4, R2 ;  /* 0x0000000200047245 */ /* 0x004fe20000201000 */
[----:B------:R-:W-:Y:S06]  /*44a0*/  BRA `(.L_x_11157) ;  /* 0x0000000c00247947 */ /* 0x000fec0003800000 */
.L_x_11154:
        /* <DEDUP_REMOVED lines=9> */
.L_x_11159:
[----:B------:R-:W2:Y:S02]  /*4540*/  LDG.E R2, desc[UR36][R2.64] ;  /* 0x0000002402027981 */ /* 0x000ea4000c1e1900 */
[----:B--2---:R-:W-:Y:S01]  /*4550*/  I2FP.F32.S32 R4, R2 ;  /* 0x0000000200047245 */ /* 0x004fe20000201400 */
[----:B------:R-:W-:Y:S06]  /*4560*/  BRA `(.L_x_11157) ;  /* 0x0000000800f47947 */ /* 0x000fec0003800000 */
.L_x_11158:
[----:B------:R-:W2:Y:S02]  /*4570*/  LDG.E.U16 R2, desc[UR36][R2.64] ;  /* 0x0000002402027981 */ /* 0x000ea4000c1e1500 */
[----:B--2---:R0:W1:Y:S01]  /*4580*/  I2F.S16 R4, R2 ;  /* 0x0000000200047306 */ /* 0x0040620000101400 */
[----:B------:R-:W-:Y:S05]  /*4590*/  BRA `(.L_x_11157) ;  /* 0x0000000800e87947 */ /* 0x000fea0003800000 */
.L_x_11153:
        /* <DEDUP_REMOVED lines=8> */
.L_x_11161:
[----:B------:R-:W2:Y:S02]  /*4620*/  LDG.E.U16 R2, desc[UR36][R2.64] ;  /* 0x0000002402027981 */ /* 0x000ea4000c1e1500 */
[----:B--2---:R-:W-:Y:S01]  /*4630*/  HADD2.F32 R4, -RZ, R2.H0_H0 ;  /* 0x20000002ff047230 */ /* 0x004fe20000004100 */
[----:B------:R-:W-:Y:S06]  /*4640*/  BRA `(.L_x_11157) ;  /* 0x0000000800bc7947 */ /* 0x000fec0003800000 */
.L_x_11160:
        /* <DEDUP_REMOVED lines=8> */
.L_x_11163:
[----:B------:R-:W2:Y:S02]  /*46d0*/  LDG.E.U16 R2, desc[UR36][R2.64] ;  /* 0x0000002402027981 */ /* 0x000ea4000c1e1500 */
[----:B--2---:R-:W-:Y:S01]  /*46e0*/  HADD2.F32 R4, -RZ, R2.H0_H0 ;  /* 0x20000002ff047230 */ /* 0x004fe20000004100 */
[----:B------:R-:W-:Y:S06]  /*46f0*/  BRA `(.L_x_11157) ;  /* 0x0000000800907947 */ /* 0x000fec0003800000 */
.L_x_11162:
[----:B------:R-:W2:Y:S01]  /*4700*/  LDG.E.64 R2, desc[UR36][R2.64] ;  /* 0x0000002402027981 */ /* 0x000ea2000c1e1b00 */
[----:B------:R-:W-:Y:S01]  /*4710*/  UMOV UR4, 0xf0000000 ;  /* 0xf000000000047882 */ /* 0x000fe20000000000 */
[----:B------:R-:W-:Y:S01]  /*4720*/  UMOV UR5, 0x380fffff ;  /* 0x380fffff00057882 */ /* 0x000fe20000000000 */
[----:B--2---:R-:W0:Y:S01]  /*4730*/  F2F.F32.F64 R4, R2 ;  /* 0x0000000200047310 */ /* 0x004e220000301000 */
[----:B------:R-:W-:-:S14]  /*4740*/  DSETP.GEU.AND P0, PT, |R2|, UR4, PT ;  /* 0x0000000402007e2a */ /* 0x000fdc000bf0e200 */
[----:B0-----:R-:W-:Y:S01]  /*4750*/  @!P0 FMUL R4, R4, 1.175494350822287508e-38 ;  /* 0x0080000004048820 */ /* 0x001fe20000400000 */
[----:B------:R-:W-:Y:S06]  /*4760*/  BRA `(.L_x_11157) ;  /* 0x0000000800747947 */ /* 0x000fec0003800000 */
.L_x_11152:
        /* <DEDUP_REMOVED lines=12> */
.L_x_11166:
[----:B------:R-:W2:Y:S01]  /*4830*/  LDG.E.64 R2, desc[UR36][R2.64] ;  /* 0x0000002402027981 */ /* 0x000ea2000c1e1b00 */
[----:B------:R-:W-:Y:S01]  /*4840*/  UMOV UR4, 0xf0000000 ;  /* 0xf000000000047882 */ /* 0x000fe20000000000 */
[----:B------:R-:W-:Y:S01]  /*4850*/  UMOV UR5, 0x380fffff ;  /* 0x380fffff00057882 */ /* 0x000fe20000000000 */
[----:B--2---:R-:W0:Y:S01]  /*4860*/  F2F.F32.F64 R4, R2 ;  /* 0x0000000200047310 */ /* 0x004e220000301000 */
[----:B------:R-:W-:-:S14]  /*4870*/  DSETP.GEU.AND P0, PT, |R2|, UR4, PT ;  /* 0x0000000402007e2a */ /* 0x000fdc000bf0e200 */
[----:B0-----:R-:W-:Y:S01]  /*4880*/  @!P0 FMUL R4, R4, 1.175494350822287508e-38 ;  /* 0x0080000004048820 */ /* 0x001fe20000400000 */
[----:B------:R-:W-:Y:S06]  /*4890*/  BRA `(.L_x_11157) ;  /* 0x0000000800287947 */ /* 0x000fec0003800000 */
.L_x_11165:
        /* <DEDUP_REMOVED lines=25> */
.L_x_11168:
        /* <DEDUP_REMOVED lines=12> */
.L_x_11167:
[----:B------:R-:W2:Y:S02]  /*4af0*/  LDG.E.U16 R2, desc[UR36][R2.64] ;  /* 0x0000002402027981 */ /* 0x000ea4000c1e1500 */
[----:B--2---:R-:W-:Y:S01]  /*4b00*/  IMAD.U32 R4, R2, 0x10000, RZ ;  /* 0x0001000002047824 */ /* 0x004fe200078e00ff */
[----:B------:R-:W-:Y:S06]  /*4b10*/  BRA `(.L_x_11157) ;  /* 0x0000000400887947 */ /* 0x000fec0003800000 */
.L_x_11164:
        /* <DEDUP_REMOVED lines=11> */
.L_x_11171:
        /* <DEDUP_REMOVED lines=20> */
.L_x_11173:
[----:B------:R-:W-:Y:S05]  /*4d10*/  BSYNC.RECONVERGENT B0 ;  /* 0x0000000000007941 */ /* 0x000fea0003800200 */
.L_x_11172:
[----:B------:R-:W-:Y:S01]  /*4d20*/  IMAD.SHL.U32 R0, R0, 0x100000, RZ ;  /* 0x0010000000007824 */ /* 0x000fe200078e00ff */
[----:B------:R-:W-:-:S04]  /*4d30*/  LEA R2, R2, 0x3b800000, 0x17 ;  /* 0x3b80000002027811 */ /* 0x000fc800078eb8ff */
[----:B------:R-:W-:Y:S01]  /*4d40*/  LOP3.LUT R4, R2, R0, R7, 0xfe, !PT ;  /* 0x0000000002047212 */ /* 0x000fe200078efe07 */
[----:B------:R-:W-:Y:S06]  /*4d50*/  BRA `(.L_x_11157) ;  /* 0x0000000000f87947 */ /* 0x000fec0003800000 */
.L_x_11170:
        /* <DEDUP_REMOVED lines=20> */
.L_x_11175:
[----:B------:R-:W-:Y:S05]  /*4ea0*/  BSYNC.RECONVERGENT B0 ;  /* 0x0000000000007941 */ /* 0x000fea0003800200 */
.L_x_11174:
[----:B------:R-:W-:Y:S02]  /*4eb0*/  SHF.L.U32 R0, R0, 0x15, RZ ;  /* 0x0000001500007819 */ /* 0x000fe400000006ff */
[----:B------:R-:W-:-:S04]  /*4ec0*/  LEA R2, R2, 0x37800000, 0x17 ;  /* 0x3780000002027811 */ /* 0x000fc800078eb8ff */
[----:B------:R-:W-:Y:S01]  /*4ed0*/  LOP3.LUT R4, R2, R0, R7, 0xfe, !PT ;  /* 0x0000000002047212 */ /* 0x000fe200078efe07 */
[----:B------:R-:W-:Y:S06]  /*4ee0*/  BRA `(.L_x_11157) ;  /* 0x0000000000947947 */ /* 0x000fec0003800000 */
.L_x_11169:
        /* <DEDUP_REMOVED lines=14> */
.L_x_11156:
        /* <DEDUP_REMOVED lines=16> */
.L_x_11178:
[----:B------:R-:W-:Y:S01]  /*50d0*/  IMAD.MOV.U32 R4, RZ, RZ, RZ ;  /* 0x000000ffff047224 */ /* 0x000fe200078e00ff */
[----:B------:R-:W-:Y:S06]  /*50e0*/  BRA `(.L_x_11157) ;  /* 0x0000000000147947 */ /* 0x000fec0003800000 */
.L_x_11177:
[----:B------:R-:W2:Y:S02]  /*50f0*/  LDG.E.64 R2, desc[UR36][R2.64] ;  /* 0x0000002402027981 */ /* 0x000ea4000c1e1b00 */
[----:B--2---:R0:W1:Y:S01]  /*5100*/  I2F.U64 R4, R2 ;  /* 0x0000000200047312 */ /* 0x0040620000301000 */
[----:B------:R-:W-:Y:S05]  /*5110*/  BRA `(.L_x_11157) ;  /* 0x0000000000087947 */ /* 0x000fea0003800000 */
.L_x_11176:
[----:B------:R-:W2:Y:S02]  /*5120*/  LDG.E R2, desc[UR36][R2.64] ;  /* 0x0000002402027981 */ /* 0x000ea4000c1e1900 */
[----:B--2---:R-:W-:-:S07]  /*5130*/  I2FP.F32.U32 R4, R2 ;  /* 0x0000000200047245 */ /* 0x004fce0000201000 */
.L_x_11157:
[----:B------:R-:W-:Y:S05]  /*5140*/  BSYNC.RECONVERGENT B6 ;  /* 0x0000000000067941 */ /* 0x000fea0003800200 */
.L_x_11151:
[----:B------:R-:W2:Y:S01]  /*5150*/  LDCU.64 UR6, c[0x0][0x580] ;  /* 0x0000b000ff0677ac */ /* 0x000ea20008000a00 */
[----:B01---5:R-:W-:Y:S01]  /*5160*/  FSETP.NAN.FTZ.AND P0, PT, |R4|, |R4|, PT ;  /* 0x400000040400720b */ /* 0x023fe20003f18200 */
[----:B------:R-:W0:Y:S01]  /*5170*/  LDCU UR5, c[0x0][0x590] ;  /* 0x0000b200ff0577ac */ /* 0x000e220008000800 */
[----:B------:R-:W-:-:S04]  /*5180*/  UPRMT UR4, UR41, 0x9910, URZ ;  /* 0x0000991029047896 */ /* 0x000fc800080000ff */
[----:B------:R-:W-:Y:S01]  /*5190*/  UISETP.GT.AND UP0, UPT, UR4, 0x9, UPT ;  /* 0x000000090400788c */ /* 0x000fe2000bf04270 */
[----:B--234-:R-:W-:-:S06]  /*51a0*/  IADD3 R2, P1, PT, R16, UR6, RZ ;  /* 0x0000000610027c10 */ /* 0x01cfcc000ff3e0ff */
[----:B0-----:R-:W-:Y:S01]  /*51b0*/  @!P0 FMNMX.FTZ R4, R4, UR5, !PT ;  /* 0x0000000504048c09 */ /* 0x001fe2000f810000 */
        /* <DEDUP_REMOVED lines=13> */
.L_x_11182:
[----:B------:R-:W0:Y:S02]  /*5290*/  F2I.S64.TRUNC R4, R4 ;  /* 0x0000000400047311 */ /* 0x000e24000020d900 */
[----:B0-----:R-:W-:-:S05]  /*52a0*/  MOV R7, R4 ;  /* 0x0000000400077202 */ /* 0x001fca0000000f00 */
[----:B------:R3:W-:Y:S01]  /*52b0*/  STG.E.U8 desc[UR36][R2.64], R7 ;  /* 0x0000000702007986 */ /* 0x0007e2000c101124 */
[----:B------:R-:W-:Y:S05]  /*52c0*/  BRA `(.L_x_11184) ;  /* 0x0000000c00287947 */ /* 0x000fea0003800000 */
.L_x_11181:
        /* <DEDUP_REMOVED lines=9> */
.L_x_11186:
[----:B------:R-:W0:Y:S02]  /*5360*/  F2I.FTZ.TRUNC.NTZ R5, R4 ;  /* 0x0000000400057305 */ /* 0x000e24000021f100 */
[----:B0-----:R2:W-:Y:S01]  /*5370*/  STG.E desc[UR36][R2.64], R5 ;  /* 0x0000000502007986 */ /* 0x0015e2000c101924 */
[----:B------:R-:W-:Y:S05]  /*5380*/  BRA `(.L_x_11184) ;  /* 0x0000000800f87947 */ /* 0x000fea0003800000 */
.L_x_11185:
[----:B------:R-:W0:Y:S02]  /*5390*/  F2I.FTZ.TRUNC.NTZ R5, R4 ;  /* 0x0000000400057305 */ /* 0x000e24000021f100 */
[----:B0-----:R0:W-:Y:S01]  /*53a0*/  STG.E.U16 desc[UR36][R2.64], R5 ;  /* 0x0000000502007986 */ /* 0x0011e2000c101524 */
[----:B------:R-:W-:Y:S05]  /*53b0*/  BRA `(.L_x_11184) ;  /* 0x0000000800ec7947 */ /* 0x000fea0003800000 */
.L_x_11180:
        /* <DEDUP_REMOVED lines=8> */
.L_x_11188:
[----:B------:R-:W-:-:S05]  /*5440*/  F2FP.F16.F32.PACK_AB R4, RZ, R4 ;  /* 0x00000004ff04723e */ /* 0x000fca00000000ff */
[----:B------:R0:W-:Y:S01]  /*5450*/  STG.E.U16 desc[UR36][R2.64], R4 ;  /* 0x0000000402007986 */ /* 0x0001e2000c101524 */
[----:B------:R-:W-:Y:S05]  /*5460*/  BRA `(.L_x_11184) ;  /* 0x0000000800c07947 */ /* 0x000fea0003800000 */
.L_x_11187:
        /* <DEDUP_REMOVED lines=9> */
.L_x_11190:
[----:B------:R-:W-:-:S04]  /*5500*/  F2FP.F16.F32.PACK_AB R5, RZ, R4 ;  /* 0x00000004ff05723e */ /* 0x000fc800000000ff */
[----:B------:R-:W-:-:S05]  /*5510*/  PRMT R5, R5, 0x5410, RZ ;  /* 0x0000541005057816 */ /* 0x000fca00000000ff */
[----:B------:R0:W-:Y:S01]  /*5520*/  STG.E desc[UR36][R2.64], R5 ;  /* 0x0000000502007986 */ /* 0x0001e2000c101924 */
[----:B------:R-:W-:Y:S05]  /*5530*/  BRA `(.L_x_11184) ;  /* 0x00000008008c7947 */ /* 0x000fea0003800000 */
.L_x_11189:
[----:B------:R-:W-:-:S06]  /*5540*/  FMUL.FTZ R4, R4, 1 ;  /* 0x3f80000004047820 */ /* 0x000fcc0000410000 */
[----:B------:R-:W0:Y:S02]  /*5550*/  F2F.F64.F32 R4, R4 ;  /* 0x0000000400047310 */ /* 0x000e240000201800 */
[----:B0-----:R0:W-:Y:S01]  /*5560*/  STG.E.64 desc[UR36][R2.64], R4 ;  /* 0x0000000402007986 */ /* 0x0011e2000c101b24 */
[----:B------:R-:W-:Y:S05]  /*5570*/  BRA `(.L_x_11184) ;  /* 0x00000008007c7947 */ /* 0x000fea0003800000 */
.L_x_11179:
        /* <DEDUP_REMOVED lines=13> */
.L_x_11194:
        /* <DEDUP_REMOVED lines=16> */
.L_x_11197:
[----:B------:R-:W-:-:S04]  /*5750*/  SHF.R.U32.HI R4, RZ, 0x18, R4 ;  /* 0x00000018ff047819 */ /* 0x000fc80000011604 */
[----:B------:R-:W-:-:S04]  /*5760*/  LOP3.LUT R4, R5, 0x80, R4, 0xf8, !PT ;  /* 0x0000008005047812 */ /* 0x000fc800078ef804 */
[----:B------:R-:W-:-:S07]  /*5770*/  PRMT R0, R4, 0x7610, R0 ;  /* 0x0000761004007816 */ /* 0x000fce0000000000 */
.L_x_11196:
[----:B------:R-:W-:Y:S05]  /*5780*/  BSYNC.RECONVERGENT B0 ;  /* 0x0000000000007941 */ /* 0x000fea0003800200 */
.L_x_11195:
[----:B------:R0:W-:Y:S01]  /*5790*/  STG.E.U8 desc[UR36][R2.64], R0 ;  /* 0x0000000002007986 */ /* 0x0001e2000c101124 */
[----:B------:R-:W-:Y:S05]  /*57a0*/  BRA `(.L_x_11184) ;  /* 0x0000000400f07947 */ /* 0x000fea0003800000 */
.L_x_11193:
        /* <DEDUP_REMOVED lines=16> */
.L_x_11200:
[----:B------:R-:W-:-:S04]  /*58b0*/  SHF.R.U32.HI R4, RZ, 0x18, R4 ;  /* 0x00000018ff047819 */ /* 0x000fc80000011604 */
[----:B------:R-:W-:-:S04]  /*58c0*/  LOP3.LUT R5, R5, 0x80, R4, 0xf8, !PT ;  /* 0x0000008005057812 */ /* 0x000fc800078ef804 */
[----:B------:R-:W-:-:S07]  /*58d0*/  PRMT R0, R5, 0x7610, R0 ;  /* 0x0000761005007816 */ /* 0x000fce0000000000 */
.L_x_11199:
[----:B------:R-:W-:Y:S05]  /*58e0*/  BSYNC.RECONVERGENT B0 ;  /* 0x0000000000007941 */ /* 0x000fea0003800200 */
.L_x_11198:
[----:B------:R0:W-:Y:S01]  /*58f0*/  STG.E.U8 desc[UR36][R2.64], R0 ;  /* 0x0000000002007986 */ /* 0x0001e2000c101124 */
[----:B------:R-:W-:Y:S05]  /*5900*/  BRA `(.L_x_11184) ;  /* 0x0000000400987947 */ /* 0x000fea0003800000 */
.L_x_11192:
        /* <DEDUP_REMOVED lines=21> */
.L_x_11202:
[----:B------:R-:W0:Y:S02]  /*5a60*/  F2I.U64.TRUNC R4, R4 ;  /* 0x0000000400047311 */ /* 0x000e24000020d800 */
[----:B0-----:R0:W-:Y:S01]  /*5a70*/  STG.E.64 desc[UR36][R2.64], R4 ;  /* 0x0000000402007986 */ /* 0x0011e2000c101b24 */
[----:B------:R-:W-:Y:S05]  /*5a80*/  BRA `(.L_x_11184) ;  /* 0x0000000400387947 */ /* 0x000fea0003800000 */
.L_x_11201:
[----:B------:R-:W0:Y:S02]  /*5a90*/  F2I.FTZ.U32.TRUNC.NTZ R5, R4 ;  /* 0x0000000400057305 */ /* 0x000e24000021f000 */
[----:B0-----:R0:W-:Y:S01]  /*5aa0*/  STG.E desc[UR36][R2.64], R5 ;  /* 0x0000000502007986 */ /* 0x0011e2000c101924 */
[----:B------:R-:W-:Y:S05]  /*5ab0*/  BRA `(.L_x_11184) ;  /* 0x00000004002c7947 */ /* 0x000fea0003800000 */
.L_x_11191:
        /* <DEDUP_REMOVED lines=10> */
.L_x_11204:
[----:B------:R-:W-:Y:S01]  /*5b60*/  FMUL.FTZ R4, R4, 1 ;  /* 0x3f80000004047820 */ /* 0x000fe20000410000 */
[----:B------:R-:W-:-:S05]  /*5b70*/  CS2R R6, SRZ ;  /* 0x0000000000067805 */ /* 0x000fca000001ff00 */
[----:B------:R-:W0:Y:S02]  /*5b80*/  F2F.F64.F32 R4, R4 ;  /* 0x0000000400047310 */ /* 0x000e240000201800 */
[----:B0-----:R0:W-:Y:S01]  /*5b90*/  STG.E.128 desc[UR36][R2.64], R4 ;  /* 0x0000000402007986 */ /* 0x0011e2000c101d24 */
[----:B------:R-:W-:Y:S05]  /*5ba0*/  BRA `(.L_x_11184) ;  /* 0x0000000000f07947 */ /* 0x000fea0003800000 */
.L_x_11203:
[----:B------:R-:W-:-:S09]  /*5bb0*/  UISETP.NE.AND UP0, UPT, UR4, 0xf, UPT ;  /* 0x0000000f0400788c */ /* 0x000fd2000bf05270 */
[----:B------:R-:W-:Y:S05]  /*5bc0*/  BRA.U !UP0, `(.L_x_11205) ;  /* 0x0000000108e07547 */ /* 0x000fea000b800000 */
[----:B------:R-:W-:-:S09]  /*5bd0*/  UISETP.NE.AND UP0, UPT, UR4, 0x17, UPT ;  /* 0x000000170400788c */ /* 0x000fd2000bf05270 */
[----:B------:R-:W-:Y:S05]  /*5be0*/  BRA.U !UP0, `(.L_x_11206) ;  /* 0x00000001088c7547 */ /* 0x000fea000b800000 */
[----:B------:R-:W-:-:S09]  /*5bf0*/  UISETP.NE.AND UP0, UPT, UR4, 0x18, UPT ;  /* 0x000000180400788c */ /* 0x000fd2000bf05270 */
[----:B------:R-:W-:Y:S05]  /*5c00*/  BRA.U !UP0, `(.L_x_11207) ;  /* 0x0000000108447547 */ /* 0x000fea000b800000 */
.L_x_11183:
        /* <DEDUP_REMOVED lines=16> */
.L_x_11208:
[----:B------:R-:W-:Y:S05]  /*5d10*/  BRA `(.L_x_11184) ;  /* 0x0000000000947947 */ /* 0x000fea0003800000 */
.L_x_11207:
        /* <DEDUP_REMOVED lines=12> */
.L_x_11210:
[----:B------:R-:W-:Y:S05]  /*5de0*/  BSYNC.RECONVERGENT B0 ;  /* 0x0000000000007941 */ /* 0x000fea0003800200 */
.L_x_11209:
[----:B------:R-:W-:-:S05]  /*5df0*/  LOP3.LUT R5, R0, 0x80, R7, 0xf8, !PT ;  /* 0x0000008000057812 */ /* 0x000fca00078ef807 */
[----:B------:R0:W-:Y:S01]  /*5e00*/  STG.E.U8 desc[UR36][R2.64], R5 ;  /* 0x0000000502007986 */ /* 0x0001e2000c101124 */
[----:B------:R-:W-:Y:S05]  /*5e10*/  BRA `(.L_x_11184) ;  /* 0x0000000000547947 */ /* 0x000fea0003800000 */
.L_x_11206:
        /* <DEDUP_REMOVED lines=11> */
.L_x_11212:
[----:B------:R-:W-:Y:S02]  /*5ed0*/  ISETP.GT.U32.AND P0, PT, R6, 0x7f800000, PT ;  /* 0x7f8000000600780c */ /* 0x000fe40003f04070 */
[----:B------:R-:W-:-:S04]  /*5ee0*/  MOV R0, 0x7f ;  /* 0x0000007f00007802 */ /* 0x000fc80000000f00 */
[----:B------:R-:W-:-:S07]  /*5ef0*/  SEL R0, R0, 0x7c, P0 ;  /* 0x0000007c00007807 */ /* 0x000fce0000000000 */
.L_x_11213:
[----:B------:R-:W-:Y:S05]  /*5f00*/  BSYNC.RECONVERGENT B0 ;  /* 0x0000000000007941 */ /* 0x000fea0003800200 */
.L_x_11211:
[----:B------:R-:W-:-:S04]  /*5f10*/  SHF.R.U32.HI R5, RZ, 0x18, R4 ;  /* 0x00000018ff057819 */ /* 0x000fc80000011604 */
[----:B------:R-:W-:-:S05]  /*5f20*/  LOP3.LUT R5, R0, 0x80, R5, 0xf8, !PT ;  /* 0x0000008000057812 */ /* 0x000fca00078ef805 */
[----:B------:R0:W-:Y:S01]  /*5f30*/  STG.E.U8 desc[UR36][R2.64], R5 ;  /* 0x0000000502007986 */ /* 0x0001e2000c101124 */
[----:B------:R-:W-:Y:S05]  /*5f40*/  BRA `(.L_x_11184) ;  /* 0x0000000000087947 */ /* 0x000fea0003800000 */
.L_x_11205:
[----:B------:R-:W-:-:S05]  /*5f50*/  F2FP.BF16.F32.PACK_AB R4, RZ, R4 ;  /* 0x00000004ff04723e */ /* 0x000fca00000010ff */
[----:B------:R0:W-:Y:S02]  /*5f60*/  STG.E.U16 desc[UR36][R2.64], R4 ;  /* 0x0000000402007986 */ /* 0x0001e4000c101524 */
.L_x_11184:
[----:B------:R-:W-:-:S07]  /*5f70*/  VIADD R17, R17, 0x80 ;  /* 0x0000008011117836 */ /* 0x000fce0000000000 */
.L_x_11149:
[----:B------:R-:W-:Y:S05]  /*5f80*/  BSYNC.RECONVERGENT B7 ;  /* 0x0000000000077941 */ /* 0x000fea0003800200 */
.L_x_11148:
        /* <DEDUP_REMOVED lines=307> */
.L_x_11216:
        /* <DEDUP_REMOVED lines=18> */
.L_x_11221:
[----:B------:R-:W2:Y:S02]  /*73e0*/  LDG.E.U8 R2, desc[UR36][R2.64] ;  /* 0x0000002402027981 */ /* 0x000ea4000c1e1100 */
[----:B--2---:R-:W-:Y:S01]  /*73f0*/  I2FP.F32.U32 R4, R2 ;  /* 0x0000000200047245 */ /* 0x004fe20000201000 */
[----:B------:R-:W-:Y:S06]  /*7400*/  BRA `(.L_x_11223) ;  /* 0x0000000c00247947 */ /* 0x000fec0003800000 */
.L_x_11220:
        /* <DEDUP_REMOVED lines=9> */
.L_x_11225:
[----:B------:R-:W2:Y:S02]  /*74a0*/  LDG.E R2, desc[UR36][R2.64] ;  /* 0x0000002402027981 */ /* 0x000ea4000c1e1900 */
[----:B--2---:R-:W-:Y:S01]  /*74b0*/  I2FP.F32.S32 R4, R2 ;  /* 0x0000000200047245 */ /* 0x004fe20000201400 */
[----:B------:R-:W-:Y:S06]  /*74c0*/  BRA `(.L_x_11223) ;  /* 0x0000000800f47947 */ /* 0x000fec0003800000 */
.L_x_11224:
[----:B------:R-:W2:Y:S02]  /*74d0*/  LDG.E.U16 R2, desc[UR36][R2.64] ;  /* 0x0000002402027981 */ /* 0x000ea4000c1e1500 */
[----:B--2---:R2:W3:Y:S01]  /*74e0*/  I2F.S16 R4, R2 ;  /* 0x0000000200047306 */ /* 0x0044e20000101400 */
[----:B------:R-:W-:Y:S05]  /*74f0*/  BRA `(.L_x_11223) ;  /* 0x0000000800e87947 */ /* 0x000fea0003800000 */
.L_x_11219:
        /* <DEDUP_REMOVED lines=8> */
.L_x_11227:
[----:B------:R-:W2:Y:S02]  /*7580*/  LDG.E.U16 R2, desc[UR36][R2.64] ;  /* 0x0000002402027981 */ /* 0x000ea4000c1e1500 */
[----:B--2---:R-:W-:Y:S01]  /*7590*/  HADD2.F32 R4, -RZ, R2.H0_H0 ;  /* 0x20000002ff047230 */ /* 0x004fe20000004100 */
[----:B------:R-:W-:Y:S06]  /*75a0*/  BRA `(.L_x_11223) ;  /* 0x0000000800bc7947 */ /* 0x000fec0003800000 */
.L_x_11226:
        /* <DEDUP_REMOVED lines=8> */
.L_x_11229:
[----:B------:R-:W2:Y:S02]  /*7630*/  LDG.E.U16 R2, desc[UR36][R2.64] ;  /* 0x0000002402027981 */ /* 0x000ea4000c1e1500 */
[----:B--2---:R-:W-:Y:S01]  /*7640*/  HADD2.F32 R4, -RZ, R2.H0_H0 ;  /* 0x20000002ff047230 */ /* 0x004fe20000004100 */
[----:B------:R-:W-:Y:S06]  /*7650*/  BRA `(.L_x_11223) ;  /* 0x0000000800907947 */ /* 0x000fec0003800000 */
.L_x_11228:
[----:B------:R-:W2:Y:S01]  /*7660*/  LDG.E.64 R2, desc[UR36][R2.64] ;  /* 0x0000002402027981 */ /* 0x000ea2000c1e1b00 */
[----:B------:R-:W-:Y:S01]  /*7670*/  UMOV UR4, 0xf0000000 ;  /* 0xf000000000047882 */ /* 0x000fe20000000000 */
[----:B------:R-:W-:Y:S01]  /*7680*/  UMOV UR5, 0x380fffff ;  /* 0x380fffff00057882 */ /* 0x000fe20000000000 */
[----:B--2---:R-:W0:Y:S01]  /*7690*/  F2F.F32.F64 R4, R2 ;  /* 0x0000000200047310 */ /* 0x004e220000301000 */
[----:B------:R-:W-:-:S14]  /*76a0*/  DSETP.GEU.AND P0, PT, |R2|, UR4, PT ;  /* 0x0000000402007e2a */ /* 0x000fdc000bf0e200 */
[----:B0-----:R-:W-:Y:S01]  /*76b0*/  @!P0 FMUL R4, R4, 1.175494350822287508e-38 ;  /* 0x0080000004048820 */ /* 0x001fe20000400000 */
[----:B------:R-:W-:Y:S06]  /*76c0*/  BRA `(.L_x_11223) ;  /* 0x0000000800747947 */ /* 0x000fec0003800000 */
.L_x_11218:
        /* <DEDUP_REMOVED lines=12> */
.L_x_11232:
[----:B------:R-:W2:Y:S01]  /*7790*/  LDG.E.64 R2, desc[UR36][R2.64] ;  /* 0x0000002402027981 */ /* 0x000ea2000c1e1b00 */
[----:B------:R-:W-:Y:S01]  /*77a0*/  UMOV UR4, 0xf0000000 ;  /* 0xf000000000047882 */ /* 0x000fe20000000000 */
[----:B------:R-:W-:Y:S01]  /*77b0*/  UMOV UR5, 0x380fffff ;  /* 0x380fffff00057882 */ /* 0x000fe20000000000 */
[----:B--2---:R-:W0:Y:S01]  /*77c0*/  F2F.F32.F64 R4, R2 ;  /* 0x0000000200047310 */ /* 0x004e220000301000 */
[----:B------:R-:W-:-:S14]  /*77d0*/  DSETP.GEU.AND P0, PT, |R2|, UR4, PT ;  /* 0x0000000402007e2a */ /* 0x000fdc000bf0e200 */
[----:B0-----:R-:W-:Y:S01]  /*77e0*/  @!P0 FMUL R4, R4, 1.175494350822287508e-38 ;  /* 0x0080000004048820 */ /* 0x001fe20000400000 */
[----:B------:R-:W-:Y:S06]  /*77f0*/  BRA `(.L_x_11223) ;  /* 0x0000000800287947 */ /* 0x000fec0003800000 */
.L_x_11231:
        /* <DEDUP_REMOVED lines=25> */
.L_x_11234:
        /* <DEDUP_REMOVED lines=12> */
.L_x_11233:
[----:B------:R-:W2:Y:S02]  /*7a50*/  LDG.E.U16 R2, desc[UR36][R2.64] ;  /* 0x0000002402027981 */ /* 0x000ea4000c1e1500 */
[----:B--2---:R-:W-:Y:S01]  /*7a60*/  IMAD.U32 R4, R2, 0x10000, RZ ;  /* 0x0001000002047824 */ /* 0x004fe200078e00ff */
[----:B------:R-:W-:Y:S06]  /*7a70*/  BRA `(.L_x_11223) ;  /* 0x0000000400887947 */ /* 0x000fec0003800000 */
.L_x_11230:
        /* <DEDUP_REMOVED lines=11> */
.L_x_11237:
        /* <DEDUP_REMOVED lines=20> */
.L_x_11239:
[----:B------:R-:W-:Y:S05]  /*7c70*/  BSYNC.RECONVERGENT B0 ;  /* 0x0000000000007941 */ /* 0x000fea0003800200 */
.L_x_11238:
[----:B------:R-:W-:Y:S02]  /*7c80*/  SHF.L.U32 R0, R0, 0x14, RZ ;  /* 0x0000001400007819 */ /* 0x000fe400000006ff */
[----:B------:R-:W-:-:S04]  /*7c90*/  LEA R2, R2, 0x3b800000, 0x17 ;  /* 0x3b80000002027811 */ /* 0x000fc800078eb8ff */
[----:B------:R-:W-:Y:S01]  /*7ca0*/  LOP3.LUT R4, R2, R0, R7, 0xfe, !PT ;  /* 0x0000000002047212 */ /* 0x000fe200078efe07 */
[----:B------:R-:W-:Y:S06]  /*7cb0*/  BRA `(.L_x_11223) ;  /* 0x0000000000f87947 */ /* 0x000fec0003800000 */
.L_x_11236:
        /* <DEDUP_REMOVED lines=20> */
.L_x_11241:
[----:B------:R-:W-:Y:S05]  /*7e00*/  BSYNC.RECONVERGENT B0 ;  /* 0x0000000000007941 */ /* 0x000fea0003800200 */
.L_x_11240:
[----:B------:R-:W-:Y:S01]  /*7e10*/  IMAD.SHL.U32 R0, R0, 0x200000, RZ ;  /* 0x0020000000007824 */ /* 0x000fe200078e00ff */
[----:B------:R-:W-:-:S04]  /*7e20*/  LEA R2, R2, 0x37800000, 0x17 ;  /* 0x3780000002027811 */ /* 0x000fc800078eb8ff */
[----:B------:R-:W-:Y:S01]  /*7e30*/  LOP3.LUT R4, R2, R0, R7, 0xfe, !PT ;  /* 0x0000000002047212 */ /* 0x000fe200078efe07 */
[----:B------:R-:W-:Y:S06]  /*7e40*/  BRA `(.L_x_11223) ;  /* 0x0000000000947947 */ /* 0x000fec0003800000 */
.L_x_11235:
        /* <DEDUP_REMOVED lines=14> */
.L_x_11222:
        /* <DEDUP_REMOVED lines=16> */
.L_x_11244:
[----:B------:R-:W-:Y:S01]  /*8030*/  MOV R4, RZ ;  /* 0x000000ff00047202 */ /* 0x000fe20000000f00 */
[----:B------:R-:W-:Y:S06]  /*8040*/  BRA `(.L_x_11223) ;  /* 0x0000000000147947 */ /* 0x000fec0003800000 */
.L_x_11243:
[----:B------:R-:W2:Y:S02]  /*8050*/  LDG.E.64 R2, desc[UR36][R2.64] ;  /* 0x0000002402027981 */ /* 0x000ea4000c1e1b00 */
[----:B--2---:R0:W1:Y:S01]  /*8060*/  I2F.U64 R4, R2 ;  /* 0x0000000200047312 */ /* 0x0040620000301000 */
[----:B------:R-:W-:Y:S05]  /*8070*/  BRA `(.L_x_11223) ;  /* 0x0000000000087947 */ /* 0x000fea0003800000 */
.L_x_11242:
[----:B------:R-:W2:Y:S02]  /*8080*/  LDG.E R2, desc[UR36][R2.64] ;  /* 0x0000002402027981 */ /* 0x000ea4000c1e1900 */
[----:B--2---:R-:W-:-:S07]  /*8090*/  I2FP.F32.U32 R4, R2 ;  /* 0x0000000200047245 */ /* 0x004fce0000201000 */
.L_x_11223:
[----:B------:R-:W-:Y:S05]  /*80a0*/  BSYNC.RECONVERGENT B6 ;  /* 0x0000000000067941 */ /* 0x000fea0003800200 */
.L_x_11217:
[----:B------:R-:W2:Y:S01]  /*80b0*/  LDCU.64 UR6, c[0x0][0x580] ;  /* 0x0000b000ff0677ac */ /* 0x000ea20008000a00 */
[----:B01-3-5:R-:W-:Y:S01]  /*80c0*/  FSETP.NAN.FTZ.AND P0, PT, |R4|, |R4|, PT ;  /* 0x400000040400720b */ /* 0x02bfe20003f18200 */
[----:B------:R-:W0:Y:S01]  /*80d0*/  LDCU UR5, c[0x0][0x590] ;  /* 0x0000b200ff0577ac */ /* 0x000e220008000800 */
[----:B------:R-:W-:-:S04]  /*80e0*/  UPRMT UR4, UR41, 0x9910, URZ ;  /* 0x0000991029047896 */ /* 0x000fc800080000ff */
[----:B------:R-:W-:Y:S01]  /*80f0*/  UISETP.GT.AND UP0, UPT, UR4, 0x9, UPT ;  /* 0x000000090400788c */ /* 0x000fe2000bf04270 */
[----:B--2-4-:R-:W-:-:S06]  /*8100*/  IADD3 R2, P1, PT, R16, UR6, RZ ;  /* 0x0000000610027c10 */ /* 0x014fcc000ff3e0ff */
        /* <DEDUP_REMOVED lines=14> */
.L_x_11248:
[----:B------:R-:W0:Y:S02]  /*81f0*/  F2I.S64.TRUNC R4, R4 ;  /* 0x0000000400047311 */ /* 0x000e24000020d900 */
[----:B0-----:R-:W-:-:S05]  /*8200*/  IMAD.MOV.U32 R7, RZ, RZ, R4 ;  /* 0x000000ffff077224 */ /* 0x001fca00078e0004 */
[----:B------:R0:W-:Y:S01]  /*8210*/  STG.E.U8 desc[UR36][R2.64], R7 ;  /* 0x0000000702007986 */ /* 0x0001e2000c101124 */
[----:B------:R-:W-:Y:S05]  /*8220*/  BRA `(.L_x_11250) ;  /* 0x0000000c00287947 */ /* 0x000fea0003800000 */
.L_x_11247:
        /* <DEDUP_REMOVED lines=9> */
.L_x_11252:
[----:B------:R-:W0:Y:S02]  /*82c0*/  F2I.FTZ.TRUNC.NTZ R5, R4 ;  /* 0x0000000400057305 */ /* 0x000e24000021f100 */
[----:B0-----:R0:W-:Y:S01]  /*82d0*/  STG.E desc[UR36][R2.64], R5 ;  /* 0x0000000502007986 */ /* 0x0011e2000c101924 */
[----:B------:R-:W-:Y:S05]  /*82e0*/  BRA `(.L_x_11250) ;  /* 0x0000000800f87947 */ /* 0x000fea0003800000 */
.L_x_11251:
[----:B------:R-:W0:Y:S02]  /*82f0*/  F2I.FTZ.TRUNC.NTZ R5, R4 ;  /* 0x0000000400057305 */ /* 0x000e24000021f100 */
[----:B0-----:R0:W-:Y:S01]  /*8300*/  STG.E.U16 desc[UR36][R2.64], R5 ;  /* 0x0000000502007986 */ /* 0x0011e2000c101524 */
[----:B------:R-:W-:Y:S05]  /*8310*/  BRA `(.L_x_11250) ;  /* 0x0000000800ec7947 */ /* 0x000fea0003800000 */
.L_x_11246:
        /* <DEDUP_REMOVED lines=8> */
.L_x_11254:
[----:B------:R-:W-:-:S05]  /*83a0*/  F2FP.F16.F32.PACK_AB R4, RZ, R4 ;  /* 0x00000004ff04723e */ /* 0x000fca00000000ff */
[----:B------:R0:W-:Y:S01]  /*83b0*/  STG.E.U16 desc[UR36][R2.64], R4 ;  /* 0x0000000402007986 */ /* 0x0001e2000c101524 */
[----:B------:R-:W-:Y:S05]  /*83c0*/  BRA `(.L_x_11250) ;  /* 0x0000000800c07947 */ /* 0x000fea0003800000 */
.L_x_11253:
        /* <DEDUP_REMOVED lines=9> */
.L_x_11256:
[----:B------:R-:W-:-:S04]  /*8460*/  F2FP.F16.F32.PACK_AB R5, RZ, R4 ;  /* 0x00000004ff05723e */ /* 0x000fc800000000ff */
[----:B------:R-:W-:-:S05]  /*8470*/  PRMT R5, R5, 0x5410, RZ ;  /* 0x0000541005057816 */ /* 0x000fca00000000ff */
[----:B------:R0:W-:Y:S01]  /*8480*/  STG.E desc[UR36][R2.64], R5 ;  /* 0x0000000502007986 */ /* 0x0001e2000c101924 */
[----:B------:R-:W-:Y:S05]  /*8490*/  BRA `(.L_x_11250) ;  /* 0x00000008008c7947 */ /* 0x000fea0003800000 */
.L_x_11255:
[----:B------:R-:W-:-:S06]  /*84a0*/  FMUL.FTZ R4, R4, 1 ;  /* 0x3f80000004047820 */ /* 0x000fcc0000410000 */
[----:B------:R-:W0:Y:S02]  /*84b0*/  F2F.F64.F32 R4, R4 ;  /* 0x0000000400047310 */ /* 0x000e240000201800 */
[----:B0-----:R0:W-:Y:S01]  /*84c0*/  STG.E.64 desc[UR36][R2.64], R4 ;  /* 0x0000000402007986 */ /* 0x0011e2000c101b24 */
[----:B------:R-:W-:Y:S05]  /*84d0*/  BRA `(.L_x_11250) ;  /* 0x00000008007c7947 */ /* 0x000fea0003800000 */
.L_x_11245:
        /* <DEDUP_REMOVED lines=13> */
.L_x_11260:
        /* <DEDUP_REMOVED lines=16> */
.L_x_11263:
[----:B------:R-:W-:-:S04]  /*86b0*/  SHF.R.U32.HI R4, RZ, 0x18, R4 ;  /* 0x00000018ff047819 */ /* 0x000fc80000011604 */
[----:B------:R-:W-:-:S04]  /*86c0*/  LOP3.LUT R4, R5, 0x80, R4, 0xf8, !PT ;  /* 0x0000008005047812 */ /* 0x000fc800078ef804 */
[----:B------:R-:W-:-:S07]  /*86d0*/  PRMT R0, R4, 0x7610, R0 ;  /* 0x0000761004007816 */ /* 0x000fce0000000000 */
.L_x_11262:
[----:B------:R-:W-:Y:S05]  /*86e0*/  BSYNC.RECONVERGENT B0 ;  /* 0x0000000000007941 */ /* 0x000fea0003800200 */
.L_x_11261:
[----:B------:R0:W-:Y:S01]  /*86f0*/  STG.E.U8 desc[UR36][R2.64], R0 ;  /* 0x0000000002007986 */ /* 0x0001e2000c101124 */
[----:B------:R-:W-:Y:S05]  /*8700*/  BRA `(.L_x_11250) ;  /* 0x0000000400f07947 */ /* 0x000fea0003800000 */
.L_x_11259:
        /* <DEDUP_REMOVED lines=16> */
.L_x_11266:
[----:B------:R-:W-:-:S04]  /*8810*/  SHF.R.U32.HI R4, RZ, 0x18, R4 ;  /* 0x00000018ff047819 */ /* 0x000fc80000011604 */
[----:B------:R-:W-:-:S04]  /*8820*/  LOP3.LUT R5, R5, 0x80, R4, 0xf8, !PT ;  /* 0x0000008005057812 */ /* 0x000fc800078ef804 */
[----:B------:R-:W-:-:S07]  /*8830*/  PRMT R0, R5, 0x7610, R0 ;  /* 0x0000761005007816 */ /* 0x000fce0000000000 */
.L_x_11265:
[----:B------:R-:W-:Y:S05]  /*8840*/  BSYNC.RECONVERGENT B0 ;  /* 0x0000000000007941 */ /* 0x000fea0003800200 */
.L_x_11264:
[----:B------:R0:W-:Y:S01]  /*8850*/  STG.E.U8 desc[UR36][R2.64], R0 ;  /* 0x0000000002007986 */ /* 0x0001e2000c101124 */
[----:B------:R-:W-:Y:S05]  /*8860*/  BRA `(.L_x_11250) ;  /* 0x0000000400987947 */ /* 0x000fea0003800000 */
.L_x_11258:
        /* <DEDUP_REMOVED lines=21> */
.L_x_11268:
[----:B------:R-:W0:Y:S02]  /*89c0*/  F2I.U64.TRUNC R4, R4 ;  /* 0x0000000400047311 */ /* 0x000e24000020d800 */
[----:B0-----:R0:W-:Y:S01]  /*89d0*/  STG.E.64 desc[UR36][R2.64], R4 ;  /* 0x0000000402007986 */ /* 0x0011e2000c101b24 */
[----:B------:R-:W-:Y:S05]  /*89e0*/  BRA `(.L_x_11250) ;  /* 0x0000000400387947 */ /* 0x000fea0003800000 */
.L_x_11267:
[----:B------:R-:W0:Y:S02]  /*89f0*/  F2I.FTZ.U32.TRUNC.NTZ R5, R4 ;  /* 0x0000000400057305 */ /* 0x000e24000021f000 */
[----:B0-----:R0:W-:Y:S01]  /*8a00*/  STG.E desc[UR36][R2.64], R5 ;  /* 0x0000000502007986 */ /* 0x0011e2000c101924 */
[----:B------:R-:W-:Y:S05]  /*8a10*/  BRA `(.L_x_11250) ;  /* 0x00000004002c7947 */ /* 0x000fea0003800000 */
.L_x_11257:
        /* <DEDUP_REMOVED lines=10> */
.L_x_11270:
[----:B------:R-:W-:Y:S01]  /*8ac0*/  FMUL.FTZ R4, R4, 1 ;  /* 0x3f80000004047820 */ /* 0x000fe20000410000 */
[----:B------:R-:W-:-:S05]  /*8ad0*/  CS2R R6, SRZ ;  /* 0x0000000000067805 */ /* 0x000fca000001ff00 */
[----:B------:R-:W0:Y:S02]  /*8ae0*/  F2F.F64.F32 R4, R4 ;  /* 0x0000000400047310 */ /* 0x000e240000201800 */
[----:B0-----:R4:W-:Y:S01]  /*8af0*/  STG.E.128 desc[UR36][R2.64], R4 ;  /* 0x0000000402007986 */ /* 0x0019e2000c101d24 */
[----:B------:R-:W-:Y:S05]  /*8b00*/  BRA `(.L_x_11250) ;  /* 0x0000000000f07947 */ /* 0x000fea0003800000 */
.L_x_11269:
[----:B------:R-:W-:-:S09]  /*8b10*/  UISETP.NE.AND UP0, UPT, UR4, 0xf, UPT ;  /* 0x0000000f0400788c */ /* 0x000fd2000bf05270 */
[----:B------:R-:W-:Y:S05]  /*8b20*/  BRA.U !UP0, `(.L_x_11271) ;  /* 0x0000000108e07547 */ /* 0x000fea000b800000 */
[----:B------:R-:W-:-:S09]  /*8b30*/  UISETP.NE.AND UP0, UPT, UR4, 0x17, UPT ;  /* 0x000000170400788c */ /* 0x000fd2000bf05270 */
[----:B------:R-:W-:Y:S05]  /*8b40*/  BRA.U !UP0, `(.L_x_11272) ;  /* 0x00000001088c7547 */ /* 0x000fea000b800000 */
[----:B------:R-:W-:-:S09]  /*8b50*/  UISETP.NE.AND UP0, UPT, UR4, 0x18, UPT ;  /* 0x000000180400788c */ /* 0x000fd2000bf05270 */
[----:B------:R-:W-:Y:S05]  /*8b60*/  BRA.U !UP0, `(.L_x_11273) ;  /* 0x0000000108447547 */ /* 0x000fea000b800000 */
.L_x_11249:
        /* <DEDUP_REMOVED lines=16> */
.L_x_11274:
[----:B------:R-:W-:Y:S05]  /*8c70*/  BRA `(.L_x_11250) ;  /* 0x0000000000947947 */ /* 0x000fea0003800000 */
.L_x_11273:
        /* <DEDUP_REMOVED lines=12> */
.L_x_11276:
[----:B------:R-:W-:Y:S05]  /*8d40*/  BSYNC.RECONVERGENT B0 ;  /* 0x0000000000007941 */ /* 0x000fea0003800200 */
.L_x_11275:
[----:B------:R-:W-:-:S05]  /*8d50*/  LOP3.LUT R5, R0, 0x80, R7, 0xf8, !PT ;  /* 0x0000008000057812 */ /* 0x000fca00078ef807 */
[----:B------:R2:W-:Y:S01]  /*8d60*/  STG.E.U8 desc[UR36][R2.64], R5 ;  /* 0x0000000502007986 */ /* 0x0005e2000c101124 */
[----:B------:R-:W-:Y:S05]  /*8d70*/  BRA `(.L_x_11250) ;  /* 0x0000000000547947 */ /* 0x000fea0003800000 */
.L_x_11272:
        /* <DEDUP_REMOVED lines=11> */
.L_x_11278:
[----:B------:R-:W-:Y:S01]  /*8e30*/  IMAD.MOV.U32 R0, RZ, RZ, 0x7f ;  /* 0x0000007fff007424 */ /* 0x000fe200078e00ff */
[----:B------:R-:W-:-:S04]  /*8e40*/  ISETP.GT.U32.AND P0, PT, R6, 0x7f800000, PT ;  /* 0x7f8000000600780c */ /* 0x000fc80003f04070 */
[----:B------:R-:W-:-:S09]  /*8e50*/  SEL R0, R0, 0x7c, P0 ;  /* 0x0000007c00007807 */ /* 0x000fd20000000000 */
.L_x_11279:
[----:B------:R-:W-:Y:S05]  /*8e60*/  BSYNC.RECONVERGENT B0 ;  /* 0x0000000000007941 */ /* 0x000fea0003800200 */
.L_x_11277:
[----:B------:R-:W-:-:S04]  /*8e70*/  SHF.R.U32.HI R5, RZ, 0x18, R4 ;  /* 0x00000018ff057819 */ /* 0x000fc80000011604 */
[----:B------:R-:W-:-:S05]  /*8e80*/  LOP3.LUT R5, R0, 0x80, R5, 0xf8, !PT ;  /* 0x0000008000057812 */ /* 0x000fca00078ef805 */
[----:B------:R1:W-:Y:S01]  /*8e90*/  STG.E.U8 desc[UR36][R2.64], R5 ;  /* 0x0000000502007986 */ /* 0x0003e2000c101124 */
[----:B------:R-:W-:Y:S05]  /*8ea0*/  BRA `(.L_x_11250) ;  /* 0x0000000000087947 */ /* 0x000fea0003800000 */
.L_x_11271:
[----:B------:R-:W-:-:S05]  /*8eb0*/  F2FP.BF16.F32.PACK_AB R4, RZ, R4 ;  /* 0x00000004ff04723e */ /* 0x000fca00000010ff */
[----:B------:R0:W-:Y:S02]  /*8ec0*/  STG.E.U16 desc[UR36][R2.64], R4 ;  /* 0x0000000402007986 */ /* 0x0001e4000c101524 */
.L_x_11250:
[----:B------:R-:W-:-:S07]  /*8ed0*/  IADD3 R17, PT, PT, R17, 0x80, RZ ;  /* 0x0000008011117810 */ /* 0x000fce0007ffe0ff */
.L_x_11215:
[----:B------:R-:W-:Y:S05]  /*8ee0*/  BSYNC.RECONVERGENT B7 ;  /* 0x0000000000077941 */ /* 0x000fea0003800200 */
.L_x_11214:
        /* <DEDUP_REMOVED lines=306> */
.L_x_11280:
        /* <DEDUP_REMOVED lines=20> */
.L_x_11285:
[----:B------:R-:W2:Y:S02]  /*a350*/  LDG.E.U8 R0, desc[UR36][R2.64] ;  /* 0x0000002402007981 */ /* 0x000ea4000c1e1100 */
[----:B--2---:R-:W-:Y:S01]  /*a360*/  I2FP.F32.U32 R0, R0 ;  /* 0x0000000000007245 */ /* 0x004fe20000201000 */
[----:B------:R-:W-:Y:S06]  /*a370*/  BRA `(.L_x_11287) ;  /* 0x0000000c00247947 */ /* 0x000fec0003800000 */
.L_x_11284:
        /* <DEDUP_REMOVED lines=9> */
.L_x_11289:
[----:B------:R-:W2:Y:S02]  /*a410*/  LDG.E R0, desc[UR36][R2.64] ;  /* 0x0000002402007981 */ /* 0x000ea4000c1e1900 */
[----:B--2---:R-:W-:Y:S01]  /*a420*/  I2FP.F32.S32 R0, R0 ;  /* 0x0000000000007245 */ /* 0x004fe20000201400 */
[----:B------:R-:W-:Y:S06]  /*a430*/  BRA `(.L_x_11287) ;  /* 0x0000000800f47947 */ /* 0x000fec0003800000 */
.L_x_11288:
[----:B------:R-:W2:Y:S02]  /*a440*/  LDG.E.U16 R0, desc[UR36][R2.64] ;  /* 0x0000002402007981 */ /* 0x000ea4000c1e1500 */
[----:B--2---:R-:W0:Y:S01]  /*a450*/  I2F.S16 R0, R0 ;  /* 0x0000000000007306 */ /* 0x004e220000101400 */
[----:B------:R-:W-:Y:S05]  /*a460*/  BRA `(.L_x_11287) ;  /* 0x0000000800e87947 */ /* 0x000fea0003800000 */
.L_x_11283:
        /* <DEDUP_REMOVED lines=8> */
.L_x_11291:
[----:B------:R-:W2:Y:S02]  /*a4f0*/  LDG.E.U16 R0, desc[UR36][R2.64] ;  /* 0x0000002402007981 */ /* 0x000ea4000c1e1500 */
[----:B--2---:R-:W-:Y:S01]  /*a500*/  HADD2.F32 R0, -RZ, R0.H0_H0 ;  /* 0x20000000ff007230 */ /* 0x004fe20000004100 */
[----:B------:R-:W-:Y:S06]  /*a510*/  BRA `(.L_x_11287) ;  /* 0x0000000800bc7947 */ /* 0x000fec0003800000 */
.L_x_11290:
        /* <DEDUP_REMOVED lines=8> */
.L_x_11293:
[----:B------:R-:W2:Y:S02]  /*a5a0*/  LDG.E.U16 R0, desc[UR36][R2.64] ;  /* 0x0000002402007981 */ /* 0x000ea4000c1e1500 */
[----:B--2---:R-:W-:Y:S01]  /*a5b0*/  HADD2.F32 R0, -RZ, R0.H0_H0 ;  /* 0x20000000ff007230 */ /* 0x004fe20000004100 */
[----:B------:R-:W-:Y:S06]  /*a5c0*/  BRA `(.L_x_11287) ;  /* 0x0000000800907947 */ /* 0x000fec0003800000 */
.L_x_11292:
[----:B------:R-:W2:Y:S01]  /*a5d0*/  LDG.E.64 R2, desc[UR36][R2.64] ;  /* 0x0000002402027981 */ /* 0x000ea2000c1e1b00 */
[----:B------:R-:W-:Y:S01]  /*a5e0*/  UMOV UR4, 0xf0000000 ;  /* 0xf000000000047882 */ /* 0x000fe20000000000 */
[----:B------:R-:W-:Y:S01]  /*a5f0*/  UMOV UR5, 0x380fffff ;  /* 0x380fffff00057882 */ /* 0x000fe20000000000 */
[----:B--2---:R-:W0:Y:S01]  /*a600*/  F2F.F32.F64 R0, R2 ;  /* 0x0000000200007310 */ /* 0x004e220000301000 */
[----:B------:R-:W-:-:S14]  /*a610*/  DSETP.GEU.AND P0, PT, |R2|, UR4, PT ;  /* 0x0000000402007e2a */ /* 0x000fdc000bf0e200 */
[----:B0-----:R-:W-:Y:S01]  /*a620*/  @!P0 FMUL R0, R0, 1.175494350822287508e-38 ;  /* 0x0080000000008820 */ /* 0x001fe20000400000 */
[----:B------:R-:W-:Y:S06]  /*a630*/  BRA `(.L_x_11287) ;  /* 0x0000000800747947 */ /* 0x000fec0003800000 */
.L_x_11282:
        /* <DEDUP_REMOVED lines=12> */
.L_x_11296:
[----:B------:R-:W2:Y:S01]  /*a700*/  LDG.E.64 R2, desc[UR36][R2.64] ;  /* 0x0000002402027981 */ /* 0x000ea2000c1e1b00 */
[----:B------:R-:W-:Y:S01]  /*a710*/  UMOV UR4, 0xf0000000 ;  /* 0xf000000000047882 */ /* 0x000fe20000000000 */
[----:B------:R-:W-:Y:S01]  /*a720*/  UMOV UR5, 0x380fffff ;  /* 0x380fffff00057882 */ /* 0x000fe20000000000 */
[----:B--2---:R-:W0:Y:S01]  /*a730*/  F2F.F32.F64 R0, R2 ;  /* 0x0000000200007310 */ /* 0x004e220000301000 */
[----:B------:R-:W-:-:S14]  /*a740*/  DSETP.GEU.AND P0, PT, |R2|, UR4, PT ;  /* 0x0000000402007e2a */ /* 0x000fdc000bf0e200 */
[----:B0-----:R-:W-:Y:S01]  /*a750*/  @!P0 FMUL R0, R0, 1.175494350822287508e-38 ;  /* 0x0080000000008820 */ /* 0x001fe20000400000 */
[----:B------:R-:W-:Y:S06]  /*a760*/  BRA `(.L_x_11287) ;  /* 0x0000000800287947 */ /* 0x000fec0003800000 */
.L_x_11295:
        /* <DEDUP_REMOVED lines=25> */
.L_x_11298:
        /* <DEDUP_REMOVED lines=12> */
.L_x_11297:
[----:B------:R-:W2:Y:S02]  /*a9c0*/  LDG.E.U16 R0, desc[UR36][R2.64] ;  /* 0x0000002402007981 */ /* 0x000ea4000c1e1500 */
[----:B--2---:R-:W-:Y:S01]  /*a9d0*/  IMAD.U32 R0, R0, 0x10000, RZ ;  /* 0x0001000000007824 */ /* 0x004fe200078e00ff */
[----:B------:R-:W-:Y:S06]  /*a9e0*/  BRA `(.L_x_11287) ;  /* 0x0000000400887947 */ /* 0x000fec0003800000 */
.L_x_11294:
        /* <DEDUP_REMOVED lines=11> */
.L_x_11301:
        /* <DEDUP_REMOVED lines=20> */
.L_x_11303:
[----:B------:R-:W-:Y:S05]  /*abe0*/  BSYNC.RECONVERGENT B0 ;  /* 0x0000000000007941 */ /* 0x000fea0003800200 */
.L_x_11302:
[----:B------:R-:W-:Y:S02]  /*abf0*/  SHF.L.U32 R0, R0, 0x14, RZ ;  /* 0x0000001400007819 */ /* 0x000fe400000006ff */
[----:B------:R-:W-:-:S04]  /*ac00*/  LEA R2, R2, 0x3b800000, 0x17 ;  /* 0x3b80000002027811 */ /* 0x000fc800078eb8ff */
[----:B------:R-:W-:Y:S01]  /*ac10*/  LOP3.LUT R0, R2, R0, R7, 0xfe, !PT ;  /* 0x0000000002007212 */ /* 0x000fe200078efe07 */
[----:B------:R-:W-:Y:S06]  /*ac20*/  BRA `(.L_x_11287) ;  /* 0x0000000000f87947 */ /* 0x000fec0003800000 */
.L_x_11300:
        /* <DEDUP_REMOVED lines=20> */
.L_x_11305:
[----:B------:R-:W-:Y:S05]  /*ad70*/  BSYNC.RECONVERGENT B0 ;  /* 0x0000000000007941 */ /* 0x000fea0003800200 */
.L_x_11304:
[----:B------:R-:W-:Y:S01]  /*ad80*/  IMAD.SHL.U32 R0, R0, 0x200000, RZ ;  /* 0x0020000000007824 */ /* 0x000fe200078e00ff */
[----:B------:R-:W-:-:S04]  /*ad90*/  LEA R2, R2, 0x37800000, 0x17 ;  /* 0x3780000002027811 */ /* 0x000fc800078eb8ff */
[----:B------:R-:W-:Y:S01]  /*ada0*/  LOP3.LUT R0, R2, R0, R7, 0xfe, !PT ;  /* 0x0000000002007212 */ /* 0x000fe200078efe07 */
[----:B------:R-:W-:Y:S06]  /*adb0*/  BRA `(.L_x_11287) ;  /* 0x0000000000947947 */ /* 0x000fec0003800000 */
.L_x_11299:
        /* <DEDUP_REMOVED lines=14> */
.L_x_11286:
        /* <DEDUP_REMOVED lines=16> */
.L_x_11308:
[----:B------:R-:W-:Y:S01]  /*afa0*/  MOV R0, RZ ;  /* 0x000000ff00007202 */ /* 0x000fe20000000f00 */
[----:B------:R-:W-:Y:S06]  /*afb0*/  BRA `(.L_x_11287) ;  /* 0x0000000000147947 */ /* 0x000fec0003800000 */
.L_x_11307:
[----:B------:R-:W2:Y:S02]  /*afc0*/  LDG.E.64 R2, desc[UR36][R2.64] ;  /* 0x0000002402027981 */ /* 0x000ea4000c1e1b00 */
[----:B--2---:R0:W1:Y:S01]  /*afd0*/  I2F.U64 R0, R2 ;  /* 0x0000000200007312 */ /* 0x0040620000301000 */
[----:B------:R-:W-:Y:S05]  /*afe0*/  BRA `(.L_x_11287) ;  /* 0x0000000000087947 */ /* 0x000fea0003800000 */
.L_x_11306:
[----:B------:R-:W2:Y:S02]  /*aff0*/  LDG.E R0, desc[UR36][R2.64] ;  /* 0x0000002402007981 */ /* 0x000ea4000c1e1900 */
[----:B--2---:R-:W-:-:S07]  /*b000*/  I2FP.F32.U32 R0, R0 ;  /* 0x0000000000007245 */ /* 0x004fce0000201000 */
.L_x_11287:
[----:B------:R-:W-:Y:S05]  /*b010*/  BSYNC.RECONVERGENT B6 ;  /* 0x0000000000067941 */ /* 0x000fea0003800200 */
.L_x_11281:
[----:B------:R-:W0:Y:S02]  /*b020*/  LDCU UR5, c[0x0][0x590] ;  /* 0x0000b200ff0577ac */ /* 0x000e240008000800 */
[----:B012345:R-:W-:Y:S01]  /*b030*/  IMAD.MOV.U32 R2, RZ, RZ, R0 ;  /* 0x000000ffff027224 */ /* 0x03ffe200078e0000 */
[----:B------:R-:W-:-:S04]  /*b040*/  UPRMT UR4, UR41, 0x9910, URZ ;  /* 0x0000991029047896 */ /* 0x000fc800080000ff */
[----:B------:R-:W-:Y:S01]  /*b050*/  FSETP.NAN.FTZ.AND P0, PT, |R2|, |R2|, PT ;  /* 0x400000020200720b */ /* 0x000fe20003f18200 */
[----:B------:R-:W-:-:S12]  /*b060*/  UISETP.GT.AND UP0, UPT, UR4, 0x9, UPT ;  /* 0x000000090400788c */ /* 0x000fd8000bf04270 */
[----:B------:R-:W-:Y:S01]  /*b070*/  @!P0 FMNMX.FTZ R2, R2, UR5, !PT ;  /* 0x0000000502028c09 */ /* 0x000fe2000f810000 */
        /* <DEDUP_REMOVED lines=12> */
.L_x_11312:
[----:B------:R-:W0:Y:S02]  /*b140*/  F2I.S64.TRUNC R2, R2 ;  /* 0x0000000200027311 */ /* 0x000e24000020d900 */
[----:B0-----:R-:W-:-:S05]  /*b150*/  MOV R5, R2 ;  /* 0x0000000200057202 */ /* 0x001fca0000000f00 */
[----:B------:R-:W-:Y:S01]  /*b160*/  STG.E.U8 desc[UR36][R16.64], R5 ;  /* 0x0000000510007986 */ /* 0x000fe2000c101124 */
[----:B------:R-:W-:Y:S05]  /*b170*/  EXIT ;  /* 0x000000000000794d */ /* 0x000fea0003800000 */
.L_x_11311:
        /* <DEDUP_REMOVED lines=9> */
.L_x_11315:
[----:B------:R-:W0:Y:S02]  /*b210*/  F2I.FTZ.TRUNC.NTZ R3, R2 ;  /* 0x0000000200037305 */ /* 0x000e24000021f100 */
[----:B0-----:R-:W-:Y:S01]  /*b220*/  STG.E desc[UR36][R16.64], R3 ;  /* 0x0000000310007986 */ /* 0x001fe2000c101924 */
[----:B------:R-:W-:Y:S05]  /*b230*/  EXIT ;  /* 0x000000000000794d */ /* 0x000fea0003800000 */
.L_x_11314:
[----:B------:R-:W0:Y:S02]  /*b240*/  F2I.FTZ.TRUNC.NTZ R3, R2 ;  /* 0x0000000200037305 */ /* 0x000e24000021f100 */
[----:B0-----:R-:W-:Y:S01]  /*b250*/  STG.E.U16 desc[UR36][R16.64], R3 ;  /* 0x0000000310007986 */ /* 0x001fe2000c101524 */
[----:B------:R-:W-:Y:S05]  /*b260*/  EXIT ;  /* 0x000000000000794d */ /* 0x000fea0003800000 */
.L_x_11310:
        /* <DEDUP_REMOVED lines=8> */
.L_x_11317:
[----:B------:R-:W-:-:S05]  /*b2f0*/  F2FP.F16.F32.PACK_AB R2, RZ, R2 ;  /* 0x00000002ff02723e */ /* 0x000fca00000000ff */
[----:B------:R-:W-:Y:S01]  /*b300*/  STG.E.U16 desc[UR36][R16.64], R2 ;  /* 0x0000000210007986 */ /* 0x000fe2000c101524 */
[----:B------:R-:W-:Y:S05]  /*b310*/  EXIT ;  /* 0x000000000000794d */ /* 0x000fea0003800000 */
.L_x_11316:
        /* <DEDUP_REMOVED lines=9> */
.L_x_11319:
[----:B------:R-:W-:-:S04]  /*b3b0*/  F2FP.F16.F32.PACK_AB R3, RZ, R2 ;  /* 0x00000002ff03723e */ /* 0x000fc800000000ff */
[----:B------:R-:W-:-:S05]  /*b3c0*/  PRMT R3, R3, 0x5410, RZ ;  /* 0x0000541003037816 */ /* 0x000fca00000000ff */
[----:B------:R-:W-:Y:S01]  /*b3d0*/  STG.E desc[UR36][R16.64], R3 ;  /* 0x0000000310007986 */ /* 0x000fe2000c101924 */
[----:B------:R-:W-:Y:S05]  /*b3e0*/  EXIT ;  /* 0x000000000000794d */ /* 0x000fea0003800000 */
.L_x_11318:
[----:B------:R-:W-:-:S06]  /*b3f0*/  FMUL.FTZ R2, R2, 1 ;  /* 0x3f80000002027820 */ /* 0x000fcc0000410000 */
[----:B------:R-:W0:Y:S02]  /*b400*/  F2F.F64.F32 R2, R2 ;  /* 0x0000000200027310 */ /* 0x000e240000201800 */
[----:B0-----:R-:W-:Y:S01]  /*b410*/  STG.E.64 desc[UR36][R16.64], R2 ;  /* 0x0000000210007986 */ /* 0x001fe2000c101b24 */
[----:B------:R-:W-:Y:S05]  /*b420*/  EXIT ;  /* 0x000000000000794d */ /* 0x000fea0003800000 */
.L_x_11309:
        /* <DEDUP_REMOVED lines=13> */
.L_x_11323:
        /* <DEDUP_REMOVED lines=16> */
.L_x_11326:
[----:B------:R-:W-:-:S04]  /*b600*/  SHF.R.U32.HI R2, RZ, 0x18, R2 ;  /* 0x00000018ff027819 */ /* 0x000fc80000011602 */
[----:B------:R-:W-:-:S04]  /*b610*/  LOP3.LUT R2, R3, 0x80, R2, 0xf8, !PT ;  /* 0x0000008003027812 */ /* 0x000fc800078ef802 */
[----:B------:R-:W-:-:S07]  /*b620*/  PRMT R8, R2, 0x7610, R8 ;  /* 0x0000761002087816 */ /* 0x000fce0000000008 */
.L_x_11325:
[----:B------:R-:W-:Y:S05]  /*b630*/  BSYNC.RECONVERGENT B0 ;  /* 0x0000000000007941 */ /* 0x000fea0003800200 */
.L_x_11324:
[----:B------:R-:W-:Y:S01]  /*b640*/  STG.E.U8 desc[UR36][R16.64], R8 ;  /* 0x0000000810007986 */ /* 0x000fe2000c101124 */
[----:B------:R-:W-:Y:S05]  /*b650*/  EXIT ;  /* 0x000000000000794d */ /* 0x000fea0003800000 */
.L_x_11322:
        /* <DEDUP_REMOVED lines=16> */
.L_x_11329:
[----:B------:R-:W-:-:S04]  /*b760*/  SHF.R.U32.HI R2, RZ, 0x18, R2 ;  /* 0x00000018ff027819 */ /* 0x000fc80000011602 */
[----:B------:R-:W-:-:S04]  /*b770*/  LOP3.LUT R3, R3, 0x80, R2, 0xf8, !PT ;  /* 0x0000008003037812 */ /* 0x000fc800078ef802 */
[----:B------:R-:W-:-:S07]  /*b780*/  PRMT R8, R3, 0x7610, R8 ;  /* 0x0000761003087816 */ /* 0x000fce0000000008 */
.L_x_11328:
[----:B------:R-:W-:Y:S05]  /*b790*/  BSYNC.RECONVERGENT B0 ;  /* 0x0000000000007941 */ /* 0x000fea0003800200 */
.L_x_11327:
[----:B------:R-:W-:Y:S01]  /*b7a0*/  STG.E.U8 desc[UR36][R16.64], R8 ;  /* 0x0000000810007986 */ /* 0x000fe2000c101124 */
[----:B------:R-:W-:Y:S05]  /*b7b0*/  EXIT ;  /* 0x000000000000794d */ /* 0x000fea0003800000 */
.L_x_11321:
        /* <DEDUP_REMOVED lines=21> */
.L_x_11331:
[----:B------:R-:W0:Y:S02]  /*b910*/  F2I.U64.TRUNC R2, R2 ;  /* 0x0000000200027311 */ /* 0x000e24000020d800 */
[----:B0-----:R-:W-:Y:S01]  /*b920*/  STG.E.64 desc[UR36][R16.64], R2 ;  /* 0x0000000210007986 */ /* 0x001fe2000c101b24 */
[----:B------:R-:W-:Y:S05]  /*b930*/  EXIT ;  /* 0x000000000000794d */ /* 0x000fea0003800000 */
.L_x_11330:
[----:B------:R-:W0:Y:S02]  /*b940*/  F2I.FTZ.U32.TRUNC.NTZ R3, R2 ;  /* 0x0000000200037305 */ /* 0x000e24000021f000 */
[----:B0-----:R-:W-:Y:S01]  /*b950*/  STG.E desc[UR36][R16.64], R3 ;  /* 0x0000000310007986 */ /* 0x001fe2000c101924 */
[----:B------:R-:W-:Y:S05]  /*b960*/  EXIT ;  /* 0x000000000000794d */ /* 0x000fea0003800000 */
.L_x_11320:
        /* <DEDUP_REMOVED lines=10> */
.L_x_11333:
[----:B------:R-:W-:Y:S01]  /*ba10*/  FMUL.FTZ R4, R2, 1 ;  /* 0x3f80000002047820 */ /* 0x000fe20000410000 */
[----:B------:R-:W-:-:S05]  /*ba20*/  CS2R R6, SRZ ;  /* 0x0000000000067805 */ /* 0x000fca000001ff00 */
[----:B------:R-:W0:Y:S02]  /*ba30*/  F2F.F64.F32 R4, R4 ;  /* 0x0000000400047310 */ /* 0x000e240000201800 */
[----:B0-----:R-:W-:Y:S01]  /*ba40*/  STG.E.128 desc[UR36][R16.64], R4 ;  /* 0x0000000410007986 */ /* 0x001fe2000c101d24 */
[----:B------:R-:W-:Y:S05]  /*ba50*/  EXIT ;  /* 0x000000000000794d */ /* 0x000fea0003800000 */
.L_x_11332:
[----:B------:R-:W-:-:S09]  /*ba60*/  UISETP.NE.AND UP0, UPT, UR4, 0xf, UPT ;  /* 0x0000000f0400788c */ /* 0x000fd2000bf05270 */
[----:B------:R-:W-:Y:S05]  /*ba70*/  BRA.U !UP0, `(.L_x_11334) ;  /* 0x0000000108e07547 */ /* 0x000fea000b800000 */
[----:B------:R-:W-:-:S09]  /*ba80*/  UISETP.NE.AND UP0, UPT, UR4, 0x17, UPT ;  /* 0x000000170400788c */ /* 0x000fd2000bf05270 */
[----:B------:R-:W-:Y:S05]  /*ba90*/  BRA.U !UP0, `(.L_x_11335) ;  /* 0x00000001088c7547 */ /* 0x000fea000b800000 */
[----:B------:R-:W-:-:S09]  /*baa0*/  UISETP.NE.AND UP0, UPT, UR4, 0x18, UPT ;  /* 0x000000180400788c */ /* 0x000fd2000bf05270 */
[----:B------:R-:W-:Y:S05]  /*bab0*/  BRA.U !UP0, `(.L_x_11336) ;  /* 0x0000000108447547 */ /* 0x000fea000b800000 */
.L_x_11313:
        /* <DEDUP_REMOVED lines=16> */
.L_x_11337:
[----:B------:R-:W-:Y:S05]  /*bbc0*/  EXIT ;  /* 0x000000000000794d */ /* 0x000fea0003800000 */
.L_x_11336:
        /* <DEDUP_REMOVED lines=12> */
.L_x_11339:
[----:B------:R-:W-:Y:S05]  /*bc90*/  BSYNC.RECONVERGENT B0 ;  /* 0x0000000000007941 */ /* 0x000fea0003800200 */
.L_x_11338:
[----:B------:R-:W-:-:S05]  /*bca0*/  LOP3.LUT R3, R0, 0x80, R5, 0xf8, !PT ;  /* 0x0000008000037812 */ /* 0x000fca00078ef805 */
[----:B------:R-:W-:Y:S01]  /*bcb0*/  STG.E.U8 desc[UR36][R16.64], R3 ;  /* 0x0000000310007986 */ /* 0x000fe2000c101124 */
[----:B------:R-:W-:Y:S05]  /*bcc0*/  EXIT ;  /* 0x000000000000794d */ /* 0x000fea0003800000 */
.L_x_11335:
        /* <DEDUP_REMOVED lines=11> */
.L_x_11341:
[----:B------:R-:W-:Y:S01]  /*bd80*/  HFMA2 R0, -RZ, RZ, 0, 7.569789886474609375e-06 ;  /* 0x0000007fff007431 */ /* 0x000fe200000001ff */
[----:B------:R-:W-:-:S04]  /*bd90*/  ISETP.GT.U32.AND P0, PT, R4, 0x7f800000, PT ;  /* 0x7f8000000400780c */ /* 0x000fc80003f04070 */
[----:B------:R-:W-:-:S09]  /*bda0*/  SEL R0, R0, 0x7c, P0 ;  /* 0x0000007c00007807 */ /* 0x000fd20000000000 */
.L_x_11342:
[----:B------:R-:W-:Y:S05]  /*bdb0*/  BSYNC.RECONVERGENT B0 ;  /* 0x0000000000007941 */ /* 0x000fea0003800200 */
.L_x_11340:
[----:B------:R-:W-:-:S04]  /*bdc0*/  SHF.R.U32.HI R3, RZ, 0x18, R2 ;  /* 0x00000018ff037819 */ /* 0x000fc80000011602 */
[----:B------:R-:W-:-:S05]  /*bdd0*/  LOP3.LUT R3, R0, 0x80, R3, 0xf8, !PT ;  /* 0x0000008000037812 */ /* 0x000fca00078ef803 */
[----:B------:R-:W-:Y:S01]  /*bde0*/  STG.E.U8 desc[UR36][R16.64], R3 ;  /* 0x0000000310007986 */ /* 0x000fe2000c101124 */
[----:B------:R-:W-:Y:S05]  /*bdf0*/  EXIT ;  /* 0x000000000000794d */ /* 0x000fea0003800000 */
.L_x_11334:
[----:B------:R-:W-:-:S05]  /*be00*/  F2FP.BF16.F32.PACK_AB R2, RZ, R2 ;  /* 0x00000002ff02723e */ /* 0x000fca00000010ff */
[----:B------:R-:W-:Y:S01]  /*be10*/  STG.E.U16 desc[UR36][R16.64], R2 ;  /* 0x0000000210007986 */ /* 0x000fe2000c101524 */
[----:B------:R-:W-:Y:S05]  /*be20*/  EXIT ;  /* 0x000000000000794d */ /* 0x000fea0003800000 */
.L_x_11343:
        /* <DEDUP_REMOVED lines=13> */
.L_x_37083:


//--------------------- .text._ZN2at6native27unrolled_elementwise_kernelIZZZNS0_21clamp_min_kernel_cudaERNS_18TensorIteratorBaseERKN3c106ScalarEENKUlvE_clEvENKUlvE5_clEvEUlfE_St5arrayIPcLm2EELi4E23TrivialOffsetCalculatorILi1EjESF_NS0_6memory12LoadWithCastILi1EEENSG_13StoreWithCastILi1EEEEEviT_T0_T2_T3_T4_T5_ --------------------------
	.section	.text._ZN2at6native27unrolled_elementwise_kernelIZZZNS0_21clamp_min_kernel_cudaERNS_18TensorIteratorBaseERKN3c106ScalarEENKUlvE_clEvENKUlvE5_clEvEUlfE_St5arrayIPcLm2EELi4E23TrivialOffsetCalculatorILi1EjESF_NS0_6memory12LoadWithCastILi1EEENSG_13StoreWithCastILi1EEEEEviT_T0_T2_T3_T4_T5_,"ax",@progbits
	.align	128
        .global         _ZN2at6native27unrolled_elementwise_kernelIZZZNS0_21clamp_min_kernel_cudaERNS_18TensorIteratorBaseERKN3c106ScalarEENKUlvE_clEvENKUlvE5_clEvEUlfE_St5arrayIPcLm2EELi4E23TrivialOffsetCalculatorILi1EjESF_NS0_6memory12LoadWithCastILi1EEENSG_13StoreWithCastILi1EEEEEviT_T0_T2_T3_T4_T5_
        .type           _ZN2at6native27unrolled_elementwise_kernelIZZZNS0_21clamp_min_kernel_cudaERNS_18TensorIteratorBaseERKN3c106ScalarEENKUlvE_clEvENKUlvE5_clEvEUlfE_St5arrayIPcLm2EELi4E23TrivialOffsetCalculatorILi1EjESF_NS0_6memory12LoadWithCastILi1EEENSG_13StoreWithCastILi1EEEEEviT_T0_T2_T3_T4_T5_,@function
        .size           _ZN2at6native27unrolled_elementwise_kernelIZZZNS0_21clamp_min_kernel_cudaERNS_18TensorIteratorBaseERKN3c106ScalarEENKUlvE_clEvENKUlvE5_clEvEUlfE_St5arrayIPcLm2EELi4E23TrivialOffsetCalculatorILi1EjESF_NS0_6memory12LoadWithCastILi1EEENSG_13StoreWithCastILi1EEEEEviT_T0_T2_T3_T4_T5_,(.L_x_37084 - _ZN2at6native27unrolled_elementwise_kernelIZZZNS0_21clamp_min_kernel_cudaERNS_18TensorIteratorBaseERKN3c106ScalarEENKUlvE_clEvENKUlvE5_clEvEUlfE_St5arrayIPcLm2EELi4E23TrivialOffsetCalculatorILi1EjESF_NS0_6memory12LoadWithCastILi1EEENSG_13StoreWithCastILi1EEEEEviT_T0_T2_T3_T4_T5_)
        .other          _ZN2at6native27unrolled_elementwise_kernelIZZZNS0_21clamp_min_kernel_cudaERNS_18TensorIteratorBaseERKN3c106ScalarEENKUlvE_clEvENKUlvE5_clEvEUlfE_St5arrayIPcLm2EELi4E23TrivialOffsetCalculatorILi1EjESF_NS0_6memory12LoadWithCastILi1EEENSG_13StoreWithCastILi1EEEEEviT_T0_T2_T3_T4_T5_,@"STO_CUDA_ENTRY STV_DEFAULT"
_ZN2at6native27unrolled_elementwise_kernelIZZZNS0_21clamp_min_kernel_cudaERNS_18TensorIteratorBaseERKN3c106ScalarEENKUlvE_clEvENKUlvE5_clEvEUlfE_St5arrayIPcLm2EELi4E23TrivialOffsetCalculatorILi1EjESF_NS0_6memory12LoadWithCastILi1EEENSG_13StoreWithCastILi1EEEEEviT_T0_T2_T3_T4_T5_:
.text._ZN2at6native27unrolled_elementwise_kernelIZZZNS0_21clamp_min_kernel_cudaERNS_18TensorIteratorBaseERKN3c106ScalarEENKUlvE_clEvENKUlvE5_clEvEUlfE_St5arrayIPcLm2EELi4E23TrivialOffsetCalculatorILi1EjESF_NS0_6memory12LoadWithCastILi1EEENSG_13StoreWithCastILi1EEEEEviT_T0_T2_T3_T4_T5_:
        /* <DEDUP_REMOVED lines=33> */
.L_x_11350:
[----:B------:R-:W2:Y:S02]  /*0210*/  LDG.E.U8 R4, desc[UR36][R4.64] ;  /* 0x0000002404047981 */ /* 0x000ea4000c1e1100 */
[----:B--2---:R-:W-:Y:S01]  /*0220*/  I2FP.F32.U32 R18, R4 ;  /* 0x0000000400127245 */ /* 0x004fe20000201000 */
[----:B------:R-:W-:Y:S06]  /*0230*/  BRA `(.L_x_11352) ;  /* 0x0000000c00287947 */ /* 0x000fec0003800000 */
.L_x_11349:
        /* <DEDUP_REMOVED lines=9> */
.L_x_11354:
[----:B------:R-:W2:Y:S02]  /*02d0*/  LDG.E R4, desc[UR36][R4.64] ;  /* 0x0000002404047981 */ /* 0x000ea4000c1e1900 */
[----:B--2---:R-:W-:Y:S01]  /*02e0*/  I2FP.F32.S32 R18, R4 ;  /* 0x0000000400127245 */ /* 0x004fe20000201400 */
[----:B------:R-:W-:Y:S06]  /*02f0*/  BRA `(.L_x_11352) ;  /* 0x0000000800f87947 */ /* 0x000fec0003800000 */
.L_x_11353:
[----:B------:R-:W2:Y:S02]  /*0300*/  LDG.E.U16 R4, desc[UR36][R4.64] ;  /* 0x0000002404047981 */ /* 0x000ea4000c1e1500 */
[----:B--2---:R2:W3:Y:S01]  /*0310*/  I2F.S16 R18, R4 ;  /* 0x0000000400127306 */ /* 0x0044e20000101400 */
[----:B------:R-:W-:Y:S05]  /*0320*/  BRA `(.L_x_11352) ;  /* 0x0000000800ec7947 */ /* 0x000fea0003800000 */
.L_x_11348:
        /* <DEDUP_REMOVED lines=8> */
.L_x_11356:
[----:B------:R-:W2:Y:S02]  /*03b0*/  LDG.E.U16 R4, desc[UR36][R4.64] ;  /* 0x0000002404047981 */ /* 0x000ea4000c1e1500 */
[----:B--2---:R-:W-:Y:S01]  /*03c0*/  HADD2.F32 R18, -RZ, R4.H0_H0 ;  /* 0x20000004ff127230 */ /* 0x004fe20000004100 */
[----:B------:R-:W-:Y:S06]  /*03d0*/  BRA `(.L_x_11352) ;  /* 0x0000000800c07947 */ /* 0x000fec0003800000 */
.L_x_11355:
        /* <DEDUP_REMOVED lines=8> */
.L_x_11358:
[----:B------:R-:W2:Y:S02]  /*0460*/  LDG.E.U16 R4, desc[UR36][R4.64] ;  /* 0x0000002404047981 */ /* 0x000ea4000c1e1500 */
[----:B--2---:R-:W-:Y:S01]  /*0470*/  HADD2.F32 R18, -RZ, R4.H0_H0 ;  /* 0x20000004ff127230 */ /* 0x004fe20000004100 */
[----:B------:R-:W-:Y:S06]  /*0480*/  BRA `(.L_x_11352) ;  /* 0x0000000800947947 */ /* 0x000fec0003800000 */
.L_x_11357:
[----:B------:R-:W2:Y:S01]  /*0490*/  LDG.E.64 R4, desc[UR36][R4.64] ;  /* 0x0000002404047981 */ /* 0x000ea2000c1e1b00 */
[----:B------:R-:W-:Y:S01]  /*04a0*/  UMOV UR4, 0xf0000000 ;  /* 0xf000000000047882 */ /* 0x000fe20000000000 */
[----:B------:R-:W-:Y:S01]  /*04b0*/  UMOV UR5, 0x380fffff ;  /* 0x380fffff00057882 */ /* 0x000fe20000000000 */
[----:B--2---:R-:W0:Y:S01]  /*04c0*/  F2F.F32.F64 R18, R4 ;  /* 0x0000000400127310 */ /* 0x004e220000301000 */
[----:B------:R-:W-:-:S14]  /*04d0*/  DSETP.GEU.AND P0, PT, |R4|, UR4, PT ;  /* 0x0000000404007e2a */ /* 0x000fdc000bf0e200 */
[----:B0-----:R-:W-:Y:S01]  /*04e0*/  @!P0 FMUL R18, R18, 1.175494350822287508e-38 ;  /* 0x0080000012128820 */ /* 0x001fe20000400000 */
[----:B------:R-:W-:Y:S06]  /*04f0*/  BRA `(.L_x_11352) ;  /* 0x0000000800787947 */ /* 0x000fec0003800000 */
.L_x_11347:
        /* <DEDUP_REMOVED lines=12> */
.L_x_11361:
[----:B------:R-:W2:Y:S01]  /*05c0*/  LDG.E.64 R4, desc[UR36][R4.64] ;  /* 0x0000002404047981 */ /* 0x000ea2000c1e1b00 */
[----:B------:R-:W-:Y:S01]  /*05d0*/  UMOV UR4, 0xf0000000 ;  /* 0xf000000000047882 */ /* 0x000fe20000000000 */
[----:B------:R-:W-:Y:S01]  /*05e0*/  UMOV UR5, 0x380fffff ;  /* 0x380fffff00057882 */ /* 0x000fe20000000000 */
[----:B--2---:R-:W0:Y:S01]  /*05f0*/  F2F.F32.F64 R18, R4 ;  /* 0x0000000400127310 */ /* 0x004e220000301000 */
[----:B------:R-:W-:-:S14]  /*0600*/  DSETP.GEU.AND P0, PT, |R4|, UR4, PT ;  /* 0x0000000404007e2a */ /* 0x000fdc000bf0e200 */
[----:B0-----:R-:W-:Y:S01]  /*0610*/  @!P0 FMUL R18, R18, 1.175494350822287508e-38 ;  /* 0x0080000012128820 */ /* 0x001fe20000400000 */
[----:B------:R-:W-:Y:S06]  /*0620*/  BRA `(.L_x_11352) ;  /* 0x00000008002c7947 */ /* 0x000fec0003800000 */
.L_x_11360:
        /* <DEDUP_REMOVED lines=25> */
.L_x_11363:
        /* <DEDUP_REMOVED lines=13> */
.L_x_11362:
[----:B------:R-:W2:Y:S02]  /*0890*/  LDG.E.U16 R4, desc[UR36][R4.64] ;  /* 0x0000002404047981 */ /* 0x000ea4000c1e1500 */
[----:B--2---:R-:W-:Y:S01]  /*08a0*/  IMAD.U32 R18, R4, 0x10000, RZ ;  /* 0x0001000004127824 */ /* 0x004fe200078e00ff */
[----:B------:R-:W-:Y:S06]  /*08b0*/  BRA `(.L_x_11352) ;  /* 0x0000000400887947 */ /* 0x000fec0003800000 */
.L_x_11359:
        /* <DEDUP_REMOVED lines=11> */
.L_x_11366:
        /* <DEDUP_REMOVED lines=20> */
.L_x_11368:
[----:B------:R-:W-:Y:S05]  /*0ab0*/  BSYNC.RECONVERGENT B0 ;  /* 0x0000000000007941 */ /* 0x000fea0003800200 */
.L_x_11367:
[----:B------:R-:W-:Y:S01]  /*0ac0*/  IMAD.SHL.U32 R0, R0, 0x100000, RZ ;  /* 0x0010000000007824 */ /* 0x000fe200078e00ff */
[----:B------:R-:W-:-:S04]  /*0ad0*/  LEA R3, R3, 0x3b800000, 0x17 ;  /* 0x3b80000003037811 */ /* 0x000fc800078eb8ff */
[----:B------:R-:W-:Y:S01]  /*0ae0*/  LOP3.LUT R18, R3, R0, R7, 0xfe, !PT ;  /* 0x0000000003127212 */ /* 0x000fe200078efe07 */
[----:B------:R-:W-:Y:S06]  /*0af0*/  BRA `(.L_x_11352) ;  /* 0x0000000000f87947 */ /* 0x000fec0003800000 */
.L_x_11365:
        /* <DEDUP_REMOVED lines=20> */
.L_x_11370:
[----:B------:R-:W-:Y:S05]  /*0c40*/  BSYNC.RECONVERGENT B0 ;  /* 0x0000000000007941 */ /* 0x000fea0003800200 */
.L_x_11369:
[----:B------:R-:W-:Y:S01]  /*0c50*/  IMAD.SHL.U32 R0, R0, 0x200000, RZ ;  /* 0x0020000000007824 */ /* 0x000fe200078e00ff */
[----:B------:R-:W-:-:S04]  /*0c60*/  LEA R3, R3, 0x37800000, 0x17 ;  /* 0x3780000003037811 */ /* 0x000fc800078eb8ff */
[----:B------:R-:W-:Y:S01]  /*0c70*/  LOP3.LUT R18, R3, R0, R7, 0xfe, !PT ;  /* 0x0000000003127212 */ /* 0x000fe200078efe07 */
[----:B------:R-:W-:Y:S06]  /*0c80*/  BRA `(.L_x_11352) ;  /* 0x0000000000947947 */ /* 0x000fec0003800000 */
.L_x_11364:
[----:B------:R-:W-:-:S09]  /*0c90*/  UISETP.NE.AND UP0, UPT, UR4, 0x1c, UPT ;  /* 0x0000001c0400788c */ /* 0x000fd2000bf05270 */
[----:B------:R-:W-:Y:S05]  /*0ca0*/  BRA.U !UP0, `(.L_x_11371) ;  /* 0x0000000108847547 */ /* 0x000fea000b800000 */
[----:B------:R-:W-:-:S09]  /*0cb0*/  UISETP.NE.AND UP0, UPT, UR4, 0x1d, UPT ;  /* 0x0000001d0400788c */ /* 0x000fd2000bf05270 */
[----:B------:R-:W-:Y:S05]  /*0cc0*/  BRA.U !UP0, `(.L_x_11372) ;  /* 0x0000000108707547 */ /* 0x000fea000b800000 */
[----:B------:R-:W-:-:S09]  /*0cd0*/  UISETP.NE.AND UP0, UPT, UR4, 0x2c, UPT ;  /* 0x0000002c0400788c */ /* 0x000fd2000bf05270 */
[----:B------:R-:W-:Y:S05]  /*0ce0*/  BRA.U !UP0, `(.L_x_11373) ;  /* 0x0000000108487547 */ /* 0x000fea000b800000 */
.L_x_11351:
        /* <DEDUP_REMOVED lines=16> */
.L_x_11374:
[----:B------:R-:W-:Y:S01]  /*0df0*/  IMAD.MOV.U32 R18, RZ, RZ, RZ ;  /* 0x000000ffff127224 */ /* 0x000fe200078e00ff */
[----:B------:R-:W-:Y:S06]  /*0e00*/  BRA `(.L_x_11352) ;  /* 0x0000000000347947 */ /* 0x000fec0003800000 */
.L_x_11373:
        /* <DEDUP_REMOVED lines=8> */
.L_x_11372:
[----:B------:R-:W2:Y:S02]  /*0e90*/  LDG.E.64 R4, desc[UR36][R4.64] ;  /* 0x0000002404047981 */ /* 0x000ea4000c1e1b00 */
[----:B--2---:R0:W1:Y:S01]  /*0ea0*/  I2F.U64 R18, R4 ;  /* 0x0000000400127312 */ /* 0x0040620000301000 */
[----:B------:R-:W-:Y:S05]  /*0eb0*/  BRA `(.L_x_11352) ;  /* 0x0000000000087947 */ /* 0x000fea0003800000 */
.L_x_11371:
[----:B------:R-:W2:Y:S02]  /*0ec0*/  LDG.E R4, desc[UR36][R4.64] ;  /* 0x0000002404047981 */ /* 0x000ea4000c1e1900 */
[----:B--2---:R-:W-:-:S07]  /*0ed0*/  I2FP.F32.U32 R18, R4 ;  /* 0x0000000400127245 */ /* 0x004fce0000201000 */
.L_x_11352:
[----:B------:R-:W-:Y:S05]  /*0ee0*/  BSYNC.RECONVERGENT B6 ;  /* 0x0000000000067941 */ /* 0x000fea0003800200 */
.L_x_11346:
[----:B------:R-:W-:-:S07]  /*0ef0*/  VIADD R17, R27, 0x80 ;  /* 0x000000801b117836 */ /* 0x000fce0000000000 */
.L_x_11345:
[----:B------:R-:W-:Y:S05]  /*0f00*/  BSYNC.RECONVERGENT B7 ;  /* 0x0000000000077941 */ /* 0x000fea0003800200 */
.L_x_11344:
        /* <DEDUP_REMOVED lines=25> */
.L_x_11381:
[----:B------:R-:W2:Y:S02]  /*10a0*/  LDG.E.U8 R4, desc[UR36][R4.64] ;  /* 0x0000002404047981 */ /* 0x000ea4000c1e1100 */
[----:B--2---:R-:W-:Y:S01]  /*10b0*/  I2FP.F32.U32 R22, R4 ;  /* 0x0000000400167245 */ /* 0x004fe20000201000 */
[----:B------:R-:W-:Y:S06]  /*10c0*/  BRA `(.L_x_11383) ;  /* 0x0000000c00287947 */ /* 0x000fec0003800000 */
.L_x_11380:
        /* <DEDUP_REMOVED lines=9> */
.L_x_11385:
[----:B------:R-:W2:Y:S02]  /*1160*/  LDG.E R4, desc[UR36][R4.64] ;  /* 0x0000002404047981 */ /* 0x000ea4000c1e1900 */
[----:B--2---:R-:W-:Y:S01]  /*1170*/  I2FP.F32.S32 R22, R4 ;  /* 0x0000000400167245 */ /* 0x004fe20000201400 */
[----:B------:R-:W-:Y:S06]  /*1180*/  BRA `(.L_x_11383) ;  /* 0x0000000800f87947 */ /* 0x000fec0003800000 */
.L_x_11384:
[----:B------:R-:W2:Y:S02]  /*1190*/  LDG.E.U16 R4, desc[UR36][R4.64] ;  /* 0x0000002404047981 */ /* 0x000ea4000c1e1500 */
[----:B--2---:R0:W2:Y:S01]  /*11a0*/  I2F.S16 R22, R4 ;  /* 0x0000000400167306 */ /* 0x0040a20000101400 */
[----:B------:R-:W-:Y:S05]  /*11b0*/  BRA `(.L_x_11383) ;  /* 0x0000000800ec7947 */ /* 0x000fea0003800000 */
.L_x_11379:
        /* <DEDUP_REMOVED lines=8> */
.L_x_11387:
[----:B------:R-:W2:Y:S02]  /*1240*/  LDG.E.U16 R4, desc[UR36][R4.64] ;  /* 0x0000002404047981 */ /* 0x000ea4000c1e1500 */
[----:B--2---:R-:W-:Y:S01]  /*1250*/  HADD2.F32 R22, -RZ, R4.H0_H0 ;  /* 0x20000004ff167230 */ /* 0x004fe20000004100 */
[----:B------:R-:W-:Y:S06]  /*1260*/  BRA `(.L_x_11383) ;  /* 0x0000000800c07947 */ /* 0x000fec0003800000 */
.L_x_11386:
        /* <DEDUP_REMOVED lines=8> */
.L_x_11389:
[----:B------:R-:W2:Y:S02]  /*12f0*/  LDG.E.U16 R4, desc[UR36][R4.64] ;  /* 0x0000002404047981 */ /* 0x000ea4000c1e1500 */
[----:B--2---:R-:W-:Y:S01]  /*1300*/  HADD2.F32 R22, -RZ, R4.H0_H0 ;  /* 0x20000004ff167230 */ /* 0x004fe20000004100 */
[----:B------:R-:W-:Y:S06]  /*1310*/  BRA `(.L_x_11383) ;  /* 0x0000000800947947 */ /* 0x000fec0003800000 */
.L_x_11388:
[----:B------:R-:W2:Y:S01]  /*1320*/  LDG.E.64 R4, desc[UR36][R4.64] ;  /* 0x0000002404047981 */ /* 0x000ea2000c1e1b00 */
[----:B------:R-:W-:Y:S01]  /*1330*/  UMOV UR4, 0xf0000000 ;  /* 0xf000000000047882 */ /* 0x000fe20000000000 */
[----:B------:R-:W-:Y:S01]  /*1340*/  UMOV UR5, 0x380fffff ;  /* 0x380fffff00057882 */ /* 0x000fe20000000000 */
[----:B--2---:R-:W0:Y:S01]  /*1350*/  F2F.F32.F64 R22, R4 ;  /* 0x0000000400167310 */ /* 0x004e220000301000 */
[----:B------:R-:W-:-:S14]  /*1360*/  DSETP.GEU.AND P0, PT, |R4|, UR4, PT ;  /* 0x0000000404007e2a */ /* 0x000fdc000bf0e200 */
[----:B0-----:R-:W-:Y:S01]  /*1370*/  @!P0 FMUL R22, R22, 1.175494350822287508e-38 ;  /* 0x0080000016168820 */ /* 0x001fe20000400000 */
[----:B------:R-:W-:Y:S06]  /*1380*/  BRA `(.L_x_11383) ;  /* 0x0000000800787947 */ /* 0x000fec0003800000 */
.L_x_11378:
        /* <DEDUP_REMOVED lines=12> */
.L_x_11392:
[----:B------:R-:W2:Y:S01]  /*1450*/  LDG.E.64 R4, desc[UR36][R4.64] ;  /* 0x0000002404047981 */ /* 0x000ea2000c1e1b00 */
[----:B------:R-:W-:Y:S01]  /*1460*/  UMOV UR4, 0xf0000000 ;  /* 0xf000000000047882 */ /* 0x000fe20000000000 */
[----:B------:R-:W-:Y:S01]  /*1470*/  UMOV UR5, 0x380fffff ;  /* 0x380fffff00057882 */ /* 0x000fe20000000000 */
[----:B--2---:R-:W0:Y:S01]  /*1480*/  F2F.F32.F64 R22, R4 ;  /* 0x0000000400167310 */ /* 0x004e220000301000 */
[----:B------:R-:W-:-:S14]  /*1490*/  DSETP.GEU.AND P0, PT, |R4|, UR4, PT ;  /* 0x0000000404007e2a */ /* 0x000fdc000bf0e200 */
[----:B0-----:R-:W-:Y:S01]  /*14a0*/  @!P0 FMUL R22, R22, 1.175494350822287508e-38 ;  /* 0x0080000016168820 */ /* 0x001fe20000400000 */
[----:B------:R-:W-:Y:S06]  /*14b0*/  BRA `(.L_x_11383) ;  /* 0x00000008002c7947 */ /* 0x000fec0003800000 */
.L_x_11391:
        /* <DEDUP_REMOVED lines=25> */
.L_x_11394:
        /* <DEDUP_REMOVED lines=13> */
.L_x_11393:
[----:B------:R-:W2:Y:S02]  /*1720*/  LDG.E.U16 R4, desc[UR36][R4.64] ;  /* 0x0000002404047981 */ /* 0x000ea4000c1e1500 */
[----:B--2---:R-:W-:Y:S01]  /*1730*/  IMAD.U32 R22, R4, 0x10000, RZ ;  /* 0x0001000004167824 */ /* 0x004fe200078e00ff */
[----:B------:R-:W-:Y:S06]  /*1740*/  BRA `(.L_x_11383) ;  /* 0x0000000400887947 */ /* 0x000fec0003800000 */
.L_x_11390:
        /* <DEDUP_REMOVED lines=11> */
.L_x_11397:
        /* <DEDUP_REMOVED lines=20> */
.L_x_11399:
[----:B------:R-:W-:Y:S05]  /*1940*/  BSYNC.RECONVERGENT B0 ;  /* 0x0000000000007941 */ /* 0x000fea0003800200 */
.L_x_11398:
[----:B------:R-:W-:Y:S01]  /*1950*/  IMAD.SHL.U32 R0, R0, 0x100000, RZ ;  /* 0x0010000000007824 */ /* 0x000fe200078e00ff */
[----:B------:R-:W-:-:S04]  /*1960*/  LEA R3, R3, 0x3b800000, 0x17 ;  /* 0x3b80000003037811 */ /* 0x000fc800078eb8ff */
[----:B------:R-:W-:Y:S01]  /*1970*/  LOP3.LUT R22, R3, R0, R7, 0xfe, !PT ;  /* 0x0000000003167212 */ /* 0x000fe200078efe07 */
[----:B------:R-:W-:Y:S06]  /*1980*/  BRA `(.L_x_11383) ;  /* 0x0000000000f87947 */ /* 0x000fec0003800000 */
.L_x_11396:
        /* <DEDUP_REMOVED lines=20> */
.L_x_11401:
[----:B------:R-:W-:Y:S05]  /*1ad0*/  BSYNC.RECONVERGENT B0 ;  /* 0x0000000000007941 */ /* 0x000fea0003800200 */
.L_x_11400:
[----:B------:R-:W-:Y:S01]  /*1ae0*/  IMAD.SHL.U32 R0, R0, 0x200000, RZ ;  /* 0x0020000000007824 */ /* 0x000fe200078e00ff */
[----:B------:R-:W-:-:S04]  /*1af0*/  LEA R3, R3, 0x37800000, 0x17 ;  /* 0x3780000003037811 */ /* 0x000fc800078eb8ff */
[----:B------:R-:W-:Y:S01]  /*1b00*/  LOP3.LUT R22, R3, R0, R7, 0xfe, !PT ;  /* 0x0000000003167212 */ /* 0x000fe200078efe07 */
[----:B------:R-:W-:Y:S06]  /*1b10*/  BRA `(.L_x_11383) ;  /* 0x0000000000947947 */ /* 0x000fec0003800000 */
.L_x_11395:
        /* <DEDUP_REMOVED lines=14> */
.L_x_11382:
        /* <DEDUP_REMOVED lines=16> */
.L_x_11404:
[----:B------:R-:W-:Y:S01]  /*1d00*/  IMAD.MOV.U32 R22, RZ, RZ, RZ ;  /* 0x000000ffff167224 */ /* 0x000fe200078e00ff */
[----:B------:R-:W-:Y:S06]  /*1d10*/  BRA `(.L_x_11383) ;  /* 0x0000000000147947 */ /* 0x000fec0003800000 */
.L_x_11403:
[----:B------:R-:W2:Y:S02]  /*1d20*/  LDG.E.64 R4, desc[UR36][R4.64] ;  /* 0x0000002404047981 */ /* 0x000ea4000c1e1b00 */
[----:B--2---:R0:W2:Y:S01]  /*1d30*/  I2F.U64 R22, R4 ;  /* 0x0000000400167312 */ /* 0x0040a20000301000 */
[----:B------:R-:W-:Y:S05]  /*1d40*/  BRA `(.L_x_11383) ;  /* 0x0000000000087947 */ /* 0x000fea0003800000 */
.L_x_11402:
[----:B------:R-:W2:Y:S02]  /*1d50*/  LDG.E R4, desc[UR36][R4.64] ;  /* 0x0000002404047981 */ /* 0x000ea4000c1e1900 */
[----:B--2---:R-:W-:-:S07]  /*1d60*/  I2FP.F32.U32 R22, R4 ;  /* 0x0000000400167245 */ /* 0x004fce0000201000 */
.L_x_11383:
[----:B------:R-:W-:Y:S05]  /*1d70*/  BSYNC.RECONVERGENT B6 ;  /* 0x0000000000067941 */ /* 0x000fea0003800200 */
.L_x_11377:
[----:B------:R-:W-:-:S07]  /*1d80*/  VIADD R17, R17, 0x80 ;  /* 0x0000008011117836 */ /* 0x000fce0000000000 */
.L_x_11376:
[----:B------:R-:W-:Y:S05]  /*1d90*/  BSYNC.RECONVERGENT B7 ;  /* 0x0000000000077941 */ /* 0x000fea0003800200 */
.L_x_11375:
        /* <DEDUP_REMOVED lines=25> */
.L_x_11411:
[----:B------:R-:W2:Y:S02]  /*1f30*/  LDG.E.U8 R4, desc[UR36][R4.64] ;  /* 0x0000002404047981 */ /* 0x000ea4000c1e1100 */
[----:B--2---:R-:W-:Y:S01]  /*1f40*/  I2FP.F32.U32 R24, R4 ;  /* 0x0000000400187245 */ /* 0x004fe20000201000 */
[----:B------:R-:W-:Y:S06]  /*1f50*/  BRA `(.L_x_11413) ;  /* 0x0000000c00287947 */ /* 0x000fec0003800000 */
.L_x_11410:
        /* <DEDUP_REMOVED lines=9> */
.L_x_11415:
[----:B------:R-:W2:Y:S02]  /*1ff0*/  LDG.E R4, desc[UR36][R4.64] ;  /* 0x0000002404047981 */ /* 0x000ea4000c1e1900 */
[----:B--2---:R-:W-:Y:S01]  /*2000*/  I2FP.F32.S32 R24, R4 ;  /* 0x0000000400187245 */ /* 0x004fe20000201400 */
[----:B------:R-:W-:Y:S06]  /*2010*/  BRA `(.L_x_11413) ;  /* 0x0000000800f87947 */ /* 0x000fec0003800000 */
.L_x_11414:
[----:B------:R-:W2:Y:S02]  /*2020*/  LDG.E.U16 R4, desc[UR36][R4.64] ;  /* 0x0000002404047981 */ /* 0x000ea4000c1e1500 */
[----:B--2---:R4:W0:Y:S01]  /*2030*/  I2F.S16 R24, R4 ;  /* 0x0000000400187306 */ /* 0x0048220000101400 */
[----:B------:R-:W-:Y:S05]  /*2040*/  BRA `(.L_x_11413) ;  /* 0x0000000800ec7947 */ /* 0x000fea0003800000 */
.L_x_11409:
        /* <DEDUP_REMOVED lines=8> */
.L_x_11417:
[----:B------:R-:W2:Y:S02]  /*20d0*/  LDG.E.U16 R4, desc[UR36][R4.64] ;  /* 0x0000002404047981 */ /* 0x000ea4000c1e1500 */
[----:B--2---:R-:W-:Y:S01]  /*20e0*/  HADD2.F32 R24, -RZ, R4.H0_H0 ;  /* 0x20000004ff187230 */ /* 0x004fe20000004100 */
[----:B------:R-:W-:Y:S06]  /*20f0*/  BRA `(.L_x_11413) ;  /* 0x0000000800c07947 */ /* 0x000fec0003800000 */
.L_x_11416:
        /* <DEDUP_REMOVED lines=8> */
.L_x_11419:
[----:B------:R-:W2:Y:S02]  /*2180*/  LDG.E.U16 R4, desc[UR36][R4.64] ;  /* 0x0000002404047981 */ /* 0x000ea4000c1e1500 */
[----:B--2---:R-:W-:Y:S01]  /*2190*/  HADD2.F32 R24, -RZ, R4.H0_H0 ;  /* 0x20000004ff187230 */ /* 0x004fe20000004100 */
[----:B------:R-:W-:Y:S06]  /*21a0*/  BRA `(.L_x_11413) ;  /* 0x0000000800947947 */ /* 0x000fec0003800000 */
.L_x_11418:
[----:B------:R-:W2:Y:S01]  /*21b0*/  LDG.E.64 R4, desc[UR36][R4.64] ;  /* 0x0000002404047981 */ /* 0x000ea2000c1e1b00 */
[----:B------:R-:W-:Y:S01]  /*21c0*/  UMOV UR4, 0xf0000000 ;  /* 0xf000000000047882 */ /* 0x000fe20000000000 */
[----:B------:R-:W-:Y:S01]  /*21d0*/  UMOV UR5, 0x380fffff ;  /* 0x380fffff00057882 */ /* 0x000fe20000000000 */
[----:B--2---:R-:W0:Y:S01]  /*21e0*/  F2F.F32.F64 R24, R4 ;  /* 0x0000000400187310 */ /* 0x004e220000301000 */
[----:B------:R-:W-:-:S14]  /*21f0*/  DSETP.GEU.AND P0, PT, |R4|, UR4, PT ;  /* 0x0000000404007e2a */ /* 0x000fdc000bf0e200 */
[----:B0-----:R-:W-:Y:S01]  /*2200*/  @!P0 FMUL R24, R24, 1.175494350822287508e-38 ;  /* 0x0080000018188820 */ /* 0x001fe20000400000 */
[----:B------:R-:W-:Y:S06]  /*2210*/  BRA `(.L_x_11413) ;  /* 0x0000000800787947 */ /* 0x000fec0003800000 */
.L_x_11408:
        /* <DEDUP_REMOVED lines=12> */
.L_x_11422:
[----:B------:R-:W2:Y:S01]  /*22e0*/  LDG.E.64 R4, desc[UR36][R4.64] ;  /* 0x0000002404047981 */ /* 0x000ea2000c1e1b00 */
[----:B------:R-:W-:Y:S01]  /*22f0*/  UMOV UR4, 0xf0000000 ;  /* 0xf000000000047882 */ /* 0x000fe20000000000 */
[----:B------:R-:W-:Y:S01]  /*2300*/  UMOV UR5, 0x380fffff ;  /* 0x380fffff00057882 */ /* 0x000fe20000000000 */
[----:B--2---:R-:W0:Y:S01]  /*2310*/  F2F.F32.F64 R24, R4 ;  /* 0x0000000400187310 */ /* 0x004e220000301000 */
[----:B------:R-:W-:-:S14]  /*2320*/  DSETP.GEU.AND P0, PT, |R4|, UR4, PT ;  /* 0x0000000404007e2a */ /* 0x000fdc000bf0e200 */
[----:B0-----:R-:W-:Y:S01]  /*2330*/  @!P0 FMUL R24, R24, 1.175494350822287508e-38 ;  /* 0x0080000018188820 */ /* 0x001fe20000400000 */
[----:B------:R-:W-:Y:S06]  /*2340*/  BRA `(.L_x_11413) ;  /* 0x00000008002c7947 */ /* 0x000fec0003800000 */
.L_x_11421:
        /* <DEDUP_REMOVED lines=25> */
.L_x_11424:
        /* <DEDUP_REMOVED lines=13> */
.L_x_11423:
[----:B------:R-:W2:Y:S02]  /*25b0*/  LDG.E.U16 R4, desc[UR36][R4.64] ;  /* 0x0000002404047981 */ /* 0x000ea4000c1e1500 */
[----:B--2---:R-:W-:Y:S01]  /*25c0*/  IMAD.U32 R24, R4, 0x10000, RZ ;  /* 0x0001000004187824 */ /* 0x004fe200078e00ff */
[----:B------:R-:W-:Y:S06]  /*25d0*/  BRA `(.L_x_11413) ;  /* 0x0000000400887947 */ /* 0x000fec0003800000 */
.L_x_11420:
        /* <DEDUP_REMOVED lines=11> */
.L_x_11427:
        /* <DEDUP_REMOVED lines=20> */
.L_x_11429:
[----:B------:R-:W-:Y:S05]  /*27d0*/  BSYNC.RECONVERGENT B0 ;  /* 0x0000000000007941 */ /* 0x000fea0003800200 */
.L_x_11428:
[----:B------:R-:W-:Y:S01]  /*27e0*/  IMAD.SHL.U32 R0, R0, 0x100000, RZ ;  /* 0x0010000000007824 */ /* 0x000fe200078e00ff */
[----:B------:R-:W-:-:S04]  /*27f0*/  LEA R3, R3, 0x3b800000, 0x17 ;  /* 0x3b80000003037811 */ /* 0x000fc800078eb8ff */
[----:B------:R-:W-:Y:S01]  /*2800*/  LOP3.LUT R24, R3, R0, R7, 0xfe, !PT ;  /* 0x0000000003187212 */ /* 0x000fe200078efe07 */
[----:B------:R-:W-:Y:S06]  /*2810*/  BRA `(.L_x_11413) ;  /* 0x0000000000f87947 */ /* 0x000fec0003800000 */
.L_x_11426:
        /* <DEDUP_REMOVED lines=20> */
.L_x_11431:
[----:B------:R-:W-:Y:S05]  /*2960*/  BSYNC.RECONVERGENT B0 ;  /* 0x0000000000007941 */ /* 0x000fea0003800200 */
.L_x_11430:
[----:B------:R-:W-:Y:S01]  /*2970*/  IMAD.SHL.U32 R0, R0, 0x200000, RZ ;  /* 0x0020000000007824 */ /* 0x000fe200078e00ff */
[----:B------:R-:W-:-:S04]  /*2980*/  LEA R3, R3, 0x37800000, 0x17 ;  /* 0x3780000003037811 */ /* 0x000fc800078eb8ff */
[----:B------:R-:W-:Y:S01]  /*2990*/  LOP3.LUT R24, R3, R0, R7, 0xfe, !PT ;  /* 0x0000000003187212 */ /* 0x000fe200078efe07 */
[----:B------:R-:W-:Y:S06]  /*29a0*/  BRA `(.L_x_11413) ;  /* 0x0000000000947947 */ /* 0x000fec0003800000 */
.L_x_11425:
        /* <DEDUP_REMOVED lines=14> */
.L_x_11412:
        /* <DEDUP_REMOVED lines=16> */
.L_x_11434:
[----:B------:R-:W-:Y:S01]  /*2b90*/  IMAD.MOV.U32 R24, RZ, RZ, RZ ;  /* 0x000000ffff187224 */ /* 0x000fe200078e00ff */
[----:B------:R-:W-:Y:S06]  /*2ba0*/  BRA `(.L_x_11413) ;  /* 0x0000000000147947 */ /* 0x000fec0003800000 */
.L_x_11433:
[----:B------:R-:W2:Y:S02]  /*2bb0*/  LDG.E.64 R4, desc[UR36][R4.64] ;  /* 0x0000002404047981 */ /* 0x000ea4000c1e1b00 */
[----:B--2---:R0:W2:Y:S01]  /*2bc0*/  I2F.U64 R24, R4 ;  /* 0x0000000400187312 */ /* 0x0040a20000301000 */
[----:B------:R-:W-:Y:S05]  /*2bd0*/  BRA `(.L_x_11413) ;  /* 0x0000000000087947 */ /* 0x000fea0003800000 */
.L_x_11432:
[----:B------:R-:W2:Y:S02]  /*2be0*/  LDG.E R4, desc[UR36][R4.64] ;  /* 0x0000002404047981 */ /* 0x000ea4000c1e1900 */
[----:B--2---:R-:W-:-:S07]  /*2bf0*/  I2FP.F32.U32 R24, R4 ;  /* 0x0000000400187245 */ /* 0x004fce0000201000 */
.L_x_11413:
[----:B------:R-:W-:Y:S05]  /*2c00*/  BSYNC.RECONVERGENT B6 ;  /* 0x0000000000067941 */ /* 0x000fea0003800200 */
.L_x_11407:
[----:B------:R-:W-:-:S07]  /*2c10*/  VIADD R17, R17, 0x80 ;  /* 0x0000008011117836 */ /* 0x000fce0000000000 */
.L_x_11406:
[----:B------:R-:W-:Y:S05]  /*2c20*/  BSYNC.RECONVERGENT B7 ;  /* 0x0000000000077941 */ /* 0x000fea0003800200 */
.L_x_11405:
        /* <DEDUP_REMOVED lines=24> */
.L_x_11440:
[----:B------:R-:W2:Y:S02]  /*2db0*/  LDG.E.U8 R4, desc[UR36][R4.64] ;  /* 0x0000002404047981 */ /* 0x000ea4000c1e1100 */
[----:B--2---:R-:W-:Y:S01]  /*2dc0*/  I2FP.F32.U32 R16, R4 ;  /* 0x0000000400107245 */ /* 0x004fe20000201000 */
[----:B------:R-:W-:Y:S06]  /*2dd0*/  BRA `(.L_x_11436) ;  /* 0x0000000c001c7947 */ /* 0x000fec0003800000 */
.L_x_11439:
        /* <DEDUP_REMOVED lines=9> */
.L_x_11443:
[----:B------:R-:W2:Y:S02]  /*2e70*/  LDG.E R4, desc[UR36][R4.64] ;  /* 0x0000002404047981 */ /* 0x000ea4000c1e1900 */
[----:B--2---:R-:W-:Y:S01]  /*2e80*/  I2FP.F32.S32 R16, R4 ;  /* 0x0000000400107245 */ /* 0x004fe20000201400 */
[----:B------:R-:W-:Y:S06]  /*2e90*/  BRA `(.L_x_11436) ;  /* 0x0000000800ec7947 */ /* 0x000fec0003800000 */
.L_x_11442:
[----:B------:R-:W2:Y:S02]  /*2ea0*/  LDG.E.U16 R4, desc[UR36][R4.64] ;  /* 0x0000002404047981 */ /* 0x000ea4000c1e1500 */
[----:B--2---:R0:W2:Y:S01]  /*2eb0*/  I2F.S16 R16, R4 ;  /* 0x0000000400107306 */ /* 0x0040a20000101400 */
[----:B------:R-:W-:Y:S05]  /*2ec0*/  BRA `(.L_x_11436) ;  /* 0x0000000800e07947 */ /* 0x000fea0003800000 */
.L_x_11438:
        /* <DEDUP_REMOVED lines=8> */
.L_x_11445:
[----:B------:R-:W2:Y:S02]  /*2f50*/  LDG.E.U16 R4, desc[UR36][R4.64] ;  /* 0x0000002404047981 */ /* 0x000ea4000c1e1500 */
[----:B--2---:R-:W-:Y:S01]  /*2f60*/  HADD2.F32 R16, -RZ, R4.H0_H0 ;  /* 0x20000004ff107230 */ /* 0x004fe20000004100 */
[----:B------:R-:W-:Y:S06]  /*2f70*/  BRA `(.L_x_11436) ;  /* 0x0000000800b47947 */ /* 0x000fec0003800000 */
.L_x_11444:
        /* <DEDUP_REMOVED lines=8> */
.L_x_11447:
[----:B------:R-:W2:Y:S02]  /*3000*/  LDG.E.U16 R4, desc[UR36][R4.64] ;  /* 0x0000002404047981 */ /* 0x000ea4000c1e1500 */
[----:B--2---:R-:W-:Y:S01]  /*3010*/  HADD2.F32 R16, -RZ, R4.H0_H0 ;  /* 0x20000004ff107230 */ /* 0x004fe20000004100 */
[----:B------:R-:W-:Y:S06]  /*3020*/  BRA `(.L_x_11436) ;  /* 0x0000000800887947 */ /* 0x000fec0003800000 */
.L_x_11446:
[----:B------:R-:W2:Y:S01]  /*3030*/  LDG.E.64 R4, desc[UR36][R4.64] ;  /* 0x0000002404047981 */ /* 0x000ea2000c1e1b00 */
[----:B------:R-:W-:Y:S01]  /*3040*/  UMOV UR4, 0xf0000000 ;  /* 0xf000000000047882 */ /* 0x000fe20000000000 */
[----:B------:R-:W-:Y:S01]  /*3050*/  UMOV UR5, 0x380fffff ;  /* 0x380fffff00057882 */ /* 0x000fe20000000000 */
[----:B--2---:R-:W0:Y:S01]  /*3060*/  F2F.F32.F64 R16, R4 ;  /* 0x0000000400107310 */ /* 0x004e220000301000 */
[----:B------:R-:W-:-:S14]  /*3070*/  DSETP.GEU.AND P0, PT, |R4|, UR4, PT ;  /* 0x0000000404007e2a */ /* 0x000fdc000bf0e200 */
[----:B0-----:R-:W-:Y:S01]  /*3080*/  @!P0 FMUL R16, R16, 1.175494350822287508e-38 ;  /* 0x0080000010108820 */ /* 0x001fe20000400000 */
[----:B------:R-:W-:Y:S06]  /*3090*/  BRA `(.L_x_11436) ;  /* 0x00000008006c7947 */ /* 0x000fec0003800000 */
.L_x_11437:
        /* <DEDUP_REMOVED lines=12> */
.L_x_11450:
[----:B------:R-:W2:Y:S01]  /*3160*/  LDG.E.64 R4, desc[UR36][R4.64] ;  /* 0x0000002404047981 */ /* 0x000ea2000c1e1b00 */
[----:B------:R-:W-:Y:S01]  /*3170*/  UMOV UR4, 0xf0000000 ;  /* 0xf000000000047882 */ /* 0x000fe20000000000 */
[----:B------:R-:W-:Y:S01]  /*3180*/  UMOV UR5, 0x380fffff ;  /* 0x380fffff00057882 */ /* 0x000fe20000000000 */
[----:B--2---:R-:W0:Y:S01]  /*3190*/  F2F.F32.F64 R16, R4 ;  /* 0x0000000400107310 */ /* 0x004e220000301000 */
[----:B------:R-:W-:-:S14]  /*31a0*/  DSETP.GEU.AND P0, PT, |R4|, UR4, PT ;  /* 0x0000000404007e2a */ /* 0x000fdc000bf0e200 */
[----:B0-----:R-:W-:Y:S01]  /*31b0*/  @!P0 FMUL R16, R16, 1.175494350822287508e-38 ;  /* 0x0080000010108820 */ /* 0x001fe20000400000 */
[----:B------:R-:W-:Y:S06]  /*31c0*/  BRA `(.L_x_11436) ;  /* 0x0000000800207947 */ /* 0x000fec0003800000 */
.L_x_11449:
        /* <DEDUP_REMOVED lines=25> */
.L_x_11452:
        /* <DEDUP_REMOVED lines=13> */
.L_x_11451:
[----:B------:R-:W2:Y:S02]  /*3430*/  LDG.E.U16 R4, desc[UR36][R4.64] ;  /* 0x0000002404047981 */ /* 0x000ea4000c1e1500 */
[----:B--2---:R-:W-:Y:S01]  /*3440*/  IMAD.U32 R16, R4, 0x10000, RZ ;  /* 0x0001000004107824 */ /* 0x004fe200078e00ff */
[----:B------:R-:W-:Y:S06]  /*3450*/  BRA `(.L_x_11436) ;  /* 0x00000004007c7947 */ /* 0x000fec0003800000 */
.L_x_11448:
        /* <DEDUP_REMOVED lines=11> */
.L_x_11455:
        /* <DEDUP_REMOVED lines=19> */
.L_x_11457:
[----:B------:R-:W-:Y:S05]  /*3640*/  BSYNC.RECONVERGENT B0 ;  /* 0x0000000000007941 */ /* 0x000fea0003800200 */
.L_x_11456:
[----:B------:R-:W-:Y:S01]  /*3650*/  IMAD.SHL.U32 R0, R0, 0x100000, RZ ;  /* 0x0010000000007824 */ /* 0x000fe200078e00ff */
[----:B------:R-:W-:-:S04]  /*3660*/  LEA R3, R3, 0x3b800000, 0x17 ;  /* 0x3b80000003037811 */ /* 0x000fc800078eb8ff */
[----:B------:R-:W-:Y:S01]  /*3670*/  LOP3.LUT R16, R3, R0, R7, 0xfe, !PT ;  /* 0x0000000003107212 */ /* 0x000fe200078efe07 */
[----:B------:R-:W-:Y:S06]  /*3680*/  BRA `(.L_x_11436) ;  /* 0x0000000000f07947 */ /* 0x000fec0003800000 */
.L_x_11454:
        /* <DEDUP_REMOVED lines=19> */
.L_x_11459:
[----:B------:R-:W-:Y:S05]  /*37c0*/  BSYNC.RECONVERGENT B0 ;  /* 0x0000000000007941 */ /* 0x000fea0003800200 */
.L_x_11458:
[----:B------:R-:W-:Y:S01]  /*37d0*/  IMAD.SHL.U32 R0, R0, 0x200000, RZ ;  /* 0x0020000000007824 */ /* 0x000fe200078e00ff */
[----:B------:R-:W-:-:S04]  /*37e0*/  LEA R3, R3, 0x37800000, 0x17 ;  /* 0x3780000003037811 */ /* 0x000fc800078eb8ff */
[----:B------:R-:W-:Y:S01]  /*37f0*/  LOP3.LUT R16, R3, R0, R7, 0xfe, !PT ;  /* 0x0000000003107212 */ /* 0x000fe200078efe07 */
[----:B------:R-:W-:Y:S06]  /*3800*/  BRA `(.L_x_11436) ;  /* 0x0000000000907947 */ /* 0x000fec0003800000 */
.L_x_11453:
        /* <DEDUP_REMOVED lines=14> */
.L_x_11441:
        /* <DEDUP_REMOVED lines=16> */
.L_x_11462:
[----:B------:R-:W-:Y:S05]  /*39f0*/  BRA `(.L_x_11436) ;  /* 0x0000000000147947 */ /* 0x000fea0003800000 */
.L_x_11461:
[----:B------:R-:W2:Y:S02]  /*3a00*/  LDG.E.64 R16, desc[UR36][R4.64] ;  /* 0x0000002404107981 */ /* 0x000ea4000c1e1b00 */
[----:B--2---:R0:W2:Y:S01]  /*3a10*/  I2F.U64 R16, R16 ;  /* 0x0000001000107312 */ /* 0x0040a20000301000 */
[----:B------:R-:W-:Y:S05]  /*3a20*/  BRA `(.L_x_11436) ;  /* 0x0000000000087947 */ /* 0x000fea0003800000 */
.L_x_11460:
[----:B------:R-:W2:Y:S02]  /*3a30*/  LDG.E R4, desc[UR36][R4.64] ;  /* 0x0000002404047981 */ /* 0x000ea4000c1e1900 */
[----:B--2---:R-:W-:-:S07]  /*3a40*/  I2FP.F32.U32 R16, R4 ;  /* 0x0000000400107245 */ /* 0x004fce0000201000 */
.L_x_11436:
[----:B------:R-:W-:Y:S05]  /*3a50*/  BSYNC.RECONVERGENT B6 ;  /* 0x0000000000067941 */ /* 0x000fea0003800200 */
.L_x_11435:
        /* <DEDUP_REMOVED lines=9> */
[----:B----4-:R-:W-:Y:S02]  /*3af0*/  @!P0 FMNMX.FTZ R18, R18, UR4, !PT ;  /* 0x0000000412128c09 */ /* 0x010fe4000f810000 */
[----:B------:R-:W-:-:S04]  /*3b00*/  @!P1 FMNMX.FTZ R22, R22, UR4, !PT ;  /* 0x0000000416169c09 */ /* 0x000fc8000f810000 */
[----:B------:R-:W-:Y:S02]  /*3b10*/  @!P2 FMNMX.FTZ R24, R24, UR4, !PT ;  /* 0x000000041818ac09 */ /* 0x000fe4000f810000 */
[----:B------:R-:W-:Y:S02]  /*3b20*/  @!P3 FMNMX.FTZ R16, R16, UR4, !PT ;  /* 0x000000041010bc09 */ /* 0x000fe4000f810000 */
        /* <DEDUP_REMOVED lines=23> */
.L_x_11469:
[----:B------:R-:W0:Y:S02]  /*3ca0*/  F2I.S64.TRUNC R18, R18 ;  /* 0x0000001200127311 */ /* 0x000e24000020d900 */
[----:B0-----:R-:W-:-:S05]  /*3cb0*/  IMAD.MOV.U32 R3, RZ, RZ, R18 ;  /* 0x000000ffff037224 */ /* 0x001fca00078e0012 */
[----:B------:R0:W-:Y:S01]  /*3cc0*/  STG.E.U8 desc[UR36][R8.64], R3 ;  /* 0x0000000308007986 */ /* 0x0001e2000c101124 */
[----:B------:R-:W-:Y:S05]  /*3cd0*/  BRA `(.L_x_11471) ;  /* 0x0000000c002c7947 */ /* 0x000fea0003800000 */
.L_x_11468:
        /* <DEDUP_REMOVED lines=9> */
.L_x_11473:
[----:B------:R-:W0:Y:S02]  /*3d70*/  F2I.FTZ.TRUNC.NTZ R3, R18 ;  /* 0x0000001200037305 */ /* 0x000e24000021f100 */
[----:B0-----:R0:W-:Y:S01]  /*3d80*/  STG.E desc[UR36][R8.64], R3 ;  /* 0x0000000308007986 */ /* 0x0011e2000c101924 */
[----:B------:R-:W-:Y:S05]  /*3d90*/  BRA `(.L_x_11471) ;  /* 0x0000000800fc7947 */ /* 0x000fea0003800000 */
.L_x_11472:
[----:B------:R-:W0:Y:S02]  /*3da0*/  F2I.FTZ.TRUNC.NTZ R3, R18 ;  /* 0x0000001200037305 */ /* 0x000e24000021f100 */
[----:B0-----:R0:W-:Y:S01]  /*3db0*/  STG.E.U16 desc[UR36][R8.64], R3 ;  /* 0x0000000308007986 */ /* 0x0011e2000c101524 */
[----:B------:R-:W-:Y:S05]  /*3dc0*/  BRA `(.L_x_11471) ;  /* 0x0000000800f07947 */ /* 0x000fea0003800000 */
.L_x_11467:
        /* <DEDUP_REMOVED lines=8> */
.L_x_11475:
[----:B------:R-:W-:-:S05]  /*3e50*/  F2FP.F16.F32.PACK_AB R18, RZ, R18 ;  /* 0x00000012ff12723e */ /* 0x000fca00000000ff */
[----:B------:R0:W-:Y:S01]  /*3e60*/  STG.E.U16 desc[UR36][R8.64], R18 ;  /* 0x0000001208007986 */ /* 0x0001e2000c101524 */
[----:B------:R-:W-:Y:S05]  /*3e70*/  BRA `(.L_x_11471) ;  /* 0x0000000800c47947 */ /* 0x000fea0003800000 */
.L_x_11474:
        /* <DEDUP_REMOVED lines=9> */
.L_x_11477:
[----:B------:R-:W-:-:S04]  /*3f10*/  F2FP.F16.F32.PACK_AB R3, RZ, R18 ;  /* 0x00000012ff03723e */ /* 0x000fc800000000ff */
[----:B------:R-:W-:-:S05]  /*3f20*/  PRMT R3, R3, 0x5410, RZ ;  /* 0x0000541003037816 */ /* 0x000fca00000000ff */
[----:B------:R0:W-:Y:S01]  /*3f30*/  STG.E desc[UR36][R8.64], R3 ;  /* 0x0000000308007986 */ /* 0x0001e2000c101924 */
[----:B------:R-:W-:Y:S05]  /*3f40*/  BRA `(.L_x_11471) ;  /* 0x0000000800907947 */ /* 0x000fea0003800000 */
.L_x_11476:
[----:B------:R-:W-:-:S06]  /*3f50*/  FMUL.FTZ R4, R18, 1 ;  /* 0x3f80000012047820 */ /* 0x000fcc0000410000 */
[----:B------:R-:W0:Y:S02]  /*3f60*/  F2F.F64.F32 R4, R4 ;  /* 0x0000000400047310 */ /* 0x000e240000201800 */
[----:B0-----:R0:W-:Y:S01]  /*3f70*/  STG.E.64 desc[UR36][R8.64], R4 ;  /* 0x0000000408007986 */ /* 0x0011e2000c101b24 */
[----:B------:R-:W-:Y:S05]  /*3f80*/  BRA `(.L_x_11471) ;  /* 0x0000000800807947 */ /* 0x000fea0003800000 */
.L_x_11466:
        /* <DEDUP_REMOVED lines=12> */
.L_x_11480:
[----:B------:R-:W-:Y:S01]  /*4050*/  FMUL.FTZ R4, R18, 1 ;  /* 0x3f80000012047820 */ /* 0x000fe20000410000 */
[----:B------:R-:W-:-:S05]  /*4060*/  CS2R R6, SRZ ;  /* 0x0000000000067805 */ /* 0x000fca000001ff00 */
[----:B------:R-:W0:Y:S02]  /*4070*/  F2F.F64.F32 R4, R4 ;  /* 0x0000000400047310 */ /* 0x000e240000201800 */
[----:B0-----:R0:W-:Y:S01]  /*4080*/  STG.E.128 desc[UR36][R8.64], R4 ;  /* 0x0000000408007986 */ /* 0x0011e2000c101d24 */
[----:B------:R-:W-:Y:S05]  /*4090*/  BRA `(.L_x_11471) ;  /* 0x00000008003c7947 */ /* 0x000fea0003800000 */
.L_x_11479:
        /* <DEDUP_REMOVED lines=18> */
.L_x_11484:
[----:B------:R-:W-:Y:S05]  /*41c0*/  BSYNC.RECONVERGENT B0 ;  /* 0x0000000000007941 */ /* 0x000fea0003800200 */
.L_x_11483:
[----:B------:R-:W-:-:S05]  /*41d0*/  LOP3.LUT R5, R0, 0x80, R5, 0xf8, !PT ;  /* 0x0000008000057812 */ /* 0x000fca00078ef805 */
[----:B------:R0:W-:Y:S01]  /*41e0*/  STG.E.U8 desc[UR36][R8.64], R5 ;  /* 0x0000000508007986 */ /* 0x0001e2000c101124 */
[----:B------:R-:W-:Y:S05]  /*41f0*/  BRA `(.L_x_11471) ;  /* 0x0000000400e47947 */ /* 0x000fea0003800000 */
.L_x_11482:
        /* <DEDUP_REMOVED lines=14> */
.L_x_11486:
[----:B------:R-:W-:Y:S05]  /*42e0*/  BSYNC.RECONVERGENT B0 ;  /* 0x0000000000007941 */ /* 0x000fea0003800200 */
.L_x_11485:
[----:B------:R-:W-:-:S05]  /*42f0*/  LOP3.LUT R3, R0, 0x80, R5, 0xf8, !PT ;  /* 0x0000008000037812 */ /* 0x000fca00078ef805 */
[----:B------:R0:W-:Y:S01]  /*4300*/  STG.E.U8 desc[UR36][R8.64], R3 ;  /* 0x0000000308007986 */ /* 0x0001e2000c101124 */
[----:B------:R-:W-:Y:S05]  /*4310*/  BRA `(.L_x_11471) ;  /* 0x00000004009c7947 */ /* 0x000fea0003800000 */
.L_x_11481:
[----:B------:R-:W-:-:S05]  /*4320*/  F2FP.BF16.F32.PACK_AB R18, RZ, R18 ;  /* 0x00000012ff12723e */ /* 0x000fca00000010ff */
[----:B------:R0:W-:Y:S01]  /*4330*/  STG.E.U16 desc[UR36][R8.64], R18 ;  /* 0x0000001208007986 */ /* 0x0001e2000c101524 */
[----:B------:R-:W-:Y:S05]  /*4340*/  BRA `(.L_x_11471) ;  /* 0x0000000400907947 */ /* 0x000fea0003800000 */
.L_x_11478:
        /* <DEDUP_REMOVED lines=11> */
.L_x_11489:
        /* <DEDUP_REMOVED lines=12> */
.L_x_11492:
[----:B------:R-:W-:-:S04]  /*44c0*/  SHF.R.U32.HI R0, RZ, 0x14, R18 ;  /* 0x00000014ff007819 */ /* 0x000fc80000011612 */
[----:B------:R-:W-:-:S04]  /*44d0*/  LOP3.LUT R3, R0, 0x1, RZ, 0xc0, !PT ;  /* 0x0000000100037812 */ /* 0x000fc800078ec0ff */
[----:B------:R-:W-:-:S04]  /*44e0*/  IADD3 R0, PT, PT, R18, 0x487ffff, R3 ;  /* 0x0487ffff12007810 */ /* 0x000fc80007ffe003 */
[----:B------:R-:W-:-:S04]  /*44f0*/  SHF.R.U32.HI R0, RZ, 0x14, R0 ;  /* 0x00000014ff007819 */ /* 0x000fc80000011600 */
[----:B------:R-:W-:-:S07]  /*4500*/  LOP3.LUT R0, R0, 0xff, RZ, 0xc0, !PT ;  /* 0x000000ff00007812 */ /* 0x000fce00078ec0ff */
.L_x_11493:
[----:B------:R-:W-:-:S04]  /*4510*/  SHF.R.U32.HI R3, RZ, 0x18, R18 ;  /* 0x00000018ff037819 */ /* 0x000fc80000011612 */
[----:B------:R-:W-:-:S04]  /*4520*/  LOP3.LUT R0, R0, 0x80, R3, 0xf8, !PT ;  /* 0x0000008000007812 */ /* 0x000fc800078ef803 */
[----:B------:R-:W-:-:S07]  /*4530*/  PRMT R4, R0, 0x7610, R4 ;  /* 0x0000761000047816 */ /* 0x000fce0000000004 */
.L_x_11491:
[----:B------:R-:W-:Y:S05]  /*4540*/  BSYNC.RECONVERGENT B0 ;  /* 0x0000000000007941 */ /* 0x000fea0003800200 */
.L_x_11490:
[----:B------:R1:W-:Y:S01]  /*4550*/  STG.E.U8 desc[UR36][R8.64], R4 ;  /* 0x0000000408007986 */ /* 0x0003e2000c101124 */
[----:B------:R-:W-:Y:S05]  /*4560*/  BRA `(.L_x_11471) ;  /* 0x0000000400087947 */ /* 0x000fea0003800000 */
.L_x_11488:
        /* <DEDUP_REMOVED lines=12> */
.L_x_11496:
[----:B------:R-:W-:-:S04]  /*4630*/  SHF.R.U32.HI R0, RZ, 0x15, R18 ;  /* 0x00000015ff007819 */ /* 0x000fc80000011612 */
[----:B------:R-:W-:-:S04]  /*4640*/  LOP3.LUT R3, R0, 0x1, RZ, 0xc0, !PT ;  /* 0x0000000100037812 */ /* 0x000fc800078ec0ff */
[----:B------:R-:W-:-:S04]  /*4650*/  IADD3 R0, PT, PT, R18, 0x88fffff, R3 ;  /* 0x088fffff12007810 */ /* 0x000fc80007ffe003 */
[----:B------:R-:W-:-:S04]  /*4660*/  SHF.R.U32.HI R0, RZ, 0x15, R0 ;  /* 0x00000015ff007819 */ /* 0x000fc80000011600 */
[----:B------:R-:W-:-:S07]  /*4670*/  LOP3.LUT R0, R0, 0xff, RZ, 0xc0, !PT ;  /* 0x000000ff00007812 */ /* 0x000fce00078ec0ff */
.L_x_11497:
[----:B------:R-:W-:-:S04]  /*4680*/  SHF.R.U32.HI R3, RZ, 0x18, R18 ;  /* 0x00000018ff037819 */ /* 0x000fc80000011612 */
[----:B------:R-:W-:-:S04]  /*4690*/  LOP3.LUT R0, R0, 0x80, R3, 0xf8, !PT ;  /* 0x0000008000007812 */ /* 0x000fc800078ef803 */
[----:B------:R-:W-:-:S07]  /*46a0*/  PRMT R4, R0, 0x7610, R4 ;  /* 0x0000761000047816 */ /* 0x000fce0000000004 */
.L_x_11495:
[----:B------:R-:W-:Y:S05]  /*46b0*/  BSYNC.RECONVERGENT B0 ;  /* 0x0000000000007941 */ /* 0x000fea0003800200 */
.L_x_11494:
[----:B------:R2:W-:Y:S01]  /*46c0*/  STG.E.U8 desc[UR36][R8.64], R4 ;  /* 0x0000000408007986 */ /* 0x0005e2000c101124 */
[----:B------:R-:W-:Y:S05]  /*46d0*/  BRA `(.L_x_11471) ;  /* 0x0000000000ac7947 */ /* 0x000fea0003800000 */
.L_x_11487:
[----:B------:R-:W-:-:S13]  /*46e0*/  ISETP.NE.AND P0, PT, R0, 0x1c, PT ;  /* 0x0000001c0000780c */ /* 0x000fda0003f05270 */
[----:B------:R-:W-:Y:S05]  /*46f0*/  @!P0 BRA `(.L_x_11498) ;  /* 0x00000000009c8947 */ /* 0x000fea0003800000 */
[----:B------:R-:W-:-:S13]  /*4700*/  ISETP.NE.AND P0, PT, R0, 0x1d, PT ;  /* 0x0000001d0000780c */ /* 0x000fda0003f05270 */
[----:B------:R-:W-:Y:S05]  /*4710*/  @!P0 BRA `(.L_x_11499) ;  /* 0x0000000000888947 */ /* 0x000fea0003800000 */
[----:B------:R-:W-:-:S13]  /*4720*/  ISETP.NE.AND P0, PT, R0, 0x2c, PT ;  /* 0x0000002c0000780c */ /* 0x000fda0003f05270 */
[----:B------:R-:W-:Y:S05]  /*4730*/  @!P0 BRA `(.L_x_11500) ;  /* 0x0000000000448947 */ /* 0x000fea0003800000 */
.L_x_11470:
        /* <DEDUP_REMOVED lines=16> */
.L_x_11501:
[----:B------:R-:W-:Y:S05]  /*4840*/  BRA `(.L_x_11471) ;  /* 0x0000000000507947 */ /* 0x000fea0003800000 */
.L_x_11500:
        /* <DEDUP_REMOVED lines=15> */
.L_x_11499:
[----:B------:R-:W0:Y:S02]  /*4940*/  F2I.U64.TRUNC R18, R18 ;  /* 0x0000001200127311 */ /* 0x000e24000020d800 */
[----:B0-----:R0:W-:Y:S01]  /*4950*/  STG.E.64 desc[UR36][R8.64], R18 ;  /* 0x0000001208007986 */ /* 0x0011e2000c101b24 */
[----:B------:R-:W-:Y:S05]  /*4960*/  BRA `(.L_x_11471) ;  /* 0x0000000000087947 */ /* 0x000fea0003800000 */
.L_x_11498:
[----:B------:R-:W0:Y:S02]  /*4970*/  F2I.FTZ.U32.TRUNC.NTZ R3, R18 ;  /* 0x0000001200037305 */ /* 0x000e24000021f000 */
[----:B0-----:R3:W-:Y:S02]  /*4980*/  STG.E desc[UR36][R8.64], R3 ;  /* 0x0000000308007986 */ /* 0x0017e4000c101924 */
.L_x_11471:
        /* <DEDUP_REMOVED lines=24> */
.L_x_11506:
[----:B------:R-:W0:Y:S02]  /*4b10*/  F2I.S64.TRUNC R22, R22 ;  /* 0x0000001600167311 */ /* 0x000e24000020d900 */
[----:B0-----:R-:W-:-:S05]  /*4b20*/  IMAD.MOV.U32 R3, RZ, RZ, R22 ;  /* 0x000000ffff037224 */ /* 0x001fca00078e0016 */
[----:B------:R0:W-:Y:S01]  /*4b30*/  STG.E.U8 desc[UR36][R8.64], R3 ;  /* 0x0000000308007986 */ /* 0x0001e2000c101124 */
[----:B------:R-:W-:Y:S05]  /*4b40*/  BRA `(.L_x_11508) ;  /* 0x0000000c00287947 */ /* 0x000fea0003800000 */
.L_x_11505:
        /* <DEDUP_REMOVED lines=9> */
.L_x_11510:
[----:B------:R-:W0:Y:S02]  /*4be0*/  F2I.FTZ.TRUNC.NTZ R3, R22 ;  /* 0x0000001600037305 */ /* 0x000e24000021f100 */
[----:B0-----:R0:W-:Y:S01]  /*4bf0*/  STG.E desc[UR36][R8.64], R3 ;  /* 0x0000000308007986 */ /* 0x0011e2000c101924 */
[----:B------:R-:W-:Y:S05]  /*4c00*/  BRA `(.L_x_11508) ;  /* 0x0000000800f87947 */ /* 0x000fea0003800000 */
.L_x_11509:
[----:B------:R-:W0:Y:S02]  /*4c10*/  F2I.FTZ.TRUNC.NTZ R3, R22 ;  /* 0x0000001600037305 */ /* 0x000e24000021f100 */
[----:B0-----:R0:W-:Y:S01]  /*4c20*/  STG.E.U16 desc[UR36][R8.64], R3 ;  /* 0x0000000308007986 */ /* 0x0011e2000c101524 */
[----:B------:R-:W-:Y:S05]  /*4c30*/  BRA `(.L_x_11508) ;  /* 0x0000000800ec7947 */ /* 0x000fea0003800000 */
.L_x_11504:
        /* <DEDUP_REMOVED lines=8> */
.L_x_11512:
[----:B------:R-:W-:-:S05]  /*4cc0*/  F2FP.F16.F32.PACK_AB R22, RZ, R22 ;  /* 0x00000016ff16723e */ /* 0x000fca00000000ff */
[----:B------:R0:W-:Y:S01]  /*4cd0*/  STG.E.U16 desc[UR36][R8.64], R22 ;  /* 0x0000001608007986 */ /* 0x0001e2000c101524 */
[----:B------:R-:W-:Y:S05]  /*4ce0*/  BRA `(.L_x_11508) ;  /* 0x0000000800c07947 */ /* 0x000fea0003800000 */
.L_x_11511:
        /* <DEDUP_REMOVED lines=9> */
.L_x_11514:
[----:B------:R-:W-:-:S04]  /*4d80*/  F2FP.F16.F32.PACK_AB R3, RZ, R22 ;  /* 0x00000016ff03723e */ /* 0x000fc800000000ff */
[----:B------:R-:W-:-:S05]  /*4d90*/  PRMT R3, R3, 0x5410, RZ ;  /* 0x0000541003037816 */ /* 0x000fca00000000ff */
[----:B------:R0:W-:Y:S01]  /*4da0*/  STG.E desc[UR36][R8.64], R3 ;  /* 0x0000000308007986 */ /* 0x0001e2000c101924 */
[----:B------:R-:W-:Y:S05]  /*4db0*/  BRA `(.L_x_11508) ;  /* 0x00000008008c7947 */ /* 0x000fea0003800000 */
.L_x_11513:
[----:B------:R-:W-:-:S06]  /*4dc0*/  FMUL.FTZ R4, R22, 1 ;  /* 0x3f80000016047820 */ /* 0x000fcc0000410000 */
[----:B------:R-:W0:Y:S02]  /*4dd0*/  F2F.F64.F32 R4, R4 ;  /* 0x0000000400047310 */ /* 0x000e240000201800 */
[----:B0-----:R0:W-:Y:S01]  /*4de0*/  STG.E.64 desc[UR36][R8.64], R4 ;  /* 0x0000000408007986 */ /* 0x0011e2000c101b24 */
[----:B------:R-:W-:Y:S05]  /*4df0*/  BRA `(.L_x_11508) ;  /* 0x00000008007c7947 */ /* 0x000fea0003800000 */
.L_x_11503:
        /* <DEDUP_REMOVED lines=13> */
.L_x_11518:
        /* <DEDUP_REMOVED lines=16> */
.L_x_11521:
[----:B------:R-:W-:-:S04]  /*4fd0*/  SHF.R.U32.HI R22, RZ, 0x18, R22 ;  /* 0x00000018ff167819 */ /* 0x000fc80000011616 */
[----:B------:R-:W-:-:S04]  /*4fe0*/  LOP3.LUT R3, R3, 0x80, R22, 0xf8, !PT ;  /* 0x0000008003037812 */ /* 0x000fc800078ef816 */
[----:B------:R-:W-:-:S07]  /*4ff0*/  PRMT R4, R3, 0x7610, R4 ;  /* 0x0000761003047816 */ /* 0x000fce0000000004 */
.L_x_11520:
[----:B------:R-:W-:Y:S05]  /*5000*/  BSYNC.RECONVERGENT B0 ;  /* 0x0000000000007941 */ /* 0x000fea0003800200 */
.L_x_11519:
[----:B------:R0:W-:Y:S01]  /*5010*/  STG.E.U8 desc[UR36][R8.64], R4 ;  /* 0x0000000408007986 */ /* 0x0001e2000c101124 */
[----:B------:R-:W-:Y:S05]  /*5020*/  BRA `(.L_x_11508) ;  /* 0x0000000400f07947 */ /* 0x000fea0003800000 */
.L_x_11517:
        /* <DEDUP_REMOVED lines=16> */
.L_x_11524:
[----:B------:R-:W-:-:S04]  /*5130*/  SHF.R.U32.HI R22, RZ, 0x18, R22 ;  /* 0x00000018ff167819 */ /* 0x000fc80000011616 */
[----:B------:R-:W-:-:S04]  /*5140*/  LOP3.LUT R3, R3, 0x80, R22, 0xf8, !PT ;  /* 0x0000008003037812 */ /* 0x000fc800078ef816 */
[----:B------:R-:W-:-:S07]  /*5150*/  PRMT R4, R3, 0x7610, R4 ;  /* 0x0000761003047816 */ /* 0x000fce0000000004 */
.L_x_11523:
[----:B------:R-:W-:Y:S05]  /*5160*/  BSYNC.RECONVERGENT B0 ;  /* 0x0000000000007941 */ /* 0x000fea0003800200 */
.L_x_11522:
[----:B------:R0:W-:Y:S01]  /*5170*/  STG.E.U8 desc[UR36][R8.64], R4 ;  /* 0x0000000408007986 */ /* 0x0001e2000c101124 */
[----:B------:R-:W-:Y:S05]  /*5180*/  BRA `(.L_x_11508) ;  /* 0x0000000400987947 */ /* 0x000fea0003800000 */
.L_x_11516:
        /* <DEDUP_REMOVED lines=21> */
.L_x_11526:
[----:B------:R-:W0:Y:S02]  /*52e0*/  F2I.U64.TRUNC R22, R22 ;  /* 0x0000001600167311 */ /* 0x000e24000020d800 */
[----:B0-----:R0:W-:Y:S01]  /*52f0*/  STG.E.64 desc[UR36][R8.64], R22 ;  /* 0x0000001608007986 */ /* 0x0011e2000c101b24 */
[----:B------:R-:W-:Y:S05]  /*5300*/  BRA `(.L_x_11508) ;  /* 0x0000000400387947 */ /* 0x000fea0003800000 */
.L_x_11525:
[----:B------:R-:W0:Y:S02]  /*5310*/  F2I.FTZ.U32.TRUNC.NTZ R3, R22 ;  /* 0x0000001600037305 */ /* 0x000e24000021f000 */
[----:B0-----:R0:W-:Y:S01]  /*5320*/  STG.E desc[UR36][R8.64], R3 ;  /* 0x0000000308007986 */ /* 0x0011e2000c101924 */
[----:B------:R-:W-:Y:S05]  /*5330*/  BRA `(.L_x_11508) ;  /* 0x00000004002c7947 */ /* 0x000fea0003800000 */
.L_x_11515:
        /* <DEDUP_REMOVED lines=10> */
.L_x_11528:
[----:B------:R-:W-:Y:S01]  /*53e0*/  FMUL.FTZ R4, R22, 1 ;  /* 0x3f80000016047820 */ /* 0x000fe20000410000 */
[----:B------:R-:W-:-:S05]  /*53f0*/  CS2R R6, SRZ ;  /* 0x0000000000067805 */ /* 0x000fca000001ff00 */
[----:B------:R-:W0:Y:S02]  /*5400*/  F2F.F64.F32 R4, R4 ;  /* 0x0000000400047310 */ /* 0x000e240000201800 */
[----:B0-----:R0:W-:Y:S01]  /*5410*/  STG.E.128 desc[UR36][R8.64], R4 ;  /* 0x0000000408007986 */ /* 0x0011e2000c101d24 */
[----:B------:R-:W-:Y:S05]  /*5420*/  BRA `(.L_x_11508) ;  /* 0x0000000000f07947 */ /* 0x000fea0003800000 */
.L_x_11527:
[----:B------:R-:W-:-:S13]  /*5430*/  ISETP.NE.AND P0, PT, R0, 0xf, PT ;  /* 0x0000000f0000780c */ /* 0x000fda0003f05270 */
[----:B------:R-:W-:Y:S05]  /*5440*/  @!P0 BRA `(.L_x_11529) ;  /* 0x0000000000e08947 */ /* 0x000fea0003800000 */
[----:B------:R-:W-:-:S13]  /*5450*/  ISETP.NE.AND P0, PT, R0, 0x17, PT ;  /* 0x000000170000780c */ /* 0x000fda0003f05270 */
[----:B------:R-:W-:Y:S05]  /*5460*/  @!P0 BRA `(.L_x_11530) ;  /* 0x00000000008c8947 */ /* 0x000fea0003800000 */
[----:B------:R-:W-:-:S13]  /*5470*/  ISETP.NE.AND P0, PT, R0, 0x18, PT ;  /* 0x000000180000780c */ /* 0x000fda0003f05270 */
[----:B------:R-:W-:Y:S05]  /*5480*/  @!P0 BRA `(.L_x_11531) ;  /* 0x0000000000448947 */ /* 0x000fea0003800000 */
.L_x_11507:
        /* <DEDUP_REMOVED lines=16> */
.L_x_11532:
[----:B------:R-:W-:Y:S05]  /*5590*/  BRA `(.L_x_11508) ;  /* 0x0000000000947947 */ /* 0x000fea0003800000 */
.L_x_11531:
        /* <DEDUP_REMOVED lines=12> */
.L_x_11534:
[----:B------:R-:W-:Y:S05]  /*5660*/  BSYNC.RECONVERGENT B0 ;  /* 0x0000000000007941 */ /* 0x000fea0003800200 */
.L_x_11533:
[----:B------:R-:W-:-:S05]  /*5670*/  LOP3.LUT R3, R0, 0x80, R5, 0xf8, !PT ;  /* 0x0000008000037812 */ /* 0x000fca00078ef805 */
[----:B------:R3:W-:Y:S01]  /*5680*/  STG.E.U8 desc[UR36][R8.64], R3 ;  /* 0x0000000308007986 */ /* 0x0007e2000c101124 */
[----:B------:R-:W-:Y:S05]  /*5690*/  BRA `(.L_x_11508) ;  /* 0x0000000000547947 */ /* 0x000fea0003800000 */
.L_x_11530:
        /* <DEDUP_REMOVED lines=11> */
.L_x_11536:
[----:B------:R-:W-:Y:S01]  /*5750*/  IMAD.MOV.U32 R0, RZ, RZ, 0x7f ;  /* 0x0000007fff007424 */ /* 0x000fe200078e00ff */
[----:B------:R-:W-:-:S04]  /*5760*/  ISETP.GT.U32.AND P0, PT, R4, 0x7f800000, PT ;  /* 0x7f8000000400780c */ /* 0x000fc80003f04070 */
[----:B------:R-:W-:-:S09]  /*5770*/  SEL R0, R0, 0x7c, P0 ;  /* 0x0000007c00007807 */ /* 0x000fd20000000000 */
.L_x_11537:
[----:B------:R-:W-:Y:S05]  /*5780*/  BSYNC.RECONVERGENT B0 ;  /* 0x0000000000007941 */ /* 0x000fea0003800200 */
.L_x_11535:
[----:B------:R-:W-:-:S04]  /*5790*/  SHF.R.U32.HI R3, RZ, 0x18, R22 ;  /* 0x00000018ff037819 */ /* 0x000fc80000011616 */
[----:B------:R-:W-:-:S05]  /*57a0*/  LOP3.LUT R3, R0, 0x80, R3, 0xf8, !PT ;  /* 0x0000008000037812 */ /* 0x000fca00078ef803 */
[----:B------:R2:W-:Y:S01]  /*57b0*/  STG.E.U8 desc[UR36][R8.64], R3 ;  /* 0x0000000308007986 */ /* 0x0005e2000c101124 */
[----:B------:R-:W-:Y:S05]  /*57c0*/  BRA `(.L_x_11508) ;  /* 0x0000000000087947 */ /* 0x000fea0003800000 */
.L_x_11529:
[----:B------:R-:W-:-:S05]  /*57d0*/  F2FP.BF16.F32.PACK_AB R22, RZ, R22 ;  /* 0x00000016ff16723e */ /* 0x000fca00000010ff */
[----:B------:R4:W-:Y:S02]  /*57e0*/  STG.E.U16 desc[UR36][R8.64], R22 ;  /* 0x0000001608007986 */ /* 0x0009e4000c101524 */
.L_x_11508:
[----:B------:R-:W-:-:S07]  /*57f0*/  VIADD R27, R27, 0x80 ;  /* 0x000000801b1b7836 */ /* 0x000fce0000000000 */
.L_x_11465:
[----:B------:R-:W-:-:S13]  /*5800*/  ISETP.GE.AND P0, PT, R27, R26, PT ;  /* 0x0000001a1b00720c */ /* 0x000fda0003f06270 */
[----:B------:R-:W-:Y:S05]  /*5810*/  @P0 BREAK.RELIABLE B6 ;  /* 0x0000000000060942 */ /* 0x000fea0003800100 */
[----:B------:R-:W-:Y:S05]  /*5820*/  @P0 BRA `(.L_x_11502) ;  /* 0x0000000c00940947 */ /* 0x000fea0003800000 */
[----:B------:R-:W-:Y:S05]  /*5830*/  BSYNC.RELIABLE B6 ;  /* 0x0000000000067941 */ /* 0x000fea0003800100 */
.L_x_11464:
        /* <DEDUP_REMOVED lines=21> */
.L_x_11541:
[----:B------:R-:W0:Y:S02]  /*5990*/  F2I.S64.TRUNC R24, R24 ;  /* 0x0000001800187311 */ /* 0x000e24000020d900 */
[----:B0-----:R-:W-:-:S05]  /*59a0*/  IMAD.MOV.U32 R3, RZ, RZ, R24 ;  /* 0x000000ffff037224 */ /* 0x001fca00078e0018 */
[----:B------:R0:W-:Y:S01]  /*59b0*/  STG.E.U8 desc[UR36][R8.64], R3 ;  /* 0x0000000308007986 */ /* 0x0001e2000c101124 */
[----:B------:R-:W-:Y:S05]  /*59c0*/  BRA `(.L_x_11543) ;  /* 0x0000000c00287947 */ /* 0x000fea0003800000 */
.L_x_11540:
        /* <DEDUP_REMOVED lines=9> */
.L_x_11545:
[----:B------:R-:W0:Y:S02]  /*5a60*/  F2I.FTZ.TRUNC.NTZ R3, R24 ;  /* 0x0000001800037305 */ /* 0x000e24000021f100 */
[----:B0-----:R0:W-:Y:S01]  /*5a70*/  STG.E desc[UR36][R8.64], R3 ;  /* 0x0000000308007986 */ /* 0x0011e2000c101924 */
[----:B------:R-:W-:Y:S05]  /*5a80*/  BRA `(.L_x_11543) ;  /* 0x0000000800f87947 */ /* 0x000fea0003800000 */
.L_x_11544:
[----:B------:R-:W0:Y:S02]  /*5a90*/  F2I.FTZ.TRUNC.NTZ R3, R24 ;  /* 0x0000001800037305 */ /* 0x000e24000021f100 */
[----:B0-----:R0:W-:Y:S01]  /*5aa0*/  STG.E.U16 desc[UR36][R8.64], R3 ;  /* 0x0000000308007986 */ /* 0x0011e2000c101524 */
[----:B------:R-:W-:Y:S05]  /*5ab0*/  BRA `(.L_x_11543) ;  /* 0x0000000800ec7947 */ /* 0x000fea0003800000 */
.L_x_11539:
        /* <DEDUP_REMOVED lines=8> */
.L_x_11547:
[----:B------:R-:W-:-:S05]  /*5b40*/  F2FP.F16.F32.PACK_AB R24, RZ, R24 ;  /* 0x00000018ff18723e */ /* 0x000fca00000000ff */
[----:B------:R0:W-:Y:S01]  /*5b50*/  STG.E.U16 desc[UR36][R8.64], R24 ;  /* 0x0000001808007986 */ /* 0x0001e2000c101524 */
[----:B------:R-:W-:Y:S05]  /*5b60*/  BRA `(.L_x_11543) ;  /* 0x0000000800c07947 */ /* 0x000fea0003800000 */
.L_x_11546:
        /* <DEDUP_REMOVED lines=9> */
.L_x_11549:
[----:B------:R-:W-:-:S04]  /*5c00*/  F2FP.F16.F32.PACK_AB R3, RZ, R24 ;  /* 0x00000018ff03723e */ /* 0x000fc800000000ff */
[----:B------:R-:W-:-:S05]  /*5c10*/  PRMT R3, R3, 0x5410, RZ ;  /* 0x0000541003037816 */ /* 0x000fca00000000ff */
[----:B------:R0:W-:Y:S01]  /*5c20*/  STG.E desc[UR36][R8.64], R3 ;  /* 0x0000000308007986 */ /* 0x0001e2000c101924 */
[----:B------:R-:W-:Y:S05]  /*5c30*/  BRA `(.L_x_11543) ;  /* 0x00000008008c7947 */ /* 0x000fea0003800000 */
.L_x_11548:
[----:B------:R-:W-:-:S06]  /*5c40*/  FMUL.FTZ R4, R24, 1 ;  /* 0x3f80000018047820 */ /* 0x000fcc0000410000 */
[----:B------:R-:W0:Y:S02]  /*5c50*/  F2F.F64.F32 R4, R4 ;  /* 0x0000000400047310 */ /* 0x000e240000201800 */
[----:B0-----:R0:W-:Y:S01]  /*5c60*/  STG.E.64 desc[UR36][R8.64], R4 ;  /* 0x0000000408007986 */ /* 0x0011e2000c101b24 */
[----:B------:R-:W-:Y:S05]  /*5c70*/  BRA `(.L_x_11543) ;  /* 0x00000008007c7947 */ /* 0x000fea0003800000 */
.L_x_11538:
        /* <DEDUP_REMOVED lines=13> */
.L_x_11553:
        /* <DEDUP_REMOVED lines=16> */
.L_x_11556:
[----:B------:R-:W-:-:S04]  /*5e50*/  SHF.R.U32.HI R24, RZ, 0x18, R24 ;  /* 0x00000018ff187819 */ /* 0x000fc80000011618 */
[----:B------:R-:W-:-:S04]  /*5e60*/  LOP3.LUT R3, R3, 0x80, R24, 0xf8, !PT ;  /* 0x0000008003037812 */ /* 0x000fc800078ef818 */
[----:B------:R-:W-:-:S07]  /*5e70*/  PRMT R4, R3, 0x7610, R4 ;  /* 0x0000761003047816 */ /* 0x000fce0000000004 */
.L_x_11555:
[----:B------:R-:W-:Y:S05]  /*5e80*/  BSYNC.RECONVERGENT B0 ;  /* 0x0000000000007941 */ /* 0x000fea0003800200 */
.L_x_11554:
[----:B------:R0:W-:Y:S01]  /*5e90*/  STG.E.U8 desc[UR36][R8.64], R4 ;  /* 0x0000000408007986 */ /* 0x0001e2000c101124 */
[----:B------:R-:W-:Y:S05]  /*5ea0*/  BRA `(.L_x_11543) ;  /* 0x0000000400f07947 */ /* 0x000fea0003800000 */
.L_x_11552:
        /* <DEDUP_REMOVED lines=16> */
.L_x_11559:
[----:B------:R-:W-:-:S04]  /*5fb0*/  SHF.R.U32.HI R24, RZ, 0x18, R24 ;  /* 0x00000018ff187819 */ /* 0x000fc80000011618 */
[----:B------:R-:W-:-:S04]  /*5fc0*/  LOP3.LUT R3, R3, 0x80, R24, 0xf8, !PT ;  /* 0x0000008003037812 */ /* 0x000fc800078ef818 */
[----:B------:R-:W-:-:S07]  /*5fd0*/  PRMT R4, R3, 0x7610, R4 ;  /* 0x0000761003047816 */ /* 0x000fce0000000004 */
.L_x_11558:
[----:B------:R-:W-:Y:S05]  /*5fe0*/  BSYNC.RECONVERGENT B0 ;  /* 0x0000000000007941 */ /* 0x000fea0003800200 */
.L_x_11557:
[----:B------:R0:W-:Y:S01]  /*5ff0*/  STG.E.U8 desc[UR36][R8.64], R4 ;  /* 0x0000000408007986 */ /* 0x0001e2000c101124 */
[----:B------:R-:W-:Y:S05]  /*6000*/  BRA `(.L_x_11543) ;  /* 0x0000000400987947 */ /* 0x000fea0003800000 */
.L_x_11551:
        /* <DEDUP_REMOVED lines=21> */
.L_x_11561:
[----:B------:R-:W0:Y:S02]  /*6160*/  F2I.U64.TRUNC R24, R24 ;  /* 0x0000001800187311 */ /* 0x000e24000020d800 */
[----:B0-----:R0:W-:Y:S01]  /*6170*/  STG.E.64 desc[UR36][R8.64], R24 ;  /* 0x0000001808007986 */ /* 0x0011e2000c101b24 */
[----:B------:R-:W-:Y:S05]  /*6180*/  BRA `(.L_x_11543) ;  /* 0x0000000400387947 */ /* 0x000fea0003800000 */
.L_x_11560:
[----:B------:R-:W0:Y:S02]  /*6190*/  F2I.FTZ.U32.TRUNC.NTZ R3, R24 ;  /* 0x0000001800037305 */ /* 0x000e24000021f000 */
[----:B0-----:R0:W-:Y:S01]  /*61a0*/  STG.E desc[UR36][R8.64], R3 ;  /* 0x0000000308007986 */ /* 0x0011e2000c101924 */
[----:B------:R-:W-:Y:S05]  /*61b0*/  BRA `(.L_x_11543) ;  /* 0x00000004002c7947 */ /* 0x000fea0003800000 */
.L_x_11550:
        /* <DEDUP_REMOVED lines=10> */
.L_x_11563:
[----:B------:R-:W-:Y:S01]  /*6260*/  FMUL.FTZ R4, R24, 1 ;  /* 0x3f80000018047820 */ /* 0x000fe20000410000 */
[----:B------:R-:W-:-:S05]  /*6270*/  CS2R R6, SRZ ;  /* 0x0000000000067805 */ /* 0x000fca000001ff00 */
[----:B------:R-:W0:Y:S02]  /*6280*/  F2F.F64.F32 R4, R4 ;  /* 0x0000000400047310 */ /* 0x000e240000201800 */
[----:B0-----:R4:W-:Y:S01]  /*6290*/  STG.E.128 desc[UR36][R8.64], R4 ;  /* 0x0000000408007986 */ /* 0x0019e2000c101d24 */
[----:B------:R-:W-:Y:S05]  /*62a0*/  BRA `(.L_x_11543) ;  /* 0x0000000000f07947 */ /* 0x000fea0003800000 */
.L_x_11562:
[----:B------:R-:W-:-:S13]  /*62b0*/  ISETP.NE.AND P0, PT, R0, 0xf, PT ;  /* 0x0000000f0000780c */ /* 0x000fda0003f05270 */
[----:B------:R-:W-:Y:S05]  /*62c0*/  @!P0 BRA `(.L_x_11564) ;  /* 0x0000000000e08947 */ /* 0x000fea0003800000 */
[----:B------:R-:W-:-:S13]  /*62d0*/  ISETP.NE.AND P0, PT, R0, 0x17, PT ;  /* 0x000000170000780c */ /* 0x000fda0003f05270 */
[----:B------:R-:W-:Y:S05]  /*62e0*/  @!P0 BRA `(.L_x_11565) ;  /* 0x00000000008c8947 */ /* 0x000fea0003800000 */
[----:B------:R-:W-:-:S13]  /*62f0*/  ISETP.NE.AND P0, PT, R0, 0x18, PT ;  /* 0x000000180000780c */ /* 0x000fda0003f05270 */
[----:B------:R-:W-:Y:S05]  /*6300*/  @!P0 BRA `(.L_x_11566) ;  /* 0x0000000000448947 */ /* 0x000fea0003800000 */
.L_x_11542:
        /* <DEDUP_REMOVED lines=16> */
.L_x_11567:
[----:B------:R-:W-:Y:S05]  /*6410*/  BRA `(.L_x_11543) ;  /* 0x0000000000947947 */ /* 0x000fea0003800000 */
.L_x_11566:
        /* <DEDUP_REMOVED lines=12> */
.L_x_11569:
[----:B------:R-:W-:Y:S05]  /*64e0*/  BSYNC.RECONVERGENT B0 ;  /* 0x0000000000007941 */ /* 0x000fea0003800200 */
.L_x_11568:
[----:B------:R-:W-:-:S05]  /*64f0*/  LOP3.LUT R3, R0, 0x80, R5, 0xf8, !PT ;  /* 0x0000008000037812 */ /* 0x000fca00078ef805 */
[----:B------:R1:W-:Y:S01]  /*6500*/  STG.E.U8 desc[UR36][R8.64], R3 ;  /* 0x0000000308007986 */ /* 0x0003e2000c101124 */
[----:B------:R-:W-:Y:S05]  /*6510*/  BRA `(.L_x_11543) ;  /* 0x0000000000547947 */ /* 0x000fea0003800000 */
.L_x_11565:
        /* <DEDUP_REMOVED lines=11> */
.L_x_11571:
[----:B------:R-:W-:Y:S01]  /*65d0*/  IMAD.MOV.U32 R0, RZ, RZ, 0x7f ;  /* 0x0000007fff007424 */ /* 0x000fe200078e00ff */
[----:B------:R-:W-:-:S04]  /*65e0*/  ISETP.GT.U32.AND P0, PT, R4, 0x7f800000, PT ;  /* 0x7f8000000400780c */ /* 0x000fc80003f04070 */
[----:B------:R-:W-:-:S09]  /*65f0*/  SEL R0, R0, 0x7c, P0 ;  /* 0x0000007c00007807 */ /* 0x000fd20000000000 */
.L_x_11572:
[----:B------:R-:W-:Y:S05]  /*6600*/  BSYNC.RECONVERGENT B0 ;  /* 0x0000000000007941 */ /* 0x000fea0003800200 */
.L_x_11570:
[----:B------:R-:W-:-:S04]  /*6610*/  SHF.R.U32.HI R3, RZ, 0x18, R24 ;  /* 0x00000018ff037819 */ /* 0x000fc80000011618 */
[----:B------:R-:W-:-:S05]  /*6620*/  LOP3.LUT R3, R0, 0x80, R3, 0xf8, !PT ;  /* 0x0000008000037812 */ /* 0x000fca00078ef803 */
[----:B------:R2:W-:Y:S01]  /*6630*/  STG.E.U8 desc[UR36][R8.64], R3 ;  /* 0x0000000308007986 */ /* 0x0005e2000c101124 */
[----:B------:R-:W-:Y:S05]  /*6640*/  BRA `(.L_x_11543) ;  /* 0x0000000000087947 */ /* 0x000fea0003800000 */
.L_x_11564:
[----:B------:R-:W-:-:S05]  /*6650*/  F2FP.BF16.F32.PACK_AB R24, RZ, R24 ;  /* 0x00000018ff18723e */ /* 0x000fca00000010ff */
[----:B------:R0:W-:Y:S02]  /*6660*/  STG.E.U16 desc[UR36][R8.64], R24 ;  /* 0x0000001808007986 */ /* 0x0001e4000c101524 */
.L_x_11543:
[----:B------:R-:W-:-:S07]  /*6670*/  VIADD R27, R27, 0x80 ;  /* 0x000000801b1b7836 */ /* 0x000fce0000000000 */
.L_x_11502:
[----:B------:R-:W-:Y:S05]  /*6680*/  BSYNC.RECONVERGENT B7 ;  /* 0x0000000000077941 */ /* 0x000fea0003800200 */
.L_x_11463:
        /* <DEDUP_REMOVED lines=22> */
.L_x_11576:
[----:B------:R-:W0:Y:S02]  /*67f0*/  F2I.S64.TRUNC R16, R16 ;  /* 0x0000001000107311 */ /* 0x000e24000020d900 */
[----:B0-----:R-:W-:-:S05]  /*6800*/  IMAD.MOV.U32 R5, RZ, RZ, R16 ;  /* 0x000000ffff057224 */ /* 0x001fca00078e0010 */
[----:B------:R-:W-:Y:S01]  /*6810*/  STG.E.U8 desc[UR36][R2.64], R5 ;  /* 0x0000000502007986 */ /* 0x000fe2000c101124 */
[----:B------:R-:W-:Y:S05]  /*6820*/  EXIT ;  /* 0x000000000000794d */ /* 0x000fea0003800000 */
.L_x_11575:
        /* <DEDUP_REMOVED lines=9> */
.L_x_11579:
[----:B------:R-:W0:Y:S02]  /*68c0*/  F2I.FTZ.TRUNC.NTZ R5, R16 ;  /* 0x0000001000057305 */ /* 0x000e24000021f100 */
[----:B0-----:R-:W-:Y:S01]  /*68d0*/  STG.E desc[UR36][R2.64], R5 ;  /* 0x0000000502007986 */ /* 0x001fe2000c101924 */
[----:B------:R-:W-:Y:S05]  /*68e0*/  EXIT ;  /* 0x000000000000794d */ /* 0x000fea0003800000 */
.L_x_11578:
[----:B------:R-:W0:Y:S02]  /*68f0*/  F2I.FTZ.TRUNC.NTZ R5, R16 ;  /* 0x0000001000057305 */ /* 0x000e24000021f100 */
[----:B0-----:R-:W-:Y:S01]  /*6900*/  STG.E.U16 desc[UR36][R2.64], R5 ;  /* 0x0000000502007986 */ /* 0x001fe2000c101524 */
[----:B------:R-:W-:Y:S05]  /*6910*/  EXIT ;  /* 0x000000000000794d */ /* 0x000fea0003800000 */
.L_x_11574:
        /* <DEDUP_REMOVED lines=8> */
.L_x_11581:
[----:B------:R-:W-:-:S05]  /*69a0*/  F2FP.F16.F32.PACK_AB R16, RZ, R16 ;  /* 0x00000010ff10723e */ /* 0x000fca00000000ff */
[----:B------:R-:W-:Y:S01]  /*69b0*/  STG.E.U16 desc[UR36][R2.64], R16 ;  /* 0x0000001002007986 */ /* 0x000fe2000c101524 */
[----:B------:R-:W-:Y:S05]  /*69c0*/  EXIT ;  /* 0x000000000000794d */ /* 0x000fea0003800000 */
.L_x_11580:
        /* <DEDUP_REMOVED lines=9> */
.L_x_11583:
[----:B------:R-:W-:-:S04]  /*6a60*/  F2FP.F16.F32.PACK_AB R5, RZ, R16 ;  /* 0x00000010ff05723e */ /* 0x000fc800000000ff */
[----:B------:R-:W-:-:S05]  /*6a70*/  PRMT R5, R5, 0x5410, RZ ;  /* 0x0000541005057816 */ /* 0x000fca00000000ff */
[----:B------:R-:W-:Y:S01]  /*6a80*/  STG.E desc[UR36][R2.64], R5 ;  /* 0x0000000502007986 */ /* 0x000fe2000c101924 */
[----:B------:R-:W-:Y:S05]  /*6a90*/  EXIT ;  /* 0x000000000000794d */ /* 0x000fea0003800000 */
.L_x_11582:
[----:B------:R-:W-:-:S06]  /*6aa0*/  FMUL.FTZ R4, R16, 1 ;  /* 0x3f80000010047820 */ /* 0x000fcc0000410000 */
[----:B------:R-:W0:Y:S02]  /*6ab0*/  F2F.F64.F32 R4, R4 ;  /* 0x0000000400047310 */ /* 0x000e240000201800 */
[----:B0-----:R-:W-:Y:S01]  /*6ac0*/  STG.E.64 desc[UR36][R2.64], R4 ;  /* 0x0000000402007986 */ /* 0x001fe2000c101b24 */
[----:B------:R-:W-:Y:S05]  /*6ad0*/  EXIT ;  /* 0x000000000000794d */ /* 0x000fea0003800000 */
.L_x_11573:
        /* <DEDUP_REMOVED lines=13> */
.L_x_11587:
        /* <DEDUP_REMOVED lines=16> */
.L_x_11590:
[----:B------:R-:W-:-:S04]  /*6cb0*/  SHF.R.U32.HI R16, RZ, 0x18, R16 ;  /* 0x00000018ff107819 */ /* 0x000fc80000011610 */
[----:B------:R-:W-:-:S04]  /*6cc0*/  LOP3.LUT R5, R5, 0x80, R16, 0xf8, !PT ;  /* 0x0000008005057812 */ /* 0x000fc800078ef810 */
[----:B------:R-:W-:-:S07]  /*6cd0*/  PRMT R0, R5, 0x7610, R0 ;  /* 0x0000761005007816 */ /* 0x000fce0000000000 */
.L_x_11589:
[----:B------:R-:W-:Y:S05]  /*6ce0*/  BSYNC.RECONVERGENT B0 ;  /* 0x0000000000007941 */ /* 0x000fea0003800200 */
.L_x_11588:
[----:B------:R-:W-:Y:S01]  /*6cf0*/  STG.E.U8 desc[UR36][R2.64], R0 ;  /* 0x0000000002007986 */ /* 0x000fe2000c101124 */
[----:B------:R-:W-:Y:S05]  /*6d00*/  EXIT ;  /* 0x000000000000794d */ /* 0x000fea0003800000 */
.L_x_11586:
        /* <DEDUP_REMOVED lines=16> */
.L_x_11593:
[----:B------:R-:W-:-:S04]  /*6e10*/  SHF.R.U32.HI R16, RZ, 0x18, R16 ;  /* 0x00000018ff107819 */ /* 0x000fc80000011610 */
[----:B------:R-:W-:-:S04]  /*6e20*/  LOP3.LUT R5, R5, 0x80, R16, 0xf8, !PT ;  /* 0x0000008005057812 */ /* 0x000fc800078ef810 */
[----:B------:R-:W-:-:S07]  /*6e30*/  PRMT R0, R5, 0x7610, R0 ;  /* 0x0000761005007816 */ /* 0x000fce0000000000 */
.L_x_11592:
[----:B------:R-:W-:Y:S05]  /*6e40*/  BSYNC.RECONVERGENT B0 ;  /* 0x0000000000007941 */ /* 0x000fea0003800200 */
.L_x_11591:
[----:B------:R-:W-:Y:S01]  /*6e50*/  STG.E.U8 desc[UR36][R2.64], R0 ;  /* 0x0000000002007986 */ /* 0x000fe2000c101124 */
[----:B------:R-:W-:Y:S05]  /*6e60*/  EXIT ;  /* 0x000000000000794d */ /* 0x000fea0003800000 */
.L_x_11585:
        /* <DEDUP_REMOVED lines=21> */
.L_x_11595:
[----:B------:R-:W0:Y:S02]  /*6fc0*/  F2I.U64.TRUNC R16, R16 ;  /* 0x0000001000107311 */ /* 0x000e24000020d800 */
[----:B0-----:R-:W-:Y:S01]  /*6fd0*/  STG.E.64 desc[UR36][R2.64], R16 ;  /* 0x0000001002007986 */ /* 0x001fe2000c101b24 */
[----:B------:R-:W-:Y:S05]  /*6fe0*/  EXIT ;  /* 0x000000000000794d */ /* 0x000fea0003800000 */
.L_x_11594:
[----:B------:R-:W0:Y:S02]  /*6ff0*/  F2I.FTZ.U32.TRUNC.NTZ R5, R16 ;  /* 0x0000001000057305 */ /* 0x000e24000021f000 */
[----:B0-----:R-:W-:Y:S01]  /*7000*/  STG.E desc[UR36][R2.64], R5 ;  /* 0x0000000502007986 */ /* 0x001fe2000c101924 */
[----:B------:R-:W-:Y:S05]  /*7010*/  EXIT ;  /* 0x000000000000794d */ /* 0x000fea0003800000 */
.L_x_11584:
        /* <DEDUP_REMOVED lines=10> */
.L_x_11597:
[----:B------:R-:W-:Y:S01]  /*70c0*/  FMUL.FTZ R4, R16, 1 ;  /* 0x3f80000010047820 */ /* 0x000fe20000410000 */
[----:B------:R-:W-:-:S05]  /*70d0*/  CS2R R6, SRZ ;  /* 0x0000000000067805 */ /* 0x000fca000001ff00 */
[----:B------:R-:W0:Y:S02]  /*70e0*/  F2F.F64.F32 R4, R4 ;  /* 0x0000000400047310 */ /* 0x000e240000201800 */
[----:B0-----:R-:W-:Y:S01]  /*70f0*/  STG.E.128 desc[UR36][R2.64], R4 ;  /* 0x0000000402007986 */ /* 0x001fe2000c101d24 */
[----:B------:R-:W-:Y:S05]  /*7100*/  EXIT ;  /* 0x000000000000794d */ /* 0x000fea0003800000 */
.L_x_11596:
[----:B------:R-:W-:-:S13]  /*7110*/  ISETP.NE.AND P0, PT, R0, 0xf, PT ;  /* 0x0000000f0000780c */ /* 0x000fda0003f05270 */
[----:B------:R-:W-:Y:S05]  /*7120*/  @!P0 BRA `(.L_x_11598) ;  /* 0x0000000000e08947 */ /* 0x000fea0003800000 */
[----:B------:R-:W-:-:S13]  /*7130*/  ISETP.NE.AND P0, PT, R0, 0x17, PT ;  /* 0x000000170000780c */ /* 0x000fda0003f05270 */
[----:B------:R-:W-:Y:S05]  /*7140*/  @!P0 BRA `(.L_x_11599) ;  /* 0x00000000008c8947 */ /* 0x000fea0003800000 */
[----:B------:R-:W-:-:S13]  /*7150*/  ISETP.NE.AND P0, PT, R0, 0x18, PT ;  /* 0x000000180000780c */ /* 0x000fda0003f05270 */
[----:B------:R-:W-:Y:S05]  /*7160*/  @!P0 BRA `(.L_x_11600) ;  /* 0x0000000000448947 */ /* 0x000fea0003800000 */
.L_x_11577:
        /* <DEDUP_REMOVED lines=16> */
.L_x_11601:
[----:B------:R-:W-:Y:S05]  /*7270*/  EXIT ;  /* 0x000000000000794d */ /* 0x000fea0003800000 */
.L_x_11600:
        /* <DEDUP_REMOVED lines=12> */
.L_x_11603:
[----:B------:R-:W-:Y:S05]  /*7340*/  BSYNC.RECONVERGENT B0 ;  /* 0x0000000000007941 */ /* 0x000fea0003800200 */
.L_x_11602:
[----:B------:R-:W-:-:S05]  /*7350*/  LOP3.LUT R5, R0, 0x80, R7, 0xf8, !PT ;  /* 0x0000008000057812 */ /* 0x000fca00078ef807 */
[----:B------:R-:W-:Y:S01]  /*7360*/  STG.E.U8 desc[UR36][R2.64], R5 ;  /* 0x0000000502007986 */ /* 0x000fe2000c101124 */
[----:B------:R-:W-:Y:S05]  /*7370*/  EXIT ;  /* 0x000000000000794d */ /* 0x000fea0003800000 */
.L_x_11599:
        /* <DEDUP_REMOVED lines=11> */
.L_x_11605:
[----:B------:R-:W-:Y:S01]  /*7430*/  IMAD.MOV.U32 R0, RZ, RZ, 0x7f ;  /* 0x0000007fff007424 */ /* 0x000fe200078e00ff */
[----:B------:R-:W-:-:S04]  /*7440*/  ISETP.GT.U32.AND P0, PT, R4, 0x7f800000, PT ;  /* 0x7f8000000400780c */ /* 0x000fc80003f04070 */
[----:B------:R-:W-:-:S09]  /*7450*/  SEL R0, R0, 0x7c, P0 ;  /* 0x0000007c00007807 */ /* 0x000fd20000000000 */
.L_x_11606:
[----:B------:R-:W-:Y:S05]  /*7460*/  BSYNC.RECONVERGENT B0 ;  /* 0x0000000000007941 */ /* 0x000fea0003800200 */
.L_x_11604:
[----:B------:R-:W-:-:S04]  /*7470*/  SHF.R.U32.HI R5, RZ, 0x18, R16 ;  /* 0x00000018ff057819 */ /* 0x000fc80000011610 */
[----:B------:R-:W-:-:S05]  /*7480*/  LOP3.LUT R5, R0, 0x80, R5, 0xf8, !PT ;  /* 0x0000008000057812 */ /* 0x000fca00078ef805 */
[----:B------:R-:W-:Y:S01]  /*7490*/  STG.E.U8 desc[UR36][R2.64], R5 ;  /* 0x0000000502007986 */ /* 0x000fe2000c101124 */
[----:B------:R-:W-:Y:S05]  /*74a0*/  EXIT ;  /* 0x000000000000794d */ /* 0x000fea0003800000 */
.L_x_11598:
[----:B------:R-:W-:-:S05]  /*74b0*/  F2FP.BF16.F32.PACK_AB R16, RZ, R16 ;  /* 0x00000010ff10723e */ /* 0x000fca00000010ff */
[----:B------:R-:W-:Y:S01]  /*74c0*/  STG.E.U16 desc[UR36][R2.64], R16 ;  /* 0x0000001002007986 */ /* 0x000fe2000c101524 */
[----:B------:R-:W-:Y:S05]  /*74d0*/  EXIT ;  /* 0x000000000000794d */ /* 0x000fea0003800000 */
.L_x_11607:
        /* <DEDUP_REMOVED lines=10> */
.L_x_37084:


//--------------------- .text._ZN2at6native18elementwise_kernelILi128ELi2EZNS0_22gpu_kernel_impl_nocastIZZZNS0_21clamp_min_kernel_cudaERNS_18TensorIteratorBaseERKN3c106ScalarEENKUlvE_clEvENKUlvE5_clEvEUlfE_EEvS4_RKT_EUliE_EEviT1_ --------------------------
	.section	.text._ZN2at6native18elementwise_kernelILi128ELi2EZNS0_22gpu_kernel_impl_nocastIZZZNS0_21clamp_min_kernel_cudaERNS_18TensorIteratorBaseERKN3c106ScalarEENKUlvE_clEvENKUlvE5_clEvEUlfE_EEvS4_RKT_EUliE_EEviT1_,"ax",@progbits
	.align	128
        .global         _ZN2at6native18elementwise_kernelILi128ELi2EZNS0_22gpu_kernel_impl_nocastIZZZNS0_21clamp_min_kernel_cudaERNS_18TensorIteratorBaseERKN3c106ScalarEENKUlvE_clEvENKUlvE5_clEvEUlfE_EEvS4_RKT_EUliE_EEviT1_
        .type           _ZN2at6native18elementwise_kernelILi128ELi2EZNS0_22gpu_kernel_impl_nocastIZZZNS0_21clamp_min_kernel_cudaERNS_18TensorIteratorBaseERKN3c106ScalarEENKUlvE_clEvENKUlvE5_clEvEUlfE_EEvS4_RKT_EUliE_EEviT1_,@function
        .size           _ZN2at6native18elementwise_kernelILi128ELi2EZNS0_22gpu_kernel_impl_nocastIZZZNS0_21clamp_min_kernel_cudaERNS_18TensorIteratorBaseERKN3c106ScalarEENKUlvE_clEvENKUlvE5_clEvEUlfE_EEvS4_RKT_EUliE_EEviT1_,(.L_x_37085 - _ZN2at6native18elementwise_kernelILi128ELi2EZNS0_22gpu_kernel_impl_nocastIZZZNS0_21clamp_min_kernel_cudaERNS_18TensorIteratorBaseERKN3c106ScalarEENKUlvE_clEvENKUlvE5_clEvEUlfE_EEvS4_RKT_EUliE_EEviT1_)
        .other          _ZN2at6native18elementwise_kernelILi128ELi2EZNS0_22gpu_kernel_impl_nocastIZZZNS0_21clamp_min_kernel_cudaERNS_18TensorIteratorBaseERKN3c106ScalarEENKUlvE_clEvENKUlvE5_clEvEUlfE_EEvS4_RKT_EUliE_EEviT1_,@"STO_CUDA_ENTRY STV_DEFAULT"
_ZN2at6native18elementwise_kernelILi128ELi2EZNS0_22gpu_kernel_impl_nocastIZZZNS0_21clamp_min_kernel_cudaERNS_18TensorIteratorBaseERKN3c106ScalarEENKUlvE_clEvENKUlvE5_clEvEUlfE_EEvS4_RKT_EUliE_EEviT1_:
.text._ZN2at6native18elementwise_kernelILi128ELi2EZNS0_22gpu_kernel_impl_nocastIZZZNS0_21clamp_min_kernel_cudaERNS_18TensorIteratorBaseERKN3c106ScalarEENKUlvE_clEvENKUlvE5_clEvEUlfE_EEvS4_RKT_EUliE_EEviT1_:
        /* <DEDUP_REMOVED lines=19> */
[----:B-1----:R-:W-:-:S05]  /*0130*/  @!P0 FMNMX.FTZ R9, R9, UR5, !PT ;  /* 0x0000000509098c09 */ /* 0x002fca000f810000 */
[----:B0-----:R0:W-:Y:S02]  /*0140*/  STG.E desc[UR6][R6.64], R9 ;  /* 0x0000000906007986 */ /* 0x0011e4000c101906 */
.L_x_11610:
[----:B------:R-:W-:Y:S05]  /*0150*/  BSYNC.RECONVERGENT B0 ;  /* 0x0000000000007941 */ /* 0x000fea0003800200 */
.L_x_11609:
[----:B------:R-:W-:-:S13]  /*0160*/  ISETP.GE.AND P0, PT, R3, UR4, PT ;  /* 0x0000000403007c0c */ /* 0x000fda000bf06270 */
[----:B------:R-:W-:Y:S05]  /*0170*/  @P0 EXIT ;  /* 0x000000000000094d */ /* 0x000fea0003800000 */
[----:B------:R-:W0:Y:S01]  /*0180*/  LDC.64 R2, c[0x0][0x588] ;  /* 0x00016200ff027b82 */ /* 0x000e220000000a00 */
[----:B------:R-:W1:Y:S01]  /*0190*/  LDCU UR4, c[0x0][0x590] ;  /* 0x0000b200ff0477ac */ /* 0x000e620008000800 */
[----:B0-----:R-:W2:Y:S06]  /*01a0*/  LDG.E R7, desc[UR6][R2.64] ;  /* 0x0000000602077981 */ /* 0x001eac000c1e1900 */
[----:B------:R-:W0:Y:S01]  /*01b0*/  LDC.64 R4, c[0x0][0x580] ;  /* 0x00016000ff047b82 */ /* 0x000e220000000a00 */
[----:B--2---:R-:W-:-:S13]  /*01c0*/  FSETP.NAN.FTZ.AND P0, PT, |R7|, |R7|, PT ;  /* 0x400000070700720b */ /* 0x004fda0003f18200 */
[----:B-1----:R-:W-:-:S05]  /*01d0*/  @!P0 FMNMX.FTZ R7, R7, UR4, !PT ;  /* 0x0000000407078c09 */ /* 0x002fca000f810000 */
[----:B0-----:R-:W-:Y:S01]  /*01e0*/  STG.E desc[UR6][R4.64], R7 ;  /* 0x0000000704007986 */ /* 0x001fe2000c101906 */
[----:B------:R-:W-:Y:S05]  /*01f0*/  EXIT ;  /* 0x000000000000794d */ /* 0x000fea0003800000 */
.L_x_11608:
        /* <DEDUP_REMOVED lines=305> */
.L_x_11613:
        /* <DEDUP_REMOVED lines=9> */
[----:B-1----:R-:W-:-:S05]  /*15a0*/  @!P0 FMNMX.FTZ R9, R9, UR5, !PT ;  /* 0x0000000509098c09 */ /* 0x002fca000f810000 */
[----:B------:R0:W-:Y:S02]  /*15b0*/  STG.E desc[UR6][R4.64], R9 ;  /* 0x0000000904007986 */ /* 0x0001e4000c101906 */
.L_x_11612:
[----:B------:R-:W-:Y:S05]  /*15c0*/  BSYNC.RECONVERGENT B0 ;  /* 0x0000000000007941 */ /* 0x000fea0003800200 */
.L_x_11611:
        /* <DEDUP_REMOVED lines=300> */
.L_x_11614:
        /* <DEDUP_REMOVED lines=8> */
[----:B-1----:R-:W-:-:S05]  /*2910*/  @!P0 FMNMX.FTZ R7, R7, UR4, !PT ;  /* 0x0000000407078c09 */ /* 0x002fca000f810000 */
[----:B------:R-:W-:Y:S01]  /*2920*/  STG.E desc[UR6][R2.64], R7 ;  /* 0x0000000702007986 */ /* 0x000fe2000c101906 */
[----:B------:R-:W-:Y:S05]  /*2930*/  EXIT ;  /* 0x000000000000794d */ /* 0x000fea0003800000 */
.L_x_11615:
        /* <DEDUP_REMOVED lines=12> */
.L_x_37085:


//--------------------- .text._ZN2at6native27unrolled_elementwise_kernelIZZZNS0_21clamp_min_kernel_cudaERNS_18TensorIteratorBaseERKN3c106ScalarEENKUlvE_clEvENKUlvE5_clEvEUlfE_St5arrayIPcLm2EELi4E23TrivialOffsetCalculatorILi1EjESF_NS0_6memory15LoadWithoutCastENSG_16StoreWithoutCastEEEviT_T0_T2_T3_T4_T5_ --------------------------
	.section	.text._ZN2at6native27unrolled_elementwise_kernelIZZZNS0_21clamp_min_kernel_cudaERNS_18TensorIteratorBaseERKN3c106ScalarEENKUlvE_clEvENKUlvE5_clEvEUlfE_St5arrayIPcLm2EELi4E23TrivialOffsetCalculatorILi1EjESF_NS0_6memory15LoadWithoutCastENSG_16StoreWithoutCastEEEviT_T0_T2_T3_T4_T5_,"ax",@progbits
	.align	128
        .global         _ZN2at6native27unrolled_elementwise_kernelIZZZNS0_21clamp_min_kernel_cudaERNS_18TensorIteratorBaseERKN3c106ScalarEENKUlvE_clEvENKUlvE5_clEvEUlfE_St5arrayIPcLm2EELi4E23TrivialOffsetCalculatorILi1EjESF_NS0_6memory15LoadWithoutCastENSG_16StoreWithoutCastEEEviT_T0_T2_T3_T4_T5_
        .type           _ZN2at6native27unrolled_elementwise_kernelIZZZNS0_21clamp_min_kernel_cudaERNS_18TensorIteratorBaseERKN3c106ScalarEENKUlvE_clEvENKUlvE5_clEvEUlfE_St5arrayIPcLm2EELi4E23TrivialOffsetCalculatorILi1EjESF_NS0_6memory15LoadWithoutCastENSG_16StoreWithoutCastEEEviT_T0_T2_T3_T4_T5_,@function
        .size           _ZN2at6native27unrolled_elementwise_kernelIZZZNS0_21clamp_min_kernel_cudaERNS_18TensorIteratorBaseERKN3c106ScalarEENKUlvE_clEvENKUlvE5_clEvEUlfE_St5arrayIPcLm2EELi4E23TrivialOffsetCalculatorILi1EjESF_NS0_6memory15LoadWithoutCastENSG_16StoreWithoutCastEEEviT_T0_T2_T3_T4_T5_,(.L_x_37086 - _ZN2at6native27unrolled_elementwise_kernelIZZZNS0_21clamp_min_kernel_cudaERNS_18TensorIteratorBaseERKN3c106ScalarEENKUlvE_clEvENKUlvE5_clEvEUlfE_St5arrayIPcLm2EELi4E23TrivialOffsetCalculatorILi1EjESF_NS0_6memory15LoadWithoutCastENSG_16StoreWithoutCastEEEviT_T0_T2_T3_T4_T5_)
        .other          _ZN2at6native27unrolled_elementwise_kernelIZZZNS0_21clamp_min_kernel_cudaERNS_18TensorIteratorBaseERKN3c106ScalarEENKUlvE_clEvENKUlvE5_clEvEUlfE_St5arrayIPcLm2EELi4E23TrivialOffsetCalculatorILi1EjESF_NS0_6memory15LoadWithoutCastENSG_16StoreWithoutCastEEEviT_T0_T2_T3_T4_T5_,@"STO_CUDA_ENTRY STV_DEFAULT"
_ZN2at6native27unrolled_elementwise_kernelIZZZNS0_21clamp_min_kernel_cudaERNS_18TensorIteratorBaseERKN3c106ScalarEENKUlvE_clEvENKUlvE5_clEvEUlfE_St5arrayIPcLm2EELi4E23TrivialOffsetCalculatorILi1EjESF_NS0_6memory15LoadWithoutCastENSG_16StoreWithoutCastEEEviT_T0_T2_T3_T4_T5_:
.text._ZN2at6native27unrolled_elementwise_kernelIZZZNS0_21clamp_min_kernel_cudaERNS_18TensorIteratorBaseERKN3c106ScalarEENKUlvE_clEvENKUlvE5_clEvEUlfE_St5arrayIPcLm2EELi4E23TrivialOffsetCalculatorILi1EjESF_NS0_6memory15LoadWithoutCastENSG_16StoreWithoutCastEEEviT_T0_T2_T3_T4_T5_:
        /* <DEDUP_REMOVED lines=39> */
[----:B---3--:R-:W-:Y:S02]  /*0270*/  @!P1 FMNMX.FTZ R15, R15, UR6, !PT ;  /* 0x000000060f0f9c09 */ /* 0x008fe4000f810000 */
[----:B------:R-:W-:Y:S02]  /*0280*/  @!P0 FMNMX.FTZ R17, R17, UR6, !PT ;  /* 0x0000000611118c09 */ /* 0x000fe4000f810000 */
[----:B-----5:R-:W-:Y:S02]  /*0290*/  FSETP.NAN.FTZ.AND P2, PT, |R5|, |R5|, PT ;  /* 0x400000050500720b */ /* 0x020fe40003f58200 */
[----:B------:R-:W-:-:S11]  /*02a0*/  FSETP.NAN.FTZ.AND P3, PT, |R4|, |R4|, PT ;  /* 0x400000040400720b */ /* 0x000fd60003f78200 */
[----:B------:R-:W-:Y:S02]  /*02b0*/  @!P2 FMNMX.FTZ R5, R5, UR6, !PT ;  /* 0x000000060505ac09 */ /* 0x000fe4000f810000 */
[----:B------:R-:W-:Y:S01]  /*02c0*/  @!P3 FMNMX.FTZ R4, R4, UR6, !PT ;  /* 0x000000060404bc09 */ /* 0x000fe2000f810000 */
        /* <DEDUP_REMOVED lines=14> */
.L_x_11618:
[----:B------:R-:W-:Y:S05]  /*03b0*/  BSYNC.RELIABLE B1 ;  /* 0x0000000000017941 */ /* 0x000fea0003800100 */
.L_x_11617:
[----:B------:R-:W-:-:S13]  /*03c0*/  ISETP.GE.AND P0, PT, R3, R2, PT ;  /* 0x000000020300720c */ /* 0x000fda0003f06270 */
[----:B0-----:R-:W0:Y:S01]  /*03d0*/  @!P0 LDC.64 R6, c[0x0][0x398] ;  /* 0x0000e600ff068b82 */ /* 0x001e220000000a00 */
[----:B------:R-:W-:Y:S01]  /*03e0*/  @!P0 LEA R9, R0, R3, 0x9 ;  /* 0x0000000300098211 */ /* 0x000fe200078e48ff */
[----:B------:R-:W-:-:S04]  /*03f0*/  @!P0 VIADD R3, R3, 0x80 ;  /* 0x0000008003038836 */ /* 0x000fc80000000000 */
[----:B0-----:R-:W-:-:S05]  /*0400*/  @!P0 IMAD.WIDE.U32 R6, R9, 0x4, R6 ;  /* 0x0000000409068825 */ /* 0x001fca00078e0006 */
[----:B------:R1:W-:Y:S02]  /*0410*/  @!P0 STG.E desc[UR4][R6.64], R5 ;  /* 0x0000000506008986 */ /* 0x0003e4000c101904 */
.L_x_11619:
[----:B------:R-:W-:Y:S05]  /*0420*/  BSYNC.RECONVERGENT B0 ;  /* 0x0000000000007941 */ /* 0x000fea0003800200 */
.L_x_11616:
        /* <DEDUP_REMOVED lines=8> */
.L_x_11620:
        /* <DEDUP_REMOVED lines=13> */
.L_x_37086:


//--------------------- .text._ZN2at6native29vectorized_elementwise_kernelILi2EZZZNS0_21clamp_min_kernel_cudaERNS_18TensorIteratorBaseERKN3c106ScalarEENKUlvE_clEvENKUlvE5_clEvEUlfE_St5arrayIPcLm2EEEEviT0_T1_ --------------------------
	.section	.text._ZN2at6native29vectorized_elementwise_kernelILi2EZZZNS0_21clamp_min_kernel_cudaERNS_18TensorIteratorBaseERKN3c106ScalarEENKUlvE_clEvENKUlvE5_clEvEUlfE_St5arrayIPcLm2EEEEviT0_T1_,"ax",@progbits
	.align	128
        .global         _ZN2at6native29vectorized_elementwise_kernelILi2EZZZNS0_21clamp_min_kernel_cudaERNS_18TensorIteratorBaseERKN3c106ScalarEENKUlvE_clEvENKUlvE5_clEvEUlfE_St5arrayIPcLm2EEEEviT0_T1_
        .type           _ZN2at6native29vectorized_elementwise_kernelILi2EZZZNS0_21clamp_min_kernel_cudaERNS_18TensorIteratorBaseERKN3c106ScalarEENKUlvE_clEvENKUlvE5_clEvEUlfE_St5arrayIPcLm2EEEEviT0_T1_,@function
        .size           _ZN2at6native29vectorized_elementwise_kernelILi2EZZZNS0_21clamp_min_kernel_cudaERNS_18TensorIteratorBaseERKN3c106ScalarEENKUlvE_clEvENKUlvE5_clEvEUlfE_St5arrayIPcLm2EEEEviT0_T1_,(.L_x_37087 - _ZN2at6native29vectorized_elementwise_kernelILi2EZZZNS0_21clamp_min_kernel_cudaERNS_18TensorIteratorBaseERKN3c106ScalarEENKUlvE_clEvENKUlvE5_clEvEUlfE_St5arrayIPcLm2EEEEviT0_T1_)
        .other          _ZN2at6native29vectorized_elementwise_kernelILi2EZZZNS0_21clamp_min_kernel_cudaERNS_18TensorIteratorBaseERKN3c106ScalarEENKUlvE_clEvENKUlvE5_clEvEUlfE_St5arrayIPcLm2EEEEviT0_T1_,@"STO_CUDA_ENTRY STV_DEFAULT"
_ZN2at6native29vectorized_elementwise_kernelILi2EZZZNS0_21clamp_min_kernel_cudaERNS_18TensorIteratorBaseERKN3c106ScalarEENKUlvE_clEvENKUlvE5_clEvEUlfE_St5arrayIPcLm2EEEEviT0_T1_:
.text._ZN2at6native29vectorized_elementwise_kernelILi2EZZZNS0_21clamp_min_kernel_cudaERNS_18TensorIteratorBaseERKN3c106ScalarEENKUlvE_clEvENKUlvE5_clEvEUlfE_St5arrayIPcLm2EEEEviT0_T1_:
        /* <DEDUP_REMOVED lines=68> */
[----:B------:R-:W-:Y:S02]  /*0440*/  @!P1 FMNMX.FTZ R18, R18, UR6, !PT ;  /* 0x0000000612129c09 */ /* 0x000fe4000f810000 */
[----:B------:R-:W-:Y:S02]  /*0450*/  FSETP.NAN.FTZ.AND P0, PT, |R20|, |R20|, PT ;  /* 0x400000141400720b */ /* 0x000fe40003f18200 */
[----:B----4-:R-:W-:-:S11]  /*0460*/  FSETP.NAN.FTZ.AND P4, PT, |R21|, |R21|, PT ;  /* 0x400000151500720b */ /* 0x010fd60003f98200 */
[----:B------:R-:W-:Y:S02]  /*0470*/  @!P0 FMNMX.FTZ R20, R20, UR6, !PT ;  /* 0x0000000614148c09 */ /* 0x000fe4000f810000 */
[----:B-----5:R-:W-:Y:S02]  /*0480*/  FSETP.NAN.FTZ.AND P2, PT, |R13|, |R13|, PT ;  /* 0x4000000d0d00720b */ /* 0x020fe40003f58200 */
[----:B------:R-:W-:Y:S02]  /*0490*/  ISETP.GE.U32.AND P0, PT, R17, R16, PT ;  /* 0x000000101100720c */ /* 0x000fe40003f06070 */
[----:B------:R-:W-:Y:S02]  /*04a0*/  FSETP.NAN.FTZ.AND P6, PT, |R22|, |R22|, PT ;  /* 0x400000161600720b */ /* 0x000fe40003fd8200 */
[----:B--2---:R-:W-:Y:S02]  /*04b0*/  FSETP.NAN.FTZ.AND P5, PT, |R19|, |R19|, PT ;  /* 0x400000131300720b */ /* 0x004fe40003fb8200 */
[----:B------:R-:W-:-:S02]  /*04c0*/  FSETP.NAN.FTZ.AND P3, PT, |R23|, |R23|, PT ;  /* 0x400000171700720b */ /* 0x000fc40003f78200 */
[----:B------:R-:W-:-:S07]  /*04d0*/  FSETP.NAN.FTZ.AND P1, PT, |R12|, |R12|, PT ;  /* 0x4000000c0c00720b */ /* 0x000fce0003f38200 */
[----:B------:R-:W-:Y:S02]  /*04e0*/  @!P6 FMNMX.FTZ R22, R22, UR6, !PT ;  /* 0x000000061616ec09 */ /* 0x000fe4000f810000 */
[----:B------:R-:W-:Y:S02]  /*04f0*/  @!P4 FMNMX.FTZ R21, R21, UR6, !PT ;  /* 0x000000061515cc09 */ /* 0x000fe4000f810000 */
[----:B------:R-:W-:Y:S02]  /*0500*/  @!P5 FMNMX.FTZ R19, R19, UR6, !PT ;  /* 0x000000061313dc09 */ /* 0x000fe4000f810000 */
[----:B------:R-:W-:Y:S02]  /*0510*/  @!P2 FMNMX.FTZ R13, R13, UR6, !PT ;  /* 0x000000060d0dac09 */ /* 0x000fe4000f810000 */
[----:B------:R-:W-:Y:S02]  /*0520*/  @!P3 FMNMX.FTZ R23, R23, UR6, !PT ;  /* 0x000000061717bc09 */ /* 0x000fe4000f810000 */
[----:B------:R-:W-:Y:S01]  /*0530*/  @!P1 FMNMX.FTZ R12, R12, UR6, !PT ;  /* 0x000000060c0c9c09 */ /* 0x000fe2000f810000 */
        /* <DEDUP_REMOVED lines=13> */
.L_x_11624:
[----:B------:R-:W-:-:S13]  /*0610*/  ISETP.GE.U32.AND P0, PT, R17, R16, PT ;  /* 0x000000101100720c */ /* 0x000fda0003f06070 */
[----:B------:R-:W-:Y:S05]  /*0620*/  @P0 BRA `(.L_x_11626) ;  /* 0x0000000000300947 */ /* 0x000fea0003800000 */
[----:B0-----:R-:W0:Y:S01]  /*0630*/  LDC.64 R2, c[0x0][0x398] ;  /* 0x0000e600ff027b82 */ /* 0x001e220000000a00 */
[----:B------:R-:W-:Y:S01]  /*0640*/  IADD3 R5, PT, PT, R0, R17, RZ ;  /* 0x0000001100057210 */ /* 0x000fe20007ffe0ff */
[----:B------:R-:W-:-:S04]  /*0650*/  VIADD R17, R17, 0x80 ;  /* 0x0000008011117836 */ /* 0x000fc80000000000 */
[----:B0-----:R-:W-:-:S05]  /*0660*/  IMAD.WIDE.U32 R2, R5, 0x4, R2 ;  /* 0x0000000405027825 */ /* 0x001fca00078e0002 */
[----:B------:R1:W-:Y:S02]  /*0670*/  STG.E desc[UR4][R2.64], R22 ;  /* 0x0000001602007986 */ /* 0x0003e4000c101904 */
.L_x_11625:
[----:B------:R-:W-:-:S13]  /*0680*/  ISETP.GE.U32.AND P0, PT, R17, R16, PT ;  /* 0x000000101100720c */ /* 0x000fda0003f06070 */
[----:B------:R-:W-:Y:S05]  /*0690*/  @P0 BRA `(.L_x_11627) ;  /* 0x0000000000300947 */ /* 0x000fea0003800000 */
[----:B01----:R-:W0:Y:S01]  /*06a0*/  LDC.64 R2, c[0x0][0x398] ;  /* 0x0000e600ff027b82 */ /* 0x003e220000000a00 */
[----:B------:R-:W-:Y:S02]  /*06b0*/  IMAD.IADD R5, R0, 0x1, R17 ;  /* 0x0000000100057824 */ /* 0x000fe400078e0211 */
[----:B------:R-:W-:Y:S02]  /*06c0*/  VIADD R17, R17, 0x80 ;  /* 0x0000008011117836 */ /* 0x000fe40000000000 */
[----:B0-----:R-:W-:-:S05]  /*06d0*/  IMAD.WIDE.U32 R2, R5, 0x4, R2 ;  /* 0x0000000405027825 */ /* 0x001fca00078e0002 */
[----:B------:R1:W-:Y:S02]  /*06e0*/  STG.E desc[UR4][R2.64], R19 ;  /* 0x0000001302007986 */ /* 0x0003e4000c101904 */
.L_x_11626:
[----:B------:R-:W-:-:S13]  /*06f0*/  ISETP.GE.U32.AND P0, PT, R17, R16, PT ;  /* 0x000000101100720c */ /* 0x000fda0003f06070 */
[----:B------:R-:W-:Y:S05]  /*0700*/  @P0 BRA `(.L_x_11628) ;  /* 0x0000000000340947 */ /* 0x000fea0003800000 */
[----:B01----:R-:W0:Y:S01]  /*0710*/  LDC.64 R2, c[0x0][0x398] ;  /* 0x0000e600ff027b82 */ /* 0x003e220000000a00 */
[----:B------:R-:W-:Y:S02]  /*0720*/  IMAD.IADD R5, R0, 0x1, R17 ;  /* 0x0000000100057824 */ /* 0x000fe400078e0211 */
[----:B------:R-:W-:Y:S02]  /*0730*/  VIADD R17, R17, 0x80 ;  /* 0x0000008011117836 */ /* 0x000fe40000000000 */
[----:B0-----:R-:W-:-:S05]  /*0740*/  IMAD.WIDE.U32 R2, R5, 0x4, R2 ;  /* 0x0000000405027825 */ /* 0x001fca00078e0002 */
[----:B------:R2:W-:Y:S02]  /*0750*/  STG.E desc[UR4][R2.64], R21 ;  /* 0x0000001502007986 */ /* 0x0005e4000c101904 */
.L_x_11627:
        /* <DEDUP_REMOVED lines=8> */
.L_x_11628:
[----:B------:R-:W-:Y:S05]  /*07e0*/  BSYNC.RELIABLE B1 ;  /* 0x0000000000017941 */ /* 0x000fea0003800100 */
.L_x_11623:
[----:B------:R-:W-:-:S13]  /*07f0*/  ISETP.GE.U32.AND P0, PT, R17, R16, PT ;  /* 0x000000101100720c */ /* 0x000fda0003f06070 */
[----:B012---:R-:W0:Y:S01]  /*0800*/  @!P0 LDC.64 R2, c[0x0][0x398] ;  /* 0x0000e600ff028b82 */ /* 0x007e220000000a00 */
[----:B------:R-:W-:Y:S02]  /*0810*/  @!P0 IMAD.IADD R5, R0, 0x1, R17 ;  /* 0x0000000100058824 */ /* 0x000fe400078e0211 */
[----:B------:R-:W-:Y:S02]  /*0820*/  @!P0 VIADD R17, R17, 0x80 ;  /* 0x0000008011118836 */ /* 0x000fe40000000000 */
[----:B0-----:R-:W-:-:S05]  /*0830*/  @!P0 IMAD.WIDE.U32 R2, R5, 0x4, R2 ;  /* 0x0000000405028825 */ /* 0x001fca00078e0002 */
[----:B------:R3:W-:Y:S02]  /*0840*/  @!P0 STG.E desc[UR4][R2.64], R13 ;  /* 0x0000000d02008986 */ /* 0x0007e4000c101904 */
.L_x_11629:
[----:B------:R-:W-:Y:S05]  /*0850*/  BSYNC.RECONVERGENT B0 ;  /* 0x0000000000007941 */ /* 0x000fea0003800200 */
.L_x_11622:
        /* <DEDUP_REMOVED lines=8> */
.L_x_11621:
        /* <DEDUP_REMOVED lines=19> */
[----:B------:R-:W-:Y:S02]  /*0a10*/  @!P6 FMNMX.FTZ R6, R6, UR6, !PT ;  /* 0x000000060606ec09 */ /* 0x000fe4000f810000 */
[----:B------:R-:W-:Y:S02]  /*0a20*/  FSETP.NAN.FTZ.AND P6, PT, |R13|, |R13|, PT ;  /* 0x4000000d0d00720b */ /* 0x000fe40003fd8200 */
[----:B------:R-:W-:Y:S02]  /*0a30*/  @!P5 FMNMX.FTZ R7, R7, UR6, !PT ;  /* 0x000000060707dc09 */ /* 0x000fe4000f810000 */
[----:B------:R-:W-:Y:S02]  /*0a40*/  @!P4 FMNMX.FTZ R8, R8, UR6, !PT ;  /* 0x000000060808cc09 */ /* 0x000fe4000f810000 */
[----:B------:R-:W-:Y:S01]  /*0a50*/  @!P3 FMNMX.FTZ R9, R9, UR6, !PT ;  /* 0x000000060909bc09 */ /* 0x000fe2000f810000 */
[----:B------:R-:W-:Y:S01]  /*0a60*/  STG.E.64 desc[UR4][R4.64], R6 ;  /* 0x0000000604007986 */ /* 0x000fe2000c101b04 */
[----:B------:R-:W-:-:S02]  /*0a70*/  @!P2 FMNMX.FTZ R10, R10, UR6, !PT ;  /* 0x000000060a0aac09 */ /* 0x000fc4000f810000 */
[----:B------:R-:W-:Y:S01]  /*0a80*/  @!P1 FMNMX.FTZ R11, R11, UR6, !PT ;  /* 0x000000060b0b9c09 */ /* 0x000fe2000f810000 */
[----:B------:R-:W-:Y:S01]  /*0a90*/  STG.E.64 desc[UR4][R4.64+0x400], R8 ;  /* 0x0004000804007986 */ /* 0x000fe2000c101b04 */
[----:B------:R-:W-:Y:S02]  /*0aa0*/  @!P0 FMNMX.FTZ R12, R12, UR6, !PT ;  /* 0x000000060c0c8c09 */ /* 0x000fe4000f810000 */
[----:B------:R-:W-:Y:S01]  /*0ab0*/  @!P6 FMNMX.FTZ R13, R13, UR6, !PT ;  /* 0x000000060d0dec09 */ /* 0x000fe2000f810000 */
[----:B------:R-:W-:Y:S04]  /*0ac0*/  STG.E.64 desc[UR4][R4.64+0x800], R10 ;  /* 0x0008000a04007986 */ /* 0x000fe8000c101b04 */
[----:B------:R-:W-:Y:S01]  /*0ad0*/  STG.E.64 desc[UR4][R4.64+0xc00], R12 ;  /* 0x000c000c04007986 */ /* 0x000fe2000c101b04 */
[----:B------:R-:W-:Y:S05]  /*0ae0*/  EXIT ;  /* 0x000000000000794d */ /* 0x000fea0003800000 */
.L_x_11630:
        /* <DEDUP_REMOVED lines=9> */
.L_x_37087:


//--------------------- .text._ZN2at6native29vectorized_elementwise_kernelILi4EZZZNS0_21clamp_min_kernel_cudaERNS_18TensorIteratorBaseERKN3c106ScalarEENKUlvE_clEvENKUlvE5_clEvEUlfE_St5arrayIPcLm2EEEEviT0_T1_ --------------------------
	.section	.text._ZN2at6native29vectorized_elementwise_kernelILi4EZZZNS0_21clamp_min_kernel_cudaERNS_18TensorIteratorBaseERKN3c106ScalarEENKUlvE_clEvENKUlvE5_clEvEUlfE_St5arrayIPcLm2EEEEviT0_T1_,"ax",@progbits
	.align	128
        .global         _ZN2at6native29vectorized_elementwise_kernelILi4EZZZNS0_21clamp_min_kernel_cudaERNS_18TensorIteratorBaseERKN3c106ScalarEENKUlvE_clEvENKUlvE5_clEvEUlfE_St5arrayIPcLm2EEEEviT0_T1_
        .type           _ZN2at6native29vectorized_elementwise_kernelILi4EZZZNS0_21clamp_min_kernel_cudaERNS_18TensorIteratorBaseERKN3c106ScalarEENKUlvE_clEvENKUlvE5_clEvEUlfE_St5arrayIPcLm2EEEEviT0_T1_,@function
        .size           _ZN2at6native29vectorized_elementwise_kernelILi4EZZZNS0_21clamp_min_kernel_cudaERNS_18TensorIteratorBaseERKN3c106ScalarEENKUlvE_clEvENKUlvE5_clEvEUlfE_St5arrayIPcLm2EEEEviT0_T1_,(.L_x_37088 - _ZN2at6native29vectorized_elementwise_kernelILi4EZZZNS0_21clamp_min_kernel_cudaERNS_18TensorIteratorBaseERKN3c106ScalarEENKUlvE_clEvENKUlvE5_clEvEUlfE_St5arrayIPcLm2EEEEviT0_T1_)
        .other          _ZN2at6native29vectorized_elementwise_kernelILi4EZZZNS0_21clamp_min_kernel_cudaERNS_18TensorIteratorBaseERKN3c106ScalarEENKUlvE_clEvENKUlvE5_clEvEUlfE_St5arrayIPcLm2EEEEviT0_T1_,@"STO_CUDA_ENTRY STV_DEFAULT"
_ZN2at6native29vectorized_elementwise_kernelILi4EZZZNS0_21clamp_min_kernel_cudaERNS_18TensorIteratorBaseERKN3c106ScalarEENKUlvE_clEvENKUlvE5_clEvEUlfE_St5arrayIPcLm2EEEEviT0_T1_:
.text._ZN2at6native29vectorized_elementwise_kernelILi4EZZZNS0_21clamp_min_kernel_cudaERNS_18TensorIteratorBaseERKN3c106ScalarEENKUlvE_clEvENKUlvE5_clEvEUlfE_St5arrayIPcLm2EEEEviT0_T1_:
        /* <DEDUP_REMOVED lines=97> */
.L_x_11634:
[----:B------:R-:W-:-:S13]  /*0610*/  ISETP.GE.U32.AND P0, PT, R17, R16, PT ;  /* 0x000000101100720c */ /* 0x000fda0003f06070 */
[----:B------:R-:W-:Y:S05]  /*0620*/  @P0 BRA `(.L_x_11636) ;  /* 0x0000000000300947 */ /* 0x000fea0003800000 */
[----:B0-----:R-:W0:Y:S01]  /*0630*/  LDC.64 R2, c[0x0][0x398] ;  /* 0x0000e600ff027b82 */ /* 0x001e220000000a00 */
[----:B------:R-:W-:Y:S01]  /*0640*/  IADD3 R5, PT, PT, R0, R17, RZ ;  /* 0x0000001100057210 */ /* 0x000fe20007ffe0ff */
[----:B------:R-:W-:-:S04]  /*0650*/  VIADD R17, R17, 0x80 ;  /* 0x0000008011117836 */ /* 0x000fc80000000000 */
[----:B0-----:R-:W-:-:S05]  /*0660*/  IMAD.WIDE.U32 R2, R5, 0x4, R2 ;  /* 0x0000000405027825 */ /* 0x001fca00078e0002 */
[----:B------:R1:W-:Y:S02]  /*0670*/  STG.E desc[UR4][R2.64], R22 ;  /* 0x0000001602007986 */ /* 0x0003e4000c101904 */
.L_x_11635:
[----:B------:R-:W-:-:S13]  /*0680*/  ISETP.GE.U32.AND P0, PT, R17, R16, PT ;  /* 0x000000101100720c */ /* 0x000fda0003f06070 */
[----:B------:R-:W-:Y:S05]  /*0690*/  @P0 BRA `(.L_x_11637) ;  /* 0x0000000000300947 */ /* 0x000fea0003800000 */
[----:B01----:R-:W0:Y:S01]  /*06a0*/  LDC.64 R2, c[0x0][0x398] ;  /* 0x0000e600ff027b82 */ /* 0x003e220000000a00 */
[----:B------:R-:W-:Y:S02]  /*06b0*/  IMAD.IADD R5, R0, 0x1, R17 ;  /* 0x0000000100057824 */ /* 0x000fe400078e0211 */
[----:B------:R-:W-:Y:S02]  /*06c0*/  VIADD R17, R17, 0x80 ;  /* 0x0000008011117836 */ /* 0x000fe40000000000 */
[----:B0-----:R-:W-:-:S05]  /*06d0*/  IMAD.WIDE.U32 R2, R5, 0x4, R2 ;  /* 0x0000000405027825 */ /* 0x001fca00078e0002 */
[----:B------:R1:W-:Y:S02]  /*06e0*/  STG.E desc[UR4][R2.64], R19 ;  /* 0x0000001302007986 */ /* 0x0003e4000c101904 */
.L_x_11636:
[----:B------:R-:W-:-:S13]  /*06f0*/  ISETP.GE.U32.AND P0, PT, R17, R16, PT ;  /* 0x000000101100720c */ /* 0x000fda0003f06070 */
[----:B------:R-:W-:Y:S05]  /*0700*/  @P0 BRA `(.L_x_11638) ;  /* 0x0000000000340947 */ /* 0x000fea0003800000 */
[----:B01----:R-:W0:Y:S01]  /*0710*/  LDC.64 R2, c[0x0][0x398] ;  /* 0x0000e600ff027b82 */ /* 0x003e220000000a00 */
[----:B------:R-:W-:Y:S02]  /*0720*/  IMAD.IADD R5, R0, 0x1, R17 ;  /* 0x0000000100057824 */ /* 0x000fe400078e0211 */
[----:B------:R-:W-:Y:S02]  /*0730*/  VIADD R17, R17, 0x80 ;  /* 0x0000008011117836 */ /* 0x000fe40000000000 */
[----:B0-----:R-:W-:-:S05]  /*0740*/  IMAD.WIDE.U32 R2, R5, 0x4, R2 ;  /* 0x0000000405027825 */ /* 0x001fca00078e0002 */
[----:B------:R2:W-:Y:S02]  /*0750*/  STG.E desc[UR4][R2.64], R21 ;  /* 0x0000001502007986 */ /* 0x0005e4000c101904 */
.L_x_11637:
        /* <DEDUP_REMOVED lines=8> */
.L_x_11638:
[----:B------:R-:W-:Y:S05]  /*07e0*/  BSYNC.RELIABLE B1 ;  /* 0x0000000000017941 */ /* 0x000fea0003800100 */
.L_x_11633:
[----:B------:R-:W-:-:S13]  /*07f0*/  ISETP.GE.U32.AND P0, PT, R17, R16, PT ;  /* 0x000000101100720c */ /* 0x000fda0003f06070 */
[----:B012---:R-:W0:Y:S01]  /*0800*/  @!P0 LDC.64 R2, c[0x0][0x398] ;  /* 0x0000e600ff028b82 */ /* 0x007e220000000a00 */
[----:B------:R-:W-:Y:S02]  /*0810*/  @!P0 IMAD.IADD R5, R0, 0x1, R17 ;  /* 0x0000000100058824 */ /* 0x000fe400078e0211 */
[----:B------:R-:W-:Y:S02]  /*0820*/  @!P0 VIADD R17, R17, 0x80 ;  /* 0x0000008011118836 */ /* 0x000fe40000000000 */
[----:B0-----:R-:W-:-:S05]  /*0830*/  @!P0 IMAD.WIDE.U32 R2, R5, 0x4, R2 ;  /* 0x0000000405028825 */ /* 0x001fca00078e0002 */
[----:B------:R3:W-:Y:S02]  /*0840*/  @!P0 STG.E desc[UR4][R2.64], R13 ;  /* 0x0000000d02008986 */ /* 0x0007e4000c101904 */
.L_x_11639:
[----:B------:R-:W-:Y:S05]  /*0850*/  BSYNC.RECONVERGENT B0 ;  /* 0x0000000000007941 */ /* 0x000fea0003800200 */
.L_x_11632:
        /* <DEDUP_REMOVED lines=8> */
.L_x_11631:
        /* <DEDUP_REMOVED lines=17> */
[----:B--2---:R-:W-:Y:S02]  /*09f0*/  @!P6 FMNMX.FTZ R4, R4, UR6, !PT ;  /* 0x000000060404ec09 */ /* 0x004fe4000f810000 */
[----:B------:R-:W-:Y:S02]  /*0a00*/  FSETP.NAN.FTZ.AND P6, PT, |R11|, |R11|, PT ;  /* 0x4000000b0b00720b */ /* 0x000fe40003fd8200 */
[----:B------:R-:W-:Y:S02]  /*0a10*/  @!P5 FMNMX.FTZ R5, R5, UR6, !PT ;  /* 0x000000060505dc09 */ /* 0x000fe4000f810000 */
[----:B------:R-:W-:Y:S02]  /*0a20*/  @!P4 FMNMX.FTZ R6, R6, UR6, !PT ;  /* 0x000000060606cc09 */ /* 0x000fe4000f810000 */
[----:B------:R-:W-:-:S02]  /*0a30*/  @!P3 FMNMX.FTZ R7, R7, UR6, !PT ;  /* 0x000000060707bc09 */ /* 0x000fc4000f810000 */
[----:B------:R-:W-:Y:S02]  /*0a40*/  @!P2 FMNMX.FTZ R8, R8, UR6, !PT ;  /* 0x000000060808ac09 */ /* 0x000fe4000f810000 */
[----:B------:R-:W-:Y:S01]  /*0a50*/  @!P1 FMNMX.FTZ R9, R9, UR6, !PT ;  /* 0x0000000609099c09 */ /* 0x000fe2000f810000 */
[----:B------:R-:W-:Y:S01]  /*0a60*/  STG.E.128 desc[UR4][R12.64], R4 ;  /* 0x000000040c007986 */ /* 0x000fe2000c101d04 */
[----:B------:R-:W-:Y:S02]  /*0a70*/  @!P0 FMNMX.FTZ R10, R10, UR6, !PT ;  /* 0x000000060a0a8c09 */ /* 0x000fe4000f810000 */
[----:B------:R-:W-:-:S05]  /*0a80*/  @!P6 FMNMX.FTZ R11, R11, UR6, !PT ;  /* 0x000000060b0bec09 */ /* 0x000fca000f810000 */
[----:B------:R-:W-:Y:S01]  /*0a90*/  STG.E.128 desc[UR4][R12.64+0x800], R8 ;  /* 0x000800080c007986 */ /* 0x000fe2000c101d04 */
[----:B------:R-:W-:Y:S05]  /*0aa0*/  EXIT ;  /* 0x000000000000794d */ /* 0x000fea0003800000 */
.L_x_11640:
        /* <DEDUP_REMOVED lines=13> */
.L_x_37088:


//--------------------- .text._ZN2at6native29vectorized_elementwise_kernelILi8EZZZNS0_21clamp_min_kernel_cudaERNS_18TensorIteratorBaseERKN3c106ScalarEENKUlvE_clEvENKUlvE5_clEvEUlfE_St5arrayIPcLm2EEEEviT0_T1_ --------------------------
	.section	.text._ZN2at6native29vectorized_elementwise_kernelILi8EZZZNS0_21clamp_min_kernel_cudaERNS_18TensorIteratorBaseERKN3c106ScalarEENKUlvE_clEvENKUlvE5_clEvEUlfE_St5arrayIPcLm2EEEEviT0_T1_,"ax",@progbits
	.align	128
        .global         _ZN2at6native29vectorized_elementwise_kernelILi8EZZZNS0_21clamp_min_kernel_cudaERNS_18TensorIteratorBaseERKN3c106ScalarEENKUlvE_clEvENKUlvE5_clEvEUlfE_St5arrayIPcLm2EEEEviT0_T1_
        .type           _ZN2at6native29vectorized_elementwise_kernelILi8EZZZNS0_21clamp_min_kernel_cudaERNS_18TensorIteratorBaseERKN3c106ScalarEENKUlvE_clEvENKUlvE5_clEvEUlfE_St5arrayIPcLm2EEEEviT0_T1_,@function
        .size           _ZN2at6native29vectorized_elementwise_kernelILi8EZZZNS0_21clamp_min_kernel_cudaERNS_18TensorIteratorBaseERKN3c106ScalarEENKUlvE_clEvENKUlvE5_clEvEUlfE_St5arrayIPcLm2EEEEviT0_T1_,(.L_x_37089 - _ZN2at6native29vectorized_elementwise_kernelILi8EZZZNS0_21clamp_min_kernel_cudaERNS_18TensorIteratorBaseERKN3c106ScalarEENKUlvE_clEvENKUlvE5_clEvEUlfE_St5arrayIPcLm2EEEEviT0_T1_)
        .other          _ZN2at6native29vectorized_elementwise_kernelILi8EZZZNS0_21clamp_min_kernel_cudaERNS_18TensorIteratorBaseERKN3c106ScalarEENKUlvE_clEvENKUlvE5_clEvEUlfE_St5arrayIPcLm2EEEEviT0_T1_,@"STO_CUDA_ENTRY STV_DEFAULT"
_ZN2at6native29vectorized_elementwise_kernelILi8EZZZNS0_21clamp_min_kernel_cudaERNS_18TensorIteratorBaseERKN3c106ScalarEENKUlvE_clEvENKUlvE5_clEvEUlfE_St5arrayIPcLm2EEEEviT0_T1_:
.text._ZN2at6native29vectorized_elementwise_kernelILi8EZZZNS0_21clamp_min_kernel_cudaERNS_18TensorIteratorBaseERKN3c106ScalarEENKUlvE_clEvENKUlvE5_clEvEUlfE_St5arrayIPcLm2EEEEviT0_T1_:
        /* <DEDUP_REMOVED lines=97> */
.L_x_11644:
[----:B------:R-:W-:-:S13]  /*0610*/  ISETP.GE.U32.AND P0, PT, R17, R16, PT ;  /* 0x000000101100720c */ /* 0x000fda0003f06070 */
[----:B------:R-:W-:Y:S05]  /*0620*/  @P0 BRA `(.L_x_11646) ;  /* 0x0000000000300947 */ /* 0x000fea0003800000 */
[----:B0-----:R-:W0:Y:S01]  /*0630*/  LDC.64 R2, c[0x0][0x398] ;  /* 0x0000e600ff027b82 */ /* 0x001e220000000a00 */
[----:B------:R-:W-:Y:S01]  /*0640*/  IADD3 R5, PT, PT, R0, R17, RZ ;  /* 0x0000001100057210 */ /* 0x000fe20007ffe0ff */
[----:B------:R-:W-:-:S04]  /*0650*/  VIADD R17, R17, 0x80 ;  /* 0x0000008011117836 */ /* 0x000fc80000000000 */
[----:B0-----:R-:W-:-:S05]  /*0660*/  IMAD.WIDE.U32 R2, R5, 0x4, R2 ;  /* 0x0000000405027825 */ /* 0x001fca00078e0002 */
[----:B------:R1:W-:Y:S02]  /*0670*/  STG.E desc[UR4][R2.64], R22 ;  /* 0x0000001602007986 */ /* 0x0003e4000c101904 */
.L_x_11645:
[----:B------:R-:W-:-:S13]  /*0680*/  ISETP.GE.U32.AND P0, PT, R17, R16, PT ;  /* 0x000000101100720c */ /* 0x000fda0003f06070 */
[----:B------:R-:W-:Y:S05]  /*0690*/  @P0 BRA `(.L_x_11647) ;  /* 0x0000000000300947 */ /* 0x000fea0003800000 */
[----:B01----:R-:W0:Y:S01]  /*06a0*/  LDC.64 R2, c[0x0][0x398] ;  /* 0x0000e600ff027b82 */ /* 0x003e220000000a00 */
[----:B------:R-:W-:Y:S02]  /*06b0*/  IMAD.IADD R5, R0, 0x1, R17 ;  /* 0x0000000100057824 */ /* 0x000fe400078e0211 */
[----:B------:R-:W-:Y:S02]  /*06c0*/  VIADD R17, R17, 0x80 ;  /* 0x0000008011117836 */ /* 0x000fe40000000000 */
[----:B0-----:R-:W-:-:S05]  /*06d0*/  IMAD.WIDE.U32 R2, R5, 0x4, R2 ;  /* 0x0000000405027825 */ /* 0x001fca00078e0002 */
[----:B------:R1:W-:Y:S02]  /*06e0*/  STG.E desc[UR4][R2.64], R19 ;  /* 0x0000001302007986 */ /* 0x0003e4000c101904 */
.L_x_11646:
[----:B------:R-:W-:-:S13]  /*06f0*/  ISETP.GE.U32.AND P0, PT, R17, R16, PT ;  /* 0x000000101100720c */ /* 0x000fda0003f06070 */
[----:B------:R-:W-:Y:S05]  /*0700*/  @P0 BRA `(.L_x_11648) ;  /* 0x0000000000340947 */ /* 0x000fea0003800000 */
[----:B01----:R-:W0:Y:S01]  /*0710*/  LDC.64 R2, c[0x0][0x398] ;  /* 0x0000e600ff027b82 */ /* 0x003e220000000a00 */
[----:B------:R-:W-:Y:S02]  /*0720*/  IMAD.IADD R5, R0, 0x1, R17 ;  /* 0x0000000100057824 */ /* 0x000fe400078e0211 */
[----:B------:R-:W-:Y:S02]  /*0730*/  VIADD R17, R17, 0x80 ;  /* 0x0000008011117836 */ /* 0x000fe40000000000 */
[----:B0-----:R-:W-:-:S05]  /*0740*/  IMAD.WIDE.U32 R2, R5, 0x4, R2 ;  /* 0x0000000405027825 */ /* 0x001fca00078e0002 */
[----:B------:R2:W-:Y:S02]  /*0750*/  STG.E desc[UR4][R2.64], R21 ;  /* 0x0000001502007986 */ /* 0x0005e4000c101904 */
.L_x_11647:
        /* <DEDUP_REMOVED lines=8> */
.L_x_11648:
[----:B------:R-:W-:Y:S05]  /*07e0*/  BSYNC.RELIABLE B1 ;  /* 0x0000000000017941 */ /* 0x000fea0003800100 */
.L_x_11643:
[----:B------:R-:W-:-:S13]  /*07f0*/  ISETP.GE.U32.AND P0, PT, R17, R16, PT ;  /* 0x000000101100720c */ /* 0x000fda0003f06070 */
[----:B012---:R-:W0:Y:S01]  /*0800*/  @!P0 LDC.64 R2, c[0x0][0x398] ;  /* 0x0000e600ff028b82 */ /* 0x007e220000000a00 */
[----:B------:R-:W-:Y:S02]  /*0810*/  @!P0 IMAD.IADD R5, R0, 0x1, R17 ;  /* 0x0000000100058824 */ /* 0x000fe400078e0211 */
[----:B------:R-:W-:Y:S02]  /*0820*/  @!P0 VIADD R17, R17, 0x80 ;  /* 0x0000008011118836 */ /* 0x000fe40000000000 */
[----:B0-----:R-:W-:-:S05]  /*0830*/  @!P0 IMAD.WIDE.U32 R2, R5, 0x4, R2 ;  /* 0x0000000405028825 */ /* 0x001fca00078e0002 */
[----:B------:R3:W-:Y:S02]  /*0840*/  @!P0 STG.E desc[UR4][R2.64], R13 ;  /* 0x0000000d02008986 */ /* 0x0007e4000c101904 */
.L_x_11649:
[----:B------:R-:W-:Y:S05]  /*0850*/  BSYNC.RECONVERGENT B0 ;  /* 0x0000000000007941 */ /* 0x000fea0003800200 */
.L_x_11642:
        /* <DEDUP_REMOVED lines=8> */
.L_x_11641:
        /* <DEDUP_REMOVED lines=22> */
[----:B------:R-:W-:Y:S02]  /*0a40*/  @!P1 FMNMX.FTZ R9, R9, UR6, !PT ;  /* 0x0000000609099c09 */ /* 0x000fe4000f810000 */
[----:B------:R-:W-:Y:S02]  /*0a50*/  @!P0 FMNMX.FTZ R10, R10, UR6, !PT ;  /* 0x000000060a0a8c09 */ /* 0x000fe4000f810000 */
[----:B------:R-:W-:-:S05]  /*0a60*/  @!P6 FMNMX.FTZ R11, R11, UR6, !PT ;  /* 0x000000060b0bec09 */ /* 0x000fca000f810000 */
[----:B------:R-:W-:Y:S01]  /*0a70*/  STG.E.ENL2.256 desc[UR4][R12.64], R4, R8 ;  /* 0xf80000040c08797f */ /* 0x000fe2000f121804 */
[----:B------:R-:W-:Y:S05]  /*0a80*/  EXIT ;  /* 0x000000000000794d */ /* 0x000fea0003800000 */
.L_x_11650:
        /* <DEDUP_REMOVED lines=15> */
.L_x_37089:


//--------------------- .text._ZN2at6native18elementwise_kernelILi128ELi4EZNS0_15gpu_kernel_implIZZZNS0_21clamp_min_kernel_cudaERNS_18TensorIteratorBaseERKN3c106ScalarEENKUlvE_clEvENKUlvE4_clEvEUldE_EEvS4_RKT_EUliE_EEviT1_ --------------------------
	.section	.text._ZN2at6native18elementwise_kernelILi128ELi4EZNS0_15gpu_kernel_implIZZZNS0_21clamp_min_kernel_cudaERNS_18TensorIteratorBaseERKN3c106ScalarEENKUlvE_clEvENKUlvE4_clEvEUldE_EEvS4_RKT_EUliE_EEviT1_,"ax",@progbits
	.align	128
        .global         _ZN2at6native18elementwise_kernelILi128ELi4EZNS0_15gpu_kernel_implIZZZNS0_21clamp_min_kernel_cudaERNS_18TensorIteratorBaseERKN3c106ScalarEENKUlvE_clEvENKUlvE4_clEvEUldE_EEvS4_RKT_EUliE_EEviT1_
        .type           _ZN2at6native18elementwise_kernelILi128ELi4EZNS0_15gpu_kernel_implIZZZNS0_21clamp_min_kernel_cudaERNS_18TensorIteratorBaseERKN3c106ScalarEENKUlvE_clEvENKUlvE4_clEvEUldE_EEvS4_RKT_EUliE_EEviT1_,@function
        .size           _ZN2at6native18elementwise_kernelILi128ELi4EZNS0_15gpu_kernel_implIZZZNS0_21clamp_min_kernel_cudaERNS_18TensorIteratorBaseERKN3c106ScalarEENKUlvE_clEvENKUlvE4_clEvEUldE_EEvS4_RKT_EUliE_EEviT1_,(.L_x_37090 - _ZN2at6native18elementwise_kernelILi128ELi4EZNS0_15gpu_kernel_implIZZZNS0_21clamp_min_kernel_cudaERNS_18TensorIteratorBaseERKN3c106ScalarEENKUlvE_clEvENKUlvE4_clEvEUldE_EEvS4_RKT_EUliE_EEviT1_)
        .other          _ZN2at6native18elementwise_kernelILi128ELi4EZNS0_15gpu_kernel_implIZZZNS0_21clamp_min_kernel_cudaERNS_18TensorIteratorBaseERKN3c106ScalarEENKUlvE_clEvENKUlvE4_clEvEUldE_EEvS4_RKT_EUliE_EEviT1_,@"STO_CUDA_ENTRY STV_DEFAULT"
_ZN2at6native18elementwise_kernelILi128ELi4EZNS0_15gpu_kernel_implIZZZNS0_21clamp_min_kernel_cudaERNS_18TensorIteratorBaseERKN3c106ScalarEENKUlvE_clEvENKUlvE4_clEvEUldE_EEvS4_RKT_EUliE_EEviT1_:
.text._ZN2at6native18elementwise_kernelILi128ELi4EZNS0_15gpu_kernel_implIZZZNS0_21clamp_min_kernel_cudaERNS_18TensorIteratorBaseERKN3c106ScalarEENKUlvE_clEvENKUlvE4_clEvEUldE_EEvS4_RKT_EUliE_EEviT1_:
        /* <DEDUP_REMOVED lines=319> */
.L_x_11653:
        /* <DEDUP_REMOVED lines=18> */
.L_x_11658:
[----:B------:R-:W2:Y:S02]  /*1510*/  LDG.E.U8 R2, desc[UR36][R2.64] ;  /* 0x0000002402027981 */ /* 0x000ea4000c1e1100 */
[----:B--2---:R0:W1:Y:S01]  /*1520*/  I2F.F64.U16 R4, R2 ;  /* 0x0000000200047312 */ /* 0x0040620000101800 */
[----:B------:R-:W-:Y:S05]  /*1530*/  BRA `(.L_x_11660) ;  /* 0x0000000c00607947 */ /* 0x000fea0003800000 */
.L_x_11657:
        /* <DEDUP_REMOVED lines=9> */
.L_x_11662:
[----:B------:R-:W2:Y:S02]  /*15d0*/  LDG.E R2, desc[UR36][R2.64] ;  /* 0x0000002402027981 */ /* 0x000ea4000c1e1900 */
[----:B--2---:R0:W1:Y:S01]  /*15e0*/  I2F.F64 R4, R2 ;  /* 0x0000000200047312 */ /* 0x0040620000201c00 */
[----:B------:R-:W-:Y:S05]  /*15f0*/  BRA `(.L_x_11660) ;  /* 0x0000000c00307947 */ /* 0x000fea0003800000 */
.L_x_11661:
[----:B------:R-:W2:Y:S02]  /*1600*/  LDG.E.U16 R2, desc[UR36][R2.64] ;  /* 0x0000002402027981 */ /* 0x000ea4000c1e1500 */
[----:B--2---:R0:W1:Y:S01]  /*1610*/  I2F.F64.S16 R4, R2 ;  /* 0x0000000200047312 */ /* 0x0040620000101c00 */
[----:B------:R-:W-:Y:S05]  /*1620*/  BRA `(.L_x_11660) ;  /* 0x0000000c00247947 */ /* 0x000fea0003800000 */
.L_x_11656:
        /* <DEDUP_REMOVED lines=10> */
.L_x_11664:
[----:B------:R-:W2:Y:S02]  /*16d0*/  LDG.E.U16 R0, desc[UR36][R2.64] ;  /* 0x0000002402007981 */ /* 0x000ea4000c1e1500 */
[----:B--2---:R-:W-:-:S05]  /*16e0*/  HADD2.F32 R0, -RZ, R0.H0_H0 ;  /* 0x20000000ff007230 */ /* 0x004fca0000004100 */
[----:B------:R-:W-:-:S04]  /*16f0*/  FMUL.FTZ R0, R0, 1 ;  /* 0x3f80000000007820 */ /* 0x000fc80000410000 */
[----:B------:R0:W1:Y:S01]  /*1700*/  F2F.F64.F32 R4, R0 ;  /* 0x0000000000047310 */ /* 0x0000620000201800 */
[----:B------:R-:W-:Y:S05]  /*1710*/  BRA `(.L_x_11660) ;  /* 0x0000000800e87947 */ /* 0x000fea0003800000 */
.L_x_11663:
        /* <DEDUP_REMOVED lines=10> */
.L_x_11666:
[----:B------:R-:W2:Y:S02]  /*17c0*/  LDG.E.U16 R2, desc[UR36][R2.64] ;  /* 0x0000002402027981 */ /* 0x000ea4000c1e1500 */
[----:B--2---:R-:W-:-:S05]  /*17d0*/  HADD2.F32 R0, -RZ, R2.H0_H0 ;  /* 0x20000002ff007230 */ /* 0x004fca0000004100 */
[----:B------:R-:W-:-:S04]  /*17e0*/  FMUL.FTZ R0, R0, 1 ;  /* 0x3f80000000007820 */ /* 0x000fc80000410000 */
[----:B------:R0:W1:Y:S01]  /*17f0*/  F2F.F64.F32 R4, R0 ;  /* 0x0000000000047310 */ /* 0x0000620000201800 */
[----:B------:R-:W-:Y:S05]  /*1800*/  BRA `(.L_x_11660) ;  /* 0x0000000800ac7947 */ /* 0x000fea0003800000 */
.L_x_11665:
[----:B------:R0:W5:Y:S01]  /*1810*/  LDG.E.64 R4, desc[UR36][R2.64] ;  /* 0x0000002402047981 */ /* 0x000162000c1e1b00 */
[----:B------:R-:W-:Y:S05]  /*1820*/  BRA `(.L_x_11660) ;  /* 0x0000000800a47947 */ /* 0x000fea0003800000 */
.L_x_11655:
        /* <DEDUP_REMOVED lines=13> */
.L_x_11669:
[----:B------:R0:W5:Y:S01]  /*1900*/  LDG.E.64 R4, desc[UR36][R2.64] ;  /* 0x0000002402047981 */ /* 0x000162000c1e1b00 */
[----:B------:R-:W-:Y:S05]  /*1910*/  BRA `(.L_x_11660) ;  /* 0x0000000800687947 */ /* 0x000fea0003800000 */
.L_x_11668:
        /* <DEDUP_REMOVED lines=27> */
.L_x_11671:
        /* <DEDUP_REMOVED lines=14> */
.L_x_11670:
[----:B------:R-:W2:Y:S02]  /*1bb0*/  LDG.E.U16 R0, desc[UR36][R2.64] ;  /* 0x0000002402007981 */ /* 0x000ea4000c1e1500 */
[----:B--2---:R-:W-:-:S04]  /*1bc0*/  IMAD.U32 R0, R0, 0x10000, RZ ;  /* 0x0001000000007824 */ /* 0x004fc800078e00ff */
[----:B------:R-:W-:-:S04]  /*1bd0*/  FMUL.FTZ R0, R0, 1 ;  /* 0x3f80000000007820 */ /* 0x000fc80000410000 */
[----:B------:R0:W1:Y:S01]  /*1be0*/  F2F.F64.F32 R4, R0 ;  /* 0x0000000000047310 */ /* 0x0000620000201800 */
[----:B------:R-:W-:Y:S05]  /*1bf0*/  BRA `(.L_x_11660) ;  /* 0x0000000400b07947 */ /* 0x000fea0003800000 */
.L_x_11667:
        /* <DEDUP_REMOVED lines=11> */
.L_x_11674:
        /* <DEDUP_REMOVED lines=21> */
.L_x_11676:
[----:B------:R-:W-:Y:S05]  /*1e00*/  BSYNC.RECONVERGENT B0 ;  /* 0x0000000000007941 */ /* 0x000fea0003800200 */
.L_x_11675:
[----:B------:R-:W-:Y:S02]  /*1e10*/  SHF.L.U32 R0, R0, 0x14, RZ ;  /* 0x0000001400007819 */ /* 0x000fe400000006ff */
[----:B------:R-:W-:-:S04]  /*1e20*/  LEA R2, R2, 0x3b800000, 0x17 ;  /* 0x3b80000002027811 */ /* 0x000fc800078eb8ff */
[----:B------:R-:W-:-:S05]  /*1e30*/  LOP3.LUT R0, R2, R0, R7, 0xfe, !PT ;  /* 0x0000000002007212 */ /* 0x000fca00078efe07 */
[----:B------:R-:W-:-:S04]  /*1e40*/  FMUL.FTZ R0, R0, 1 ;  /* 0x3f80000000007820 */ /* 0x000fc80000410000 */
[----:B------:R0:W1:Y:S01]  /*1e50*/  F2F.F64.F32 R4, R0 ;  /* 0x0000000000047310 */ /* 0x0000620000201800 */
[----:B------:R-:W-:Y:S05]  /*1e60*/  BRA `(.L_x_11660) ;  /* 0x0000000400147947 */ /* 0x000fea0003800000 */
.L_x_11673:
        /* <DEDUP_REMOVED lines=21> */
.L_x_11678:
[----:B------:R-:W-:Y:S05]  /*1fc0*/  BSYNC.RECONVERGENT B0 ;  /* 0x0000000000007941 */ /* 0x000fea0003800200 */
.L_x_11677:
[----:B------:R-:W-:Y:S01]  /*1fd0*/  IMAD.SHL.U32 R0, R0, 0x200000, RZ ;  /* 0x0020000000007824 */ /* 0x000fe200078e00ff */
[----:B------:R-:W-:-:S04]  /*1fe0*/  LEA R2, R2, 0x37800000, 0x17 ;  /* 0x3780000002027811 */ /* 0x000fc800078eb8ff */
[----:B------:R-:W-:-:S05]  /*1ff0*/  LOP3.LUT R0, R2, R0, R7, 0xfe, !PT ;  /* 0x0000000002007212 */ /* 0x000fca00078efe07 */
[----:B------:R-:W-:-:S04]  /*2000*/  FMUL.FTZ R0, R0, 1 ;  /* 0x3f80000000007820 */ /* 0x000fc80000410000 */
[----:B------:R0:W1:Y:S01]  /*2010*/  F2F.F64.F32 R4, R0 ;  /* 0x0000000000047310 */ /* 0x0000620000201800 */
[----:B------:R-:W-:Y:S05]  /*2020*/  BRA `(.L_x_11660) ;  /* 0x0000000000a47947 */ /* 0x000fea0003800000 */
.L_x_11672:
[----:B------:R-:W-:-:S09]  /*2030*/  UISETP.NE.AND UP0, UPT, UR4, 0x1c, UPT ;  /* 0x0000001c0400788c */ /* 0x000fd2000bf05270 */
[----:B------:R-:W-:Y:S05]  /*2040*/  BRA.U !UP0, `(.L_x_11679) ;  /* 0x0000000108947547 */ /* 0x000fea000b800000 */
[----:B------:R-:W-:-:S09]  /*2050*/  UISETP.NE.AND UP0, UPT, UR4, 0x1d, UPT ;  /* 0x0000001d0400788c */ /* 0x000fd2000bf05270 */
[----:B------:R-:W-:Y:S05]  /*2060*/  BRA.U !UP0, `(.L_x_11680) ;  /* 0x0000000108807547 */ /* 0x000fea000b800000 */
[----:B------:R-:W-:-:S09]  /*2070*/  UISETP.NE.AND UP0, UPT, UR4, 0x2c, UPT ;  /* 0x0000002c0400788c */ /* 0x000fd2000bf05270 */
[----:B------:R-:W-:Y:S05]  /*2080*/  BRA.U !UP0, `(.L_x_11681) ;  /* 0x0000000108487547 */ /* 0x000fea000b800000 */
.L_x_11659:
        /* <DEDUP_REMOVED lines=16> */
.L_x_11682:
[----:B------:R-:W-:Y:S01]  /*2190*/  CS2R R4, SRZ ;  /* 0x0000000000047805 */ /* 0x000fe2000001ff00 */
[----:B------:R-:W-:Y:S06]  /*21a0*/  BRA `(.L_x_11660) ;  /* 0x0000000000447947 */ /* 0x000fec0003800000 */
.L_x_11681:
        /* <DEDUP_REMOVED lines=12> */
.L_x_11680:
[----:B------:R-:W2:Y:S02]  /*2270*/  LDG.E.64 R4, desc[UR36][R2.64] ;  /* 0x0000002402047981 */ /* 0x000ea4000c1e1b00 */
[----:B--2---:R-:W4:Y:S01]  /*2280*/  I2F.F64.U64 R4, R4 ;  /* 0x0000000400047312 */ /* 0x004f220000301800 */
[----:B------:R-:W-:Y:S05]  /*2290*/  BRA `(.L_x_11660) ;  /* 0x0000000000087947 */ /* 0x000fea0003800000 */
.L_x_11679:
[----:B------:R-:W2:Y:S02]  /*22a0*/  LDG.E R2, desc[UR36][R2.64] ;  /* 0x0000002402027981 */ /* 0x000ea4000c1e1900 */
[----:B--2---:R0:W1:Y:S02]  /*22b0*/  I2F.F64.U32 R4, R2 ;  /* 0x0000000200047312 */ /* 0x0040640000201800 */
.L_x_11660:
[----:B------:R-:W-:Y:S05]  /*22c0*/  BSYNC.RECONVERGENT B6 ;  /* 0x0000000000067941 */ /* 0x000fea0003800200 */
.L_x_11654:
[----:B------:R-:W0:Y:S02]  /*22d0*/  LDCU.64 UR4, c[0x0][0x590] ;  /* 0x0000b200ff0477ac */ /* 0x000e240008000a00 */
[----:B012345:R-:W-:Y:S01]  /*22e0*/  IMAD.MOV.U32 R0, RZ, RZ, R5 ;  /* 0x000000ffff007224 */ /* 0x03ffe200078e0005 */
[----:B------:R-:W0:Y:S01]  /*22f0*/  LDCU.64 UR8, c[0x0][0x580] ;  /* 0x0000b000ff0877ac */ /* 0x000e220008000a00 */
[----:B------:R-:W-:Y:S01]  /*2300*/  DSETP.MAX.AND P0, P1, R4, UR4, PT ;  /* 0x0000000404007e2a */ /* 0x000fe2000b90f000 */
        /* <DEDUP_REMOVED lines=26> */
.L_x_11686:
[----:B------:R-:W0:Y:S02]  /*24b0*/  F2I.S64.F64.TRUNC R4, R4 ;  /* 0x0000000400047311 */ /* 0x000e24000030d900 */
[----:B0-----:R-:W-:-:S05]  /*24c0*/  MOV R7, R4 ;  /* 0x0000000400077202 */ /* 0x001fca0000000f00 */
[----:B------:R0:W-:Y:S01]  /*24d0*/  STG.E.U8 desc[UR36][R2.64], R7 ;  /* 0x0000000702007986 */ /* 0x0001e2000c101124 */
[----:B------:R-:W-:Y:S05]  /*24e0*/  BRA `(.L_x_11688) ;  /* 0x0000000c00e47947 */ /* 0x000fea0003800000 */
.L_x_11685:
        /* <DEDUP_REMOVED lines=9> */
.L_x_11690:
[----:B------:R-:W0:Y:S02]  /*2580*/  F2I.F64.TRUNC R5, R4 ;  /* 0x0000000400057311 */ /* 0x000e24000030d100 */
[----:B0-----:R0:W-:Y:S01]  /*2590*/  STG.E desc[UR36][R2.64], R5 ;  /* 0x0000000502007986 */ /* 0x0011e2000c101924 */
[----:B------:R-:W-:Y:S05]  /*25a0*/  BRA `(.L_x_11688) ;  /* 0x0000000c00b47947 */ /* 0x000fea0003800000 */
.L_x_11689:
[----:B------:R-:W0:Y:S02]  /*25b0*/  F2I.F64.TRUNC R5, R4 ;  /* 0x0000000400057311 */ /* 0x000e24000030d100 */
[----:B0-----:R0:W-:Y:S01]  /*25c0*/  STG.E.U16 desc[UR36][R2.64], R5 ;  /* 0x0000000502007986 */ /* 0x0011e2000c101524 */
[----:B------:R-:W-:Y:S05]  /*25d0*/  BRA `(.L_x_11688) ;  /* 0x0000000c00a87947 */ /* 0x000fea0003800000 */
.L_x_11684:
        /* <DEDUP_REMOVED lines=13> */
.L_x_11692:
        /* <DEDUP_REMOVED lines=8> */
.L_x_11691:
        /* <DEDUP_REMOVED lines=14> */
.L_x_11694:
        /* <DEDUP_REMOVED lines=9> */
.L_x_11693:
[----:B------:R0:W-:Y:S01]  /*28a0*/  STG.E.64 desc[UR36][R2.64], R4 ;  /* 0x0000000402007986 */ /* 0x0001e2000c101b24 */
[----:B------:R-:W-:Y:S05]  /*28b0*/  BRA `(.L_x_11688) ;  /* 0x0000000800f07947 */ /* 0x000fea0003800000 */
.L_x_11683:
        /* <DEDUP_REMOVED lines=12> */
.L_x_11697:
[----:B------:R-:W-:-:S05]  /*2980*/  CS2R R6, SRZ ;  /* 0x0000000000067805 */ /* 0x000fca000001ff00 */
[----:B------:R0:W-:Y:S01]  /*2990*/  STG.E.128 desc[UR36][R2.64], R4 ;  /* 0x0000000402007986 */ /* 0x0001e2000c101d24 */
[----:B------:R-:W-:Y:S05]  /*29a0*/  BRA `(.L_x_11688) ;  /* 0x0000000800b47947 */ /* 0x000fea0003800000 */
.L_x_11696:
        /* <DEDUP_REMOVED lines=23> */
.L_x_11701:
[----:B------:R-:W-:Y:S05]  /*2b20*/  BSYNC.RECONVERGENT B0 ;  /* 0x0000000000007941 */ /* 0x000fea0003800200 */
.L_x_11700:
[----:B------:R-:W-:-:S05]  /*2b30*/  LOP3.LUT R7, R0, 0x80, R7, 0xf8, !PT ;  /* 0x0000008000077812 */ /* 0x000fca00078ef807 */
[----:B------:R0:W-:Y:S01]  /*2b40*/  STG.E.U8 desc[UR36][R2.64], R7 ;  /* 0x0000000702007986 */ /* 0x0001e2000c101124 */
[----:B------:R-:W-:Y:S05]  /*2b50*/  BRA `(.L_x_11688) ;  /* 0x0000000800487947 */ /* 0x000fea0003800000 */
.L_x_11699:
        /* <DEDUP_REMOVED lines=19> */
.L_x_11703:
[----:B------:R-:W-:Y:S05]  /*2c90*/  BSYNC.RECONVERGENT B0 ;  /* 0x0000000000007941 */ /* 0x000fea0003800200 */
.L_x_11702:
[----:B------:R-:W-:-:S05]  /*2ca0*/  LOP3.LUT R7, R0, 0x80, R7, 0xf8, !PT ;  /* 0x0000008000077812 */ /* 0x000fca00078ef807 */
[----:B------:R0:W-:Y:S01]  /*2cb0*/  STG.E.U8 desc[UR36][R2.64], R7 ;  /* 0x0000000702007986 */ /* 0x0001e2000c101124 */
[----:B------:R-:W-:Y:S05]  /*2cc0*/  BRA `(.L_x_11688) ;  /* 0x0000000400ec7947 */ /* 0x000fea0003800000 */
.L_x_11698:
        /* <DEDUP_REMOVED lines=8> */
.L_x_11695:
        /* <DEDUP_REMOVED lines=11> */
.L_x_11706:
        /* <DEDUP_REMOVED lines=17> */
.L_x_11709:
[----:B------:R-:W-:-:S04]  /*2f10*/  SHF.R.U32.HI R0, RZ, 0x14, R7 ;  /* 0x00000014ff007819 */ /* 0x000fc80000011607 */
[----:B------:R-:W-:-:S04]  /*2f20*/  LOP3.LUT R0, R0, 0x1, RZ, 0xc0, !PT ;  /* 0x0000000100007812 */ /* 0x000fc800078ec0ff */
[----:B------:R-:W-:-:S04]  /*2f30*/  IADD3 R0, PT, PT, R7, 0x487ffff, R0 ;  /* 0x0487ffff07007810 */ /* 0x000fc80007ffe000 */
[----:B------:R-:W-:-:S04]  /*2f40*/  SHF.R.U32.HI R0, RZ, 0x14, R0 ;  /* 0x00000014ff007819 */ /* 0x000fc80000011600 */
[----:B------:R-:W-:-:S07]  /*2f50*/  LOP3.LUT R4, R0, 0xff, RZ, 0xc0, !PT ;  /* 0x000000ff00047812 */ /* 0x000fce00078ec0ff */
.L_x_11710:
[----:B------:R-:W-:-:S04]  /*2f60*/  SHF.R.U32.HI R5, RZ, 0x18, R7 ;  /* 0x00000018ff057819 */ /* 0x000fc80000011607 */
[----:B------:R-:W-:-:S04]  /*2f70*/  LOP3.LUT R4, R4, 0x80, R5, 0xf8, !PT ;  /* 0x0000008004047812 */ /* 0x000fc800078ef805 */
[----:B------:R-:W-:-:S07]  /*2f80*/  PRMT R0, R4, 0x7610, R0 ;  /* 0x0000761004007816 */ /* 0x000fce0000000000 */
.L_x_11708:
[----:B------:R-:W-:Y:S05]  /*2f90*/  BSYNC.RECONVERGENT B0 ;  /* 0x0000000000007941 */ /* 0x000fea0003800200 */
.L_x_11707:
[----:B------:R4:W-:Y:S01]  /*2fa0*/  STG.E.U8 desc[UR36][R2.64], R0 ;  /* 0x0000000002007986 */ /* 0x0009e2000c101124 */
[----:B------:R-:W-:Y:S05]  /*2fb0*/  BRA `(.L_x_11688) ;  /* 0x0000000400307947 */ /* 0x000fea0003800000 */
.L_x_11705:
        /* <DEDUP_REMOVED lines=17> */
.L_x_11713:
[----:B------:R-:W-:-:S04]  /*30d0*/  SHF.R.U32.HI R0, RZ, 0x15, R7 ;  /* 0x00000015ff007819 */ /* 0x000fc80000011607 */
[----:B------:R-:W-:-:S04]  /*30e0*/  LOP3.LUT R0, R0, 0x1, RZ, 0xc0, !PT ;  /* 0x0000000100007812 */ /* 0x000fc800078ec0ff */
[----:B------:R-:W-:-:S04]  /*30f0*/  IADD3 R0, PT, PT, R7, 0x88fffff, R0 ;  /* 0x088fffff07007810 */ /* 0x000fc80007ffe000 */
[----:B------:R-:W-:-:S04]  /*3100*/  SHF.R.U32.HI R0, RZ, 0x15, R0 ;  /* 0x00000015ff007819 */ /* 0x000fc80000011600 */
[----:B------:R-:W-:-:S07]  /*3110*/  LOP3.LUT R4, R0, 0xff, RZ, 0xc0, !PT ;  /* 0x000000ff00047812 */ /* 0x000fce00078ec0ff */
.L_x_11714:
[----:B------:R-:W-:-:S04]  /*3120*/  SHF.R.U32.HI R5, RZ, 0x18, R7 ;  /* 0x00000018ff057819 */ /* 0x000fc80000011607 */
[----:B------:R-:W-:-:S04]  /*3130*/  LOP3.LUT R4, R4, 0x80, R5, 0xf8, !PT ;  /* 0x0000008004047812 */ /* 0x000fc800078ef805 */
[----:B------:R-:W-:-:S07]  /*3140*/  PRMT R0, R4, 0x7610, R0 ;  /* 0x0000761004007816 */ /* 0x000fce0000000000 */
.L_x_11712:
[----:B------:R-:W-:Y:S05]  /*3150*/  BSYNC.RECONVERGENT B0 ;  /* 0x0000000000007941 */ /* 0x000fea0003800200 */
.L_x_11711:
[----:B------:R3:W-:Y:S01]  /*3160*/  STG.E.U8 desc[UR36][R2.64], R0 ;  /* 0x0000000002007986 */ /* 0x0007e2000c101124 */
[----:B------:R-:W-:Y:S05]  /*3170*/  BRA `(.L_x_11688) ;  /* 0x0000000000c07947 */ /* 0x000fea0003800000 */
.L_x_11704:
[----:B------:R-:W-:-:S09]  /*3180*/  UISETP.NE.AND UP0, UPT, UR4, 0x1c, UPT ;  /* 0x0000001c0400788c */ /* 0x000fd2000bf05270 */
[----:B------:R-:W-:Y:S05]  /*3190*/  BRA.U !UP0, `(.L_x_11715) ;  /* 0x0000000108b07547 */ /* 0x000fea000b800000 */
[----:B------:R-:W-:-:S09]  /*31a0*/  UISETP.NE.AND UP0, UPT, UR4, 0x1d, UPT ;  /* 0x0000001d0400788c */ /* 0x000fd2000bf05270 */
[----:B------:R-:W-:Y:S05]  /*31b0*/  BRA.U !UP0, `(.L_x_11716) ;  /* 0x00000001089c7547 */ /* 0x000fea000b800000 */
[----:B------:R-:W-:-:S09]  /*31c0*/  UISETP.NE.AND UP0, UPT, UR4, 0x2c, UPT ;  /* 0x0000002c0400788c */ /* 0x000fd2000bf05270 */
[----:B------:R-:W-:Y:S05]  /*31d0*/  BRA.U !UP0, `(.L_x_11717) ;  /* 0x0000000108447547 */ /* 0x000fea000b800000 */
.L_x_11687:
        /* <DEDUP_REMOVED lines=16> */
.L_x_11718:
[----:B------:R-:W-:Y:S05]  /*32e0*/  BRA `(.L_x_11688) ;  /* 0x0000000000647947 */ /* 0x000fea0003800000 */
.L_x_11717:
        /* <DEDUP_REMOVED lines=20> */
.L_x_11716:
[----:B------:R-:W0:Y:S02]  /*3430*/  F2I.U64.F64.TRUNC R4, R4 ;  /* 0x0000000400047311 */ /* 0x000e24000030d800 */
[----:B0-----:R1:W-:Y:S01]  /*3440*/  STG.E.64 desc[UR36][R2.64], R4 ;  /* 0x0000000402007986 */ /* 0x0013e2000c101b24 */
[----:B------:R-:W-:Y:S05]  /*3450*/  BRA `(.L_x_11688) ;  /* 0x0000000000087947 */ /* 0x000fea0003800000 */
.L_x_11715:
[----:B------:R-:W0:Y:S02]  /*3460*/  F2I.U32.F64.TRUNC R5, R4 ;  /* 0x0000000400057311 */ /* 0x000e24000030d000 */
[----:B0-----:R0:W-:Y:S02]  /*3470*/  STG.E desc[UR36][R2.64], R5 ;  /* 0x0000000502007986 */ /* 0x0011e4000c101924 */
.L_x_11688:
[----:B------:R-:W-:-:S07]  /*3480*/  VIADD R17, R17, 0x80 ;  /* 0x0000008011117836 */ /* 0x000fce0000000000 */
.L_x_11652:
[----:B------:R-:W-:Y:S05]  /*3490*/  BSYNC.RECONVERGENT B7 ;  /* 0x0000000000077941 */ /* 0x000fea0003800200 */
.L_x_11651:
        /* <DEDUP_REMOVED lines=307> */
.L_x_11721:
        /* <DEDUP_REMOVED lines=18> */
.L_x_11726:
[----:B------:R-:W2:Y:S02]  /*48f0*/  LDG.E.U8 R2, desc[UR36][R2.64] ;  /* 0x0000002402027981 */ /* 0x000ea4000c1e1100 */
[----:B--2---:R0:W1:Y:S01]  /*4900*/  I2F.F64.U16 R4, R2 ;  /* 0x0000000200047312 */ /* 0x0040620000101800 */
[----:B------:R-:W-:Y:S05]  /*4910*/  BRA `(.L_x_11728) ;  /* 0x0000000c00607947 */ /* 0x000fea0003800000 */
.L_x_11725:
        /* <DEDUP_REMOVED lines=9> */
.L_x_11730:
[----:B------:R-:W2:Y:S02]  /*49b0*/  LDG.E R2, desc[UR36][R2.64] ;  /* 0x0000002402027981 */ /* 0x000ea4000c1e1900 */
[----:B--2---:R0:W1:Y:S01]  /*49c0*/  I2F.F64 R4, R2 ;  /* 0x0000000200047312 */ /* 0x0040620000201c00 */
[----:B------:R-:W-:Y:S05]  /*49d0*/  BRA `(.L_x_11728) ;  /* 0x0000000c00307947 */ /* 0x000fea0003800000 */
.L_x_11729:
[----:B------:R-:W2:Y:S02]  /*49e0*/  LDG.E.U16 R2, desc[UR36][R2.64] ;  /* 0x0000002402027981 */ /* 0x000ea4000c1e1500 */
[----:B--2---:R0:W1:Y:S01]  /*49f0*/  I2F.F64.S16 R4, R2 ;  /* 0x0000000200047312 */ /* 0x0040620000101c00 */
[----:B------:R-:W-:Y:S05]  /*4a00*/  BRA `(.L_x_11728) ;  /* 0x0000000c00247947 */ /* 0x000fea0003800000 */
.L_x_11724:
        /* <DEDUP_REMOVED lines=10> */
.L_x_11732:
[----:B------:R-:W2:Y:S02]  /*4ab0*/  LDG.E.U16 R0, desc[UR36][R2.64] ;  /* 0x0000002402007981 */ /* 0x000ea4000c1e1500 */
[----:B--2---:R-:W-:-:S05]  /*4ac0*/  HADD2.F32 R0, -RZ, R0.H0_H0 ;  /* 0x20000000ff007230 */ /* 0x004fca0000004100 */
[----:B------:R-:W-:-:S04]  /*4ad0*/  FMUL.FTZ R0, R0, 1 ;  /* 0x3f80000000007820 */ /* 0x000fc80000410000 */
[----:B------:R0:W1:Y:S01]  /*4ae0*/  F2F.F64.F32 R4, R0 ;  /* 0x0000000000047310 */ /* 0x0000620000201800 */
[----:B------:R-:W-:Y:S05]  /*4af0*/  BRA `(.L_x_11728) ;  /* 0x0000000800e87947 */ /* 0x000fea0003800000 */
.L_x_11731:
        /* <DEDUP_REMOVED lines=10> */
.L_x_11734:
[----:B------:R-:W2:Y:S02]  /*4ba0*/  LDG.E.U16 R2, desc[UR36][R2.64] ;  /* 0x0000002402027981 */ /* 0x000ea4000c1e1500 */
[----:B--2---:R-:W-:-:S05]  /*4bb0*/  HADD2.F32 R0, -RZ, R2.H0_H0 ;  /* 0x20000002ff007230 */ /* 0x004fca0000004100 */
[----:B------:R-:W-:-:S04]  /*4bc0*/  FMUL.FTZ R0, R0, 1 ;  /* 0x3f80000000007820 */ /* 0x000fc80000410000 */
[----:B------:R0:W1:Y:S01]  /*4bd0*/  F2F.F64.F32 R4, R0 ;  /* 0x0000000000047310 */ /* 0x0000620000201800 */
[----:B------:R-:W-:Y:S05]  /*4be0*/  BRA `(.L_x_11728) ;  /* 0x0000000800ac7947 */ /* 0x000fea0003800000 */
.L_x_11733:
[----:B------:R0:W5:Y:S01]  /*4bf0*/  LDG.E.64 R4, desc[UR36][R2.64] ;  /* 0x0000002402047981 */ /* 0x000162000c1e1b00 */
[----:B------:R-:W-:Y:S05]  /*4c00*/  BRA `(.L_x_11728) ;  /* 0x0000000800a47947 */ /* 0x000fea0003800000 */
.L_x_11723:
        /* <DEDUP_REMOVED lines=13> */
.L_x_11737:
[----:B------:R0:W5:Y:S01]  /*4ce0*/  LDG.E.64 R4, desc[UR36][R2.64] ;  /* 0x0000002402047981 */ /* 0x000162000c1e1b00 */
[----:B------:R-:W-:Y:S05]  /*4cf0*/  BRA `(.L_x_11728) ;  /* 0x0000000800687947 */ /* 0x000fea0003800000 */
.L_x_11736:
        /* <DEDUP_REMOVED lines=27> */
.L_x_11739:
        /* <DEDUP_REMOVED lines=14> */
.L_x_11738:
[----:B------:R-:W2:Y:S02]  /*4f90*/  LDG.E.U16 R0, desc[UR36][R2.64] ;  /* 0x0000002402007981 */ /* 0x000ea4000c1e1500 */
[----:B--2---:R-:W-:-:S04]  /*4fa0*/  IMAD.U32 R0, R0, 0x10000, RZ ;  /* 0x0001000000007824 */ /* 0x004fc800078e00ff */
[----:B------:R-:W-:-:S04]  /*4fb0*/  FMUL.FTZ R0, R0, 1 ;  /* 0x3f80000000007820 */ /* 0x000fc80000410000 */
[----:B------:R3:W4:Y:S01]  /*4fc0*/  F2F.F64.F32 R4, R0 ;  /* 0x0000000000047310 */ /* 0x0007220000201800 */
[----:B------:R-:W-:Y:S05]  /*4fd0*/  BRA `(.L_x_11728) ;  /* 0x0000000400b07947 */ /* 0x000fea0003800000 */
.L_x_11735:
        /* <DEDUP_REMOVED lines=11> */
.L_x_11742:
        /* <DEDUP_REMOVED lines=21> */
.L_x_11744:
[----:B------:R-:W-:Y:S05]  /*51e0*/  BSYNC.RECONVERGENT B0 ;  /* 0x0000000000007941 */ /* 0x000fea0003800200 */
.L_x_11743:
[----:B------:R-:W-:Y:S02]  /*51f0*/  SHF.L.U32 R0, R0, 0x14, RZ ;  /* 0x0000001400007819 */ /* 0x000fe400000006ff */
[----:B------:R-:W-:-:S04]  /*5200*/  LEA R2, R2, 0x3b800000, 0x17 ;  /* 0x3b80000002027811 */ /* 0x000fc800078eb8ff */
[----:B------:R-:W-:-:S05]  /*5210*/  LOP3.LUT R0, R2, R0, R7, 0xfe, !PT ;  /* 0x0000000002007212 */ /* 0x000fca00078efe07 */
[----:B------:R-:W-:-:S04]  /*5220*/  FMUL.FTZ R0, R0, 1 ;  /* 0x3f80000000007820 */ /* 0x000fc80000410000 */
[----:B------:R0:W1:Y:S01]  /*5230*/  F2F.F64.F32 R4, R0 ;  /* 0x0000000000047310 */ /* 0x0000620000201800 */
[----:B------:R-:W-:Y:S05]  /*5240*/  BRA `(.L_x_11728) ;  /* 0x0000000400147947 */ /* 0x000fea0003800000 */
.L_x_11741:
        /* <DEDUP_REMOVED lines=21> */
.L_x_11746:
[----:B------:R-:W-:Y:S05]  /*53a0*/  BSYNC.RECONVERGENT B0 ;  /* 0x0000000000007941 */ /* 0x000fea0003800200 */
.L_x_11745:
[----:B------:R-:W-:Y:S01]  /*53b0*/  IMAD.SHL.U32 R0, R0, 0x200000, RZ ;  /* 0x0020000000007824 */ /* 0x000fe200078e00ff */
[----:B------:R-:W-:-:S04]  /*53c0*/  LEA R2, R2, 0x37800000, 0x17 ;  /* 0x3780000002027811 */ /* 0x000fc800078eb8ff */
[----:B------:R-:W-:-:S05]  /*53d0*/  LOP3.LUT R0, R2, R0, R7, 0xfe, !PT ;  /* 0x0000000002007212 */ /* 0x000fca00078efe07 */
[----:B------:R-:W-:-:S04]  /*53e0*/  FMUL.FTZ R0, R0, 1 ;  /* 0x3f80000000007820 */ /* 0x000fc80000410000 */
[----:B------:R0:W1:Y:S01]  /*53f0*/  F2F.F64.F32 R4, R0 ;  /* 0x0000000000047310 */ /* 0x0000620000201800 */
[----:B------:R-:W-:Y:S05]  /*5400*/  BRA `(.L_x_11728) ;  /* 0x0000000000a47947 */ /* 0x000fea0003800000 */
.L_x_11740:
        /* <DEDUP_REMOVED lines=18> */
.L_x_11727:
        /* <DEDUP_REMOVED lines=16> */
.L_x_11749:
[----:B------:R-:W-:Y:S01]  /*5630*/  CS2R R4, SRZ ;  /* 0x0000000000047805 */ /* 0x000fe2000001ff00 */
[----:B------:R-:W-:Y:S06]  /*5640*/  BRA `(.L_x_11728) ;  /* 0x0000000000147947 */ /* 0x000fec0003800000 */
.L_x_11748:
[----:B------:R-:W2:Y:S02]  /*5650*/  LDG.E.64 R4, desc[UR36][R2.64] ;  /* 0x0000002402047981 */ /* 0x000ea4000c1e1b00 */
[----:B--2---:R-:W0:Y:S01]  /*5660*/  I2F.F64.U64 R4, R4 ;  /* 0x0000000400047312 */ /* 0x004e220000301800 */
[----:B------:R-:W-:Y:S05]  /*5670*/  BRA `(.L_x_11728) ;  /* 0x0000000000087947 */ /* 0x000fea0003800000 */
.L_x_11747:
[----:B------:R-:W2:Y:S02]  /*5680*/  LDG.E R2, desc[UR36][R2.64] ;  /* 0x0000002402027981 */ /* 0x000ea4000c1e1900 */
[----:B--2---:R0:W1:Y:S02]  /*5690*/  I2F.F64.U32 R4, R2 ;  /* 0x0000000200047312 */ /* 0x0040640000201800 */
.L_x_11728:
[----:B------:R-:W-:Y:S05]  /*56a0*/  BSYNC.RECONVERGENT B6 ;  /* 0x0000000000067941 */ /* 0x000fea0003800200 */
.L_x_11722:
[----:B------:R-:W0:Y:S02]  /*56b0*/  LDCU.64 UR4, c[0x0][0x590] ;  /* 0x0000b200ff0477ac */ /* 0x000e240008000a00 */
[----:B012345:R-:W-:Y:S01]  /*56c0*/  MOV R0, R5 ;  /* 0x0000000500007202 */ /* 0x03ffe20000000f00 */
[----:B------:R-:W0:Y:S01]  /*56d0*/  LDCU.64 UR8, c[0x0][0x580] ;  /* 0x0000b000ff0877ac */ /* 0x000e220008000a00 */
[----:B------:R-:W-:Y:S01]  /*56e0*/  DSETP.MAX.AND P0, P1, R4, UR4, PT ;  /* 0x0000000404007e2a */ /* 0x000fe2000b90f000 */
        /* <DEDUP_REMOVED lines=26> */
.L_x_11753:
[----:B------:R-:W0:Y:S02]  /*5890*/  F2I.S64.F64.TRUNC R4, R4 ;  /* 0x0000000400047311 */ /* 0x000e24000030d900 */
[----:B0-----:R-:W-:-:S05]  /*58a0*/  MOV R7, R4 ;  /* 0x0000000400077202 */ /* 0x001fca0000000f00 */
[----:B------:R3:W-:Y:S01]  /*58b0*/  STG.E.U8 desc[UR36][R2.64], R7 ;  /* 0x0000000702007986 */ /* 0x0007e2000c101124 */
[----:B------:R-:W-:Y:S05]  /*58c0*/  BRA `(.L_x_11755) ;  /* 0x0000000c00e07947 */ /* 0x000fea0003800000 */
.L_x_11752:
        /* <DEDUP_REMOVED lines=9> */
.L_x_11757:
[----:B------:R-:W0:Y:S02]  /*5960*/  F2I.F64.TRUNC R5, R4 ;  /* 0x0000000400057311 */ /* 0x000e24000030d100 */
[----:B0-----:R2:W-:Y:S01]  /*5970*/  STG.E desc[UR36][R2.64], R5 ;  /* 0x0000000502007986 */ /* 0x0015e2000c101924 */
[----:B------:R-:W-:Y:S05]  /*5980*/  BRA `(.L_x_11755) ;  /* 0x0000000c00b07947 */ /* 0x000fea0003800000 */
.L_x_11756:
[----:B------:R-:W0:Y:S02]  /*5990*/  F2I.F64.TRUNC R5, R4 ;  /* 0x0000000400057311 */ /* 0x000e24000030d100 */
[----:B0-----:R0:W-:Y:S01]  /*59a0*/  STG.E.U16 desc[UR36][R2.64], R5 ;  /* 0x0000000502007986 */ /* 0x0011e2000c101524 */
[----:B------:R-:W-:Y:S05]  /*59b0*/  BRA `(.L_x_11755) ;  /* 0x0000000c00a47947 */ /* 0x000fea0003800000 */
.L_x_11751:
        /* <DEDUP_REMOVED lines=13> */
.L_x_11759:
        /* <DEDUP_REMOVED lines=8> */
.L_x_11758:
        /* <DEDUP_REMOVED lines=14> */
.L_x_11761:
        /* <DEDUP_REMOVED lines=9> */
.L_x_11760:
[----:B------:R0:W-:Y:S01]  /*5c80*/  STG.E.64 desc[UR36][R2.64], R4 ;  /* 0x0000000402007986 */ /* 0x0001e2000c101b24 */
[----:B------:R-:W-:Y:S05]  /*5c90*/  BRA `(.L_x_11755) ;  /* 0x0000000800ec7947 */ /* 0x000fea0003800000 */
.L_x_11750:
        /* <DEDUP_REMOVED lines=13> */
.L_x_11765:
        /* <DEDUP_REMOVED lines=22> */
.L_x_11768:
[----:B------:R-:W-:-:S04]  /*5ed0*/  SHF.R.U32.HI R5, RZ, 0x18, R7 ;  /* 0x00000018ff057819 */ /* 0x000fc80000011607 */
[----:B------:R-:W-:-:S07]  /*5ee0*/  LOP3.LUT R0, R0, 0x80, R5, 0xf8, !PT ;  /* 0x0000008000007812 */ /* 0x000fce00078ef805 */
.L_x_11767:
[----:B------:R-:W-:Y:S05]  /*5ef0*/  BSYNC.RECONVERGENT B0 ;  /* 0x0000000000007941 */ /* 0x000fea0003800200 */
.L_x_11766:
[----:B------:R0:W-:Y:S01]  /*5f00*/  STG.E.U8 desc[UR36][R2.64], R0 ;  /* 0x0000000002007986 */ /* 0x0001e2000c101124 */
[----:B------:R-:W-:Y:S05]  /*5f10*/  BRA `(.L_x_11755) ;  /* 0x00000008004c7947 */ /* 0x000fea0003800000 */
.L_x_11764:
        /* <DEDUP_REMOVED lines=22> */
.L_x_11771:
[----:B------:R-:W-:-:S04]  /*6080*/  SHF.R.U32.HI R5, RZ, 0x18, R7 ;  /* 0x00000018ff057819 */ /* 0x000fc80000011607 */
[----:B------:R-:W-:-:S07]  /*6090*/  LOP3.LUT R0, R0, 0x80, R5, 0xf8, !PT ;  /* 0x0000008000007812 */ /* 0x000fce00078ef805 */
.L_x_11770:
[----:B------:R-:W-:Y:S05]  /*60a0*/  BSYNC.RECONVERGENT B0 ;  /* 0x0000000000007941 */ /* 0x000fea0003800200 */
.L_x_11769:
[----:B------:R0:W-:Y:S01]  /*60b0*/  STG.E.U8 desc[UR36][R2.64], R0 ;  /* 0x0000000002007986 */ /* 0x0001e2000c101124 */
[----:B------:R-:W-:Y:S05]  /*60c0*/  BRA `(.L_x_11755) ;  /* 0x0000000400e07947 */ /* 0x000fea0003800000 */
.L_x_11763:
        /* <DEDUP_REMOVED lines=26> */
.L_x_11773:
[----:B------:R-:W0:Y:S02]  /*6270*/  F2I.U64.F64.TRUNC R4, R4 ;  /* 0x0000000400047311 */ /* 0x000e24000030d800 */
[----:B0-----:R0:W-:Y:S01]  /*6280*/  STG.E.64 desc[UR36][R2.64], R4 ;  /* 0x0000000402007986 */ /* 0x0011e2000c101b24 */
[----:B------:R-:W-:Y:S05]  /*6290*/  BRA `(.L_x_11755) ;  /* 0x00000004006c7947 */ /* 0x000fea0003800000 */
.L_x_11772:
[----:B------:R-:W0:Y:S02]  /*62a0*/  F2I.U32.F64.TRUNC R5, R4 ;  /* 0x0000000400057311 */ /* 0x000e24000030d000 */
[----:B0-----:R0:W-:Y:S01]  /*62b0*/  STG.E desc[UR36][R2.64], R5 ;  /* 0x0000000502007986 */ /* 0x0011e2000c101924 */
[----:B------:R-:W-:Y:S05]  /*62c0*/  BRA `(.L_x_11755) ;  /* 0x0000000400607947 */ /* 0x000fea0003800000 */
.L_x_11762:
        /* <DEDUP_REMOVED lines=10> */
.L_x_11775:
[----:B------:R-:W-:-:S05]  /*6370*/  CS2R R6, SRZ ;  /* 0x0000000000067805 */ /* 0x000fca000001ff00 */
[----:B------:R0:W-:Y:S01]  /*6380*/  STG.E.128 desc[UR36][R2.64], R4 ;  /* 0x0000000402007986 */ /* 0x0001e2000c101d24 */
[----:B------:R-:W-:Y:S05]  /*6390*/  BRA `(.L_x_11755) ;  /* 0x00000004002c7947 */ /* 0x000fea0003800000 */
.L_x_11774:
[----:B------:R-:W-:-:S09]  /*63a0*/  UISETP.NE.AND UP0, UPT, UR4, 0xf, UPT ;  /* 0x0000000f0400788c */ /* 0x000fd2000bf05270 */
[----:B------:R-:W-:Y:S05]  /*63b0*/  BRA.U !UP0, `(.L_x_11776) ;  /* 0x0000000508087547 */ /* 0x000fea000b800000 */
[----:B------:R-:W-:-:S09]  /*63c0*/  UISETP.NE.AND UP0, UPT, UR4, 0x17, UPT ;  /* 0x000000170400788c */ /* 0x000fd2000bf05270 */
[----:B------:R-:W-:Y:S05]  /*63d0*/  BRA.U !UP0, `(.L_x_11777) ;  /* 0x0000000108a07547 */ /* 0x000fea000b800000 */
[----:B------:R-:W-:-:S09]  /*63e0*/  UISETP.NE.AND UP0, UPT, UR4, 0x18, UPT ;  /* 0x000000180400788c */ /* 0x000fd2000bf05270 */
[----:B------:R-:W-:Y:S05]  /*63f0*/  BRA.U !UP0, `(.L_x_11778) ;  /* 0x0000000108447547 */ /* 0x000fea000b800000 */
.L_x_11754:
        /* <DEDUP_REMOVED lines=16> */
.L_x_11779:
[----:B------:R-:W-:Y:S05]  /*6500*/  BRA `(.L_x_11755) ;  /* 0x0000000000d07947 */ /* 0x000fea0003800000 */
.L_x_11778:
        /* <DEDUP_REMOVED lines=17> */
.L_x_11781:
[----:B------:R-:W-:Y:S05]  /*6620*/  BSYNC.RECONVERGENT B0 ;  /* 0x0000000000007941 */ /* 0x000fea0003800200 */
.L_x_11780:
[----:B------:R-:W-:-:S05]  /*6630*/  LOP3.LUT R7, R0, 0x80, R7, 0xf8, !PT ;  /* 0x0000008000077812 */ /* 0x000fca00078ef807 */
[----:B------:R0:W-:Y:S01]  /*6640*/  STG.E.U8 desc[UR36][R2.64], R7 ;  /* 0x0000000702007986 */ /* 0x0001e2000c101124 */
[----:B------:R-:W-:Y:S05]  /*6650*/  BRA `(.L_x_11755) ;  /* 0x00000000007c7947 */ /* 0x000fea0003800000 */
.L_x_11777:
        /* <DEDUP_REMOVED lines=16> */
.L_x_11783:
[----:B------:R-:W-:Y:S02]  /*6760*/  ISETP.GT.U32.AND P0, PT, R6, 0x7f800000, PT ;  /* 0x7f8000000600780c */ /* 0x000fe40003f04070 */
[----:B------:R-:W-:-:S04]  /*6770*/  MOV R0, 0x7f ;  /* 0x0000007f00007802 */ /* 0x000fc80000000f00 */
[----:B------:R-:W-:-:S07]  /*6780*/  SEL R0, R0, 0x7c, P0 ;  /* 0x0000007c00007807 */ /* 0x000fce0000000000 */
.L_x_11784:
[----:B------:R-:W-:Y:S05]  /*6790*/  BSYNC.RECONVERGENT B0 ;  /* 0x0000000000007941 */ /* 0x000fea0003800200 */
.L_x_11782:
[----:B------:R-:W-:-:S04]  /*67a0*/  SHF.R.U32.HI R5, RZ, 0x18, R7 ;  /* 0x00000018ff057819 */ /* 0x000fc80000011607 */
[----:B------:R-:W-:-:S05]  /*67b0*/  LOP3.LUT R5, R0, 0x80, R5, 0xf8, !PT ;  /* 0x0000008000057812 */ /* 0x000fca00078ef805 */
[----:B------:R0:W-:Y:S01]  /*67c0*/  STG.E.U8 desc[UR36][R2.64], R5 ;  /* 0x0000000502007986 */ /* 0x0001e2000c101124 */
[----:B------:R-:W-:Y:S05]  /*67d0*/  BRA `(.L_x_11755) ;  /* 0x00000000001c7947 */ /* 0x000fea0003800000 */
.L_x_11776:
[----:B------:R-:W-:Y:S01]  /*67e0*/  UMOV UR4, 0xf0000000 ;  /* 0xf000000000047882 */ /* 0x000fe20000000000 */
[----:B------:R-:W-:Y:S01]  /*67f0*/  UMOV UR5, 0x380fffff ;  /* 0x380fffff00057882 */ /* 0x000fe20000000000 */
[----:B------:R-:W0:Y:S01]  /*6800*/  F2F.F32.F64 R0, R4 ;  /* 0x0000000400007310 */ /* 0x000e220000301000 */
[----:B------:R-:W-:-:S14]  /*6810*/  DSETP.GEU.AND P0, PT, |R4|, UR4, PT ;  /* 0x0000000404007e2a */ /* 0x000fdc000bf0e200 */
[----:B0-----:R-:W-:-:S05]  /*6820*/  @!P0 FMUL R0, R0, 1.175494350822287508e-38 ;  /* 0x0080000000008820 */ /* 0x001fca0000400000 */
[----:B------:R-:W-:-:S05]  /*6830*/  F2FP.BF16.F32.PACK_AB R0, RZ, R0 ;  /* 0x00000000ff00723e */ /* 0x000fca00000010ff */
[----:B------:R0:W-:Y:S02]  /*6840*/  STG.E.U16 desc[UR36][R2.64], R0 ;  /* 0x0000000002007986 */ /* 0x0001e4000c101524 */
.L_x_11755:
[----:B------:R-:W-:-:S07]  /*6850*/  VIADD R17, R17, 0x80 ;  /* 0x0000008011117836 */ /* 0x000fce0000000000 */
.L_x_11720:
[----:B------:R-:W-:Y:S05]  /*6860*/  BSYNC.RECONVERGENT B7 ;  /* 0x0000000000077941 */ /* 0x000fea0003800200 */
.L_x_11719:
        /* <DEDUP_REMOVED lines=307> */
.L_x_11787:
        /* <DEDUP_REMOVED lines=18> */
.L_x_11792:
[----:B------:R-:W2:Y:S02]  /*7cc0*/  LDG.E.U8 R2, desc[UR36][R2.64] ;  /* 0x0000002402027981 */ /* 0x000ea4000c1e1100 */
[----:B--2---:R0:W1:Y:S01]  /*7cd0*/  I2F.F64.U16 R4, R2 ;  /* 0x0000000200047312 */ /* 0x0040620000101800 */
[----:B------:R-:W-:Y:S05]  /*7ce0*/  BRA `(.L_x_11794) ;  /* 0x0000000c00607947 */ /* 0x000fea0003800000 */
.L_x_11791:
        /* <DEDUP_REMOVED lines=9> */
.L_x_11796:
[----:B------:R-:W2:Y:S02]  /*7d80*/  LDG.E R2, desc[UR36][R2.64] ;  /* 0x0000002402027981 */ /* 0x000ea4000c1e1900 */
[----:B--2---:R3:W4:Y:S01]  /*7d90*/  I2F.F64 R4, R2 ;  /* 0x0000000200047312 */ /* 0x0047220000201c00 */
[----:B------:R-:W-:Y:S05]  /*7da0*/  BRA `(.L_x_11794) ;  /* 0x0000000c00307947 */ /* 0x000fea0003800000 */
.L_x_11795:
[----:B------:R-:W2:Y:S02]  /*7db0*/  LDG.E.U16 R2, desc[UR36][R2.64] ;  /* 0x0000002402027981 */ /* 0x000ea4000c1e1500 */
[----:B--2---:R0:W1:Y:S01]  /*7dc0*/  I2F.F64.S16 R4, R2 ;  /* 0x0000000200047312 */ /* 0x0040620000101c00 */
[----:B------:R-:W-:Y:S05]  /*7dd0*/  BRA `(.L_x_11794) ;  /* 0x0000000c00247947 */ /* 0x000fea0003800000 */
.L_x_11790:
        /* <DEDUP_REMOVED lines=10> */
.L_x_11798:
[----:B------:R-:W2:Y:S02]  /*7e80*/  LDG.E.U16 R0, desc[UR36][R2.64] ;  /* 0x0000002402007981 */ /* 0x000ea4000c1e1500 */
[----:B--2---:R-:W-:-:S05]  /*7e90*/  HADD2.F32 R0, -RZ, R0.H0_H0 ;  /* 0x20000000ff007230 */ /* 0x004fca0000004100 */
[----:B------:R-:W-:-:S04]  /*7ea0*/  FMUL.FTZ R0, R0, 1 ;  /* 0x3f80000000007820 */ /* 0x000fc80000410000 */
[----:B------:R0:W1:Y:S01]  /*7eb0*/  F2F.F64.F32 R4, R0 ;  /* 0x0000000000047310 */ /* 0x0000620000201800 */
[----:B------:R-:W-:Y:S05]  /*7ec0*/  BRA `(.L_x_11794) ;  /* 0x0000000800e87947 */ /* 0x000fea0003800000 */
.L_x_11797:
        /* <DEDUP_REMOVED lines=10> */
.L_x_11800:
[----:B------:R-:W2:Y:S02]  /*7f70*/  LDG.E.U16 R2, desc[UR36][R2.64] ;  /* 0x0000002402027981 */ /* 0x000ea4000c1e1500 */
[----:B--2---:R-:W-:-:S05]  /*7f80*/  HADD2.F32 R0, -RZ, R2.H0_H0 ;  /* 0x20000002ff007230 */ /* 0x004fca0000004100 */
[----:B------:R-:W-:-:S04]  /*7f90*/  FMUL.FTZ R0, R0, 1 ;  /* 0x3f80000000007820 */ /* 0x000fc80000410000 */
[----:B------:R0:W1:Y:S01]  /*7fa0*/  F2F.F64.F32 R4, R0 ;  /* 0x0000000000047310 */ /* 0x0000620000201800 */
[----:B------:R-:W-:Y:S05]  /*7fb0*/  BRA `(.L_x_11794) ;  /* 0x0000000800ac7947 */ /* 0x000fea0003800000 */
.L_x_11799:
[----:B------:R0:W5:Y:S01]  /*7fc0*/  LDG.E.64 R4, desc[UR36][R2.64] ;  /* 0x0000002402047981 */ /* 0x000162000c1e1b00 */
[----:B------:R-:W-:Y:S05]  /*7fd0*/  BRA `(.L_x_11794) ;  /* 0x0000000800a47947 */ /* 0x000fea0003800000 */
.L_x_11789:
        /* <DEDUP_REMOVED lines=13> */
.L_x_11803:
[----:B------:R0:W5:Y:S01]  /*80b0*/  LDG.E.64 R4, desc[UR36][R2.64] ;  /* 0x0000002402047981 */ /* 0x000162000c1e1b00 */
[----:B------:R-:W-:Y:S05]  /*80c0*/  BRA `(.L_x_11794) ;  /* 0x0000000800687947 */ /* 0x000fea0003800000 */
.L_x_11802:
        /* <DEDUP_REMOVED lines=27> */
.L_x_11805:
        /* <DEDUP_REMOVED lines=14> */
.L_x_11804:
[----:B------:R-:W2:Y:S02]  /*8360*/  LDG.E.U16 R0, desc[UR36][R2.64] ;  /* 0x0000002402007981 */ /* 0x000ea4000c1e1500 */
[----:B--2---:R-:W-:-:S04]  /*8370*/  IMAD.U32 R0, R0, 0x10000, RZ ;  /* 0x0001000000007824 */ /* 0x004fc800078e00ff */
[----:B------:R-:W-:-:S04]  /*8380*/  FMUL.FTZ R0, R0, 1 ;  /* 0x3f80000000007820 */ /* 0x000fc80000410000 */
[----:B------:R0:W1:Y:S01]  /*8390*/  F2F.F64.F32 R4, R0 ;  /* 0x0000000000047310 */ /* 0x0000620000201800 */
[----:B------:R-:W-:Y:S05]  /*83a0*/  BRA `(.L_x_11794) ;  /* 0x0000000400b07947 */ /* 0x000fea0003800000 */
.L_x_11801:
        /* <DEDUP_REMOVED lines=11> */
.L_x_11808:
        /* <DEDUP_REMOVED lines=21> */
.L_x_11810:
[----:B------:R-:W-:Y:S05]  /*85b0*/  BSYNC.RECONVERGENT B0 ;  /* 0x0000000000007941 */ /* 0x000fea0003800200 */
.L_x_11809:
[----:B------:R-:W-:Y:S02]  /*85c0*/  SHF.L.U32 R0, R0, 0x14, RZ ;  /* 0x0000001400007819 */ /* 0x000fe400000006ff */
[----:B------:R-:W-:-:S04]  /*85d0*/  LEA R2, R2, 0x3b800000, 0x17 ;  /* 0x3b80000002027811 */ /* 0x000fc800078eb8ff */
[----:B------:R-:W-:-:S05]  /*85e0*/  LOP3.LUT R0, R2, R0, R7, 0xfe, !PT ;  /* 0x0000000002007212 */ /* 0x000fca00078efe07 */
[----:B------:R-:W-:-:S04]  /*85f0*/  FMUL.FTZ R0, R0, 1 ;  /* 0x3f80000000007820 */ /* 0x000fc80000410000 */
[----:B------:R0:W1:Y:S01]  /*8600*/  F2F.F64.F32 R4, R0 ;  /* 0x0000000000047310 */ /* 0x0000620000201800 */
[----:B------:R-:W-:Y:S05]  /*8610*/  BRA `(.L_x_11794) ;  /* 0x0000000400147947 */ /* 0x000fea0003800000 */
.L_x_11807:
        /* <DEDUP_REMOVED lines=21> */
.L_x_11812:
[----:B------:R-:W-:Y:S05]  /*8770*/  BSYNC.RECONVERGENT B0 ;  /* 0x0000000000007941 */ /* 0x000fea0003800200 */
.L_x_11811:
[----:B------:R-:W-:Y:S01]  /*8780*/  IMAD.SHL.U32 R0, R0, 0x200000, RZ ;  /* 0x0020000000007824 */ /* 0x000fe200078e00ff */
[----:B------:R-:W-:-:S04]  /*8790*/  LEA R2, R2, 0x37800000, 0x17 ;  /* 0x3780000002027811 */ /* 0x000fc800078eb8ff */
[----:B------:R-:W-:-:S05]  /*87a0*/  LOP3.LUT R0, R2, R0, R7, 0xfe, !PT ;  /* 0x0000000002007212 */ /* 0x000fca00078efe07 */
[----:B------:R-:W-:-:S04]  /*87b0*/  FMUL.FTZ R0, R0, 1 ;  /* 0x3f80000000007820 */ /* 0x000fc80000410000 */
[----:B------:R0:W1:Y:S01]  /*87c0*/  F2F.F64.F32 R4, R0 ;  /* 0x0000000000047310 */ /* 0x0000620000201800 */
[----:B------:R-:W-:Y:S05]  /*87d0*/  BRA `(.L_x_11794) ;  /* 0x0000000000a47947 */ /* 0x000fea0003800000 */
.L_x_11806:
        /* <DEDUP_REMOVED lines=18> */
.L_x_11793:
        /* <DEDUP_REMOVED lines=16> */
.L_x_11815:
[----:B------:R-:W-:Y:S01]  /*8a00*/  CS2R R4, SRZ ;  /* 0x0000000000047805 */ /* 0x000fe2000001ff00 */
[----:B------:R-:W-:Y:S06]  /*8a10*/  BRA `(.L_x_11794) ;  /* 0x0000000000147947 */ /* 0x000fec0003800000 */
.L_x_11814:
[----:B------:R-:W2:Y:S02]  /*8a20*/  LDG.E.64 R4, desc[UR36][R2.64] ;  /* 0x0000002402047981 */ /* 0x000ea4000c1e1b00 */
[----:B--2---:R-:W0:Y:S01]  /*8a30*/  I2F.F64.U64 R4, R4 ;  /* 0x0000000400047312 */ /* 0x004e220000301800 */
[----:B------:R-:W-:Y:S05]  /*8a40*/  BRA `(.L_x_11794) ;  /* 0x0000000000087947 */ /* 0x000fea0003800000 */
.L_x_11813:
[----:B------:R-:W2:Y:S02]  /*8a50*/  LDG.E R2, desc[UR36][R2.64] ;  /* 0x0000002402027981 */ /* 0x000ea4000c1e1900 */
[----:B--2---:R0:W1:Y:S02]  /*8a60*/  I2F.F64.U32 R4, R2 ;  /* 0x0000000200047312 */ /* 0x0040640000201800 */
.L_x_11794:
[----:B------:R-:W-:Y:S05]  /*8a70*/  BSYNC.RECONVERGENT B6 ;  /* 0x0000000000067941 */ /* 0x000fea0003800200 */
.L_x_11788:
[----:B------:R-:W3:Y:S01]  /*8a80*/  LDCU.64 UR4, c[0x0][0x590] ;  /* 0x0000b200ff0477ac */ /* 0x000ee20008000a00 */
[----:B012-45:R-:W-:Y:S01]  /*8a90*/  MOV R0, R5 ;  /* 0x0000000500007202 */ /* 0x037fe20000000f00 */
[----:B------:R-:W0:Y:S01]  /*8aa0*/  LDCU.64 UR8, c[0x0][0x580] ;  /* 0x0000b000ff0877ac */ /* 0x000e220008000a00 */
[----:B---3--:R-:W-:Y:S01]  /*8ab0*/  DSETP.MAX.AND P0, P1, R4, UR4, PT ;  /* 0x0000000404007e2a */ /* 0x008fe2000b90f000 */
        /* <DEDUP_REMOVED lines=26> */
.L_x_11819:
[----:B------:R-:W0:Y:S02]  /*8c60*/  F2I.S64.F64.TRUNC R4, R4 ;  /* 0x0000000400047311 */ /* 0x000e24000030d900 */
[----:B0-----:R-:W-:-:S05]  /*8c70*/  MOV R7, R4 ;  /* 0x0000000400077202 */ /* 0x001fca0000000f00 */
[----:B------:R0:W-:Y:S01]  /*8c80*/  STG.E.U8 desc[UR36][R2.64], R7 ;  /* 0x0000000702007986 */ /* 0x0001e2000c101124 */
[----:B------:R-:W-:Y:S05]  /*8c90*/  BRA `(.L_x_11821) ;  /* 0x0000000c00e07947 */ /* 0x000fea0003800000 */
.L_x_11818:
        /* <DEDUP_REMOVED lines=9> */
.L_x_11823:
[----:B------:R-:W0:Y:S02]  /*8d30*/  F2I.F64.TRUNC R5, R4 ;  /* 0x0000000400057311 */ /* 0x000e24000030d100 */
[----:B0-----:R0:W-:Y:S01]  /*8d40*/  STG.E desc[UR36][R2.64], R5 ;  /* 0x0000000502007986 */ /* 0x0011e2000c101924 */
[----:B------:R-:W-:Y:S05]  /*8d50*/  BRA `(.L_x_11821) ;  /* 0x0000000c00b07947 */ /* 0x000fea0003800000 */
.L_x_11822:
[----:B------:R-:W0:Y:S02]  /*8d60*/  F2I.F64.TRUNC R5, R4 ;  /* 0x0000000400057311 */ /* 0x000e24000030d100 */
[----:B0-----:R0:W-:Y:S01]  /*8d70*/  STG.E.U16 desc[UR36][R2.64], R5 ;  /* 0x0000000502007986 */ /* 0x0011e2000c101524 */
[----:B------:R-:W-:Y:S05]  /*8d80*/  BRA `(.L_x_11821) ;  /* 0x0000000c00a47947 */ /* 0x000fea0003800000 */
.L_x_11817:
        /* <DEDUP_REMOVED lines=13> */
.L_x_11825:
        /* <DEDUP_REMOVED lines=8> */
.L_x_11824:
        /* <DEDUP_REMOVED lines=14> */
.L_x_11827:
        /* <DEDUP_REMOVED lines=9> */
.L_x_11826:
[----:B------:R0:W-:Y:S01]  /*9050*/  STG.E.64 desc[UR36][R2.64], R4 ;  /* 0x0000000402007986 */ /* 0x0001e2000c101b24 */
[----:B------:R-:W-:Y:S05]  /*9060*/  BRA `(.L_x_11821) ;  /* 0x0000000800ec7947 */ /* 0x000fea0003800000 */
.L_x_11816:
        /* <DEDUP_REMOVED lines=13> */
.L_x_11831:
        /* <DEDUP_REMOVED lines=22> */
.L_x_11834:
[----:B------:R-:W-:-:S04]  /*92a0*/  SHF.R.U32.HI R5, RZ, 0x18, R7 ;  /* 0x00000018ff057819 */ /* 0x000fc80000011607 */
[----:B------:R-:W-:-:S07]  /*92b0*/  LOP3.LUT R0, R0, 0x80, R5, 0xf8, !PT ;  /* 0x0000008000007812 */ /* 0x000fce00078ef805 */
.L_x_11833:
[----:B------:R-:W-:Y:S05]  /*92c0*/  BSYNC.RECONVERGENT B0 ;  /* 0x0000000000007941 */ /* 0x000fea0003800200 */
.L_x_11832:
[----:B------:R3:W-:Y:S01]  /*92d0*/  STG.E.U8 desc[UR36][R2.64], R0 ;  /* 0x0000000002007986 */ /* 0x0007e2000c101124 */
[----:B------:R-:W-:Y:S05]  /*92e0*/  BRA `(.L_x_11821) ;  /* 0x00000008004c7947 */ /* 0x000fea0003800000 */
.L_x_11830:
        /* <DEDUP_REMOVED lines=22> */
.L_x_11837:
[----:B------:R-:W-:-:S04]  /*9450*/  SHF.R.U32.HI R5, RZ, 0x18, R7 ;  /* 0x00000018ff057819 */ /* 0x000fc80000011607 */
[----:B------:R-:W-:-:S07]  /*9460*/  LOP3.LUT R0, R0, 0x80, R5, 0xf8, !PT ;  /* 0x0000008000007812 */ /* 0x000fce00078ef805 */
.L_x_11836:
[----:B------:R-:W-:Y:S05]  /*9470*/  BSYNC.RECONVERGENT B0 ;  /* 0x0000000000007941 */ /* 0x000fea0003800200 */
.L_x_11835:
[----:B------:R0:W-:Y:S01]  /*9480*/  STG.E.U8 desc[UR36][R2.64], R0 ;  /* 0x0000000002007986 */ /* 0x0001e2000c101124 */
[----:B------:R-:W-:Y:S05]  /*9490*/  BRA `(.L_x_11821) ;  /* 0x0000000400e07947 */ /* 0x000fea0003800000 */
.L_x_11829:
        /* <DEDUP_REMOVED lines=26> */
.L_x_11839:
[----:B------:R-:W0:Y:S02]  /*9640*/  F2I.U64.F64.TRUNC R4, R4 ;  /* 0x0000000400047311 */ /* 0x000e24000030d800 */
[----:B0-----:R1:W-:Y:S01]  /*9650*/  STG.E.64 desc[UR36][R2.64], R4 ;  /* 0x0000000402007986 */ /* 0x0013e2000c101b24 */
[----:B------:R-:W-:Y:S05]  /*9660*/  BRA `(.L_x_11821) ;  /* 0x00000004006c7947 */ /* 0x000fea0003800000 */
.L_x_11838:
[----:B------:R-:W0:Y:S02]  /*9670*/  F2I.U32.F64.TRUNC R5, R4 ;  /* 0x0000000400057311 */ /* 0x000e24000030d000 */
[----:B0-----:R0:W-:Y:S01]  /*9680*/  STG.E desc[UR36][R2.64], R5 ;  /* 0x0000000502007986 */ /* 0x0011e2000c101924 */
[----:B------:R-:W-:Y:S05]  /*9690*/  BRA `(.L_x_11821) ;  /* 0x0000000400607947 */ /* 0x000fea0003800000 */
.L_x_11828:
        /* <DEDUP_REMOVED lines=10> */
.L_x_11841:
[----:B------:R-:W-:-:S05]  /*9740*/  CS2R R6, SRZ ;  /* 0x0000000000067805 */ /* 0x000fca000001ff00 */
[----:B------:R0:W-:Y:S01]  /*9750*/  STG.E.128 desc[UR36][R2.64], R4 ;  /* 0x0000000402007986 */ /* 0x0001e2000c101d24 */
[----:B------:R-:W-:Y:S05]  /*9760*/  BRA `(.L_x_11821) ;  /* 0x00000004002c7947 */ /* 0x000fea0003800000 */
.L_x_11840:
[----:B------:R-:W-:-:S09]  /*9770*/  UISETP.NE.AND UP0, UPT, UR4, 0xf, UPT ;  /* 0x0000000f0400788c */ /* 0x000fd2000bf05270 */
[----:B------:R-:W-:Y:S05]  /*9780*/  BRA.U !UP0, `(.L_x_11842) ;  /* 0x0000000508087547 */ /* 0x000fea000b800000 */
[----:B------:R-:W-:-:S09]  /*9790*/  UISETP.NE.AND UP0, UPT, UR4, 0x17, UPT ;  /* 0x000000170400788c */ /* 0x000fd2000bf05270 */
[----:B------:R-:W-:Y:S05]  /*97a0*/  BRA.U !UP0, `(.L_x_11843) ;  /* 0x0000000108a07547 */ /* 0x000fea000b800000 */
[----:B------:R-:W-:-:S09]  /*97b0*/  UISETP.NE.AND UP0, UPT, UR4, 0x18, UPT ;  /* 0x000000180400788c */ /* 0x000fd2000bf05270 */
[----:B------:R-:W-:Y:S05]  /*97c0*/  BRA.U !UP0, `(.L_x_11844) ;  /* 0x0000000108447547 */ /* 0x000fea000b800000 */
.L_x_11820:
        /* <DEDUP_REMOVED lines=16> */
.L_x_11845:
[----:B------:R-:W-:Y:S05]  /*98d0*/  BRA `(.L_x_11821) ;  /* 0x0000000000d07947 */ /* 0x000fea0003800000 */
.L_x_11844:
        /* <DEDUP_REMOVED lines=17> */
.L_x_11847:
[----:B------:R-:W-:Y:S05]  /*99f0*/  BSYNC.RECONVERGENT B0 ;  /* 0x0000000000007941 */ /* 0x000fea0003800200 */
.L_x_11846:
[----:B------:R-:W-:-:S05]  /*9a00*/  LOP3.LUT R7, R0, 0x80, R7, 0xf8, !PT ;  /* 0x0000008000077812 */ /* 0x000fca00078ef807 */
[----:B------:R0:W-:Y:S01]  /*9a10*/  STG.E.U8 desc[UR36][R2.64], R7 ;  /* 0x0000000702007986 */ /* 0x0001e2000c101124 */
[----:B------:R-:W-:Y:S05]  /*9a20*/  BRA `(.L_x_11821) ;  /* 0x00000000007c7947 */ /* 0x000fea0003800000 */
.L_x_11843:
        /* <DEDUP_REMOVED lines=16> */
.L_x_11849:
[----:B------:R-:W-:Y:S02]  /*9b30*/  ISETP.GT.U32.AND P0, PT, R6, 0x7f800000, PT ;  /* 0x7f8000000600780c */ /* 0x000fe40003f04070 */
[----:B------:R-:W-:-:S04]  /*9b40*/  MOV R0, 0x7f ;  /* 0x0000007f00007802 */ /* 0x000fc80000000f00 */
[----:B------:R-:W-:-:S07]  /*9b50*/  SEL R0, R0, 0x7c, P0 ;  /* 0x0000007c00007807 */ /* 0x000fce0000000000 */
.L_x_11850:
[----:B------:R-:W-:Y:S05]  /*9b60*/  BSYNC.RECONVERGENT B0 ;  /* 0x0000000000007941 */ /* 0x000fea0003800200 */
.L_x_11848:
[----:B------:R-:W-:-:S04]  /*9b70*/  SHF.R.U32.HI R5, RZ, 0x18, R7 ;  /* 0x00000018ff057819 */ /* 0x000fc80000011607 */
[----:B------:R-:W-:-:S05]  /*9b80*/  LOP3.LUT R5, R0, 0x80, R5, 0xf8, !PT ;  /* 0x0000008000057812 */ /* 0x000fca00078ef805 */
[----:B------:R0:W-:Y:S01]  /*9b90*/  STG.E.U8 desc[UR36][R2.64], R5 ;  /* 0x0000000502007986 */ /* 0x0001e2000c101124 */
[----:B------:R-:W-:Y:S05]  /*9ba0*/  BRA `(.L_x_11821) ;  /* 0x00000000001c7947 */ /* 0x000fea0003800000 */
.L_x_11842:
[----:B------:R-:W-:Y:S01]  /*9bb0*/  UMOV UR4, 0xf0000000 ;  /* 0xf000000000047882 */ /* 0x000fe20000000000 */
[----:B------:R-:W-:Y:S01]  /*9bc0*/  UMOV UR5, 0x380fffff ;  /* 0x380fffff00057882 */ /* 0x000fe20000000000 */
[----:B------:R-:W0:Y:S01]  /*9bd0*/  F2F.F32.F64 R0, R4 ;  /* 0x0000000400007310 */ /* 0x000e220000301000 */
[----:B------:R-:W-:-:S14]  /*9be0*/  DSETP.GEU.AND P0, PT, |R4|, UR4, PT ;  /* 0x0000000404007e2a */ /* 0x000fdc000bf0e200 */
[----:B0-----:R-:W-:-:S05]  /*9bf0*/  @!P0 FMUL R0, R0, 1.175494350822287508e-38 ;  /* 0x0080000000008820 */ /* 0x001fca0000400000 */
[----:B------:R-:W-:-:S05]  /*9c00*/  F2FP.BF16.F32.PACK_AB R0, RZ, R0 ;  /* 0x00000000ff00723e */ /* 0x000fca00000010ff */
[----:B------:R0:W-:Y:S02]  /*9c10*/  STG.E.U16 desc[UR36][R2.64], R0 ;  /* 0x0000000002007986 */ /* 0x0001e4000c101524 */
.L_x_11821:
[----:B------:R-:W-:-:S07]  /*9c20*/  VIADD R17, R17, 0x80 ;  /* 0x0000008011117836 */ /* 0x000fce0000000000 */
.L_x_11786:
[----:B------:R-:W-:Y:S05]  /*9c30*/  BSYNC.RECONVERGENT B7 ;  /* 0x0000000000077941 */ /* 0x000fea0003800200 */
.L_x_11785:
        /* <DEDUP_REMOVED lines=306> */
.L_x_11851:
        /* <DEDUP_REMOVED lines=20> */
.L_x_11856:
[----:B------:R-:W2:Y:S02]  /*b0a0*/  LDG.E.U8 R2, desc[UR36][R4.64] ;  /* 0x0000002404027981 */ /* 0x000ea4000c1e1100 */
[----:B--2---:R-:W4:Y:S01]  /*b0b0*/  I2F.F64.U16 R2, R2 ;  /* 0x0000000200027312 */ /* 0x004f220000101800 */
[----:B------:R-:W-:Y:S05]  /*b0c0*/  BRA `(.L_x_11858) ;  /* 0x0000000c00607947 */ /* 0x000fea0003800000 */
.L_x_11855:
        /* <DEDUP_REMOVED lines=9> */
.L_x_11860:
[----:B------:R-:W2:Y:S02]  /*b160*/  LDG.E R2, desc[UR36][R4.64] ;  /* 0x0000002404027981 */ /* 0x000ea4000c1e1900 */
[----:B--2---:R-:W2:Y:S01]  /*b170*/  I2F.F64 R2, R2 ;  /* 0x0000000200027312 */ /* 0x004ea20000201c00 */
[----:B------:R-:W-:Y:S05]  /*b180*/  BRA `(.L_x_11858) ;  /* 0x0000000c00307947 */ /* 0x000fea0003800000 */
.L_x_11859:
[----:B------:R-:W2:Y:S02]  /*b190*/  LDG.E.U16 R2, desc[UR36][R4.64] ;  /* 0x0000002404027981 */ /* 0x000ea4000c1e1500 */
[----:B--2---:R-:W0:Y:S01]  /*b1a0*/  I2F.F64.S16 R2, R2 ;  /* 0x0000000200027312 */ /* 0x004e220000101c00 */
[----:B------:R-:W-:Y:S05]  /*b1b0*/  BRA `(.L_x_11858) ;  /* 0x0000000c00247947 */ /* 0x000fea0003800000 */
.L_x_11854:
        /* <DEDUP_REMOVED lines=10> */
.L_x_11862:
[----:B------:R-:W2:Y:S02]  /*b260*/  LDG.E.U16 R0, desc[UR36][R4.64] ;  /* 0x0000002404007981 */ /* 0x000ea4000c1e1500 */
[----:B--2---:R-:W-:-:S05]  /*b270*/  HADD2.F32 R0, -RZ, R0.H0_H0 ;  /* 0x20000000ff007230 */ /* 0x004fca0000004100 */
[----:B------:R-:W-:-:S04]  /*b280*/  FMUL.FTZ R0, R0, 1 ;  /* 0x3f80000000007820 */ /* 0x000fc80000410000 */
[----:B------:R0:W1:Y:S01]  /*b290*/  F2F.F64.F32 R2, R0 ;  /* 0x0000000000027310 */ /* 0x0000620000201800 */
[----:B------:R-:W-:Y:S05]  /*b2a0*/  BRA `(.L_x_11858) ;  /* 0x0000000800e87947 */ /* 0x000fea0003800000 */
.L_x_11861:
        /* <DEDUP_REMOVED lines=10> */
.L_x_11864:
[----:B------:R-:W2:Y:S02]  /*b350*/  LDG.E.U16 R4, desc[UR36][R4.64] ;  /* 0x0000002404047981 */ /* 0x000ea4000c1e1500 */
[----:B--2---:R-:W-:-:S05]  /*b360*/  HADD2.F32 R0, -RZ, R4.H0_H0 ;  /* 0x20000004ff007230 */ /* 0x004fca0000004100 */
[----:B------:R-:W-:-:S04]  /*b370*/  FMUL.FTZ R0, R0, 1 ;  /* 0x3f80000000007820 */ /* 0x000fc80000410000 */
[----:B------:R0:W1:Y:S01]  /*b380*/  F2F.F64.F32 R2, R0 ;  /* 0x0000000000027310 */ /* 0x0000620000201800 */
[----:B------:R-:W-:Y:S05]  /*b390*/  BRA `(.L_x_11858) ;  /* 0x0000000800ac7947 */ /* 0x000fea0003800000 */
.L_x_11863:
[----:B------:R0:W5:Y:S01]  /*b3a0*/  LDG.E.64 R2, desc[UR36][R4.64] ;  /* 0x0000002404027981 */ /* 0x000162000c1e1b00 */
[----:B------:R-:W-:Y:S05]  /*b3b0*/  BRA `(.L_x_11858) ;  /* 0x0000000800a47947 */ /* 0x000fea0003800000 */
.L_x_11853:
        /* <DEDUP_REMOVED lines=13> */
.L_x_11867:
[----:B------:R0:W5:Y:S01]  /*b490*/  LDG.E.64 R2, desc[UR36][R4.64] ;  /* 0x0000002404027981 */ /* 0x000162000c1e1b00 */
[----:B------:R-:W-:Y:S05]  /*b4a0*/  BRA `(.L_x_11858) ;  /* 0x0000000800687947 */ /* 0x000fea0003800000 */
.L_x_11866:
        /* <DEDUP_REMOVED lines=27> */
.L_x_11869:
        /* <DEDUP_REMOVED lines=14> */
.L_x_11868:
[----:B------:R-:W2:Y:S02]  /*b740*/  LDG.E.U16 R0, desc[UR36][R4.64] ;  /* 0x0000002404007981 */ /* 0x000ea4000c1e1500 */
[----:B--2---:R-:W-:-:S05]  /*b750*/  SHF.L.U32 R0, R0, 0x10, RZ ;  /* 0x0000001000007819 */ /* 0x004fca00000006ff */
[----:B------:R-:W-:-:S04]  /*b760*/  FMUL.FTZ R0, R0, 1 ;  /* 0x3f80000000007820 */ /* 0x000fc80000410000 */
[----:B------:R0:W1:Y:S01]  /*b770*/  F2F.F64.F32 R2, R0 ;  /* 0x0000000000027310 */ /* 0x0000620000201800 */
[----:B------:R-:W-:Y:S05]  /*b780*/  BRA `(.L_x_11858) ;  /* 0x0000000400b07947 */ /* 0x000fea0003800000 */
.L_x_11865:
        /* <DEDUP_REMOVED lines=11> */
.L_x_11872:
        /* <DEDUP_REMOVED lines=21> */
.L_x_11874:
[----:B------:R-:W-:Y:S05]  /*b990*/  BSYNC.RECONVERGENT B0 ;  /* 0x0000000000007941 */ /* 0x000fea0003800200 */
.L_x_11873:
[----:B------:R-:W-:Y:S01]  /*b9a0*/  IMAD.SHL.U32 R0, R0, 0x100000, RZ ;  /* 0x0010000000007824 */ /* 0x000fe200078e00ff */
[----:B------:R-:W-:-:S04]  /*b9b0*/  LEA R2, R2, 0x3b800000, 0x17 ;  /* 0x3b80000002027811 */ /* 0x000fc800078eb8ff */
[----:B------:R-:W-:-:S05]  /*b9c0*/  LOP3.LUT R0, R2, R0, R7, 0xfe, !PT ;  /* 0x0000000002007212 */ /* 0x000fca00078efe07 */
[----:B------:R-:W-:-:S04]  /*b9d0*/  FMUL.FTZ R0, R0, 1 ;  /* 0x3f80000000007820 */ /* 0x000fc80000410000 */
[----:B------:R0:W1:Y:S01]  /*b9e0*/  F2F.F64.F32 R2, R0 ;  /* 0x0000000000027310 */ /* 0x0000620000201800 */
[----:B------:R-:W-:Y:S05]  /*b9f0*/  BRA `(.L_x_11858) ;  /* 0x0000000400147947 */ /* 0x000fea0003800000 */
.L_x_11871:
        /* <DEDUP_REMOVED lines=21> */
.L_x_11876:
[----:B------:R-:W-:Y:S05]  /*bb50*/  BSYNC.RECONVERGENT B0 ;  /* 0x0000000000007941 */ /* 0x000fea0003800200 */
.L_x_11875:
[----:B------:R-:W-:Y:S02]  /*bb60*/  SHF.L.U32 R0, R0, 0x15, RZ ;  /* 0x0000001500007819 */ /* 0x000fe400000006ff */
[----:B------:R-:W-:-:S04]  /*bb70*/  LEA R2, R2, 0x37800000, 0x17 ;  /* 0x3780000002027811 */ /* 0x000fc800078eb8ff */
[----:B------:R-:W-:-:S05]  /*bb80*/  LOP3.LUT R0, R2, R0, R7, 0xfe, !PT ;  /* 0x0000000002007212 */ /* 0x000fca00078efe07 */
[----:B------:R-:W-:-:S04]  /*bb90*/  FMUL.FTZ R0, R0, 1 ;  /* 0x3f80000000007820 */ /* 0x000fc80000410000 */
[----:B------:R0:W1:Y:S01]  /*bba0*/  F2F.F64.F32 R2, R0 ;  /* 0x0000000000027310 */ /* 0x0000620000201800 */
[----:B------:R-:W-:Y:S05]  /*bbb0*/  BRA `(.L_x_11858) ;  /* 0x0000000000a47947 */ /* 0x000fea0003800000 */
.L_x_11870:
        /* <DEDUP_REMOVED lines=18> */
.L_x_11857:
        /* <DEDUP_REMOVED lines=16> */
.L_x_11879:
[----:B------:R-:W-:Y:S01]  /*bde0*/  CS2R R2, SRZ ;  /* 0x0000000000027805 */ /* 0x000fe2000001ff00 */
[----:B------:R-:W-:Y:S06]  /*bdf0*/  BRA `(.L_x_11858) ;  /* 0x0000000000147947 */ /* 0x000fec0003800000 */
.L_x_11878:
[----:B------:R-:W2:Y:S02]  /*be00*/  LDG.E.64 R2, desc[UR36][R4.64] ;  /* 0x0000002404027981 */ /* 0x000ea4000c1e1b00 */
[----:B--2---:R-:W0:Y:S01]  /*be10*/  I2F.F64.U64 R2, R2 ;  /* 0x0000000200027312 */ /* 0x004e220000301800 */
[----:B------:R-:W-:Y:S05]  /*be20*/  BRA `(.L_x_11858) ;  /* 0x0000000000087947 */ /* 0x000fea0003800000 */
.L_x_11877:
[----:B------:R-:W2:Y:S02]  /*be30*/  LDG.E R2, desc[UR36][R4.64] ;  /* 0x0000002404027981 */ /* 0x000ea4000c1e1900 */
[----:B--2---:R-:W0:Y:S02]  /*be40*/  I2F.F64.U32 R2, R2 ;  /* 0x0000000200027312 */ /* 0x004e240000201800 */
.L_x_11858:
[----:B------:R-:W-:Y:S05]  /*be50*/  BSYNC.RECONVERGENT B6 ;  /* 0x0000000000067941 */ /* 0x000fea0003800200 */
.L_x_11852:
[----:B------:R-:W0:Y:S02]  /*be60*/  LDCU.64 UR4, c[0x0][0x590] ;  /* 0x0000b200ff0477ac */ /* 0x000e240008000a00 */
[----:B012345:R-:W-:Y:S01]  /*be70*/  IMAD.MOV.U32 R0, RZ, RZ, R3 ;  /* 0x000000ffff007224 */ /* 0x03ffe200078e0003 */
[C---:B------:R-:W-:Y:S02]  /*be80*/  DSETP.NAN.AND P0, PT, R2.reuse, R2, PT ;  /* 0x000000020200722a */ /* 0x040fe40003f08000 */
[----:B------:R-:W-:Y:S01]  /*be90*/  DSETP.MAX.AND P1, P2, R2, UR4, PT ;  /* 0x0000000402007e2a */ /* 0x000fe2000ba2f000 */
        /* <DEDUP_REMOVED lines=23> */
.L_x_11883:
[----:B------:R-:W0:Y:S02]  /*c010*/  F2I.S64.F64.TRUNC R4, R4 ;  /* 0x0000000400047311 */ /* 0x000e24000030d900 */
[----:B0-----:R-:W-:-:S05]  /*c020*/  MOV R3, R4 ;  /* 0x0000000400037202 */ /* 0x001fca0000000f00 */
[----:B------:R-:W-:Y:S01]  /*c030*/  STG.E.U8 desc[UR36][R16.64], R3 ;  /* 0x0000000310007986 */ /* 0x000fe2000c101124 */
[----:B------:R-:W-:Y:S05]  /*c040*/  EXIT ;  /* 0x000000000000794d */ /* 0x000fea0003800000 */
.L_x_11882:
        /* <DEDUP_REMOVED lines=9> */
.L_x_11886:
[----:B------:R-:W0:Y:S02]  /*c0e0*/  F2I.F64.TRUNC R5, R4 ;  /* 0x0000000400057311 */ /* 0x000e24000030d100 */
[----:B0-----:R-:W-:Y:S01]  /*c0f0*/  STG.E desc[UR36][R16.64], R5 ;  /* 0x0000000510007986 */ /* 0x001fe2000c101924 */
[----:B------:R-:W-:Y:S05]  /*c100*/  EXIT ;  /* 0x000000000000794d */ /* 0x000fea0003800000 */
.L_x_11885:
[----:B------:R-:W0:Y:S02]  /*c110*/  F2I.F64.TRUNC R5, R4 ;  /* 0x0000000400057311 */ /* 0x000e24000030d100 */
[----:B0-----:R-:W-:Y:S01]  /*c120*/  STG.E.U16 desc[UR36][R16.64], R5 ;  /* 0x0000000510007986 */ /* 0x001fe2000c101524 */
[----:B------:R-:W-:Y:S05]  /*c130*/  EXIT ;  /* 0x000000000000794d */ /* 0x000fea0003800000 */
.L_x_11881:
        /* <DEDUP_REMOVED lines=13> */
.L_x_11888:
        /* <DEDUP_REMOVED lines=8> */
.L_x_11887:
        /* <DEDUP_REMOVED lines=14> */
.L_x_11890:
        /* <DEDUP_REMOVED lines=9> */
.L_x_11889:
[----:B------:R-:W-:Y:S01]  /*c400*/  STG.E.64 desc[UR36][R16.64], R4 ;  /* 0x0000000410007986 */ /* 0x000fe2000c101b24 */
[----:B------:R-:W-:Y:S05]  /*c410*/  EXIT ;  /* 0x000000000000794d */ /* 0x000fea0003800000 */
.L_x_11880:
        /* <DEDUP_REMOVED lines=13> */
.L_x_11894:
        /* <DEDUP_REMOVED lines=21> */
.L_x_11897:
[----:B------:R-:W-:-:S04]  /*c640*/  SHF.R.U32.HI R3, RZ, 0x18, R3 ;  /* 0x00000018ff037819 */ /* 0x000fc80000011603 */
[----:B------:R-:W-:-:S04]  /*c650*/  LOP3.LUT R0, R0, 0x80, R3, 0xf8, !PT ;  /* 0x0000008000007812 */ /* 0x000fc800078ef803 */
[----:B------:R-:W-:-:S07]  /*c660*/  PRMT R8, R0, 0x7610, R8 ;  /* 0x0000761000087816 */ /* 0x000fce0000000008 */
.L_x_11896:
[----:B------:R-:W-:Y:S05]  /*c670*/  BSYNC.RECONVERGENT B0 ;  /* 0x0000000000007941 */ /* 0x000fea0003800200 */
.L_x_11895:
[----:B------:R-:W-:Y:S01]  /*c680*/  STG.E.U8 desc[UR36][R16.64], R8 ;  /* 0x0000000810007986 */ /* 0x000fe2000c101124 */
[----:B------:R-:W-:Y:S05]  /*c690*/  EXIT ;  /* 0x000000000000794d */ /* 0x000fea0003800000 */
.L_x_11893:
        /* <DEDUP_REMOVED lines=21> */
.L_x_11900:
[----:B------:R-:W-:-:S04]  /*c7f0*/  SHF.R.U32.HI R3, RZ, 0x18, R3 ;  /* 0x00000018ff037819 */ /* 0x000fc80000011603 */
[----:B------:R-:W-:-:S04]  /*c800*/  LOP3.LUT R0, R0, 0x80, R3, 0xf8, !PT ;  /* 0x0000008000007812 */ /* 0x000fc800078ef803 */
[----:B------:R-:W-:-:S07]  /*c810*/  PRMT R8, R0, 0x7610, R8 ;  /* 0x0000761000087816 */ /* 0x000fce0000000008 */
.L_x_11899:
[----:B------:R-:W-:Y:S05]  /*c820*/  BSYNC.RECONVERGENT B0 ;  /* 0x0000000000007941 */ /* 0x000fea0003800200 */
.L_x_11898:
[----:B------:R-:W-:Y:S01]  /*c830*/  STG.E.U8 desc[UR36][R16.64], R8 ;  /* 0x0000000810007986 */ /* 0x000fe2000c101124 */
[----:B------:R-:W-:Y:S05]  /*c840*/  EXIT ;  /* 0x000000000000794d */ /* 0x000fea0003800000 */
.L_x_11892:
        /* <DEDUP_REMOVED lines=26> */
.L_x_11902:
[----:B------:R-:W0:Y:S02]  /*c9f0*/  F2I.U64.F64.TRUNC R4, R4 ;  /* 0x0000000400047311 */ /* 0x000e24000030d800 */
[----:B0-----:R-:W-:Y:S01]  /*ca00*/  STG.E.64 desc[UR36][R16.64], R4 ;  /* 0x0000000410007986 */ /* 0x001fe2000c101b24 */
[----:B------:R-:W-:Y:S05]  /*ca10*/  EXIT ;  /* 0x000000000000794d */ /* 0x000fea0003800000 */
.L_x_11901:
[----:B------:R-:W0:Y:S02]  /*ca20*/  F2I.U32.F64.TRUNC R5, R4 ;  /* 0x0000000400057311 */ /* 0x000e24000030d000 */
[----:B0-----:R-:W-:Y:S01]  /*ca30*/  STG.E desc[UR36][R16.64], R5 ;  /* 0x0000000510007986 */ /* 0x001fe2000c101924 */
[----:B------:R-:W-:Y:S05]  /*ca40*/  EXIT ;  /* 0x000000000000794d */ /* 0x000fea0003800000 */
.L_x_11891:
        /* <DEDUP_REMOVED lines=10> */
.L_x_11904:
[----:B------:R-:W-:-:S05]  /*caf0*/  CS2R R6, SRZ ;  /* 0x0000000000067805 */ /* 0x000fca000001ff00 */
[----:B------:R-:W-:Y:S01]  /*cb00*/  STG.E.128 desc[UR36][R16.64], R4 ;  /* 0x0000000410007986 */ /* 0x000fe2000c101d24 */
[----:B------:R-:W-:Y:S05]  /*cb10*/  EXIT ;  /* 0x000000000000794d */ /* 0x000fea0003800000 */
.L_x_11903:
[----:B------:R-:W-:-:S09]  /*cb20*/  UISETP.NE.AND UP0, UPT, UR4, 0xf, UPT ;  /* 0x0000000f0400788c */ /* 0x000fd2000bf05270 */
[----:B------:R-:W-:Y:S05]  /*cb30*/  BRA.U !UP0, `(.L_x_11905) ;  /* 0x0000000508087547 */ /* 0x000fea000b800000 */
[----:B------:R-:W-:-:S09]  /*cb40*/  UISETP.NE.AND UP0, UPT, UR4, 0x17, UPT ;  /* 0x000000170400788c */ /* 0x000fd2000bf05270 */
[----:B------:R-:W-:Y:S05]  /*cb50*/  BRA.U !UP0, `(.L_x_11906) ;  /* 0x0000000108a07547 */ /* 0x000fea000b800000 */
[----:B------:R-:W-:-:S09]  /*cb60*/  UISETP.NE.AND UP0, UPT, UR4, 0x18, UPT ;  /* 0x000000180400788c */ /* 0x000fd2000bf05270 */
[----:B------:R-:W-:Y:S05]  /*cb70*/  BRA.U !UP0, `(.L_x_11907) ;  /* 0x0000000108447547 */ /* 0x000fea000b800000 */
.L_x_11884:
        /* <DEDUP_REMOVED lines=16> */
.L_x_11908:
[----:B------:R-:W-:Y:S05]  /*cc80*/  EXIT ;  /* 0x000000000000794d */ /* 0x000fea0003800000 */
.L_x_11907:
        /* <DEDUP_REMOVED lines=17> */
.L_x_11910:
[----:B------:R-:W-:Y:S05]  /*cda0*/  BSYNC.RECONVERGENT B0 ;  /* 0x0000000000007941 */ /* 0x000fea0003800200 */
.L_x_11909:
[----:B------:R-:W-:-:S05]  /*cdb0*/  LOP3.LUT R3, R0, 0x80, R3, 0xf8, !PT ;  /* 0x0000008000037812 */ /* 0x000fca00078ef803 */
[----:B------:R-:W-:Y:S01]  /*cdc0*/  STG.E.U8 desc[UR36][R16.64], R3 ;  /* 0x0000000310007986 */ /* 0x000fe2000c101124 */
[----:B------:R-:W-:Y:S05]  /*cdd0*/  EXIT ;  /* 0x000000000000794d */ /* 0x000fea0003800000 */
.L_x_11906:
        /* <DEDUP_REMOVED lines=16> */
.L_x_11912:
[----:B------:R-:W-:Y:S02]  /*cee0*/  ISETP.GT.U32.AND P0, PT, R2, 0x7f800000, PT ;  /* 0x7f8000000200780c */ /* 0x000fe40003f04070 */
[----:B------:R-:W-:-:S04]  /*cef0*/  MOV R0, 0x7f ;  /* 0x0000007f00007802 */ /* 0x000fc80000000f00 */
[----:B------:R-:W-:-:S07]  /*cf00*/  SEL R0, R0, 0x7c, P0 ;  /* 0x0000007c00007807 */ /* 0x000fce0000000000 */
.L_x_11913:
[----:B------:R-:W-:Y:S05]  /*cf10*/  BSYNC.RECONVERGENT B0 ;  /* 0x0000000000007941 */ /* 0x000fea0003800200 */
.L_x_11911:
[----:B------:R-:W-:-:S04]  /*cf20*/  SHF.R.U32.HI R3, RZ, 0x18, R3 ;  /* 0x00000018ff037819 */ /* 0x000fc80000011603 */
[----:B------:R-:W-:-:S05]  /*cf30*/  LOP3.LUT R3, R0, 0x80, R3, 0xf8, !PT ;  /* 0x0000008000037812 */ /* 0x000fca00078ef803 */
[----:B------:R-:W-:Y:S01]  /*cf40*/  STG.E.U8 desc[UR36][R16.64], R3 ;  /* 0x0000000310007986 */ /* 0x000fe2000c101124 */
[----:B------:R-:W-:Y:S05]  /*cf50*/  EXIT ;  /* 0x000000000000794d */ /* 0x000fea0003800000 */
.L_x_11905:
        /* <DEDUP_REMOVED lines=8> */
.L_x_11914:
        /* <DEDUP_REMOVED lines=10> */
.L_x_37090:


//--------------------- .text._ZN2at6native27unrolled_elementwise_kernelIZZZNS0_21clamp_min_kernel_cudaERNS_18TensorIteratorBaseERKN3c106ScalarEENKUlvE_clEvENKUlvE4_clEvEUldE_St5arrayIPcLm2EELi4E23TrivialOffsetCalculatorILi1EjESF_NS0_6memory12LoadWithCastILi1EEENSG_13StoreWithCastILi1EEEEEviT_T0_T2_T3_T4_T5_ --------------------------
	.section	.text._ZN2at6native27unrolled_elementwise_kernelIZZZNS0_21clamp_min_kernel_cudaERNS_18TensorIteratorBaseERKN3c106ScalarEENKUlvE_clEvENKUlvE4_clEvEUldE_St5arrayIPcLm2EELi4E23TrivialOffsetCalculatorILi1EjESF_NS0_6memory12LoadWithCastILi1EEENSG_13StoreWithCastILi1EEEEEviT_T0_T2_T3_T4_T5_,"ax",@progbits
	.align	128
        .global         _ZN2at6native27unrolled_elementwise_kernelIZZZNS0_21clamp_min_kernel_cudaERNS_18TensorIteratorBaseERKN3c106ScalarEENKUlvE_clEvENKUlvE4_clEvEUldE_St5arrayIPcLm2EELi4E23TrivialOffsetCalculatorILi1EjESF_NS0_6memory12LoadWithCastILi1EEENSG_13StoreWithCastILi1EEEEEviT_T0_T2_T3_T4_T5_
        .type           _ZN2at6native27unrolled_elementwise_kernelIZZZNS0_21clamp_min_kernel_cudaERNS_18TensorIteratorBaseERKN3c106ScalarEENKUlvE_clEvENKUlvE4_clEvEUldE_St5arrayIPcLm2EELi4E23TrivialOffsetCalculatorILi1EjESF_NS0_6memory12LoadWithCastILi1EEENSG_13StoreWithCastILi1EEEEEviT_T0_T2_T3_T4_T5_,@function
        .size           _ZN2at6native27unrolled_elementwise_kernelIZZZNS0_21clamp_min_kernel_cudaERNS_18TensorIteratorBaseERKN3c106ScalarEENKUlvE_clEvENKUlvE4_clEvEUldE_St5arrayIPcLm2EELi4E23TrivialOffsetCalculatorILi1EjESF_NS0_6memory12LoadWithCastILi1EEENSG_13StoreWithCastILi1EEEEEviT_T0_T2_T3_T4_T5_,(.L_x_37091 - _ZN2at6native27unrolled_elementwise_kernelIZZZNS0_21clamp_min_kernel_cudaERNS_18TensorIteratorBaseERKN3c106ScalarEENKUlvE_clEvENKUlvE4_clEvEUldE_St5arrayIPcLm2EELi4E23TrivialOffsetCalculatorILi1EjESF_NS0_6memory12LoadWithCastILi1EEENSG_13StoreWithCastILi1EEEEEviT_T0_T2_T3_T4_T5_)
        .other          _ZN2at6native27unrolled_elementwise_kernelIZZZNS0_21clamp_min_kernel_cudaERNS_18TensorIteratorBaseERKN3c106ScalarEENKUlvE_clEvENKUlvE4_clEvEUldE_St5arrayIPcLm2EELi4E23TrivialOffsetCalculatorILi1EjESF_NS0_6memory12LoadWithCastILi1EEENSG_13StoreWithCastILi1EEEEEviT_T0_T2_T3_T4_T5_,@"STO_CUDA_ENTRY STV_DEFAULT"
_ZN2at6native27unrolled_elementwise_kernelIZZZNS0_21clamp_min_kernel_cudaERNS_18TensorIteratorBaseERKN3c106ScalarEENKUlvE_clEvENKUlvE4_clEvEUldE_St5arrayIPcLm2EELi4E23TrivialOffsetCalculatorILi1EjESF_NS0_6memory12LoadWithCastILi1EEENSG_13StoreWithCastILi1EEEEEviT_T0_T2_T3_T4_T5_:
.text._ZN2at6native27unrolled_elementwise_kernelIZZZNS0_21clamp_min_kernel_cudaERNS_18TensorIteratorBaseERKN3c106ScalarEENKUlvE_clEvENKUlvE4_clEvEUldE_St5arrayIPcLm2EELi4E23TrivialOffsetCalculatorILi1EjESF_NS0_6memory12LoadWithCastILi1EEENSG_13StoreWithCastILi1EEEEEviT_T0_T2_T3_T4_T5_:
        /* <DEDUP_REMOVED lines=33> */
.L_x_11921:
[----:B------:R-:W2:Y:S02]  /*0210*/  LDG.E.U8 R2, desc[UR36][R2.64] ;  /* 0x0000002402027981 */ /* 0x000ea4000c1e1100 */
[----:B--2---:R0:W1:Y:S01]  /*0220*/  I2F.F64.U16 R28, R2 ;  /* 0x00000002001c7312 */ /* 0x0040620000101800 */
[----:B------:R-:W-:Y:S05]  /*0230*/  BRA `(.L_x_11923) ;  /* 0x0000000c00607947 */ /* 0x000fea0003800000 */
.L_x_11920:
        /* <DEDUP_REMOVED lines=9> */
.L_x_11925:
[----:B------:R-:W2:Y:S02]  /*02d0*/  LDG.E R2, desc[UR36][R2.64] ;  /* 0x0000002402027981 */ /* 0x000ea4000c1e1900 */
[----:B--2---:R1:W2:Y:S01]  /*02e0*/  I2F.F64 R28, R2 ;  /* 0x00000002001c7312 */ /* 0x0042a20000201c00 */
[----:B------:R-:W-:Y:S05]  /*02f0*/  BRA `(.L_x_11923) ;  /* 0x0000000c00307947 */ /* 0x000fea0003800000 */
.L_x_11924:
[----:B------:R-:W2:Y:S02]  /*0300*/  LDG.E.U16 R2, desc[UR36][R2.64] ;  /* 0x0000002402027981 */ /* 0x000ea4000c1e1500 */
[----:B--2---:R3:W4:Y:S01]  /*0310*/  I2F.F64.S16 R28, R2 ;  /* 0x00000002001c7312 */ /* 0x0047220000101c00 */
[----:B------:R-:W-:Y:S05]  /*0320*/  BRA `(.L_x_11923) ;  /* 0x0000000c00247947 */ /* 0x000fea0003800000 */
.L_x_11919:
        /* <DEDUP_REMOVED lines=10> */
.L_x_11927:
[----:B------:R-:W2:Y:S02]  /*03d0*/  LDG.E.U16 R0, desc[UR36][R2.64] ;  /* 0x0000002402007981 */ /* 0x000ea4000c1e1500 */
[----:B--2---:R-:W-:-:S05]  /*03e0*/  HADD2.F32 R0, -RZ, R0.H0_H0 ;  /* 0x20000000ff007230 */ /* 0x004fca0000004100 */
[----:B------:R-:W-:-:S04]  /*03f0*/  FMUL.FTZ R0, R0, 1 ;  /* 0x3f80000000007820 */ /* 0x000fc80000410000 */
[----:B------:R0:W1:Y:S01]  /*0400*/  F2F.F64.F32 R28, R0 ;  /* 0x00000000001c7310 */ /* 0x0000620000201800 */
[----:B------:R-:W-:Y:S05]  /*0410*/  BRA `(.L_x_11923) ;  /* 0x0000000800e87947 */ /* 0x000fea0003800000 */
.L_x_11926:
        /* <DEDUP_REMOVED lines=10> */
.L_x_11929:
[----:B------:R-:W2:Y:S02]  /*04c0*/  LDG.E.U16 R2, desc[UR36][R2.64] ;  /* 0x0000002402027981 */ /* 0x000ea4000c1e1500 */
[----:B--2---:R-:W-:-:S05]  /*04d0*/  HADD2.F32 R0, -RZ, R2.H0_H0 ;  /* 0x20000002ff007230 */ /* 0x004fca0000004100 */
[----:B------:R-:W-:-:S04]  /*04e0*/  FMUL.FTZ R0, R0, 1 ;  /* 0x3f80000000007820 */ /* 0x000fc80000410000 */
[----:B------:R0:W1:Y:S01]  /*04f0*/  F2F.F64.F32 R28, R0 ;  /* 0x00000000001c7310 */ /* 0x0000620000201800 */
[----:B------:R-:W-:Y:S05]  /*0500*/  BRA `(.L_x_11923) ;  /* 0x0000000800ac7947 */ /* 0x000fea0003800000 */
.L_x_11928:
[----:B------:R0:W5:Y:S01]  /*0510*/  LDG.E.64 R28, desc[UR36][R2.64] ;  /* 0x00000024021c7981 */ /* 0x000162000c1e1b00 */
[----:B------:R-:W-:Y:S05]  /*0520*/  BRA `(.L_x_11923) ;  /* 0x0000000800a47947 */ /* 0x000fea0003800000 */
.L_x_11918:
        /* <DEDUP_REMOVED lines=13> */
.L_x_11932:
[----:B------:R0:W5:Y:S01]  /*0600*/  LDG.E.64 R28, desc[UR36][R2.64] ;  /* 0x00000024021c7981 */ /* 0x000162000c1e1b00 */
[----:B------:R-:W-:Y:S05]  /*0610*/  BRA `(.L_x_11923) ;  /* 0x0000000800687947 */ /* 0x000fea0003800000 */
.L_x_11931:
        /* <DEDUP_REMOVED lines=27> */
.L_x_11934:
        /* <DEDUP_REMOVED lines=14> */
.L_x_11933:
[----:B------:R-:W2:Y:S02]  /*08b0*/  LDG.E.U16 R0, desc[UR36][R2.64] ;  /* 0x0000002402007981 */ /* 0x000ea4000c1e1500 */
[----:B--2---:R-:W-:-:S04]  /*08c0*/  IMAD.U32 R0, R0, 0x10000, RZ ;  /* 0x0001000000007824 */ /* 0x004fc800078e00ff */
[----:B------:R-:W-:-:S04]  /*08d0*/  FMUL.FTZ R0, R0, 1 ;  /* 0x3f80000000007820 */ /* 0x000fc80000410000 */
[----:B------:R0:W1:Y:S01]  /*08e0*/  F2F.F64.F32 R28, R0 ;  /* 0x00000000001c7310 */ /* 0x0000620000201800 */
[----:B------:R-:W-:Y:S05]  /*08f0*/  BRA `(.L_x_11923) ;  /* 0x0000000400b07947 */ /* 0x000fea0003800000 */
.L_x_11930:
        /* <DEDUP_REMOVED lines=11> */
.L_x_11937:
        /* <DEDUP_REMOVED lines=21> */
.L_x_11939:
[----:B------:R-:W-:Y:S05]  /*0b00*/  BSYNC.RECONVERGENT B0 ;  /* 0x0000000000007941 */ /* 0x000fea0003800200 */
.L_x_11938:
[----:B------:R-:W-:Y:S01]  /*0b10*/  IMAD.SHL.U32 R0, R0, 0x100000, RZ ;  /* 0x0010000000007824 */ /* 0x000fe200078e00ff */
[----:B------:R-:W-:-:S04]  /*0b20*/  LEA R2, R2, 0x3b800000, 0x17 ;  /* 0x3b80000002027811 */ /* 0x000fc800078eb8ff */
[----:B------:R-:W-:-:S05]  /*0b30*/  LOP3.LUT R0, R2, R0, R7, 0xfe, !PT ;  /* 0x0000000002007212 */ /* 0x000fca00078efe07 */
[----:B------:R-:W-:-:S04]  /*0b40*/  FMUL.FTZ R0, R0, 1 ;  /* 0x3f80000000007820 */ /* 0x000fc80000410000 */
[----:B------:R0:W1:Y:S01]  /*0b50*/  F2F.F64.F32 R28, R0 ;  /* 0x00000000001c7310 */ /* 0x0000620000201800 */
[----:B------:R-:W-:Y:S05]  /*0b60*/  BRA `(.L_x_11923) ;  /* 0x0000000400147947 */ /* 0x000fea0003800000 */
.L_x_11936:
        /* <DEDUP_REMOVED lines=21> */
.L_x_11941:
[----:B------:R-:W-:Y:S05]  /*0cc0*/  BSYNC.RECONVERGENT B0 ;  /* 0x0000000000007941 */ /* 0x000fea0003800200 */
.L_x_11940:
[----:B------:R-:W-:Y:S01]  /*0cd0*/  IMAD.SHL.U32 R0, R0, 0x200000, RZ ;  /* 0x0020000000007824 */ /* 0x000fe200078e00ff */
[----:B------:R-:W-:-:S04]  /*0ce0*/  LEA R2, R2, 0x37800000, 0x17 ;  /* 0x3780000002027811 */ /* 0x000fc800078eb8ff */
[----:B------:R-:W-:-:S05]  /*0cf0*/  LOP3.LUT R0, R2, R0, R7, 0xfe, !PT ;  /* 0x0000000002007212 */ /* 0x000fca00078efe07 */
[----:B------:R-:W-:-:S04]  /*0d00*/  FMUL.FTZ R0, R0, 1 ;  /* 0x3f80000000007820 */ /* 0x000fc80000410000 */
[----:B------:R0:W1:Y:S01]  /*0d10*/  F2F.F64.F32 R28, R0 ;  /* 0x00000000001c7310 */ /* 0x0000620000201800 */
[----:B------:R-:W-:Y:S05]  /*0d20*/  BRA `(.L_x_11923) ;  /* 0x0000000000a47947 */ /* 0x000fea0003800000 */
.L_x_11935:
[----:B------:R-:W-:-:S09]  /*0d30*/  UISETP.NE.AND UP0, UPT, UR4, 0x1c, UPT ;  /* 0x0000001c0400788c */ /* 0x000fd2000bf05270 */
[----:B------:R-:W-:Y:S05]  /*0d40*/  BRA.U !UP0, `(.L_x_11942) ;  /* 0x0000000108947547 */ /* 0x000fea000b800000 */
[----:B------:R-:W-:-:S09]  /*0d50*/  UISETP.NE.AND UP0, UPT, UR4, 0x1d, UPT ;  /* 0x0000001d0400788c */ /* 0x000fd2000bf05270 */
[----:B------:R-:W-:Y:S05]  /*0d60*/  BRA.U !UP0, `(.L_x_11943) ;  /* 0x0000000108807547 */ /* 0x000fea000b800000 */
[----:B------:R-:W-:-:S09]  /*0d70*/  UISETP.NE.AND UP0, UPT, UR4, 0x2c, UPT ;  /* 0x0000002c0400788c */ /* 0x000fd2000bf05270 */
[----:B------:R-:W-:Y:S05]  /*0d80*/  BRA.U !UP0, `(.L_x_11944) ;  /* 0x0000000108487547 */ /* 0x000fea000b800000 */
.L_x_11922:
        /* <DEDUP_REMOVED lines=16> */
.L_x_11945:
[----:B------:R-:W-:Y:S01]  /*0e90*/  CS2R R28, SRZ ;  /* 0x00000000001c7805 */ /* 0x000fe2000001ff00 */
[----:B------:R-:W-:Y:S06]  /*0ea0*/  BRA `(.L_x_11923) ;  /* 0x0000000000447947 */ /* 0x000fec0003800000 */
.L_x_11944:
        /* <DEDUP_REMOVED lines=12> */
.L_x_11943:
[----:B------:R-:W2:Y:S02]  /*0f70*/  LDG.E.64 R28, desc[UR36][R2.64] ;  /* 0x00000024021c7981 */ /* 0x000ea4000c1e1b00 */
[----:B--2---:R-:W0:Y:S01]  /*0f80*/  I2F.F64.U64 R28, R28 ;  /* 0x0000001c001c7312 */ /* 0x004e220000301800 */
[----:B------:R-:W-:Y:S05]  /*0f90*/  BRA `(.L_x_11923) ;  /* 0x0000000000087947 */ /* 0x000fea0003800000 */
.L_x_11942:
[----:B------:R-:W2:Y:S02]  /*0fa0*/  LDG.E R2, desc[UR36][R2.64] ;  /* 0x0000002402027981 */ /* 0x000ea4000c1e1900 */
[----:B--2---:R0:W1:Y:S02]  /*0fb0*/  I2F.F64.U32 R28, R2 ;  /* 0x00000002001c7312 */ /* 0x0040640000201800 */
.L_x_11923:
[----:B------:R-:W-:Y:S05]  /*0fc0*/  BSYNC.RECONVERGENT B6 ;  /* 0x0000000000067941 */ /* 0x000fea0003800200 */
.L_x_11917:
[----:B01-3--:R-:W-:-:S07]  /*0fd0*/  VIADD R2, R23, 0x80 ;  /* 0x0000008017027836 */ /* 0x00bfce0000000000 */
.L_x_11916:
[----:B------:R-:W-:Y:S05]  /*0fe0*/  BSYNC.RECONVERGENT B7 ;  /* 0x0000000000077941 */ /* 0x000fea0003800200 */
.L_x_11915:
        /* <DEDUP_REMOVED lines=25> */
.L_x_11952:
[----:B------:R-:W3:Y:S02]  /*1180*/  LDG.E.U8 R4, desc[UR36][R4.64] ;  /* 0x0000002404047981 */ /* 0x000ee4000c1e1100 */
[----:B---3--:R0:W1:Y:S01]  /*1190*/  I2F.F64.U16 R26, R4 ;  /* 0x00000004001a7312 */ /* 0x0080620000101800 */
[----:B------:R-:W-:Y:S05]  /*11a0*/  BRA `(.L_x_11954) ;  /* 0x0000000c00647947 */ /* 0x000fea0003800000 */
.L_x_11951:
        /* <DEDUP_REMOVED lines=9> */
.L_x_11956:
[----:B------:R-:W3:Y:S02]  /*1240*/  LDG.E R4, desc[UR36][R4.64] ;  /* 0x0000002404047981 */ /* 0x000ee4000c1e1900 */
[----:B---3--:R0:W1:Y:S01]  /*1250*/  I2F.F64 R26, R4 ;  /* 0x00000004001a7312 */ /* 0x0080620000201c00 */
[----:B------:R-:W-:Y:S05]  /*1260*/  BRA `(.L_x_11954) ;  /* 0x0000000c00347947 */ /* 0x000fea0003800000 */
.L_x_11955:
[----:B------:R-:W3:Y:S02]  /*1270*/  LDG.E.U16 R4, desc[UR36][R4.64] ;  /* 0x0000002404047981 */ /* 0x000ee4000c1e1500 */
[----:B---3--:R0:W1:Y:S01]  /*1280*/  I2F.F64.S16 R26, R4 ;  /* 0x00000004001a7312 */ /* 0x0080620000101c00 */
[----:B------:R-:W-:Y:S05]  /*1290*/  BRA `(.L_x_11954) ;  /* 0x0000000c00287947 */ /* 0x000fea0003800000 */
.L_x_11950:
        /* <DEDUP_REMOVED lines=10> */
.L_x_11958:
[----:B------:R-:W3:Y:S02]  /*1340*/  LDG.E.U16 R0, desc[UR36][R4.64] ;  /* 0x0000002404007981 */ /* 0x000ee4000c1e1500 */
[----:B---3--:R-:W-:-:S05]  /*1350*/  HADD2.F32 R0, -RZ, R0.H0_H0 ;  /* 0x20000000ff007230 */ /* 0x008fca0000004100 */
[----:B------:R-:W-:-:S04]  /*1360*/  FMUL.FTZ R0, R0, 1 ;  /* 0x3f80000000007820 */ /* 0x000fc80000410000 */
[----:B------:R0:W1:Y:S01]  /*1370*/  F2F.F64.F32 R26, R0 ;  /* 0x00000000001a7310 */ /* 0x0000620000201800 */
[----:B------:R-:W-:Y:S05]  /*1380*/  BRA `(.L_x_11954) ;  /* 0x0000000800ec7947 */ /* 0x000fea0003800000 */
.L_x_11957:
        /* <DEDUP_REMOVED lines=10> */
.L_x_11960:
[----:B------:R-:W3:Y:S02]  /*1430*/  LDG.E.U16 R4, desc[UR36][R4.64] ;  /* 0x0000002404047981 */ /* 0x000ee4000c1e1500 */
[----:B---3--:R-:W-:-:S05]  /*1440*/  HADD2.F32 R0, -RZ, R4.H0_H0 ;  /* 0x20000004ff007230 */ /* 0x008fca0000004100 */
[----:B------:R-:W-:-:S04]  /*1450*/  FMUL.FTZ R0, R0, 1 ;  /* 0x3f80000000007820 */ /* 0x000fc80000410000 */
[----:B------:R0:W1:Y:S01]  /*1460*/  F2F.F64.F32 R26, R0 ;  /* 0x00000000001a7310 */ /* 0x0000620000201800 */
[----:B------:R-:W-:Y:S05]  /*1470*/  BRA `(.L_x_11954) ;  /* 0x0000000800b07947 */ /* 0x000fea0003800000 */
.L_x_11959:
[----:B------:R0:W5:Y:S01]  /*1480*/  LDG.E.64 R26, desc[UR36][R4.64] ;  /* 0x00000024041a7981 */ /* 0x000162000c1e1b00 */
[----:B------:R-:W-:Y:S05]  /*1490*/  BRA `(.L_x_11954) ;  /* 0x0000000800a87947 */ /* 0x000fea0003800000 */
.L_x_11949:
        /* <DEDUP_REMOVED lines=13> */
.L_x_11963:
[----:B------:R0:W5:Y:S01]  /*1570*/  LDG.E.64 R26, desc[UR36][R4.64] ;  /* 0x00000024041a7981 */ /* 0x000162000c1e1b00 */
[----:B------:R-:W-:Y:S05]  /*1580*/  BRA `(.L_x_11954) ;  /* 0x00000008006c7947 */ /* 0x000fea0003800000 */
.L_x_11962:
        /* <DEDUP_REMOVED lines=27> */
.L_x_11965:
        /* <DEDUP_REMOVED lines=15> */
.L_x_11964:
[----:B------:R-:W3:Y:S02]  /*1830*/  LDG.E.U16 R0, desc[UR36][R4.64] ;  /* 0x0000002404007981 */ /* 0x000ee4000c1e1500 */
[----:B---3--:R-:W-:-:S04]  /*1840*/  IMAD.U32 R0, R0, 0x10000, RZ ;  /* 0x0001000000007824 */ /* 0x008fc800078e00ff */
[----:B------:R-:W-:-:S04]  /*1850*/  FMUL.FTZ R0, R0, 1 ;  /* 0x3f80000000007820 */ /* 0x000fc80000410000 */
[----:B------:R0:W1:Y:S01]  /*1860*/  F2F.F64.F32 R26, R0 ;  /* 0x00000000001a7310 */ /* 0x0000620000201800 */
[----:B------:R-:W-:Y:S05]  /*1870*/  BRA `(.L_x_11954) ;  /* 0x0000000400b07947 */ /* 0x000fea0003800000 */
.L_x_11961:
        /* <DEDUP_REMOVED lines=11> */
.L_x_11968:
        /* <DEDUP_REMOVED lines=21> */
.L_x_11970:
[----:B------:R-:W-:Y:S05]  /*1a80*/  BSYNC.RECONVERGENT B0 ;  /* 0x0000000000007941 */ /* 0x000fea0003800200 */
.L_x_11969:
[----:B------:R-:W-:Y:S01]  /*1a90*/  IMAD.SHL.U32 R0, R0, 0x100000, RZ ;  /* 0x0010000000007824 */ /* 0x000fe200078e00ff */
[----:B------:R-:W-:-:S04]  /*1aa0*/  LEA R3, R3, 0x3b800000, 0x17 ;  /* 0x3b80000003037811 */ /* 0x000fc800078eb8ff */
[----:B------:R-:W-:-:S05]  /*1ab0*/  LOP3.LUT R0, R3, R0, R7, 0xfe, !PT ;  /* 0x0000000003007212 */ /* 0x000fca00078efe07 */
[----:B------:R-:W-:-:S04]  /*1ac0*/  FMUL.FTZ R0, R0, 1 ;  /* 0x3f80000000007820 */ /* 0x000fc80000410000 */
[----:B------:R0:W1:Y:S01]  /*1ad0*/  F2F.F64.F32 R26, R0 ;  /* 0x00000000001a7310 */ /* 0x0000620000201800 */
[----:B------:R-:W-:Y:S05]  /*1ae0*/  BRA `(.L_x_11954) ;  /* 0x0000000400147947 */ /* 0x000fea0003800000 */
.L_x_11967:
        /* <DEDUP_REMOVED lines=21> */
.L_x_11972:
[----:B------:R-:W-:Y:S05]  /*1c40*/  BSYNC.RECONVERGENT B0 ;  /* 0x0000000000007941 */ /* 0x000fea0003800200 */
.L_x_11971:
[----:B------:R-:W-:Y:S01]  /*1c50*/  IMAD.SHL.U32 R0, R0, 0x200000, RZ ;  /* 0x0020000000007824 */ /* 0x000fe200078e00ff */
[----:B------:R-:W-:-:S04]  /*1c60*/  LEA R3, R3, 0x37800000, 0x17 ;  /* 0x3780000003037811 */ /* 0x000fc800078eb8ff */
[----:B------:R-:W-:-:S05]  /*1c70*/  LOP3.LUT R0, R3, R0, R7, 0xfe, !PT ;  /* 0x0000000003007212 */ /* 0x000fca00078efe07 */
[----:B------:R-:W-:-:S04]  /*1c80*/  FMUL.FTZ R0, R0, 1 ;  /* 0x3f80000000007820 */ /* 0x000fc80000410000 */
[----:B------:R0:W1:Y:S01]  /*1c90*/  F2F.F64.F32 R26, R0 ;  /* 0x00000000001a7310 */ /* 0x0000620000201800 */
[----:B------:R-:W-:Y:S05]  /*1ca0*/  BRA `(.L_x_11954) ;  /* 0x0000000000a47947 */ /* 0x000fea0003800000 */
.L_x_11966:
        /* <DEDUP_REMOVED lines=18> */
.L_x_11953:
        /* <DEDUP_REMOVED lines=16> */
.L_x_11975:
[----:B------:R-:W-:Y:S01]  /*1ed0*/  CS2R R26, SRZ ;  /* 0x00000000001a7805 */ /* 0x000fe2000001ff00 */
[----:B------:R-:W-:Y:S06]  /*1ee0*/  BRA `(.L_x_11954) ;  /* 0x0000000000147947 */ /* 0x000fec0003800000 */
.L_x_11974:
[----:B------:R-:W3:Y:S02]  /*1ef0*/  LDG.E.64 R26, desc[UR36][R4.64] ;  /* 0x00000024041a7981 */ /* 0x000ee4000c1e1b00 */
[----:B---3--:R-:W0:Y:S01]  /*1f00*/  I2F.F64.U64 R26, R26 ;  /* 0x0000001a001a7312 */ /* 0x008e220000301800 */
[----:B------:R-:W-:Y:S05]  /*1f10*/  BRA `(.L_x_11954) ;  /* 0x0000000000087947 */ /* 0x000fea0003800000 */
.L_x_11973:
[----:B------:R-:W3:Y:S02]  /*1f20*/  LDG.E R4, desc[UR36][R4.64] ;  /* 0x0000002404047981 */ /* 0x000ee4000c1e1900 */
[----:B---3--:R0:W1:Y:S02]  /*1f30*/  I2F.F64.U32 R26, R4 ;  /* 0x00000004001a7312 */ /* 0x0080640000201800 */
.L_x_11954:
[----:B------:R-:W-:Y:S05]  /*1f40*/  BSYNC.RECONVERGENT B6 ;  /* 0x0000000000067941 */ /* 0x000fea0003800200 */
.L_x_11948:
[----:B------:R-:W-:-:S07]  /*1f50*/  VIADD R2, R2, 0x80 ;  /* 0x0000008002027836 */ /* 0x000fce0000000000 */
.L_x_11947:
[----:B------:R-:W-:Y:S05]  /*1f60*/  BSYNC.RECONVERGENT B7 ;  /* 0x0000000000077941 */ /* 0x000fea0003800200 */
.L_x_11946:
        /* <DEDUP_REMOVED lines=25> */
.L_x_11982:
[----:B------:R-:W2:Y:S02]  /*2100*/  LDG.E.U8 R4, desc[UR36][R4.64] ;  /* 0x0000002404047981 */ /* 0x000ea4000c1e1100 */
[----:B--2---:R0:W1:Y:S01]  /*2110*/  I2F.F64.U16 R24, R4 ;  /* 0x0000000400187312 */ /* 0x0040620000101800 */
[----:B------:R-:W-:Y:S05]  /*2120*/  BRA `(.L_x_11984) ;  /* 0x0000000c00647947 */ /* 0x000fea0003800000 */
.L_x_11981:
        /* <DEDUP_REMOVED lines=9> */
.L_x_11986:
[----:B------:R-:W2:Y:S02]  /*21c0*/  LDG.E R4, desc[UR36][R4.64] ;  /* 0x0000002404047981 */ /* 0x000ea4000c1e1900 */
[----:B--2---:R1:W2:Y:S01]  /*21d0*/  I2F.F64 R24, R4 ;  /* 0x0000000400187312 */ /* 0x0042a20000201c00 */
[----:B------:R-:W-:Y:S05]  /*21e0*/  BRA `(.L_x_11984) ;  /* 0x0000000c00347947 */ /* 0x000fea0003800000 */
.L_x_11985:
[----:B------:R-:W2:Y:S02]  /*21f0*/  LDG.E.U16 R4, desc[UR36][R4.64] ;  /* 0x0000002404047981 */ /* 0x000ea4000c1e1500 */
[----:B--2---:R0:W1:Y:S01]  /*2200*/  I2F.F64.S16 R24, R4 ;  /* 0x0000000400187312 */ /* 0x0040620000101c00 */
[----:B------:R-:W-:Y:S05]  /*2210*/  BRA `(.L_x_11984) ;  /* 0x0000000c00287947 */ /* 0x000fea0003800000 */
.L_x_11980:
        /* <DEDUP_REMOVED lines=10> */
.L_x_11988:
[----:B------:R-:W2:Y:S02]  /*22c0*/  LDG.E.U16 R0, desc[UR36][R4.64] ;  /* 0x0000002404007981 */ /* 0x000ea4000c1e1500 */
[----:B--2---:R-:W-:-:S05]  /*22d0*/  HADD2.F32 R0, -RZ, R0.H0_H0 ;  /* 0x20000000ff007230 */ /* 0x004fca0000004100 */
[----:B------:R-:W-:-:S04]  /*22e0*/  FMUL.FTZ R0, R0, 1 ;  /* 0x3f80000000007820 */ /* 0x000fc80000410000 */
[----:B------:R0:W1:Y:S01]  /*22f0*/  F2F.F64.F32 R24, R0 ;  /* 0x0000000000187310 */ /* 0x0000620000201800 */
[----:B------:R-:W-:Y:S05]  /*2300*/  BRA `(.L_x_11984) ;  /* 0x0000000800ec7947 */ /* 0x000fea0003800000 */
.L_x_11987:
        /* <DEDUP_REMOVED lines=10> */
.L_x_11990:
[----:B------:R-:W2:Y:S02]  /*23b0*/  LDG.E.U16 R4, desc[UR36][R4.64] ;  /* 0x0000002404047981 */ /* 0x000ea4000c1e1500 */
[----:B--2---:R-:W-:-:S05]  /*23c0*/  HADD2.F32 R0, -RZ, R4.H0_H0 ;  /* 0x20000004ff007230 */ /* 0x004fca0000004100 */
[----:B------:R-:W-:-:S04]  /*23d0*/  FMUL.FTZ R0, R0, 1 ;  /* 0x3f80000000007820 */ /* 0x000fc80000410000 */
[----:B------:R0:W1:Y:S01]  /*23e0*/  F2F.F64.F32 R24, R0 ;  /* 0x0000000000187310 */ /* 0x0000620000201800 */
[----:B------:R-:W-:Y:S05]  /*23f0*/  BRA `(.L_x_11984) ;  /* 0x0000000800b07947 */ /* 0x000fea0003800000 */
.L_x_11989:
[----:B------:R0:W5:Y:S01]  /*2400*/  LDG.E.64 R24, desc[UR36][R4.64] ;  /* 0x0000002404187981 */ /* 0x000162000c1e1b00 */
[----:B------:R-:W-:Y:S05]  /*2410*/  BRA `(.L_x_11984) ;  /* 0x0000000800a87947 */ /* 0x000fea0003800000 */
.L_x_11979:
        /* <DEDUP_REMOVED lines=13> */
.L_x_11993:
[----:B------:R0:W5:Y:S01]  /*24f0*/  LDG.E.64 R24, desc[UR36][R4.64] ;  /* 0x0000002404187981 */ /* 0x000162000c1e1b00 */
[----:B------:R-:W-:Y:S05]  /*2500*/  BRA `(.L_x_11984) ;  /* 0x00000008006c7947 */ /* 0x000fea0003800000 */
.L_x_11992:
        /* <DEDUP_REMOVED lines=27> */
.L_x_11995:
        /* <DEDUP_REMOVED lines=15> */
.L_x_11994:
[----:B------:R-:W2:Y:S02]  /*27b0*/  LDG.E.U16 R0, desc[UR36][R4.64] ;  /* 0x0000002404007981 */ /* 0x000ea4000c1e1500 */
[----:B--2---:R-:W-:-:S04]  /*27c0*/  IMAD.U32 R0, R0, 0x10000, RZ ;  /* 0x0001000000007824 */ /* 0x004fc800078e00ff */
[----:B------:R-:W-:-:S04]  /*27d0*/  FMUL.FTZ R0, R0, 1 ;  /* 0x3f80000000007820 */ /* 0x000fc80000410000 */
[----:B------:R0:W1:Y:S01]  /*27e0*/  F2F.F64.F32 R24, R0 ;  /* 0x0000000000187310 */ /* 0x0000620000201800 */
[----:B------:R-:W-:Y:S05]  /*27f0*/  BRA `(.L_x_11984) ;  /* 0x0000000400b07947 */ /* 0x000fea0003800000 */
.L_x_11991:
        /* <DEDUP_REMOVED lines=11> */
.L_x_11998:
        /* <DEDUP_REMOVED lines=21> */
.L_x_12000:
[----:B------:R-:W-:Y:S05]  /*2a00*/  BSYNC.RECONVERGENT B0 ;  /* 0x0000000000007941 */ /* 0x000fea0003800200 */
.L_x_11999:
[----:B------:R-:W-:Y:S01]  /*2a10*/  IMAD.SHL.U32 R0, R0, 0x100000, RZ ;  /* 0x0010000000007824 */ /* 0x000fe200078e00ff */
[----:B------:R-:W-:-:S04]  /*2a20*/  LEA R3, R3, 0x3b800000, 0x17 ;  /* 0x3b80000003037811 */ /* 0x000fc800078eb8ff */
[----:B------:R-:W-:-:S05]  /*2a30*/  LOP3.LUT R0, R3, R0, R7, 0xfe, !PT ;  /* 0x0000000003007212 */ /* 0x000fca00078efe07 */
[----:B------:R-:W-:-:S04]  /*2a40*/  FMUL.FTZ R0, R0, 1 ;  /* 0x3f80000000007820 */ /* 0x000fc80000410000 */
[----:B------:R0:W1:Y:S01]  /*2a50*/  F2F.F64.F32 R24, R0 ;  /* 0x0000000000187310 */ /* 0x0000620000201800 */
[----:B------:R-:W-:Y:S05]  /*2a60*/  BRA `(.L_x_11984) ;  /* 0x0000000400147947 */ /* 0x000fea0003800000 */
.L_x_11997:
        /* <DEDUP_REMOVED lines=21> */
.L_x_12002:
[----:B------:R-:W-:Y:S05]  /*2bc0*/  BSYNC.RECONVERGENT B0 ;  /* 0x0000000000007941 */ /* 0x000fea0003800200 */
.L_x_12001:
[----:B------:R-:W-:Y:S01]  /*2bd0*/  IMAD.SHL.U32 R0, R0, 0x200000, RZ ;  /* 0x0020000000007824 */ /* 0x000fe200078e00ff */
[----:B------:R-:W-:-:S04]  /*2be0*/  LEA R3, R3, 0x37800000, 0x17 ;  /* 0x3780000003037811 */ /* 0x000fc800078eb8ff */
[----:B------:R-:W-:-:S05]  /*2bf0*/  LOP3.LUT R0, R3, R0, R7, 0xfe, !PT ;  /* 0x0000000003007212 */ /* 0x000fca00078efe07 */
[----:B------:R-:W-:-:S04]  /*2c00*/  FMUL.FTZ R0, R0, 1 ;  /* 0x3f80000000007820 */ /* 0x000fc80000410000 */
[----:B------:R0:W1:Y:S01]  /*2c10*/  F2F.F64.F32 R24, R0 ;  /* 0x0000000000187310 */ /* 0x0000620000201800 */
[----:B------:R-:W-:Y:S05]  /*2c20*/  BRA `(.L_x_11984) ;  /* 0x0000000000a47947 */ /* 0x000fea0003800000 */
.L_x_11996:
        /* <DEDUP_REMOVED lines=18> */
.L_x_11983:
        /* <DEDUP_REMOVED lines=16> */
.L_x_12005:
[----:B------:R-:W-:Y:S01]  /*2e50*/  CS2R R24, SRZ ;  /* 0x0000000000187805 */ /* 0x000fe2000001ff00 */
[----:B------:R-:W-:Y:S06]  /*2e60*/  BRA `(.L_x_11984) ;  /* 0x0000000000147947 */ /* 0x000fec0003800000 */
.L_x_12004:
[----:B------:R-:W2:Y:S02]  /*2e70*/  LDG.E.64 R24, desc[UR36][R4.64] ;  /* 0x0000002404187981 */ /* 0x000ea4000c1e1b00 */
[----:B--2---:R-:W0:Y:S01]  /*2e80*/  I2F.F64.U64 R24, R24 ;  /* 0x0000001800187312 */ /* 0x004e220000301800 */
[----:B------:R-:W-:Y:S05]  /*2e90*/  BRA `(.L_x_11984) ;  /* 0x0000000000087947 */ /* 0x000fea0003800000 */
.L_x_12003:
[----:B------:R-:W2:Y:S02]  /*2ea0*/  LDG.E R4, desc[UR36][R4.64] ;  /* 0x0000002404047981 */ /* 0x000ea4000c1e1900 */
[----:B--2---:R0:W1:Y:S02]  /*2eb0*/  I2F.F64.U32 R24, R4 ;  /* 0x0000000400187312 */ /* 0x0040640000201800 */
.L_x_11984:
[----:B------:R-:W-:Y:S05]  /*2ec0*/  BSYNC.RECONVERGENT B6 ;  /* 0x0000000000067941 */ /* 0x000fea0003800200 */
.L_x_11978:
[----:B------:R-:W-:-:S07]  /*2ed0*/  VIADD R2, R2, 0x80 ;  /* 0x0000008002027836 */ /* 0x000fce0000000000 */
.L_x_11977:
[----:B------:R-:W-:Y:S05]  /*2ee0*/  BSYNC.RECONVERGENT B7 ;  /* 0x0000000000077941 */ /* 0x000fea0003800200 */
.L_x_11976:
        /* <DEDUP_REMOVED lines=24> */
.L_x_12011:
[----:B------:R-:W2:Y:S02]  /*3070*/  LDG.E.U8 R2, desc[UR36][R2.64] ;  /* 0x0000002402027981 */ /* 0x000ea4000c1e1100 */
[----:B--2---:R0:W1:Y:S01]  /*3080*/  I2F.F64.U16 R16, R2 ;  /* 0x0000000200107312 */ /* 0x0040620000101800 */
[----:B------:R-:W-:Y:S05]  /*3090*/  BRA `(.L_x_12007) ;  /* 0x0000000c00547947 */ /* 0x000fea0003800000 */
.L_x_12010:
        /* <DEDUP_REMOVED lines=9> */
.L_x_12014:
[----:B------:R-:W2:Y:S02]  /*3130*/  LDG.E R2, desc[UR36][R2.64] ;  /* 0x0000002402027981 */ /* 0x000ea4000c1e1900 */
[----:B--2---:R0:W1:Y:S01]  /*3140*/  I2F.F64 R16, R2 ;  /* 0x0000000200107312 */ /* 0x0040620000201c00 */
[----:B------:R-:W-:Y:S05]  /*3150*/  BRA `(.L_x_12007) ;  /* 0x0000000c00247947 */ /* 0x000fea0003800000 */
.L_x_12013:
[----:B------:R-:W2:Y:S02]  /*3160*/  LDG.E.U16 R2, desc[UR36][R2.64] ;  /* 0x0000002402027981 */ /* 0x000ea4000c1e1500 */
[----:B--2---:R0:W1:Y:S01]  /*3170*/  I2F.F64.S16 R16, R2 ;  /* 0x0000000200107312 */ /* 0x0040620000101c00 */
[----:B------:R-:W-:Y:S05]  /*3180*/  BRA `(.L_x_12007) ;  /* 0x0000000c00187947 */ /* 0x000fea0003800000 */
.L_x_12009:
        /* <DEDUP_REMOVED lines=10> */
.L_x_12016:
[----:B------:R-:W2:Y:S02]  /*3230*/  LDG.E.U16 R0, desc[UR36][R2.64] ;  /* 0x0000002402007981 */ /* 0x000ea4000c1e1500 */
[----:B--2---:R-:W-:-:S05]  /*3240*/  HADD2.F32 R0, -RZ, R0.H0_H0 ;  /* 0x20000000ff007230 */ /* 0x004fca0000004100 */
[----:B------:R-:W-:-:S04]  /*3250*/  FMUL.FTZ R0, R0, 1 ;  /* 0x3f80000000007820 */ /* 0x000fc80000410000 */
[----:B------:R0:W1:Y:S01]  /*3260*/  F2F.F64.F32 R16, R0 ;  /* 0x0000000000107310 */ /* 0x0000620000201800 */
[----:B------:R-:W-:Y:S05]  /*3270*/  BRA `(.L_x_12007) ;  /* 0x0000000800dc7947 */ /* 0x000fea0003800000 */
.L_x_12015:
        /* <DEDUP_REMOVED lines=10> */
.L_x_12018:
[----:B------:R-:W2:Y:S02]  /*3320*/  LDG.E.U16 R2, desc[UR36][R2.64] ;  /* 0x0000002402027981 */ /* 0x000ea4000c1e1500 */
[----:B--2---:R-:W-:-:S05]  /*3330*/  HADD2.F32 R0, -RZ, R2.H0_H0 ;  /* 0x20000002ff007230 */ /* 0x004fca0000004100 */
[----:B------:R-:W-:-:S04]  /*3340*/  FMUL.FTZ R0, R0, 1 ;  /* 0x3f80000000007820 */ /* 0x000fc80000410000 */
[----:B------:R0:W1:Y:S01]  /*3350*/  F2F.F64.F32 R16, R0 ;  /* 0x0000000000107310 */ /* 0x0000620000201800 */
[----:B------:R-:W-:Y:S05]  /*3360*/  BRA `(.L_x_12007) ;  /* 0x0000000800a07947 */ /* 0x000fea0003800000 */
.L_x_12017:
[----:B------:R0:W5:Y:S01]  /*3370*/  LDG.E.64 R16, desc[UR36][R2.64] ;  /* 0x0000002402107981 */ /* 0x000162000c1e1b00 */
[----:B------:R-:W-:Y:S05]  /*3380*/  BRA `(.L_x_12007) ;  /* 0x0000000800987947 */ /* 0x000fea0003800000 */
.L_x_12008:
        /* <DEDUP_REMOVED lines=13> */
.L_x_12021:
[----:B------:R0:W5:Y:S01]  /*3460*/  LDG.E.64 R16, desc[UR36][R2.64] ;  /* 0x0000002402107981 */ /* 0x000162000c1e1b00 */
[----:B------:R-:W-:Y:S05]  /*3470*/  BRA `(.L_x_12007) ;  /* 0x00000008005c7947 */ /* 0x000fea0003800000 */
.L_x_12020:
        /* <DEDUP_REMOVED lines=27> */
.L_x_12023:
        /* <DEDUP_REMOVED lines=14> */
.L_x_12022:
[----:B------:R-:W2:Y:S02]  /*3710*/  LDG.E.U16 R0, desc[UR36][R2.64] ;  /* 0x0000002402007981 */ /* 0x000ea4000c1e1500 */
[----:B--2---:R-:W-:-:S04]  /*3720*/  IMAD.U32 R0, R0, 0x10000, RZ ;  /* 0x0001000000007824 */ /* 0x004fc800078e00ff */
[----:B------:R-:W-:-:S04]  /*3730*/  FMUL.FTZ R0, R0, 1 ;  /* 0x3f80000000007820 */ /* 0x000fc80000410000 */
[----:B------:R0:W1:Y:S01]  /*3740*/  F2F.F64.F32 R16, R0 ;  /* 0x0000000000107310 */ /* 0x0000620000201800 */
[----:B------:R-:W-:Y:S05]  /*3750*/  BRA `(.L_x_12007) ;  /* 0x0000000400a47947 */ /* 0x000fea0003800000 */
.L_x_12019:
        /* <DEDUP_REMOVED lines=11> */
.L_x_12026:
        /* <DEDUP_REMOVED lines=20> */
.L_x_12028:
[----:B------:R-:W-:Y:S05]  /*3950*/  BSYNC.RECONVERGENT B0 ;  /* 0x0000000000007941 */ /* 0x000fea0003800200 */
.L_x_12027:
[----:B------:R-:W-:Y:S01]  /*3960*/  IMAD.SHL.U32 R0, R0, 0x100000, RZ ;  /* 0x0010000000007824 */ /* 0x000fe200078e00ff */
[----:B------:R-:W-:-:S04]  /*3970*/  LEA R2, R2, 0x3b800000, 0x17 ;  /* 0x3b80000002027811 */ /* 0x000fc800078eb8ff */
[----:B------:R-:W-:-:S05]  /*3980*/  LOP3.LUT R0, R2, R0, R7, 0xfe, !PT ;  /* 0x0000000002007212 */ /* 0x000fca00078efe07 */
[----:B------:R-:W-:-:S04]  /*3990*/  FMUL.FTZ R0, R0, 1 ;  /* 0x3f80000000007820 */ /* 0x000fc80000410000 */
[----:B------:R0:W1:Y:S01]  /*39a0*/  F2F.F64.F32 R16, R0 ;  /* 0x0000000000107310 */ /* 0x0000620000201800 */
[----:B------:R-:W-:Y:S05]  /*39b0*/  BRA `(.L_x_12007) ;  /* 0x00000004000c7947 */ /* 0x000fea0003800000 */
.L_x_12025:
        /* <DEDUP_REMOVED lines=20> */
.L_x_12030:
[----:B------:R-:W-:Y:S05]  /*3b00*/  BSYNC.RECONVERGENT B0 ;  /* 0x0000000000007941 */ /* 0x000fea0003800200 */
.L_x_12029:
[----:B------:R-:W-:Y:S01]  /*3b10*/  IMAD.SHL.U32 R0, R0, 0x200000, RZ ;  /* 0x0020000000007824 */ /* 0x000fe200078e00ff */
[----:B------:R-:W-:-:S04]  /*3b20*/  LEA R2, R2, 0x37800000, 0x17 ;  /* 0x3780000002027811 */ /* 0x000fc800078eb8ff */
[----:B------:R-:W-:-:S05]  /*3b30*/  LOP3.LUT R0, R2, R0, R7, 0xfe, !PT ;  /* 0x0000000002007212 */ /* 0x000fca00078efe07 */
[----:B------:R-:W-:-:S04]  /*3b40*/  FMUL.FTZ R0, R0, 1 ;  /* 0x3f80000000007820 */ /* 0x000fc80000410000 */
[----:B------:R0:W1:Y:S01]  /*3b50*/  F2F.F64.F32 R16, R0 ;  /* 0x0000000000107310 */ /* 0x0000620000201800 */
[----:B------:R-:W-:Y:S05]  /*3b60*/  BRA `(.L_x_12007) ;  /* 0x0000000000a07947 */ /* 0x000fea0003800000 */
.L_x_12024:
        /* <DEDUP_REMOVED lines=18> */
.L_x_12012:
        /* <DEDUP_REMOVED lines=16> */
.L_x_12033:
[----:B------:R-:W-:Y:S05]  /*3d90*/  BRA `(.L_x_12007) ;  /* 0x0000000000147947 */ /* 0x000fea0003800000 */
.L_x_12032:
[----:B------:R-:W2:Y:S02]  /*3da0*/  LDG.E.64 R16, desc[UR36][R2.64] ;  /* 0x0000002402107981 */ /* 0x000ea4000c1e1b00 */
[----:B--2---:R-:W0:Y:S01]  /*3db0*/  I2F.F64.U64 R16, R16 ;  /* 0x0000001000107312 */ /* 0x004e220000301800 */
[----:B------:R-:W-:Y:S05]  /*3dc0*/  BRA `(.L_x_12007) ;  /* 0x0000000000087947 */ /* 0x000fea0003800000 */
.L_x_12031:
[----:B------:R-:W2:Y:S02]  /*3dd0*/  LDG.E R2, desc[UR36][R2.64] ;  /* 0x0000002402027981 */ /* 0x000ea4000c1e1900 */
[----:B--2---:R0:W1:Y:S02]  /*3de0*/  I2F.F64.U32 R16, R2 ;  /* 0x0000000200107312 */ /* 0x0040640000201800 */
.L_x_12007:
[----:B------:R-:W-:Y:S05]  /*3df0*/  BSYNC.RECONVERGENT B6 ;  /* 0x0000000000067941 */ /* 0x000fea0003800200 */
.L_x_12006:
[----:B------:R-:W1:Y:S01]  /*3e00*/  LDCU.64 UR4, c[0x0][0x388] ;  /* 0x00007100ff0477ac */ /* 0x000e620008000a00 */
[----:B0-2-45:R-:W-:Y:S01]  /*3e10*/  IMAD.MOV.U32 R0, RZ, RZ, R29 ;  /* 0x000000ffff007224 */ /* 0x035fe200078e001d */
[----:B------:R-:W-:Y:S01]  /*3e20*/  BSSY.RECONVERGENT B7, `(.L_x_12034) ;  /* 0x0000370000077945 */ /* 0x000fe20003800200 */
[----:B-1-3--:R-:W-:-:S03]  /*3e30*/  IMAD.MOV.U32 R2, RZ, RZ, R27 ;  /* 0x000000ffff027224 */ /* 0x00afc600078e001b */
[----:B------:R-:W-:Y:S01]  /*3e40*/  BSSY.RELIABLE B6, `(.L_x_12035) ;  /* 0x000025b000067945 */ /* 0x000fe20003800100 */
[----:B------:R-:W-:Y:S01]  /*3e50*/  IMAD.MOV.U32 R4, RZ, RZ, R25 ;  /* 0x000000ffff047224 */ /* 0x000fe200078e0019 */
[----:B------:R-:W-:Y:S01]  /*3e60*/  DSETP.MAX.AND P2, P3, R28, UR4, PT ;  /* 0x000000041c007e2a */ /* 0x000fe2000bb4f000 */
[----:B------:R-:W-:Y:S01]  /*3e70*/  UMOV UR6, UR5 ;  /* 0x0000000500067c82 */ /* 0x000fe20008000000 */
[----:B------:R-:W-:Y:S01]  /*3e80*/  DSETP.MAX.AND P1, P4, R26, UR4, PT ;  /* 0x000000041a007e2a */ /* 0x000fe2000bc2f000 */
[----:B------:R-:W-:Y:S01]  /*3e90*/  UMOV UR7, UR5 ;  /* 0x0000000500077c82 */ /* 0x000fe20008000000 */
[----:B------:R-:W-:Y:S01]  /*3ea0*/  DSETP.MAX.AND P0, P5, R24, UR4, PT ;  /* 0x0000000418007e2a */ /* 0x000fe2000bd0f000 */
        /* <DEDUP_REMOVED lines=11> */
[----:B------:R-:W-:Y:S01]  /*3f60*/  DSETP.MAX.AND P3, P4, R16, UR4, PT ;  /* 0x0000000410007e2a */ /* 0x000fe2000bc6f000 */
        /* <DEDUP_REMOVED lines=53> */
.L_x_12040:
[----:B------:R-:W0:Y:S02]  /*42c0*/  F2I.S64.F64.TRUNC R4, R4 ;  /* 0x0000000400047311 */ /* 0x000e24000030d900 */
[----:B0-----:R-:W-:-:S05]  /*42d0*/  IMAD.MOV.U32 R3, RZ, RZ, R4 ;  /* 0x000000ffff037224 */ /* 0x001fca00078e0004 */
[----:B------:R0:W-:Y:S01]  /*42e0*/  STG.E.U8 desc[UR36][R8.64], R3 ;  /* 0x0000000308007986 */ /* 0x0001e2000c101124 */
[----:B------:R-:W-:Y:S05]  /*42f0*/  BRA `(.L_x_12042) ;  /* 0x0000000c00dc7947 */ /* 0x000fea0003800000 */
.L_x_12039:
        /* <DEDUP_REMOVED lines=9> */
.L_x_12044:
[----:B------:R-:W0:Y:S02]  /*4390*/  F2I.F64.TRUNC R5, R4 ;  /* 0x0000000400057311 */ /* 0x000e24000030d100 */
[----:B0-----:R0:W-:Y:S01]  /*43a0*/  STG.E desc[UR36][R8.64], R5 ;  /* 0x0000000508007986 */ /* 0x0011e2000c101924 */
[----:B------:R-:W-:Y:S05]  /*43b0*/  BRA `(.L_x_12042) ;  /* 0x0000000c00ac7947 */ /* 0x000fea0003800000 */
.L_x_12043:
[----:B------:R-:W0:Y:S02]  /*43c0*/  F2I.F64.TRUNC R5, R4 ;  /* 0x0000000400057311 */ /* 0x000e24000030d100 */
[----:B0-----:R0:W-:Y:S01]  /*43d0*/  STG.E.U16 desc[UR36][R8.64], R5 ;  /* 0x0000000508007986 */ /* 0x0011e2000c101524 */
[----:B------:R-:W-:Y:S05]  /*43e0*/  BRA `(.L_x_12042) ;  /* 0x0000000c00a07947 */ /* 0x000fea0003800000 */
.L_x_12038:
        /* <DEDUP_REMOVED lines=13> */
.L_x_12046:
        /* <DEDUP_REMOVED lines=8> */
.L_x_12045:
        /* <DEDUP_REMOVED lines=14> */
.L_x_12048:
        /* <DEDUP_REMOVED lines=9> */
.L_x_12047:
[----:B------:R0:W-:Y:S01]  /*46b0*/  STG.E.64 desc[UR36][R8.64], R4 ;  /* 0x0000000408007986 */ /* 0x0001e2000c101b24 */
[----:B------:R-:W-:Y:S05]  /*46c0*/  BRA `(.L_x_12042) ;  /* 0x0000000800e87947 */ /* 0x000fea0003800000 */
.L_x_12037:
        /* <DEDUP_REMOVED lines=12> */
.L_x_12051:
[----:B------:R-:W-:-:S05]  /*4790*/  CS2R R6, SRZ ;  /* 0x0000000000067805 */ /* 0x000fca000001ff00 */
[----:B------:R0:W-:Y:S01]  /*47a0*/  STG.E.128 desc[UR36][R8.64], R4 ;  /* 0x0000000408007986 */ /* 0x0001e2000c101d24 */
[----:B------:R-:W-:Y:S05]  /*47b0*/  BRA `(.L_x_12042) ;  /* 0x0000000800ac7947 */ /* 0x000fea0003800000 */
.L_x_12050:
        /* <DEDUP_REMOVED lines=23> */
.L_x_12055:
[----:B------:R-:W-:Y:S05]  /*4930*/  BSYNC.RECONVERGENT B0 ;  /* 0x0000000000007941 */ /* 0x000fea0003800200 */
.L_x_12054:
[----:B------:R-:W-:-:S05]  /*4940*/  LOP3.LUT R7, R0, 0x80, R7, 0xf8, !PT ;  /* 0x0000008000077812 */ /* 0x000fca00078ef807 */
[----:B------:R0:W-:Y:S01]  /*4950*/  STG.E.U8 desc[UR36][R8.64], R7 ;  /* 0x0000000708007986 */ /* 0x0001e2000c101124 */
[----:B------:R-:W-:Y:S05]  /*4960*/  BRA `(.L_x_12042) ;  /* 0x0000000800407947 */ /* 0x000fea0003800000 */
.L_x_12053:
        /* <DEDUP_REMOVED lines=19> */
.L_x_12057:
[----:B------:R-:W-:Y:S05]  /*4aa0*/  BSYNC.RECONVERGENT B0 ;  /* 0x0000000000007941 */ /* 0x000fea0003800200 */
.L_x_12056:
[----:B------:R-:W-:-:S05]  /*4ab0*/  LOP3.LUT R7, R0, 0x80, R7, 0xf8, !PT ;  /* 0x0000008000077812 */ /* 0x000fca00078ef807 */
[----:B------:R0:W-:Y:S01]  /*4ac0*/  STG.E.U8 desc[UR36][R8.64], R7 ;  /* 0x0000000708007986 */ /* 0x0001e2000c101124 */
[----:B------:R-:W-:Y:S05]  /*4ad0*/  BRA `(.L_x_12042) ;  /* 0x0000000400e47947 */ /* 0x000fea0003800000 */
.L_x_12052:
        /* <DEDUP_REMOVED lines=8> */
.L_x_12049:
        /* <DEDUP_REMOVED lines=11> */
.L_x_12060:
        /* <DEDUP_REMOVED lines=17> */
.L_x_12063:
[----:B------:R-:W-:-:S04]  /*4d20*/  SHF.R.U32.HI R0, RZ, 0x14, R7 ;  /* 0x00000014ff007819 */ /* 0x000fc80000011607 */
[----:B------:R-:W-:-:S04]  /*4d30*/  LOP3.LUT R0, R0, 0x1, RZ, 0xc0, !PT ;  /* 0x0000000100007812 */ /* 0x000fc800078ec0ff */
[----:B------:R-:W-:-:S04]  /*4d40*/  IADD3 R0, PT, PT, R7, 0x487ffff, R0 ;  /* 0x0487ffff07007810 */ /* 0x000fc80007ffe000 */
[----:B------:R-:W-:-:S04]  /*4d50*/  SHF.R.U32.HI R0, RZ, 0x14, R0 ;  /* 0x00000014ff007819 */ /* 0x000fc80000011600 */
[----:B------:R-:W-:-:S07]  /*4d60*/  LOP3.LUT R3, R0, 0xff, RZ, 0xc0, !PT ;  /* 0x000000ff00037812 */ /* 0x000fce00078ec0ff */
.L_x_12064:
[----:B------:R-:W-:-:S04]  /*4d70*/  SHF.R.U32.HI R0, RZ, 0x18, R7 ;  /* 0x00000018ff007819 */ /* 0x000fc80000011607 */
[----:B------:R-:W-:-:S07]  /*4d80*/  LOP3.LUT R0, R3, 0x80, R0, 0xf8, !PT ;  /* 0x0000008003007812 */ /* 0x000fce00078ef800 */
.L_x_12062:
[----:B------:R-:W-:Y:S05]  /*4d90*/  BSYNC.RECONVERGENT B0 ;  /* 0x0000000000007941 */ /* 0x000fea0003800200 */
.L_x_12061:
[----:B------:R1:W-:Y:S01]  /*4da0*/  STG.E.U8 desc[UR36][R8.64], R0 ;  /* 0x0000000008007986 */ /* 0x0003e2000c101124 */
[----:B------:R-:W-:Y:S05]  /*4db0*/  BRA `(.L_x_12042) ;  /* 0x00000004002c7947 */ /* 0x000fea0003800000 */
.L_x_12059:
        /* <DEDUP_REMOVED lines=17> */
.L_x_12067:
[----:B------:R-:W-:-:S04]  /*4ed0*/  SHF.R.U32.HI R0, RZ, 0x15, R7 ;  /* 0x00000015ff007819 */ /* 0x000fc80000011607 */
[----:B------:R-:W-:-:S04]  /*4ee0*/  LOP3.LUT R0, R0, 0x1, RZ, 0xc0, !PT ;  /* 0x0000000100007812 */ /* 0x000fc800078ec0ff */
[----:B------:R-:W-:-:S04]  /*4ef0*/  IADD3 R0, PT, PT, R7, 0x88fffff, R0 ;  /* 0x088fffff07007810 */ /* 0x000fc80007ffe000 */
[----:B------:R-:W-:-:S04]  /*4f00*/  SHF.R.U32.HI R0, RZ, 0x15, R0 ;  /* 0x00000015ff007819 */ /* 0x000fc80000011600 */
[----:B------:R-:W-:-:S07]  /*4f10*/  LOP3.LUT R3, R0, 0xff, RZ, 0xc0, !PT ;  /* 0x000000ff00037812 */ /* 0x000fce00078ec0ff */
.L_x_12068:
[----:B------:R-:W-:-:S04]  /*4f20*/  SHF.R.U32.HI R0, RZ, 0x18, R7 ;  /* 0x00000018ff007819 */ /* 0x000fc80000011607 */
[----:B------:R-:W-:-:S07]  /*4f30*/  LOP3.LUT R0, R3, 0x80, R0, 0xf8, !PT ;  /* 0x0000008003007812 */ /* 0x000fce00078ef800 */
.L_x_12066:
[----:B------:R-:W-:Y:S05]  /*4f40*/  BSYNC.RECONVERGENT B0 ;  /* 0x0000000000007941 */ /* 0x000fea0003800200 */
.L_x_12065:
[----:B------:R2:W-:Y:S01]  /*4f50*/  STG.E.U8 desc[UR36][R8.64], R0 ;  /* 0x0000000008007986 */ /* 0x0005e2000c101124 */
[----:B------:R-:W-:Y:S05]  /*4f60*/  BRA `(.L_x_12042) ;  /* 0x0000000000c07947 */ /* 0x000fea0003800000 */
.L_x_12058:
[----:B------:R-:W-:-:S13]  /*4f70*/  ISETP.NE.AND P0, PT, R0, 0x1c, PT ;  /* 0x0000001c0000780c */ /* 0x000fda0003f05270 */
[----:B------:R-:W-:Y:S05]  /*4f80*/  @!P0 BRA `(.L_x_12069) ;  /* 0x0000000000b08947 */ /* 0x000fea0003800000 */
[----:B------:R-:W-:-:S13]  /*4f90*/  ISETP.NE.AND P0, PT, R0, 0x1d, PT ;  /* 0x0000001d0000780c */ /* 0x000fda0003f05270 */
[----:B------:R-:W-:Y:S05]  /*4fa0*/  @!P0 BRA `(.L_x_12070) ;  /* 0x00000000009c8947 */ /* 0x000fea0003800000 */
[----:B------:R-:W-:-:S13]  /*4fb0*/  ISETP.NE.AND P0, PT, R0, 0x2c, PT ;  /* 0x0000002c0000780c */ /* 0x000fda0003f05270 */
[----:B------:R-:W-:Y:S05]  /*4fc0*/  @!P0 BRA `(.L_x_12071) ;  /* 0x0000000000448947 */ /* 0x000fea0003800000 */
.L_x_12041:
        /* <DEDUP_REMOVED lines=16> */
.L_x_12072:
[----:B------:R-:W-:Y:S05]  /*50d0*/  BRA `(.L_x_12042) ;  /* 0x0000000000647947 */ /* 0x000fea0003800000 */
.L_x_12071:
        /* <DEDUP_REMOVED lines=20> */
.L_x_12070:
[----:B------:R-:W0:Y:S02]  /*5220*/  F2I.U64.F64.TRUNC R4, R4 ;  /* 0x0000000400047311 */ /* 0x000e24000030d800 */
[----:B0-----:R0:W-:Y:S01]  /*5230*/  STG.E.64 desc[UR36][R8.64], R4 ;  /* 0x0000000408007986 */ /* 0x0011e2000c101b24 */
[----:B------:R-:W-:Y:S05]  /*5240*/  BRA `(.L_x_12042) ;  /* 0x0000000000087947 */ /* 0x000fea0003800000 */
.L_x_12069:
[----:B------:R-:W0:Y:S02]  /*5250*/  F2I.U32.F64.TRUNC R5, R4 ;  /* 0x0000000400057311 */ /* 0x000e24000030d000 */
[----:B0-----:R3:W-:Y:S02]  /*5260*/  STG.E desc[UR36][R8.64], R5 ;  /* 0x0000000508007986 */ /* 0x0017e4000c101924 */
.L_x_12042:
        /* <DEDUP_REMOVED lines=24> */
.L_x_12077:
[----:B------:R-:W0:Y:S02]  /*53f0*/  F2I.S64.F64.TRUNC R28, R28 ;  /* 0x0000001c001c7311 */ /* 0x000e24000030d900 */
[----:B0-----:R-:W-:-:S05]  /*5400*/  IMAD.MOV.U32 R3, RZ, RZ, R28 ;  /* 0x000000ffff037224 */ /* 0x001fca00078e001c */
[----:B------:R0:W-:Y:S01]  /*5410*/  STG.E.U8 desc[UR36][R4.64], R3 ;  /* 0x0000000304007986 */ /* 0x0001e2000c101124 */
[----:B------:R-:W-:Y:S05]  /*5420*/  BRA `(.L_x_12079) ;  /* 0x0000000c00e07947 */ /* 0x000fea0003800000 */
.L_x_12076:
        /* <DEDUP_REMOVED lines=9> */
.L_x_12081:
[----:B------:R-:W0:Y:S02]  /*54c0*/  F2I.F64.TRUNC R29, R28 ;  /* 0x0000001c001d7311 */ /* 0x000e24000030d100 */
[----:B0-----:R0:W-:Y:S01]  /*54d0*/  STG.E desc[UR36][R4.64], R29 ;  /* 0x0000001d04007986 */ /* 0x0011e2000c101924 */
[----:B------:R-:W-:Y:S05]  /*54e0*/  BRA `(.L_x_12079) ;  /* 0x0000000c00b07947 */ /* 0x000fea0003800000 */
.L_x_12080:
[----:B------:R-:W0:Y:S02]  /*54f0*/  F2I.F64.TRUNC R29, R28 ;  /* 0x0000001c001d7311 */ /* 0x000e24000030d100 */
[----:B0-----:R0:W-:Y:S01]  /*5500*/  STG.E.U16 desc[UR36][R4.64], R29 ;  /* 0x0000001d04007986 */ /* 0x0011e2000c101524 */
[----:B------:R-:W-:Y:S05]  /*5510*/  BRA `(.L_x_12079) ;  /* 0x0000000c00a47947 */ /* 0x000fea0003800000 */
.L_x_12075:
        /* <DEDUP_REMOVED lines=13> */
.L_x_12083:
        /* <DEDUP_REMOVED lines=8> */
.L_x_12082:
        /* <DEDUP_REMOVED lines=14> */
.L_x_12085:
        /* <DEDUP_REMOVED lines=9> */
.L_x_12084:
[----:B------:R0:W-:Y:S01]  /*57e0*/  STG.E.64 desc[UR36][R4.64], R28 ;  /* 0x0000001c04007986 */ /* 0x0001e2000c101b24 */
[----:B------:R-:W-:Y:S05]  /*57f0*/  BRA `(.L_x_12079) ;  /* 0x0000000800ec7947 */ /* 0x000fea0003800000 */
.L_x_12074:
        /* <DEDUP_REMOVED lines=13> */
.L_x_12089:
        /* <DEDUP_REMOVED lines=22> */
.L_x_12092:
[----:B------:R-:W-:-:S04]  /*5a30*/  SHF.R.U32.HI R3, RZ, 0x18, R7 ;  /* 0x00000018ff037819 */ /* 0x000fc80000011607 */
[----:B------:R-:W-:-:S07]  /*5a40*/  LOP3.LUT R0, R0, 0x80, R3, 0xf8, !PT ;  /* 0x0000008000007812 */ /* 0x000fce00078ef803 */
.L_x_12091:
[----:B------:R-:W-:Y:S05]  /*5a50*/  BSYNC.RECONVERGENT B0 ;  /* 0x0000000000007941 */ /* 0x000fea0003800200 */
.L_x_12090:
[----:B------:R3:W-:Y:S01]  /*5a60*/  STG.E.U8 desc[UR36][R4.64], R0 ;  /* 0x0000000004007986 */ /* 0x0007e2000c101124 */
[----:B------:R-:W-:Y:S05]  /*5a70*/  BRA `(.L_x_12079) ;  /* 0x00000008004c7947 */ /* 0x000fea0003800000 */
.L_x_12088:
        /* <DEDUP_REMOVED lines=22> */
.L_x_12095:
[----:B------:R-:W-:-:S04]  /*5be0*/  SHF.R.U32.HI R3, RZ, 0x18, R7 ;  /* 0x00000018ff037819 */ /* 0x000fc80000011607 */
[----:B------:R-:W-:-:S07]  /*5bf0*/  LOP3.LUT R0, R0, 0x80, R3, 0xf8, !PT ;  /* 0x0000008000007812 */ /* 0x000fce00078ef803 */
.L_x_12094:
[----:B------:R-:W-:Y:S05]  /*5c00*/  BSYNC.RECONVERGENT B0 ;  /* 0x0000000000007941 */ /* 0x000fea0003800200 */
.L_x_12093:
[----:B------:R0:W-:Y:S01]  /*5c10*/  STG.E.U8 desc[UR36][R4.64], R0 ;  /* 0x0000000004007986 */ /* 0x0001e2000c101124 */
[----:B------:R-:W-:Y:S05]  /*5c20*/  BRA `(.L_x_12079) ;  /* 0x0000000400e07947 */ /* 0x000fea0003800000 */
.L_x_12087:
        /* <DEDUP_REMOVED lines=26> */
.L_x_12097:
[----:B------:R-:W0:Y:S02]  /*5dd0*/  F2I.U64.F64.TRUNC R28, R28 ;  /* 0x0000001c001c7311 */ /* 0x000e24000030d800 */
[----:B0-----:R1:W-:Y:S01]  /*5de0*/  STG.E.64 desc[UR36][R4.64], R28 ;  /* 0x0000001c04007986 */ /* 0x0013e2000c101b24 */
[----:B------:R-:W-:Y:S05]  /*5df0*/  BRA `(.L_x_12079) ;  /* 0x00000004006c7947 */ /* 0x000fea0003800000 */
.L_x_12096:
[----:B------:R-:W0:Y:S02]  /*5e00*/  F2I.U32.F64.TRUNC R29, R28 ;  /* 0x0000001c001d7311 */ /* 0x000e24000030d000 */
[----:B0-----:R0:W-:Y:S01]  /*5e10*/  STG.E desc[UR36][R4.64], R29 ;  /* 0x0000001d04007986 */ /* 0x0011e2000c101924 */
[----:B------:R-:W-:Y:S05]  /*5e20*/  BRA `(.L_x_12079) ;  /* 0x0000000400607947 */ /* 0x000fea0003800000 */
.L_x_12086:
        /* <DEDUP_REMOVED lines=10> */
.L_x_12099:
[----:B------:R-:W-:-:S05]  /*5ed0*/  CS2R R30, SRZ ;  /* 0x00000000001e7805 */ /* 0x000fca000001ff00 */
[----:B------:R0:W-:Y:S01]  /*5ee0*/  STG.E.128 desc[UR36][R4.64], R28 ;  /* 0x0000001c04007986 */ /* 0x0001e2000c101d24 */
[----:B------:R-:W-:Y:S05]  /*5ef0*/  BRA `(.L_x_12079) ;  /* 0x00000004002c7947 */ /* 0x000fea0003800000 */
.L_x_12098:
[----:B------:R-:W-:-:S13]  /*5f00*/  ISETP.NE.AND P0, PT, R0, 0xf, PT ;  /* 0x0000000f0000780c */ /* 0x000fda0003f05270 */
[----:B------:R-:W-:Y:S05]  /*5f10*/  @!P0 BRA `(.L_x_12100) ;  /* 0x0000000400088947 */ /* 0x000fea0003800000 */
[----:B------:R-:W-:-:S13]  /*5f20*/  ISETP.NE.AND P0, PT, R0, 0x17, PT ;  /* 0x000000170000780c */ /* 0x000fda0003f05270 */
[----:B------:R-:W-:Y:S05]  /*5f30*/  @!P0 BRA `(.L_x_12101) ;  /* 0x0000000000a08947 */ /* 0x000fea0003800000 */
[----:B------:R-:W-:-:S13]  /*5f40*/  ISETP.NE.AND P0, PT, R0, 0x18, PT ;  /* 0x000000180000780c */ /* 0x000fda0003f05270 */
[----:B------:R-:W-:Y:S05]  /*5f50*/  @!P0 BRA `(.L_x_12102) ;  /* 0x0000000000448947 */ /* 0x000fea0003800000 */
.L_x_12078:
        /* <DEDUP_REMOVED lines=16> */
.L_x_12103:
[----:B------:R-:W-:Y:S05]  /*6060*/  BRA `(.L_x_12079) ;  /* 0x0000000000d07947 */ /* 0x000fea0003800000 */
.L_x_12102:
        /* <DEDUP_REMOVED lines=17> */
.L_x_12105:
[----:B------:R-:W-:Y:S05]  /*6180*/  BSYNC.RECONVERGENT B0 ;  /* 0x0000000000007941 */ /* 0x000fea0003800200 */
.L_x_12104:
[----:B------:R-:W-:-:S05]  /*6190*/  LOP3.LUT R3, R0, 0x80, R3, 0xf8, !PT ;  /* 0x0000008000037812 */ /* 0x000fca00078ef803 */
[----:B------:R0:W-:Y:S01]  /*61a0*/  STG.E.U8 desc[UR36][R4.64], R3 ;  /* 0x0000000304007986 */ /* 0x0001e2000c101124 */
[----:B------:R-:W-:Y:S05]  /*61b0*/  BRA `(.L_x_12079) ;  /* 0x00000000007c7947 */ /* 0x000fea0003800000 */
.L_x_12101:
        /* <DEDUP_REMOVED lines=16> */
.L_x_12107:
[----:B------:R-:W-:Y:S01]  /*62c0*/  IMAD.MOV.U32 R0, RZ, RZ, 0x7f ;  /* 0x0000007fff007424 */ /* 0x000fe200078e00ff */
[----:B------:R-:W-:-:S04]  /*62d0*/  ISETP.GT.U32.AND P0, PT, R3, 0x7f800000, PT ;  /* 0x7f8000000300780c */ /* 0x000fc80003f04070 */
[----:B------:R-:W-:-:S09]  /*62e0*/  SEL R0, R0, 0x7c, P0 ;  /* 0x0000007c00007807 */ /* 0x000fd20000000000 */
.L_x_12108:
[----:B------:R-:W-:Y:S05]  /*62f0*/  BSYNC.RECONVERGENT B0 ;  /* 0x0000000000007941 */ /* 0x000fea0003800200 */
.L_x_12106:
[----:B------:R-:W-:-:S04]  /*6300*/  SHF.R.U32.HI R3, RZ, 0x18, R7 ;  /* 0x00000018ff037819 */ /* 0x000fc80000011607 */
[----:B------:R-:W-:-:S05]  /*6310*/  LOP3.LUT R3, R0, 0x80, R3, 0xf8, !PT ;  /* 0x0000008000037812 */ /* 0x000fca00078ef803 */
[----:B------:R0:W-:Y:S01]  /*6320*/  STG.E.U8 desc[UR36][R4.64], R3 ;  /* 0x0000000304007986 */ /* 0x0001e2000c101124 */
[----:B------:R-:W-:Y:S05]  /*6330*/  BRA `(.L_x_12079) ;  /* 0x00000000001c7947 */ /* 0x000fea0003800000 */
.L_x_12100:
[----:B------:R-:W-:Y:S01]  /*6340*/  UMOV UR4, 0xf0000000 ;  /* 0xf000000000047882 */ /* 0x000fe20000000000 */
[----:B------:R-:W-:Y:S01]  /*6350*/  UMOV UR5, 0x380fffff ;  /* 0x380fffff00057882 */ /* 0x000fe20000000000 */
[----:B------:R-:W0:Y:S01]  /*6360*/  F2F.F32.F64 R0, R28 ;  /* 0x0000001c00007310 */ /* 0x000e220000301000 */
[----:B------:R-:W-:-:S14]  /*6370*/  DSETP.GEU.AND P0, PT, |R28|, UR4, PT ;  /* 0x000000041c007e2a */ /* 0x000fdc000bf0e200 */
[----:B0-----:R-:W-:-:S05]  /*6380*/  @!P0 FMUL R0, R0, 1.175494350822287508e-38 ;  /* 0x0080000000008820 */ /* 0x001fca0000400000 */
[----:B------:R-:W-:-:S05]  /*6390*/  F2FP.BF16.F32.PACK_AB R0, RZ, R0 ;  /* 0x00000000ff00723e */ /* 0x000fca00000010ff */
[----:B------:R0:W-:Y:S02]  /*63a0*/  STG.E.U16 desc[UR36][R4.64], R0 ;  /* 0x0000000004007986 */ /* 0x0001e4000c101524 */
.L_x_12079:
[----:B------:R-:W-:-:S07]  /*63b0*/  VIADD R23, R23, 0x80 ;  /* 0x0000008017177836 */ /* 0x000fce0000000000 */
.L_x_12036:
[----:B------:R-:W-:-:S13]  /*63c0*/  ISETP.GE.AND P0, PT, R23, R19, PT ;  /* 0x000000131700720c */ /* 0x000fda0003f06270 */
[----:B------:R-:W-:Y:S05]  /*63d0*/  @P0 BREAK.RELIABLE B6 ;  /* 0x0000000000060942 */ /* 0x000fea0003800100 */
[----:B------:R-:W-:Y:S05]  /*63e0*/  @P0 BRA `(.L_x_12073) ;  /* 0x00000010004c0947 */ /* 0x000fea0003800000 */
[----:B------:R-:W-:Y:S05]  /*63f0*/  BSYNC.RELIABLE B6 ;  /* 0x0000000000067941 */ /* 0x000fea0003800100 */
.L_x_12035:
        /* <DEDUP_REMOVED lines=21> */
.L_x_12112:
[----:B------:R-:W0:Y:S02]  /*6550*/  F2I.S64.F64.TRUNC R24, R24 ;  /* 0x0000001800187311 */ /* 0x000e24000030d900 */
[----:B0-----:R-:W-:-:S05]  /*6560*/  IMAD.MOV.U32 R3, RZ, RZ, R24 ;  /* 0x000000ffff037224 */ /* 0x001fca00078e0018 */
[----:B------:R0:W-:Y:S01]  /*6570*/  STG.E.U8 desc[UR36][R4.64], R3 ;  /* 0x0000000304007986 */ /* 0x0001e2000c101124 */
[----:B------:R-:W-:Y:S05]  /*6580*/  BRA `(.L_x_12114) ;  /* 0x0000000c00e07947 */ /* 0x000fea0003800000 */
.L_x_12111:
        /* <DEDUP_REMOVED lines=9> */
.L_x_12116:
[----:B------:R-:W0:Y:S02]  /*6620*/  F2I.F64.TRUNC R25, R24 ;  /* 0x0000001800197311 */ /* 0x000e24000030d100 */
[----:B0-----:R0:W-:Y:S01]  /*6630*/  STG.E desc[UR36][R4.64], R25 ;  /* 0x0000001904007986 */ /* 0x0011e2000c101924 */
[----:B------:R-:W-:Y:S05]  /*6640*/  BRA `(.L_x_12114) ;  /* 0x0000000c00b07947 */ /* 0x000fea0003800000 */
.L_x_12115:
[----:B------:R-:W0:Y:S02]  /*6650*/  F2I.F64.TRUNC R25, R24 ;  /* 0x0000001800197311 */ /* 0x000e24000030d100 */
[----:B0-----:R0:W-:Y:S01]  /*6660*/  STG.E.U16 desc[UR36][R4.64], R25 ;  /* 0x0000001904007986 */ /* 0x0011e2000c101524 */
[----:B------:R-:W-:Y:S05]  /*6670*/  BRA `(.L_x_12114) ;  /* 0x0000000c00a47947 */ /* 0x000fea0003800000 */
.L_x_12110:
        /* <DEDUP_REMOVED lines=13> */
.L_x_12118:
        /* <DEDUP_REMOVED lines=8> */
.L_x_12117:
        /* <DEDUP_REMOVED lines=14> */
.L_x_12120:
        /* <DEDUP_REMOVED lines=9> */
.L_x_12119:
[----:B------:R0:W-:Y:S01]  /*6940*/  STG.E.64 desc[UR36][R4.64], R24 ;  /* 0x0000001804007986 */ /* 0x0001e2000c101b24 */
[----:B------:R-:W-:Y:S05]  /*6950*/  BRA `(.L_x_12114) ;  /* 0x0000000800ec7947 */ /* 0x000fea0003800000 */
.L_x_12109:
        /* <DEDUP_REMOVED lines=13> */
.L_x_12124:
        /* <DEDUP_REMOVED lines=22> */
.L_x_12127:
[----:B------:R-:W-:-:S04]  /*6b90*/  SHF.R.U32.HI R3, RZ, 0x18, R7 ;  /* 0x00000018ff037819 */ /* 0x000fc80000011607 */
[----:B------:R-:W-:-:S07]  /*6ba0*/  LOP3.LUT R0, R0, 0x80, R3, 0xf8, !PT ;  /* 0x0000008000007812 */ /* 0x000fce00078ef803 */
.L_x_12126:
[----:B------:R-:W-:Y:S05]  /*6bb0*/  BSYNC.RECONVERGENT B0 ;  /* 0x0000000000007941 */ /* 0x000fea0003800200 */
.L_x_12125:
[----:B------:R4:W-:Y:S01]  /*6bc0*/  STG.E.U8 desc[UR36][R4.64], R0 ;  /* 0x0000000004007986 */ /* 0x0009e2000c101124 */
[----:B------:R-:W-:Y:S05]  /*6bd0*/  BRA `(.L_x_12114) ;  /* 0x00000008004c7947 */ /* 0x000fea0003800000 */
.L_x_12123:
        /* <DEDUP_REMOVED lines=22> */
.L_x_12130:
[----:B------:R-:W-:-:S04]  /*6d40*/  SHF.R.U32.HI R3, RZ, 0x18, R7 ;  /* 0x00000018ff037819 */ /* 0x000fc80000011607 */
[----:B------:R-:W-:-:S07]  /*6d50*/  LOP3.LUT R0, R0, 0x80, R3, 0xf8, !PT ;  /* 0x0000008000007812 */ /* 0x000fce00078ef803 */
.L_x_12129:
[----:B------:R-:W-:Y:S05]  /*6d60*/  BSYNC.RECONVERGENT B0 ;  /* 0x0000000000007941 */ /* 0x000fea0003800200 */
.L_x_12128:
[----:B------:R3:W-:Y:S01]  /*6d70*/  STG.E.U8 desc[UR36][R4.64], R0 ;  /* 0x0000000004007986 */ /* 0x0007e2000c101124 */
[----:B------:R-:W-:Y:S05]  /*6d80*/  BRA `(.L_x_12114) ;  /* 0x0000000400e07947 */ /* 0x000fea0003800000 */
.L_x_12122:
        /* <DEDUP_REMOVED lines=26> */
.L_x_12132:
[----:B------:R-:W0:Y:S02]  /*6f30*/  F2I.U64.F64.TRUNC R24, R24 ;  /* 0x0000001800187311 */ /* 0x000e24000030d800 */
[----:B0-----:R0:W-:Y:S01]  /*6f40*/  STG.E.64 desc[UR36][R4.64], R24 ;  /* 0x0000001804007986 */ /* 0x0011e2000c101b24 */
[----:B------:R-:W-:Y:S05]  /*6f50*/  BRA `(.L_x_12114) ;  /* 0x00000004006c7947 */ /* 0x000fea0003800000 */
.L_x_12131:
[----:B------:R-:W0:Y:S02]  /*6f60*/  F2I.U32.F64.TRUNC R25, R24 ;  /* 0x0000001800197311 */ /* 0x000e24000030d000 */
[----:B0-----:R2:W-:Y:S01]  /*6f70*/  STG.E desc[UR36][R4.64], R25 ;  /* 0x0000001904007986 */ /* 0x0015e2000c101924 */
[----:B------:R-:W-:Y:S05]  /*6f80*/  BRA `(.L_x_12114) ;  /* 0x0000000400607947 */ /* 0x000fea0003800000 */
.L_x_12121:
        /* <DEDUP_REMOVED lines=10> */
.L_x_12134:
[----:B------:R-:W-:-:S05]  /*7030*/  CS2R R26, SRZ ;  /* 0x00000000001a7805 */ /* 0x000fca000001ff00 */
[----:B------:R0:W-:Y:S01]  /*7040*/  STG.E.128 desc[UR36][R4.64], R24 ;  /* 0x0000001804007986 */ /* 0x0001e2000c101d24 */
[----:B------:R-:W-:Y:S05]  /*7050*/  BRA `(.L_x_12114) ;  /* 0x00000004002c7947 */ /* 0x000fea0003800000 */
.L_x_12133:
[----:B------:R-:W-:-:S13]  /*7060*/  ISETP.NE.AND P0, PT, R0, 0xf, PT ;  /* 0x0000000f0000780c */ /* 0x000fda0003f05270 */
[----:B------:R-:W-:Y:S05]  /*7070*/  @!P0 BRA `(.L_x_12135) ;  /* 0x0000000400088947 */ /* 0x000fea0003800000 */
[----:B------:R-:W-:-:S13]  /*7080*/  ISETP.NE.AND P0, PT, R0, 0x17, PT ;  /* 0x000000170000780c */ /* 0x000fda0003f05270 */
[----:B------:R-:W-:Y:S05]  /*7090*/  @!P0 BRA `(.L_x_12136) ;  /* 0x0000000000a08947 */ /* 0x000fea0003800000 */
[----:B------:R-:W-:-:S13]  /*70a0*/  ISETP.NE.AND P0, PT, R0, 0x18, PT ;  /* 0x000000180000780c */ /* 0x000fda0003f05270 */
[----:B------:R-:W-:Y:S05]  /*70b0*/  @!P0 BRA `(.L_x_12137) ;  /* 0x0000000000448947 */ /* 0x000fea0003800000 */
.L_x_12113:
        /* <DEDUP_REMOVED lines=16> */
.L_x_12138:
[----:B------:R-:W-:Y:S05]  /*71c0*/  BRA `(.L_x_12114) ;  /* 0x0000000000d07947 */ /* 0x000fea0003800000 */
.L_x_12137:
        /* <DEDUP_REMOVED lines=17> */
.L_x_12140:
[----:B------:R-:W-:Y:S05]  /*72e0*/  BSYNC.RECONVERGENT B0 ;  /* 0x0000000000007941 */ /* 0x000fea0003800200 */
.L_x_12139:
[----:B------:R-:W-:-:S05]  /*72f0*/  LOP3.LUT R3, R0, 0x80, R3, 0xf8, !PT ;  /* 0x0000008000037812 */ /* 0x000fca00078ef803 */
[----:B------:R0:W-:Y:S01]  /*7300*/  STG.E.U8 desc[UR36][R4.64], R3 ;  /* 0x0000000304007986 */ /* 0x0001e2000c101124 */
[----:B------:R-:W-:Y:S05]  /*7310*/  BRA `(.L_x_12114) ;  /* 0x00000000007c7947 */ /* 0x000fea0003800000 */
.L_x_12136:
        /* <DEDUP_REMOVED lines=16> */
.L_x_12142:
[----:B------:R-:W-:Y:S01]  /*7420*/  IMAD.MOV.U32 R0, RZ, RZ, 0x7f ;  /* 0x0000007fff007424 */ /* 0x000fe200078e00ff */
[----:B------:R-:W-:-:S04]  /*7430*/  ISETP.GT.U32.AND P0, PT, R3, 0x7f800000, PT ;  /* 0x7f8000000300780c */ /* 0x000fc80003f04070 */
[----:B------:R-:W-:-:S09]  /*7440*/  SEL R0, R0, 0x7c, P0 ;  /* 0x0000007c00007807 */ /* 0x000fd20000000000 */
.L_x_12143:
[----:B------:R-:W-:Y:S05]  /*7450*/  BSYNC.RECONVERGENT B0 ;  /* 0x0000000000007941 */ /* 0x000fea0003800200 */
.L_x_12141:
[----:B------:R-:W-:-:S04]  /*7460*/  SHF.R.U32.HI R3, RZ, 0x18, R7 ;  /* 0x00000018ff037819 */ /* 0x000fc80000011607 */
[----:B------:R-:W-:-:S05]  /*7470*/  LOP3.LUT R3, R0, 0x80, R3, 0xf8, !PT ;  /* 0x0000008000037812 */ /* 0x000fca00078ef803 */
[----:B------:R0:W-:Y:S01]  /*7480*/  STG.E.U8 desc[UR36][R4.64], R3 ;  /* 0x0000000304007986 */ /* 0x0001e2000c101124 */
[----:B------:R-:W-:Y:S05]  /*7490*/  BRA `(.L_x_12114) ;  /* 0x00000000001c7947 */ /* 0x000fea0003800000 */
.L_x_12135:
[----:B------:R-:W-:Y:S01]  /*74a0*/  UMOV UR4, 0xf0000000 ;  /* 0xf000000000047882 */ /* 0x000fe20000000000 */
[----:B------:R-:W-:Y:S01]  /*74b0*/  UMOV UR5, 0x380fffff ;  /* 0x380fffff00057882 */ /* 0x000fe20000000000 */
[----:B------:R-:W0:Y:S01]  /*74c0*/  F2F.F32.F64 R0, R24 ;  /* 0x0000001800007310 */ /* 0x000e220000301000 */
[----:B------:R-:W-:-:S14]  /*74d0*/  DSETP.GEU.AND P0, PT, |R24|, UR4, PT ;  /* 0x0000000418007e2a */ /* 0x000fdc000bf0e200 */
[----:B0-----:R-:W-:-:S05]  /*74e0*/  @!P0 FMUL R0, R0, 1.175494350822287508e-38 ;  /* 0x0080000000008820 */ /* 0x001fca0000400000 */
[----:B------:R-:W-:-:S05]  /*74f0*/  F2FP.BF16.F32.PACK_AB R0, RZ, R0 ;  /* 0x00000000ff00723e */ /* 0x000fca00000010ff */
[----:B------:R0:W-:Y:S02]  /*7500*/  STG.E.U16 desc[UR36][R4.64], R0 ;  /* 0x0000000004007986 */ /* 0x0001e4000c101524 */
.L_x_12114:
[----:B------:R-:W-:-:S07]  /*7510*/  VIADD R23, R23, 0x80 ;  /* 0x0000008017177836 */ /* 0x000fce0000000000 */
.L_x_12073:
[----:B------:R-:W-:Y:S05]  /*7520*/  BSYNC.RECONVERGENT B7 ;  /* 0x0000000000077941 */ /* 0x000fea0003800200 */
.L_x_12034:
        /* <DEDUP_REMOVED lines=22> */
.L_x_12147:
[----:B------:R-:W0:Y:S02]  /*7690*/  F2I.S64.F64.TRUNC R16, R16 ;  /* 0x0000001000107311 */ /* 0x000e24000030d900 */
[----:B0-----:R-:W-:-:S05]  /*76a0*/  IMAD.MOV.U32 R3, RZ, RZ, R16 ;  /* 0x000000ffff037224 */ /* 0x001fca00078e0010 */
[----:B------:R-:W-:Y:S01]  /*76b0*/  STG.E.U8 desc[UR36][R4.64], R3 ;  /* 0x0000000304007986 */ /* 0x000fe2000c101124 */
[----:B------:R-:W-:Y:S05]  /*76c0*/  EXIT ;  /* 0x000000000000794d */ /* 0x000fea0003800000 */
.L_x_12146:
        /* <DEDUP_REMOVED lines=9> */
.L_x_12150:
[----:B------:R-:W0:Y:S02]  /*7760*/  F2I.F64.TRUNC R17, R16 ;  /* 0x0000001000117311 */ /* 0x000e24000030d100 */
[----:B0-----:R-:W-:Y:S01]  /*7770*/  STG.E desc[UR36][R4.64], R17 ;  /* 0x0000001104007986 */ /* 0x001fe2000c101924 */
[----:B------:R-:W-:Y:S05]  /*7780*/  EXIT ;  /* 0x000000000000794d */ /* 0x000fea0003800000 */
.L_x_12149:
[----:B------:R-:W0:Y:S02]  /*7790*/  F2I.F64.TRUNC R17, R16 ;  /* 0x0000001000117311 */ /* 0x000e24000030d100 */
[----:B0-----:R-:W-:Y:S01]  /*77a0*/  STG.E.U16 desc[UR36][R4.64], R17 ;  /* 0x0000001104007986 */ /* 0x001fe2000c101524 */
[----:B------:R-:W-:Y:S05]  /*77b0*/  EXIT ;  /* 0x000000000000794d */ /* 0x000fea0003800000 */
.L_x_12145:
        /* <DEDUP_REMOVED lines=13> */
.L_x_12152:
        /* <DEDUP_REMOVED lines=8> */
.L_x_12151:
        /* <DEDUP_REMOVED lines=14> */
.L_x_12154:
        /* <DEDUP_REMOVED lines=9> */
.L_x_12153:
[----:B------:R-:W-:Y:S01]  /*7a80*/  STG.E.64 desc[UR36][R4.64], R16 ;  /* 0x0000001004007986 */ /* 0x000fe2000c101b24 */
[----:B------:R-:W-:Y:S05]  /*7a90*/  EXIT ;  /* 0x000000000000794d */ /* 0x000fea0003800000 */
.L_x_12144:
        /* <DEDUP_REMOVED lines=13> */
.L_x_12158:
        /* <DEDUP_REMOVED lines=21> */
.L_x_12161:
[----:B------:R-:W-:-:S04]  /*7cc0*/  SHF.R.U32.HI R3, RZ, 0x18, R7 ;  /* 0x00000018ff037819 */ /* 0x000fc80000011607 */
[----:B------:R-:W-:-:S04]  /*7cd0*/  LOP3.LUT R0, R0, 0x80, R3, 0xf8, !PT ;  /* 0x0000008000007812 */ /* 0x000fc800078ef803 */
[----:B------:R-:W-:-:S07]  /*7ce0*/  PRMT R2, R0, 0x7610, R2 ;  /* 0x0000761000027816 */ /* 0x000fce0000000002 */
.L_x_12160:
[----:B------:R-:W-:Y:S05]  /*7cf0*/  BSYNC.RECONVERGENT B0 ;  /* 0x0000000000007941 */ /* 0x000fea0003800200 */
.L_x_12159:
[----:B------:R-:W-:Y:S01]  /*7d00*/  STG.E.U8 desc[UR36][R4.64], R2 ;  /* 0x0000000204007986 */ /* 0x000fe2000c101124 */
[----:B------:R-:W-:Y:S05]  /*7d10*/  EXIT ;  /* 0x000000000000794d */ /* 0x000fea0003800000 */
.L_x_12157:
        /* <DEDUP_REMOVED lines=21> */
.L_x_12164:
[----:B------:R-:W-:-:S04]  /*7e70*/  SHF.R.U32.HI R3, RZ, 0x18, R7 ;  /* 0x00000018ff037819 */ /* 0x000fc80000011607 */
[----:B------:R-:W-:-:S04]  /*7e80*/  LOP3.LUT R0, R0, 0x80, R3, 0xf8, !PT ;  /* 0x0000008000007812 */ /* 0x000fc800078ef803 */
[----:B------:R-:W-:-:S07]  /*7e90*/  PRMT R2, R0, 0x7610, R2 ;  /* 0x0000761000027816 */ /* 0x000fce0000000002 */
.L_x_12163:
[----:B------:R-:W-:Y:S05]  /*7ea0*/  BSYNC.RECONVERGENT B0 ;  /* 0x0000000000007941 */ /* 0x000fea0003800200 */
.L_x_12162:
[----:B------:R-:W-:Y:S01]  /*7eb0*/  STG.E.U8 desc[UR36][R4.64], R2 ;  /* 0x0000000204007986 */ /* 0x000fe2000c101124 */
[----:B------:R-:W-:Y:S05]  /*7ec0*/  EXIT ;  /* 0x000000000000794d */ /* 0x000fea0003800000 */
.L_x_12156:
        /* <DEDUP_REMOVED lines=26> */
.L_x_12166:
[----:B------:R-:W0:Y:S02]  /*8070*/  F2I.U64.F64.TRUNC R16, R16 ;  /* 0x0000001000107311 */ /* 0x000e24000030d800 */
[----:B0-----:R-:W-:Y:S01]  /*8080*/  STG.E.64 desc[UR36][R4.64], R16 ;  /* 0x0000001004007986 */ /* 0x001fe2000c101b24 */
[----:B------:R-:W-:Y:S05]  /*8090*/  EXIT ;  /* 0x000000000000794d */ /* 0x000fea0003800000 */
.L_x_12165:
[----:B------:R-:W0:Y:S02]  /*80a0*/  F2I.U32.F64.TRUNC R17, R16 ;  /* 0x0000001000117311 */ /* 0x000e24000030d000 */
[----:B0-----:R-:W-:Y:S01]  /*80b0*/  STG.E desc[UR36][R4.64], R17 ;  /* 0x0000001104007986 */ /* 0x001fe2000c101924 */
[----:B------:R-:W-:Y:S05]  /*80c0*/  EXIT ;  /* 0x000000000000794d */ /* 0x000fea0003800000 */
.L_x_12155:
        /* <DEDUP_REMOVED lines=10> */
.L_x_12168:
[----:B------:R-:W-:-:S05]  /*8170*/  CS2R R18, SRZ ;  /* 0x0000000000127805 */ /* 0x000fca000001ff00 */
[----:B------:R-:W-:Y:S01]  /*8180*/  STG.E.128 desc[UR36][R4.64], R16 ;  /* 0x0000001004007986 */ /* 0x000fe2000c101d24 */
[----:B------:R-:W-:Y:S05]  /*8190*/  EXIT ;  /* 0x000000000000794d */ /* 0x000fea0003800000 */
.L_x_12167:
[----:B------:R-:W-:-:S13]  /*81a0*/  ISETP.NE.AND P0, PT, R0, 0xf, PT ;  /* 0x0000000f0000780c */ /* 0x000fda0003f05270 */
[----:B------:R-:W-:Y:S05]  /*81b0*/  @!P0 BRA `(.L_x_12169) ;  /* 0x0000000400088947 */ /* 0x000fea0003800000 */
[----:B------:R-:W-:-:S13]  /*81c0*/  ISETP.NE.AND P0, PT, R0, 0x17, PT ;  /* 0x000000170000780c */ /* 0x000fda0003f05270 */
[----:B------:R-:W-:Y:S05]  /*81d0*/  @!P0 BRA `(.L_x_12170) ;  /* 0x0000000000a08947 */ /* 0x000fea0003800000 */
[----:B------:R-:W-:-:S13]  /*81e0*/  ISETP.NE.AND P0, PT, R0, 0x18, PT ;  /* 0x000000180000780c */ /* 0x000fda0003f05270 */
[----:B------:R-:W-:Y:S05]  /*81f0*/  @!P0 BRA `(.L_x_12171) ;  /* 0x0000000000448947 */ /* 0x000fea0003800000 */
.L_x_12148:
        /* <DEDUP_REMOVED lines=16> */
.L_x_12172:
[----:B------:R-:W-:Y:S05]  /*8300*/  EXIT ;  /* 0x000000000000794d */ /* 0x000fea0003800000 */
.L_x_12171:
        /* <DEDUP_REMOVED lines=17> */
.L_x_12174:
[----:B------:R-:W-:Y:S05]  /*8420*/  BSYNC.RECONVERGENT B0 ;  /* 0x0000000000007941 */ /* 0x000fea0003800200 */
.L_x_12173:
[----:B------:R-:W-:-:S05]  /*8430*/  LOP3.LUT R3, R0, 0x80, R3, 0xf8, !PT ;  /* 0x0000008000037812 */ /* 0x000fca00078ef803 */
[----:B------:R-:W-:Y:S01]  /*8440*/  STG.E.U8 desc[UR36][R4.64], R3 ;  /* 0x0000000304007986 */ /* 0x000fe2000c101124 */
[----:B------:R-:W-:Y:S05]  /*8450*/  EXIT ;  /* 0x000000000000794d */ /* 0x000fea0003800000 */
.L_x_12170:
        /* <DEDUP_REMOVED lines=16> */
.L_x_12176:
[----:B------:R-:W-:Y:S01]  /*8560*/  IMAD.MOV.U32 R0, RZ, RZ, 0x7f ;  /* 0x0000007fff007424 */ /* 0x000fe200078e00ff */
[----:B------:R-:W-:-:S04]  /*8570*/  ISETP.GT.U32.AND P0, PT, R2, 0x7f800000, PT ;  /* 0x7f8000000200780c */ /* 0x000fc80003f04070 */
[----:B------:R-:W-:-:S09]  /*8580*/  SEL R0, R0, 0x7c, P0 ;  /* 0x0000007c00007807 */ /* 0x000fd20000000000 */
.L_x_12177:
[----:B------:R-:W-:Y:S05]  /*8590*/  BSYNC.RECONVERGENT B0 ;  /* 0x0000000000007941 */ /* 0x000fea0003800200 */
.L_x_12175:
[----:B------:R-:W-:-:S04]  /*85a0*/  SHF.R.U32.HI R3, RZ, 0x18, R3 ;  /* 0x00000018ff037819 */ /* 0x000fc80000011603 */
[----:B------:R-:W-:-:S05]  /*85b0*/  LOP3.LUT R3, R0, 0x80, R3, 0xf8, !PT ;  /* 0x0000008000037812 */ /* 0x000fca00078ef803 */
[----:B------:R-:W-:Y:S01]  /*85c0*/  STG.E.U8 desc[UR36][R4.64], R3 ;  /* 0x0000000304007986 */ /* 0x000fe2000c101124 */
[----:B------:R-:W-:Y:S05]  /*85d0*/  EXIT ;  /* 0x000000000000794d */ /* 0x000fea0003800000 */
.L_x_12169:
        /* <DEDUP_REMOVED lines=8> */
.L_x_12178:
        /* <DEDUP_REMOVED lines=10> */
.L_x_37091:


//--------------------- .text._ZN2at6native18elementwise_kernelILi128ELi2EZNS0_22gpu_kernel_impl_nocastIZZZNS0_21clamp_min_kernel_cudaERNS_18TensorIteratorBaseERKN3c106ScalarEENKUlvE_clEvENKUlvE4_clEvEUldE_EEvS4_RKT_EUliE_EEviT1_ --------------------------
	.section	.text._ZN2at6native18elementwise_kernelILi128ELi2EZNS0_22gpu_kernel_impl_nocastIZZZNS0_21clamp_min_kernel_cudaERNS_18TensorIteratorBaseERKN3c106ScalarEENKUlvE_clEvENKUlvE4_clEvEUldE_EEvS4_RKT_EUliE_EEviT1_,"ax",@progbits
	.align	128
        .global         _ZN2at6native18elementwise_kernelILi128ELi2EZNS0_22gpu_kernel_impl_nocastIZZZNS0_21clamp_min_kernel_cudaERNS_18TensorIteratorBaseERKN3c106ScalarEENKUlvE_clEvENKUlvE4_clEvEUldE_EEvS4_RKT_EUliE_EEviT1_
        .type           _ZN2at6native18elementwise_kernelILi128ELi2EZNS0_22gpu_kernel_impl_nocastIZZZNS0_21clamp_min_kernel_cudaERNS_18TensorIteratorBaseERKN3c106ScalarEENKUlvE_clEvENKUlvE4_clEvEUldE_EEvS4_RKT_EUliE_EEviT1_,@function
        .size           _ZN2at6native18elementwise_kernelILi128ELi2EZNS0_22gpu_kernel_impl_nocastIZZZNS0_21clamp_min_kernel_cudaERNS_18TensorIteratorBaseERKN3c106ScalarEENKUlvE_clEvENKUlvE4_clEvEUldE_EEvS4_RKT_EUliE_EEviT1_,(.L_x_37092 - _ZN2at6native18elementwise_kernelILi128ELi2EZNS0_22gpu_kernel_impl_nocastIZZZNS0_21clamp_min_kernel_cudaERNS_18TensorIteratorBaseERKN3c106ScalarEENKUlvE_clEvENKUlvE4_clEvEUldE_EEvS4_RKT_EUliE_EEviT1_)
        .other          _ZN2at6native18elementwise_kernelILi128ELi2EZNS0_22gpu_kernel_impl_nocastIZZZNS0_21clamp_min_kernel_cudaERNS_18TensorIteratorBaseERKN3c106ScalarEENKUlvE_clEvENKUlvE4_clEvEUldE_EEvS4_RKT_EUliE_EEviT1_,@"STO_CUDA_ENTRY STV_DEFAULT"
_ZN2at6native18elementwise_kernelILi128ELi2EZNS0_22gpu_kernel_impl_nocastIZZZNS0_21clamp_min_kernel_cudaERNS_18TensorIteratorBaseERKN3c106ScalarEENKUlvE_clEvENKUlvE4_clEvEUldE_EEvS4_RKT_EUliE_EEviT1_:
.text._ZN2at6native18elementwise_kernelILi128ELi2EZNS0_22gpu_kernel_impl_nocastIZZZNS0_21clamp_min_kernel_cudaERNS_18TensorIteratorBaseERKN3c106ScalarEENKUlvE_clEvENKUlvE4_clEvEUldE_EEvS4_RKT_EUliE_EEviT1_:
        /* <DEDUP_REMOVED lines=20> */
[----:B--2---:R-:W-:Y:S01]  /*0140*/  DSETP.MAX.AND P1, P0, R4, UR4, PT ;  /* 0x0000000404007e2a */ /* 0x004fe2000b82f000 */
        /* <DEDUP_REMOVED lines=9> */
.L_x_12181:
[----:B------:R-:W-:Y:S05]  /*01e0*/  BSYNC.RECONVERGENT B0 ;  /* 0x0000000000007941 */ /* 0x000fea0003800200 */
.L_x_12180:
        /* <DEDUP_REMOVED lines=8> */
[----:B---3--:R-:W-:Y:S01]  /*0270*/  DSETP.MAX.AND P1, P0, R2, UR4, PT ;  /* 0x0000000402007e2a */ /* 0x008fe2000b82f000 */
        /* <DEDUP_REMOVED lines=10> */
.L_x_12179:
        /* <DEDUP_REMOVED lines=305> */
.L_x_12184:
        /* <DEDUP_REMOVED lines=9> */
[----:B--2---:R-:W-:Y:S01]  /*16c0*/  DSETP.MAX.AND P0, P2, R6, UR4, PT ;  /* 0x0000000406007e2a */ /* 0x004fe2000ba0f000 */
        /* <DEDUP_REMOVED lines=11> */
.L_x_12183:
[----:B------:R-:W-:Y:S05]  /*1780*/  BSYNC.RECONVERGENT B0 ;  /* 0x0000000000007941 */ /* 0x000fea0003800200 */
.L_x_12182:
        /* <DEDUP_REMOVED lines=300> */
.L_x_12185:
        /* <DEDUP_REMOVED lines=9> */
[----:B--2---:R-:W-:Y:S01]  /*2ae0*/  DSETP.MAX.AND P0, P2, R4, UR4, PT ;  /* 0x0000000404007e2a */ /* 0x004fe2000ba0f000 */
        /* <DEDUP_REMOVED lines=11> */
.L_x_12186:
        /* <DEDUP_REMOVED lines=14> */
.L_x_37092:


//--------------------- .text._ZN2at6native27unrolled_elementwise_kernelIZZZNS0_21clamp_min_kernel_cudaERNS_18TensorIteratorBaseERKN3c106ScalarEENKUlvE_clEvENKUlvE4_clEvEUldE_St5arrayIPcLm2EELi4E23TrivialOffsetCalculatorILi1EjESF_NS0_6memory15LoadWithoutCastENSG_16StoreWithoutCastEEEviT_T0_T2_T3_T4_T5_ --------------------------
	.section	.text._ZN2at6native27unrolled_elementwise_kernelIZZZNS0_21clamp_min_kernel_cudaERNS_18TensorIteratorBaseERKN3c106ScalarEENKUlvE_clEvENKUlvE4_clEvEUldE_St5arrayIPcLm2EELi4E23TrivialOffsetCalculatorILi1EjESF_NS0_6memory15LoadWithoutCastENSG_16StoreWithoutCastEEEviT_T0_T2_T3_T4_T5_,"ax",@progbits
	.align	128
        .global         _ZN2at6native27unrolled_elementwise_kernelIZZZNS0_21clamp_min_kernel_cudaERNS_18TensorIteratorBaseERKN3c106ScalarEENKUlvE_clEvENKUlvE4_clEvEUldE_St5arrayIPcLm2EELi4E23TrivialOffsetCalculatorILi1EjESF_NS0_6memory15LoadWithoutCastENSG_16StoreWithoutCastEEEviT_T0_T2_T3_T4_T5_
        .type           _ZN2at6native27unrolled_elementwise_kernelIZZZNS0_21clamp_min_kernel_cudaERNS_18TensorIteratorBaseERKN3c106ScalarEENKUlvE_clEvENKUlvE4_clEvEUldE_St5arrayIPcLm2EELi4E23TrivialOffsetCalculatorILi1EjESF_NS0_6memory15LoadWithoutCastENSG_16StoreWithoutCastEEEviT_T0_T2_T3_T4_T5_,@function
        .size           _ZN2at6native27unrolled_elementwise_kernelIZZZNS0_21clamp_min_kernel_cudaERNS_18TensorIteratorBaseERKN3c106ScalarEENKUlvE_clEvENKUlvE4_clEvEUldE_St5arrayIPcLm2EELi4E23TrivialOffsetCalculatorILi1EjESF_NS0_6memory15LoadWithoutCastENSG_16StoreWithoutCastEEEviT_T0_T2_T3_T4_T5_,(.L_x_37093 - _ZN2at6native27unrolled_elementwise_kernelIZZZNS0_21clamp_min_kernel_cudaERNS_18TensorIteratorBaseERKN3c106ScalarEENKUlvE_clEvENKUlvE4_clEvEUldE_St5arrayIPcLm2EELi4E23TrivialOffsetCalculatorILi1EjESF_NS0_6memory15LoadWithoutCastENSG_16StoreWithoutCastEEEviT_T0_T2_T3_T4_T5_)
        .other          _ZN2at6native27unrolled_elementwise_kernelIZZZNS0_21clamp_min_kernel_cudaERNS_18TensorIteratorBaseERKN3c106ScalarEENKUlvE_clEvENKUlvE4_clEvEUldE_St5arrayIPcLm2EELi4E23TrivialOffsetCalculatorILi1EjESF_NS0_6memory15LoadWithoutCastENSG_16StoreWithoutCastEEEviT_T0_T2_T3_T4_T5_,@"STO_CUDA_ENTRY STV_DEFAULT"
_ZN2at6native27unrolled_elementwise_kernelIZZZNS0_21clamp_min_kernel_cudaERNS_18TensorIteratorBaseERKN3c106ScalarEENKUlvE_clEvENKUlvE4_clEvEUldE_St5arrayIPcLm2EELi4E23TrivialOffsetCalculatorILi1EjESF_NS0_6memory15LoadWithoutCastENSG_16StoreWithoutCastEEEviT_T0_T2_T3_T4_T5_:
.text._ZN2at6native27unrolled_elementwise_kernelIZZZNS0_21clamp_min_kernel_cudaERNS_18TensorIteratorBaseERKN3c106ScalarEENKUlvE_clEvENKUlvE4_clEvEUldE_St5arrayIPcLm2EELi4E23TrivialOffsetCalculatorILi1EjESF_NS0_6memory15LoadWithoutCastENSG_16StoreWithoutCastEEEviT_T0_T2_T3_T4_T5_:
        /* <DEDUP_REMOVED lines=40> */
[----:B----4-:R-:W-:Y:S01]  /*0280*/  DSETP.MAX.AND P2, P1, R8, UR4, PT ;  /* 0x0000000408007e2a */ /* 0x010fe2000b94f000 */
[----:B------:R-:W-:-:S05]  /*0290*/  IMAD.MOV.U32 R12, RZ, RZ, R9 ;  /* 0x000000ffff0c7224 */ /* 0x000fca00078e0009 */
[----:B------:R-:W-:Y:S01]  /*02a0*/  FSEL R13, R12, UR6, P2 ;  /* 0x000000060c0d7c08 */ /* 0x000fe20009000000 */
[----:B------:R-:W-:Y:S01]  /*02b0*/  IMAD.MOV.U32 R12, RZ, RZ, R8 ;  /* 0x000000ffff0c7224 */ /* 0x000fe200078e0008 */
[----:B------:R-:W-:-:S06]  /*02c0*/  UMOV UR6, UR4 ;  /* 0x0000000400067c82 */ /* 0x000fcc0008000000 */
[----:B------:R-:W-:Y:S01]  /*02d0*/  @P1 LOP3.LUT R13, R14, 0x80000, RZ, 0xfc, !PT ;  /* 0x000800000e0d1812 */ /* 0x000fe200078efcff */
[----:B------:R-:W-:Y:S01]  /*02e0*/  DSETP.NAN.AND P1, PT, R8, R8, PT ;  /* 0x000000080800722a */ /* 0x000fe20003f28000 */
[----:B------:R-:W-:Y:S01]  /*02f0*/  SEL R12, R12, UR6, P2 ;  /* 0x000000060c0c7c07 */ /* 0x000fe20009000000 */
[----:B--2---:R-:W-:Y:S01]  /*0300*/  DSETP.MAX.AND P0, P3, R10, UR4, PT ;  /* 0x000000040a007e2a */ /* 0x004fe2000bb0f000 */
        /* <DEDUP_REMOVED lines=11> */
[----:B------:R-:W-:Y:S01]  /*03c0*/  DSETP.MAX.AND P1, P4, R6, UR4, PT ;  /* 0x0000000406007e2a */ /* 0x000fe2000bc2f000 */
[----:B------:R-:W-:Y:S02]  /*03d0*/  IMAD.MOV.U32 R14, RZ, RZ, R7 ;  /* 0x000000ffff0e7224 */ /* 0x000fe400078e0007 */
[----:B------:R-:W-:-:S03]  /*03e0*/  MOV R13, R15 ;  /* 0x0000000f000d7202 */ /* 0x000fc60000000f00 */
[----:B------:R-:W-:Y:S02]  /*03f0*/  FSEL R15, R14, UR7, P1 ;  /* 0x000000070e0f7c08 */ /* 0x000fe40008800000 */
[----:B------:R-:W-:Y:S01]  /*0400*/  FSEL R11, R13, R11, !P0 ;  /* 0x0000000b0d0b7208 */ /* 0x000fe20004000000 */
[----:B------:R-:W-:Y:S01]  /*0410*/  UMOV UR6, UR5 ;  /* 0x0000000500067c82 */ /* 0x000fe20008000000 */
[----:B------:R-:W-:Y:S01]  /*0420*/  IMAD.U32 R16, RZ, RZ, UR7 ;  /* 0x00000007ff107e24 */ /* 0x000fe2000f8e00ff */
[----:B-----5:R-:W-:Y:S01]  /*0430*/  DSETP.MAX.AND P2, P3, R4, UR4, PT ;  /* 0x0000000404007e2a */ /* 0x020fe2000bb4f000 */
        /* <DEDUP_REMOVED lines=34> */
.L_x_12189:
[----:B------:R-:W-:Y:S05]  /*0660*/  BSYNC.RELIABLE B1 ;  /* 0x0000000000017941 */ /* 0x000fea0003800100 */
.L_x_12188:
[----:B------:R-:W-:-:S13]  /*0670*/  ISETP.GE.AND P0, PT, R3, R2, PT ;  /* 0x000000020300720c */ /* 0x000fda0003f06270 */
[----:B0-----:R-:W0:Y:S01]  /*0680*/  @!P0 LDC.64 R8, c[0x0][0x398] ;  /* 0x0000e600ff088b82 */ /* 0x001e220000000a00 */
[----:B------:R-:W-:Y:S02]  /*0690*/  @!P0 IMAD R11, R0, 0x200, R3 ;  /* 0x00000200000b8824 */ /* 0x000fe400078e0203 */
[----:B------:R-:W-:Y:S02]  /*06a0*/  @!P0 VIADD R3, R3, 0x80 ;  /* 0x0000008003038836 */ /* 0x000fe40000000000 */
[----:B0-----:R-:W-:-:S05]  /*06b0*/  @!P0 IMAD.WIDE.U32 R8, R11, 0x8, R8 ;  /* 0x000000080b088825 */ /* 0x001fca00078e0008 */
[----:B------:R1:W-:Y:S02]  /*06c0*/  @!P0 STG.E.64 desc[UR8][R8.64], R6 ;  /* 0x0000000608008986 */ /* 0x0003e4000c101b08 */
.L_x_12190:
[----:B------:R-:W-:Y:S05]  /*06d0*/  BSYNC.RECONVERGENT B0 ;  /* 0x0000000000007941 */ /* 0x000fea0003800200 */
.L_x_12187:
        /* <DEDUP_REMOVED lines=8> */
.L_x_12191:
        /* <DEDUP_REMOVED lines=10> */
.L_x_37093:


//--------------------- .text._ZN2at6native29vectorized_elementwise_kernelILi2EZZZNS0_21clamp_min_kernel_cudaERNS_18TensorIteratorBaseERKN3c106ScalarEENKUlvE_clEvENKUlvE4_clEvEUldE_St5arrayIPcLm2EEEEviT0_T1_ --------------------------
	.section	.text._ZN2at6native29vectorized_elementwise_kernelILi2EZZZNS0_21clamp_min_kernel_cudaERNS_18TensorIteratorBaseERKN3c106ScalarEENKUlvE_clEvENKUlvE4_clEvEUldE_St5arrayIPcLm2EEEEviT0_T1_,"ax",@progbits
	.align	128
        .global         _ZN2at6native29vectorized_elementwise_kernelILi2EZZZNS0_21clamp_min_kernel_cudaERNS_18TensorIteratorBaseERKN3c106ScalarEENKUlvE_clEvENKUlvE4_clEvEUldE_St5arrayIPcLm2EEEEviT0_T1_
        .type           _ZN2at6native29vectorized_elementwise_kernelILi2EZZZNS0_21clamp_min_kernel_cudaERNS_18TensorIteratorBaseERKN3c106ScalarEENKUlvE_clEvENKUlvE4_clEvEUldE_St5arrayIPcLm2EEEEviT0_T1_,@function
        .size           _ZN2at6native29vectorized_elementwise_kernelILi2EZZZNS0_21clamp_min_kernel_cudaERNS_18TensorIteratorBaseERKN3c106ScalarEENKUlvE_clEvENKUlvE4_clEvEUldE_St5arrayIPcLm2EEEEviT0_T1_,(.L_x_37094 - _ZN2at6native29vectorized_elementwise_kernelILi2EZZZNS0_21clamp_min_kernel_cudaERNS_18TensorIteratorBaseERKN3c106ScalarEENKUlvE_clEvENKUlvE4_clEvEUldE_St5arrayIPcLm2EEEEviT0_T1_)
        .other          _ZN2at6native29vectorized_elementwise_kernelILi2EZZZNS0_21clamp_min_kernel_cudaERNS_18TensorIteratorBaseERKN3c106ScalarEENKUlvE_clEvENKUlvE4_clEvEUldE_St5arrayIPcLm2EEEEviT0_T1_,@"STO_CUDA_ENTRY STV_DEFAULT"
_ZN2at6native29vectorized_elementwise_kernelILi2EZZZNS0_21clamp_min_kernel_cudaERNS_18TensorIteratorBaseERKN3c106ScalarEENKUlvE_clEvENKUlvE4_clEvEUldE_St5arrayIPcLm2EEEEviT0_T1_:
.text._ZN2at6native29vectorized_elementwise_kernelILi2EZZZNS0_21clamp_min_kernel_cudaERNS_18TensorIteratorBaseERKN3c106ScalarEENKUlvE_clEvENKUlvE4_clEvEUldE_St5arrayIPcLm2EEEEviT0_T1_:
        /* <DEDUP_REMOVED lines=72> */
[----:B---3--:R-:W-:Y:S01]  /*0480*/  DSETP.MAX.AND P0, P3, R2, UR4, PT ;  /* 0x0000000402007e2a */ /* 0x008fe2000bb0f000 */
        /* <DEDUP_REMOVED lines=8> */
[----:B-----5:R-:W-:Y:S01]  /*0510*/  DSETP.MAX.AND P1, P2, R16, UR4, PT ;  /* 0x0000000410007e2a */ /* 0x020fe2000ba2f000 */
[----:B------:R-:W-:Y:S01]  /*0520*/  IMAD.MOV.U32 R21, RZ, RZ, R17 ;  /* 0x000000ffff157224 */ /* 0x000fe200078e0011 */
[----:B------:R-:W-:-:S04]  /*0530*/  DSETP.MAX.AND P0, P4, R18, UR4, PT ;  /* 0x0000000412007e2a */ /* 0x000fc8000bc0f000 */
        /* <DEDUP_REMOVED lines=16> */
[----:B--2---:R-:W-:Y:S01]  /*0640*/  DSETP.MAX.AND P1, P2, R14, UR4, PT ;  /* 0x000000040e007e2a */ /* 0x004fe2000ba2f000 */
        /* <DEDUP_REMOVED lines=12> */
[----:B----4-:R-:W-:Y:S01]  /*0710*/  DSETP.MAX.AND P0, P3, R10, UR4, PT ;  /* 0x000000040a007e2a */ /* 0x010fe2000bb0f000 */
[----:B------:R-:W-:-:S03]  /*0720*/  MOV R21, R11 ;  /* 0x0000000b00157202 */ /* 0x000fc60000000f00 */
[----:B------:R-:W-:Y:S01]  /*0730*/  FSEL R14, R20, R14, !P2 ;  /* 0x0000000e140e7208 */ /* 0x000fe20005000000 */
[----:B------:R-:W-:Y:S01]  /*0740*/  DSETP.MAX.AND P1, P4, R4, UR4, PT ;  /* 0x0000000404007e2a */ /* 0x000fe2000bc2f000 */
        /* <DEDUP_REMOVED lines=17> */
[----:B------:R-:W-:Y:S01]  /*0860*/  DSETP.MAX.AND P2, P3, R6, UR4, PT ;  /* 0x0000000406007e2a */ /* 0x000fe2000bb4f000 */
[----:B------:R-:W-:Y:S02]  /*0870*/  FSEL R10, R20, R10, !P0 ;  /* 0x0000000a140a7208 */ /* 0x000fe40004000000 */
[----:B------:R-:W-:Y:S01]  /*0880*/  MOV R20, R7 ;  /* 0x0000000700147202 */ /* 0x000fe20000000f00 */
[----:B------:R-:W-:Y:S01]  /*0890*/  UMOV UR6, UR5 ;  /* 0x0000000500067c82 */ /* 0x000fe20008000000 */
[----:B------:R-:W-:Y:S02]  /*08a0*/  FSEL R11, R21, R11, !P0 ;  /* 0x0000000b150b7208 */ /* 0x000fe40004000000 */
[----:B------:R-:W-:Y:S02]  /*08b0*/  FSEL R5, R23, R5, !P1 ;  /* 0x0000000517057208 */ /* 0x000fe40004800000 */
[----:B------:R-:W-:Y:S01]  /*08c0*/  FSEL R23, R20, UR6, P2 ;  /* 0x0000000614177c08 */ /* 0x000fe20009000000 */
[----:B------:R-:W-:Y:S01]  /*08d0*/  DSETP.MAX.AND P0, P4, R8, UR4, PT ;  /* 0x0000000408007e2a */ /* 0x000fe2000bc0f000 */
        /* <DEDUP_REMOVED lines=32> */
.L_x_12195:
[----:B------:R-:W-:-:S13]  /*0ae0*/  ISETP.GE.U32.AND P0, PT, R13, R12, PT ;  /* 0x0000000c0d00720c */ /* 0x000fda0003f06070 */
[----:B------:R-:W-:Y:S05]  /*0af0*/  @P0 BRA `(.L_x_12197) ;  /* 0x0000000000300947 */ /* 0x000fea0003800000 */
[----:B0-----:R-:W0:Y:S01]  /*0b00*/  LDC.64 R2, c[0x0][0x398] ;  /* 0x0000e600ff027b82 */ /* 0x001e220000000a00 */
[----:B------:R-:W-:Y:S02]  /*0b10*/  IMAD.IADD R17, R0, 0x1, R13 ;  /* 0x0000000100117824 */ /* 0x000fe400078e020d */
[----:B------:R-:W-:Y:S02]  /*0b20*/  VIADD R13, R13, 0x80 ;  /* 0x000000800d0d7836 */ /* 0x000fe40000000000 */
[----:B0-----:R-:W-:-:S05]  /*0b30*/  IMAD.WIDE.U32 R2, R17, 0x8, R2 ;  /* 0x0000000811027825 */ /* 0x001fca00078e0002 */
[----:B------:R1:W-:Y:S02]  /*0b40*/  STG.E.64 desc[UR10][R2.64], R18 ;  /* 0x0000001202007986 */ /* 0x0003e4000c101b0a */
.L_x_12196:
[----:B------:R-:W-:-:S13]  /*0b50*/  ISETP.GE.U32.AND P0, PT, R13, R12, PT ;  /* 0x0000000c0d00720c */ /* 0x000fda0003f06070 */
[----:B------:R-:W-:Y:S05]  /*0b60*/  @P0 BRA `(.L_x_12198) ;  /* 0x0000000000300947 */ /* 0x000fea0003800000 */
[----:B01----:R-:W0:Y:S01]  /*0b70*/  LDC.64 R2, c[0x0][0x398] ;  /* 0x0000e600ff027b82 */ /* 0x003e220000000a00 */
[----:B------:R-:W-:Y:S01]  /*0b80*/  IADD3 R17, PT, PT, R0, R13, RZ ;  /* 0x0000000d00117210 */ /* 0x000fe20007ffe0ff */
[----:B------:R-:W-:-:S04]  /*0b90*/  VIADD R13, R13, 0x80 ;  /* 0x000000800d0d7836 */ /* 0x000fc80000000000 */
[----:B0-----:R-:W-:-:S05]  /*0ba0*/  IMAD.WIDE.U32 R2, R17, 0x8, R2 ;  /* 0x0000000811027825 */ /* 0x001fca00078e0002 */
[----:B------:R1:W-:Y:S02]  /*0bb0*/  STG.E.64 desc[UR10][R2.64], R14 ;  /* 0x0000000e02007986 */ /* 0x0003e4000c101b0a */
.L_x_12197:
[----:B------:R-:W-:-:S13]  /*0bc0*/  ISETP.GE.U32.AND P0, PT, R13, R12, PT ;  /* 0x0000000c0d00720c */ /* 0x000fda0003f06070 */
[----:B------:R-:W-:Y:S05]  /*0bd0*/  @P0 BRA `(.L_x_12199) ;  /* 0x0000000000340947 */ /* 0x000fea0003800000 */
[----:B01----:R-:W0:Y:S01]  /*0be0*/  LDC.64 R2, c[0x0][0x398] ;  /* 0x0000e600ff027b82 */ /* 0x003e220000000a00 */
[----:B------:R-:W-:Y:S02]  /*0bf0*/  IMAD.IADD R15, R0, 0x1, R13 ;  /* 0x00000001000f7824 */ /* 0x000fe400078e020d */
[----:B------:R-:W-:Y:S02]  /*0c00*/  VIADD R13, R13, 0x80 ;  /* 0x000000800d0d7836 */ /* 0x000fe40000000000 */
[----:B0-----:R-:W-:-:S05]  /*0c10*/  IMAD.WIDE.U32 R2, R15, 0x8, R2 ;  /* 0x000000080f027825 */ /* 0x001fca00078e0002 */
[----:B------:R2:W-:Y:S02]  /*0c20*/  STG.E.64 desc[UR10][R2.64], R10 ;  /* 0x0000000a02007986 */ /* 0x0005e4000c101b0a */
.L_x_12198:
        /* <DEDUP_REMOVED lines=8> */
.L_x_12199:
[----:B------:R-:W-:Y:S05]  /*0cb0*/  BSYNC.RELIABLE B1 ;  /* 0x0000000000017941 */ /* 0x000fea0003800100 */
.L_x_12194:
[----:B------:R-:W-:-:S13]  /*0cc0*/  ISETP.GE.U32.AND P0, PT, R13, R12, PT ;  /* 0x0000000c0d00720c */ /* 0x000fda0003f06070 */
[----:B012---:R-:W0:Y:S01]  /*0cd0*/  @!P0 LDC.64 R2, c[0x0][0x398] ;  /* 0x0000e600ff028b82 */ /* 0x007e220000000a00 */
[----:B------:R-:W-:Y:S02]  /*0ce0*/  @!P0 IMAD.IADD R5, R0, 0x1, R13 ;  /* 0x0000000100058824 */ /* 0x000fe400078e020d */
[----:B------:R-:W-:Y:S02]  /*0cf0*/  @!P0 VIADD R13, R13, 0x80 ;  /* 0x000000800d0d8836 */ /* 0x000fe40000000000 */
[----:B0-----:R-:W-:-:S05]  /*0d00*/  @!P0 IMAD.WIDE.U32 R2, R5, 0x8, R2 ;  /* 0x0000000805028825 */ /* 0x001fca00078e0002 */
[----:B------:R3:W-:Y:S02]  /*0d10*/  @!P0 STG.E.64 desc[UR10][R2.64], R6 ;  /* 0x0000000602008986 */ /* 0x0007e4000c101b0a */
.L_x_12200:
[----:B------:R-:W-:Y:S05]  /*0d20*/  BSYNC.RECONVERGENT B0 ;  /* 0x0000000000007941 */ /* 0x000fea0003800200 */
.L_x_12193:
        /* <DEDUP_REMOVED lines=8> */
.L_x_12192:
        /* <DEDUP_REMOVED lines=14> */
[----:B---3--:R-:W-:Y:S01]  /*0e90*/  DSETP.MAX.AND P2, P4, R4, UR4, PT ;  /* 0x0000000404007e2a */ /* 0x008fe2000bc4f000 */
[----:B------:R-:W-:Y:S01]  /*0ea0*/  IMAD.MOV.U32 R2, RZ, RZ, R5 ;  /* 0x000000ffff027224 */ /* 0x000fe200078e0005 */
[----:B------:R-:W-:Y:S01]  /*0eb0*/  DSETP.MAX.AND P0, P5, R6, UR4, PT ;  /* 0x0000000406007e2a */ /* 0x000fe2000bd0f000 */
[----:B------:R-:W-:Y:S01]  /*0ec0*/  IMAD.MOV.U32 R22, RZ, RZ, R7 ;  /* 0x000000ffff167224 */ /* 0x000fe200078e0007 */
[----:B----4-:R-:W-:-:S02]  /*0ed0*/  DSETP.MAX.AND P1, P3, R8, UR4, PT ;  /* 0x0000000408007e2a */ /* 0x010fc4000bb2f000 */
        /* <DEDUP_REMOVED lines=12> */
[----:B------:R-:W-:Y:S01]  /*0fa0*/  DSETP.MAX.AND P2, P5, R10, UR4, PT ;  /* 0x000000040a007e2a */ /* 0x000fe2000bd4f000 */
        /* <DEDUP_REMOVED lines=22> */
[----:B------:R-:W-:Y:S01]  /*1110*/  DSETP.MAX.AND P0, P5, R14, UR4, PT ;  /* 0x000000040e007e2a */ /* 0x000fe2000bd0f000 */
[----:B------:R-:W-:Y:S01]  /*1120*/  FSEL R9, R21, R9, !P4 ;  /* 0x0000000915097208 */ /* 0x000fe20006000000 */
[C---:B------:R-:W-:Y:S01]  /*1130*/  DSETP.MAX.AND P1, P4, R12.reuse, UR4, PT ;  /* 0x000000040c007e2a */ /* 0x040fe2000bc2f000 */
        /* <DEDUP_REMOVED lines=18> */
[----:B------:R-:W-:Y:S01]  /*1260*/  DSETP.MAX.AND P0, P4, R18, UR4, PT ;  /* 0x0000000412007e2a */ /* 0x000fe2000bc0f000 */
[----:B------:R-:W-:Y:S01]  /*1270*/  FSEL R10, R20, R12, !P2 ;  /* 0x0000000c140a7208 */ /* 0x000fe20005000000 */
[C---:B------:R-:W-:Y:S01]  /*1280*/  DSETP.MAX.AND P2, P3, R16.reuse, UR4, PT ;  /* 0x0000000410007e2a */ /* 0x040fe2000bb4f000 */
        /* <DEDUP_REMOVED lines=45> */
.L_x_12201:
        /* <DEDUP_REMOVED lines=10> */
.L_x_37094:


//--------------------- .text._ZN2at6native29vectorized_elementwise_kernelILi4EZZZNS0_21clamp_min_kernel_cudaERNS_18TensorIteratorBaseERKN3c106ScalarEENKUlvE_clEvENKUlvE4_clEvEUldE_St5arrayIPcLm2EEEEviT0_T1_ --------------------------
	.section	.text._ZN2at6native29vectorized_elementwise_kernelILi4EZZZNS0_21clamp_min_kernel_cudaERNS_18TensorIteratorBaseERKN3c106ScalarEENKUlvE_clEvENKUlvE4_clEvEUldE_St5arrayIPcLm2EEEEviT0_T1_,"ax",@progbits
	.align	128
        .global         _ZN2at6native29vectorized_elementwise_kernelILi4EZZZNS0_21clamp_min_kernel_cudaERNS_18TensorIteratorBaseERKN3c106ScalarEENKUlvE_clEvENKUlvE4_clEvEUldE_St5arrayIPcLm2EEEEviT0_T1_
        .type           _ZN2at6native29vectorized_elementwise_kernelILi4EZZZNS0_21clamp_min_kernel_cudaERNS_18TensorIteratorBaseERKN3c106ScalarEENKUlvE_clEvENKUlvE4_clEvEUldE_St5arrayIPcLm2EEEEviT0_T1_,@function
        .size           _ZN2at6native29vectorized_elementwise_kernelILi4EZZZNS0_21clamp_min_kernel_cudaERNS_18TensorIteratorBaseERKN3c106ScalarEENKUlvE_clEvENKUlvE4_clEvEUldE_St5arrayIPcLm2EEEEviT0_T1_,(.L_x_37095 - _ZN2at6native29vectorized_elementwise_kernelILi4EZZZNS0_21clamp_min_kernel_cudaERNS_18TensorIteratorBaseERKN3c106ScalarEENKUlvE_clEvENKUlvE4_clEvEUldE_St5arrayIPcLm2EEEEviT0_T1_)
        .other          _ZN2at6native29vectorized_elementwise_kernelILi4EZZZNS0_21clamp_min_kernel_cudaERNS_18TensorIteratorBaseERKN3c106ScalarEENKUlvE_clEvENKUlvE4_clEvEUldE_St5arrayIPcLm2EEEEviT0_T1_,@"STO_CUDA_ENTRY STV_DEFAULT"
_ZN2at6native29vectorized_elementwise_kernelILi4EZZZNS0_21clamp_min_kernel_cudaERNS_18TensorIteratorBaseERKN3c106ScalarEENKUlvE_clEvENKUlvE4_clEvEUldE_St5arrayIPcLm2EEEEviT0_T1_:
.text._ZN2at6native29vectorized_elementwise_kernelILi4EZZZNS0_21clamp_min_kernel_cudaERNS_18TensorIteratorBaseERKN3c106ScalarEENKUlvE_clEvENKUlvE4_clEvEUldE_St5arrayIPcLm2EEEEviT0_T1_:
        /* <DEDUP_REMOVED lines=71> */
[----:B---3--:R-:W-:Y:S01]  /*0470*/  DSETP.MAX.AND P0, P3, R2, UR4, PT ;  /* 0x0000000402007e2a */ /* 0x008fe2000bb0f000 */
        /* <DEDUP_REMOVED lines=11> */
[----:B-----5:R-:W-:Y:S01]  /*0530*/  DSETP.MAX.AND P1, P2, R16, UR4, PT ;  /* 0x0000000410007e2a */ /* 0x020fe2000ba2f000 */
[----:B------:R-:W-:Y:S02]  /*0540*/  IMAD.MOV.U32 R13, RZ, RZ, R17 ;  /* 0x000000ffff0d7224 */ /* 0x000fe400078e0011 */
[----:B------:R-:W-:-:S03]  /*0550*/  IMAD.MOV.U32 R20, RZ, RZ, R16 ;  /* 0x000000ffff147224 */ /* 0x000fc600078e0010 */
[----:B------:R-:W-:Y:S01]  /*0560*/  FSEL R13, R13, UR7, P1 ;  /* 0x000000070d0d7c08 */ /* 0x000fe20008800000 */
[----:B------:R-:W-:Y:S01]  /*0570*/  DSETP.NAN.AND P3, PT, R16, R16, PT ;  /* 0x000000101000722a */ /* 0x000fe20003f68000 */
[----:B------:R-:W-:-:S06]  /*0580*/  SEL R20, R20, UR6, P1 ;  /* 0x0000000614147c07 */ /* 0x000fcc0008800000 */
[----:B------:R-:W-:Y:S01]  /*0590*/  @P2 LOP3.LUT R13, R22, 0x80000, RZ, 0xfc, !PT ;  /* 0x00080000160d2812 */ /* 0x000fe200078efcff */
[----:B----4-:R-:W-:Y:S01]  /*05a0*/  DSETP.MAX.AND P0, P4, R18, UR4, PT ;  /* 0x0000000412007e2a */ /* 0x010fe2000bc0f000 */
[----:B------:R-:W-:-:S05]  /*05b0*/  IMAD.MOV.U32 R21, RZ, RZ, R19 ;  /* 0x000000ffff157224 */ /* 0x000fca00078e0013 */
[----:B-1----:R-:W-:Y:S01]  /*05c0*/  FSEL R25, R21, UR7, P0 ;  /* 0x0000000715197c08 */ /* 0x002fe20008000000 */
[----:B------:R-:W-:Y:S01]  /*05d0*/  IMAD.MOV.U32 R21, RZ, RZ, R13 ;  /* 0x000000ffff157224 */ /* 0x000fe200078e000d */
[----:B------:R-:W-:Y:S02]  /*05e0*/  MOV R13, R18 ;  /* 0x00000012000d7202 */ /* 0x000fe40000000f00 */
[----:B------:R-:W-:Y:S02]  /*05f0*/  FSEL R16, R20, R16, !P3 ;  /* 0x0000001014107208 */ /* 0x000fe40005800000 */
[----:B------:R-:W-:Y:S02]  /*0600*/  SEL R20, R13, UR6, P0 ;  /* 0x000000060d147c07 */ /* 0x000fe40008000000 */
[----:B------:R-:W-:Y:S01]  /*0610*/  @P4 LOP3.LUT R25, R22, 0x80000, RZ, 0xfc, !PT ;  /* 0x0008000016194812 */ /* 0x000fe200078efcff */
[----:B--2---:R-:W-:Y:S01]  /*0620*/  DSETP.MAX.AND P1, P2, R14, UR4, PT ;  /* 0x000000040e007e2a */ /* 0x004fe2000ba2f000 */
        /* <DEDUP_REMOVED lines=13> */
[----:B------:R-:W-:-:S02]  /*0700*/  DSETP.MAX.AND P0, P3, R10, UR4, PT ;  /* 0x000000040a007e2a */ /* 0x000fc4000bb0f000 */
[----:B------:R-:W-:Y:S02]  /*0710*/  DSETP.NAN.AND P2, PT, R14, R14, PT ;  /* 0x0000000e0e00722a */ /* 0x000fe40003f48000 */
[----:B------:R-:W-:Y:S01]  /*0720*/  DSETP.MAX.AND P1, P4, R4, UR4, PT ;  /* 0x0000000404007e2a */ /* 0x000fe2000bc2f000 */
        /* <DEDUP_REMOVED lines=19> */
[----:B------:R-:W-:Y:S01]  /*0860*/  DSETP.MAX.AND P2, P3, R6, UR4, PT ;  /* 0x0000000406007e2a */ /* 0x000fe2000bb4f000 */
[----:B------:R-:W-:Y:S01]  /*0870*/  UMOV UR6, UR5 ;  /* 0x0000000500067c82 */ /* 0x000fe20008000000 */
[----:B------:R-:W-:-:S02]  /*0880*/  FSEL R10, R20, R10, !P0 ;  /* 0x0000000a140a7208 */ /* 0x000fc40004000000 */
[----:B------:R-:W-:Y:S02]  /*0890*/  FSEL R11, R21, R11, !P0 ;  /* 0x0000000b150b7208 */ /* 0x000fe40004000000 */
[----:B------:R-:W-:Y:S01]  /*08a0*/  FSEL R5, R25, R5, !P1 ;  /* 0x0000000519057208 */ /* 0x000fe20004800000 */
[----:B------:R-:W-:Y:S01]  /*08b0*/  DSETP.MAX.AND P0, P4, R8, UR4, PT ;  /* 0x0000000408007e2a */ /* 0x000fe2000bc0f000 */
        /* <DEDUP_REMOVED lines=32> */
.L_x_12205:
[----:B------:R-:W-:-:S13]  /*0ac0*/  ISETP.GE.U32.AND P0, PT, R12, R0, PT ;  /* 0x000000000c00720c */ /* 0x000fda0003f06070 */
[----:B------:R-:W-:Y:S05]  /*0ad0*/  @P0 BRA `(.L_x_12207) ;  /* 0x0000000000300947 */ /* 0x000fea0003800000 */
[----:B0-----:R-:W0:Y:S01]  /*0ae0*/  LDC.64 R2, c[0x0][0x398] ;  /* 0x0000e600ff027b82 */ /* 0x001e220000000a00 */
[----:B------:R-:W-:Y:S02]  /*0af0*/  IMAD.IADD R13, R23, 0x1, R12 ;  /* 0x00000001170d7824 */ /* 0x000fe400078e020c */
[----:B------:R-:W-:Y:S02]  /*0b00*/  VIADD R12, R12, 0x80 ;  /* 0x000000800c0c7836 */ /* 0x000fe40000000000 */
[----:B0-----:R-:W-:-:S05]  /*0b10*/  IMAD.WIDE.U32 R2, R13, 0x8, R2 ;  /* 0x000000080d027825 */ /* 0x001fca00078e0002 */
[----:B------:R1:W-:Y:S02]  /*0b20*/  STG.E.64 desc[UR10][R2.64], R18 ;  /* 0x0000001202007986 */ /* 0x0003e4000c101b0a */
.L_x_12206:
[----:B------:R-:W-:-:S13]  /*0b30*/  ISETP.GE.U32.AND P0, PT, R12, R0, PT ;  /* 0x000000000c00720c */ /* 0x000fda0003f06070 */
[----:B------:R-:W-:Y:S05]  /*0b40*/  @P0 BRA `(.L_x_12208) ;  /* 0x0000000000300947 */ /* 0x000fea0003800000 */
[----:B01----:R-:W0:Y:S01]  /*0b50*/  LDC.64 R2, c[0x0][0x398] ;  /* 0x0000e600ff027b82 */ /* 0x003e220000000a00 */
[----:B------:R-:W-:Y:S01]  /*0b60*/  IADD3 R13, PT, PT, R23, R12, RZ ;  /* 0x0000000c170d7210 */ /* 0x000fe20007ffe0ff */
[----:B------:R-:W-:-:S04]  /*0b70*/  VIADD R12, R12, 0x80 ;  /* 0x000000800c0c7836 */ /* 0x000fc80000000000 */
[----:B0-----:R-:W-:-:S05]  /*0b80*/  IMAD.WIDE.U32 R2, R13, 0x8, R2 ;  /* 0x000000080d027825 */ /* 0x001fca00078e0002 */
[----:B------:R1:W-:Y:S02]  /*0b90*/  STG.E.64 desc[UR10][R2.64], R14 ;  /* 0x0000000e02007986 */ /* 0x0003e4000c101b0a */
.L_x_12207:
[----:B------:R-:W-:-:S13]  /*0ba0*/  ISETP.GE.U32.AND P0, PT, R12, R0, PT ;  /* 0x000000000c00720c */ /* 0x000fda0003f06070 */
[----:B------:R-:W-:Y:S05]  /*0bb0*/  @P0 BRA `(.L_x_12209) ;  /* 0x0000000000340947 */ /* 0x000fea0003800000 */
[----:B01----:R-:W0:Y:S01]  /*0bc0*/  LDC.64 R2, c[0x0][0x398] ;  /* 0x0000e600ff027b82 */ /* 0x003e220000000a00 */
[----:B------:R-:W-:Y:S02]  /*0bd0*/  IMAD.IADD R13, R23, 0x1, R12 ;  /* 0x00000001170d7824 */ /* 0x000fe400078e020c */
[----:B------:R-:W-:Y:S02]  /*0be0*/  VIADD R12, R12, 0x80 ;  /* 0x000000800c0c7836 */ /* 0x000fe40000000000 */
[----:B0-----:R-:W-:-:S05]  /*0bf0*/  IMAD.WIDE.U32 R2, R13, 0x8, R2 ;  /* 0x000000080d027825 */ /* 0x001fca00078e0002 */
[----:B------:R2:W-:Y:S02]  /*0c00*/  STG.E.64 desc[UR10][R2.64], R10 ;  /* 0x0000000a02007986 */ /* 0x0005e4000c101b0a */
.L_x_12208:
        /* <DEDUP_REMOVED lines=8> */
.L_x_12209:
[----:B------:R-:W-:Y:S05]  /*0c90*/  BSYNC.RELIABLE B1 ;  /* 0x0000000000017941 */ /* 0x000fea0003800100 */
.L_x_12204:
[----:B------:R-:W-:-:S13]  /*0ca0*/  ISETP.GE.U32.AND P0, PT, R12, R0, PT ;  /* 0x000000000c00720c */ /* 0x000fda0003f06070 */
[----:B012---:R-:W0:Y:S01]  /*0cb0*/  @!P0 LDC.64 R2, c[0x0][0x398] ;  /* 0x0000e600ff028b82 */ /* 0x007e220000000a00 */
[----:B------:R-:W-:Y:S02]  /*0cc0*/  @!P0 IMAD.IADD R5, R23, 0x1, R12 ;  /* 0x0000000117058824 */ /* 0x000fe400078e020c */
[----:B------:R-:W-:Y:S02]  /*0cd0*/  @!P0 VIADD R12, R12, 0x80 ;  /* 0x000000800c0c8836 */ /* 0x000fe40000000000 */
[----:B0-----:R-:W-:-:S05]  /*0ce0*/  @!P0 IMAD.WIDE.U32 R2, R5, 0x8, R2 ;  /* 0x0000000805028825 */ /* 0x001fca00078e0002 */
[----:B------:R3:W-:Y:S02]  /*0cf0*/  @!P0 STG.E.64 desc[UR10][R2.64], R6 ;  /* 0x0000000602008986 */ /* 0x0007e4000c101b0a */
.L_x_12210:
[----:B------:R-:W-:Y:S05]  /*0d00*/  BSYNC.RECONVERGENT B0 ;  /* 0x0000000000007941 */ /* 0x000fea0003800200 */
.L_x_12203:
        /* <DEDUP_REMOVED lines=8> */
.L_x_12202:
        /* <DEDUP_REMOVED lines=13> */
[----:B---3--:R-:W-:Y:S01]  /*0e60*/  DSETP.MAX.AND P2, P1, R16, UR4, PT ;  /* 0x0000000410007e2a */ /* 0x008fe2000b94f000 */
[----:B------:R-:W-:Y:S01]  /*0e70*/  IMAD.MOV.U32 R0, RZ, RZ, R17 ;  /* 0x000000ffff007224 */ /* 0x000fe200078e0011 */
[----:B------:R-:W-:Y:S01]  /*0e80*/  DSETP.MAX.AND P0, P3, R18, UR4, PT ;  /* 0x0000000412007e2a */ /* 0x000fe2000bb0f000 */
[----:B0-----:R-:W-:-:S03]  /*0e90*/  IMAD.MOV.U32 R3, RZ, RZ, R19 ;  /* 0x000000ffff037224 */ /* 0x001fc600078e0013 */
[----:B------:R-:W-:Y:S01]  /*0ea0*/  FSEL R25, R0, UR6, P2 ;  /* 0x0000000600197c08 */ /* 0x000fe20009000000 */
[----:B------:R-:W-:Y:S01]  /*0eb0*/  UMOV UR6, UR4 ;  /* 0x0000000400067c82 */ /* 0x000fe20008000000 */
[----:B------:R-:W-:Y:S02]  /*0ec0*/  MOV R0, R16 ;  /* 0x0000001000007202 */ /* 0x000fe40000000f00 */
[----:B------:R-:W-:Y:S02]  /*0ed0*/  FSEL R21, R3, UR7, P0 ;  /* 0x0000000703157c08 */ /* 0x000fe40008000000 */
[----:B------:R-:W-:Y:S01]  /*0ee0*/  SEL R2, R0, UR6, P2 ;  /* 0x0000000600027c07 */ /* 0x000fe20009000000 */
[----:B------:R-:W-:Y:S01]  /*0ef0*/  DSETP.MAX.AND P2, P4, R12, UR4, PT ;  /* 0x000000040c007e2a */ /* 0x000fe2000bc4f000 */
        /* <DEDUP_REMOVED lines=9> */
[----:B------:R-:W-:Y:S01]  /*0f90*/  DSETP.MAX.AND P1, P5, R14, UR4, PT ;  /* 0x000000040e007e2a */ /* 0x000fe2000bd2f000 */
        /* <DEDUP_REMOVED lines=19> */
[----:B----4-:R-:W-:Y:S01]  /*10d0*/  DSETP.MAX.AND P1, P3, R8, UR4, PT ;  /* 0x0000000408007e2a */ /* 0x010fe2000bb2f000 */
[----:B------:R-:W-:Y:S01]  /*10e0*/  IMAD.MOV.U32 R19, RZ, RZ, R27 ;  /* 0x000000ffff137224 */ /* 0x000fe200078e001b */
[----:B------:R-:W-:Y:S01]  /*10f0*/  FSEL R0, R24, R12, !P0 ;  /* 0x0000000c18007208 */ /* 0x000fe20004000000 */
[----:B------:R-:W-:Y:S01]  /*1100*/  UMOV UR7, UR5 ;  /* 0x0000000500077c82 */ /* 0x000fe20008000000 */
[----:B------:R-:W-:Y:S01]  /*1110*/  FSEL R13, R25, R13, !P0 ;  /* 0x0000000d190d7208 */ /* 0x000fe20004000000 */
[----:B------:R-:W-:Y:S01]  /*1120*/  DSETP.MAX.AND P0, P4, R10, UR4, PT ;  /* 0x000000040a007e2a */ /* 0x000fe2000bc0f000 */
        /* <DEDUP_REMOVED lines=13> */
[----:B------:R-:W-:Y:S01]  /*1200*/  DSETP.MAX.AND P1, P5, R6, UR4, PT ;  /* 0x0000000406007e2a */ /* 0x000fe2000bd2f000 */
[----:B------:R-:W-:Y:S01]  /*1210*/  FSEL R27, R15, UR7, P0 ;  /* 0x000000070f1b7c08 */ /* 0x000fe20008000000 */
[----:B0-----:R-:W-:Y:S01]  /*1220*/  IMAD.WIDE.U32 R14, R23, 0x8, R20 ;  /* 0x00000008170e7825 */ /* 0x001fe200078e0014 */
[----:B------:R-:W-:-:S02]  /*1230*/  @P4 LOP3.LUT R27, R18, 0x80000, RZ, 0xfc, !PT ;  /* 0x00080000121b4812 */ /* 0x000fc400078efcff */
[----:B------:R-:W-:Y:S01]  /*1240*/  FSEL R8, R24, R8, !P2 ;  /* 0x0000000818087208 */ /* 0x000fe20005000000 */
[----:B------:R-:W-:Y:S01]  /*1250*/  IMAD.MOV.U32 R18, RZ, RZ, R10 ;  /* 0x000000ffff127224 */ /* 0x000fe200078e000a */
[----:B------:R-:W-:Y:S01]  /*1260*/  FSEL R9, R25, R9, !P2 ;  /* 0x0000000919097208 */ /* 0x000fe20005000000 */
[----:B------:R-:W-:Y:S01]  /*1270*/  IMAD.MOV.U32 R21, RZ, RZ, R7 ;  /* 0x000000ffff157224 */ /* 0x000fe200078e0007 */
[C---:B------:R-:W-:Y:S01]  /*1280*/  DSETP.MAX.AND P2, P4, R4.reuse, UR4, PT ;  /* 0x0000000404007e2a */ /* 0x040fe2000bc4f000 */
        /* <DEDUP_REMOVED lines=35> */
.L_x_12211:
        /* <DEDUP_REMOVED lines=12> */
.L_x_37095:


//--------------------- .text._ZN2at6native29vectorized_elementwise_kernelILi8EZZZNS0_21clamp_min_kernel_cudaERNS_18TensorIteratorBaseERKN3c106ScalarEENKUlvE_clEvENKUlvE4_clEvEUldE_St5arrayIPcLm2EEEEviT0_T1_ --------------------------
	.section	.text._ZN2at6native29vectorized_elementwise_kernelILi8EZZZNS0_21clamp_min_kernel_cudaERNS_18TensorIteratorBaseERKN3c106ScalarEENKUlvE_clEvENKUlvE4_clEvEUldE_St5arrayIPcLm2EEEEviT0_T1_,"ax",@progbits
	.align	128
        .global         _ZN2at6native29vectorized_elementwise_kernelILi8EZZZNS0_21clamp_min_kernel_cudaERNS_18TensorIteratorBaseERKN3c106ScalarEENKUlvE_clEvENKUlvE4_clEvEUldE_St5arrayIPcLm2EEEEviT0_T1_
        .type           _ZN2at6native29vectorized_elementwise_kernelILi8EZZZNS0_21clamp_min_kernel_cudaERNS_18TensorIteratorBaseERKN3c106ScalarEENKUlvE_clEvENKUlvE4_clEvEUldE_St5arrayIPcLm2EEEEviT0_T1_,@function
        .size           _ZN2at6native29vectorized_elementwise_kernelILi8EZZZNS0_21clamp_min_kernel_cudaERNS_18TensorIteratorBaseERKN3c106ScalarEENKUlvE_clEvENKUlvE4_clEvEUldE_St5arrayIPcLm2EEEEviT0_T1_,(.L_x_37096 - _ZN2at6native29vectorized_elementwise_kernelILi8EZZZNS0_21clamp_min_kernel_cudaERNS_18TensorIteratorBaseERKN3c106ScalarEENKUlvE_clEvENKUlvE4_clEvEUldE_St5arrayIPcLm2EEEEviT0_T1_)
        .other          _ZN2at6native29vectorized_elementwise_kernelILi8EZZZNS0_21clamp_min_kernel_cudaERNS_18TensorIteratorBaseERKN3c106ScalarEENKUlvE_clEvENKUlvE4_clEvEUldE_St5arrayIPcLm2EEEEviT0_T1_,@"STO_CUDA_ENTRY STV_DEFAULT"
_ZN2at6native29vectorized_elementwise_kernelILi8EZZZNS0_21clamp_min_kernel_cudaERNS_18TensorIteratorBaseERKN3c106ScalarEENKUlvE_clEvENKUlvE4_clEvEUldE_St5arrayIPcLm2EEEEviT0_T1_:
.text._ZN2at6native29vectorized_elementwise_kernelILi8EZZZNS0_21clamp_min_kernel_cudaERNS_18TensorIteratorBaseERKN3c106ScalarEENKUlvE_clEvENKUlvE4_clEvEUldE_St5arrayIPcLm2EEEEviT0_T1_:
        /* <DEDUP_REMOVED lines=172> */
.L_x_12215:
[----:B------:R-:W-:-:S13]  /*0ac0*/  ISETP.GE.U32.AND P0, PT, R12, R0, PT ;  /* 0x000000000c00720c */ /* 0x000fda0003f06070 */
[----:B------:R-:W-:Y:S05]  /*0ad0*/  @P0 BRA `(.L_x_12217) ;  /* 0x0000000000300947 */ /* 0x000fea0003800000 */
[----:B0-----:R-:W0:Y:S01]  /*0ae0*/  LDC.64 R2, c[0x0][0x398] ;  /* 0x0000e600ff027b82 */ /* 0x001e220000000a00 */
[----:B------:R-:W-:Y:S02]  /*0af0*/  IMAD.IADD R13, R23, 0x1, R12 ;  /* 0x00000001170d7824 */ /* 0x000fe400078e020c */
[----:B------:R-:W-:Y:S02]  /*0b00*/  VIADD R12, R12, 0x80 ;  /* 0x000000800c0c7836 */ /* 0x000fe40000000000 */
[----:B0-----:R-:W-:-:S05]  /*0b10*/  IMAD.WIDE.U32 R2, R13, 0x8, R2 ;  /* 0x000000080d027825 */ /* 0x001fca00078e0002 */
[----:B------:R1:W-:Y:S02]  /*0b20*/  STG.E.64 desc[UR10][R2.64], R18 ;  /* 0x0000001202007986 */ /* 0x0003e4000c101b0a */
.L_x_12216:
[----:B------:R-:W-:-:S13]  /*0b30*/  ISETP.GE.U32.AND P0, PT, R12, R0, PT ;  /* 0x000000000c00720c */ /* 0x000fda0003f06070 */
[----:B------:R-:W-:Y:S05]  /*0b40*/  @P0 BRA `(.L_x_12218) ;  /* 0x0000000000300947 */ /* 0x000fea0003800000 */
[----:B01----:R-:W0:Y:S01]  /*0b50*/  LDC.64 R2, c[0x0][0x398] ;  /* 0x0000e600ff027b82 */ /* 0x003e220000000a00 */
[----:B------:R-:W-:Y:S01]  /*0b60*/  IADD3 R13, PT, PT, R23, R12, RZ ;  /* 0x0000000c170d7210 */ /* 0x000fe20007ffe0ff */
[----:B------:R-:W-:-:S04]  /*0b70*/  VIADD R12, R12, 0x80 ;  /* 0x000000800c0c7836 */ /* 0x000fc80000000000 */
[----:B0-----:R-:W-:-:S05]  /*0b80*/  IMAD.WIDE.U32 R2, R13, 0x8, R2 ;  /* 0x000000080d027825 */ /* 0x001fca00078e0002 */
[----:B------:R1:W-:Y:S02]  /*0b90*/  STG.E.64 desc[UR10][R2.64], R14 ;  /* 0x0000000e02007986 */ /* 0x0003e4000c101b0a */
.L_x_12217:
[----:B------:R-:W-:-:S13]  /*0ba0*/  ISETP.GE.U32.AND P0, PT, R12, R0, PT ;  /* 0x000000000c00720c */ /* 0x000fda0003f06070 */
[----:B------:R-:W-:Y:S05]  /*0bb0*/  @P0 BRA `(.L_x_12219) ;  /* 0x0000000000340947 */ /* 0x000fea0003800000 */
[----:B01----:R-:W0:Y:S01]  /*0bc0*/  LDC.64 R2, c[0x0][0x398] ;  /* 0x0000e600ff027b82 */ /* 0x003e220000000a00 */
[----:B------:R-:W-:Y:S02]  /*0bd0*/  IMAD.IADD R13, R23, 0x1, R12 ;  /* 0x00000001170d7824 */ /* 0x000fe400078e020c */
[----:B------:R-:W-:Y:S02]  /*0be0*/  VIADD R12, R12, 0x80 ;  /* 0x000000800c0c7836 */ /* 0x000fe40000000000 */
[----:B0-----:R-:W-:-:S05]  /*0bf0*/  IMAD.WIDE.U32 R2, R13, 0x8, R2 ;  /* 0x000000080d027825 */ /* 0x001fca00078e0002 */
[----:B------:R2:W-:Y:S02]  /*0c00*/  STG.E.64 desc[UR10][R2.64], R10 ;  /* 0x0000000a02007986 */ /* 0x0005e4000c101b0a */
.L_x_12218:
        /* <DEDUP_REMOVED lines=8> */
.L_x_12219:
[----:B------:R-:W-:Y:S05]  /*0c90*/  BSYNC.RELIABLE B1 ;  /* 0x0000000000017941 */ /* 0x000fea0003800100 */
.L_x_12214:
[----:B------:R-:W-:-:S13]  /*0ca0*/  ISETP.GE.U32.AND P0, PT, R12, R0, PT ;  /* 0x000000000c00720c */ /* 0x000fda0003f06070 */
[----:B012---:R-:W0:Y:S01]  /*0cb0*/  @!P0 LDC.64 R2, c[0x0][0x398] ;  /* 0x0000e600ff028b82 */ /* 0x007e220000000a00 */
[----:B------:R-:W-:Y:S02]  /*0cc0*/  @!P0 IMAD.IADD R5, R23, 0x1, R12 ;  /* 0x0000000117058824 */ /* 0x000fe400078e020c */
[----:B------:R-:W-:Y:S02]  /*0cd0*/  @!P0 VIADD R12, R12, 0x80 ;  /* 0x000000800c0c8836 */ /* 0x000fe40000000000 */
[----:B0-----:R-:W-:-:S05]  /*0ce0*/  @!P0 IMAD.WIDE.U32 R2, R5, 0x8, R2 ;  /* 0x0000000805028825 */ /* 0x001fca00078e0002 */
[----:B------:R3:W-:Y:S02]  /*0cf0*/  @!P0 STG.E.64 desc[UR10][R2.64], R6 ;  /* 0x0000000602008986 */ /* 0x0007e4000c101b0a */
.L_x_12220:
[----:B------:R-:W-:Y:S05]  /*0d00*/  BSYNC.RECONVERGENT B0 ;  /* 0x0000000000007941 */ /* 0x000fea0003800200 */
.L_x_12213:
        /* <DEDUP_REMOVED lines=8> */
.L_x_12212:
        /* <DEDUP_REMOVED lines=115> */
.L_x_12221:
        /* <DEDUP_REMOVED lines=12> */
.L_x_37096:


//--------------------- .text._ZN2at6native18elementwise_kernelILi128ELi4EZNS0_15gpu_kernel_implIZZZNS0_21clamp_min_kernel_cudaERNS_18TensorIteratorBaseERKN3c106ScalarEENKUlvE_clEvENKUlvE3_clEvEUlsE_EEvS4_RKT_EUliE_EEviT1_ --------------------------
	.section	.text._ZN2at6native18elementwise_kernelILi128ELi4EZNS0_15gpu_kernel_implIZZZNS0_21clamp_min_kernel_cudaERNS_18TensorIteratorBaseERKN3c106ScalarEENKUlvE_clEvENKUlvE3_clEvEUlsE_EEvS4_RKT_EUliE_EEviT1_,"ax",@progbits
	.align	128
        .global         _ZN2at6native18elementwise_kernelILi128ELi4EZNS0_15gpu_kernel_implIZZZNS0_21clamp_min_kernel_cudaERNS_18TensorIteratorBaseERKN3c106ScalarEENKUlvE_clEvENKUlvE3_clEvEUlsE_EEvS4_RKT_EUliE_EEviT1_
        .type           _ZN2at6native18elementwise_kernelILi128ELi4EZNS0_15gpu_kernel_implIZZZNS0_21clamp_min_kernel_cudaERNS_18TensorIteratorBaseERKN3c106ScalarEENKUlvE_clEvENKUlvE3_clEvEUlsE_EEvS4_RKT_EUliE_EEviT1_,@function
        .size           _ZN2at6native18elementwise_kernelILi128ELi4EZNS0_15gpu_kernel_implIZZZNS0_21clamp_min_kernel_cudaERNS_18TensorIteratorBaseERKN3c106ScalarEENKUlvE_clEvENKUlvE3_clEvEUlsE_EEvS4_RKT_EUliE_EEviT1_,(.L_x_37097 - _ZN2at6native18elementwise_kernelILi128ELi4EZNS0_15gpu_kernel_implIZZZNS0_21clamp_min_kernel_cudaERNS_18TensorIteratorBaseERKN3c106ScalarEENKUlvE_clEvENKUlvE3_clEvEUlsE_EEvS4_RKT_EUliE_EEviT1_)
        .other          _ZN2at6native18elementwise_kernelILi128ELi4EZNS0_15gpu_kernel_implIZZZNS0_21clamp_min_kernel_cudaERNS_18TensorIteratorBaseERKN3c106ScalarEENKUlvE_clEvENKUlvE3_clEvEUlsE_EEvS4_RKT_EUliE_EEviT1_,@"STO_CUDA_ENTRY STV_DEFAULT"
_ZN2at6native18elementwise_kernelILi128ELi4EZNS0_15gpu_kernel_implIZZZNS0_21clamp_min_kernel_cudaERNS_18TensorIteratorBaseERKN3c106ScalarEENKUlvE_clEvENKUlvE3_clEvEUlsE_EEvS4_RKT_EUliE_EEviT1_:
.text._ZN2at6native18elementwise_kernelILi128ELi4EZNS0_15gpu_kernel_implIZZZNS0_21clamp_min_kernel_cudaERNS_18TensorIteratorBaseERKN3c106ScalarEENKUlvE_clEvENKUlvE3_clEvEUlsE_EEvS4_RKT_EUliE_EEviT1_:
        /* <DEDUP_REMOVED lines=319> */
.L_x_12224:
        /* <DEDUP_REMOVED lines=16> */
.L_x_12228:
[----:B------:R0:W5:Y:S01]  /*14f0*/  LDG.E.U8 R0, desc[UR36][R2.64] ;  /* 0x0000002402007981 */ /* 0x000162000c1e1100 */
[----:B------:R-:W-:Y:S05]  /*1500*/  BRA `(.L_x_12230) ;  /* 0x0000000c004c7947 */ /* 0x000fea0003800000 */
.L_x_12227:
        /* <DEDUP_REMOVED lines=8> */
.L_x_12232:
[----:B------:R0:W5:Y:S01]  /*1590*/  LDG.E.U16 R0, desc[UR36][R2.64] ;  /* 0x0000002402007981 */ /* 0x000162000c1e1500 */
[----:B------:R-:W-:Y:S05]  /*15a0*/  BRA `(.L_x_12230) ;  /* 0x0000000c00247947 */ /* 0x000fea0003800000 */
.L_x_12231:
[----:B------:R0:W5:Y:S01]  /*15b0*/  LDG.E.U16 R0, desc[UR36][R2.64] ;  /* 0x0000002402007981 */ /* 0x000162000c1e1500 */
[----:B------:R-:W-:Y:S05]  /*15c0*/  BRA `(.L_x_12230) ;  /* 0x0000000c001c7947 */ /* 0x000fea0003800000 */
.L_x_12226:
        /* <DEDUP_REMOVED lines=9> */
.L_x_12234:
[----:B------:R-:W2:Y:S02]  /*1660*/  LDG.E.U16 R4, desc[UR36][R2.64] ;  /* 0x0000002402047981 */ /* 0x000ea4000c1e1500 */
[----:B--2---:R-:W-:-:S06]  /*1670*/  HADD2.F32 R4, -RZ, R4.H0_H0 ;  /* 0x20000004ff047230 */ /* 0x004fcc0000004100 */
[----:B------:R-:W0:Y:S02]  /*1680*/  F2I.FTZ.TRUNC.NTZ R4, R4 ;  /* 0x0000000400047305 */ /* 0x000e24000021f100 */
[----:B0-----:R-:W-:Y:S01]  /*1690*/  PRMT R0, R4, 0x7610, R0 ;  /* 0x0000761004007816 */ /* 0x001fe20000000000 */
[----:B------:R-:W-:Y:S06]  /*16a0*/  BRA `(.L_x_12230) ;  /* 0x0000000800e47947 */ /* 0x000fec0003800000 */
.L_x_12233:
        /* <DEDUP_REMOVED lines=9> */
.L_x_12236:
[----:B------:R-:W2:Y:S02]  /*1740*/  LDG.E.U16 R2, desc[UR36][R2.64] ;  /* 0x0000002402027981 */ /* 0x000ea4000c1e1500 */
[----:B--2---:R-:W-:-:S06]  /*1750*/  HADD2.F32 R4, -RZ, R2.H0_H0 ;  /* 0x20000002ff047230 */ /* 0x004fcc0000004100 */
[----:B------:R-:W0:Y:S02]  /*1760*/  F2I.FTZ.TRUNC.NTZ R4, R4 ;  /* 0x0000000400047305 */ /* 0x000e24000021f100 */
[----:B0-----:R-:W-:Y:S01]  /*1770*/  PRMT R0, R4, 0x7610, R0 ;  /* 0x0000761004007816 */ /* 0x001fe20000000000 */
[----:B------:R-:W-:Y:S06]  /*1780*/  BRA `(.L_x_12230) ;  /* 0x0000000800ac7947 */ /* 0x000fec0003800000 */
.L_x_12235:
[----:B------:R-:W2:Y:S02]  /*1790*/  LDG.E.64 R2, desc[UR36][R2.64] ;  /* 0x0000002402027981 */ /* 0x000ea4000c1e1b00 */
[----:B--2---:R0:W1:Y:S01]  /*17a0*/  F2I.F64.TRUNC R0, R2 ;  /* 0x0000000200007311 */ /* 0x004062000030d100 */
[----:B------:R-:W-:Y:S05]  /*17b0*/  BRA `(.L_x_12230) ;  /* 0x0000000800a07947 */ /* 0x000fea0003800000 */
.L_x_12225:
        /* <DEDUP_REMOVED lines=12> */
.L_x_12239:
[----:B------:R-:W2:Y:S02]  /*1880*/  LDG.E.64 R2, desc[UR36][R2.64] ;  /* 0x0000002402027981 */ /* 0x000ea4000c1e1b00 */
[----:B--2---:R3:W4:Y:S01]  /*1890*/  F2I.F64.TRUNC R0, R2 ;  /* 0x0000000200007311 */ /* 0x004722000030d100 */
[----:B------:R-:W-:Y:S05]  /*18a0*/  BRA `(.L_x_12230) ;  /* 0x0000000800647947 */ /* 0x000fea0003800000 */
.L_x_12238:
        /* <DEDUP_REMOVED lines=27> */
.L_x_12241:
        /* <DEDUP_REMOVED lines=14> */
.L_x_12240:
[----:B------:R-:W2:Y:S02]  /*1b40*/  LDG.E.U16 R4, desc[UR36][R2.64] ;  /* 0x0000002402047981 */ /* 0x000ea4000c1e1500 */
[----:B--2---:R-:W-:-:S06]  /*1b50*/  IMAD.U32 R4, R4, 0x10000, RZ ;  /* 0x0001000004047824 */ /* 0x004fcc00078e00ff */
[----:B------:R-:W0:Y:S02]  /*1b60*/  F2I.FTZ.TRUNC.NTZ R4, R4 ;  /* 0x0000000400047305 */ /* 0x000e24000021f100 */
[----:B0-----:R-:W-:Y:S01]  /*1b70*/  PRMT R0, R4, 0x7610, R0 ;  /* 0x0000761004007816 */ /* 0x001fe20000000000 */
[----:B------:R-:W-:Y:S06]  /*1b80*/  BRA `(.L_x_12230) ;  /* 0x0000000400ac7947 */ /* 0x000fec0003800000 */
.L_x_12237:
        /* <DEDUP_REMOVED lines=10> */
.L_x_12244:
        /* <DEDUP_REMOVED lines=21> */
.L_x_12248:
[----:B------:R-:W-:Y:S05]  /*1d80*/  BSYNC.RECONVERGENT B1 ;  /* 0x0000000000017941 */ /* 0x000fea0003800200 */
.L_x_12247:
[----:B------:R-:W-:Y:S02]  /*1d90*/  SHF.L.U32 R0, R0, 0x14, RZ ;  /* 0x0000001400007819 */ /* 0x000fe400000006ff */
[----:B------:R-:W-:-:S04]  /*1da0*/  LEA R2, R2, 0x3b800000, 0x17 ;  /* 0x3b80000002027811 */ /* 0x000fc800078eb8ff */
[----:B------:R-:W-:-:S07]  /*1db0*/  LOP3.LUT R4, R2, R0, R7, 0xfe, !PT ;  /* 0x0000000002047212 */ /* 0x000fce00078efe07 */
.L_x_12246:
[----:B------:R-:W-:Y:S05]  /*1dc0*/  BSYNC.RECONVERGENT B0 ;  /* 0x0000000000007941 */ /* 0x000fea0003800200 */
.L_x_12245:
[----:B------:R-:W0:Y:S02]  /*1dd0*/  F2I.FTZ.TRUNC.NTZ R4, R4 ;  /* 0x0000000400047305 */ /* 0x000e24000021f100 */
[----:B0-----:R-:W-:Y:S01]  /*1de0*/  PRMT R0, R4, 0x7610, R0 ;  /* 0x0000761004007816 */ /* 0x001fe20000000000 */
[----:B------:R-:W-:Y:S06]  /*1df0*/  BRA `(.L_x_12230) ;  /* 0x0000000400107947 */ /* 0x000fec0003800000 */
.L_x_12243:
        /* <DEDUP_REMOVED lines=21> */
.L_x_12252:
[----:B------:R-:W-:Y:S05]  /*1f50*/  BSYNC.RECONVERGENT B1 ;  /* 0x0000000000017941 */ /* 0x000fea0003800200 */
.L_x_12251:
[----:B------:R-:W-:Y:S01]  /*1f60*/  IMAD.SHL.U32 R0, R0, 0x200000, RZ ;  /* 0x0020000000007824 */ /* 0x000fe200078e00ff */
[----:B------:R-:W-:-:S04]  /*1f70*/  LEA R2, R2, 0x37800000, 0x17 ;  /* 0x3780000002027811 */ /* 0x000fc800078eb8ff */
[----:B------:R-:W-:-:S07]  /*1f80*/  LOP3.LUT R4, R2, R0, R7, 0xfe, !PT ;  /* 0x0000000002047212 */ /* 0x000fce00078efe07 */
.L_x_12250:
[----:B------:R-:W-:Y:S05]  /*1f90*/  BSYNC.RECONVERGENT B0 ;  /* 0x0000000000007941 */ /* 0x000fea0003800200 */
.L_x_12249:
[----:B------:R-:W0:Y:S02]  /*1fa0*/  F2I.FTZ.TRUNC.NTZ R4, R4 ;  /* 0x0000000400047305 */ /* 0x000e24000021f100 */
[----:B0-----:R-:W-:Y:S01]  /*1fb0*/  PRMT R0, R4, 0x7610, R0 ;  /* 0x0000761004007816 */ /* 0x001fe20000000000 */
[----:B------:R-:W-:Y:S06]  /*1fc0*/  BRA `(.L_x_12230) ;  /* 0x00000000009c7947 */ /* 0x000fec0003800000 */
.L_x_12242:
[----:B------:R-:W-:-:S09]  /*1fd0*/  UISETP.NE.AND UP0, UPT, UR4, 0x1c, UPT ;  /* 0x0000001c0400788c */ /* 0x000fd2000bf05270 */
[----:B------:R-:W-:Y:S05]  /*1fe0*/  BRA.U !UP0, `(.L_x_12253) ;  /* 0x0000000108907547 */ /* 0x000fea000b800000 */
[----:B------:R-:W-:-:S09]  /*1ff0*/  UISETP.NE.AND UP0, UPT, UR4, 0x1d, UPT ;  /* 0x0000001d0400788c */ /* 0x000fd2000bf05270 */
[----:B------:R-:W-:Y:S05]  /*2000*/  BRA.U !UP0, `(.L_x_12254) ;  /* 0x0000000108807547 */ /* 0x000fea000b800000 */
[----:B------:R-:W-:-:S09]  /*2010*/  UISETP.NE.AND UP0, UPT, UR4, 0x2c, UPT ;  /* 0x0000002c0400788c */ /* 0x000fd2000bf05270 */
[----:B------:R-:W-:Y:S05]  /*2020*/  BRA.U !UP0, `(.L_x_12255) ;  /* 0x0000000108487547 */ /* 0x000fea000b800000 */
.L_x_12229:
        /* <DEDUP_REMOVED lines=16> */
.L_x_12256:
[----:B------:R-:W-:Y:S01]  /*2130*/  PRMT R0, RZ, 0x7610, R0 ;  /* 0x00007610ff007816 */ /* 0x000fe20000000000 */
[----:B------:R-:W-:Y:S06]  /*2140*/  BRA `(.L_x_12230) ;  /* 0x00000000003c7947 */ /* 0x000fec0003800000 */
.L_x_12255:
        /* <DEDUP_REMOVED lines=8> */
.L_x_12258:
[----:B------:R-:W-:Y:S05]  /*21d0*/  BSYNC.RECONVERGENT B0 ;  /* 0x0000000000007941 */ /* 0x000fea0003800200 */
.L_x_12257:
[----:B------:R-:W0:Y:S02]  /*21e0*/  F2I.FTZ.TRUNC.NTZ R4, R4 ;  /* 0x0000000400047305 */ /* 0x000e24000021f100 */
[----:B0-----:R-:W-:Y:S01]  /*21f0*/  PRMT R0, R4, 0x7610, R0 ;  /* 0x0000761004007816 */ /* 0x001fe20000000000 */
[----:B------:R-:W-:Y:S06]  /*2200*/  BRA `(.L_x_12230) ;  /* 0x00000000000c7947 */ /* 0x000fec0003800000 */
.L_x_12254:
[----:B------:R2:W5:Y:S01]  /*2210*/  LDG.E.U16 R0, desc[UR36][R2.64] ;  /* 0x0000002402007981 */ /* 0x000562000c1e1500 */
[----:B------:R-:W-:Y:S05]  /*2220*/  BRA `(.L_x_12230) ;  /* 0x0000000000047947 */ /* 0x000fea0003800000 */
.L_x_12253:
[----:B------:R1:W5:Y:S02]  /*2230*/  LDG.E.U16 R0, desc[UR36][R2.64] ;  /* 0x0000002402007981 */ /* 0x000364000c1e1500 */
.L_x_12230:
[----:B------:R-:W0:Y:S01]  /*2240*/  LDCU.64 UR6, c[0x0][0x580] ;  /* 0x0000b000ff0677ac */ /* 0x000e220008000a00 */
[----:B------:R-:W4:Y:S01]  /*2250*/  LDCU.U16 UR8, c[0x0][0x590] ;  /* 0x0000b200ff0877ac */ /* 0x000f220008000400 */
[----:B------:R-:W-:-:S04]  /*2260*/  UPRMT UR4, UR41, 0x9910, URZ ;  /* 0x0000991029047896 */ /* 0x000fc800080000ff */
[----:B------:R-:W-:Y:S01]  /*2270*/  UISETP.GT.AND UP0, UPT, UR4, 0x9, UPT ;  /* 0x000000090400788c */ /* 0x000fe2000bf04270 */
[----:B0123--:R-:W-:Y:S02]  /*2280*/  IADD3 R2, P0, PT, R16, UR6, RZ ;  /* 0x0000000610027c10 */ /* 0x00ffe4000ff1e0ff */
[----:B----45:R-:W-:-:S03]  /*2290*/  VIMNMX.S16x2 R0, PT, PT, R0, UR8, !PT ;  /* 0x0000000800007c48 */ /* 0x030fc6000ffe0300 */
        /* <DEDUP_REMOVED lines=13> */
.L_x_12262:
[----:B------:R3:W-:Y:S01]  /*2370*/  STG.E.U8 desc[UR36][R2.64], R9 ;  /* 0x0000000902007986 */ /* 0x0007e2000c101124 */
[----:B------:R-:W-:Y:S05]  /*2380*/  BRA `(.L_x_12264) ;  /* 0x0000000c00507947 */ /* 0x000fea0003800000 */
.L_x_12261:
        /* <DEDUP_REMOVED lines=10> */
.L_x_12266:
[----:B------:R-:W-:-:S05]  /*2430*/  PRMT R5, R9, 0x9910, RZ ;  /* 0x0000991009057816 */ /* 0x000fca00000000ff */
[----:B------:R1:W-:Y:S01]  /*2440*/  STG.E desc[UR36][R2.64], R5 ;  /* 0x0000000502007986 */ /* 0x0003e2000c101924 */
[----:B------:R-:W-:Y:S05]  /*2450*/  BRA `(.L_x_12264) ;  /* 0x0000000c001c7947 */ /* 0x000fea0003800000 */
.L_x_12265:
[----:B------:R2:W-:Y:S01]  /*2460*/  STG.E.U16 desc[UR36][R2.64], R9 ;  /* 0x0000000902007986 */ /* 0x0005e2000c101524 */
[----:B------:R-:W-:Y:S05]  /*2470*/  BRA `(.L_x_12264) ;  /* 0x0000000c00147947 */ /* 0x000fea0003800000 */
.L_x_12260:
        /* <DEDUP_REMOVED lines=9> */
.L_x_12268:
[----:B------:R-:W0:Y:S02]  /*2510*/  I2F.S16 R0, R9 ;  /* 0x0000000900007306 */ /* 0x000e240000101400 */
[----:B0-----:R-:W-:-:S05]  /*2520*/  F2FP.F16.F32.PACK_AB R0, RZ, R0 ;  /* 0x00000000ff00723e */ /* 0x001fca00000000ff */
[----:B------:R0:W-:Y:S01]  /*2530*/  STG.E.U16 desc[UR36][R2.64], R0 ;  /* 0x0000000002007986 */ /* 0x0001e2000c101524 */
[----:B------:R-:W-:Y:S05]  /*2540*/  BRA `(.L_x_12264) ;  /* 0x0000000800e07947 */ /* 0x000fea0003800000 */
.L_x_12267:
        /* <DEDUP_REMOVED lines=10> */
.L_x_12270:
[----:B------:R-:W0:Y:S02]  /*25f0*/  I2F.S16 R9, R9 ;  /* 0x0000000900097306 */ /* 0x000e240000101400 */
[----:B0-----:R-:W-:-:S04]  /*2600*/  F2FP.F16.F32.PACK_AB R5, RZ, R9 ;  /* 0x00000009ff05723e */ /* 0x001fc800000000ff */
[----:B------:R-:W-:-:S05]  /*2610*/  PRMT R5, R5, 0x5410, RZ ;  /* 0x0000541005057816 */ /* 0x000fca00000000ff */
[----:B------:R0:W-:Y:S01]  /*2620*/  STG.E desc[UR36][R2.64], R5 ;  /* 0x0000000502007986 */ /* 0x0001e2000c101924 */
[----:B------:R-:W-:Y:S05]  /*2630*/  BRA `(.L_x_12264) ;  /* 0x0000000800a47947 */ /* 0x000fea0003800000 */
.L_x_12269:
[----:B------:R-:W0:Y:S02]  /*2640*/  I2F.F64.S16 R4, R9 ;  /* 0x0000000900047312 */ /* 0x000e240000101c00 */
[----:B0-----:R0:W-:Y:S01]  /*2650*/  STG.E.64 desc[UR36][R2.64], R4 ;  /* 0x0000000402007986 */ /* 0x0011e2000c101b24 */
[----:B------:R-:W-:Y:S05]  /*2660*/  BRA `(.L_x_12264) ;  /* 0x0000000800987947 */ /* 0x000fea0003800000 */
.L_x_12259:
        /* <DEDUP_REMOVED lines=13> */
.L_x_12273:
[----:B------:R-:W0:Y:S01]  /*2740*/  I2F.F64.S16 R4, R9 ;  /* 0x0000000900047312 */ /* 0x000e220000101c00 */
[----:B------:R-:W-:-:S05]  /*2750*/  CS2R R6, SRZ ;  /* 0x0000000000067805 */ /* 0x000fca000001ff00 */
[----:B0-----:R0:W-:Y:S01]  /*2760*/  STG.E.128 desc[UR36][R2.64], R4 ;  /* 0x0000000402007986 */ /* 0x0011e2000c101d24 */
[----:B------:R-:W-:Y:S05]  /*2770*/  BRA `(.L_x_12264) ;  /* 0x0000000800547947 */ /* 0x000fea0003800000 */
.L_x_12272:
        /* <DEDUP_REMOVED lines=19> */
.L_x_12277:
[----:B------:R-:W-:Y:S05]  /*28b0*/  BSYNC.RECONVERGENT B0 ;  /* 0x0000000000007941 */ /* 0x000fea0003800200 */
.L_x_12276:
[----:B------:R-:W-:-:S05]  /*28c0*/  LOP3.LUT R5, R0, 0x80, R5, 0xf8, !PT ;  /* 0x0000008000057812 */ /* 0x000fca00078ef805 */
[----:B------:R0:W-:Y:S01]  /*28d0*/  STG.E.U8 desc[UR36][R2.64], R5 ;  /* 0x0000000502007986 */ /* 0x0001e2000c101124 */
[----:B------:R-:W-:Y:S05]  /*28e0*/  BRA `(.L_x_12264) ;  /* 0x0000000400f87947 */ /* 0x000fea0003800000 */
.L_x_12275:
        /* <DEDUP_REMOVED lines=15> */
.L_x_12279:
[----:B------:R-:W-:Y:S05]  /*29e0*/  BSYNC.RECONVERGENT B0 ;  /* 0x0000000000007941 */ /* 0x000fea0003800200 */
.L_x_12278:
[----:B------:R-:W-:-:S05]  /*29f0*/  LOP3.LUT R5, R0, 0x80, R5, 0xf8, !PT ;  /* 0x0000008000057812 */ /* 0x000fca00078ef805 */
[----:B------:R0:W-:Y:S01]  /*2a00*/  STG.E.U8 desc[UR36][R2.64], R5 ;  /* 0x0000000502007986 */ /* 0x0001e2000c101124 */
[----:B------:R-:W-:Y:S05]  /*2a10*/  BRA `(.L_x_12264) ;  /* 0x0000000400ac7947 */ /* 0x000fea0003800000 */
.L_x_12274:
[----:B------:R-:W0:Y:S02]  /*2a20*/  I2F.S16 R0, R9 ;  /* 0x0000000900007306 */ /* 0x000e240000101400 */
[----:B0-----:R-:W-:-:S05]  /*2a30*/  F2FP.BF16.F32.PACK_AB R0, RZ, R0 ;  /* 0x00000000ff00723e */ /* 0x001fca00000010ff */
[----:B------:R0:W-:Y:S01]  /*2a40*/  STG.E.U16 desc[UR36][R2.64], R0 ;  /* 0x0000000002007986 */ /* 0x0001e2000c101524 */
[----:B------:R-:W-:Y:S05]  /*2a50*/  BRA `(.L_x_12264) ;  /* 0x00000004009c7947 */ /* 0x000fea0003800000 */
.L_x_12271:
        /* <DEDUP_REMOVED lines=10> */
.L_x_12282:
        /* <DEDUP_REMOVED lines=13> */
.L_x_12285:
[----:B------:R-:W-:-:S04]  /*2bd0*/  SHF.R.U32.HI R0, RZ, 0x14, R5 ;  /* 0x00000014ff007819 */ /* 0x000fc80000011605 */
[----:B------:R-:W-:-:S04]  /*2be0*/  LOP3.LUT R0, R0, 0x1, RZ, 0xc0, !PT ;  /* 0x0000000100007812 */ /* 0x000fc800078ec0ff */
[----:B------:R-:W-:-:S04]  /*2bf0*/  IADD3 R0, PT, PT, R5, 0x487ffff, R0 ;  /* 0x0487ffff05007810 */ /* 0x000fc80007ffe000 */
[----:B------:R-:W-:-:S04]  /*2c00*/  SHF.R.U32.HI R0, RZ, 0x14, R0 ;  /* 0x00000014ff007819 */ /* 0x000fc80000011600 */
[----:B------:R-:W-:-:S07]  /*2c10*/  LOP3.LUT R4, R0, 0xff, RZ, 0xc0, !PT ;  /* 0x000000ff00047812 */ /* 0x000fce00078ec0ff */
.L_x_12286:
[----:B------:R-:W-:-:S04]  /*2c20*/  SHF.R.U32.HI R5, RZ, 0x18, R5 ;  /* 0x00000018ff057819 */ /* 0x000fc80000011605 */
[----:B------:R-:W-:-:S04]  /*2c30*/  LOP3.LUT R4, R4, 0x80, R5, 0xf8, !PT ;  /* 0x0000008004047812 */ /* 0x000fc800078ef805 */
[----:B------:R-:W-:-:S07]  /*2c40*/  PRMT R0, R4, 0x7610, R0 ;  /* 0x0000761004007816 */ /* 0x000fce0000000000 */
.L_x_12284:
[----:B------:R-:W-:Y:S05]  /*2c50*/  BSYNC.RECONVERGENT B0 ;  /* 0x0000000000007941 */ /* 0x000fea0003800200 */
.L_x_12283:
[----:B------:R0:W-:Y:S01]  /*2c60*/  STG.E.U8 desc[UR36][R2.64], R0 ;  /* 0x0000000002007986 */ /* 0x0001e2000c101124 */
[----:B------:R-:W-:Y:S05]  /*2c70*/  BRA `(.L_x_12264) ;  /* 0x0000000400147947 */ /* 0x000fea0003800000 */
.L_x_12281:
        /* <DEDUP_REMOVED lines=13> */
.L_x_12289:
[----:B------:R-:W-:-:S04]  /*2d50*/  SHF.R.U32.HI R0, RZ, 0x15, R5 ;  /* 0x00000015ff007819 */ /* 0x000fc80000011605 */
[----:B------:R-:W-:-:S04]  /*2d60*/  LOP3.LUT R0, R0, 0x1, RZ, 0xc0, !PT ;  /* 0x0000000100007812 */ /* 0x000fc800078ec0ff */
[----:B------:R-:W-:-:S04]  /*2d70*/  IADD3 R0, PT, PT, R5, 0x88fffff, R0 ;  /* 0x088fffff05007810 */ /* 0x000fc80007ffe000 */
[----:B------:R-:W-:-:S04]  /*2d80*/  SHF.R.U32.HI R0, RZ, 0x15, R0 ;  /* 0x00000015ff007819 */ /* 0x000fc80000011600 */
[----:B------:R-:W-:-:S07]  /*2d90*/  LOP3.LUT R4, R0, 0xff, RZ, 0xc0, !PT ;  /* 0x000000ff00047812 */ /* 0x000fce00078ec0ff */
.L_x_12290:
[----:B------:R-:W-:-:S04]  /*2da0*/  SHF.R.U32.HI R5, RZ, 0x18, R5 ;  /* 0x00000018ff057819 */ /* 0x000fc80000011605 */
[----:B------:R-:W-:-:S04]  /*2db0*/  LOP3.LUT R4, R4, 0x80, R5, 0xf8, !PT ;  /* 0x0000008004047812 */ /* 0x000fc800078ef805 */
[----:B------:R-:W-:-:S07]  /*2dc0*/  PRMT R0, R4, 0x7610, R0 ;  /* 0x0000761004007816 */ /* 0x000fce0000000000 */
.L_x_12288:
[----:B------:R-:W-:Y:S05]  /*2dd0*/  BSYNC.RECONVERGENT B0 ;  /* 0x0000000000007941 */ /* 0x000fea0003800200 */
.L_x_12287:
[----:B------:R0:W-:Y:S01]  /*2de0*/  STG.E.U8 desc[UR36][R2.64], R0 ;  /* 0x0000000002007986 */ /* 0x0001e2000c101124 */
[----:B------:R-:W-:Y:S05]  /*2df0*/  BRA `(.L_x_12264) ;  /* 0x0000000000b47947 */ /* 0x000fea0003800000 */
.L_x_12280:
[----:B------:R-:W-:-:S09]  /*2e00*/  UISETP.NE.AND UP0, UPT, UR4, 0x1c, UPT ;  /* 0x0000001c0400788c */ /* 0x000fd2000bf05270 */
[----:B------:R-:W-:Y:S05]  /*2e10*/  BRA.U !UP0, `(.L_x_12291) ;  /* 0x0000000108a47547 */ /* 0x000fea000b800000 */
[----:B------:R-:W-:-:S09]  /*2e20*/  UISETP.NE.AND UP0, UPT, UR4, 0x1d, UPT ;  /* 0x0000001d0400788c */ /* 0x000fd2000bf05270 */
[----:B------:R-:W-:Y:S05]  /*2e30*/  BRA.U !UP0, `(.L_x_12292) ;  /* 0x00000001088c7547 */ /* 0x000fea000b800000 */
[----:B------:R-:W-:-:S09]  /*2e40*/  UISETP.NE.AND UP0, UPT, UR4, 0x2c, UPT ;  /* 0x0000002c0400788c */ /* 0x000fd2000bf05270 */
[----:B------:R-:W-:Y:S05]  /*2e50*/  BRA.U !UP0, `(.L_x_12293) ;  /* 0x0000000108447547 */ /* 0x000fea000b800000 */
.L_x_12263:
        /* <DEDUP_REMOVED lines=16> */
.L_x_12294:
[----:B------:R-:W-:Y:S05]  /*2f60*/  BRA `(.L_x_12264) ;  /* 0x0000000000587947 */ /* 0x000fea0003800000 */
.L_x_12293:
        /* <DEDUP_REMOVED lines=16> */
.L_x_12292:
[----:B------:R-:W-:-:S04]  /*3070*/  PRMT R4, R9, 0x9910, RZ ;  /* 0x0000991009047816 */ /* 0x000fc800000000ff */
[----:B------:R-:W-:-:S05]  /*3080*/  SHF.R.S32.HI R5, RZ, 0x1f, R4 ;  /* 0x0000001fff057819 */ /* 0x000fca0000011404 */
[----:B------:R0:W-:Y:S01]  /*3090*/  STG.E.64 desc[UR36][R2.64], R4 ;  /* 0x0000000402007986 */ /* 0x0001e2000c101b24 */
[----:B------:R-:W-:Y:S05]  /*30a0*/  BRA `(.L_x_12264) ;  /* 0x0000000000087947 */ /* 0x000fea0003800000 */
.L_x_12291:
[----:B------:R-:W-:-:S05]  /*30b0*/  PRMT R5, R9, 0x9910, RZ ;  /* 0x0000991009057816 */ /* 0x000fca00000000ff */
[----:B------:R0:W-:Y:S02]  /*30c0*/  STG.E desc[UR36][R2.64], R5 ;  /* 0x0000000502007986 */ /* 0x0001e4000c101924 */
.L_x_12264:
[----:B------:R-:W-:-:S07]  /*30d0*/  VIADD R17, R17, 0x80 ;  /* 0x0000008011117836 */ /* 0x000fce0000000000 */
.L_x_12223:
[----:B------:R-:W-:Y:S05]  /*30e0*/  BSYNC.RECONVERGENT B6 ;  /* 0x0000000000067941 */ /* 0x000fea0003800200 */
.L_x_12222:
        /* <DEDUP_REMOVED lines=307> */
.L_x_12297:
        /* <DEDUP_REMOVED lines=16> */
.L_x_12301:
[----:B------:R1:W5:Y:S01]  /*4520*/  LDG.E.U8 R0, desc[UR36][R2.64] ;  /* 0x0000002402007981 */ /* 0x000362000c1e1100 */
[----:B------:R-:W-:Y:S05]  /*4530*/  BRA `(.L_x_12303) ;  /* 0x0000000c004c7947 */ /* 0x000fea0003800000 */
.L_x_12300:
        /* <DEDUP_REMOVED lines=8> */
.L_x_12305:
[----:B------:R3:W5:Y:S01]  /*45c0*/  LDG.E.U16 R0, desc[UR36][R2.64] ;  /* 0x0000002402007981 */ /* 0x000762000c1e1500 */
[----:B------:R-:W-:Y:S05]  /*45d0*/  BRA `(.L_x_12303) ;  /* 0x0000000c00247947 */ /* 0x000fea0003800000 */
.L_x_12304:
[----:B------:R2:W5:Y:S01]  /*45e0*/  LDG.E.U16 R0, desc[UR36][R2.64] ;  /* 0x0000002402007981 */ /* 0x000562000c1e1500 */
[----:B------:R-:W-:Y:S05]  /*45f0*/  BRA `(.L_x_12303) ;  /* 0x0000000c001c7947 */ /* 0x000fea0003800000 */
.L_x_12299:
        /* <DEDUP_REMOVED lines=9> */
.L_x_12307:
[----:B------:R-:W2:Y:S02]  /*4690*/  LDG.E.U16 R4, desc[UR36][R2.64] ;  /* 0x0000002402047981 */ /* 0x000ea4000c1e1500 */
[----:B--2---:R-:W-:-:S06]  /*46a0*/  HADD2.F32 R4, -RZ, R4.H0_H0 ;  /* 0x20000004ff047230 */ /* 0x004fcc0000004100 */
[----:B------:R-:W0:Y:S02]  /*46b0*/  F2I.FTZ.TRUNC.NTZ R4, R4 ;  /* 0x0000000400047305 */ /* 0x000e24000021f100 */
[----:B0-----:R-:W-:Y:S01]  /*46c0*/  PRMT R0, R4, 0x7610, R0 ;  /* 0x0000761004007816 */ /* 0x001fe20000000000 */
[----:B------:R-:W-:Y:S06]  /*46d0*/  BRA `(.L_x_12303) ;  /* 0x0000000800e47947 */ /* 0x000fec0003800000 */
.L_x_12306:
        /* <DEDUP_REMOVED lines=9> */
.L_x_12309:
[----:B------:R-:W2:Y:S02]  /*4770*/  LDG.E.U16 R2, desc[UR36][R2.64] ;  /* 0x0000002402027981 */ /* 0x000ea4000c1e1500 */
[----:B--2---:R-:W-:-:S06]  /*4780*/  HADD2.F32 R4, -RZ, R2.H0_H0 ;  /* 0x20000002ff047230 */ /* 0x004fcc0000004100 */
[----:B------:R-:W0:Y:S02]  /*4790*/  F2I.FTZ.TRUNC.NTZ R4, R4 ;  /* 0x0000000400047305 */ /* 0x000e24000021f100 */
[----:B0-----:R-:W-:Y:S01]  /*47a0*/  PRMT R0, R4, 0x7610, R0 ;  /* 0x0000761004007816 */ /* 0x001fe20000000000 */
[----:B------:R-:W-:Y:S06]  /*47b0*/  BRA `(.L_x_12303) ;  /* 0x0000000800ac7947 */ /* 0x000fec0003800000 */
.L_x_12308:
[----:B------:R-:W2:Y:S02]  /*47c0*/  LDG.E.64 R2, desc[UR36][R2.64] ;  /* 0x0000002402027981 */ /* 0x000ea4000c1e1b00 */
[----:B--2---:R0:W1:Y:S01]  /*47d0*/  F2I.F64.TRUNC R0, R2 ;  /* 0x0000000200007311 */ /* 0x004062000030d100 */
[----:B------:R-:W-:Y:S05]  /*47e0*/  BRA `(.L_x_12303) ;  /* 0x0000000800a07947 */ /* 0x000fea0003800000 */
.L_x_12298:
        /* <DEDUP_REMOVED lines=12> */
.L_x_12312:
[----:B------:R-:W2:Y:S02]  /*48b0*/  LDG.E.64 R2, desc[UR36][R2.64] ;  /* 0x0000002402027981 */ /* 0x000ea4000c1e1b00 */
[----:B--2---:R0:W1:Y:S01]  /*48c0*/  F2I.F64.TRUNC R0, R2 ;  /* 0x0000000200007311 */ /* 0x004062000030d100 */
[----:B------:R-:W-:Y:S05]  /*48d0*/  BRA `(.L_x_12303) ;  /* 0x0000000800647947 */ /* 0x000fea0003800000 */
.L_x_12311:
        /* <DEDUP_REMOVED lines=27> */
.L_x_12314:
        /* <DEDUP_REMOVED lines=14> */
.L_x_12313:
[----:B------:R-:W2:Y:S02]  /*4b70*/  LDG.E.U16 R4, desc[UR36][R2.64] ;  /* 0x0000002402047981 */ /* 0x000ea4000c1e1500 */
[----:B--2---:R-:W-:-:S06]  /*4b80*/  SHF.L.U32 R4, R4, 0x10, RZ ;  /* 0x0000001004047819 */ /* 0x004fcc00000006ff */
[----:B------:R-:W0:Y:S02]  /*4b90*/  F2I.FTZ.TRUNC.NTZ R4, R4 ;  /* 0x0000000400047305 */ /* 0x000e24000021f100 */
[----:B0-----:R-:W-:Y:S01]  /*4ba0*/  PRMT R0, R4, 0x7610, R0 ;  /* 0x0000761004007816 */ /* 0x001fe20000000000 */
[----:B------:R-:W-:Y:S06]  /*4bb0*/  BRA `(.L_x_12303) ;  /* 0x0000000400ac7947 */ /* 0x000fec0003800000 */
.L_x_12310:
        /* <DEDUP_REMOVED lines=10> */
.L_x_12317:
        /* <DEDUP_REMOVED lines=21> */
.L_x_12321:
[----:B------:R-:W-:Y:S05]  /*4db0*/  BSYNC.RECONVERGENT B1 ;  /* 0x0000000000017941 */ /* 0x000fea0003800200 */
.L_x_12320:
[----:B------:R-:W-:Y:S01]  /*4dc0*/  IMAD.SHL.U32 R0, R0, 0x100000, RZ ;  /* 0x0010000000007824 */ /* 0x000fe200078e00ff */
[----:B------:R-:W-:-:S04]  /*4dd0*/  LEA R2, R2, 0x3b800000, 0x17 ;  /* 0x3b80000002027811 */ /* 0x000fc800078eb8ff */
[----:B------:R-:W-:-:S07]  /*4de0*/  LOP3.LUT R4, R2, R0, R7, 0xfe, !PT ;  /* 0x0000000002047212 */ /* 0x000fce00078efe07 */
.L_x_12319:
[----:B------:R-:W-:Y:S05]  /*4df0*/  BSYNC.RECONVERGENT B0 ;  /* 0x0000000000007941 */ /* 0x000fea0003800200 */
.L_x_12318:
[----:B------:R-:W0:Y:S02]  /*4e00*/  F2I.FTZ.TRUNC.NTZ R4, R4 ;  /* 0x0000000400047305 */ /* 0x000e24000021f100 */
[----:B0-----:R-:W-:Y:S01]  /*4e10*/  PRMT R0, R4, 0x7610, R0 ;  /* 0x0000761004007816 */ /* 0x001fe20000000000 */
[----:B------:R-:W-:Y:S06]  /*4e20*/  BRA `(.L_x_12303) ;  /* 0x0000000400107947 */ /* 0x000fec0003800000 */
.L_x_12316:
        /* <DEDUP_REMOVED lines=21> */
.L_x_12325:
[----:B------:R-:W-:Y:S05]  /*4f80*/  BSYNC.RECONVERGENT B1 ;  /* 0x0000000000017941 */ /* 0x000fea0003800200 */
.L_x_12324:
[----:B------:R-:W-:Y:S01]  /*4f90*/  IMAD.SHL.U32 R0, R0, 0x200000, RZ ;  /* 0x0020000000007824 */ /* 0x000fe200078e00ff */
[----:B------:R-:W-:-:S04]  /*4fa0*/  LEA R2, R2, 0x37800000, 0x17 ;  /* 0x3780000002027811 */ /* 0x000fc800078eb8ff */
[----:B------:R-:W-:-:S07]  /*4fb0*/  LOP3.LUT R4, R2, R0, R7, 0xfe, !PT ;  /* 0x0000000002047212 */ /* 0x000fce00078efe07 */
.L_x_12323:
[----:B------:R-:W-:Y:S05]  /*4fc0*/  BSYNC.RECONVERGENT B0 ;  /* 0x0000000000007941 */ /* 0x000fea0003800200 */
.L_x_12322:
[----:B------:R-:W0:Y:S02]  /*4fd0*/  F2I.FTZ.TRUNC.NTZ R4, R4 ;  /* 0x0000000400047305 */ /* 0x000e24000021f100 */
[----:B0-----:R-:W-:Y:S01]  /*4fe0*/  PRMT R0, R4, 0x7610, R0 ;  /* 0x0000761004007816 */ /* 0x001fe20000000000 */
[----:B------:R-:W-:Y:S06]  /*4ff0*/  BRA `(.L_x_12303) ;  /* 0x00000000009c7947 */ /* 0x000fec0003800000 */
.L_x_12315:
        /* <DEDUP_REMOVED lines=14> */
.L_x_12329:
[----:B------:R-:W-:Y:S05]  /*50e0*/  BSYNC.RECONVERGENT B0 ;  /* 0x0000000000007941 */ /* 0x000fea0003800200 */
.L_x_12328:
[----:B------:R-:W0:Y:S02]  /*50f0*/  F2I.FTZ.TRUNC.NTZ R4, R4 ;  /* 0x0000000400047305 */ /* 0x000e24000021f100 */
[----:B0-----:R-:W-:Y:S01]  /*5100*/  PRMT R0, R4, 0x7610, R0 ;  /* 0x0000761004007816 */ /* 0x001fe20000000000 */
[----:B------:R-:W-:Y:S06]  /*5110*/  BRA `(.L_x_12303) ;  /* 0x0000000000547947 */ /* 0x000fec0003800000 */
.L_x_12302:
        /* <DEDUP_REMOVED lines=16> */
.L_x_12330:
[----:B------:R-:W-:Y:S01]  /*5220*/  PRMT R0, RZ, 0x7610, R0 ;  /* 0x00007610ff007816 */ /* 0x000fe20000000000 */
[----:B------:R-:W-:Y:S06]  /*5230*/  BRA `(.L_x_12303) ;  /* 0x00000000000c7947 */ /* 0x000fec0003800000 */
.L_x_12327:
[----:B------:R0:W5:Y:S01]  /*5240*/  LDG.E.U16 R0, desc[UR36][R2.64] ;  /* 0x0000002402007981 */ /* 0x000162000c1e1500 */
[----:B------:R-:W-:Y:S05]  /*5250*/  BRA `(.L_x_12303) ;  /* 0x0000000000047947 */ /* 0x000fea0003800000 */
.L_x_12326:
[----:B------:R0:W5:Y:S02]  /*5260*/  LDG.E.U16 R0, desc[UR36][R2.64] ;  /* 0x0000002402007981 */ /* 0x000164000c1e1500 */
.L_x_12303:
[----:B------:R-:W0:Y:S01]  /*5270*/  LDCU.64 UR6, c[0x0][0x580] ;  /* 0x0000b000ff0677ac */ /* 0x000e220008000a00 */
[----:B------:R-:W0:Y:S01]  /*5280*/  LDCU.U16 UR8, c[0x0][0x590] ;  /* 0x0000b200ff0877ac */ /* 0x000e220008000400 */
[----:B------:R-:W-:-:S04]  /*5290*/  UPRMT UR4, UR41, 0x9910, URZ ;  /* 0x0000991029047896 */ /* 0x000fc800080000ff */
[----:B------:R-:W-:Y:S01]  /*52a0*/  UISETP.GT.AND UP0, UPT, UR4, 0x9, UPT ;  /* 0x000000090400788c */ /* 0x000fe2000bf04270 */
[----:B01234-:R-:W-:Y:S02]  /*52b0*/  IADD3 R2, P0, PT, R16, UR6, RZ ;  /* 0x0000000610027c10 */ /* 0x01ffe4000ff1e0ff */
[----:B-----5:R-:W-:-:S03]  /*52c0*/  VIMNMX.S16x2 R0, PT, PT, R0, UR8, !PT ;  /* 0x0000000800007c48 */ /* 0x020fc6000ffe0300 */
        /* <DEDUP_REMOVED lines=13> */
.L_x_12334:
[----:B------:R0:W-:Y:S01]  /*53a0*/  STG.E.U8 desc[UR36][R2.64], R9 ;  /* 0x0000000902007986 */ /* 0x0001e2000c101124 */
[----:B------:R-:W-:Y:S05]  /*53b0*/  BRA `(.L_x_12336) ;  /* 0x0000000c004c7947 */ /* 0x000fea0003800000 */
.L_x_12333:
        /* <DEDUP_REMOVED lines=10> */
.L_x_12338:
[----:B------:R-:W-:-:S05]  /*5460*/  PRMT R5, R9, 0x9910, RZ ;  /* 0x0000991009057816 */ /* 0x000fca00000000ff */
[----:B------:R0:W-:Y:S01]  /*5470*/  STG.E desc[UR36][R2.64], R5 ;  /* 0x0000000502007986 */ /* 0x0001e2000c101924 */
[----:B------:R-:W-:Y:S05]  /*5480*/  BRA `(.L_x_12336) ;  /* 0x0000000c00187947 */ /* 0x000fea0003800000 */
.L_x_12337:
[----:B------:R0:W-:Y:S01]  /*5490*/  STG.E.U16 desc[UR36][R2.64], R9 ;  /* 0x0000000902007986 */ /* 0x0001e2000c101524 */
[----:B------:R-:W-:Y:S05]  /*54a0*/  BRA `(.L_x_12336) ;  /* 0x0000000c00107947 */ /* 0x000fea0003800000 */
.L_x_12332:
        /* <DEDUP_REMOVED lines=9> */
.L_x_12340:
[----:B------:R-:W0:Y:S02]  /*5540*/  I2F.S16 R0, R9 ;  /* 0x0000000900007306 */ /* 0x000e240000101400 */
[----:B0-----:R-:W-:-:S05]  /*5550*/  F2FP.F16.F32.PACK_AB R0, RZ, R0 ;  /* 0x00000000ff00723e */ /* 0x001fca00000000ff */
[----:B------:R0:W-:Y:S01]  /*5560*/  STG.E.U16 desc[UR36][R2.64], R0 ;  /* 0x0000000002007986 */ /* 0x0001e2000c101524 */
[----:B------:R-:W-:Y:S05]  /*5570*/  BRA `(.L_x_12336) ;  /* 0x0000000800dc7947 */ /* 0x000fea0003800000 */
.L_x_12339:
        /* <DEDUP_REMOVED lines=10> */
.L_x_12342:
[----:B------:R-:W0:Y:S02]  /*5620*/  I2F.S16 R9, R9 ;  /* 0x0000000900097306 */ /* 0x000e240000101400 */
[----:B0-----:R-:W-:-:S04]  /*5630*/  F2FP.F16.F32.PACK_AB R5, RZ, R9 ;  /* 0x00000009ff05723e */ /* 0x001fc800000000ff */
[----:B------:R-:W-:-:S05]  /*5640*/  PRMT R5, R5, 0x5410, RZ ;  /* 0x0000541005057816 */ /* 0x000fca00000000ff */
[----:B------:R0:W-:Y:S01]  /*5650*/  STG.E desc[UR36][R2.64], R5 ;  /* 0x0000000502007986 */ /* 0x0001e2000c101924 */
[----:B------:R-:W-:Y:S05]  /*5660*/  BRA `(.L_x_12336) ;  /* 0x0000000800a07947 */ /* 0x000fea0003800000 */
.L_x_12341:
[----:B------:R-:W0:Y:S02]  /*5670*/  I2F.F64.S16 R4, R9 ;  /* 0x0000000900047312 */ /* 0x000e240000101c00 */
[----:B0-----:R0:W-:Y:S01]  /*5680*/  STG.E.64 desc[UR36][R2.64], R4 ;  /* 0x0000000402007986 */ /* 0x0011e2000c101b24 */
[----:B------:R-:W-:Y:S05]  /*5690*/  BRA `(.L_x_12336) ;  /* 0x0000000800947947 */ /* 0x000fea0003800000 */
.L_x_12331:
        /* <DEDUP_REMOVED lines=12> */
.L_x_12346:
        /* <DEDUP_REMOVED lines=18> */
.L_x_12349:
[----:B------:R-:W-:-:S04]  /*5880*/  SHF.R.U32.HI R5, RZ, 0x18, R5 ;  /* 0x00000018ff057819 */ /* 0x000fc80000011605 */
[----:B------:R-:W-:-:S07]  /*5890*/  LOP3.LUT R0, R0, 0x80, R5, 0xf8, !PT ;  /* 0x0000008000007812 */ /* 0x000fce00078ef805 */
.L_x_12348:
[----:B------:R-:W-:Y:S05]  /*58a0*/  BSYNC.RECONVERGENT B0 ;  /* 0x0000000000007941 */ /* 0x000fea0003800200 */
.L_x_12347:
[----:B------:R0:W-:Y:S01]  /*58b0*/  STG.E.U8 desc[UR36][R2.64], R0 ;  /* 0x0000000002007986 */ /* 0x0001e2000c101124 */
[----:B------:R-:W-:Y:S05]  /*58c0*/  BRA `(.L_x_12336) ;  /* 0x0000000800087947 */ /* 0x000fea0003800000 */
.L_x_12345:
        /* <DEDUP_REMOVED lines=18> */
.L_x_12352:
[----:B------:R-:W-:-:S04]  /*59f0*/  SHF.R.U32.HI R5, RZ, 0x18, R5 ;  /* 0x00000018ff057819 */ /* 0x000fc80000011605 */
[----:B------:R-:W-:-:S07]  /*5a00*/  LOP3.LUT R0, R0, 0x80, R5, 0xf8, !PT ;  /* 0x0000008000007812 */ /* 0x000fce00078ef805 */
.L_x_12351:
[----:B------:R-:W-:Y:S05]  /*5a10*/  BSYNC.RECONVERGENT B0 ;  /* 0x0000000000007941 */ /* 0x000fea0003800200 */
.L_x_12350:
[----:B------:R0:W-:Y:S01]  /*5a20*/  STG.E.U8 desc[UR36][R2.64], R0 ;  /* 0x0000000002007986 */ /* 0x0001e2000c101124 */
[----:B------:R-:W-:Y:S05]  /*5a30*/  BRA `(.L_x_12336) ;  /* 0x0000000400ac7947 */ /* 0x000fea0003800000 */
.L_x_12344:
        /* <DEDUP_REMOVED lines=22> */
.L_x_12354:
[----:B------:R-:W-:-:S04]  /*5ba0*/  PRMT R4, R9, 0x9910, RZ ;  /* 0x0000991009047816 */ /* 0x000fc800000000ff */
[----:B------:R-:W-:-:S05]  /*5bb0*/  SHF.R.S32.HI R5, RZ, 0x1f, R4 ;  /* 0x0000001fff057819 */ /* 0x000fca0000011404 */
[----:B------:R0:W-:Y:S01]  /*5bc0*/  STG.E.64 desc[UR36][R2.64], R4 ;  /* 0x0000000402007986 */ /* 0x0001e2000c101b24 */
[----:B------:R-:W-:Y:S05]  /*5bd0*/  BRA `(.L_x_12336) ;  /* 0x0000000400447947 */ /* 0x000fea0003800000 */
.L_x_12353:
[----:B------:R-:W-:-:S05]  /*5be0*/  PRMT R5, R9, 0x9910, RZ ;  /* 0x0000991009057816 */ /* 0x000fca00000000ff */
[----:B------:R0:W-:Y:S01]  /*5bf0*/  STG.E desc[UR36][R2.64], R5 ;  /* 0x0000000502007986 */ /* 0x0001e2000c101924 */
[----:B------:R-:W-:Y:S05]  /*5c00*/  BRA `(.L_x_12336) ;  /* 0x0000000400387947 */ /* 0x000fea0003800000 */
.L_x_12343:
        /* <DEDUP_REMOVED lines=11> */
.L_x_12356:
[----:B------:R-:W0:Y:S01]  /*5cc0*/  I2F.F64.S16 R4, R9 ;  /* 0x0000000900047312 */ /* 0x000e220000101c00 */
[----:B------:R-:W-:-:S05]  /*5cd0*/  CS2R R6, SRZ ;  /* 0x0000000000067805 */ /* 0x000fca000001ff00 */
[----:B0-----:R4:W-:Y:S01]  /*5ce0*/  STG.E.128 desc[UR36][R2.64], R4 ;  /* 0x0000000402007986 */ /* 0x0019e2000c101d24 */
[----:B------:R-:W-:Y:S05]  /*5cf0*/  BRA `(.L_x_12336) ;  /* 0x0000000000fc7947 */ /* 0x000fea0003800000 */
.L_x_12355:
[----:B------:R-:W-:-:S09]  /*5d00*/  UISETP.NE.AND UP0, UPT, UR4, 0xf, UPT ;  /* 0x0000000f0400788c */ /* 0x000fd2000bf05270 */
[----:B------:R-:W-:Y:S05]  /*5d10*/  BRA.U !UP0, `(.L_x_12357) ;  /* 0x0000000108e87547 */ /* 0x000fea000b800000 */
[----:B------:R-:W-:-:S09]  /*5d20*/  UISETP.NE.AND UP0, UPT, UR4, 0x17, UPT ;  /* 0x000000170400788c */ /* 0x000fd2000bf05270 */
[----:B------:R-:W-:Y:S05]  /*5d30*/  BRA.U !UP0, `(.L_x_12358) ;  /* 0x0000000108907547 */ /* 0x000fea000b800000 */
[----:B------:R-:W-:-:S09]  /*5d40*/  UISETP.NE.AND UP0, UPT, UR4, 0x18, UPT ;  /* 0x000000180400788c */ /* 0x000fd2000bf05270 */
[----:B------:R-:W-:Y:S05]  /*5d50*/  BRA.U !UP0, `(.L_x_12359) ;  /* 0x0000000108447547 */ /* 0x000fea000b800000 */
.L_x_12335:
        /* <DEDUP_REMOVED lines=16> */
.L_x_12360:
[----:B------:R-:W-:Y:S05]  /*5e60*/  BRA `(.L_x_12336) ;  /* 0x0000000000a07947 */ /* 0x000fea0003800000 */
.L_x_12359:
        /* <DEDUP_REMOVED lines=13> */
.L_x_12362:
[----:B------:R-:W-:Y:S05]  /*5f40*/  BSYNC.RECONVERGENT B0 ;  /* 0x0000000000007941 */ /* 0x000fea0003800200 */
.L_x_12361:
[----:B------:R-:W-:-:S05]  /*5f50*/  LOP3.LUT R5, R0, 0x80, R5, 0xf8, !PT ;  /* 0x0000008000057812 */ /* 0x000fca00078ef805 */
[----:B------:R2:W-:Y:S01]  /*5f60*/  STG.E.U8 desc[UR36][R2.64], R5 ;  /* 0x0000000502007986 */ /* 0x0005e2000c101124 */
[----:B------:R-:W-:Y:S05]  /*5f70*/  BRA `(.L_x_12336) ;  /* 0x00000000005c7947 */ /* 0x000fea0003800000 */
.L_x_12358:
        /* <DEDUP_REMOVED lines=12> */
.L_x_12364:
[----:B------:R-:W-:Y:S01]  /*6040*/  IMAD.MOV.U32 R0, RZ, RZ, 0x7f ;  /* 0x0000007fff007424 */ /* 0x000fe200078e00ff */
[----:B------:R-:W-:-:S04]  /*6050*/  ISETP.GT.U32.AND P0, PT, R4, 0x7f800000, PT ;  /* 0x7f8000000400780c */ /* 0x000fc80003f04070 */
[----:B------:R-:W-:-:S09]  /*6060*/  SEL R0, R0, 0x7c, P0 ;  /* 0x0000007c00007807 */ /* 0x000fd20000000000 */
.L_x_12365:
[----:B------:R-:W-:Y:S05]  /*6070*/  BSYNC.RECONVERGENT B0 ;  /* 0x0000000000007941 */ /* 0x000fea0003800200 */
.L_x_12363:
[----:B------:R-:W-:-:S04]  /*6080*/  SHF.R.U32.HI R5, RZ, 0x18, R5 ;  /* 0x00000018ff057819 */ /* 0x000fc80000011605 */
[----:B------:R-:W-:-:S05]  /*6090*/  LOP3.LUT R5, R0, 0x80, R5, 0xf8, !PT ;  /* 0x0000008000057812 */ /* 0x000fca00078ef805 */
[----:B------:R1:W-:Y:S01]  /*60a0*/  STG.E.U8 desc[UR36][R2.64], R5 ;  /* 0x0000000502007986 */ /* 0x0003e2000c101124 */
[----:B------:R-:W-:Y:S05]  /*60b0*/  BRA `(.L_x_12336) ;  /* 0x00000000000c7947 */ /* 0x000fea0003800000 */
.L_x_12357:
[----:B------:R-:W0:Y:S02]  /*60c0*/  I2F.S16 R0, R9 ;  /* 0x0000000900007306 */ /* 0x000e240000101400 */
[----:B0-----:R-:W-:-:S05]  /*60d0*/  F2FP.BF16.F32.PACK_AB R0, RZ, R0 ;  /* 0x00000000ff00723e */ /* 0x001fca00000010ff */
[----:B------:R0:W-:Y:S02]  /*60e0*/  STG.E.U16 desc[UR36][R2.64], R0 ;  /* 0x0000000002007986 */ /* 0x0001e4000c101524 */
.L_x_12336:
[----:B------:R-:W-:-:S07]  /*60f0*/  IADD3 R17, PT, PT, R17, 0x80, RZ ;  /* 0x0000008011117810 */ /* 0x000fce0007ffe0ff */
.L_x_12296:
[----:B------:R-:W-:Y:S05]  /*6100*/  BSYNC.RECONVERGENT B6 ;  /* 0x0000000000067941 */ /* 0x000fea0003800200 */
.L_x_12295:
        /* <DEDUP_REMOVED lines=307> */
.L_x_12368:
        /* <DEDUP_REMOVED lines=16> */
.L_x_12372:
[----:B------:R0:W5:Y:S01]  /*7540*/  LDG.E.U8 R0, desc[UR36][R2.64] ;  /* 0x0000002402007981 */ /* 0x000162000c1e1100 */
[----:B------:R-:W-:Y:S05]  /*7550*/  BRA `(.L_x_12374) ;  /* 0x0000000c004c7947 */ /* 0x000fea0003800000 */
.L_x_12371:
        /* <DEDUP_REMOVED lines=8> */
.L_x_12376:
[----:B------:R0:W5:Y:S01]  /*75e0*/  LDG.E.U16 R0, desc[UR36][R2.64] ;  /* 0x0000002402007981 */ /* 0x000162000c1e1500 */
[----:B------:R-:W-:Y:S05]  /*75f0*/  BRA `(.L_x_12374) ;  /* 0x0000000c00247947 */ /* 0x000fea0003800000 */
.L_x_12375:
[----:B------:R0:W5:Y:S01]  /*7600*/  LDG.E.U16 R0, desc[UR36][R2.64] ;  /* 0x0000002402007981 */ /* 0x000162000c1e1500 */
[----:B------:R-:W-:Y:S05]  /*7610*/  BRA `(.L_x_12374) ;  /* 0x0000000c001c7947 */ /* 0x000fea0003800000 */
.L_x_12370:
        /* <DEDUP_REMOVED lines=9> */
.L_x_12378:
[----:B------:R-:W2:Y:S02]  /*76b0*/  LDG.E.U16 R4, desc[UR36][R2.64] ;  /* 0x0000002402047981 */ /* 0x000ea4000c1e1500 */
[----:B--2---:R-:W-:-:S06]  /*76c0*/  HADD2.F32 R4, -RZ, R4.H0_H0 ;  /* 0x20000004ff047230 */ /* 0x004fcc0000004100 */
[----:B------:R-:W0:Y:S02]  /*76d0*/  F2I.FTZ.TRUNC.NTZ R4, R4 ;  /* 0x0000000400047305 */ /* 0x000e24000021f100 */
[----:B0-----:R-:W-:Y:S01]  /*76e0*/  PRMT R0, R4, 0x7610, R0 ;  /* 0x0000761004007816 */ /* 0x001fe20000000000 */
[----:B------:R-:W-:Y:S06]  /*76f0*/  BRA `(.L_x_12374) ;  /* 0x0000000800e47947 */ /* 0x000fec0003800000 */
.L_x_12377:
        /* <DEDUP_REMOVED lines=9> */
.L_x_12380:
[----:B------:R-:W2:Y:S02]  /*7790*/  LDG.E.U16 R2, desc[UR36][R2.64] ;  /* 0x0000002402027981 */ /* 0x000ea4000c1e1500 */
[----:B--2---:R-:W-:-:S06]  /*77a0*/  HADD2.F32 R4, -RZ, R2.H0_H0 ;  /* 0x20000002ff047230 */ /* 0x004fcc0000004100 */
[----:B------:R-:W0:Y:S02]  /*77b0*/  F2I.FTZ.TRUNC.NTZ R4, R4 ;  /* 0x0000000400047305 */ /* 0x000e24000021f100 */
[----:B0-----:R-:W-:Y:S01]  /*77c0*/  PRMT R0, R4, 0x7610, R0 ;  /* 0x0000761004007816 */ /* 0x001fe20000000000 */
[----:B------:R-:W-:Y:S06]  /*77d0*/  BRA `(.L_x_12374) ;  /* 0x0000000800ac7947 */ /* 0x000fec0003800000 */
.L_x_12379:
[----:B------:R-:W2:Y:S02]  /*77e0*/  LDG.E.64 R2, desc[UR36][R2.64] ;  /* 0x0000002402027981 */ /* 0x000ea4000c1e1b00 */
[----:B--2---:R0:W1:Y:S01]  /*77f0*/  F2I.F64.TRUNC R0, R2 ;  /* 0x0000000200007311 */ /* 0x004062000030d100 */
[----:B------:R-:W-:Y:S05]  /*7800*/  BRA `(.L_x_12374) ;  /* 0x0000000800a07947 */ /* 0x000fea0003800000 */
.L_x_12369:
        /* <DEDUP_REMOVED lines=12> */
.L_x_12383:
[----:B------:R-:W2:Y:S02]  /*78d0*/  LDG.E.64 R2, desc[UR36][R2.64] ;  /* 0x0000002402027981 */ /* 0x000ea4000c1e1b00 */
[----:B--2---:R0:W1:Y:S01]  /*78e0*/  F2I.F64.TRUNC R0, R2 ;  /* 0x0000000200007311 */ /* 0x004062000030d100 */
[----:B------:R-:W-:Y:S05]  /*78f0*/  BRA `(.L_x_12374) ;  /* 0x0000000800647947 */ /* 0x000fea0003800000 */
.L_x_12382:
        /* <DEDUP_REMOVED lines=27> */
.L_x_12385:
        /* <DEDUP_REMOVED lines=14> */
.L_x_12384:
[----:B------:R-:W2:Y:S02]  /*7b90*/  LDG.E.U16 R4, desc[UR36][R2.64] ;  /* 0x0000002402047981 */ /* 0x000ea4000c1e1500 */
[----:B--2---:R-:W-:-:S06]  /*7ba0*/  SHF.L.U32 R4, R4, 0x10, RZ ;  /* 0x0000001004047819 */ /* 0x004fcc00000006ff */
[----:B------:R-:W0:Y:S02]  /*7bb0*/  F2I.FTZ.TRUNC.NTZ R4, R4 ;  /* 0x0000000400047305 */ /* 0x000e24000021f100 */
[----:B0-----:R-:W-:Y:S01]  /*7bc0*/  PRMT R0, R4, 0x7610, R0 ;  /* 0x0000761004007816 */ /* 0x001fe20000000000 */
[----:B------:R-:W-:Y:S06]  /*7bd0*/  BRA `(.L_x_12374) ;  /* 0x0000000400ac7947 */ /* 0x000fec0003800000 */
.L_x_12381:
        /* <DEDUP_REMOVED lines=10> */
.L_x_12388:
        /* <DEDUP_REMOVED lines=21> */
.L_x_12392:
[----:B------:R-:W-:Y:S05]  /*7dd0*/  BSYNC.RECONVERGENT B1 ;  /* 0x0000000000017941 */ /* 0x000fea0003800200 */
.L_x_12391:
[----:B------:R-:W-:Y:S01]  /*7de0*/  IMAD.SHL.U32 R0, R0, 0x100000, RZ ;  /* 0x0010000000007824 */ /* 0x000fe200078e00ff */
[----:B------:R-:W-:-:S04]  /*7df0*/  LEA R2, R2, 0x3b800000, 0x17 ;  /* 0x3b80000002027811 */ /* 0x000fc800078eb8ff */
[----:B------:R-:W-:-:S07]  /*7e00*/  LOP3.LUT R4, R2, R0, R7, 0xfe, !PT ;  /* 0x0000000002047212 */ /* 0x000fce00078efe07 */
.L_x_12390:
[----:B------:R-:W-:Y:S05]  /*7e10*/  BSYNC.RECONVERGENT B0 ;  /* 0x0000000000007941 */ /* 0x000fea0003800200 */
.L_x_12389:
[----:B------:R-:W0:Y:S02]  /*7e20*/  F2I.FTZ.TRUNC.NTZ R4, R4 ;  /* 0x0000000400047305 */ /* 0x000e24000021f100 */
[----:B0-----:R-:W-:Y:S01]  /*7e30*/  PRMT R0, R4, 0x7610, R0 ;  /* 0x0000761004007816 */ /* 0x001fe20000000000 */
[----:B------:R-:W-:Y:S06]  /*7e40*/  BRA `(.L_x_12374) ;  /* 0x0000000400107947 */ /* 0x000fec0003800000 */
.L_x_12387:
        /* <DEDUP_REMOVED lines=21> */
.L_x_12396:
[----:B------:R-:W-:Y:S05]  /*7fa0*/  BSYNC.RECONVERGENT B1 ;  /* 0x0000000000017941 */ /* 0x000fea0003800200 */
.L_x_12395:
[----:B------:R-:W-:Y:S01]  /*7fb0*/  IMAD.SHL.U32 R0, R0, 0x200000, RZ ;  /* 0x0020000000007824 */ /* 0x000fe200078e00ff */
[----:B------:R-:W-:-:S04]  /*7fc0*/  LEA R2, R2, 0x37800000, 0x17 ;  /* 0x3780000002027811 */ /* 0x000fc800078eb8ff */
[----:B------:R-:W-:-:S07]  /*7fd0*/  LOP3.LUT R4, R2, R0, R7, 0xfe, !PT ;  /* 0x0000000002047212 */ /* 0x000fce00078efe07 */
.L_x_12394:
[----:B------:R-:W-:Y:S05]  /*7fe0*/  BSYNC.RECONVERGENT B0 ;  /* 0x0000000000007941 */ /* 0x000fea0003800200 */
.L_x_12393:
[----:B------:R-:W0:Y:S02]  /*7ff0*/  F2I.FTZ.TRUNC.NTZ R4, R4 ;  /* 0x0000000400047305 */ /* 0x000e24000021f100 */
[----:B0-----:R-:W-:Y:S01]  /*8000*/  PRMT R0, R4, 0x7610, R0 ;  /* 0x0000761004007816 */ /* 0x001fe20000000000 */
[----:B------:R-:W-:Y:S06]  /*8010*/  BRA `(.L_x_12374) ;  /* 0x00000000009c7947 */ /* 0x000fec0003800000 */
.L_x_12386:
        /* <DEDUP_REMOVED lines=14> */
.L_x_12400:
[----:B------:R-:W-:Y:S05]  /*8100*/  BSYNC.RECONVERGENT B0 ;  /* 0x0000000000007941 */ /* 0x000fea0003800200 */
.L_x_12399:
[----:B------:R-:W0:Y:S02]  /*8110*/  F2I.FTZ.TRUNC.NTZ R4, R4 ;  /* 0x0000000400047305 */ /* 0x000e24000021f100 */
[----:B0-----:R-:W-:Y:S01]  /*8120*/  PRMT R0, R4, 0x7610, R0 ;  /* 0x0000761004007816 */ /* 0x001fe20000000000 */
[----:B------:R-:W-:Y:S06]  /*8130*/  BRA `(.L_x_12374) ;  /* 0x0000000000547947 */ /* 0x000fec0003800000 */
.L_x_12373:
        /* <DEDUP_REMOVED lines=16> */
.L_x_12401:
[----:B------:R-:W-:Y:S01]  /*8240*/  PRMT R0, RZ, 0x7610, R0 ;  /* 0x00007610ff007816 */ /* 0x000fe20000000000 */
[----:B------:R-:W-:Y:S06]  /*8250*/  BRA `(.L_x_12374) ;  /* 0x00000000000c7947 */ /* 0x000fec0003800000 */
.L_x_12398:
[----:B------:R3:W5:Y:S01]  /*8260*/  LDG.E.U16 R0, desc[UR36][R2.64] ;  /* 0x0000002402007981 */ /* 0x000762000c1e1500 */
[----:B------:R-:W-:Y:S05]  /*8270*/  BRA `(.L_x_12374) ;  /* 0x0000000000047947 */ /* 0x000fea0003800000 */
.L_x_12397:
[----:B------:R4:W5:Y:S02]  /*8280*/  LDG.E.U16 R0, desc[UR36][R2.64] ;  /* 0x0000002402007981 */ /* 0x000964000c1e1500 */
.L_x_12374:
[----:B------:R-:W0:Y:S01]  /*8290*/  LDCU.64 UR6, c[0x0][0x580] ;  /* 0x0000b000ff0677ac */ /* 0x000e220008000a00 */
[----:B------:R-:W1:Y:S01]  /*82a0*/  LDCU.U16 UR8, c[0x0][0x590] ;  /* 0x0000b200ff0877ac */ /* 0x000e620008000400 */
[----:B------:R-:W-:-:S04]  /*82b0*/  UPRMT UR4, UR41, 0x9910, URZ ;  /* 0x0000991029047896 */ /* 0x000fc800080000ff */
[----:B------:R-:W-:Y:S01]  /*82c0*/  UISETP.GT.AND UP0, UPT, UR4, 0x9, UPT ;  /* 0x000000090400788c */ /* 0x000fe2000bf04270 */
[----:B0-234-:R-:W-:Y:S02]  /*82d0*/  IADD3 R2, P0, PT, R16, UR6, RZ ;  /* 0x0000000610027c10 */ /* 0x01dfe4000ff1e0ff */
[----:B-1---5:R-:W-:-:S03]  /*82e0*/  VIMNMX.S16x2 R0, PT, PT, R0, UR8, !PT ;  /* 0x0000000800007c48 */ /* 0x022fc6000ffe0300 */
        /* <DEDUP_REMOVED lines=13> */
.L_x_12405:
[----:B------:R4:W-:Y:S01]  /*83c0*/  STG.E.U8 desc[UR36][R2.64], R9 ;  /* 0x0000000902007986 */ /* 0x0009e2000c101124 */
[----:B------:R-:W-:Y:S05]  /*83d0*/  BRA `(.L_x_12407) ;  /* 0x0000000c004c7947 */ /* 0x000fea0003800000 */
.L_x_12404:
        /* <DEDUP_REMOVED lines=10> */
.L_x_12409:
[----:B------:R-:W-:-:S05]  /*8480*/  PRMT R5, R9, 0x9910, RZ ;  /* 0x0000991009057816 */ /* 0x000fca00000000ff */
[----:B------:R2:W-:Y:S01]  /*8490*/  STG.E desc[UR36][R2.64], R5 ;  /* 0x0000000502007986 */ /* 0x0005e2000c101924 */
[----:B------:R-:W-:Y:S05]  /*84a0*/  BRA `(.L_x_12407) ;  /* 0x0000000c00187947 */ /* 0x000fea0003800000 */
.L_x_12408:
[----:B------:R0:W-:Y:S01]  /*84b0*/  STG.E.U16 desc[UR36][R2.64], R9 ;  /* 0x0000000902007986 */ /* 0x0001e2000c101524 */
[----:B------:R-:W-:Y:S05]  /*84c0*/  BRA `(.L_x_12407) ;  /* 0x0000000c00107947 */ /* 0x000fea0003800000 */
.L_x_12403:
        /* <DEDUP_REMOVED lines=9> */
.L_x_12411:
[----:B------:R-:W0:Y:S02]  /*8560*/  I2F.S16 R0, R9 ;  /* 0x0000000900007306 */ /* 0x000e240000101400 */
[----:B0-----:R-:W-:-:S05]  /*8570*/  F2FP.F16.F32.PACK_AB R0, RZ, R0 ;  /* 0x00000000ff00723e */ /* 0x001fca00000000ff */
[----:B------:R0:W-:Y:S01]  /*8580*/  STG.E.U16 desc[UR36][R2.64], R0 ;  /* 0x0000000002007986 */ /* 0x0001e2000c101524 */
[----:B------:R-:W-:Y:S05]  /*8590*/  BRA `(.L_x_12407) ;  /* 0x0000000800dc7947 */ /* 0x000fea0003800000 */
.L_x_12410:
        /* <DEDUP_REMOVED lines=10> */
.L_x_12413:
[----:B------:R-:W0:Y:S02]  /*8640*/  I2F.S16 R9, R9 ;  /* 0x0000000900097306 */ /* 0x000e240000101400 */
[----:B0-----:R-:W-:-:S04]  /*8650*/  F2FP.F16.F32.PACK_AB R5, RZ, R9 ;  /* 0x00000009ff05723e */ /* 0x001fc800000000ff */
[----:B------:R-:W-:-:S05]  /*8660*/  PRMT R5, R5, 0x5410, RZ ;  /* 0x0000541005057816 */ /* 0x000fca00000000ff */
[----:B------:R0:W-:Y:S01]  /*8670*/  STG.E desc[UR36][R2.64], R5 ;  /* 0x0000000502007986 */ /* 0x0001e2000c101924 */
[----:B------:R-:W-:Y:S05]  /*8680*/  BRA `(.L_x_12407) ;  /* 0x0000000800a07947 */ /* 0x000fea0003800000 */
.L_x_12412:
[----:B------:R-:W0:Y:S02]  /*8690*/  I2F.F64.S16 R4, R9 ;  /* 0x0000000900047312 */ /* 0x000e240000101c00 */
[----:B0-----:R0:W-:Y:S01]  /*86a0*/  STG.E.64 desc[UR36][R2.64], R4 ;  /* 0x0000000402007986 */ /* 0x0011e2000c101b24 */
[----:B------:R-:W-:Y:S05]  /*86b0*/  BRA `(.L_x_12407) ;  /* 0x0000000800947947 */ /* 0x000fea0003800000 */
.L_x_12402:
        /* <DEDUP_REMOVED lines=12> */
.L_x_12417:
        /* <DEDUP_REMOVED lines=18> */
.L_x_12420:
[----:B------:R-:W-:-:S04]  /*88a0*/  SHF.R.U32.HI R5, RZ, 0x18, R5 ;  /* 0x00000018ff057819 */ /* 0x000fc80000011605 */
[----:B------:R-:W-:-:S07]  /*88b0*/  LOP3.LUT R0, R0, 0x80, R5, 0xf8, !PT ;  /* 0x0000008000007812 */ /* 0x000fce00078ef805 */
.L_x_12419:
[----:B------:R-:W-:Y:S05]  /*88c0*/  BSYNC.RECONVERGENT B0 ;  /* 0x0000000000007941 */ /* 0x000fea0003800200 */
.L_x_12418:
[----:B------:R0:W-:Y:S01]  /*88d0*/  STG.E.U8 desc[UR36][R2.64], R0 ;  /* 0x0000000002007986 */ /* 0x0001e2000c101124 */
[----:B------:R-:W-:Y:S05]  /*88e0*/  BRA `(.L_x_12407) ;  /* 0x0000000800087947 */ /* 0x000fea0003800000 */
.L_x_12416:
        /* <DEDUP_REMOVED lines=18> */
.L_x_12423:
[----:B------:R-:W-:-:S04]  /*8a10*/  SHF.R.U32.HI R5, RZ, 0x18, R5 ;  /* 0x00000018ff057819 */ /* 0x000fc80000011605 */
[----:B------:R-:W-:-:S07]  /*8a20*/  LOP3.LUT R0, R0, 0x80, R5, 0xf8, !PT ;  /* 0x0000008000007812 */ /* 0x000fce00078ef805 */
.L_x_12422:
[----:B------:R-:W-:Y:S05]  /*8a30*/  BSYNC.RECONVERGENT B0 ;  /* 0x0000000000007941 */ /* 0x000fea0003800200 */
.L_x_12421:
[----:B------:R0:W-:Y:S01]  /*8a40*/  STG.E.U8 desc[UR36][R2.64], R0 ;  /* 0x0000000002007986 */ /* 0x0001e2000c101124 */
[----:B------:R-:W-:Y:S05]  /*8a50*/  BRA `(.L_x_12407) ;  /* 0x0000000400ac7947 */ /* 0x000fea0003800000 */
.L_x_12415:
        /* <DEDUP_REMOVED lines=22> */
.L_x_12425:
[----:B------:R-:W-:-:S04]  /*8bc0*/  PRMT R4, R9, 0x9910, RZ ;  /* 0x0000991009047816 */ /* 0x000fc800000000ff */
[----:B------:R-:W-:-:S05]  /*8bd0*/  SHF.R.S32.HI R5, RZ, 0x1f, R4 ;  /* 0x0000001fff057819 */ /* 0x000fca0000011404 */
[----:B------:R0:W-:Y:S01]  /*8be0*/  STG.E.64 desc[UR36][R2.64], R4 ;  /* 0x0000000402007986 */ /* 0x0001e2000c101b24 */
[----:B------:R-:W-:Y:S05]  /*8bf0*/  BRA `(.L_x_12407) ;  /* 0x0000000400447947 */ /* 0x000fea0003800000 */
.L_x_12424:
[----:B------:R-:W-:-:S05]  /*8c00*/  PRMT R5, R9, 0x9910, RZ ;  /* 0x0000991009057816 */ /* 0x000fca00000000ff */
[----:B------:R0:W-:Y:S01]  /*8c10*/  STG.E desc[UR36][R2.64], R5 ;  /* 0x0000000502007986 */ /* 0x0001e2000c101924 */
[----:B------:R-:W-:Y:S05]  /*8c20*/  BRA `(.L_x_12407) ;  /* 0x0000000400387947 */ /* 0x000fea0003800000 */
.L_x_12414:
        /* <DEDUP_REMOVED lines=11> */
.L_x_12427:
[----:B------:R-:W0:Y:S01]  /*8ce0*/  I2F.F64.S16 R4, R9 ;  /* 0x0000000900047312 */ /* 0x000e220000101c00 */
[----:B------:R-:W-:-:S05]  /*8cf0*/  CS2R R6, SRZ ;  /* 0x0000000000067805 */ /* 0x000fca000001ff00 */
[----:B0-----:R0:W-:Y:S01]  /*8d00*/  STG.E.128 desc[UR36][R2.64], R4 ;  /* 0x0000000402007986 */ /* 0x0011e2000c101d24 */
[----:B------:R-:W-:Y:S05]  /*8d10*/  BRA `(.L_x_12407) ;  /* 0x0000000000fc7947 */ /* 0x000fea0003800000 */
.L_x_12426:
[----:B------:R-:W-:-:S09]  /*8d20*/  UISETP.NE.AND UP0, UPT, UR4, 0xf, UPT ;  /* 0x0000000f0400788c */ /* 0x000fd2000bf05270 */
[----:B------:R-:W-:Y:S05]  /*8d30*/  BRA.U !UP0, `(.L_x_12428) ;  /* 0x0000000108e87547 */ /* 0x000fea000b800000 */
[----:B------:R-:W-:-:S09]  /*8d40*/  UISETP.NE.AND UP0, UPT, UR4, 0x17, UPT ;  /* 0x000000170400788c */ /* 0x000fd2000bf05270 */
[----:B------:R-:W-:Y:S05]  /*8d50*/  BRA.U !UP0, `(.L_x_12429) ;  /* 0x0000000108907547 */ /* 0x000fea000b800000 */
[----:B------:R-:W-:-:S09]  /*8d60*/  UISETP.NE.AND UP0, UPT, UR4, 0x18, UPT ;  /* 0x000000180400788c */ /* 0x000fd2000bf05270 */
[----:B------:R-:W-:Y:S05]  /*8d70*/  BRA.U !UP0, `(.L_x_12430) ;  /* 0x0000000108447547 */ /* 0x000fea000b800000 */
.L_x_12406:
        /* <DEDUP_REMOVED lines=16> */
.L_x_12431:
[----:B------:R-:W-:Y:S05]  /*8e80*/  BRA `(.L_x_12407) ;  /* 0x0000000000a07947 */ /* 0x000fea0003800000 */
.L_x_12430:
        /* <DEDUP_REMOVED lines=13> */
.L_x_12433:
[----:B------:R-:W-:Y:S05]  /*8f60*/  BSYNC.RECONVERGENT B0 ;  /* 0x0000000000007941 */ /* 0x000fea0003800200 */
.L_x_12432:
[----:B------:R-:W-:-:S05]  /*8f70*/  LOP3.LUT R5, R0, 0x80, R5, 0xf8, !PT ;  /* 0x0000008000057812 */ /* 0x000fca00078ef805 */
[----:B------:R0:W-:Y:S01]  /*8f80*/  STG.E.U8 desc[UR36][R2.64], R5 ;  /* 0x0000000502007986 */ /* 0x0001e2000c101124 */
[----:B------:R-:W-:Y:S05]  /*8f90*/  BRA `(.L_x_12407) ;  /* 0x00000000005c7947 */ /* 0x000fea0003800000 */
.L_x_12429:
        /* <DEDUP_REMOVED lines=12> */
.L_x_12435:
[----:B------:R-:W-:Y:S01]  /*9060*/  IMAD.MOV.U32 R0, RZ, RZ, 0x7f ;  /* 0x0000007fff007424 */ /* 0x000fe200078e00ff */
[----:B------:R-:W-:-:S04]  /*9070*/  ISETP.GT.U32.AND P0, PT, R4, 0x7f800000, PT ;  /* 0x7f8000000400780c */ /* 0x000fc80003f04070 */
[----:B------:R-:W-:-:S09]  /*9080*/  SEL R0, R0, 0x7c, P0 ;  /* 0x0000007c00007807 */ /* 0x000fd20000000000 */
.L_x_12436:
[----:B------:R-:W-:Y:S05]  /*9090*/  BSYNC.RECONVERGENT B0 ;  /* 0x0000000000007941 */ /* 0x000fea0003800200 */
.L_x_12434:
[----:B------:R-:W-:-:S04]  /*90a0*/  SHF.R.U32.HI R5, RZ, 0x18, R5 ;  /* 0x00000018ff057819 */ /* 0x000fc80000011605 */
[----:B------:R-:W-:-:S05]  /*90b0*/  LOP3.LUT R5, R0, 0x80, R5, 0xf8, !PT ;  /* 0x0000008000057812 */ /* 0x000fca00078ef805 */
[----:B------:R0:W-:Y:S01]  /*90c0*/  STG.E.U8 desc[UR36][R2.64], R5 ;  /* 0x0000000502007986 */ /* 0x0001e2000c101124 */
[----:B------:R-:W-:Y:S05]  /*90d0*/  BRA `(.L_x_12407) ;  /* 0x00000000000c7947 */ /* 0x000fea0003800000 */
.L_x_12428:
[----:B------:R-:W0:Y:S02]  /*90e0*/  I2F.S16 R0, R9 ;  /* 0x0000000900007306 */ /* 0x000e240000101400 */
[----:B0-----:R-:W-:-:S05]  /*90f0*/  F2FP.BF16.F32.PACK_AB R0, RZ, R0 ;  /* 0x00000000ff00723e */ /* 0x001fca00000010ff */
[----:B------:R0:W-:Y:S02]  /*9100*/  STG.E.U16 desc[UR36][R2.64], R0 ;  /* 0x0000000002007986 */ /* 0x0001e4000c101524 */
.L_x_12407:
[----:B------:R-:W-:-:S07]  /*9110*/  VIADD R17, R17, 0x80 ;  /* 0x0000008011117836 */ /* 0x000fce0000000000 */
.L_x_12367:
[----:B------:R-:W-:Y:S05]  /*9120*/  BSYNC.RECONVERGENT B6 ;  /* 0x0000000000067941 */ /* 0x000fea0003800200 */
.L_x_12366:
        /* <DEDUP_REMOVED lines=306> */
.L_x_12437:
        /* <DEDUP_REMOVED lines=18> */
.L_x_12441:
[----:B------:R0:W5:Y:S01]  /*a570*/  LDG.E.U8 R0, desc[UR36][R2.64] ;  /* 0x0000002402007981 */ /* 0x000162000c1e1100 */
[----:B------:R-:W-:Y:S05]  /*a580*/  BRA `(.L_x_12443) ;  /* 0x0000000c004c7947 */ /* 0x000fea0003800000 */
.L_x_12440:
        /* <DEDUP_REMOVED lines=8> */
.L_x_12445:
[----:B------:R0:W5:Y:S01]  /*a610*/  LDG.E.U16 R0, desc[UR36][R2.64] ;  /* 0x0000002402007981 */ /* 0x000162000c1e1500 */
[----:B------:R-:W-:Y:S05]  /*a620*/  BRA `(.L_x_12443) ;  /* 0x0000000c00247947 */ /* 0x000fea0003800000 */
.L_x_12444:
[----:B------:R0:W5:Y:S01]  /*a630*/  LDG.E.U16 R0, desc[UR36][R2.64] ;  /* 0x0000002402007981 */ /* 0x000162000c1e1500 */
[----:B------:R-:W-:Y:S05]  /*a640*/  BRA `(.L_x_12443) ;  /* 0x0000000c001c7947 */ /* 0x000fea0003800000 */
.L_x_12439:
        /* <DEDUP_REMOVED lines=9> */
.L_x_12447:
[----:B------:R-:W2:Y:S02]  /*a6e0*/  LDG.E.U16 R4, desc[UR36][R2.64] ;  /* 0x0000002402047981 */ /* 0x000ea4000c1e1500 */
[----:B--2---:R-:W-:-:S06]  /*a6f0*/  HADD2.F32 R4, -RZ, R4.H0_H0 ;  /* 0x20000004ff047230 */ /* 0x004fcc0000004100 */
[----:B------:R-:W0:Y:S02]  /*a700*/  F2I.FTZ.TRUNC.NTZ R4, R4 ;  /* 0x0000000400047305 */ /* 0x000e24000021f100 */
[----:B0-----:R-:W-:Y:S01]  /*a710*/  PRMT R0, R4, 0x7610, R0 ;  /* 0x0000761004007816 */ /* 0x001fe20000000000 */
[----:B------:R-:W-:Y:S06]  /*a720*/  BRA `(.L_x_12443) ;  /* 0x0000000800e47947 */ /* 0x000fec0003800000 */
.L_x_12446:
        /* <DEDUP_REMOVED lines=9> */
.L_x_12449:
[----:B------:R-:W2:Y:S02]  /*a7c0*/  LDG.E.U16 R2, desc[UR36][R2.64] ;  /* 0x0000002402027981 */ /* 0x000ea4000c1e1500 */
[----:B--2---:R-:W-:-:S06]  /*a7d0*/  HADD2.F32 R4, -RZ, R2.H0_H0 ;  /* 0x20000002ff047230 */ /* 0x004fcc0000004100 */
[----:B------:R-:W0:Y:S02]  /*a7e0*/  F2I.FTZ.TRUNC.NTZ R4, R4 ;  /* 0x0000000400047305 */ /* 0x000e24000021f100 */
[----:B0-----:R-:W-:Y:S01]  /*a7f0*/  PRMT R0, R4, 0x7610, R0 ;  /* 0x0000761004007816 */ /* 0x001fe20000000000 */
[----:B------:R-:W-:Y:S06]  /*a800*/  BRA `(.L_x_12443) ;  /* 0x0000000800ac7947 */ /* 0x000fec0003800000 */
.L_x_12448:
[----:B------:R-:W2:Y:S02]  /*a810*/  LDG.E.64 R2, desc[UR36][R2.64] ;  /* 0x0000002402027981 */ /* 0x000ea4000c1e1b00 */
[----:B--2---:R0:W1:Y:S01]  /*a820*/  F2I.F64.TRUNC R0, R2 ;  /* 0x0000000200007311 */ /* 0x004062000030d100 */
[----:B------:R-:W-:Y:S05]  /*a830*/  BRA `(.L_x_12443) ;  /* 0x0000000800a07947 */ /* 0x000fea0003800000 */
.L_x_12438:
        /* <DEDUP_REMOVED lines=12> */
.L_x_12452:
[----:B------:R-:W2:Y:S02]  /*a900*/  LDG.E.64 R2, desc[UR36][R2.64] ;  /* 0x0000002402027981 */ /* 0x000ea4000c1e1b00 */
[----:B--2---:R3:W4:Y:S01]  /*a910*/  F2I.F64.TRUNC R0, R2 ;  /* 0x0000000200007311 */ /* 0x004722000030d100 */
[----:B------:R-:W-:Y:S05]  /*a920*/  BRA `(.L_x_12443) ;  /* 0x0000000800647947 */ /* 0x000fea0003800000 */
.L_x_12451:
        /* <DEDUP_REMOVED lines=27> */
.L_x_12454:
        /* <DEDUP_REMOVED lines=14> */
.L_x_12453:
[----:B------:R-:W2:Y:S02]  /*abc0*/  LDG.E.U16 R4, desc[UR36][R2.64] ;  /* 0x0000002402047981 */ /* 0x000ea4000c1e1500 */
[----:B--2---:R-:W-:-:S06]  /*abd0*/  SHF.L.U32 R4, R4, 0x10, RZ ;  /* 0x0000001004047819 */ /* 0x004fcc00000006ff */
[----:B------:R-:W0:Y:S02]  /*abe0*/  F2I.FTZ.TRUNC.NTZ R4, R4 ;  /* 0x0000000400047305 */ /* 0x000e24000021f100 */
[----:B0-----:R-:W-:Y:S01]  /*abf0*/  PRMT R0, R4, 0x7610, R0 ;  /* 0x0000761004007816 */ /* 0x001fe20000000000 */
[----:B------:R-:W-:Y:S06]  /*ac00*/  BRA `(.L_x_12443) ;  /* 0x0000000400ac7947 */ /* 0x000fec0003800000 */
.L_x_12450:
        /* <DEDUP_REMOVED lines=10> */
.L_x_12457:
        /* <DEDUP_REMOVED lines=21> */
.L_x_12461:
[----:B------:R-:W-:Y:S05]  /*ae00*/  BSYNC.RECONVERGENT B1 ;  /* 0x0000000000017941 */ /* 0x000fea0003800200 */
.L_x_12460:
[----:B------:R-:W-:Y:S01]  /*ae10*/  IMAD.SHL.U32 R0, R0, 0x100000, RZ ;  /* 0x0010000000007824 */ /* 0x000fe200078e00ff */
[----:B------:R-:W-:-:S04]  /*ae20*/  LEA R2, R2, 0x3b800000, 0x17 ;  /* 0x3b80000002027811 */ /* 0x000fc800078eb8ff */
[----:B------:R-:W-:-:S07]  /*ae30*/  LOP3.LUT R4, R2, R0, R7, 0xfe, !PT ;  /* 0x0000000002047212 */ /* 0x000fce00078efe07 */
.L_x_12459:
[----:B------:R-:W-:Y:S05]  /*ae40*/  BSYNC.RECONVERGENT B0 ;  /* 0x0000000000007941 */ /* 0x000fea0003800200 */
.L_x_12458:
[----:B------:R-:W0:Y:S02]  /*ae50*/  F2I.FTZ.TRUNC.NTZ R4, R4 ;  /* 0x0000000400047305 */ /* 0x000e24000021f100 */
[----:B0-----:R-:W-:Y:S01]  /*ae60*/  PRMT R0, R4, 0x7610, R0 ;  /* 0x0000761004007816 */ /* 0x001fe20000000000 */
[----:B------:R-:W-:Y:S06]  /*ae70*/  BRA `(.L_x_12443) ;  /* 0x0000000400107947 */ /* 0x000fec0003800000 */
.L_x_12456:
        /* <DEDUP_REMOVED lines=21> */
.L_x_12465:
[----:B------:R-:W-:Y:S05]  /*afd0*/  BSYNC.RECONVERGENT B1 ;  /* 0x0000000000017941 */ /* 0x000fea0003800200 */
.L_x_12464:
[----:B------:R-:W-:Y:S01]  /*afe0*/  IMAD.SHL.U32 R0, R0, 0x200000, RZ ;  /* 0x0020000000007824 */ /* 0x000fe200078e00ff */
[----:B------:R-:W-:-:S04]  /*aff0*/  LEA R2, R2, 0x37800000, 0x17 ;  /* 0x3780000002027811 */ /* 0x000fc800078eb8ff */
[----:B------:R-:W-:-:S07]  /*b000*/  LOP3.LUT R4, R2, R0, R7, 0xfe, !PT ;  /* 0x0000000002047212 */ /* 0x000fce00078efe07 */
.L_x_12463:
[----:B------:R-:W-:Y:S05]  /*b010*/  BSYNC.RECONVERGENT B0 ;  /* 0x0000000000007941 */ /* 0x000fea0003800200 */
.L_x_12462:
[----:B------:R-:W0:Y:S02]  /*b020*/  F2I.FTZ.TRUNC.NTZ R4, R4 ;  /* 0x0000000400047305 */ /* 0x000e24000021f100 */
[----:B0-----:R-:W-:Y:S01]  /*b030*/  PRMT R0, R4, 0x7610, R0 ;  /* 0x0000761004007816 */ /* 0x001fe20000000000 */
[----:B------:R-:W-:Y:S06]  /*b040*/  BRA `(.L_x_12443) ;  /* 0x00000000009c7947 */ /* 0x000fec0003800000 */
.L_x_12455:
        /* <DEDUP_REMOVED lines=14> */
.L_x_12469:
[----:B------:R-:W-:Y:S05]  /*b130*/  BSYNC.RECONVERGENT B0 ;  /* 0x0000000000007941 */ /* 0x000fea0003800200 */
.L_x_12468:
[----:B------:R-:W0:Y:S02]  /*b140*/  F2I.FTZ.TRUNC.NTZ R4, R4 ;  /* 0x0000000400047305 */ /* 0x000e24000021f100 */
[----:B0-----:R-:W-:Y:S01]  /*b150*/  PRMT R0, R4, 0x7610, R0 ;  /* 0x0000761004007816 */ /* 0x001fe20000000000 */
[----:B------:R-:W-:Y:S06]  /*b160*/  BRA `(.L_x_12443) ;  /* 0x0000000000547947 */ /* 0x000fec0003800000 */
.L_x_12442:
        /* <DEDUP_REMOVED lines=16> */
.L_x_12470:
[----:B------:R-:W-:Y:S01]  /*b270*/  PRMT R0, RZ, 0x7610, R0 ;  /* 0x00007610ff007816 */ /* 0x000fe20000000000 */
[----:B------:R-:W-:Y:S06]  /*b280*/  BRA `(.L_x_12443) ;  /* 0x00000000000c7947 */ /* 0x000fec0003800000 */
.L_x_12467:
[----:B------:R2:W5:Y:S01]  /*b290*/  LDG.E.U16 R0, desc[UR36][R2.64] ;  /* 0x0000002402007981 */ /* 0x000562000c1e1500 */
[----:B------:R-:W-:Y:S05]  /*b2a0*/  BRA `(.L_x_12443) ;  /* 0x0000000000047947 */ /* 0x000fea0003800000 */
.L_x_12466:
[----:B------:R1:W5:Y:S02]  /*b2b0*/  LDG.E.U16 R0, desc[UR36][R2.64] ;  /* 0x0000002402007981 */ /* 0x000364000c1e1500 */
.L_x_12443:
[----:B------:R-:W1:Y:S01]  /*b2c0*/  LDCU.U16 UR6, c[0x0][0x590] ;  /* 0x0000b200ff0677ac */ /* 0x000e620008000400 */
[----:B------:R-:W-:-:S04]  /*b2d0*/  UPRMT UR4, UR41, 0x9910, URZ ;  /* 0x0000991029047896 */ /* 0x000fc800080000ff */
[----:B------:R-:W-:Y:S01]  /*b2e0*/  UISETP.GT.AND UP0, UPT, UR4, 0x9, UPT ;  /* 0x000000090400788c */ /* 0x000fe2000bf04270 */
[----:B-1--45:R-:W-:-:S04]  /*b2f0*/  VIMNMX.S16x2 R0, PT, PT, R0, UR6, !PT ;  /* 0x0000000600007c48 */ /* 0x032fc8000ffe0300 */
        /* <DEDUP_REMOVED lines=12> */
.L_x_12474:
[----:B------:R-:W-:Y:S01]  /*b3c0*/  STG.E.U8 desc[UR36][R16.64], R5 ;  /* 0x0000000510007986 */ /* 0x000fe2000c101124 */
[----:B------:R-:W-:Y:S05]  /*b3d0*/  EXIT ;  /* 0x000000000000794d */ /* 0x000fea0003800000 */
.L_x_12473:
        /* <DEDUP_REMOVED lines=10> */
.L_x_12477:
[----:B0-23--:R-:W-:-:S05]  /*b480*/  PRMT R3, R5, 0x9910, RZ ;  /* 0x0000991005037816 */ /* 0x00dfca00000000ff */
[----:B------:R-:W-:Y:S01]  /*b490*/  STG.E desc[UR36][R16.64], R3 ;  /* 0x0000000310007986 */ /* 0x000fe2000c101924 */
[----:B------:R-:W-:Y:S05]  /*b4a0*/  EXIT ;  /* 0x000000000000794d */ /* 0x000fea0003800000 */
.L_x_12476:
[----:B------:R-:W-:Y:S01]  /*b4b0*/  STG.E.U16 desc[UR36][R16.64], R5 ;  /* 0x0000000510007986 */ /* 0x000fe2000c101524 */
[----:B------:R-:W-:Y:S05]  /*b4c0*/  EXIT ;  /* 0x000000000000794d */ /* 0x000fea0003800000 */
.L_x_12472:
        /* <DEDUP_REMOVED lines=9> */
.L_x_12479:
[----:B------:R-:W1:Y:S02]  /*b560*/  I2F.S16 R0, R5 ;  /* 0x0000000500007306 */ /* 0x000e640000101400 */
[----:B-1----:R-:W-:-:S05]  /*b570*/  F2FP.F16.F32.PACK_AB R0, RZ, R0 ;  /* 0x00000000ff00723e */ /* 0x002fca00000000ff */
[----:B------:R-:W-:Y:S01]  /*b580*/  STG.E.U16 desc[UR36][R16.64], R0 ;  /* 0x0000000010007986 */ /* 0x000fe2000c101524 */
[----:B------:R-:W-:Y:S05]  /*b590*/  EXIT ;  /* 0x000000000000794d */ /* 0x000fea0003800000 */
.L_x_12478:
        /* <DEDUP_REMOVED lines=10> */
.L_x_12481:
[----:B------:R-:W0:Y:S02]  /*b640*/  I2F.S16 R5, R5 ;  /* 0x0000000500057306 */ /* 0x000e240000101400 */
[----:B0-23--:R-:W-:-:S04]  /*b650*/  F2FP.F16.F32.PACK_AB R3, RZ, R5 ;  /* 0x00000005ff03723e */ /* 0x00dfc800000000ff */
[----:B------:R-:W-:-:S05]  /*b660*/  PRMT R3, R3, 0x5410, RZ ;  /* 0x0000541003037816 */ /* 0x000fca00000000ff */
[----:B------:R-:W-:Y:S01]  /*b670*/  STG.E desc[UR36][R16.64], R3 ;  /* 0x0000000310007986 */ /* 0x000fe2000c101924 */
[----:B------:R-:W-:Y:S05]  /*b680*/  EXIT ;  /* 0x000000000000794d */ /* 0x000fea0003800000 */
.L_x_12480:
[----:B0-23--:R-:W0:Y:S02]  /*b690*/  I2F.F64.S16 R2, R5 ;  /* 0x0000000500027312 */ /* 0x00de240000101c00 */
[----:B0-----:R-:W-:Y:S01]  /*b6a0*/  STG.E.64 desc[UR36][R16.64], R2 ;  /* 0x0000000210007986 */ /* 0x001fe2000c101b24 */
[----:B------:R-:W-:Y:S05]  /*b6b0*/  EXIT ;  /* 0x000000000000794d */ /* 0x000fea0003800000 */
.L_x_12471:
        /* <DEDUP_REMOVED lines=12> */
.L_x_12485:
        /* <DEDUP_REMOVED lines=17> */
.L_x_12488:
[----:B------:R-:W-:-:S04]  /*b890*/  SHF.R.U32.HI R3, RZ, 0x18, R3 ;  /* 0x00000018ff037819 */ /* 0x000fc80000011603 */
[----:B------:R-:W-:-:S04]  /*b8a0*/  LOP3.LUT R0, R0, 0x80, R3, 0xf8, !PT ;  /* 0x0000008000007812 */ /* 0x000fc800078ef803 */
[----:B------:R-:W-:-:S07]  /*b8b0*/  PRMT R8, R0, 0x7610, R8 ;  /* 0x0000761000087816 */ /* 0x000fce0000000008 */
.L_x_12487:
[----:B------:R-:W-:Y:S05]  /*b8c0*/  BSYNC.RECONVERGENT B0 ;  /* 0x0000000000007941 */ /* 0x000fea0003800200 */
.L_x_12486:
[----:B------:R-:W-:Y:S01]  /*b8d0*/  STG.E.U8 desc[UR36][R16.64], R8 ;  /* 0x0000000810007986 */ /* 0x000fe2000c101124 */
[----:B------:R-:W-:Y:S05]  /*b8e0*/  EXIT ;  /* 0x000000000000794d */ /* 0x000fea0003800000 */
.L_x_12484:
        /* <DEDUP_REMOVED lines=17> */
.L_x_12491:
[----:B------:R-:W-:-:S04]  /*ba00*/  SHF.R.U32.HI R3, RZ, 0x18, R3 ;  /* 0x00000018ff037819 */ /* 0x000fc80000011603 */
[----:B------:R-:W-:-:S04]  /*ba10*/  LOP3.LUT R0, R0, 0x80, R3, 0xf8, !PT ;  /* 0x0000008000007812 */ /* 0x000fc800078ef803 */
[----:B------:R-:W-:-:S07]  /*ba20*/  PRMT R8, R0, 0x7610, R8 ;  /* 0x0000761000087816 */ /* 0x000fce0000000008 */
.L_x_12490:
[----:B------:R-:W-:Y:S05]  /*ba30*/  BSYNC.RECONVERGENT B0 ;  /* 0x0000000000007941 */ /* 0x000fea0003800200 */
.L_x_12489:
[----:B------:R-:W-:Y:S01]  /*ba40*/  STG.E.U8 desc[UR36][R16.64], R8 ;  /* 0x0000000810007986 */ /* 0x000fe2000c101124 */
[----:B------:R-:W-:Y:S05]  /*ba50*/  EXIT ;  /* 0x000000000000794d */ /* 0x000fea0003800000 */
.L_x_12483:
        /* <DEDUP_REMOVED lines=22> */
.L_x_12493:
[----:B0-23--:R-:W-:-:S04]  /*bbc0*/  PRMT R2, R5, 0x9910, RZ ;  /* 0x0000991005027816 */ /* 0x00dfc800000000ff */
[----:B------:R-:W-:-:S05]  /*bbd0*/  SHF.R.S32.HI R3, RZ, 0x1f, R2 ;  /* 0x0000001fff037819 */ /* 0x000fca0000011402 */
[----:B------:R-:W-:Y:S01]  /*bbe0*/  STG.E.64 desc[UR36][R16.64], R2 ;  /* 0x0000000210007986 */ /* 0x000fe2000c101b24 */
[----:B------:R-:W-:Y:S05]  /*bbf0*/  EXIT ;  /* 0x000000000000794d */ /* 0x000fea0003800000 */
.L_x_12492:
[----:B0-23--:R-:W-:-:S05]  /*bc00*/  PRMT R3, R5, 0x9910, RZ ;  /* 0x0000991005037816 */ /* 0x00dfca00000000ff */
[----:B------:R-:W-:Y:S01]  /*bc10*/  STG.E desc[UR36][R16.64], R3 ;  /* 0x0000000310007986 */ /* 0x000fe2000c101924 */
[----:B------:R-:W-:Y:S05]  /*bc20*/  EXIT ;  /* 0x000000000000794d */ /* 0x000fea0003800000 */
.L_x_12482:
        /* <DEDUP_REMOVED lines=11> */
.L_x_12495:
[----:B------:R-:W1:Y:S01]  /*bce0*/  I2F.F64.S16 R4, R5 ;  /* 0x0000000500047312 */ /* 0x000e620000101c00 */
[----:B------:R-:W-:-:S05]  /*bcf0*/  CS2R R6, SRZ ;  /* 0x0000000000067805 */ /* 0x000fca000001ff00 */
[----:B-1----:R-:W-:Y:S01]  /*bd00*/  STG.E.128 desc[UR36][R16.64], R4 ;  /* 0x0000000410007986 */ /* 0x002fe2000c101d24 */
[----:B------:R-:W-:Y:S05]  /*bd10*/  EXIT ;  /* 0x000000000000794d */ /* 0x000fea0003800000 */
.L_x_12494:
[----:B------:R-:W-:-:S09]  /*bd20*/  UISETP.NE.AND UP0, UPT, UR4, 0xf, UPT ;  /* 0x0000000f0400788c */ /* 0x000fd2000bf05270 */
[----:B------:R-:W-:Y:S05]  /*bd30*/  BRA.U !UP0, `(.L_x_12496) ;  /* 0x0000000108e87547 */ /* 0x000fea000b800000 */
[----:B------:R-:W-:-:S09]  /*bd40*/  UISETP.NE.AND UP0, UPT, UR4, 0x17, UPT ;  /* 0x000000170400788c */ /* 0x000fd2000bf05270 */
[----:B------:R-:W-:Y:S05]  /*bd50*/  BRA.U !UP0, `(.L_x_12497) ;  /* 0x0000000108907547 */ /* 0x000fea000b800000 */
[----:B------:R-:W-:-:S09]  /*bd60*/  UISETP.NE.AND UP0, UPT, UR4, 0x18, UPT ;  /* 0x000000180400788c */ /* 0x000fd2000bf05270 */
[----:B------:R-:W-:Y:S05]  /*bd70*/  BRA.U !UP0, `(.L_x_12498) ;  /* 0x0000000108447547 */ /* 0x000fea000b800000 */
.L_x_12475:
        /* <DEDUP_REMOVED lines=16> */
.L_x_12499:
[----:B------:R-:W-:Y:S05]  /*be80*/  EXIT ;  /* 0x000000000000794d */ /* 0x000fea0003800000 */
.L_x_12498:
        /* <DEDUP_REMOVED lines=13> */
.L_x_12501:
[----:B------:R-:W-:Y:S05]  /*bf60*/  BSYNC.RECONVERGENT B0 ;  /* 0x0000000000007941 */ /* 0x000fea0003800200 */
.L_x_12500:
[----:B------:R-:W-:-:S05]  /*bf70*/  LOP3.LUT R3, R0, 0x80, R3, 0xf8, !PT ;  /* 0x0000008000037812 */ /* 0x000fca00078ef803 */
[----:B------:R-:W-:Y:S01]  /*bf80*/  STG.E.U8 desc[UR36][R16.64], R3 ;  /* 0x0000000310007986 */ /* 0x000fe2000c101124 */
[----:B------:R-:W-:Y:S05]  /*bf90*/  EXIT ;  /* 0x000000000000794d */ /* 0x000fea0003800000 */
.L_x_12497:
        /* <DEDUP_REMOVED lines=12> */
.L_x_12503:
[----:B------:R-:W-:Y:S01]  /*c060*/  IMAD.MOV.U32 R0, RZ, RZ, 0x7f ;  /* 0x0000007fff007424 */ /* 0x000fe200078e00ff */
[----:B------:R-:W-:-:S04]  /*c070*/  ISETP.GT.U32.AND P0, PT, R2, 0x7f800000, PT ;  /* 0x7f8000000200780c */ /* 0x000fc80003f04070 */
[----:B------:R-:W-:-:S09]  /*c080*/  SEL R0, R0, 0x7c, P0 ;  /* 0x0000007c00007807 */ /* 0x000fd20000000000 */
.L_x_12504:
[----:B------:R-:W-:Y:S05]  /*c090*/  BSYNC.RECONVERGENT B0 ;  /* 0x0000000000007941 */ /* 0x000fea0003800200 */
.L_x_12502:
[----:B------:R-:W-:-:S04]  /*c0a0*/  SHF.R.U32.HI R3, RZ, 0x18, R3 ;  /* 0x00000018ff037819 */ /* 0x000fc80000011603 */
[----:B------:R-:W-:-:S05]  /*c0b0*/  LOP3.LUT R3, R0, 0x80, R3, 0xf8, !PT ;  /* 0x0000008000037812 */ /* 0x000fca00078ef803 */
[----:B------:R-:W-:Y:S01]  /*c0c0*/  STG.E.U8 desc[UR36][R16.64], R3 ;  /* 0x0000000310007986 */ /* 0x000fe2000c101124 */
[----:B------:R-:W-:Y:S05]  /*c0d0*/  EXIT ;  /* 0x000000000000794d */ /* 0x000fea0003800000 */
.L_x_12496:
[----:B------:R-:W1:Y:S02]  /*c0e0*/  I2F.S16 R0, R5 ;  /* 0x0000000500007306 */ /* 0x000e640000101400 */
[----:B-1----:R-:W-:-:S05]  /*c0f0*/  F2FP.BF16.F32.PACK_AB R0, RZ, R0 ;  /* 0x00000000ff00723e */ /* 0x002fca00000010ff */
[----:B------:R-:W-:Y:S01]  /*c100*/  STG.E.U16 desc[UR36][R16.64], R0 ;  /* 0x0000000010007986 */ /* 0x000fe2000c101524 */
[----:B------:R-:W-:Y:S05]  /*c110*/  EXIT ;  /* 0x000000000000794d */ /* 0x000fea0003800000 */
.L_x_12505:
        /* <DEDUP_REMOVED lines=14> */
.L_x_37097:


//--------------------- .text._ZN2at6native27unrolled_elementwise_kernelIZZZNS0_21clamp_min_kernel_cudaERNS_18TensorIteratorBaseERKN3c106ScalarEENKUlvE_clEvENKUlvE3_clEvEUlsE_St5arrayIPcLm2EELi4E23TrivialOffsetCalculatorILi1EjESF_NS0_6memory12LoadWithCastILi1EEENSG_13StoreWithCastILi1EEEEEviT_T0_T2_T3_T4_T5_ --------------------------
	.section	.text._ZN2at6native27unrolled_elementwise_kernelIZZZNS0_21clamp_min_kernel_cudaERNS_18TensorIteratorBaseERKN3c106ScalarEENKUlvE_clEvENKUlvE3_clEvEUlsE_St5arrayIPcLm2EELi4E23TrivialOffsetCalculatorILi1EjESF_NS0_6memory12LoadWithCastILi1EEENSG_13StoreWithCastILi1EEEEEviT_T0_T2_T3_T4_T5_,"ax",@progbits
	.align	128
        .global         _ZN2at6native27unrolled_elementwise_kernelIZZZNS0_21clamp_min_kernel_cudaERNS_18TensorIteratorBaseERKN3c106ScalarEENKUlvE_clEvENKUlvE3_clEvEUlsE_St5arrayIPcLm2EELi4E23TrivialOffsetCalculatorILi1EjESF_NS0_6memory12LoadWithCastILi1EEENSG_13StoreWithCastILi1EEEEEviT_T0_T2_T3_T4_T5_
        .type           _ZN2at6native27unrolled_elementwise_kernelIZZZNS0_21clamp_min_kernel_cudaERNS_18TensorIteratorBaseERKN3c106ScalarEENKUlvE_clEvENKUlvE3_clEvEUlsE_St5arrayIPcLm2EELi4E23TrivialOffsetCalculatorILi1EjESF_NS0_6memory12LoadWithCastILi1EEENSG_13StoreWithCastILi1EEEEEviT_T0_T2_T3_T4_T5_,@function
        .size           _ZN2at6native27unrolled_elementwise_kernelIZZZNS0_21clamp_min_kernel_cudaERNS_18TensorIteratorBaseERKN3c106ScalarEENKUlvE_clEvENKUlvE3_clEvEUlsE_St5arrayIPcLm2EELi4E23TrivialOffsetCalculatorILi1EjESF_NS0_6memory12LoadWithCastILi1EEENSG_13StoreWithCastILi1EEEEEviT_T0_T2_T3_T4_T5_,(.L_x_37098 - _ZN2at6native27unrolled_elementwise_kernelIZZZNS0_21clamp_min_kernel_cudaERNS_18TensorIteratorBaseERKN3c106ScalarEENKUlvE_clEvENKUlvE3_clEvEUlsE_St5arrayIPcLm2EELi4E23TrivialOffsetCalculatorILi1EjESF_NS0_6memory12LoadWithCastILi1EEENSG_13StoreWithCastILi1EEEEEviT_T0_T2_T3_T4_T5_)
        .other          _ZN2at6native27unrolled_elementwise_kernelIZZZNS0_21clamp_min_kernel_cudaERNS_18TensorIteratorBaseERKN3c106ScalarEENKUlvE_clEvENKUlvE3_clEvEUlsE_St5arrayIPcLm2EELi4E23TrivialOffsetCalculatorILi1EjESF_NS0_6memory12LoadWithCastILi1EEENSG_13StoreWithCastILi1EEEEEviT_T0_T2_T3_T4_T5_,@"STO_CUDA_ENTRY STV_DEFAULT"
_ZN2at6native27unrolled_elementwise_kernelIZZZNS0_21clamp_min_kernel_cudaERNS_18TensorIteratorBaseERKN3c106ScalarEENKUlvE_clEvENKUlvE3_clEvEUlsE_St5arrayIPcLm2EELi4E23TrivialOffsetCalculatorILi1EjESF_NS0_6memory12LoadWithCastILi1EEENSG_13StoreWithCastILi1EEEEEviT_T0_T2_T3_T4_T5_:
.text._ZN2at6native27unrolled_elementwise_kernelIZZZNS0_21clamp_min_kernel_cudaERNS_18TensorIteratorBaseERKN3c106ScalarEENKUlvE_clEvENKUlvE3_clEvEUlsE_St5arrayIPcLm2EELi4E23TrivialOffsetCalculatorILi1EjESF_NS0_6memory12LoadWithCastILi1EEENSG_13StoreWithCastILi1EEEEEviT_T0_T2_T3_T4_T5_:
        /* <DEDUP_REMOVED lines=31> */
.L_x_12511:
[----:B------:R3:W5:Y:S01]  /*01f0*/  LDG.E.U8 R22, desc[UR36][R2.64] ;  /* 0x0000002402167981 */ /* 0x000762000c1e1100 */
[----:B------:R-:W-:Y:S05]  /*0200*/  BRA `(.L_x_12513) ;  /* 0x0000000c004c7947 */ /* 0x000fea0003800000 */
.L_x_12510:
        /* <DEDUP_REMOVED lines=8> */
.L_x_12515:
[----:B------:R1:W5:Y:S01]  /*0290*/  LDG.E.U16 R22, desc[UR36][R2.64] ;  /* 0x0000002402167981 */ /* 0x000362000c1e1500 */
[----:B------:R-:W-:Y:S05]  /*02a0*/  BRA `(.L_x_12513) ;  /* 0x0000000c00247947 */ /* 0x000fea0003800000 */
.L_x_12514:
[----:B------:R2:W5:Y:S01]  /*02b0*/  LDG.E.U16 R22, desc[UR36][R2.64] ;  /* 0x0000002402167981 */ /* 0x000562000c1e1500 */
[----:B------:R-:W-:Y:S05]  /*02c0*/  BRA `(.L_x_12513) ;  /* 0x0000000c001c7947 */ /* 0x000fea0003800000 */
.L_x_12509:
        /* <DEDUP_REMOVED lines=9> */
.L_x_12517:
[----:B------:R-:W2:Y:S02]  /*0360*/  LDG.E.U16 R0, desc[UR36][R2.64] ;  /* 0x0000002402007981 */ /* 0x000ea4000c1e1500 */
[----:B--2---:R-:W-:-:S06]  /*0370*/  HADD2.F32 R0, -RZ, R0.H0_H0 ;  /* 0x20000000ff007230 */ /* 0x004fcc0000004100 */
[----:B------:R-:W0:Y:S02]  /*0380*/  F2I.FTZ.TRUNC.NTZ R0, R0 ;  /* 0x0000000000007305 */ /* 0x000e24000021f100 */
[----:B0-----:R-:W-:Y:S01]  /*0390*/  PRMT R22, R0, 0x7610, R22 ;  /* 0x0000761000167816 */ /* 0x001fe20000000016 */
[----:B------:R-:W-:Y:S06]  /*03a0*/  BRA `(.L_x_12513) ;  /* 0x0000000800e47947 */ /* 0x000fec0003800000 */
.L_x_12516:
        /* <DEDUP_REMOVED lines=9> */
.L_x_12519:
[----:B------:R-:W2:Y:S02]  /*0440*/  LDG.E.U16 R2, desc[UR36][R2.64] ;  /* 0x0000002402027981 */ /* 0x000ea4000c1e1500 */
[----:B--2---:R-:W-:-:S06]  /*0450*/  HADD2.F32 R0, -RZ, R2.H0_H0 ;  /* 0x20000002ff007230 */ /* 0x004fcc0000004100 */
[----:B------:R-:W0:Y:S02]  /*0460*/  F2I.FTZ.TRUNC.NTZ R0, R0 ;  /* 0x0000000000007305 */ /* 0x000e24000021f100 */
[----:B0-----:R-:W-:Y:S01]  /*0470*/  PRMT R22, R0, 0x7610, R22 ;  /* 0x0000761000167816 */ /* 0x001fe20000000016 */
[----:B------:R-:W-:Y:S06]  /*0480*/  BRA `(.L_x_12513) ;  /* 0x0000000800ac7947 */ /* 0x000fec0003800000 */
.L_x_12518:
[----:B------:R-:W2:Y:S02]  /*0490*/  LDG.E.64 R2, desc[UR36][R2.64] ;  /* 0x0000002402027981 */ /* 0x000ea4000c1e1b00 */
[----:B--2---:R0:W1:Y:S01]  /*04a0*/  F2I.F64.TRUNC R22, R2 ;  /* 0x0000000200167311 */ /* 0x004062000030d100 */
[----:B------:R-:W-:Y:S05]  /*04b0*/  BRA `(.L_x_12513) ;  /* 0x0000000800a07947 */ /* 0x000fea0003800000 */
.L_x_12508:
        /* <DEDUP_REMOVED lines=12> */
.L_x_12522:
[----:B------:R-:W2:Y:S02]  /*0580*/  LDG.E.64 R2, desc[UR36][R2.64] ;  /* 0x0000002402027981 */ /* 0x000ea4000c1e1b00 */
[----:B--2---:R0:W1:Y:S01]  /*0590*/  F2I.F64.TRUNC R22, R2 ;  /* 0x0000000200167311 */ /* 0x004062000030d100 */
[----:B------:R-:W-:Y:S05]  /*05a0*/  BRA `(.L_x_12513) ;  /* 0x0000000800647947 */ /* 0x000fea0003800000 */
.L_x_12521:
        /* <DEDUP_REMOVED lines=27> */
.L_x_12524:
        /* <DEDUP_REMOVED lines=14> */
.L_x_12523:
[----:B------:R-:W2:Y:S02]  /*0840*/  LDG.E.U16 R0, desc[UR36][R2.64] ;  /* 0x0000002402007981 */ /* 0x000ea4000c1e1500 */
[----:B--2---:R-:W-:-:S06]  /*0850*/  IMAD.U32 R0, R0, 0x10000, RZ ;  /* 0x0001000000007824 */ /* 0x004fcc00078e00ff */
[----:B------:R-:W0:Y:S02]  /*0860*/  F2I.FTZ.TRUNC.NTZ R0, R0 ;  /* 0x0000000000007305 */ /* 0x000e24000021f100 */
[----:B0-----:R-:W-:Y:S01]  /*0870*/  PRMT R22, R0, 0x7610, R22 ;  /* 0x0000761000167816 */ /* 0x001fe20000000016 */
[----:B------:R-:W-:Y:S06]  /*0880*/  BRA `(.L_x_12513) ;  /* 0x0000000400ac7947 */ /* 0x000fec0003800000 */
.L_x_12520:
        /* <DEDUP_REMOVED lines=10> */
.L_x_12527:
        /* <DEDUP_REMOVED lines=21> */
.L_x_12531:
[----:B------:R-:W-:Y:S05]  /*0a80*/  BSYNC.RECONVERGENT B1 ;  /* 0x0000000000017941 */ /* 0x000fea0003800200 */
.L_x_12530:
[----:B------:R-:W-:Y:S01]  /*0a90*/  IMAD.SHL.U32 R0, R0, 0x100000, RZ ;  /* 0x0010000000007824 */ /* 0x000fe200078e00ff */
[----:B------:R-:W-:-:S04]  /*0aa0*/  LEA R2, R2, 0x3b800000, 0x17 ;  /* 0x3b80000002027811 */ /* 0x000fc800078eb8ff */
[----:B------:R-:W-:-:S07]  /*0ab0*/  LOP3.LUT R0, R2, R0, R7, 0xfe, !PT ;  /* 0x0000000002007212 */ /* 0x000fce00078efe07 */
.L_x_12529:
[----:B------:R-:W-:Y:S05]  /*0ac0*/  BSYNC.RECONVERGENT B0 ;  /* 0x0000000000007941 */ /* 0x000fea0003800200 */
.L_x_12528:
[----:B------:R-:W0:Y:S02]  /*0ad0*/  F2I.FTZ.TRUNC.NTZ R0, R0 ;  /* 0x0000000000007305 */ /* 0x000e24000021f100 */
[----:B0-----:R-:W-:Y:S01]  /*0ae0*/  PRMT R22, R0, 0x7610, R22 ;  /* 0x0000761000167816 */ /* 0x001fe20000000016 */
[----:B------:R-:W-:Y:S06]  /*0af0*/  BRA `(.L_x_12513) ;  /* 0x0000000400107947 */ /* 0x000fec0003800000 */
.L_x_12526:
        /* <DEDUP_REMOVED lines=21> */
.L_x_12535:
[----:B------:R-:W-:Y:S05]  /*0c50*/  BSYNC.RECONVERGENT B1 ;  /* 0x0000000000017941 */ /* 0x000fea0003800200 */
.L_x_12534:
[----:B------:R-:W-:Y:S01]  /*0c60*/  IMAD.SHL.U32 R0, R0, 0x200000, RZ ;  /* 0x0020000000007824 */ /* 0x000fe200078e00ff */
[----:B------:R-:W-:-:S04]  /*0c70*/  LEA R2, R2, 0x37800000, 0x17 ;  /* 0x3780000002027811 */ /* 0x000fc800078eb8ff */
[----:B------:R-:W-:-:S07]  /*0c80*/  LOP3.LUT R0, R2, R0, R7, 0xfe, !PT ;  /* 0x0000000002007212 */ /* 0x000fce00078efe07 */
.L_x_12533:
[----:B------:R-:W-:Y:S05]  /*0c90*/  BSYNC.RECONVERGENT B0 ;  /* 0x0000000000007941 */ /* 0x000fea0003800200 */
.L_x_12532:
[----:B------:R-:W0:Y:S02]  /*0ca0*/  F2I.FTZ.TRUNC.NTZ R0, R0 ;  /* 0x0000000000007305 */ /* 0x000e24000021f100 */
[----:B0-----:R-:W-:Y:S01]  /*0cb0*/  PRMT R22, R0, 0x7610, R22 ;  /* 0x0000761000167816 */ /* 0x001fe20000000016 */
[----:B------:R-:W-:Y:S06]  /*0cc0*/  BRA `(.L_x_12513) ;  /* 0x00000000009c7947 */ /* 0x000fec0003800000 */
.L_x_12525:
[----:B------:R-:W-:-:S09]  /*0cd0*/  UISETP.NE.AND UP0, UPT, UR4, 0x1c, UPT ;  /* 0x0000001c0400788c */ /* 0x000fd2000bf05270 */
[----:B------:R-:W-:Y:S05]  /*0ce0*/  BRA.U !UP0, `(.L_x_12536) ;  /* 0x0000000108907547 */ /* 0x000fea000b800000 */
[----:B------:R-:W-:-:S09]  /*0cf0*/  UISETP.NE.AND UP0, UPT, UR4, 0x1d, UPT ;  /* 0x0000001d0400788c */ /* 0x000fd2000bf05270 */
[----:B------:R-:W-:Y:S05]  /*0d00*/  BRA.U !UP0, `(.L_x_12537) ;  /* 0x0000000108807547 */ /* 0x000fea000b800000 */
[----:B------:R-:W-:-:S09]  /*0d10*/  UISETP.NE.AND UP0, UPT, UR4, 0x2c, UPT ;  /* 0x0000002c0400788c */ /* 0x000fd2000bf05270 */
[----:B------:R-:W-:Y:S05]  /*0d20*/  BRA.U !UP0, `(.L_x_12538) ;  /* 0x0000000108487547 */ /* 0x000fea000b800000 */
.L_x_12512:
        /* <DEDUP_REMOVED lines=16> */
.L_x_12539:
[----:B------:R-:W-:Y:S01]  /*0e30*/  PRMT R22, RZ, 0x7610, R22 ;  /* 0x00007610ff167816 */ /* 0x000fe20000000016 */
[----:B------:R-:W-:Y:S06]  /*0e40*/  BRA `(.L_x_12513) ;  /* 0x00000000003c7947 */ /* 0x000fec0003800000 */
.L_x_12538:
        /* <DEDUP_REMOVED lines=8> */
.L_x_12541:
[----:B------:R-:W-:Y:S05]  /*0ed0*/  BSYNC.RECONVERGENT B0 ;  /* 0x0000000000007941 */ /* 0x000fea0003800200 */
.L_x_12540:
[----:B------:R-:W0:Y:S02]  /*0ee0*/  F2I.FTZ.TRUNC.NTZ R0, R0 ;  /* 0x0000000000007305 */ /* 0x000e24000021f100 */
[----:B0-----:R-:W-:Y:S01]  /*0ef0*/  PRMT R22, R0, 0x7610, R22 ;  /* 0x0000761000167816 */ /* 0x001fe20000000016 */
[----:B------:R-:W-:Y:S06]  /*0f00*/  BRA `(.L_x_12513) ;  /* 0x00000000000c7947 */ /* 0x000fec0003800000 */
.L_x_12537:
[----:B------:R0:W5:Y:S01]  /*0f10*/  LDG.E.U16 R22, desc[UR36][R2.64] ;  /* 0x0000002402167981 */ /* 0x000162000c1e1500 */
[----:B------:R-:W-:Y:S05]  /*0f20*/  BRA `(.L_x_12513) ;  /* 0x0000000000047947 */ /* 0x000fea0003800000 */
.L_x_12536:
[----:B------:R0:W5:Y:S02]  /*0f30*/  LDG.E.U16 R22, desc[UR36][R2.64] ;  /* 0x0000002402167981 */ /* 0x000164000c1e1500 */
.L_x_12513:
[----:B------:R-:W-:-:S07]  /*0f40*/  VIADD R26, R24, 0x80 ;  /* 0x00000080181a7836 */ /* 0x000fce0000000000 */
.L_x_12507:
[----:B------:R-:W-:Y:S05]  /*0f50*/  BSYNC.RECONVERGENT B6 ;  /* 0x0000000000067941 */ /* 0x000fea0003800200 */
.L_x_12506:
        /* <DEDUP_REMOVED lines=23> */
.L_x_12547:
[----:B------:R0:W5:Y:S01]  /*10d0*/  LDG.E.U8 R18, desc[UR36][R2.64] ;  /* 0x0000002402127981 */ /* 0x000162000c1e1100 */
[----:B------:R-:W-:Y:S05]  /*10e0*/  BRA `(.L_x_12549) ;  /* 0x0000000c004c7947 */ /* 0x000fea0003800000 */
.L_x_12546:
        /* <DEDUP_REMOVED lines=8> */
.L_x_12551:
[----:B------:R0:W5:Y:S01]  /*1170*/  LDG.E.U16 R18, desc[UR36][R2.64] ;  /* 0x0000002402127981 */ /* 0x000162000c1e1500 */
[----:B------:R-:W-:Y:S05]  /*1180*/  BRA `(.L_x_12549) ;  /* 0x0000000c00247947 */ /* 0x000fea0003800000 */
.L_x_12550:
[----:B------:R0:W5:Y:S01]  /*1190*/  LDG.E.U16 R18, desc[UR36][R2.64] ;  /* 0x0000002402127981 */ /* 0x000162000c1e1500 */
[----:B------:R-:W-:Y:S05]  /*11a0*/  BRA `(.L_x_12549) ;  /* 0x0000000c001c7947 */ /* 0x000fea0003800000 */
.L_x_12545:
        /* <DEDUP_REMOVED lines=9> */
.L_x_12553:
[----:B------:R-:W2:Y:S02]  /*1240*/  LDG.E.U16 R0, desc[UR36][R2.64] ;  /* 0x0000002402007981 */ /* 0x000ea4000c1e1500 */
[----:B--2---:R-:W-:-:S06]  /*1250*/  HADD2.F32 R0, -RZ, R0.H0_H0 ;  /* 0x20000000ff007230 */ /* 0x004fcc0000004100 */
[----:B------:R-:W0:Y:S02]  /*1260*/  F2I.FTZ.TRUNC.NTZ R0, R0 ;  /* 0x0000000000007305 */ /* 0x000e24000021f100 */
[----:B0-----:R-:W-:Y:S01]  /*1270*/  PRMT R18, R0, 0x7610, R18 ;  /* 0x0000761000127816 */ /* 0x001fe20000000012 */
[----:B------:R-:W-:Y:S06]  /*1280*/  BRA `(.L_x_12549) ;  /* 0x0000000800e47947 */ /* 0x000fec0003800000 */
.L_x_12552:
        /* <DEDUP_REMOVED lines=9> */
.L_x_12555:
[----:B------:R-:W2:Y:S02]  /*1320*/  LDG.E.U16 R2, desc[UR36][R2.64] ;  /* 0x0000002402027981 */ /* 0x000ea4000c1e1500 */
[----:B--2---:R-:W-:-:S06]  /*1330*/  HADD2.F32 R0, -RZ, R2.H0_H0 ;  /* 0x20000002ff007230 */ /* 0x004fcc0000004100 */
[----:B------:R-:W0:Y:S02]  /*1340*/  F2I.FTZ.TRUNC.NTZ R0, R0 ;  /* 0x0000000000007305 */ /* 0x000e24000021f100 */
[----:B0-----:R-:W-:Y:S01]  /*1350*/  PRMT R18, R0, 0x7610, R18 ;  /* 0x0000761000127816 */ /* 0x001fe20000000012 */
[----:B------:R-:W-:Y:S06]  /*1360*/  BRA `(.L_x_12549) ;  /* 0x0000000800ac7947 */ /* 0x000fec0003800000 */
.L_x_12554:
[----:B------:R-:W2:Y:S02]  /*1370*/  LDG.E.64 R2, desc[UR36][R2.64] ;  /* 0x0000002402027981 */ /* 0x000ea4000c1e1b00 */
[----:B--2---:R0:W1:Y:S01]  /*1380*/  F2I.F64.TRUNC R18, R2 ;  /* 0x0000000200127311 */ /* 0x004062000030d100 */
[----:B------:R-:W-:Y:S05]  /*1390*/  BRA `(.L_x_12549) ;  /* 0x0000000800a07947 */ /* 0x000fea0003800000 */
.L_x_12544:
        /* <DEDUP_REMOVED lines=12> */
.L_x_12558:
[----:B------:R-:W2:Y:S02]  /*1460*/  LDG.E.64 R2, desc[UR36][R2.64] ;  /* 0x0000002402027981 */ /* 0x000ea4000c1e1b00 */
[----:B--2---:R0:W1:Y:S01]  /*1470*/  F2I.F64.TRUNC R18, R2 ;  /* 0x0000000200127311 */ /* 0x004062000030d100 */
[----:B------:R-:W-:Y:S05]  /*1480*/  BRA `(.L_x_12549) ;  /* 0x0000000800647947 */ /* 0x000fea0003800000 */
.L_x_12557:
        /* <DEDUP_REMOVED lines=27> */
.L_x_12560:
        /* <DEDUP_REMOVED lines=14> */
.L_x_12559:
[----:B------:R-:W2:Y:S02]  /*1720*/  LDG.E.U16 R0, desc[UR36][R2.64] ;  /* 0x0000002402007981 */ /* 0x000ea4000c1e1500 */
[----:B--2---:R-:W-:-:S06]  /*1730*/  IMAD.U32 R0, R0, 0x10000, RZ ;  /* 0x0001000000007824 */ /* 0x004fcc00078e00ff */
[----:B------:R-:W0:Y:S02]  /*1740*/  F2I.FTZ.TRUNC.NTZ R0, R0 ;  /* 0x0000000000007305 */ /* 0x000e24000021f100 */
[----:B0-----:R-:W-:Y:S01]  /*1750*/  PRMT R18, R0, 0x7610, R18 ;  /* 0x0000761000127816 */ /* 0x001fe20000000012 */
[----:B------:R-:W-:Y:S06]  /*1760*/  BRA `(.L_x_12549) ;  /* 0x0000000400ac7947 */ /* 0x000fec0003800000 */
.L_x_12556:
        /* <DEDUP_REMOVED lines=10> */
.L_x_12563:
        /* <DEDUP_REMOVED lines=21> */
.L_x_12567:
[----:B------:R-:W-:Y:S05]  /*1960*/  BSYNC.RECONVERGENT B1 ;  /* 0x0000000000017941 */ /* 0x000fea0003800200 */
.L_x_12566:
[----:B------:R-:W-:Y:S01]  /*1970*/  IMAD.SHL.U32 R0, R0, 0x100000, RZ ;  /* 0x0010000000007824 */ /* 0x000fe200078e00ff */
[----:B------:R-:W-:-:S04]  /*1980*/  LEA R2, R2, 0x3b800000, 0x17 ;  /* 0x3b80000002027811 */ /* 0x000fc800078eb8ff */
[----:B------:R-:W-:-:S07]  /*1990*/  LOP3.LUT R0, R2, R0, R7, 0xfe, !PT ;  /* 0x0000000002007212 */ /* 0x000fce00078efe07 */
.L_x_12565:
[----:B------:R-:W-:Y:S05]  /*19a0*/  BSYNC.RECONVERGENT B0 ;  /* 0x0000000000007941 */ /* 0x000fea0003800200 */
.L_x_12564:
[----:B------:R-:W0:Y:S02]  /*19b0*/  F2I.FTZ.TRUNC.NTZ R0, R0 ;  /* 0x0000000000007305 */ /* 0x000e24000021f100 */
[----:B0-----:R-:W-:Y:S01]  /*19c0*/  PRMT R18, R0, 0x7610, R18 ;  /* 0x0000761000127816 */ /* 0x001fe20000000012 */
[----:B------:R-:W-:Y:S06]  /*19d0*/  BRA `(.L_x_12549) ;  /* 0x0000000400107947 */ /* 0x000fec0003800000 */
.L_x_12562:
        /* <DEDUP_REMOVED lines=21> */
.L_x_12571:
[----:B------:R-:W-:Y:S05]  /*1b30*/  BSYNC.RECONVERGENT B1 ;  /* 0x0000000000017941 */ /* 0x000fea0003800200 */
.L_x_12570:
[----:B------:R-:W-:Y:S01]  /*1b40*/  IMAD.SHL.U32 R0, R0, 0x200000, RZ ;  /* 0x0020000000007824 */ /* 0x000fe200078e00ff */
[----:B------:R-:W-:-:S04]  /*1b50*/  LEA R2, R2, 0x37800000, 0x17 ;  /* 0x3780000002027811 */ /* 0x000fc800078eb8ff */
[----:B------:R-:W-:-:S07]  /*1b60*/  LOP3.LUT R0, R2, R0, R7, 0xfe, !PT ;  /* 0x0000000002007212 */ /* 0x000fce00078efe07 */
.L_x_12569:
[----:B------:R-:W-:Y:S05]  /*1b70*/  BSYNC.RECONVERGENT B0 ;  /* 0x0000000000007941 */ /* 0x000fea0003800200 */
.L_x_12568:
[----:B------:R-:W0:Y:S02]  /*1b80*/  F2I.FTZ.TRUNC.NTZ R0, R0 ;  /* 0x0000000000007305 */ /* 0x000e24000021f100 */
[----:B0-----:R-:W-:Y:S01]  /*1b90*/  PRMT R18, R0, 0x7610, R18 ;  /* 0x0000761000127816 */ /* 0x001fe20000000012 */
[----:B------:R-:W-:Y:S06]  /*1ba0*/  BRA `(.L_x_12549) ;  /* 0x00000000009c7947 */ /* 0x000fec0003800000 */
.L_x_12561:
        /* <DEDUP_REMOVED lines=14> */
.L_x_12575:
[----:B------:R-:W-:Y:S05]  /*1c90*/  BSYNC.RECONVERGENT B0 ;  /* 0x0000000000007941 */ /* 0x000fea0003800200 */
.L_x_12574:
[----:B------:R-:W0:Y:S02]  /*1ca0*/  F2I.FTZ.TRUNC.NTZ R0, R0 ;  /* 0x0000000000007305 */ /* 0x000e24000021f100 */
[----:B0-----:R-:W-:Y:S01]  /*1cb0*/  PRMT R18, R0, 0x7610, R18 ;  /* 0x0000761000127816 */ /* 0x001fe20000000012 */
[----:B------:R-:W-:Y:S06]  /*1cc0*/  BRA `(.L_x_12549) ;  /* 0x0000000000547947 */ /* 0x000fec0003800000 */
.L_x_12548:
        /* <DEDUP_REMOVED lines=16> */
.L_x_12576:
[----:B------:R-:W-:Y:S01]  /*1dd0*/  PRMT R18, RZ, 0x7610, R18 ;  /* 0x00007610ff127816 */ /* 0x000fe20000000012 */
[----:B------:R-:W-:Y:S06]  /*1de0*/  BRA `(.L_x_12549) ;  /* 0x00000000000c7947 */ /* 0x000fec0003800000 */
.L_x_12573:
[----:B------:R3:W5:Y:S01]  /*1df0*/  LDG.E.U16 R18, desc[UR36][R2.64] ;  /* 0x0000002402127981 */ /* 0x000762000c1e1500 */
[----:B------:R-:W-:Y:S05]  /*1e00*/  BRA `(.L_x_12549) ;  /* 0x0000000000047947 */ /* 0x000fea0003800000 */
.L_x_12572:
[----:B------:R2:W5:Y:S02]  /*1e10*/  LDG.E.U16 R18, desc[UR36][R2.64] ;  /* 0x0000002402127981 */ /* 0x000564000c1e1500 */
.L_x_12549:
[----:B------:R-:W-:-:S07]  /*1e20*/  VIADD R26, R26, 0x80 ;  /* 0x000000801a1a7836 */ /* 0x000fce0000000000 */
.L_x_12543:
[----:B------:R-:W-:Y:S05]  /*1e30*/  BSYNC.RECONVERGENT B6 ;  /* 0x0000000000067941 */ /* 0x000fea0003800200 */
.L_x_12542:
        /* <DEDUP_REMOVED lines=23> */
.L_x_12582:
[----:B------:R0:W5:Y:S01]  /*1fb0*/  LDG.E.U8 R16, desc[UR36][R2.64] ;  /* 0x0000002402107981 */ /* 0x000162000c1e1100 */
[----:B------:R-:W-:Y:S05]  /*1fc0*/  BRA `(.L_x_12584) ;  /* 0x0000000c004c7947 */ /* 0x000fea0003800000 */
.L_x_12581:
        /* <DEDUP_REMOVED lines=8> */
.L_x_12586:
[----:B------:R0:W5:Y:S01]  /*2050*/  LDG.E.U16 R16, desc[UR36][R2.64] ;  /* 0x0000002402107981 */ /* 0x000162000c1e1500 */
[----:B------:R-:W-:Y:S05]  /*2060*/  BRA `(.L_x_12584) ;  /* 0x0000000c00247947 */ /* 0x000fea0003800000 */
.L_x_12585:
[----:B------:R0:W5:Y:S01]  /*2070*/  LDG.E.U16 R16, desc[UR36][R2.64] ;  /* 0x0000002402107981 */ /* 0x000162000c1e1500 */
[----:B------:R-:W-:Y:S05]  /*2080*/  BRA `(.L_x_12584) ;  /* 0x0000000c001c7947 */ /* 0x000fea0003800000 */
.L_x_12580:
        /* <DEDUP_REMOVED lines=9> */
.L_x_12588:
[----:B------:R-:W2:Y:S02]  /*2120*/  LDG.E.U16 R0, desc[UR36][R2.64] ;  /* 0x0000002402007981 */ /* 0x000ea4000c1e1500 */
[----:B--2---:R-:W-:-:S06]  /*2130*/  HADD2.F32 R0, -RZ, R0.H0_H0 ;  /* 0x20000000ff007230 */ /* 0x004fcc0000004100 */
[----:B------:R-:W0:Y:S02]  /*2140*/  F2I.FTZ.TRUNC.NTZ R0, R0 ;  /* 0x0000000000007305 */ /* 0x000e24000021f100 */
[----:B0-----:R-:W-:Y:S01]  /*2150*/  PRMT R16, R0, 0x7610, R16 ;  /* 0x0000761000107816 */ /* 0x001fe20000000010 */
[----:B------:R-:W-:Y:S06]  /*2160*/  BRA `(.L_x_12584) ;  /* 0x0000000800e47947 */ /* 0x000fec0003800000 */
.L_x_12587:
        /* <DEDUP_REMOVED lines=9> */
.L_x_12590:
[----:B------:R-:W2:Y:S02]  /*2200*/  LDG.E.U16 R2, desc[UR36][R2.64] ;  /* 0x0000002402027981 */ /* 0x000ea4000c1e1500 */
[----:B--2---:R-:W-:-:S06]  /*2210*/  HADD2.F32 R0, -RZ, R2.H0_H0 ;  /* 0x20000002ff007230 */ /* 0x004fcc0000004100 */
[----:B------:R-:W0:Y:S02]  /*2220*/  F2I.FTZ.TRUNC.NTZ R0, R0 ;  /* 0x0000000000007305 */ /* 0x000e24000021f100 */
[----:B0-----:R-:W-:Y:S01]  /*2230*/  PRMT R16, R0, 0x7610, R16 ;  /* 0x0000761000107816 */ /* 0x001fe20000000010 */
[----:B------:R-:W-:Y:S06]  /*2240*/  BRA `(.L_x_12584) ;  /* 0x0000000800ac7947 */ /* 0x000fec0003800000 */
.L_x_12589:
[----:B------:R-:W2:Y:S02]  /*2250*/  LDG.E.64 R2, desc[UR36][R2.64] ;  /* 0x0000002402027981 */ /* 0x000ea4000c1e1b00 */
[----:B--2---:R0:W1:Y:S01]  /*2260*/  F2I.F64.TRUNC R16, R2 ;  /* 0x0000000200107311 */ /* 0x004062000030d100 */
[----:B------:R-:W-:Y:S05]  /*2270*/  BRA `(.L_x_12584) ;  /* 0x0000000800a07947 */ /* 0x000fea0003800000 */
.L_x_12579:
        /* <DEDUP_REMOVED lines=12> */
.L_x_12593:
[----:B------:R-:W2:Y:S02]  /*2340*/  LDG.E.64 R2, desc[UR36][R2.64] ;  /* 0x0000002402027981 */ /* 0x000ea4000c1e1b00 */
[----:B--2---:R3:W4:Y:S01]  /*2350*/  F2I.F64.TRUNC R16, R2 ;  /* 0x0000000200107311 */ /* 0x004722000030d100 */
[----:B------:R-:W-:Y:S05]  /*2360*/  BRA `(.L_x_12584) ;  /* 0x0000000800647947 */ /* 0x000fea0003800000 */
.L_x_12592:
        /* <DEDUP_REMOVED lines=27> */
.L_x_12595:
        /* <DEDUP_REMOVED lines=14> */
.L_x_12594:
[----:B------:R-:W2:Y:S02]  /*2600*/  LDG.E.U16 R0, desc[UR36][R2.64] ;  /* 0x0000002402007981 */ /* 0x000ea4000c1e1500 */
[----:B--2---:R-:W-:-:S06]  /*2610*/  IMAD.U32 R0, R0, 0x10000, RZ ;  /* 0x0001000000007824 */ /* 0x004fcc00078e00ff */
[----:B------:R-:W0:Y:S02]  /*2620*/  F2I.FTZ.TRUNC.NTZ R0, R0 ;  /* 0x0000000000007305 */ /* 0x000e24000021f100 */
[----:B0-----:R-:W-:Y:S01]  /*2630*/  PRMT R16, R0, 0x7610, R16 ;  /* 0x0000761000107816 */ /* 0x001fe20000000010 */
[----:B------:R-:W-:Y:S06]  /*2640*/  BRA `(.L_x_12584) ;  /* 0x0000000400ac7947 */ /* 0x000fec0003800000 */
.L_x_12591:
        /* <DEDUP_REMOVED lines=10> */
.L_x_12598:
        /* <DEDUP_REMOVED lines=21> */
.L_x_12602:
[----:B------:R-:W-:Y:S05]  /*2840*/  BSYNC.RECONVERGENT B1 ;  /* 0x0000000000017941 */ /* 0x000fea0003800200 */
.L_x_12601:
[----:B------:R-:W-:Y:S01]  /*2850*/  IMAD.SHL.U32 R0, R0, 0x100000, RZ ;  /* 0x0010000000007824 */ /* 0x000fe200078e00ff */
[----:B------:R-:W-:-:S04]  /*2860*/  LEA R2, R2, 0x3b800000, 0x17 ;  /* 0x3b80000002027811 */ /* 0x000fc800078eb8ff */
[----:B------:R-:W-:-:S07]  /*2870*/  LOP3.LUT R0, R2, R0, R7, 0xfe, !PT ;  /* 0x0000000002007212 */ /* 0x000fce00078efe07 */
.L_x_12600:
[----:B------:R-:W-:Y:S05]  /*2880*/  BSYNC.RECONVERGENT B0 ;  /* 0x0000000000007941 */ /* 0x000fea0003800200 */
.L_x_12599:
[----:B------:R-:W0:Y:S02]  /*2890*/  F2I.FTZ.TRUNC.NTZ R0, R0 ;  /* 0x0000000000007305 */ /* 0x000e24000021f100 */
[----:B0-----:R-:W-:Y:S01]  /*28a0*/  PRMT R16, R0, 0x7610, R16 ;  /* 0x0000761000107816 */ /* 0x001fe20000000010 */
[----:B------:R-:W-:Y:S06]  /*28b0*/  BRA `(.L_x_12584) ;  /* 0x0000000400107947 */ /* 0x000fec0003800000 */
.L_x_12597:
        /* <DEDUP_REMOVED lines=21> */
.L_x_12606:
[----:B------:R-:W-:Y:S05]  /*2a10*/  BSYNC.RECONVERGENT B1 ;  /* 0x0000000000017941 */ /* 0x000fea0003800200 */
.L_x_12605:
[----:B------:R-:W-:Y:S01]  /*2a20*/  IMAD.SHL.U32 R0, R0, 0x200000, RZ ;  /* 0x0020000000007824 */ /* 0x000fe200078e00ff */
[----:B------:R-:W-:-:S04]  /*2a30*/  LEA R2, R2, 0x37800000, 0x17 ;  /* 0x3780000002027811 */ /* 0x000fc800078eb8ff */
[----:B------:R-:W-:-:S07]  /*2a40*/  LOP3.LUT R0, R2, R0, R7, 0xfe, !PT ;  /* 0x0000000002007212 */ /* 0x000fce00078efe07 */
.L_x_12604:
[----:B------:R-:W-:Y:S05]  /*2a50*/  BSYNC.RECONVERGENT B0 ;  /* 0x0000000000007941 */ /* 0x000fea0003800200 */
.L_x_12603:
[----:B------:R-:W0:Y:S02]  /*2a60*/  F2I.FTZ.TRUNC.NTZ R0, R0 ;  /* 0x0000000000007305 */ /* 0x000e24000021f100 */
[----:B0-----:R-:W-:Y:S01]  /*2a70*/  PRMT R16, R0, 0x7610, R16 ;  /* 0x0000761000107816 */ /* 0x001fe20000000010 */
[----:B------:R-:W-:Y:S06]  /*2a80*/  BRA `(.L_x_12584) ;  /* 0x00000000009c7947 */ /* 0x000fec0003800000 */
.L_x_12596:
        /* <DEDUP_REMOVED lines=14> */
.L_x_12610:
[----:B------:R-:W-:Y:S05]  /*2b70*/  BSYNC.RECONVERGENT B0 ;  /* 0x0000000000007941 */ /* 0x000fea0003800200 */
.L_x_12609:
[----:B------:R-:W0:Y:S02]  /*2b80*/  F2I.FTZ.TRUNC.NTZ R0, R0 ;  /* 0x0000000000007305 */ /* 0x000e24000021f100 */
[----:B0-----:R-:W-:Y:S01]  /*2b90*/  PRMT R16, R0, 0x7610, R16 ;  /* 0x0000761000107816 */ /* 0x001fe20000000010 */
[----:B------:R-:W-:Y:S06]  /*2ba0*/  BRA `(.L_x_12584) ;  /* 0x0000000000547947 */ /* 0x000fec0003800000 */
.L_x_12583:
        /* <DEDUP_REMOVED lines=16> */
.L_x_12611:
[----:B------:R-:W-:Y:S01]  /*2cb0*/  PRMT R16, RZ, 0x7610, R16 ;  /* 0x00007610ff107816 */ /* 0x000fe20000000010 */
[----:B------:R-:W-:Y:S06]  /*2cc0*/  BRA `(.L_x_12584) ;  /* 0x00000000000c7947 */ /* 0x000fec0003800000 */
.L_x_12608:
[----:B------:R2:W5:Y:S01]  /*2cd0*/  LDG.E.U16 R16, desc[UR36][R2.64] ;  /* 0x0000002402107981 */ /* 0x000562000c1e1500 */
[----:B------:R-:W-:Y:S05]  /*2ce0*/  BRA `(.L_x_12584) ;  /* 0x0000000000047947 */ /* 0x000fea0003800000 */
.L_x_12607:
[----:B------:R1:W5:Y:S02]  /*2cf0*/  LDG.E.U16 R16, desc[UR36][R2.64] ;  /* 0x0000002402107981 */ /* 0x000364000c1e1500 */
.L_x_12584:
[----:B------:R-:W-:-:S07]  /*2d00*/  VIADD R26, R26, 0x80 ;  /* 0x000000801a1a7836 */ /* 0x000fce0000000000 */
.L_x_12578:
[----:B------:R-:W-:Y:S05]  /*2d10*/  BSYNC.RECONVERGENT B6 ;  /* 0x0000000000067941 */ /* 0x000fea0003800200 */
.L_x_12577:
        /* <DEDUP_REMOVED lines=23> */
.L_x_12617:
[----:B------:R0:W5:Y:S01]  /*2e90*/  LDG.E.U8 R2, desc[UR36][R4.64] ;  /* 0x0000002404027981 */ /* 0x000162000c1e1100 */
[----:B------:R-:W-:Y:S05]  /*2ea0*/  BRA `(.L_x_12613) ;  /* 0x0000000c00487947 */ /* 0x000fea0003800000 */
.L_x_12616:
        /* <DEDUP_REMOVED lines=8> */
.L_x_12620:
[----:B------:R0:W5:Y:S01]  /*2f30*/  LDG.E.U16 R2, desc[UR36][R4.64] ;  /* 0x0000002404027981 */ /* 0x000162000c1e1500 */
[----:B------:R-:W-:Y:S05]  /*2f40*/  BRA `(.L_x_12613) ;  /* 0x0000000c00207947 */ /* 0x000fea0003800000 */
.L_x_12619:
[----:B------:R0:W5:Y:S01]  /*2f50*/  LDG.E.U16 R2, desc[UR36][R4.64] ;  /* 0x0000002404027981 */ /* 0x000162000c1e1500 */
[----:B------:R-:W-:Y:S05]  /*2f60*/  BRA `(.L_x_12613) ;  /* 0x0000000c00187947 */ /* 0x000fea0003800000 */
.L_x_12615:
        /* <DEDUP_REMOVED lines=9> */
.L_x_12622:
[----:B------:R-:W2:Y:S02]  /*3000*/  LDG.E.U16 R0, desc[UR36][R4.64] ;  /* 0x0000002404007981 */ /* 0x000ea4000c1e1500 */
[----:B--2---:R-:W-:-:S06]  /*3010*/  HADD2.F32 R0, -RZ, R0.H0_H0 ;  /* 0x20000000ff007230 */ /* 0x004fcc0000004100 */
[----:B------:R-:W0:Y:S02]  /*3020*/  F2I.FTZ.TRUNC.NTZ R0, R0 ;  /* 0x0000000000007305 */ /* 0x000e24000021f100 */
[----:B0-----:R-:W-:Y:S01]  /*3030*/  PRMT R2, R0, 0x7610, R2 ;  /* 0x0000761000027816 */ /* 0x001fe20000000002 */
[----:B------:R-:W-:Y:S06]  /*3040*/  BRA `(.L_x_12613) ;  /* 0x0000000800e07947 */ /* 0x000fec0003800000 */
.L_x_12621:
        /* <DEDUP_REMOVED lines=9> */
.L_x_12624:
[----:B------:R-:W2:Y:S02]  /*30e0*/  LDG.E.U16 R4, desc[UR36][R4.64] ;  /* 0x0000002404047981 */ /* 0x000ea4000c1e1500 */
[----:B--2---:R-:W-:-:S06]  /*30f0*/  HADD2.F32 R0, -RZ, R4.H0_H0 ;  /* 0x20000004ff007230 */ /* 0x004fcc0000004100 */
[----:B------:R-:W0:Y:S02]  /*3100*/  F2I.FTZ.TRUNC.NTZ R0, R0 ;  /* 0x0000000000007305 */ /* 0x000e24000021f100 */
[----:B0-----:R-:W-:Y:S01]  /*3110*/  PRMT R2, R0, 0x7610, R2 ;  /* 0x0000761000027816 */ /* 0x001fe20000000002 */
[----:B------:R-:W-:Y:S06]  /*3120*/  BRA `(.L_x_12613) ;  /* 0x0000000800a87947 */ /* 0x000fec0003800000 */
.L_x_12623:
[----:B------:R-:W2:Y:S02]  /*3130*/  LDG.E.64 R4, desc[UR36][R4.64] ;  /* 0x0000002404047981 */ /* 0x000ea4000c1e1b00 */
[----:B--2---:R0:W1:Y:S01]  /*3140*/  F2I.F64.TRUNC R2, R4 ;  /* 0x0000000400027311 */ /* 0x004062000030d100 */
[----:B------:R-:W-:Y:S05]  /*3150*/  BRA `(.L_x_12613) ;  /* 0x00000008009c7947 */ /* 0x000fea0003800000 */
.L_x_12614:
        /* <DEDUP_REMOVED lines=12> */
.L_x_12627:
[----:B------:R-:W2:Y:S02]  /*3220*/  LDG.E.64 R4, desc[UR36][R4.64] ;  /* 0x0000002404047981 */ /* 0x000ea4000c1e1b00 */
[----:B--2---:R3:W4:Y:S01]  /*3230*/  F2I.F64.TRUNC R2, R4 ;  /* 0x0000000400027311 */ /* 0x004722000030d100 */
[----:B------:R-:W-:Y:S05]  /*3240*/  BRA `(.L_x_12613) ;  /* 0x0000000800607947 */ /* 0x000fea0003800000 */
.L_x_12626:
        /* <DEDUP_REMOVED lines=27> */
.L_x_12629:
        /* <DEDUP_REMOVED lines=14> */
.L_x_12628:
[----:B------:R-:W2:Y:S02]  /*34e0*/  LDG.E.U16 R0, desc[UR36][R4.64] ;  /* 0x0000002404007981 */ /* 0x000ea4000c1e1500 */
[----:B--2---:R-:W-:-:S06]  /*34f0*/  IMAD.U32 R0, R0, 0x10000, RZ ;  /* 0x0001000000007824 */ /* 0x004fcc00078e00ff */
[----:B------:R-:W0:Y:S02]  /*3500*/  F2I.FTZ.TRUNC.NTZ R0, R0 ;  /* 0x0000000000007305 */ /* 0x000e24000021f100 */
[----:B0-----:R-:W-:Y:S01]  /*3510*/  PRMT R2, R0, 0x7610, R2 ;  /* 0x0000761000027816 */ /* 0x001fe20000000002 */
[----:B------:R-:W-:Y:S06]  /*3520*/  BRA `(.L_x_12613) ;  /* 0x0000000400a87947 */ /* 0x000fec0003800000 */
.L_x_12625:
        /* <DEDUP_REMOVED lines=10> */
.L_x_12632:
        /* <DEDUP_REMOVED lines=21> */
.L_x_12636:
[----:B------:R-:W-:Y:S05]  /*3720*/  BSYNC.RECONVERGENT B1 ;  /* 0x0000000000017941 */ /* 0x000fea0003800200 */
.L_x_12635:
[----:B------:R-:W-:Y:S01]  /*3730*/  IMAD.SHL.U32 R0, R0, 0x100000, RZ ;  /* 0x0010000000007824 */ /* 0x000fe200078e00ff */
[----:B------:R-:W-:-:S04]  /*3740*/  LEA R2, R2, 0x3b800000, 0x17 ;  /* 0x3b80000002027811 */ /* 0x000fc800078eb8ff */
[----:B------:R-:W-:-:S07]  /*3750*/  LOP3.LUT R0, R2, R0, R7, 0xfe, !PT ;  /* 0x0000000002007212 */ /* 0x000fce00078efe07 */
.L_x_12634:
[----:B------:R-:W-:Y:S05]  /*3760*/  BSYNC.RECONVERGENT B0 ;  /* 0x0000000000007941 */ /* 0x000fea0003800200 */
.L_x_12633:
[----:B------:R-:W0:Y:S02]  /*3770*/  F2I.FTZ.TRUNC.NTZ R0, R0 ;  /* 0x0000000000007305 */ /* 0x000e24000021f100 */
[----:B0-----:R-:W-:Y:S01]  /*3780*/  PRMT R2, R0, 0x7610, R2 ;  /* 0x0000761000027816 */ /* 0x001fe20000000002 */
[----:B------:R-:W-:Y:S06]  /*3790*/  BRA `(.L_x_12613) ;  /* 0x00000004000c7947 */ /* 0x000fec0003800000 */
.L_x_12631:
        /* <DEDUP_REMOVED lines=21> */
.L_x_12640:
[----:B------:R-:W-:Y:S05]  /*38f0*/  BSYNC.RECONVERGENT B1 ;  /* 0x0000000000017941 */ /* 0x000fea0003800200 */
.L_x_12639:
[----:B------:R-:W-:Y:S01]  /*3900*/  IMAD.SHL.U32 R0, R0, 0x200000, RZ ;  /* 0x0020000000007824 */ /* 0x000fe200078e00ff */
[----:B------:R-:W-:-:S04]  /*3910*/  LEA R2, R2, 0x37800000, 0x17 ;  /* 0x3780000002027811 */ /* 0x000fc800078eb8ff */
[----:B------:R-:W-:-:S07]  /*3920*/  LOP3.LUT R0, R2, R0, R7, 0xfe, !PT ;  /* 0x0000000002007212 */ /* 0x000fce00078efe07 */
.L_x_12638:
[----:B------:R-:W-:Y:S05]  /*3930*/  BSYNC.RECONVERGENT B0 ;  /* 0x0000000000007941 */ /* 0x000fea0003800200 */
.L_x_12637:
[----:B------:R-:W0:Y:S02]  /*3940*/  F2I.FTZ.TRUNC.NTZ R0, R0 ;  /* 0x0000000000007305 */ /* 0x000e24000021f100 */
[----:B0-----:R-:W-:Y:S01]  /*3950*/  PRMT R2, R0, 0x7610, R2 ;  /* 0x0000761000027816 */ /* 0x001fe20000000002 */
[----:B------:R-:W-:Y:S06]  /*3960*/  BRA `(.L_x_12613) ;  /* 0x0000000000987947 */ /* 0x000fec0003800000 */
.L_x_12630:
        /* <DEDUP_REMOVED lines=14> */
.L_x_12644:
[----:B------:R-:W-:Y:S05]  /*3a50*/  BSYNC.RECONVERGENT B0 ;  /* 0x0000000000007941 */ /* 0x000fea0003800200 */
.L_x_12643:
[----:B------:R-:W0:Y:S02]  /*3a60*/  F2I.FTZ.TRUNC.NTZ R0, R0 ;  /* 0x0000000000007305 */ /* 0x000e24000021f100 */
[----:B0-----:R-:W-:Y:S01]  /*3a70*/  PRMT R2, R0, 0x7610, R2 ;  /* 0x0000761000027816 */ /* 0x001fe20000000002 */
[----:B------:R-:W-:Y:S06]  /*3a80*/  BRA `(.L_x_12613) ;  /* 0x0000000000507947 */ /* 0x000fec0003800000 */
.L_x_12618:
        /* <DEDUP_REMOVED lines=16> */
.L_x_12645:
[----:B------:R-:W-:Y:S05]  /*3b90*/  BRA `(.L_x_12613) ;  /* 0x00000000000c7947 */ /* 0x000fea0003800000 */
.L_x_12642:
[----:B------:R2:W5:Y:S01]  /*3ba0*/  LDG.E.U16 R2, desc[UR36][R4.64] ;  /* 0x0000002404027981 */ /* 0x000562000c1e1500 */
[----:B------:R-:W-:Y:S05]  /*3bb0*/  BRA `(.L_x_12613) ;  /* 0x0000000000047947 */ /* 0x000fea0003800000 */
.L_x_12641:
[----:B------:R1:W5:Y:S02]  /*3bc0*/  LDG.E.U16 R2, desc[UR36][R4.64] ;  /* 0x0000002404027981 */ /* 0x000364000c1e1500 */
.L_x_12613:
[----:B------:R-:W-:Y:S05]  /*3bd0*/  BSYNC.RECONVERGENT B6 ;  /* 0x0000000000067941 */ /* 0x000fea0003800200 */
.L_x_12612:
[----:B------:R-:W0:Y:S01]  /*3be0*/  LDCU.U16 UR4, c[0x0][0x388] ;  /* 0x00007100ff0477ac */ /* 0x000e220008000400 */
[----:B------:R-:W2:Y:S01]  /*3bf0*/  LDC.U8 R23, c[0x0][0x3b4] ;  /* 0x0000ed00ff177b82 */ /* 0x000ea20000000000 */
[----:B------:R-:W-:Y:S01]  /*3c00*/  ISETP.GE.AND P0, PT, R24, R19, PT ;  /* 0x000000131800720c */ /* 0x000fe20003f06270 */
[----:B------:R-:W-:Y:S04]  /*3c10*/  BSSY.RECONVERGENT B7, `(.L_x_12646) ;  /* 0x00002d0000077945 */ /* 0x000fe80003800200 */
[----:B------:R-:W-:Y:S01]  /*3c20*/  BSSY.RELIABLE B6, `(.L_x_12647) ;  /* 0x00001e4000067945 */ /* 0x000fe20003800100 */
[----:B0----5:R-:W-:Y:S02]  /*3c30*/  VIMNMX.S16x2 R3, PT, PT, R22, UR4, !PT ;  /* 0x0000000416037c48 */ /* 0x021fe4000ffe0300 */
[----:B------:R-:W-:-:S02]  /*3c40*/  VIMNMX.S16x2 R18, PT, PT, R18, UR4, !PT ;  /* 0x0000000412127c48 */ /* 0x000fc4000ffe0300 */
[----:B------:R-:W-:Y:S02]  /*3c50*/  VIMNMX.S16x2 R16, PT, PT, R16, UR4, !PT ;  /* 0x0000000410107c48 */ /* 0x000fe4000ffe0300 */
[----:B-1--4-:R-:W-:Y:S01]  /*3c60*/  VIMNMX.S16x2 R2, PT, PT, R2, UR4, !PT ;  /* 0x0000000402027c48 */ /* 0x012fe2000ffe0300 */
        /* <DEDUP_REMOVED lines=22> */
.L_x_12652:
[----:B------:R0:W-:Y:S01]  /*3dd0*/  STG.E.U8 desc[UR36][R8.64], R3 ;  /* 0x0000000308007986 */ /* 0x0001e2000c101124 */
[----:B------:R-:W-:Y:S05]  /*3de0*/  BRA `(.L_x_12654) ;  /* 0x0000000c005c7947 */ /* 0x000fea0003800000 */
.L_x_12651:
        /* <DEDUP_REMOVED lines=11> */
.L_x_12656:
[----:B------:R-:W-:-:S05]  /*3ea0*/  PRMT R3, R3, 0x9910, RZ ;  /* 0x0000991003037816 */ /* 0x000fca00000000ff */
[----:B------:R0:W-:Y:S01]  /*3eb0*/  STG.E desc[UR36][R8.64], R3 ;  /* 0x0000000308007986 */ /* 0x0001e2000c101924 */
[----:B------:R-:W-:Y:S05]  /*3ec0*/  BRA `(.L_x_12654) ;  /* 0x0000000c00247947 */ /* 0x000fea0003800000 */
.L_x_12655:
[----:B------:R0:W-:Y:S01]  /*3ed0*/  STG.E.U16 desc[UR36][R8.64], R3 ;  /* 0x0000000308007986 */ /* 0x0001e2000c101524 */
[----:B------:R-:W-:Y:S05]  /*3ee0*/  BRA `(.L_x_12654) ;  /* 0x0000000c001c7947 */ /* 0x000fea0003800000 */
.L_x_12650:
        /* <DEDUP_REMOVED lines=9> */
.L_x_12658:
[----:B------:R-:W0:Y:S02]  /*3f80*/  I2F.S16 R0, R3 ;  /* 0x0000000300007306 */ /* 0x000e240000101400 */
[----:B0-----:R-:W-:-:S05]  /*3f90*/  F2FP.F16.F32.PACK_AB R0, RZ, R0 ;  /* 0x00000000ff00723e */ /* 0x001fca00000000ff */
[----:B------:R0:W-:Y:S01]  /*3fa0*/  STG.E.U16 desc[UR36][R8.64], R0 ;  /* 0x0000000008007986 */ /* 0x0001e2000c101524 */
[----:B------:R-:W-:Y:S05]  /*3fb0*/  BRA `(.L_x_12654) ;  /* 0x0000000800e87947 */ /* 0x000fea0003800000 */
.L_x_12657:
        /* <DEDUP_REMOVED lines=10> */
.L_x_12660:
[----:B------:R-:W0:Y:S02]  /*4060*/  I2F.S16 R3, R3 ;  /* 0x0000000300037306 */ /* 0x000e240000101400 */
[----:B0-----:R-:W-:-:S04]  /*4070*/  F2FP.F16.F32.PACK_AB R3, RZ, R3 ;  /* 0x00000003ff03723e */ /* 0x001fc800000000ff */
[----:B------:R-:W-:-:S05]  /*4080*/  PRMT R3, R3, 0x5410, RZ ;  /* 0x0000541003037816 */ /* 0x000fca00000000ff */
[----:B------:R0:W-:Y:S01]  /*4090*/  STG.E desc[UR36][R8.64], R3 ;  /* 0x0000000308007986 */ /* 0x0001e2000c101924 */
[----:B------:R-:W-:Y:S05]  /*40a0*/  BRA `(.L_x_12654) ;  /* 0x0000000800ac7947 */ /* 0x000fea0003800000 */
.L_x_12659:
[----:B------:R-:W0:Y:S02]  /*40b0*/  I2F.F64.S16 R4, R3 ;  /* 0x0000000300047312 */ /* 0x000e240000101c00 */
[----:B0-----:R0:W-:Y:S01]  /*40c0*/  STG.E.64 desc[UR36][R8.64], R4 ;  /* 0x0000000408007986 */ /* 0x0011e2000c101b24 */
[----:B------:R-:W-:Y:S05]  /*40d0*/  BRA `(.L_x_12654) ;  /* 0x0000000800a07947 */ /* 0x000fea0003800000 */
.L_x_12649:
        /* <DEDUP_REMOVED lines=13> */
.L_x_12663:
[----:B------:R-:W0:Y:S01]  /*41b0*/  I2F.F64.S16 R4, R3 ;  /* 0x0000000300047312 */ /* 0x000e220000101c00 */
[----:B------:R-:W-:-:S05]  /*41c0*/  CS2R R6, SRZ ;  /* 0x0000000000067805 */ /* 0x000fca000001ff00 */
[----:B0-----:R3:W-:Y:S01]  /*41d0*/  STG.E.128 desc[UR36][R8.64], R4 ;  /* 0x0000000408007986 */ /* 0x0017e2000c101d24 */
[----:B------:R-:W-:Y:S05]  /*41e0*/  BRA `(.L_x_12654) ;  /* 0x00000008005c7947 */ /* 0x000fea0003800000 */
.L_x_12662:
        /* <DEDUP_REMOVED lines=19> */
.L_x_12667:
[----:B------:R-:W-:Y:S05]  /*4320*/  BSYNC.RECONVERGENT B0 ;  /* 0x0000000000007941 */ /* 0x000fea0003800200 */
.L_x_12666:
[----:B------:R-:W-:-:S05]  /*4330*/  LOP3.LUT R5, R0, 0x80, R5, 0xf8, !PT ;  /* 0x0000008000057812 */ /* 0x000fca00078ef805 */
[----:B------:R2:W-:Y:S01]  /*4340*/  STG.E.U8 desc[UR36][R8.64], R5 ;  /* 0x0000000508007986 */ /* 0x0005e2000c101124 */
[----:B------:R-:W-:Y:S05]  /*4350*/  BRA `(.L_x_12654) ;  /* 0x0000000800007947 */ /* 0x000fea0003800000 */
.L_x_12665:
        /* <DEDUP_REMOVED lines=15> */
.L_x_12669:
[----:B------:R-:W-:Y:S05]  /*4450*/  BSYNC.RECONVERGENT B0 ;  /* 0x0000000000007941 */ /* 0x000fea0003800200 */
.L_x_12668:
[----:B------:R-:W-:-:S05]  /*4460*/  LOP3.LUT R5, R0, 0x80, R5, 0xf8, !PT ;  /* 0x0000008000057812 */ /* 0x000fca00078ef805 */
[----:B------:R1:W-:Y:S01]  /*4470*/  STG.E.U8 desc[UR36][R8.64], R5 ;  /* 0x0000000508007986 */ /* 0x0003e2000c101124 */
[----:B------:R-:W-:Y:S05]  /*4480*/  BRA `(.L_x_12654) ;  /* 0x0000000400b47947 */ /* 0x000fea0003800000 */
.L_x_12664:
[----:B------:R-:W0:Y:S02]  /*4490*/  I2F.S16 R0, R3 ;  /* 0x0000000300007306 */ /* 0x000e240000101400 */
[----:B0-----:R-:W-:-:S05]  /*44a0*/  F2FP.BF16.F32.PACK_AB R0, RZ, R0 ;  /* 0x00000000ff00723e */ /* 0x001fca00000010ff */
[----:B------:R0:W-:Y:S01]  /*44b0*/  STG.E.U16 desc[UR36][R8.64], R0 ;  /* 0x0000000008007986 */ /* 0x0001e2000c101524 */
[----:B------:R-:W-:Y:S05]  /*44c0*/  BRA `(.L_x_12654) ;  /* 0x0000000400a47947 */ /* 0x000fea0003800000 */
.L_x_12661:
        /* <DEDUP_REMOVED lines=10> */
.L_x_12672:
        /* <DEDUP_REMOVED lines=13> */
.L_x_12675:
[----:B------:R-:W-:-:S04]  /*4640*/  SHF.R.U32.HI R0, RZ, 0x14, R3 ;  /* 0x00000014ff007819 */ /* 0x000fc80000011603 */
[----:B------:R-:W-:-:S04]  /*4650*/  LOP3.LUT R0, R0, 0x1, RZ, 0xc0, !PT ;  /* 0x0000000100007812 */ /* 0x000fc800078ec0ff */
[----:B------:R-:W-:-:S04]  /*4660*/  IADD3 R0, PT, PT, R3, 0x487ffff, R0 ;  /* 0x0487ffff03007810 */ /* 0x000fc80007ffe000 */
[----:B------:R-:W-:-:S04]  /*4670*/  SHF.R.U32.HI R0, RZ, 0x14, R0 ;  /* 0x00000014ff007819 */ /* 0x000fc80000011600 */
[----:B------:R-:W-:-:S07]  /*4680*/  LOP3.LUT R0, R0, 0xff, RZ, 0xc0, !PT ;  /* 0x000000ff00007812 */ /* 0x000fce00078ec0ff */
.L_x_12676:
[----:B------:R-:W-:-:S04]  /*4690*/  SHF.R.U32.HI R3, RZ, 0x18, R3 ;  /* 0x00000018ff037819 */ /* 0x000fc80000011603 */
[----:B------:R-:W-:-:S04]  /*46a0*/  LOP3.LUT R0, R0, 0x80, R3, 0xf8, !PT ;  /* 0x0000008000007812 */ /* 0x000fc800078ef803 */
[----:B------:R-:W-:-:S07]  /*46b0*/  PRMT R4, R0, 0x7610, R4 ;  /* 0x0000761000047816 */ /* 0x000fce0000000004 */
.L_x_12674:
[----:B------:R-:W-:Y:S05]  /*46c0*/  BSYNC.RECONVERGENT B0 ;  /* 0x0000000000007941 */ /* 0x000fea0003800200 */
.L_x_12673:
[----:B------:R0:W-:Y:S01]  /*46d0*/  STG.E.U8 desc[UR36][R8.64], R4 ;  /* 0x0000000408007986 */ /* 0x0001e2000c101124 */
[----:B------:R-:W-:Y:S05]  /*46e0*/  BRA `(.L_x_12654) ;  /* 0x00000004001c7947 */ /* 0x000fea0003800000 */
.L_x_12671:
        /* <DEDUP_REMOVED lines=13> */
.L_x_12679:
[----:B------:R-:W-:-:S04]  /*47c0*/  SHF.R.U32.HI R0, RZ, 0x15, R3 ;  /* 0x00000015ff007819 */ /* 0x000fc80000011603 */
[----:B------:R-:W-:-:S04]  /*47d0*/  LOP3.LUT R0, R0, 0x1, RZ, 0xc0, !PT ;  /* 0x0000000100007812 */ /* 0x000fc800078ec0ff */
[----:B------:R-:W-:-:S04]  /*47e0*/  IADD3 R0, PT, PT, R3, 0x88fffff, R0 ;  /* 0x088fffff03007810 */ /* 0x000fc80007ffe000 */
[----:B------:R-:W-:-:S04]  /*47f0*/  SHF.R.U32.HI R0, RZ, 0x15, R0 ;  /* 0x00000015ff007819 */ /* 0x000fc80000011600 */
[----:B------:R-:W-:-:S07]  /*4800*/  LOP3.LUT R0, R0, 0xff, RZ, 0xc0, !PT ;  /* 0x000000ff00007812 */ /* 0x000fce00078ec0ff */
.L_x_12680:
[----:B------:R-:W-:-:S04]  /*4810*/  SHF.R.U32.HI R3, RZ, 0x18, R3 ;  /* 0x00000018ff037819 */ /* 0x000fc80000011603 */
[----:B------:R-:W-:-:S04]  /*4820*/  LOP3.LUT R0, R0, 0x80, R3, 0xf8, !PT ;  /* 0x0000008000007812 */ /* 0x000fc800078ef803 */
[----:B------:R-:W-:-:S07]  /*4830*/  PRMT R4, R0, 0x7610, R4 ;  /* 0x0000761000047816 */ /* 0x000fce0000000004 */
.L_x_12678:
[----:B------:R-:W-:Y:S05]  /*4840*/  BSYNC.RECONVERGENT B0 ;  /* 0x0000000000007941 */ /* 0x000fea0003800200 */
.L_x_12677:
[----:B------:R0:W-:Y:S01]  /*4850*/  STG.E.U8 desc[UR36][R8.64], R4 ;  /* 0x0000000408007986 */ /* 0x0001e2000c101124 */
[----:B------:R-:W-:Y:S05]  /*4860*/  BRA `(.L_x_12654) ;  /* 0x0000000000bc7947 */ /* 0x000fea0003800000 */
.L_x_12670:
[----:B------:R-:W-:-:S13]  /*4870*/  ISETP.NE.AND P0, PT, R0, 0x1c, PT ;  /* 0x0000001c0000780c */ /* 0x000fda0003f05270 */
[----:B------:R-:W-:Y:S05]  /*4880*/  @!P0 BRA `(.L_x_12681) ;  /* 0x0000000000ac8947 */ /* 0x000fea0003800000 */
[----:B------:R-:W-:-:S13]  /*4890*/  ISETP.NE.AND P0, PT, R0, 0x1d, PT ;  /* 0x0000001d0000780c */ /* 0x000fda0003f05270 */
[----:B------:R-:W-:Y:S05]  /*48a0*/  @!P0 BRA `(.L_x_12682) ;  /* 0x0000000000908947 */ /* 0x000fea0003800000 */
[----:B------:R-:W-:-:S13]  /*48b0*/  ISETP.NE.AND P0, PT, R0, 0x2c, PT ;  /* 0x0000002c0000780c */ /* 0x000fda0003f05270 */
[----:B------:R-:W-:Y:S05]  /*48c0*/  @!P0 BRA `(.L_x_12683) ;  /* 0x0000000000448947 */ /* 0x000fea0003800000 */
.L_x_12653:
        /* <DEDUP_REMOVED lines=16> */
.L_x_12684:
[----:B------:R-:W-:Y:S05]  /*49d0*/  BRA `(.L_x_12654) ;  /* 0x0000000000607947 */ /* 0x000fea0003800000 */
.L_x_12683:
        /* <DEDUP_REMOVED lines=17> */
.L_x_12682:
[----:B------:R-:W-:-:S05]  /*4af0*/  PRMT R3, R3, 0x9910, RZ ;  /* 0x0000991003037816 */ /* 0x000fca00000000ff */
[----:B------:R-:W-:-:S05]  /*4b00*/  IMAD.MOV.U32 R4, RZ, RZ, R3 ;  /* 0x000000ffff047224 */ /* 0x000fca00078e0003 */
[----:B------:R-:W-:-:S05]  /*4b10*/  SHF.R.S32.HI R5, RZ, 0x1f, R4 ;  /* 0x0000001fff057819 */ /* 0x000fca0000011404 */
[----:B------:R0:W-:Y:S01]  /*4b20*/  STG.E.64 desc[UR36][R8.64], R4 ;  /* 0x0000000408007986 */ /* 0x0001e2000c101b24 */
[----:B------:R-:W-:Y:S05]  /*4b30*/  BRA `(.L_x_12654) ;  /* 0x0000000000087947 */ /* 0x000fea0003800000 */
.L_x_12681:
[----:B------:R-:W-:-:S05]  /*4b40*/  PRMT R3, R3, 0x9910, RZ ;  /* 0x0000991003037816 */ /* 0x000fca00000000ff */
[----:B------:R0:W-:Y:S02]  /*4b50*/  STG.E desc[UR36][R8.64], R3 ;  /* 0x0000000308007986 */ /* 0x0001e4000c101924 */
.L_x_12654:
        /* <DEDUP_REMOVED lines=23> */
.L_x_12689:
[----:B------:R0:W-:Y:S01]  /*4cd0*/  STG.E.U8 desc[UR36][R8.64], R18 ;  /* 0x0000001208007986 */ /* 0x0001e2000c101124 */
[----:B------:R-:W-:Y:S05]  /*4ce0*/  BRA `(.L_x_12691) ;  /* 0x0000000c004c7947 */ /* 0x000fea0003800000 */
.L_x_12688:
        /* <DEDUP_REMOVED lines=10> */
.L_x_12693:
[----:B------:R-:W-:-:S05]  /*4d90*/  PRMT R3, R18, 0x9910, RZ ;  /* 0x0000991012037816 */ /* 0x000fca00000000ff */
[----:B------:R3:W-:Y:S01]  /*4da0*/  STG.E desc[UR36][R8.64], R3 ;  /* 0x0000000308007986 */ /* 0x0007e2000c101924 */
[----:B------:R-:W-:Y:S05]  /*4db0*/  BRA `(.L_x_12691) ;  /* 0x0000000c00187947 */ /* 0x000fea0003800000 */
.L_x_12692:
[----:B------:R2:W-:Y:S01]  /*4dc0*/  STG.E.U16 desc[UR36][R8.64], R18 ;  /* 0x0000001208007986 */ /* 0x0005e2000c101524 */
[----:B------:R-:W-:Y:S05]  /*4dd0*/  BRA `(.L_x_12691) ;  /* 0x0000000c00107947 */ /* 0x000fea0003800000 */
.L_x_12687:
        /* <DEDUP_REMOVED lines=9> */
.L_x_12695:
[----:B------:R-:W0:Y:S02]  /*4e70*/  I2F.S16 R0, R18 ;  /* 0x0000001200007306 */ /* 0x000e240000101400 */
[----:B0-----:R-:W-:-:S05]  /*4e80*/  F2FP.F16.F32.PACK_AB R0, RZ, R0 ;  /* 0x00000000ff00723e */ /* 0x001fca00000000ff */
[----:B------:R0:W-:Y:S01]  /*4e90*/  STG.E.U16 desc[UR36][R8.64], R0 ;  /* 0x0000000008007986 */ /* 0x0001e2000c101524 */
[----:B------:R-:W-:Y:S05]  /*4ea0*/  BRA `(.L_x_12691) ;  /* 0x0000000800dc7947 */ /* 0x000fea0003800000 */
.L_x_12694:
        /* <DEDUP_REMOVED lines=10> */
.L_x_12697:
[----:B------:R-:W0:Y:S02]  /*4f50*/  I2F.S16 R18, R18 ;  /* 0x0000001200127306 */ /* 0x000e240000101400 */
[----:B0-----:R-:W-:-:S04]  /*4f60*/  F2FP.F16.F32.PACK_AB R3, RZ, R18 ;  /* 0x00000012ff03723e */ /* 0x001fc800000000ff */
[----:B------:R-:W-:-:S05]  /*4f70*/  PRMT R3, R3, 0x5410, RZ ;  /* 0x0000541003037816 */ /* 0x000fca00000000ff */
[----:B------:R0:W-:Y:S01]  /*4f80*/  STG.E desc[UR36][R8.64], R3 ;  /* 0x0000000308007986 */ /* 0x0001e2000c101924 */
[----:B------:R-:W-:Y:S05]  /*4f90*/  BRA `(.L_x_12691) ;  /* 0x0000000800a07947 */ /* 0x000fea0003800000 */
.L_x_12696:
[----:B------:R-:W0:Y:S02]  /*4fa0*/  I2F.F64.S16 R4, R18 ;  /* 0x0000001200047312 */ /* 0x000e240000101c00 */
[----:B0-----:R0:W-:Y:S01]  /*4fb0*/  STG.E.64 desc[UR36][R8.64], R4 ;  /* 0x0000000408007986 */ /* 0x0011e2000c101b24 */
[----:B------:R-:W-:Y:S05]  /*4fc0*/  BRA `(.L_x_12691) ;  /* 0x0000000800947947 */ /* 0x000fea0003800000 */
.L_x_12686:
        /* <DEDUP_REMOVED lines=12> */
.L_x_12701:
        /* <DEDUP_REMOVED lines=17> */
.L_x_12704:
[----:B------:R-:W-:-:S04]  /*51a0*/  SHF.R.U32.HI R3, RZ, 0x18, R5 ;  /* 0x00000018ff037819 */ /* 0x000fc80000011605 */
[----:B------:R-:W-:-:S04]  /*51b0*/  LOP3.LUT R0, R0, 0x80, R3, 0xf8, !PT ;  /* 0x0000008000007812 */ /* 0x000fc800078ef803 */
[----:B------:R-:W-:-:S07]  /*51c0*/  PRMT R4, R0, 0x7610, R4 ;  /* 0x0000761000047816 */ /* 0x000fce0000000004 */
.L_x_12703:
[----:B------:R-:W-:Y:S05]  /*51d0*/  BSYNC.RECONVERGENT B0 ;  /* 0x0000000000007941 */ /* 0x000fea0003800200 */
.L_x_12702:
[----:B------:R0:W-:Y:S01]  /*51e0*/  STG.E.U8 desc[UR36][R8.64], R4 ;  /* 0x0000000408007986 */ /* 0x0001e2000c101124 */
[----:B------:R-:W-:Y:S05]  /*51f0*/  BRA `(.L_x_12691) ;  /* 0x0000000800087947 */ /* 0x000fea0003800000 */
.L_x_12700:
        /* <DEDUP_REMOVED lines=17> */
.L_x_12707:
[----:B------:R-:W-:-:S04]  /*5310*/  SHF.R.U32.HI R3, RZ, 0x18, R5 ;  /* 0x00000018ff037819 */ /* 0x000fc80000011605 */
[----:B------:R-:W-:-:S04]  /*5320*/  LOP3.LUT R0, R0, 0x80, R3, 0xf8, !PT ;  /* 0x0000008000007812 */ /* 0x000fc800078ef803 */
[----:B------:R-:W-:-:S07]  /*5330*/  PRMT R4, R0, 0x7610, R4 ;  /* 0x0000761000047816 */ /* 0x000fce0000000004 */
.L_x_12706:
[----:B------:R-:W-:Y:S05]  /*5340*/  BSYNC.RECONVERGENT B0 ;  /* 0x0000000000007941 */ /* 0x000fea0003800200 */
.L_x_12705:
[----:B------:R0:W-:Y:S01]  /*5350*/  STG.E.U8 desc[UR36][R8.64], R4 ;  /* 0x0000000408007986 */ /* 0x0001e2000c101124 */
[----:B------:R-:W-:Y:S05]  /*5360*/  BRA `(.L_x_12691) ;  /* 0x0000000400ac7947 */ /* 0x000fea0003800000 */
.L_x_12699:
        /* <DEDUP_REMOVED lines=22> */
.L_x_12709:
[----:B------:R-:W-:-:S04]  /*54d0*/  PRMT R4, R18, 0x9910, RZ ;  /* 0x0000991012047816 */ /* 0x000fc800000000ff */
[----:B------:R-:W-:-:S05]  /*54e0*/  SHF.R.S32.HI R5, RZ, 0x1f, R4 ;  /* 0x0000001fff057819 */ /* 0x000fca0000011404 */
[----:B------:R0:W-:Y:S01]  /*54f0*/  STG.E.64 desc[UR36][R8.64], R4 ;  /* 0x0000000408007986 */ /* 0x0001e2000c101b24 */
[----:B------:R-:W-:Y:S05]  /*5500*/  BRA `(.L_x_12691) ;  /* 0x0000000400447947 */ /* 0x000fea0003800000 */
.L_x_12708:
[----:B------:R-:W-:-:S05]  /*5510*/  PRMT R3, R18, 0x9910, RZ ;  /* 0x0000991012037816 */ /* 0x000fca00000000ff */
[----:B------:R0:W-:Y:S01]  /*5520*/  STG.E desc[UR36][R8.64], R3 ;  /* 0x0000000308007986 */ /* 0x0001e2000c101924 */
[----:B------:R-:W-:Y:S05]  /*5530*/  BRA `(.L_x_12691) ;  /* 0x0000000400387947 */ /* 0x000fea0003800000 */
.L_x_12698:
        /* <DEDUP_REMOVED lines=11> */
.L_x_12711:
[----:B------:R-:W0:Y:S01]  /*55f0*/  I2F.F64.S16 R4, R18 ;  /* 0x0000001200047312 */ /* 0x000e220000101c00 */
[----:B------:R-:W-:-:S05]  /*5600*/  CS2R R6, SRZ ;  /* 0x0000000000067805 */ /* 0x000fca000001ff00 */
[----:B0-----:R0:W-:Y:S01]  /*5610*/  STG.E.128 desc[UR36][R8.64], R4 ;  /* 0x0000000408007986 */ /* 0x0011e2000c101d24 */
[----:B------:R-:W-:Y:S05]  /*5620*/  BRA `(.L_x_12691) ;  /* 0x0000000000fc7947 */ /* 0x000fea0003800000 */
.L_x_12710:
[----:B------:R-:W-:-:S13]  /*5630*/  ISETP.NE.AND P0, PT, R0, 0xf, PT ;  /* 0x0000000f0000780c */ /* 0x000fda0003f05270 */
[----:B------:R-:W-:Y:S05]  /*5640*/  @!P0 BRA `(.L_x_12712) ;  /* 0x0000000000e88947 */ /* 0x000fea0003800000 */
[----:B------:R-:W-:-:S13]  /*5650*/  ISETP.NE.AND P0, PT, R0, 0x17, PT ;  /* 0x000000170000780c */ /* 0x000fda0003f05270 */
[----:B------:R-:W-:Y:S05]  /*5660*/  @!P0 BRA `(.L_x_12713) ;  /* 0x0000000000908947 */ /* 0x000fea0003800000 */
[----:B------:R-:W-:-:S13]  /*5670*/  ISETP.NE.AND P0, PT, R0, 0x18, PT ;  /* 0x000000180000780c */ /* 0x000fda0003f05270 */
[----:B------:R-:W-:Y:S05]  /*5680*/  @!P0 BRA `(.L_x_12714) ;  /* 0x0000000000448947 */ /* 0x000fea0003800000 */
.L_x_12690:
        /* <DEDUP_REMOVED lines=16> */
.L_x_12715:
[----:B------:R-:W-:Y:S05]  /*5790*/  BRA `(.L_x_12691) ;  /* 0x0000000000a07947 */ /* 0x000fea0003800000 */
.L_x_12714:
        /* <DEDUP_REMOVED lines=13> */
.L_x_12717:
[----:B------:R-:W-:Y:S05]  /*5870*/  BSYNC.RECONVERGENT B0 ;  /* 0x0000000000007941 */ /* 0x000fea0003800200 */
.L_x_12716:
[----:B------:R-:W-:-:S05]  /*5880*/  LOP3.LUT R3, R0, 0x80, R3, 0xf8, !PT ;  /* 0x0000008000037812 */ /* 0x000fca00078ef803 */
[----:B------:R0:W-:Y:S01]  /*5890*/  STG.E.U8 desc[UR36][R8.64], R3 ;  /* 0x0000000308007986 */ /* 0x0001e2000c101124 */
[----:B------:R-:W-:Y:S05]  /*58a0*/  BRA `(.L_x_12691) ;  /* 0x00000000005c7947 */ /* 0x000fea0003800000 */
.L_x_12713:
        /* <DEDUP_REMOVED lines=12> */
.L_x_12719:
[----:B------:R-:W-:Y:S01]  /*5970*/  IMAD.MOV.U32 R0, RZ, RZ, 0x7f ;  /* 0x0000007fff007424 */ /* 0x000fe200078e00ff */
[----:B------:R-:W-:-:S04]  /*5980*/  ISETP.GT.U32.AND P0, PT, R3, 0x7f800000, PT ;  /* 0x7f8000000300780c */ /* 0x000fc80003f04070 */
[----:B------:R-:W-:-:S09]  /*5990*/  SEL R0, R0, 0x7c, P0 ;  /* 0x0000007c00007807 */ /* 0x000fd20000000000 */
.L_x_12720:
[----:B------:R-:W-:Y:S05]  /*59a0*/  BSYNC.RECONVERGENT B0 ;  /* 0x0000000000007941 */ /* 0x000fea0003800200 */
.L_x_12718:
[----:B------:R-:W-:-:S04]  /*59b0*/  SHF.R.U32.HI R3, RZ, 0x18, R5 ;  /* 0x00000018ff037819 */ /* 0x000fc80000011605 */
[----:B------:R-:W-:-:S05]  /*59c0*/  LOP3.LUT R3, R0, 0x80, R3, 0xf8, !PT ;  /* 0x0000008000037812 */ /* 0x000fca00078ef803 */
[----:B------:R0:W-:Y:S01]  /*59d0*/  STG.E.U8 desc[UR36][R8.64], R3 ;  /* 0x0000000308007986 */ /* 0x0001e2000c101124 */
[----:B------:R-:W-:Y:S05]  /*59e0*/  BRA `(.L_x_12691) ;  /* 0x00000000000c7947 */ /* 0x000fea0003800000 */
.L_x_12712:
[----:B------:R-:W0:Y:S02]  /*59f0*/  I2F.S16 R0, R18 ;  /* 0x0000001200007306 */ /* 0x000e240000101400 */
[----:B0-----:R-:W-:-:S05]  /*5a00*/  F2FP.BF16.F32.PACK_AB R0, RZ, R0 ;  /* 0x00000000ff00723e */ /* 0x001fca00000010ff */
[----:B------:R0:W-:Y:S02]  /*5a10*/  STG.E.U16 desc[UR36][R8.64], R0 ;  /* 0x0000000008007986 */ /* 0x0001e4000c101524 */
.L_x_12691:
[----:B------:R-:W-:-:S07]  /*5a20*/  VIADD R24, R24, 0x80 ;  /* 0x0000008018187836 */ /* 0x000fce0000000000 */
.L_x_12648:
[----:B------:R-:W-:-:S13]  /*5a30*/  ISETP.GE.AND P0, PT, R24, R19, PT ;  /* 0x000000131800720c */ /* 0x000fda0003f06270 */
[----:B------:R-:W-:Y:S05]  /*5a40*/  @P0 BREAK.RELIABLE B6 ;  /* 0x0000000000060942 */ /* 0x000fea0003800100 */
[----:B------:R-:W-:Y:S05]  /*5a50*/  @P0 BRA `(.L_x_12685) ;  /* 0x0000000c00ac0947 */ /* 0x000fea0003800000 */
[----:B------:R-:W-:Y:S05]  /*5a60*/  BSYNC.RELIABLE B6 ;  /* 0x0000000000067941 */ /* 0x000fea0003800100 */
.L_x_12647:
        /* <DEDUP_REMOVED lines=20> */
.L_x_12724:
[----:B------:R0:W-:Y:S01]  /*5bb0*/  STG.E.U8 desc[UR36][R8.64], R16 ;  /* 0x0000001008007986 */ /* 0x0001e2000c101124 */
[----:B------:R-:W-:Y:S05]  /*5bc0*/  BRA `(.L_x_12726) ;  /* 0x0000000c004c7947 */ /* 0x000fea0003800000 */
.L_x_12723:
        /* <DEDUP_REMOVED lines=10> */
.L_x_12728:
[----:B------:R-:W-:-:S05]  /*5c70*/  PRMT R3, R16, 0x9910, RZ ;  /* 0x0000991010037816 */ /* 0x000fca00000000ff */
[----:B------:R0:W-:Y:S01]  /*5c80*/  STG.E desc[UR36][R8.64], R3 ;  /* 0x0000000308007986 */ /* 0x0001e2000c101924 */
[----:B------:R-:W-:Y:S05]  /*5c90*/  BRA `(.L_x_12726) ;  /* 0x0000000c00187947 */ /* 0x000fea0003800000 */
.L_x_12727:
[----:B------:R0:W-:Y:S01]  /*5ca0*/  STG.E.U16 desc[UR36][R8.64], R16 ;  /* 0x0000001008007986 */ /* 0x0001e2000c101524 */
[----:B------:R-:W-:Y:S05]  /*5cb0*/  BRA `(.L_x_12726) ;  /* 0x0000000c00107947 */ /* 0x000fea0003800000 */
.L_x_12722:
        /* <DEDUP_REMOVED lines=9> */
.L_x_12730:
[----:B------:R-:W0:Y:S02]  /*5d50*/  I2F.S16 R0, R16 ;  /* 0x0000001000007306 */ /* 0x000e240000101400 */
[----:B0-----:R-:W-:-:S05]  /*5d60*/  F2FP.F16.F32.PACK_AB R0, RZ, R0 ;  /* 0x00000000ff00723e */ /* 0x001fca00000000ff */
[----:B------:R0:W-:Y:S01]  /*5d70*/  STG.E.U16 desc[UR36][R8.64], R0 ;  /* 0x0000000008007986 */ /* 0x0001e2000c101524 */
[----:B------:R-:W-:Y:S05]  /*5d80*/  BRA `(.L_x_12726) ;  /* 0x0000000800dc7947 */ /* 0x000fea0003800000 */
.L_x_12729:
        /* <DEDUP_REMOVED lines=10> */
.L_x_12732:
[----:B------:R-:W0:Y:S02]  /*5e30*/  I2F.S16 R16, R16 ;  /* 0x0000001000107306 */ /* 0x000e240000101400 */
[----:B0-----:R-:W-:-:S04]  /*5e40*/  F2FP.F16.F32.PACK_AB R3, RZ, R16 ;  /* 0x00000010ff03723e */ /* 0x001fc800000000ff */
[----:B------:R-:W-:-:S05]  /*5e50*/  PRMT R3, R3, 0x5410, RZ ;  /* 0x0000541003037816 */ /* 0x000fca00000000ff */
[----:B------:R0:W-:Y:S01]  /*5e60*/  STG.E desc[UR36][R8.64], R3 ;  /* 0x0000000308007986 */ /* 0x0001e2000c101924 */
[----:B------:R-:W-:Y:S05]  /*5e70*/  BRA `(.L_x_12726) ;  /* 0x0000000800a07947 */ /* 0x000fea0003800000 */
.L_x_12731:
[----:B------:R-:W0:Y:S02]  /*5e80*/  I2F.F64.S16 R4, R16 ;  /* 0x0000001000047312 */ /* 0x000e240000101c00 */
[----:B0-----:R0:W-:Y:S01]  /*5e90*/  STG.E.64 desc[UR36][R8.64], R4 ;  /* 0x0000000408007986 */ /* 0x0011e2000c101b24 */
[----:B------:R-:W-:Y:S05]  /*5ea0*/  BRA `(.L_x_12726) ;  /* 0x0000000800947947 */ /* 0x000fea0003800000 */
.L_x_12721:
        /* <DEDUP_REMOVED lines=12> */
.L_x_12736:
        /* <DEDUP_REMOVED lines=17> */
.L_x_12739:
[----:B------:R-:W-:-:S04]  /*6080*/  SHF.R.U32.HI R3, RZ, 0x18, R5 ;  /* 0x00000018ff037819 */ /* 0x000fc80000011605 */
[----:B------:R-:W-:-:S04]  /*6090*/  LOP3.LUT R0, R0, 0x80, R3, 0xf8, !PT ;  /* 0x0000008000007812 */ /* 0x000fc800078ef803 */
[----:B------:R-:W-:-:S07]  /*60a0*/  PRMT R4, R0, 0x7610, R4 ;  /* 0x0000761000047816 */ /* 0x000fce0000000004 */
.L_x_12738:
[----:B------:R-:W-:Y:S05]  /*60b0*/  BSYNC.RECONVERGENT B0 ;  /* 0x0000000000007941 */ /* 0x000fea0003800200 */
.L_x_12737:
[----:B------:R0:W-:Y:S01]  /*60c0*/  STG.E.U8 desc[UR36][R8.64], R4 ;  /* 0x0000000408007986 */ /* 0x0001e2000c101124 */
[----:B------:R-:W-:Y:S05]  /*60d0*/  BRA `(.L_x_12726) ;  /* 0x0000000800087947 */ /* 0x000fea0003800000 */
.L_x_12735:
        /* <DEDUP_REMOVED lines=17> */
.L_x_12742:
[----:B------:R-:W-:-:S04]  /*61f0*/  SHF.R.U32.HI R3, RZ, 0x18, R5 ;  /* 0x00000018ff037819 */ /* 0x000fc80000011605 */
[----:B------:R-:W-:-:S04]  /*6200*/  LOP3.LUT R0, R0, 0x80, R3, 0xf8, !PT ;  /* 0x0000008000007812 */ /* 0x000fc800078ef803 */
[----:B------:R-:W-:-:S07]  /*6210*/  PRMT R4, R0, 0x7610, R4 ;  /* 0x0000761000047816 */ /* 0x000fce0000000004 */
.L_x_12741:
[----:B------:R-:W-:Y:S05]  /*6220*/  BSYNC.RECONVERGENT B0 ;  /* 0x0000000000007941 */ /* 0x000fea0003800200 */
.L_x_12740:
[----:B------:R0:W-:Y:S01]  /*6230*/  STG.E.U8 desc[UR36][R8.64], R4 ;  /* 0x0000000408007986 */ /* 0x0001e2000c101124 */
[----:B------:R-:W-:Y:S05]  /*6240*/  BRA `(.L_x_12726) ;  /* 0x0000000400ac7947 */ /* 0x000fea0003800000 */
.L_x_12734:
        /* <DEDUP_REMOVED lines=22> */
.L_x_12744:
[----:B------:R-:W-:-:S04]  /*63b0*/  PRMT R4, R16, 0x9910, RZ ;  /* 0x0000991010047816 */ /* 0x000fc800000000ff */
[----:B------:R-:W-:-:S05]  /*63c0*/  SHF.R.S32.HI R5, RZ, 0x1f, R4 ;  /* 0x0000001fff057819 */ /* 0x000fca0000011404 */
[----:B------:R0:W-:Y:S01]  /*63d0*/  STG.E.64 desc[UR36][R8.64], R4 ;  /* 0x0000000408007986 */ /* 0x0001e2000c101b24 */
[----:B------:R-:W-:Y:S05]  /*63e0*/  BRA `(.L_x_12726) ;  /* 0x0000000400447947 */ /* 0x000fea0003800000 */
.L_x_12743:
[----:B------:R-:W-:-:S05]  /*63f0*/  PRMT R3, R16, 0x9910, RZ ;  /* 0x0000991010037816 */ /* 0x000fca00000000ff */
[----:B------:R0:W-:Y:S01]  /*6400*/  STG.E desc[UR36][R8.64], R3 ;  /* 0x0000000308007986 */ /* 0x0001e2000c101924 */
[----:B------:R-:W-:Y:S05]  /*6410*/  BRA `(.L_x_12726) ;  /* 0x0000000400387947 */ /* 0x000fea0003800000 */
.L_x_12733:
        /* <DEDUP_REMOVED lines=11> */
.L_x_12746:
[----:B------:R-:W0:Y:S01]  /*64d0*/  I2F.F64.S16 R4, R16 ;  /* 0x0000001000047312 */ /* 0x000e220000101c00 */
[----:B------:R-:W-:-:S05]  /*64e0*/  CS2R R6, SRZ ;  /* 0x0000000000067805 */ /* 0x000fca000001ff00 */
[----:B0-----:R4:W-:Y:S01]  /*64f0*/  STG.E.128 desc[UR36][R8.64], R4 ;  /* 0x0000000408007986 */ /* 0x0019e2000c101d24 */
[----:B------:R-:W-:Y:S05]  /*6500*/  BRA `(.L_x_12726) ;  /* 0x0000000000fc7947 */ /* 0x000fea0003800000 */
.L_x_12745:
[----:B------:R-:W-:-:S13]  /*6510*/  ISETP.NE.AND P0, PT, R0, 0xf, PT ;  /* 0x0000000f0000780c */ /* 0x000fda0003f05270 */
[----:B------:R-:W-:Y:S05]  /*6520*/  @!P0 BRA `(.L_x_12747) ;  /* 0x0000000000e88947 */ /* 0x000fea0003800000 */
[----:B------:R-:W-:-:S13]  /*6530*/  ISETP.NE.AND P0, PT, R0, 0x17, PT ;  /* 0x000000170000780c */ /* 0x000fda0003f05270 */
[----:B------:R-:W-:Y:S05]  /*6540*/  @!P0 BRA `(.L_x_12748) ;  /* 0x0000000000908947 */ /* 0x000fea0003800000 */
[----:B------:R-:W-:-:S13]  /*6550*/  ISETP.NE.AND P0, PT, R0, 0x18, PT ;  /* 0x000000180000780c */ /* 0x000fda0003f05270 */
[----:B------:R-:W-:Y:S05]  /*6560*/  @!P0 BRA `(.L_x_12749) ;  /* 0x0000000000448947 */ /* 0x000fea0003800000 */
.L_x_12725:
        /* <DEDUP_REMOVED lines=16> */
.L_x_12750:
[----:B------:R-:W-:Y:S05]  /*6670*/  BRA `(.L_x_12726) ;  /* 0x0000000000a07947 */ /* 0x000fea0003800000 */
.L_x_12749:
        /* <DEDUP_REMOVED lines=13> */
.L_x_12752:
[----:B------:R-:W-:Y:S05]  /*6750*/  BSYNC.RECONVERGENT B0 ;  /* 0x0000000000007941 */ /* 0x000fea0003800200 */
.L_x_12751:
[----:B------:R-:W-:-:S05]  /*6760*/  LOP3.LUT R3, R0, 0x80, R3, 0xf8, !PT ;  /* 0x0000008000037812 */ /* 0x000fca00078ef803 */
[----:B------:R2:W-:Y:S01]  /*6770*/  STG.E.U8 desc[UR36][R8.64], R3 ;  /* 0x0000000308007986 */ /* 0x0005e2000c101124 */
[----:B------:R-:W-:Y:S05]  /*6780*/  BRA `(.L_x_12726) ;  /* 0x00000000005c7947 */ /* 0x000fea0003800000 */
.L_x_12748:
        /* <DEDUP_REMOVED lines=12> */
.L_x_12754:
[----:B------:R-:W-:Y:S01]  /*6850*/  IMAD.MOV.U32 R0, RZ, RZ, 0x7f ;  /* 0x0000007fff007424 */ /* 0x000fe200078e00ff */
[----:B------:R-:W-:-:S04]  /*6860*/  ISETP.GT.U32.AND P0, PT, R3, 0x7f800000, PT ;  /* 0x7f8000000300780c */ /* 0x000fc80003f04070 */
[----:B------:R-:W-:-:S09]  /*6870*/  SEL R0, R0, 0x7c, P0 ;  /* 0x0000007c00007807 */ /* 0x000fd20000000000 */
.L_x_12755:
[----:B------:R-:W-:Y:S05]  /*6880*/  BSYNC.RECONVERGENT B0 ;  /* 0x0000000000007941 */ /* 0x000fea0003800200 */
.L_x_12753:
[----:B------:R-:W-:-:S04]  /*6890*/  SHF.R.U32.HI R3, RZ, 0x18, R5 ;  /* 0x00000018ff037819 */ /* 0x000fc80000011605 */
[----:B------:R-:W-:-:S05]  /*68a0*/  LOP3.LUT R3, R0, 0x80, R3, 0xf8, !PT ;  /* 0x0000008000037812 */ /* 0x000fca00078ef803 */
[----:B------:R1:W-:Y:S01]  /*68b0*/  STG.E.U8 desc[UR36][R8.64], R3 ;  /* 0x0000000308007986 */ /* 0x0003e2000c101124 */
[----:B------:R-:W-:Y:S05]  /*68c0*/  BRA `(.L_x_12726) ;  /* 0x00000000000c7947 */ /* 0x000fea0003800000 */
.L_x_12747:
[----:B------:R-:W0:Y:S02]  /*68d0*/  I2F.S16 R0, R16 ;  /* 0x0000001000007306 */ /* 0x000e240000101400 */
[----:B0-----:R-:W-:-:S05]  /*68e0*/  F2FP.BF16.F32.PACK_AB R0, RZ, R0 ;  /* 0x00000000ff00723e */ /* 0x001fca00000010ff */
[----:B------:R0:W-:Y:S02]  /*68f0*/  STG.E.U16 desc[UR36][R8.64], R0 ;  /* 0x0000000008007986 */ /* 0x0001e4000c101524 */
.L_x_12726:
[----:B------:R-:W-:-:S07]  /*6900*/  VIADD R24, R24, 0x80 ;  /* 0x0000008018187836 */ /* 0x000fce0000000000 */
.L_x_12685:
[----:B------:R-:W-:Y:S05]  /*6910*/  BSYNC.RECONVERGENT B7 ;  /* 0x0000000000077941 */ /* 0x000fea0003800200 */
.L_x_12646:
        /* <DEDUP_REMOVED lines=21> */
.L_x_12759:
[----:B------:R-:W-:Y:S01]  /*6a70*/  STG.E.U8 desc[UR36][R4.64], R2 ;  /* 0x0000000204007986 */ /* 0x000fe2000c101124 */
[----:B------:R-:W-:Y:S05]  /*6a80*/  EXIT ;  /* 0x000000000000794d */ /* 0x000fea0003800000 */
.L_x_12758:
        /* <DEDUP_REMOVED lines=10> */
.L_x_12762:
[----:B------:R-:W-:-:S05]  /*6b30*/  PRMT R3, R2, 0x9910, RZ ;  /* 0x0000991002037816 */ /* 0x000fca00000000ff */
[----:B------:R-:W-:Y:S01]  /*6b40*/  STG.E desc[UR36][R4.64], R3 ;  /* 0x0000000304007986 */ /* 0x000fe2000c101924 */
[----:B------:R-:W-:Y:S05]  /*6b50*/  EXIT ;  /* 0x000000000000794d */ /* 0x000fea0003800000 */
.L_x_12761:
[----:B------:R-:W-:Y:S01]  /*6b60*/  STG.E.U16 desc[UR36][R4.64], R2 ;  /* 0x0000000204007986 */ /* 0x000fe2000c101524 */
[----:B------:R-:W-:Y:S05]  /*6b70*/  EXIT ;  /* 0x000000000000794d */ /* 0x000fea0003800000 */
.L_x_12757:
        /* <DEDUP_REMOVED lines=9> */
.L_x_12764:
[----:B------:R-:W0:Y:S02]  /*6c10*/  I2F.S16 R0, R2 ;  /* 0x0000000200007306 */ /* 0x000e240000101400 */
[----:B0-----:R-:W-:-:S05]  /*6c20*/  F2FP.F16.F32.PACK_AB R0, RZ, R0 ;  /* 0x00000000ff00723e */ /* 0x001fca00000000ff */
[----:B------:R-:W-:Y:S01]  /*6c30*/  STG.E.U16 desc[UR36][R4.64], R0 ;  /* 0x0000000004007986 */ /* 0x000fe2000c101524 */
[----:B------:R-:W-:Y:S05]  /*6c40*/  EXIT ;  /* 0x000000000000794d */ /* 0x000fea0003800000 */
.L_x_12763:
        /* <DEDUP_REMOVED lines=10> */
.L_x_12766:
[----:B------:R-:W0:Y:S02]  /*6cf0*/  I2F.S16 R2, R2 ;  /* 0x0000000200027306 */ /* 0x000e240000101400 */
[----:B0-----:R-:W-:-:S04]  /*6d00*/  F2FP.F16.F32.PACK_AB R3, RZ, R2 ;  /* 0x00000002ff03723e */ /* 0x001fc800000000ff */
[----:B------:R-:W-:-:S05]  /*6d10*/  PRMT R3, R3, 0x5410, RZ ;  /* 0x0000541003037816 */ /* 0x000fca00000000ff */
[----:B------:R-:W-:Y:S01]  /*6d20*/  STG.E desc[UR36][R4.64], R3 ;  /* 0x0000000304007986 */ /* 0x000fe2000c101924 */
[----:B------:R-:W-:Y:S05]  /*6d30*/  EXIT ;  /* 0x000000000000794d */ /* 0x000fea0003800000 */
.L_x_12765:
[----:B------:R-:W0:Y:S02]  /*6d40*/  I2F.F64.S16 R2, R2 ;  /* 0x0000000200027312 */ /* 0x000e240000101c00 */
[----:B0-----:R-:W-:Y:S01]  /*6d50*/  STG.E.64 desc[UR36][R4.64], R2 ;  /* 0x0000000204007986 */ /* 0x001fe2000c101b24 */
[----:B------:R-:W-:Y:S05]  /*6d60*/  EXIT ;  /* 0x000000000000794d */ /* 0x000fea0003800000 */
.L_x_12756:
        /* <DEDUP_REMOVED lines=12> */
.L_x_12770:
        /* <DEDUP_REMOVED lines=18> */
.L_x_12773:
[----:B------:R-:W-:-:S04]  /*6f50*/  SHF.R.U32.HI R3, RZ, 0x18, R7 ;  /* 0x00000018ff037819 */ /* 0x000fc80000011607 */
[----:B------:R-:W-:-:S07]  /*6f60*/  LOP3.LUT R0, R0, 0x80, R3, 0xf8, !PT ;  /* 0x0000008000007812 */ /* 0x000fce00078ef803 */
.L_x_12772:
[----:B------:R-:W-:Y:S05]  /*6f70*/  BSYNC.RECONVERGENT B0 ;  /* 0x0000000000007941 */ /* 0x000fea0003800200 */
.L_x_12771:
[----:B------:R-:W-:Y:S01]  /*6f80*/  STG.E.U8 desc[UR36][R4.64], R0 ;  /* 0x0000000004007986 */ /* 0x000fe2000c101124 */
[----:B------:R-:W-:Y:S05]  /*6f90*/  EXIT ;  /* 0x000000000000794d */ /* 0x000fea0003800000 */
.L_x_12769:
        /* <DEDUP_REMOVED lines=18> */
.L_x_12776:
[----:B------:R-:W-:-:S04]  /*70c0*/  SHF.R.U32.HI R3, RZ, 0x18, R7 ;  /* 0x00000018ff037819 */ /* 0x000fc80000011607 */
[----:B------:R-:W-:-:S07]  /*70d0*/  LOP3.LUT R0, R0, 0x80, R3, 0xf8, !PT ;  /* 0x0000008000007812 */ /* 0x000fce00078ef803 */
.L_x_12775:
[----:B------:R-:W-:Y:S05]  /*70e0*/  BSYNC.RECONVERGENT B0 ;  /* 0x0000000000007941 */ /* 0x000fea0003800200 */
.L_x_12774:
[----:B------:R-:W-:Y:S01]  /*70f0*/  STG.E.U8 desc[UR36][R4.64], R0 ;  /* 0x0000000004007986 */ /* 0x000fe2000c101124 */
[----:B------:R-:W-:Y:S05]  /*7100*/  EXIT ;  /* 0x000000000000794d */ /* 0x000fea0003800000 */
.L_x_12768:
        /* <DEDUP_REMOVED lines=22> */
.L_x_12778:
[----:B------:R-:W-:-:S04]  /*7270*/  PRMT R2, R2, 0x9910, RZ ;  /* 0x0000991002027816 */ /* 0x000fc800000000ff */
[----:B------:R-:W-:-:S05]  /*7280*/  SHF.R.S32.HI R3, RZ, 0x1f, R2 ;  /* 0x0000001fff037819 */ /* 0x000fca0000011402 */
[----:B------:R-:W-:Y:S01]  /*7290*/  STG.E.64 desc[UR36][R4.64], R2 ;  /* 0x0000000204007986 */ /* 0x000fe2000c101b24 */
[----:B------:R-:W-:Y:S05]  /*72a0*/  EXIT ;  /* 0x000000000000794d */ /* 0x000fea0003800000 */
.L_x_12777:
[----:B------:R-:W-:-:S05]  /*72b0*/  PRMT R3, R2, 0x9910, RZ ;  /* 0x0000991002037816 */ /* 0x000fca00000000ff */
[----:B------:R-:W-:Y:S01]  /*72c0*/  STG.E desc[UR36][R4.64], R3 ;  /* 0x0000000304007986 */ /* 0x000fe2000c101924 */
[----:B------:R-:W-:Y:S05]  /*72d0*/  EXIT ;  /* 0x000000000000794d */ /* 0x000fea0003800000 */
.L_x_12767:
        /* <DEDUP_REMOVED lines=11> */
.L_x_12780:
[----:B------:R-:W0:Y:S01]  /*7390*/  I2F.F64.S16 R8, R2 ;  /* 0x0000000200087312 */ /* 0x000e220000101c00 */
[----:B------:R-:W-:-:S05]  /*73a0*/  CS2R R10, SRZ ;  /* 0x00000000000a7805 */ /* 0x000fca000001ff00 */
[----:B0-----:R-:W-:Y:S01]  /*73b0*/  STG.E.128 desc[UR36][R4.64], R8 ;  /* 0x0000000804007986 */ /* 0x001fe2000c101d24 */
[----:B------:R-:W-:Y:S05]  /*73c0*/  EXIT ;  /* 0x000000000000794d */ /* 0x000fea0003800000 */
.L_x_12779:
[----:B------:R-:W-:-:S13]  /*73d0*/  ISETP.NE.AND P0, PT, R0, 0xf, PT ;  /* 0x0000000f0000780c */ /* 0x000fda0003f05270 */
[----:B------:R-:W-:Y:S05]  /*73e0*/  @!P0 BRA `(.L_x_12781) ;  /* 0x0000000000e88947 */ /* 0x000fea0003800000 */
[----:B------:R-:W-:-:S13]  /*73f0*/  ISETP.NE.AND P0, PT, R0, 0x17, PT ;  /* 0x000000170000780c */ /* 0x000fda0003f05270 */
[----:B------:R-:W-:Y:S05]  /*7400*/  @!P0 BRA `(.L_x_12782) ;  /* 0x0000000000908947 */ /* 0x000fea0003800000 */
[----:B------:R-:W-:-:S13]  /*7410*/  ISETP.NE.AND P0, PT, R0, 0x18, PT ;  /* 0x000000180000780c */ /* 0x000fda0003f05270 */
[----:B------:R-:W-:Y:S05]  /*7420*/  @!P0 BRA `(.L_x_12783) ;  /* 0x0000000000448947 */ /* 0x000fea0003800000 */
.L_x_12760:
        /* <DEDUP_REMOVED lines=16> */
.L_x_12784:
[----:B------:R-:W-:Y:S05]  /*7530*/  EXIT ;  /* 0x000000000000794d */ /* 0x000fea0003800000 */
.L_x_12783:
        /* <DEDUP_REMOVED lines=13> */
.L_x_12786:
[----:B------:R-:W-:Y:S05]  /*7610*/  BSYNC.RECONVERGENT B0 ;  /* 0x0000000000007941 */ /* 0x000fea0003800200 */
.L_x_12785:
[----:B------:R-:W-:-:S05]  /*7620*/  LOP3.LUT R3, R0, 0x80, R3, 0xf8, !PT ;  /* 0x0000008000037812 */ /* 0x000fca00078ef803 */
[----:B------:R-:W-:Y:S01]  /*7630*/  STG.E.U8 desc[UR36][R4.64], R3 ;  /* 0x0000000304007986 */ /* 0x000fe2000c101124 */
[----:B------:R-:W-:Y:S05]  /*7640*/  EXIT ;  /* 0x000000000000794d */ /* 0x000fea0003800000 */
.L_x_12782:
        /* <DEDUP_REMOVED lines=12> */
.L_x_12788:
[----:B------:R-:W-:Y:S01]  /*7710*/  IMAD.MOV.U32 R0, RZ, RZ, 0x7f ;  /* 0x0000007fff007424 */ /* 0x000fe200078e00ff */
[----:B------:R-:W-:-:S04]  /*7720*/  ISETP.GT.U32.AND P0, PT, R3, 0x7f800000, PT ;  /* 0x7f8000000300780c */ /* 0x000fc80003f04070 */
[----:B------:R-:W-:-:S09]  /*7730*/  SEL R0, R0, 0x7c, P0 ;  /* 0x0000007c00007807 */ /* 0x000fd20000000000 */
.L_x_12789:
[----:B------:R-:W-:Y:S05]  /*7740*/  BSYNC.RECONVERGENT B0 ;  /* 0x0000000000007941 */ /* 0x000fea0003800200 */
.L_x_12787:
[----:B------:R-:W-:-:S04]  /*7750*/  SHF.R.U32.HI R3, RZ, 0x18, R7 ;  /* 0x00000018ff037819 */ /* 0x000fc80000011607 */
[----:B------:R-:W-:-:S05]  /*7760*/  LOP3.LUT R3, R0, 0x80, R3, 0xf8, !PT ;  /* 0x0000008000037812 */ /* 0x000fca00078ef803 */
[----:B------:R-:W-:Y:S01]  /*7770*/  STG.E.U8 desc[UR36][R4.64], R3 ;  /* 0x0000000304007986 */ /* 0x000fe2000c101124 */
[----:B------:R-:W-:Y:S05]  /*7780*/  EXIT ;  /* 0x000000000000794d */ /* 0x000fea0003800000 */
.L_x_12781:
[----:B------:R-:W0:Y:S02]  /*7790*/  I2F.S16 R0, R2 ;  /* 0x0000000200007306 */ /* 0x000e240000101400 */
[----:B0-----:R-:W-:-:S05]  /*77a0*/  F2FP.BF16.F32.PACK_AB R0, RZ, R0 ;  /* 0x00000000ff00723e */ /* 0x001fca00000010ff */
[----:B------:R-:W-:Y:S01]  /*77b0*/  STG.E.U16 desc[UR36][R4.64], R0 ;  /* 0x0000000004007986 */ /* 0x000fe2000c101524 */
[----:B------:R-:W-:Y:S05]  /*77c0*/  EXIT ;  /* 0x000000000000794d */ /* 0x000fea0003800000 */
.L_x_12790:
        /* <DEDUP_REMOVED lines=11> */
.L_x_37098:


//--------------------- .text._ZN2at6native18elementwise_kernelILi128ELi4EZNS0_22gpu_kernel_impl_nocastIZZZNS0_21clamp_min_kernel_cudaERNS_18TensorIteratorBaseERKN3c106ScalarEENKUlvE_clEvENKUlvE3_clEvEUlsE_EEvS4_RKT_EUliE_EEviT1_ --------------------------
	.section	.text._ZN2at6native18elementwise_kernelILi128ELi4EZNS0_22gpu_kernel_impl_nocastIZZZNS0_21clamp_min_kernel_cudaERNS_18TensorIteratorBaseERKN3c106ScalarEENKUlvE_clEvENKUlvE3_clEvEUlsE_EEvS4_RKT_EUliE_EEviT1_,"ax",@progbits
	.align	128
        .global         _ZN2at6native18elementwise_kernelILi128ELi4EZNS0_22gpu_kernel_impl_nocastIZZZNS0_21clamp_min_kernel_cudaERNS_18TensorIteratorBaseERKN3c106ScalarEENKUlvE_clEvENKUlvE3_clEvEUlsE_EEvS4_RKT_EUliE_EEviT1_
        .type           _ZN2at6native18elementwise_kernelILi128ELi4EZNS0_22gpu_kernel_impl_nocastIZZZNS0_21clamp_min_kernel_cudaERNS_18TensorIteratorBaseERKN3c106ScalarEENKUlvE_clEvENKUlvE3_clEvEUlsE_EEvS4_RKT_EUliE_EEviT1_,@function
        .size           _ZN2at6native18elementwise_kernelILi128ELi4EZNS0_22gpu_kernel_impl_nocastIZZZNS0_21clamp_min_kernel_cudaERNS_18TensorIteratorBaseERKN3c106ScalarEENKUlvE_clEvENKUlvE3_clEvEUlsE_EEvS4_RKT_EUliE_EEviT1_,(.L_x_37099 - _ZN2at6native18elementwise_kernelILi128ELi4EZNS0_22gpu_kernel_impl_nocastIZZZNS0_21clamp_min_kernel_cudaERNS_18TensorIteratorBaseERKN3c106ScalarEENKUlvE_clEvENKUlvE3_clEvEUlsE_EEvS4_RKT_EUliE_EEviT1_)
        .other          _ZN2at6native18elementwise_kernelILi128ELi4EZNS0_22gpu_kernel_impl_nocastIZZZNS0_21clamp_min_kernel_cudaERNS_18TensorIteratorBaseERKN3c106ScalarEENKUlvE_clEvENKUlvE3_clEvEUlsE_EEvS4_RKT_EUliE_EEviT1_,@"STO_CUDA_ENTRY STV_DEFAULT"
_ZN2at6native18elementwise_kernelILi128ELi4EZNS0_22gpu_kernel_impl_nocastIZZZNS0_21clamp_min_kernel_cudaERNS_18TensorIteratorBaseERKN3c106ScalarEENKUlvE_clEvENKUlvE3_clEvEUlsE_EEvS4_RKT_EUliE_EEviT1_:
.text._ZN2at6native18elementwise_kernelILi128ELi4EZNS0_22gpu_kernel_impl_nocastIZZZNS0_21clamp_min_kernel_cudaERNS_18TensorIteratorBaseERKN3c106ScalarEENKUlvE_clEvENKUlvE3_clEvEUlsE_EEvS4_RKT_EUliE_EEviT1_:
        /* <DEDUP_REMOVED lines=20> */
[----:B-1----:R-:W-:-:S11]  /*0140*/  VIMNMX.S16x2 R0, PT, PT, R4, UR8, !PT ;  /* 0x0000000804007c48 */ /* 0x002fd6000ffe0300 */
        /* <DEDUP_REMOVED lines=8> */
[----:B--2---:R-:W-:-:S05]  /*01d0*/  VIMNMX.S16x2 R0, PT, PT, R4, UR8, !PT ;  /* 0x0000000804007c48 */ /* 0x004fca000ffe0300 */
[----:B0-----:R0:W-:Y:S02]  /*01e0*/  STG.E.U16 desc[UR6][R6.64], R0 ;  /* 0x0000000006007986 */ /* 0x0011e4000c101506 */
.L_x_12794:
[----:B------:R-:W-:-:S13]  /*01f0*/  ISETP.GE.AND P0, PT, R3, UR4, PT ;  /* 0x0000000403007c0c */ /* 0x000fda000bf06270 */
[----:B------:R-:W-:Y:S05]  /*0200*/  @P0 BREAK.RELIABLE B1 ;  /* 0x0000000000010942 */ /* 0x000fea0003800100 */
[----:B------:R-:W-:Y:S05]  /*0210*/  @P0 BRA `(.L_x_12795) ;  /* 0x0000000000200947 */ /* 0x000fea0003800000 */
[----:B------:R-:W-:Y:S05]  /*0220*/  BSYNC.RELIABLE B1 ;  /* 0x0000000000017941 */ /* 0x000fea0003800100 */
.L_x_12793:
[----:B------:R-:W1:Y:S01]  /*0230*/  LDC.64 R4, c[0x0][0x588] ;  /* 0x00016200ff047b82 */ /* 0x000e620000000a00 */
[----:B------:R-:W2:Y:S01]  /*0240*/  LDCU.U16 UR8, c[0x0][0x590] ;  /* 0x0000b200ff0877ac */ /* 0x000ea20008000400 */
[----:B-1----:R-:W2:Y:S06]  /*0250*/  LDG.E.U16 R4, desc[UR6][R4.64] ;  /* 0x0000000604047981 */ /* 0x002eac000c1e1500 */
[----:B0-----:R-:W0:Y:S01]  /*0260*/  LDC.64 R6, c[0x0][0x580] ;  /* 0x00016000ff067b82 */ /* 0x001e220000000a00 */
[----:B------:R-:W-:Y:S02]  /*0270*/  IADD3 R3, PT, PT, R3, 0x80, RZ ;  /* 0x0000008003037810 */ /* 0x000fe40007ffe0ff */
[----:B--2---:R-:W-:-:S05]  /*0280*/  VIMNMX.S16x2 R0, PT, PT, R4, UR8, !PT ;  /* 0x0000000804007c48 */ /* 0x004fca000ffe0300 */
[----:B0-----:R1:W-:Y:S02]  /*0290*/  STG.E.U16 desc[UR6][R6.64], R0 ;  /* 0x0000000006007986 */ /* 0x0013e4000c101506 */
.L_x_12795:
[----:B------:R-:W-:Y:S05]  /*02a0*/  BSYNC.RECONVERGENT B0 ;  /* 0x0000000000007941 */ /* 0x000fea0003800200 */
.L_x_12792:
[----:B------:R-:W-:Y:S05]  /*02b0*/  WARPSYNC.ALL ;  /* 0x0000000000007948 */ /* 0x000fea0003800000 */
[----:B------:R-:W-:-:S13]  /*02c0*/  ISETP.GE.AND P0, PT, R3, UR4, PT ;  /* 0x0000000403007c0c */ /* 0x000fda000bf06270 */
[----:B------:R-:W-:Y:S05]  /*02d0*/  @P0 EXIT ;  /* 0x000000000000094d */ /* 0x000fea0003800000 */
[----:B------:R-:W2:Y:S01]  /*02e0*/  LDC.64 R2, c[0x0][0x588] ;  /* 0x00016200ff027b82 */ /* 0x000ea20000000a00 */
[----:B------:R-:W0:Y:S01]  /*02f0*/  LDCU.U16 UR4, c[0x0][0x590] ;  /* 0x0000b200ff0477ac */ /* 0x000e220008000400 */
[----:B--2---:R-:W0:Y:S06]  /*0300*/  LDG.E.U16 R2, desc[UR6][R2.64] ;  /* 0x0000000602027981 */ /* 0x004e2c000c1e1500 */
[----:B------:R-:W2:Y:S01]  /*0310*/  LDC.64 R4, c[0x0][0x580] ;  /* 0x00016000ff047b82 */ /* 0x000ea20000000a00 */
[----:B01----:R-:W-:-:S05]  /*0320*/  VIMNMX.S16x2 R0, PT, PT, R2, UR4, !PT ;  /* 0x0000000402007c48 */ /* 0x003fca000ffe0300 */
[----:B--2---:R-:W-:Y:S01]  /*0330*/  STG.E.U16 desc[UR6][R4.64], R0 ;  /* 0x0000000004007986 */ /* 0x004fe2000c101506 */
[----:B------:R-:W-:Y:S05]  /*0340*/  EXIT ;  /* 0x000000000000794d */ /* 0x000fea0003800000 */
.L_x_12791:
        /* <DEDUP_REMOVED lines=306> */
.L_x_12799:
        /* <DEDUP_REMOVED lines=9> */
[----:B0-----:R-:W-:-:S11]  /*1700*/  VIMNMX.S16x2 R7, PT, PT, R6, UR10, !PT ;  /* 0x0000000a06077c48 */ /* 0x001fd6000ffe0300 */
        /* <DEDUP_REMOVED lines=301> */
.L_x_12801:
        /* <DEDUP_REMOVED lines=8> */
[----:B0-----:R-:W-:-:S05]  /*2a60*/  VIMNMX.S16x2 R7, PT, PT, R6, UR10, !PT ;  /* 0x0000000a06077c48 */ /* 0x001fca000ffe0300 */
[----:B------:R0:W-:Y:S02]  /*2a70*/  STG.E.U16 desc[UR6][R4.64], R7 ;  /* 0x0000000704007986 */ /* 0x0001e4000c101506 */
.L_x_12798:
[----:B------:R-:W-:-:S13]  /*2a80*/  ISETP.GE.AND P0, PT, R3, UR4, PT ;  /* 0x0000000403007c0c */ /* 0x000fda000bf06270 */
[----:B------:R-:W-:Y:S05]  /*2a90*/  @P0 BREAK.RELIABLE B1 ;  /* 0x0000000000010942 */ /* 0x000fea0003800100 */
[----:B------:R-:W-:Y:S05]  /*2aa0*/  @P0 BRA `(.L_x_12800) ;  /* 0x0000001000d40947 */ /* 0x000fea0003800000 */
[----:B------:R-:W-:Y:S05]  /*2ab0*/  BSYNC.RELIABLE B1 ;  /* 0x0000000000017941 */ /* 0x000fea0003800100 */
.L_x_12797:
        /* <DEDUP_REMOVED lines=298> */
.L_x_12802:
        /* <DEDUP_REMOVED lines=10> */
.L_x_12800:
[----:B------:R-:W-:Y:S05]  /*3e00*/  BSYNC.RECONVERGENT B0 ;  /* 0x0000000000007941 */ /* 0x000fea0003800200 */
.L_x_12796:
        /* <DEDUP_REMOVED lines=301> */
.L_x_12803:
[----:B------:R-:W0:Y:S01]  /*50e0*/  LDCU.128 UR8, c[0x0][0x580] ;  /* 0x0000b000ff0877ac */ /* 0x000e220008000c00 */
[----:B------:R-:W1:Y:S01]  /*50f0*/  LDCU.U16 UR4, c[0x0][0x590] ;  /* 0x0000b200ff0477ac */ /* 0x000e620008000400 */
[----:B0-----:R-:W-:-:S04]  /*5100*/  IADD3 R4, P0, PT, R2, UR10, RZ ;  /* 0x0000000a02047c10 */ /* 0x001fc8000ff1e0ff */
[----:B------:R-:W-:-:S05]  /*5110*/  IADD3.X R5, PT, PT, RZ, UR11, RZ, P0, !PT ;  /* 0x0000000bff057c10 */ /* 0x000fca00087fe4ff */
[----:B------:R-:W1:Y:S01]  /*5120*/  LDG.E.U16 R4, desc[UR6][R4.64] ;  /* 0x0000000604047981 */ /* 0x000e62000c1e1500 */
[----:B------:R-:W-:-:S04]  /*5130*/  IADD3 R2, P0, PT, R3, UR8, RZ ;  /* 0x0000000803027c10 */ /* 0x000fc8000ff1e0ff */
[----:B------:R-:W-:Y:S02]  /*5140*/  IADD3.X R3, PT, PT, RZ, UR9, RZ, P0, !PT ;  /* 0x00000009ff037c10 */ /* 0x000fe400087fe4ff */
[----:B-1----:R-:W-:-:S05]  /*5150*/  VIMNMX.S16x2 R0, PT, PT, R4, UR4, !PT ;  /* 0x0000000404007c48 */ /* 0x002fca000ffe0300 */
[----:B------:R-:W-:Y:S01]  /*5160*/  STG.E.U16 desc[UR6][R2.64], R0 ;  /* 0x0000000002007986 */ /* 0x000fe2000c101506 */
[----:B------:R-:W-:Y:S05]  /*5170*/  EXIT ;  /* 0x000000000000794d */ /* 0x000fea0003800000 */
.L_x_12804:
        /* <DEDUP_REMOVED lines=16> */
.L_x_37099:


//--------------------- .text._ZN2at6native27unrolled_elementwise_kernelIZZZNS0_21clamp_min_kernel_cudaERNS_18TensorIteratorBaseERKN3c106ScalarEENKUlvE_clEvENKUlvE3_clEvEUlsE_St5arrayIPcLm2EELi4E23TrivialOffsetCalculatorILi1EjESF_NS0_6memory15LoadWithoutCastENSG_16StoreWithoutCastEEEviT_T0_T2_T3_T4_T5_ --------------------------
	.section	.text._ZN2at6native27unrolled_elementwise_kernelIZZZNS0_21clamp_min_kernel_cudaERNS_18TensorIteratorBaseERKN3c106ScalarEENKUlvE_clEvENKUlvE3_clEvEUlsE_St5arrayIPcLm2EELi4E23TrivialOffsetCalculatorILi1EjESF_NS0_6memory15LoadWithoutCastENSG_16StoreWithoutCastEEEviT_T0_T2_T3_T4_T5_,"ax",@progbits
	.align	128
        .global         _ZN2at6native27unrolled_elementwise_kernelIZZZNS0_21clamp_min_kernel_cudaERNS_18TensorIteratorBaseERKN3c106ScalarEENKUlvE_clEvENKUlvE3_clEvEUlsE_St5arrayIPcLm2EELi4E23TrivialOffsetCalculatorILi1EjESF_NS0_6memory15LoadWithoutCastENSG_16StoreWithoutCastEEEviT_T0_T2_T3_T4_T5_
        .type           _ZN2at6native27unrolled_elementwise_kernelIZZZNS0_21clamp_min_kernel_cudaERNS_18TensorIteratorBaseERKN3c106ScalarEENKUlvE_clEvENKUlvE3_clEvEUlsE_St5arrayIPcLm2EELi4E23TrivialOffsetCalculatorILi1EjESF_NS0_6memory15LoadWithoutCastENSG_16StoreWithoutCastEEEviT_T0_T2_T3_T4_T5_,@function
        .size           _ZN2at6native27unrolled_elementwise_kernelIZZZNS0_21clamp_min_kernel_cudaERNS_18TensorIteratorBaseERKN3c106ScalarEENKUlvE_clEvENKUlvE3_clEvEUlsE_St5arrayIPcLm2EELi4E23TrivialOffsetCalculatorILi1EjESF_NS0_6memory15LoadWithoutCastENSG_16StoreWithoutCastEEEviT_T0_T2_T3_T4_T5_,(.L_x_37100 - _ZN2at6native27unrolled_elementwise_kernelIZZZNS0_21clamp_min_kernel_cudaERNS_18TensorIteratorBaseERKN3c106ScalarEENKUlvE_clEvENKUlvE3_clEvEUlsE_St5arrayIPcLm2EELi4E23TrivialOffsetCalculatorILi1EjESF_NS0_6memory15LoadWithoutCastENSG_16StoreWithoutCastEEEviT_T0_T2_T3_T4_T5_)
        .other          _ZN2at6native27unrolled_elementwise_kernelIZZZNS0_21clamp_min_kernel_cudaERNS_18TensorIteratorBaseERKN3c106ScalarEENKUlvE_clEvENKUlvE3_clEvEUlsE_St5arrayIPcLm2EELi4E23TrivialOffsetCalculatorILi1EjESF_NS0_6memory15LoadWithoutCastENSG_16StoreWithoutCastEEEviT_T0_T2_T3_T4_T5_,@"STO_CUDA_ENTRY STV_DEFAULT"
_ZN2at6native27unrolled_elementwise_kernelIZZZNS0_21clamp_min_kernel_cudaERNS_18TensorIteratorBaseERKN3c106ScalarEENKUlvE_clEvENKUlvE3_clEvEUlsE_St5arrayIPcLm2EELi4E23TrivialOffsetCalculatorILi1EjESF_NS0_6memory15LoadWithoutCastENSG_16StoreWithoutCastEEEviT_T0_T2_T3_T4_T5_:
.text._ZN2at6native27unrolled_elementwise_kernelIZZZNS0_21clamp_min_kernel_cudaERNS_18TensorIteratorBaseERKN3c106ScalarEENKUlvE_clEvENKUlvE3_clEvEUlsE_St5arrayIPcLm2EELi4E23TrivialOffsetCalculatorILi1EjESF_NS0_6memory15LoadWithoutCastENSG_16StoreWithoutCastEEEviT_T0_T2_T3_T4_T5_:
        /* <DEDUP_REMOVED lines=38> */
[----:B---3--:R-:W-:Y:S02]  /*0260*/  VIMNMX.S16x2 R2, PT, PT, R2, UR6, !PT ;  /* 0x0000000602027c48 */ /* 0x008fe4000ffe0300 */
[----:B--2---:R-:W-:Y:S02]  /*0270*/  VIMNMX.S16x2 R0, PT, PT, R0, UR6, !PT ;  /* 0x0000000600007c48 */ /* 0x004fe4000ffe0300 */
[----:B----4-:R-:W-:-:S02]  /*0280*/  VIMNMX.S16x2 R4, PT, PT, R4, UR6, !PT ;  /* 0x0000000604047c48 */ /* 0x010fc4000ffe0300 */
[----:B-----5:R-:W-:Y:S01]  /*0290*/  VIMNMX.S16x2 R9, PT, PT, R6, UR6, !PT ;  /* 0x0000000606097c48 */ /* 0x020fe2000ffe0300 */
        /* <DEDUP_REMOVED lines=14> */
.L_x_12807:
[----:B------:R-:W-:Y:S05]  /*0380*/  BSYNC.RELIABLE B1 ;  /* 0x0000000000017941 */ /* 0x000fea0003800100 */
.L_x_12806:
[----:B------:R-:W-:-:S13]  /*0390*/  ISETP.GE.AND P0, PT, R8, R5, PT ;  /* 0x000000050800720c */ /* 0x000fda0003f06270 */
[----:B0-----:R-:W0:Y:S01]  /*03a0*/  @!P0 LDC.64 R6, c[0x0][0x398] ;  /* 0x0000e600ff068b82 */ /* 0x001e220000000a00 */
[----:B------:R-:W-:Y:S01]  /*03b0*/  @!P0 LEA R11, R3, R8, 0x9 ;  /* 0x00000008030b8211 */ /* 0x000fe200078e48ff */
[----:B------:R-:W-:-:S04]  /*03c0*/  @!P0 VIADD R8, R8, 0x80 ;  /* 0x0000008008088836 */ /* 0x000fc80000000000 */
[----:B0-----:R-:W-:-:S05]  /*03d0*/  @!P0 IMAD.WIDE.U32 R6, R11, 0x2, R6 ;  /* 0x000000020b068825 */ /* 0x001fca00078e0006 */
[----:B------:R1:W-:Y:S02]  /*03e0*/  @!P0 STG.E.U16 desc[UR4][R6.64], R4 ;  /* 0x0000000406008986 */ /* 0x0003e4000c101504 */
.L_x_12808:
[----:B------:R-:W-:Y:S05]  /*03f0*/  BSYNC.RECONVERGENT B0 ;  /* 0x0000000000007941 */ /* 0x000fea0003800200 */
.L_x_12805:
        /* <DEDUP_REMOVED lines=8> */
.L_x_12809:
        /* <DEDUP_REMOVED lines=16> */
.L_x_37100:


//--------------------- .text._ZN2at6native29vectorized_elementwise_kernelILi2EZZZNS0_21clamp_min_kernel_cudaERNS_18TensorIteratorBaseERKN3c106ScalarEENKUlvE_clEvENKUlvE3_clEvEUlsE_St5arrayIPcLm2EEEEviT0_T1_ --------------------------
	.section	.text._ZN2at6native29vectorized_elementwise_kernelILi2EZZZNS0_21clamp_min_kernel_cudaERNS_18TensorIteratorBaseERKN3c106ScalarEENKUlvE_clEvENKUlvE3_clEvEUlsE_St5arrayIPcLm2EEEEviT0_T1_,"ax",@progbits
	.align	128
        .global         _ZN2at6native29vectorized_elementwise_kernelILi2EZZZNS0_21clamp_min_kernel_cudaERNS_18TensorIteratorBaseERKN3c106ScalarEENKUlvE_clEvENKUlvE3_clEvEUlsE_St5arrayIPcLm2EEEEviT0_T1_
        .type           _ZN2at6native29vectorized_elementwise_kernelILi2EZZZNS0_21clamp_min_kernel_cudaERNS_18TensorIteratorBaseERKN3c106ScalarEENKUlvE_clEvENKUlvE3_clEvEUlsE_St5arrayIPcLm2EEEEviT0_T1_,@function
        .size           _ZN2at6native29vectorized_elementwise_kernelILi2EZZZNS0_21clamp_min_kernel_cudaERNS_18TensorIteratorBaseERKN3c106ScalarEENKUlvE_clEvENKUlvE3_clEvEUlsE_St5arrayIPcLm2EEEEviT0_T1_,(.L_x_37101 - _ZN2at6native29vectorized_elementwise_kernelILi2EZZZNS0_21clamp_min_kernel_cudaERNS_18TensorIteratorBaseERKN3c106ScalarEENKUlvE_clEvENKUlvE3_clEvEUlsE_St5arrayIPcLm2EEEEviT0_T1_)
        .other          _ZN2at6native29vectorized_elementwise_kernelILi2EZZZNS0_21clamp_min_kernel_cudaERNS_18TensorIteratorBaseERKN3c106ScalarEENKUlvE_clEvENKUlvE3_clEvEUlsE_St5arrayIPcLm2EEEEviT0_T1_,@"STO_CUDA_ENTRY STV_DEFAULT"
_ZN2at6native29vectorized_elementwise_kernelILi2EZZZNS0_21clamp_min_kernel_cudaERNS_18TensorIteratorBaseERKN3c106ScalarEENKUlvE_clEvENKUlvE3_clEvEUlsE_St5arrayIPcLm2EEEEviT0_T1_:
.text._ZN2at6native29vectorized_elementwise_kernelILi2EZZZNS0_21clamp_min_kernel_cudaERNS_18TensorIteratorBaseERKN3c106ScalarEENKUlvE_clEvENKUlvE3_clEvEUlsE_St5arrayIPcLm2EEEEviT0_T1_:
        /* <DEDUP_REMOVED lines=69> */
[----:B-1----:R-:W-:-:S02]  /*0450*/  VIMNMX.S16x2 R4, PT, PT, R4, UR6, !PT ;  /* 0x0000000604047c48 */ /* 0x002fc4000ffe0300 */
[----:B--2---:R-:W-:Y:S02]  /*0460*/  VIMNMX.S16x2 R0, PT, PT, R0, UR6, !PT ;  /* 0x0000000600007c48 */ /* 0x004fe4000ffe0300 */
[----:B---3--:R-:W-:Y:S02]  /*0470*/  VIMNMX.S16x2 R2, PT, PT, R2, UR6, !PT ;  /* 0x0000000602027c48 */ /* 0x008fe4000ffe0300 */
[----:B----4-:R-:W-:Y:S02]  /*0480*/  VIMNMX.S16x2 R6, PT, PT, R6, UR6, !PT ;  /* 0x0000000606067c48 */ /* 0x010fe4000ffe0300 */
[----:B-----5:R-:W-:Y:S02]  /*0490*/  VIMNMX.S16x2 R8, PT, PT, R8, UR6, !PT ;  /* 0x0000000608087c48 */ /* 0x020fe4000ffe0300 */
[----:B------:R-:W-:Y:S02]  /*04a0*/  VIMNMX.S16x2 R10, PT, PT, R10, UR6, !PT ;  /* 0x000000060a0a7c48 */ /* 0x000fe4000ffe0300 */
[----:B------:R-:W-:-:S02]  /*04b0*/  VIMNMX.S16x2 R12, PT, PT, R12, UR6, !PT ;  /* 0x000000060c0c7c48 */ /* 0x000fc4000ffe0300 */
[----:B------:R-:W-:Y:S01]  /*04c0*/  VIMNMX.S16x2 R14, PT, PT, R14, UR6, !PT ;  /* 0x000000060e0e7c48 */ /* 0x000fe2000ffe0300 */
        /* <DEDUP_REMOVED lines=13> */
.L_x_12813:
[----:B------:R-:W-:-:S13]  /*05a0*/  ISETP.GE.U32.AND P0, PT, R7, R5, PT ;  /* 0x000000050700720c */ /* 0x000fda0003f06070 */
[----:B------:R-:W-:Y:S05]  /*05b0*/  @P0 BRA `(.L_x_12815) ;  /* 0x0000000000300947 */ /* 0x000fea0003800000 */
[----:B0-----:R-:W0:Y:S01]  /*05c0*/  LDC.64 R16, c[0x0][0x398] ;  /* 0x0000e600ff107b82 */ /* 0x001e220000000a00 */
[----:B------:R-:W-:Y:S02]  /*05d0*/  IMAD.IADD R9, R3, 0x1, R7 ;  /* 0x0000000103097824 */ /* 0x000fe400078e0207 */
[----:B------:R-:W-:Y:S02]  /*05e0*/  VIADD R7, R7, 0x80 ;  /* 0x0000008007077836 */ /* 0x000fe40000000000 */
[----:B0-----:R-:W-:-:S05]  /*05f0*/  IMAD.WIDE.U32 R16, R9, 0x2, R16 ;  /* 0x0000000209107825 */ /* 0x001fca00078e0010 */
[----:B------:R1:W-:Y:S02]  /*0600*/  STG.E.U16 desc[UR4][R16.64], R0 ;  /* 0x0000000010007986 */ /* 0x0003e4000c101504 */
.L_x_12814:
[----:B------:R-:W-:-:S13]  /*0610*/  ISETP.GE.U32.AND P0, PT, R7, R5, PT ;  /* 0x000000050700720c */ /* 0x000fda0003f06070 */
[----:B------:R-:W-:Y:S05]  /*0620*/  @P0 BRA `(.L_x_12816) ;  /* 0x0000000000300947 */ /* 0x000fea0003800000 */
[----:B01----:R-:W0:Y:S01]  /*0630*/  LDC.64 R16, c[0x0][0x398] ;  /* 0x0000e600ff107b82 */ /* 0x003e220000000a00 */
[----:B------:R-:W-:Y:S02]  /*0640*/  IMAD.IADD R9, R3, 0x1, R7 ;  /* 0x0000000103097824 */ /* 0x000fe400078e0207 */
[----:B------:R-:W-:Y:S02]  /*0650*/  VIADD R7, R7, 0x80 ;  /* 0x0000008007077836 */ /* 0x000fe40000000000 */
[----:B0-----:R-:W-:-:S05]  /*0660*/  IMAD.WIDE.U32 R16, R9, 0x2, R16 ;  /* 0x0000000209107825 */ /* 0x001fca00078e0010 */
[----:B------:R1:W-:Y:S02]  /*0670*/  STG.E.U16 desc[UR4][R16.64], R6 ;  /* 0x0000000610007986 */ /* 0x0003e4000c101504 */
.L_x_12815:
[----:B------:R-:W-:-:S13]  /*0680*/  ISETP.GE.U32.AND P0, PT, R7, R5, PT ;  /* 0x000000050700720c */ /* 0x000fda0003f06070 */
[----:B------:R-:W-:Y:S05]  /*0690*/  @P0 BRA `(.L_x_12817) ;  /* 0x0000000000340947 */ /* 0x000fea0003800000 */
[----:B01----:R-:W0:Y:S01]  /*06a0*/  LDC.64 R16, c[0x0][0x398] ;  /* 0x0000e600ff107b82 */ /* 0x003e220000000a00 */
[----:B------:R-:W-:Y:S01]  /*06b0*/  IADD3 R9, PT, PT, R3, R7, RZ ;  /* 0x0000000703097210 */ /* 0x000fe20007ffe0ff */
[----:B------:R-:W-:-:S04]  /*06c0*/  VIADD R7, R7, 0x80 ;  /* 0x0000008007077836 */ /* 0x000fc80000000000 */
[----:B0-----:R-:W-:-:S05]  /*06d0*/  IMAD.WIDE.U32 R16, R9, 0x2, R16 ;  /* 0x0000000209107825 */ /* 0x001fca00078e0010 */
[----:B------:R2:W-:Y:S02]  /*06e0*/  STG.E.U16 desc[UR4][R16.64], R8 ;  /* 0x0000000810007986 */ /* 0x0005e4000c101504 */
.L_x_12816:
        /* <DEDUP_REMOVED lines=8> */
.L_x_12817:
[----:B------:R-:W-:Y:S05]  /*0770*/  BSYNC.RELIABLE B1 ;  /* 0x0000000000017941 */ /* 0x000fea0003800100 */
.L_x_12812:
[----:B------:R-:W-:-:S13]  /*0780*/  ISETP.GE.U32.AND P0, PT, R7, R5, PT ;  /* 0x000000050700720c */ /* 0x000fda0003f06070 */
[----:B--2---:R-:W2:Y:S01]  /*0790*/  @!P0 LDC.64 R8, c[0x0][0x398] ;  /* 0x0000e600ff088b82 */ /* 0x004ea20000000a00 */
[----:B------:R-:W-:Y:S02]  /*07a0*/  @!P0 IMAD.IADD R11, R3, 0x1, R7 ;  /* 0x00000001030b8824 */ /* 0x000fe400078e0207 */
[----:B------:R-:W-:Y:S02]  /*07b0*/  @!P0 VIADD R7, R7, 0x80 ;  /* 0x0000008007078836 */ /* 0x000fe40000000000 */
[----:B--2---:R-:W-:-:S05]  /*07c0*/  @!P0 IMAD.WIDE.U32 R8, R11, 0x2, R8 ;  /* 0x000000020b088825 */ /* 0x004fca00078e0008 */
[----:B------:R3:W-:Y:S02]  /*07d0*/  @!P0 STG.E.U16 desc[UR4][R8.64], R12 ;  /* 0x0000000c08008986 */ /* 0x0007e4000c101504 */
.L_x_12818:
[----:B------:R-:W-:Y:S05]  /*07e0*/  BSYNC.RECONVERGENT B0 ;  /* 0x0000000000007941 */ /* 0x000fea0003800200 */
.L_x_12811:
        /* <DEDUP_REMOVED lines=8> */
.L_x_12810:
        /* <DEDUP_REMOVED lines=13> */
[----:B--2---:R-:W-:Y:S02]  /*0940*/  VIMNMX.S16x2 R8, PT, PT, R8, UR6, !PT ;  /* 0x0000000608087c48 */ /* 0x004fe4000ffe0300 */
[----:B-----5:R-:W-:Y:S02]  /*0950*/  PRMT R5, R2, 0x7632, R5 ;  /* 0x0000763202057816 */ /* 0x020fe40000000005 */
[----:B------:R-:W-:Y:S02]  /*0960*/  VIMNMX.S16x2 R3, PT, PT, R3, UR6, !PT ;  /* 0x0000000603037c48 */ /* 0x000fe4000ffe0300 */
[----:B------:R-:W-:Y:S02]  /*0970*/  PRMT R9, R0, 0x7632, R9 ;  /* 0x0000763200097816 */ /* 0x000fe40000000009 */
[----:B------:R-:W-:-:S02]  /*0980*/  VIMNMX.S16x2 R2, PT, PT, R2, UR6, !PT ;  /* 0x0000000602027c48 */ /* 0x000fc4000ffe0300 */
[----:B------:R-:W-:Y:S02]  /*0990*/  PRMT R10, R4, 0x7632, R10 ;  /* 0x00007632040a7816 */ /* 0x000fe4000000000a */
[----:B------:R-:W-:Y:S02]  /*09a0*/  VIMNMX.S16x2 R5, PT, PT, R5, UR6, !PT ;  /* 0x0000000605057c48 */ /* 0x000fe4000ffe0300 */
[----:B------:R-:W-:Y:S02]  /*09b0*/  VIMNMX.S16x2 R0, PT, PT, R0, UR6, !PT ;  /* 0x0000000600007c48 */ /* 0x000fe4000ffe0300 */
[----:B------:R-:W-:Y:S02]  /*09c0*/  VIMNMX.S16x2 R9, PT, PT, R9, UR6, !PT ;  /* 0x0000000609097c48 */ /* 0x000fe4000ffe0300 */
[----:B------:R-:W-:Y:S02]  /*09d0*/  VIMNMX.S16x2 R4, PT, PT, R4, UR6, !PT ;  /* 0x0000000604047c48 */ /* 0x000fe4000ffe0300 */
[----:B------:R-:W-:-:S02]  /*09e0*/  VIMNMX.S16x2 R10, PT, PT, R10, UR6, !PT ;  /* 0x000000060a0a7c48 */ /* 0x000fc4000ffe0300 */
        /* <DEDUP_REMOVED lines=9> */
.L_x_12819:
        /* <DEDUP_REMOVED lines=16> */
.L_x_37101:


//--------------------- .text._ZN2at6native29vectorized_elementwise_kernelILi4EZZZNS0_21clamp_min_kernel_cudaERNS_18TensorIteratorBaseERKN3c106ScalarEENKUlvE_clEvENKUlvE3_clEvEUlsE_St5arrayIPcLm2EEEEviT0_T1_ --------------------------
	.section	.text._ZN2at6native29vectorized_elementwise_kernelILi4EZZZNS0_21clamp_min_kernel_cudaERNS_18TensorIteratorBaseERKN3c106ScalarEENKUlvE_clEvENKUlvE3_clEvEUlsE_St5arrayIPcLm2EEEEviT0_T1_,"ax",@progbits
	.align	128
        .global         _ZN2at6native29vectorized_elementwise_kernelILi4EZZZNS0_21clamp_min_kernel_cudaERNS_18TensorIteratorBaseERKN3c106ScalarEENKUlvE_clEvENKUlvE3_clEvEUlsE_St5arrayIPcLm2EEEEviT0_T1_
        .type           _ZN2at6native29vectorized_elementwise_kernelILi4EZZZNS0_21clamp_min_kernel_cudaERNS_18TensorIteratorBaseERKN3c106ScalarEENKUlvE_clEvENKUlvE3_clEvEUlsE_St5arrayIPcLm2EEEEviT0_T1_,@function
        .size           _ZN2at6native29vectorized_elementwise_kernelILi4EZZZNS0_21clamp_min_kernel_cudaERNS_18TensorIteratorBaseERKN3c106ScalarEENKUlvE_clEvENKUlvE3_clEvEUlsE_St5arrayIPcLm2EEEEviT0_T1_,(.L_x_37102 - _ZN2at6native29vectorized_elementwise_kernelILi4EZZZNS0_21clamp_min_kernel_cudaERNS_18TensorIteratorBaseERKN3c106ScalarEENKUlvE_clEvENKUlvE3_clEvEUlsE_St5arrayIPcLm2EEEEviT0_T1_)
        .other          _ZN2at6native29vectorized_elementwise_kernelILi4EZZZNS0_21clamp_min_kernel_cudaERNS_18TensorIteratorBaseERKN3c106ScalarEENKUlvE_clEvENKUlvE3_clEvEUlsE_St5arrayIPcLm2EEEEviT0_T1_,@"STO_CUDA_ENTRY STV_DEFAULT"
_ZN2at6native29vectorized_elementwise_kernelILi4EZZZNS0_21clamp_min_kernel_cudaERNS_18TensorIteratorBaseERKN3c106ScalarEENKUlvE_clEvENKUlvE3_clEvEUlsE_St5arrayIPcLm2EEEEviT0_T1_:
.text._ZN2at6native29vectorized_elementwise_kernelILi4EZZZNS0_21clamp_min_kernel_cudaERNS_18TensorIteratorBaseERKN3c106ScalarEENKUlvE_clEvENKUlvE3_clEvEUlsE_St5arrayIPcLm2EEEEviT0_T1_:
        /* <DEDUP_REMOVED lines=90> */
.L_x_12823:
[----:B------:R-:W-:-:S13]  /*05a0*/  ISETP.GE.U32.AND P0, PT, R7, R5, PT ;  /* 0x000000050700720c */ /* 0x000fda0003f06070 */
[----:B------:R-:W-:Y:S05]  /*05b0*/  @P0 BRA `(.L_x_12825) ;  /* 0x0000000000300947 */ /* 0x000fea0003800000 */
[----:B0-----:R-:W0:Y:S01]  /*05c0*/  LDC.64 R16, c[0x0][0x398] ;  /* 0x0000e600ff107b82 */ /* 0x001e220000000a00 */
[----:B------:R-:W-:Y:S02]  /*05d0*/  IMAD.IADD R9, R3, 0x1, R7 ;  /* 0x0000000103097824 */ /* 0x000fe400078e0207 */
[----:B------:R-:W-:Y:S02]  /*05e0*/  VIADD R7, R7, 0x80 ;  /* 0x0000008007077836 */ /* 0x000fe40000000000 */
[----:B0-----:R-:W-:-:S05]  /*05f0*/  IMAD.WIDE.U32 R16, R9, 0x2, R16 ;  /* 0x0000000209107825 */ /* 0x001fca00078e0010 */
[----:B------:R1:W-:Y:S02]  /*0600*/  STG.E.U16 desc[UR4][R16.64], R0 ;  /* 0x0000000010007986 */ /* 0x0003e4000c101504 */
.L_x_12824:
[----:B------:R-:W-:-:S13]  /*0610*/  ISETP.GE.U32.AND P0, PT, R7, R5, PT ;  /* 0x000000050700720c */ /* 0x000fda0003f06070 */
[----:B------:R-:W-:Y:S05]  /*0620*/  @P0 BRA `(.L_x_12826) ;  /* 0x0000000000300947 */ /* 0x000fea0003800000 */
[----:B01----:R-:W0:Y:S01]  /*0630*/  LDC.64 R16, c[0x0][0x398] ;  /* 0x0000e600ff107b82 */ /* 0x003e220000000a00 */
[----:B------:R-:W-:Y:S02]  /*0640*/  IMAD.IADD R9, R3, 0x1, R7 ;  /* 0x0000000103097824 */ /* 0x000fe400078e0207 */
[----:B------:R-:W-:Y:S02]  /*0650*/  VIADD R7, R7, 0x80 ;  /* 0x0000008007077836 */ /* 0x000fe40000000000 */
[----:B0-----:R-:W-:-:S05]  /*0660*/  IMAD.WIDE.U32 R16, R9, 0x2, R16 ;  /* 0x0000000209107825 */ /* 0x001fca00078e0010 */
[----:B------:R1:W-:Y:S02]  /*0670*/  STG.E.U16 desc[UR4][R16.64], R6 ;  /* 0x0000000610007986 */ /* 0x0003e4000c101504 */
.L_x_12825:
[----:B------:R-:W-:-:S13]  /*0680*/  ISETP.GE.U32.AND P0, PT, R7, R5, PT ;  /* 0x000000050700720c */ /* 0x000fda0003f06070 */
[----:B------:R-:W-:Y:S05]  /*0690*/  @P0 BRA `(.L_x_12827) ;  /* 0x0000000000340947 */ /* 0x000fea0003800000 */
[----:B01----:R-:W0:Y:S01]  /*06a0*/  LDC.64 R16, c[0x0][0x398] ;  /* 0x0000e600ff107b82 */ /* 0x003e220000000a00 */
[----:B------:R-:W-:Y:S02]  /*06b0*/  IMAD.IADD R9, R3, 0x1, R7 ;  /* 0x0000000103097824 */ /* 0x000fe400078e0207 */
[----:B------:R-:W-:Y:S02]  /*06c0*/  VIADD R7, R7, 0x80 ;  /* 0x0000008007077836 */ /* 0x000fe40000000000 */
[----:B0-----:R-:W-:-:S05]  /*06d0*/  IMAD.WIDE.U32 R16, R9, 0x2, R16 ;  /* 0x0000000209107825 */ /* 0x001fca00078e0010 */
[----:B------:R2:W-:Y:S02]  /*06e0*/  STG.E.U16 desc[UR4][R16.64], R8 ;  /* 0x0000000810007986 */ /* 0x0005e4000c101504 */
.L_x_12826:
        /* <DEDUP_REMOVED lines=8> */
.L_x_12827:
[----:B------:R-:W-:Y:S05]  /*0770*/  BSYNC.RELIABLE B1 ;  /* 0x0000000000017941 */ /* 0x000fea0003800100 */
.L_x_12822:
[----:B------:R-:W-:-:S13]  /*0780*/  ISETP.GE.U32.AND P0, PT, R7, R5, PT ;  /* 0x000000050700720c */ /* 0x000fda0003f06070 */
[----:B--2---:R-:W2:Y:S01]  /*0790*/  @!P0 LDC.64 R8, c[0x0][0x398] ;  /* 0x0000e600ff088b82 */ /* 0x004ea20000000a00 */
[----:B------:R-:W-:Y:S02]  /*07a0*/  @!P0 IMAD.IADD R11, R3, 0x1, R7 ;  /* 0x00000001030b8824 */ /* 0x000fe400078e0207 */
[----:B------:R-:W-:Y:S02]  /*07b0*/  @!P0 VIADD R7, R7, 0x80 ;  /* 0x0000008007078836 */ /* 0x000fe40000000000 */
[----:B--2---:R-:W-:-:S05]  /*07c0*/  @!P0 IMAD.WIDE.U32 R8, R11, 0x2, R8 ;  /* 0x000000020b088825 */ /* 0x004fca00078e0008 */
[----:B------:R3:W-:Y:S02]  /*07d0*/  @!P0 STG.E.U16 desc[UR4][R8.64], R12 ;  /* 0x0000000c08008986 */ /* 0x0007e4000c101504 */
.L_x_12828:
[----:B------:R-:W-:Y:S05]  /*07e0*/  BSYNC.RECONVERGENT B0 ;  /* 0x0000000000007941 */ /* 0x000fea0003800200 */
.L_x_12821:
        /* <DEDUP_REMOVED lines=8> */
.L_x_12820:
        /* <DEDUP_REMOVED lines=16> */
[----:B--2---:R-:W-:Y:S02]  /*0970*/  VIMNMX.S16x2 R4, PT, PT, R4, UR6, !PT ;  /* 0x0000000604047c48 */ /* 0x004fe4000ffe0300 */
[----:B------:R-:W-:Y:S02]  /*0980*/  VIMNMX.S16x2 R5, PT, PT, R5, UR6, !PT ;  /* 0x0000000605057c48 */ /* 0x000fe4000ffe0300 */
[----:B------:R-:W-:Y:S02]  /*0990*/  VIMNMX.S16x2 R0, PT, PT, R12, UR6, !PT ;  /* 0x000000060c007c48 */ /* 0x000fe4000ffe0300 */
[----:B------:R-:W-:Y:S02]  /*09a0*/  VIMNMX.S16x2 R9, PT, PT, R14, UR6, !PT ;  /* 0x000000060e097c48 */ /* 0x000fe4000ffe0300 */
[----:B------:R-:W-:Y:S02]  /*09b0*/  VIMNMX.S16x2 R10, PT, PT, R10, UR6, !PT ;  /* 0x000000060a0a7c48 */ /* 0x000fe4000ffe0300 */
[----:B------:R-:W-:-:S02]  /*09c0*/  VIMNMX.S16x2 R6, PT, PT, R6, UR6, !PT ;  /* 0x0000000606067c48 */ /* 0x000fc4000ffe0300 */
[----:B------:R-:W-:Y:S02]  /*09d0*/  VIMNMX.S16x2 R8, PT, PT, R8, UR6, !PT ;  /* 0x0000000608087c48 */ /* 0x000fe4000ffe0300 */
[----:B------:R-:W-:Y:S02]  /*09e0*/  VIMNMX.S16x2 R11, PT, PT, R11, UR6, !PT ;  /* 0x000000060b0b7c48 */ /* 0x000fe4000ffe0300 */
[----:B------:R-:W-:Y:S02]  /*09f0*/  PRMT R4, R4, 0x5410, R5 ;  /* 0x0000541004047816 */ /* 0x000fe40000000005 */
[----:B------:R-:W-:Y:S02]  /*0a00*/  PRMT R7, R9, 0x5410, R10 ;  /* 0x0000541009077816 */ /* 0x000fe4000000000a */
[----:B------:R-:W-:Y:S02]  /*0a10*/  PRMT R6, R0, 0x5410, R6 ;  /* 0x0000541000067816 */ /* 0x000fe40000000006 */
[----:B------:R-:W-:-:S03]  /*0a20*/  PRMT R5, R8, 0x5410, R11 ;  /* 0x0000541008057816 */ /* 0x000fc6000000000b */
[----:B------:R-:W-:Y:S04]  /*0a30*/  STG.E.64 desc[UR4][R2.64], R6 ;  /* 0x0000000602007986 */ /* 0x000fe8000c101b04 */
[----:B------:R-:W-:Y:S01]  /*0a40*/  STG.E.64 desc[UR4][R2.64+0x400], R4 ;  /* 0x0004000402007986 */ /* 0x000fe2000c101b04 */
[----:B------:R-:W-:Y:S05]  /*0a50*/  EXIT ;  /* 0x000000000000794d */ /* 0x000fea0003800000 */
.L_x_12829:
        /* <DEDUP_REMOVED lines=10> */
.L_x_37102:


//--------------------- .text._ZN2at6native29vectorized_elementwise_kernelILi8EZZZNS0_21clamp_min_kernel_cudaERNS_18TensorIteratorBaseERKN3c106ScalarEENKUlvE_clEvENKUlvE3_clEvEUlsE_St5arrayIPcLm2EEEEviT0_T1_ --------------------------
	.section	.text._ZN2at6native29vectorized_elementwise_kernelILi8EZZZNS0_21clamp_min_kernel_cudaERNS_18TensorIteratorBaseERKN3c106ScalarEENKUlvE_clEvENKUlvE3_clEvEUlsE_St5arrayIPcLm2EEEEviT0_T1_,"ax",@progbits
	.align	128
        .global         _ZN2at6native29vectorized_elementwise_kernelILi8EZZZNS0_21clamp_min_kernel_cudaERNS_18TensorIteratorBaseERKN3c106ScalarEENKUlvE_clEvENKUlvE3_clEvEUlsE_St5arrayIPcLm2EEEEviT0_T1_
        .type           _ZN2at6native29vectorized_elementwise_kernelILi8EZZZNS0_21clamp_min_kernel_cudaERNS_18TensorIteratorBaseERKN3c106ScalarEENKUlvE_clEvENKUlvE3_clEvEUlsE_St5arrayIPcLm2EEEEviT0_T1_,@function
        .size           _ZN2at6native29vectorized_elementwise_kernelILi8EZZZNS0_21clamp_min_kernel_cudaERNS_18TensorIteratorBaseERKN3c106ScalarEENKUlvE_clEvENKUlvE3_clEvEUlsE_St5arrayIPcLm2EEEEviT0_T1_,(.L_x_37103 - _ZN2at6native29vectorized_elementwise_kernelILi8EZZZNS0_21clamp_min_kernel_cudaERNS_18TensorIteratorBaseERKN3c106ScalarEENKUlvE_clEvENKUlvE3_clEvEUlsE_St5arrayIPcLm2EEEEviT0_T1_)
        .other          _ZN2at6native29vectorized_elementwise_kernelILi8EZZZNS0_21clamp_min_kernel_cudaERNS_18TensorIteratorBaseERKN3c106ScalarEENKUlvE_clEvENKUlvE3_clEvEUlsE_St5arrayIPcLm2EEEEviT0_T1_,@"STO_CUDA_ENTRY STV_DEFAULT"
_ZN2at6native29vectorized_elementwise_kernelILi8EZZZNS0_21clamp_min_kernel_cudaERNS_18TensorIteratorBaseERKN3c106ScalarEENKUlvE_clEvENKUlvE3_clEvEUlsE_St5arrayIPcLm2EEEEviT0_T1_:
.text._ZN2at6native29vectorized_elementwise_kernelILi8EZZZNS0_21clamp_min_kernel_cudaERNS_18TensorIteratorBaseERKN3c106ScalarEENKUlvE_clEvENKUlvE3_clEvEUlsE_St5arrayIPcLm2EEEEviT0_T1_:
        /* <DEDUP_REMOVED lines=90> */
.L_x_12833:
[----:B------:R-:W-:-:S13]  /*05a0*/  ISETP.GE.U32.AND P0, PT, R7, R5, PT ;  /* 0x000000050700720c */ /* 0x000fda0003f06070 */
[----:B------:R-:W-:Y:S05]  /*05b0*/  @P0 BRA `(.L_x_12835) ;  /* 0x0000000000300947 */ /* 0x000fea0003800000 */
[----:B0-----:R-:W0:Y:S01]  /*05c0*/  LDC.64 R16, c[0x0][0x398] ;  /* 0x0000e600ff107b82 */ /* 0x001e220000000a00 */
[----:B------:R-:W-:Y:S02]  /*05d0*/  IMAD.IADD R9, R3, 0x1, R7 ;  /* 0x0000000103097824 */ /* 0x000fe400078e0207 */
[----:B------:R-:W-:Y:S02]  /*05e0*/  VIADD R7, R7, 0x80 ;  /* 0x0000008007077836 */ /* 0x000fe40000000000 */
[----:B0-----:R-:W-:-:S05]  /*05f0*/  IMAD.WIDE.U32 R16, R9, 0x2, R16 ;  /* 0x0000000209107825 */ /* 0x001fca00078e0010 */
[----:B------:R1:W-:Y:S02]  /*0600*/  STG.E.U16 desc[UR4][R16.64], R0 ;  /* 0x0000000010007986 */ /* 0x0003e4000c101504 */
.L_x_12834:
[----:B------:R-:W-:-:S13]  /*0610*/  ISETP.GE.U32.AND P0, PT, R7, R5, PT ;  /* 0x000000050700720c */ /* 0x000fda0003f06070 */
[----:B------:R-:W-:Y:S05]  /*0620*/  @P0 BRA `(.L_x_12836) ;  /* 0x0000000000300947 */ /* 0x000fea0003800000 */
[----:B01----:R-:W0:Y:S01]  /*0630*/  LDC.64 R16, c[0x0][0x398] ;  /* 0x0000e600ff107b82 */ /* 0x003e220000000a00 */
[----:B------:R-:W-:Y:S02]  /*0640*/  IMAD.IADD R9, R3, 0x1, R7 ;  /* 0x0000000103097824 */ /* 0x000fe400078e0207 */
[----:B------:R-:W-:Y:S02]  /*0650*/  VIADD R7, R7, 0x80 ;  /* 0x0000008007077836 */ /* 0x000fe40000000000 */
[----:B0-----:R-:W-:-:S05]  /*0660*/  IMAD.WIDE.U32 R16, R9, 0x2, R16 ;  /* 0x0000000209107825 */ /* 0x001fca00078e0010 */
[----:B------:R1:W-:Y:S02]  /*0670*/  STG.E.U16 desc[UR4][R16.64], R6 ;  /* 0x0000000610007986 */ /* 0x0003e4000c101504 */
.L_x_12835:
[----:B------:R-:W-:-:S13]  /*0680*/  ISETP.GE.U32.AND P0, PT, R7, R5, PT ;  /* 0x000000050700720c */ /* 0x000fda0003f06070 */
[----:B------:R-:W-:Y:S05]  /*0690*/  @P0 BRA `(.L_x_12837) ;  /* 0x0000000000340947 */ /* 0x000fea0003800000 */
[----:B01----:R-:W0:Y:S01]  /*06a0*/  LDC.64 R16, c[0x0][0x398] ;  /* 0x0000e600ff107b82 */ /* 0x003e220000000a00 */
[----:B------:R-:W-:Y:S02]  /*06b0*/  IMAD.IADD R9, R3, 0x1, R7 ;  /* 0x0000000103097824 */ /* 0x000fe400078e0207 */
[----:B------:R-:W-:Y:S02]  /*06c0*/  VIADD R7, R7, 0x80 ;  /* 0x0000008007077836 */ /* 0x000fe40000000000 */
[----:B0-----:R-:W-:-:S05]  /*06d0*/  IMAD.WIDE.U32 R16, R9, 0x2, R16 ;  /* 0x0000000209107825 */ /* 0x001fca00078e0010 */
[----:B------:R2:W-:Y:S02]  /*06e0*/  STG.E.U16 desc[UR4][R16.64], R8 ;  /* 0x0000000810007986 */ /* 0x0005e4000c101504 */
.L_x_12836:
        /* <DEDUP_REMOVED lines=8> */
.L_x_12837:
[----:B------:R-:W-:Y:S05]  /*0770*/  BSYNC.RELIABLE B1 ;  /* 0x0000000000017941 */ /* 0x000fea0003800100 */
.L_x_12832:
[----:B------:R-:W-:-:S13]  /*0780*/  ISETP.GE.U32.AND P0, PT, R7, R5, PT ;  /* 0x000000050700720c */ /* 0x000fda0003f06070 */
[----:B--2---:R-:W2:Y:S01]  /*0790*/  @!P0 LDC.64 R8, c[0x0][0x398] ;  /* 0x0000e600ff088b82 */ /* 0x004ea20000000a00 */
[----:B------:R-:W-:Y:S02]  /*07a0*/  @!P0 IMAD.IADD R11, R3, 0x1, R7 ;  /* 0x00000001030b8824 */ /* 0x000fe400078e0207 */
[----:B------:R-:W-:Y:S02]  /*07b0*/  @!P0 VIADD R7, R7, 0x80 ;  /* 0x0000008007078836 */ /* 0x000fe40000000000 */
[----:B--2---:R-:W-:-:S05]  /*07c0*/  @!P0 IMAD.WIDE.U32 R8, R11, 0x2, R8 ;  /* 0x000000020b088825 */ /* 0x004fca00078e0008 */
[----:B------:R3:W-:Y:S02]  /*07d0*/  @!P0 STG.E.U16 desc[UR4][R8.64], R12 ;  /* 0x0000000c08008986 */ /* 0x0007e4000c101504 */
.L_x_12838:
[----:B------:R-:W-:Y:S05]  /*07e0*/  BSYNC.RECONVERGENT B0 ;  /* 0x0000000000007941 */ /* 0x000fea0003800200 */
.L_x_12831:
        /* <DEDUP_REMOVED lines=8> */
.L_x_12830:
        /* <DEDUP_REMOVED lines=11> */
[----:B--2---:R-:W-:Y:S02]  /*0920*/  VIMNMX.S16x2 R0, PT, PT, R4, UR6, !PT ;  /* 0x0000000604007c48 */ /* 0x004fe4000ffe0300 */
[----:B------:R-:W-:Y:S02]  /*0930*/  PRMT R11, R6, 0x7632, R11 ;  /* 0x00007632060b7816 */ /* 0x000fe4000000000b */
[C---:B------:R-:W-:Y:S02]  /*0940*/  PRMT R12, R7.reuse, 0x7632, R12 ;  /* 0x00007632070c7816 */ /* 0x040fe4000000000c */
[----:B------:R-:W-:-:S02]  /*0950*/  PRMT R14, R7, 0x7610, R14 ;  /* 0x00007610070e7816 */ /* 0x000fc4000000000e */
[----:B------:R-:W-:Y:S02]  /*0960*/  PRMT R4, R4, 0x7632, R4 ;  /* 0x0000763204047816 */ /* 0x000fe40000000004 */
        /* <DEDUP_REMOVED lines=10> */
[----:B------:R-:W-:-:S05]  /*0a10*/  PRMT R7, R10, 0x5410, R11 ;  /* 0x000054100a077816 */ /* 0x000fca000000000b */
[----:B------:R-:W-:Y:S01]  /*0a20*/  STG.E.128 desc[UR4][R2.64], R4 ;  /* 0x0000000402007986 */ /* 0x000fe2000c101d04 */
[----:B------:R-:W-:Y:S05]  /*0a30*/  EXIT ;  /* 0x000000000000794d */ /* 0x000fea0003800000 */
.L_x_12839:
        /* <DEDUP_REMOVED lines=12> */
.L_x_37103:


//--------------------- .text._ZN2at6native18elementwise_kernelILi128ELi4EZNS0_15gpu_kernel_implIZZZNS0_21clamp_min_kernel_cudaERNS_18TensorIteratorBaseERKN3c106ScalarEENKUlvE_clEvENKUlvE2_clEvEUllE_EEvS4_RKT_EUliE_EEviT1_ --------------------------
	.section	.text._ZN2at6native18elementwise_kernelILi128ELi4EZNS0_15gpu_kernel_implIZZZNS0_21clamp_min_kernel_cudaERNS_18TensorIteratorBaseERKN3c106ScalarEENKUlvE_clEvENKUlvE2_clEvEUllE_EEvS4_RKT_EUliE_EEviT1_,"ax",@progbits
	.align	128
        .global         _ZN2at6native18elementwise_kernelILi128ELi4EZNS0_15gpu_kernel_implIZZZNS0_21clamp_min_kernel_cudaERNS_18TensorIteratorBaseERKN3c106ScalarEENKUlvE_clEvENKUlvE2_clEvEUllE_EEvS4_RKT_EUliE_EEviT1_
        .type           _ZN2at6native18elementwise_kernelILi128ELi4EZNS0_15gpu_kernel_implIZZZNS0_21clamp_min_kernel_cudaERNS_18TensorIteratorBaseERKN3c106ScalarEENKUlvE_clEvENKUlvE2_clEvEUllE_EEvS4_RKT_EUliE_EEviT1_,@function
        .size           _ZN2at6native18elementwise_kernelILi128ELi4EZNS0_15gpu_kernel_implIZZZNS0_21clamp_min_kernel_cudaERNS_18TensorIteratorBaseERKN3c106ScalarEENKUlvE_clEvENKUlvE2_clEvEUllE_EEvS4_RKT_EUliE_EEviT1_,(.L_x_37104 - _ZN2at6native18elementwise_kernelILi128ELi4EZNS0_15gpu_kernel_implIZZZNS0_21clamp_min_kernel_cudaERNS_18TensorIteratorBaseERKN3c106ScalarEENKUlvE_clEvENKUlvE2_clEvEUllE_EEvS4_RKT_EUliE_EEviT1_)
        .other          _ZN2at6native18elementwise_kernelILi128ELi4EZNS0_15gpu_kernel_implIZZZNS0_21clamp_min_kernel_cudaERNS_18TensorIteratorBaseERKN3c106ScalarEENKUlvE_clEvENKUlvE2_clEvEUllE_EEvS4_RKT_EUliE_EEviT1_,@"STO_CUDA_ENTRY STV_DEFAULT"
_ZN2at6native18elementwise_kernelILi128ELi4EZNS0_15gpu_kernel_implIZZZNS0_21clamp_min_kernel_cudaERNS_18TensorIteratorBaseERKN3c106ScalarEENKUlvE_clEvENKUlvE2_clEvEUllE_EEvS4_RKT_EUliE_EEviT1_:
.text._ZN2at6native18elementwise_kernelILi128ELi4EZNS0_15gpu_kernel_implIZZZNS0_21clamp_min_kernel_cudaERNS_18TensorIteratorBaseERKN3c106ScalarEENKUlvE_clEvENKUlvE2_clEvEUllE_EEvS4_RKT_EUliE_EEviT1_:
        /* <DEDUP_REMOVED lines=319> */
.L_x_12842:
        /* <DEDUP_REMOVED lines=17> */
.L_x_12846:
[----:B------:R0:W5:Y:S01]  /*1500*/  LDG.E.U8 R4, desc[UR36][R2.64] ;  /* 0x0000002402047981 */ /* 0x000162000c1e1100 */
[----:B------:R-:W-:Y:S01]  /*1510*/  IMAD.MOV.U32 R5, RZ, RZ, RZ ;  /* 0x000000ffff057224 */ /* 0x000fe200078e00ff */
[----:B------:R-:W-:Y:S06]  /*1520*/  BRA `(.L_x_12848) ;  /* 0x0000000c00407947 */ /* 0x000fec0003800000 */
.L_x_12845:
        /* <DEDUP_REMOVED lines=8> */
.L_x_12850:
[----:B------:R-:W2:Y:S02]  /*15b0*/  LDG.E R4, desc[UR36][R2.64] ;  /* 0x0000002402047981 */ /* 0x000ea4000c1e1900 */
[----:B--2---:R-:W-:Y:S01]  /*15c0*/  SHF.R.S32.HI R5, RZ, 0x1f, R4 ;  /* 0x0000001fff057819 */ /* 0x004fe20000011404 */
[----:B------:R-:W-:Y:S06]  /*15d0*/  BRA `(.L_x_12848) ;  /* 0x0000000c00147947 */ /* 0x000fec0003800000 */
.L_x_12849:
[----:B------:R-:W2:Y:S02]  /*15e0*/  LDG.E.S16 R4, desc[UR36][R2.64] ;  /* 0x0000002402047981 */ /* 0x000ea4000c1e1700 */
[----:B--2---:R-:W-:Y:S01]  /*15f0*/  SHF.R.S32.HI R5, RZ, 0x1f, R4 ;  /* 0x0000001fff057819 */ /* 0x004fe20000011404 */
[----:B------:R-:W-:Y:S06]  /*1600*/  BRA `(.L_x_12848) ;  /* 0x0000000c00087947 */ /* 0x000fec0003800000 */
.L_x_12844:
        /* <DEDUP_REMOVED lines=9> */
.L_x_12852:
[----:B------:R-:W2:Y:S02]  /*16a0*/  LDG.E.U16 R2, desc[UR36][R2.64] ;  /* 0x0000002402027981 */ /* 0x000ea4000c1e1500 */
[----:B--2---:R-:W-:-:S06]  /*16b0*/  HADD2.F32 R4, -RZ, R2.H0_H0 ;  /* 0x20000002ff047230 */ /* 0x004fcc0000004100 */
[----:B------:R-:W0:Y:S01]  /*16c0*/  F2I.S64.TRUNC R4, R4 ;  /* 0x0000000400047311 */ /* 0x000e22000020d900 */
[----:B------:R-:W-:Y:S05]  /*16d0*/  BRA `(.L_x_12848) ;  /* 0x0000000800d47947 */ /* 0x000fea0003800000 */
.L_x_12851:
        /* <DEDUP_REMOVED lines=9> */
.L_x_12854:
[----:B------:R-:W2:Y:S02]  /*1770*/  LDG.E.U16 R2, desc[UR36][R2.64] ;  /* 0x0000002402027981 */ /* 0x000ea4000c1e1500 */
[----:B--2---:R-:W-:-:S06]  /*1780*/  HADD2.F32 R4, -RZ, R2.H0_H0 ;  /* 0x20000002ff047230 */ /* 0x004fcc0000004100 */
[----:B------:R-:W0:Y:S01]  /*1790*/  F2I.S64.TRUNC R4, R4 ;  /* 0x0000000400047311 */ /* 0x000e22000020d900 */
[----:B------:R-:W-:Y:S05]  /*17a0*/  BRA `(.L_x_12848) ;  /* 0x0000000800a07947 */ /* 0x000fea0003800000 */
.L_x_12853:
[----:B------:R-:W2:Y:S02]  /*17b0*/  LDG.E.64 R2, desc[UR36][R2.64] ;  /* 0x0000002402027981 */ /* 0x000ea4000c1e1b00 */
[----:B--2---:R0:W1:Y:S01]  /*17c0*/  F2I.S64.F64.TRUNC R4, R2 ;  /* 0x0000000200047311 */ /* 0x004062000030d900 */
[----:B------:R-:W-:Y:S05]  /*17d0*/  BRA `(.L_x_12848) ;  /* 0x0000000800947947 */ /* 0x000fea0003800000 */
.L_x_12843:
        /* <DEDUP_REMOVED lines=13> */
.L_x_12857:
[----:B------:R-:W2:Y:S02]  /*18b0*/  LDG.E.64 R2, desc[UR36][R2.64] ;  /* 0x0000002402027981 */ /* 0x000ea4000c1e1b00 */
[----:B--2---:R0:W1:Y:S01]  /*18c0*/  F2I.S64.F64.TRUNC R4, R2 ;  /* 0x0000000200047311 */ /* 0x004062000030d900 */
[----:B------:R-:W-:Y:S05]  /*18d0*/  BRA `(.L_x_12848) ;  /* 0x0000000800547947 */ /* 0x000fea0003800000 */
.L_x_12856:
        /* <DEDUP_REMOVED lines=26> */
.L_x_12859:
        /* <DEDUP_REMOVED lines=13> */
.L_x_12858:
[----:B------:R-:W2:Y:S02]  /*1b50*/  LDG.E.U16 R4, desc[UR36][R2.64] ;  /* 0x0000002402047981 */ /* 0x000ea4000c1e1500 */
[----:B--2---:R-:W-:-:S06]  /*1b60*/  IMAD.U32 R4, R4, 0x10000, RZ ;  /* 0x0001000004047824 */ /* 0x004fcc00078e00ff */
[----:B------:R-:W0:Y:S01]  /*1b70*/  F2I.S64.TRUNC R4, R4 ;  /* 0x0000000400047311 */ /* 0x000e22000020d900 */
[----:B------:R-:W-:Y:S05]  /*1b80*/  BRA `(.L_x_12848) ;  /* 0x0000000400a87947 */ /* 0x000fea0003800000 */
.L_x_12855:
        /* <DEDUP_REMOVED lines=11> */
.L_x_12862:
        /* <DEDUP_REMOVED lines=21> */
.L_x_12866:
[----:B------:R-:W-:Y:S05]  /*1d90*/  BSYNC.RECONVERGENT B1 ;  /* 0x0000000000017941 */ /* 0x000fea0003800200 */
.L_x_12865:
[----:B------:R-:W-:Y:S01]  /*1da0*/  IMAD.SHL.U32 R0, R0, 0x100000, RZ ;  /* 0x0010000000007824 */ /* 0x000fe200078e00ff */
[----:B------:R-:W-:-:S04]  /*1db0*/  LEA R2, R2, 0x3b800000, 0x17 ;  /* 0x3b80000002027811 */ /* 0x000fc800078eb8ff */
[----:B------:R-:W-:-:S07]  /*1dc0*/  LOP3.LUT R4, R2, R0, R7, 0xfe, !PT ;  /* 0x0000000002047212 */ /* 0x000fce00078efe07 */
.L_x_12864:
[----:B------:R-:W-:Y:S05]  /*1dd0*/  BSYNC.RECONVERGENT B0 ;  /* 0x0000000000007941 */ /* 0x000fea0003800200 */
.L_x_12863:
[----:B------:R-:W1:Y:S01]  /*1de0*/  F2I.S64.TRUNC R4, R4 ;  /* 0x0000000400047311 */ /* 0x000e62000020d900 */
[----:B------:R-:W-:Y:S05]  /*1df0*/  BRA `(.L_x_12848) ;  /* 0x00000004000c7947 */ /* 0x000fea0003800000 */
.L_x_12861:
        /* <DEDUP_REMOVED lines=21> */
.L_x_12870:
[----:B------:R-:W-:Y:S05]  /*1f50*/  BSYNC.RECONVERGENT B1 ;  /* 0x0000000000017941 */ /* 0x000fea0003800200 */
.L_x_12869:
[----:B------:R-:W-:Y:S02]  /*1f60*/  SHF.L.U32 R0, R0, 0x15, RZ ;  /* 0x0000001500007819 */ /* 0x000fe400000006ff */
[----:B------:R-:W-:-:S04]  /*1f70*/  LEA R2, R2, 0x37800000, 0x17 ;  /* 0x3780000002027811 */ /* 0x000fc800078eb8ff */
[----:B------:R-:W-:-:S07]  /*1f80*/  LOP3.LUT R4, R2, R0, R7, 0xfe, !PT ;  /* 0x0000000002047212 */ /* 0x000fce00078efe07 */
.L_x_12868:
[----:B------:R-:W-:Y:S05]  /*1f90*/  BSYNC.RECONVERGENT B0 ;  /* 0x0000000000007941 */ /* 0x000fea0003800200 */
.L_x_12867:
[----:B------:R-:W2:Y:S01]  /*1fa0*/  F2I.S64.TRUNC R4, R4 ;  /* 0x0000000400047311 */ /* 0x000ea2000020d900 */
[----:B------:R-:W-:Y:S05]  /*1fb0*/  BRA `(.L_x_12848) ;  /* 0x00000000009c7947 */ /* 0x000fea0003800000 */
.L_x_12860:
[----:B------:R-:W-:-:S09]  /*1fc0*/  UISETP.NE.AND UP0, UPT, UR4, 0x1c, UPT ;  /* 0x0000001c0400788c */ /* 0x000fd2000bf05270 */
[----:B------:R-:W-:Y:S05]  /*1fd0*/  BRA.U !UP0, `(.L_x_12871) ;  /* 0x00000001088c7547 */ /* 0x000fea000b800000 */
[----:B------:R-:W-:-:S09]  /*1fe0*/  UISETP.NE.AND UP0, UPT, UR4, 0x1d, UPT ;  /* 0x0000001d0400788c */ /* 0x000fd2000bf05270 */
[----:B------:R-:W-:Y:S05]  /*1ff0*/  BRA.U !UP0, `(.L_x_12872) ;  /* 0x00000001087c7547 */ /* 0x000fea000b800000 */
[----:B------:R-:W-:-:S09]  /*2000*/  UISETP.NE.AND UP0, UPT, UR4, 0x2c, UPT ;  /* 0x0000002c0400788c */ /* 0x000fd2000bf05270 */
[----:B------:R-:W-:Y:S05]  /*2010*/  BRA.U !UP0, `(.L_x_12873) ;  /* 0x0000000108487547 */ /* 0x000fea000b800000 */
.L_x_12847:
        /* <DEDUP_REMOVED lines=16> */
.L_x_12874:
[----:B------:R-:W-:Y:S01]  /*2120*/  CS2R R4, SRZ ;  /* 0x0000000000047805 */ /* 0x000fe2000001ff00 */
[----:B------:R-:W-:Y:S06]  /*2130*/  BRA `(.L_x_12848) ;  /* 0x00000000003c7947 */ /* 0x000fec0003800000 */
.L_x_12873:
        /* <DEDUP_REMOVED lines=8> */
.L_x_12876:
[----:B------:R-:W-:Y:S05]  /*21c0*/  BSYNC.RECONVERGENT B0 ;  /* 0x0000000000007941 */ /* 0x000fea0003800200 */
.L_x_12875:
[----:B------:R-:W4:Y:S01]  /*21d0*/  F2I.S64.TRUNC R4, R4 ;  /* 0x0000000400047311 */ /* 0x000f22000020d900 */
[----:B------:R-:W-:Y:S05]  /*21e0*/  BRA `(.L_x_12848) ;  /* 0x0000000000107947 */ /* 0x000fea0003800000 */
.L_x_12872:
[----:B------:R0:W5:Y:S01]  /*21f0*/  LDG.E.64 R4, desc[UR36][R2.64] ;  /* 0x0000002402047981 */ /* 0x000162000c1e1b00 */
[----:B------:R-:W-:Y:S05]  /*2200*/  BRA `(.L_x_12848) ;  /* 0x0000000000087947 */ /* 0x000fea0003800000 */
.L_x_12871:
[----:B------:R3:W5:Y:S01]  /*2210*/  LDG.E R4, desc[UR36][R2.64] ;  /* 0x0000002402047981 */ /* 0x000762000c1e1900 */
[----:B------:R-:W-:-:S07]  /*2220*/  IMAD.MOV.U32 R5, RZ, RZ, RZ ;  /* 0x000000ffff057224 */ /* 0x000fce00078e00ff */
.L_x_12848:
[----:B------:R-:W0:Y:S01]  /*2230*/  LDCU.64 UR8, c[0x0][0x590] ;  /* 0x0000b200ff0877ac */ /* 0x000e220008000a00 */
[----:B------:R-:W3:Y:S01]  /*2240*/  LDCU.64 UR6, c[0x0][0x580] ;  /* 0x0000b000ff0677ac */ /* 0x000ee20008000a00 */
[----:B------:R-:W-:-:S04]  /*2250*/  UPRMT UR4, UR41, 0x9910, URZ ;  /* 0x0000991029047896 */ /* 0x000fc800080000ff */
[----:B------:R-:W-:Y:S01]  /*2260*/  UISETP.GT.AND UP0, UPT, UR4, 0x9, UPT ;  /* 0x000000090400788c */ /* 0x000fe2000bf04270 */
[----:B012-45:R-:W-:-:S04]  /*2270*/  ISETP.GT.U32.AND P0, PT, R4, UR8, PT ;  /* 0x0000000804007c0c */ /* 0x037fc8000bf04070 */
[C---:B------:R-:W-:Y:S02]  /*2280*/  ISETP.GT.AND.EX P0, PT, R5.reuse, UR9, PT, P0 ;  /* 0x0000000905007c0c */ /* 0x040fe4000bf04300 */
        /* <DEDUP_REMOVED lines=16> */
.L_x_12880:
[----:B------:R3:W-:Y:S01]  /*2390*/  STG.E.U8 desc[UR36][R2.64], R7 ;  /* 0x0000000702007986 */ /* 0x0007e2000c101124 */
[----:B------:R-:W-:Y:S05]  /*23a0*/  BRA `(.L_x_12882) ;  /* 0x0000000c003c7947 */ /* 0x000fea0003800000 */
.L_x_12879:
        /* <DEDUP_REMOVED lines=8> */
.L_x_12884:
[----:B------:R1:W-:Y:S01]  /*2430*/  STG.E desc[UR36][R2.64], R7 ;  /* 0x0000000702007986 */ /* 0x0003e2000c101924 */
[----:B------:R-:W-:Y:S05]  /*2440*/  BRA `(.L_x_12882) ;  /* 0x0000000c00147947 */ /* 0x000fea0003800000 */
.L_x_12883:
[----:B------:R2:W-:Y:S01]  /*2450*/  STG.E.U16 desc[UR36][R2.64], R7 ;  /* 0x0000000702007986 */ /* 0x0005e2000c101524 */
[----:B------:R-:W-:Y:S05]  /*2460*/  BRA `(.L_x_12882) ;  /* 0x0000000c000c7947 */ /* 0x000fea0003800000 */
.L_x_12878:
        /* <DEDUP_REMOVED lines=9> */
.L_x_12886:
[----:B------:R-:W0:Y:S02]  /*2500*/  I2F.S64 R0, R4 ;  /* 0x0000000400007312 */ /* 0x000e240000301400 */
[----:B0-----:R-:W-:-:S05]  /*2510*/  F2FP.F16.F32.PACK_AB R0, RZ, R0 ;  /* 0x00000000ff00723e */ /* 0x001fca00000000ff */
[----:B------:R0:W-:Y:S01]  /*2520*/  STG.E.U16 desc[UR36][R2.64], R0 ;  /* 0x0000000002007986 */ /* 0x0001e2000c101524 */
[----:B------:R-:W-:Y:S05]  /*2530*/  BRA `(.L_x_12882) ;  /* 0x0000000800d87947 */ /* 0x000fea0003800000 */
.L_x_12885:
        /* <DEDUP_REMOVED lines=10> */
.L_x_12888:
[----:B------:R-:W0:Y:S02]  /*25e0*/  I2F.S64 R4, R4 ;  /* 0x0000000400047312 */ /* 0x000e240000301400 */
[----:B0-----:R-:W-:-:S04]  /*25f0*/  F2FP.F16.F32.PACK_AB R5, RZ, R4 ;  /* 0x00000004ff05723e */ /* 0x001fc800000000ff */
[----:B------:R-:W-:-:S05]  /*2600*/  PRMT R5, R5, 0x5410, RZ ;  /* 0x0000541005057816 */ /* 0x000fca00000000ff */
[----:B------:R0:W-:Y:S01]  /*2610*/  STG.E desc[UR36][R2.64], R5 ;  /* 0x0000000502007986 */ /* 0x0001e2000c101924 */
[----:B------:R-:W-:Y:S05]  /*2620*/  BRA `(.L_x_12882) ;  /* 0x00000008009c7947 */ /* 0x000fea0003800000 */
.L_x_12887:
[----:B------:R-:W0:Y:S02]  /*2630*/  I2F.F64.S64 R4, R4 ;  /* 0x0000000400047312 */ /* 0x000e240000301c00 */
[----:B0-----:R0:W-:Y:S01]  /*2640*/  STG.E.64 desc[UR36][R2.64], R4 ;  /* 0x0000000402007986 */ /* 0x0011e2000c101b24 */
[----:B------:R-:W-:Y:S05]  /*2650*/  BRA `(.L_x_12882) ;  /* 0x0000000800907947 */ /* 0x000fea0003800000 */
.L_x_12877:
        /* <DEDUP_REMOVED lines=13> */
.L_x_12891:
[----:B------:R-:W0:Y:S01]  /*2730*/  I2F.F64.S64 R4, R4 ;  /* 0x0000000400047312 */ /* 0x000e220000301c00 */
[----:B------:R-:W-:-:S05]  /*2740*/  CS2R R6, SRZ ;  /* 0x0000000000067805 */ /* 0x000fca000001ff00 */
[----:B0-----:R0:W-:Y:S01]  /*2750*/  STG.E.128 desc[UR36][R2.64], R4 ;  /* 0x0000000402007986 */ /* 0x0011e2000c101d24 */
[----:B------:R-:W-:Y:S05]  /*2760*/  BRA `(.L_x_12882) ;  /* 0x00000008004c7947 */ /* 0x000fea0003800000 */
.L_x_12890:
        /* <DEDUP_REMOVED lines=19> */
.L_x_12895:
[----:B------:R-:W-:Y:S05]  /*28a0*/  BSYNC.RECONVERGENT B0 ;  /* 0x0000000000007941 */ /* 0x000fea0003800200 */
.L_x_12894:
[----:B------:R-:W-:-:S05]  /*28b0*/  LOP3.LUT R7, R0, 0x80, R7, 0xf8, !PT ;  /* 0x0000008000077812 */ /* 0x000fca00078ef807 */
[----:B------:R0:W-:Y:S01]  /*28c0*/  STG.E.U8 desc[UR36][R2.64], R7 ;  /* 0x0000000702007986 */ /* 0x0001e2000c101124 */
[----:B------:R-:W-:Y:S05]  /*28d0*/  BRA `(.L_x_12882) ;  /* 0x0000000400f07947 */ /* 0x000fea0003800000 */
.L_x_12893:
        /* <DEDUP_REMOVED lines=15> */
.L_x_12897:
[----:B------:R-:W-:Y:S05]  /*29d0*/  BSYNC.RECONVERGENT B0 ;  /* 0x0000000000007941 */ /* 0x000fea0003800200 */
.L_x_12896:
[----:B------:R-:W-:-:S05]  /*29e0*/  LOP3.LUT R7, R0, 0x80, R7, 0xf8, !PT ;  /* 0x0000008000077812 */ /* 0x000fca00078ef807 */
[----:B------:R0:W-:Y:S01]  /*29f0*/  STG.E.U8 desc[UR36][R2.64], R7 ;  /* 0x0000000702007986 */ /* 0x0001e2000c101124 */
[----:B------:R-:W-:Y:S05]  /*2a00*/  BRA `(.L_x_12882) ;  /* 0x0000000400a47947 */ /* 0x000fea0003800000 */
.L_x_12892:
[----:B------:R-:W0:Y:S02]  /*2a10*/  I2F.S64 R0, R4 ;  /* 0x0000000400007312 */ /* 0x000e240000301400 */
[----:B0-----:R-:W-:-:S05]  /*2a20*/  F2FP.BF16.F32.PACK_AB R0, RZ, R0 ;  /* 0x00000000ff00723e */ /* 0x001fca00000010ff */
[----:B------:R0:W-:Y:S01]  /*2a30*/  STG.E.U16 desc[UR36][R2.64], R0 ;  /* 0x0000000002007986 */ /* 0x0001e2000c101524 */
[----:B------:R-:W-:Y:S05]  /*2a40*/  BRA `(.L_x_12882) ;  /* 0x0000000400947947 */ /* 0x000fea0003800000 */
.L_x_12889:
        /* <DEDUP_REMOVED lines=10> */
.L_x_12900:
        /* <DEDUP_REMOVED lines=13> */
.L_x_12903:
[----:B------:R-:W-:-:S04]  /*2bc0*/  SHF.R.U32.HI R0, RZ, 0x14, R5 ;  /* 0x00000014ff007819 */ /* 0x000fc80000011605 */
[----:B------:R-:W-:-:S04]  /*2bd0*/  LOP3.LUT R0, R0, 0x1, RZ, 0xc0, !PT ;  /* 0x0000000100007812 */ /* 0x000fc800078ec0ff */
[----:B------:R-:W-:-:S04]  /*2be0*/  IADD3 R0, PT, PT, R5, 0x487ffff, R0 ;  /* 0x0487ffff05007810 */ /* 0x000fc80007ffe000 */
[----:B------:R-:W-:-:S04]  /*2bf0*/  SHF.R.U32.HI R0, RZ, 0x14, R0 ;  /* 0x00000014ff007819 */ /* 0x000fc80000011600 */
[----:B------:R-:W-:-:S07]  /*2c00*/  LOP3.LUT R4, R0, 0xff, RZ, 0xc0, !PT ;  /* 0x000000ff00047812 */ /* 0x000fce00078ec0ff */
.L_x_12904:
[----:B------:R-:W-:-:S04]  /*2c10*/  SHF.R.U32.HI R5, RZ, 0x18, R5 ;  /* 0x00000018ff057819 */ /* 0x000fc80000011605 */
[----:B------:R-:W-:-:S04]  /*2c20*/  LOP3.LUT R4, R4, 0x80, R5, 0xf8, !PT ;  /* 0x0000008004047812 */ /* 0x000fc800078ef805 */
[----:B------:R-:W-:-:S07]  /*2c30*/  PRMT R0, R4, 0x7610, R0 ;  /* 0x0000761004007816 */ /* 0x000fce0000000000 */
.L_x_12902:
[----:B------:R-:W-:Y:S05]  /*2c40*/  BSYNC.RECONVERGENT B0 ;  /* 0x0000000000007941 */ /* 0x000fea0003800200 */
.L_x_12901:
[----:B------:R0:W-:Y:S01]  /*2c50*/  STG.E.U8 desc[UR36][R2.64], R0 ;  /* 0x0000000002007986 */ /* 0x0001e2000c101124 */
[----:B------:R-:W-:Y:S05]  /*2c60*/  BRA `(.L_x_12882) ;  /* 0x00000004000c7947 */ /* 0x000fea0003800000 */
.L_x_12899:
        /* <DEDUP_REMOVED lines=13> */
.L_x_12907:
[----:B------:R-:W-:-:S04]  /*2d40*/  SHF.R.U32.HI R0, RZ, 0x15, R5 ;  /* 0x00000015ff007819 */ /* 0x000fc80000011605 */
[----:B------:R-:W-:-:S04]  /*2d50*/  LOP3.LUT R0, R0, 0x1, RZ, 0xc0, !PT ;  /* 0x0000000100007812 */ /* 0x000fc800078ec0ff */
[----:B------:R-:W-:-:S04]  /*2d60*/  IADD3 R0, PT, PT, R5, 0x88fffff, R0 ;  /* 0x088fffff05007810 */ /* 0x000fc80007ffe000 */
[----:B------:R-:W-:-:S04]  /*2d70*/  SHF.R.U32.HI R0, RZ, 0x15, R0 ;  /* 0x00000015ff007819 */ /* 0x000fc80000011600 */
[----:B------:R-:W-:-:S07]  /*2d80*/  LOP3.LUT R4, R0, 0xff, RZ, 0xc0, !PT ;  /* 0x000000ff00047812 */ /* 0x000fce00078ec0ff */
.L_x_12908:
[----:B------:R-:W-:-:S04]  /*2d90*/  SHF.R.U32.HI R5, RZ, 0x18, R5 ;  /* 0x00000018ff057819 */ /* 0x000fc80000011605 */
[----:B------:R-:W-:-:S04]  /*2da0*/  LOP3.LUT R4, R4, 0x80, R5, 0xf8, !PT ;  /* 0x0000008004047812 */ /* 0x000fc800078ef805 */
[----:B------:R-:W-:-:S07]  /*2db0*/  PRMT R0, R4, 0x7610, R0 ;  /* 0x0000761004007816 */ /* 0x000fce0000000000 */
.L_x_12906:
[----:B------:R-:W-:Y:S05]  /*2dc0*/  BSYNC.RECONVERGENT B0 ;  /* 0x0000000000007941 */ /* 0x000fea0003800200 */
.L_x_12905:
[----:B------:R0:W-:Y:S01]  /*2dd0*/  STG.E.U8 desc[UR36][R2.64], R0 ;  /* 0x0000000002007986 */ /* 0x0001e2000c101124 */
[----:B------:R-:W-:Y:S05]  /*2de0*/  BRA `(.L_x_12882) ;  /* 0x0000000000ac7947 */ /* 0x000fea0003800000 */
.L_x_12898:
[----:B------:R-:W-:-:S09]  /*2df0*/  UISETP.NE.AND UP0, UPT, UR4, 0x1c, UPT ;  /* 0x0000001c0400788c */ /* 0x000fd2000bf05270 */
[----:B------:R-:W-:Y:S05]  /*2e00*/  BRA.U !UP0, `(.L_x_12909) ;  /* 0x0000000108a07547 */ /* 0x000fea000b800000 */
[----:B------:R-:W-:-:S09]  /*2e10*/  UISETP.NE.AND UP0, UPT, UR4, 0x1d, UPT ;  /* 0x0000001d0400788c */ /* 0x000fd2000bf05270 */
[----:B------:R-:W-:Y:S05]  /*2e20*/  BRA.U !UP0, `(.L_x_12910) ;  /* 0x0000000108907547 */ /* 0x000fea000b800000 */
[----:B------:R-:W-:-:S09]  /*2e30*/  UISETP.NE.AND UP0, UPT, UR4, 0x2c, UPT ;  /* 0x0000002c0400788c */ /* 0x000fd2000bf05270 */
[----:B------:R-:W-:Y:S05]  /*2e40*/  BRA.U !UP0, `(.L_x_12911) ;  /* 0x0000000108447547 */ /* 0x000fea000b800000 */
.L_x_12881:
        /* <DEDUP_REMOVED lines=16> */
.L_x_12912:
[----:B------:R-:W-:Y:S05]  /*2f50*/  BRA `(.L_x_12882) ;  /* 0x0000000000507947 */ /* 0x000fea0003800000 */
.L_x_12911:
        /* <DEDUP_REMOVED lines=17> */
.L_x_12910:
[----:B------:R0:W-:Y:S01]  /*3070*/  STG.E.64 desc[UR36][R2.64], R4 ;  /* 0x0000000402007986 */ /* 0x0001e2000c101b24 */
[----:B------:R-:W-:Y:S05]  /*3080*/  BRA `(.L_x_12882) ;  /* 0x0000000000047947 */ /* 0x000fea0003800000 */
.L_x_12909:
[----:B------:R0:W-:Y:S02]  /*3090*/  STG.E desc[UR36][R2.64], R7 ;  /* 0x0000000702007986 */ /* 0x0001e4000c101924 */
.L_x_12882:
[----:B------:R-:W-:-:S07]  /*30a0*/  VIADD R17, R17, 0x80 ;  /* 0x0000008011117836 */ /* 0x000fce0000000000 */
.L_x_12841:
[----:B------:R-:W-:Y:S05]  /*30b0*/  BSYNC.RECONVERGENT B6 ;  /* 0x0000000000067941 */ /* 0x000fea0003800200 */
.L_x_12840:
        /* <DEDUP_REMOVED lines=307> */
.L_x_12915:
        /* <DEDUP_REMOVED lines=17> */
.L_x_12919:
[----:B------:R0:W5:Y:S01]  /*4500*/  LDG.E.U8 R4, desc[UR36][R2.64] ;  /* 0x0000002402047981 */ /* 0x000162000c1e1100 */
[----:B------:R-:W-:Y:S01]  /*4510*/  IMAD.MOV.U32 R5, RZ, RZ, RZ ;  /* 0x000000ffff057224 */ /* 0x000fe200078e00ff */
[----:B------:R-:W-:Y:S06]  /*4520*/  BRA `(.L_x_12921) ;  /* 0x0000000c00407947 */ /* 0x000fec0003800000 */
.L_x_12918:
        /* <DEDUP_REMOVED lines=8> */
.L_x_12923:
[----:B------:R-:W2:Y:S02]  /*45b0*/  LDG.E R4, desc[UR36][R2.64] ;  /* 0x0000002402047981 */ /* 0x000ea4000c1e1900 */
[----:B--2---:R-:W-:Y:S01]  /*45c0*/  SHF.R.S32.HI R5, RZ, 0x1f, R4 ;  /* 0x0000001fff057819 */ /* 0x004fe20000011404 */
[----:B------:R-:W-:Y:S06]  /*45d0*/  BRA `(.L_x_12921) ;  /* 0x0000000c00147947 */ /* 0x000fec0003800000 */
.L_x_12922:
[----:B------:R-:W2:Y:S02]  /*45e0*/  LDG.E.S16 R4, desc[UR36][R2.64] ;  /* 0x0000002402047981 */ /* 0x000ea4000c1e1700 */
[----:B--2---:R-:W-:Y:S01]  /*45f0*/  SHF.R.S32.HI R5, RZ, 0x1f, R4 ;  /* 0x0000001fff057819 */ /* 0x004fe20000011404 */
[----:B------:R-:W-:Y:S06]  /*4600*/  BRA `(.L_x_12921) ;  /* 0x0000000c00087947 */ /* 0x000fec0003800000 */
.L_x_12917:
        /* <DEDUP_REMOVED lines=9> */
.L_x_12925:
[----:B------:R-:W2:Y:S02]  /*46a0*/  LDG.E.U16 R2, desc[UR36][R2.64] ;  /* 0x0000002402027981 */ /* 0x000ea4000c1e1500 */
[----:B--2---:R-:W-:-:S06]  /*46b0*/  HADD2.F32 R4, -RZ, R2.H0_H0 ;  /* 0x20000002ff047230 */ /* 0x004fcc0000004100 */
[----:B------:R-:W0:Y:S01]  /*46c0*/  F2I.S64.TRUNC R4, R4 ;  /* 0x0000000400047311 */ /* 0x000e22000020d900 */
[----:B------:R-:W-:Y:S05]  /*46d0*/  BRA `(.L_x_12921) ;  /* 0x0000000800d47947 */ /* 0x000fea0003800000 */
.L_x_12924:
        /* <DEDUP_REMOVED lines=9> */
.L_x_12927:
[----:B------:R-:W2:Y:S02]  /*4770*/  LDG.E.U16 R2, desc[UR36][R2.64] ;  /* 0x0000002402027981 */ /* 0x000ea4000c1e1500 */
[----:B--2---:R-:W-:-:S06]  /*4780*/  HADD2.F32 R4, -RZ, R2.H0_H0 ;  /* 0x20000002ff047230 */ /* 0x004fcc0000004100 */
[----:B------:R-:W4:Y:S01]  /*4790*/  F2I.S64.TRUNC R4, R4 ;  /* 0x0000000400047311 */ /* 0x000f22000020d900 */
[----:B------:R-:W-:Y:S05]  /*47a0*/  BRA `(.L_x_12921) ;  /* 0x0000000800a07947 */ /* 0x000fea0003800000 */
.L_x_12926:
[----:B------:R-:W2:Y:S02]  /*47b0*/  LDG.E.64 R2, desc[UR36][R2.64] ;  /* 0x0000002402027981 */ /* 0x000ea4000c1e1b00 */
[----:B--2---:R0:W1:Y:S01]  /*47c0*/  F2I.S64.F64.TRUNC R4, R2 ;  /* 0x0000000200047311 */ /* 0x004062000030d900 */
[----:B------:R-:W-:Y:S05]  /*47d0*/  BRA `(.L_x_12921) ;  /* 0x0000000800947947 */ /* 0x000fea0003800000 */
.L_x_12916:
        /* <DEDUP_REMOVED lines=13> */
.L_x_12930:
[----:B------:R-:W2:Y:S02]  /*48b0*/  LDG.E.64 R2, desc[UR36][R2.64] ;  /* 0x0000002402027981 */ /* 0x000ea4000c1e1b00 */
[----:B--2---:R0:W1:Y:S01]  /*48c0*/  F2I.S64.F64.TRUNC R4, R2 ;  /* 0x0000000200047311 */ /* 0x004062000030d900 */
[----:B------:R-:W-:Y:S05]  /*48d0*/  BRA `(.L_x_12921) ;  /* 0x0000000800547947 */ /* 0x000fea0003800000 */
.L_x_12929:
        /* <DEDUP_REMOVED lines=26> */
.L_x_12932:
        /* <DEDUP_REMOVED lines=13> */
.L_x_12931:
[----:B------:R-:W2:Y:S02]  /*4b50*/  LDG.E.U16 R4, desc[UR36][R2.64] ;  /* 0x0000002402047981 */ /* 0x000ea4000c1e1500 */
[----:B--2---:R-:W-:-:S06]  /*4b60*/  SHF.L.U32 R4, R4, 0x10, RZ ;  /* 0x0000001004047819 */ /* 0x004fcc00000006ff */
[----:B------:R-:W0:Y:S01]  /*4b70*/  F2I.S64.TRUNC R4, R4 ;  /* 0x0000000400047311 */ /* 0x000e22000020d900 */
[----:B------:R-:W-:Y:S05]  /*4b80*/  BRA `(.L_x_12921) ;  /* 0x0000000400a87947 */ /* 0x000fea0003800000 */
.L_x_12928:
        /* <DEDUP_REMOVED lines=11> */
.L_x_12935:
        /* <DEDUP_REMOVED lines=21> */
.L_x_12939:
[----:B------:R-:W-:Y:S05]  /*4d90*/  BSYNC.RECONVERGENT B1 ;  /* 0x0000000000017941 */ /* 0x000fea0003800200 */
.L_x_12938:
[----:B------:R-:W-:Y:S02]  /*4da0*/  SHF.L.U32 R0, R0, 0x14, RZ ;  /* 0x0000001400007819 */ /* 0x000fe400000006ff */
[----:B------:R-:W-:-:S04]  /*4db0*/  LEA R2, R2, 0x3b800000, 0x17 ;  /* 0x3b80000002027811 */ /* 0x000fc800078eb8ff */
[----:B------:R-:W-:-:S07]  /*4dc0*/  LOP3.LUT R4, R2, R0, R7, 0xfe, !PT ;  /* 0x0000000002047212 */ /* 0x000fce00078efe07 */
.L_x_12937:
[----:B------:R-:W-:Y:S05]  /*4dd0*/  BSYNC.RECONVERGENT B0 ;  /* 0x0000000000007941 */ /* 0x000fea0003800200 */
.L_x_12936:
[----:B------:R-:W0:Y:S01]  /*4de0*/  F2I.S64.TRUNC R4, R4 ;  /* 0x0000000400047311 */ /* 0x000e22000020d900 */
[----:B------:R-:W-:Y:S05]  /*4df0*/  BRA `(.L_x_12921) ;  /* 0x00000004000c7947 */ /* 0x000fea0003800000 */
.L_x_12934:
        /* <DEDUP_REMOVED lines=21> */
.L_x_12943:
[----:B------:R-:W-:Y:S05]  /*4f50*/  BSYNC.RECONVERGENT B1 ;  /* 0x0000000000017941 */ /* 0x000fea0003800200 */
.L_x_12942:
[----:B------:R-:W-:Y:S01]  /*4f60*/  IMAD.SHL.U32 R0, R0, 0x200000, RZ ;  /* 0x0020000000007824 */ /* 0x000fe200078e00ff */
[----:B------:R-:W-:-:S04]  /*4f70*/  LEA R2, R2, 0x37800000, 0x17 ;  /* 0x3780000002027811 */ /* 0x000fc800078eb8ff */
[----:B------:R-:W-:-:S07]  /*4f80*/  LOP3.LUT R4, R2, R0, R7, 0xfe, !PT ;  /* 0x0000000002047212 */ /* 0x000fce00078efe07 */
.L_x_12941:
[----:B------:R-:W-:Y:S05]  /*4f90*/  BSYNC.RECONVERGENT B0 ;  /* 0x0000000000007941 */ /* 0x000fea0003800200 */
.L_x_12940:
[----:B------:R-:W0:Y:S01]  /*4fa0*/  F2I.S64.TRUNC R4, R4 ;  /* 0x0000000400047311 */ /* 0x000e22000020d900 */
[----:B------:R-:W-:Y:S05]  /*4fb0*/  BRA `(.L_x_12921) ;  /* 0x00000000009c7947 */ /* 0x000fea0003800000 */
.L_x_12933:
        /* <DEDUP_REMOVED lines=14> */
.L_x_12947:
[----:B------:R-:W-:Y:S05]  /*50a0*/  BSYNC.RECONVERGENT B0 ;  /* 0x0000000000007941 */ /* 0x000fea0003800200 */
.L_x_12946:
[----:B------:R-:W0:Y:S01]  /*50b0*/  F2I.S64.TRUNC R4, R4 ;  /* 0x0000000400047311 */ /* 0x000e22000020d900 */
[----:B------:R-:W-:Y:S05]  /*50c0*/  BRA `(.L_x_12921) ;  /* 0x0000000000587947 */ /* 0x000fea0003800000 */
.L_x_12920:
        /* <DEDUP_REMOVED lines=16> */
.L_x_12948:
[----:B------:R-:W-:Y:S01]  /*51d0*/  CS2R R4, SRZ ;  /* 0x0000000000047805 */ /* 0x000fe2000001ff00 */
[----:B------:R-:W-:Y:S06]  /*51e0*/  BRA `(.L_x_12921) ;  /* 0x0000000000107947 */ /* 0x000fec0003800000 */
.L_x_12945:
[----:B------:R0:W5:Y:S01]  /*51f0*/  LDG.E.64 R4, desc[UR36][R2.64] ;  /* 0x0000002402047981 */ /* 0x000162000c1e1b00 */
[----:B------:R-:W-:Y:S05]  /*5200*/  BRA `(.L_x_12921) ;  /* 0x0000000000087947 */ /* 0x000fea0003800000 */
.L_x_12944:
[----:B------:R0:W5:Y:S01]  /*5210*/  LDG.E R4, desc[UR36][R2.64] ;  /* 0x0000002402047981 */ /* 0x000162000c1e1900 */
[----:B------:R-:W-:-:S07]  /*5220*/  MOV R5, RZ ;  /* 0x000000ff00057202 */ /* 0x000fce0000000f00 */
.L_x_12921:
[----:B------:R-:W0:Y:S01]  /*5230*/  LDCU.64 UR8, c[0x0][0x590] ;  /* 0x0000b200ff0877ac */ /* 0x000e220008000a00 */
[----:B------:R-:W2:Y:S01]  /*5240*/  LDCU.64 UR6, c[0x0][0x580] ;  /* 0x0000b000ff0677ac */ /* 0x000ea20008000a00 */
[----:B------:R-:W-:-:S04]  /*5250*/  UPRMT UR4, UR41, 0x9910, URZ ;  /* 0x0000991029047896 */ /* 0x000fc800080000ff */
[----:B------:R-:W-:Y:S01]  /*5260*/  UISETP.GT.AND UP0, UPT, UR4, 0x9, UPT ;  /* 0x000000090400788c */ /* 0x000fe2000bf04270 */
[----:B01-345:R-:W-:-:S04]  /*5270*/  ISETP.GT.U32.AND P0, PT, R4, UR8, PT ;  /* 0x0000000804007c0c */ /* 0x03bfc8000bf04070 */
[C---:B------:R-:W-:Y:S02]  /*5280*/  ISETP.GT.AND.EX P0, PT, R5.reuse, UR9, PT, P0 ;  /* 0x0000000905007c0c */ /* 0x040fe4000bf04300 */
        /* <DEDUP_REMOVED lines=16> */
.L_x_12952:
[----:B------:R0:W-:Y:S01]  /*5390*/  STG.E.U8 desc[UR36][R2.64], R7 ;  /* 0x0000000702007986 */ /* 0x0001e2000c101124 */
[----:B------:R-:W-:Y:S05]  /*53a0*/  BRA `(.L_x_12954) ;  /* 0x0000000c00387947 */ /* 0x000fea0003800000 */
.L_x_12951:
        /* <DEDUP_REMOVED lines=8> */
.L_x_12956:
[----:B------:R0:W-:Y:S01]  /*5430*/  STG.E desc[UR36][R2.64], R7 ;  /* 0x0000000702007986 */ /* 0x0001e2000c101924 */
[----:B------:R-:W-:Y:S05]  /*5440*/  BRA `(.L_x_12954) ;  /* 0x0000000c00107947 */ /* 0x000fea0003800000 */
.L_x_12955:
[----:B------:R0:W-:Y:S01]  /*5450*/  STG.E.U16 desc[UR36][R2.64], R7 ;  /* 0x0000000702007986 */ /* 0x0001e2000c101524 */
[----:B------:R-:W-:Y:S05]  /*5460*/  BRA `(.L_x_12954) ;  /* 0x0000000c00087947 */ /* 0x000fea0003800000 */
.L_x_12950:
        /* <DEDUP_REMOVED lines=9> */
.L_x_12958:
[----:B------:R-:W0:Y:S02]  /*5500*/  I2F.S64 R0, R4 ;  /* 0x0000000400007312 */ /* 0x000e240000301400 */
[----:B0-----:R-:W-:-:S05]  /*5510*/  F2FP.F16.F32.PACK_AB R0, RZ, R0 ;  /* 0x00000000ff00723e */ /* 0x001fca00000000ff */
[----:B------:R0:W-:Y:S01]  /*5520*/  STG.E.U16 desc[UR36][R2.64], R0 ;  /* 0x0000000002007986 */ /* 0x0001e2000c101524 */
[----:B------:R-:W-:Y:S05]  /*5530*/  BRA `(.L_x_12954) ;  /* 0x0000000800d47947 */ /* 0x000fea0003800000 */
.L_x_12957:
        /* <DEDUP_REMOVED lines=10> */
.L_x_12960:
[----:B------:R-:W0:Y:S02]  /*55e0*/  I2F.S64 R4, R4 ;  /* 0x0000000400047312 */ /* 0x000e240000301400 */
[----:B0-----:R-:W-:-:S04]  /*55f0*/  F2FP.F16.F32.PACK_AB R5, RZ, R4 ;  /* 0x00000004ff05723e */ /* 0x001fc800000000ff */
[----:B------:R-:W-:-:S05]  /*5600*/  PRMT R5, R5, 0x5410, RZ ;  /* 0x0000541005057816 */ /* 0x000fca00000000ff */
[----:B------:R0:W-:Y:S01]  /*5610*/  STG.E desc[UR36][R2.64], R5 ;  /* 0x0000000502007986 */ /* 0x0001e2000c101924 */
[----:B------:R-:W-:Y:S05]  /*5620*/  BRA `(.L_x_12954) ;  /* 0x0000000800987947 */ /* 0x000fea0003800000 */
.L_x_12959:
[----:B------:R-:W0:Y:S02]  /*5630*/  I2F.F64.S64 R4, R4 ;  /* 0x0000000400047312 */ /* 0x000e240000301c00 */
[----:B0-----:R0:W-:Y:S01]  /*5640*/  STG.E.64 desc[UR36][R2.64], R4 ;  /* 0x0000000402007986 */ /* 0x0011e2000c101b24 */
[----:B------:R-:W-:Y:S05]  /*5650*/  BRA `(.L_x_12954) ;  /* 0x00000008008c7947 */ /* 0x000fea0003800000 */
.L_x_12949:
        /* <DEDUP_REMOVED lines=12> */
.L_x_12964:
        /* <DEDUP_REMOVED lines=18> */
.L_x_12967:
[----:B------:R-:W-:-:S04]  /*5840*/  SHF.R.U32.HI R5, RZ, 0x18, R5 ;  /* 0x00000018ff057819 */ /* 0x000fc80000011605 */
[----:B------:R-:W-:-:S07]  /*5850*/  LOP3.LUT R0, R0, 0x80, R5, 0xf8, !PT ;  /* 0x0000008000007812 */ /* 0x000fce00078ef805 */
.L_x_12966:
[----:B------:R-:W-:Y:S05]  /*5860*/  BSYNC.RECONVERGENT B0 ;  /* 0x0000000000007941 */ /* 0x000fea0003800200 */
.L_x_12965:
[----:B------:R0:W-:Y:S01]  /*5870*/  STG.E.U8 desc[UR36][R2.64], R0 ;  /* 0x0000000002007986 */ /* 0x0001e2000c101124 */
[----:B------:R-:W-:Y:S05]  /*5880*/  BRA `(.L_x_12954) ;  /* 0x0000000800007947 */ /* 0x000fea0003800000 */
.L_x_12963:
        /* <DEDUP_REMOVED lines=18> */
.L_x_12970:
[----:B------:R-:W-:-:S04]  /*59b0*/  SHF.R.U32.HI R5, RZ, 0x18, R5 ;  /* 0x00000018ff057819 */ /* 0x000fc80000011605 */
[----:B------:R-:W-:-:S07]  /*59c0*/  LOP3.LUT R0, R0, 0x80, R5, 0xf8, !PT ;  /* 0x0000008000007812 */ /* 0x000fce00078ef805 */
.L_x_12969:
[----:B------:R-:W-:Y:S05]  /*59d0*/  BSYNC.RECONVERGENT B0 ;  /* 0x0000000000007941 */ /* 0x000fea0003800200 */
.L_x_12968:
[----:B------:R0:W-:Y:S01]  /*59e0*/  STG.E.U8 desc[UR36][R2.64], R0 ;  /* 0x0000000002007986 */ /* 0x0001e2000c101124 */
[----:B------:R-:W-:Y:S05]  /*59f0*/  BRA `(.L_x_12954) ;  /* 0x0000000400a47947 */ /* 0x000fea0003800000 */
.L_x_12962:
        /* <DEDUP_REMOVED lines=23> */
.L_x_12972:
[----:B------:R0:W-:Y:S01]  /*5b70*/  STG.E.64 desc[UR36][R2.64], R4 ;  /* 0x0000000402007986 */ /* 0x0001e2000c101b24 */
[----:B------:R-:W-:Y:S05]  /*5b80*/  BRA `(.L_x_12954) ;  /* 0x0000000400407947 */ /* 0x000fea0003800000 */
.L_x_12971:
[----:B------:R0:W-:Y:S01]  /*5b90*/  STG.E desc[UR36][R2.64], R7 ;  /* 0x0000000702007986 */ /* 0x0001e2000c101924 */
[----:B------:R-:W-:Y:S05]  /*5ba0*/  BRA `(.L_x_12954) ;  /* 0x0000000400387947 */ /* 0x000fea0003800000 */
.L_x_12961:
        /* <DEDUP_REMOVED lines=11> */
.L_x_12974:
[----:B------:R-:W0:Y:S01]  /*5c60*/  I2F.F64.S64 R4, R4 ;  /* 0x0000000400047312 */ /* 0x000e220000301c00 */
[----:B------:R-:W-:-:S05]  /*5c70*/  CS2R R6, SRZ ;  /* 0x0000000000067805 */ /* 0x000fca000001ff00 */
[----:B0-----:R4:W-:Y:S01]  /*5c80*/  STG.E.128 desc[UR36][R2.64], R4 ;  /* 0x0000000402007986 */ /* 0x0019e2000c101d24 */
[----:B------:R-:W-:Y:S05]  /*5c90*/  BRA `(.L_x_12954) ;  /* 0x0000000000fc7947 */ /* 0x000fea0003800000 */
.L_x_12973:
[----:B------:R-:W-:-:S09]  /*5ca0*/  UISETP.NE.AND UP0, UPT, UR4, 0xf, UPT ;  /* 0x0000000f0400788c */ /* 0x000fd2000bf05270 */
[----:B------:R-:W-:Y:S05]  /*5cb0*/  BRA.U !UP0, `(.L_x_12975) ;  /* 0x0000000108e87547 */ /* 0x000fea000b800000 */
[----:B------:R-:W-:-:S09]  /*5cc0*/  UISETP.NE.AND UP0, UPT, UR4, 0x17, UPT ;  /* 0x000000170400788c */ /* 0x000fd2000bf05270 */
[----:B------:R-:W-:Y:S05]  /*5cd0*/  BRA.U !UP0, `(.L_x_12976) ;  /* 0x0000000108907547 */ /* 0x000fea000b800000 */
[----:B------:R-:W-:-:S09]  /*5ce0*/  UISETP.NE.AND UP0, UPT, UR4, 0x18, UPT ;  /* 0x000000180400788c */ /* 0x000fd2000bf05270 */
[----:B------:R-:W-:Y:S05]  /*5cf0*/  BRA.U !UP0, `(.L_x_12977) ;  /* 0x0000000108447547 */ /* 0x000fea000b800000 */
.L_x_12953:
        /* <DEDUP_REMOVED lines=16> */
.L_x_12978:
[----:B------:R-:W-:Y:S05]  /*5e00*/  BRA `(.L_x_12954) ;  /* 0x0000000000a07947 */ /* 0x000fea0003800000 */
.L_x_12977:
        /* <DEDUP_REMOVED lines=13> */
.L_x_12980:
[----:B------:R-:W-:Y:S05]  /*5ee0*/  BSYNC.RECONVERGENT B0 ;  /* 0x0000000000007941 */ /* 0x000fea0003800200 */
.L_x_12979:
[----:B------:R-:W-:-:S05]  /*5ef0*/  LOP3.LUT R7, R0, 0x80, R7, 0xf8, !PT ;  /* 0x0000008000077812 */ /* 0x000fca00078ef807 */
[----:B------:R2:W-:Y:S01]  /*5f00*/  STG.E.U8 desc[UR36][R2.64], R7 ;  /* 0x0000000702007986 */ /* 0x0005e2000c101124 */
[----:B------:R-:W-:Y:S05]  /*5f10*/  BRA `(.L_x_12954) ;  /* 0x00000000005c7947 */ /* 0x000fea0003800000 */
.L_x_12976:
        /* <DEDUP_REMOVED lines=12> */
.L_x_12982:
[----:B------:R-:W-:Y:S01]  /*5fe0*/  IMAD.MOV.U32 R0, RZ, RZ, 0x7f ;  /* 0x0000007fff007424 */ /* 0x000fe200078e00ff */
[----:B------:R-:W-:-:S04]  /*5ff0*/  ISETP.GT.U32.AND P0, PT, R6, 0x7f800000, PT ;  /* 0x7f8000000600780c */ /* 0x000fc80003f04070 */
[----:B------:R-:W-:-:S09]  /*6000*/  SEL R0, R0, 0x7c, P0 ;  /* 0x0000007c00007807 */ /* 0x000fd20000000000 */
.L_x_12983:
[----:B------:R-:W-:Y:S05]  /*6010*/  BSYNC.RECONVERGENT B0 ;  /* 0x0000000000007941 */ /* 0x000fea0003800200 */
.L_x_12981:
[----:B------:R-:W-:-:S04]  /*6020*/  SHF.R.U32.HI R5, RZ, 0x18, R5 ;  /* 0x00000018ff057819 */ /* 0x000fc80000011605 */
[----:B------:R-:W-:-:S05]  /*6030*/  LOP3.LUT R5, R0, 0x80, R5, 0xf8, !PT ;  /* 0x0000008000057812 */ /* 0x000fca00078ef805 */
[----:B------:R1:W-:Y:S01]  /*6040*/  STG.E.U8 desc[UR36][R2.64], R5 ;  /* 0x0000000502007986 */ /* 0x0003e2000c101124 */
[----:B------:R-:W-:Y:S05]  /*6050*/  BRA `(.L_x_12954) ;  /* 0x00000000000c7947 */ /* 0x000fea0003800000 */
.L_x_12975:
[----:B------:R-:W0:Y:S02]  /*6060*/  I2F.S64 R0, R4 ;  /* 0x0000000400007312 */ /* 0x000e240000301400 */
[----:B0-----:R-:W-:-:S05]  /*6070*/  F2FP.BF16.F32.PACK_AB R0, RZ, R0 ;  /* 0x00000000ff00723e */ /* 0x001fca00000010ff */
[----:B------:R0:W-:Y:S02]  /*6080*/  STG.E.U16 desc[UR36][R2.64], R0 ;  /* 0x0000000002007986 */ /* 0x0001e4000c101524 */
.L_x_12954:
[----:B------:R-:W-:-:S07]  /*6090*/  VIADD R17, R17, 0x80 ;  /* 0x0000008011117836 */ /* 0x000fce0000000000 */
.L_x_12914:
[----:B------:R-:W-:Y:S05]  /*60a0*/  BSYNC.RECONVERGENT B6 ;  /* 0x0000000000067941 */ /* 0x000fea0003800200 */
.L_x_12913:
        /* <DEDUP_REMOVED lines=307> */
.L_x_12986:
        /* <DEDUP_REMOVED lines=17> */
.L_x_12990:
[----:B------:R0:W5:Y:S01]  /*74f0*/  LDG.E.U8 R4, desc[UR36][R2.64] ;  /* 0x0000002402047981 */ /* 0x000162000c1e1100 */
[----:B------:R-:W-:Y:S01]  /*7500*/  IMAD.MOV.U32 R5, RZ, RZ, RZ ;  /* 0x000000ffff057224 */ /* 0x000fe200078e00ff */
[----:B------:R-:W-:Y:S06]  /*7510*/  BRA `(.L_x_12992) ;  /* 0x0000000c00407947 */ /* 0x000fec0003800000 */
.L_x_12989:
        /* <DEDUP_REMOVED lines=8> */
.L_x_12994:
[----:B------:R-:W2:Y:S02]  /*75a0*/  LDG.E R4, desc[UR36][R2.64] ;  /* 0x0000002402047981 */ /* 0x000ea4000c1e1900 */
[----:B--2---:R-:W-:Y:S01]  /*75b0*/  SHF.R.S32.HI R5, RZ, 0x1f, R4 ;  /* 0x0000001fff057819 */ /* 0x004fe20000011404 */
[----:B------:R-:W-:Y:S06]  /*75c0*/  BRA `(.L_x_12992) ;  /* 0x0000000c00147947 */ /* 0x000fec0003800000 */
.L_x_12993:
[----:B------:R-:W2:Y:S02]  /*75d0*/  LDG.E.S16 R4, desc[UR36][R2.64] ;  /* 0x0000002402047981 */ /* 0x000ea4000c1e1700 */
[----:B--2---:R-:W-:Y:S01]  /*75e0*/  SHF.R.S32.HI R5, RZ, 0x1f, R4 ;  /* 0x0000001fff057819 */ /* 0x004fe20000011404 */
[----:B------:R-:W-:Y:S06]  /*75f0*/  BRA `(.L_x_12992) ;  /* 0x0000000c00087947 */ /* 0x000fec0003800000 */
.L_x_12988:
        /* <DEDUP_REMOVED lines=9> */
.L_x_12996:
[----:B------:R-:W2:Y:S02]  /*7690*/  LDG.E.U16 R2, desc[UR36][R2.64] ;  /* 0x0000002402027981 */ /* 0x000ea4000c1e1500 */
[----:B--2---:R-:W-:-:S06]  /*76a0*/  HADD2.F32 R4, -RZ, R2.H0_H0 ;  /* 0x20000002ff047230 */ /* 0x004fcc0000004100 */
[----:B------:R-:W0:Y:S01]  /*76b0*/  F2I.S64.TRUNC R4, R4 ;  /* 0x0000000400047311 */ /* 0x000e22000020d900 */
[----:B------:R-:W-:Y:S05]  /*76c0*/  BRA `(.L_x_12992) ;  /* 0x0000000800d47947 */ /* 0x000fea0003800000 */
.L_x_12995:
        /* <DEDUP_REMOVED lines=9> */
.L_x_12998:
[----:B------:R-:W2:Y:S02]  /*7760*/  LDG.E.U16 R2, desc[UR36][R2.64] ;  /* 0x0000002402027981 */ /* 0x000ea4000c1e1500 */
[----:B--2---:R-:W-:-:S06]  /*7770*/  HADD2.F32 R4, -RZ, R2.H0_H0 ;  /* 0x20000002ff047230 */ /* 0x004fcc0000004100 */
[----:B------:R-:W0:Y:S01]  /*7780*/  F2I.S64.TRUNC R4, R4 ;  /* 0x0000000400047311 */ /* 0x000e22000020d900 */
[----:B------:R-:W-:Y:S05]  /*7790*/  BRA `(.L_x_12992) ;  /* 0x0000000800a07947 */ /* 0x000fea0003800000 */
.L_x_12997:
[----:B------:R-:W2:Y:S02]  /*77a0*/  LDG.E.64 R2, desc[UR36][R2.64] ;  /* 0x0000002402027981 */ /* 0x000ea4000c1e1b00 */
[----:B--2---:R0:W1:Y:S01]  /*77b0*/  F2I.S64.F64.TRUNC R4, R2 ;  /* 0x0000000200047311 */ /* 0x004062000030d900 */
[----:B------:R-:W-:Y:S05]  /*77c0*/  BRA `(.L_x_12992) ;  /* 0x0000000800947947 */ /* 0x000fea0003800000 */
.L_x_12987:
        /* <DEDUP_REMOVED lines=13> */
.L_x_13001:
[----:B------:R-:W2:Y:S02]  /*78a0*/  LDG.E.64 R2, desc[UR36][R2.64] ;  /* 0x0000002402027981 */ /* 0x000ea4000c1e1b00 */
[----:B--2---:R0:W1:Y:S01]  /*78b0*/  F2I.S64.F64.TRUNC R4, R2 ;  /* 0x0000000200047311 */ /* 0x004062000030d900 */
[----:B------:R-:W-:Y:S05]  /*78c0*/  BRA `(.L_x_12992) ;  /* 0x0000000800547947 */ /* 0x000fea0003800000 */
.L_x_13000:
        /* <DEDUP_REMOVED lines=26> */
.L_x_13003:
        /* <DEDUP_REMOVED lines=13> */
.L_x_13002:
[----:B------:R-:W2:Y:S02]  /*7b40*/  LDG.E.U16 R4, desc[UR36][R2.64] ;  /* 0x0000002402047981 */ /* 0x000ea4000c1e1500 */
[----:B--2---:R-:W-:-:S06]  /*7b50*/  IMAD.U32 R4, R4, 0x10000, RZ ;  /* 0x0001000004047824 */ /* 0x004fcc00078e00ff */
[----:B------:R-:W4:Y:S01]  /*7b60*/  F2I.S64.TRUNC R4, R4 ;  /* 0x0000000400047311 */ /* 0x000f22000020d900 */
[----:B------:R-:W-:Y:S05]  /*7b70*/  BRA `(.L_x_12992) ;  /* 0x0000000400a87947 */ /* 0x000fea0003800000 */
.L_x_12999:
        /* <DEDUP_REMOVED lines=11> */
.L_x_13006:
        /* <DEDUP_REMOVED lines=21> */
.L_x_13010:
[----:B------:R-:W-:Y:S05]  /*7d80*/  BSYNC.RECONVERGENT B1 ;  /* 0x0000000000017941 */ /* 0x000fea0003800200 */
.L_x_13009:
[----:B------:R-:W-:Y:S01]  /*7d90*/  IMAD.SHL.U32 R0, R0, 0x100000, RZ ;  /* 0x0010000000007824 */ /* 0x000fe200078e00ff */
[----:B------:R-:W-:-:S04]  /*7da0*/  LEA R2, R2, 0x3b800000, 0x17 ;  /* 0x3b80000002027811 */ /* 0x000fc800078eb8ff */
[----:B------:R-:W-:-:S07]  /*7db0*/  LOP3.LUT R4, R2, R0, R7, 0xfe, !PT ;  /* 0x0000000002047212 */ /* 0x000fce00078efe07 */
.L_x_13008:
[----:B------:R-:W-:Y:S05]  /*7dc0*/  BSYNC.RECONVERGENT B0 ;  /* 0x0000000000007941 */ /* 0x000fea0003800200 */
.L_x_13007:
[----:B------:R-:W0:Y:S01]  /*7dd0*/  F2I.S64.TRUNC R4, R4 ;  /* 0x0000000400047311 */ /* 0x000e22000020d900 */
[----:B------:R-:W-:Y:S05]  /*7de0*/  BRA `(.L_x_12992) ;  /* 0x00000004000c7947 */ /* 0x000fea0003800000 */
.L_x_13005:
        /* <DEDUP_REMOVED lines=21> */
.L_x_13014:
[----:B------:R-:W-:Y:S05]  /*7f40*/  BSYNC.RECONVERGENT B1 ;  /* 0x0000000000017941 */ /* 0x000fea0003800200 */
.L_x_13013:
[----:B------:R-:W-:Y:S02]  /*7f50*/  SHF.L.U32 R0, R0, 0x15, RZ ;  /* 0x0000001500007819 */ /* 0x000fe400000006ff */
[----:B------:R-:W-:-:S04]  /*7f60*/  LEA R2, R2, 0x37800000, 0x17 ;  /* 0x3780000002027811 */ /* 0x000fc800078eb8ff */
[----:B------:R-:W-:-:S07]  /*7f70*/  LOP3.LUT R4, R2, R0, R7, 0xfe, !PT ;  /* 0x0000000002047212 */ /* 0x000fce00078efe07 */
.L_x_13012:
[----:B------:R-:W-:Y:S05]  /*7f80*/  BSYNC.RECONVERGENT B0 ;  /* 0x0000000000007941 */ /* 0x000fea0003800200 */
.L_x_13011:
[----:B------:R-:W0:Y:S01]  /*7f90*/  F2I.S64.TRUNC R4, R4 ;  /* 0x0000000400047311 */ /* 0x000e22000020d900 */
[----:B------:R-:W-:Y:S05]  /*7fa0*/  BRA `(.L_x_12992) ;  /* 0x00000000009c7947 */ /* 0x000fea0003800000 */
.L_x_13004:
        /* <DEDUP_REMOVED lines=14> */
.L_x_13018:
[----:B------:R-:W-:Y:S05]  /*8090*/  BSYNC.RECONVERGENT B0 ;  /* 0x0000000000007941 */ /* 0x000fea0003800200 */
.L_x_13017:
[----:B------:R-:W0:Y:S01]  /*80a0*/  F2I.S64.TRUNC R4, R4 ;  /* 0x0000000400047311 */ /* 0x000e22000020d900 */
[----:B------:R-:W-:Y:S05]  /*80b0*/  BRA `(.L_x_12992) ;  /* 0x0000000000587947 */ /* 0x000fea0003800000 */
.L_x_12991:
        /* <DEDUP_REMOVED lines=16> */
.L_x_13019:
[----:B------:R-:W-:Y:S01]  /*81c0*/  CS2R R4, SRZ ;  /* 0x0000000000047805 */ /* 0x000fe2000001ff00 */
[----:B------:R-:W-:Y:S06]  /*81d0*/  BRA `(.L_x_12992) ;  /* 0x0000000000107947 */ /* 0x000fec0003800000 */
.L_x_13016:
[----:B------:R0:W5:Y:S01]  /*81e0*/  LDG.E.64 R4, desc[UR36][R2.64] ;  /* 0x0000002402047981 */ /* 0x000162000c1e1b00 */
[----:B------:R-:W-:Y:S05]  /*81f0*/  BRA `(.L_x_12992) ;  /* 0x0000000000087947 */ /* 0x000fea0003800000 */
.L_x_13015:
[----:B------:R0:W5:Y:S01]  /*8200*/  LDG.E R4, desc[UR36][R2.64] ;  /* 0x0000002402047981 */ /* 0x000162000c1e1900 */
[----:B------:R-:W-:-:S07]  /*8210*/  IMAD.MOV.U32 R5, RZ, RZ, RZ ;  /* 0x000000ffff057224 */ /* 0x000fce00078e00ff */
.L_x_12992:
[----:B------:R-:W0:Y:S01]  /*8220*/  LDCU.64 UR8, c[0x0][0x590] ;  /* 0x0000b200ff0877ac */ /* 0x000e220008000a00 */
[----:B------:R-:W0:Y:S01]  /*8230*/  LDCU.64 UR6, c[0x0][0x580] ;  /* 0x0000b000ff0677ac */ /* 0x000e220008000a00 */
[----:B------:R-:W-:-:S04]  /*8240*/  UPRMT UR4, UR41, 0x9910, URZ ;  /* 0x0000991029047896 */ /* 0x000fc800080000ff */
[----:B------:R-:W-:Y:S01]  /*8250*/  UISETP.GT.AND UP0, UPT, UR4, 0x9, UPT ;  /* 0x000000090400788c */ /* 0x000fe2000bf04270 */
[----:B012345:R-:W-:-:S04]  /*8260*/  ISETP.GT.U32.AND P0, PT, R4, UR8, PT ;  /* 0x0000000804007c0c */ /* 0x03ffc8000bf04070 */
[C---:B------:R-:W-:Y:S02]  /*8270*/  ISETP.GT.AND.EX P0, PT, R5.reuse, UR9, PT, P0 ;  /* 0x0000000905007c0c */ /* 0x040fe4000bf04300 */
        /* <DEDUP_REMOVED lines=16> */
.L_x_13023:
[----:B------:R4:W-:Y:S01]  /*8380*/  STG.E.U8 desc[UR36][R2.64], R7 ;  /* 0x0000000702007986 */ /* 0x0009e2000c101124 */
[----:B------:R-:W-:Y:S05]  /*8390*/  BRA `(.L_x_13025) ;  /* 0x0000000c00387947 */ /* 0x000fea0003800000 */
.L_x_13022:
        /* <DEDUP_REMOVED lines=8> */
.L_x_13027:
[----:B------:R2:W-:Y:S01]  /*8420*/  STG.E desc[UR36][R2.64], R7 ;  /* 0x0000000702007986 */ /* 0x0005e2000c101924 */
[----:B------:R-:W-:Y:S05]  /*8430*/  BRA `(.L_x_13025) ;  /* 0x0000000c00107947 */ /* 0x000fea0003800000 */
.L_x_13026:
[----:B------:R0:W-:Y:S01]  /*8440*/  STG.E.U16 desc[UR36][R2.64], R7 ;  /* 0x0000000702007986 */ /* 0x0001e2000c101524 */
[----:B------:R-:W-:Y:S05]  /*8450*/  BRA `(.L_x_13025) ;  /* 0x0000000c00087947 */ /* 0x000fea0003800000 */
.L_x_13021:
        /* <DEDUP_REMOVED lines=9> */
.L_x_13029:
[----:B------:R-:W0:Y:S02]  /*84f0*/  I2F.S64 R0, R4 ;  /* 0x0000000400007312 */ /* 0x000e240000301400 */
[----:B0-----:R-:W-:-:S05]  /*8500*/  F2FP.F16.F32.PACK_AB R0, RZ, R0 ;  /* 0x00000000ff00723e */ /* 0x001fca00000000ff */
[----:B------:R0:W-:Y:S01]  /*8510*/  STG.E.U16 desc[UR36][R2.64], R0 ;  /* 0x0000000002007986 */ /* 0x0001e2000c101524 */
[----:B------:R-:W-:Y:S05]  /*8520*/  BRA `(.L_x_13025) ;  /* 0x0000000800d47947 */ /* 0x000fea0003800000 */
.L_x_13028:
        /* <DEDUP_REMOVED lines=10> */
.L_x_13031:
[----:B------:R-:W0:Y:S02]  /*85d0*/  I2F.S64 R4, R4 ;  /* 0x0000000400047312 */ /* 0x000e240000301400 */
[----:B0-----:R-:W-:-:S04]  /*85e0*/  F2FP.F16.F32.PACK_AB R5, RZ, R4 ;  /* 0x00000004ff05723e */ /* 0x001fc800000000ff */
[----:B------:R-:W-:-:S05]  /*85f0*/  PRMT R5, R5, 0x5410, RZ ;  /* 0x0000541005057816 */ /* 0x000fca00000000ff */
[----:B------:R0:W-:Y:S01]  /*8600*/  STG.E desc[UR36][R2.64], R5 ;  /* 0x0000000502007986 */ /* 0x0001e2000c101924 */
[----:B------:R-:W-:Y:S05]  /*8610*/  BRA `(.L_x_13025) ;  /* 0x0000000800987947 */ /* 0x000fea0003800000 */
.L_x_13030:
[----:B------:R-:W0:Y:S02]  /*8620*/  I2F.F64.S64 R4, R4 ;  /* 0x0000000400047312 */ /* 0x000e240000301c00 */
[----:B0-----:R0:W-:Y:S01]  /*8630*/  STG.E.64 desc[UR36][R2.64], R4 ;  /* 0x0000000402007986 */ /* 0x0011e2000c101b24 */
[----:B------:R-:W-:Y:S05]  /*8640*/  BRA `(.L_x_13025) ;  /* 0x00000008008c7947 */ /* 0x000fea0003800000 */
.L_x_13020:
        /* <DEDUP_REMOVED lines=12> */
.L_x_13035:
        /* <DEDUP_REMOVED lines=18> */
.L_x_13038:
[----:B------:R-:W-:-:S04]  /*8830*/  SHF.R.U32.HI R5, RZ, 0x18, R5 ;  /* 0x00000018ff057819 */ /* 0x000fc80000011605 */
[----:B------:R-:W-:-:S07]  /*8840*/  LOP3.LUT R0, R0, 0x80, R5, 0xf8, !PT ;  /* 0x0000008000007812 */ /* 0x000fce00078ef805 */
.L_x_13037:
[----:B------:R-:W-:Y:S05]  /*8850*/  BSYNC.RECONVERGENT B0 ;  /* 0x0000000000007941 */ /* 0x000fea0003800200 */
.L_x_13036:
[----:B------:R0:W-:Y:S01]  /*8860*/  STG.E.U8 desc[UR36][R2.64], R0 ;  /* 0x0000000002007986 */ /* 0x0001e2000c101124 */
[----:B------:R-:W-:Y:S05]  /*8870*/  BRA `(.L_x_13025) ;  /* 0x0000000800007947 */ /* 0x000fea0003800000 */
.L_x_13034:
        /* <DEDUP_REMOVED lines=18> */
.L_x_13041:
[----:B------:R-:W-:-:S04]  /*89a0*/  SHF.R.U32.HI R5, RZ, 0x18, R5 ;  /* 0x00000018ff057819 */ /* 0x000fc80000011605 */
[----:B------:R-:W-:-:S07]  /*89b0*/  LOP3.LUT R0, R0, 0x80, R5, 0xf8, !PT ;  /* 0x0000008000007812 */ /* 0x000fce00078ef805 */
.L_x_13040:
[----:B------:R-:W-:Y:S05]  /*89c0*/  BSYNC.RECONVERGENT B0 ;  /* 0x0000000000007941 */ /* 0x000fea0003800200 */
.L_x_13039:
[----:B------:R0:W-:Y:S01]  /*89d0*/  STG.E.U8 desc[UR36][R2.64], R0 ;  /* 0x0000000002007986 */ /* 0x0001e2000c101124 */
[----:B------:R-:W-:Y:S05]  /*89e0*/  BRA `(.L_x_13025) ;  /* 0x0000000400a47947 */ /* 0x000fea0003800000 */
.L_x_13033:
        /* <DEDUP_REMOVED lines=23> */
.L_x_13043:
[----:B------:R0:W-:Y:S01]  /*8b60*/  STG.E.64 desc[UR36][R2.64], R4 ;  /* 0x0000000402007986 */ /* 0x0001e2000c101b24 */
[----:B------:R-:W-:Y:S05]  /*8b70*/  BRA `(.L_x_13025) ;  /* 0x0000000400407947 */ /* 0x000fea0003800000 */
.L_x_13042:
[----:B------:R0:W-:Y:S01]  /*8b80*/  STG.E desc[UR36][R2.64], R7 ;  /* 0x0000000702007986 */ /* 0x0001e2000c101924 */
[----:B------:R-:W-:Y:S05]  /*8b90*/  BRA `(.L_x_13025) ;  /* 0x0000000400387947 */ /* 0x000fea0003800000 */
.L_x_13032:
        /* <DEDUP_REMOVED lines=11> */
.L_x_13045:
[----:B------:R-:W0:Y:S01]  /*8c50*/  I2F.F64.S64 R4, R4 ;  /* 0x0000000400047312 */ /* 0x000e220000301c00 */
[----:B------:R-:W-:-:S05]  /*8c60*/  CS2R R6, SRZ ;  /* 0x0000000000067805 */ /* 0x000fca000001ff00 */
[----:B0-----:R0:W-:Y:S01]  /*8c70*/  STG.E.128 desc[UR36][R2.64], R4 ;  /* 0x0000000402007986 */ /* 0x0011e2000c101d24 */
[----:B------:R-:W-:Y:S05]  /*8c80*/  BRA `(.L_x_13025) ;  /* 0x0000000000fc7947 */ /* 0x000fea0003800000 */
.L_x_13044:
[----:B------:R-:W-:-:S09]  /*8c90*/  UISETP.NE.AND UP0, UPT, UR4, 0xf, UPT ;  /* 0x0000000f0400788c */ /* 0x000fd2000bf05270 */
[----:B------:R-:W-:Y:S05]  /*8ca0*/  BRA.U !UP0, `(.L_x_13046) ;  /* 0x0000000108e87547 */ /* 0x000fea000b800000 */
[----:B------:R-:W-:-:S09]  /*8cb0*/  UISETP.NE.AND UP0, UPT, UR4, 0x17, UPT ;  /* 0x000000170400788c */ /* 0x000fd2000bf05270 */
[----:B------:R-:W-:Y:S05]  /*8cc0*/  BRA.U !UP0, `(.L_x_13047) ;  /* 0x0000000108907547 */ /* 0x000fea000b800000 */
[----:B------:R-:W-:-:S09]  /*8cd0*/  UISETP.NE.AND UP0, UPT, UR4, 0x18, UPT ;  /* 0x000000180400788c */ /* 0x000fd2000bf05270 */
[----:B------:R-:W-:Y:S05]  /*8ce0*/  BRA.U !UP0, `(.L_x_13048) ;  /* 0x0000000108447547 */ /* 0x000fea000b800000 */
.L_x_13024:
        /* <DEDUP_REMOVED lines=16> */
.L_x_13049:
[----:B------:R-:W-:Y:S05]  /*8df0*/  BRA `(.L_x_13025) ;  /* 0x0000000000a07947 */ /* 0x000fea0003800000 */
.L_x_13048:
        /* <DEDUP_REMOVED lines=13> */
.L_x_13051:
[----:B------:R-:W-:Y:S05]  /*8ed0*/  BSYNC.RECONVERGENT B0 ;  /* 0x0000000000007941 */ /* 0x000fea0003800200 */
.L_x_13050:
[----:B------:R-:W-:-:S05]  /*8ee0*/  LOP3.LUT R7, R0, 0x80, R7, 0xf8, !PT ;  /* 0x0000008000077812 */ /* 0x000fca00078ef807 */
[----:B------:R0:W-:Y:S01]  /*8ef0*/  STG.E.U8 desc[UR36][R2.64], R7 ;  /* 0x0000000702007986 */ /* 0x0001e2000c101124 */
[----:B------:R-:W-:Y:S05]  /*8f00*/  BRA `(.L_x_13025) ;  /* 0x00000000005c7947 */ /* 0x000fea0003800000 */
.L_x_13047:
        /* <DEDUP_REMOVED lines=12> */
.L_x_13053:
[----:B------:R-:W-:Y:S01]  /*8fd0*/  IMAD.MOV.U32 R0, RZ, RZ, 0x7f ;  /* 0x0000007fff007424 */ /* 0x000fe200078e00ff */
[----:B------:R-:W-:-:S04]  /*8fe0*/  ISETP.GT.U32.AND P0, PT, R6, 0x7f800000, PT ;  /* 0x7f8000000600780c */ /* 0x000fc80003f04070 */
[----:B------:R-:W-:-:S09]  /*8ff0*/  SEL R0, R0, 0x7c, P0 ;  /* 0x0000007c00007807 */ /* 0x000fd20000000000 */
.L_x_13054:
[----:B------:R-:W-:Y:S05]  /*9000*/  BSYNC.RECONVERGENT B0 ;  /* 0x0000000000007941 */ /* 0x000fea0003800200 */
.L_x_13052:
[----:B------:R-:W-:-:S04]  /*9010*/  SHF.R.U32.HI R5, RZ, 0x18, R5 ;  /* 0x00000018ff057819 */ /* 0x000fc80000011605 */
[----:B------:R-:W-:-:S05]  /*9020*/  LOP3.LUT R5, R0, 0x80, R5, 0xf8, !PT ;  /* 0x0000008000057812 */ /* 0x000fca00078ef805 */
[----:B------:R0:W-:Y:S01]  /*9030*/  STG.E.U8 desc[UR36][R2.64], R5 ;  /* 0x0000000502007986 */ /* 0x0001e2000c101124 */
[----:B------:R-:W-:Y:S05]  /*9040*/  BRA `(.L_x_13025) ;  /* 0x00000000000c7947 */ /* 0x000fea0003800000 */
.L_x_13046:
[----:B------:R-:W0:Y:S02]  /*9050*/  I2F.S64 R0, R4 ;  /* 0x0000000400007312 */ /* 0x000e240000301400 */
[----:B0-----:R-:W-:-:S05]  /*9060*/  F2FP.BF16.F32.PACK_AB R0, RZ, R0 ;  /* 0x00000000ff00723e */ /* 0x001fca00000010ff */
[----:B------:R0:W-:Y:S02]  /*9070*/  STG.E.U16 desc[UR36][R2.64], R0 ;  /* 0x0000000002007986 */ /* 0x0001e4000c101524 */
.L_x_13025:
[----:B------:R-:W-:-:S07]  /*9080*/  IADD3 R17, PT, PT, R17, 0x80, RZ ;  /* 0x0000008011117810 */ /* 0x000fce0007ffe0ff */
.L_x_12985:
[----:B------:R-:W-:Y:S05]  /*9090*/  BSYNC.RECONVERGENT B6 ;  /* 0x0000000000067941 */ /* 0x000fea0003800200 */
.L_x_12984:
        /* <DEDUP_REMOVED lines=306> */
.L_x_13055:
        /* <DEDUP_REMOVED lines=19> */
.L_x_13059:
[----:B--2---:R0:W5:Y:S01]  /*a4f0*/  LDG.E.U8 R2, desc[UR36][R4.64] ;  /* 0x0000002404027981 */ /* 0x004162000c1e1100 */
[----:B------:R-:W-:Y:S01]  /*a500*/  IMAD.MOV.U32 R3, RZ, RZ, RZ ;  /* 0x000000ffff037224 */ /* 0x000fe200078e00ff */
[----:B------:R-:W-:Y:S06]  /*a510*/  BRA `(.L_x_13061) ;  /* 0x0000000c00407947 */ /* 0x000fec0003800000 */
.L_x_13058:
        /* <DEDUP_REMOVED lines=8> */
.L_x_13063:
[----:B--2---:R-:W2:Y:S02]  /*a5a0*/  LDG.E R2, desc[UR36][R4.64] ;  /* 0x0000002404027981 */ /* 0x004ea4000c1e1900 */
[----:B--2---:R-:W-:Y:S01]  /*a5b0*/  SHF.R.S32.HI R3, RZ, 0x1f, R2 ;  /* 0x0000001fff037819 */ /* 0x004fe20000011402 */
[----:B------:R-:W-:Y:S06]  /*a5c0*/  BRA `(.L_x_13061) ;  /* 0x0000000c00147947 */ /* 0x000fec0003800000 */
.L_x_13062:
[----:B--2---:R-:W2:Y:S02]  /*a5d0*/  LDG.E.S16 R2, desc[UR36][R4.64] ;  /* 0x0000002404027981 */ /* 0x004ea4000c1e1700 */
[----:B--2---:R-:W-:Y:S01]  /*a5e0*/  SHF.R.S32.HI R3, RZ, 0x1f, R2 ;  /* 0x0000001fff037819 */ /* 0x004fe20000011402 */
[----:B------:R-:W-:Y:S06]  /*a5f0*/  BRA `(.L_x_13061) ;  /* 0x0000000c00087947 */ /* 0x000fec0003800000 */
.L_x_13057:
        /* <DEDUP_REMOVED lines=9> */
.L_x_13065:
[----:B------:R-:W2:Y:S02]  /*a690*/  LDG.E.U16 R4, desc[UR36][R4.64] ;  /* 0x0000002404047981 */ /* 0x000ea4000c1e1500 */
[----:B--2---:R-:W-:-:S06]  /*a6a0*/  HADD2.F32 R2, -RZ, R4.H0_H0 ;  /* 0x20000004ff027230 */ /* 0x004fcc0000004100 */
[----:B------:R-:W0:Y:S01]  /*a6b0*/  F2I.S64.TRUNC R2, R2 ;  /* 0x0000000200027311 */ /* 0x000e22000020d900 */
[----:B------:R-:W-:Y:S05]  /*a6c0*/  BRA `(.L_x_13061) ;  /* 0x0000000800d47947 */ /* 0x000fea0003800000 */
.L_x_13064:
        /* <DEDUP_REMOVED lines=9> */
.L_x_13067:
[----:B------:R-:W2:Y:S02]  /*a760*/  LDG.E.U16 R4, desc[UR36][R4.64] ;  /* 0x0000002404047981 */ /* 0x000ea4000c1e1500 */
[----:B--2---:R-:W-:-:S06]  /*a770*/  HADD2.F32 R2, -RZ, R4.H0_H0 ;  /* 0x20000004ff027230 */ /* 0x004fcc0000004100 */
[----:B------:R-:W0:Y:S01]  /*a780*/  F2I.S64.TRUNC R2, R2 ;  /* 0x0000000200027311 */ /* 0x000e22000020d900 */
[----:B------:R-:W-:Y:S05]  /*a790*/  BRA `(.L_x_13061) ;  /* 0x0000000800a07947 */ /* 0x000fea0003800000 */
.L_x_13066:
[----:B--2---:R-:W2:Y:S02]  /*a7a0*/  LDG.E.64 R2, desc[UR36][R4.64] ;  /* 0x0000002404027981 */ /* 0x004ea4000c1e1b00 */
[----:B--2---:R-:W0:Y:S01]  /*a7b0*/  F2I.S64.F64.TRUNC R2, R2 ;  /* 0x0000000200027311 */ /* 0x004e22000030d900 */
[----:B------:R-:W-:Y:S05]  /*a7c0*/  BRA `(.L_x_13061) ;  /* 0x0000000800947947 */ /* 0x000fea0003800000 */
.L_x_13056:
        /* <DEDUP_REMOVED lines=13> */
.L_x_13070:
[----:B--2---:R-:W2:Y:S02]  /*a8a0*/  LDG.E.64 R2, desc[UR36][R4.64] ;  /* 0x0000002404027981 */ /* 0x004ea4000c1e1b00 */
[----:B--2---:R-:W0:Y:S01]  /*a8b0*/  F2I.S64.F64.TRUNC R2, R2 ;  /* 0x0000000200027311 */ /* 0x004e22000030d900 */
[----:B------:R-:W-:Y:S05]  /*a8c0*/  BRA `(.L_x_13061) ;  /* 0x0000000800547947 */ /* 0x000fea0003800000 */
.L_x_13069:
        /* <DEDUP_REMOVED lines=26> */
.L_x_13072:
        /* <DEDUP_REMOVED lines=13> */
.L_x_13071:
[----:B--2---:R-:W2:Y:S02]  /*ab40*/  LDG.E.U16 R2, desc[UR36][R4.64] ;  /* 0x0000002404027981 */ /* 0x004ea4000c1e1500 */
[----:B--2---:R-:W-:-:S06]  /*ab50*/  SHF.L.U32 R2, R2, 0x10, RZ ;  /* 0x0000001002027819 */ /* 0x004fcc00000006ff */
[----:B------:R-:W0:Y:S01]  /*ab60*/  F2I.S64.TRUNC R2, R2 ;  /* 0x0000000200027311 */ /* 0x000e22000020d900 */
[----:B------:R-:W-:Y:S05]  /*ab70*/  BRA `(.L_x_13061) ;  /* 0x0000000400a87947 */ /* 0x000fea0003800000 */
.L_x_13068:
        /* <DEDUP_REMOVED lines=11> */
.L_x_13075:
        /* <DEDUP_REMOVED lines=21> */
.L_x_13079:
[----:B------:R-:W-:Y:S05]  /*ad80*/  BSYNC.RECONVERGENT B1 ;  /* 0x0000000000017941 */ /* 0x000fea0003800200 */
.L_x_13078:
[----:B------:R-:W-:Y:S02]  /*ad90*/  SHF.L.U32 R0, R0, 0x14, RZ ;  /* 0x0000001400007819 */ /* 0x000fe400000006ff */
[----:B------:R-:W-:-:S04]  /*ada0*/  LEA R2, R2, 0x3b800000, 0x17 ;  /* 0x3b80000002027811 */ /* 0x000fc800078eb8ff */
[----:B------:R-:W-:-:S07]  /*adb0*/  LOP3.LUT R2, R2, R0, R7, 0xfe, !PT ;  /* 0x0000000002027212 */ /* 0x000fce00078efe07 */
.L_x_13077:
[----:B------:R-:W-:Y:S05]  /*adc0*/  BSYNC.RECONVERGENT B0 ;  /* 0x0000000000007941 */ /* 0x000fea0003800200 */
.L_x_13076:
[----:B------:R-:W2:Y:S01]  /*add0*/  F2I.S64.TRUNC R2, R2 ;  /* 0x0000000200027311 */ /* 0x000ea2000020d900 */
[----:B------:R-:W-:Y:S05]  /*ade0*/  BRA `(.L_x_13061) ;  /* 0x00000004000c7947 */ /* 0x000fea0003800000 */
.L_x_13074:
        /* <DEDUP_REMOVED lines=21> */
.L_x_13083:
[----:B------:R-:W-:Y:S05]  /*af40*/  BSYNC.RECONVERGENT B1 ;  /* 0x0000000000017941 */ /* 0x000fea0003800200 */
.L_x_13082:
[----:B------:R-:W-:Y:S01]  /*af50*/  IMAD.SHL.U32 R0, R0, 0x200000, RZ ;  /* 0x0020000000007824 */ /* 0x000fe200078e00ff */
[----:B------:R-:W-:-:S04]  /*af60*/  LEA R2, R2, 0x37800000, 0x17 ;  /* 0x3780000002027811 */ /* 0x000fc800078eb8ff */
[----:B------:R-:W-:-:S07]  /*af70*/  LOP3.LUT R2, R2, R0, R7, 0xfe, !PT ;  /* 0x0000000002027212 */ /* 0x000fce00078efe07 */
.L_x_13081:
[----:B------:R-:W-:Y:S05]  /*af80*/  BSYNC.RECONVERGENT B0 ;  /* 0x0000000000007941 */ /* 0x000fea0003800200 */
.L_x_13080:
[----:B------:R-:W0:Y:S01]  /*af90*/  F2I.S64.TRUNC R2, R2 ;  /* 0x0000000200027311 */ /* 0x000e22000020d900 */
[----:B------:R-:W-:Y:S05]  /*afa0*/  BRA `(.L_x_13061) ;  /* 0x00000000009c7947 */ /* 0x000fea0003800000 */
.L_x_13073:
        /* <DEDUP_REMOVED lines=14> */
.L_x_13087:
[----:B------:R-:W-:Y:S05]  /*b090*/  BSYNC.RECONVERGENT B0 ;  /* 0x0000000000007941 */ /* 0x000fea0003800200 */
.L_x_13086:
[----:B------:R-:W4:Y:S01]  /*b0a0*/  F2I.S64.TRUNC R2, R2 ;  /* 0x0000000200027311 */ /* 0x000f22000020d900 */
[----:B------:R-:W-:Y:S05]  /*b0b0*/  BRA `(.L_x_13061) ;  /* 0x0000000000587947 */ /* 0x000fea0003800000 */
.L_x_13060:
        /* <DEDUP_REMOVED lines=16> */
.L_x_13088:
[----:B------:R-:W-:Y:S01]  /*b1c0*/  CS2R R2, SRZ ;  /* 0x0000000000027805 */ /* 0x000fe2000001ff00 */
[----:B------:R-:W-:Y:S06]  /*b1d0*/  BRA `(.L_x_13061) ;  /* 0x0000000000107947 */ /* 0x000fec0003800000 */
.L_x_13085:
[----:B--2---:R0:W5:Y:S01]  /*b1e0*/  LDG.E.64 R2, desc[UR36][R4.64] ;  /* 0x0000002404027981 */ /* 0x004162000c1e1b00 */
[----:B------:R-:W-:Y:S05]  /*b1f0*/  BRA `(.L_x_13061) ;  /* 0x0000000000087947 */ /* 0x000fea0003800000 */
.L_x_13084:
[----:B--2---:R3:W5:Y:S01]  /*b200*/  LDG.E R2, desc[UR36][R4.64] ;  /* 0x0000002404027981 */ /* 0x004762000c1e1900 */
[----:B------:R-:W-:-:S07]  /*b210*/  MOV R3, RZ ;  /* 0x000000ff00037202 */ /* 0x000fce0000000f00 */
.L_x_13061:
[----:B------:R-:W0:Y:S01]  /*b220*/  LDCU.64 UR6, c[0x0][0x590] ;  /* 0x0000b200ff0677ac */ /* 0x000e220008000a00 */
[----:B------:R-:W-:-:S04]  /*b230*/  UPRMT UR4, UR41, 0x9910, URZ ;  /* 0x0000991029047896 */ /* 0x000fc800080000ff */
[----:B------:R-:W-:Y:S01]  /*b240*/  UISETP.GT.AND UP0, UPT, UR4, 0x9, UPT ;  /* 0x000000090400788c */ /* 0x000fe2000bf04270 */
[----:B0-2-45:R-:W-:-:S04]  /*b250*/  ISETP.GT.U32.AND P0, PT, R2, UR6, PT ;  /* 0x0000000602007c0c */ /* 0x035fc8000bf04070 */
[----:B------:R-:W-:-:S04]  /*b260*/  ISETP.GT.AND.EX P0, PT, R3, UR7, PT, P0 ;  /* 0x0000000703007c0c */ /* 0x000fc8000bf04300 */
        /* <DEDUP_REMOVED lines=14> */
.L_x_13092:
[----:B------:R-:W-:Y:S01]  /*b350*/  STG.E.U8 desc[UR36][R16.64], R5 ;  /* 0x0000000510007986 */ /* 0x000fe2000c101124 */
[----:B------:R-:W-:Y:S05]  /*b360*/  EXIT ;  /* 0x000000000000794d */ /* 0x000fea0003800000 */
.L_x_13091:
        /* <DEDUP_REMOVED lines=8> */
.L_x_13095:
[----:B------:R-:W-:Y:S01]  /*b3f0*/  STG.E desc[UR36][R16.64], R5 ;  /* 0x0000000510007986 */ /* 0x000fe2000c101924 */
[----:B------:R-:W-:Y:S05]  /*b400*/  EXIT ;  /* 0x000000000000794d */ /* 0x000fea0003800000 */
.L_x_13094:
[----:B------:R-:W-:Y:S01]  /*b410*/  STG.E.U16 desc[UR36][R16.64], R5 ;  /* 0x0000000510007986 */ /* 0x000fe2000c101524 */
[----:B------:R-:W-:Y:S05]  /*b420*/  EXIT ;  /* 0x000000000000794d */ /* 0x000fea0003800000 */
.L_x_13090:
        /* <DEDUP_REMOVED lines=9> */
.L_x_13097:
[----:B------:R-:W0:Y:S02]  /*b4c0*/  I2F.S64 R0, R2 ;  /* 0x0000000200007312 */ /* 0x000e240000301400 */
[----:B0-----:R-:W-:-:S05]  /*b4d0*/  F2FP.F16.F32.PACK_AB R0, RZ, R0 ;  /* 0x00000000ff00723e */ /* 0x001fca00000000ff */
[----:B------:R-:W-:Y:S01]  /*b4e0*/  STG.E.U16 desc[UR36][R16.64], R0 ;  /* 0x0000000010007986 */ /* 0x000fe2000c101524 */
[----:B------:R-:W-:Y:S05]  /*b4f0*/  EXIT ;  /* 0x000000000000794d */ /* 0x000fea0003800000 */
.L_x_13096:
        /* <DEDUP_REMOVED lines=10> */
.L_x_13099:
[----:B------:R-:W0:Y:S02]  /*b5a0*/  I2F.S64 R2, R2 ;  /* 0x0000000200027312 */ /* 0x000e240000301400 */
[----:B0-----:R-:W-:-:S04]  /*b5b0*/  F2FP.F16.F32.PACK_AB R3, RZ, R2 ;  /* 0x00000002ff03723e */ /* 0x001fc800000000ff */
[----:B------:R-:W-:-:S05]  /*b5c0*/  PRMT R3, R3, 0x5410, RZ ;  /* 0x0000541003037816 */ /* 0x000fca00000000ff */
[----:B------:R-:W-:Y:S01]  /*b5d0*/  STG.E desc[UR36][R16.64], R3 ;  /* 0x0000000310007986 */ /* 0x000fe2000c101924 */
[----:B------:R-:W-:Y:S05]  /*b5e0*/  EXIT ;  /* 0x000000000000794d */ /* 0x000fea0003800000 */
.L_x_13098:
[----:B------:R-:W0:Y:S02]  /*b5f0*/  I2F.F64.S64 R2, R2 ;  /* 0x0000000200027312 */ /* 0x000e240000301c00 */
[----:B0-----:R-:W-:Y:S01]  /*b600*/  STG.E.64 desc[UR36][R16.64], R2 ;  /* 0x0000000210007986 */ /* 0x001fe2000c101b24 */
[----:B------:R-:W-:Y:S05]  /*b610*/  EXIT ;  /* 0x000000000000794d */ /* 0x000fea0003800000 */
.L_x_13089:
        /* <DEDUP_REMOVED lines=12> */
.L_x_13103:
        /* <DEDUP_REMOVED lines=17> */
.L_x_13106:
[----:B------:R-:W-:-:S04]  /*b7f0*/  SHF.R.U32.HI R3, RZ, 0x18, R3 ;  /* 0x00000018ff037819 */ /* 0x000fc80000011603 */
[----:B------:R-:W-:-:S04]  /*b800*/  LOP3.LUT R0, R0, 0x80, R3, 0xf8, !PT ;  /* 0x0000008000007812 */ /* 0x000fc800078ef803 */
[----:B------:R-:W-:-:S07]  /*b810*/  PRMT R8, R0, 0x7610, R8 ;  /* 0x0000761000087816 */ /* 0x000fce0000000008 */
.L_x_13105:
[----:B------:R-:W-:Y:S05]  /*b820*/  BSYNC.RECONVERGENT B0 ;  /* 0x0000000000007941 */ /* 0x000fea0003800200 */
.L_x_13104:
[----:B------:R-:W-:Y:S01]  /*b830*/  STG.E.U8 desc[UR36][R16.64], R8 ;  /* 0x0000000810007986 */ /* 0x000fe2000c101124 */
[----:B------:R-:W-:Y:S05]  /*b840*/  EXIT ;  /* 0x000000000000794d */ /* 0x000fea0003800000 */
.L_x_13102:
        /* <DEDUP_REMOVED lines=17> */
.L_x_13109:
[----:B------:R-:W-:-:S04]  /*b960*/  SHF.R.U32.HI R3, RZ, 0x18, R3 ;  /* 0x00000018ff037819 */ /* 0x000fc80000011603 */
[----:B------:R-:W-:-:S04]  /*b970*/  LOP3.LUT R0, R0, 0x80, R3, 0xf8, !PT ;  /* 0x0000008000007812 */ /* 0x000fc800078ef803 */
[----:B------:R-:W-:-:S07]  /*b980*/  PRMT R8, R0, 0x7610, R8 ;  /* 0x0000761000087816 */ /* 0x000fce0000000008 */
.L_x_13108:
[----:B------:R-:W-:Y:S05]  /*b990*/  BSYNC.RECONVERGENT B0 ;  /* 0x0000000000007941 */ /* 0x000fea0003800200 */
.L_x_13107:
[----:B------:R-:W-:Y:S01]  /*b9a0*/  STG.E.U8 desc[UR36][R16.64], R8 ;  /* 0x0000000810007986 */ /* 0x000fe2000c101124 */
[----:B------:R-:W-:Y:S05]  /*b9b0*/  EXIT ;  /* 0x000000000000794d */ /* 0x000fea0003800000 */
.L_x_13101:
        /* <DEDUP_REMOVED lines=23> */
.L_x_13111:
[----:B------:R-:W-:Y:S01]  /*bb30*/  STG.E.64 desc[UR36][R16.64], R2 ;  /* 0x0000000210007986 */ /* 0x000fe2000c101b24 */
[----:B------:R-:W-:Y:S05]  /*bb40*/  EXIT ;  /* 0x000000000000794d */ /* 0x000fea0003800000 */
.L_x_13110:
[----:B------:R-:W-:Y:S01]  /*bb50*/  STG.E desc[UR36][R16.64], R5 ;  /* 0x0000000510007986 */ /* 0x000fe2000c101924 */
[----:B------:R-:W-:Y:S05]  /*bb60*/  EXIT ;  /* 0x000000000000794d */ /* 0x000fea0003800000 */
.L_x_13100:
        /* <DEDUP_REMOVED lines=11> */
.L_x_13113:
[----:B------:R-:W0:Y:S01]  /*bc20*/  I2F.F64.S64 R4, R2 ;  /* 0x0000000200047312 */ /* 0x000e220000301c00 */
[----:B------:R-:W-:-:S05]  /*bc30*/  CS2R R6, SRZ ;  /* 0x0000000000067805 */ /* 0x000fca000001ff00 */
[----:B0-----:R-:W-:Y:S01]  /*bc40*/  STG.E.128 desc[UR36][R16.64], R4 ;  /* 0x0000000410007986 */ /* 0x001fe2000c101d24 */
[----:B------:R-:W-:Y:S05]  /*bc50*/  EXIT ;  /* 0x000000000000794d */ /* 0x000fea0003800000 */
.L_x_13112:
[----:B------:R-:W-:-:S09]  /*bc60*/  UISETP.NE.AND UP0, UPT, UR4, 0xf, UPT ;  /* 0x0000000f0400788c */ /* 0x000fd2000bf05270 */
[----:B------:R-:W-:Y:S05]  /*bc70*/  BRA.U !UP0, `(.L_x_13114) ;  /* 0x0000000108e87547 */ /* 0x000fea000b800000 */
[----:B------:R-:W-:-:S09]  /*bc80*/  UISETP.NE.AND UP0, UPT, UR4, 0x17, UPT ;  /* 0x000000170400788c */ /* 0x000fd2000bf05270 */
[----:B------:R-:W-:Y:S05]  /*bc90*/  BRA.U !UP0, `(.L_x_13115) ;  /* 0x0000000108907547 */ /* 0x000fea000b800000 */
[----:B------:R-:W-:-:S09]  /*bca0*/  UISETP.NE.AND UP0, UPT, UR4, 0x18, UPT ;  /* 0x000000180400788c */ /* 0x000fd2000bf05270 */
[----:B------:R-:W-:Y:S05]  /*bcb0*/  BRA.U !UP0, `(.L_x_13116) ;  /* 0x0000000108447547 */ /* 0x000fea000b800000 */
.L_x_13093:
        /* <DEDUP_REMOVED lines=16> */
.L_x_13117:
[----:B------:R-:W-:Y:S05]  /*bdc0*/  EXIT ;  /* 0x000000000000794d */ /* 0x000fea0003800000 */
.L_x_13116:
        /* <DEDUP_REMOVED lines=13> */
.L_x_13119:
[----:B------:R-:W-:Y:S05]  /*bea0*/  BSYNC.RECONVERGENT B0 ;  /* 0x0000000000007941 */ /* 0x000fea0003800200 */
.L_x_13118:
[----:B------:R-:W-:-:S05]  /*beb0*/  LOP3.LUT R5, R0, 0x80, R5, 0xf8, !PT ;  /* 0x0000008000057812 */ /* 0x000fca00078ef805 */
[----:B------:R-:W-:Y:S01]  /*bec0*/  STG.E.U8 desc[UR36][R16.64], R5 ;  /* 0x0000000510007986 */ /* 0x000fe2000c101124 */
[----:B------:R-:W-:Y:S05]  /*bed0*/  EXIT ;  /* 0x000000000000794d */ /* 0x000fea0003800000 */
.L_x_13115:
        /* <DEDUP_REMOVED lines=12> */
.L_x_13121:
[----:B------:R-:W-:Y:S01]  /*bfa0*/  IMAD.MOV.U32 R0, RZ, RZ, 0x7f ;  /* 0x0000007fff007424 */ /* 0x000fe200078e00ff */
[----:B------:R-:W-:-:S04]  /*bfb0*/  ISETP.GT.U32.AND P0, PT, R4, 0x7f800000, PT ;  /* 0x7f8000000400780c */ /* 0x000fc80003f04070 */
[----:B------:R-:W-:-:S09]  /*bfc0*/  SEL R0, R0, 0x7c, P0 ;  /* 0x0000007c00007807 */ /* 0x000fd20000000000 */
.L_x_13122:
[----:B------:R-:W-:Y:S05]  /*bfd0*/  BSYNC.RECONVERGENT B0 ;  /* 0x0000000000007941 */ /* 0x000fea0003800200 */
.L_x_13120:
[----:B------:R-:W-:-:S04]  /*bfe0*/  SHF.R.U32.HI R3, RZ, 0x18, R3 ;  /* 0x00000018ff037819 */ /* 0x000fc80000011603 */
[----:B------:R-:W-:-:S05]  /*bff0*/  LOP3.LUT R3, R0, 0x80, R3, 0xf8, !PT ;  /* 0x0000008000037812 */ /* 0x000fca00078ef803 */
[----:B------:R-:W-:Y:S01]  /*c000*/  STG.E.U8 desc[UR36][R16.64], R3 ;  /* 0x0000000310007986 */ /* 0x000fe2000c101124 */
[----:B------:R-:W-:Y:S05]  /*c010*/  EXIT ;  /* 0x000000000000794d */ /* 0x000fea0003800000 */
.L_x_13114:
[----:B------:R-:W0:Y:S02]  /*c020*/  I2F.S64 R0, R2 ;  /* 0x0000000200007312 */ /* 0x000e240000301400 */
[----:B0-----:R-:W-:-:S05]  /*c030*/  F2FP.BF16.F32.PACK_AB R0, RZ, R0 ;  /* 0x00000000ff00723e */ /* 0x001fca00000010ff */
[----:B------:R-:W-:Y:S01]  /*c040*/  STG.E.U16 desc[UR36][R16.64], R0 ;  /* 0x0000000010007986 */ /* 0x000fe2000c101524 */
[----:B------:R-:W-:Y:S05]  /*c050*/  EXIT ;  /* 0x000000000000794d */ /* 0x000fea0003800000 */
.L_x_13123:
        /* <DEDUP_REMOVED lines=10> */
.L_x_37104:


//--------------------- .text._ZN2at6native27unrolled_elementwise_kernelIZZZNS0_21clamp_min_kernel_cudaERNS_18TensorIteratorBaseERKN3c106ScalarEENKUlvE_clEvENKUlvE2_clEvEUllE_St5arrayIPcLm2EELi4E23TrivialOffsetCalculatorILi1EjESF_NS0_6memory12LoadWithCastILi1EEENSG_13StoreWithCastILi1EEEEEviT_T0_T2_T3_T4_T5_ --------------------------
	.section	.text._ZN2at6native27unrolled_elementwise_kernelIZZZNS0_21clamp_min_kernel_cudaERNS_18TensorIteratorBaseERKN3c106ScalarEENKUlvE_clEvENKUlvE2_clEvEUllE_St5arrayIPcLm2EELi4E23TrivialOffsetCalculatorILi1EjESF_NS0_6memory12LoadWithCastILi1EEENSG_13StoreWithCastILi1EEEEEviT_T0_T2_T3_T4_T5_,"ax",@progbits
	.align	128
        .global         _ZN2at6native27unrolled_elementwise_kernelIZZZNS0_21clamp_min_kernel_cudaERNS_18TensorIteratorBaseERKN3c106ScalarEENKUlvE_clEvENKUlvE2_clEvEUllE_St5arrayIPcLm2EELi4E23TrivialOffsetCalculatorILi1EjESF_NS0_6memory12LoadWithCastILi1EEENSG_13StoreWithCastILi1EEEEEviT_T0_T2_T3_T4_T5_
        .type           _ZN2at6native27unrolled_elementwise_kernelIZZZNS0_21clamp_min_kernel_cudaERNS_18TensorIteratorBaseERKN3c106ScalarEENKUlvE_clEvENKUlvE2_clEvEUllE_St5arrayIPcLm2EELi4E23TrivialOffsetCalculatorILi1EjESF_NS0_6memory12LoadWithCastILi1EEENSG_13StoreWithCastILi1EEEEEviT_T0_T2_T3_T4_T5_,@function
        .size           _ZN2at6native27unrolled_elementwise_kernelIZZZNS0_21clamp_min_kernel_cudaERNS_18TensorIteratorBaseERKN3c106ScalarEENKUlvE_clEvENKUlvE2_clEvEUllE_St5arrayIPcLm2EELi4E23TrivialOffsetCalculatorILi1EjESF_NS0_6memory12LoadWithCastILi1EEENSG_13StoreWithCastILi1EEEEEviT_T0_T2_T3_T4_T5_,(.L_x_37105 - _ZN2at6native27unrolled_elementwise_kernelIZZZNS0_21clamp_min_kernel_cudaERNS_18TensorIteratorBaseERKN3c106ScalarEENKUlvE_clEvENKUlvE2_clEvEUllE_St5arrayIPcLm2EELi4E23TrivialOffsetCalculatorILi1EjESF_NS0_6memory12LoadWithCastILi1EEENSG_13StoreWithCastILi1EEEEEviT_T0_T2_T3_T4_T5_)
        .other          _ZN2at6native27unrolled_elementwise_kernelIZZZNS0_21clamp_min_kernel_cudaERNS_18TensorIteratorBaseERKN3c106ScalarEENKUlvE_clEvENKUlvE2_clEvEUllE_St5arrayIPcLm2EELi4E23TrivialOffsetCalculatorILi1EjESF_NS0_6memory12LoadWithCastILi1EEENSG_13StoreWithCastILi1EEEEEviT_T0_T2_T3_T4_T5_,@"STO_CUDA_ENTRY STV_DEFAULT"
_ZN2at6native27unrolled_elementwise_kernelIZZZNS0_21clamp_min_kernel_cudaERNS_18TensorIteratorBaseERKN3c106ScalarEENKUlvE_clEvENKUlvE2_clEvEUllE_St5arrayIPcLm2EELi4E23TrivialOffsetCalculatorILi1EjESF_NS0_6memory12LoadWithCastILi1EEENSG_13StoreWithCastILi1EEEEEviT_T0_T2_T3_T4_T5_:
.text._ZN2at6native27unrolled_elementwise_kernelIZZZNS0_21clamp_min_kernel_cudaERNS_18TensorIteratorBaseERKN3c106ScalarEENKUlvE_clEvENKUlvE2_clEvEUllE_St5arrayIPcLm2EELi4E23TrivialOffsetCalculatorILi1EjESF_NS0_6memory12LoadWithCastILi1EEENSG_13StoreWithCastILi1EEEEEviT_T0_T2_T3_T4_T5_:
        /* <DEDUP_REMOVED lines=32> */
.L_x_13129:
[----:B------:R1:W5:Y:S01]  /*0200*/  LDG.E.U8 R28, desc[UR36][R4.64] ;  /* 0x00000024041c7981 */ /* 0x000362000c1e1100 */
[----:B------:R-:W-:Y:S01]  /*0210*/  IMAD.MOV.U32 R29, RZ, RZ, RZ ;  /* 0x000000ffff1d7224 */ /* 0x000fe200078e00ff */
[----:B------:R-:W-:Y:S06]  /*0220*/  BRA `(.L_x_13131) ;  /* 0x0000000c00447947 */ /* 0x000fec0003800000 */
.L_x_13128:
        /* <DEDUP_REMOVED lines=8> */
.L_x_13133:
[----:B------:R-:W2:Y:S02]  /*02b0*/  LDG.E R28, desc[UR36][R4.64] ;  /* 0x00000024041c7981 */ /* 0x000ea4000c1e1900 */
[----:B--2---:R-:W-:Y:S01]  /*02c0*/  SHF.R.S32.HI R29, RZ, 0x1f, R28 ;  /* 0x0000001fff1d7819 */ /* 0x004fe2000001141c */
[----:B------:R-:W-:Y:S06]  /*02d0*/  BRA `(.L_x_13131) ;  /* 0x0000000c00187947 */ /* 0x000fec0003800000 */
.L_x_13132:
[----:B------:R-:W2:Y:S02]  /*02e0*/  LDG.E.S16 R28, desc[UR36][R4.64] ;  /* 0x00000024041c7981 */ /* 0x000ea4000c1e1700 */
[----:B--2---:R-:W-:Y:S01]  /*02f0*/  SHF.R.S32.HI R29, RZ, 0x1f, R28 ;  /* 0x0000001fff1d7819 */ /* 0x004fe2000001141c */
[----:B------:R-:W-:Y:S06]  /*0300*/  BRA `(.L_x_13131) ;  /* 0x0000000c000c7947 */ /* 0x000fec0003800000 */
.L_x_13127:
        /* <DEDUP_REMOVED lines=9> */
.L_x_13135:
[----:B------:R-:W2:Y:S02]  /*03a0*/  LDG.E.U16 R4, desc[UR36][R4.64] ;  /* 0x0000002404047981 */ /* 0x000ea4000c1e1500 */
[----:B--2---:R-:W-:-:S06]  /*03b0*/  HADD2.F32 R28, -RZ, R4.H0_H0 ;  /* 0x20000004ff1c7230 */ /* 0x004fcc0000004100 */
[----:B------:R-:W0:Y:S01]  /*03c0*/  F2I.S64.TRUNC R28, R28 ;  /* 0x0000001c001c7311 */ /* 0x000e22000020d900 */
[----:B------:R-:W-:Y:S05]  /*03d0*/  BRA `(.L_x_13131) ;  /* 0x0000000800d87947 */ /* 0x000fea0003800000 */
.L_x_13134:
        /* <DEDUP_REMOVED lines=9> */
.L_x_13137:
[----:B------:R-:W2:Y:S02]  /*0470*/  LDG.E.U16 R4, desc[UR36][R4.64] ;  /* 0x0000002404047981 */ /* 0x000ea4000c1e1500 */
[----:B--2---:R-:W-:-:S06]  /*0480*/  HADD2.F32 R28, -RZ, R4.H0_H0 ;  /* 0x20000004ff1c7230 */ /* 0x004fcc0000004100 */
[----:B------:R-:W4:Y:S01]  /*0490*/  F2I.S64.TRUNC R28, R28 ;  /* 0x0000001c001c7311 */ /* 0x000f22000020d900 */
[----:B------:R-:W-:Y:S05]  /*04a0*/  BRA `(.L_x_13131) ;  /* 0x0000000800a47947 */ /* 0x000fea0003800000 */
.L_x_13136:
[----:B------:R-:W2:Y:S02]  /*04b0*/  LDG.E.64 R4, desc[UR36][R4.64] ;  /* 0x0000002404047981 */ /* 0x000ea4000c1e1b00 */
[----:B--2---:R2:W3:Y:S01]  /*04c0*/  F2I.S64.F64.TRUNC R28, R4 ;  /* 0x00000004001c7311 */ /* 0x0044e2000030d900 */
[----:B------:R-:W-:Y:S05]  /*04d0*/  BRA `(.L_x_13131) ;  /* 0x0000000800987947 */ /* 0x000fea0003800000 */
.L_x_13126:
        /* <DEDUP_REMOVED lines=13> */
.L_x_13140:
[----:B------:R-:W2:Y:S02]  /*05b0*/  LDG.E.64 R4, desc[UR36][R4.64] ;  /* 0x0000002404047981 */ /* 0x000ea4000c1e1b00 */
[----:B--2---:R0:W1:Y:S01]  /*05c0*/  F2I.S64.F64.TRUNC R28, R4 ;  /* 0x00000004001c7311 */ /* 0x004062000030d900 */
[----:B------:R-:W-:Y:S05]  /*05d0*/  BRA `(.L_x_13131) ;  /* 0x0000000800587947 */ /* 0x000fea0003800000 */
.L_x_13139:
        /* <DEDUP_REMOVED lines=26> */
.L_x_13142:
        /* <DEDUP_REMOVED lines=14> */
.L_x_13141:
[----:B------:R-:W2:Y:S02]  /*0860*/  LDG.E.U16 R28, desc[UR36][R4.64] ;  /* 0x00000024041c7981 */ /* 0x000ea4000c1e1500 */
[----:B--2---:R-:W-:-:S06]  /*0870*/  IMAD.U32 R28, R28, 0x10000, RZ ;  /* 0x000100001c1c7824 */ /* 0x004fcc00078e00ff */
[----:B------:R-:W0:Y:S01]  /*0880*/  F2I.S64.TRUNC R28, R28 ;  /* 0x0000001c001c7311 */ /* 0x000e22000020d900 */
[----:B------:R-:W-:Y:S05]  /*0890*/  BRA `(.L_x_13131) ;  /* 0x0000000400a87947 */ /* 0x000fea0003800000 */
.L_x_13138:
        /* <DEDUP_REMOVED lines=11> */
.L_x_13145:
        /* <DEDUP_REMOVED lines=21> */
.L_x_13149:
[----:B------:R-:W-:Y:S05]  /*0aa0*/  BSYNC.RECONVERGENT B1 ;  /* 0x0000000000017941 */ /* 0x000fea0003800200 */
.L_x_13148:
[----:B------:R-:W-:Y:S01]  /*0ab0*/  IMAD.SHL.U32 R0, R0, 0x100000, RZ ;  /* 0x0010000000007824 */ /* 0x000fe200078e00ff */
[----:B------:R-:W-:-:S04]  /*0ac0*/  LEA R3, R3, 0x3b800000, 0x17 ;  /* 0x3b80000003037811 */ /* 0x000fc800078eb8ff */
[----:B------:R-:W-:-:S07]  /*0ad0*/  LOP3.LUT R28, R3, R0, R7, 0xfe, !PT ;  /* 0x00000000031c7212 */ /* 0x000fce00078efe07 */
.L_x_13147:
[----:B------:R-:W-:Y:S05]  /*0ae0*/  BSYNC.RECONVERGENT B0 ;  /* 0x0000000000007941 */ /* 0x000fea0003800200 */
.L_x_13146:
[----:B------:R-:W0:Y:S01]  /*0af0*/  F2I.S64.TRUNC R28, R28 ;  /* 0x0000001c001c7311 */ /* 0x000e22000020d900 */
[----:B------:R-:W-:Y:S05]  /*0b00*/  BRA `(.L_x_13131) ;  /* 0x00000004000c7947 */ /* 0x000fea0003800000 */
.L_x_13144:
        /* <DEDUP_REMOVED lines=21> */
.L_x_13153:
[----:B------:R-:W-:Y:S05]  /*0c60*/  BSYNC.RECONVERGENT B1 ;  /* 0x0000000000017941 */ /* 0x000fea0003800200 */
.L_x_13152:
[----:B------:R-:W-:Y:S01]  /*0c70*/  IMAD.SHL.U32 R0, R0, 0x200000, RZ ;  /* 0x0020000000007824 */ /* 0x000fe200078e00ff */
[----:B------:R-:W-:-:S04]  /*0c80*/  LEA R3, R3, 0x37800000, 0x17 ;  /* 0x3780000003037811 */ /* 0x000fc800078eb8ff */
[----:B------:R-:W-:-:S07]  /*0c90*/  LOP3.LUT R28, R3, R0, R7, 0xfe, !PT ;  /* 0x00000000031c7212 */ /* 0x000fce00078efe07 */
.L_x_13151:
[----:B------:R-:W-:Y:S05]  /*0ca0*/  BSYNC.RECONVERGENT B0 ;  /* 0x0000000000007941 */ /* 0x000fea0003800200 */
.L_x_13150:
[----:B------:R-:W0:Y:S01]  /*0cb0*/  F2I.S64.TRUNC R28, R28 ;  /* 0x0000001c001c7311 */ /* 0x000e22000020d900 */
[----:B------:R-:W-:Y:S05]  /*0cc0*/  BRA `(.L_x_13131) ;  /* 0x00000000009c7947 */ /* 0x000fea0003800000 */
.L_x_13143:
[----:B------:R-:W-:-:S09]  /*0cd0*/  UISETP.NE.AND UP0, UPT, UR4, 0x1c, UPT ;  /* 0x0000001c0400788c */ /* 0x000fd2000bf05270 */
[----:B------:R-:W-:Y:S05]  /*0ce0*/  BRA.U !UP0, `(.L_x_13154) ;  /* 0x00000001088c7547 */ /* 0x000fea000b800000 */
[----:B------:R-:W-:-:S09]  /*0cf0*/  UISETP.NE.AND UP0, UPT, UR4, 0x1d, UPT ;  /* 0x0000001d0400788c */ /* 0x000fd2000bf05270 */
[----:B------:R-:W-:Y:S05]  /*0d00*/  BRA.U !UP0, `(.L_x_13155) ;  /* 0x00000001087c7547 */ /* 0x000fea000b800000 */
[----:B------:R-:W-:-:S09]  /*0d10*/  UISETP.NE.AND UP0, UPT, UR4, 0x2c, UPT ;  /* 0x0000002c0400788c */ /* 0x000fd2000bf05270 */
[----:B------:R-:W-:Y:S05]  /*0d20*/  BRA.U !UP0, `(.L_x_13156) ;  /* 0x0000000108487547 */ /* 0x000fea000b800000 */
.L_x_13130:
        /* <DEDUP_REMOVED lines=16> */
.L_x_13157:
[----:B------:R-:W-:Y:S01]  /*0e30*/  CS2R R28, SRZ ;  /* 0x00000000001c7805 */ /* 0x000fe2000001ff00 */
[----:B------:R-:W-:Y:S06]  /*0e40*/  BRA `(.L_x_13131) ;  /* 0x00000000003c7947 */ /* 0x000fec0003800000 */
.L_x_13156:
        /* <DEDUP_REMOVED lines=8> */
.L_x_13159:
[----:B------:R-:W-:Y:S05]  /*0ed0*/  BSYNC.RECONVERGENT B0 ;  /* 0x0000000000007941 */ /* 0x000fea0003800200 */
.L_x_13158:
[----:B------:R-:W0:Y:S01]  /*0ee0*/  F2I.S64.TRUNC R28, R28 ;  /* 0x0000001c001c7311 */ /* 0x000e22000020d900 */
[----:B------:R-:W-:Y:S05]  /*0ef0*/  BRA `(.L_x_13131) ;  /* 0x0000000000107947 */ /* 0x000fea0003800000 */
.L_x_13155:
[----:B------:R0:W5:Y:S01]  /*0f00*/  LDG.E.64 R28, desc[UR36][R4.64] ;  /* 0x00000024041c7981 */ /* 0x000162000c1e1b00 */
[----:B------:R-:W-:Y:S05]  /*0f10*/  BRA `(.L_x_13131) ;  /* 0x0000000000087947 */ /* 0x000fea0003800000 */
.L_x_13154:
[----:B------:R0:W5:Y:S01]  /*0f20*/  LDG.E R28, desc[UR36][R4.64] ;  /* 0x00000024041c7981 */ /* 0x000162000c1e1900 */
[----:B------:R-:W-:-:S07]  /*0f30*/  IMAD.MOV.U32 R29, RZ, RZ, RZ ;  /* 0x000000ffff1d7224 */ /* 0x000fce00078e00ff */
.L_x_13131:
[----:B------:R-:W-:-:S07]  /*0f40*/  VIADD R17, R19, 0x80 ;  /* 0x0000008013117836 */ /* 0x000fce0000000000 */
.L_x_13125:
[----:B------:R-:W-:Y:S05]  /*0f50*/  BSYNC.RECONVERGENT B6 ;  /* 0x0000000000067941 */ /* 0x000fea0003800200 */
.L_x_13124:
        /* <DEDUP_REMOVED lines=24> */
.L_x_13165:
[----:B------:R0:W5:Y:S01]  /*10e0*/  LDG.E.U8 R24, desc[UR36][R4.64] ;  /* 0x0000002404187981 */ /* 0x000162000c1e1100 */
[----:B------:R-:W-:Y:S01]  /*10f0*/  IMAD.MOV.U32 R25, RZ, RZ, RZ ;  /* 0x000000ffff197224 */ /* 0x000fe200078e00ff */
[----:B------:R-:W-:Y:S06]  /*1100*/  BRA `(.L_x_13167) ;  /* 0x0000000c00447947 */ /* 0x000fec0003800000 */
.L_x_13164:
        /* <DEDUP_REMOVED lines=8> */
.L_x_13169:
[----:B------:R-:W2:Y:S02]  /*1190*/  LDG.E R24, desc[UR36][R4.64] ;  /* 0x0000002404187981 */ /* 0x000ea4000c1e1900 */
[----:B--2---:R-:W-:Y:S01]  /*11a0*/  SHF.R.S32.HI R25, RZ, 0x1f, R24 ;  /* 0x0000001fff197819 */ /* 0x004fe20000011418 */
[----:B------:R-:W-:Y:S06]  /*11b0*/  BRA `(.L_x_13167) ;  /* 0x0000000c00187947 */ /* 0x000fec0003800000 */
.L_x_13168:
[----:B------:R-:W2:Y:S02]  /*11c0*/  LDG.E.S16 R24, desc[UR36][R4.64] ;  /* 0x0000002404187981 */ /* 0x000ea4000c1e1700 */
[----:B--2---:R-:W-:Y:S01]  /*11d0*/  SHF.R.S32.HI R25, RZ, 0x1f, R24 ;  /* 0x0000001fff197819 */ /* 0x004fe20000011418 */
[----:B------:R-:W-:Y:S06]  /*11e0*/  BRA `(.L_x_13167) ;  /* 0x0000000c000c7947 */ /* 0x000fec0003800000 */
.L_x_13163:
        /* <DEDUP_REMOVED lines=9> */
.L_x_13171:
[----:B------:R-:W2:Y:S02]  /*1280*/  LDG.E.U16 R4, desc[UR36][R4.64] ;  /* 0x0000002404047981 */ /* 0x000ea4000c1e1500 */
[----:B--2---:R-:W-:-:S06]  /*1290*/  HADD2.F32 R24, -RZ, R4.H0_H0 ;  /* 0x20000004ff187230 */ /* 0x004fcc0000004100 */
[----:B------:R-:W0:Y:S01]  /*12a0*/  F2I.S64.TRUNC R24, R24 ;  /* 0x0000001800187311 */ /* 0x000e22000020d900 */
[----:B------:R-:W-:Y:S05]  /*12b0*/  BRA `(.L_x_13167) ;  /* 0x0000000800d87947 */ /* 0x000fea0003800000 */
.L_x_13170:
        /* <DEDUP_REMOVED lines=9> */
.L_x_13173:
[----:B------:R-:W2:Y:S02]  /*1350*/  LDG.E.U16 R4, desc[UR36][R4.64] ;  /* 0x0000002404047981 */ /* 0x000ea4000c1e1500 */
[----:B--2---:R-:W-:-:S06]  /*1360*/  HADD2.F32 R24, -RZ, R4.H0_H0 ;  /* 0x20000004ff187230 */ /* 0x004fcc0000004100 */
[----:B------:R-:W0:Y:S01]  /*1370*/  F2I.S64.TRUNC R24, R24 ;  /* 0x0000001800187311 */ /* 0x000e22000020d900 */
[----:B------:R-:W-:Y:S05]  /*1380*/  BRA `(.L_x_13167) ;  /* 0x0000000800a47947 */ /* 0x000fea0003800000 */
.L_x_13172:
[----:B------:R-:W2:Y:S02]  /*1390*/  LDG.E.64 R4, desc[UR36][R4.64] ;  /* 0x0000002404047981 */ /* 0x000ea4000c1e1b00 */
[----:B--2---:R0:W1:Y:S01]  /*13a0*/  F2I.S64.F64.TRUNC R24, R4 ;  /* 0x0000000400187311 */ /* 0x004062000030d900 */
[----:B------:R-:W-:Y:S05]  /*13b0*/  BRA `(.L_x_13167) ;  /* 0x0000000800987947 */ /* 0x000fea0003800000 */
.L_x_13162:
        /* <DEDUP_REMOVED lines=13> */
.L_x_13176:
[----:B------:R-:W2:Y:S02]  /*1490*/  LDG.E.64 R4, desc[UR36][R4.64] ;  /* 0x0000002404047981 */ /* 0x000ea4000c1e1b00 */
[----:B--2---:R0:W1:Y:S01]  /*14a0*/  F2I.S64.F64.TRUNC R24, R4 ;  /* 0x0000000400187311 */ /* 0x004062000030d900 */
[----:B------:R-:W-:Y:S05]  /*14b0*/  BRA `(.L_x_13167) ;  /* 0x0000000800587947 */ /* 0x000fea0003800000 */
.L_x_13175:
        /* <DEDUP_REMOVED lines=26> */
.L_x_13178:
        /* <DEDUP_REMOVED lines=14> */
.L_x_13177:
[----:B------:R-:W2:Y:S02]  /*1740*/  LDG.E.U16 R24, desc[UR36][R4.64] ;  /* 0x0000002404187981 */ /* 0x000ea4000c1e1500 */
[----:B--2---:R-:W-:-:S06]  /*1750*/  IMAD.U32 R24, R24, 0x10000, RZ ;  /* 0x0001000018187824 */ /* 0x004fcc00078e00ff */
[----:B------:R-:W0:Y:S01]  /*1760*/  F2I.S64.TRUNC R24, R24 ;  /* 0x0000001800187311 */ /* 0x000e22000020d900 */
[----:B------:R-:W-:Y:S05]  /*1770*/  BRA `(.L_x_13167) ;  /* 0x0000000400a87947 */ /* 0x000fea0003800000 */
.L_x_13174:
        /* <DEDUP_REMOVED lines=11> */
.L_x_13181:
        /* <DEDUP_REMOVED lines=21> */
.L_x_13185:
[----:B------:R-:W-:Y:S05]  /*1980*/  BSYNC.RECONVERGENT B1 ;  /* 0x0000000000017941 */ /* 0x000fea0003800200 */
.L_x_13184:
[----:B------:R-:W-:Y:S01]  /*1990*/  IMAD.SHL.U32 R0, R0, 0x100000, RZ ;  /* 0x0010000000007824 */ /* 0x000fe200078e00ff */
[----:B------:R-:W-:-:S04]  /*19a0*/  LEA R3, R3, 0x3b800000, 0x17 ;  /* 0x3b80000003037811 */ /* 0x000fc800078eb8ff */
[----:B------:R-:W-:-:S07]  /*19b0*/  LOP3.LUT R24, R3, R0, R7, 0xfe, !PT ;  /* 0x0000000003187212 */ /* 0x000fce00078efe07 */
.L_x_13183:
[----:B------:R-:W-:Y:S05]  /*19c0*/  BSYNC.RECONVERGENT B0 ;  /* 0x0000000000007941 */ /* 0x000fea0003800200 */
.L_x_13182:
[----:B------:R-:W0:Y:S01]  /*19d0*/  F2I.S64.TRUNC R24, R24 ;  /* 0x0000001800187311 */ /* 0x000e22000020d900 */
[----:B------:R-:W-:Y:S05]  /*19e0*/  BRA `(.L_x_13167) ;  /* 0x00000004000c7947 */ /* 0x000fea0003800000 */
.L_x_13180:
        /* <DEDUP_REMOVED lines=21> */
.L_x_13189:
[----:B------:R-:W-:Y:S05]  /*1b40*/  BSYNC.RECONVERGENT B1 ;  /* 0x0000000000017941 */ /* 0x000fea0003800200 */
.L_x_13188:
[----:B------:R-:W-:Y:S01]  /*1b50*/  IMAD.SHL.U32 R0, R0, 0x200000, RZ ;  /* 0x0020000000007824 */ /* 0x000fe200078e00ff */
[----:B------:R-:W-:-:S04]  /*1b60*/  LEA R3, R3, 0x37800000, 0x17 ;  /* 0x3780000003037811 */ /* 0x000fc800078eb8ff */
[----:B------:R-:W-:-:S07]  /*1b70*/  LOP3.LUT R24, R3, R0, R7, 0xfe, !PT ;  /* 0x0000000003187212 */ /* 0x000fce00078efe07 */
.L_x_13187:
[----:B------:R-:W-:Y:S05]  /*1b80*/  BSYNC.RECONVERGENT B0 ;  /* 0x0000000000007941 */ /* 0x000fea0003800200 */
.L_x_13186:
[----:B------:R-:W0:Y:S01]  /*1b90*/  F2I.S64.TRUNC R24, R24 ;  /* 0x0000001800187311 */ /* 0x000e22000020d900 */
[----:B------:R-:W-:Y:S05]  /*1ba0*/  BRA `(.L_x_13167) ;  /* 0x00000000009c7947 */ /* 0x000fea0003800000 */
.L_x_13179:
        /* <DEDUP_REMOVED lines=14> */
.L_x_13193:
[----:B------:R-:W-:Y:S05]  /*1c90*/  BSYNC.RECONVERGENT B0 ;  /* 0x0000000000007941 */ /* 0x000fea0003800200 */
.L_x_13192:
[----:B------:R-:W0:Y:S01]  /*1ca0*/  F2I.S64.TRUNC R24, R24 ;  /* 0x0000001800187311 */ /* 0x000e22000020d900 */
[----:B------:R-:W-:Y:S05]  /*1cb0*/  BRA `(.L_x_13167) ;  /* 0x0000000000587947 */ /* 0x000fea0003800000 */
.L_x_13166:
        /* <DEDUP_REMOVED lines=16> */
.L_x_13194:
[----:B------:R-:W-:Y:S01]  /*1dc0*/  CS2R R24, SRZ ;  /* 0x0000000000187805 */ /* 0x000fe2000001ff00 */
[----:B------:R-:W-:Y:S06]  /*1dd0*/  BRA `(.L_x_13167) ;  /* 0x0000000000107947 */ /* 0x000fec0003800000 */
.L_x_13191:
[----:B------:R0:W5:Y:S01]  /*1de0*/  LDG.E.64 R24, desc[UR36][R4.64] ;  /* 0x0000002404187981 */ /* 0x000162000c1e1b00 */
[----:B------:R-:W-:Y:S05]  /*1df0*/  BRA `(.L_x_13167) ;  /* 0x0000000000087947 */ /* 0x000fea0003800000 */
.L_x_13190:
[----:B------:R0:W5:Y:S01]  /*1e00*/  LDG.E R24, desc[UR36][R4.64] ;  /* 0x0000002404187981 */ /* 0x000162000c1e1900 */
[----:B------:R-:W-:-:S07]  /*1e10*/  IMAD.MOV.U32 R25, RZ, RZ, RZ ;  /* 0x000000ffff197224 */ /* 0x000fce00078e00ff */
.L_x_13167:
[----:B------:R-:W-:-:S07]  /*1e20*/  VIADD R17, R17, 0x80 ;  /* 0x0000008011117836 */ /* 0x000fce0000000000 */
.L_x_13161:
[----:B------:R-:W-:Y:S05]  /*1e30*/  BSYNC.RECONVERGENT B6 ;  /* 0x0000000000067941 */ /* 0x000fea0003800200 */
.L_x_13160:
        /* <DEDUP_REMOVED lines=24> */
.L_x_13200:
[----:B------:R0:W5:Y:S01]  /*1fc0*/  LDG.E.U8 R26, desc[UR36][R4.64] ;  /* 0x00000024041a7981 */ /* 0x000162000c1e1100 */
[----:B------:R-:W-:Y:S01]  /*1fd0*/  IMAD.MOV.U32 R27, RZ, RZ, RZ ;  /* 0x000000ffff1b7224 */ /* 0x000fe200078e00ff */
[----:B------:R-:W-:Y:S06]  /*1fe0*/  BRA `(.L_x_13202) ;  /* 0x0000000c00447947 */ /* 0x000fec0003800000 */
.L_x_13199:
        /* <DEDUP_REMOVED lines=8> */
.L_x_13204:
[----:B------:R-:W2:Y:S02]  /*2070*/  LDG.E R26, desc[UR36][R4.64] ;  /* 0x00000024041a7981 */ /* 0x000ea4000c1e1900 */
[----:B--2---:R-:W-:Y:S01]  /*2080*/  SHF.R.S32.HI R27, RZ, 0x1f, R26 ;  /* 0x0000001fff1b7819 */ /* 0x004fe2000001141a */
[----:B------:R-:W-:Y:S06]  /*2090*/  BRA `(.L_x_13202) ;  /* 0x0000000c00187947 */ /* 0x000fec0003800000 */
.L_x_13203:
[----:B------:R-:W2:Y:S02]  /*20a0*/  LDG.E.S16 R26, desc[UR36][R4.64] ;  /* 0x00000024041a7981 */ /* 0x000ea4000c1e1700 */
[----:B--2---:R-:W-:Y:S01]  /*20b0*/  SHF.R.S32.HI R27, RZ, 0x1f, R26 ;  /* 0x0000001fff1b7819 */ /* 0x004fe2000001141a */
[----:B------:R-:W-:Y:S06]  /*20c0*/  BRA `(.L_x_13202) ;  /* 0x0000000c000c7947 */ /* 0x000fec0003800000 */
.L_x_13198:
        /* <DEDUP_REMOVED lines=9> */
.L_x_13206:
[----:B------:R-:W2:Y:S02]  /*2160*/  LDG.E.U16 R4, desc[UR36][R4.64] ;  /* 0x0000002404047981 */ /* 0x000ea4000c1e1500 */
[----:B--2---:R-:W-:-:S06]  /*2170*/  HADD2.F32 R26, -RZ, R4.H0_H0 ;  /* 0x20000004ff1a7230 */ /* 0x004fcc0000004100 */
[----:B------:R-:W0:Y:S01]  /*2180*/  F2I.S64.TRUNC R26, R26 ;  /* 0x0000001a001a7311 */ /* 0x000e22000020d900 */
[----:B------:R-:W-:Y:S05]  /*2190*/  BRA `(.L_x_13202) ;  /* 0x0000000800d87947 */ /* 0x000fea0003800000 */
.L_x_13205:
        /* <DEDUP_REMOVED lines=9> */
.L_x_13208:
[----:B------:R-:W2:Y:S02]  /*2230*/  LDG.E.U16 R4, desc[UR36][R4.64] ;  /* 0x0000002404047981 */ /* 0x000ea4000c1e1500 */
[----:B--2---:R-:W-:-:S06]  /*2240*/  HADD2.F32 R26, -RZ, R4.H0_H0 ;  /* 0x20000004ff1a7230 */ /* 0x004fcc0000004100 */
[----:B------:R-:W0:Y:S01]  /*2250*/  F2I.S64.TRUNC R26, R26 ;  /* 0x0000001a001a7311 */ /* 0x000e22000020d900 */
[----:B------:R-:W-:Y:S05]  /*2260*/  BRA `(.L_x_13202) ;  /* 0x0000000800a47947 */ /* 0x000fea0003800000 */
.L_x_13207:
[----:B------:R-:W2:Y:S02]  /*2270*/  LDG.E.64 R4, desc[UR36][R4.64] ;  /* 0x0000002404047981 */ /* 0x000ea4000c1e1b00 */
[----:B--2---:R0:W1:Y:S01]  /*2280*/  F2I.S64.F64.TRUNC R26, R4 ;  /* 0x00000004001a7311 */ /* 0x004062000030d900 */
[----:B------:R-:W-:Y:S05]  /*2290*/  BRA `(.L_x_13202) ;  /* 0x0000000800987947 */ /* 0x000fea0003800000 */
.L_x_13197:
        /* <DEDUP_REMOVED lines=13> */
.L_x_13211:
[----:B------:R-:W2:Y:S02]  /*2370*/  LDG.E.64 R4, desc[UR36][R4.64] ;  /* 0x0000002404047981 */ /* 0x000ea4000c1e1b00 */
[----:B--2---:R0:W1:Y:S01]  /*2380*/  F2I.S64.F64.TRUNC R26, R4 ;  /* 0x00000004001a7311 */ /* 0x004062000030d900 */
[----:B------:R-:W-:Y:S05]  /*2390*/  BRA `(.L_x_13202) ;  /* 0x0000000800587947 */ /* 0x000fea0003800000 */
.L_x_13210:
        /* <DEDUP_REMOVED lines=26> */
.L_x_13213:
        /* <DEDUP_REMOVED lines=14> */
.L_x_13212:
[----:B------:R-:W2:Y:S02]  /*2620*/  LDG.E.U16 R26, desc[UR36][R4.64] ;  /* 0x00000024041a7981 */ /* 0x000ea4000c1e1500 */
[----:B--2---:R-:W-:-:S06]  /*2630*/  IMAD.U32 R26, R26, 0x10000, RZ ;  /* 0x000100001a1a7824 */ /* 0x004fcc00078e00ff */
[----:B------:R-:W0:Y:S01]  /*2640*/  F2I.S64.TRUNC R26, R26 ;  /* 0x0000001a001a7311 */ /* 0x000e22000020d900 */
[----:B------:R-:W-:Y:S05]  /*2650*/  BRA `(.L_x_13202) ;  /* 0x0000000400a87947 */ /* 0x000fea0003800000 */
.L_x_13209:
        /* <DEDUP_REMOVED lines=11> */
.L_x_13216:
        /* <DEDUP_REMOVED lines=21> */
.L_x_13220:
[----:B------:R-:W-:Y:S05]  /*2860*/  BSYNC.RECONVERGENT B1 ;  /* 0x0000000000017941 */ /* 0x000fea0003800200 */
.L_x_13219:
[----:B------:R-:W-:Y:S01]  /*2870*/  IMAD.SHL.U32 R0, R0, 0x100000, RZ ;  /* 0x0010000000007824 */ /* 0x000fe200078e00ff */
[----:B------:R-:W-:-:S04]  /*2880*/  LEA R3, R3, 0x3b800000, 0x17 ;  /* 0x3b80000003037811 */ /* 0x000fc800078eb8ff */
[----:B------:R-:W-:-:S07]  /*2890*/  LOP3.LUT R26, R3, R0, R7, 0xfe, !PT ;  /* 0x00000000031a7212 */ /* 0x000fce00078efe07 */
.L_x_13218:
[----:B------:R-:W-:Y:S05]  /*28a0*/  BSYNC.RECONVERGENT B0 ;  /* 0x0000000000007941 */ /* 0x000fea0003800200 */
.L_x_13217:
[----:B------:R-:W1:Y:S01]  /*28b0*/  F2I.S64.TRUNC R26, R26 ;  /* 0x0000001a001a7311 */ /* 0x000e62000020d900 */
[----:B------:R-:W-:Y:S05]  /*28c0*/  BRA `(.L_x_13202) ;  /* 0x00000004000c7947 */ /* 0x000fea0003800000 */
.L_x_13215:
        /* <DEDUP_REMOVED lines=21> */
.L_x_13224:
[----:B------:R-:W-:Y:S05]  /*2a20*/  BSYNC.RECONVERGENT B1 ;  /* 0x0000000000017941 */ /* 0x000fea0003800200 */
.L_x_13223:
[----:B------:R-:W-:Y:S01]  /*2a30*/  IMAD.SHL.U32 R0, R0, 0x200000, RZ ;  /* 0x0020000000007824 */ /* 0x000fe200078e00ff */
[----:B------:R-:W-:-:S04]  /*2a40*/  LEA R3, R3, 0x37800000, 0x17 ;  /* 0x3780000003037811 */ /* 0x000fc800078eb8ff */
[----:B------:R-:W-:-:S07]  /*2a50*/  LOP3.LUT R26, R3, R0, R7, 0xfe, !PT ;  /* 0x00000000031a7212 */ /* 0x000fce00078efe07 */
.L_x_13222:
[----:B------:R-:W-:Y:S05]  /*2a60*/  BSYNC.RECONVERGENT B0 ;  /* 0x0000000000007941 */ /* 0x000fea0003800200 */
.L_x_13221:
[----:B------:R-:W2:Y:S01]  /*2a70*/  F2I.S64.TRUNC R26, R26 ;  /* 0x0000001a001a7311 */ /* 0x000ea2000020d900 */
[----:B------:R-:W-:Y:S05]  /*2a80*/  BRA `(.L_x_13202) ;  /* 0x00000000009c7947 */ /* 0x000fea0003800000 */
.L_x_13214:
        /* <DEDUP_REMOVED lines=14> */
.L_x_13228:
[----:B------:R-:W-:Y:S05]  /*2b70*/  BSYNC.RECONVERGENT B0 ;  /* 0x0000000000007941 */ /* 0x000fea0003800200 */
.L_x_13227:
[----:B------:R-:W0:Y:S01]  /*2b80*/  F2I.S64.TRUNC R26, R26 ;  /* 0x0000001a001a7311 */ /* 0x000e22000020d900 */
[----:B------:R-:W-:Y:S05]  /*2b90*/  BRA `(.L_x_13202) ;  /* 0x0000000000587947 */ /* 0x000fea0003800000 */
.L_x_13201:
        /* <DEDUP_REMOVED lines=16> */
.L_x_13229:
[----:B------:R-:W-:Y:S01]  /*2ca0*/  CS2R R26, SRZ ;  /* 0x00000000001a7805 */ /* 0x000fe2000001ff00 */
[----:B------:R-:W-:Y:S06]  /*2cb0*/  BRA `(.L_x_13202) ;  /* 0x0000000000107947 */ /* 0x000fec0003800000 */
.L_x_13226:
[----:B------:R0:W5:Y:S01]  /*2cc0*/  LDG.E.64 R26, desc[UR36][R4.64] ;  /* 0x00000024041a7981 */ /* 0x000162000c1e1b00 */
[----:B------:R-:W-:Y:S05]  /*2cd0*/  BRA `(.L_x_13202) ;  /* 0x0000000000087947 */ /* 0x000fea0003800000 */
.L_x_13225:
[----:B------:R0:W5:Y:S01]  /*2ce0*/  LDG.E R26, desc[UR36][R4.64] ;  /* 0x00000024041a7981 */ /* 0x000162000c1e1900 */
[----:B------:R-:W-:-:S07]  /*2cf0*/  IMAD.MOV.U32 R27, RZ, RZ, RZ ;  /* 0x000000ffff1b7224 */ /* 0x000fce00078e00ff */
.L_x_13202:
[----:B------:R-:W-:-:S07]  /*2d00*/  VIADD R17, R17, 0x80 ;  /* 0x0000008011117836 */ /* 0x000fce0000000000 */
.L_x_13196:
[----:B------:R-:W-:Y:S05]  /*2d10*/  BSYNC.RECONVERGENT B6 ;  /* 0x0000000000067941 */ /* 0x000fea0003800200 */
.L_x_13195:
        /* <DEDUP_REMOVED lines=24> */
.L_x_13235:
[----:B------:R0:W5:Y:S01]  /*2ea0*/  LDG.E.U8 R22, desc[UR36][R4.64] ;  /* 0x0000002404167981 */ /* 0x000162000c1e1100 */
[----:B------:R-:W-:Y:S01]  /*2eb0*/  IMAD.MOV.U32 R23, RZ, RZ, RZ ;  /* 0x000000ffff177224 */ /* 0x000fe200078e00ff */
[----:B------:R-:W-:Y:S06]  /*2ec0*/  BRA `(.L_x_13231) ;  /* 0x0000000c00407947 */ /* 0x000fec0003800000 */
.L_x_13234:
        /* <DEDUP_REMOVED lines=8> */
.L_x_13238:
[----:B------:R-:W2:Y:S02]  /*2f50*/  LDG.E R22, desc[UR36][R4.64] ;  /* 0x0000002404167981 */ /* 0x000ea4000c1e1900 */
[----:B--2---:R-:W-:Y:S01]  /*2f60*/  SHF.R.S32.HI R23, RZ, 0x1f, R22 ;  /* 0x0000001fff177819 */ /* 0x004fe20000011416 */
[----:B------:R-:W-:Y:S06]  /*2f70*/  BRA `(.L_x_13231) ;  /* 0x0000000c00147947 */ /* 0x000fec0003800000 */
.L_x_13237:
[----:B------:R-:W2:Y:S02]  /*2f80*/  LDG.E.S16 R22, desc[UR36][R4.64] ;  /* 0x0000002404167981 */ /* 0x000ea4000c1e1700 */
[----:B--2---:R-:W-:Y:S01]  /*2f90*/  SHF.R.S32.HI R23, RZ, 0x1f, R22 ;  /* 0x0000001fff177819 */ /* 0x004fe20000011416 */
[----:B------:R-:W-:Y:S06]  /*2fa0*/  BRA `(.L_x_13231) ;  /* 0x0000000c00087947 */ /* 0x000fec0003800000 */
.L_x_13233:
        /* <DEDUP_REMOVED lines=9> */
.L_x_13240:
[----:B------:R-:W2:Y:S02]  /*3040*/  LDG.E.U16 R4, desc[UR36][R4.64] ;  /* 0x0000002404047981 */ /* 0x000ea4000c1e1500 */
[----:B--2---:R-:W-:-:S06]  /*3050*/  HADD2.F32 R22, -RZ, R4.H0_H0 ;  /* 0x20000004ff167230 */ /* 0x004fcc0000004100 */
[----:B------:R-:W0:Y:S01]  /*3060*/  F2I.S64.TRUNC R22, R22 ;  /* 0x0000001600167311 */ /* 0x000e22000020d900 */
[----:B------:R-:W-:Y:S05]  /*3070*/  BRA `(.L_x_13231) ;  /* 0x0000000800d47947 */ /* 0x000fea0003800000 */
.L_x_13239:
        /* <DEDUP_REMOVED lines=9> */
.L_x_13242:
[----:B------:R-:W2:Y:S02]  /*3110*/  LDG.E.U16 R4, desc[UR36][R4.64] ;  /* 0x0000002404047981 */ /* 0x000ea4000c1e1500 */
[----:B--2---:R-:W-:-:S06]  /*3120*/  HADD2.F32 R22, -RZ, R4.H0_H0 ;  /* 0x20000004ff167230 */ /* 0x004fcc0000004100 */
[----:B------:R-:W0:Y:S01]  /*3130*/  F2I.S64.TRUNC R22, R22 ;  /* 0x0000001600167311 */ /* 0x000e22000020d900 */
[----:B------:R-:W-:Y:S05]  /*3140*/  BRA `(.L_x_13231) ;  /* 0x0000000800a07947 */ /* 0x000fea0003800000 */
.L_x_13241:
[----:B------:R-:W2:Y:S02]  /*3150*/  LDG.E.64 R4, desc[UR36][R4.64] ;  /* 0x0000002404047981 */ /* 0x000ea4000c1e1b00 */
[----:B--2---:R0:W1:Y:S01]  /*3160*/  F2I.S64.F64.TRUNC R22, R4 ;  /* 0x0000000400167311 */ /* 0x004062000030d900 */
[----:B------:R-:W-:Y:S05]  /*3170*/  BRA `(.L_x_13231) ;  /* 0x0000000800947947 */ /* 0x000fea0003800000 */
.L_x_13232:
        /* <DEDUP_REMOVED lines=13> */
.L_x_13245:
[----:B------:R-:W2:Y:S02]  /*3250*/  LDG.E.64 R4, desc[UR36][R4.64] ;  /* 0x0000002404047981 */ /* 0x000ea4000c1e1b00 */
[----:B--2---:R0:W1:Y:S01]  /*3260*/  F2I.S64.F64.TRUNC R22, R4 ;  /* 0x0000000400167311 */ /* 0x004062000030d900 */
[----:B------:R-:W-:Y:S05]  /*3270*/  BRA `(.L_x_13231) ;  /* 0x0000000800547947 */ /* 0x000fea0003800000 */
.L_x_13244:
        /* <DEDUP_REMOVED lines=26> */
.L_x_13247:
        /* <DEDUP_REMOVED lines=14> */
.L_x_13246:
[----:B------:R-:W2:Y:S02]  /*3500*/  LDG.E.U16 R22, desc[UR36][R4.64] ;  /* 0x0000002404167981 */ /* 0x000ea4000c1e1500 */
[----:B--2---:R-:W-:-:S06]  /*3510*/  IMAD.U32 R22, R22, 0x10000, RZ ;  /* 0x0001000016167824 */ /* 0x004fcc00078e00ff */
[----:B------:R-:W0:Y:S01]  /*3520*/  F2I.S64.TRUNC R22, R22 ;  /* 0x0000001600167311 */ /* 0x000e22000020d900 */
[----:B------:R-:W-:Y:S05]  /*3530*/  BRA `(.L_x_13231) ;  /* 0x0000000400a47947 */ /* 0x000fea0003800000 */
.L_x_13243:
        /* <DEDUP_REMOVED lines=11> */
.L_x_13250:
        /* <DEDUP_REMOVED lines=21> */
.L_x_13254:
[----:B------:R-:W-:Y:S05]  /*3740*/  BSYNC.RECONVERGENT B1 ;  /* 0x0000000000017941 */ /* 0x000fea0003800200 */
.L_x_13253:
[----:B------:R-:W-:Y:S01]  /*3750*/  IMAD.SHL.U32 R0, R0, 0x100000, RZ ;  /* 0x0010000000007824 */ /* 0x000fe200078e00ff */
[----:B------:R-:W-:-:S04]  /*3760*/  LEA R3, R3, 0x3b800000, 0x17 ;  /* 0x3b80000003037811 */ /* 0x000fc800078eb8ff */
[----:B------:R-:W-:-:S07]  /*3770*/  LOP3.LUT R22, R3, R0, R7, 0xfe, !PT ;  /* 0x0000000003167212 */ /* 0x000fce00078efe07 */
.L_x_13252:
[----:B------:R-:W-:Y:S05]  /*3780*/  BSYNC.RECONVERGENT B0 ;  /* 0x0000000000007941 */ /* 0x000fea0003800200 */
.L_x_13251:
[----:B------:R-:W0:Y:S01]  /*3790*/  F2I.S64.TRUNC R22, R22 ;  /* 0x0000001600167311 */ /* 0x000e22000020d900 */
[----:B------:R-:W-:Y:S05]  /*37a0*/  BRA `(.L_x_13231) ;  /* 0x0000000400087947 */ /* 0x000fea0003800000 */
.L_x_13249:
        /* <DEDUP_REMOVED lines=21> */
.L_x_13258:
[----:B------:R-:W-:Y:S05]  /*3900*/  BSYNC.RECONVERGENT B1 ;  /* 0x0000000000017941 */ /* 0x000fea0003800200 */
.L_x_13257:
[----:B------:R-:W-:Y:S01]  /*3910*/  IMAD.SHL.U32 R0, R0, 0x200000, RZ ;  /* 0x0020000000007824 */ /* 0x000fe200078e00ff */
[----:B------:R-:W-:-:S04]  /*3920*/  LEA R3, R3, 0x37800000, 0x17 ;  /* 0x3780000003037811 */ /* 0x000fc800078eb8ff */
[----:B------:R-:W-:-:S07]  /*3930*/  LOP3.LUT R22, R3, R0, R7, 0xfe, !PT ;  /* 0x0000000003167212 */ /* 0x000fce00078efe07 */
.L_x_13256:
[----:B------:R-:W-:Y:S05]  /*3940*/  BSYNC.RECONVERGENT B0 ;  /* 0x0000000000007941 */ /* 0x000fea0003800200 */
.L_x_13255:
[----:B------:R-:W0:Y:S01]  /*3950*/  F2I.S64.TRUNC R22, R22 ;  /* 0x0000001600167311 */ /* 0x000e22000020d900 */
[----:B------:R-:W-:Y:S05]  /*3960*/  BRA `(.L_x_13231) ;  /* 0x0000000000987947 */ /* 0x000fea0003800000 */
.L_x_13248:
        /* <DEDUP_REMOVED lines=14> */
.L_x_13262:
[----:B------:R-:W-:Y:S05]  /*3a50*/  BSYNC.RECONVERGENT B0 ;  /* 0x0000000000007941 */ /* 0x000fea0003800200 */
.L_x_13261:
[----:B------:R-:W0:Y:S01]  /*3a60*/  F2I.S64.TRUNC R22, R22 ;  /* 0x0000001600167311 */ /* 0x000e22000020d900 */
[----:B------:R-:W-:Y:S05]  /*3a70*/  BRA `(.L_x_13231) ;  /* 0x0000000000547947 */ /* 0x000fea0003800000 */
.L_x_13236:
        /* <DEDUP_REMOVED lines=16> */
.L_x_13263:
[----:B------:R-:W-:Y:S05]  /*3b80*/  BRA `(.L_x_13231) ;  /* 0x0000000000107947 */ /* 0x000fea0003800000 */
.L_x_13260:
[----:B------:R0:W5:Y:S01]  /*3b90*/  LDG.E.64 R22, desc[UR36][R4.64] ;  /* 0x0000002404167981 */ /* 0x000162000c1e1b00 */
[----:B------:R-:W-:Y:S05]  /*3ba0*/  BRA `(.L_x_13231) ;  /* 0x0000000000087947 */ /* 0x000fea0003800000 */
.L_x_13259:
[----:B------:R0:W5:Y:S01]  /*3bb0*/  LDG.E R22, desc[UR36][R4.64] ;  /* 0x0000002404167981 */ /* 0x000162000c1e1900 */
[----:B------:R-:W-:-:S07]  /*3bc0*/  IMAD.MOV.U32 R23, RZ, RZ, RZ ;  /* 0x000000ffff177224 */ /* 0x000fce00078e00ff */
.L_x_13231:
[----:B------:R-:W-:Y:S05]  /*3bd0*/  BSYNC.RECONVERGENT B6 ;  /* 0x0000000000067941 */ /* 0x000fea0003800200 */
.L_x_13230:
[----:B------:R-:W0:Y:S01]  /*3be0*/  LDCU.64 UR4, c[0x0][0x388] ;  /* 0x00007100ff0477ac */ /* 0x000e220008000a00 */
[----:B------:R-:W3:Y:S01]  /*3bf0*/  LDC.U8 R17, c[0x0][0x3b4] ;  /* 0x0000ed00ff117b82 */ /* 0x000ee20000000000 */
[----:B------:R-:W-:Y:S01]  /*3c00*/  ISETP.GE.AND P3, PT, R19, R16, PT ;  /* 0x000000101300720c */ /* 0x000fe20003f66270 */
[----:B------:R-:W-:Y:S04]  /*3c10*/  BSSY.RECONVERGENT B7, `(.L_x_13264) ;  /* 0x00002c8000077945 */ /* 0x000fe80003800200 */
[----:B------:R-:W-:Y:S01]  /*3c20*/  BSSY.RELIABLE B6, `(.L_x_13265) ;  /* 0x00001e2000067945 */ /* 0x000fe20003800100 */
[----:B012--5:R-:W-:Y:S02]  /*3c30*/  ISETP.GT.U32.AND P0, PT, R26, UR4, PT ;  /* 0x000000041a007c0c */ /* 0x027fe4000bf04070 */
[----:B---34-:R-:W-:-:S02]  /*3c40*/  ISETP.GT.U32.AND P2, PT, R28, UR4, PT ;  /* 0x000000041c007c0c */ /* 0x018fc4000bf44070 */
[C---:B------:R-:W-:Y:S02]  /*3c50*/  ISETP.GT.AND.EX P0, PT, R27.reuse, UR5, PT, P0 ;  /* 0x000000051b007c0c */ /* 0x040fe4000bf04300 */
[----:B------:R-:W-:Y:S02]  /*3c60*/  ISETP.GT.U32.AND P1, PT, R22, UR4, PT ;  /* 0x0000000416007c0c */ /* 0x000fe4000bf24070 */
[----:B------:R-:W-:Y:S02]  /*3c70*/  SEL R18, R26, UR4, P0 ;  /* 0x000000041a127c07 */ /* 0x000fe40008000000 */
[----:B------:R-:W-:Y:S02]  /*3c80*/  SEL R27, R27, UR5, P0 ;  /* 0x000000051b1b7c07 */ /* 0x000fe40008000000 */
[----:B------:R-:W-:Y:S01]  /*3c90*/  ISETP.GT.U32.AND P0, PT, R24, UR4, PT ;  /* 0x0000000418007c0c */ /* 0x000fe2000bf04070 */
[----:B------:R-:W-:Y:S01]  /*3ca0*/  IMAD.MOV.U32 R26, RZ, RZ, R18 ;  /* 0x000000ffff1a7224 */ /* 0x000fe200078e0012 */
[----:B------:R-:W-:-:S02]  /*3cb0*/  ISETP.GT.AND.EX P2, PT, R29, UR5, PT, P2 ;  /* 0x000000051d007c0c */ /* 0x000fc4000bf44320 */
[----:B------:R-:W-:Y:S02]  /*3cc0*/  ISETP.GT.AND.EX P1, PT, R23, UR5, PT, P1 ;  /* 0x0000000517007c0c */ /* 0x000fe4000bf24310 */
[----:B------:R-:W-:Y:S02]  /*3cd0*/  ISETP.GT.AND.EX P0, PT, R25, UR5, PT, P0 ;  /* 0x0000000519007c0c */ /* 0x000fe4000bf04300 */
        /* <DEDUP_REMOVED lines=30> */
.L_x_13270:
[----:B------:R0:W-:Y:S01]  /*3ec0*/  STG.E.U8 desc[UR36][R8.64], R3 ;  /* 0x0000000308007986 */ /* 0x0001e2000c101124 */
[----:B------:R-:W-:Y:S05]  /*3ed0*/  BRA `(.L_x_13272) ;  /* 0x0000000c00307947 */ /* 0x000fea0003800000 */
.L_x_13269:
        /* <DEDUP_REMOVED lines=8> */
.L_x_13274:
[----:B------:R0:W-:Y:S01]  /*3f60*/  STG.E desc[UR36][R8.64], R3 ;  /* 0x0000000308007986 */ /* 0x0001e2000c101924 */
[----:B------:R-:W-:Y:S05]  /*3f70*/  BRA `(.L_x_13272) ;  /* 0x0000000c00087947 */ /* 0x000fea0003800000 */
.L_x_13273:
[----:B------:R0:W-:Y:S01]  /*3f80*/  STG.E.U16 desc[UR36][R8.64], R3 ;  /* 0x0000000308007986 */ /* 0x0001e2000c101524 */
[----:B------:R-:W-:Y:S05]  /*3f90*/  BRA `(.L_x_13272) ;  /* 0x0000000c00007947 */ /* 0x000fea0003800000 */
.L_x_13268:
        /* <DEDUP_REMOVED lines=9> */
.L_x_13276:
[----:B------:R-:W0:Y:S02]  /*4030*/  I2F.S64 R0, R4 ;  /* 0x0000000400007312 */ /* 0x000e240000301400 */
[----:B0-----:R-:W-:-:S05]  /*4040*/  F2FP.F16.F32.PACK_AB R0, RZ, R0 ;  /* 0x00000000ff00723e */ /* 0x001fca00000000ff */
[----:B------:R0:W-:Y:S01]  /*4050*/  STG.E.U16 desc[UR36][R8.64], R0 ;  /* 0x0000000008007986 */ /* 0x0001e2000c101524 */
[----:B------:R-:W-:Y:S05]  /*4060*/  BRA `(.L_x_13272) ;  /* 0x0000000800cc7947 */ /* 0x000fea0003800000 */
.L_x_13275:
        /* <DEDUP_REMOVED lines=10> */
.L_x_13278:
[----:B------:R-:W0:Y:S02]  /*4110*/  I2F.S64 R4, R4 ;  /* 0x0000000400047312 */ /* 0x000e240000301400 */
[----:B0-----:R-:W-:-:S04]  /*4120*/  F2FP.F16.F32.PACK_AB R3, RZ, R4 ;  /* 0x00000004ff03723e */ /* 0x001fc800000000ff */
[----:B------:R-:W-:-:S05]  /*4130*/  PRMT R3, R3, 0x5410, RZ ;  /* 0x0000541003037816 */ /* 0x000fca00000000ff */
[----:B------:R0:W-:Y:S01]  /*4140*/  STG.E desc[UR36][R8.64], R3 ;  /* 0x0000000308007986 */ /* 0x0001e2000c101924 */
[----:B------:R-:W-:Y:S05]  /*4150*/  BRA `(.L_x_13272) ;  /* 0x0000000800907947 */ /* 0x000fea0003800000 */
.L_x_13277:
[----:B------:R-:W0:Y:S02]  /*4160*/  I2F.F64.S64 R4, R4 ;  /* 0x0000000400047312 */ /* 0x000e240000301c00 */
[----:B0-----:R0:W-:Y:S01]  /*4170*/  STG.E.64 desc[UR36][R8.64], R4 ;  /* 0x0000000408007986 */ /* 0x0011e2000c101b24 */
[----:B------:R-:W-:Y:S05]  /*4180*/  BRA `(.L_x_13272) ;  /* 0x0000000800847947 */ /* 0x000fea0003800000 */
.L_x_13267:
        /* <DEDUP_REMOVED lines=13> */
.L_x_13281:
[----:B------:R-:W0:Y:S01]  /*4260*/  I2F.F64.S64 R4, R4 ;  /* 0x0000000400047312 */ /* 0x000e220000301c00 */
[----:B------:R-:W-:-:S05]  /*4270*/  CS2R R6, SRZ ;  /* 0x0000000000067805 */ /* 0x000fca000001ff00 */
[----:B0-----:R3:W-:Y:S01]  /*4280*/  STG.E.128 desc[UR36][R8.64], R4 ;  /* 0x0000000408007986 */ /* 0x0017e2000c101d24 */
[----:B------:R-:W-:Y:S05]  /*4290*/  BRA `(.L_x_13272) ;  /* 0x0000000800407947 */ /* 0x000fea0003800000 */
.L_x_13280:
        /* <DEDUP_REMOVED lines=19> */
.L_x_13285:
[----:B------:R-:W-:Y:S05]  /*43d0*/  BSYNC.RECONVERGENT B0 ;  /* 0x0000000000007941 */ /* 0x000fea0003800200 */
.L_x_13284:
[----:B------:R-:W-:-:S05]  /*43e0*/  LOP3.LUT R7, R0, 0x80, R7, 0xf8, !PT ;  /* 0x0000008000077812 */ /* 0x000fca00078ef807 */
[----:B------:R2:W-:Y:S01]  /*43f0*/  STG.E.U8 desc[UR36][R8.64], R7 ;  /* 0x0000000708007986 */ /* 0x0005e2000c101124 */
[----:B------:R-:W-:Y:S05]  /*4400*/  BRA `(.L_x_13272) ;  /* 0x0000000400e47947 */ /* 0x000fea0003800000 */
.L_x_13283:
        /* <DEDUP_REMOVED lines=15> */
.L_x_13287:
[----:B------:R-:W-:Y:S05]  /*4500*/  BSYNC.RECONVERGENT B0 ;  /* 0x0000000000007941 */ /* 0x000fea0003800200 */
.L_x_13286:
[----:B------:R-:W-:-:S05]  /*4510*/  LOP3.LUT R7, R0, 0x80, R7, 0xf8, !PT ;  /* 0x0000008000077812 */ /* 0x000fca00078ef807 */
[----:B------:R1:W-:Y:S01]  /*4520*/  STG.E.U8 desc[UR36][R8.64], R7 ;  /* 0x0000000708007986 */ /* 0x0003e2000c101124 */
[----:B------:R-:W-:Y:S05]  /*4530*/  BRA `(.L_x_13272) ;  /* 0x0000000400987947 */ /* 0x000fea0003800000 */
.L_x_13282:
[----:B------:R-:W0:Y:S02]  /*4540*/  I2F.S64 R0, R4 ;  /* 0x0000000400007312 */ /* 0x000e240000301400 */
[----:B0-----:R-:W-:-:S05]  /*4550*/  F2FP.BF16.F32.PACK_AB R0, RZ, R0 ;  /* 0x00000000ff00723e */ /* 0x001fca00000010ff */
[----:B------:R0:W-:Y:S01]  /*4560*/  STG.E.U16 desc[UR36][R8.64], R0 ;  /* 0x0000000008007986 */ /* 0x0001e2000c101524 */
[----:B------:R-:W-:Y:S05]  /*4570*/  BRA `(.L_x_13272) ;  /* 0x0000000400887947 */ /* 0x000fea0003800000 */
.L_x_13279:
        /* <DEDUP_REMOVED lines=10> */
.L_x_13290:
        /* <DEDUP_REMOVED lines=13> */
.L_x_13293:
[----:B------:R-:W-:-:S04]  /*46f0*/  SHF.R.U32.HI R0, RZ, 0x14, R5 ;  /* 0x00000014ff007819 */ /* 0x000fc80000011605 */
[----:B------:R-:W-:-:S04]  /*4700*/  LOP3.LUT R0, R0, 0x1, RZ, 0xc0, !PT ;  /* 0x0000000100007812 */ /* 0x000fc800078ec0ff */
[----:B------:R-:W-:-:S04]  /*4710*/  IADD3 R0, PT, PT, R5, 0x487ffff, R0 ;  /* 0x0487ffff05007810 */ /* 0x000fc80007ffe000 */
[----:B------:R-:W-:-:S04]  /*4720*/  SHF.R.U32.HI R0, RZ, 0x14, R0 ;  /* 0x00000014ff007819 */ /* 0x000fc80000011600 */
[----:B------:R-:W-:-:S07]  /*4730*/  LOP3.LUT R3, R0, 0xff, RZ, 0xc0, !PT ;  /* 0x000000ff00037812 */ /* 0x000fce00078ec0ff */
.L_x_13294:
[----:B------:R-:W-:-:S04]  /*4740*/  SHF.R.U32.HI R0, RZ, 0x18, R5 ;  /* 0x00000018ff007819 */ /* 0x000fc80000011605 */
[----:B------:R-:W-:-:S07]  /*4750*/  LOP3.LUT R0, R3, 0x80, R0, 0xf8, !PT ;  /* 0x0000008003007812 */ /* 0x000fce00078ef800 */
.L_x_13292:
[----:B------:R-:W-:Y:S05]  /*4760*/  BSYNC.RECONVERGENT B0 ;  /* 0x0000000000007941 */ /* 0x000fea0003800200 */
.L_x_13291:
[----:B------:R0:W-:Y:S01]  /*4770*/  STG.E.U8 desc[UR36][R8.64], R0 ;  /* 0x0000000008007986 */ /* 0x0001e2000c101124 */
[----:B------:R-:W-:Y:S05]  /*4780*/  BRA `(.L_x_13272) ;  /* 0x0000000400047947 */ /* 0x000fea0003800000 */
.L_x_13289:
        /* <DEDUP_REMOVED lines=13> */
.L_x_13297:
[----:B------:R-:W-:-:S04]  /*4860*/  SHF.R.U32.HI R0, RZ, 0x15, R5 ;  /* 0x00000015ff007819 */ /* 0x000fc80000011605 */
[----:B------:R-:W-:-:S04]  /*4870*/  LOP3.LUT R0, R0, 0x1, RZ, 0xc0, !PT ;  /* 0x0000000100007812 */ /* 0x000fc800078ec0ff */
[----:B------:R-:W-:-:S04]  /*4880*/  IADD3 R0, PT, PT, R5, 0x88fffff, R0 ;  /* 0x088fffff05007810 */ /* 0x000fc80007ffe000 */
[----:B------:R-:W-:-:S04]  /*4890*/  SHF.R.U32.HI R0, RZ, 0x15, R0 ;  /* 0x00000015ff007819 */ /* 0x000fc80000011600 */
[----:B------:R-:W-:-:S07]  /*48a0*/  LOP3.LUT R3, R0, 0xff, RZ, 0xc0, !PT ;  /* 0x000000ff00037812 */ /* 0x000fce00078ec0ff */
.L_x_13298:
[----:B------:R-:W-:-:S04]  /*48b0*/  SHF.R.U32.HI R0, RZ, 0x18, R5 ;  /* 0x00000018ff007819 */ /* 0x000fc80000011605 */
[----:B------:R-:W-:-:S07]  /*48c0*/  LOP3.LUT R0, R3, 0x80, R0, 0xf8, !PT ;  /* 0x0000008003007812 */ /* 0x000fce00078ef800 */
.L_x_13296:
[----:B------:R-:W-:Y:S05]  /*48d0*/  BSYNC.RECONVERGENT B0 ;  /* 0x0000000000007941 */ /* 0x000fea0003800200 */
.L_x_13295:
[----:B------:R0:W-:Y:S01]  /*48e0*/  STG.E.U8 desc[UR36][R8.64], R0 ;  /* 0x0000000008007986 */ /* 0x0001e2000c101124 */
[----:B------:R-:W-:Y:S05]  /*48f0*/  BRA `(.L_x_13272) ;  /* 0x0000000000a87947 */ /* 0x000fea0003800000 */
.L_x_13288:
[----:B------:R-:W-:-:S13]  /*4900*/  ISETP.NE.AND P0, PT, R0, 0x1c, PT ;  /* 0x0000001c0000780c */ /* 0x000fda0003f05270 */
[----:B------:R-:W-:Y:S05]  /*4910*/  @!P0 BRA `(.L_x_13299) ;  /* 0x00000000009c8947 */ /* 0x000fea0003800000 */
[----:B------:R-:W-:-:S13]  /*4920*/  ISETP.NE.AND P0, PT, R0, 0x1d, PT ;  /* 0x0000001d0000780c */ /* 0x000fda0003f05270 */
[----:B------:R-:W-:Y:S05]  /*4930*/  @!P0 BRA `(.L_x_13300) ;  /* 0x00000000008c8947 */ /* 0x000fea0003800000 */
[----:B------:R-:W-:-:S13]  /*4940*/  ISETP.NE.AND P0, PT, R0, 0x2c, PT ;  /* 0x0000002c0000780c */ /* 0x000fda0003f05270 */
[----:B------:R-:W-:Y:S05]  /*4950*/  @!P0 BRA `(.L_x_13301) ;  /* 0x0000000000448947 */ /* 0x000fea0003800000 */
.L_x_13271:
        /* <DEDUP_REMOVED lines=16> */
.L_x_13302:
[----:B------:R-:W-:Y:S05]  /*4a60*/  BRA `(.L_x_13272) ;  /* 0x00000000004c7947 */ /* 0x000fea0003800000 */
.L_x_13301:
        /* <DEDUP_REMOVED lines=16> */
.L_x_13300:
[----:B------:R0:W-:Y:S01]  /*4b70*/  STG.E.64 desc[UR36][R8.64], R4 ;  /* 0x0000000408007986 */ /* 0x0001e2000c101b24 */
[----:B------:R-:W-:Y:S05]  /*4b80*/  BRA `(.L_x_13272) ;  /* 0x0000000000047947 */ /* 0x000fea0003800000 */
.L_x_13299:
[----:B------:R0:W-:Y:S02]  /*4b90*/  STG.E desc[UR36][R8.64], R3 ;  /* 0x0000000308007986 */ /* 0x0001e4000c101924 */
.L_x_13272:
        /* <DEDUP_REMOVED lines=23> */
.L_x_13307:
[----:B------:R0:W-:Y:S01]  /*4d10*/  STG.E.U8 desc[UR36][R8.64], R24 ;  /* 0x0000001808007986 */ /* 0x0001e2000c101124 */
[----:B------:R-:W-:Y:S05]  /*4d20*/  BRA `(.L_x_13309) ;  /* 0x0000000c00347947 */ /* 0x000fea0003800000 */
.L_x_13306:
        /* <DEDUP_REMOVED lines=8> */
.L_x_13311:
[----:B------:R3:W-:Y:S01]  /*4db0*/  STG.E desc[UR36][R8.64], R24 ;  /* 0x0000001808007986 */ /* 0x0007e2000c101924 */
[----:B------:R-:W-:Y:S05]  /*4dc0*/  BRA `(.L_x_13309) ;  /* 0x0000000c000c7947 */ /* 0x000fea0003800000 */
.L_x_13310:
[----:B------:R2:W-:Y:S01]  /*4dd0*/  STG.E.U16 desc[UR36][R8.64], R24 ;  /* 0x0000001808007986 */ /* 0x0005e2000c101524 */
[----:B------:R-:W-:Y:S05]  /*4de0*/  BRA `(.L_x_13309) ;  /* 0x0000000c00047947 */ /* 0x000fea0003800000 */
.L_x_13305:
        /* <DEDUP_REMOVED lines=9> */
.L_x_13313:
[----:B------:R-:W0:Y:S02]  /*4e80*/  I2F.S64 R0, R28 ;  /* 0x0000001c00007312 */ /* 0x000e240000301400 */
[----:B0-----:R-:W-:-:S05]  /*4e90*/  F2FP.F16.F32.PACK_AB R0, RZ, R0 ;  /* 0x00000000ff00723e */ /* 0x001fca00000000ff */
[----:B------:R0:W-:Y:S01]  /*4ea0*/  STG.E.U16 desc[UR36][R8.64], R0 ;  /* 0x0000000008007986 */ /* 0x0001e2000c101524 */
[----:B------:R-:W-:Y:S05]  /*4eb0*/  BRA `(.L_x_13309) ;  /* 0x0000000800d07947 */ /* 0x000fea0003800000 */
.L_x_13312:
        /* <DEDUP_REMOVED lines=10> */
.L_x_13315:
[----:B------:R-:W0:Y:S02]  /*4f60*/  I2F.S64 R28, R28 ;  /* 0x0000001c001c7312 */ /* 0x000e240000301400 */
[----:B0-----:R-:W-:-:S04]  /*4f70*/  F2FP.F16.F32.PACK_AB R3, RZ, R28 ;  /* 0x0000001cff03723e */ /* 0x001fc800000000ff */
[----:B------:R-:W-:-:S05]  /*4f80*/  PRMT R3, R3, 0x5410, RZ ;  /* 0x0000541003037816 */ /* 0x000fca00000000ff */
[----:B------:R0:W-:Y:S01]  /*4f90*/  STG.E desc[UR36][R8.64], R3 ;  /* 0x0000000308007986 */ /* 0x0001e2000c101924 */
[----:B------:R-:W-:Y:S05]  /*4fa0*/  BRA `(.L_x_13309) ;  /* 0x0000000800947947 */ /* 0x000fea0003800000 */
.L_x_13314:
[----:B------:R-:W0:Y:S02]  /*4fb0*/  I2F.F64.S64 R28, R28 ;  /* 0x0000001c001c7312 */ /* 0x000e240000301c00 */
[----:B0-----:R0:W-:Y:S01]  /*4fc0*/  STG.E.64 desc[UR36][R8.64], R28 ;  /* 0x0000001c08007986 */ /* 0x0011e2000c101b24 */
[----:B------:R-:W-:Y:S05]  /*4fd0*/  BRA `(.L_x_13309) ;  /* 0x0000000800887947 */ /* 0x000fea0003800000 */
.L_x_13304:
        /* <DEDUP_REMOVED lines=12> */
.L_x_13319:
        /* <DEDUP_REMOVED lines=17> */
.L_x_13322:
[----:B------:R-:W-:-:S04]  /*51b0*/  SHF.R.U32.HI R3, RZ, 0x18, R29 ;  /* 0x00000018ff037819 */ /* 0x000fc8000001161d */
[----:B------:R-:W-:-:S04]  /*51c0*/  LOP3.LUT R0, R0, 0x80, R3, 0xf8, !PT ;  /* 0x0000008000007812 */ /* 0x000fc800078ef803 */
[----:B------:R-:W-:-:S07]  /*51d0*/  PRMT R4, R0, 0x7610, R4 ;  /* 0x0000761000047816 */ /* 0x000fce0000000004 */
.L_x_13321:
[----:B------:R-:W-:Y:S05]  /*51e0*/  BSYNC.RECONVERGENT B0 ;  /* 0x0000000000007941 */ /* 0x000fea0003800200 */
.L_x_13320:
[----:B------:R0:W-:Y:S01]  /*51f0*/  STG.E.U8 desc[UR36][R8.64], R4 ;  /* 0x0000000408007986 */ /* 0x0001e2000c101124 */
[----:B------:R-:W-:Y:S05]  /*5200*/  BRA `(.L_x_13309) ;  /* 0x0000000400fc7947 */ /* 0x000fea0003800000 */
.L_x_13318:
        /* <DEDUP_REMOVED lines=17> */
.L_x_13325:
[----:B------:R-:W-:-:S04]  /*5320*/  SHF.R.U32.HI R3, RZ, 0x18, R29 ;  /* 0x00000018ff037819 */ /* 0x000fc8000001161d */
[----:B------:R-:W-:-:S04]  /*5330*/  LOP3.LUT R0, R0, 0x80, R3, 0xf8, !PT ;  /* 0x0000008000007812 */ /* 0x000fc800078ef803 */
[----:B------:R-:W-:-:S07]  /*5340*/  PRMT R4, R0, 0x7610, R4 ;  /* 0x0000761000047816 */ /* 0x000fce0000000004 */
.L_x_13324:
[----:B------:R-:W-:Y:S05]  /*5350*/  BSYNC.RECONVERGENT B0 ;  /* 0x0000000000007941 */ /* 0x000fea0003800200 */
.L_x_13323:
[----:B------:R0:W-:Y:S01]  /*5360*/  STG.E.U8 desc[UR36][R8.64], R4 ;  /* 0x0000000408007986 */ /* 0x0001e2000c101124 */
[----:B------:R-:W-:Y:S05]  /*5370*/  BRA `(.L_x_13309) ;  /* 0x0000000400a07947 */ /* 0x000fea0003800000 */
.L_x_13317:
        /* <DEDUP_REMOVED lines=22> */
.L_x_13327:
[----:B------:R0:W-:Y:S01]  /*54e0*/  STG.E.64 desc[UR36][R8.64], R28 ;  /* 0x0000001c08007986 */ /* 0x0001e2000c101b24 */
[----:B------:R-:W-:Y:S05]  /*54f0*/  BRA `(.L_x_13309) ;  /* 0x0000000400407947 */ /* 0x000fea0003800000 */
.L_x_13326:
[----:B------:R0:W-:Y:S01]  /*5500*/  STG.E desc[UR36][R8.64], R24 ;  /* 0x0000001808007986 */ /* 0x0001e2000c101924 */
[----:B------:R-:W-:Y:S05]  /*5510*/  BRA `(.L_x_13309) ;  /* 0x0000000400387947 */ /* 0x000fea0003800000 */
.L_x_13316:
        /* <DEDUP_REMOVED lines=11> */
.L_x_13329:
[----:B------:R-:W0:Y:S01]  /*55d0*/  I2F.F64.S64 R4, R28 ;  /* 0x0000001c00047312 */ /* 0x000e220000301c00 */
[----:B------:R-:W-:-:S05]  /*55e0*/  CS2R R6, SRZ ;  /* 0x0000000000067805 */ /* 0x000fca000001ff00 */
[----:B0-----:R0:W-:Y:S01]  /*55f0*/  STG.E.128 desc[UR36][R8.64], R4 ;  /* 0x0000000408007986 */ /* 0x0011e2000c101d24 */
[----:B------:R-:W-:Y:S05]  /*5600*/  BRA `(.L_x_13309) ;  /* 0x0000000000fc7947 */ /* 0x000fea0003800000 */
.L_x_13328:
[----:B------:R-:W-:-:S13]  /*5610*/  ISETP.NE.AND P0, PT, R0, 0xf, PT ;  /* 0x0000000f0000780c */ /* 0x000fda0003f05270 */
[----:B------:R-:W-:Y:S05]  /*5620*/  @!P0 BRA `(.L_x_13330) ;  /* 0x0000000000e88947 */ /* 0x000fea0003800000 */
[----:B------:R-:W-:-:S13]  /*5630*/  ISETP.NE.AND P0, PT, R0, 0x17, PT ;  /* 0x000000170000780c */ /* 0x000fda0003f05270 */
[----:B------:R-:W-:Y:S05]  /*5640*/  @!P0 BRA `(.L_x_13331) ;  /* 0x0000000000908947 */ /* 0x000fea0003800000 */
[----:B------:R-:W-:-:S13]  /*5650*/  ISETP.NE.AND P0, PT, R0, 0x18, PT ;  /* 0x000000180000780c */ /* 0x000fda0003f05270 */
[----:B------:R-:W-:Y:S05]  /*5660*/  @!P0 BRA `(.L_x_13332) ;  /* 0x0000000000448947 */ /* 0x000fea0003800000 */
.L_x_13308:
        /* <DEDUP_REMOVED lines=16> */
.L_x_13333:
[----:B------:R-:W-:Y:S05]  /*5770*/  BRA `(.L_x_13309) ;  /* 0x0000000000a07947 */ /* 0x000fea0003800000 */
.L_x_13332:
        /* <DEDUP_REMOVED lines=13> */
.L_x_13335:
[----:B------:R-:W-:Y:S05]  /*5850*/  BSYNC.RECONVERGENT B0 ;  /* 0x0000000000007941 */ /* 0x000fea0003800200 */
.L_x_13334:
[----:B------:R-:W-:-:S05]  /*5860*/  LOP3.LUT R3, R0, 0x80, R3, 0xf8, !PT ;  /* 0x0000008000037812 */ /* 0x000fca00078ef803 */
[----:B------:R0:W-:Y:S01]  /*5870*/  STG.E.U8 desc[UR36][R8.64], R3 ;  /* 0x0000000308007986 */ /* 0x0001e2000c101124 */
[----:B------:R-:W-:Y:S05]  /*5880*/  BRA `(.L_x_13309) ;  /* 0x00000000005c7947 */ /* 0x000fea0003800000 */
.L_x_13331:
        /* <DEDUP_REMOVED lines=12> */
.L_x_13337:
[----:B------:R-:W-:Y:S01]  /*5950*/  IMAD.MOV.U32 R0, RZ, RZ, 0x7f ;  /* 0x0000007fff007424 */ /* 0x000fe200078e00ff */
[----:B------:R-:W-:-:S04]  /*5960*/  ISETP.GT.U32.AND P0, PT, R3, 0x7f800000, PT ;  /* 0x7f8000000300780c */ /* 0x000fc80003f04070 */
[----:B------:R-:W-:-:S09]  /*5970*/  SEL R0, R0, 0x7c, P0 ;  /* 0x0000007c00007807 */ /* 0x000fd20000000000 */
.L_x_13338:
[----:B------:R-:W-:Y:S05]  /*5980*/  BSYNC.RECONVERGENT B0 ;  /* 0x0000000000007941 */ /* 0x000fea0003800200 */
.L_x_13336:
[----:B------:R-:W-:-:S04]  /*5990*/  SHF.R.U32.HI R3, RZ, 0x18, R29 ;  /* 0x00000018ff037819 */ /* 0x000fc8000001161d */
[----:B------:R-:W-:-:S05]  /*59a0*/  LOP3.LUT R3, R0, 0x80, R3, 0xf8, !PT ;  /* 0x0000008000037812 */ /* 0x000fca00078ef803 */
[----:B------:R0:W-:Y:S01]  /*59b0*/  STG.E.U8 desc[UR36][R8.64], R3 ;  /* 0x0000000308007986 */ /* 0x0001e2000c101124 */
[----:B------:R-:W-:Y:S05]  /*59c0*/  BRA `(.L_x_13309) ;  /* 0x00000000000c7947 */ /* 0x000fea0003800000 */
.L_x_13330:
[----:B------:R-:W0:Y:S02]  /*59d0*/  I2F.S64 R0, R28 ;  /* 0x0000001c00007312 */ /* 0x000e240000301400 */
[----:B0-----:R-:W-:-:S05]  /*59e0*/  F2FP.BF16.F32.PACK_AB R0, RZ, R0 ;  /* 0x00000000ff00723e */ /* 0x001fca00000010ff */
[----:B------:R0:W-:Y:S02]  /*59f0*/  STG.E.U16 desc[UR36][R8.64], R0 ;  /* 0x0000000008007986 */ /* 0x0001e4000c101524 */
.L_x_13309:
[----:B------:R-:W-:-:S07]  /*5a00*/  VIADD R19, R19, 0x80 ;  /* 0x0000008013137836 */ /* 0x000fce0000000000 */
.L_x_13266:
[----:B------:R-:W-:-:S13]  /*5a10*/  ISETP.GE.AND P0, PT, R19, R16, PT ;  /* 0x000000101300720c */ /* 0x000fda0003f06270 */
[----:B------:R-:W-:Y:S05]  /*5a20*/  @P0 BREAK.RELIABLE B6 ;  /* 0x0000000000060942 */ /* 0x000fea0003800100 */
[----:B------:R-:W-:Y:S05]  /*5a30*/  @P0 BRA `(.L_x_13303) ;  /* 0x0000000c00940947 */ /* 0x000fea0003800000 */
[----:B------:R-:W-:Y:S05]  /*5a40*/  BSYNC.RELIABLE B6 ;  /* 0x0000000000067941 */ /* 0x000fea0003800100 */
.L_x_13265:
        /* <DEDUP_REMOVED lines=20> */
.L_x_13342:
[----:B------:R0:W-:Y:S01]  /*5b90*/  STG.E.U8 desc[UR36][R8.64], R18 ;  /* 0x0000001208007986 */ /* 0x0001e2000c101124 */
[----:B------:R-:W-:Y:S05]  /*5ba0*/  BRA `(.L_x_13344) ;  /* 0x0000000c00347947 */ /* 0x000fea0003800000 */
.L_x_13341:
        /* <DEDUP_REMOVED lines=8> */
.L_x_13346:
[----:B------:R0:W-:Y:S01]  /*5c30*/  STG.E desc[UR36][R8.64], R18 ;  /* 0x0000001208007986 */ /* 0x0001e2000c101924 */
[----:B------:R-:W-:Y:S05]  /*5c40*/  BRA `(.L_x_13344) ;  /* 0x0000000c000c7947 */ /* 0x000fea0003800000 */
.L_x_13345:
[----:B------:R0:W-:Y:S01]  /*5c50*/  STG.E.U16 desc[UR36][R8.64], R18 ;  /* 0x0000001208007986 */ /* 0x0001e2000c101524 */
[----:B------:R-:W-:Y:S05]  /*5c60*/  BRA `(.L_x_13344) ;  /* 0x0000000c00047947 */ /* 0x000fea0003800000 */
.L_x_13340:
        /* <DEDUP_REMOVED lines=9> */
.L_x_13348:
[----:B------:R-:W0:Y:S02]  /*5d00*/  I2F.S64 R0, R26 ;  /* 0x0000001a00007312 */ /* 0x000e240000301400 */
[----:B0-----:R-:W-:-:S05]  /*5d10*/  F2FP.F16.F32.PACK_AB R0, RZ, R0 ;  /* 0x00000000ff00723e */ /* 0x001fca00000000ff */
[----:B------:R0:W-:Y:S01]  /*5d20*/  STG.E.U16 desc[UR36][R8.64], R0 ;  /* 0x0000000008007986 */ /* 0x0001e2000c101524 */
[----:B------:R-:W-:Y:S05]  /*5d30*/  BRA `(.L_x_13344) ;  /* 0x0000000800d07947 */ /* 0x000fea0003800000 */
.L_x_13347:
        /* <DEDUP_REMOVED lines=10> */
.L_x_13350:
[----:B------:R-:W0:Y:S02]  /*5de0*/  I2F.S64 R26, R26 ;  /* 0x0000001a001a7312 */ /* 0x000e240000301400 */
[----:B0-----:R-:W-:-:S04]  /*5df0*/  F2FP.F16.F32.PACK_AB R3, RZ, R26 ;  /* 0x0000001aff03723e */ /* 0x001fc800000000ff */
[----:B------:R-:W-:-:S05]  /*5e00*/  PRMT R3, R3, 0x5410, RZ ;  /* 0x0000541003037816 */ /* 0x000fca00000000ff */
[----:B------:R0:W-:Y:S01]  /*5e10*/  STG.E desc[UR36][R8.64], R3 ;  /* 0x0000000308007986 */ /* 0x0001e2000c101924 */
[----:B------:R-:W-:Y:S05]  /*5e20*/  BRA `(.L_x_13344) ;  /* 0x0000000800947947 */ /* 0x000fea0003800000 */
.L_x_13349:
[----:B------:R-:W0:Y:S02]  /*5e30*/  I2F.F64.S64 R26, R26 ;  /* 0x0000001a001a7312 */ /* 0x000e240000301c00 */
[----:B0-----:R0:W-:Y:S01]  /*5e40*/  STG.E.64 desc[UR36][R8.64], R26 ;  /* 0x0000001a08007986 */ /* 0x0011e2000c101b24 */
[----:B------:R-:W-:Y:S05]  /*5e50*/  BRA `(.L_x_13344) ;  /* 0x0000000800887947 */ /* 0x000fea0003800000 */
.L_x_13339:
        /* <DEDUP_REMOVED lines=12> */
.L_x_13354:
        /* <DEDUP_REMOVED lines=17> */
.L_x_13357:
[----:B------:R-:W-:-:S04]  /*6030*/  SHF.R.U32.HI R3, RZ, 0x18, R27 ;  /* 0x00000018ff037819 */ /* 0x000fc8000001161b */
[----:B------:R-:W-:-:S04]  /*6040*/  LOP3.LUT R0, R0, 0x80, R3, 0xf8, !PT ;  /* 0x0000008000007812 */ /* 0x000fc800078ef803 */
[----:B------:R-:W-:-:S07]  /*6050*/  PRMT R4, R0, 0x7610, R4 ;  /* 0x0000761000047816 */ /* 0x000fce0000000004 */
.L_x_13356:
[----:B------:R-:W-:Y:S05]  /*6060*/  BSYNC.RECONVERGENT B0 ;  /* 0x0000000000007941 */ /* 0x000fea0003800200 */
.L_x_13355:
[----:B------:R0:W-:Y:S01]  /*6070*/  STG.E.U8 desc[UR36][R8.64], R4 ;  /* 0x0000000408007986 */ /* 0x0001e2000c101124 */
[----:B------:R-:W-:Y:S05]  /*6080*/  BRA `(.L_x_13344) ;  /* 0x0000000400fc7947 */ /* 0x000fea0003800000 */
.L_x_13353:
        /* <DEDUP_REMOVED lines=17> */
.L_x_13360:
[----:B------:R-:W-:-:S04]  /*61a0*/  SHF.R.U32.HI R3, RZ, 0x18, R27 ;  /* 0x00000018ff037819 */ /* 0x000fc8000001161b */
[----:B------:R-:W-:-:S04]  /*61b0*/  LOP3.LUT R0, R0, 0x80, R3, 0xf8, !PT ;  /* 0x0000008000007812 */ /* 0x000fc800078ef803 */
[----:B------:R-:W-:-:S07]  /*61c0*/  PRMT R4, R0, 0x7610, R4 ;  /* 0x0000761000047816 */ /* 0x000fce0000000004 */
.L_x_13359:
[----:B------:R-:W-:Y:S05]  /*61d0*/  BSYNC.RECONVERGENT B0 ;  /* 0x0000000000007941 */ /* 0x000fea0003800200 */
.L_x_13358:
[----:B------:R0:W-:Y:S01]  /*61e0*/  STG.E.U8 desc[UR36][R8.64], R4 ;  /* 0x0000000408007986 */ /* 0x0001e2000c101124 */
[----:B------:R-:W-:Y:S05]  /*61f0*/  BRA `(.L_x_13344) ;  /* 0x0000000400a07947 */ /* 0x000fea0003800000 */
.L_x_13352:
        /* <DEDUP_REMOVED lines=22> */
.L_x_13362:
[----:B------:R0:W-:Y:S01]  /*6360*/  STG.E.64 desc[UR36][R8.64], R26 ;  /* 0x0000001a08007986 */ /* 0x0001e2000c101b24 */
[----:B------:R-:W-:Y:S05]  /*6370*/  BRA `(.L_x_13344) ;  /* 0x0000000400407947 */ /* 0x000fea0003800000 */
.L_x_13361:
[----:B------:R0:W-:Y:S01]  /*6380*/  STG.E desc[UR36][R8.64], R18 ;  /* 0x0000001208007986 */ /* 0x0001e2000c101924 */
[----:B------:R-:W-:Y:S05]  /*6390*/  BRA `(.L_x_13344) ;  /* 0x0000000400387947 */ /* 0x000fea0003800000 */
.L_x_13351:
        /* <DEDUP_REMOVED lines=11> */
.L_x_13364:
[----:B------:R-:W0:Y:S01]  /*6450*/  I2F.F64.S64 R4, R26 ;  /* 0x0000001a00047312 */ /* 0x000e220000301c00 */
[----:B------:R-:W-:-:S05]  /*6460*/  CS2R R6, SRZ ;  /* 0x0000000000067805 */ /* 0x000fca000001ff00 */
[----:B0-----:R4:W-:Y:S01]  /*6470*/  STG.E.128 desc[UR36][R8.64], R4 ;  /* 0x0000000408007986 */ /* 0x0019e2000c101d24 */
[----:B------:R-:W-:Y:S05]  /*6480*/  BRA `(.L_x_13344) ;  /* 0x0000000000fc7947 */ /* 0x000fea0003800000 */
.L_x_13363:
[----:B------:R-:W-:-:S13]  /*6490*/  ISETP.NE.AND P0, PT, R0, 0xf, PT ;  /* 0x0000000f0000780c */ /* 0x000fda0003f05270 */
[----:B------:R-:W-:Y:S05]  /*64a0*/  @!P0 BRA `(.L_x_13365) ;  /* 0x0000000000e88947 */ /* 0x000fea0003800000 */
[----:B------:R-:W-:-:S13]  /*64b0*/  ISETP.NE.AND P0, PT, R0, 0x17, PT ;  /* 0x000000170000780c */ /* 0x000fda0003f05270 */
[----:B------:R-:W-:Y:S05]  /*64c0*/  @!P0 BRA `(.L_x_13366) ;  /* 0x0000000000908947 */ /* 0x000fea0003800000 */
[----:B------:R-:W-:-:S13]  /*64d0*/  ISETP.NE.AND P0, PT, R0, 0x18, PT ;  /* 0x000000180000780c */ /* 0x000fda0003f05270 */
[----:B------:R-:W-:Y:S05]  /*64e0*/  @!P0 BRA `(.L_x_13367) ;  /* 0x0000000000448947 */ /* 0x000fea0003800000 */
.L_x_13343:
        /* <DEDUP_REMOVED lines=16> */
.L_x_13368:
[----:B------:R-:W-:Y:S05]  /*65f0*/  BRA `(.L_x_13344) ;  /* 0x0000000000a07947 */ /* 0x000fea0003800000 */
.L_x_13367:
        /* <DEDUP_REMOVED lines=13> */
.L_x_13370:
[----:B------:R-:W-:Y:S05]  /*66d0*/  BSYNC.RECONVERGENT B0 ;  /* 0x0000000000007941 */ /* 0x000fea0003800200 */
.L_x_13369:
[----:B------:R-:W-:-:S05]  /*66e0*/  LOP3.LUT R3, R0, 0x80, R3, 0xf8, !PT ;  /* 0x0000008000037812 */ /* 0x000fca00078ef803 */
[----:B------:R2:W-:Y:S01]  /*66f0*/  STG.E.U8 desc[UR36][R8.64], R3 ;  /* 0x0000000308007986 */ /* 0x0005e2000c101124 */
[----:B------:R-:W-:Y:S05]  /*6700*/  BRA `(.L_x_13344) ;  /* 0x00000000005c7947 */ /* 0x000fea0003800000 */
.L_x_13366:
        /* <DEDUP_REMOVED lines=12> */
.L_x_13372:
[----:B------:R-:W-:Y:S01]  /*67d0*/  IMAD.MOV.U32 R0, RZ, RZ, 0x7f ;  /* 0x0000007fff007424 */ /* 0x000fe200078e00ff */
[----:B------:R-:W-:-:S04]  /*67e0*/  ISETP.GT.U32.AND P0, PT, R3, 0x7f800000, PT ;  /* 0x7f8000000300780c */ /* 0x000fc80003f04070 */
[----:B------:R-:W-:-:S09]  /*67f0*/  SEL R0, R0, 0x7c, P0 ;  /* 0x0000007c00007807 */ /* 0x000fd20000000000 */
.L_x_13373:
[----:B------:R-:W-:Y:S05]  /*6800*/  BSYNC.RECONVERGENT B0 ;  /* 0x0000000000007941 */ /* 0x000fea0003800200 */
.L_x_13371:
[----:B------:R-:W-:-:S04]  /*6810*/  SHF.R.U32.HI R3, RZ, 0x18, R27 ;  /* 0x00000018ff037819 */ /* 0x000fc8000001161b */
[----:B------:R-:W-:-:S05]  /*6820*/  LOP3.LUT R3, R0, 0x80, R3, 0xf8, !PT ;  /* 0x0000008000037812 */ /* 0x000fca00078ef803 */
[----:B------:R1:W-:Y:S01]  /*6830*/  STG.E.U8 desc[UR36][R8.64], R3 ;  /* 0x0000000308007986 */ /* 0x0003e2000c101124 */
[----:B------:R-:W-:Y:S05]  /*6840*/  BRA `(.L_x_13344) ;  /* 0x00000000000c7947 */ /* 0x000fea0003800000 */
.L_x_13365:
[----:B------:R-:W0:Y:S02]  /*6850*/  I2F.S64 R0, R26 ;  /* 0x0000001a00007312 */ /* 0x000e240000301400 */
[----:B0-----:R-:W-:-:S05]  /*6860*/  F2FP.BF16.F32.PACK_AB R0, RZ, R0 ;  /* 0x00000000ff00723e */ /* 0x001fca00000010ff */
[----:B------:R0:W-:Y:S02]  /*6870*/  STG.E.U16 desc[UR36][R8.64], R0 ;  /* 0x0000000008007986 */ /* 0x0001e4000c101524 */
.L_x_13344:
[----:B------:R-:W-:-:S07]  /*6880*/  VIADD R19, R19, 0x80 ;  /* 0x0000008013137836 */ /* 0x000fce0000000000 */
.L_x_13303:
[----:B------:R-:W-:Y:S05]  /*6890*/  BSYNC.RECONVERGENT B7 ;  /* 0x0000000000077941 */ /* 0x000fea0003800200 */
.L_x_13264:
        /* <DEDUP_REMOVED lines=21> */
.L_x_13377:
[----:B------:R-:W-:Y:S01]  /*69f0*/  STG.E.U8 desc[UR36][R2.64], R22 ;  /* 0x0000001602007986 */ /* 0x000fe2000c101124 */
[----:B------:R-:W-:Y:S05]  /*6a00*/  EXIT ;  /* 0x000000000000794d */ /* 0x000fea0003800000 */
.L_x_13376:
        /* <DEDUP_REMOVED lines=8> */
.L_x_13380:
[----:B------:R-:W-:Y:S01]  /*6a90*/  STG.E desc[UR36][R2.64], R22 ;  /* 0x0000001602007986 */ /* 0x000fe2000c101924 */
[----:B------:R-:W-:Y:S05]  /*6aa0*/  EXIT ;  /* 0x000000000000794d */ /* 0x000fea0003800000 */
.L_x_13379:
[----:B------:R-:W-:Y:S01]  /*6ab0*/  STG.E.U16 desc[UR36][R2.64], R22 ;  /* 0x0000001602007986 */ /* 0x000fe2000c101524 */
[----:B------:R-:W-:Y:S05]  /*6ac0*/  EXIT ;  /* 0x000000000000794d */ /* 0x000fea0003800000 */
.L_x_13375:
        /* <DEDUP_REMOVED lines=9> */
.L_x_13382:
[----:B------:R-:W0:Y:S02]  /*6b60*/  I2F.S64 R0, R22 ;  /* 0x0000001600007312 */ /* 0x000e240000301400 */
[----:B0-----:R-:W-:-:S05]  /*6b70*/  F2FP.F16.F32.PACK_AB R0, RZ, R0 ;  /* 0x00000000ff00723e */ /* 0x001fca00000000ff */
[----:B------:R-:W-:Y:S01]  /*6b80*/  STG.E.U16 desc[UR36][R2.64], R0 ;  /* 0x0000000002007986 */ /* 0x000fe2000c101524 */
[----:B------:R-:W-:Y:S05]  /*6b90*/  EXIT ;  /* 0x000000000000794d */ /* 0x000fea0003800000 */
.L_x_13381:
        /* <DEDUP_REMOVED lines=10> */
.L_x_13384:
[----:B------:R-:W0:Y:S02]  /*6c40*/  I2F.S64 R22, R22 ;  /* 0x0000001600167312 */ /* 0x000e240000301400 */
[----:B0-----:R-:W-:-:S04]  /*6c50*/  F2FP.F16.F32.PACK_AB R5, RZ, R22 ;  /* 0x00000016ff05723e */ /* 0x001fc800000000ff */
[----:B------:R-:W-:-:S05]  /*6c60*/  PRMT R5, R5, 0x5410, RZ ;  /* 0x0000541005057816 */ /* 0x000fca00000000ff */
[----:B------:R-:W-:Y:S01]  /*6c70*/  STG.E desc[UR36][R2.64], R5 ;  /* 0x0000000502007986 */ /* 0x000fe2000c101924 */
[----:B------:R-:W-:Y:S05]  /*6c80*/  EXIT ;  /* 0x000000000000794d */ /* 0x000fea0003800000 */
.L_x_13383:
[----:B------:R-:W0:Y:S02]  /*6c90*/  I2F.F64.S64 R22, R22 ;  /* 0x0000001600167312 */ /* 0x000e240000301c00 */
[----:B0-----:R-:W-:Y:S01]  /*6ca0*/  STG.E.64 desc[UR36][R2.64], R22 ;  /* 0x0000001602007986 */ /* 0x001fe2000c101b24 */
[----:B------:R-:W-:Y:S05]  /*6cb0*/  EXIT ;  /* 0x000000000000794d */ /* 0x000fea0003800000 */
.L_x_13374:
        /* <DEDUP_REMOVED lines=12> */
.L_x_13388:
        /* <DEDUP_REMOVED lines=18> */
.L_x_13391:
[----:B------:R-:W-:-:S04]  /*6ea0*/  SHF.R.U32.HI R5, RZ, 0x18, R5 ;  /* 0x00000018ff057819 */ /* 0x000fc80000011605 */
[----:B------:R-:W-:-:S07]  /*6eb0*/  LOP3.LUT R0, R0, 0x80, R5, 0xf8, !PT ;  /* 0x0000008000007812 */ /* 0x000fce00078ef805 */
.L_x_13390:
[----:B------:R-:W-:Y:S05]  /*6ec0*/  BSYNC.RECONVERGENT B0 ;  /* 0x0000000000007941 */ /* 0x000fea0003800200 */
.L_x_13389:
[----:B------:R-:W-:Y:S01]  /*6ed0*/  STG.E.U8 desc[UR36][R2.64], R0 ;  /* 0x0000000002007986 */ /* 0x000fe2000c101124 */
[----:B------:R-:W-:Y:S05]  /*6ee0*/  EXIT ;  /* 0x000000000000794d */ /* 0x000fea0003800000 */
.L_x_13387:
        /* <DEDUP_REMOVED lines=18> */
.L_x_13394:
[----:B------:R-:W-:-:S04]  /*7010*/  SHF.R.U32.HI R5, RZ, 0x18, R5 ;  /* 0x00000018ff057819 */ /* 0x000fc80000011605 */
[----:B------:R-:W-:-:S07]  /*7020*/  LOP3.LUT R0, R0, 0x80, R5, 0xf8, !PT ;  /* 0x0000008000007812 */ /* 0x000fce00078ef805 */
.L_x_13393:
[----:B------:R-:W-:Y:S05]  /*7030*/  BSYNC.RECONVERGENT B0 ;  /* 0x0000000000007941 */ /* 0x000fea0003800200 */
.L_x_13392:
[----:B------:R-:W-:Y:S01]  /*7040*/  STG.E.U8 desc[UR36][R2.64], R0 ;  /* 0x0000000002007986 */ /* 0x000fe2000c101124 */
[----:B------:R-:W-:Y:S05]  /*7050*/  EXIT ;  /* 0x000000000000794d */ /* 0x000fea0003800000 */
.L_x_13386:
        /* <DEDUP_REMOVED lines=22> */
.L_x_13396:
[----:B------:R-:W-:Y:S01]  /*71c0*/  STG.E.64 desc[UR36][R2.64], R22 ;  /* 0x0000001602007986 */ /* 0x000fe2000c101b24 */
[----:B------:R-:W-:Y:S05]  /*71d0*/  EXIT ;  /* 0x000000000000794d */ /* 0x000fea0003800000 */
.L_x_13395:
[----:B------:R-:W-:Y:S01]  /*71e0*/  STG.E desc[UR36][R2.64], R22 ;  /* 0x0000001602007986 */ /* 0x000fe2000c101924 */
[----:B------:R-:W-:Y:S05]  /*71f0*/  EXIT ;  /* 0x000000000000794d */ /* 0x000fea0003800000 */
.L_x_13385:
        /* <DEDUP_REMOVED lines=11> */
.L_x_13398:
[----:B------:R-:W0:Y:S01]  /*72b0*/  I2F.F64.S64 R4, R22 ;  /* 0x0000001600047312 */ /* 0x000e220000301c00 */
[----:B------:R-:W-:-:S05]  /*72c0*/  CS2R R6, SRZ ;  /* 0x0000000000067805 */ /* 0x000fca000001ff00 */
[----:B0-----:R-:W-:Y:S01]  /*72d0*/  STG.E.128 desc[UR36][R2.64], R4 ;  /* 0x0000000402007986 */ /* 0x001fe2000c101d24 */
[----:B------:R-:W-:Y:S05]  /*72e0*/  EXIT ;  /* 0x000000000000794d */ /* 0x000fea0003800000 */
.L_x_13397:
[----:B------:R-:W-:-:S13]  /*72f0*/  ISETP.NE.AND P0, PT, R0, 0xf, PT ;  /* 0x0000000f0000780c */ /* 0x000fda0003f05270 */
[----:B------:R-:W-:Y:S05]  /*7300*/  @!P0 BRA `(.L_x_13399) ;  /* 0x0000000000e88947 */ /* 0x000fea0003800000 */
[----:B------:R-:W-:-:S13]  /*7310*/  ISETP.NE.AND P0, PT, R0, 0x17, PT ;  /* 0x000000170000780c */ /* 0x000fda0003f05270 */
[----:B------:R-:W-:Y:S05]  /*7320*/  @!P0 BRA `(.L_x_13400) ;  /* 0x0000000000908947 */ /* 0x000fea0003800000 */
[----:B------:R-:W-:-:S13]  /*7330*/  ISETP.NE.AND P0, PT, R0, 0x18, PT ;  /* 0x000000180000780c */ /* 0x000fda0003f05270 */
[----:B------:R-:W-:Y:S05]  /*7340*/  @!P0 BRA `(.L_x_13401) ;  /* 0x0000000000448947 */ /* 0x000fea0003800000 */
.L_x_13378:
        /* <DEDUP_REMOVED lines=16> */
.L_x_13402:
[----:B------:R-:W-:Y:S05]  /*7450*/  EXIT ;  /* 0x000000000000794d */ /* 0x000fea0003800000 */
.L_x_13401:
        /* <DEDUP_REMOVED lines=13> */
.L_x_13404:
[----:B------:R-:W-:Y:S05]  /*7530*/  BSYNC.RECONVERGENT B0 ;  /* 0x0000000000007941 */ /* 0x000fea0003800200 */
.L_x_13403:
[----:B------:R-:W-:-:S05]  /*7540*/  LOP3.LUT R5, R0, 0x80, R5, 0xf8, !PT ;  /* 0x0000008000057812 */ /* 0x000fca00078ef805 */
[----:B------:R-:W-:Y:S01]  /*7550*/  STG.E.U8 desc[UR36][R2.64], R5 ;  /* 0x0000000502007986 */ /* 0x000fe2000c101124 */
[----:B------:R-:W-:Y:S05]  /*7560*/  EXIT ;  /* 0x000000000000794d */ /* 0x000fea0003800000 */
.L_x_13400:
        /* <DEDUP_REMOVED lines=12> */
.L_x_13406:
[----:B------:R-:W-:Y:S01]  /*7630*/  IMAD.MOV.U32 R0, RZ, RZ, 0x7f ;  /* 0x0000007fff007424 */ /* 0x000fe200078e00ff */
[----:B------:R-:W-:-:S04]  /*7640*/  ISETP.GT.U32.AND P0, PT, R4, 0x7f800000, PT ;  /* 0x7f8000000400780c */ /* 0x000fc80003f04070 */
[----:B------:R-:W-:-:S09]  /*7650*/  SEL R0, R0, 0x7c, P0 ;  /* 0x0000007c00007807 */ /* 0x000fd20000000000 */
.L_x_13407:
[----:B------:R-:W-:Y:S05]  /*7660*/  BSYNC.RECONVERGENT B0 ;  /* 0x0000000000007941 */ /* 0x000fea0003800200 */
.L_x_13405:
[----:B------:R-:W-:-:S04]  /*7670*/  SHF.R.U32.HI R5, RZ, 0x18, R5 ;  /* 0x00000018ff057819 */ /* 0x000fc80000011605 */
[----:B------:R-:W-:-:S05]  /*7680*/  LOP3.LUT R5, R0, 0x80, R5, 0xf8, !PT ;  /* 0x0000008000057812 */ /* 0x000fca00078ef805 */
[----:B------:R-:W-:Y:S01]  /*7690*/  STG.E.U8 desc[UR36][R2.64], R5 ;  /* 0x0000000502007986 */ /* 0x000fe2000c101124 */
[----:B------:R-:W-:Y:S05]  /*76a0*/  EXIT ;  /* 0x000000000000794d */ /* 0x000fea0003800000 */
.L_x_13399:
[----:B------:R-:W0:Y:S02]  /*76b0*/  I2F.S64 R0, R22 ;  /* 0x0000001600007312 */ /* 0x000e240000301400 */
[----:B0-----:R-:W-:-:S05]  /*76c0*/  F2FP.BF16.F32.PACK_AB R0, RZ, R0 ;  /* 0x00000000ff00723e */ /* 0x001fca00000010ff */
[----:B------:R-:W-:Y:S01]  /*76d0*/  STG.E.U16 desc[UR36][R2.64], R0 ;  /* 0x0000000002007986 */ /* 0x000fe2000c101524 */
[----:B------:R-:W-:Y:S05]  /*76e0*/  EXIT ;  /* 0x000000000000794d */ /* 0x000fea0003800000 */
.L_x_13408:
        /* <DEDUP_REMOVED lines=9> */
.L_x_37105:


//--------------------- .text._ZN2at6native18elementwise_kernelILi128ELi2EZNS0_22gpu_kernel_impl_nocastIZZZNS0_21clamp_min_kernel_cudaERNS_18TensorIteratorBaseERKN3c106ScalarEENKUlvE_clEvENKUlvE2_clEvEUllE_EEvS4_RKT_EUliE_EEviT1_ --------------------------
	.section	.text._ZN2at6native18elementwise_kernelILi128ELi2EZNS0_22gpu_kernel_impl_nocastIZZZNS0_21clamp_min_kernel_cudaERNS_18TensorIteratorBaseERKN3c106ScalarEENKUlvE_clEvENKUlvE2_clEvEUllE_EEvS4_RKT_EUliE_EEviT1_,"ax",@progbits
	.align	128
        .global         _ZN2at6native18elementwise_kernelILi128ELi2EZNS0_22gpu_kernel_impl_nocastIZZZNS0_21clamp_min_kernel_cudaERNS_18TensorIteratorBaseERKN3c106ScalarEENKUlvE_clEvENKUlvE2_clEvEUllE_EEvS4_RKT_EUliE_EEviT1_
        .type           _ZN2at6native18elementwise_kernelILi128ELi2EZNS0_22gpu_kernel_impl_nocastIZZZNS0_21clamp_min_kernel_cudaERNS_18TensorIteratorBaseERKN3c106ScalarEENKUlvE_clEvENKUlvE2_clEvEUllE_EEvS4_RKT_EUliE_EEviT1_,@function
        .size           _ZN2at6native18elementwise_kernelILi128ELi2EZNS0_22gpu_kernel_impl_nocastIZZZNS0_21clamp_min_kernel_cudaERNS_18TensorIteratorBaseERKN3c106ScalarEENKUlvE_clEvENKUlvE2_clEvEUllE_EEvS4_RKT_EUliE_EEviT1_,(.L_x_37106 - _ZN2at6native18elementwise_kernelILi128ELi2EZNS0_22gpu_kernel_impl_nocastIZZZNS0_21clamp_min_kernel_cudaERNS_18TensorIteratorBaseERKN3c106ScalarEENKUlvE_clEvENKUlvE2_clEvEUllE_EEvS4_RKT_EUliE_EEviT1_)
        .other          _ZN2at6native18elementwise_kernelILi128ELi2EZNS0_22gpu_kernel_impl_nocastIZZZNS0_21clamp_min_kernel_cudaERNS_18TensorIteratorBaseERKN3c106ScalarEENKUlvE_clEvENKUlvE2_clEvEUllE_EEvS4_RKT_EUliE_EEviT1_,@"STO_CUDA_ENTRY STV_DEFAULT"
_ZN2at6native18elementwise_kernelILi128ELi2EZNS0_22gpu_kernel_impl_nocastIZZZNS0_21clamp_min_kernel_cudaERNS_18TensorIteratorBaseERKN3c106ScalarEENKUlvE_clEvENKUlvE2_clEvEUllE_EEvS4_RKT_EUliE_EEviT1_:
.text._ZN2at6native18elementwise_kernelILi128ELi2EZNS0_22gpu_kernel_impl_nocastIZZZNS0_21clamp_min_kernel_cudaERNS_18TensorIteratorBaseERKN3c106ScalarEENKUlvE_clEvENKUlvE2_clEvEUllE_EEvS4_RKT_EUliE_EEviT1_:
        /* <DEDUP_REMOVED lines=18> */
[----:B-1----:R-:W-:-:S04]  /*0120*/  ISETP.GT.U32.AND P0, PT, R4, R8, PT ;  /* 0x000000080400720c */ /* 0x002fc80003f04070 */
[----:B------:R-:W-:-:S04]  /*0130*/  ISETP.GT.AND.EX P0, PT, R5, R9, PT, P0 ;  /* 0x000000090500720c */ /* 0x000fc80003f04300 */
[----:B------:R-:W-:Y:S02]  /*0140*/  SEL R8, R4, R8, P0 ;  /* 0x0000000804087207 */ /* 0x000fe40000000000 */
[----:B------:R-:W-:-:S05]  /*0150*/  SEL R9, R5, R9, P0 ;  /* 0x0000000905097207 */ /* 0x000fca0000000000 */
[----:B0-----:R0:W-:Y:S02]  /*0160*/  STG.E.64 desc[UR6][R6.64], R8 ;  /* 0x0000000806007986 */ /* 0x0011e4000c101b06 */
.L_x_13411:
[----:B------:R-:W-:Y:S05]  /*0170*/  BSYNC.RECONVERGENT B0 ;  /* 0x0000000000007941 */ /* 0x000fea0003800200 */
.L_x_13410:
[----:B------:R-:W-:-:S13]  /*0180*/  ISETP.GE.AND P0, PT, R3, UR4, PT ;  /* 0x0000000403007c0c */ /* 0x000fda000bf06270 */
[----:B------:R-:W-:Y:S05]  /*0190*/  @P0 EXIT ;  /* 0x000000000000094d */ /* 0x000fea0003800000 */
[----:B------:R-:W1:Y:S08]  /*01a0*/  LDC.64 R4, c[0x0][0x588] ;  /* 0x00016200ff047b82 */ /* 0x000e700000000a00 */
[----:B0-----:R-:W0:Y:S01]  /*01b0*/  LDC.64 R8, c[0x0][0x590] ;  /* 0x00016400ff087b82 */ /* 0x001e220000000a00 */
[----:B-1----:R-:W0:Y:S07]  /*01c0*/  LDG.E.64 R2, desc[UR6][R4.64] ;  /* 0x0000000604027981 */ /* 0x002e2e000c1e1b00 */
[----:B------:R-:W1:Y:S01]  /*01d0*/  LDC.64 R6, c[0x0][0x580] ;  /* 0x00016000ff067b82 */ /* 0x000e620000000a00 */
[----:B0-----:R-:W-:-:S04]  /*01e0*/  ISETP.GT.U32.AND P0, PT, R2, R8, PT ;  /* 0x000000080200720c */ /* 0x001fc80003f04070 */
[----:B------:R-:W-:-:S04]  /*01f0*/  ISETP.GT.AND.EX P0, PT, R3, R9, PT, P0 ;  /* 0x000000090300720c */ /* 0x000fc80003f04300 */
[----:B------:R-:W-:Y:S02]  /*0200*/  SEL R2, R2, R8, P0 ;  /* 0x0000000802027207 */ /* 0x000fe40000000000 */
[----:B------:R-:W-:-:S05]  /*0210*/  SEL R3, R3, R9, P0 ;  /* 0x0000000903037207 */ /* 0x000fca0000000000 */
[----:B-1----:R-:W-:Y:S01]  /*0220*/  STG.E.64 desc[UR6][R6.64], R2 ;  /* 0x0000000206007986 */ /* 0x002fe2000c101b06 */
[----:B------:R-:W-:Y:S05]  /*0230*/  EXIT ;  /* 0x000000000000794d */ /* 0x000fea0003800000 */
.L_x_13409:
        /* <DEDUP_REMOVED lines=305> */
.L_x_13414:
        /* <DEDUP_REMOVED lines=8> */
[----:B0-----:R-:W-:-:S04]  /*15d0*/  ISETP.GT.U32.AND P0, PT, R6, UR10, PT ;  /* 0x0000000a06007c0c */ /* 0x001fc8000bf04070 */
[----:B------:R-:W-:-:S04]  /*15e0*/  ISETP.GT.AND.EX P0, PT, R7, UR11, PT, P0 ;  /* 0x0000000b07007c0c */ /* 0x000fc8000bf04300 */
[----:B------:R-:W-:Y:S02]  /*15f0*/  SEL R4, R6, UR10, P0 ;  /* 0x0000000a06047c07 */ /* 0x000fe40008000000 */
[----:B------:R-:W-:-:S05]  /*1600*/  SEL R5, R7, UR11, P0 ;  /* 0x0000000b07057c07 */ /* 0x000fca0008000000 */
[----:B------:R0:W-:Y:S02]  /*1610*/  STG.E.64 desc[UR6][R8.64], R4 ;  /* 0x0000000408007986 */ /* 0x0001e4000c101b06 */
.L_x_13413:
[----:B------:R-:W-:Y:S05]  /*1620*/  BSYNC.RECONVERGENT B0 ;  /* 0x0000000000007941 */ /* 0x000fea0003800200 */
.L_x_13412:
        /* <DEDUP_REMOVED lines=300> */
.L_x_13415:
[----:B------:R-:W0:Y:S01]  /*28f0*/  LDCU.128 UR8, c[0x0][0x580] ;  /* 0x0000b000ff0877ac */ /* 0x000e220008000c00 */
[----:B------:R-:W1:Y:S01]  /*2900*/  LDCU.64 UR4, c[0x0][0x590] ;  /* 0x0000b200ff0477ac */ /* 0x000e620008000a00 */
[----:B0-----:R-:W-:-:S04]  /*2910*/  IADD3 R4, P0, PT, R2, UR10, RZ ;  /* 0x0000000a02047c10 */ /* 0x001fc8000ff1e0ff */
[----:B------:R-:W-:-:S06]  /*2920*/  IADD3.X R5, PT, PT, RZ, UR11, RZ, P0, !PT ;  /* 0x0000000bff057c10 */ /* 0x000fcc00087fe4ff */
[----:B------:R-:W1:Y:S01]  /*2930*/  LDG.E.64 R4, desc[UR6][R4.64] ;  /* 0x0000000604047981 */ /* 0x000e62000c1e1b00 */
[----:B------:R-:W-:-:S04]  /*2940*/  IADD3 R6, P1, PT, R3, UR8, RZ ;  /* 0x0000000803067c10 */ /* 0x000fc8000ff3e0ff */
[----:B------:R-:W-:Y:S02]  /*2950*/  IADD3.X R7, PT, PT, RZ, UR9, RZ, P1, !PT ;  /* 0x00000009ff077c10 */ /* 0x000fe40008ffe4ff */
[----:B-1----:R-:W-:-:S04]  /*2960*/  ISETP.GT.U32.AND P0, PT, R4, UR4, PT ;  /* 0x0000000404007c0c */ /* 0x002fc8000bf04070 */
[----:B------:R-:W-:-:S04]  /*2970*/  ISETP.GT.AND.EX P0, PT, R5, UR5, PT, P0 ;  /* 0x0000000505007c0c */ /* 0x000fc8000bf04300 */
[----:B------:R-:W-:Y:S02]  /*2980*/  SEL R2, R4, UR4, P0 ;  /* 0x0000000404027c07 */ /* 0x000fe40008000000 */
[----:B------:R-:W-:-:S05]  /*2990*/  SEL R3, R5, UR5, P0 ;  /* 0x0000000505037c07 */ /* 0x000fca0008000000 */
[----:B------:R-:W-:Y:S01]  /*29a0*/  STG.E.64 desc[UR6][R6.64], R2 ;  /* 0x0000000206007986 */ /* 0x000fe2000c101b06 */
[----:B------:R-:W-:Y:S05]  /*29b0*/  EXIT ;  /* 0x000000000000794d */ /* 0x000fea0003800000 */
.L_x_13416:
        /* <DEDUP_REMOVED lines=12> */
.L_x_37106:


//--------------------- .text._ZN2at6native27unrolled_elementwise_kernelIZZZNS0_21clamp_min_kernel_cudaERNS_18TensorIteratorBaseERKN3c106ScalarEENKUlvE_clEvENKUlvE2_clEvEUllE_St5arrayIPcLm2EELi4E23TrivialOffsetCalculatorILi1EjESF_NS0_6memory15LoadWithoutCastENSG_16StoreWithoutCastEEEviT_T0_T2_T3_T4_T5_ --------------------------
	.section	.text._ZN2at6native27unrolled_elementwise_kernelIZZZNS0_21clamp_min_kernel_cudaERNS_18TensorIteratorBaseERKN3c106ScalarEENKUlvE_clEvENKUlvE2_clEvEUllE_St5arrayIPcLm2EELi4E23TrivialOffsetCalculatorILi1EjESF_NS0_6memory15LoadWithoutCastENSG_16StoreWithoutCastEEEviT_T0_T2_T3_T4_T5_,"ax",@progbits
	.align	128
        .global         _ZN2at6native27unrolled_elementwise_kernelIZZZNS0_21clamp_min_kernel_cudaERNS_18TensorIteratorBaseERKN3c106ScalarEENKUlvE_clEvENKUlvE2_clEvEUllE_St5arrayIPcLm2EELi4E23TrivialOffsetCalculatorILi1EjESF_NS0_6memory15LoadWithoutCastENSG_16StoreWithoutCastEEEviT_T0_T2_T3_T4_T5_
        .type           _ZN2at6native27unrolled_elementwise_kernelIZZZNS0_21clamp_min_kernel_cudaERNS_18TensorIteratorBaseERKN3c106ScalarEENKUlvE_clEvENKUlvE2_clEvEUllE_St5arrayIPcLm2EELi4E23TrivialOffsetCalculatorILi1EjESF_NS0_6memory15LoadWithoutCastENSG_16StoreWithoutCastEEEviT_T0_T2_T3_T4_T5_,@function
        .size           _ZN2at6native27unrolled_elementwise_kernelIZZZNS0_21clamp_min_kernel_cudaERNS_18TensorIteratorBaseERKN3c106ScalarEENKUlvE_clEvENKUlvE2_clEvEUllE_St5arrayIPcLm2EELi4E23TrivialOffsetCalculatorILi1EjESF_NS0_6memory15LoadWithoutCastENSG_16StoreWithoutCastEEEviT_T0_T2_T3_T4_T5_,(.L_x_37107 - _ZN2at6native27unrolled_elementwise_kernelIZZZNS0_21clamp_min_kernel_cudaERNS_18TensorIteratorBaseERKN3c106ScalarEENKUlvE_clEvENKUlvE2_clEvEUllE_St5arrayIPcLm2EELi4E23TrivialOffsetCalculatorILi1EjESF_NS0_6memory15LoadWithoutCastENSG_16StoreWithoutCastEEEviT_T0_T2_T3_T4_T5_)
        .other          _ZN2at6native27unrolled_elementwise_kernelIZZZNS0_21clamp_min_kernel_cudaERNS_18TensorIteratorBaseERKN3c106ScalarEENKUlvE_clEvENKUlvE2_clEvEUllE_St5arrayIPcLm2EELi4E23TrivialOffsetCalculatorILi1EjESF_NS0_6memory15LoadWithoutCastENSG_16StoreWithoutCastEEEviT_T0_T2_T3_T4_T5_,@"STO_CUDA_ENTRY STV_DEFAULT"
_ZN2at6native27unrolled_elementwise_kernelIZZZNS0_21clamp_min_kernel_cudaERNS_18TensorIteratorBaseERKN3c106ScalarEENKUlvE_clEvENKUlvE2_clEvEUllE_St5arrayIPcLm2EELi4E23TrivialOffsetCalculatorILi1EjESF_NS0_6memory15LoadWithoutCastENSG_16StoreWithoutCastEEEviT_T0_T2_T3_T4_T5_:
.text._ZN2at6native27unrolled_elementwise_kernelIZZZNS0_21clamp_min_kernel_cudaERNS_18TensorIteratorBaseERKN3c106ScalarEENKUlvE_clEvENKUlvE2_clEvEUllE_St5arrayIPcLm2EELi4E23TrivialOffsetCalculatorILi1EjESF_NS0_6memory15LoadWithoutCastENSG_16StoreWithoutCastEEEviT_T0_T2_T3_T4_T5_:
        /* <DEDUP_REMOVED lines=37> */
[----:B---3--:R-:W-:-:S04]  /*0250*/  ISETP.GT.U32.AND P0, PT, R16, UR6, PT ;  /* 0x0000000610007c0c */ /* 0x008fc8000bf04070 */
[----:B------:R-:W-:-:S04]  /*0260*/  ISETP.GT.AND.EX P0, PT, R17, UR7, PT, P0 ;  /* 0x0000000711007c0c */ /* 0x000fc8000bf04300 */
[----:B------:R-:W-:Y:S02]  /*0270*/  SEL R16, R16, UR6, P0 ;  /* 0x0000000610107c07 */ /* 0x000fe40008000000 */
[----:B------:R-:W-:Y:S02]  /*0280*/  SEL R17, R17, UR7, P0 ;  /* 0x0000000711117c07 */ /* 0x000fe40008000000 */
[----:B--2---:R-:W-:-:S04]  /*0290*/  ISETP.GT.U32.AND P3, PT, R6, UR6, PT ;  /* 0x0000000606007c0c */ /* 0x004fc8000bf64070 */
[----:B------:R-:W-:Y:S02]  /*02a0*/  ISETP.GT.AND.EX P0, PT, R7, UR7, PT, P3 ;  /* 0x0000000707007c0c */ /* 0x000fe4000bf04330 */
[----:B------:R-:W-:Y:S02]  /*02b0*/  ISETP.GE.AND P3, PT, R3, R2, PT ;  /* 0x000000020300720c */ /* 0x000fe40003f66270 */
[----:B------:R-:W-:Y:S02]  /*02c0*/  SEL R8, R6, UR6, P0 ;  /* 0x0000000606087c07 */ /* 0x000fe40008000000 */
[----:B------:R-:W-:Y:S02]  /*02d0*/  SEL R9, R7, UR7, P0 ;  /* 0x0000000707097c07 */ /* 0x000fe40008000000 */
[----:B----4-:R-:W-:Y:S02]  /*02e0*/  ISETP.GT.U32.AND P1, PT, R12, UR6, PT ;  /* 0x000000060c007c0c */ /* 0x010fe4000bf24070 */
[----:B-----5:R-:W-:-:S02]  /*02f0*/  ISETP.GT.U32.AND P2, PT, R4, UR6, PT ;  /* 0x0000000604007c0c */ /* 0x020fc4000bf44070 */
[----:B------:R-:W-:Y:S02]  /*0300*/  ISETP.GT.AND.EX P1, PT, R13, UR7, PT, P1 ;  /* 0x000000070d007c0c */ /* 0x000fe4000bf24310 */
[----:B------:R-:W-:-:S04]  /*0310*/  ISETP.GT.AND.EX P2, PT, R5, UR7, PT, P2 ;  /* 0x0000000705007c0c */ /* 0x000fc8000bf44320 */
        /* <DEDUP_REMOVED lines=18> */
.L_x_13419:
[----:B------:R-:W-:Y:S05]  /*0440*/  BSYNC.RELIABLE B1 ;  /* 0x0000000000017941 */ /* 0x000fea0003800100 */
.L_x_13418:
[----:B------:R-:W-:-:S13]  /*0450*/  ISETP.GE.AND P0, PT, R3, R2, PT ;  /* 0x000000020300720c */ /* 0x000fda0003f06270 */
[----:B0-----:R-:W0:Y:S01]  /*0460*/  @!P0 LDC.64 R8, c[0x0][0x398] ;  /* 0x0000e600ff088b82 */ /* 0x001e220000000a00 */
[----:B------:R-:W-:Y:S02]  /*0470*/  @!P0 IMAD R11, R0, 0x200, R3 ;  /* 0x00000200000b8824 */ /* 0x000fe400078e0203 */
[----:B------:R-:W-:Y:S02]  /*0480*/  @!P0 VIADD R3, R3, 0x80 ;  /* 0x0000008003038836 */ /* 0x000fe40000000000 */
[----:B0-----:R-:W-:-:S05]  /*0490*/  @!P0 IMAD.WIDE.U32 R8, R11, 0x8, R8 ;  /* 0x000000080b088825 */ /* 0x001fca00078e0008 */
[----:B------:R1:W-:Y:S02]  /*04a0*/  @!P0 STG.E.64 desc[UR4][R8.64], R6 ;  /* 0x0000000608008986 */ /* 0x0003e4000c101b04 */
.L_x_13420:
[----:B------:R-:W-:Y:S05]  /*04b0*/  BSYNC.RECONVERGENT B0 ;  /* 0x0000000000007941 */ /* 0x000fea0003800200 */
.L_x_13417:
        /* <DEDUP_REMOVED lines=8> */
.L_x_13421:
        /* <DEDUP_REMOVED lines=12> */
.L_x_37107:


//--------------------- .text._ZN2at6native29vectorized_elementwise_kernelILi2EZZZNS0_21clamp_min_kernel_cudaERNS_18TensorIteratorBaseERKN3c106ScalarEENKUlvE_clEvENKUlvE2_clEvEUllE_St5arrayIPcLm2EEEEviT0_T1_ --------------------------
	.section	.text._ZN2at6native29vectorized_elementwise_kernelILi2EZZZNS0_21clamp_min_kernel_cudaERNS_18TensorIteratorBaseERKN3c106ScalarEENKUlvE_clEvENKUlvE2_clEvEUllE_St5arrayIPcLm2EEEEviT0_T1_,"ax",@progbits
	.align	128
        .global         _ZN2at6native29vectorized_elementwise_kernelILi2EZZZNS0_21clamp_min_kernel_cudaERNS_18TensorIteratorBaseERKN3c106ScalarEENKUlvE_clEvENKUlvE2_clEvEUllE_St5arrayIPcLm2EEEEviT0_T1_
        .type           _ZN2at6native29vectorized_elementwise_kernelILi2EZZZNS0_21clamp_min_kernel_cudaERNS_18TensorIteratorBaseERKN3c106ScalarEENKUlvE_clEvENKUlvE2_clEvEUllE_St5arrayIPcLm2EEEEviT0_T1_,@function
        .size           _ZN2at6native29vectorized_elementwise_kernelILi2EZZZNS0_21clamp_min_kernel_cudaERNS_18TensorIteratorBaseERKN3c106ScalarEENKUlvE_clEvENKUlvE2_clEvEUllE_St5arrayIPcLm2EEEEviT0_T1_,(.L_x_37108 - _ZN2at6native29vectorized_elementwise_kernelILi2EZZZNS0_21clamp_min_kernel_cudaERNS_18TensorIteratorBaseERKN3c106ScalarEENKUlvE_clEvENKUlvE2_clEvEUllE_St5arrayIPcLm2EEEEviT0_T1_)
        .other          _ZN2at6native29vectorized_elementwise_kernelILi2EZZZNS0_21clamp_min_kernel_cudaERNS_18TensorIteratorBaseERKN3c106ScalarEENKUlvE_clEvENKUlvE2_clEvEUllE_St5arrayIPcLm2EEEEviT0_T1_,@"STO_CUDA_ENTRY STV_DEFAULT"
_ZN2at6native29vectorized_elementwise_kernelILi2EZZZNS0_21clamp_min_kernel_cudaERNS_18TensorIteratorBaseERKN3c106ScalarEENKUlvE_clEvENKUlvE2_clEvEUllE_St5arrayIPcLm2EEEEviT0_T1_:
.text._ZN2at6native29vectorized_elementwise_kernelILi2EZZZNS0_21clamp_min_kernel_cudaERNS_18TensorIteratorBaseERKN3c106ScalarEENKUlvE_clEvENKUlvE2_clEvEUllE_St5arrayIPcLm2EEEEviT0_T1_:
        /* <DEDUP_REMOVED lines=68> */
[----:B-1----:R-:W-:-:S04]  /*0440*/  ISETP.GT.U32.AND P0, PT, R2, UR6, PT ;  /* 0x0000000602007c0c */ /* 0x002fc8000bf04070 */
[----:B------:R-:W-:-:S04]  /*0450*/  ISETP.GT.AND.EX P0, PT, R3, UR7, PT, P0 ;  /* 0x0000000703007c0c */ /* 0x000fc8000bf04300 */
[----:B------:R-:W-:Y:S02]  /*0460*/  SEL R2, R2, UR6, P0 ;  /* 0x0000000602027c07 */ /* 0x000fe40008000000 */
[----:B------:R-:W-:Y:S02]  /*0470*/  SEL R3, R3, UR7, P0 ;  /* 0x0000000703037c07 */ /* 0x000fe40008000000 */
[----:B------:R-:W-:-:S04]  /*0480*/  ISETP.GT.U32.AND P1, PT, R4, UR6, PT ;  /* 0x0000000604007c0c */ /* 0x000fc8000bf24070 */
[----:B------:R-:W-:-:S04]  /*0490*/  ISETP.GT.AND.EX P1, PT, R5, UR7, PT, P1 ;  /* 0x0000000705007c0c */ /* 0x000fc8000bf24310 */
[----:B------:R-:W-:Y:S02]  /*04a0*/  SEL R4, R4, UR6, P1 ;  /* 0x0000000604047c07 */ /* 0x000fe40008800000 */
[----:B------:R-:W-:Y:S02]  /*04b0*/  SEL R5, R5, UR7, P1 ;  /* 0x0000000705057c07 */ /* 0x000fe40008800000 */
[----:B----4-:R-:W-:-:S04]  /*04c0*/  ISETP.GT.U32.AND P2, PT, R12, UR6, PT ;  /* 0x000000060c007c0c */ /* 0x010fc8000bf44070 */
[----:B------:R-:W-:Y:S02]  /*04d0*/  ISETP.GT.AND.EX P0, PT, R13, UR7, PT, P2 ;  /* 0x000000070d007c0c */ /* 0x000fe4000bf04320 */
[----:B-----5:R-:W-:Y:S02]  /*04e0*/  ISETP.GT.U32.AND P2, PT, R20, UR6, PT ;  /* 0x0000000614007c0c */ /* 0x020fe4000bf44070 */
[----:B------:R-:W-:Y:S02]  /*04f0*/  ISETP.GT.U32.AND P3, PT, R18, UR6, PT ;  /* 0x0000000612007c0c */ /* 0x000fe4000bf64070 */
[----:B------:R-:W-:Y:S02]  /*0500*/  ISETP.GT.AND.EX P2, PT, R21, UR7, PT, P2 ;  /* 0x0000000715007c0c */ /* 0x000fe4000bf44320 */
[----:B------:R-:W-:Y:S02]  /*0510*/  ISETP.GT.AND.EX P1, PT, R19, UR7, PT, P3 ;  /* 0x0000000713007c0c */ /* 0x000fe4000bf24330 */
[----:B------:R-:W-:-:S02]  /*0520*/  ISETP.GE.U32.AND P3, PT, R22, R0, PT ;  /* 0x000000001600720c */ /* 0x000fc40003f66070 */
[----:B0-----:R-:W-:Y:S02]  /*0530*/  SEL R6, R12, UR6, P0 ;  /* 0x000000060c067c07 */ /* 0x001fe40008000000 */
[----:B------:R-:W-:Y:S02]  /*0540*/  SEL R7, R13, UR7, P0 ;  /* 0x000000070d077c07 */ /* 0x000fe40008000000 */
[----:B------:R-:W-:Y:S02]  /*0550*/  SEL R12, R18, UR6, P1 ;  /* 0x00000006120c7c07 */ /* 0x000fe40008800000 */
[----:B------:R-:W-:Y:S02]  /*0560*/  SEL R13, R19, UR7, P1 ;  /* 0x00000007130d7c07 */ /* 0x000fe40008800000 */
[----:B---3--:R-:W-:Y:S02]  /*0570*/  SEL R14, R20, UR6, P2 ;  /* 0x00000006140e7c07 */ /* 0x008fe40009000000 */
[----:B------:R-:W-:-:S02]  /*0580*/  SEL R15, R21, UR7, P2 ;  /* 0x00000007150f7c07 */ /* 0x000fc40009000000 */
[----:B--2---:R-:W-:Y:S02]  /*0590*/  ISETP.GT.U32.AND P1, PT, R10, UR6, PT ;  /* 0x000000060a007c0c */ /* 0x004fe4000bf24070 */
[----:B------:R-:W-:Y:S02]  /*05a0*/  ISETP.GT.U32.AND P0, PT, R8, UR6, PT ;  /* 0x0000000608007c0c */ /* 0x000fe4000bf04070 */
[----:B------:R-:W-:Y:S02]  /*05b0*/  ISETP.GT.U32.AND P2, PT, R26, UR6, PT ;  /* 0x000000061a007c0c */ /* 0x000fe4000bf44070 */
[----:B------:R-:W-:Y:S02]  /*05c0*/  ISETP.GT.AND.EX P1, PT, R11, UR7, PT, P1 ;  /* 0x000000070b007c0c */ /* 0x000fe4000bf24310 */
[----:B------:R-:W-:Y:S02]  /*05d0*/  ISETP.GT.AND.EX P0, PT, R9, UR7, PT, P0 ;  /* 0x0000000709007c0c */ /* 0x000fe4000bf04300 */
[----:B------:R-:W-:-:S02]  /*05e0*/  ISETP.GT.AND.EX P2, PT, R27, UR7, PT, P2 ;  /* 0x000000071b007c0c */ /* 0x000fc4000bf44320 */
        /* <DEDUP_REMOVED lines=19> */
.L_x_13425:
[----:B------:R-:W-:-:S13]  /*0720*/  ISETP.GE.U32.AND P0, PT, R22, R0, PT ;  /* 0x000000001600720c */ /* 0x000fda0003f06070 */
[----:B------:R-:W-:Y:S05]  /*0730*/  @P0 BRA `(.L_x_13427) ;  /* 0x0000000000300947 */ /* 0x000fea0003800000 */
[----:B0-----:R-:W0:Y:S01]  /*0740*/  LDC.64 R2, c[0x0][0x398] ;  /* 0x0000e600ff027b82 */ /* 0x001e220000000a00 */
[----:B------:R-:W-:Y:S02]  /*0750*/  IMAD.IADD R5, R25, 0x1, R22 ;  /* 0x0000000119057824 */ /* 0x000fe400078e0216 */
[----:B------:R-:W-:Y:S02]  /*0760*/  VIADD R22, R22, 0x80 ;  /* 0x0000008016167836 */ /* 0x000fe40000000000 */
[----:B0-----:R-:W-:-:S05]  /*0770*/  IMAD.WIDE.U32 R2, R5, 0x8, R2 ;  /* 0x0000000805027825 */ /* 0x001fca00078e0002 */
[----:B------:R1:W-:Y:S02]  /*0780*/  STG.E.64 desc[UR4][R2.64], R6 ;  /* 0x0000000602007986 */ /* 0x0003e4000c101b04 */
.L_x_13426:
[----:B------:R-:W-:-:S13]  /*0790*/  ISETP.GE.U32.AND P0, PT, R22, R0, PT ;  /* 0x000000001600720c */ /* 0x000fda0003f06070 */
[----:B------:R-:W-:Y:S05]  /*07a0*/  @P0 BRA `(.L_x_13428) ;  /* 0x0000000000300947 */ /* 0x000fea0003800000 */
[----:B01----:R-:W0:Y:S01]  /*07b0*/  LDC.64 R2, c[0x0][0x398] ;  /* 0x0000e600ff027b82 */ /* 0x003e220000000a00 */
[----:B------:R-:W-:Y:S02]  /*07c0*/  IMAD.IADD R5, R25, 0x1, R22 ;  /* 0x0000000119057824 */ /* 0x000fe400078e0216 */
[----:B------:R-:W-:Y:S02]  /*07d0*/  VIADD R22, R22, 0x80 ;  /* 0x0000008016167836 */ /* 0x000fe40000000000 */
[----:B0-----:R-:W-:-:S05]  /*07e0*/  IMAD.WIDE.U32 R2, R5, 0x8, R2 ;  /* 0x0000000805027825 */ /* 0x001fca00078e0002 */
[----:B------:R1:W-:Y:S02]  /*07f0*/  STG.E.64 desc[UR4][R2.64], R12 ;  /* 0x0000000c02007986 */ /* 0x0003e4000c101b04 */
.L_x_13427:
[----:B------:R-:W-:-:S13]  /*0800*/  ISETP.GE.U32.AND P0, PT, R22, R0, PT ;  /* 0x000000001600720c */ /* 0x000fda0003f06070 */
[----:B------:R-:W-:Y:S05]  /*0810*/  @P0 BRA `(.L_x_13429) ;  /* 0x0000000000340947 */ /* 0x000fea0003800000 */
[----:B01----:R-:W0:Y:S01]  /*0820*/  LDC.64 R2, c[0x0][0x398] ;  /* 0x0000e600ff027b82 */ /* 0x003e220000000a00 */
[----:B------:R-:W-:Y:S02]  /*0830*/  IMAD.IADD R5, R25, 0x1, R22 ;  /* 0x0000000119057824 */ /* 0x000fe400078e0216 */
[----:B------:R-:W-:Y:S02]  /*0840*/  VIADD R22, R22, 0x80 ;  /* 0x0000008016167836 */ /* 0x000fe40000000000 */
[----:B0-----:R-:W-:-:S05]  /*0850*/  IMAD.WIDE.U32 R2, R5, 0x8, R2 ;  /* 0x0000000805027825 */ /* 0x001fca00078e0002 */
[----:B------:R2:W-:Y:S02]  /*0860*/  STG.E.64 desc[UR4][R2.64], R14 ;  /* 0x0000000e02007986 */ /* 0x0005e4000c101b04 */
.L_x_13428:
        /* <DEDUP_REMOVED lines=8> */
.L_x_13429:
[----:B------:R-:W-:Y:S05]  /*08f0*/  BSYNC.RELIABLE B1 ;  /* 0x0000000000017941 */ /* 0x000fea0003800100 */
.L_x_13424:
[----:B------:R-:W-:-:S13]  /*0900*/  ISETP.GE.U32.AND P0, PT, R22, R0, PT ;  /* 0x000000001600720c */ /* 0x000fda0003f06070 */
[----:B012---:R-:W0:Y:S01]  /*0910*/  @!P0 LDC.64 R2, c[0x0][0x398] ;  /* 0x0000e600ff028b82 */ /* 0x007e220000000a00 */
[----:B------:R-:W-:Y:S02]  /*0920*/  @!P0 IMAD.IADD R5, R25, 0x1, R22 ;  /* 0x0000000119058824 */ /* 0x000fe400078e0216 */
[----:B------:R-:W-:Y:S02]  /*0930*/  @!P0 VIADD R22, R22, 0x80 ;  /* 0x0000008016168836 */ /* 0x000fe40000000000 */
[----:B0-----:R-:W-:-:S05]  /*0940*/  @!P0 IMAD.WIDE.U32 R2, R5, 0x8, R2 ;  /* 0x0000000805028825 */ /* 0x001fca00078e0002 */
[----:B------:R3:W-:Y:S02]  /*0950*/  @!P0 STG.E.64 desc[UR4][R2.64], R16 ;  /* 0x0000001002008986 */ /* 0x0007e4000c101b04 */
.L_x_13430:
[----:B------:R-:W-:Y:S05]  /*0960*/  BSYNC.RECONVERGENT B0 ;  /* 0x0000000000007941 */ /* 0x000fea0003800200 */
.L_x_13423:
        /* <DEDUP_REMOVED lines=8> */
.L_x_13422:
        /* <DEDUP_REMOVED lines=12> */
[----:B--2---:R-:W-:Y:S02]  /*0ab0*/  ISETP.GT.U32.AND P0, PT, R8, UR6, PT ;  /* 0x0000000608007c0c */ /* 0x004fe4000bf04070 */
[----:B------:R-:W-:Y:S02]  /*0ac0*/  ISETP.GT.U32.AND P1, PT, R10, UR6, PT ;  /* 0x000000060a007c0c */ /* 0x000fe4000bf24070 */
[C---:B------:R-:W-:Y:S02]  /*0ad0*/  ISETP.GT.AND.EX P0, PT, R9.reuse, UR7, PT, P0 ;  /* 0x0000000709007c0c */ /* 0x040fe4000bf04300 */
[----:B----4-:R-:W-:Y:S02]  /*0ae0*/  ISETP.GT.U32.AND P2, PT, R16, UR6, PT ;  /* 0x0000000610007c0c */ /* 0x010fe4000bf44070 */
[----:B------:R-:W-:Y:S02]  /*0af0*/  SEL R2, R8, UR6, P0 ;  /* 0x0000000608027c07 */ /* 0x000fe40008000000 */
[----:B------:R-:W-:-:S02]  /*0b00*/  SEL R3, R9, UR7, P0 ;  /* 0x0000000709037c07 */ /* 0x000fc40008000000 */
[----:B------:R-:W-:Y:S02]  /*0b10*/  ISETP.GT.AND.EX P0, PT, R17, UR7, PT, P2 ;  /* 0x0000000711007c0c */ /* 0x000fe4000bf04320 */
[----:B------:R-:W-:Y:S02]  /*0b20*/  ISETP.GT.AND.EX P1, PT, R11, UR7, PT, P1 ;  /* 0x000000070b007c0c */ /* 0x000fe4000bf24310 */
[----:B------:R-:W-:Y:S02]  /*0b30*/  SEL R8, R16, UR6, P0 ;  /* 0x0000000610087c07 */ /* 0x000fe40008000000 */
[----:B------:R-:W-:Y:S02]  /*0b40*/  SEL R9, R17, UR7, P0 ;  /* 0x0000000711097c07 */ /* 0x000fe40008000000 */
[----:B-----5:R-:W-:Y:S02]  /*0b50*/  ISETP.GT.U32.AND P0, PT, R12, UR6, PT ;  /* 0x000000060c007c0c */ /* 0x020fe4000bf04070 */
[----:B------:R-:W-:-:S02]  /*0b60*/  ISETP.GT.U32.AND P3, PT, R18, UR6, PT ;  /* 0x0000000612007c0c */ /* 0x000fc4000bf64070 */
[----:B------:R-:W-:Y:S02]  /*0b70*/  SEL R0, R10, UR6, P1 ;  /* 0x000000060a007c07 */ /* 0x000fe40008800000 */
[----:B------:R-:W-:Y:S02]  /*0b80*/  SEL R11, R11, UR7, P1 ;  /* 0x000000070b0b7c07 */ /* 0x000fe40008800000 */
[----:B------:R-:W-:Y:S02]  /*0b90*/  ISETP.GT.AND.EX P0, PT, R13, UR7, PT, P0 ;  /* 0x000000070d007c0c */ /* 0x000fe4000bf04300 */
[----:B------:R-:W-:Y:S02]  /*0ba0*/  ISETP.GT.AND.EX P1, PT, R19, UR7, PT, P3 ;  /* 0x0000000713007c0c */ /* 0x000fe4000bf24330 */
[----:B------:R-:W-:Y:S02]  /*0bb0*/  ISETP.GT.U32.AND P2, PT, R4, UR6, PT ;  /* 0x0000000604007c0c */ /* 0x000fe4000bf44070 */
[----:B------:R-:W-:-:S02]  /*0bc0*/  ISETP.GT.U32.AND P3, PT, R6, UR6, PT ;  /* 0x0000000606007c0c */ /* 0x000fc4000bf64070 */
[----:B------:R-:W-:Y:S02]  /*0bd0*/  SEL R12, R12, UR6, P0 ;  /* 0x000000060c0c7c07 */ /* 0x000fe40008000000 */
[----:B------:R-:W-:Y:S02]  /*0be0*/  SEL R13, R13, UR7, P0 ;  /* 0x000000070d0d7c07 */ /* 0x000fe40008000000 */
[----:B------:R-:W-:Y:S02]  /*0bf0*/  ISETP.GT.AND.EX P0, PT, R5, UR7, PT, P2 ;  /* 0x0000000705007c0c */ /* 0x000fe4000bf04320 */
[----:B------:R-:W-:Y:S02]  /*0c00*/  SEL R10, R18, UR6, P1 ;  /* 0x00000006120a7c07 */ /* 0x000fe40008800000 */
[----:B------:R-:W-:Y:S02]  /*0c10*/  SEL R19, R19, UR7, P1 ;  /* 0x0000000713137c07 */ /* 0x000fe40008800000 */
[----:B------:R-:W-:-:S02]  /*0c20*/  ISETP.GT.AND.EX P2, PT, R7, UR7, PT, P3 ;  /* 0x0000000707007c0c */ /* 0x000fc4000bf44330 */
[----:B------:R-:W-:Y:S02]  /*0c30*/  ISETP.GT.U32.AND P1, PT, R14, UR6, PT ;  /* 0x000000060e007c0c */ /* 0x000fe4000bf24070 */
[----:B------:R-:W-:Y:S01]  /*0c40*/  SEL R21, R7, UR7, P2 ;  /* 0x0000000707157c07 */ /* 0x000fe20009000000 */
[----:B------:R-:W-:Y:S01]  /*0c50*/  IMAD.MOV.U32 R7, RZ, RZ, R11 ;  /* 0x000000ffff077224 */ /* 0x000fe200078e000b */
[----:B------:R-:W-:Y:S01]  /*0c60*/  ISETP.GT.AND.EX P1, PT, R15, UR7, PT, P1 ;  /* 0x000000070f007c0c */ /* 0x000fe2000bf24310 */
        /* <DEDUP_REMOVED lines=15> */
.L_x_13431:
        /* <DEDUP_REMOVED lines=10> */
.L_x_37108:


//--------------------- .text._ZN2at6native29vectorized_elementwise_kernelILi4EZZZNS0_21clamp_min_kernel_cudaERNS_18TensorIteratorBaseERKN3c106ScalarEENKUlvE_clEvENKUlvE2_clEvEUllE_St5arrayIPcLm2EEEEviT0_T1_ --------------------------
	.section	.text._ZN2at6native29vectorized_elementwise_kernelILi4EZZZNS0_21clamp_min_kernel_cudaERNS_18TensorIteratorBaseERKN3c106ScalarEENKUlvE_clEvENKUlvE2_clEvEUllE_St5arrayIPcLm2EEEEviT0_T1_,"ax",@progbits
	.align	128
        .global         _ZN2at6native29vectorized_elementwise_kernelILi4EZZZNS0_21clamp_min_kernel_cudaERNS_18TensorIteratorBaseERKN3c106ScalarEENKUlvE_clEvENKUlvE2_clEvEUllE_St5arrayIPcLm2EEEEviT0_T1_
        .type           _ZN2at6native29vectorized_elementwise_kernelILi4EZZZNS0_21clamp_min_kernel_cudaERNS_18TensorIteratorBaseERKN3c106ScalarEENKUlvE_clEvENKUlvE2_clEvEUllE_St5arrayIPcLm2EEEEviT0_T1_,@function
        .size           _ZN2at6native29vectorized_elementwise_kernelILi4EZZZNS0_21clamp_min_kernel_cudaERNS_18TensorIteratorBaseERKN3c106ScalarEENKUlvE_clEvENKUlvE2_clEvEUllE_St5arrayIPcLm2EEEEviT0_T1_,(.L_x_37109 - _ZN2at6native29vectorized_elementwise_kernelILi4EZZZNS0_21clamp_min_kernel_cudaERNS_18TensorIteratorBaseERKN3c106ScalarEENKUlvE_clEvENKUlvE2_clEvEUllE_St5arrayIPcLm2EEEEviT0_T1_)
        .other          _ZN2at6native29vectorized_elementwise_kernelILi4EZZZNS0_21clamp_min_kernel_cudaERNS_18TensorIteratorBaseERKN3c106ScalarEENKUlvE_clEvENKUlvE2_clEvEUllE_St5arrayIPcLm2EEEEviT0_T1_,@"STO_CUDA_ENTRY STV_DEFAULT"
_ZN2at6native29vectorized_elementwise_kernelILi4EZZZNS0_21clamp_min_kernel_cudaERNS_18TensorIteratorBaseERKN3c106ScalarEENKUlvE_clEvENKUlvE2_clEvEUllE_St5arrayIPcLm2EEEEviT0_T1_:
.text._ZN2at6native29vectorized_elementwise_kernelILi4EZZZNS0_21clamp_min_kernel_cudaERNS_18TensorIteratorBaseERKN3c106ScalarEENKUlvE_clEvENKUlvE2_clEvEUllE_St5arrayIPcLm2EEEEviT0_T1_:
        /* <DEDUP_REMOVED lines=114> */
.L_x_13435:
[----:B------:R-:W-:-:S13]  /*0720*/  ISETP.GE.U32.AND P0, PT, R22, R0, PT ;  /* 0x000000001600720c */ /* 0x000fda0003f06070 */
[----:B------:R-:W-:Y:S05]  /*0730*/  @P0 BRA `(.L_x_13437) ;  /* 0x0000000000300947 */ /* 0x000fea0003800000 */
[----:B0-----:R-:W0:Y:S01]  /*0740*/  LDC.64 R2, c[0x0][0x398] ;  /* 0x0000e600ff027b82 */ /* 0x001e220000000a00 */
[----:B------:R-:W-:Y:S02]  /*0750*/  IMAD.IADD R5, R25, 0x1, R22 ;  /* 0x0000000119057824 */ /* 0x000fe400078e0216 */
[----:B------:R-:W-:Y:S02]  /*0760*/  VIADD R22, R22, 0x80 ;  /* 0x0000008016167836 */ /* 0x000fe40000000000 */
[----:B0-----:R-:W-:-:S05]  /*0770*/  IMAD.WIDE.U32 R2, R5, 0x8, R2 ;  /* 0x0000000805027825 */ /* 0x001fca00078e0002 */
[----:B------:R1:W-:Y:S02]  /*0780*/  STG.E.64 desc[UR4][R2.64], R6 ;  /* 0x0000000602007986 */ /* 0x0003e4000c101b04 */
.L_x_13436:
[----:B------:R-:W-:-:S13]  /*0790*/  ISETP.GE.U32.AND P0, PT, R22, R0, PT ;  /* 0x000000001600720c */ /* 0x000fda0003f06070 */
[----:B------:R-:W-:Y:S05]  /*07a0*/  @P0 BRA `(.L_x_13438) ;  /* 0x0000000000300947 */ /* 0x000fea0003800000 */
[----:B01----:R-:W0:Y:S01]  /*07b0*/  LDC.64 R2, c[0x0][0x398] ;  /* 0x0000e600ff027b82 */ /* 0x003e220000000a00 */
[----:B------:R-:W-:Y:S02]  /*07c0*/  IMAD.IADD R5, R25, 0x1, R22 ;  /* 0x0000000119057824 */ /* 0x000fe400078e0216 */
[----:B------:R-:W-:Y:S02]  /*07d0*/  VIADD R22, R22, 0x80 ;  /* 0x0000008016167836 */ /* 0x000fe40000000000 */
[----:B0-----:R-:W-:-:S05]  /*07e0*/  IMAD.WIDE.U32 R2, R5, 0x8, R2 ;  /* 0x0000000805027825 */ /* 0x001fca00078e0002 */
[----:B------:R1:W-:Y:S02]  /*07f0*/  STG.E.64 desc[UR4][R2.64], R12 ;  /* 0x0000000c02007986 */ /* 0x0003e4000c101b04 */
.L_x_13437:
[----:B------:R-:W-:-:S13]  /*0800*/  ISETP.GE.U32.AND P0, PT, R22, R0, PT ;  /* 0x000000001600720c */ /* 0x000fda0003f06070 */
[----:B------:R-:W-:Y:S05]  /*0810*/  @P0 BRA `(.L_x_13439) ;  /* 0x0000000000340947 */ /* 0x000fea0003800000 */
[----:B01----:R-:W0:Y:S01]  /*0820*/  LDC.64 R2, c[0x0][0x398] ;  /* 0x0000e600ff027b82 */ /* 0x003e220000000a00 */
[----:B------:R-:W-:Y:S02]  /*0830*/  IMAD.IADD R5, R25, 0x1, R22 ;  /* 0x0000000119057824 */ /* 0x000fe400078e0216 */
[----:B------:R-:W-:Y:S02]  /*0840*/  VIADD R22, R22, 0x80 ;  /* 0x0000008016167836 */ /* 0x000fe40000000000 */
[----:B0-----:R-:W-:-:S05]  /*0850*/  IMAD.WIDE.U32 R2, R5, 0x8, R2 ;  /* 0x0000000805027825 */ /* 0x001fca00078e0002 */
[----:B------:R2:W-:Y:S02]  /*0860*/  STG.E.64 desc[UR4][R2.64], R14 ;  /* 0x0000000e02007986 */ /* 0x0005e4000c101b04 */
.L_x_13438:
        /* <DEDUP_REMOVED lines=8> */
.L_x_13439:
[----:B------:R-:W-:Y:S05]  /*08f0*/  BSYNC.RELIABLE B1 ;  /* 0x0000000000017941 */ /* 0x000fea0003800100 */
.L_x_13434:
[----:B------:R-:W-:-:S13]  /*0900*/  ISETP.GE.U32.AND P0, PT, R22, R0, PT ;  /* 0x000000001600720c */ /* 0x000fda0003f06070 */
[----:B012---:R-:W0:Y:S01]  /*0910*/  @!P0 LDC.64 R2, c[0x0][0x398] ;  /* 0x0000e600ff028b82 */ /* 0x007e220000000a00 */
[----:B------:R-:W-:Y:S02]  /*0920*/  @!P0 IMAD.IADD R5, R25, 0x1, R22 ;  /* 0x0000000119058824 */ /* 0x000fe400078e0216 */
[----:B------:R-:W-:Y:S02]  /*0930*/  @!P0 VIADD R22, R22, 0x80 ;  /* 0x0000008016168836 */ /* 0x000fe40000000000 */
[----:B0-----:R-:W-:-:S05]  /*0940*/  @!P0 IMAD.WIDE.U32 R2, R5, 0x8, R2 ;  /* 0x0000000805028825 */ /* 0x001fca00078e0002 */
[----:B------:R3:W-:Y:S02]  /*0950*/  @!P0 STG.E.64 desc[UR4][R2.64], R16 ;  /* 0x0000001002008986 */ /* 0x0007e4000c101b04 */
.L_x_13440:
[----:B------:R-:W-:Y:S05]  /*0960*/  BSYNC.RECONVERGENT B0 ;  /* 0x0000000000007941 */ /* 0x000fea0003800200 */
.L_x_13433:
        /* <DEDUP_REMOVED lines=8> */
.L_x_13432:
        /* <DEDUP_REMOVED lines=10> */
[----:B--2---:R-:W-:Y:S02]  /*0a90*/  ISETP.GT.U32.AND P0, PT, R16, UR6, PT ;  /* 0x0000000610007c0c */ /* 0x004fe4000bf04070 */
[----:B------:R-:W-:Y:S02]  /*0aa0*/  ISETP.GT.U32.AND P2, PT, R12, UR6, PT ;  /* 0x000000060c007c0c */ /* 0x000fe4000bf44070 */
[C---:B------:R-:W-:Y:S02]  /*0ab0*/  ISETP.GT.AND.EX P0, PT, R17.reuse, UR7, PT, P0 ;  /* 0x0000000711007c0c */ /* 0x040fe4000bf04300 */
[----:B------:R-:W-:Y:S02]  /*0ac0*/  ISETP.GT.U32.AND P1, PT, R18, UR6, PT ;  /* 0x0000000612007c0c */ /* 0x000fe4000bf24070 */
[----:B------:R-:W-:Y:S02]  /*0ad0*/  SEL R16, R16, UR6, P0 ;  /* 0x0000000610107c07 */ /* 0x000fe40008000000 */
[----:B------:R-:W-:-:S02]  /*0ae0*/  SEL R17, R17, UR7, P0 ;  /* 0x0000000711117c07 */ /* 0x000fc40008000000 */
[----:B------:R-:W-:Y:S02]  /*0af0*/  ISETP.GT.AND.EX P0, PT, R13, UR7, PT, P2 ;  /* 0x000000070d007c0c */ /* 0x000fe4000bf04320 */
[----:B------:R-:W-:Y:S02]  /*0b00*/  ISETP.GT.AND.EX P1, PT, R19, UR7, PT, P1 ;  /* 0x0000000713007c0c */ /* 0x000fe4000bf24310 */
[----:B------:R-:W-:Y:S02]  /*0b10*/  SEL R0, R12, UR6, P0 ;  /* 0x000000060c007c07 */ /* 0x000fe40008000000 */
[----:B------:R-:W-:Y:S02]  /*0b20*/  SEL R13, R13, UR7, P0 ;  /* 0x000000070d0d7c07 */ /* 0x000fe40008000000 */
[----:B----4-:R-:W-:Y:S02]  /*0b30*/  ISETP.GT.U32.AND P0, PT, R8, UR6, PT ;  /* 0x0000000608007c0c */ /* 0x010fe4000bf04070 */
        /* <DEDUP_REMOVED lines=11> */
[----:B------:R-:W-:Y:S02]  /*0bf0*/  ISETP.GT.AND.EX P2, PT, R7, UR7, PT, P3 ;  /* 0x0000000707007c0c */ /* 0x000fe4000bf44330 */
[----:B------:R-:W-:Y:S01]  /*0c00*/  SEL R19, R15, UR7, P1 ;  /* 0x000000070f137c07 */ /* 0x000fe20008800000 */
[----:B------:R-:W-:Y:S01]  /*0c10*/  IMAD.MOV.U32 R18, RZ, RZ, R12 ;  /* 0x000000ffff127224 */ /* 0x000fe200078e000c */
[----:B------:R-:W-:-:S02]  /*0c20*/  ISETP.GT.U32.AND P1, PT, R10, UR6, PT ;  /* 0x000000060a007c0c */ /* 0x000fc4000bf24070 */
        /* <DEDUP_REMOVED lines=8> */
[----:B------:R-:W-:Y:S01]  /*0cb0*/  ISETP.GT.AND.EX P1, PT, R11, UR7, PT, P1 ;  /* 0x000000070b007c0c */ /* 0x000fe2000bf24310 */
        /* <DEDUP_REMOVED lines=11> */
.L_x_13441:
        /* <DEDUP_REMOVED lines=9> */
.L_x_37109:


//--------------------- .text._ZN2at6native29vectorized_elementwise_kernelILi8EZZZNS0_21clamp_min_kernel_cudaERNS_18TensorIteratorBaseERKN3c106ScalarEENKUlvE_clEvENKUlvE2_clEvEUllE_St5arrayIPcLm2EEEEviT0_T1_ --------------------------
	.section	.text._ZN2at6native29vectorized_elementwise_kernelILi8EZZZNS0_21clamp_min_kernel_cudaERNS_18TensorIteratorBaseERKN3c106ScalarEENKUlvE_clEvENKUlvE2_clEvEUllE_St5arrayIPcLm2EEEEviT0_T1_,"ax",@progbits
	.align	128
        .global         _ZN2at6native29vectorized_elementwise_kernelILi8EZZZNS0_21clamp_min_kernel_cudaERNS_18TensorIteratorBaseERKN3c106ScalarEENKUlvE_clEvENKUlvE2_clEvEUllE_St5arrayIPcLm2EEEEviT0_T1_
        .type           _ZN2at6native29vectorized_elementwise_kernelILi8EZZZNS0_21clamp_min_kernel_cudaERNS_18TensorIteratorBaseERKN3c106ScalarEENKUlvE_clEvENKUlvE2_clEvEUllE_St5arrayIPcLm2EEEEviT0_T1_,@function
        .size           _ZN2at6native29vectorized_elementwise_kernelILi8EZZZNS0_21clamp_min_kernel_cudaERNS_18TensorIteratorBaseERKN3c106ScalarEENKUlvE_clEvENKUlvE2_clEvEUllE_St5arrayIPcLm2EEEEviT0_T1_,(.L_x_37110 - _ZN2at6native29vectorized_elementwise_kernelILi8EZZZNS0_21clamp_min_kernel_cudaERNS_18TensorIteratorBaseERKN3c106ScalarEENKUlvE_clEvENKUlvE2_clEvEUllE_St5arrayIPcLm2EEEEviT0_T1_)
        .other          _ZN2at6native29vectorized_elementwise_kernelILi8EZZZNS0_21clamp_min_kernel_cudaERNS_18TensorIteratorBaseERKN3c106ScalarEENKUlvE_clEvENKUlvE2_clEvEUllE_St5arrayIPcLm2EEEEviT0_T1_,@"STO_CUDA_ENTRY STV_DEFAULT"
_ZN2at6native29vectorized_elementwise_kernelILi8EZZZNS0_21clamp_min_kernel_cudaERNS_18TensorIteratorBaseERKN3c106ScalarEENKUlvE_clEvENKUlvE2_clEvEUllE_St5arrayIPcLm2EEEEviT0_T1_:
.text._ZN2at6native29vectorized_elementwise_kernelILi8EZZZNS0_21clamp_min_kernel_cudaERNS_18TensorIteratorBaseERKN3c106ScalarEENKUlvE_clEvENKUlvE2_clEvEUllE_St5arrayIPcLm2EEEEviT0_T1_:
        /* <DEDUP_REMOVED lines=114> */
.L_x_13445:
[----:B------:R-:W-:-:S13]  /*0720*/  ISETP.GE.U32.AND P0, PT, R22, R0, PT ;  /* 0x000000001600720c */ /* 0x000fda0003f06070 */
[----:B------:R-:W-:Y:S05]  /*0730*/  @P0 BRA `(.L_x_13447) ;  /* 0x0000000000300947 */ /* 0x000fea0003800000 */
[----:B0-----:R-:W0:Y:S01]  /*0740*/  LDC.64 R2, c[0x0][0x398] ;  /* 0x0000e600ff027b82 */ /* 0x001e220000000a00 */
[----:B------:R-:W-:Y:S02]  /*0750*/  IMAD.IADD R5, R25, 0x1, R22 ;  /* 0x0000000119057824 */ /* 0x000fe400078e0216 */
[----:B------:R-:W-:Y:S02]  /*0760*/  VIADD R22, R22, 0x80 ;  /* 0x0000008016167836 */ /* 0x000fe40000000000 */
[----:B0-----:R-:W-:-:S05]  /*0770*/  IMAD.WIDE.U32 R2, R5, 0x8, R2 ;  /* 0x0000000805027825 */ /* 0x001fca00078e0002 */
[----:B------:R1:W-:Y:S02]  /*0780*/  STG.E.64 desc[UR4][R2.64], R6 ;  /* 0x0000000602007986 */ /* 0x0003e4000c101b04 */
.L_x_13446:
[----:B------:R-:W-:-:S13]  /*0790*/  ISETP.GE.U32.AND P0, PT, R22, R0, PT ;  /* 0x000000001600720c */ /* 0x000fda0003f06070 */
[----:B------:R-:W-:Y:S05]  /*07a0*/  @P0 BRA `(.L_x_13448) ;  /* 0x0000000000300947 */ /* 0x000fea0003800000 */
[----:B01----:R-:W0:Y:S01]  /*07b0*/  LDC.64 R2, c[0x0][0x398] ;  /* 0x0000e600ff027b82 */ /* 0x003e220000000a00 */
[----:B------:R-:W-:Y:S02]  /*07c0*/  IMAD.IADD R5, R25, 0x1, R22 ;  /* 0x0000000119057824 */ /* 0x000fe400078e0216 */
[----:B------:R-:W-:Y:S02]  /*07d0*/  VIADD R22, R22, 0x80 ;  /* 0x0000008016167836 */ /* 0x000fe40000000000 */
[----:B0-----:R-:W-:-:S05]  /*07e0*/  IMAD.WIDE.U32 R2, R5, 0x8, R2 ;  /* 0x0000000805027825 */ /* 0x001fca00078e0002 */
[----:B------:R1:W-:Y:S02]  /*07f0*/  STG.E.64 desc[UR4][R2.64], R12 ;  /* 0x0000000c02007986 */ /* 0x0003e4000c101b04 */
.L_x_13447:
[----:B------:R-:W-:-:S13]  /*0800*/  ISETP.GE.U32.AND P0, PT, R22, R0, PT ;  /* 0x000000001600720c */ /* 0x000fda0003f06070 */
[----:B------:R-:W-:Y:S05]  /*0810*/  @P0 BRA `(.L_x_13449) ;  /* 0x0000000000340947 */ /* 0x000fea0003800000 */
[----:B01----:R-:W0:Y:S01]  /*0820*/  LDC.64 R2, c[0x0][0x398] ;  /* 0x0000e600ff027b82 */ /* 0x003e220000000a00 */
[----:B------:R-:W-:Y:S02]  /*0830*/  IMAD.IADD R5, R25, 0x1, R22 ;  /* 0x0000000119057824 */ /* 0x000fe400078e0216 */
[----:B------:R-:W-:Y:S02]  /*0840*/  VIADD R22, R22, 0x80 ;  /* 0x0000008016167836 */ /* 0x000fe40000000000 */
[----:B0-----:R-:W-:-:S05]  /*0850*/  IMAD.WIDE.U32 R2, R5, 0x8, R2 ;  /* 0x0000000805027825 */ /* 0x001fca00078e0002 */
[----:B------:R2:W-:Y:S02]  /*0860*/  STG.E.64 desc[UR4][R2.64], R14 ;  /* 0x0000000e02007986 */ /* 0x0005e4000c101b04 */
.L_x_13448:
        /* <DEDUP_REMOVED lines=8> */
.L_x_13449:
[----:B------:R-:W-:Y:S05]  /*08f0*/  BSYNC.RELIABLE B1 ;  /* 0x0000000000017941 */ /* 0x000fea0003800100 */
.L_x_13444:
[----:B------:R-:W-:-:S13]  /*0900*/  ISETP.GE.U32.AND P0, PT, R22, R0, PT ;  /* 0x000000001600720c */ /* 0x000fda0003f06070 */
[----:B012---:R-:W0:Y:S01]  /*0910*/  @!P0 LDC.64 R2, c[0x0][0x398] ;  /* 0x0000e600ff028b82 */ /* 0x007e220000000a00 */
[----:B------:R-:W-:Y:S02]  /*0920*/  @!P0 IMAD.IADD R5, R25, 0x1, R22 ;  /* 0x0000000119058824 */ /* 0x000fe400078e0216 */
[----:B------:R-:W-:Y:S02]  /*0930*/  @!P0 VIADD R22, R22, 0x80 ;  /* 0x0000008016168836 */ /* 0x000fe40000000000 */
[----:B0-----:R-:W-:-:S05]  /*0940*/  @!P0 IMAD.WIDE.U32 R2, R5, 0x8, R2 ;  /* 0x0000000805028825 */ /* 0x001fca00078e0002 */
[----:B------:R3:W-:Y:S02]  /*0950*/  @!P0 STG.E.64 desc[UR4][R2.64], R16 ;  /* 0x0000001002008986 */ /* 0x0007e4000c101b04 */
.L_x_13450:
[----:B------:R-:W-:Y:S05]  /*0960*/  BSYNC.RECONVERGENT B0 ;  /* 0x0000000000007941 */ /* 0x000fea0003800200 */
.L_x_13443:
        /* <DEDUP_REMOVED lines=8> */
.L_x_13442:
        /* <DEDUP_REMOVED lines=56> */
.L_x_13451:
        /* <DEDUP_REMOVED lines=9> */
.L_x_37110:


//--------------------- .text._ZN2at6native18elementwise_kernelILi128ELi4EZNS0_15gpu_kernel_implIZZZNS0_21clamp_min_kernel_cudaERNS_18TensorIteratorBaseERKN3c106ScalarEENKUlvE_clEvENKUlvE1_clEvEUliE_EEvS4_RKT_EUliE_EEviT1_ --------------------------
	.section	.text._ZN2at6native18elementwise_kernelILi128ELi4EZNS0_15gpu_kernel_implIZZZNS0_21clamp_min_kernel_cudaERNS_18TensorIteratorBaseERKN3c106ScalarEENKUlvE_clEvENKUlvE1_clEvEUliE_EEvS4_RKT_EUliE_EEviT1_,"ax",@progbits
	.align	128
        .global         _ZN2at6native18elementwise_kernelILi128ELi4EZNS0_15gpu_kernel_implIZZZNS0_21clamp_min_kernel_cudaERNS_18TensorIteratorBaseERKN3c106ScalarEENKUlvE_clEvENKUlvE1_clEvEUliE_EEvS4_RKT_EUliE_EEviT1_
        .type           _ZN2at6native18elementwise_kernelILi128ELi4EZNS0_15gpu_kernel_implIZZZNS0_21clamp_min_kernel_cudaERNS_18TensorIteratorBaseERKN3c106ScalarEENKUlvE_clEvENKUlvE1_clEvEUliE_EEvS4_RKT_EUliE_EEviT1_,@function
        .size           _ZN2at6native18elementwise_kernelILi128ELi4EZNS0_15gpu_kernel_implIZZZNS0_21clamp_min_kernel_cudaERNS_18TensorIteratorBaseERKN3c106ScalarEENKUlvE_clEvENKUlvE1_clEvEUliE_EEvS4_RKT_EUliE_EEviT1_,(.L_x_37111 - _ZN2at6native18elementwise_kernelILi128ELi4EZNS0_15gpu_kernel_implIZZZNS0_21clamp_min_kernel_cudaERNS_18TensorIteratorBaseERKN3c106ScalarEENKUlvE_clEvENKUlvE1_clEvEUliE_EEvS4_RKT_EUliE_EEviT1_)
        .other          _ZN2at6native18elementwise_kernelILi128ELi4EZNS0_15gpu_kernel_implIZZZNS0_21clamp_min_kernel_cudaERNS_18TensorIteratorBaseERKN3c106ScalarEENKUlvE_clEvENKUlvE1_clEvEUliE_EEvS4_RKT_EUliE_EEviT1_,@"STO_CUDA_ENTRY STV_DEFAULT"
_ZN2at6native18elementwise_kernelILi128ELi4EZNS0_15gpu_kernel_implIZZZNS0_21clamp_min_kernel_cudaERNS_18TensorIteratorBaseERKN3c106ScalarEENKUlvE_clEvENKUlvE1_clEvEUliE_EEvS4_RKT_EUliE_EEviT1_:
.text._ZN2at6native18elementwise_kernelILi128ELi4EZNS0_15gpu_kernel_implIZZZNS0_21clamp_min_kernel_cudaERNS_18TensorIteratorBaseERKN3c106ScalarEENKUlvE_clEvENKUlvE1_clEvEUliE_EEvS4_RKT_EUliE_EEviT1_:
        /* <DEDUP_REMOVED lines=319> */
.L_x_13454:
        /* <DEDUP_REMOVED lines=16> */
.L_x_13458:
[----:B------:R0:W5:Y:S01]  /*14f0*/  LDG.E.U8 R0, desc[UR36][R2.64] ;  /* 0x0000002402007981 */ /* 0x000162000c1e1100 */
[----:B------:R-:W-:Y:S05]  /*1500*/  BRA `(.L_x_13460) ;  /* 0x0000000c002c7947 */ /* 0x000fea0003800000 */
.L_x_13457:
        /* <DEDUP_REMOVED lines=8> */
.L_x_13462:
[----:B------:R0:W5:Y:S01]  /*1590*/  LDG.E R0, desc[UR36][R2.64] ;  /* 0x0000002402007981 */ /* 0x000162000c1e1900 */
[----:B------:R-:W-:Y:S05]  /*15a0*/  BRA `(.L_x_13460) ;  /* 0x0000000c00047947 */ /* 0x000fea0003800000 */
.L_x_13461:
[----:B------:R0:W5:Y:S01]  /*15b0*/  LDG.E.S16 R0, desc[UR36][R2.64] ;  /* 0x0000002402007981 */ /* 0x000162000c1e1700 */
[----:B------:R-:W-:Y:S05]  /*15c0*/  BRA `(.L_x_13460) ;  /* 0x0000000800fc7947 */ /* 0x000fea0003800000 */
.L_x_13456:
        /* <DEDUP_REMOVED lines=9> */
.L_x_13464:
[----:B------:R-:W2:Y:S02]  /*1660*/  LDG.E.U16 R2, desc[UR36][R2.64] ;  /* 0x0000002402027981 */ /* 0x000ea4000c1e1500 */
[----:B--2---:R-:W-:-:S06]  /*1670*/  HADD2.F32 R0, -RZ, R2.H0_H0 ;  /* 0x20000002ff007230 */ /* 0x004fcc0000004100 */
[----:B------:R-:W0:Y:S01]  /*1680*/  F2I.FTZ.TRUNC.NTZ R0, R0 ;  /* 0x0000000000007305 */ /* 0x000e22000021f100 */
[----:B------:R-:W-:Y:S05]  /*1690*/  BRA `(.L_x_13460) ;  /* 0x0000000800c87947 */ /* 0x000fea0003800000 */
.L_x_13463:
        /* <DEDUP_REMOVED lines=9> */
.L_x_13466:
[----:B------:R-:W2:Y:S02]  /*1730*/  LDG.E.U16 R2, desc[UR36][R2.64] ;  /* 0x0000002402027981 */ /* 0x000ea4000c1e1500 */
[----:B--2---:R-:W-:-:S06]  /*1740*/  HADD2.F32 R0, -RZ, R2.H0_H0 ;  /* 0x20000002ff007230 */ /* 0x004fcc0000004100 */
[----:B------:R-:W0:Y:S01]  /*1750*/  F2I.FTZ.TRUNC.NTZ R0, R0 ;  /* 0x0000000000007305 */ /* 0x000e22000021f100 */
[----:B------:R-:W-:Y:S05]  /*1760*/  BRA `(.L_x_13460) ;  /* 0x0000000800947947 */ /* 0x000fea0003800000 */
.L_x_13465:
[----:B------:R-:W2:Y:S02]  /*1770*/  LDG.E.64 R2, desc[UR36][R2.64] ;  /* 0x0000002402027981 */ /* 0x000ea4000c1e1b00 */
[----:B--2---:R0:W1:Y:S01]  /*1780*/  F2I.F64.TRUNC R0, R2 ;  /* 0x0000000200007311 */ /* 0x004062000030d100 */
[----:B------:R-:W-:Y:S05]  /*1790*/  BRA `(.L_x_13460) ;  /* 0x0000000800887947 */ /* 0x000fea0003800000 */
.L_x_13455:
        /* <DEDUP_REMOVED lines=12> */
.L_x_13469:
[----:B------:R-:W2:Y:S02]  /*1860*/  LDG.E.64 R2, desc[UR36][R2.64] ;  /* 0x0000002402027981 */ /* 0x000ea4000c1e1b00 */
[----:B--2---:R0:W1:Y:S01]  /*1870*/  F2I.F64.TRUNC R0, R2 ;  /* 0x0000000200007311 */ /* 0x004062000030d100 */
[----:B------:R-:W-:Y:S05]  /*1880*/  BRA `(.L_x_13460) ;  /* 0x00000008004c7947 */ /* 0x000fea0003800000 */
.L_x_13468:
        /* <DEDUP_REMOVED lines=26> */
.L_x_13471:
        /* <DEDUP_REMOVED lines=13> */
.L_x_13470:
[----:B------:R-:W2:Y:S02]  /*1b00*/  LDG.E.U16 R0, desc[UR36][R2.64] ;  /* 0x0000002402007981 */ /* 0x000ea4000c1e1500 */
[----:B--2---:R-:W-:-:S06]  /*1b10*/  IMAD.U32 R0, R0, 0x10000, RZ ;  /* 0x0001000000007824 */ /* 0x004fcc00078e00ff */
[----:B------:R-:W0:Y:S01]  /*1b20*/  F2I.FTZ.TRUNC.NTZ R0, R0 ;  /* 0x0000000000007305 */ /* 0x000e22000021f100 */
[----:B------:R-:W-:Y:S05]  /*1b30*/  BRA `(.L_x_13460) ;  /* 0x0000000400a07947 */ /* 0x000fea0003800000 */
.L_x_13467:
        /* <DEDUP_REMOVED lines=10> */
.L_x_13474:
        /* <DEDUP_REMOVED lines=21> */
.L_x_13478:
[----:B------:R-:W-:Y:S05]  /*1d30*/  BSYNC.RECONVERGENT B1 ;  /* 0x0000000000017941 */ /* 0x000fea0003800200 */
.L_x_13477:
[----:B------:R-:W-:Y:S02]  /*1d40*/  SHF.L.U32 R0, R0, 0x14, RZ ;  /* 0x0000001400007819 */ /* 0x000fe400000006ff */
[----:B------:R-:W-:-:S04]  /*1d50*/  LEA R2, R2, 0x3b800000, 0x17 ;  /* 0x3b80000002027811 */ /* 0x000fc800078eb8ff */
[----:B------:R-:W-:-:S07]  /*1d60*/  LOP3.LUT R0, R2, R0, R7, 0xfe, !PT ;  /* 0x0000000002007212 */ /* 0x000fce00078efe07 */
.L_x_13476:
[----:B------:R-:W-:Y:S05]  /*1d70*/  BSYNC.RECONVERGENT B0 ;  /* 0x0000000000007941 */ /* 0x000fea0003800200 */
.L_x_13475:
[----:B------:R-:W1:Y:S01]  /*1d80*/  F2I.FTZ.TRUNC.NTZ R0, R0 ;  /* 0x0000000000007305 */ /* 0x000e62000021f100 */
[----:B------:R-:W-:Y:S05]  /*1d90*/  BRA `(.L_x_13460) ;  /* 0x0000000400087947 */ /* 0x000fea0003800000 */
.L_x_13473:
        /* <DEDUP_REMOVED lines=21> */
.L_x_13482:
[----:B------:R-:W-:Y:S05]  /*1ef0*/  BSYNC.RECONVERGENT B1 ;  /* 0x0000000000017941 */ /* 0x000fea0003800200 */
.L_x_13481:
[----:B------:R-:W-:Y:S01]  /*1f00*/  IMAD.SHL.U32 R0, R0, 0x200000, RZ ;  /* 0x0020000000007824 */ /* 0x000fe200078e00ff */
[----:B------:R-:W-:-:S04]  /*1f10*/  LEA R2, R2, 0x37800000, 0x17 ;  /* 0x3780000002027811 */ /* 0x000fc800078eb8ff */
[----:B------:R-:W-:-:S07]  /*1f20*/  LOP3.LUT R0, R2, R0, R7, 0xfe, !PT ;  /* 0x0000000002007212 */ /* 0x000fce00078efe07 */
.L_x_13480:
[----:B------:R-:W-:Y:S05]  /*1f30*/  BSYNC.RECONVERGENT B0 ;  /* 0x0000000000007941 */ /* 0x000fea0003800200 */
.L_x_13479:
[----:B------:R-:W2:Y:S01]  /*1f40*/  F2I.FTZ.TRUNC.NTZ R0, R0 ;  /* 0x0000000000007305 */ /* 0x000ea2000021f100 */
[----:B------:R-:W-:Y:S05]  /*1f50*/  BRA `(.L_x_13460) ;  /* 0x0000000000987947 */ /* 0x000fea0003800000 */
.L_x_13472:
[----:B------:R-:W-:-:S09]  /*1f60*/  UISETP.NE.AND UP0, UPT, UR4, 0x1c, UPT ;  /* 0x0000001c0400788c */ /* 0x000fd2000bf05270 */
[----:B------:R-:W-:Y:S05]  /*1f70*/  BRA.U !UP0, `(.L_x_13483) ;  /* 0x00000001088c7547 */ /* 0x000fea000b800000 */
[----:B------:R-:W-:-:S09]  /*1f80*/  UISETP.NE.AND UP0, UPT, UR4, 0x1d, UPT ;  /* 0x0000001d0400788c */ /* 0x000fd2000bf05270 */
[----:B------:R-:W-:Y:S05]  /*1f90*/  BRA.U !UP0, `(.L_x_13484) ;  /* 0x00000001087c7547 */ /* 0x000fea000b800000 */
[----:B------:R-:W-:-:S09]  /*1fa0*/  UISETP.NE.AND UP0, UPT, UR4, 0x2c, UPT ;  /* 0x0000002c0400788c */ /* 0x000fd2000bf05270 */
[----:B------:R-:W-:Y:S05]  /*1fb0*/  BRA.U !UP0, `(.L_x_13485) ;  /* 0x0000000108487547 */ /* 0x000fea000b800000 */
.L_x_13459:
        /* <DEDUP_REMOVED lines=16> */
.L_x_13486:
[----:B------:R-:W-:Y:S01]  /*20c0*/  IMAD.MOV.U32 R0, RZ, RZ, RZ ;  /* 0x000000ffff007224 */ /* 0x000fe200078e00ff */
[----:B------:R-:W-:Y:S06]  /*20d0*/  BRA `(.L_x_13460) ;  /* 0x0000000000387947 */ /* 0x000fec0003800000 */
.L_x_13485:
        /* <DEDUP_REMOVED lines=8> */
.L_x_13488:
[----:B------:R-:W-:Y:S05]  /*2160*/  BSYNC.RECONVERGENT B0 ;  /* 0x0000000000007941 */ /* 0x000fea0003800200 */
.L_x_13487:
[----:B------:R-:W4:Y:S01]  /*2170*/  F2I.FTZ.TRUNC.NTZ R0, R0 ;  /* 0x0000000000007305 */ /* 0x000f22000021f100 */
[----:B------:R-:W-:Y:S05]  /*2180*/  BRA `(.L_x_13460) ;  /* 0x00000000000c7947 */ /* 0x000fea0003800000 */
.L_x_13484:
[----:B------:R0:W5:Y:S01]  /*2190*/  LDG.E R0, desc[UR36][R2.64] ;  /* 0x0000002402007981 */ /* 0x000162000c1e1900 */
[----:B------:R-:W-:Y:S05]  /*21a0*/  BRA `(.L_x_13460) ;  /* 0x0000000000047947 */ /* 0x000fea0003800000 */
.L_x_13483:
[----:B------:R3:W5:Y:S02]  /*21b0*/  LDG.E R0, desc[UR36][R2.64] ;  /* 0x0000002402007981 */ /* 0x000764000c1e1900 */
.L_x_13460:
[----:B------:R-:W0:Y:S01]  /*21c0*/  LDCU.64 UR6, c[0x0][0x580] ;  /* 0x0000b000ff0677ac */ /* 0x000e220008000a00 */
[----:B------:R-:W1:Y:S01]  /*21d0*/  LDCU UR5, c[0x0][0x590] ;  /* 0x0000b200ff0577ac */ /* 0x000e620008000800 */
[----:B------:R-:W-:-:S04]  /*21e0*/  UPRMT UR4, UR41, 0x9910, URZ ;  /* 0x0000991029047896 */ /* 0x000fc800080000ff */
[----:B------:R-:W-:Y:S01]  /*21f0*/  UISETP.GT.AND UP0, UPT, UR4, 0x9, UPT ;  /* 0x000000090400788c */ /* 0x000fe2000bf04270 */
[----:B0--3--:R-:W-:Y:S02]  /*2200*/  IADD3 R2, P0, PT, R16, UR6, RZ ;  /* 0x0000000610027c10 */ /* 0x009fe4000ff1e0ff */
[----:B-12-45:R-:W-:-:S03]  /*2210*/  VIMNMX R4, PT, PT, R0, UR5, !PT ;  /* 0x0000000500047c48 */ /* 0x036fc6000ffe0100 */
        /* <DEDUP_REMOVED lines=12> */
.L_x_13492:
[----:B------:R3:W-:Y:S01]  /*22e0*/  STG.E.U8 desc[UR36][R2.64], R4 ;  /* 0x0000000402007986 */ /* 0x0007e2000c101124 */
[----:B------:R-:W-:Y:S05]  /*22f0*/  BRA `(.L_x_13494) ;  /* 0x0000000c003c7947 */ /* 0x000fea0003800000 */
.L_x_13491:
        /* <DEDUP_REMOVED lines=9> */
.L_x_13496:
[----:B------:R1:W-:Y:S01]  /*2390*/  STG.E desc[UR36][R2.64], R4 ;  /* 0x0000000402007986 */ /* 0x0003e2000c101924 */
[----:B------:R-:W-:Y:S05]  /*23a0*/  BRA `(.L_x_13494) ;  /* 0x0000000c00107947 */ /* 0x000fea0003800000 */
.L_x_13495:
[----:B------:R2:W-:Y:S01]  /*23b0*/  STG.E.U16 desc[UR36][R2.64], R4 ;  /* 0x0000000402007986 */ /* 0x0005e2000c101524 */
[----:B------:R-:W-:Y:S05]  /*23c0*/  BRA `(.L_x_13494) ;  /* 0x0000000c00087947 */ /* 0x000fea0003800000 */
.L_x_13490:
        /* <DEDUP_REMOVED lines=9> */
.L_x_13498:
[----:B------:R-:W-:-:S04]  /*2460*/  I2FP.F32.S32 R0, R4 ;  /* 0x0000000400007245 */ /* 0x000fc80000201400 */
[----:B------:R-:W-:-:S05]  /*2470*/  F2FP.F16.F32.PACK_AB R0, RZ, R0 ;  /* 0x00000000ff00723e */ /* 0x000fca00000000ff */
[----:B------:R0:W-:Y:S01]  /*2480*/  STG.E.U16 desc[UR36][R2.64], R0 ;  /* 0x0000000002007986 */ /* 0x0001e2000c101524 */
[----:B------:R-:W-:Y:S05]  /*2490*/  BRA `(.L_x_13494) ;  /* 0x0000000800d47947 */ /* 0x000fea0003800000 */
.L_x_13497:
        /* <DEDUP_REMOVED lines=10> */
.L_x_13500:
[----:B------:R-:W-:-:S04]  /*2540*/  I2FP.F32.S32 R4, R4 ;  /* 0x0000000400047245 */ /* 0x000fc80000201400 */
[----:B------:R-:W-:-:S04]  /*2550*/  F2FP.F16.F32.PACK_AB R5, RZ, R4 ;  /* 0x00000004ff05723e */ /* 0x000fc800000000ff */
[----:B------:R-:W-:-:S05]  /*2560*/  PRMT R5, R5, 0x5410, RZ ;  /* 0x0000541005057816 */ /* 0x000fca00000000ff */
[----:B------:R0:W-:Y:S01]  /*2570*/  STG.E desc[UR36][R2.64], R5 ;  /* 0x0000000502007986 */ /* 0x0001e2000c101924 */
[----:B------:R-:W-:Y:S05]  /*2580*/  BRA `(.L_x_13494) ;  /* 0x0000000800987947 */ /* 0x000fea0003800000 */
.L_x_13499:
[----:B------:R-:W0:Y:S02]  /*2590*/  I2F.F64 R4, R4 ;  /* 0x0000000400047312 */ /* 0x000e240000201c00 */
[----:B0-----:R0:W-:Y:S01]  /*25a0*/  STG.E.64 desc[UR36][R2.64], R4 ;  /* 0x0000000402007986 */ /* 0x0011e2000c101b24 */
[----:B------:R-:W-:Y:S05]  /*25b0*/  BRA `(.L_x_13494) ;  /* 0x00000008008c7947 */ /* 0x000fea0003800000 */
.L_x_13489:
        /* <DEDUP_REMOVED lines=12> */
.L_x_13503:
[----:B------:R-:W0:Y:S01]  /*2680*/  I2F.F64 R4, R4 ;  /* 0x0000000400047312 */ /* 0x000e220000201c00 */
[----:B------:R-:W-:-:S05]  /*2690*/  CS2R R6, SRZ ;  /* 0x0000000000067805 */ /* 0x000fca000001ff00 */
[----:B0-----:R0:W-:Y:S01]  /*26a0*/  STG.E.128 desc[UR36][R2.64], R4 ;  /* 0x0000000402007986 */ /* 0x0011e2000c101d24 */
[----:B------:R-:W-:Y:S05]  /*26b0*/  BRA `(.L_x_13494) ;  /* 0x00000008004c7947 */ /* 0x000fea0003800000 */
.L_x_13502:
        /* <DEDUP_REMOVED lines=19> */
.L_x_13507:
[----:B------:R-:W-:Y:S05]  /*27f0*/  BSYNC.RECONVERGENT B0 ;  /* 0x0000000000007941 */ /* 0x000fea0003800200 */
.L_x_13506:
[----:B------:R-:W-:-:S05]  /*2800*/  LOP3.LUT R5, R0, 0x80, R5, 0xf8, !PT ;  /* 0x0000008000057812 */ /* 0x000fca00078ef805 */
[----:B------:R0:W-:Y:S01]  /*2810*/  STG.E.U8 desc[UR36][R2.64], R5 ;  /* 0x0000000502007986 */ /* 0x0001e2000c101124 */
[----:B------:R-:W-:Y:S05]  /*2820*/  BRA `(.L_x_13494) ;  /* 0x0000000400f07947 */ /* 0x000fea0003800000 */
.L_x_13505:
        /* <DEDUP_REMOVED lines=15> */
.L_x_13509:
[----:B------:R-:W-:Y:S05]  /*2920*/  BSYNC.RECONVERGENT B0 ;  /* 0x0000000000007941 */ /* 0x000fea0003800200 */
.L_x_13508:
[----:B------:R-:W-:-:S05]  /*2930*/  LOP3.LUT R5, R0, 0x80, R5, 0xf8, !PT ;  /* 0x0000008000057812 */ /* 0x000fca00078ef805 */
[----:B------:R0:W-:Y:S01]  /*2940*/  STG.E.U8 desc[UR36][R2.64], R5 ;  /* 0x0000000502007986 */ /* 0x0001e2000c101124 */
[----:B------:R-:W-:Y:S05]  /*2950*/  BRA `(.L_x_13494) ;  /* 0x0000000400a47947 */ /* 0x000fea0003800000 */
.L_x_13504:
[----:B------:R-:W-:-:S04]  /*2960*/  I2FP.F32.S32 R0, R4 ;  /* 0x0000000400007245 */ /* 0x000fc80000201400 */
[----:B------:R-:W-:-:S05]  /*2970*/  F2FP.BF16.F32.PACK_AB R0, RZ, R0 ;  /* 0x00000000ff00723e */ /* 0x000fca00000010ff */
[----:B------:R0:W-:Y:S01]  /*2980*/  STG.E.U16 desc[UR36][R2.64], R0 ;  /* 0x0000000002007986 */ /* 0x0001e2000c101524 */
[----:B------:R-:W-:Y:S05]  /*2990*/  BRA `(.L_x_13494) ;  /* 0x0000000400947947 */ /* 0x000fea0003800000 */
.L_x_13501:
        /* <DEDUP_REMOVED lines=10> */
.L_x_13512:
        /* <DEDUP_REMOVED lines=13> */
.L_x_13515:
[----:B------:R-:W-:-:S04]  /*2b10*/  SHF.R.U32.HI R0, RZ, 0x14, R5 ;  /* 0x00000014ff007819 */ /* 0x000fc80000011605 */
[----:B------:R-:W-:-:S04]  /*2b20*/  LOP3.LUT R0, R0, 0x1, RZ, 0xc0, !PT ;  /* 0x0000000100007812 */ /* 0x000fc800078ec0ff */
[----:B------:R-:W-:-:S04]  /*2b30*/  IADD3 R0, PT, PT, R5, 0x487ffff, R0 ;  /* 0x0487ffff05007810 */ /* 0x000fc80007ffe000 */
[----:B------:R-:W-:-:S04]  /*2b40*/  SHF.R.U32.HI R0, RZ, 0x14, R0 ;  /* 0x00000014ff007819 */ /* 0x000fc80000011600 */
[----:B------:R-:W-:-:S07]  /*2b50*/  LOP3.LUT R4, R0, 0xff, RZ, 0xc0, !PT ;  /* 0x000000ff00047812 */ /* 0x000fce00078ec0ff */
.L_x_13516:
[----:B------:R-:W-:-:S04]  /*2b60*/  SHF.R.U32.HI R5, RZ, 0x18, R5 ;  /* 0x00000018ff057819 */ /* 0x000fc80000011605 */
[----:B------:R-:W-:-:S04]  /*2b70*/  LOP3.LUT R4, R4, 0x80, R5, 0xf8, !PT ;  /* 0x0000008004047812 */ /* 0x000fc800078ef805 */
[----:B------:R-:W-:-:S07]  /*2b80*/  PRMT R0, R4, 0x7610, R0 ;  /* 0x0000761004007816 */ /* 0x000fce0000000000 */
.L_x_13514:
[----:B------:R-:W-:Y:S05]  /*2b90*/  BSYNC.RECONVERGENT B0 ;  /* 0x0000000000007941 */ /* 0x000fea0003800200 */
.L_x_13513:
[----:B------:R0:W-:Y:S01]  /*2ba0*/  STG.E.U8 desc[UR36][R2.64], R0 ;  /* 0x0000000002007986 */ /* 0x0001e2000c101124 */
[----:B------:R-:W-:Y:S05]  /*2bb0*/  BRA `(.L_x_13494) ;  /* 0x00000004000c7947 */ /* 0x000fea0003800000 */
.L_x_13511:
        /* <DEDUP_REMOVED lines=13> */
.L_x_13519:
[----:B------:R-:W-:-:S04]  /*2c90*/  SHF.R.U32.HI R0, RZ, 0x15, R5 ;  /* 0x00000015ff007819 */ /* 0x000fc80000011605 */
[----:B------:R-:W-:-:S04]  /*2ca0*/  LOP3.LUT R0, R0, 0x1, RZ, 0xc0, !PT ;  /* 0x0000000100007812 */ /* 0x000fc800078ec0ff */
[----:B------:R-:W-:-:S04]  /*2cb0*/  IADD3 R0, PT, PT, R5, 0x88fffff, R0 ;  /* 0x088fffff05007810 */ /* 0x000fc80007ffe000 */
[----:B------:R-:W-:-:S04]  /*2cc0*/  SHF.R.U32.HI R0, RZ, 0x15, R0 ;  /* 0x00000015ff007819 */ /* 0x000fc80000011600 */
[----:B------:R-:W-:-:S07]  /*2cd0*/  LOP3.LUT R4, R0, 0xff, RZ, 0xc0, !PT ;  /* 0x000000ff00047812 */ /* 0x000fce00078ec0ff */
.L_x_13520:
[----:B------:R-:W-:-:S04]  /*2ce0*/  SHF.R.U32.HI R5, RZ, 0x18, R5 ;  /* 0x00000018ff057819 */ /* 0x000fc80000011605 */
[----:B------:R-:W-:-:S04]  /*2cf0*/  LOP3.LUT R4, R4, 0x80, R5, 0xf8, !PT ;  /* 0x0000008004047812 */ /* 0x000fc800078ef805 */
[----:B------:R-:W-:-:S07]  /*2d00*/  PRMT R0, R4, 0x7610, R0 ;  /* 0x0000761004007816 */ /* 0x000fce0000000000 */
.L_x_13518:
[----:B------:R-:W-:Y:S05]  /*2d10*/  BSYNC.RECONVERGENT B0 ;  /* 0x0000000000007941 */ /* 0x000fea0003800200 */
.L_x_13517:
[----:B------:R0:W-:Y:S01]  /*2d20*/  STG.E.U8 desc[UR36][R2.64], R0 ;  /* 0x0000000002007986 */ /* 0x0001e2000c101124 */
[----:B------:R-:W-:Y:S05]  /*2d30*/  BRA `(.L_x_13494) ;  /* 0x0000000000ac7947 */ /* 0x000fea0003800000 */
.L_x_13510:
[----:B------:R-:W-:-:S09]  /*2d40*/  UISETP.NE.AND UP0, UPT, UR4, 0x1c, UPT ;  /* 0x0000001c0400788c */ /* 0x000fd2000bf05270 */
[----:B------:R-:W-:Y:S05]  /*2d50*/  BRA.U !UP0, `(.L_x_13521) ;  /* 0x0000000108a07547 */ /* 0x000fea000b800000 */
[----:B------:R-:W-:-:S09]  /*2d60*/  UISETP.NE.AND UP0, UPT, UR4, 0x1d, UPT ;  /* 0x0000001d0400788c */ /* 0x000fd2000bf05270 */
[----:B------:R-:W-:Y:S05]  /*2d70*/  BRA.U !UP0, `(.L_x_13522) ;  /* 0x00000001088c7547 */ /* 0x000fea000b800000 */
[----:B------:R-:W-:-:S09]  /*2d80*/  UISETP.NE.AND UP0, UPT, UR4, 0x2c, UPT ;  /* 0x0000002c0400788c */ /* 0x000fd2000bf05270 */
[----:B------:R-:W-:Y:S05]  /*2d90*/  BRA.U !UP0, `(.L_x_13523) ;  /* 0x0000000108447547 */ /* 0x000fea000b800000 */
.L_x_13493:
        /* <DEDUP_REMOVED lines=16> */
.L_x_13524:
[----:B------:R-:W-:Y:S05]  /*2ea0*/  BRA `(.L_x_13494) ;  /* 0x0000000000507947 */ /* 0x000fea0003800000 */
.L_x_13523:
        /* <DEDUP_REMOVED lines=16> */
.L_x_13522:
[----:B------:R-:W-:-:S05]  /*2fb0*/  SHF.R.S32.HI R5, RZ, 0x1f, R4 ;  /* 0x0000001fff057819 */ /* 0x000fca0000011404 */
[----:B------:R0:W-:Y:S01]  /*2fc0*/  STG.E.64 desc[UR36][R2.64], R4 ;  /* 0x0000000402007986 */ /* 0x0001e2000c101b24 */
[----:B------:R-:W-:Y:S05]  /*2fd0*/  BRA `(.L_x_13494) ;  /* 0x0000000000047947 */ /* 0x000fea0003800000 */
.L_x_13521:
[----:B------:R0:W-:Y:S02]  /*2fe0*/  STG.E desc[UR36][R2.64], R4 ;  /* 0x0000000402007986 */ /* 0x0001e4000c101924 */
.L_x_13494:
[----:B------:R-:W-:-:S07]  /*2ff0*/  VIADD R17, R17, 0x80 ;  /* 0x0000008011117836 */ /* 0x000fce0000000000 */
.L_x_13453:
[----:B------:R-:W-:Y:S05]  /*3000*/  BSYNC.RECONVERGENT B6 ;  /* 0x0000000000067941 */ /* 0x000fea0003800200 */
.L_x_13452:
        /* <DEDUP_REMOVED lines=307> */
.L_x_13527:
        /* <DEDUP_REMOVED lines=16> */
.L_x_13531:
[----:B------:R1:W5:Y:S01]  /*4440*/  LDG.E.U8 R0, desc[UR36][R2.64] ;  /* 0x0000002402007981 */ /* 0x000362000c1e1100 */
[----:B------:R-:W-:Y:S05]  /*4450*/  BRA `(.L_x_13533) ;  /* 0x0000000c002c7947 */ /* 0x000fea0003800000 */
.L_x_13530:
        /* <DEDUP_REMOVED lines=8> */
.L_x_13535:
[----:B------:R3:W5:Y:S01]  /*44e0*/  LDG.E R0, desc[UR36][R2.64] ;  /* 0x0000002402007981 */ /* 0x000762000c1e1900 */
[----:B------:R-:W-:Y:S05]  /*44f0*/  BRA `(.L_x_13533) ;  /* 0x0000000c00047947 */ /* 0x000fea0003800000 */
.L_x_13534:
[----:B------:R2:W5:Y:S01]  /*4500*/  LDG.E.S16 R0, desc[UR36][R2.64] ;  /* 0x0000002402007981 */ /* 0x000562000c1e1700 */
[----:B------:R-:W-:Y:S05]  /*4510*/  BRA `(.L_x_13533) ;  /* 0x0000000800fc7947 */ /* 0x000fea0003800000 */
.L_x_13529:
        /* <DEDUP_REMOVED lines=9> */
.L_x_13537:
[----:B------:R-:W2:Y:S02]  /*45b0*/  LDG.E.U16 R2, desc[UR36][R2.64] ;  /* 0x0000002402027981 */ /* 0x000ea4000c1e1500 */
[----:B--2---:R-:W-:-:S06]  /*45c0*/  HADD2.F32 R0, -RZ, R2.H0_H0 ;  /* 0x20000002ff007230 */ /* 0x004fcc0000004100 */
[----:B------:R-:W0:Y:S01]  /*45d0*/  F2I.FTZ.TRUNC.NTZ R0, R0 ;  /* 0x0000000000007305 */ /* 0x000e22000021f100 */
[----:B------:R-:W-:Y:S05]  /*45e0*/  BRA `(.L_x_13533) ;  /* 0x0000000800c87947 */ /* 0x000fea0003800000 */
.L_x_13536:
        /* <DEDUP_REMOVED lines=9> */
.L_x_13539:
[----:B------:R-:W2:Y:S02]  /*4680*/  LDG.E.U16 R2, desc[UR36][R2.64] ;  /* 0x0000002402027981 */ /* 0x000ea4000c1e1500 */
[----:B--2---:R-:W-:-:S06]  /*4690*/  HADD2.F32 R0, -RZ, R2.H0_H0 ;  /* 0x20000002ff007230 */ /* 0x004fcc0000004100 */
[----:B------:R-:W0:Y:S01]  /*46a0*/  F2I.FTZ.TRUNC.NTZ R0, R0 ;  /* 0x0000000000007305 */ /* 0x000e22000021f100 */
[----:B------:R-:W-:Y:S05]  /*46b0*/  BRA `(.L_x_13533) ;  /* 0x0000000800947947 */ /* 0x000fea0003800000 */
.L_x_13538:
[----:B------:R-:W2:Y:S02]  /*46c0*/  LDG.E.64 R2, desc[UR36][R2.64] ;  /* 0x0000002402027981 */ /* 0x000ea4000c1e1b00 */
[----:B--2---:R0:W1:Y:S01]  /*46d0*/  F2I.F64.TRUNC R0, R2 ;  /* 0x0000000200007311 */ /* 0x004062000030d100 */
[----:B------:R-:W-:Y:S05]  /*46e0*/  BRA `(.L_x_13533) ;  /* 0x0000000800887947 */ /* 0x000fea0003800000 */
.L_x_13528:
        /* <DEDUP_REMOVED lines=12> */
.L_x_13542:
[----:B------:R-:W2:Y:S02]  /*47b0*/  LDG.E.64 R2, desc[UR36][R2.64] ;  /* 0x0000002402027981 */ /* 0x000ea4000c1e1b00 */
[----:B--2---:R0:W1:Y:S01]  /*47c0*/  F2I.F64.TRUNC R0, R2 ;  /* 0x0000000200007311 */ /* 0x004062000030d100 */
[----:B------:R-:W-:Y:S05]  /*47d0*/  BRA `(.L_x_13533) ;  /* 0x00000008004c7947 */ /* 0x000fea0003800000 */
.L_x_13541:
        /* <DEDUP_REMOVED lines=26> */
.L_x_13544:
        /* <DEDUP_REMOVED lines=13> */
.L_x_13543:
[----:B------:R-:W2:Y:S02]  /*4a50*/  LDG.E.U16 R0, desc[UR36][R2.64] ;  /* 0x0000002402007981 */ /* 0x000ea4000c1e1500 */
[----:B--2---:R-:W-:-:S06]  /*4a60*/  IMAD.U32 R0, R0, 0x10000, RZ ;  /* 0x0001000000007824 */ /* 0x004fcc00078e00ff */
[----:B------:R-:W0:Y:S01]  /*4a70*/  F2I.FTZ.TRUNC.NTZ R0, R0 ;  /* 0x0000000000007305 */ /* 0x000e22000021f100 */
[----:B------:R-:W-:Y:S05]  /*4a80*/  BRA `(.L_x_13533) ;  /* 0x0000000400a07947 */ /* 0x000fea0003800000 */
.L_x_13540:
        /* <DEDUP_REMOVED lines=10> */
.L_x_13547:
        /* <DEDUP_REMOVED lines=21> */
.L_x_13551:
[----:B------:R-:W-:Y:S05]  /*4c80*/  BSYNC.RECONVERGENT B1 ;  /* 0x0000000000017941 */ /* 0x000fea0003800200 */
.L_x_13550:
[----:B------:R-:W-:Y:S02]  /*4c90*/  SHF.L.U32 R0, R0, 0x14, RZ ;  /* 0x0000001400007819 */ /* 0x000fe400000006ff */
[----:B------:R-:W-:-:S04]  /*4ca0*/  LEA R2, R2, 0x3b800000, 0x17 ;  /* 0x3b80000002027811 */ /* 0x000fc800078eb8ff */
[----:B------:R-:W-:-:S07]  /*4cb0*/  LOP3.LUT R0, R2, R0, R7, 0xfe, !PT ;  /* 0x0000000002007212 */ /* 0x000fce00078efe07 */
.L_x_13549:
[----:B------:R-:W-:Y:S05]  /*4cc0*/  BSYNC.RECONVERGENT B0 ;  /* 0x0000000000007941 */ /* 0x000fea0003800200 */
.L_x_13548:
[----:B------:R-:W0:Y:S01]  /*4cd0*/  F2I.FTZ.TRUNC.NTZ R0, R0 ;  /* 0x0000000000007305 */ /* 0x000e22000021f100 */
[----:B------:R-:W-:Y:S05]  /*4ce0*/  BRA `(.L_x_13533) ;  /* 0x0000000400087947 */ /* 0x000fea0003800000 */
.L_x_13546:
        /* <DEDUP_REMOVED lines=21> */
.L_x_13555:
[----:B------:R-:W-:Y:S05]  /*4e40*/  BSYNC.RECONVERGENT B1 ;  /* 0x0000000000017941 */ /* 0x000fea0003800200 */
.L_x_13554:
[----:B------:R-:W-:Y:S01]  /*4e50*/  IMAD.SHL.U32 R0, R0, 0x200000, RZ ;  /* 0x0020000000007824 */ /* 0x000fe200078e00ff */
[----:B------:R-:W-:-:S04]  /*4e60*/  LEA R2, R2, 0x37800000, 0x17 ;  /* 0x3780000002027811 */ /* 0x000fc800078eb8ff */
[----:B------:R-:W-:-:S07]  /*4e70*/  LOP3.LUT R0, R2, R0, R7, 0xfe, !PT ;  /* 0x0000000002007212 */ /* 0x000fce00078efe07 */
.L_x_13553:
[----:B------:R-:W-:Y:S05]  /*4e80*/  BSYNC.RECONVERGENT B0 ;  /* 0x0000000000007941 */ /* 0x000fea0003800200 */
.L_x_13552:
[----:B------:R-:W0:Y:S01]  /*4e90*/  F2I.FTZ.TRUNC.NTZ R0, R0 ;  /* 0x0000000000007305 */ /* 0x000e22000021f100 */
[----:B------:R-:W-:Y:S05]  /*4ea0*/  BRA `(.L_x_13533) ;  /* 0x0000000000987947 */ /* 0x000fea0003800000 */
.L_x_13545:
        /* <DEDUP_REMOVED lines=14> */
.L_x_13559:
[----:B------:R-:W-:Y:S05]  /*4f90*/  BSYNC.RECONVERGENT B0 ;  /* 0x0000000000007941 */ /* 0x000fea0003800200 */
.L_x_13558:
[----:B------:R-:W0:Y:S01]  /*4fa0*/  F2I.FTZ.TRUNC.NTZ R0, R0 ;  /* 0x0000000000007305 */ /* 0x000e22000021f100 */
[----:B------:R-:W-:Y:S05]  /*4fb0*/  BRA `(.L_x_13533) ;  /* 0x0000000000547947 */ /* 0x000fea0003800000 */
.L_x_13532:
        /* <DEDUP_REMOVED lines=16> */
.L_x_13560:
[----:B------:R-:W-:Y:S01]  /*50c0*/  MOV R0, RZ ;  /* 0x000000ff00007202 */ /* 0x000fe20000000f00 */
[----:B------:R-:W-:Y:S06]  /*50d0*/  BRA `(.L_x_13533) ;  /* 0x00000000000c7947 */ /* 0x000fec0003800000 */
.L_x_13557:
[----:B------:R0:W5:Y:S01]  /*50e0*/  LDG.E R0, desc[UR36][R2.64] ;  /* 0x0000002402007981 */ /* 0x000162000c1e1900 */
[----:B------:R-:W-:Y:S05]  /*50f0*/  BRA `(.L_x_13533) ;  /* 0x0000000000047947 */ /* 0x000fea0003800000 */
.L_x_13556:
[----:B------:R0:W5:Y:S02]  /*5100*/  LDG.E R0, desc[UR36][R2.64] ;  /* 0x0000002402007981 */ /* 0x000164000c1e1900 */
.L_x_13533:
[----:B------:R-:W0:Y:S01]  /*5110*/  LDCU.64 UR6, c[0x0][0x580] ;  /* 0x0000b000ff0677ac */ /* 0x000e220008000a00 */
[----:B------:R-:W0:Y:S01]  /*5120*/  LDCU UR5, c[0x0][0x590] ;  /* 0x0000b200ff0577ac */ /* 0x000e220008000800 */
[----:B------:R-:W-:-:S04]  /*5130*/  UPRMT UR4, UR41, 0x9910, URZ ;  /* 0x0000991029047896 */ /* 0x000fc800080000ff */
[----:B------:R-:W-:Y:S01]  /*5140*/  UISETP.GT.AND UP0, UPT, UR4, 0x9, UPT ;  /* 0x000000090400788c */ /* 0x000fe2000bf04270 */
[----:B01234-:R-:W-:Y:S02]  /*5150*/  IADD3 R2, P0, PT, R16, UR6, RZ ;  /* 0x0000000610027c10 */ /* 0x01ffe4000ff1e0ff */
[----:B-----5:R-:W-:-:S03]  /*5160*/  VIMNMX R4, PT, PT, R0, UR5, !PT ;  /* 0x0000000500047c48 */ /* 0x020fc6000ffe0100 */
        /* <DEDUP_REMOVED lines=12> */
.L_x_13564:
[----:B------:R0:W-:Y:S01]  /*5230*/  STG.E.U8 desc[UR36][R2.64], R4 ;  /* 0x0000000402007986 */ /* 0x0001e2000c101124 */
[----:B------:R-:W-:Y:S05]  /*5240*/  BRA `(.L_x_13566) ;  /* 0x0000000c00387947 */ /* 0x000fea0003800000 */
.L_x_13563:
        /* <DEDUP_REMOVED lines=9> */
.L_x_13568:
[----:B------:R0:W-:Y:S01]  /*52e0*/  STG.E desc[UR36][R2.64], R4 ;  /* 0x0000000402007986 */ /* 0x0001e2000c101924 */
[----:B------:R-:W-:Y:S05]  /*52f0*/  BRA `(.L_x_13566) ;  /* 0x0000000c000c7947 */ /* 0x000fea0003800000 */
.L_x_13567:
[----:B------:R0:W-:Y:S01]  /*5300*/  STG.E.U16 desc[UR36][R2.64], R4 ;  /* 0x0000000402007986 */ /* 0x0001e2000c101524 */
[----:B------:R-:W-:Y:S05]  /*5310*/  BRA `(.L_x_13566) ;  /* 0x0000000c00047947 */ /* 0x000fea0003800000 */
.L_x_13562:
        /* <DEDUP_REMOVED lines=9> */
.L_x_13570:
[----:B------:R-:W-:-:S04]  /*53b0*/  I2FP.F32.S32 R0, R4 ;  /* 0x0000000400007245 */ /* 0x000fc80000201400 */
[----:B------:R-:W-:-:S05]  /*53c0*/  F2FP.F16.F32.PACK_AB R0, RZ, R0 ;  /* 0x00000000ff00723e */ /* 0x000fca00000000ff */
[----:B------:R0:W-:Y:S01]  /*53d0*/  STG.E.U16 desc[UR36][R2.64], R0 ;  /* 0x0000000002007986 */ /* 0x0001e2000c101524 */
[----:B------:R-:W-:Y:S05]  /*53e0*/  BRA `(.L_x_13566) ;  /* 0x0000000800d07947 */ /* 0x000fea0003800000 */
.L_x_13569:
        /* <DEDUP_REMOVED lines=10> */
.L_x_13572:
[----:B------:R-:W-:-:S04]  /*5490*/  I2FP.F32.S32 R4, R4 ;  /* 0x0000000400047245 */ /* 0x000fc80000201400 */
[----:B------:R-:W-:-:S04]  /*54a0*/  F2FP.F16.F32.PACK_AB R5, RZ, R4 ;  /* 0x00000004ff05723e */ /* 0x000fc800000000ff */
[----:B------:R-:W-:-:S05]  /*54b0*/  PRMT R5, R5, 0x5410, RZ ;  /* 0x0000541005057816 */ /* 0x000fca00000000ff */
[----:B------:R0:W-:Y:S01]  /*54c0*/  STG.E desc[UR36][R2.64], R5 ;  /* 0x0000000502007986 */ /* 0x0001e2000c101924 */
[----:B------:R-:W-:Y:S05]  /*54d0*/  BRA `(.L_x_13566) ;  /* 0x0000000800947947 */ /* 0x000fea0003800000 */
.L_x_13571:
[----:B------:R-:W0:Y:S02]  /*54e0*/  I2F.F64 R4, R4 ;  /* 0x0000000400047312 */ /* 0x000e240000201c00 */
[----:B0-----:R0:W-:Y:S01]  /*54f0*/  STG.E.64 desc[UR36][R2.64], R4 ;  /* 0x0000000402007986 */ /* 0x0011e2000c101b24 */
[----:B------:R-:W-:Y:S05]  /*5500*/  BRA `(.L_x_13566) ;  /* 0x0000000800887947 */ /* 0x000fea0003800000 */
.L_x_13561:
        /* <DEDUP_REMOVED lines=12> */
.L_x_13576:
        /* <DEDUP_REMOVED lines=18> */
.L_x_13579:
[----:B------:R-:W-:-:S04]  /*56f0*/  SHF.R.U32.HI R5, RZ, 0x18, R5 ;  /* 0x00000018ff057819 */ /* 0x000fc80000011605 */
[----:B------:R-:W-:-:S07]  /*5700*/  LOP3.LUT R0, R0, 0x80, R5, 0xf8, !PT ;  /* 0x0000008000007812 */ /* 0x000fce00078ef805 */
.L_x_13578:
[----:B------:R-:W-:Y:S05]  /*5710*/  BSYNC.RECONVERGENT B0 ;  /* 0x0000000000007941 */ /* 0x000fea0003800200 */
.L_x_13577:
[----:B------:R0:W-:Y:S01]  /*5720*/  STG.E.U8 desc[UR36][R2.64], R0 ;  /* 0x0000000002007986 */ /* 0x0001e2000c101124 */
[----:B------:R-:W-:Y:S05]  /*5730*/  BRA `(.L_x_13566) ;  /* 0x0000000400fc7947 */ /* 0x000fea0003800000 */
.L_x_13575:
        /* <DEDUP_REMOVED lines=18> */
.L_x_13582:
[----:B------:R-:W-:-:S04]  /*5860*/  SHF.R.U32.HI R5, RZ, 0x18, R5 ;  /* 0x00000018ff057819 */ /* 0x000fc80000011605 */
[----:B------:R-:W-:-:S07]  /*5870*/  LOP3.LUT R0, R0, 0x80, R5, 0xf8, !PT ;  /* 0x0000008000007812 */ /* 0x000fce00078ef805 */
.L_x_13581:
[----:B------:R-:W-:Y:S05]  /*5880*/  BSYNC.RECONVERGENT B0 ;  /* 0x0000000000007941 */ /* 0x000fea0003800200 */
.L_x_13580:
[----:B------:R0:W-:Y:S01]  /*5890*/  STG.E.U8 desc[UR36][R2.64], R0 ;  /* 0x0000000002007986 */ /* 0x0001e2000c101124 */
[----:B------:R-:W-:Y:S05]  /*58a0*/  BRA `(.L_x_13566) ;  /* 0x0000000400a07947 */ /* 0x000fea0003800000 */
.L_x_13574:
        /* <DEDUP_REMOVED lines=22> */
.L_x_13584:
[----:B------:R-:W-:-:S05]  /*5a10*/  SHF.R.S32.HI R5, RZ, 0x1f, R4 ;  /* 0x0000001fff057819 */ /* 0x000fca0000011404 */
[----:B------:R0:W-:Y:S01]  /*5a20*/  STG.E.64 desc[UR36][R2.64], R4 ;  /* 0x0000000402007986 */ /* 0x0001e2000c101b24 */
[----:B------:R-:W-:Y:S05]  /*5a30*/  BRA `(.L_x_13566) ;  /* 0x00000004003c7947 */ /* 0x000fea0003800000 */
.L_x_13583:
[----:B------:R0:W-:Y:S01]  /*5a40*/  STG.E desc[UR36][R2.64], R4 ;  /* 0x0000000402007986 */ /* 0x0001e2000c101924 */
[----:B------:R-:W-:Y:S05]  /*5a50*/  BRA `(.L_x_13566) ;  /* 0x0000000400347947 */ /* 0x000fea0003800000 */
.L_x_13573:
        /* <DEDUP_REMOVED lines=10> */
.L_x_13586:
[----:B------:R-:W0:Y:S01]  /*5b00*/  I2F.F64 R4, R4 ;  /* 0x0000000400047312 */ /* 0x000e220000201c00 */
[----:B------:R-:W-:-:S05]  /*5b10*/  CS2R R6, SRZ ;  /* 0x0000000000067805 */ /* 0x000fca000001ff00 */
[----:B0-----:R4:W-:Y:S01]  /*5b20*/  STG.E.128 desc[UR36][R2.64], R4 ;  /* 0x0000000402007986 */ /* 0x0019e2000c101d24 */
[----:B------:R-:W-:Y:S05]  /*5b30*/  BRA `(.L_x_13566) ;  /* 0x0000000000fc7947 */ /* 0x000fea0003800000 */
.L_x_13585:
[----:B------:R-:W-:-:S09]  /*5b40*/  UISETP.NE.AND UP0, UPT, UR4, 0xf, UPT ;  /* 0x0000000f0400788c */ /* 0x000fd2000bf05270 */
[----:B------:R-:W-:Y:S05]  /*5b50*/  BRA.U !UP0, `(.L_x_13587) ;  /* 0x0000000108e87547 */ /* 0x000fea000b800000 */
[----:B------:R-:W-:-:S09]  /*5b60*/  UISETP.NE.AND UP0, UPT, UR4, 0x17, UPT ;  /* 0x000000170400788c */ /* 0x000fd2000bf05270 */
[----:B------:R-:W-:Y:S05]  /*5b70*/  BRA.U !UP0, `(.L_x_13588) ;  /* 0x0000000108907547 */ /* 0x000fea000b800000 */
[----:B------:R-:W-:-:S09]  /*5b80*/  UISETP.NE.AND UP0, UPT, UR4, 0x18, UPT ;  /* 0x000000180400788c */ /* 0x000fd2000bf05270 */
[----:B------:R-:W-:Y:S05]  /*5b90*/  BRA.U !UP0, `(.L_x_13589) ;  /* 0x0000000108447547 */ /* 0x000fea000b800000 */
.L_x_13565:
        /* <DEDUP_REMOVED lines=16> */
.L_x_13590:
[----:B------:R-:W-:Y:S05]  /*5ca0*/  BRA `(.L_x_13566) ;  /* 0x0000000000a07947 */ /* 0x000fea0003800000 */
.L_x_13589:
        /* <DEDUP_REMOVED lines=13> */
.L_x_13592:
[----:B------:R-:W-:Y:S05]  /*5d80*/  BSYNC.RECONVERGENT B0 ;  /* 0x0000000000007941 */ /* 0x000fea0003800200 */
.L_x_13591:
[----:B------:R-:W-:-:S05]  /*5d90*/  LOP3.LUT R5, R0, 0x80, R5, 0xf8, !PT ;  /* 0x0000008000057812 */ /* 0x000fca00078ef805 */
[----:B------:R2:W-:Y:S01]  /*5da0*/  STG.E.U8 desc[UR36][R2.64], R5 ;  /* 0x0000000502007986 */ /* 0x0005e2000c101124 */
[----:B------:R-:W-:Y:S05]  /*5db0*/  BRA `(.L_x_13566) ;  /* 0x00000000005c7947 */ /* 0x000fea0003800000 */
.L_x_13588:
        /* <DEDUP_REMOVED lines=12> */
.L_x_13594:
[----:B------:R-:W-:Y:S02]  /*5e80*/  ISETP.GT.U32.AND P0, PT, R4, 0x7f800000, PT ;  /* 0x7f8000000400780c */ /* 0x000fe40003f04070 */
[----:B------:R-:W-:-:S04]  /*5e90*/  MOV R0, 0x7f ;  /* 0x0000007f00007802 */ /* 0x000fc80000000f00 */
[----:B------:R-:W-:-:S07]  /*5ea0*/  SEL R0, R0, 0x7c, P0 ;  /* 0x0000007c00007807 */ /* 0x000fce0000000000 */
.L_x_13595:
[----:B------:R-:W-:Y:S05]  /*5eb0*/  BSYNC.RECONVERGENT B0 ;  /* 0x0000000000007941 */ /* 0x000fea0003800200 */
.L_x_13593:
[----:B------:R-:W-:-:S04]  /*5ec0*/  SHF.R.U32.HI R5, RZ, 0x18, R5 ;  /* 0x00000018ff057819 */ /* 0x000fc80000011605 */
[----:B------:R-:W-:-:S05]  /*5ed0*/  LOP3.LUT R5, R0, 0x80, R5, 0xf8, !PT ;  /* 0x0000008000057812 */ /* 0x000fca00078ef805 */
[----:B------:R1:W-:Y:S01]  /*5ee0*/  STG.E.U8 desc[UR36][R2.64], R5 ;  /* 0x0000000502007986 */ /* 0x0003e2000c101124 */
[----:B------:R-:W-:Y:S05]  /*5ef0*/  BRA `(.L_x_13566) ;  /* 0x00000000000c7947 */ /* 0x000fea0003800000 */
.L_x_13587:
[----:B------:R-:W-:-:S04]  /*5f00*/  I2FP.F32.S32 R0, R4 ;  /* 0x0000000400007245 */ /* 0x000fc80000201400 */
[----:B------:R-:W-:-:S05]  /*5f10*/  F2FP.BF16.F32.PACK_AB R0, RZ, R0 ;  /* 0x00000000ff00723e */ /* 0x000fca00000010ff */
[----:B------:R0:W-:Y:S02]  /*5f20*/  STG.E.U16 desc[UR36][R2.64], R0 ;  /* 0x0000000002007986 */ /* 0x0001e4000c101524 */
.L_x_13566:
[----:B------:R-:W-:-:S07]  /*5f30*/  VIADD R17, R17, 0x80 ;  /* 0x0000008011117836 */ /* 0x000fce0000000000 */
.L_x_13526:
[----:B------:R-:W-:Y:S05]  /*5f40*/  BSYNC.RECONVERGENT B6 ;  /* 0x0000000000067941 */ /* 0x000fea0003800200 */
.L_x_13525:
        /* <DEDUP_REMOVED lines=307> */
.L_x_13598:
        /* <DEDUP_REMOVED lines=16> */
.L_x_13602:
[----:B------:R0:W5:Y:S01]  /*7380*/  LDG.E.U8 R0, desc[UR36][R2.64] ;  /* 0x0000002402007981 */ /* 0x000162000c1e1100 */
[----:B------:R-:W-:Y:S05]  /*7390*/  BRA `(.L_x_13604) ;  /* 0x0000000c002c7947 */ /* 0x000fea0003800000 */
.L_x_13601:
        /* <DEDUP_REMOVED lines=8> */
.L_x_13606:
[----:B------:R0:W5:Y:S01]  /*7420*/  LDG.E R0, desc[UR36][R2.64] ;  /* 0x0000002402007981 */ /* 0x000162000c1e1900 */
[----:B------:R-:W-:Y:S05]  /*7430*/  BRA `(.L_x_13604) ;  /* 0x0000000c00047947 */ /* 0x000fea0003800000 */
.L_x_13605:
[----:B------:R0:W5:Y:S01]  /*7440*/  LDG.E.S16 R0, desc[UR36][R2.64] ;  /* 0x0000002402007981 */ /* 0x000162000c1e1700 */
[----:B------:R-:W-:Y:S05]  /*7450*/  BRA `(.L_x_13604) ;  /* 0x0000000800fc7947 */ /* 0x000fea0003800000 */
.L_x_13600:
        /* <DEDUP_REMOVED lines=9> */
.L_x_13608:
[----:B------:R-:W2:Y:S02]  /*74f0*/  LDG.E.U16 R2, desc[UR36][R2.64] ;  /* 0x0000002402027981 */ /* 0x000ea4000c1e1500 */
[----:B--2---:R-:W-:-:S06]  /*7500*/  HADD2.F32 R0, -RZ, R2.H0_H0 ;  /* 0x20000002ff007230 */ /* 0x004fcc0000004100 */
[----:B------:R-:W0:Y:S01]  /*7510*/  F2I.FTZ.TRUNC.NTZ R0, R0 ;  /* 0x0000000000007305 */ /* 0x000e22000021f100 */
[----:B------:R-:W-:Y:S05]  /*7520*/  BRA `(.L_x_13604) ;  /* 0x0000000800c87947 */ /* 0x000fea0003800000 */
.L_x_13607:
        /* <DEDUP_REMOVED lines=9> */
.L_x_13610:
[----:B------:R-:W2:Y:S02]  /*75c0*/  LDG.E.U16 R2, desc[UR36][R2.64] ;  /* 0x0000002402027981 */ /* 0x000ea4000c1e1500 */
[----:B--2---:R-:W-:-:S06]  /*75d0*/  HADD2.F32 R0, -RZ, R2.H0_H0 ;  /* 0x20000002ff007230 */ /* 0x004fcc0000004100 */
[----:B------:R-:W0:Y:S01]  /*75e0*/  F2I.FTZ.TRUNC.NTZ R0, R0 ;  /* 0x0000000000007305 */ /* 0x000e22000021f100 */
[----:B------:R-:W-:Y:S05]  /*75f0*/  BRA `(.L_x_13604) ;  /* 0x0000000800947947 */ /* 0x000fea0003800000 */
.L_x_13609:
[----:B------:R-:W2:Y:S02]  /*7600*/  LDG.E.64 R2, desc[UR36][R2.64] ;  /* 0x0000002402027981 */ /* 0x000ea4000c1e1b00 */
[----:B--2---:R0:W1:Y:S01]  /*7610*/  F2I.F64.TRUNC R0, R2 ;  /* 0x0000000200007311 */ /* 0x004062000030d100 */
[----:B------:R-:W-:Y:S05]  /*7620*/  BRA `(.L_x_13604) ;  /* 0x0000000800887947 */ /* 0x000fea0003800000 */
.L_x_13599:
        /* <DEDUP_REMOVED lines=12> */
.L_x_13613:
[----:B------:R-:W2:Y:S02]  /*76f0*/  LDG.E.64 R2, desc[UR36][R2.64] ;  /* 0x0000002402027981 */ /* 0x000ea4000c1e1b00 */
[----:B--2---:R0:W1:Y:S01]  /*7700*/  F2I.F64.TRUNC R0, R2 ;  /* 0x0000000200007311 */ /* 0x004062000030d100 */
[----:B------:R-:W-:Y:S05]  /*7710*/  BRA `(.L_x_13604) ;  /* 0x00000008004c7947 */ /* 0x000fea0003800000 */
.L_x_13612:
        /* <DEDUP_REMOVED lines=26> */
.L_x_13615:
        /* <DEDUP_REMOVED lines=13> */
.L_x_13614:
[----:B------:R-:W2:Y:S02]  /*7990*/  LDG.E.U16 R0, desc[UR36][R2.64] ;  /* 0x0000002402007981 */ /* 0x000ea4000c1e1500 */
[----:B--2---:R-:W-:-:S06]  /*79a0*/  IMAD.U32 R0, R0, 0x10000, RZ ;  /* 0x0001000000007824 */ /* 0x004fcc00078e00ff */
[----:B------:R-:W4:Y:S01]  /*79b0*/  F2I.FTZ.TRUNC.NTZ R0, R0 ;  /* 0x0000000000007305 */ /* 0x000f22000021f100 */
[----:B------:R-:W-:Y:S05]  /*79c0*/  BRA `(.L_x_13604) ;  /* 0x0000000400a07947 */ /* 0x000fea0003800000 */
.L_x_13611:
        /* <DEDUP_REMOVED lines=10> */
.L_x_13618:
        /* <DEDUP_REMOVED lines=21> */
.L_x_13622:
[----:B------:R-:W-:Y:S05]  /*7bc0*/  BSYNC.RECONVERGENT B1 ;  /* 0x0000000000017941 */ /* 0x000fea0003800200 */
.L_x_13621:
[----:B------:R-:W-:Y:S02]  /*7bd0*/  SHF.L.U32 R0, R0, 0x14, RZ ;  /* 0x0000001400007819 */ /* 0x000fe400000006ff */
[----:B------:R-:W-:-:S04]  /*7be0*/  LEA R2, R2, 0x3b800000, 0x17 ;  /* 0x3b80000002027811 */ /* 0x000fc800078eb8ff */
[----:B------:R-:W-:-:S07]  /*7bf0*/  LOP3.LUT R0, R2, R0, R7, 0xfe, !PT ;  /* 0x0000000002007212 */ /* 0x000fce00078efe07 */
.L_x_13620:
[----:B------:R-:W-:Y:S05]  /*7c00*/  BSYNC.RECONVERGENT B0 ;  /* 0x0000000000007941 */ /* 0x000fea0003800200 */
.L_x_13619:
[----:B------:R-:W0:Y:S01]  /*7c10*/  F2I.FTZ.TRUNC.NTZ R0, R0 ;  /* 0x0000000000007305 */ /* 0x000e22000021f100 */
[----:B------:R-:W-:Y:S05]  /*7c20*/  BRA `(.L_x_13604) ;  /* 0x0000000400087947 */ /* 0x000fea0003800000 */
.L_x_13617:
        /* <DEDUP_REMOVED lines=21> */
.L_x_13626:
[----:B------:R-:W-:Y:S05]  /*7d80*/  BSYNC.RECONVERGENT B1 ;  /* 0x0000000000017941 */ /* 0x000fea0003800200 */
.L_x_13625:
[----:B------:R-:W-:Y:S01]  /*7d90*/  IMAD.SHL.U32 R0, R0, 0x200000, RZ ;  /* 0x0020000000007824 */ /* 0x000fe200078e00ff */
[----:B------:R-:W-:-:S04]  /*7da0*/  LEA R2, R2, 0x37800000, 0x17 ;  /* 0x3780000002027811 */ /* 0x000fc800078eb8ff */
[----:B------:R-:W-:-:S07]  /*7db0*/  LOP3.LUT R0, R2, R0, R7, 0xfe, !PT ;  /* 0x0000000002007212 */ /* 0x000fce00078efe07 */
.L_x_13624:
[----:B------:R-:W-:Y:S05]  /*7dc0*/  BSYNC.RECONVERGENT B0 ;  /* 0x0000000000007941 */ /* 0x000fea0003800200 */
.L_x_13623:
[----:B------:R-:W0:Y:S01]  /*7dd0*/  F2I.FTZ.TRUNC.NTZ R0, R0 ;  /* 0x0000000000007305 */ /* 0x000e22000021f100 */
[----:B------:R-:W-:Y:S05]  /*7de0*/  BRA `(.L_x_13604) ;  /* 0x0000000000987947 */ /* 0x000fea0003800000 */
.L_x_13616:
        /* <DEDUP_REMOVED lines=14> */
.L_x_13630:
[----:B------:R-:W-:Y:S05]  /*7ed0*/  BSYNC.RECONVERGENT B0 ;  /* 0x0000000000007941 */ /* 0x000fea0003800200 */
.L_x_13629:
[----:B------:R-:W0:Y:S01]  /*7ee0*/  F2I.FTZ.TRUNC.NTZ R0, R0 ;  /* 0x0000000000007305 */ /* 0x000e22000021f100 */
[----:B------:R-:W-:Y:S05]  /*7ef0*/  BRA `(.L_x_13604) ;  /* 0x0000000000547947 */ /* 0x000fea0003800000 */
.L_x_13603:
        /* <DEDUP_REMOVED lines=16> */
.L_x_13631:
[----:B------:R-:W-:Y:S01]  /*8000*/  MOV R0, RZ ;  /* 0x000000ff00007202 */ /* 0x000fe20000000f00 */
[----:B------:R-:W-:Y:S06]  /*8010*/  BRA `(.L_x_13604) ;  /* 0x00000000000c7947 */ /* 0x000fec0003800000 */
.L_x_13628:
[----:B------:R0:W5:Y:S01]  /*8020*/  LDG.E R0, desc[UR36][R2.64] ;  /* 0x0000002402007981 */ /* 0x000162000c1e1900 */
[----:B------:R-:W-:Y:S05]  /*8030*/  BRA `(.L_x_13604) ;  /* 0x0000000000047947 */ /* 0x000fea0003800000 */
.L_x_13627:
[----:B------:R0:W5:Y:S02]  /*8040*/  LDG.E R0, desc[UR36][R2.64] ;  /* 0x0000002402007981 */ /* 0x000164000c1e1900 */
.L_x_13604:
[----:B------:R-:W0:Y:S01]  /*8050*/  LDCU.64 UR6, c[0x0][0x580] ;  /* 0x0000b000ff0677ac */ /* 0x000e220008000a00 */
[----:B------:R-:W1:Y:S01]  /*8060*/  LDCU UR5, c[0x0][0x590] ;  /* 0x0000b200ff0577ac */ /* 0x000e620008000800 */
[----:B------:R-:W-:-:S04]  /*8070*/  UPRMT UR4, UR41, 0x9910, URZ ;  /* 0x0000991029047896 */ /* 0x000fc800080000ff */
[----:B------:R-:W-:Y:S01]  /*8080*/  UISETP.GT.AND UP0, UPT, UR4, 0x9, UPT ;  /* 0x000000090400788c */ /* 0x000fe2000bf04270 */
[----:B0-----:R-:W-:Y:S02]  /*8090*/  IADD3 R2, P0, PT, R16, UR6, RZ ;  /* 0x0000000610027c10 */ /* 0x001fe4000ff1e0ff */
[----:B-12345:R-:W-:-:S03]  /*80a0*/  VIMNMX R4, PT, PT, R0, UR5, !PT ;  /* 0x0000000500047c48 */ /* 0x03efc6000ffe0100 */
        /* <DEDUP_REMOVED lines=12> */
.L_x_13635:
[----:B------:R4:W-:Y:S01]  /*8170*/  STG.E.U8 desc[UR36][R2.64], R4 ;  /* 0x0000000402007986 */ /* 0x0009e2000c101124 */
[----:B------:R-:W-:Y:S05]  /*8180*/  BRA `(.L_x_13637) ;  /* 0x0000000c00387947 */ /* 0x000fea0003800000 */
.L_x_13634:
        /* <DEDUP_REMOVED lines=9> */
.L_x_13639:
[----:B------:R2:W-:Y:S01]  /*8220*/  STG.E desc[UR36][R2.64], R4 ;  /* 0x0000000402007986 */ /* 0x0005e2000c101924 */
[----:B------:R-:W-:Y:S05]  /*8230*/  BRA `(.L_x_13637) ;  /* 0x0000000c000c7947 */ /* 0x000fea0003800000 */
.L_x_13638:
[----:B------:R0:W-:Y:S01]  /*8240*/  STG.E.U16 desc[UR36][R2.64], R4 ;  /* 0x0000000402007986 */ /* 0x0001e2000c101524 */
[----:B------:R-:W-:Y:S05]  /*8250*/  BRA `(.L_x_13637) ;  /* 0x0000000c00047947 */ /* 0x000fea0003800000 */
.L_x_13633:
        /* <DEDUP_REMOVED lines=9> */
.L_x_13641:
[----:B------:R-:W-:-:S04]  /*82f0*/  I2FP.F32.S32 R0, R4 ;  /* 0x0000000400007245 */ /* 0x000fc80000201400 */
[----:B------:R-:W-:-:S05]  /*8300*/  F2FP.F16.F32.PACK_AB R0, RZ, R0 ;  /* 0x00000000ff00723e */ /* 0x000fca00000000ff */
[----:B------:R0:W-:Y:S01]  /*8310*/  STG.E.U16 desc[UR36][R2.64], R0 ;  /* 0x0000000002007986 */ /* 0x0001e2000c101524 */
[----:B------:R-:W-:Y:S05]  /*8320*/  BRA `(.L_x_13637) ;  /* 0x0000000800d07947 */ /* 0x000fea0003800000 */
.L_x_13640:
        /* <DEDUP_REMOVED lines=10> */
.L_x_13643:
[----:B------:R-:W-:-:S04]  /*83d0*/  I2FP.F32.S32 R4, R4 ;  /* 0x0000000400047245 */ /* 0x000fc80000201400 */
[----:B------:R-:W-:-:S04]  /*83e0*/  F2FP.F16.F32.PACK_AB R5, RZ, R4 ;  /* 0x00000004ff05723e */ /* 0x000fc800000000ff */
[----:B------:R-:W-:-:S05]  /*83f0*/  PRMT R5, R5, 0x5410, RZ ;  /* 0x0000541005057816 */ /* 0x000fca00000000ff */
[----:B------:R0:W-:Y:S01]  /*8400*/  STG.E desc[UR36][R2.64], R5 ;  /* 0x0000000502007986 */ /* 0x0001e2000c101924 */
[----:B------:R-:W-:Y:S05]  /*8410*/  BRA `(.L_x_13637) ;  /* 0x0000000800947947 */ /* 0x000fea0003800000 */
.L_x_13642:
[----:B------:R-:W0:Y:S02]  /*8420*/  I2F.F64 R4, R4 ;  /* 0x0000000400047312 */ /* 0x000e240000201c00 */
[----:B0-----:R0:W-:Y:S01]  /*8430*/  STG.E.64 desc[UR36][R2.64], R4 ;  /* 0x0000000402007986 */ /* 0x0011e2000c101b24 */
[----:B------:R-:W-:Y:S05]  /*8440*/  BRA `(.L_x_13637) ;  /* 0x0000000800887947 */ /* 0x000fea0003800000 */
.L_x_13632:
        /* <DEDUP_REMOVED lines=12> */
.L_x_13647:
        /* <DEDUP_REMOVED lines=18> */
.L_x_13650:
[----:B------:R-:W-:-:S04]  /*8630*/  SHF.R.U32.HI R5, RZ, 0x18, R5 ;  /* 0x00000018ff057819 */ /* 0x000fc80000011605 */
[----:B------:R-:W-:-:S07]  /*8640*/  LOP3.LUT R0, R0, 0x80, R5, 0xf8, !PT ;  /* 0x0000008000007812 */ /* 0x000fce00078ef805 */
.L_x_13649:
[----:B------:R-:W-:Y:S05]  /*8650*/  BSYNC.RECONVERGENT B0 ;  /* 0x0000000000007941 */ /* 0x000fea0003800200 */
.L_x_13648:
[----:B------:R0:W-:Y:S01]  /*8660*/  STG.E.U8 desc[UR36][R2.64], R0 ;  /* 0x0000000002007986 */ /* 0x0001e2000c101124 */
[----:B------:R-:W-:Y:S05]  /*8670*/  BRA `(.L_x_13637) ;  /* 0x0000000400fc7947 */ /* 0x000fea0003800000 */
.L_x_13646:
        /* <DEDUP_REMOVED lines=18> */
.L_x_13653:
[----:B------:R-:W-:-:S04]  /*87a0*/  SHF.R.U32.HI R5, RZ, 0x18, R5 ;  /* 0x00000018ff057819 */ /* 0x000fc80000011605 */
[----:B------:R-:W-:-:S07]  /*87b0*/  LOP3.LUT R0, R0, 0x80, R5, 0xf8, !PT ;  /* 0x0000008000007812 */ /* 0x000fce00078ef805 */
.L_x_13652:
[----:B------:R-:W-:Y:S05]  /*87c0*/  BSYNC.RECONVERGENT B0 ;  /* 0x0000000000007941 */ /* 0x000fea0003800200 */
.L_x_13651:
[----:B------:R0:W-:Y:S01]  /*87d0*/  STG.E.U8 desc[UR36][R2.64], R0 ;  /* 0x0000000002007986 */ /* 0x0001e2000c101124 */
[----:B------:R-:W-:Y:S05]  /*87e0*/  BRA `(.L_x_13637) ;  /* 0x0000000400a07947 */ /* 0x000fea0003800000 */
.L_x_13645:
        /* <DEDUP_REMOVED lines=22> */
.L_x_13655:
[----:B------:R-:W-:-:S05]  /*8950*/  SHF.R.S32.HI R5, RZ, 0x1f, R4 ;  /* 0x0000001fff057819 */ /* 0x000fca0000011404 */
[----:B------:R0:W-:Y:S01]  /*8960*/  STG.E.64 desc[UR36][R2.64], R4 ;  /* 0x0000000402007986 */ /* 0x0001e2000c101b24 */
[----:B------:R-:W-:Y:S05]  /*8970*/  BRA `(.L_x_13637) ;  /* 0x00000004003c7947 */ /* 0x000fea0003800000 */
.L_x_13654:
[----:B------:R0:W-:Y:S01]  /*8980*/  STG.E desc[UR36][R2.64], R4 ;  /* 0x0000000402007986 */ /* 0x0001e2000c101924 */
[----:B------:R-:W-:Y:S05]  /*8990*/  BRA `(.L_x_13637) ;  /* 0x0000000400347947 */ /* 0x000fea0003800000 */
.L_x_13644:
        /* <DEDUP_REMOVED lines=10> */
.L_x_13657:
[----:B------:R-:W0:Y:S01]  /*8a40*/  I2F.F64 R4, R4 ;  /* 0x0000000400047312 */ /* 0x000e220000201c00 */
[----:B------:R-:W-:-:S05]  /*8a50*/  CS2R R6, SRZ ;  /* 0x0000000000067805 */ /* 0x000fca000001ff00 */
[----:B0-----:R0:W-:Y:S01]  /*8a60*/  STG.E.128 desc[UR36][R2.64], R4 ;  /* 0x0000000402007986 */ /* 0x0011e2000c101d24 */
[----:B------:R-:W-:Y:S05]  /*8a70*/  BRA `(.L_x_13637) ;  /* 0x0000000000fc7947 */ /* 0x000fea0003800000 */
.L_x_13656:
[----:B------:R-:W-:-:S09]  /*8a80*/  UISETP.NE.AND UP0, UPT, UR4, 0xf, UPT ;  /* 0x0000000f0400788c */ /* 0x000fd2000bf05270 */
[----:B------:R-:W-:Y:S05]  /*8a90*/  BRA.U !UP0, `(.L_x_13658) ;  /* 0x0000000108e87547 */ /* 0x000fea000b800000 */
[----:B------:R-:W-:-:S09]  /*8aa0*/  UISETP.NE.AND UP0, UPT, UR4, 0x17, UPT ;  /* 0x000000170400788c */ /* 0x000fd2000bf05270 */
[----:B------:R-:W-:Y:S05]  /*8ab0*/  BRA.U !UP0, `(.L_x_13659) ;  /* 0x0000000108907547 */ /* 0x000fea000b800000 */
[----:B------:R-:W-:-:S09]  /*8ac0*/  UISETP.NE.AND UP0, UPT, UR4, 0x18, UPT ;  /* 0x000000180400788c */ /* 0x000fd2000bf05270 */
[----:B------:R-:W-:Y:S05]  /*8ad0*/  BRA.U !UP0, `(.L_x_13660) ;  /* 0x0000000108447547 */ /* 0x000fea000b800000 */
.L_x_13636:
        /* <DEDUP_REMOVED lines=16> */
.L_x_13661:
[----:B------:R-:W-:Y:S05]  /*8be0*/  BRA `(.L_x_13637) ;  /* 0x0000000000a07947 */ /* 0x000fea0003800000 */
.L_x_13660:
        /* <DEDUP_REMOVED lines=13> */
.L_x_13663:
[----:B------:R-:W-:Y:S05]  /*8cc0*/  BSYNC.RECONVERGENT B0 ;  /* 0x0000000000007941 */ /* 0x000fea0003800200 */
.L_x_13662:
[----:B------:R-:W-:-:S05]  /*8cd0*/  LOP3.LUT R5, R0, 0x80, R5, 0xf8, !PT ;  /* 0x0000008000057812 */ /* 0x000fca00078ef805 */
[----:B------:R0:W-:Y:S01]  /*8ce0*/  STG.E.U8 desc[UR36][R2.64], R5 ;  /* 0x0000000502007986 */ /* 0x0001e2000c101124 */
[----:B------:R-:W-:Y:S05]  /*8cf0*/  BRA `(.L_x_13637) ;  /* 0x00000000005c7947 */ /* 0x000fea0003800000 */
.L_x_13659:
        /* <DEDUP_REMOVED lines=12> */
.L_x_13665:
[----:B------:R-:W-:Y:S02]  /*8dc0*/  ISETP.GT.U32.AND P0, PT, R4, 0x7f800000, PT ;  /* 0x7f8000000400780c */ /* 0x000fe40003f04070 */
[----:B------:R-:W-:-:S04]  /*8dd0*/  MOV R0, 0x7f ;  /* 0x0000007f00007802 */ /* 0x000fc80000000f00 */
[----:B------:R-:W-:-:S07]  /*8de0*/  SEL R0, R0, 0x7c, P0 ;  /* 0x0000007c00007807 */ /* 0x000fce0000000000 */
.L_x_13666:
[----:B------:R-:W-:Y:S05]  /*8df0*/  BSYNC.RECONVERGENT B0 ;  /* 0x0000000000007941 */ /* 0x000fea0003800200 */
.L_x_13664:
[----:B------:R-:W-:-:S04]  /*8e00*/  SHF.R.U32.HI R5, RZ, 0x18, R5 ;  /* 0x00000018ff057819 */ /* 0x000fc80000011605 */
[----:B------:R-:W-:-:S05]  /*8e10*/  LOP3.LUT R5, R0, 0x80, R5, 0xf8, !PT ;  /* 0x0000008000057812 */ /* 0x000fca00078ef805 */
[----:B------:R0:W-:Y:S01]  /*8e20*/  STG.E.U8 desc[UR36][R2.64], R5 ;  /* 0x0000000502007986 */ /* 0x0001e2000c101124 */
[----:B------:R-:W-:Y:S05]  /*8e30*/  BRA `(.L_x_13637) ;  /* 0x00000000000c7947 */ /* 0x000fea0003800000 */
.L_x_13658:
[----:B------:R-:W-:-:S04]  /*8e40*/  I2FP.F32.S32 R0, R4 ;  /* 0x0000000400007245 */ /* 0x000fc80000201400 */
[----:B------:R-:W-:-:S05]  /*8e50*/  F2FP.BF16.F32.PACK_AB R0, RZ, R0 ;  /* 0x00000000ff00723e */ /* 0x000fca00000010ff */
[----:B------:R0:W-:Y:S02]  /*8e60*/  STG.E.U16 desc[UR36][R2.64], R0 ;  /* 0x0000000002007986 */ /* 0x0001e4000c101524 */
.L_x_13637:
[----:B------:R-:W-:-:S07]  /*8e70*/  VIADD R17, R17, 0x80 ;  /* 0x0000008011117836 */ /* 0x000fce0000000000 */
.L_x_13597:
[----:B------:R-:W-:Y:S05]  /*8e80*/  BSYNC.RECONVERGENT B6 ;  /* 0x0000000000067941 */ /* 0x000fea0003800200 */
.L_x_13596:
        /* <DEDUP_REMOVED lines=306> */
.L_x_13667:
        /* <DEDUP_REMOVED lines=18> */
.L_x_13671:
[----:B------:R0:W5:Y:S01]  /*a2d0*/  LDG.E.U8 R0, desc[UR36][R2.64] ;  /* 0x0000002402007981 */ /* 0x000162000c1e1100 */
[----:B------:R-:W-:Y:S05]  /*a2e0*/  BRA `(.L_x_13673) ;  /* 0x0000000c002c7947 */ /* 0x000fea0003800000 */
.L_x_13670:
        /* <DEDUP_REMOVED lines=8> */
.L_x_13675:
[----:B------:R0:W5:Y:S01]  /*a370*/  LDG.E R0, desc[UR36][R2.64] ;  /* 0x0000002402007981 */ /* 0x000162000c1e1900 */
[----:B------:R-:W-:Y:S05]  /*a380*/  BRA `(.L_x_13673) ;  /* 0x0000000c00047947 */ /* 0x000fea0003800000 */
.L_x_13674:
[----:B------:R0:W5:Y:S01]  /*a390*/  LDG.E.S16 R0, desc[UR36][R2.64] ;  /* 0x0000002402007981 */ /* 0x000162000c1e1700 */
[----:B------:R-:W-:Y:S05]  /*a3a0*/  BRA `(.L_x_13673) ;  /* 0x0000000800fc7947 */ /* 0x000fea0003800000 */
.L_x_13669:
        /* <DEDUP_REMOVED lines=9> */
.L_x_13677:
[----:B------:R-:W2:Y:S02]  /*a440*/  LDG.E.U16 R2, desc[UR36][R2.64] ;  /* 0x0000002402027981 */ /* 0x000ea4000c1e1500 */
[----:B--2---:R-:W-:-:S06]  /*a450*/  HADD2.F32 R0, -RZ, R2.H0_H0 ;  /* 0x20000002ff007230 */ /* 0x004fcc0000004100 */
[----:B------:R-:W0:Y:S01]  /*a460*/  F2I.FTZ.TRUNC.NTZ R0, R0 ;  /* 0x0000000000007305 */ /* 0x000e22000021f100 */
[----:B------:R-:W-:Y:S05]  /*a470*/  BRA `(.L_x_13673) ;  /* 0x0000000800c87947 */ /* 0x000fea0003800000 */
.L_x_13676:
        /* <DEDUP_REMOVED lines=9> */
.L_x_13679:
[----:B------:R-:W2:Y:S02]  /*a510*/  LDG.E.U16 R2, desc[UR36][R2.64] ;  /* 0x0000002402027981 */ /* 0x000ea4000c1e1500 */
[----:B--2---:R-:W-:-:S06]  /*a520*/  HADD2.F32 R0, -RZ, R2.H0_H0 ;  /* 0x20000002ff007230 */ /* 0x004fcc0000004100 */
[----:B------:R-:W0:Y:S01]  /*a530*/  F2I.FTZ.TRUNC.NTZ R0, R0 ;  /* 0x0000000000007305 */ /* 0x000e22000021f100 */
[----:B------:R-:W-:Y:S05]  /*a540*/  BRA `(.L_x_13673) ;  /* 0x0000000800947947 */ /* 0x000fea0003800000 */
.L_x_13678:
[----:B------:R-:W2:Y:S02]  /*a550*/  LDG.E.64 R2, desc[UR36][R2.64] ;  /* 0x0000002402027981 */ /* 0x000ea4000c1e1b00 */
[----:B--2---:R0:W1:Y:S01]  /*a560*/  F2I.F64.TRUNC R0, R2 ;  /* 0x0000000200007311 */ /* 0x004062000030d100 */
[----:B------:R-:W-:Y:S05]  /*a570*/  BRA `(.L_x_13673) ;  /* 0x0000000800887947 */ /* 0x000fea0003800000 */
.L_x_13668:
        /* <DEDUP_REMOVED lines=12> */
.L_x_13682:
[----:B------:R-:W2:Y:S02]  /*a640*/  LDG.E.64 R2, desc[UR36][R2.64] ;  /* 0x0000002402027981 */ /* 0x000ea4000c1e1b00 */
[----:B--2---:R0:W1:Y:S01]  /*a650*/  F2I.F64.TRUNC R0, R2 ;  /* 0x0000000200007311 */ /* 0x004062000030d100 */
[----:B------:R-:W-:Y:S05]  /*a660*/  BRA `(.L_x_13673) ;  /* 0x00000008004c7947 */ /* 0x000fea0003800000 */
.L_x_13681:
        /* <DEDUP_REMOVED lines=26> */
.L_x_13684:
        /* <DEDUP_REMOVED lines=13> */
.L_x_13683:
[----:B------:R-:W2:Y:S02]  /*a8e0*/  LDG.E.U16 R0, desc[UR36][R2.64] ;  /* 0x0000002402007981 */ /* 0x000ea4000c1e1500 */
[----:B--2---:R-:W-:-:S06]  /*a8f0*/  IMAD.U32 R0, R0, 0x10000, RZ ;  /* 0x0001000000007824 */ /* 0x004fcc00078e00ff */
[----:B------:R-:W0:Y:S01]  /*a900*/  F2I.FTZ.TRUNC.NTZ R0, R0 ;  /* 0x0000000000007305 */ /* 0x000e22000021f100 */
[----:B------:R-:W-:Y:S05]  /*a910*/  BRA `(.L_x_13673) ;  /* 0x0000000400a07947 */ /* 0x000fea0003800000 */
.L_x_13680:
        /* <DEDUP_REMOVED lines=10> */
.L_x_13687:
        /* <DEDUP_REMOVED lines=21> */
.L_x_13691:
[----:B------:R-:W-:Y:S05]  /*ab10*/  BSYNC.RECONVERGENT B1 ;  /* 0x0000000000017941 */ /* 0x000fea0003800200 */
.L_x_13690:
[----:B------:R-:W-:Y:S01]  /*ab20*/  IMAD.SHL.U32 R0, R0, 0x100000, RZ ;  /* 0x0010000000007824 */ /* 0x000fe200078e00ff */
[----:B------:R-:W-:-:S04]  /*ab30*/  LEA R2, R2, 0x3b800000, 0x17 ;  /* 0x3b80000002027811 */ /* 0x000fc800078eb8ff */
[----:B------:R-:W-:-:S07]  /*ab40*/  LOP3.LUT R0, R2, R0, R7, 0xfe, !PT ;  /* 0x0000000002007212 */ /* 0x000fce00078efe07 */
.L_x_13689:
[----:B------:R-:W-:Y:S05]  /*ab50*/  BSYNC.RECONVERGENT B0 ;  /* 0x0000000000007941 */ /* 0x000fea0003800200 */
.L_x_13688:
[----:B------:R-:W2:Y:S01]  /*ab60*/  F2I.FTZ.TRUNC.NTZ R0, R0 ;  /* 0x0000000000007305 */ /* 0x000ea2000021f100 */
[----:B------:R-:W-:Y:S05]  /*ab70*/  BRA `(.L_x_13673) ;  /* 0x0000000400087947 */ /* 0x000fea0003800000 */
.L_x_13686:
        /* <DEDUP_REMOVED lines=21> */
.L_x_13695:
[----:B------:R-:W-:Y:S05]  /*acd0*/  BSYNC.RECONVERGENT B1 ;  /* 0x0000000000017941 */ /* 0x000fea0003800200 */
.L_x_13694:
[----:B------:R-:W-:Y:S02]  /*ace0*/  SHF.L.U32 R0, R0, 0x15, RZ ;  /* 0x0000001500007819 */ /* 0x000fe400000006ff */
[----:B------:R-:W-:-:S04]  /*acf0*/  LEA R2, R2, 0x37800000, 0x17 ;  /* 0x3780000002027811 */ /* 0x000fc800078eb8ff */
[----:B------:R-:W-:-:S07]  /*ad00*/  LOP3.LUT R0, R2, R0, R7, 0xfe, !PT ;  /* 0x0000000002007212 */ /* 0x000fce00078efe07 */
.L_x_13693:
[----:B------:R-:W-:Y:S05]  /*ad10*/  BSYNC.RECONVERGENT B0 ;  /* 0x0000000000007941 */ /* 0x000fea0003800200 */
.L_x_13692:
[----:B------:R-:W0:Y:S01]  /*ad20*/  F2I.FTZ.TRUNC.NTZ R0, R0 ;  /* 0x0000000000007305 */ /* 0x000e22000021f100 */
[----:B------:R-:W-:Y:S05]  /*ad30*/  BRA `(.L_x_13673) ;  /* 0x0000000000987947 */ /* 0x000fea0003800000 */
.L_x_13685:
        /* <DEDUP_REMOVED lines=14> */
.L_x_13699:
[----:B------:R-:W-:Y:S05]  /*ae20*/  BSYNC.RECONVERGENT B0 ;  /* 0x0000000000007941 */ /* 0x000fea0003800200 */
.L_x_13698:
[----:B------:R-:W4:Y:S01]  /*ae30*/  F2I.FTZ.TRUNC.NTZ R0, R0 ;  /* 0x0000000000007305 */ /* 0x000f22000021f100 */
[----:B------:R-:W-:Y:S05]  /*ae40*/  BRA `(.L_x_13673) ;  /* 0x0000000000547947 */ /* 0x000fea0003800000 */
.L_x_13672:
        /* <DEDUP_REMOVED lines=16> */
.L_x_13700:
[----:B------:R-:W-:Y:S01]  /*af50*/  IMAD.MOV.U32 R0, RZ, RZ, RZ ;  /* 0x000000ffff007224 */ /* 0x000fe200078e00ff */
[----:B------:R-:W-:Y:S06]  /*af60*/  BRA `(.L_x_13673) ;  /* 0x00000000000c7947 */ /* 0x000fec0003800000 */
.L_x_13697:
[----:B------:R0:W5:Y:S01]  /*af70*/  LDG.E R0, desc[UR36][R2.64] ;  /* 0x0000002402007981 */ /* 0x000162000c1e1900 */
[----:B------:R-:W-:Y:S05]  /*af80*/  BRA `(.L_x_13673) ;  /* 0x0000000000047947 */ /* 0x000fea0003800000 */
.L_x_13696:
[----:B------:R3:W5:Y:S02]  /*af90*/  LDG.E R0, desc[UR36][R2.64] ;  /* 0x0000002402007981 */ /* 0x000764000c1e1900 */
.L_x_13673:
[----:B------:R-:W0:Y:S01]  /*afa0*/  LDCU UR5, c[0x0][0x590] ;  /* 0x0000b200ff0577ac */ /* 0x000e220008000800 */
[----:B------:R-:W-:-:S04]  /*afb0*/  UPRMT UR4, UR41, 0x9910, URZ ;  /* 0x0000991029047896 */ /* 0x000fc800080000ff */
[----:B------:R-:W-:Y:S01]  /*afc0*/  UISETP.GT.AND UP0, UPT, UR4, 0x9, UPT ;  /* 0x000000090400788c */ /* 0x000fe2000bf04270 */
[----:B012345:R-:W-:-:S08]  /*afd0*/  VIMNMX R2, PT, PT, R0, UR5, !PT ;  /* 0x0000000500027c48 */ /* 0x03ffd0000ffe0100 */
        /* <DEDUP_REMOVED lines=11> */
.L_x_13704:
[----:B------:R-:W-:Y:S01]  /*b090*/  STG.E.U8 desc[UR36][R16.64], R2 ;  /* 0x0000000210007986 */ /* 0x000fe2000c101124 */
[----:B------:R-:W-:Y:S05]  /*b0a0*/  EXIT ;  /* 0x000000000000794d */ /* 0x000fea0003800000 */
.L_x_13703:
        /* <DEDUP_REMOVED lines=9> */
.L_x_13707:
[----:B------:R-:W-:Y:S01]  /*b140*/  STG.E desc[UR36][R16.64], R2 ;  /* 0x0000000210007986 */ /* 0x000fe2000c101924 */
[----:B------:R-:W-:Y:S05]  /*b150*/  EXIT ;  /* 0x000000000000794d */ /* 0x000fea0003800000 */
.L_x_13706:
[----:B------:R-:W-:Y:S01]  /*b160*/  STG.E.U16 desc[UR36][R16.64], R2 ;  /* 0x0000000210007986 */ /* 0x000fe2000c101524 */
[----:B------:R-:W-:Y:S05]  /*b170*/  EXIT ;  /* 0x000000000000794d */ /* 0x000fea0003800000 */
.L_x_13702:
        /* <DEDUP_REMOVED lines=9> */
.L_x_13709:
[----:B------:R-:W-:-:S04]  /*b210*/  I2FP.F32.S32 R0, R2 ;  /* 0x0000000200007245 */ /* 0x000fc80000201400 */
[----:B------:R-:W-:-:S05]  /*b220*/  F2FP.F16.F32.PACK_AB R0, RZ, R0 ;  /* 0x00000000ff00723e */ /* 0x000fca00000000ff */
[----:B------:R-:W-:Y:S01]  /*b230*/  STG.E.U16 desc[UR36][R16.64], R0 ;  /* 0x0000000010007986 */ /* 0x000fe2000c101524 */
[----:B------:R-:W-:Y:S05]  /*b240*/  EXIT ;  /* 0x000000000000794d */ /* 0x000fea0003800000 */
.L_x_13708:
        /* <DEDUP_REMOVED lines=10> */
.L_x_13711:
[----:B------:R-:W-:-:S04]  /*b2f0*/  I2FP.F32.S32 R2, R2 ;  /* 0x0000000200027245 */ /* 0x000fc80000201400 */
[----:B------:R-:W-:-:S04]  /*b300*/  F2FP.F16.F32.PACK_AB R3, RZ, R2 ;  /* 0x00000002ff03723e */ /* 0x000fc800000000ff */
[----:B------:R-:W-:-:S05]  /*b310*/  PRMT R3, R3, 0x5410, RZ ;  /* 0x0000541003037816 */ /* 0x000fca00000000ff */
[----:B------:R-:W-:Y:S01]  /*b320*/  STG.E desc[UR36][R16.64], R3 ;  /* 0x0000000310007986 */ /* 0x000fe2000c101924 */
[----:B------:R-:W-:Y:S05]  /*b330*/  EXIT ;  /* 0x000000000000794d */ /* 0x000fea0003800000 */
.L_x_13710:
[----:B------:R-:W0:Y:S02]  /*b340*/  I2F.F64 R2, R2 ;  /* 0x0000000200027312 */ /* 0x000e240000201c00 */
[----:B0-----:R-:W-:Y:S01]  /*b350*/  STG.E.64 desc[UR36][R16.64], R2 ;  /* 0x0000000210007986 */ /* 0x001fe2000c101b24 */
[----:B------:R-:W-:Y:S05]  /*b360*/  EXIT ;  /* 0x000000000000794d */ /* 0x000fea0003800000 */
.L_x_13701:
        /* <DEDUP_REMOVED lines=12> */
.L_x_13715:
        /* <DEDUP_REMOVED lines=17> */
.L_x_13718:
[----:B------:R-:W-:-:S04]  /*b540*/  SHF.R.U32.HI R3, RZ, 0x18, R3 ;  /* 0x00000018ff037819 */ /* 0x000fc80000011603 */
[----:B------:R-:W-:-:S04]  /*b550*/  LOP3.LUT R0, R0, 0x80, R3, 0xf8, !PT ;  /* 0x0000008000007812 */ /* 0x000fc800078ef803 */
[----:B------:R-:W-:-:S07]  /*b560*/  PRMT R8, R0, 0x7610, R8 ;  /* 0x0000761000087816 */ /* 0x000fce0000000008 */
.L_x_13717:
[----:B------:R-:W-:Y:S05]  /*b570*/  BSYNC.RECONVERGENT B0 ;  /* 0x0000000000007941 */ /* 0x000fea0003800200 */
.L_x_13716:
[----:B------:R-:W-:Y:S01]  /*b580*/  STG.E.U8 desc[UR36][R16.64], R8 ;  /* 0x0000000810007986 */ /* 0x000fe2000c101124 */
[----:B------:R-:W-:Y:S05]  /*b590*/  EXIT ;  /* 0x000000000000794d */ /* 0x000fea0003800000 */
.L_x_13714:
        /* <DEDUP_REMOVED lines=17> */
.L_x_13721:
[----:B------:R-:W-:-:S04]  /*b6b0*/  SHF.R.U32.HI R3, RZ, 0x18, R3 ;  /* 0x00000018ff037819 */ /* 0x000fc80000011603 */
[----:B------:R-:W-:-:S04]  /*b6c0*/  LOP3.LUT R0, R0, 0x80, R3, 0xf8, !PT ;  /* 0x0000008000007812 */ /* 0x000fc800078ef803 */
[----:B------:R-:W-:-:S07]  /*b6d0*/  PRMT R8, R0, 0x7610, R8 ;  /* 0x0000761000087816 */ /* 0x000fce0000000008 */
.L_x_13720:
[----:B------:R-:W-:Y:S05]  /*b6e0*/  BSYNC.RECONVERGENT B0 ;  /* 0x0000000000007941 */ /* 0x000fea0003800200 */
.L_x_13719:
[----:B------:R-:W-:Y:S01]  /*b6f0*/  STG.E.U8 desc[UR36][R16.64], R8 ;  /* 0x0000000810007986 */ /* 0x000fe2000c101124 */
[----:B------:R-:W-:Y:S05]  /*b700*/  EXIT ;  /* 0x000000000000794d */ /* 0x000fea0003800000 */
.L_x_13713:
        /* <DEDUP_REMOVED lines=22> */
.L_x_13723:
[----:B------:R-:W-:-:S05]  /*b870*/  SHF.R.S32.HI R3, RZ, 0x1f, R2 ;  /* 0x0000001fff037819 */ /* 0x000fca0000011402 */
[----:B------:R-:W-:Y:S01]  /*b880*/  STG.E.64 desc[UR36][R16.64], R2 ;  /* 0x0000000210007986 */ /* 0x000fe2000c101b24 */
[----:B------:R-:W-:Y:S05]  /*b890*/  EXIT ;  /* 0x000000000000794d */ /* 0x000fea0003800000 */
.L_x_13722:
[----:B------:R-:W-:Y:S01]  /*b8a0*/  STG.E desc[UR36][R16.64], R2 ;  /* 0x0000000210007986 */ /* 0x000fe2000c101924 */
[----:B------:R-:W-:Y:S05]  /*b8b0*/  EXIT ;  /* 0x000000000000794d */ /* 0x000fea0003800000 */
.L_x_13712:
        /* <DEDUP_REMOVED lines=10> */
.L_x_13725:
[----:B------:R-:W0:Y:S01]  /*b960*/  I2F.F64 R4, R2 ;  /* 0x0000000200047312 */ /* 0x000e220000201c00 */
[----:B------:R-:W-:-:S05]  /*b970*/  CS2R R6, SRZ ;  /* 0x0000000000067805 */ /* 0x000fca000001ff00 */
[----:B0-----:R-:W-:Y:S01]  /*b980*/  STG.E.128 desc[UR36][R16.64], R4 ;  /* 0x0000000410007986 */ /* 0x001fe2000c101d24 */
[----:B------:R-:W-:Y:S05]  /*b990*/  EXIT ;  /* 0x000000000000794d */ /* 0x000fea0003800000 */
.L_x_13724:
[----:B------:R-:W-:-:S09]  /*b9a0*/  UISETP.NE.AND UP0, UPT, UR4, 0xf, UPT ;  /* 0x0000000f0400788c */ /* 0x000fd2000bf05270 */
[----:B------:R-:W-:Y:S05]  /*b9b0*/  BRA.U !UP0, `(.L_x_13726) ;  /* 0x0000000108e87547 */ /* 0x000fea000b800000 */
[----:B------:R-:W-:-:S09]  /*b9c0*/  UISETP.NE.AND UP0, UPT, UR4, 0x17, UPT ;  /* 0x000000170400788c */ /* 0x000fd2000bf05270 */
[----:B------:R-:W-:Y:S05]  /*b9d0*/  BRA.U !UP0, `(.L_x_13727) ;  /* 0x0000000108907547 */ /* 0x000fea000b800000 */
[----:B------:R-:W-:-:S09]  /*b9e0*/  UISETP.NE.AND UP0, UPT, UR4, 0x18, UPT ;  /* 0x000000180400788c */ /* 0x000fd2000bf05270 */
[----:B------:R-:W-:Y:S05]  /*b9f0*/  BRA.U !UP0, `(.L_x_13728) ;  /* 0x0000000108447547 */ /* 0x000fea000b800000 */
.L_x_13705:
        /* <DEDUP_REMOVED lines=16> */
.L_x_13729:
[----:B------:R-:W-:Y:S05]  /*bb00*/  EXIT ;  /* 0x000000000000794d */ /* 0x000fea0003800000 */
.L_x_13728:
        /* <DEDUP_REMOVED lines=13> */
.L_x_13731:
[----:B------:R-:W-:Y:S05]  /*bbe0*/  BSYNC.RECONVERGENT B0 ;  /* 0x0000000000007941 */ /* 0x000fea0003800200 */
.L_x_13730:
[----:B------:R-:W-:-:S05]  /*bbf0*/  LOP3.LUT R3, R0, 0x80, R3, 0xf8, !PT ;  /* 0x0000008000037812 */ /* 0x000fca00078ef803 */
[----:B------:R-:W-:Y:S01]  /*bc00*/  STG.E.U8 desc[UR36][R16.64], R3 ;  /* 0x0000000310007986 */ /* 0x000fe2000c101124 */
[----:B------:R-:W-:Y:S05]  /*bc10*/  EXIT ;  /* 0x000000000000794d */ /* 0x000fea0003800000 */
.L_x_13727:
        /* <DEDUP_REMOVED lines=12> */
.L_x_13733:
[----:B------:R-:W-:Y:S01]  /*bce0*/  IMAD.MOV.U32 R0, RZ, RZ, 0x7f ;  /* 0x0000007fff007424 */ /* 0x000fe200078e00ff */
[----:B------:R-:W-:-:S04]  /*bcf0*/  ISETP.GT.U32.AND P0, PT, R2, 0x7f800000, PT ;  /* 0x7f8000000200780c */ /* 0x000fc80003f04070 */
[----:B------:R-:W-:-:S09]  /*bd00*/  SEL R0, R0, 0x7c, P0 ;  /* 0x0000007c00007807 */ /* 0x000fd20000000000 */
.L_x_13734:
[----:B------:R-:W-:Y:S05]  /*bd10*/  BSYNC.RECONVERGENT B0 ;  /* 0x0000000000007941 */ /* 0x000fea0003800200 */
.L_x_13732:
[----:B------:R-:W-:-:S04]  /*bd20*/  SHF.R.U32.HI R3, RZ, 0x18, R3 ;  /* 0x00000018ff037819 */ /* 0x000fc80000011603 */
[----:B------:R-:W-:-:S05]  /*bd30*/  LOP3.LUT R3, R0, 0x80, R3, 0xf8, !PT ;  /* 0x0000008000037812 */ /* 0x000fca00078ef803 */
[----:B------:R-:W-:Y:S01]  /*bd40*/  STG.E.U8 desc[UR36][R16.64], R3 ;  /* 0x0000000310007986 */ /* 0x000fe2000c101124 */
[----:B------:R-:W-:Y:S05]  /*bd50*/  EXIT ;  /* 0x000000000000794d */ /* 0x000fea0003800000 */
.L_x_13726:
[----:B------:R-:W-:-:S04]  /*bd60*/  I2FP.F32.S32 R0, R2 ;  /* 0x0000000200007245 */ /* 0x000fc80000201400 */
[----:B------:R-:W-:-:S05]  /*bd70*/  F2FP.BF16.F32.PACK_AB R0, RZ, R0 ;  /* 0x00000000ff00723e */ /* 0x000fca00000010ff */
[----:B------:R-:W-:Y:S01]  /*bd80*/  STG.E.U16 desc[UR36][R16.64], R0 ;  /* 0x0000000010007986 */ /* 0x000fe2000c101524 */
[----:B------:R-:W-:Y:S05]  /*bd90*/  EXIT ;  /* 0x000000000000794d */ /* 0x000fea0003800000 */
.L_x_13735:
        /* <DEDUP_REMOVED lines=14> */
.L_x_37111:


//--------------------- .text._ZN2at6native27unrolled_elementwise_kernelIZZZNS0_21clamp_min_kernel_cudaERNS_18TensorIteratorBaseERKN3c106ScalarEENKUlvE_clEvENKUlvE1_clEvEUliE_St5arrayIPcLm2EELi4E23TrivialOffsetCalculatorILi1EjESF_NS0_6memory12LoadWithCastILi1EEENSG_13StoreWithCastILi1EEEEEviT_T0_T2_T3_T4_T5_ --------------------------
	.section	.text._ZN2at6native27unrolled_elementwise_kernelIZZZNS0_21clamp_min_kernel_cudaERNS_18TensorIteratorBaseERKN3c106ScalarEENKUlvE_clEvENKUlvE1_clEvEUliE_St5arrayIPcLm2EELi4E23TrivialOffsetCalculatorILi1EjESF_NS0_6memory12LoadWithCastILi1EEENSG_13StoreWithCastILi1EEEEEviT_T0_T2_T3_T4_T5_,"ax",@progbits
	.align	128
        .global         _ZN2at6native27unrolled_elementwise_kernelIZZZNS0_21clamp_min_kernel_cudaERNS_18TensorIteratorBaseERKN3c106ScalarEENKUlvE_clEvENKUlvE1_clEvEUliE_St5arrayIPcLm2EELi4E23TrivialOffsetCalculatorILi1EjESF_NS0_6memory12LoadWithCastILi1EEENSG_13StoreWithCastILi1EEEEEviT_T0_T2_T3_T4_T5_
        .type           _ZN2at6native27unrolled_elementwise_kernelIZZZNS0_21clamp_min_kernel_cudaERNS_18TensorIteratorBaseERKN3c106ScalarEENKUlvE_clEvENKUlvE1_clEvEUliE_St5arrayIPcLm2EELi4E23TrivialOffsetCalculatorILi1EjESF_NS0_6memory12LoadWithCastILi1EEENSG_13StoreWithCastILi1EEEEEviT_T0_T2_T3_T4_T5_,@function
        .size           _ZN2at6native27unrolled_elementwise_kernelIZZZNS0_21clamp_min_kernel_cudaERNS_18TensorIteratorBaseERKN3c106ScalarEENKUlvE_clEvENKUlvE1_clEvEUliE_St5arrayIPcLm2EELi4E23TrivialOffsetCalculatorILi1EjESF_NS0_6memory12LoadWithCastILi1EEENSG_13StoreWithCastILi1EEEEEviT_T0_T2_T3_T4_T5_,(.L_x_37112 - _ZN2at6native27unrolled_elementwise_kernelIZZZNS0_21clamp_min_kernel_cudaERNS_18TensorIteratorBaseERKN3c106ScalarEENKUlvE_clEvENKUlvE1_clEvEUliE_St5arrayIPcLm2EELi4E23TrivialOffsetCalculatorILi1EjESF_NS0_6memory12LoadWithCastILi1EEENSG_13StoreWithCastILi1EEEEEviT_T0_T2_T3_T4_T5_)
        .other          _ZN2at6native27unrolled_elementwise_kernelIZZZNS0_21clamp_min_kernel_cudaERNS_18TensorIteratorBaseERKN3c106ScalarEENKUlvE_clEvENKUlvE1_clEvEUliE_St5arrayIPcLm2EELi4E23TrivialOffsetCalculatorILi1EjESF_NS0_6memory12LoadWithCastILi1EEENSG_13StoreWithCastILi1EEEEEviT_T0_T2_T3_T4_T5_,@"STO_CUDA_ENTRY STV_DEFAULT"
_ZN2at6native27unrolled_elementwise_kernelIZZZNS0_21clamp_min_kernel_cudaERNS_18TensorIteratorBaseERKN3c106ScalarEENKUlvE_clEvENKUlvE1_clEvEUliE_St5arrayIPcLm2EELi4E23TrivialOffsetCalculatorILi1EjESF_NS0_6memory12LoadWithCastILi1EEENSG_13StoreWithCastILi1EEEEEviT_T0_T2_T3_T4_T5_:
.text._ZN2at6native27unrolled_elementwise_kernelIZZZNS0_21clamp_min_kernel_cudaERNS_18TensorIteratorBaseERKN3c106ScalarEENKUlvE_clEvENKUlvE1_clEvEUliE_St5arrayIPcLm2EELi4E23TrivialOffsetCalculatorILi1EjESF_NS0_6memory12LoadWithCastILi1EEENSG_13StoreWithCastILi1EEEEEviT_T0_T2_T3_T4_T5_:
        /* <DEDUP_REMOVED lines=31> */
.L_x_13741:
[----:B------:R3:W5:Y:S01]  /*01f0*/  LDG.E.U8 R22, desc[UR36][R4.64] ;  /* 0x0000002404167981 */ /* 0x000762000c1e1100 */
[----:B------:R-:W-:Y:S05]  /*0200*/  BRA `(.L_x_13743) ;  /* 0x0000000c00307947 */ /* 0x000fea0003800000 */
.L_x_13740:
        /* <DEDUP_REMOVED lines=8> */
.L_x_13745:
[----:B------:R1:W5:Y:S01]  /*0290*/  LDG.E R22, desc[UR36][R4.64] ;  /* 0x0000002404167981 */ /* 0x000362000c1e1900 */
[----:B------:R-:W-:Y:S05]  /*02a0*/  BRA `(.L_x_13743) ;  /* 0x0000000c00087947 */ /* 0x000fea0003800000 */
.L_x_13744:
[----:B------:R2:W5:Y:S01]  /*02b0*/  LDG.E.S16 R22, desc[UR36][R4.64] ;  /* 0x0000002404167981 */ /* 0x000562000c1e1700 */
[----:B------:R-:W-:Y:S05]  /*02c0*/  BRA `(.L_x_13743) ;  /* 0x0000000c00007947 */ /* 0x000fea0003800000 */
.L_x_13739:
        /* <DEDUP_REMOVED lines=9> */
.L_x_13747:
[----:B------:R-:W2:Y:S02]  /*0360*/  LDG.E.U16 R4, desc[UR36][R4.64] ;  /* 0x0000002404047981 */ /* 0x000ea4000c1e1500 */
[----:B--2---:R-:W-:-:S06]  /*0370*/  HADD2.F32 R22, -RZ, R4.H0_H0 ;  /* 0x20000004ff167230 */ /* 0x004fcc0000004100 */
[----:B------:R-:W0:Y:S01]  /*0380*/  F2I.FTZ.TRUNC.NTZ R22, R22 ;  /* 0x0000001600167305 */ /* 0x000e22000021f100 */
[----:B------:R-:W-:Y:S05]  /*0390*/  BRA `(.L_x_13743) ;  /* 0x0000000800cc7947 */ /* 0x000fea0003800000 */
.L_x_13746:
        /* <DEDUP_REMOVED lines=9> */
.L_x_13749:
[----:B------:R-:W2:Y:S02]  /*0430*/  LDG.E.U16 R4, desc[UR36][R4.64] ;  /* 0x0000002404047981 */ /* 0x000ea4000c1e1500 */
[----:B--2---:R-:W-:-:S06]  /*0440*/  HADD2.F32 R22, -RZ, R4.H0_H0 ;  /* 0x20000004ff167230 */ /* 0x004fcc0000004100 */
[----:B------:R-:W0:Y:S01]  /*0450*/  F2I.FTZ.TRUNC.NTZ R22, R22 ;  /* 0x0000001600167305 */ /* 0x000e22000021f100 */
[----:B------:R-:W-:Y:S05]  /*0460*/  BRA `(.L_x_13743) ;  /* 0x0000000800987947 */ /* 0x000fea0003800000 */
.L_x_13748:
[----:B------:R-:W2:Y:S02]  /*0470*/  LDG.E.64 R4, desc[UR36][R4.64] ;  /* 0x0000002404047981 */ /* 0x000ea4000c1e1b00 */
[----:B--2---:R0:W1:Y:S01]  /*0480*/  F2I.F64.TRUNC R22, R4 ;  /* 0x0000000400167311 */ /* 0x004062000030d100 */
[----:B------:R-:W-:Y:S05]  /*0490*/  BRA `(.L_x_13743) ;  /* 0x00000008008c7947 */ /* 0x000fea0003800000 */
.L_x_13738:
        /* <DEDUP_REMOVED lines=12> */
.L_x_13752:
[----:B------:R-:W2:Y:S02]  /*0560*/  LDG.E.64 R4, desc[UR36][R4.64] ;  /* 0x0000002404047981 */ /* 0x000ea4000c1e1b00 */
[----:B--2---:R0:W1:Y:S01]  /*0570*/  F2I.F64.TRUNC R22, R4 ;  /* 0x0000000400167311 */ /* 0x004062000030d100 */
[----:B------:R-:W-:Y:S05]  /*0580*/  BRA `(.L_x_13743) ;  /* 0x0000000800507947 */ /* 0x000fea0003800000 */
.L_x_13751:
        /* <DEDUP_REMOVED lines=26> */
.L_x_13754:
        /* <DEDUP_REMOVED lines=14> */
.L_x_13753:
[----:B------:R-:W2:Y:S02]  /*0810*/  LDG.E.U16 R22, desc[UR36][R4.64] ;  /* 0x0000002404167981 */ /* 0x000ea4000c1e1500 */
[----:B--2---:R-:W-:-:S06]  /*0820*/  IMAD.U32 R22, R22, 0x10000, RZ ;  /* 0x0001000016167824 */ /* 0x004fcc00078e00ff */
[----:B------:R-:W0:Y:S01]  /*0830*/  F2I.FTZ.TRUNC.NTZ R22, R22 ;  /* 0x0000001600167305 */ /* 0x000e22000021f100 */
[----:B------:R-:W-:Y:S05]  /*0840*/  BRA `(.L_x_13743) ;  /* 0x0000000400a07947 */ /* 0x000fea0003800000 */
.L_x_13750:
        /* <DEDUP_REMOVED lines=10> */
.L_x_13757:
        /* <DEDUP_REMOVED lines=21> */
.L_x_13761:
[----:B------:R-:W-:Y:S05]  /*0a40*/  BSYNC.RECONVERGENT B1 ;  /* 0x0000000000017941 */ /* 0x000fea0003800200 */
.L_x_13760:
[----:B------:R-:W-:Y:S01]  /*0a50*/  IMAD.SHL.U32 R0, R0, 0x100000, RZ ;  /* 0x0010000000007824 */ /* 0x000fe200078e00ff */
[----:B------:R-:W-:-:S04]  /*0a60*/  LEA R3, R3, 0x3b800000, 0x17 ;  /* 0x3b80000003037811 */ /* 0x000fc800078eb8ff */
[----:B------:R-:W-:-:S07]  /*0a70*/  LOP3.LUT R22, R3, R0, R7, 0xfe, !PT ;  /* 0x0000000003167212 */ /* 0x000fce00078efe07 */
.L_x_13759:
[----:B------:R-:W-:Y:S05]  /*0a80*/  BSYNC.RECONVERGENT B0 ;  /* 0x0000000000007941 */ /* 0x000fea0003800200 */
.L_x_13758:
[----:B------:R-:W0:Y:S01]  /*0a90*/  F2I.FTZ.TRUNC.NTZ R22, R22 ;  /* 0x0000001600167305 */ /* 0x000e22000021f100 */
[----:B------:R-:W-:Y:S05]  /*0aa0*/  BRA `(.L_x_13743) ;  /* 0x0000000400087947 */ /* 0x000fea0003800000 */
.L_x_13756:
        /* <DEDUP_REMOVED lines=21> */
.L_x_13765:
[----:B------:R-:W-:Y:S05]  /*0c00*/  BSYNC.RECONVERGENT B1 ;  /* 0x0000000000017941 */ /* 0x000fea0003800200 */
.L_x_13764:
[----:B------:R-:W-:Y:S01]  /*0c10*/  IMAD.SHL.U32 R0, R0, 0x200000, RZ ;  /* 0x0020000000007824 */ /* 0x000fe200078e00ff */
[----:B------:R-:W-:-:S04]  /*0c20*/  LEA R3, R3, 0x37800000, 0x17 ;  /* 0x3780000003037811 */ /* 0x000fc800078eb8ff */
[----:B------:R-:W-:-:S07]  /*0c30*/  LOP3.LUT R22, R3, R0, R7, 0xfe, !PT ;  /* 0x0000000003167212 */ /* 0x000fce00078efe07 */
.L_x_13763:
[----:B------:R-:W-:Y:S05]  /*0c40*/  BSYNC.RECONVERGENT B0 ;  /* 0x0000000000007941 */ /* 0x000fea0003800200 */
.L_x_13762:
[----:B------:R-:W0:Y:S01]  /*0c50*/  F2I.FTZ.TRUNC.NTZ R22, R22 ;  /* 0x0000001600167305 */ /* 0x000e22000021f100 */
[----:B------:R-:W-:Y:S05]  /*0c60*/  BRA `(.L_x_13743) ;  /* 0x0000000000987947 */ /* 0x000fea0003800000 */
.L_x_13755:
[----:B------:R-:W-:-:S09]  /*0c70*/  UISETP.NE.AND UP0, UPT, UR4, 0x1c, UPT ;  /* 0x0000001c0400788c */ /* 0x000fd2000bf05270 */
[----:B------:R-:W-:Y:S05]  /*0c80*/  BRA.U !UP0, `(.L_x_13766) ;  /* 0x00000001088c7547 */ /* 0x000fea000b800000 */
[----:B------:R-:W-:-:S09]  /*0c90*/  UISETP.NE.AND UP0, UPT, UR4, 0x1d, UPT ;  /* 0x0000001d0400788c */ /* 0x000fd2000bf05270 */
[----:B------:R-:W-:Y:S05]  /*0ca0*/  BRA.U !UP0, `(.L_x_13767) ;  /* 0x00000001087c7547 */ /* 0x000fea000b800000 */
[----:B------:R-:W-:-:S09]  /*0cb0*/  UISETP.NE.AND UP0, UPT, UR4, 0x2c, UPT ;  /* 0x0000002c0400788c */ /* 0x000fd2000bf05270 */
[----:B------:R-:W-:Y:S05]  /*0cc0*/  BRA.U !UP0, `(.L_x_13768) ;  /* 0x0000000108487547 */ /* 0x000fea000b800000 */
.L_x_13742:
        /* <DEDUP_REMOVED lines=16> */
.L_x_13769:
[----:B------:R-:W-:Y:S01]  /*0dd0*/  IMAD.MOV.U32 R22, RZ, RZ, RZ ;  /* 0x000000ffff167224 */ /* 0x000fe200078e00ff */
[----:B------:R-:W-:Y:S06]  /*0de0*/  BRA `(.L_x_13743) ;  /* 0x0000000000387947 */ /* 0x000fec0003800000 */
.L_x_13768:
        /* <DEDUP_REMOVED lines=8> */
.L_x_13771:
[----:B------:R-:W-:Y:S05]  /*0e70*/  BSYNC.RECONVERGENT B0 ;  /* 0x0000000000007941 */ /* 0x000fea0003800200 */
.L_x_13770:
[----:B------:R-:W0:Y:S01]  /*0e80*/  F2I.FTZ.TRUNC.NTZ R22, R22 ;  /* 0x0000001600167305 */ /* 0x000e22000021f100 */
[----:B------:R-:W-:Y:S05]  /*0e90*/  BRA `(.L_x_13743) ;  /* 0x00000000000c7947 */ /* 0x000fea0003800000 */
.L_x_13767:
[----:B------:R0:W5:Y:S01]  /*0ea0*/  LDG.E R22, desc[UR36][R4.64] ;  /* 0x0000002404167981 */ /* 0x000162000c1e1900 */
[----:B------:R-:W-:Y:S05]  /*0eb0*/  BRA `(.L_x_13743) ;  /* 0x0000000000047947 */ /* 0x000fea0003800000 */
.L_x_13766:
[----:B------:R0:W5:Y:S02]  /*0ec0*/  LDG.E R22, desc[UR36][R4.64] ;  /* 0x0000002404167981 */ /* 0x000164000c1e1900 */
.L_x_13743:
[----:B------:R-:W-:-:S07]  /*0ed0*/  VIADD R26, R2, 0x80 ;  /* 0x00000080021a7836 */ /* 0x000fce0000000000 */
.L_x_13737:
[----:B------:R-:W-:Y:S05]  /*0ee0*/  BSYNC.RECONVERGENT B6 ;  /* 0x0000000000067941 */ /* 0x000fea0003800200 */
.L_x_13736:
        /* <DEDUP_REMOVED lines=23> */
.L_x_13777:
[----:B------:R0:W5:Y:S01]  /*1060*/  LDG.E.U8 R24, desc[UR36][R4.64] ;  /* 0x0000002404187981 */ /* 0x000162000c1e1100 */
[----:B------:R-:W-:Y:S05]  /*1070*/  BRA `(.L_x_13779) ;  /* 0x0000000c00307947 */ /* 0x000fea0003800000 */
.L_x_13776:
        /* <DEDUP_REMOVED lines=8> */
.L_x_13781:
[----:B------:R0:W5:Y:S01]  /*1100*/  LDG.E R24, desc[UR36][R4.64] ;  /* 0x0000002404187981 */ /* 0x000162000c1e1900 */
[----:B------:R-:W-:Y:S05]  /*1110*/  BRA `(.L_x_13779) ;  /* 0x0000000c00087947 */ /* 0x000fea0003800000 */
.L_x_13780:
[----:B------:R0:W5:Y:S01]  /*1120*/  LDG.E.S16 R24, desc[UR36][R4.64] ;  /* 0x0000002404187981 */ /* 0x000162000c1e1700 */
[----:B------:R-:W-:Y:S05]  /*1130*/  BRA `(.L_x_13779) ;  /* 0x0000000c00007947 */ /* 0x000fea0003800000 */
.L_x_13775:
        /* <DEDUP_REMOVED lines=9> */
.L_x_13783:
[----:B------:R-:W2:Y:S02]  /*11d0*/  LDG.E.U16 R4, desc[UR36][R4.64] ;  /* 0x0000002404047981 */ /* 0x000ea4000c1e1500 */
[----:B--2---:R-:W-:-:S06]  /*11e0*/  HADD2.F32 R24, -RZ, R4.H0_H0 ;  /* 0x20000004ff187230 */ /* 0x004fcc0000004100 */
[----:B------:R-:W0:Y:S01]  /*11f0*/  F2I.FTZ.TRUNC.NTZ R24, R24 ;  /* 0x0000001800187305 */ /* 0x000e22000021f100 */
[----:B------:R-:W-:Y:S05]  /*1200*/  BRA `(.L_x_13779) ;  /* 0x0000000800cc7947 */ /* 0x000fea0003800000 */
.L_x_13782:
        /* <DEDUP_REMOVED lines=9> */
.L_x_13785:
[----:B------:R-:W2:Y:S02]  /*12a0*/  LDG.E.U16 R4, desc[UR36][R4.64] ;  /* 0x0000002404047981 */ /* 0x000ea4000c1e1500 */
[----:B--2---:R-:W-:-:S06]  /*12b0*/  HADD2.F32 R24, -RZ, R4.H0_H0 ;  /* 0x20000004ff187230 */ /* 0x004fcc0000004100 */
[----:B------:R-:W0:Y:S01]  /*12c0*/  F2I.FTZ.TRUNC.NTZ R24, R24 ;  /* 0x0000001800187305 */ /* 0x000e22000021f100 */
[----:B------:R-:W-:Y:S05]  /*12d0*/  BRA `(.L_x_13779) ;  /* 0x0000000800987947 */ /* 0x000fea0003800000 */
.L_x_13784:
[----:B------:R-:W2:Y:S02]  /*12e0*/  LDG.E.64 R24, desc[UR36][R4.64] ;  /* 0x0000002404187981 */ /* 0x000ea4000c1e1b00 */
[----:B--2---:R0:W1:Y:S01]  /*12f0*/  F2I.F64.TRUNC R24, R24 ;  /* 0x0000001800187311 */ /* 0x004062000030d100 */
[----:B------:R-:W-:Y:S05]  /*1300*/  BRA `(.L_x_13779) ;  /* 0x00000008008c7947 */ /* 0x000fea0003800000 */
.L_x_13774:
        /* <DEDUP_REMOVED lines=12> */
.L_x_13788:
[----:B------:R-:W2:Y:S02]  /*13d0*/  LDG.E.64 R4, desc[UR36][R4.64] ;  /* 0x0000002404047981 */ /* 0x000ea4000c1e1b00 */
[----:B--2---:R0:W1:Y:S01]  /*13e0*/  F2I.F64.TRUNC R24, R4 ;  /* 0x0000000400187311 */ /* 0x004062000030d100 */
[----:B------:R-:W-:Y:S05]  /*13f0*/  BRA `(.L_x_13779) ;  /* 0x0000000800507947 */ /* 0x000fea0003800000 */
.L_x_13787:
        /* <DEDUP_REMOVED lines=26> */
.L_x_13790:
        /* <DEDUP_REMOVED lines=14> */
.L_x_13789:
[----:B------:R-:W2:Y:S02]  /*1680*/  LDG.E.U16 R24, desc[UR36][R4.64] ;  /* 0x0000002404187981 */ /* 0x000ea4000c1e1500 */
[----:B--2---:R-:W-:-:S06]  /*1690*/  IMAD.U32 R24, R24, 0x10000, RZ ;  /* 0x0001000018187824 */ /* 0x004fcc00078e00ff */
[----:B------:R-:W4:Y:S01]  /*16a0*/  F2I.FTZ.TRUNC.NTZ R24, R24 ;  /* 0x0000001800187305 */ /* 0x000f22000021f100 */
[----:B------:R-:W-:Y:S05]  /*16b0*/  BRA `(.L_x_13779) ;  /* 0x0000000400a07947 */ /* 0x000fea0003800000 */
.L_x_13786:
        /* <DEDUP_REMOVED lines=10> */
.L_x_13793:
        /* <DEDUP_REMOVED lines=21> */
.L_x_13797:
[----:B------:R-:W-:Y:S05]  /*18b0*/  BSYNC.RECONVERGENT B1 ;  /* 0x0000000000017941 */ /* 0x000fea0003800200 */
.L_x_13796:
[----:B------:R-:W-:Y:S01]  /*18c0*/  IMAD.SHL.U32 R0, R0, 0x100000, RZ ;  /* 0x0010000000007824 */ /* 0x000fe200078e00ff */
[----:B------:R-:W-:-:S04]  /*18d0*/  LEA R3, R3, 0x3b800000, 0x17 ;  /* 0x3b80000003037811 */ /* 0x000fc800078eb8ff */
[----:B------:R-:W-:-:S07]  /*18e0*/  LOP3.LUT R24, R3, R0, R7, 0xfe, !PT ;  /* 0x0000000003187212 */ /* 0x000fce00078efe07 */
.L_x_13795:
[----:B------:R-:W-:Y:S05]  /*18f0*/  BSYNC.RECONVERGENT B0 ;  /* 0x0000000000007941 */ /* 0x000fea0003800200 */
.L_x_13794:
[----:B------:R-:W0:Y:S01]  /*1900*/  F2I.FTZ.TRUNC.NTZ R24, R24 ;  /* 0x0000001800187305 */ /* 0x000e22000021f100 */
[----:B------:R-:W-:Y:S05]  /*1910*/  BRA `(.L_x_13779) ;  /* 0x0000000400087947 */ /* 0x000fea0003800000 */
.L_x_13792:
        /* <DEDUP_REMOVED lines=21> */
.L_x_13801:
[----:B------:R-:W-:Y:S05]  /*1a70*/  BSYNC.RECONVERGENT B1 ;  /* 0x0000000000017941 */ /* 0x000fea0003800200 */
.L_x_13800:
[----:B------:R-:W-:Y:S01]  /*1a80*/  IMAD.SHL.U32 R0, R0, 0x200000, RZ ;  /* 0x0020000000007824 */ /* 0x000fe200078e00ff */
[----:B------:R-:W-:-:S04]  /*1a90*/  LEA R3, R3, 0x37800000, 0x17 ;  /* 0x3780000003037811 */ /* 0x000fc800078eb8ff */
[----:B------:R-:W-:-:S07]  /*1aa0*/  LOP3.LUT R24, R3, R0, R7, 0xfe, !PT ;  /* 0x0000000003187212 */ /* 0x000fce00078efe07 */
.L_x_13799:
[----:B------:R-:W-:Y:S05]  /*1ab0*/  BSYNC.RECONVERGENT B0 ;  /* 0x0000000000007941 */ /* 0x000fea0003800200 */
.L_x_13798:
[----:B------:R-:W0:Y:S01]  /*1ac0*/  F2I.FTZ.TRUNC.NTZ R24, R24 ;  /* 0x0000001800187305 */ /* 0x000e22000021f100 */
[----:B------:R-:W-:Y:S05]  /*1ad0*/  BRA `(.L_x_13779) ;  /* 0x0000000000987947 */ /* 0x000fea0003800000 */
.L_x_13791:
        /* <DEDUP_REMOVED lines=14> */
.L_x_13805:
[----:B------:R-:W-:Y:S05]  /*1bc0*/  BSYNC.RECONVERGENT B0 ;  /* 0x0000000000007941 */ /* 0x000fea0003800200 */
.L_x_13804:
[----:B------:R-:W0:Y:S01]  /*1bd0*/  F2I.FTZ.TRUNC.NTZ R24, R24 ;  /* 0x0000001800187305 */ /* 0x000e22000021f100 */
[----:B------:R-:W-:Y:S05]  /*1be0*/  BRA `(.L_x_13779) ;  /* 0x0000000000547947 */ /* 0x000fea0003800000 */
.L_x_13778:
        /* <DEDUP_REMOVED lines=16> */
.L_x_13806:
[----:B------:R-:W-:Y:S01]  /*1cf0*/  IMAD.MOV.U32 R24, RZ, RZ, RZ ;  /* 0x000000ffff187224 */ /* 0x000fe200078e00ff */
[----:B------:R-:W-:Y:S06]  /*1d00*/  BRA `(.L_x_13779) ;  /* 0x00000000000c7947 */ /* 0x000fec0003800000 */
.L_x_13803:
[----:B------:R0:W5:Y:S01]  /*1d10*/  LDG.E R24, desc[UR36][R4.64] ;  /* 0x0000002404187981 */ /* 0x000162000c1e1900 */
[----:B------:R-:W-:Y:S05]  /*1d20*/  BRA `(.L_x_13779) ;  /* 0x0000000000047947 */ /* 0x000fea0003800000 */
.L_x_13802:
[----:B------:R0:W5:Y:S02]  /*1d30*/  LDG.E R24, desc[UR36][R4.64] ;  /* 0x0000002404187981 */ /* 0x000164000c1e1900 */
.L_x_13779:
[----:B------:R-:W-:-:S07]  /*1d40*/  VIADD R26, R26, 0x80 ;  /* 0x000000801a1a7836 */ /* 0x000fce0000000000 */
.L_x_13773:
[----:B------:R-:W-:Y:S05]  /*1d50*/  BSYNC.RECONVERGENT B6 ;  /* 0x0000000000067941 */ /* 0x000fea0003800200 */
.L_x_13772:
        /* <DEDUP_REMOVED lines=23> */
.L_x_13812:
[----:B------:R0:W5:Y:S01]  /*1ed0*/  LDG.E.U8 R18, desc[UR36][R4.64] ;  /* 0x0000002404127981 */ /* 0x000162000c1e1100 */
[----:B------:R-:W-:Y:S05]  /*1ee0*/  BRA `(.L_x_13814) ;  /* 0x0000000c00307947 */ /* 0x000fea0003800000 */
.L_x_13811:
        /* <DEDUP_REMOVED lines=8> */
.L_x_13816:
[----:B------:R0:W5:Y:S01]  /*1f70*/  LDG.E R18, desc[UR36][R4.64] ;  /* 0x0000002404127981 */ /* 0x000162000c1e1900 */
[----:B------:R-:W-:Y:S05]  /*1f80*/  BRA `(.L_x_13814) ;  /* 0x0000000c00087947 */ /* 0x000fea0003800000 */
.L_x_13815:
[----:B------:R0:W5:Y:S01]  /*1f90*/  LDG.E.S16 R18, desc[UR36][R4.64] ;  /* 0x0000002404127981 */ /* 0x000162000c1e1700 */
[----:B------:R-:W-:Y:S05]  /*1fa0*/  BRA `(.L_x_13814) ;  /* 0x0000000c00007947 */ /* 0x000fea0003800000 */
.L_x_13810:
        /* <DEDUP_REMOVED lines=9> */
.L_x_13818:
[----:B------:R-:W2:Y:S02]  /*2040*/  LDG.E.U16 R4, desc[UR36][R4.64] ;  /* 0x0000002404047981 */ /* 0x000ea4000c1e1500 */
[----:B--2---:R-:W-:-:S06]  /*2050*/  HADD2.F32 R18, -RZ, R4.H0_H0 ;  /* 0x20000004ff127230 */ /* 0x004fcc0000004100 */
[----:B------:R-:W0:Y:S01]  /*2060*/  F2I.FTZ.TRUNC.NTZ R18, R18 ;  /* 0x0000001200127305 */ /* 0x000e22000021f100 */
[----:B------:R-:W-:Y:S05]  /*2070*/  BRA `(.L_x_13814) ;  /* 0x0000000800cc7947 */ /* 0x000fea0003800000 */
.L_x_13817:
        /* <DEDUP_REMOVED lines=9> */
.L_x_13820:
[----:B------:R-:W2:Y:S02]  /*2110*/  LDG.E.U16 R4, desc[UR36][R4.64] ;  /* 0x0000002404047981 */ /* 0x000ea4000c1e1500 */
[----:B--2---:R-:W-:-:S06]  /*2120*/  HADD2.F32 R18, -RZ, R4.H0_H0 ;  /* 0x20000004ff127230 */ /* 0x004fcc0000004100 */
[----:B------:R-:W0:Y:S01]  /*2130*/  F2I.FTZ.TRUNC.NTZ R18, R18 ;  /* 0x0000001200127305 */ /* 0x000e22000021f100 */
[----:B------:R-:W-:Y:S05]  /*2140*/  BRA `(.L_x_13814) ;  /* 0x0000000800987947 */ /* 0x000fea0003800000 */
.L_x_13819:
[----:B------:R-:W2:Y:S02]  /*2150*/  LDG.E.64 R4, desc[UR36][R4.64] ;  /* 0x0000002404047981 */ /* 0x000ea4000c1e1b00 */
[----:B--2---:R0:W1:Y:S01]  /*2160*/  F2I.F64.TRUNC R18, R4 ;  /* 0x0000000400127311 */ /* 0x004062000030d100 */
[----:B------:R-:W-:Y:S05]  /*2170*/  BRA `(.L_x_13814) ;  /* 0x00000008008c7947 */ /* 0x000fea0003800000 */
.L_x_13809:
        /* <DEDUP_REMOVED lines=12> */
.L_x_13823:
[----:B------:R-:W2:Y:S02]  /*2240*/  LDG.E.64 R4, desc[UR36][R4.64] ;  /* 0x0000002404047981 */ /* 0x000ea4000c1e1b00 */
[----:B--2---:R0:W1:Y:S01]  /*2250*/  F2I.F64.TRUNC R18, R4 ;  /* 0x0000000400127311 */ /* 0x004062000030d100 */
[----:B------:R-:W-:Y:S05]  /*2260*/  BRA `(.L_x_13814) ;  /* 0x0000000800507947 */ /* 0x000fea0003800000 */
.L_x_13822:
        /* <DEDUP_REMOVED lines=26> */
.L_x_13825:
        /* <DEDUP_REMOVED lines=14> */
.L_x_13824:
[----:B------:R-:W2:Y:S02]  /*24f0*/  LDG.E.U16 R18, desc[UR36][R4.64] ;  /* 0x0000002404127981 */ /* 0x000ea4000c1e1500 */
[----:B--2---:R-:W-:-:S06]  /*2500*/  IMAD.U32 R18, R18, 0x10000, RZ ;  /* 0x0001000012127824 */ /* 0x004fcc00078e00ff */
[----:B------:R-:W0:Y:S01]  /*2510*/  F2I.FTZ.TRUNC.NTZ R18, R18 ;  /* 0x0000001200127305 */ /* 0x000e22000021f100 */
[----:B------:R-:W-:Y:S05]  /*2520*/  BRA `(.L_x_13814) ;  /* 0x0000000400a07947 */ /* 0x000fea0003800000 */
.L_x_13821:
        /* <DEDUP_REMOVED lines=10> */
.L_x_13828:
        /* <DEDUP_REMOVED lines=21> */
.L_x_13832:
[----:B------:R-:W-:Y:S05]  /*2720*/  BSYNC.RECONVERGENT B1 ;  /* 0x0000000000017941 */ /* 0x000fea0003800200 */
.L_x_13831:
[----:B------:R-:W-:Y:S01]  /*2730*/  IMAD.SHL.U32 R0, R0, 0x100000, RZ ;  /* 0x0010000000007824 */ /* 0x000fe200078e00ff */
[----:B------:R-:W-:-:S04]  /*2740*/  LEA R3, R3, 0x3b800000, 0x17 ;  /* 0x3b80000003037811 */ /* 0x000fc800078eb8ff */
[----:B------:R-:W-:-:S07]  /*2750*/  LOP3.LUT R18, R3, R0, R7, 0xfe, !PT ;  /* 0x0000000003127212 */ /* 0x000fce00078efe07 */
.L_x_13830:
[----:B------:R-:W-:Y:S05]  /*2760*/  BSYNC.RECONVERGENT B0 ;  /* 0x0000000000007941 */ /* 0x000fea0003800200 */
.L_x_13829:
[----:B------:R-:W1:Y:S01]  /*2770*/  F2I.FTZ.TRUNC.NTZ R18, R18 ;  /* 0x0000001200127305 */ /* 0x000e62000021f100 */
[----:B------:R-:W-:Y:S05]  /*2780*/  BRA `(.L_x_13814) ;  /* 0x0000000400087947 */ /* 0x000fea0003800000 */
.L_x_13827:
        /* <DEDUP_REMOVED lines=21> */
.L_x_13836:
[----:B------:R-:W-:Y:S05]  /*28e0*/  BSYNC.RECONVERGENT B1 ;  /* 0x0000000000017941 */ /* 0x000fea0003800200 */
.L_x_13835:
[----:B------:R-:W-:Y:S01]  /*28f0*/  IMAD.SHL.U32 R0, R0, 0x200000, RZ ;  /* 0x0020000000007824 */ /* 0x000fe200078e00ff */
[----:B------:R-:W-:-:S04]  /*2900*/  LEA R3, R3, 0x37800000, 0x17 ;  /* 0x3780000003037811 */ /* 0x000fc800078eb8ff */
[----:B------:R-:W-:-:S07]  /*2910*/  LOP3.LUT R18, R3, R0, R7, 0xfe, !PT ;  /* 0x0000000003127212 */ /* 0x000fce00078efe07 */
.L_x_13834:
[----:B------:R-:W-:Y:S05]  /*2920*/  BSYNC.RECONVERGENT B0 ;  /* 0x0000000000007941 */ /* 0x000fea0003800200 */
.L_x_13833:
[----:B------:R-:W2:Y:S01]  /*2930*/  F2I.FTZ.TRUNC.NTZ R18, R18 ;  /* 0x0000001200127305 */ /* 0x000ea2000021f100 */
[----:B------:R-:W-:Y:S05]  /*2940*/  BRA `(.L_x_13814) ;  /* 0x0000000000987947 */ /* 0x000fea0003800000 */
.L_x_13826:
        /* <DEDUP_REMOVED lines=14> */
.L_x_13840:
[----:B------:R-:W-:Y:S05]  /*2a30*/  BSYNC.RECONVERGENT B0 ;  /* 0x0000000000007941 */ /* 0x000fea0003800200 */
.L_x_13839:
[----:B------:R-:W4:Y:S01]  /*2a40*/  F2I.FTZ.TRUNC.NTZ R18, R18 ;  /* 0x0000001200127305 */ /* 0x000f22000021f100 */
[----:B------:R-:W-:Y:S05]  /*2a50*/  BRA `(.L_x_13814) ;  /* 0x0000000000547947 */ /* 0x000fea0003800000 */
.L_x_13813:
        /* <DEDUP_REMOVED lines=16> */
.L_x_13841:
[----:B------:R-:W-:Y:S01]  /*2b60*/  IMAD.MOV.U32 R18, RZ, RZ, RZ ;  /* 0x000000ffff127224 */ /* 0x000fe200078e00ff */
[----:B------:R-:W-:Y:S06]  /*2b70*/  BRA `(.L_x_13814) ;  /* 0x00000000000c7947 */ /* 0x000fec0003800000 */
.L_x_13838:
[----:B------:R0:W5:Y:S01]  /*2b80*/  LDG.E R18, desc[UR36][R4.64] ;  /* 0x0000002404127981 */ /* 0x000162000c1e1900 */
[----:B------:R-:W-:Y:S05]  /*2b90*/  BRA `(.L_x_13814) ;  /* 0x0000000000047947 */ /* 0x000fea0003800000 */
.L_x_13837:
[----:B------:R3:W5:Y:S02]  /*2ba0*/  LDG.E R18, desc[UR36][R4.64] ;  /* 0x0000002404127981 */ /* 0x000764000c1e1900 */
.L_x_13814:
[----:B------:R-:W-:-:S07]  /*2bb0*/  VIADD R26, R26, 0x80 ;  /* 0x000000801a1a7836 */ /* 0x000fce0000000000 */
.L_x_13808:
[----:B------:R-:W-:Y:S05]  /*2bc0*/  BSYNC.RECONVERGENT B6 ;  /* 0x0000000000067941 */ /* 0x000fea0003800200 */
.L_x_13807:
        /* <DEDUP_REMOVED lines=23> */
.L_x_13847:
[----:B------:R0:W5:Y:S01]  /*2d40*/  LDG.E.U8 R16, desc[UR36][R4.64] ;  /* 0x0000002404107981 */ /* 0x000162000c1e1100 */
[----:B------:R-:W-:Y:S05]  /*2d50*/  BRA `(.L_x_13843) ;  /* 0x0000000c002c7947 */ /* 0x000fea0003800000 */
.L_x_13846:
        /* <DEDUP_REMOVED lines=8> */
.L_x_13850:
[----:B------:R0:W5:Y:S01]  /*2de0*/  LDG.E R16, desc[UR36][R4.64] ;  /* 0x0000002404107981 */ /* 0x000162000c1e1900 */
[----:B------:R-:W-:Y:S05]  /*2df0*/  BRA `(.L_x_13843) ;  /* 0x0000000c00047947 */ /* 0x000fea0003800000 */
.L_x_13849:
[----:B------:R0:W5:Y:S01]  /*2e00*/  LDG.E.S16 R16, desc[UR36][R4.64] ;  /* 0x0000002404107981 */ /* 0x000162000c1e1700 */
[----:B------:R-:W-:Y:S05]  /*2e10*/  BRA `(.L_x_13843) ;  /* 0x0000000800fc7947 */ /* 0x000fea0003800000 */
.L_x_13845:
        /* <DEDUP_REMOVED lines=9> */
.L_x_13852:
[----:B------:R-:W2:Y:S02]  /*2eb0*/  LDG.E.U16 R4, desc[UR36][R4.64] ;  /* 0x0000002404047981 */ /* 0x000ea4000c1e1500 */
[----:B--2---:R-:W-:-:S06]  /*2ec0*/  HADD2.F32 R16, -RZ, R4.H0_H0 ;  /* 0x20000004ff107230 */ /* 0x004fcc0000004100 */
[----:B------:R-:W0:Y:S01]  /*2ed0*/  F2I.FTZ.TRUNC.NTZ R16, R16 ;  /* 0x0000001000107305 */ /* 0x000e22000021f100 */
[----:B------:R-:W-:Y:S05]  /*2ee0*/  BRA `(.L_x_13843) ;  /* 0x0000000800c87947 */ /* 0x000fea0003800000 */
.L_x_13851:
        /* <DEDUP_REMOVED lines=9> */
.L_x_13854:
[----:B------:R-:W2:Y:S02]  /*2f80*/  LDG.E.U16 R4, desc[UR36][R4.64] ;  /* 0x0000002404047981 */ /* 0x000ea4000c1e1500 */
[----:B--2---:R-:W-:-:S06]  /*2f90*/  HADD2.F32 R16, -RZ, R4.H0_H0 ;  /* 0x20000004ff107230 */ /* 0x004fcc0000004100 */
[----:B------:R-:W0:Y:S01]  /*2fa0*/  F2I.FTZ.TRUNC.NTZ R16, R16 ;  /* 0x0000001000107305 */ /* 0x000e22000021f100 */
[----:B------:R-:W-:Y:S05]  /*2fb0*/  BRA `(.L_x_13843) ;  /* 0x0000000800947947 */ /* 0x000fea0003800000 */
.L_x_13853:
[----:B------:R-:W2:Y:S02]  /*2fc0*/  LDG.E.64 R16, desc[UR36][R4.64] ;  /* 0x0000002404107981 */ /* 0x000ea4000c1e1b00 */
[----:B--2---:R0:W1:Y:S01]  /*2fd0*/  F2I.F64.TRUNC R16, R16 ;  /* 0x0000001000107311 */ /* 0x004062000030d100 */
[----:B------:R-:W-:Y:S05]  /*2fe0*/  BRA `(.L_x_13843) ;  /* 0x0000000800887947 */ /* 0x000fea0003800000 */
.L_x_13844:
        /* <DEDUP_REMOVED lines=12> */
.L_x_13857:
[----:B------:R-:W2:Y:S02]  /*30b0*/  LDG.E.64 R4, desc[UR36][R4.64] ;  /* 0x0000002404047981 */ /* 0x000ea4000c1e1b00 */
[----:B--2---:R0:W1:Y:S01]  /*30c0*/  F2I.F64.TRUNC R16, R4 ;  /* 0x0000000400107311 */ /* 0x004062000030d100 */
[----:B------:R-:W-:Y:S05]  /*30d0*/  BRA `(.L_x_13843) ;  /* 0x00000008004c7947 */ /* 0x000fea0003800000 */
.L_x_13856:
        /* <DEDUP_REMOVED lines=26> */
.L_x_13859:
        /* <DEDUP_REMOVED lines=14> */
.L_x_13858:
[----:B------:R-:W2:Y:S02]  /*3360*/  LDG.E.U16 R16, desc[UR36][R4.64] ;  /* 0x0000002404107981 */ /* 0x000ea4000c1e1500 */
[----:B--2---:R-:W-:-:S06]  /*3370*/  IMAD.U32 R16, R16, 0x10000, RZ ;  /* 0x0001000010107824 */ /* 0x004fcc00078e00ff */
[----:B------:R-:W0:Y:S01]  /*3380*/  F2I.FTZ.TRUNC.NTZ R16, R16 ;  /* 0x0000001000107305 */ /* 0x000e22000021f100 */
[----:B------:R-:W-:Y:S05]  /*3390*/  BRA `(.L_x_13843) ;  /* 0x00000004009c7947 */ /* 0x000fea0003800000 */
.L_x_13855:
        /* <DEDUP_REMOVED lines=10> */
.L_x_13862:
        /* <DEDUP_REMOVED lines=21> */
.L_x_13866:
[----:B------:R-:W-:Y:S05]  /*3590*/  BSYNC.RECONVERGENT B1 ;  /* 0x0000000000017941 */ /* 0x000fea0003800200 */
.L_x_13865:
[----:B------:R-:W-:Y:S01]  /*35a0*/  IMAD.SHL.U32 R0, R0, 0x100000, RZ ;  /* 0x0010000000007824 */ /* 0x000fe200078e00ff */
[----:B------:R-:W-:-:S04]  /*35b0*/  LEA R3, R3, 0x3b800000, 0x17 ;  /* 0x3b80000003037811 */ /* 0x000fc800078eb8ff */
[----:B------:R-:W-:-:S07]  /*35c0*/  LOP3.LUT R16, R3, R0, R7, 0xfe, !PT ;  /* 0x0000000003107212 */ /* 0x000fce00078efe07 */
.L_x_13864:
[----:B------:R-:W-:Y:S05]  /*35d0*/  BSYNC.RECONVERGENT B0 ;  /* 0x0000000000007941 */ /* 0x000fea0003800200 */
.L_x_13863:
[----:B------:R-:W0:Y:S01]  /*35e0*/  F2I.FTZ.TRUNC.NTZ R16, R16 ;  /* 0x0000001000107305 */ /* 0x000e22000021f100 */
[----:B------:R-:W-:Y:S05]  /*35f0*/  BRA `(.L_x_13843) ;  /* 0x0000000400047947 */ /* 0x000fea0003800000 */
.L_x_13861:
        /* <DEDUP_REMOVED lines=21> */
.L_x_13870:
[----:B------:R-:W-:Y:S05]  /*3750*/  BSYNC.RECONVERGENT B1 ;  /* 0x0000000000017941 */ /* 0x000fea0003800200 */
.L_x_13869:
[----:B------:R-:W-:Y:S01]  /*3760*/  IMAD.SHL.U32 R0, R0, 0x200000, RZ ;  /* 0x0020000000007824 */ /* 0x000fe200078e00ff */
[----:B------:R-:W-:-:S04]  /*3770*/  LEA R3, R3, 0x37800000, 0x17 ;  /* 0x3780000003037811 */ /* 0x000fc800078eb8ff */
[----:B------:R-:W-:-:S07]  /*3780*/  LOP3.LUT R16, R3, R0, R7, 0xfe, !PT ;  /* 0x0000000003107212 */ /* 0x000fce00078efe07 */
.L_x_13868:
[----:B------:R-:W-:Y:S05]  /*3790*/  BSYNC.RECONVERGENT B0 ;  /* 0x0000000000007941 */ /* 0x000fea0003800200 */
.L_x_13867:
[----:B------:R-:W0:Y:S01]  /*37a0*/  F2I.FTZ.TRUNC.NTZ R16, R16 ;  /* 0x0000001000107305 */ /* 0x000e22000021f100 */
[----:B------:R-:W-:Y:S05]  /*37b0*/  BRA `(.L_x_13843) ;  /* 0x0000000000947947 */ /* 0x000fea0003800000 */
.L_x_13860:
        /* <DEDUP_REMOVED lines=14> */
.L_x_13874:
[----:B------:R-:W-:Y:S05]  /*38a0*/  BSYNC.RECONVERGENT B0 ;  /* 0x0000000000007941 */ /* 0x000fea0003800200 */
.L_x_13873:
[----:B------:R-:W0:Y:S01]  /*38b0*/  F2I.FTZ.TRUNC.NTZ R16, R16 ;  /* 0x0000001000107305 */ /* 0x000e22000021f100 */
[----:B------:R-:W-:Y:S05]  /*38c0*/  BRA `(.L_x_13843) ;  /* 0x0000000000507947 */ /* 0x000fea0003800000 */
.L_x_13848:
        /* <DEDUP_REMOVED lines=16> */
.L_x_13875:
[----:B------:R-:W-:Y:S05]  /*39d0*/  BRA `(.L_x_13843) ;  /* 0x00000000000c7947 */ /* 0x000fea0003800000 */
.L_x_13872:
[----:B------:R0:W5:Y:S01]  /*39e0*/  LDG.E R16, desc[UR36][R4.64] ;  /* 0x0000002404107981 */ /* 0x000162000c1e1900 */
[----:B------:R-:W-:Y:S05]  /*39f0*/  BRA `(.L_x_13843) ;  /* 0x0000000000047947 */ /* 0x000fea0003800000 */
.L_x_13871:
[----:B------:R0:W5:Y:S02]  /*3a00*/  LDG.E R16, desc[UR36][R4.64] ;  /* 0x0000002404107981 */ /* 0x000164000c1e1900 */
.L_x_13843:
[----:B------:R-:W-:Y:S05]  /*3a10*/  BSYNC.RECONVERGENT B6 ;  /* 0x0000000000067941 */ /* 0x000fea0003800200 */
.L_x_13842:
[----:B------:R-:W1:Y:S01]  /*3a20*/  LDCU UR4, c[0x0][0x388] ;  /* 0x00007100ff0477ac */ /* 0x000e620008000800 */
[----:B0-----:R-:W0:Y:S01]  /*3a30*/  LDC.U8 R17, c[0x0][0x3b4] ;  /* 0x0000ed00ff117b82 */ /* 0x001e220000000000 */
[----:B------:R-:W-:Y:S01]  /*3a40*/  ISETP.GE.AND P0, PT, R2, R19, PT ;  /* 0x000000130200720c */ /* 0x000fe20003f06270 */
[----:B------:R-:W-:Y:S04]  /*3a50*/  BSSY.RECONVERGENT B7, `(.L_x_13876) ;  /* 0x00002c2000077945 */ /* 0x000fe80003800200 */
[----:B------:R-:W-:Y:S01]  /*3a60*/  BSSY.RELIABLE B6, `(.L_x_13877) ;  /* 0x00001d9000067945 */ /* 0x000fe20003800100 */
[----:B-12345:R-:W-:Y:S02]  /*3a70*/  VIMNMX R4, PT, PT, R22, UR4, !PT ;  /* 0x0000000416047c48 */ /* 0x03efe4000ffe0100 */
[----:B------:R-:W-:-:S02]  /*3a80*/  VIMNMX R22, PT, PT, R24, UR4, !PT ;  /* 0x0000000418167c48 */ /* 0x000fc4000ffe0100 */
[----:B------:R-:W-:Y:S02]  /*3a90*/  VIMNMX R18, PT, PT, R18, UR4, !PT ;  /* 0x0000000412127c48 */ /* 0x000fe4000ffe0100 */
[----:B------:R-:W-:Y:S01]  /*3aa0*/  VIMNMX R16, PT, PT, R16, UR4, !PT ;  /* 0x0000000410107c48 */ /* 0x000fe2000ffe0100 */
        /* <DEDUP_REMOVED lines=22> */
.L_x_13882:
[----:B------:R0:W-:Y:S01]  /*3c10*/  STG.E.U8 desc[UR36][R8.64], R4 ;  /* 0x0000000408007986 */ /* 0x0001e2000c101124 */
[----:B------:R-:W-:Y:S05]  /*3c20*/  BRA `(.L_x_13884) ;  /* 0x0000000c003c7947 */ /* 0x000fea0003800000 */
.L_x_13881:
        /* <DEDUP_REMOVED lines=9> */
.L_x_13886:
[----:B------:R0:W-:Y:S01]  /*3cc0*/  STG.E desc[UR36][R8.64], R4 ;  /* 0x0000000408007986 */ /* 0x0001e2000c101924 */
[----:B------:R-:W-:Y:S05]  /*3cd0*/  BRA `(.L_x_13884) ;  /* 0x0000000c00107947 */ /* 0x000fea0003800000 */
.L_x_13885:
[----:B------:R0:W-:Y:S01]  /*3ce0*/  STG.E.U16 desc[UR36][R8.64], R4 ;  /* 0x0000000408007986 */ /* 0x0001e2000c101524 */
[----:B------:R-:W-:Y:S05]  /*3cf0*/  BRA `(.L_x_13884) ;  /* 0x0000000c00087947 */ /* 0x000fea0003800000 */
.L_x_13880:
        /* <DEDUP_REMOVED lines=9> */
.L_x_13888:
[----:B------:R-:W-:-:S04]  /*3d90*/  I2FP.F32.S32 R0, R4 ;  /* 0x0000000400007245 */ /* 0x000fc80000201400 */
[----:B------:R-:W-:-:S05]  /*3da0*/  F2FP.F16.F32.PACK_AB R0, RZ, R0 ;  /* 0x00000000ff00723e */ /* 0x000fca00000000ff */
[----:B------:R0:W-:Y:S01]  /*3db0*/  STG.E.U16 desc[UR36][R8.64], R0 ;  /* 0x0000000008007986 */ /* 0x0001e2000c101524 */
[----:B------:R-:W-:Y:S05]  /*3dc0*/  BRA `(.L_x_13884) ;  /* 0x0000000800d47947 */ /* 0x000fea0003800000 */
.L_x_13887:
        /* <DEDUP_REMOVED lines=10> */
.L_x_13890:
[----:B------:R-:W-:-:S04]  /*3e70*/  I2FP.F32.S32 R4, R4 ;  /* 0x0000000400047245 */ /* 0x000fc80000201400 */
[----:B------:R-:W-:-:S04]  /*3e80*/  F2FP.F16.F32.PACK_AB R3, RZ, R4 ;  /* 0x00000004ff03723e */ /* 0x000fc800000000ff */
[----:B------:R-:W-:-:S05]  /*3e90*/  PRMT R3, R3, 0x5410, RZ ;  /* 0x0000541003037816 */ /* 0x000fca00000000ff */
[----:B------:R0:W-:Y:S01]  /*3ea0*/  STG.E desc[UR36][R8.64], R3 ;  /* 0x0000000308007986 */ /* 0x0001e2000c101924 */
[----:B------:R-:W-:Y:S05]  /*3eb0*/  BRA `(.L_x_13884) ;  /* 0x0000000800987947 */ /* 0x000fea0003800000 */
.L_x_13889:
[----:B------:R-:W0:Y:S02]  /*3ec0*/  I2F.F64 R4, R4 ;  /* 0x0000000400047312 */ /* 0x000e240000201c00 */
[----:B0-----:R0:W-:Y:S01]  /*3ed0*/  STG.E.64 desc[UR36][R8.64], R4 ;  /* 0x0000000408007986 */ /* 0x0011e2000c101b24 */
[----:B------:R-:W-:Y:S05]  /*3ee0*/  BRA `(.L_x_13884) ;  /* 0x00000008008c7947 */ /* 0x000fea0003800000 */
.L_x_13879:
        /* <DEDUP_REMOVED lines=12> */
.L_x_13893:
[----:B------:R-:W0:Y:S01]  /*3fb0*/  I2F.F64 R4, R4 ;  /* 0x0000000400047312 */ /* 0x000e220000201c00 */
[----:B------:R-:W-:-:S05]  /*3fc0*/  CS2R R6, SRZ ;  /* 0x0000000000067805 */ /* 0x000fca000001ff00 */
[----:B0-----:R3:W-:Y:S01]  /*3fd0*/  STG.E.128 desc[UR36][R8.64], R4 ;  /* 0x0000000408007986 */ /* 0x0017e2000c101d24 */
[----:B------:R-:W-:Y:S05]  /*3fe0*/  BRA `(.L_x_13884) ;  /* 0x00000008004c7947 */ /* 0x000fea0003800000 */
.L_x_13892:
        /* <DEDUP_REMOVED lines=19> */
.L_x_13897:
[----:B------:R-:W-:Y:S05]  /*4120*/  BSYNC.RECONVERGENT B0 ;  /* 0x0000000000007941 */ /* 0x000fea0003800200 */
.L_x_13896:
[----:B------:R-:W-:-:S05]  /*4130*/  LOP3.LUT R5, R0, 0x80, R5, 0xf8, !PT ;  /* 0x0000008000057812 */ /* 0x000fca00078ef805 */
[----:B------:R2:W-:Y:S01]  /*4140*/  STG.E.U8 desc[UR36][R8.64], R5 ;  /* 0x0000000508007986 */ /* 0x0005e2000c101124 */
[----:B------:R-:W-:Y:S05]  /*4150*/  BRA `(.L_x_13884) ;  /* 0x0000000400f07947 */ /* 0x000fea0003800000 */
.L_x_13895:
        /* <DEDUP_REMOVED lines=15> */
.L_x_13899:
[----:B------:R-:W-:Y:S05]  /*4250*/  BSYNC.RECONVERGENT B0 ;  /* 0x0000000000007941 */ /* 0x000fea0003800200 */
.L_x_13898:
[----:B------:R-:W-:-:S05]  /*4260*/  LOP3.LUT R5, R0, 0x80, R5, 0xf8, !PT ;  /* 0x0000008000057812 */ /* 0x000fca00078ef805 */
[----:B------:R1:W-:Y:S01]  /*4270*/  STG.E.U8 desc[UR36][R8.64], R5 ;  /* 0x0000000508007986 */ /* 0x0003e2000c101124 */
[----:B------:R-:W-:Y:S05]  /*4280*/  BRA `(.L_x_13884) ;  /* 0x0000000400a47947 */ /* 0x000fea0003800000 */
.L_x_13894:
[----:B------:R-:W-:-:S04]  /*4290*/  I2FP.F32.S32 R0, R4 ;  /* 0x0000000400007245 */ /* 0x000fc80000201400 */
[----:B------:R-:W-:-:S05]  /*42a0*/  F2FP.BF16.F32.PACK_AB R0, RZ, R0 ;  /* 0x00000000ff00723e */ /* 0x000fca00000010ff */
[----:B------:R0:W-:Y:S01]  /*42b0*/  STG.E.U16 desc[UR36][R8.64], R0 ;  /* 0x0000000008007986 */ /* 0x0001e2000c101524 */
[----:B------:R-:W-:Y:S05]  /*42c0*/  BRA `(.L_x_13884) ;  /* 0x0000000400947947 */ /* 0x000fea0003800000 */
.L_x_13891:
        /* <DEDUP_REMOVED lines=10> */
.L_x_13902:
        /* <DEDUP_REMOVED lines=13> */
.L_x_13905:
[----:B------:R-:W-:-:S04]  /*4440*/  SHF.R.U32.HI R0, RZ, 0x14, R3 ;  /* 0x00000014ff007819 */ /* 0x000fc80000011603 */
[----:B------:R-:W-:-:S04]  /*4450*/  LOP3.LUT R0, R0, 0x1, RZ, 0xc0, !PT ;  /* 0x0000000100007812 */ /* 0x000fc800078ec0ff */
[----:B------:R-:W-:-:S04]  /*4460*/  IADD3 R0, PT, PT, R3, 0x487ffff, R0 ;  /* 0x0487ffff03007810 */ /* 0x000fc80007ffe000 */
[----:B------:R-:W-:-:S04]  /*4470*/  SHF.R.U32.HI R0, RZ, 0x14, R0 ;  /* 0x00000014ff007819 */ /* 0x000fc80000011600 */
[----:B------:R-:W-:-:S07]  /*4480*/  LOP3.LUT R0, R0, 0xff, RZ, 0xc0, !PT ;  /* 0x000000ff00007812 */ /* 0x000fce00078ec0ff */
.L_x_13906:
[----:B------:R-:W-:-:S04]  /*4490*/  SHF.R.U32.HI R3, RZ, 0x18, R3 ;  /* 0x00000018ff037819 */ /* 0x000fc80000011603 */
[----:B------:R-:W-:-:S04]  /*44a0*/  LOP3.LUT R0, R0, 0x80, R3, 0xf8, !PT ;  /* 0x0000008000007812 */ /* 0x000fc800078ef803 */
[----:B------:R-:W-:-:S07]  /*44b0*/  PRMT R4, R0, 0x7610, R4 ;  /* 0x0000761000047816 */ /* 0x000fce0000000004 */
.L_x_13904:
[----:B------:R-:W-:Y:S05]  /*44c0*/  BSYNC.RECONVERGENT B0 ;  /* 0x0000000000007941 */ /* 0x000fea0003800200 */
.L_x_13903:
[----:B------:R0:W-:Y:S01]  /*44d0*/  STG.E.U8 desc[UR36][R8.64], R4 ;  /* 0x0000000408007986 */ /* 0x0001e2000c101124 */
[----:B------:R-:W-:Y:S05]  /*44e0*/  BRA `(.L_x_13884) ;  /* 0x00000004000c7947 */ /* 0x000fea0003800000 */
.L_x_13901:
        /* <DEDUP_REMOVED lines=13> */
.L_x_13909:
[----:B------:R-:W-:-:S04]  /*45c0*/  SHF.R.U32.HI R0, RZ, 0x15, R3 ;  /* 0x00000015ff007819 */ /* 0x000fc80000011603 */
[----:B------:R-:W-:-:S04]  /*45d0*/  LOP3.LUT R0, R0, 0x1, RZ, 0xc0, !PT ;  /* 0x0000000100007812 */ /* 0x000fc800078ec0ff */
[----:B------:R-:W-:-:S04]  /*45e0*/  IADD3 R0, PT, PT, R3, 0x88fffff, R0 ;  /* 0x088fffff03007810 */ /* 0x000fc80007ffe000 */
[----:B------:R-:W-:-:S04]  /*45f0*/  SHF.R.U32.HI R0, RZ, 0x15, R0 ;  /* 0x00000015ff007819 */ /* 0x000fc80000011600 */
[----:B------:R-:W-:-:S07]  /*4600*/  LOP3.LUT R0, R0, 0xff, RZ, 0xc0, !PT ;  /* 0x000000ff00007812 */ /* 0x000fce00078ec0ff */
.L_x_13910:
[----:B------:R-:W-:-:S04]  /*4610*/  SHF.R.U32.HI R3, RZ, 0x18, R3 ;  /* 0x00000018ff037819 */ /* 0x000fc80000011603 */
[----:B------:R-:W-:-:S04]  /*4620*/  LOP3.LUT R0, R0, 0x80, R3, 0xf8, !PT ;  /* 0x0000008000007812 */ /* 0x000fc800078ef803 */
[----:B------:R-:W-:-:S07]  /*4630*/  PRMT R4, R0, 0x7610, R4 ;  /* 0x0000761000047816 */ /* 0x000fce0000000004 */
.L_x_13908:
[----:B------:R-:W-:Y:S05]  /*4640*/  BSYNC.RECONVERGENT B0 ;  /* 0x0000000000007941 */ /* 0x000fea0003800200 */
.L_x_13907:
[----:B------:R0:W-:Y:S01]  /*4650*/  STG.E.U8 desc[UR36][R8.64], R4 ;  /* 0x0000000408007986 */ /* 0x0001e2000c101124 */
[----:B------:R-:W-:Y:S05]  /*4660*/  BRA `(.L_x_13884) ;  /* 0x0000000000ac7947 */ /* 0x000fea0003800000 */
.L_x_13900:
[----:B------:R-:W-:-:S13]  /*4670*/  ISETP.NE.AND P0, PT, R0, 0x1c, PT ;  /* 0x0000001c0000780c */ /* 0x000fda0003f05270 */
[----:B------:R-:W-:Y:S05]  /*4680*/  @!P0 BRA `(.L_x_13911) ;  /* 0x0000000000a08947 */ /* 0x000fea0003800000 */
[----:B------:R-:W-:-:S13]  /*4690*/  ISETP.NE.AND P0, PT, R0, 0x1d, PT ;  /* 0x0000001d0000780c */ /* 0x000fda0003f05270 */
[----:B------:R-:W-:Y:S05]  /*46a0*/  @!P0 BRA `(.L_x_13912) ;  /* 0x00000000008c8947 */ /* 0x000fea0003800000 */
[----:B------:R-:W-:-:S13]  /*46b0*/  ISETP.NE.AND P0, PT, R0, 0x2c, PT ;  /* 0x0000002c0000780c */ /* 0x000fda0003f05270 */
[----:B------:R-:W-:Y:S05]  /*46c0*/  @!P0 BRA `(.L_x_13913) ;  /* 0x0000000000448947 */ /* 0x000fea0003800000 */
.L_x_13883:
        /* <DEDUP_REMOVED lines=16> */
.L_x_13914:
[----:B------:R-:W-:Y:S05]  /*47d0*/  BRA `(.L_x_13884) ;  /* 0x0000000000507947 */ /* 0x000fea0003800000 */
.L_x_13913:
        /* <DEDUP_REMOVED lines=16> */
.L_x_13912:
[----:B------:R-:W-:-:S05]  /*48e0*/  SHF.R.S32.HI R5, RZ, 0x1f, R4 ;  /* 0x0000001fff057819 */ /* 0x000fca0000011404 */
[----:B------:R0:W-:Y:S01]  /*48f0*/  STG.E.64 desc[UR36][R8.64], R4 ;  /* 0x0000000408007986 */ /* 0x0001e2000c101b24 */
[----:B------:R-:W-:Y:S05]  /*4900*/  BRA `(.L_x_13884) ;  /* 0x0000000000047947 */ /* 0x000fea0003800000 */
.L_x_13911:
[----:B------:R0:W-:Y:S02]  /*4910*/  STG.E desc[UR36][R8.64], R4 ;  /* 0x0000000408007986 */ /* 0x0001e4000c101924 */
.L_x_13884:
        /* <DEDUP_REMOVED lines=23> */
.L_x_13919:
[----:B------:R0:W-:Y:S01]  /*4a90*/  STG.E.U8 desc[UR36][R8.64], R22 ;  /* 0x0000001608007986 */ /* 0x0001e2000c101124 */
[----:B------:R-:W-:Y:S05]  /*4aa0*/  BRA `(.L_x_13921) ;  /* 0x0000000c00407947 */ /* 0x000fea0003800000 */
.L_x_13918:
        /* <DEDUP_REMOVED lines=10> */
.L_x_13923:
[----:B------:R3:W-:Y:S01]  /*4b50*/  STG.E desc[UR36][R8.64], R22 ;  /* 0x0000001608007986 */ /* 0x0007e2000c101924 */
[----:B------:R-:W-:Y:S05]  /*4b60*/  BRA `(.L_x_13921) ;  /* 0x0000000c00107947 */ /* 0x000fea0003800000 */
.L_x_13922:
[----:B------:R2:W-:Y:S01]  /*4b70*/  STG.E.U16 desc[UR36][R8.64], R22 ;  /* 0x0000001608007986 */ /* 0x0005e2000c101524 */
[----:B------:R-:W-:Y:S05]  /*4b80*/  BRA `(.L_x_13921) ;  /* 0x0000000c00087947 */ /* 0x000fea0003800000 */
.L_x_13917:
        /* <DEDUP_REMOVED lines=9> */
.L_x_13925:
[----:B------:R-:W-:-:S04]  /*4c20*/  I2FP.F32.S32 R0, R22 ;  /* 0x0000001600007245 */ /* 0x000fc80000201400 */
[----:B------:R-:W-:-:S05]  /*4c30*/  F2FP.F16.F32.PACK_AB R0, RZ, R0 ;  /* 0x00000000ff00723e */ /* 0x000fca00000000ff */
[----:B------:R0:W-:Y:S01]  /*4c40*/  STG.E.U16 desc[UR36][R8.64], R0 ;  /* 0x0000000008007986 */ /* 0x0001e2000c101524 */
[----:B------:R-:W-:Y:S05]  /*4c50*/  BRA `(.L_x_13921) ;  /* 0x0000000800d47947 */ /* 0x000fea0003800000 */
.L_x_13924:
        /* <DEDUP_REMOVED lines=10> */
.L_x_13927:
[----:B------:R-:W-:-:S04]  /*4d00*/  I2FP.F32.S32 R22, R22 ;  /* 0x0000001600167245 */ /* 0x000fc80000201400 */
[----:B------:R-:W-:-:S04]  /*4d10*/  F2FP.F16.F32.PACK_AB R3, RZ, R22 ;  /* 0x00000016ff03723e */ /* 0x000fc800000000ff */
[----:B------:R-:W-:-:S05]  /*4d20*/  PRMT R3, R3, 0x5410, RZ ;  /* 0x0000541003037816 */ /* 0x000fca00000000ff */
[----:B------:R0:W-:Y:S01]  /*4d30*/  STG.E desc[UR36][R8.64], R3 ;  /* 0x0000000308007986 */ /* 0x0001e2000c101924 */
[----:B------:R-:W-:Y:S05]  /*4d40*/  BRA `(.L_x_13921) ;  /* 0x0000000800987947 */ /* 0x000fea0003800000 */
.L_x_13926:
[----:B------:R-:W0:Y:S02]  /*4d50*/  I2F.F64 R4, R22 ;  /* 0x0000001600047312 */ /* 0x000e240000201c00 */
[----:B0-----:R0:W-:Y:S01]  /*4d60*/  STG.E.64 desc[UR36][R8.64], R4 ;  /* 0x0000000408007986 */ /* 0x0011e2000c101b24 */
[----:B------:R-:W-:Y:S05]  /*4d70*/  BRA `(.L_x_13921) ;  /* 0x00000008008c7947 */ /* 0x000fea0003800000 */
.L_x_13916:
        /* <DEDUP_REMOVED lines=12> */
.L_x_13931:
        /* <DEDUP_REMOVED lines=17> */
.L_x_13934:
[----:B------:R-:W-:-:S04]  /*4f50*/  SHF.R.U32.HI R3, RZ, 0x18, R5 ;  /* 0x00000018ff037819 */ /* 0x000fc80000011605 */
[----:B------:R-:W-:-:S04]  /*4f60*/  LOP3.LUT R0, R0, 0x80, R3, 0xf8, !PT ;  /* 0x0000008000007812 */ /* 0x000fc800078ef803 */
[----:B------:R-:W-:-:S07]  /*4f70*/  PRMT R4, R0, 0x7610, R4 ;  /* 0x0000761000047816 */ /* 0x000fce0000000004 */
.L_x_13933:
[----:B------:R-:W-:Y:S05]  /*4f80*/  BSYNC.RECONVERGENT B0 ;  /* 0x0000000000007941 */ /* 0x000fea0003800200 */
.L_x_13932:
[----:B------:R0:W-:Y:S01]  /*4f90*/  STG.E.U8 desc[UR36][R8.64], R4 ;  /* 0x0000000408007986 */ /* 0x0001e2000c101124 */
[----:B------:R-:W-:Y:S05]  /*4fa0*/  BRA `(.L_x_13921) ;  /* 0x0000000800007947 */ /* 0x000fea0003800000 */
.L_x_13930:
        /* <DEDUP_REMOVED lines=17> */
.L_x_13937:
[----:B------:R-:W-:-:S04]  /*50c0*/  SHF.R.U32.HI R3, RZ, 0x18, R5 ;  /* 0x00000018ff037819 */ /* 0x000fc80000011605 */
[----:B------:R-:W-:-:S04]  /*50d0*/  LOP3.LUT R0, R0, 0x80, R3, 0xf8, !PT ;  /* 0x0000008000007812 */ /* 0x000fc800078ef803 */
[----:B------:R-:W-:-:S07]  /*50e0*/  PRMT R4, R0, 0x7610, R4 ;  /* 0x0000761000047816 */ /* 0x000fce0000000004 */
.L_x_13936:
[----:B------:R-:W-:Y:S05]  /*50f0*/  BSYNC.RECONVERGENT B0 ;  /* 0x0000000000007941 */ /* 0x000fea0003800200 */
.L_x_13935:
[----:B------:R0:W-:Y:S01]  /*5100*/  STG.E.U8 desc[UR36][R8.64], R4 ;  /* 0x0000000408007986 */ /* 0x0001e2000c101124 */
[----:B------:R-:W-:Y:S05]  /*5110*/  BRA `(.L_x_13921) ;  /* 0x0000000400a47947 */ /* 0x000fea0003800000 */
.L_x_13929:
        /* <DEDUP_REMOVED lines=22> */
.L_x_13939:
[--C-:B------:R-:W-:Y:S01]  /*5280*/  SHF.R.S32.HI R5, RZ, 0x1f, R22.reuse ;  /* 0x0000001fff057819 */ /* 0x100fe20000011416 */
[----:B------:R-:W-:-:S05]  /*5290*/  IMAD.MOV.U32 R4, RZ, RZ, R22 ;  /* 0x000000ffff047224 */ /* 0x000fca00078e0016 */
[----:B------:R0:W-:Y:S01]  /*52a0*/  STG.E.64 desc[UR36][R8.64], R4 ;  /* 0x0000000408007986 */ /* 0x0001e2000c101b24 */
[----:B------:R-:W-:Y:S05]  /*52b0*/  BRA `(.L_x_13921) ;  /* 0x00000004003c7947 */ /* 0x000fea0003800000 */
.L_x_13938:
[----:B------:R0:W-:Y:S01]  /*52c0*/  STG.E desc[UR36][R8.64], R22 ;  /* 0x0000001608007986 */ /* 0x0001e2000c101924 */
[----:B------:R-:W-:Y:S05]  /*52d0*/  BRA `(.L_x_13921) ;  /* 0x0000000400347947 */ /* 0x000fea0003800000 */
.L_x_13928:
        /* <DEDUP_REMOVED lines=10> */
.L_x_13941:
[----:B------:R-:W0:Y:S01]  /*5380*/  I2F.F64 R4, R22 ;  /* 0x0000001600047312 */ /* 0x000e220000201c00 */
[----:B------:R-:W-:-:S05]  /*5390*/  CS2R R6, SRZ ;  /* 0x0000000000067805 */ /* 0x000fca000001ff00 */
[----:B0-----:R0:W-:Y:S01]  /*53a0*/  STG.E.128 desc[UR36][R8.64], R4 ;  /* 0x0000000408007986 */ /* 0x0011e2000c101d24 */
[----:B------:R-:W-:Y:S05]  /*53b0*/  BRA `(.L_x_13921) ;  /* 0x0000000000fc7947 */ /* 0x000fea0003800000 */
.L_x_13940:
[----:B------:R-:W-:-:S13]  /*53c0*/  ISETP.NE.AND P0, PT, R0, 0xf, PT ;  /* 0x0000000f0000780c */ /* 0x000fda0003f05270 */
[----:B------:R-:W-:Y:S05]  /*53d0*/  @!P0 BRA `(.L_x_13942) ;  /* 0x0000000000e88947 */ /* 0x000fea0003800000 */
[----:B------:R-:W-:-:S13]  /*53e0*/  ISETP.NE.AND P0, PT, R0, 0x17, PT ;  /* 0x000000170000780c */ /* 0x000fda0003f05270 */
[----:B------:R-:W-:Y:S05]  /*53f0*/  @!P0 BRA `(.L_x_13943) ;  /* 0x0000000000908947 */ /* 0x000fea0003800000 */
[----:B------:R-:W-:-:S13]  /*5400*/  ISETP.NE.AND P0, PT, R0, 0x18, PT ;  /* 0x000000180000780c */ /* 0x000fda0003f05270 */
[----:B------:R-:W-:Y:S05]  /*5410*/  @!P0 BRA `(.L_x_13944) ;  /* 0x0000000000448947 */ /* 0x000fea0003800000 */
.L_x_13920:
        /* <DEDUP_REMOVED lines=16> */
.L_x_13945:
[----:B------:R-:W-:Y:S05]  /*5520*/  BRA `(.L_x_13921) ;  /* 0x0000000000a07947 */ /* 0x000fea0003800000 */
.L_x_13944:
        /* <DEDUP_REMOVED lines=13> */
.L_x_13947:
[----:B------:R-:W-:Y:S05]  /*5600*/  BSYNC.RECONVERGENT B0 ;  /* 0x0000000000007941 */ /* 0x000fea0003800200 */
.L_x_13946:
[----:B------:R-:W-:-:S05]  /*5610*/  LOP3.LUT R3, R0, 0x80, R3, 0xf8, !PT ;  /* 0x0000008000037812 */ /* 0x000fca00078ef803 */
[----:B------:R0:W-:Y:S01]  /*5620*/  STG.E.U8 desc[UR36][R8.64], R3 ;  /* 0x0000000308007986 */ /* 0x0001e2000c101124 */
[----:B------:R-:W-:Y:S05]  /*5630*/  BRA `(.L_x_13921) ;  /* 0x00000000005c7947 */ /* 0x000fea0003800000 */
.L_x_13943:
        /* <DEDUP_REMOVED lines=12> */
.L_x_13949:
[----:B------:R-:W-:Y:S01]  /*5700*/  IMAD.MOV.U32 R0, RZ, RZ, 0x7f ;  /* 0x0000007fff007424 */ /* 0x000fe200078e00ff */
[----:B------:R-:W-:-:S04]  /*5710*/  ISETP.GT.U32.AND P0, PT, R4, 0x7f800000, PT ;  /* 0x7f8000000400780c */ /* 0x000fc80003f04070 */
[----:B------:R-:W-:-:S09]  /*5720*/  SEL R0, R0, 0x7c, P0 ;  /* 0x0000007c00007807 */ /* 0x000fd20000000000 */
.L_x_13950:
[----:B------:R-:W-:Y:S05]  /*5730*/  BSYNC.RECONVERGENT B0 ;  /* 0x0000000000007941 */ /* 0x000fea0003800200 */
.L_x_13948:
[----:B------:R-:W-:-:S04]  /*5740*/  SHF.R.U32.HI R3, RZ, 0x18, R3 ;  /* 0x00000018ff037819 */ /* 0x000fc80000011603 */
[----:B------:R-:W-:-:S05]  /*5750*/  LOP3.LUT R3, R0, 0x80, R3, 0xf8, !PT ;  /* 0x0000008000037812 */ /* 0x000fca00078ef803 */
[----:B------:R0:W-:Y:S01]  /*5760*/  STG.E.U8 desc[UR36][R8.64], R3 ;  /* 0x0000000308007986 */ /* 0x0001e2000c101124 */
[----:B------:R-:W-:Y:S05]  /*5770*/  BRA `(.L_x_13921) ;  /* 0x00000000000c7947 */ /* 0x000fea0003800000 */
.L_x_13942:
[----:B------:R-:W-:-:S04]  /*5780*/  I2FP.F32.S32 R0, R22 ;  /* 0x0000001600007245 */ /* 0x000fc80000201400 */
[----:B------:R-:W-:-:S05]  /*5790*/  F2FP.BF16.F32.PACK_AB R0, RZ, R0 ;  /* 0x00000000ff00723e */ /* 0x000fca00000010ff */
[----:B------:R0:W-:Y:S02]  /*57a0*/  STG.E.U16 desc[UR36][R8.64], R0 ;  /* 0x0000000008007986 */ /* 0x0001e4000c101524 */
.L_x_13921:
[----:B------:R-:W-:-:S07]  /*57b0*/  VIADD R2, R2, 0x80 ;  /* 0x0000008002027836 */ /* 0x000fce0000000000 */
.L_x_13878:
[----:B------:R-:W-:-:S13]  /*57c0*/  ISETP.GE.AND P0, PT, R2, R19, PT ;  /* 0x000000130200720c */ /* 0x000fda0003f06270 */
[----:B------:R-:W-:Y:S05]  /*57d0*/  @P0 BREAK.RELIABLE B6 ;  /* 0x0000000000060942 */ /* 0x000fea0003800100 */
[----:B------:R-:W-:Y:S05]  /*57e0*/  @P0 BRA `(.L_x_13915) ;  /* 0x0000000c00a00947 */ /* 0x000fea0003800000 */
[----:B------:R-:W-:Y:S05]  /*57f0*/  BSYNC.RELIABLE B6 ;  /* 0x0000000000067941 */ /* 0x000fea0003800100 */
.L_x_13877:
        /* <DEDUP_REMOVED lines=20> */
.L_x_13954:
[----:B------:R0:W-:Y:S01]  /*5940*/  STG.E.U8 desc[UR36][R8.64], R18 ;  /* 0x0000001208007986 */ /* 0x0001e2000c101124 */
[----:B------:R-:W-:Y:S05]  /*5950*/  BRA `(.L_x_13956) ;  /* 0x0000000c00407947 */ /* 0x000fea0003800000 */
.L_x_13953:
        /* <DEDUP_REMOVED lines=10> */
.L_x_13958:
[----:B------:R0:W-:Y:S01]  /*5a00*/  STG.E desc[UR36][R8.64], R18 ;  /* 0x0000001208007986 */ /* 0x0001e2000c101924 */
[----:B------:R-:W-:Y:S05]  /*5a10*/  BRA `(.L_x_13956) ;  /* 0x0000000c00107947 */ /* 0x000fea0003800000 */
.L_x_13957:
[----:B------:R0:W-:Y:S01]  /*5a20*/  STG.E.U16 desc[UR36][R8.64], R18 ;  /* 0x0000001208007986 */ /* 0x0001e2000c101524 */
[----:B------:R-:W-:Y:S05]  /*5a30*/  BRA `(.L_x_13956) ;  /* 0x0000000c00087947 */ /* 0x000fea0003800000 */
.L_x_13952:
        /* <DEDUP_REMOVED lines=9> */
.L_x_13960:
[----:B------:R-:W-:-:S04]  /*5ad0*/  I2FP.F32.S32 R0, R18 ;  /* 0x0000001200007245 */ /* 0x000fc80000201400 */
[----:B------:R-:W-:-:S05]  /*5ae0*/  F2FP.F16.F32.PACK_AB R0, RZ, R0 ;  /* 0x00000000ff00723e */ /* 0x000fca00000000ff */
[----:B------:R0:W-:Y:S01]  /*5af0*/  STG.E.U16 desc[UR36][R8.64], R0 ;  /* 0x0000000008007986 */ /* 0x0001e2000c101524 */
[----:B------:R-:W-:Y:S05]  /*5b00*/  BRA `(.L_x_13956) ;  /* 0x0000000800d47947 */ /* 0x000fea0003800000 */
.L_x_13959:
        /* <DEDUP_REMOVED lines=10> */
.L_x_13962:
[----:B------:R-:W-:-:S04]  /*5bb0*/  I2FP.F32.S32 R18, R18 ;  /* 0x0000001200127245 */ /* 0x000fc80000201400 */
[----:B------:R-:W-:-:S04]  /*5bc0*/  F2FP.F16.F32.PACK_AB R3, RZ, R18 ;  /* 0x00000012ff03723e */ /* 0x000fc800000000ff */
[----:B------:R-:W-:-:S05]  /*5bd0*/  PRMT R3, R3, 0x5410, RZ ;  /* 0x0000541003037816 */ /* 0x000fca00000000ff */
[----:B------:R0:W-:Y:S01]  /*5be0*/  STG.E desc[UR36][R8.64], R3 ;  /* 0x0000000308007986 */ /* 0x0001e2000c101924 */
[----:B------:R-:W-:Y:S05]  /*5bf0*/  BRA `(.L_x_13956) ;  /* 0x0000000800987947 */ /* 0x000fea0003800000 */
.L_x_13961:
[----:B------:R-:W0:Y:S02]  /*5c00*/  I2F.F64 R4, R18 ;  /* 0x0000001200047312 */ /* 0x000e240000201c00 */
[----:B0-----:R0:W-:Y:S01]  /*5c10*/  STG.E.64 desc[UR36][R8.64], R4 ;  /* 0x0000000408007986 */ /* 0x0011e2000c101b24 */
[----:B------:R-:W-:Y:S05]  /*5c20*/  BRA `(.L_x_13956) ;  /* 0x00000008008c7947 */ /* 0x000fea0003800000 */
.L_x_13951:
        /* <DEDUP_REMOVED lines=12> */
.L_x_13966:
        /* <DEDUP_REMOVED lines=17> */
.L_x_13969:
[----:B------:R-:W-:-:S04]  /*5e00*/  SHF.R.U32.HI R3, RZ, 0x18, R5 ;  /* 0x00000018ff037819 */ /* 0x000fc80000011605 */
[----:B------:R-:W-:-:S04]  /*5e10*/  LOP3.LUT R0, R0, 0x80, R3, 0xf8, !PT ;  /* 0x0000008000007812 */ /* 0x000fc800078ef803 */
[----:B------:R-:W-:-:S07]  /*5e20*/  PRMT R4, R0, 0x7610, R4 ;  /* 0x0000761000047816 */ /* 0x000fce0000000004 */
.L_x_13968:
[----:B------:R-:W-:Y:S05]  /*5e30*/  BSYNC.RECONVERGENT B0 ;  /* 0x0000000000007941 */ /* 0x000fea0003800200 */
.L_x_13967:
[----:B------:R0:W-:Y:S01]  /*5e40*/  STG.E.U8 desc[UR36][R8.64], R4 ;  /* 0x0000000408007986 */ /* 0x0001e2000c101124 */
[----:B------:R-:W-:Y:S05]  /*5e50*/  BRA `(.L_x_13956) ;  /* 0x0000000800007947 */ /* 0x000fea0003800000 */
.L_x_13965:
        /* <DEDUP_REMOVED lines=17> */
.L_x_13972:
[----:B------:R-:W-:-:S04]  /*5f70*/  SHF.R.U32.HI R3, RZ, 0x18, R5 ;  /* 0x00000018ff037819 */ /* 0x000fc80000011605 */
[----:B------:R-:W-:-:S04]  /*5f80*/  LOP3.LUT R0, R0, 0x80, R3, 0xf8, !PT ;  /* 0x0000008000007812 */ /* 0x000fc800078ef803 */
[----:B------:R-:W-:-:S07]  /*5f90*/  PRMT R4, R0, 0x7610, R4 ;  /* 0x0000761000047816 */ /* 0x000fce0000000004 */
.L_x_13971:
[----:B------:R-:W-:Y:S05]  /*5fa0*/  BSYNC.RECONVERGENT B0 ;  /* 0x0000000000007941 */ /* 0x000fea0003800200 */
.L_x_13970:
[----:B------:R0:W-:Y:S01]  /*5fb0*/  STG.E.U8 desc[UR36][R8.64], R4 ;  /* 0x0000000408007986 */ /* 0x0001e2000c101124 */
[----:B------:R-:W-:Y:S05]  /*5fc0*/  BRA `(.L_x_13956) ;  /* 0x0000000400a47947 */ /* 0x000fea0003800000 */
.L_x_13964:
        /* <DEDUP_REMOVED lines=22> */
.L_x_13974:
[--C-:B------:R-:W-:Y:S01]  /*6130*/  SHF.R.S32.HI R5, RZ, 0x1f, R18.reuse ;  /* 0x0000001fff057819 */ /* 0x100fe20000011412 */
[----:B------:R-:W-:-:S05]  /*6140*/  IMAD.MOV.U32 R4, RZ, RZ, R18 ;  /* 0x000000ffff047224 */ /* 0x000fca00078e0012 */
[----:B------:R0:W-:Y:S01]  /*6150*/  STG.E.64 desc[UR36][R8.64], R4 ;  /* 0x0000000408007986 */ /* 0x0001e2000c101b24 */
[----:B------:R-:W-:Y:S05]  /*6160*/  BRA `(.L_x_13956) ;  /* 0x00000004003c7947 */ /* 0x000fea0003800000 */
.L_x_13973:
[----:B------:R0:W-:Y:S01]  /*6170*/  STG.E desc[UR36][R8.64], R18 ;  /* 0x0000001208007986 */ /* 0x0001e2000c101924 */
[----:B------:R-:W-:Y:S05]  /*6180*/  BRA `(.L_x_13956) ;  /* 0x0000000400347947 */ /* 0x000fea0003800000 */
.L_x_13963:
        /* <DEDUP_REMOVED lines=10> */
.L_x_13976:
[----:B------:R-:W0:Y:S01]  /*6230*/  I2F.F64 R4, R18 ;  /* 0x0000001200047312 */ /* 0x000e220000201c00 */
[----:B------:R-:W-:-:S05]  /*6240*/  CS2R R6, SRZ ;  /* 0x0000000000067805 */ /* 0x000fca000001ff00 */
[----:B0-----:R4:W-:Y:S01]  /*6250*/  STG.E.128 desc[UR36][R8.64], R4 ;  /* 0x0000000408007986 */ /* 0x0019e2000c101d24 */
[----:B------:R-:W-:Y:S05]  /*6260*/  BRA `(.L_x_13956) ;  /* 0x0000000000fc7947 */ /* 0x000fea0003800000 */
.L_x_13975:
[----:B------:R-:W-:-:S13]  /*6270*/  ISETP.NE.AND P0, PT, R0, 0xf, PT ;  /* 0x0000000f0000780c */ /* 0x000fda0003f05270 */
[----:B------:R-:W-:Y:S05]  /*6280*/  @!P0 BRA `(.L_x_13977) ;  /* 0x0000000000e88947 */ /* 0x000fea0003800000 */
[----:B------:R-:W-:-:S13]  /*6290*/  ISETP.NE.AND P0, PT, R0, 0x17, PT ;  /* 0x000000170000780c */ /* 0x000fda0003f05270 */
[----:B------:R-:W-:Y:S05]  /*62a0*/  @!P0 BRA `(.L_x_13978) ;  /* 0x0000000000908947 */ /* 0x000fea0003800000 */
[----:B------:R-:W-:-:S13]  /*62b0*/  ISETP.NE.AND P0, PT, R0, 0x18, PT ;  /* 0x000000180000780c */ /* 0x000fda0003f05270 */
[----:B------:R-:W-:Y:S05]  /*62c0*/  @!P0 BRA `(.L_x_13979) ;  /* 0x0000000000448947 */ /* 0x000fea0003800000 */
.L_x_13955:
        /* <DEDUP_REMOVED lines=16> */
.L_x_13980:
[----:B------:R-:W-:Y:S05]  /*63d0*/  BRA `(.L_x_13956) ;  /* 0x0000000000a07947 */ /* 0x000fea0003800000 */
.L_x_13979:
        /* <DEDUP_REMOVED lines=13> */
.L_x_13982:
[----:B------:R-:W-:Y:S05]  /*64b0*/  BSYNC.RECONVERGENT B0 ;  /* 0x0000000000007941 */ /* 0x000fea0003800200 */
.L_x_13981:
[----:B------:R-:W-:-:S05]  /*64c0*/  LOP3.LUT R3, R0, 0x80, R3, 0xf8, !PT ;  /* 0x0000008000037812 */ /* 0x000fca00078ef803 */
[----:B------:R2:W-:Y:S01]  /*64d0*/  STG.E.U8 desc[UR36][R8.64], R3 ;  /* 0x0000000308007986 */ /* 0x0005e2000c101124 */
[----:B------:R-:W-:Y:S05]  /*64e0*/  BRA `(.L_x_13956) ;  /* 0x00000000005c7947 */ /* 0x000fea0003800000 */
.L_x_13978:
        /* <DEDUP_REMOVED lines=12> */
.L_x_13984:
[----:B------:R-:W-:Y:S01]  /*65b0*/  IMAD.MOV.U32 R0, RZ, RZ, 0x7f ;  /* 0x0000007fff007424 */ /* 0x000fe200078e00ff */
[----:B------:R-:W-:-:S04]  /*65c0*/  ISETP.GT.U32.AND P0, PT, R4, 0x7f800000, PT ;  /* 0x7f8000000400780c */ /* 0x000fc80003f04070 */
[----:B------:R-:W-:-:S09]  /*65d0*/  SEL R0, R0, 0x7c, P0 ;  /* 0x0000007c00007807 */ /* 0x000fd20000000000 */
.L_x_13985:
[----:B------:R-:W-:Y:S05]  /*65e0*/  BSYNC.RECONVERGENT B0 ;  /* 0x0000000000007941 */ /* 0x000fea0003800200 */
.L_x_13983:
[----:B------:R-:W-:-:S04]  /*65f0*/  SHF.R.U32.HI R3, RZ, 0x18, R3 ;  /* 0x00000018ff037819 */ /* 0x000fc80000011603 */
[----:B------:R-:W-:-:S05]  /*6600*/  LOP3.LUT R3, R0, 0x80, R3, 0xf8, !PT ;  /* 0x0000008000037812 */ /* 0x000fca00078ef803 */
[----:B------:R1:W-:Y:S01]  /*6610*/  STG.E.U8 desc[UR36][R8.64], R3 ;  /* 0x0000000308007986 */ /* 0x0003e2000c101124 */
[----:B------:R-:W-:Y:S05]  /*6620*/  BRA `(.L_x_13956) ;  /* 0x00000000000c7947 */ /* 0x000fea0003800000 */
.L_x_13977:
[----:B------:R-:W-:-:S04]  /*6630*/  I2FP.F32.S32 R0, R18 ;  /* 0x0000001200007245 */ /* 0x000fc80000201400 */
[----:B------:R-:W-:-:S05]  /*6640*/  F2FP.BF16.F32.PACK_AB R0, RZ, R0 ;  /* 0x00000000ff00723e */ /* 0x000fca00000010ff */
[----:B------:R0:W-:Y:S02]  /*6650*/  STG.E.U16 desc[UR36][R8.64], R0 ;  /* 0x0000000008007986 */ /* 0x0001e4000c101524 */
.L_x_13956:
[----:B------:R-:W-:-:S07]  /*6660*/  VIADD R2, R2, 0x80 ;  /* 0x0000008002027836 */ /* 0x000fce0000000000 */
.L_x_13915:
[----:B------:R-:W-:Y:S05]  /*6670*/  BSYNC.RECONVERGENT B7 ;  /* 0x0000000000077941 */ /* 0x000fea0003800200 */
.L_x_13876:
        /* <DEDUP_REMOVED lines=21> */
.L_x_13989:
[----:B------:R-:W-:Y:S01]  /*67d0*/  STG.E.U8 desc[UR36][R2.64], R16 ;  /* 0x0000001002007986 */ /* 0x000fe2000c101124 */
[----:B------:R-:W-:Y:S05]  /*67e0*/  EXIT ;  /* 0x000000000000794d */ /* 0x000fea0003800000 */
.L_x_13988:
        /* <DEDUP_REMOVED lines=9> */
.L_x_13992:
[----:B------:R-:W-:Y:S01]  /*6880*/  STG.E desc[UR36][R2.64], R16 ;  /* 0x0000001002007986 */ /* 0x000fe2000c101924 */
[----:B------:R-:W-:Y:S05]  /*6890*/  EXIT ;  /* 0x000000000000794d */ /* 0x000fea0003800000 */
.L_x_13991:
[----:B------:R-:W-:Y:S01]  /*68a0*/  STG.E.U16 desc[UR36][R2.64], R16 ;  /* 0x0000001002007986 */ /* 0x000fe2000c101524 */
[----:B------:R-:W-:Y:S05]  /*68b0*/  EXIT ;  /* 0x000000000000794d */ /* 0x000fea0003800000 */
.L_x_13987:
        /* <DEDUP_REMOVED lines=9> */
.L_x_13994:
[----:B------:R-:W-:-:S04]  /*6950*/  I2FP.F32.S32 R0, R16 ;  /* 0x0000001000007245 */ /* 0x000fc80000201400 */
[----:B------:R-:W-:-:S05]  /*6960*/  F2FP.F16.F32.PACK_AB R0, RZ, R0 ;  /* 0x00000000ff00723e */ /* 0x000fca00000000ff */
[----:B------:R-:W-:Y:S01]  /*6970*/  STG.E.U16 desc[UR36][R2.64], R0 ;  /* 0x0000000002007986 */ /* 0x000fe2000c101524 */
[----:B------:R-:W-:Y:S05]  /*6980*/  EXIT ;  /* 0x000000000000794d */ /* 0x000fea0003800000 */
.L_x_13993:
        /* <DEDUP_REMOVED lines=10> */
.L_x_13996:
[----:B------:R-:W-:-:S04]  /*6a30*/  I2FP.F32.S32 R16, R16 ;  /* 0x0000001000107245 */ /* 0x000fc80000201400 */
[----:B------:R-:W-:-:S04]  /*6a40*/  F2FP.F16.F32.PACK_AB R5, RZ, R16 ;  /* 0x00000010ff05723e */ /* 0x000fc800000000ff */
[----:B------:R-:W-:-:S05]  /*6a50*/  PRMT R5, R5, 0x5410, RZ ;  /* 0x0000541005057816 */ /* 0x000fca00000000ff */
[----:B------:R-:W-:Y:S01]  /*6a60*/  STG.E desc[UR36][R2.64], R5 ;  /* 0x0000000502007986 */ /* 0x000fe2000c101924 */
[----:B------:R-:W-:Y:S05]  /*6a70*/  EXIT ;  /* 0x000000000000794d */ /* 0x000fea0003800000 */
.L_x_13995:
[----:B------:R-:W0:Y:S02]  /*6a80*/  I2F.F64 R16, R16 ;  /* 0x0000001000107312 */ /* 0x000e240000201c00 */
[----:B0-----:R-:W-:Y:S01]  /*6a90*/  STG.E.64 desc[UR36][R2.64], R16 ;  /* 0x0000001002007986 */ /* 0x001fe2000c101b24 */
[----:B------:R-:W-:Y:S05]  /*6aa0*/  EXIT ;  /* 0x000000000000794d */ /* 0x000fea0003800000 */
.L_x_13986:
        /* <DEDUP_REMOVED lines=12> */
.L_x_14000:
        /* <DEDUP_REMOVED lines=18> */
.L_x_14003:
[----:B------:R-:W-:-:S04]  /*6c90*/  SHF.R.U32.HI R5, RZ, 0x18, R5 ;  /* 0x00000018ff057819 */ /* 0x000fc80000011605 */
[----:B------:R-:W-:-:S07]  /*6ca0*/  LOP3.LUT R0, R0, 0x80, R5, 0xf8, !PT ;  /* 0x0000008000007812 */ /* 0x000fce00078ef805 */
.L_x_14002:
[----:B------:R-:W-:Y:S05]  /*6cb0*/  BSYNC.RECONVERGENT B0 ;  /* 0x0000000000007941 */ /* 0x000fea0003800200 */
.L_x_14001:
[----:B------:R-:W-:Y:S01]  /*6cc0*/  STG.E.U8 desc[UR36][R2.64], R0 ;  /* 0x0000000002007986 */ /* 0x000fe2000c101124 */
[----:B------:R-:W-:Y:S05]  /*6cd0*/  EXIT ;  /* 0x000000000000794d */ /* 0x000fea0003800000 */
.L_x_13999:
        /* <DEDUP_REMOVED lines=18> */
.L_x_14006:
[----:B------:R-:W-:-:S04]  /*6e00*/  SHF.R.U32.HI R5, RZ, 0x18, R5 ;  /* 0x00000018ff057819 */ /* 0x000fc80000011605 */
[----:B------:R-:W-:-:S07]  /*6e10*/  LOP3.LUT R0, R0, 0x80, R5, 0xf8, !PT ;  /* 0x0000008000007812 */ /* 0x000fce00078ef805 */
.L_x_14005:
[----:B------:R-:W-:Y:S05]  /*6e20*/  BSYNC.RECONVERGENT B0 ;  /* 0x0000000000007941 */ /* 0x000fea0003800200 */
.L_x_14004:
[----:B------:R-:W-:Y:S01]  /*6e30*/  STG.E.U8 desc[UR36][R2.64], R0 ;  /* 0x0000000002007986 */ /* 0x000fe2000c101124 */
[----:B------:R-:W-:Y:S05]  /*6e40*/  EXIT ;  /* 0x000000000000794d */ /* 0x000fea0003800000 */
.L_x_13998:
        /* <DEDUP_REMOVED lines=22> */
.L_x_14008:
[----:B------:R-:W-:-:S05]  /*6fb0*/  SHF.R.S32.HI R17, RZ, 0x1f, R16 ;  /* 0x0000001fff117819 */ /* 0x000fca0000011410 */
[----:B------:R-:W-:Y:S01]  /*6fc0*/  STG.E.64 desc[UR36][R2.64], R16 ;  /* 0x0000001002007986 */ /* 0x000fe2000c101b24 */
[----:B------:R-:W-:Y:S05]  /*6fd0*/  EXIT ;  /* 0x000000000000794d */ /* 0x000fea0003800000 */
.L_x_14007:
[----:B------:R-:W-:Y:S01]  /*6fe0*/  STG.E desc[UR36][R2.64], R16 ;  /* 0x0000001002007986 */ /* 0x000fe2000c101924 */
[----:B------:R-:W-:Y:S05]  /*6ff0*/  EXIT ;  /* 0x000000000000794d */ /* 0x000fea0003800000 */
.L_x_13997:
        /* <DEDUP_REMOVED lines=10> */
.L_x_14010:
[----:B------:R-:W0:Y:S01]  /*70a0*/  I2F.F64 R16, R16 ;  /* 0x0000001000107312 */ /* 0x000e220000201c00 */
[----:B------:R-:W-:-:S05]  /*70b0*/  CS2R R18, SRZ ;  /* 0x0000000000127805 */ /* 0x000fca000001ff00 */
[----:B0-----:R-:W-:Y:S01]  /*70c0*/  STG.E.128 desc[UR36][R2.64], R16 ;  /* 0x0000001002007986 */ /* 0x001fe2000c101d24 */
[----:B------:R-:W-:Y:S05]  /*70d0*/  EXIT ;  /* 0x000000000000794d */ /* 0x000fea0003800000 */
.L_x_14009:
[----:B------:R-:W-:-:S13]  /*70e0*/  ISETP.NE.AND P0, PT, R0, 0xf, PT ;  /* 0x0000000f0000780c */ /* 0x000fda0003f05270 */
[----:B------:R-:W-:Y:S05]  /*70f0*/  @!P0 BRA `(.L_x_14011) ;  /* 0x0000000000e88947 */ /* 0x000fea0003800000 */
[----:B------:R-:W-:-:S13]  /*7100*/  ISETP.NE.AND P0, PT, R0, 0x17, PT ;  /* 0x000000170000780c */ /* 0x000fda0003f05270 */
[----:B------:R-:W-:Y:S05]  /*7110*/  @!P0 BRA `(.L_x_14012) ;  /* 0x0000000000908947 */ /* 0x000fea0003800000 */
[----:B------:R-:W-:-:S13]  /*7120*/  ISETP.NE.AND P0, PT, R0, 0x18, PT ;  /* 0x000000180000780c */ /* 0x000fda0003f05270 */
[----:B------:R-:W-:Y:S05]  /*7130*/  @!P0 BRA `(.L_x_14013) ;  /* 0x0000000000448947 */ /* 0x000fea0003800000 */
.L_x_13990:
        /* <DEDUP_REMOVED lines=16> */
.L_x_14014:
[----:B------:R-:W-:Y:S05]  /*7240*/  EXIT ;  /* 0x000000000000794d */ /* 0x000fea0003800000 */
.L_x_14013:
        /* <DEDUP_REMOVED lines=13> */
.L_x_14016:
[----:B------:R-:W-:Y:S05]  /*7320*/  BSYNC.RECONVERGENT B0 ;  /* 0x0000000000007941 */ /* 0x000fea0003800200 */
.L_x_14015:
[----:B------:R-:W-:-:S05]  /*7330*/  LOP3.LUT R5, R0, 0x80, R5, 0xf8, !PT ;  /* 0x0000008000057812 */ /* 0x000fca00078ef805 */
[----:B------:R-:W-:Y:S01]  /*7340*/  STG.E.U8 desc[UR36][R2.64], R5 ;  /* 0x0000000502007986 */ /* 0x000fe2000c101124 */
[----:B------:R-:W-:Y:S05]  /*7350*/  EXIT ;  /* 0x000000000000794d */ /* 0x000fea0003800000 */
.L_x_14012:
        /* <DEDUP_REMOVED lines=12> */
.L_x_14018:
[----:B------:R-:W-:Y:S01]  /*7420*/  IMAD.MOV.U32 R0, RZ, RZ, 0x7f ;  /* 0x0000007fff007424 */ /* 0x000fe200078e00ff */
[----:B------:R-:W-:-:S04]  /*7430*/  ISETP.GT.U32.AND P0, PT, R4, 0x7f800000, PT ;  /* 0x7f8000000400780c */ /* 0x000fc80003f04070 */
[----:B------:R-:W-:-:S09]  /*7440*/  SEL R0, R0, 0x7c, P0 ;  /* 0x0000007c00007807 */ /* 0x000fd20000000000 */
.L_x_14019:
[----:B------:R-:W-:Y:S05]  /*7450*/  BSYNC.RECONVERGENT B0 ;  /* 0x0000000000007941 */ /* 0x000fea0003800200 */
.L_x_14017:
[----:B------:R-:W-:-:S04]  /*7460*/  SHF.R.U32.HI R5, RZ, 0x18, R5 ;  /* 0x00000018ff057819 */ /* 0x000fc80000011605 */
[----:B------:R-:W-:-:S05]  /*7470*/  LOP3.LUT R5, R0, 0x80, R5, 0xf8, !PT ;  /* 0x0000008000057812 */ /* 0x000fca00078ef805 */
[----:B------:R-:W-:Y:S01]  /*7480*/  STG.E.U8 desc[UR36][R2.64], R5 ;  /* 0x0000000502007986 */ /* 0x000fe2000c101124 */
[----:B------:R-:W-:Y:S05]  /*7490*/  EXIT ;  /* 0x000000000000794d */ /* 0x000fea0003800000 */
.L_x_14011:
[----:B------:R-:W-:-:S04]  /*74a0*/  I2FP.F32.S32 R0, R16 ;  /* 0x0000001000007245 */ /* 0x000fc80000201400 */
[----:B------:R-:W-:-:S05]  /*74b0*/  F2FP.BF16.F32.PACK_AB R0, RZ, R0 ;  /* 0x00000000ff00723e */ /* 0x000fca00000010ff */
[----:B------:R-:W-:Y:S01]  /*74c0*/  STG.E.U16 desc[UR36][R2.64], R0 ;  /* 0x0000000002007986 */ /* 0x000fe2000c101524 */
[----:B------:R-:W-:Y:S05]  /*74d0*/  EXIT ;  /* 0x000000000000794d */ /* 0x000fea0003800000 */
.L_x_14020:
        /* <DEDUP_REMOVED lines=10> */
.L_x_37112:


//--------------------- .text._ZN2at6native18elementwise_kernelILi128ELi2EZNS0_22gpu_kernel_impl_nocastIZZZNS0_21clamp_min_kernel_cudaERNS_18TensorIteratorBaseERKN3c106ScalarEENKUlvE_clEvENKUlvE1_clEvEUliE_EEvS4_RKT_EUliE_EEviT1_ --------------------------
	.section	.text._ZN2at6native18elementwise_kernelILi128ELi2EZNS0_22gpu_kernel_impl_nocastIZZZNS0_21clamp_min_kernel_cudaERNS_18TensorIteratorBaseERKN3c106ScalarEENKUlvE_clEvENKUlvE1_clEvEUliE_EEvS4_RKT_EUliE_EEviT1_,"ax",@progbits
	.align	128
        .global         _ZN2at6native18elementwise_kernelILi128ELi2EZNS0_22gpu_kernel_impl_nocastIZZZNS0_21clamp_min_kernel_cudaERNS_18TensorIteratorBaseERKN3c106ScalarEENKUlvE_clEvENKUlvE1_clEvEUliE_EEvS4_RKT_EUliE_EEviT1_
        .type           _ZN2at6native18elementwise_kernelILi128ELi2EZNS0_22gpu_kernel_impl_nocastIZZZNS0_21clamp_min_kernel_cudaERNS_18TensorIteratorBaseERKN3c106ScalarEENKUlvE_clEvENKUlvE1_clEvEUliE_EEvS4_RKT_EUliE_EEviT1_,@function
        .size           _ZN2at6native18elementwise_kernelILi128ELi2EZNS0_22gpu_kernel_impl_nocastIZZZNS0_21clamp_min_kernel_cudaERNS_18TensorIteratorBaseERKN3c106ScalarEENKUlvE_clEvENKUlvE1_clEvEUliE_EEvS4_RKT_EUliE_EEviT1_,(.L_x_37113 - _ZN2at6native18elementwise_kernelILi128ELi2EZNS0_22gpu_kernel_impl_nocastIZZZNS0_21clamp_min_kernel_cudaERNS_18TensorIteratorBaseERKN3c106ScalarEENKUlvE_clEvENKUlvE1_clEvEUliE_EEvS4_RKT_EUliE_EEviT1_)
        .other          _ZN2at6native18elementwise_kernelILi128ELi2EZNS0_22gpu_kernel_impl_nocastIZZZNS0_21clamp_min_kernel_cudaERNS_18TensorIteratorBaseERKN3c106ScalarEENKUlvE_clEvENKUlvE1_clEvEUliE_EEvS4_RKT_EUliE_EEviT1_,@"STO_CUDA_ENTRY STV_DEFAULT"
_ZN2at6native18elementwise_kernelILi128ELi2EZNS0_22gpu_kernel_impl_nocastIZZZNS0_21clamp_min_kernel_cudaERNS_18TensorIteratorBaseERKN3c106ScalarEENKUlvE_clEvENKUlvE1_clEvEUliE_EEvS4_RKT_EUliE_EEviT1_:
.text._ZN2at6native18elementwise_kernelILi128ELi2EZNS0_22gpu_kernel_impl_nocastIZZZNS0_21clamp_min_kernel_cudaERNS_18TensorIteratorBaseERKN3c106ScalarEENKUlvE_clEvENKUlvE1_clEvEUliE_EEvS4_RKT_EUliE_EEviT1_:
        /* <DEDUP_REMOVED lines=18> */
[----:B-1----:R-:W-:-:S05]  /*0120*/  VIMNMX R9, PT, PT, R4, UR5, !PT ;  /* 0x0000000504097c48 */ /* 0x002fca000ffe0100 */
[----:B0-----:R0:W-:Y:S02]  /*0130*/  STG.E desc[UR6][R6.64], R9 ;  /* 0x0000000906007986 */ /* 0x0011e4000c101906 */
.L_x_14023:
[----:B------:R-:W-:Y:S05]  /*0140*/  BSYNC.RECONVERGENT B0 ;  /* 0x0000000000007941 */ /* 0x000fea0003800200 */
.L_x_14022:
[----:B------:R-:W-:-:S13]  /*0150*/  ISETP.GE.AND P0, PT, R3, UR4, PT ;  /* 0x0000000403007c0c */ /* 0x000fda000bf06270 */
[----:B------:R-:W-:Y:S05]  /*0160*/  @P0 EXIT ;  /* 0x000000000000094d */ /* 0x000fea0003800000 */
[----:B------:R-:W1:Y:S01]  /*0170*/  LDC.64 R2, c[0x0][0x588] ;  /* 0x00016200ff027b82 */ /* 0x000e620000000a00 */
[----:B------:R-:W0:Y:S01]  /*0180*/  LDCU UR4, c[0x0][0x590] ;  /* 0x0000b200ff0477ac */ /* 0x000e220008000800 */
[----:B-1----:R-:W0:Y:S06]  /*0190*/  LDG.E R2, desc[UR6][R2.64] ;  /* 0x0000000602027981 */ /* 0x002e2c000c1e1900 */
[----:B------:R-:W1:Y:S01]  /*01a0*/  LDC.64 R4, c[0x0][0x580] ;  /* 0x00016000ff047b82 */ /* 0x000e620000000a00 */
[----:B0-----:R-:W-:-:S05]  /*01b0*/  VIMNMX R7, PT, PT, R2, UR4, !PT ;  /* 0x0000000402077c48 */ /* 0x001fca000ffe0100 */
[----:B-1----:R-:W-:Y:S01]  /*01c0*/  STG.E desc[UR6][R4.64], R7 ;  /* 0x0000000704007986 */ /* 0x002fe2000c101906 */
[----:B------:R-:W-:Y:S05]  /*01d0*/  EXIT ;  /* 0x000000000000794d */ /* 0x000fea0003800000 */
.L_x_14021:
        /* <DEDUP_REMOVED lines=305> */
.L_x_14026:
        /* <DEDUP_REMOVED lines=8> */
[----:B-1----:R-:W-:-:S05]  /*1570*/  VIMNMX R9, PT, PT, R6, UR5, !PT ;  /* 0x0000000506097c48 */ /* 0x002fca000ffe0100 */
[----:B------:R0:W-:Y:S02]  /*1580*/  STG.E desc[UR6][R4.64], R9 ;  /* 0x0000000904007986 */ /* 0x0001e4000c101906 */
.L_x_14025:
[----:B------:R-:W-:Y:S05]  /*1590*/  BSYNC.RECONVERGENT B0 ;  /* 0x0000000000007941 */ /* 0x000fea0003800200 */
.L_x_14024:
        /* <DEDUP_REMOVED lines=300> */
.L_x_14027:
[----:B------:R-:W0:Y:S01]  /*2860*/  LDCU.128 UR8, c[0x0][0x580] ;  /* 0x0000b000ff0877ac */ /* 0x000e220008000c00 */
[----:B------:R-:W1:Y:S01]  /*2870*/  LDCU UR4, c[0x0][0x590] ;  /* 0x0000b200ff0477ac */ /* 0x000e620008000800 */
[----:B0-----:R-:W-:-:S04]  /*2880*/  IADD3 R4, P0, PT, R2, UR10, RZ ;  /* 0x0000000a02047c10 */ /* 0x001fc8000ff1e0ff */
[----:B------:R-:W-:-:S05]  /*2890*/  IADD3.X R5, PT, PT, RZ, UR11, RZ, P0, !PT ;  /* 0x0000000bff057c10 */ /* 0x000fca00087fe4ff */
[----:B------:R-:W1:Y:S01]  /*28a0*/  LDG.E R4, desc[UR6][R4.64] ;  /* 0x0000000604047981 */ /* 0x000e62000c1e1900 */
[----:B------:R-:W-:-:S04]  /*28b0*/  IADD3 R2, P0, PT, R3, UR8, RZ ;  /* 0x0000000803027c10 */ /* 0x000fc8000ff1e0ff */
[----:B------:R-:W-:Y:S02]  /*28c0*/  IADD3.X R3, PT, PT, RZ, UR9, RZ, P0, !PT ;  /* 0x00000009ff037c10 */ /* 0x000fe400087fe4ff */
[----:B-1----:R-:W-:-:S05]  /*28d0*/  VIMNMX R7, PT, PT, R4, UR4, !PT ;  /* 0x0000000404077c48 */ /* 0x002fca000ffe0100 */
[----:B------:R-:W-:Y:S01]  /*28e0*/  STG.E desc[UR6][R2.64], R7 ;  /* 0x0000000702007986 */ /* 0x000fe2000c101906 */
[----:B------:R-:W-:Y:S05]  /*28f0*/  EXIT ;  /* 0x000000000000794d */ /* 0x000fea0003800000 */
.L_x_14028:
        /* <DEDUP_REMOVED lines=16> */
.L_x_37113:


//--------------------- .text._ZN2at6native27unrolled_elementwise_kernelIZZZNS0_21clamp_min_kernel_cudaERNS_18TensorIteratorBaseERKN3c106ScalarEENKUlvE_clEvENKUlvE1_clEvEUliE_St5arrayIPcLm2EELi4E23TrivialOffsetCalculatorILi1EjESF_NS0_6memory15LoadWithoutCastENSG_16StoreWithoutCastEEEviT_T0_T2_T3_T4_T5_ --------------------------
	.section	.text._ZN2at6native27unrolled_elementwise_kernelIZZZNS0_21clamp_min_kernel_cudaERNS_18TensorIteratorBaseERKN3c106ScalarEENKUlvE_clEvENKUlvE1_clEvEUliE_St5arrayIPcLm2EELi4E23TrivialOffsetCalculatorILi1EjESF_NS0_6memory15LoadWithoutCastENSG_16StoreWithoutCastEEEviT_T0_T2_T3_T4_T5_,"ax",@progbits
	.align	128
        .global         _ZN2at6native27unrolled_elementwise_kernelIZZZNS0_21clamp_min_kernel_cudaERNS_18TensorIteratorBaseERKN3c106ScalarEENKUlvE_clEvENKUlvE1_clEvEUliE_St5arrayIPcLm2EELi4E23TrivialOffsetCalculatorILi1EjESF_NS0_6memory15LoadWithoutCastENSG_16StoreWithoutCastEEEviT_T0_T2_T3_T4_T5_
        .type           _ZN2at6native27unrolled_elementwise_kernelIZZZNS0_21clamp_min_kernel_cudaERNS_18TensorIteratorBaseERKN3c106ScalarEENKUlvE_clEvENKUlvE1_clEvEUliE_St5arrayIPcLm2EELi4E23TrivialOffsetCalculatorILi1EjESF_NS0_6memory15LoadWithoutCastENSG_16StoreWithoutCastEEEviT_T0_T2_T3_T4_T5_,@function
        .size           _ZN2at6native27unrolled_elementwise_kernelIZZZNS0_21clamp_min_kernel_cudaERNS_18TensorIteratorBaseERKN3c106ScalarEENKUlvE_clEvENKUlvE1_clEvEUliE_St5arrayIPcLm2EELi4E23TrivialOffsetCalculatorILi1EjESF_NS0_6memory15LoadWithoutCastENSG_16StoreWithoutCastEEEviT_T0_T2_T3_T4_T5_,(.L_x_37114 - _ZN2at6native27unrolled_elementwise_kernelIZZZNS0_21clamp_min_kernel_cudaERNS_18TensorIteratorBaseERKN3c106ScalarEENKUlvE_clEvENKUlvE1_clEvEUliE_St5arrayIPcLm2EELi4E23TrivialOffsetCalculatorILi1EjESF_NS0_6memory15LoadWithoutCastENSG_16StoreWithoutCastEEEviT_T0_T2_T3_T4_T5_)
        .other          _ZN2at6native27unrolled_elementwise_kernelIZZZNS0_21clamp_min_kernel_cudaERNS_18TensorIteratorBaseERKN3c106ScalarEENKUlvE_clEvENKUlvE1_clEvEUliE_St5arrayIPcLm2EELi4E23TrivialOffsetCalculatorILi1EjESF_NS0_6memory15LoadWithoutCastENSG_16StoreWithoutCastEEEviT_T0_T2_T3_T4_T5_,@"STO_CUDA_ENTRY STV_DEFAULT"
_ZN2at6native27unrolled_elementwise_kernelIZZZNS0_21clamp_min_kernel_cudaERNS_18TensorIteratorBaseERKN3c106ScalarEENKUlvE_clEvENKUlvE1_clEvEUliE_St5arrayIPcLm2EELi4E23TrivialOffsetCalculatorILi1EjESF_NS0_6memory15LoadWithoutCastENSG_16StoreWithoutCastEEEviT_T0_T2_T3_T4_T5_:
.text._ZN2at6native27unrolled_elementwise_kernelIZZZNS0_21clamp_min_kernel_cudaERNS_18TensorIteratorBaseERKN3c106ScalarEENKUlvE_clEvENKUlvE1_clEvEUliE_St5arrayIPcLm2EELi4E23TrivialOffsetCalculatorILi1EjESF_NS0_6memory15LoadWithoutCastENSG_16StoreWithoutCastEEEviT_T0_T2_T3_T4_T5_:
        /* <DEDUP_REMOVED lines=36> */
[----:B---3--:R-:W-:-:S02]  /*0240*/  VIMNMX R19, PT, PT, R14, UR6, !PT ;  /* 0x000000060e137c48 */ /* 0x008fc4000ffe0100 */
[----:B--2---:R-:W-:Y:S02]  /*0250*/  VIMNMX R15, PT, PT, R15, UR6, !PT ;  /* 0x000000060f0f7c48 */ /* 0x004fe4000ffe0100 */
[----:B----4-:R-:W-:Y:S02]  /*0260*/  VIMNMX R17, PT, PT, R12, UR6, !PT ;  /* 0x000000060c117c48 */ /* 0x010fe4000ffe0100 */
[----:B-----5:R-:W-:Y:S01]  /*0270*/  VIMNMX R13, PT, PT, R13, UR6, !PT ;  /* 0x000000060d0d7c48 */ /* 0x020fe2000ffe0100 */
        /* <DEDUP_REMOVED lines=14> */
.L_x_14031:
[----:B------:R-:W-:Y:S05]  /*0360*/  BSYNC.RELIABLE B1 ;  /* 0x0000000000017941 */ /* 0x000fea0003800100 */
.L_x_14030:
[----:B------:R-:W-:-:S13]  /*0370*/  ISETP.GE.AND P0, PT, R3, R2, PT ;  /* 0x000000020300720c */ /* 0x000fda0003f06270 */
[----:B0-----:R-:W0:Y:S01]  /*0380*/  @!P0 LDC.64 R4, c[0x0][0x398] ;  /* 0x0000e600ff048b82 */ /* 0x001e220000000a00 */
[----:B------:R-:W-:Y:S01]  /*0390*/  @!P0 LEA R7, R0, R3, 0x9 ;  /* 0x0000000300078211 */ /* 0x000fe200078e48ff */
[----:B------:R-:W-:-:S04]  /*03a0*/  @!P0 VIADD R3, R3, 0x80 ;  /* 0x0000008003038836 */ /* 0x000fc80000000000 */
[----:B0-----:R-:W-:-:S05]  /*03b0*/  @!P0 IMAD.WIDE.U32 R4, R7, 0x4, R4 ;  /* 0x0000000407048825 */ /* 0x001fca00078e0004 */
[----:B------:R1:W-:Y:S02]  /*03c0*/  @!P0 STG.E desc[UR4][R4.64], R19 ;  /* 0x0000001304008986 */ /* 0x0003e4000c101904 */
.L_x_14032:
[----:B------:R-:W-:Y:S05]  /*03d0*/  BSYNC.RECONVERGENT B0 ;  /* 0x0000000000007941 */ /* 0x000fea0003800200 */
.L_x_14029:
        /* <DEDUP_REMOVED lines=8> */
.L_x_14033:
        /* <DEDUP_REMOVED lines=10> */
.L_x_37114:


//--------------------- .text._ZN2at6native29vectorized_elementwise_kernelILi2EZZZNS0_21clamp_min_kernel_cudaERNS_18TensorIteratorBaseERKN3c106ScalarEENKUlvE_clEvENKUlvE1_clEvEUliE_St5arrayIPcLm2EEEEviT0_T1_ --------------------------
	.section	.text._ZN2at6native29vectorized_elementwise_kernelILi2EZZZNS0_21clamp_min_kernel_cudaERNS_18TensorIteratorBaseERKN3c106ScalarEENKUlvE_clEvENKUlvE1_clEvEUliE_St5arrayIPcLm2EEEEviT0_T1_,"ax",@progbits
	.align	128
        .global         _ZN2at6native29vectorized_elementwise_kernelILi2EZZZNS0_21clamp_min_kernel_cudaERNS_18TensorIteratorBaseERKN3c106ScalarEENKUlvE_clEvENKUlvE1_clEvEUliE_St5arrayIPcLm2EEEEviT0_T1_
        .type           _ZN2at6native29vectorized_elementwise_kernelILi2EZZZNS0_21clamp_min_kernel_cudaERNS_18TensorIteratorBaseERKN3c106ScalarEENKUlvE_clEvENKUlvE1_clEvEUliE_St5arrayIPcLm2EEEEviT0_T1_,@function
        .size           _ZN2at6native29vectorized_elementwise_kernelILi2EZZZNS0_21clamp_min_kernel_cudaERNS_18TensorIteratorBaseERKN3c106ScalarEENKUlvE_clEvENKUlvE1_clEvEUliE_St5arrayIPcLm2EEEEviT0_T1_,(.L_x_37115 - _ZN2at6native29vectorized_elementwise_kernelILi2EZZZNS0_21clamp_min_kernel_cudaERNS_18TensorIteratorBaseERKN3c106ScalarEENKUlvE_clEvENKUlvE1_clEvEUliE_St5arrayIPcLm2EEEEviT0_T1_)
        .other          _ZN2at6native29vectorized_elementwise_kernelILi2EZZZNS0_21clamp_min_kernel_cudaERNS_18TensorIteratorBaseERKN3c106ScalarEENKUlvE_clEvENKUlvE1_clEvEUliE_St5arrayIPcLm2EEEEviT0_T1_,@"STO_CUDA_ENTRY STV_DEFAULT"
_ZN2at6native29vectorized_elementwise_kernelILi2EZZZNS0_21clamp_min_kernel_cudaERNS_18TensorIteratorBaseERKN3c106ScalarEENKUlvE_clEvENKUlvE1_clEvEUliE_St5arrayIPcLm2EEEEviT0_T1_:
.text._ZN2at6native29vectorized_elementwise_kernelILi2EZZZNS0_21clamp_min_kernel_cudaERNS_18TensorIteratorBaseERKN3c106ScalarEENKUlvE_clEvENKUlvE1_clEvEUliE_St5arrayIPcLm2EEEEviT0_T1_:
        /* <DEDUP_REMOVED lines=68> */
[----:B-1----:R-:W-:-:S02]  /*0440*/  VIMNMX R13, PT, PT, R18, UR6, !PT ;  /* 0x00000006120d7c48 */ /* 0x002fc4000ffe0100 */
[----:B---3--:R-:W-:Y:S02]  /*0450*/  VIMNMX R15, PT, PT, R20, UR6, !PT ;  /* 0x00000006140f7c48 */ /* 0x008fe4000ffe0100 */
[----:B------:R-:W-:Y:S02]  /*0460*/  VIMNMX R22, PT, PT, R22, UR6, !PT ;  /* 0x0000000616167c48 */ /* 0x000fe4000ffe0100 */
[----:B--2---:R-:W-:Y:S02]  /*0470*/  VIMNMX R9, PT, PT, R9, UR6, !PT ;  /* 0x0000000609097c48 */ /* 0x004fe4000ffe0100 */
[----:B----4-:R-:W-:Y:S02]  /*0480*/  VIMNMX R8, PT, PT, R8, UR6, !PT ;  /* 0x0000000608087c48 */ /* 0x010fe4000ffe0100 */
[----:B-----5:R-:W-:Y:S02]  /*0490*/  VIMNMX R3, PT, PT, R14, UR6, !PT ;  /* 0x000000060e037c48 */ /* 0x020fe4000ffe0100 */
[----:B------:R-:W-:-:S02]  /*04a0*/  VIMNMX R4, PT, PT, R19, UR6, !PT ;  /* 0x0000000613047c48 */ /* 0x000fc4000ffe0100 */
[----:B------:R-:W-:Y:S01]  /*04b0*/  VIMNMX R2, PT, PT, R12, UR6, !PT ;  /* 0x000000060c027c48 */ /* 0x000fe2000ffe0100 */
        /* <DEDUP_REMOVED lines=13> */
.L_x_14037:
[----:B------:R-:W-:-:S13]  /*0590*/  ISETP.GE.U32.AND P0, PT, R17, R16, PT ;  /* 0x000000101100720c */ /* 0x000fda0003f06070 */
[----:B------:R-:W-:Y:S05]  /*05a0*/  @P0 BRA `(.L_x_14039) ;  /* 0x0000000000300947 */ /* 0x000fea0003800000 */
[----:B0-----:R-:W0:Y:S01]  /*05b0*/  LDC.64 R6, c[0x0][0x398] ;  /* 0x0000e600ff067b82 */ /* 0x001e220000000a00 */
[----:B------:R-:W-:Y:S02]  /*05c0*/  IMAD.IADD R5, R0, 0x1, R17 ;  /* 0x0000000100057824 */ /* 0x000fe400078e0211 */
[----:B------:R-:W-:Y:S02]  /*05d0*/  VIADD R17, R17, 0x80 ;  /* 0x0000008011117836 */ /* 0x000fe40000000000 */
[----:B0-----:R-:W-:-:S05]  /*05e0*/  IMAD.WIDE.U32 R6, R5, 0x4, R6 ;  /* 0x0000000405067825 */ /* 0x001fca00078e0006 */
[----:B------:R1:W-:Y:S02]  /*05f0*/  STG.E desc[UR4][R6.64], R22 ;  /* 0x0000001606007986 */ /* 0x0003e4000c101904 */
.L_x_14038:
[----:B------:R-:W-:-:S13]  /*0600*/  ISETP.GE.U32.AND P0, PT, R17, R16, PT ;  /* 0x000000101100720c */ /* 0x000fda0003f06070 */
[----:B------:R-:W-:Y:S05]  /*0610*/  @P0 BRA `(.L_x_14040) ;  /* 0x0000000000300947 */ /* 0x000fea0003800000 */
[----:B01----:R-:W0:Y:S01]  /*0620*/  LDC.64 R6, c[0x0][0x398] ;  /* 0x0000e600ff067b82 */ /* 0x003e220000000a00 */
[----:B------:R-:W-:Y:S01]  /*0630*/  IADD3 R5, PT, PT, R0, R17, RZ ;  /* 0x0000001100057210 */ /* 0x000fe20007ffe0ff */
[----:B------:R-:W-:-:S04]  /*0640*/  VIADD R17, R17, 0x80 ;  /* 0x0000008011117836 */ /* 0x000fc80000000000 */
[----:B0-----:R-:W-:-:S05]  /*0650*/  IMAD.WIDE.U32 R6, R5, 0x4, R6 ;  /* 0x0000000405067825 */ /* 0x001fca00078e0006 */
[----:B------:R1:W-:Y:S02]  /*0660*/  STG.E desc[UR4][R6.64], R9 ;  /* 0x0000000906007986 */ /* 0x0003e4000c101904 */
.L_x_14039:
[----:B------:R-:W-:-:S13]  /*0670*/  ISETP.GE.U32.AND P0, PT, R17, R16, PT ;  /* 0x000000101100720c */ /* 0x000fda0003f06070 */
[----:B------:R-:W-:Y:S05]  /*0680*/  @P0 BRA `(.L_x_14041) ;  /* 0x0000000000340947 */ /* 0x000fea0003800000 */
[----:B01----:R-:W0:Y:S01]  /*0690*/  LDC.64 R6, c[0x0][0x398] ;  /* 0x0000e600ff067b82 */ /* 0x003e220000000a00 */
[----:B------:R-:W-:Y:S01]  /*06a0*/  IMAD.IADD R5, R0, 0x1, R17 ;  /* 0x0000000100057824 */ /* 0x000fe200078e0211 */
[----:B------:R-:W-:-:S03]  /*06b0*/  IADD3 R17, PT, PT, R17, 0x80, RZ ;  /* 0x0000008011117810 */ /* 0x000fc60007ffe0ff */
[----:B0-----:R-:W-:-:S05]  /*06c0*/  IMAD.WIDE.U32 R6, R5, 0x4, R6 ;  /* 0x0000000405067825 */ /* 0x001fca00078e0006 */
[----:B------:R2:W-:Y:S02]  /*06d0*/  STG.E desc[UR4][R6.64], R8 ;  /* 0x0000000806007986 */ /* 0x0005e4000c101904 */
.L_x_14040:
        /* <DEDUP_REMOVED lines=8> */
.L_x_14041:
[----:B------:R-:W-:Y:S05]  /*0760*/  BSYNC.RELIABLE B1 ;  /* 0x0000000000017941 */ /* 0x000fea0003800100 */
.L_x_14036:
[----:B------:R-:W-:-:S13]  /*0770*/  ISETP.GE.U32.AND P0, PT, R17, R16, PT ;  /* 0x000000101100720c */ /* 0x000fda0003f06070 */
[----:B--2---:R-:W2:Y:S01]  /*0780*/  @!P0 LDC.64 R4, c[0x0][0x398] ;  /* 0x0000e600ff048b82 */ /* 0x004ea20000000a00 */
[----:B01----:R-:W-:Y:S01]  /*0790*/  @!P0 IADD3 R7, PT, PT, R0, R17, RZ ;  /* 0x0000001100078210 */ /* 0x003fe20007ffe0ff */
[----:B------:R-:W-:-:S04]  /*07a0*/  @!P0 VIADD R17, R17, 0x80 ;  /* 0x0000008011118836 */ /* 0x000fc80000000000 */
[----:B--2---:R-:W-:-:S05]  /*07b0*/  @!P0 IMAD.WIDE.U32 R4, R7, 0x4, R4 ;  /* 0x0000000407048825 */ /* 0x004fca00078e0004 */
[----:B------:R3:W-:Y:S02]  /*07c0*/  @!P0 STG.E desc[UR4][R4.64], R3 ;  /* 0x0000000304008986 */ /* 0x0007e4000c101904 */
.L_x_14042:
[----:B------:R-:W-:Y:S05]  /*07d0*/  BSYNC.RECONVERGENT B0 ;  /* 0x0000000000007941 */ /* 0x000fea0003800200 */
.L_x_14035:
        /* <DEDUP_REMOVED lines=8> */
.L_x_14034:
        /* <DEDUP_REMOVED lines=12> */
[----:B--2---:R-:W-:Y:S02]  /*0920*/  VIMNMX R6, PT, PT, R6, UR6, !PT ;  /* 0x0000000606067c48 */ /* 0x004fe4000ffe0100 */
[----:B------:R-:W-:Y:S02]  /*0930*/  VIMNMX R7, PT, PT, R7, UR6, !PT ;  /* 0x0000000607077c48 */ /* 0x000fe4000ffe0100 */
[----:B----4-:R-:W-:Y:S02]  /*0940*/  VIMNMX R8, PT, PT, R8, UR6, !PT ;  /* 0x0000000608087c48 */ /* 0x010fe4000ffe0100 */
[----:B------:R-:W-:Y:S01]  /*0950*/  VIMNMX R9, PT, PT, R9, UR6, !PT ;  /* 0x0000000609097c48 */ /* 0x000fe2000ffe0100 */
[----:B------:R-:W-:Y:S01]  /*0960*/  STG.E.64 desc[UR4][R4.64], R6 ;  /* 0x0000000604007986 */ /* 0x000fe2000c101b04 */
[----:B-----5:R-:W-:Y:S02]  /*0970*/  VIMNMX R10, PT, PT, R10, UR6, !PT ;  /* 0x000000060a0a7c48 */ /* 0x020fe4000ffe0100 */
[----:B------:R-:W-:Y:S01]  /*0980*/  VIMNMX R11, PT, PT, R11, UR6, !PT ;  /* 0x000000060b0b7c48 */ /* 0x000fe2000ffe0100 */
[----:B------:R-:W-:Y:S01]  /*0990*/  STG.E.64 desc[UR4][R4.64+0x400], R8 ;  /* 0x0004000804007986 */ /* 0x000fe2000c101b04 */
[----:B------:R-:W-:-:S02]  /*09a0*/  VIMNMX R12, PT, PT, R12, UR6, !PT ;  /* 0x000000060c0c7c48 */ /* 0x000fc4000ffe0100 */
[----:B------:R-:W-:Y:S01]  /*09b0*/  VIMNMX R13, PT, PT, R13, UR6, !PT ;  /* 0x000000060d0d7c48 */ /* 0x000fe2000ffe0100 */
[----:B------:R-:W-:Y:S04]  /*09c0*/  STG.E.64 desc[UR4][R4.64+0x800], R10 ;  /* 0x0008000a04007986 */ /* 0x000fe8000c101b04 */
[----:B------:R-:W-:Y:S01]  /*09d0*/  STG.E.64 desc[UR4][R4.64+0xc00], R12 ;  /* 0x000c000c04007986 */ /* 0x000fe2000c101b04 */
[----:B------:R-:W-:Y:S05]  /*09e0*/  EXIT ;  /* 0x000000000000794d */ /* 0x000fea0003800000 */
.L_x_14043:
        /* <DEDUP_REMOVED lines=9> */
.L_x_37115:


//--------------------- .text._ZN2at6native29vectorized_elementwise_kernelILi4EZZZNS0_21clamp_min_kernel_cudaERNS_18TensorIteratorBaseERKN3c106ScalarEENKUlvE_clEvENKUlvE1_clEvEUliE_St5arrayIPcLm2EEEEviT0_T1_ --------------------------
	.section	.text._ZN2at6native29vectorized_elementwise_kernelILi4EZZZNS0_21clamp_min_kernel_cudaERNS_18TensorIteratorBaseERKN3c106ScalarEENKUlvE_clEvENKUlvE1_clEvEUliE_St5arrayIPcLm2EEEEviT0_T1_,"ax",@progbits
	.align	128
        .global         _ZN2at6native29vectorized_elementwise_kernelILi4EZZZNS0_21clamp_min_kernel_cudaERNS_18TensorIteratorBaseERKN3c106ScalarEENKUlvE_clEvENKUlvE1_clEvEUliE_St5arrayIPcLm2EEEEviT0_T1_
        .type           _ZN2at6native29vectorized_elementwise_kernelILi4EZZZNS0_21clamp_min_kernel_cudaERNS_18TensorIteratorBaseERKN3c106ScalarEENKUlvE_clEvENKUlvE1_clEvEUliE_St5arrayIPcLm2EEEEviT0_T1_,@function
        .size           _ZN2at6native29vectorized_elementwise_kernelILi4EZZZNS0_21clamp_min_kernel_cudaERNS_18TensorIteratorBaseERKN3c106ScalarEENKUlvE_clEvENKUlvE1_clEvEUliE_St5arrayIPcLm2EEEEviT0_T1_,(.L_x_37116 - _ZN2at6native29vectorized_elementwise_kernelILi4EZZZNS0_21clamp_min_kernel_cudaERNS_18TensorIteratorBaseERKN3c106ScalarEENKUlvE_clEvENKUlvE1_clEvEUliE_St5arrayIPcLm2EEEEviT0_T1_)
        .other          _ZN2at6native29vectorized_elementwise_kernelILi4EZZZNS0_21clamp_min_kernel_cudaERNS_18TensorIteratorBaseERKN3c106ScalarEENKUlvE_clEvENKUlvE1_clEvEUliE_St5arrayIPcLm2EEEEviT0_T1_,@"STO_CUDA_ENTRY STV_DEFAULT"
_ZN2at6native29vectorized_elementwise_kernelILi4EZZZNS0_21clamp_min_kernel_cudaERNS_18TensorIteratorBaseERKN3c106ScalarEENKUlvE_clEvENKUlvE1_clEvEUliE_St5arrayIPcLm2EEEEviT0_T1_:
.text._ZN2at6native29vectorized_elementwise_kernelILi4EZZZNS0_21clamp_min_kernel_cudaERNS_18TensorIteratorBaseERKN3c106ScalarEENKUlvE_clEvENKUlvE1_clEvEUliE_St5arrayIPcLm2EEEEviT0_T1_:
        /* <DEDUP_REMOVED lines=89> */
.L_x_14047:
[----:B------:R-:W-:-:S13]  /*0590*/  ISETP.GE.U32.AND P0, PT, R17, R16, PT ;  /* 0x000000101100720c */ /* 0x000fda0003f06070 */
[----:B------:R-:W-:Y:S05]  /*05a0*/  @P0 BRA `(.L_x_14049) ;  /* 0x0000000000300947 */ /* 0x000fea0003800000 */
[----:B0-----:R-:W0:Y:S01]  /*05b0*/  LDC.64 R6, c[0x0][0x398] ;  /* 0x0000e600ff067b82 */ /* 0x001e220000000a00 */
[----:B------:R-:W-:Y:S02]  /*05c0*/  IMAD.IADD R5, R0, 0x1, R17 ;  /* 0x0000000100057824 */ /* 0x000fe400078e0211 */
[----:B------:R-:W-:Y:S02]  /*05d0*/  VIADD R17, R17, 0x80 ;  /* 0x0000008011117836 */ /* 0x000fe40000000000 */
[----:B0-----:R-:W-:-:S05]  /*05e0*/  IMAD.WIDE.U32 R6, R5, 0x4, R6 ;  /* 0x0000000405067825 */ /* 0x001fca00078e0006 */
[----:B------:R1:W-:Y:S02]  /*05f0*/  STG.E desc[UR4][R6.64], R22 ;  /* 0x0000001606007986 */ /* 0x0003e4000c101904 */
.L_x_14048:
[----:B------:R-:W-:-:S13]  /*0600*/  ISETP.GE.U32.AND P0, PT, R17, R16, PT ;  /* 0x000000101100720c */ /* 0x000fda0003f06070 */
[----:B------:R-:W-:Y:S05]  /*0610*/  @P0 BRA `(.L_x_14050) ;  /* 0x0000000000300947 */ /* 0x000fea0003800000 */
[----:B01----:R-:W0:Y:S01]  /*0620*/  LDC.64 R6, c[0x0][0x398] ;  /* 0x0000e600ff067b82 */ /* 0x003e220000000a00 */
[----:B------:R-:W-:Y:S01]  /*0630*/  IADD3 R5, PT, PT, R0, R17, RZ ;  /* 0x0000001100057210 */ /* 0x000fe20007ffe0ff */
[----:B------:R-:W-:-:S04]  /*0640*/  VIADD R17, R17, 0x80 ;  /* 0x0000008011117836 */ /* 0x000fc80000000000 */
[----:B0-----:R-:W-:-:S05]  /*0650*/  IMAD.WIDE.U32 R6, R5, 0x4, R6 ;  /* 0x0000000405067825 */ /* 0x001fca00078e0006 */
[----:B------:R1:W-:Y:S02]  /*0660*/  STG.E desc[UR4][R6.64], R9 ;  /* 0x0000000906007986 */ /* 0x0003e4000c101904 */
.L_x_14049:
[----:B------:R-:W-:-:S13]  /*0670*/  ISETP.GE.U32.AND P0, PT, R17, R16, PT ;  /* 0x000000101100720c */ /* 0x000fda0003f06070 */
[----:B------:R-:W-:Y:S05]  /*0680*/  @P0 BRA `(.L_x_14051) ;  /* 0x0000000000340947 */ /* 0x000fea0003800000 */
[----:B01----:R-:W0:Y:S01]  /*0690*/  LDC.64 R6, c[0x0][0x398] ;  /* 0x0000e600ff067b82 */ /* 0x003e220000000a00 */
[----:B------:R-:W-:Y:S01]  /*06a0*/  IMAD.IADD R5, R0, 0x1, R17 ;  /* 0x0000000100057824 */ /* 0x000fe200078e0211 */
[----:B------:R-:W-:-:S03]  /*06b0*/  IADD3 R17, PT, PT, R17, 0x80, RZ ;  /* 0x0000008011117810 */ /* 0x000fc60007ffe0ff */
[----:B0-----:R-:W-:-:S05]  /*06c0*/  IMAD.WIDE.U32 R6, R5, 0x4, R6 ;  /* 0x0000000405067825 */ /* 0x001fca00078e0006 */
[----:B------:R2:W-:Y:S02]  /*06d0*/  STG.E desc[UR4][R6.64], R8 ;  /* 0x0000000806007986 */ /* 0x0005e4000c101904 */
.L_x_14050:
        /* <DEDUP_REMOVED lines=8> */
.L_x_14051:
[----:B------:R-:W-:Y:S05]  /*0760*/  BSYNC.RELIABLE B1 ;  /* 0x0000000000017941 */ /* 0x000fea0003800100 */
.L_x_14046:
[----:B------:R-:W-:-:S13]  /*0770*/  ISETP.GE.U32.AND P0, PT, R17, R16, PT ;  /* 0x000000101100720c */ /* 0x000fda0003f06070 */
[----:B--2---:R-:W2:Y:S01]  /*0780*/  @!P0 LDC.64 R4, c[0x0][0x398] ;  /* 0x0000e600ff048b82 */ /* 0x004ea20000000a00 */
[----:B01----:R-:W-:Y:S01]  /*0790*/  @!P0 IADD3 R7, PT, PT, R0, R17, RZ ;  /* 0x0000001100078210 */ /* 0x003fe20007ffe0ff */
[----:B------:R-:W-:-:S04]  /*07a0*/  @!P0 VIADD R17, R17, 0x80 ;  /* 0x0000008011118836 */ /* 0x000fc80000000000 */
[----:B--2---:R-:W-:-:S05]  /*07b0*/  @!P0 IMAD.WIDE.U32 R4, R7, 0x4, R4 ;  /* 0x0000000407048825 */ /* 0x004fca00078e0004 */
[----:B------:R3:W-:Y:S02]  /*07c0*/  @!P0 STG.E desc[UR4][R4.64], R3 ;  /* 0x0000000304008986 */ /* 0x0007e4000c101904 */
.L_x_14052:
[----:B------:R-:W-:Y:S05]  /*07d0*/  BSYNC.RECONVERGENT B0 ;  /* 0x0000000000007941 */ /* 0x000fea0003800200 */
.L_x_14045:
        /* <DEDUP_REMOVED lines=8> */
.L_x_14044:
        /* <DEDUP_REMOVED lines=10> */
[----:B--2---:R-:W-:Y:S02]  /*0900*/  VIMNMX R4, PT, PT, R4, UR6, !PT ;  /* 0x0000000604047c48 */ /* 0x004fe4000ffe0100 */
[----:B------:R-:W-:Y:S02]  /*0910*/  VIMNMX R5, PT, PT, R5, UR6, !PT ;  /* 0x0000000605057c48 */ /* 0x000fe4000ffe0100 */
[----:B------:R-:W-:Y:S02]  /*0920*/  VIMNMX R6, PT, PT, R6, UR6, !PT ;  /* 0x0000000606067c48 */ /* 0x000fe4000ffe0100 */
[----:B------:R-:W-:Y:S02]  /*0930*/  VIMNMX R7, PT, PT, R7, UR6, !PT ;  /* 0x0000000607077c48 */ /* 0x000fe4000ffe0100 */
[----:B----4-:R-:W-:Y:S02]  /*0940*/  VIMNMX R8, PT, PT, R8, UR6, !PT ;  /* 0x0000000608087c48 */ /* 0x010fe4000ffe0100 */
[----:B------:R-:W-:Y:S01]  /*0950*/  VIMNMX R9, PT, PT, R9, UR6, !PT ;  /* 0x0000000609097c48 */ /* 0x000fe2000ffe0100 */
[----:B------:R-:W-:Y:S01]  /*0960*/  STG.E.128 desc[UR4][R12.64], R4 ;  /* 0x000000040c007986 */ /* 0x000fe2000c101d04 */
[----:B------:R-:W-:-:S02]  /*0970*/  VIMNMX R10, PT, PT, R10, UR6, !PT ;  /* 0x000000060a0a7c48 */ /* 0x000fc4000ffe0100 */
[----:B------:R-:W-:-:S05]  /*0980*/  VIMNMX R11, PT, PT, R11, UR6, !PT ;  /* 0x000000060b0b7c48 */ /* 0x000fca000ffe0100 */
[----:B------:R-:W-:Y:S01]  /*0990*/  STG.E.128 desc[UR4][R12.64+0x800], R8 ;  /* 0x000800080c007986 */ /* 0x000fe2000c101d04 */
[----:B------:R-:W-:Y:S05]  /*09a0*/  EXIT ;  /* 0x000000000000794d */ /* 0x000fea0003800000 */
.L_x_14053:
        /* <DEDUP_REMOVED lines=13> */
.L_x_37116:


//--------------------- .text._ZN2at6native29vectorized_elementwise_kernelILi8EZZZNS0_21clamp_min_kernel_cudaERNS_18TensorIteratorBaseERKN3c106ScalarEENKUlvE_clEvENKUlvE1_clEvEUliE_St5arrayIPcLm2EEEEviT0_T1_ --------------------------
	.section	.text._ZN2at6native29vectorized_elementwise_kernelILi8EZZZNS0_21clamp_min_kernel_cudaERNS_18TensorIteratorBaseERKN3c106ScalarEENKUlvE_clEvENKUlvE1_clEvEUliE_St5arrayIPcLm2EEEEviT0_T1_,"ax",@progbits
	.align	128
        .global         _ZN2at6native29vectorized_elementwise_kernelILi8EZZZNS0_21clamp_min_kernel_cudaERNS_18TensorIteratorBaseERKN3c106ScalarEENKUlvE_clEvENKUlvE1_clEvEUliE_St5arrayIPcLm2EEEEviT0_T1_
        .type           _ZN2at6native29vectorized_elementwise_kernelILi8EZZZNS0_21clamp_min_kernel_cudaERNS_18TensorIteratorBaseERKN3c106ScalarEENKUlvE_clEvENKUlvE1_clEvEUliE_St5arrayIPcLm2EEEEviT0_T1_,@function
        .size           _ZN2at6native29vectorized_elementwise_kernelILi8EZZZNS0_21clamp_min_kernel_cudaERNS_18TensorIteratorBaseERKN3c106ScalarEENKUlvE_clEvENKUlvE1_clEvEUliE_St5arrayIPcLm2EEEEviT0_T1_,(.L_x_37117 - _ZN2at6native29vectorized_elementwise_kernelILi8EZZZNS0_21clamp_min_kernel_cudaERNS_18TensorIteratorBaseERKN3c106ScalarEENKUlvE_clEvENKUlvE1_clEvEUliE_St5arrayIPcLm2EEEEviT0_T1_)
        .other          _ZN2at6native29vectorized_elementwise_kernelILi8EZZZNS0_21clamp_min_kernel_cudaERNS_18TensorIteratorBaseERKN3c106ScalarEENKUlvE_clEvENKUlvE1_clEvEUliE_St5arrayIPcLm2EEEEviT0_T1_,@"STO_CUDA_ENTRY STV_DEFAULT"
_ZN2at6native29vectorized_elementwise_kernelILi8EZZZNS0_21clamp_min_kernel_cudaERNS_18TensorIteratorBaseERKN3c106ScalarEENKUlvE_clEvENKUlvE1_clEvEUliE_St5arrayIPcLm2EEEEviT0_T1_:
.text._ZN2at6native29vectorized_elementwise_kernelILi8EZZZNS0_21clamp_min_kernel_cudaERNS_18TensorIteratorBaseERKN3c106ScalarEENKUlvE_clEvENKUlvE1_clEvEUliE_St5arrayIPcLm2EEEEviT0_T1_:
        /* <DEDUP_REMOVED lines=89> */
.L_x_14057:
[----:B------:R-:W-:-:S13]  /*0590*/  ISETP.GE.U32.AND P0, PT, R17, R16, PT ;  /* 0x000000101100720c */ /* 0x000fda0003f06070 */
[----:B------:R-:W-:Y:S05]  /*05a0*/  @P0 BRA `(.L_x_14059) ;  /* 0x0000000000300947 */ /* 0x000fea0003800000 */
[----:B0-----:R-:W0:Y:S01]  /*05b0*/  LDC.64 R6, c[0x0][0x398] ;  /* 0x0000e600ff067b82 */ /* 0x001e220000000a00 */
[----:B------:R-:W-:Y:S02]  /*05c0*/  IMAD.IADD R5, R0, 0x1, R17 ;  /* 0x0000000100057824 */ /* 0x000fe400078e0211 */
[----:B------:R-:W-:Y:S02]  /*05d0*/  VIADD R17, R17, 0x80 ;  /* 0x0000008011117836 */ /* 0x000fe40000000000 */
[----:B0-----:R-:W-:-:S05]  /*05e0*/  IMAD.WIDE.U32 R6, R5, 0x4, R6 ;  /* 0x0000000405067825 */ /* 0x001fca00078e0006 */
[----:B------:R1:W-:Y:S02]  /*05f0*/  STG.E desc[UR4][R6.64], R22 ;  /* 0x0000001606007986 */ /* 0x0003e4000c101904 */
.L_x_14058:
[----:B------:R-:W-:-:S13]  /*0600*/  ISETP.GE.U32.AND P0, PT, R17, R16, PT ;  /* 0x000000101100720c */ /* 0x000fda0003f06070 */
[----:B------:R-:W-:Y:S05]  /*0610*/  @P0 BRA `(.L_x_14060) ;  /* 0x0000000000300947 */ /* 0x000fea0003800000 */
[----:B01----:R-:W0:Y:S01]  /*0620*/  LDC.64 R6, c[0x0][0x398] ;  /* 0x0000e600ff067b82 */ /* 0x003e220000000a00 */
[----:B------:R-:W-:Y:S01]  /*0630*/  IADD3 R5, PT, PT, R0, R17, RZ ;  /* 0x0000001100057210 */ /* 0x000fe20007ffe0ff */
[----:B------:R-:W-:-:S04]  /*0640*/  VIADD R17, R17, 0x80 ;  /* 0x0000008011117836 */ /* 0x000fc80000000000 */
[----:B0-----:R-:W-:-:S05]  /*0650*/  IMAD.WIDE.U32 R6, R5, 0x4, R6 ;  /* 0x0000000405067825 */ /* 0x001fca00078e0006 */
[----:B------:R1:W-:Y:S02]  /*0660*/  STG.E desc[UR4][R6.64], R9 ;  /* 0x0000000906007986 */ /* 0x0003e4000c101904 */
.L_x_14059:
[----:B------:R-:W-:-:S13]  /*0670*/  ISETP.GE.U32.AND P0, PT, R17, R16, PT ;  /* 0x000000101100720c */ /* 0x000fda0003f06070 */
[----:B------:R-:W-:Y:S05]  /*0680*/  @P0 BRA `(.L_x_14061) ;  /* 0x0000000000340947 */ /* 0x000fea0003800000 */
[----:B01----:R-:W0:Y:S01]  /*0690*/  LDC.64 R6, c[0x0][0x398] ;  /* 0x0000e600ff067b82 */ /* 0x003e220000000a00 */
[----:B------:R-:W-:Y:S01]  /*06a0*/  IMAD.IADD R5, R0, 0x1, R17 ;  /* 0x0000000100057824 */ /* 0x000fe200078e0211 */
[----:B------:R-:W-:-:S03]  /*06b0*/  IADD3 R17, PT, PT, R17, 0x80, RZ ;  /* 0x0000008011117810 */ /* 0x000fc60007ffe0ff */
[----:B0-----:R-:W-:-:S05]  /*06c0*/  IMAD.WIDE.U32 R6, R5, 0x4, R6 ;  /* 0x0000000405067825 */ /* 0x001fca00078e0006 */
[----:B------:R2:W-:Y:S02]  /*06d0*/  STG.E desc[UR4][R6.64], R8 ;  /* 0x0000000806007986 */ /* 0x0005e4000c101904 */
.L_x_14060:
        /* <DEDUP_REMOVED lines=8> */
.L_x_14061:
[----:B------:R-:W-:Y:S05]  /*0760*/  BSYNC.RELIABLE B1 ;  /* 0x0000000000017941 */ /* 0x000fea0003800100 */
.L_x_14056:
[----:B------:R-:W-:-:S13]  /*0770*/  ISETP.GE.U32.AND P0, PT, R17, R16, PT ;  /* 0x000000101100720c */ /* 0x000fda0003f06070 */
[----:B--2---:R-:W2:Y:S01]  /*0780*/  @!P0 LDC.64 R4, c[0x0][0x398] ;  /* 0x0000e600ff048b82 */ /* 0x004ea20000000a00 */
[----:B01----:R-:W-:Y:S01]  /*0790*/  @!P0 IADD3 R7, PT, PT, R0, R17, RZ ;  /* 0x0000001100078210 */ /* 0x003fe20007ffe0ff */
[----:B------:R-:W-:-:S04]  /*07a0*/  @!P0 VIADD R17, R17, 0x80 ;  /* 0x0000008011118836 */ /* 0x000fc80000000000 */
[----:B--2---:R-:W-:-:S05]  /*07b0*/  @!P0 IMAD.WIDE.U32 R4, R7, 0x4, R4 ;  /* 0x0000000407048825 */ /* 0x004fca00078e0004 */
[----:B------:R3:W-:Y:S02]  /*07c0*/  @!P0 STG.E desc[UR4][R4.64], R3 ;  /* 0x0000000304008986 */ /* 0x0007e4000c101904 */
.L_x_14062:
[----:B------:R-:W-:Y:S05]  /*07d0*/  BSYNC.RECONVERGENT B0 ;  /* 0x0000000000007941 */ /* 0x000fea0003800200 */
.L_x_14055:
        /* <DEDUP_REMOVED lines=8> */
.L_x_14054:
        /* <DEDUP_REMOVED lines=9> */
[----:B--2---:R-:W-:Y:S02]  /*08f0*/  VIMNMX R8, PT, PT, R8, UR6, !PT ;  /* 0x0000000608087c48 */ /* 0x004fe4000ffe0100 */
[----:B------:R-:W-:Y:S02]  /*0900*/  VIMNMX R9, PT, PT, R9, UR6, !PT ;  /* 0x0000000609097c48 */ /* 0x000fe4000ffe0100 */
[----:B------:R-:W-:Y:S02]  /*0910*/  VIMNMX R10, PT, PT, R10, UR6, !PT ;  /* 0x000000060a0a7c48 */ /* 0x000fe4000ffe0100 */
[----:B------:R-:W-:Y:S02]  /*0920*/  VIMNMX R11, PT, PT, R11, UR6, !PT ;  /* 0x000000060b0b7c48 */ /* 0x000fe4000ffe0100 */
[----:B------:R-:W-:Y:S02]  /*0930*/  VIMNMX R4, PT, PT, R4, UR6, !PT ;  /* 0x0000000604047c48 */ /* 0x000fe4000ffe0100 */
[----:B------:R-:W-:-:S02]  /*0940*/  VIMNMX R5, PT, PT, R5, UR6, !PT ;  /* 0x0000000605057c48 */ /* 0x000fc4000ffe0100 */
[----:B------:R-:W-:Y:S02]  /*0950*/  VIMNMX R6, PT, PT, R6, UR6, !PT ;  /* 0x0000000606067c48 */ /* 0x000fe4000ffe0100 */
[----:B------:R-:W-:-:S05]  /*0960*/  VIMNMX R7, PT, PT, R7, UR6, !PT ;  /* 0x0000000607077c48 */ /* 0x000fca000ffe0100 */
[----:B------:R-:W-:Y:S01]  /*0970*/  STG.E.ENL2.256 desc[UR4][R12.64], R8, R4 ;  /* 0xf80000080c04797f */ /* 0x000fe2000f121804 */
[----:B------:R-:W-:Y:S05]  /*0980*/  EXIT ;  /* 0x000000000000794d */ /* 0x000fea0003800000 */
.L_x_14063:
        /* <DEDUP_REMOVED lines=15> */
.L_x_37117:


//--------------------- .text._ZN2at6native18elementwise_kernelILi128ELi4EZNS0_15gpu_kernel_implIZZZNS0_21clamp_min_kernel_cudaERNS_18TensorIteratorBaseERKN3c106ScalarEENKUlvE_clEvENKUlvE0_clEvEUlaE_EEvS4_RKT_EUliE_EEviT1_ --------------------------
	.section	.text._ZN2at6native18elementwise_kernelILi128ELi4EZNS0_15gpu_kernel_implIZZZNS0_21clamp_min_kernel_cudaERNS_18TensorIteratorBaseERKN3c106ScalarEENKUlvE_clEvENKUlvE0_clEvEUlaE_EEvS4_RKT_EUliE_EEviT1_,"ax",@progbits
	.align	128
        .global         _ZN2at6native18elementwise_kernelILi128ELi4EZNS0_15gpu_kernel_implIZZZNS0_21clamp_min_kernel_cudaERNS_18TensorIteratorBaseERKN3c106ScalarEENKUlvE_clEvENKUlvE0_clEvEUlaE_EEvS4_RKT_EUliE_EEviT1_
        .type           _ZN2at6native18elementwise_kernelILi128ELi4EZNS0_15gpu_kernel_implIZZZNS0_21clamp_min_kernel_cudaERNS_18TensorIteratorBaseERKN3c106ScalarEENKUlvE_clEvENKUlvE0_clEvEUlaE_EEvS4_RKT_EUliE_EEviT1_,@function
        .size           _ZN2at6native18elementwise_kernelILi128ELi4EZNS0_15gpu_kernel_implIZZZNS0_21clamp_min_kernel_cudaERNS_18TensorIteratorBaseERKN3c106ScalarEENKUlvE_clEvENKUlvE0_clEvEUlaE_EEvS4_RKT_EUliE_EEviT1_,(.L_x_37118 - _ZN2at6native18elementwise_kernelILi128ELi4EZNS0_15gpu_kernel_implIZZZNS0_21clamp_min_kernel_cudaERNS_18TensorIteratorBaseERKN3c106ScalarEENKUlvE_clEvENKUlvE0_clEvEUlaE_EEvS4_RKT_EUliE_EEviT1_)
        .other          _ZN2at6native18elementwise_kernelILi128ELi4EZNS0_15gpu_kernel_implIZZZNS0_21clamp_min_kernel_cudaERNS_18TensorIteratorBaseERKN3c106ScalarEENKUlvE_clEvENKUlvE0_clEvEUlaE_EEvS4_RKT_EUliE_EEviT1_,@"STO_CUDA_ENTRY STV_DEFAULT"
_ZN2at6native18elementwise_kernelILi128ELi4EZNS0_15gpu_kernel_implIZZZNS0_21clamp_min_kernel_cudaERNS_18TensorIteratorBaseERKN3c106ScalarEENKUlvE_clEvENKUlvE0_clEvEUlaE_EEvS4_RKT_EUliE_EEviT1_:
.text._ZN2at6native18elementwise_kernelILi128ELi4EZNS0_15gpu_kernel_implIZZZNS0_21clamp_min_kernel_cudaERNS_18TensorIteratorBaseERKN3c106ScalarEENKUlvE_clEvENKUlvE0_clEvEUlaE_EEvS4_RKT_EUliE_EEviT1_:
        /* <DEDUP_REMOVED lines=320> */
.L_x_14066:
        /* <DEDUP_REMOVED lines=16> */
.L_x_14070:
[----:B------:R0:W5:Y:S01]  /*1500*/  LDG.E.U8 R0, desc[UR36][R2.64] ;  /* 0x0000002402007981 */ /* 0x000162000c1e1100 */
[----:B------:R-:W-:Y:S05]  /*1510*/  BRA `(.L_x_14072) ;  /* 0x0000000c004c7947 */ /* 0x000fea0003800000 */
.L_x_14069:
        /* <DEDUP_REMOVED lines=8> */
.L_x_14074:
[----:B------:R0:W5:Y:S01]  /*15a0*/  LDG.E.U8 R0, desc[UR36][R2.64] ;  /* 0x0000002402007981 */ /* 0x000162000c1e1100 */
[----:B------:R-:W-:Y:S05]  /*15b0*/  BRA `(.L_x_14072) ;  /* 0x0000000c00247947 */ /* 0x000fea0003800000 */
.L_x_14073:
[----:B------:R0:W5:Y:S01]  /*15c0*/  LDG.E.U16 R0, desc[UR36][R2.64] ;  /* 0x0000002402007981 */ /* 0x000162000c1e1500 */
[----:B------:R-:W-:Y:S05]  /*15d0*/  BRA `(.L_x_14072) ;  /* 0x0000000c001c7947 */ /* 0x000fea0003800000 */
.L_x_14068:
        /* <DEDUP_REMOVED lines=9> */
.L_x_14076:
[----:B------:R-:W2:Y:S02]  /*1670*/  LDG.E.U16 R4, desc[UR36][R2.64] ;  /* 0x0000002402047981 */ /* 0x000ea4000c1e1500 */
[----:B--2---:R-:W-:-:S06]  /*1680*/  HADD2.F32 R4, -RZ, R4.H0_H0 ;  /* 0x20000004ff047230 */ /* 0x004fcc0000004100 */
[----:B------:R-:W0:Y:S02]  /*1690*/  F2I.FTZ.TRUNC.NTZ R4, R4 ;  /* 0x0000000400047305 */ /* 0x000e24000021f100 */
[----:B0-----:R-:W-:Y:S01]  /*16a0*/  PRMT R0, R4, 0x7610, R0 ;  /* 0x0000761004007816 */ /* 0x001fe20000000000 */
[----:B------:R-:W-:Y:S06]  /*16b0*/  BRA `(.L_x_14072) ;  /* 0x0000000800e47947 */ /* 0x000fec0003800000 */
.L_x_14075:
        /* <DEDUP_REMOVED lines=9> */
.L_x_14078:
[----:B------:R-:W2:Y:S02]  /*1750*/  LDG.E.U16 R2, desc[UR36][R2.64] ;  /* 0x0000002402027981 */ /* 0x000ea4000c1e1500 */
[----:B--2---:R-:W-:-:S06]  /*1760*/  HADD2.F32 R4, -RZ, R2.H0_H0 ;  /* 0x20000002ff047230 */ /* 0x004fcc0000004100 */
[----:B------:R-:W0:Y:S02]  /*1770*/  F2I.FTZ.TRUNC.NTZ R4, R4 ;  /* 0x0000000400047305 */ /* 0x000e24000021f100 */
[----:B0-----:R-:W-:Y:S01]  /*1780*/  PRMT R0, R4, 0x7610, R0 ;  /* 0x0000761004007816 */ /* 0x001fe20000000000 */
[----:B------:R-:W-:Y:S06]  /*1790*/  BRA `(.L_x_14072) ;  /* 0x0000000800ac7947 */ /* 0x000fec0003800000 */
.L_x_14077:
[----:B------:R-:W2:Y:S02]  /*17a0*/  LDG.E.64 R2, desc[UR36][R2.64] ;  /* 0x0000002402027981 */ /* 0x000ea4000c1e1b00 */
[----:B--2---:R0:W1:Y:S01]  /*17b0*/  F2I.F64.TRUNC R0, R2 ;  /* 0x0000000200007311 */ /* 0x004062000030d100 */
[----:B------:R-:W-:Y:S05]  /*17c0*/  BRA `(.L_x_14072) ;  /* 0x0000000800a07947 */ /* 0x000fea0003800000 */
.L_x_14067:
        /* <DEDUP_REMOVED lines=12> */
.L_x_14081:
[----:B------:R-:W2:Y:S02]  /*1890*/  LDG.E.64 R2, desc[UR36][R2.64] ;  /* 0x0000002402027981 */ /* 0x000ea4000c1e1b00 */
[----:B--2---:R3:W4:Y:S01]  /*18a0*/  F2I.F64.TRUNC R0, R2 ;  /* 0x0000000200007311 */ /* 0x004722000030d100 */
[----:B------:R-:W-:Y:S05]  /*18b0*/  BRA `(.L_x_14072) ;  /* 0x0000000800647947 */ /* 0x000fea0003800000 */
.L_x_14080:
        /* <DEDUP_REMOVED lines=27> */
.L_x_14083:
        /* <DEDUP_REMOVED lines=14> */
.L_x_14082:
[----:B------:R-:W2:Y:S02]  /*1b50*/  LDG.E.U16 R4, desc[UR36][R2.64] ;  /* 0x0000002402047981 */ /* 0x000ea4000c1e1500 */
[----:B--2---:R-:W-:-:S06]  /*1b60*/  IMAD.U32 R4, R4, 0x10000, RZ ;  /* 0x0001000004047824 */ /* 0x004fcc00078e00ff */
[----:B------:R-:W0:Y:S02]  /*1b70*/  F2I.FTZ.TRUNC.NTZ R4, R4 ;  /* 0x0000000400047305 */ /* 0x000e24000021f100 */
[----:B0-----:R-:W-:Y:S01]  /*1b80*/  PRMT R0, R4, 0x7610, R0 ;  /* 0x0000761004007816 */ /* 0x001fe20000000000 */
[----:B------:R-:W-:Y:S06]  /*1b90*/  BRA `(.L_x_14072) ;  /* 0x0000000400ac7947 */ /* 0x000fec0003800000 */
.L_x_14079:
        /* <DEDUP_REMOVED lines=10> */
.L_x_14086:
        /* <DEDUP_REMOVED lines=21> */
.L_x_14090:
[----:B------:R-:W-:Y:S05]  /*1d90*/  BSYNC.RECONVERGENT B1 ;  /* 0x0000000000017941 */ /* 0x000fea0003800200 */
.L_x_14089:
[----:B------:R-:W-:Y:S02]  /*1da0*/  SHF.L.U32 R0, R0, 0x14, RZ ;  /* 0x0000001400007819 */ /* 0x000fe400000006ff */
[----:B------:R-:W-:-:S04]  /*1db0*/  LEA R2, R2, 0x3b800000, 0x17 ;  /* 0x3b80000002027811 */ /* 0x000fc800078eb8ff */
[----:B------:R-:W-:-:S07]  /*1dc0*/  LOP3.LUT R4, R2, R0, R7, 0xfe, !PT ;  /* 0x0000000002047212 */ /* 0x000fce00078efe07 */
.L_x_14088:
[----:B------:R-:W-:Y:S05]  /*1dd0*/  BSYNC.RECONVERGENT B0 ;  /* 0x0000000000007941 */ /* 0x000fea0003800200 */
.L_x_14087:
[----:B------:R-:W0:Y:S02]  /*1de0*/  F2I.FTZ.TRUNC.NTZ R4, R4 ;  /* 0x0000000400047305 */ /* 0x000e24000021f100 */
[----:B0-----:R-:W-:Y:S01]  /*1df0*/  PRMT R0, R4, 0x7610, R0 ;  /* 0x0000761004007816 */ /* 0x001fe20000000000 */
[----:B------:R-:W-:Y:S06]  /*1e00*/  BRA `(.L_x_14072) ;  /* 0x0000000400107947 */ /* 0x000fec0003800000 */
.L_x_14085:
        /* <DEDUP_REMOVED lines=21> */
.L_x_14094:
[----:B------:R-:W-:Y:S05]  /*1f60*/  BSYNC.RECONVERGENT B1 ;  /* 0x0000000000017941 */ /* 0x000fea0003800200 */
.L_x_14093:
[----:B------:R-:W-:Y:S01]  /*1f70*/  IMAD.SHL.U32 R0, R0, 0x200000, RZ ;  /* 0x0020000000007824 */ /* 0x000fe200078e00ff */
[----:B------:R-:W-:-:S04]  /*1f80*/  LEA R2, R2, 0x37800000, 0x17 ;  /* 0x3780000002027811 */ /* 0x000fc800078eb8ff */
[----:B------:R-:W-:-:S07]  /*1f90*/  LOP3.LUT R4, R2, R0, R7, 0xfe, !PT ;  /* 0x0000000002047212 */ /* 0x000fce00078efe07 */
.L_x_14092:
[----:B------:R-:W-:Y:S05]  /*1fa0*/  BSYNC.RECONVERGENT B0 ;  /* 0x0000000000007941 */ /* 0x000fea0003800200 */
.L_x_14091:
[----:B------:R-:W0:Y:S02]  /*1fb0*/  F2I.FTZ.TRUNC.NTZ R4, R4 ;  /* 0x0000000400047305 */ /* 0x000e24000021f100 */
[----:B0-----:R-:W-:Y:S01]  /*1fc0*/  PRMT R0, R4, 0x7610, R0 ;  /* 0x0000761004007816 */ /* 0x001fe20000000000 */
[----:B------:R-:W-:Y:S06]  /*1fd0*/  BRA `(.L_x_14072) ;  /* 0x00000000009c7947 */ /* 0x000fec0003800000 */
.L_x_14084:
[----:B------:R-:W-:-:S09]  /*1fe0*/  UISETP.NE.AND UP0, UPT, UR4, 0x1c, UPT ;  /* 0x0000001c0400788c */ /* 0x000fd2000bf05270 */
[----:B------:R-:W-:Y:S05]  /*1ff0*/  BRA.U !UP0, `(.L_x_14095) ;  /* 0x0000000108907547 */ /* 0x000fea000b800000 */
[----:B------:R-:W-:-:S09]  /*2000*/  UISETP.NE.AND UP0, UPT, UR4, 0x1d, UPT ;  /* 0x0000001d0400788c */ /* 0x000fd2000bf05270 */
[----:B------:R-:W-:Y:S05]  /*2010*/  BRA.U !UP0, `(.L_x_14096) ;  /* 0x0000000108807547 */ /* 0x000fea000b800000 */
[----:B------:R-:W-:-:S09]  /*2020*/  UISETP.NE.AND UP0, UPT, UR4, 0x2c, UPT ;  /* 0x0000002c0400788c */ /* 0x000fd2000bf05270 */
[----:B------:R-:W-:Y:S05]  /*2030*/  BRA.U !UP0, `(.L_x_14097) ;  /* 0x0000000108487547 */ /* 0x000fea000b800000 */
.L_x_14071:
        /* <DEDUP_REMOVED lines=16> */
.L_x_14098:
[----:B------:R-:W-:Y:S01]  /*2140*/  PRMT R0, RZ, 0x7610, R0 ;  /* 0x00007610ff007816 */ /* 0x000fe20000000000 */
[----:B------:R-:W-:Y:S06]  /*2150*/  BRA `(.L_x_14072) ;  /* 0x00000000003c7947 */ /* 0x000fec0003800000 */
.L_x_14097:
        /* <DEDUP_REMOVED lines=8> */
.L_x_14100:
[----:B------:R-:W-:Y:S05]  /*21e0*/  BSYNC.RECONVERGENT B0 ;  /* 0x0000000000007941 */ /* 0x000fea0003800200 */
.L_x_14099:
[----:B------:R-:W0:Y:S02]  /*21f0*/  F2I.FTZ.TRUNC.NTZ R4, R4 ;  /* 0x0000000400047305 */ /* 0x000e24000021f100 */
[----:B0-----:R-:W-:Y:S01]  /*2200*/  PRMT R0, R4, 0x7610, R0 ;  /* 0x0000761004007816 */ /* 0x001fe20000000000 */
[----:B------:R-:W-:Y:S06]  /*2210*/  BRA `(.L_x_14072) ;  /* 0x00000000000c7947 */ /* 0x000fec0003800000 */
.L_x_14096:
[----:B------:R2:W5:Y:S01]  /*2220*/  LDG.E.U8 R0, desc[UR36][R2.64] ;  /* 0x0000002402007981 */ /* 0x000562000c1e1100 */
[----:B------:R-:W-:Y:S05]  /*2230*/  BRA `(.L_x_14072) ;  /* 0x0000000000047947 */ /* 0x000fea0003800000 */
.L_x_14095:
[----:B------:R1:W5:Y:S02]  /*2240*/  LDG.E.U8 R0, desc[UR36][R2.64] ;  /* 0x0000002402007981 */ /* 0x000364000c1e1100 */
.L_x_14072:
[----:B------:R-:W0:Y:S01]  /*2250*/  LDCU.64 UR6, c[0x0][0x580] ;  /* 0x0000b000ff0677ac */ /* 0x000e220008000a00 */
[----:B-1--45:R-:W-:Y:S01]  /*2260*/  PRMT R0, R0, 0x8880, RZ ;  /* 0x0000888000007816 */ /* 0x032fe200000000ff */
[----:B------:R-:W-:-:S03]  /*2270*/  UPRMT UR5, UR39, 0x9910, URZ ;  /* 0x0000991027057896 */ /* 0x000fc600080000ff */
[----:B------:R-:W-:Y:S01]  /*2280*/  PRMT R0, R0, 0x7710, RZ ;  /* 0x0000771000007816 */ /* 0x000fe200000000ff */
[----:B------:R-:W-:Y:S02]  /*2290*/  UPRMT UR4, UR43, 0x8880, URZ ;  /* 0x000088802b047896 */ /* 0x000fe400080000ff */
[----:B------:R-:W-:Y:S02]  /*22a0*/  UISETP.GT.AND UP0, UPT, UR5, 0x9, UPT ;  /* 0x000000090500788c */ /* 0x000fe4000bf04270 */
[----:B------:R-:W-:-:S06]  /*22b0*/  UPRMT UR4, UR4, 0x7710, URZ ;  /* 0x0000771004047896 */ /* 0x000fcc00080000ff */
[----:B------:R-:W-:Y:S02]  /*22c0*/  VIMNMX.S16x2 R0, PT, PT, R0, UR4, !PT ;  /* 0x0000000400007c48 */ /* 0x000fe4000ffe0300 */
        /* <DEDUP_REMOVED lines=14> */
.L_x_14104:
[----:B------:R3:W-:Y:S01]  /*23b0*/  STG.E.U8 desc[UR36][R2.64], R9 ;  /* 0x0000000902007986 */ /* 0x0007e2000c101124 */
[----:B------:R-:W-:Y:S05]  /*23c0*/  BRA `(.L_x_14106) ;  /* 0x0000000c00507947 */ /* 0x000fea0003800000 */
.L_x_14103:
        /* <DEDUP_REMOVED lines=10> */
.L_x_14108:
[----:B------:R-:W-:-:S05]  /*2470*/  PRMT R5, R9, 0x9910, RZ ;  /* 0x0000991009057816 */ /* 0x000fca00000000ff */
[----:B------:R1:W-:Y:S01]  /*2480*/  STG.E desc[UR36][R2.64], R5 ;  /* 0x0000000502007986 */ /* 0x0003e2000c101924 */
[----:B------:R-:W-:Y:S05]  /*2490*/  BRA `(.L_x_14106) ;  /* 0x0000000c001c7947 */ /* 0x000fea0003800000 */
.L_x_14107:
[----:B------:R2:W-:Y:S01]  /*24a0*/  STG.E.U16 desc[UR36][R2.64], R9 ;  /* 0x0000000902007986 */ /* 0x0005e2000c101524 */
[----:B------:R-:W-:Y:S05]  /*24b0*/  BRA `(.L_x_14106) ;  /* 0x0000000c00147947 */ /* 0x000fea0003800000 */
.L_x_14102:
        /* <DEDUP_REMOVED lines=9> */
.L_x_14110:
[----:B------:R-:W0:Y:S02]  /*2550*/  I2F.S16 R0, R9 ;  /* 0x0000000900007306 */ /* 0x000e240000101400 */
[----:B0-----:R-:W-:-:S05]  /*2560*/  F2FP.F16.F32.PACK_AB R0, RZ, R0 ;  /* 0x00000000ff00723e */ /* 0x001fca00000000ff */
[----:B------:R0:W-:Y:S01]  /*2570*/  STG.E.U16 desc[UR36][R2.64], R0 ;  /* 0x0000000002007986 */ /* 0x0001e2000c101524 */
[----:B------:R-:W-:Y:S05]  /*2580*/  BRA `(.L_x_14106) ;  /* 0x0000000800e07947 */ /* 0x000fea0003800000 */
.L_x_14109:
        /* <DEDUP_REMOVED lines=10> */
.L_x_14112:
[----:B------:R-:W0:Y:S02]  /*2630*/  I2F.S16 R9, R9 ;  /* 0x0000000900097306 */ /* 0x000e240000101400 */
[----:B0-----:R-:W-:-:S04]  /*2640*/  F2FP.F16.F32.PACK_AB R5, RZ, R9 ;  /* 0x00000009ff05723e */ /* 0x001fc800000000ff */
[----:B------:R-:W-:-:S05]  /*2650*/  PRMT R5, R5, 0x5410, RZ ;  /* 0x0000541005057816 */ /* 0x000fca00000000ff */
[----:B------:R0:W-:Y:S01]  /*2660*/  STG.E desc[UR36][R2.64], R5 ;  /* 0x0000000502007986 */ /* 0x0001e2000c101924 */
[----:B------:R-:W-:Y:S05]  /*2670*/  BRA `(.L_x_14106) ;  /* 0x0000000800a47947 */ /* 0x000fea0003800000 */
.L_x_14111:
[----:B------:R-:W0:Y:S02]  /*2680*/  I2F.F64.S16 R4, R9 ;  /* 0x0000000900047312 */ /* 0x000e240000101c00 */
[----:B0-----:R0:W-:Y:S01]  /*2690*/  STG.E.64 desc[UR36][R2.64], R4 ;  /* 0x0000000402007986 */ /* 0x0011e2000c101b24 */
[----:B------:R-:W-:Y:S05]  /*26a0*/  BRA `(.L_x_14106) ;  /* 0x0000000800987947 */ /* 0x000fea0003800000 */
.L_x_14101:
        /* <DEDUP_REMOVED lines=13> */
.L_x_14115:
[----:B------:R-:W0:Y:S01]  /*2780*/  I2F.F64.S16 R4, R9 ;  /* 0x0000000900047312 */ /* 0x000e220000101c00 */
[----:B------:R-:W-:-:S05]  /*2790*/  CS2R R6, SRZ ;  /* 0x0000000000067805 */ /* 0x000fca000001ff00 */
[----:B0-----:R0:W-:Y:S01]  /*27a0*/  STG.E.128 desc[UR36][R2.64], R4 ;  /* 0x0000000402007986 */ /* 0x0011e2000c101d24 */
[----:B------:R-:W-:Y:S05]  /*27b0*/  BRA `(.L_x_14106) ;  /* 0x0000000800547947 */ /* 0x000fea0003800000 */
.L_x_14114:
        /* <DEDUP_REMOVED lines=19> */
.L_x_14119:
[----:B------:R-:W-:Y:S05]  /*28f0*/  BSYNC.RECONVERGENT B0 ;  /* 0x0000000000007941 */ /* 0x000fea0003800200 */
.L_x_14118:
[----:B------:R-:W-:-:S05]  /*2900*/  LOP3.LUT R5, R0, 0x80, R5, 0xf8, !PT ;  /* 0x0000008000057812 */ /* 0x000fca00078ef805 */
[----:B------:R0:W-:Y:S01]  /*2910*/  STG.E.U8 desc[UR36][R2.64], R5 ;  /* 0x0000000502007986 */ /* 0x0001e2000c101124 */
[----:B------:R-:W-:Y:S05]  /*2920*/  BRA `(.L_x_14106) ;  /* 0x0000000400f87947 */ /* 0x000fea0003800000 */
.L_x_14117:
        /* <DEDUP_REMOVED lines=15> */
.L_x_14121:
[----:B------:R-:W-:Y:S05]  /*2a20*/  BSYNC.RECONVERGENT B0 ;  /* 0x0000000000007941 */ /* 0x000fea0003800200 */
.L_x_14120:
[----:B------:R-:W-:-:S05]  /*2a30*/  LOP3.LUT R5, R0, 0x80, R5, 0xf8, !PT ;  /* 0x0000008000057812 */ /* 0x000fca00078ef805 */
[----:B------:R0:W-:Y:S01]  /*2a40*/  STG.E.U8 desc[UR36][R2.64], R5 ;  /* 0x0000000502007986 */ /* 0x0001e2000c101124 */
[----:B------:R-:W-:Y:S05]  /*2a50*/  BRA `(.L_x_14106) ;  /* 0x0000000400ac7947 */ /* 0x000fea0003800000 */
.L_x_14116:
[----:B------:R-:W0:Y:S02]  /*2a60*/  I2F.S16 R0, R9 ;  /* 0x0000000900007306 */ /* 0x000e240000101400 */
[----:B0-----:R-:W-:-:S05]  /*2a70*/  F2FP.BF16.F32.PACK_AB R0, RZ, R0 ;  /* 0x00000000ff00723e */ /* 0x001fca00000010ff */
[----:B------:R0:W-:Y:S01]  /*2a80*/  STG.E.U16 desc[UR36][R2.64], R0 ;  /* 0x0000000002007986 */ /* 0x0001e2000c101524 */
[----:B------:R-:W-:Y:S05]  /*2a90*/  BRA `(.L_x_14106) ;  /* 0x00000004009c7947 */ /* 0x000fea0003800000 */
.L_x_14113:
        /* <DEDUP_REMOVED lines=10> */
.L_x_14124:
        /* <DEDUP_REMOVED lines=13> */
.L_x_14127:
[----:B------:R-:W-:-:S04]  /*2c10*/  SHF.R.U32.HI R0, RZ, 0x14, R5 ;  /* 0x00000014ff007819 */ /* 0x000fc80000011605 */
[----:B------:R-:W-:-:S04]  /*2c20*/  LOP3.LUT R0, R0, 0x1, RZ, 0xc0, !PT ;  /* 0x0000000100007812 */ /* 0x000fc800078ec0ff */
[----:B------:R-:W-:-:S04]  /*2c30*/  IADD3 R0, PT, PT, R5, 0x487ffff, R0 ;  /* 0x0487ffff05007810 */ /* 0x000fc80007ffe000 */
[----:B------:R-:W-:-:S04]  /*2c40*/  SHF.R.U32.HI R0, RZ, 0x14, R0 ;  /* 0x00000014ff007819 */ /* 0x000fc80000011600 */
[----:B------:R-:W-:-:S07]  /*2c50*/  LOP3.LUT R4, R0, 0xff, RZ, 0xc0, !PT ;  /* 0x000000ff00047812 */ /* 0x000fce00078ec0ff */
.L_x_14128:
[----:B------:R-:W-:-:S04]  /*2c60*/  SHF.R.U32.HI R5, RZ, 0x18, R5 ;  /* 0x00000018ff057819 */ /* 0x000fc80000011605 */
[----:B------:R-:W-:-:S04]  /*2c70*/  LOP3.LUT R4, R4, 0x80, R5, 0xf8, !PT ;  /* 0x0000008004047812 */ /* 0x000fc800078ef805 */
[----:B------:R-:W-:-:S07]  /*2c80*/  PRMT R0, R4, 0x7610, R0 ;  /* 0x0000761004007816 */ /* 0x000fce0000000000 */
.L_x_14126:
[----:B------:R-:W-:Y:S05]  /*2c90*/  BSYNC.RECONVERGENT B0 ;  /* 0x0000000000007941 */ /* 0x000fea0003800200 */
.L_x_14125:
[----:B------:R0:W-:Y:S01]  /*2ca0*/  STG.E.U8 desc[UR36][R2.64], R0 ;  /* 0x0000000002007986 */ /* 0x0001e2000c101124 */
[----:B------:R-:W-:Y:S05]  /*2cb0*/  BRA `(.L_x_14106) ;  /* 0x0000000400147947 */ /* 0x000fea0003800000 */
.L_x_14123:
        /* <DEDUP_REMOVED lines=13> */
.L_x_14131:
[----:B------:R-:W-:-:S04]  /*2d90*/  SHF.R.U32.HI R0, RZ, 0x15, R5 ;  /* 0x00000015ff007819 */ /* 0x000fc80000011605 */
[----:B------:R-:W-:-:S04]  /*2da0*/  LOP3.LUT R0, R0, 0x1, RZ, 0xc0, !PT ;  /* 0x0000000100007812 */ /* 0x000fc800078ec0ff */
[----:B------:R-:W-:-:S04]  /*2db0*/  IADD3 R0, PT, PT, R5, 0x88fffff, R0 ;  /* 0x088fffff05007810 */ /* 0x000fc80007ffe000 */
[----:B------:R-:W-:-:S04]  /*2dc0*/  SHF.R.U32.HI R0, RZ, 0x15, R0 ;  /* 0x00000015ff007819 */ /* 0x000fc80000011600 */
[----:B------:R-:W-:-:S07]  /*2dd0*/  LOP3.LUT R4, R0, 0xff, RZ, 0xc0, !PT ;  /* 0x000000ff00047812 */ /* 0x000fce00078ec0ff */
.L_x_14132:
[----:B------:R-:W-:-:S04]  /*2de0*/  SHF.R.U32.HI R5, RZ, 0x18, R5 ;  /* 0x00000018ff057819 */ /* 0x000fc80000011605 */
[----:B------:R-:W-:-:S04]  /*2df0*/  LOP3.LUT R4, R4, 0x80, R5, 0xf8, !PT ;  /* 0x0000008004047812 */ /* 0x000fc800078ef805 */
[----:B------:R-:W-:-:S07]  /*2e00*/  PRMT R0, R4, 0x7610, R0 ;  /* 0x0000761004007816 */ /* 0x000fce0000000000 */
.L_x_14130:
[----:B------:R-:W-:Y:S05]  /*2e10*/  BSYNC.RECONVERGENT B0 ;  /* 0x0000000000007941 */ /* 0x000fea0003800200 */
.L_x_14129:
[----:B------:R0:W-:Y:S01]  /*2e20*/  STG.E.U8 desc[UR36][R2.64], R0 ;  /* 0x0000000002007986 */ /* 0x0001e2000c101124 */
[----:B------:R-:W-:Y:S05]  /*2e30*/  BRA `(.L_x_14106) ;  /* 0x0000000000b47947 */ /* 0x000fea0003800000 */
.L_x_14122:
[----:B------:R-:W-:-:S09]  /*2e40*/  UISETP.NE.AND UP0, UPT, UR5, 0x1c, UPT ;  /* 0x0000001c0500788c */ /* 0x000fd2000bf05270 */
[----:B------:R-:W-:Y:S05]  /*2e50*/  BRA.U !UP0, `(.L_x_14133) ;  /* 0x0000000108a47547 */ /* 0x000fea000b800000 */
[----:B------:R-:W-:-:S09]  /*2e60*/  UISETP.NE.AND UP0, UPT, UR5, 0x1d, UPT ;  /* 0x0000001d0500788c */ /* 0x000fd2000bf05270 */
[----:B------:R-:W-:Y:S05]  /*2e70*/  BRA.U !UP0, `(.L_x_14134) ;  /* 0x00000001088c7547 */ /* 0x000fea000b800000 */
[----:B------:R-:W-:-:S09]  /*2e80*/  UISETP.NE.AND UP0, UPT, UR5, 0x2c, UPT ;  /* 0x0000002c0500788c */ /* 0x000fd2000bf05270 */
[----:B------:R-:W-:Y:S05]  /*2e90*/  BRA.U !UP0, `(.L_x_14135) ;  /* 0x0000000108447547 */ /* 0x000fea000b800000 */
.L_x_14105:
        /* <DEDUP_REMOVED lines=16> */
.L_x_14136:
[----:B------:R-:W-:Y:S05]  /*2fa0*/  BRA `(.L_x_14106) ;  /* 0x0000000000587947 */ /* 0x000fea0003800000 */
.L_x_14135:
        /* <DEDUP_REMOVED lines=16> */
.L_x_14134:
[----:B------:R-:W-:-:S04]  /*30b0*/  PRMT R4, R9, 0x9910, RZ ;  /* 0x0000991009047816 */ /* 0x000fc800000000ff */
[----:B------:R-:W-:-:S05]  /*30c0*/  SHF.R.S32.HI R5, RZ, 0x1f, R4 ;  /* 0x0000001fff057819 */ /* 0x000fca0000011404 */
[----:B------:R0:W-:Y:S01]  /*30d0*/  STG.E.64 desc[UR36][R2.64], R4 ;  /* 0x0000000402007986 */ /* 0x0001e2000c101b24 */
[----:B------:R-:W-:Y:S05]  /*30e0*/  BRA `(.L_x_14106) ;  /* 0x0000000000087947 */ /* 0x000fea0003800000 */
.L_x_14133:
[----:B------:R-:W-:-:S05]  /*30f0*/  PRMT R5, R9, 0x9910, RZ ;  /* 0x0000991009057816 */ /* 0x000fca00000000ff */
[----:B------:R0:W-:Y:S02]  /*3100*/  STG.E desc[UR36][R2.64], R5 ;  /* 0x0000000502007986 */ /* 0x0001e4000c101924 */
.L_x_14106:
[----:B------:R-:W-:-:S07]  /*3110*/  VIADD R17, R17, 0x80 ;  /* 0x0000008011117836 */ /* 0x000fce0000000000 */
.L_x_14065:
[----:B------:R-:W-:Y:S05]  /*3120*/  BSYNC.RECONVERGENT B6 ;  /* 0x0000000000067941 */ /* 0x000fea0003800200 */
.L_x_14064:
        /* <DEDUP_REMOVED lines=307> */
.L_x_14139:
        /* <DEDUP_REMOVED lines=16> */
.L_x_14143:
[----:B------:R1:W5:Y:S01]  /*4560*/  LDG.E.U8 R0, desc[UR36][R2.64] ;  /* 0x0000002402007981 */ /* 0x000362000c1e1100 */
[----:B------:R-:W-:Y:S05]  /*4570*/  BRA `(.L_x_14145) ;  /* 0x0000000c004c7947 */ /* 0x000fea0003800000 */
.L_x_14142:
        /* <DEDUP_REMOVED lines=8> */
.L_x_14147:
[----:B------:R3:W5:Y:S01]  /*4600*/  LDG.E.U8 R0, desc[UR36][R2.64] ;  /* 0x0000002402007981 */ /* 0x000762000c1e1100 */
[----:B------:R-:W-:Y:S05]  /*4610*/  BRA `(.L_x_14145) ;  /* 0x0000000c00247947 */ /* 0x000fea0003800000 */
.L_x_14146:
[----:B------:R2:W5:Y:S01]  /*4620*/  LDG.E.U16 R0, desc[UR36][R2.64] ;  /* 0x0000002402007981 */ /* 0x000562000c1e1500 */
[----:B------:R-:W-:Y:S05]  /*4630*/  BRA `(.L_x_14145) ;  /* 0x0000000c001c7947 */ /* 0x000fea0003800000 */
.L_x_14141:
        /* <DEDUP_REMOVED lines=9> */
.L_x_14149:
[----:B------:R-:W2:Y:S02]  /*46d0*/  LDG.E.U16 R4, desc[UR36][R2.64] ;  /* 0x0000002402047981 */ /* 0x000ea4000c1e1500 */
[----:B--2---:R-:W-:-:S06]  /*46e0*/  HADD2.F32 R4, -RZ, R4.H0_H0 ;  /* 0x20000004ff047230 */ /* 0x004fcc0000004100 */
[----:B------:R-:W0:Y:S02]  /*46f0*/  F2I.FTZ.TRUNC.NTZ R4, R4 ;  /* 0x0000000400047305 */ /* 0x000e24000021f100 */
[----:B0-----:R-:W-:Y:S01]  /*4700*/  PRMT R0, R4, 0x7610, R0 ;  /* 0x0000761004007816 */ /* 0x001fe20000000000 */
[----:B------:R-:W-:Y:S06]  /*4710*/  BRA `(.L_x_14145) ;  /* 0x0000000800e47947 */ /* 0x000fec0003800000 */
.L_x_14148:
        /* <DEDUP_REMOVED lines=9> */
.L_x_14151:
[----:B------:R-:W2:Y:S02]  /*47b0*/  LDG.E.U16 R2, desc[UR36][R2.64] ;  /* 0x0000002402027981 */ /* 0x000ea4000c1e1500 */
[----:B--2---:R-:W-:-:S06]  /*47c0*/  HADD2.F32 R4, -RZ, R2.H0_H0 ;  /* 0x20000002ff047230 */ /* 0x004fcc0000004100 */
[----:B------:R-:W0:Y:S02]  /*47d0*/  F2I.FTZ.TRUNC.NTZ R4, R4 ;  /* 0x0000000400047305 */ /* 0x000e24000021f100 */
[----:B0-----:R-:W-:Y:S01]  /*47e0*/  PRMT R0, R4, 0x7610, R0 ;  /* 0x0000761004007816 */ /* 0x001fe20000000000 */
[----:B------:R-:W-:Y:S06]  /*47f0*/  BRA `(.L_x_14145) ;  /* 0x0000000800ac7947 */ /* 0x000fec0003800000 */
.L_x_14150:
[----:B------:R-:W2:Y:S02]  /*4800*/  LDG.E.64 R2, desc[UR36][R2.64] ;  /* 0x0000002402027981 */ /* 0x000ea4000c1e1b00 */
[----:B--2---:R0:W1:Y:S01]  /*4810*/  F2I.F64.TRUNC R0, R2 ;  /* 0x0000000200007311 */ /* 0x004062000030d100 */
[----:B------:R-:W-:Y:S05]  /*4820*/  BRA `(.L_x_14145) ;  /* 0x0000000800a07947 */ /* 0x000fea0003800000 */
.L_x_14140:
        /* <DEDUP_REMOVED lines=12> */
.L_x_14154:
[----:B------:R-:W2:Y:S02]  /*48f0*/  LDG.E.64 R2, desc[UR36][R2.64] ;  /* 0x0000002402027981 */ /* 0x000ea4000c1e1b00 */
[----:B--2---:R0:W1:Y:S01]  /*4900*/  F2I.F64.TRUNC R0, R2 ;  /* 0x0000000200007311 */ /* 0x004062000030d100 */
[----:B------:R-:W-:Y:S05]  /*4910*/  BRA `(.L_x_14145) ;  /* 0x0000000800647947 */ /* 0x000fea0003800000 */
.L_x_14153:
        /* <DEDUP_REMOVED lines=27> */
.L_x_14156:
        /* <DEDUP_REMOVED lines=14> */
.L_x_14155:
[----:B------:R-:W2:Y:S02]  /*4bb0*/  LDG.E.U16 R4, desc[UR36][R2.64] ;  /* 0x0000002402047981 */ /* 0x000ea4000c1e1500 */
[----:B--2---:R-:W-:-:S06]  /*4bc0*/  SHF.L.U32 R4, R4, 0x10, RZ ;  /* 0x0000001004047819 */ /* 0x004fcc00000006ff */
[----:B------:R-:W0:Y:S02]  /*4bd0*/  F2I.FTZ.TRUNC.NTZ R4, R4 ;  /* 0x0000000400047305 */ /* 0x000e24000021f100 */
[----:B0-----:R-:W-:Y:S01]  /*4be0*/  PRMT R0, R4, 0x7610, R0 ;  /* 0x0000761004007816 */ /* 0x001fe20000000000 */
[----:B------:R-:W-:Y:S06]  /*4bf0*/  BRA `(.L_x_14145) ;  /* 0x0000000400ac7947 */ /* 0x000fec0003800000 */
.L_x_14152:
        /* <DEDUP_REMOVED lines=10> */
.L_x_14159:
        /* <DEDUP_REMOVED lines=21> */
.L_x_14163:
[----:B------:R-:W-:Y:S05]  /*4df0*/  BSYNC.RECONVERGENT B1 ;  /* 0x0000000000017941 */ /* 0x000fea0003800200 */
.L_x_14162:
[----:B------:R-:W-:Y:S01]  /*4e00*/  IMAD.SHL.U32 R0, R0, 0x100000, RZ ;  /* 0x0010000000007824 */ /* 0x000fe200078e00ff */
[----:B------:R-:W-:-:S04]  /*4e10*/  LEA R2, R2, 0x3b800000, 0x17 ;  /* 0x3b80000002027811 */ /* 0x000fc800078eb8ff */
[----:B------:R-:W-:-:S07]  /*4e20*/  LOP3.LUT R4, R2, R0, R7, 0xfe, !PT ;  /* 0x0000000002047212 */ /* 0x000fce00078efe07 */
.L_x_14161:
[----:B------:R-:W-:Y:S05]  /*4e30*/  BSYNC.RECONVERGENT B0 ;  /* 0x0000000000007941 */ /* 0x000fea0003800200 */
.L_x_14160:
[----:B------:R-:W0:Y:S02]  /*4e40*/  F2I.FTZ.TRUNC.NTZ R4, R4 ;  /* 0x0000000400047305 */ /* 0x000e24000021f100 */
[----:B0-----:R-:W-:Y:S01]  /*4e50*/  PRMT R0, R4, 0x7610, R0 ;  /* 0x0000761004007816 */ /* 0x001fe20000000000 */
[----:B------:R-:W-:Y:S06]  /*4e60*/  BRA `(.L_x_14145) ;  /* 0x0000000400107947 */ /* 0x000fec0003800000 */
.L_x_14158:
        /* <DEDUP_REMOVED lines=21> */
.L_x_14167:
[----:B------:R-:W-:Y:S05]  /*4fc0*/  BSYNC.RECONVERGENT B1 ;  /* 0x0000000000017941 */ /* 0x000fea0003800200 */
.L_x_14166:
[----:B------:R-:W-:Y:S01]  /*4fd0*/  IMAD.SHL.U32 R0, R0, 0x200000, RZ ;  /* 0x0020000000007824 */ /* 0x000fe200078e00ff */
[----:B------:R-:W-:-:S04]  /*4fe0*/  LEA R2, R2, 0x37800000, 0x17 ;  /* 0x3780000002027811 */ /* 0x000fc800078eb8ff */
[----:B------:R-:W-:-:S07]  /*4ff0*/  LOP3.LUT R4, R2, R0, R7, 0xfe, !PT ;  /* 0x0000000002047212 */ /* 0x000fce00078efe07 */
.L_x_14165:
[----:B------:R-:W-:Y:S05]  /*5000*/  BSYNC.RECONVERGENT B0 ;  /* 0x0000000000007941 */ /* 0x000fea0003800200 */
.L_x_14164:
[----:B------:R-:W0:Y:S02]  /*5010*/  F2I.FTZ.TRUNC.NTZ R4, R4 ;  /* 0x0000000400047305 */ /* 0x000e24000021f100 */
[----:B0-----:R-:W-:Y:S01]  /*5020*/  PRMT R0, R4, 0x7610, R0 ;  /* 0x0000761004007816 */ /* 0x001fe20000000000 */
[----:B------:R-:W-:Y:S06]  /*5030*/  BRA `(.L_x_14145) ;  /* 0x00000000009c7947 */ /* 0x000fec0003800000 */
.L_x_14157:
        /* <DEDUP_REMOVED lines=14> */
.L_x_14171:
[----:B------:R-:W-:Y:S05]  /*5120*/  BSYNC.RECONVERGENT B0 ;  /* 0x0000000000007941 */ /* 0x000fea0003800200 */
.L_x_14170:
[----:B------:R-:W0:Y:S02]  /*5130*/  F2I.FTZ.TRUNC.NTZ R4, R4 ;  /* 0x0000000400047305 */ /* 0x000e24000021f100 */
[----:B0-----:R-:W-:Y:S01]  /*5140*/  PRMT R0, R4, 0x7610, R0 ;  /* 0x0000761004007816 */ /* 0x001fe20000000000 */
[----:B------:R-:W-:Y:S06]  /*5150*/  BRA `(.L_x_14145) ;  /* 0x0000000000547947 */ /* 0x000fec0003800000 */
.L_x_14144:
        /* <DEDUP_REMOVED lines=16> */
.L_x_14172:
[----:B------:R-:W-:Y:S01]  /*5260*/  PRMT R0, RZ, 0x7610, R0 ;  /* 0x00007610ff007816 */ /* 0x000fe20000000000 */
[----:B------:R-:W-:Y:S06]  /*5270*/  BRA `(.L_x_14145) ;  /* 0x00000000000c7947 */ /* 0x000fec0003800000 */
.L_x_14169:
[----:B------:R0:W5:Y:S01]  /*5280*/  LDG.E.U8 R0, desc[UR36][R2.64] ;  /* 0x0000002402007981 */ /* 0x000162000c1e1100 */
[----:B------:R-:W-:Y:S05]  /*5290*/  BRA `(.L_x_14145) ;  /* 0x0000000000047947 */ /* 0x000fea0003800000 */
.L_x_14168:
[----:B------:R0:W5:Y:S02]  /*52a0*/  LDG.E.U8 R0, desc[UR36][R2.64] ;  /* 0x0000002402007981 */ /* 0x000164000c1e1100 */
.L_x_14145:
[----:B------:R-:W0:Y:S01]  /*52b0*/  LDCU.64 UR6, c[0x0][0x580] ;  /* 0x0000b000ff0677ac */ /* 0x000e220008000a00 */
[----:B-1---5:R-:W-:Y:S01]  /*52c0*/  PRMT R0, R0, 0x8880, RZ ;  /* 0x0000888000007816 */ /* 0x022fe200000000ff */
[----:B------:R-:W-:-:S03]  /*52d0*/  UPRMT UR5, UR39, 0x9910, URZ ;  /* 0x0000991027057896 */ /* 0x000fc600080000ff */
[----:B------:R-:W-:Y:S01]  /*52e0*/  PRMT R0, R0, 0x7710, RZ ;  /* 0x0000771000007816 */ /* 0x000fe200000000ff */
[----:B------:R-:W-:Y:S02]  /*52f0*/  UPRMT UR4, UR43, 0x8880, URZ ;  /* 0x000088802b047896 */ /* 0x000fe400080000ff */
[----:B------:R-:W-:Y:S02]  /*5300*/  UISETP.GT.AND UP0, UPT, UR5, 0x9, UPT ;  /* 0x000000090500788c */ /* 0x000fe4000bf04270 */
[----:B------:R-:W-:-:S06]  /*5310*/  UPRMT UR4, UR4, 0x7710, URZ ;  /* 0x0000771004047896 */ /* 0x000fcc00080000ff */
[----:B------:R-:W-:Y:S02]  /*5320*/  VIMNMX.S16x2 R0, PT, PT, R0, UR4, !PT ;  /* 0x0000000400007c48 */ /* 0x000fe4000ffe0300 */
        /* <DEDUP_REMOVED lines=14> */
.L_x_14176:
[----:B------:R0:W-:Y:S01]  /*5410*/  STG.E.U8 desc[UR36][R2.64], R9 ;  /* 0x0000000902007986 */ /* 0x0001e2000c101124 */
[----:B------:R-:W-:Y:S05]  /*5420*/  BRA `(.L_x_14178) ;  /* 0x0000000c004c7947 */ /* 0x000fea0003800000 */
.L_x_14175:
        /* <DEDUP_REMOVED lines=10> */
.L_x_14180:
[----:B------:R-:W-:-:S05]  /*54d0*/  PRMT R5, R9, 0x9910, RZ ;  /* 0x0000991009057816 */ /* 0x000fca00000000ff */
[----:B------:R0:W-:Y:S01]  /*54e0*/  STG.E desc[UR36][R2.64], R5 ;  /* 0x0000000502007986 */ /* 0x0001e2000c101924 */
[----:B------:R-:W-:Y:S05]  /*54f0*/  BRA `(.L_x_14178) ;  /* 0x0000000c00187947 */ /* 0x000fea0003800000 */
.L_x_14179:
[----:B------:R0:W-:Y:S01]  /*5500*/  STG.E.U16 desc[UR36][R2.64], R9 ;  /* 0x0000000902007986 */ /* 0x0001e2000c101524 */
[----:B------:R-:W-:Y:S05]  /*5510*/  BRA `(.L_x_14178) ;  /* 0x0000000c00107947 */ /* 0x000fea0003800000 */
.L_x_14174:
        /* <DEDUP_REMOVED lines=9> */
.L_x_14182:
[----:B------:R-:W0:Y:S02]  /*55b0*/  I2F.S16 R0, R9 ;  /* 0x0000000900007306 */ /* 0x000e240000101400 */
[----:B0-----:R-:W-:-:S05]  /*55c0*/  F2FP.F16.F32.PACK_AB R0, RZ, R0 ;  /* 0x00000000ff00723e */ /* 0x001fca00000000ff */
[----:B------:R0:W-:Y:S01]  /*55d0*/  STG.E.U16 desc[UR36][R2.64], R0 ;  /* 0x0000000002007986 */ /* 0x0001e2000c101524 */
[----:B------:R-:W-:Y:S05]  /*55e0*/  BRA `(.L_x_14178) ;  /* 0x0000000800dc7947 */ /* 0x000fea0003800000 */
.L_x_14181:
        /* <DEDUP_REMOVED lines=10> */
.L_x_14184:
[----:B------:R-:W0:Y:S02]  /*5690*/  I2F.S16 R9, R9 ;  /* 0x0000000900097306 */ /* 0x000e240000101400 */
[----:B0-----:R-:W-:-:S04]  /*56a0*/  F2FP.F16.F32.PACK_AB R5, RZ, R9 ;  /* 0x00000009ff05723e */ /* 0x001fc800000000ff */
[----:B------:R-:W-:-:S05]  /*56b0*/  PRMT R5, R5, 0x5410, RZ ;  /* 0x0000541005057816 */ /* 0x000fca00000000ff */
[----:B------:R0:W-:Y:S01]  /*56c0*/  STG.E desc[UR36][R2.64], R5 ;  /* 0x0000000502007986 */ /* 0x0001e2000c101924 */
[----:B------:R-:W-:Y:S05]  /*56d0*/  BRA `(.L_x_14178) ;  /* 0x0000000800a07947 */ /* 0x000fea0003800000 */
.L_x_14183:
[----:B------:R-:W0:Y:S02]  /*56e0*/  I2F.F64.S16 R4, R9 ;  /* 0x0000000900047312 */ /* 0x000e240000101c00 */
[----:B0-----:R0:W-:Y:S01]  /*56f0*/  STG.E.64 desc[UR36][R2.64], R4 ;  /* 0x0000000402007986 */ /* 0x0011e2000c101b24 */
[----:B------:R-:W-:Y:S05]  /*5700*/  BRA `(.L_x_14178) ;  /* 0x0000000800947947 */ /* 0x000fea0003800000 */
.L_x_14173:
        /* <DEDUP_REMOVED lines=12> */
.L_x_14188:
        /* <DEDUP_REMOVED lines=18> */
.L_x_14191:
[----:B------:R-:W-:-:S04]  /*58f0*/  SHF.R.U32.HI R5, RZ, 0x18, R5 ;  /* 0x00000018ff057819 */ /* 0x000fc80000011605 */
[----:B------:R-:W-:-:S07]  /*5900*/  LOP3.LUT R0, R0, 0x80, R5, 0xf8, !PT ;  /* 0x0000008000007812 */ /* 0x000fce00078ef805 */
.L_x_14190:
[----:B------:R-:W-:Y:S05]  /*5910*/  BSYNC.RECONVERGENT B0 ;  /* 0x0000000000007941 */ /* 0x000fea0003800200 */
.L_x_14189:
[----:B------:R0:W-:Y:S01]  /*5920*/  STG.E.U8 desc[UR36][R2.64], R0 ;  /* 0x0000000002007986 */ /* 0x0001e2000c101124 */
[----:B------:R-:W-:Y:S05]  /*5930*/  BRA `(.L_x_14178) ;  /* 0x0000000800087947 */ /* 0x000fea0003800000 */
.L_x_14187:
        /* <DEDUP_REMOVED lines=18> */
.L_x_14194:
[----:B------:R-:W-:-:S04]  /*5a60*/  SHF.R.U32.HI R5, RZ, 0x18, R5 ;  /* 0x00000018ff057819 */ /* 0x000fc80000011605 */
[----:B------:R-:W-:-:S07]  /*5a70*/  LOP3.LUT R0, R0, 0x80, R5, 0xf8, !PT ;  /* 0x0000008000007812 */ /* 0x000fce00078ef805 */
.L_x_14193:
[----:B------:R-:W-:Y:S05]  /*5a80*/  BSYNC.RECONVERGENT B0 ;  /* 0x0000000000007941 */ /* 0x000fea0003800200 */
.L_x_14192:
[----:B------:R0:W-:Y:S01]  /*5a90*/  STG.E.U8 desc[UR36][R2.64], R0 ;  /* 0x0000000002007986 */ /* 0x0001e2000c101124 */
[----:B------:R-:W-:Y:S05]  /*5aa0*/  BRA `(.L_x_14178) ;  /* 0x0000000400ac7947 */ /* 0x000fea0003800000 */
.L_x_14186:
        /* <DEDUP_REMOVED lines=22> */
.L_x_14196:
[----:B------:R-:W-:-:S04]  /*5c10*/  PRMT R4, R9, 0x9910, RZ ;  /* 0x0000991009047816 */ /* 0x000fc800000000ff */
[----:B------:R-:W-:-:S05]  /*5c20*/  SHF.R.S32.HI R5, RZ, 0x1f, R4 ;  /* 0x0000001fff057819 */ /* 0x000fca0000011404 */
[----:B------:R0:W-:Y:S01]  /*5c30*/  STG.E.64 desc[UR36][R2.64], R4 ;  /* 0x0000000402007986 */ /* 0x0001e2000c101b24 */
[----:B------:R-:W-:Y:S05]  /*5c40*/  BRA `(.L_x_14178) ;  /* 0x0000000400447947 */ /* 0x000fea0003800000 */
.L_x_14195:
[----:B------:R-:W-:-:S05]  /*5c50*/  PRMT R5, R9, 0x9910, RZ ;  /* 0x0000991009057816 */ /* 0x000fca00000000ff */
[----:B------:R0:W-:Y:S01]  /*5c60*/  STG.E desc[UR36][R2.64], R5 ;  /* 0x0000000502007986 */ /* 0x0001e2000c101924 */
[----:B------:R-:W-:Y:S05]  /*5c70*/  BRA `(.L_x_14178) ;  /* 0x0000000400387947 */ /* 0x000fea0003800000 */
.L_x_14185:
        /* <DEDUP_REMOVED lines=11> */
.L_x_14198:
[----:B------:R-:W0:Y:S01]  /*5d30*/  I2F.F64.S16 R4, R9 ;  /* 0x0000000900047312 */ /* 0x000e220000101c00 */
[----:B------:R-:W-:-:S05]  /*5d40*/  CS2R R6, SRZ ;  /* 0x0000000000067805 */ /* 0x000fca000001ff00 */
[----:B0-----:R4:W-:Y:S01]  /*5d50*/  STG.E.128 desc[UR36][R2.64], R4 ;  /* 0x0000000402007986 */ /* 0x0019e2000c101d24 */
[----:B------:R-:W-:Y:S05]  /*5d60*/  BRA `(.L_x_14178) ;  /* 0x0000000000fc7947 */ /* 0x000fea0003800000 */
.L_x_14197:
[----:B------:R-:W-:-:S09]  /*5d70*/  UISETP.NE.AND UP0, UPT, UR5, 0xf, UPT ;  /* 0x0000000f0500788c */ /* 0x000fd2000bf05270 */
[----:B------:R-:W-:Y:S05]  /*5d80*/  BRA.U !UP0, `(.L_x_14199) ;  /* 0x0000000108e87547 */ /* 0x000fea000b800000 */
[----:B------:R-:W-:-:S09]  /*5d90*/  UISETP.NE.AND UP0, UPT, UR5, 0x17, UPT ;  /* 0x000000170500788c */ /* 0x000fd2000bf05270 */
[----:B------:R-:W-:Y:S05]  /*5da0*/  BRA.U !UP0, `(.L_x_14200) ;  /* 0x0000000108907547 */ /* 0x000fea000b800000 */
[----:B------:R-:W-:-:S09]  /*5db0*/  UISETP.NE.AND UP0, UPT, UR5, 0x18, UPT ;  /* 0x000000180500788c */ /* 0x000fd2000bf05270 */
[----:B------:R-:W-:Y:S05]  /*5dc0*/  BRA.U !UP0, `(.L_x_14201) ;  /* 0x0000000108447547 */ /* 0x000fea000b800000 */
.L_x_14177:
        /* <DEDUP_REMOVED lines=16> */
.L_x_14202:
[----:B------:R-:W-:Y:S05]  /*5ed0*/  BRA `(.L_x_14178) ;  /* 0x0000000000a07947 */ /* 0x000fea0003800000 */
.L_x_14201:
        /* <DEDUP_REMOVED lines=13> */
.L_x_14204:
[----:B------:R-:W-:Y:S05]  /*5fb0*/  BSYNC.RECONVERGENT B0 ;  /* 0x0000000000007941 */ /* 0x000fea0003800200 */
.L_x_14203:
[----:B------:R-:W-:-:S05]  /*5fc0*/  LOP3.LUT R5, R0, 0x80, R5, 0xf8, !PT ;  /* 0x0000008000057812 */ /* 0x000fca00078ef805 */
[----:B------:R2:W-:Y:S01]  /*5fd0*/  STG.E.U8 desc[UR36][R2.64], R5 ;  /* 0x0000000502007986 */ /* 0x0005e2000c101124 */
[----:B------:R-:W-:Y:S05]  /*5fe0*/  BRA `(.L_x_14178) ;  /* 0x00000000005c7947 */ /* 0x000fea0003800000 */
.L_x_14200:
        /* <DEDUP_REMOVED lines=12> */
.L_x_14206:
[----:B------:R-:W-:Y:S01]  /*60b0*/  IMAD.MOV.U32 R0, RZ, RZ, 0x7f ;  /* 0x0000007fff007424 */ /* 0x000fe200078e00ff */
[----:B------:R-:W-:-:S04]  /*60c0*/  ISETP.GT.U32.AND P0, PT, R4, 0x7f800000, PT ;  /* 0x7f8000000400780c */ /* 0x000fc80003f04070 */
[----:B------:R-:W-:-:S09]  /*60d0*/  SEL R0, R0, 0x7c, P0 ;  /* 0x0000007c00007807 */ /* 0x000fd20000000000 */
.L_x_14207:
[----:B------:R-:W-:Y:S05]  /*60e0*/  BSYNC.RECONVERGENT B0 ;  /* 0x0000000000007941 */ /* 0x000fea0003800200 */
.L_x_14205:
[----:B------:R-:W-:-:S04]  /*60f0*/  SHF.R.U32.HI R5, RZ, 0x18, R5 ;  /* 0x00000018ff057819 */ /* 0x000fc80000011605 */
[----:B------:R-:W-:-:S05]  /*6100*/  LOP3.LUT R5, R0, 0x80, R5, 0xf8, !PT ;  /* 0x0000008000057812 */ /* 0x000fca00078ef805 */
[----:B------:R1:W-:Y:S01]  /*6110*/  STG.E.U8 desc[UR36][R2.64], R5 ;  /* 0x0000000502007986 */ /* 0x0003e2000c101124 */
[----:B------:R-:W-:Y:S05]  /*6120*/  BRA `(.L_x_14178) ;  /* 0x00000000000c7947 */ /* 0x000fea0003800000 */
.L_x_14199:
[----:B------:R-:W0:Y:S02]  /*6130*/  I2F.S16 R0, R9 ;  /* 0x0000000900007306 */ /* 0x000e240000101400 */
[----:B0-----:R-:W-:-:S05]  /*6140*/  F2FP.BF16.F32.PACK_AB R0, RZ, R0 ;  /* 0x00000000ff00723e */ /* 0x001fca00000010ff */
[----:B------:R0:W-:Y:S02]  /*6150*/  STG.E.U16 desc[UR36][R2.64], R0 ;  /* 0x0000000002007986 */ /* 0x0001e4000c101524 */
.L_x_14178:
[----:B------:R-:W-:-:S07]  /*6160*/  IADD3 R17, PT, PT, R17, 0x80, RZ ;  /* 0x0000008011117810 */ /* 0x000fce0007ffe0ff */
.L_x_14138:
[----:B------:R-:W-:Y:S05]  /*6170*/  BSYNC.RECONVERGENT B6 ;  /* 0x0000000000067941 */ /* 0x000fea0003800200 */
.L_x_14137:
        /* <DEDUP_REMOVED lines=307> */
.L_x_14210:
        /* <DEDUP_REMOVED lines=16> */
.L_x_14214:
[----:B------:R0:W5:Y:S01]  /*75b0*/  LDG.E.U8 R0, desc[UR36][R2.64] ;  /* 0x0000002402007981 */ /* 0x000162000c1e1100 */
[----:B------:R-:W-:Y:S05]  /*75c0*/  BRA `(.L_x_14216) ;  /* 0x0000000c004c7947 */ /* 0x000fea0003800000 */
.L_x_14213:
        /* <DEDUP_REMOVED lines=8> */
.L_x_14218:
[----:B------:R0:W5:Y:S01]  /*7650*/  LDG.E.U8 R0, desc[UR36][R2.64] ;  /* 0x0000002402007981 */ /* 0x000162000c1e1100 */
[----:B------:R-:W-:Y:S05]  /*7660*/  BRA `(.L_x_14216) ;  /* 0x0000000c00247947 */ /* 0x000fea0003800000 */
.L_x_14217:
[----:B------:R0:W5:Y:S01]  /*7670*/  LDG.E.U16 R0, desc[UR36][R2.64] ;  /* 0x0000002402007981 */ /* 0x000162000c1e1500 */
[----:B------:R-:W-:Y:S05]  /*7680*/  BRA `(.L_x_14216) ;  /* 0x0000000c001c7947 */ /* 0x000fea0003800000 */
.L_x_14212:
        /* <DEDUP_REMOVED lines=9> */
.L_x_14220:
[----:B------:R-:W2:Y:S02]  /*7720*/  LDG.E.U16 R4, desc[UR36][R2.64] ;  /* 0x0000002402047981 */ /* 0x000ea4000c1e1500 */
[----:B--2---:R-:W-:-:S06]  /*7730*/  HADD2.F32 R4, -RZ, R4.H0_H0 ;  /* 0x20000004ff047230 */ /* 0x004fcc0000004100 */
[----:B------:R-:W0:Y:S02]  /*7740*/  F2I.FTZ.TRUNC.NTZ R4, R4 ;  /* 0x0000000400047305 */ /* 0x000e24000021f100 */
[----:B0-----:R-:W-:Y:S01]  /*7750*/  PRMT R0, R4, 0x7610, R0 ;  /* 0x0000761004007816 */ /* 0x001fe20000000000 */
[----:B------:R-:W-:Y:S06]  /*7760*/  BRA `(.L_x_14216) ;  /* 0x0000000800e47947 */ /* 0x000fec0003800000 */
.L_x_14219:
        /* <DEDUP_REMOVED lines=9> */
.L_x_14222:
[----:B------:R-:W2:Y:S02]  /*7800*/  LDG.E.U16 R2, desc[UR36][R2.64] ;  /* 0x0000002402027981 */ /* 0x000ea4000c1e1500 */
[----:B--2---:R-:W-:-:S06]  /*7810*/  HADD2.F32 R4, -RZ, R2.H0_H0 ;  /* 0x20000002ff047230 */ /* 0x004fcc0000004100 */
[----:B------:R-:W0:Y:S02]  /*7820*/  F2I.FTZ.TRUNC.NTZ R4, R4 ;  /* 0x0000000400047305 */ /* 0x000e24000021f100 */
[----:B0-----:R-:W-:Y:S01]  /*7830*/  PRMT R0, R4, 0x7610, R0 ;  /* 0x0000761004007816 */ /* 0x001fe20000000000 */
[----:B------:R-:W-:Y:S06]  /*7840*/  BRA `(.L_x_14216) ;  /* 0x0000000800ac7947 */ /* 0x000fec0003800000 */
.L_x_14221:
[----:B------:R-:W2:Y:S02]  /*7850*/  LDG.E.64 R2, desc[UR36][R2.64] ;  /* 0x0000002402027981 */ /* 0x000ea4000c1e1b00 */
[----:B--2---:R0:W1:Y:S01]  /*7860*/  F2I.F64.TRUNC R0, R2 ;  /* 0x0000000200007311 */ /* 0x004062000030d100 */
[----:B------:R-:W-:Y:S05]  /*7870*/  BRA `(.L_x_14216) ;  /* 0x0000000800a07947 */ /* 0x000fea0003800000 */
.L_x_14211:
        /* <DEDUP_REMOVED lines=12> */
.L_x_14225:
[----:B------:R-:W2:Y:S02]  /*7940*/  LDG.E.64 R2, desc[UR36][R2.64] ;  /* 0x0000002402027981 */ /* 0x000ea4000c1e1b00 */
[----:B--2---:R0:W1:Y:S01]  /*7950*/  F2I.F64.TRUNC R0, R2 ;  /* 0x0000000200007311 */ /* 0x004062000030d100 */
[----:B------:R-:W-:Y:S05]  /*7960*/  BRA `(.L_x_14216) ;  /* 0x0000000800647947 */ /* 0x000fea0003800000 */
.L_x_14224:
        /* <DEDUP_REMOVED lines=27> */
.L_x_14227:
        /* <DEDUP_REMOVED lines=14> */
.L_x_14226:
[----:B------:R-:W2:Y:S02]  /*7c00*/  LDG.E.U16 R4, desc[UR36][R2.64] ;  /* 0x0000002402047981 */ /* 0x000ea4000c1e1500 */
[----:B--2---:R-:W-:-:S06]  /*7c10*/  IMAD.U32 R4, R4, 0x10000, RZ ;  /* 0x0001000004047824 */ /* 0x004fcc00078e00ff */
[----:B------:R-:W0:Y:S02]  /*7c20*/  F2I.FTZ.TRUNC.NTZ R4, R4 ;  /* 0x0000000400047305 */ /* 0x000e24000021f100 */
[----:B0-----:R-:W-:Y:S01]  /*7c30*/  PRMT R0, R4, 0x7610, R0 ;  /* 0x0000761004007816 */ /* 0x001fe20000000000 */
[----:B------:R-:W-:Y:S06]  /*7c40*/  BRA `(.L_x_14216) ;  /* 0x0000000400ac7947 */ /* 0x000fec0003800000 */
.L_x_14223:
        /* <DEDUP_REMOVED lines=10> */
.L_x_14230:
        /* <DEDUP_REMOVED lines=21> */
.L_x_14234:
[----:B------:R-:W-:Y:S05]  /*7e40*/  BSYNC.RECONVERGENT B1 ;  /* 0x0000000000017941 */ /* 0x000fea0003800200 */
.L_x_14233:
[----:B------:R-:W-:Y:S02]  /*7e50*/  SHF.L.U32 R0, R0, 0x14, RZ ;  /* 0x0000001400007819 */ /* 0x000fe400000006ff */
[----:B------:R-:W-:-:S04]  /*7e60*/  LEA R2, R2, 0x3b800000, 0x17 ;  /* 0x3b80000002027811 */ /* 0x000fc800078eb8ff */
[----:B------:R-:W-:-:S07]  /*7e70*/  LOP3.LUT R4, R2, R0, R7, 0xfe, !PT ;  /* 0x0000000002047212 */ /* 0x000fce00078efe07 */
.L_x_14232:
[----:B------:R-:W-:Y:S05]  /*7e80*/  BSYNC.RECONVERGENT B0 ;  /* 0x0000000000007941 */ /* 0x000fea0003800200 */
.L_x_14231:
[----:B------:R-:W0:Y:S02]  /*7e90*/  F2I.FTZ.TRUNC.NTZ R4, R4 ;  /* 0x0000000400047305 */ /* 0x000e24000021f100 */
[----:B0-----:R-:W-:Y:S01]  /*7ea0*/  PRMT R0, R4, 0x7610, R0 ;  /* 0x0000761004007816 */ /* 0x001fe20000000000 */
[----:B------:R-:W-:Y:S06]  /*7eb0*/  BRA `(.L_x_14216) ;  /* 0x0000000400107947 */ /* 0x000fec0003800000 */
.L_x_14229:
        /* <DEDUP_REMOVED lines=21> */
.L_x_14238:
[----:B------:R-:W-:Y:S05]  /*8010*/  BSYNC.RECONVERGENT B1 ;  /* 0x0000000000017941 */ /* 0x000fea0003800200 */
.L_x_14237:
[----:B------:R-:W-:Y:S01]  /*8020*/  IMAD.SHL.U32 R0, R0, 0x200000, RZ ;  /* 0x0020000000007824 */ /* 0x000fe200078e00ff */
[----:B------:R-:W-:-:S04]  /*8030*/  LEA R2, R2, 0x37800000, 0x17 ;  /* 0x3780000002027811 */ /* 0x000fc800078eb8ff */
[----:B------:R-:W-:-:S07]  /*8040*/  LOP3.LUT R4, R2, R0, R7, 0xfe, !PT ;  /* 0x0000000002047212 */ /* 0x000fce00078efe07 */
.L_x_14236:
[----:B------:R-:W-:Y:S05]  /*8050*/  BSYNC.RECONVERGENT B0 ;  /* 0x0000000000007941 */ /* 0x000fea0003800200 */
.L_x_14235:
[----:B------:R-:W0:Y:S02]  /*8060*/  F2I.FTZ.TRUNC.NTZ R4, R4 ;  /* 0x0000000400047305 */ /* 0x000e24000021f100 */
[----:B0-----:R-:W-:Y:S01]  /*8070*/  PRMT R0, R4, 0x7610, R0 ;  /* 0x0000761004007816 */ /* 0x001fe20000000000 */
[----:B------:R-:W-:Y:S06]  /*8080*/  BRA `(.L_x_14216) ;  /* 0x00000000009c7947 */ /* 0x000fec0003800000 */
.L_x_14228:
        /* <DEDUP_REMOVED lines=14> */
.L_x_14242:
[----:B------:R-:W-:Y:S05]  /*8170*/  BSYNC.RECONVERGENT B0 ;  /* 0x0000000000007941 */ /* 0x000fea0003800200 */
.L_x_14241:
[----:B------:R-:W0:Y:S02]  /*8180*/  F2I.FTZ.TRUNC.NTZ R4, R4 ;  /* 0x0000000400047305 */ /* 0x000e24000021f100 */
[----:B0-----:R-:W-:Y:S01]  /*8190*/  PRMT R0, R4, 0x7610, R0 ;  /* 0x0000761004007816 */ /* 0x001fe20000000000 */
[----:B------:R-:W-:Y:S06]  /*81a0*/  BRA `(.L_x_14216) ;  /* 0x0000000000547947 */ /* 0x000fec0003800000 */
.L_x_14215:
        /* <DEDUP_REMOVED lines=16> */
.L_x_14243:
[----:B------:R-:W-:Y:S01]  /*82b0*/  PRMT R0, RZ, 0x7610, R0 ;  /* 0x00007610ff007816 */ /* 0x000fe20000000000 */
[----:B------:R-:W-:Y:S06]  /*82c0*/  BRA `(.L_x_14216) ;  /* 0x00000000000c7947 */ /* 0x000fec0003800000 */
.L_x_14240:
[----:B------:R3:W5:Y:S01]  /*82d0*/  LDG.E.U8 R0, desc[UR36][R2.64] ;  /* 0x0000002402007981 */ /* 0x000762000c1e1100 */
[----:B------:R-:W-:Y:S05]  /*82e0*/  BRA `(.L_x_14216) ;  /* 0x0000000000047947 */ /* 0x000fea0003800000 */
.L_x_14239:
[----:B------:R4:W5:Y:S02]  /*82f0*/  LDG.E.U8 R0, desc[UR36][R2.64] ;  /* 0x0000002402007981 */ /* 0x000964000c1e1100 */
.L_x_14216:
        /* <DEDUP_REMOVED lines=22> */
.L_x_14247:
[----:B------:R4:W-:Y:S01]  /*8460*/  STG.E.U8 desc[UR36][R2.64], R9 ;  /* 0x0000000902007986 */ /* 0x0009e2000c101124 */
[----:B------:R-:W-:Y:S05]  /*8470*/  BRA `(.L_x_14249) ;  /* 0x0000000c004c7947 */ /* 0x000fea0003800000 */
.L_x_14246:
        /* <DEDUP_REMOVED lines=10> */
.L_x_14251:
[----:B------:R-:W-:-:S05]  /*8520*/  PRMT R5, R9, 0x9910, RZ ;  /* 0x0000991009057816 */ /* 0x000fca00000000ff */
[----:B------:R2:W-:Y:S01]  /*8530*/  STG.E desc[UR36][R2.64], R5 ;  /* 0x0000000502007986 */ /* 0x0005e2000c101924 */
[----:B------:R-:W-:Y:S05]  /*8540*/  BRA `(.L_x_14249) ;  /* 0x0000000c00187947 */ /* 0x000fea0003800000 */
.L_x_14250:
[----:B------:R0:W-:Y:S01]  /*8550*/  STG.E.U16 desc[UR36][R2.64], R9 ;  /* 0x0000000902007986 */ /* 0x0001e2000c101524 */
[----:B------:R-:W-:Y:S05]  /*8560*/  BRA `(.L_x_14249) ;  /* 0x0000000c00107947 */ /* 0x000fea0003800000 */
.L_x_14245:
        /* <DEDUP_REMOVED lines=9> */
.L_x_14253:
[----:B------:R-:W0:Y:S02]  /*8600*/  I2F.S16 R0, R9 ;  /* 0x0000000900007306 */ /* 0x000e240000101400 */
[----:B0-----:R-:W-:-:S05]  /*8610*/  F2FP.F16.F32.PACK_AB R0, RZ, R0 ;  /* 0x00000000ff00723e */ /* 0x001fca00000000ff */
[----:B------:R0:W-:Y:S01]  /*8620*/  STG.E.U16 desc[UR36][R2.64], R0 ;  /* 0x0000000002007986 */ /* 0x0001e2000c101524 */
[----:B------:R-:W-:Y:S05]  /*8630*/  BRA `(.L_x_14249) ;  /* 0x0000000800dc7947 */ /* 0x000fea0003800000 */
.L_x_14252:
        /* <DEDUP_REMOVED lines=10> */
.L_x_14255:
[----:B------:R-:W0:Y:S02]  /*86e0*/  I2F.S16 R9, R9 ;  /* 0x0000000900097306 */ /* 0x000e240000101400 */
[----:B0-----:R-:W-:-:S04]  /*86f0*/  F2FP.F16.F32.PACK_AB R5, RZ, R9 ;  /* 0x00000009ff05723e */ /* 0x001fc800000000ff */
[----:B------:R-:W-:-:S05]  /*8700*/  PRMT R5, R5, 0x5410, RZ ;  /* 0x0000541005057816 */ /* 0x000fca00000000ff */
[----:B------:R0:W-:Y:S01]  /*8710*/  STG.E desc[UR36][R2.64], R5 ;  /* 0x0000000502007986 */ /* 0x0001e2000c101924 */
[----:B------:R-:W-:Y:S05]  /*8720*/  BRA `(.L_x_14249) ;  /* 0x0000000800a07947 */ /* 0x000fea0003800000 */
.L_x_14254:
[----:B------:R-:W0:Y:S02]  /*8730*/  I2F.F64.S16 R4, R9 ;  /* 0x0000000900047312 */ /* 0x000e240000101c00 */
[----:B0-----:R0:W-:Y:S01]  /*8740*/  STG.E.64 desc[UR36][R2.64], R4 ;  /* 0x0000000402007986 */ /* 0x0011e2000c101b24 */
[----:B------:R-:W-:Y:S05]  /*8750*/  BRA `(.L_x_14249) ;  /* 0x0000000800947947 */ /* 0x000fea0003800000 */
.L_x_14244:
        /* <DEDUP_REMOVED lines=12> */
.L_x_14259:
        /* <DEDUP_REMOVED lines=18> */
.L_x_14262:
[----:B------:R-:W-:-:S04]  /*8940*/  SHF.R.U32.HI R5, RZ, 0x18, R5 ;  /* 0x00000018ff057819 */ /* 0x000fc80000011605 */
[----:B------:R-:W-:-:S07]  /*8950*/  LOP3.LUT R0, R0, 0x80, R5, 0xf8, !PT ;  /* 0x0000008000007812 */ /* 0x000fce00078ef805 */
.L_x_14261:
[----:B------:R-:W-:Y:S05]  /*8960*/  BSYNC.RECONVERGENT B0 ;  /* 0x0000000000007941 */ /* 0x000fea0003800200 */
.L_x_14260:
[----:B------:R0:W-:Y:S01]  /*8970*/  STG.E.U8 desc[UR36][R2.64], R0 ;  /* 0x0000000002007986 */ /* 0x0001e2000c101124 */
[----:B------:R-:W-:Y:S05]  /*8980*/  BRA `(.L_x_14249) ;  /* 0x0000000800087947 */ /* 0x000fea0003800000 */
.L_x_14258:
        /* <DEDUP_REMOVED lines=18> */
.L_x_14265:
[----:B------:R-:W-:-:S04]  /*8ab0*/  SHF.R.U32.HI R5, RZ, 0x18, R5 ;  /* 0x00000018ff057819 */ /* 0x000fc80000011605 */
[----:B------:R-:W-:-:S07]  /*8ac0*/  LOP3.LUT R0, R0, 0x80, R5, 0xf8, !PT ;  /* 0x0000008000007812 */ /* 0x000fce00078ef805 */
.L_x_14264:
[----:B------:R-:W-:Y:S05]  /*8ad0*/  BSYNC.RECONVERGENT B0 ;  /* 0x0000000000007941 */ /* 0x000fea0003800200 */
.L_x_14263:
[----:B------:R0:W-:Y:S01]  /*8ae0*/  STG.E.U8 desc[UR36][R2.64], R0 ;  /* 0x0000000002007986 */ /* 0x0001e2000c101124 */
[----:B------:R-:W-:Y:S05]  /*8af0*/  BRA `(.L_x_14249) ;  /* 0x0000000400ac7947 */ /* 0x000fea0003800000 */
.L_x_14257:
        /* <DEDUP_REMOVED lines=22> */
.L_x_14267:
[----:B------:R-:W-:-:S04]  /*8c60*/  PRMT R4, R9, 0x9910, RZ ;  /* 0x0000991009047816 */ /* 0x000fc800000000ff */
[----:B------:R-:W-:-:S05]  /*8c70*/  SHF.R.S32.HI R5, RZ, 0x1f, R4 ;  /* 0x0000001fff057819 */ /* 0x000fca0000011404 */
[----:B------:R0:W-:Y:S01]  /*8c80*/  STG.E.64 desc[UR36][R2.64], R4 ;  /* 0x0000000402007986 */ /* 0x0001e2000c101b24 */
[----:B------:R-:W-:Y:S05]  /*8c90*/  BRA `(.L_x_14249) ;  /* 0x0000000400447947 */ /* 0x000fea0003800000 */
.L_x_14266:
[----:B------:R-:W-:-:S05]  /*8ca0*/  PRMT R5, R9, 0x9910, RZ ;  /* 0x0000991009057816 */ /* 0x000fca00000000ff */
[----:B------:R0:W-:Y:S01]  /*8cb0*/  STG.E desc[UR36][R2.64], R5 ;  /* 0x0000000502007986 */ /* 0x0001e2000c101924 */
[----:B------:R-:W-:Y:S05]  /*8cc0*/  BRA `(.L_x_14249) ;  /* 0x0000000400387947 */ /* 0x000fea0003800000 */
.L_x_14256:
        /* <DEDUP_REMOVED lines=11> */
.L_x_14269:
[----:B------:R-:W0:Y:S01]  /*8d80*/  I2F.F64.S16 R4, R9 ;  /* 0x0000000900047312 */ /* 0x000e220000101c00 */
[----:B------:R-:W-:-:S05]  /*8d90*/  CS2R R6, SRZ ;  /* 0x0000000000067805 */ /* 0x000fca000001ff00 */
[----:B0-----:R0:W-:Y:S01]  /*8da0*/  STG.E.128 desc[UR36][R2.64], R4 ;  /* 0x0000000402007986 */ /* 0x0011e2000c101d24 */
[----:B------:R-:W-:Y:S05]  /*8db0*/  BRA `(.L_x_14249) ;  /* 0x0000000000fc7947 */ /* 0x000fea0003800000 */
.L_x_14268:
[----:B------:R-:W-:-:S09]  /*8dc0*/  UISETP.NE.AND UP0, UPT, UR5, 0xf, UPT ;  /* 0x0000000f0500788c */ /* 0x000fd2000bf05270 */
[----:B------:R-:W-:Y:S05]  /*8dd0*/  BRA.U !UP0, `(.L_x_14270) ;  /* 0x0000000108e87547 */ /* 0x000fea000b800000 */
[----:B------:R-:W-:-:S09]  /*8de0*/  UISETP.NE.AND UP0, UPT, UR5, 0x17, UPT ;  /* 0x000000170500788c */ /* 0x000fd2000bf05270 */
[----:B------:R-:W-:Y:S05]  /*8df0*/  BRA.U !UP0, `(.L_x_14271) ;  /* 0x0000000108907547 */ /* 0x000fea000b800000 */
[----:B------:R-:W-:-:S09]  /*8e00*/  UISETP.NE.AND UP0, UPT, UR5, 0x18, UPT ;  /* 0x000000180500788c */ /* 0x000fd2000bf05270 */
[----:B------:R-:W-:Y:S05]  /*8e10*/  BRA.U !UP0, `(.L_x_14272) ;  /* 0x0000000108447547 */ /* 0x000fea000b800000 */
.L_x_14248:
        /* <DEDUP_REMOVED lines=16> */
.L_x_14273:
[----:B------:R-:W-:Y:S05]  /*8f20*/  BRA `(.L_x_14249) ;  /* 0x0000000000a07947 */ /* 0x000fea0003800000 */
.L_x_14272:
        /* <DEDUP_REMOVED lines=13> */
.L_x_14275:
[----:B------:R-:W-:Y:S05]  /*9000*/  BSYNC.RECONVERGENT B0 ;  /* 0x0000000000007941 */ /* 0x000fea0003800200 */
.L_x_14274:
[----:B------:R-:W-:-:S05]  /*9010*/  LOP3.LUT R5, R0, 0x80, R5, 0xf8, !PT ;  /* 0x0000008000057812 */ /* 0x000fca00078ef805 */
[----:B------:R0:W-:Y:S01]  /*9020*/  STG.E.U8 desc[UR36][R2.64], R5 ;  /* 0x0000000502007986 */ /* 0x0001e2000c101124 */
[----:B------:R-:W-:Y:S05]  /*9030*/  BRA `(.L_x_14249) ;  /* 0x00000000005c7947 */ /* 0x000fea0003800000 */
.L_x_14271:
        /* <DEDUP_REMOVED lines=12> */
.L_x_14277:
[----:B------:R-:W-:Y:S01]  /*9100*/  IMAD.MOV.U32 R0, RZ, RZ, 0x7f ;  /* 0x0000007fff007424 */ /* 0x000fe200078e00ff */
[----:B------:R-:W-:-:S04]  /*9110*/  ISETP.GT.U32.AND P0, PT, R4, 0x7f800000, PT ;  /* 0x7f8000000400780c */ /* 0x000fc80003f04070 */
[----:B------:R-:W-:-:S09]  /*9120*/  SEL R0, R0, 0x7c, P0 ;  /* 0x0000007c00007807 */ /* 0x000fd20000000000 */
.L_x_14278:
[----:B------:R-:W-:Y:S05]  /*9130*/  BSYNC.RECONVERGENT B0 ;  /* 0x0000000000007941 */ /* 0x000fea0003800200 */
.L_x_14276:
[----:B------:R-:W-:-:S04]  /*9140*/  SHF.R.U32.HI R5, RZ, 0x18, R5 ;  /* 0x00000018ff057819 */ /* 0x000fc80000011605 */
[----:B------:R-:W-:-:S05]  /*9150*/  LOP3.LUT R5, R0, 0x80, R5, 0xf8, !PT ;  /* 0x0000008000057812 */ /* 0x000fca00078ef805 */
[----:B------:R0:W-:Y:S01]  /*9160*/  STG.E.U8 desc[UR36][R2.64], R5 ;  /* 0x0000000502007986 */ /* 0x0001e2000c101124 */
[----:B------:R-:W-:Y:S05]  /*9170*/  BRA `(.L_x_14249) ;  /* 0x00000000000c7947 */ /* 0x000fea0003800000 */
.L_x_14270:
[----:B------:R-:W0:Y:S02]  /*9180*/  I2F.S16 R0, R9 ;  /* 0x0000000900007306 */ /* 0x000e240000101400 */
[----:B0-----:R-:W-:-:S05]  /*9190*/  F2FP.BF16.F32.PACK_AB R0, RZ, R0 ;  /* 0x00000000ff00723e */ /* 0x001fca00000010ff */
[----:B------:R0:W-:Y:S02]  /*91a0*/  STG.E.U16 desc[UR36][R2.64], R0 ;  /* 0x0000000002007986 */ /* 0x0001e4000c101524 */
.L_x_14249:
[----:B------:R-:W-:-:S07]  /*91b0*/  VIADD R17, R17, 0x80 ;  /* 0x0000008011117836 */ /* 0x000fce0000000000 */
.L_x_14209:
[----:B------:R-:W-:Y:S05]  /*91c0*/  BSYNC.RECONVERGENT B6 ;  /* 0x0000000000067941 */ /* 0x000fea0003800200 */
.L_x_14208:
        /* <DEDUP_REMOVED lines=306> */
.L_x_14279:
        /* <DEDUP_REMOVED lines=18> */
.L_x_14283:
[----:B------:R0:W5:Y:S01]  /*a610*/  LDG.E.U8 R0, desc[UR36][R2.64] ;  /* 0x0000002402007981 */ /* 0x000162000c1e1100 */
[----:B------:R-:W-:Y:S05]  /*a620*/  BRA `(.L_x_14285) ;  /* 0x0000000c004c7947 */ /* 0x000fea0003800000 */
.L_x_14282:
        /* <DEDUP_REMOVED lines=8> */
.L_x_14287:
[----:B------:R0:W5:Y:S01]  /*a6b0*/  LDG.E.U8 R0, desc[UR36][R2.64] ;  /* 0x0000002402007981 */ /* 0x000162000c1e1100 */
[----:B------:R-:W-:Y:S05]  /*a6c0*/  BRA `(.L_x_14285) ;  /* 0x0000000c00247947 */ /* 0x000fea0003800000 */
.L_x_14286:
[----:B------:R0:W5:Y:S01]  /*a6d0*/  LDG.E.U16 R0, desc[UR36][R2.64] ;  /* 0x0000002402007981 */ /* 0x000162000c1e1500 */
[----:B------:R-:W-:Y:S05]  /*a6e0*/  BRA `(.L_x_14285) ;  /* 0x0000000c001c7947 */ /* 0x000fea0003800000 */
.L_x_14281:
        /* <DEDUP_REMOVED lines=9> */
.L_x_14289:
[----:B------:R-:W2:Y:S02]  /*a780*/  LDG.E.U16 R4, desc[UR36][R2.64] ;  /* 0x0000002402047981 */ /* 0x000ea4000c1e1500 */
[----:B--2---:R-:W-:-:S06]  /*a790*/  HADD2.F32 R4, -RZ, R4.H0_H0 ;  /* 0x20000004ff047230 */ /* 0x004fcc0000004100 */
[----:B------:R-:W0:Y:S02]  /*a7a0*/  F2I.FTZ.TRUNC.NTZ R4, R4 ;  /* 0x0000000400047305 */ /* 0x000e24000021f100 */
[----:B0-----:R-:W-:Y:S01]  /*a7b0*/  PRMT R0, R4, 0x7610, R0 ;  /* 0x0000761004007816 */ /* 0x001fe20000000000 */
[----:B------:R-:W-:Y:S06]  /*a7c0*/  BRA `(.L_x_14285) ;  /* 0x0000000800e47947 */ /* 0x000fec0003800000 */
.L_x_14288:
        /* <DEDUP_REMOVED lines=9> */
.L_x_14291:
[----:B------:R-:W2:Y:S02]  /*a860*/  LDG.E.U16 R2, desc[UR36][R2.64] ;  /* 0x0000002402027981 */ /* 0x000ea4000c1e1500 */
[----:B--2---:R-:W-:-:S06]  /*a870*/  HADD2.F32 R4, -RZ, R2.H0_H0 ;  /* 0x20000002ff047230 */ /* 0x004fcc0000004100 */
[----:B------:R-:W0:Y:S02]  /*a880*/  F2I.FTZ.TRUNC.NTZ R4, R4 ;  /* 0x0000000400047305 */ /* 0x000e24000021f100 */
[----:B0-----:R-:W-:Y:S01]  /*a890*/  PRMT R0, R4, 0x7610, R0 ;  /* 0x0000761004007816 */ /* 0x001fe20000000000 */
[----:B------:R-:W-:Y:S06]  /*a8a0*/  BRA `(.L_x_14285) ;  /* 0x0000000800ac7947 */ /* 0x000fec0003800000 */
.L_x_14290:
[----:B------:R-:W2:Y:S02]  /*a8b0*/  LDG.E.64 R2, desc[UR36][R2.64] ;  /* 0x0000002402027981 */ /* 0x000ea4000c1e1b00 */
[----:B--2---:R0:W1:Y:S01]  /*a8c0*/  F2I.F64.TRUNC R0, R2 ;  /* 0x0000000200007311 */ /* 0x004062000030d100 */
[----:B------:R-:W-:Y:S05]  /*a8d0*/  BRA `(.L_x_14285) ;  /* 0x0000000800a07947 */ /* 0x000fea0003800000 */
.L_x_14280:
        /* <DEDUP_REMOVED lines=12> */
.L_x_14294:
[----:B------:R-:W2:Y:S02]  /*a9a0*/  LDG.E.64 R2, desc[UR36][R2.64] ;  /* 0x0000002402027981 */ /* 0x000ea4000c1e1b00 */
[----:B--2---:R3:W4:Y:S01]  /*a9b0*/  F2I.F64.TRUNC R0, R2 ;  /* 0x0000000200007311 */ /* 0x004722000030d100 */
[----:B------:R-:W-:Y:S05]  /*a9c0*/  BRA `(.L_x_14285) ;  /* 0x0000000800647947 */ /* 0x000fea0003800000 */
.L_x_14293:
        /* <DEDUP_REMOVED lines=27> */
.L_x_14296:
        /* <DEDUP_REMOVED lines=14> */
.L_x_14295:
[----:B------:R-:W2:Y:S02]  /*ac60*/  LDG.E.U16 R4, desc[UR36][R2.64] ;  /* 0x0000002402047981 */ /* 0x000ea4000c1e1500 */
[----:B--2---:R-:W-:-:S06]  /*ac70*/  SHF.L.U32 R4, R4, 0x10, RZ ;  /* 0x0000001004047819 */ /* 0x004fcc00000006ff */
[----:B------:R-:W0:Y:S02]  /*ac80*/  F2I.FTZ.TRUNC.NTZ R4, R4 ;  /* 0x0000000400047305 */ /* 0x000e24000021f100 */
[----:B0-----:R-:W-:Y:S01]  /*ac90*/  PRMT R0, R4, 0x7610, R0 ;  /* 0x0000761004007816 */ /* 0x001fe20000000000 */
[----:B------:R-:W-:Y:S06]  /*aca0*/  BRA `(.L_x_14285) ;  /* 0x0000000400ac7947 */ /* 0x000fec0003800000 */
.L_x_14292:
        /* <DEDUP_REMOVED lines=10> */
.L_x_14299:
        /* <DEDUP_REMOVED lines=21> */
.L_x_14303:
[----:B------:R-:W-:Y:S05]  /*aea0*/  BSYNC.RECONVERGENT B1 ;  /* 0x0000000000017941 */ /* 0x000fea0003800200 */
.L_x_14302:
[----:B------:R-:W-:Y:S01]  /*aeb0*/  IMAD.SHL.U32 R0, R0, 0x100000, RZ ;  /* 0x0010000000007824 */ /* 0x000fe200078e00ff */
[----:B------:R-:W-:-:S04]  /*aec0*/  LEA R2, R2, 0x3b800000, 0x17 ;  /* 0x3b80000002027811 */ /* 0x000fc800078eb8ff */
[----:B------:R-:W-:-:S07]  /*aed0*/  LOP3.LUT R4, R2, R0, R7, 0xfe, !PT ;  /* 0x0000000002047212 */ /* 0x000fce00078efe07 */
.L_x_14301:
[----:B------:R-:W-:Y:S05]  /*aee0*/  BSYNC.RECONVERGENT B0 ;  /* 0x0000000000007941 */ /* 0x000fea0003800200 */
.L_x_14300:
[----:B------:R-:W0:Y:S02]  /*aef0*/  F2I.FTZ.TRUNC.NTZ R4, R4 ;  /* 0x0000000400047305 */ /* 0x000e24000021f100 */
[----:B0-----:R-:W-:Y:S01]  /*af00*/  PRMT R0, R4, 0x7610, R0 ;  /* 0x0000761004007816 */ /* 0x001fe20000000000 */
[----:B------:R-:W-:Y:S06]  /*af10*/  BRA `(.L_x_14285) ;  /* 0x0000000400107947 */ /* 0x000fec0003800000 */
.L_x_14298:
        /* <DEDUP_REMOVED lines=21> */
.L_x_14307:
[----:B------:R-:W-:Y:S05]  /*b070*/  BSYNC.RECONVERGENT B1 ;  /* 0x0000000000017941 */ /* 0x000fea0003800200 */
.L_x_14306:
[----:B------:R-:W-:Y:S01]  /*b080*/  IMAD.SHL.U32 R0, R0, 0x200000, RZ ;  /* 0x0020000000007824 */ /* 0x000fe200078e00ff */
[----:B------:R-:W-:-:S04]  /*b090*/  LEA R2, R2, 0x37800000, 0x17 ;  /* 0x3780000002027811 */ /* 0x000fc800078eb8ff */
[----:B------:R-:W-:-:S07]  /*b0a0*/  LOP3.LUT R4, R2, R0, R7, 0xfe, !PT ;  /* 0x0000000002047212 */ /* 0x000fce00078efe07 */
.L_x_14305:
[----:B------:R-:W-:Y:S05]  /*b0b0*/  BSYNC.RECONVERGENT B0 ;  /* 0x0000000000007941 */ /* 0x000fea0003800200 */
.L_x_14304:
[----:B------:R-:W0:Y:S02]  /*b0c0*/  F2I.FTZ.TRUNC.NTZ R4, R4 ;  /* 0x0000000400047305 */ /* 0x000e24000021f100 */
[----:B0-----:R-:W-:Y:S01]  /*b0d0*/  PRMT R0, R4, 0x7610, R0 ;  /* 0x0000761004007816 */ /* 0x001fe20000000000 */
[----:B------:R-:W-:Y:S06]  /*b0e0*/  BRA `(.L_x_14285) ;  /* 0x00000000009c7947 */ /* 0x000fec0003800000 */
.L_x_14297:
        /* <DEDUP_REMOVED lines=14> */
.L_x_14311:
[----:B------:R-:W-:Y:S05]  /*b1d0*/  BSYNC.RECONVERGENT B0 ;  /* 0x0000000000007941 */ /* 0x000fea0003800200 */
.L_x_14310:
[----:B------:R-:W0:Y:S02]  /*b1e0*/  F2I.FTZ.TRUNC.NTZ R4, R4 ;  /* 0x0000000400047305 */ /* 0x000e24000021f100 */
[----:B0-----:R-:W-:Y:S01]  /*b1f0*/  PRMT R0, R4, 0x7610, R0 ;  /* 0x0000761004007816 */ /* 0x001fe20000000000 */
[----:B------:R-:W-:Y:S06]  /*b200*/  BRA `(.L_x_14285) ;  /* 0x0000000000547947 */ /* 0x000fec0003800000 */
.L_x_14284:
        /* <DEDUP_REMOVED lines=16> */
.L_x_14312:
[----:B------:R-:W-:Y:S01]  /*b310*/  PRMT R0, RZ, 0x7610, R0 ;  /* 0x00007610ff007816 */ /* 0x000fe20000000000 */
[----:B------:R-:W-:Y:S06]  /*b320*/  BRA `(.L_x_14285) ;  /* 0x00000000000c7947 */ /* 0x000fec0003800000 */
.L_x_14309:
[----:B------:R2:W5:Y:S01]  /*b330*/  LDG.E.U8 R0, desc[UR36][R2.64] ;  /* 0x0000002402007981 */ /* 0x000562000c1e1100 */
[----:B------:R-:W-:Y:S05]  /*b340*/  BRA `(.L_x_14285) ;  /* 0x0000000000047947 */ /* 0x000fea0003800000 */
.L_x_14308:
[----:B------:R1:W5:Y:S02]  /*b350*/  LDG.E.U8 R0, desc[UR36][R2.64] ;  /* 0x0000002402007981 */ /* 0x000364000c1e1100 */
.L_x_14285:
[----:B------:R-:W-:Y:S01]  /*b360*/  UPRMT UR5, UR39, 0x9910, URZ ;  /* 0x0000991027057896 */ /* 0x000fe200080000ff */
[----:B-1--45:R-:W-:Y:S01]  /*b370*/  PRMT R0, R0, 0x8880, RZ ;  /* 0x0000888000007816 */ /* 0x032fe200000000ff */
[----:B------:R-:W-:Y:S02]  /*b380*/  UPRMT UR4, UR43, 0x8880, URZ ;  /* 0x000088802b047896 */ /* 0x000fe400080000ff */
[----:B------:R-:W-:Y:S01]  /*b390*/  UISETP.GT.AND UP0, UPT, UR5, 0x9, UPT ;  /* 0x000000090500788c */ /* 0x000fe2000bf04270 */
[----:B------:R-:W-:Y:S01]  /*b3a0*/  PRMT R0, R0, 0x7710, RZ ;  /* 0x0000771000007816 */ /* 0x000fe200000000ff */
[----:B------:R-:W-:-:S06]  /*b3b0*/  UPRMT UR4, UR4, 0x7710, URZ ;  /* 0x0000771004047896 */ /* 0x000fcc00080000ff */
[----:B------:R-:W-:-:S04]  /*b3c0*/  VIMNMX.S16x2 R0, PT, PT, R0, UR4, !PT ;  /* 0x0000000400007c48 */ /* 0x000fc8000ffe0300 */
        /* <DEDUP_REMOVED lines=12> */
.L_x_14316:
[----:B------:R-:W-:Y:S01]  /*b490*/  STG.E.U8 desc[UR36][R16.64], R5 ;  /* 0x0000000510007986 */ /* 0x000fe2000c101124 */
[----:B------:R-:W-:Y:S05]  /*b4a0*/  EXIT ;  /* 0x000000000000794d */ /* 0x000fea0003800000 */
.L_x_14315:
        /* <DEDUP_REMOVED lines=10> */
.L_x_14319:
[----:B0-23--:R-:W-:-:S05]  /*b550*/  PRMT R3, R5, 0x9910, RZ ;  /* 0x0000991005037816 */ /* 0x00dfca00000000ff */
[----:B------:R-:W-:Y:S01]  /*b560*/  STG.E desc[UR36][R16.64], R3 ;  /* 0x0000000310007986 */ /* 0x000fe2000c101924 */
[----:B------:R-:W-:Y:S05]  /*b570*/  EXIT ;  /* 0x000000000000794d */ /* 0x000fea0003800000 */
.L_x_14318:
[----:B------:R-:W-:Y:S01]  /*b580*/  STG.E.U16 desc[UR36][R16.64], R5 ;  /* 0x0000000510007986 */ /* 0x000fe2000c101524 */
[----:B------:R-:W-:Y:S05]  /*b590*/  EXIT ;  /* 0x000000000000794d */ /* 0x000fea0003800000 */
.L_x_14314:
        /* <DEDUP_REMOVED lines=9> */
.L_x_14321:
[----:B------:R-:W1:Y:S02]  /*b630*/  I2F.S16 R0, R5 ;  /* 0x0000000500007306 */ /* 0x000e640000101400 */
[----:B-1----:R-:W-:-:S05]  /*b640*/  F2FP.F16.F32.PACK_AB R0, RZ, R0 ;  /* 0x00000000ff00723e */ /* 0x002fca00000000ff */
[----:B------:R-:W-:Y:S01]  /*b650*/  STG.E.U16 desc[UR36][R16.64], R0 ;  /* 0x0000000010007986 */ /* 0x000fe2000c101524 */
[----:B------:R-:W-:Y:S05]  /*b660*/  EXIT ;  /* 0x000000000000794d */ /* 0x000fea0003800000 */
.L_x_14320:
        /* <DEDUP_REMOVED lines=10> */
.L_x_14323:
[----:B------:R-:W0:Y:S02]  /*b710*/  I2F.S16 R5, R5 ;  /* 0x0000000500057306 */ /* 0x000e240000101400 */
[----:B0-23--:R-:W-:-:S04]  /*b720*/  F2FP.F16.F32.PACK_AB R3, RZ, R5 ;  /* 0x00000005ff03723e */ /* 0x00dfc800000000ff */
[----:B------:R-:W-:-:S05]  /*b730*/  PRMT R3, R3, 0x5410, RZ ;  /* 0x0000541003037816 */ /* 0x000fca00000000ff */
[----:B------:R-:W-:Y:S01]  /*b740*/  STG.E desc[UR36][R16.64], R3 ;  /* 0x0000000310007986 */ /* 0x000fe2000c101924 */
[----:B------:R-:W-:Y:S05]  /*b750*/  EXIT ;  /* 0x000000000000794d */ /* 0x000fea0003800000 */
.L_x_14322:
[----:B0-23--:R-:W0:Y:S02]  /*b760*/  I2F.F64.S16 R2, R5 ;  /* 0x0000000500027312 */ /* 0x00de240000101c00 */
[----:B0-----:R-:W-:Y:S01]  /*b770*/  STG.E.64 desc[UR36][R16.64], R2 ;  /* 0x0000000210007986 */ /* 0x001fe2000c101b24 */
[----:B------:R-:W-:Y:S05]  /*b780*/  EXIT ;  /* 0x000000000000794d */ /* 0x000fea0003800000 */
.L_x_14313:
        /* <DEDUP_REMOVED lines=12> */
.L_x_14327:
        /* <DEDUP_REMOVED lines=17> */
.L_x_14330:
[----:B------:R-:W-:-:S04]  /*b960*/  SHF.R.U32.HI R3, RZ, 0x18, R3 ;  /* 0x00000018ff037819 */ /* 0x000fc80000011603 */
[----:B------:R-:W-:-:S04]  /*b970*/  LOP3.LUT R0, R0, 0x80, R3, 0xf8, !PT ;  /* 0x0000008000007812 */ /* 0x000fc800078ef803 */
[----:B------:R-:W-:-:S07]  /*b980*/  PRMT R8, R0, 0x7610, R8 ;  /* 0x0000761000087816 */ /* 0x000fce0000000008 */
.L_x_14329:
[----:B------:R-:W-:Y:S05]  /*b990*/  BSYNC.RECONVERGENT B0 ;  /* 0x0000000000007941 */ /* 0x000fea0003800200 */
.L_x_14328:
[----:B------:R-:W-:Y:S01]  /*b9a0*/  STG.E.U8 desc[UR36][R16.64], R8 ;  /* 0x0000000810007986 */ /* 0x000fe2000c101124 */
[----:B------:R-:W-:Y:S05]  /*b9b0*/  EXIT ;  /* 0x000000000000794d */ /* 0x000fea0003800000 */
.L_x_14326:
        /* <DEDUP_REMOVED lines=17> */
.L_x_14333:
[----:B------:R-:W-:-:S04]  /*bad0*/  SHF.R.U32.HI R3, RZ, 0x18, R3 ;  /* 0x00000018ff037819 */ /* 0x000fc80000011603 */
[----:B------:R-:W-:-:S04]  /*bae0*/  LOP3.LUT R0, R0, 0x80, R3, 0xf8, !PT ;  /* 0x0000008000007812 */ /* 0x000fc800078ef803 */
[----:B------:R-:W-:-:S07]  /*baf0*/  PRMT R8, R0, 0x7610, R8 ;  /* 0x0000761000087816 */ /* 0x000fce0000000008 */
.L_x_14332:
[----:B------:R-:W-:Y:S05]  /*bb00*/  BSYNC.RECONVERGENT B0 ;  /* 0x0000000000007941 */ /* 0x000fea0003800200 */
.L_x_14331:
[----:B------:R-:W-:Y:S01]  /*bb10*/  STG.E.U8 desc[UR36][R16.64], R8 ;  /* 0x0000000810007986 */ /* 0x000fe2000c101124 */
[----:B------:R-:W-:Y:S05]  /*bb20*/  EXIT ;  /* 0x000000000000794d */ /* 0x000fea0003800000 */
.L_x_14325:
        /* <DEDUP_REMOVED lines=22> */
.L_x_14335:
[----:B0-23--:R-:W-:-:S04]  /*bc90*/  PRMT R2, R5, 0x9910, RZ ;  /* 0x0000991005027816 */ /* 0x00dfc800000000ff */
[----:B------:R-:W-:-:S05]  /*bca0*/  SHF.R.S32.HI R3, RZ, 0x1f, R2 ;  /* 0x0000001fff037819 */ /* 0x000fca0000011402 */
[----:B------:R-:W-:Y:S01]  /*bcb0*/  STG.E.64 desc[UR36][R16.64], R2 ;  /* 0x0000000210007986 */ /* 0x000fe2000c101b24 */
[----:B------:R-:W-:Y:S05]  /*bcc0*/  EXIT ;  /* 0x000000000000794d */ /* 0x000fea0003800000 */
.L_x_14334:
[----:B0-23--:R-:W-:-:S05]  /*bcd0*/  PRMT R3, R5, 0x9910, RZ ;  /* 0x0000991005037816 */ /* 0x00dfca00000000ff */
[----:B------:R-:W-:Y:S01]  /*bce0*/  STG.E desc[UR36][R16.64], R3 ;  /* 0x0000000310007986 */ /* 0x000fe2000c101924 */
[----:B------:R-:W-:Y:S05]  /*bcf0*/  EXIT ;  /* 0x000000000000794d */ /* 0x000fea0003800000 */
.L_x_14324:
        /* <DEDUP_REMOVED lines=11> */
.L_x_14337:
[----:B------:R-:W1:Y:S01]  /*bdb0*/  I2F.F64.S16 R4, R5 ;  /* 0x0000000500047312 */ /* 0x000e620000101c00 */
[----:B------:R-:W-:-:S05]  /*bdc0*/  CS2R R6, SRZ ;  /* 0x0000000000067805 */ /* 0x000fca000001ff00 */
[----:B-1----:R-:W-:Y:S01]  /*bdd0*/  STG.E.128 desc[UR36][R16.64], R4 ;  /* 0x0000000410007986 */ /* 0x002fe2000c101d24 */
[----:B------:R-:W-:Y:S05]  /*bde0*/  EXIT ;  /* 0x000000000000794d */ /* 0x000fea0003800000 */
.L_x_14336:
[----:B------:R-:W-:-:S09]  /*bdf0*/  UISETP.NE.AND UP0, UPT, UR5, 0xf, UPT ;  /* 0x0000000f0500788c */ /* 0x000fd2000bf05270 */
[----:B------:R-:W-:Y:S05]  /*be00*/  BRA.U !UP0, `(.L_x_14338) ;  /* 0x0000000108e87547 */ /* 0x000fea000b800000 */
[----:B------:R-:W-:-:S09]  /*be10*/  UISETP.NE.AND UP0, UPT, UR5, 0x17, UPT ;  /* 0x000000170500788c */ /* 0x000fd2000bf05270 */
[----:B------:R-:W-:Y:S05]  /*be20*/  BRA.U !UP0, `(.L_x_14339) ;  /* 0x0000000108907547 */ /* 0x000fea000b800000 */
[----:B------:R-:W-:-:S09]  /*be30*/  UISETP.NE.AND UP0, UPT, UR5, 0x18, UPT ;  /* 0x000000180500788c */ /* 0x000fd2000bf05270 */
[----:B------:R-:W-:Y:S05]  /*be40*/  BRA.U !UP0, `(.L_x_14340) ;  /* 0x0000000108447547 */ /* 0x000fea000b800000 */
.L_x_14317:
        /* <DEDUP_REMOVED lines=16> */
.L_x_14341:
[----:B------:R-:W-:Y:S05]  /*bf50*/  EXIT ;  /* 0x000000000000794d */ /* 0x000fea0003800000 */
.L_x_14340:
        /* <DEDUP_REMOVED lines=13> */
.L_x_14343:
[----:B------:R-:W-:Y:S05]  /*c030*/  BSYNC.RECONVERGENT B0 ;  /* 0x0000000000007941 */ /* 0x000fea0003800200 */
.L_x_14342:
[----:B------:R-:W-:-:S05]  /*c040*/  LOP3.LUT R3, R0, 0x80, R3, 0xf8, !PT ;  /* 0x0000008000037812 */ /* 0x000fca00078ef803 */
[----:B------:R-:W-:Y:S01]  /*c050*/  STG.E.U8 desc[UR36][R16.64], R3 ;  /* 0x0000000310007986 */ /* 0x000fe2000c101124 */
[----:B------:R-:W-:Y:S05]  /*c060*/  EXIT ;  /* 0x000000000000794d */ /* 0x000fea0003800000 */
.L_x_14339:
        /* <DEDUP_REMOVED lines=12> */
.L_x_14345:
[----:B------:R-:W-:Y:S01]  /*c130*/  IMAD.MOV.U32 R0, RZ, RZ, 0x7f ;  /* 0x0000007fff007424 */ /* 0x000fe200078e00ff */
[----:B------:R-:W-:-:S04]  /*c140*/  ISETP.GT.U32.AND P0, PT, R2, 0x7f800000, PT ;  /* 0x7f8000000200780c */ /* 0x000fc80003f04070 */
[----:B------:R-:W-:-:S09]  /*c150*/  SEL R0, R0, 0x7c, P0 ;  /* 0x0000007c00007807 */ /* 0x000fd20000000000 */
.L_x_14346:
[----:B------:R-:W-:Y:S05]  /*c160*/  BSYNC.RECONVERGENT B0 ;  /* 0x0000000000007941 */ /* 0x000fea0003800200 */
.L_x_14344:
[----:B------:R-:W-:-:S04]  /*c170*/  SHF.R.U32.HI R3, RZ, 0x18, R3 ;  /* 0x00000018ff037819 */ /* 0x000fc80000011603 */
[----:B------:R-:W-:-:S05]  /*c180*/  LOP3.LUT R3, R0, 0x80, R3, 0xf8, !PT ;  /* 0x0000008000037812 */ /* 0x000fca00078ef803 */
[----:B------:R-:W-:Y:S01]  /*c190*/  STG.E.U8 desc[UR36][R16.64], R3 ;  /* 0x0000000310007986 */ /* 0x000fe2000c101124 */
[----:B------:R-:W-:Y:S05]  /*c1a0*/  EXIT ;  /* 0x000000000000794d */ /* 0x000fea0003800000 */
.L_x_14338:
[----:B------:R-:W1:Y:S02]  /*c1b0*/  I2F.S16 R0, R5 ;  /* 0x0000000500007306 */ /* 0x000e640000101400 */
[----:B-1----:R-:W-:-:S05]  /*c1c0*/  F2FP.BF16.F32.PACK_AB R0, RZ, R0 ;  /* 0x00000000ff00723e */ /* 0x002fca00000010ff */
[----:B------:R-:W-:Y:S01]  /*c1d0*/  STG.E.U16 desc[UR36][R16.64], R0 ;  /* 0x0000000010007986 */ /* 0x000fe2000c101524 */
[----:B------:R-:W-:Y:S05]  /*c1e0*/  EXIT ;  /* 0x000000000000794d */ /* 0x000fea0003800000 */
.L_x_14347:
        /* <DEDUP_REMOVED lines=9> */
.L_x_37118:


//--------------------- .text._ZN2at6native27unrolled_elementwise_kernelIZZZNS0_21clamp_min_kernel_cudaERNS_18TensorIteratorBaseERKN3c106ScalarEENKUlvE_clEvENKUlvE0_clEvEUlaE_St5arrayIPcLm2EELi4E23TrivialOffsetCalculatorILi1EjESF_NS0_6memory12LoadWithCastILi1EEENSG_13StoreWithCastILi1EEEEEviT_T0_T2_T3_T4_T5_ --------------------------
	.section	.text._ZN2at6native27unrolled_elementwise_kernelIZZZNS0_21clamp_min_kernel_cudaERNS_18TensorIteratorBaseERKN3c106ScalarEENKUlvE_clEvENKUlvE0_clEvEUlaE_St5arrayIPcLm2EELi4E23TrivialOffsetCalculatorILi1EjESF_NS0_6memory12LoadWithCastILi1EEENSG_13StoreWithCastILi1EEEEEviT_T0_T2_T3_T4_T5_,"ax",@progbits
	.align	128
        .global         _ZN2at6native27unrolled_elementwise_kernelIZZZNS0_21clamp_min_kernel_cudaERNS_18TensorIteratorBaseERKN3c106ScalarEENKUlvE_clEvENKUlvE0_clEvEUlaE_St5arrayIPcLm2EELi4E23TrivialOffsetCalculatorILi1EjESF_NS0_6memory12LoadWithCastILi1EEENSG_13StoreWithCastILi1EEEEEviT_T0_T2_T3_T4_T5_
        .type           _ZN2at6native27unrolled_elementwise_kernelIZZZNS0_21clamp_min_kernel_cudaERNS_18TensorIteratorBaseERKN3c106ScalarEENKUlvE_clEvENKUlvE0_clEvEUlaE_St5arrayIPcLm2EELi4E23TrivialOffsetCalculatorILi1EjESF_NS0_6memory12LoadWithCastILi1EEENSG_13StoreWithCastILi1EEEEEviT_T0_T2_T3_T4_T5_,@function
        .size           _ZN2at6native27unrolled_elementwise_kernelIZZZNS0_21clamp_min_kernel_cudaERNS_18TensorIteratorBaseERKN3c106ScalarEENKUlvE_clEvENKUlvE0_clEvEUlaE_St5arrayIPcLm2EELi4E23TrivialOffsetCalculatorILi1EjESF_NS0_6memory12LoadWithCastILi1EEENSG_13StoreWithCastILi1EEEEEviT_T0_T2_T3_T4_T5_,(.L_x_37119 - _ZN2at6native27unrolled_elementwise_kernelIZZZNS0_21clamp_min_kernel_cudaERNS_18TensorIteratorBaseERKN3c106ScalarEENKUlvE_clEvENKUlvE0_clEvEUlaE_St5arrayIPcLm2EELi4E23TrivialOffsetCalculatorILi1EjESF_NS0_6memory12LoadWithCastILi1EEENSG_13StoreWithCastILi1EEEEEviT_T0_T2_T3_T4_T5_)
        .other          _ZN2at6native27unrolled_elementwise_kernelIZZZNS0_21clamp_min_kernel_cudaERNS_18TensorIteratorBaseERKN3c106ScalarEENKUlvE_clEvENKUlvE0_clEvEUlaE_St5arrayIPcLm2EELi4E23TrivialOffsetCalculatorILi1EjESF_NS0_6memory12LoadWithCastILi1EEENSG_13StoreWithCastILi1EEEEEviT_T0_T2_T3_T4_T5_,@"STO_CUDA_ENTRY STV_DEFAULT"
_ZN2at6native27unrolled_elementwise_kernelIZZZNS0_21clamp_min_kernel_cudaERNS_18TensorIteratorBaseERKN3c106ScalarEENKUlvE_clEvENKUlvE0_clEvEUlaE_St5arrayIPcLm2EELi4E23TrivialOffsetCalculatorILi1EjESF_NS0_6memory12LoadWithCastILi1EEENSG_13StoreWithCastILi1EEEEEviT_T0_T2_T3_T4_T5_:
.text._ZN2at6native27unrolled_elementwise_kernelIZZZNS0_21clamp_min_kernel_cudaERNS_18TensorIteratorBaseERKN3c106ScalarEENKUlvE_clEvENKUlvE0_clEvEUlaE_St5arrayIPcLm2EELi4E23TrivialOffsetCalculatorILi1EjESF_NS0_6memory12LoadWithCastILi1EEENSG_13StoreWithCastILi1EEEEEviT_T0_T2_T3_T4_T5_:
        /* <DEDUP_REMOVED lines=31> */
.L_x_14353:
[----:B------:R3:W5:Y:S01]  /*01f0*/  LDG.E.U8 R19, desc[UR36][R4.64] ;  /* 0x0000002404137981 */ /* 0x000762000c1e1100 */
[----:B------:R-:W-:Y:S05]  /*0200*/  BRA `(.L_x_14355) ;  /* 0x0000000c00507947 */ /* 0x000fea0003800000 */
.L_x_14352:
        /* <DEDUP_REMOVED lines=8> */
.L_x_14357:
[----:B------:R1:W5:Y:S01]  /*0290*/  LDG.E.U8 R19, desc[UR36][R4.64] ;  /* 0x0000002404137981 */ /* 0x000362000c1e1100 */
[----:B------:R-:W-:Y:S05]  /*02a0*/  BRA `(.L_x_14355) ;  /* 0x0000000c00287947 */ /* 0x000fea0003800000 */
.L_x_14356:
[----:B------:R2:W5:Y:S01]  /*02b0*/  LDG.E.U16 R19, desc[UR36][R4.64] ;  /* 0x0000002404137981 */ /* 0x000562000c1e1500 */
[----:B------:R-:W-:Y:S05]  /*02c0*/  BRA `(.L_x_14355) ;  /* 0x0000000c00207947 */ /* 0x000fea0003800000 */
.L_x_14351:
        /* <DEDUP_REMOVED lines=9> */
.L_x_14359:
[----:B------:R-:W2:Y:S02]  /*0360*/  LDG.E.U16 R0, desc[UR36][R4.64] ;  /* 0x0000002404007981 */ /* 0x000ea4000c1e1500 */
[----:B--2---:R-:W-:-:S06]  /*0370*/  HADD2.F32 R0, -RZ, R0.H0_H0 ;  /* 0x20000000ff007230 */ /* 0x004fcc0000004100 */
[----:B------:R-:W0:Y:S02]  /*0380*/  F2I.FTZ.TRUNC.NTZ R0, R0 ;  /* 0x0000000000007305 */ /* 0x000e24000021f100 */
[----:B0-----:R-:W-:Y:S01]  /*0390*/  PRMT R19, R0, 0x7610, R19 ;  /* 0x0000761000137816 */ /* 0x001fe20000000013 */
[----:B------:R-:W-:Y:S06]  /*03a0*/  BRA `(.L_x_14355) ;  /* 0x0000000800e87947 */ /* 0x000fec0003800000 */
.L_x_14358:
        /* <DEDUP_REMOVED lines=9> */
.L_x_14361:
[----:B------:R-:W2:Y:S02]  /*0440*/  LDG.E.U16 R4, desc[UR36][R4.64] ;  /* 0x0000002404047981 */ /* 0x000ea4000c1e1500 */
[----:B--2---:R-:W-:-:S06]  /*0450*/  HADD2.F32 R0, -RZ, R4.H0_H0 ;  /* 0x20000004ff007230 */ /* 0x004fcc0000004100 */
[----:B------:R-:W0:Y:S02]  /*0460*/  F2I.FTZ.TRUNC.NTZ R0, R0 ;  /* 0x0000000000007305 */ /* 0x000e24000021f100 */
[----:B0-----:R-:W-:Y:S01]  /*0470*/  PRMT R19, R0, 0x7610, R19 ;  /* 0x0000761000137816 */ /* 0x001fe20000000013 */
[----:B------:R-:W-:Y:S06]  /*0480*/  BRA `(.L_x_14355) ;  /* 0x0000000800b07947 */ /* 0x000fec0003800000 */
.L_x_14360:
[----:B------:R-:W2:Y:S02]  /*0490*/  LDG.E.64 R4, desc[UR36][R4.64] ;  /* 0x0000002404047981 */ /* 0x000ea4000c1e1b00 */
[----:B--2---:R0:W1:Y:S01]  /*04a0*/  F2I.F64.TRUNC R19, R4 ;  /* 0x0000000400137311 */ /* 0x004062000030d100 */
[----:B------:R-:W-:Y:S05]  /*04b0*/  BRA `(.L_x_14355) ;  /* 0x0000000800a47947 */ /* 0x000fea0003800000 */
.L_x_14350:
        /* <DEDUP_REMOVED lines=12> */
.L_x_14364:
[----:B------:R-:W2:Y:S02]  /*0580*/  LDG.E.64 R4, desc[UR36][R4.64] ;  /* 0x0000002404047981 */ /* 0x000ea4000c1e1b00 */
[----:B--2---:R0:W1:Y:S01]  /*0590*/  F2I.F64.TRUNC R19, R4 ;  /* 0x0000000400137311 */ /* 0x004062000030d100 */
[----:B------:R-:W-:Y:S05]  /*05a0*/  BRA `(.L_x_14355) ;  /* 0x0000000800687947 */ /* 0x000fea0003800000 */
.L_x_14363:
        /* <DEDUP_REMOVED lines=27> */
.L_x_14366:
        /* <DEDUP_REMOVED lines=15> */
.L_x_14365:
[----:B------:R-:W2:Y:S02]  /*0850*/  LDG.E.U16 R0, desc[UR36][R4.64] ;  /* 0x0000002404007981 */ /* 0x000ea4000c1e1500 */
[----:B--2---:R-:W-:-:S06]  /*0860*/  IMAD.U32 R0, R0, 0x10000, RZ ;  /* 0x0001000000007824 */ /* 0x004fcc00078e00ff */
[----:B------:R-:W0:Y:S02]  /*0870*/  F2I.FTZ.TRUNC.NTZ R0, R0 ;  /* 0x0000000000007305 */ /* 0x000e24000021f100 */
[----:B0-----:R-:W-:Y:S01]  /*0880*/  PRMT R19, R0, 0x7610, R19 ;  /* 0x0000761000137816 */ /* 0x001fe20000000013 */
[----:B------:R-:W-:Y:S06]  /*0890*/  BRA `(.L_x_14355) ;  /* 0x0000000400ac7947 */ /* 0x000fec0003800000 */
.L_x_14362:
        /* <DEDUP_REMOVED lines=10> */
.L_x_14369:
        /* <DEDUP_REMOVED lines=21> */
.L_x_14373:
[----:B------:R-:W-:Y:S05]  /*0a90*/  BSYNC.RECONVERGENT B1 ;  /* 0x0000000000017941 */ /* 0x000fea0003800200 */
.L_x_14372:
[----:B------:R-:W-:Y:S01]  /*0aa0*/  IMAD.SHL.U32 R0, R0, 0x100000, RZ ;  /* 0x0010000000007824 */ /* 0x000fe200078e00ff */
[----:B------:R-:W-:-:S04]  /*0ab0*/  LEA R3, R3, 0x3b800000, 0x17 ;  /* 0x3b80000003037811 */ /* 0x000fc800078eb8ff */
[----:B------:R-:W-:-:S07]  /*0ac0*/  LOP3.LUT R0, R3, R0, R7, 0xfe, !PT ;  /* 0x0000000003007212 */ /* 0x000fce00078efe07 */
.L_x_14371:
[----:B------:R-:W-:Y:S05]  /*0ad0*/  BSYNC.RECONVERGENT B0 ;  /* 0x0000000000007941 */ /* 0x000fea0003800200 */
.L_x_14370:
[----:B------:R-:W0:Y:S02]  /*0ae0*/  F2I.FTZ.TRUNC.NTZ R0, R0 ;  /* 0x0000000000007305 */ /* 0x000e24000021f100 */
[----:B0-----:R-:W-:Y:S01]  /*0af0*/  PRMT R19, R0, 0x7610, R19 ;  /* 0x0000761000137816 */ /* 0x001fe20000000013 */
[----:B------:R-:W-:Y:S06]  /*0b00*/  BRA `(.L_x_14355) ;  /* 0x0000000400107947 */ /* 0x000fec0003800000 */
.L_x_14368:
        /* <DEDUP_REMOVED lines=21> */
.L_x_14377:
[----:B------:R-:W-:Y:S05]  /*0c60*/  BSYNC.RECONVERGENT B1 ;  /* 0x0000000000017941 */ /* 0x000fea0003800200 */
.L_x_14376:
[----:B------:R-:W-:Y:S01]  /*0c70*/  IMAD.SHL.U32 R0, R0, 0x200000, RZ ;  /* 0x0020000000007824 */ /* 0x000fe200078e00ff */
[----:B------:R-:W-:-:S04]  /*0c80*/  LEA R3, R3, 0x37800000, 0x17 ;  /* 0x3780000003037811 */ /* 0x000fc800078eb8ff */
[----:B------:R-:W-:-:S07]  /*0c90*/  LOP3.LUT R0, R3, R0, R7, 0xfe, !PT ;  /* 0x0000000003007212 */ /* 0x000fce00078efe07 */
.L_x_14375:
[----:B------:R-:W-:Y:S05]  /*0ca0*/  BSYNC.RECONVERGENT B0 ;  /* 0x0000000000007941 */ /* 0x000fea0003800200 */
.L_x_14374:
[----:B------:R-:W0:Y:S02]  /*0cb0*/  F2I.FTZ.TRUNC.NTZ R0, R0 ;  /* 0x0000000000007305 */ /* 0x000e24000021f100 */
[----:B0-----:R-:W-:Y:S01]  /*0cc0*/  PRMT R19, R0, 0x7610, R19 ;  /* 0x0000761000137816 */ /* 0x001fe20000000013 */
[----:B------:R-:W-:Y:S06]  /*0cd0*/  BRA `(.L_x_14355) ;  /* 0x00000000009c7947 */ /* 0x000fec0003800000 */
.L_x_14367:
[----:B------:R-:W-:-:S09]  /*0ce0*/  UISETP.NE.AND UP0, UPT, UR4, 0x1c, UPT ;  /* 0x0000001c0400788c */ /* 0x000fd2000bf05270 */
[----:B------:R-:W-:Y:S05]  /*0cf0*/  BRA.U !UP0, `(.L_x_14378) ;  /* 0x0000000108907547 */ /* 0x000fea000b800000 */
[----:B------:R-:W-:-:S09]  /*0d00*/  UISETP.NE.AND UP0, UPT, UR4, 0x1d, UPT ;  /* 0x0000001d0400788c */ /* 0x000fd2000bf05270 */
[----:B------:R-:W-:Y:S05]  /*0d10*/  BRA.U !UP0, `(.L_x_14379) ;  /* 0x0000000108807547 */ /* 0x000fea000b800000 */
[----:B------:R-:W-:-:S09]  /*0d20*/  UISETP.NE.AND UP0, UPT, UR4, 0x2c, UPT ;  /* 0x0000002c0400788c */ /* 0x000fd2000bf05270 */
[----:B------:R-:W-:Y:S05]  /*0d30*/  BRA.U !UP0, `(.L_x_14380) ;  /* 0x0000000108487547 */ /* 0x000fea000b800000 */
.L_x_14354:
        /* <DEDUP_REMOVED lines=16> */
.L_x_14381:
[----:B------:R-:W-:Y:S01]  /*0e40*/  PRMT R19, RZ, 0x7610, R19 ;  /* 0x00007610ff137816 */ /* 0x000fe20000000013 */
[----:B------:R-:W-:Y:S06]  /*0e50*/  BRA `(.L_x_14355) ;  /* 0x00000000003c7947 */ /* 0x000fec0003800000 */
.L_x_14380:
        /* <DEDUP_REMOVED lines=8> */
.L_x_14383:
[----:B------:R-:W-:Y:S05]  /*0ee0*/  BSYNC.RECONVERGENT B0 ;  /* 0x0000000000007941 */ /* 0x000fea0003800200 */
.L_x_14382:
[----:B------:R-:W0:Y:S02]  /*0ef0*/  F2I.FTZ.TRUNC.NTZ R0, R0 ;  /* 0x0000000000007305 */ /* 0x000e24000021f100 */
[----:B0-----:R-:W-:Y:S01]  /*0f00*/  PRMT R19, R0, 0x7610, R19 ;  /* 0x0000761000137816 */ /* 0x001fe20000000013 */
[----:B------:R-:W-:Y:S06]  /*0f10*/  BRA `(.L_x_14355) ;  /* 0x00000000000c7947 */ /* 0x000fec0003800000 */
.L_x_14379:
[----:B------:R0:W5:Y:S01]  /*0f20*/  LDG.E.U8 R19, desc[UR36][R4.64] ;  /* 0x0000002404137981 */ /* 0x000162000c1e1100 */
[----:B------:R-:W-:Y:S05]  /*0f30*/  BRA `(.L_x_14355) ;  /* 0x0000000000047947 */ /* 0x000fea0003800000 */
.L_x_14378:
[----:B------:R0:W5:Y:S02]  /*0f40*/  LDG.E.U8 R19, desc[UR36][R4.64] ;  /* 0x0000002404137981 */ /* 0x000164000c1e1100 */
.L_x_14355:
[----:B------:R-:W-:-:S07]  /*0f50*/  VIADD R25, R2, 0x80 ;  /* 0x0000008002197836 */ /* 0x000fce0000000000 */
.L_x_14349:
[----:B------:R-:W-:Y:S05]  /*0f60*/  BSYNC.RECONVERGENT B6 ;  /* 0x0000000000067941 */ /* 0x000fea0003800200 */
.L_x_14348:
        /* <DEDUP_REMOVED lines=23> */
.L_x_14389:
[----:B------:R0:W5:Y:S01]  /*10e0*/  LDG.E.U8 R16, desc[UR36][R4.64] ;  /* 0x0000002404107981 */ /* 0x000162000c1e1100 */
[----:B------:R-:W-:Y:S05]  /*10f0*/  BRA `(.L_x_14391) ;  /* 0x0000000c00507947 */ /* 0x000fea0003800000 */
.L_x_14388:
        /* <DEDUP_REMOVED lines=8> */
.L_x_14393:
[----:B------:R0:W5:Y:S01]  /*1180*/  LDG.E.U8 R16, desc[UR36][R4.64] ;  /* 0x0000002404107981 */ /* 0x000162000c1e1100 */
[----:B------:R-:W-:Y:S05]  /*1190*/  BRA `(.L_x_14391) ;  /* 0x0000000c00287947 */ /* 0x000fea0003800000 */
.L_x_14392:
[----:B------:R0:W5:Y:S01]  /*11a0*/  LDG.E.U16 R16, desc[UR36][R4.64] ;  /* 0x0000002404107981 */ /* 0x000162000c1e1500 */
[----:B------:R-:W-:Y:S05]  /*11b0*/  BRA `(.L_x_14391) ;  /* 0x0000000c00207947 */ /* 0x000fea0003800000 */
.L_x_14387:
        /* <DEDUP_REMOVED lines=9> */
.L_x_14395:
[----:B------:R-:W2:Y:S02]  /*1250*/  LDG.E.U16 R0, desc[UR36][R4.64] ;  /* 0x0000002404007981 */ /* 0x000ea4000c1e1500 */
[----:B--2---:R-:W-:-:S06]  /*1260*/  HADD2.F32 R0, -RZ, R0.H0_H0 ;  /* 0x20000000ff007230 */ /* 0x004fcc0000004100 */
[----:B------:R-:W0:Y:S02]  /*1270*/  F2I.FTZ.TRUNC.NTZ R0, R0 ;  /* 0x0000000000007305 */ /* 0x000e24000021f100 */
[----:B0-----:R-:W-:Y:S01]  /*1280*/  PRMT R16, R0, 0x7610, R16 ;  /* 0x0000761000107816 */ /* 0x001fe20000000010 */
[----:B------:R-:W-:Y:S06]  /*1290*/  BRA `(.L_x_14391) ;  /* 0x0000000800e87947 */ /* 0x000fec0003800000 */
.L_x_14394:
        /* <DEDUP_REMOVED lines=9> */
.L_x_14397:
[----:B------:R-:W2:Y:S02]  /*1330*/  LDG.E.U16 R4, desc[UR36][R4.64] ;  /* 0x0000002404047981 */ /* 0x000ea4000c1e1500 */
[----:B--2---:R-:W-:-:S06]  /*1340*/  HADD2.F32 R0, -RZ, R4.H0_H0 ;  /* 0x20000004ff007230 */ /* 0x004fcc0000004100 */
[----:B------:R-:W0:Y:S02]  /*1350*/  F2I.FTZ.TRUNC.NTZ R0, R0 ;  /* 0x0000000000007305 */ /* 0x000e24000021f100 */
[----:B0-----:R-:W-:Y:S01]  /*1360*/  PRMT R16, R0, 0x7610, R16 ;  /* 0x0000761000107816 */ /* 0x001fe20000000010 */
[----:B------:R-:W-:Y:S06]  /*1370*/  BRA `(.L_x_14391) ;  /* 0x0000000800b07947 */ /* 0x000fec0003800000 */
.L_x_14396:
[----:B------:R-:W2:Y:S02]  /*1380*/  LDG.E.64 R4, desc[UR36][R4.64] ;  /* 0x0000002404047981 */ /* 0x000ea4000c1e1b00 */
[----:B--2---:R0:W1:Y:S01]  /*1390*/  F2I.F64.TRUNC R16, R4 ;  /* 0x0000000400107311 */ /* 0x004062000030d100 */
[----:B------:R-:W-:Y:S05]  /*13a0*/  BRA `(.L_x_14391) ;  /* 0x0000000800a47947 */ /* 0x000fea0003800000 */
.L_x_14386:
        /* <DEDUP_REMOVED lines=12> */
.L_x_14400:
[----:B------:R-:W2:Y:S02]  /*1470*/  LDG.E.64 R4, desc[UR36][R4.64] ;  /* 0x0000002404047981 */ /* 0x000ea4000c1e1b00 */
[----:B--2---:R0:W1:Y:S01]  /*1480*/  F2I.F64.TRUNC R16, R4 ;  /* 0x0000000400107311 */ /* 0x004062000030d100 */
[----:B------:R-:W-:Y:S05]  /*1490*/  BRA `(.L_x_14391) ;  /* 0x0000000800687947 */ /* 0x000fea0003800000 */
.L_x_14399:
        /* <DEDUP_REMOVED lines=27> */
.L_x_14402:
        /* <DEDUP_REMOVED lines=15> */
.L_x_14401:
[----:B------:R-:W2:Y:S02]  /*1740*/  LDG.E.U16 R0, desc[UR36][R4.64] ;  /* 0x0000002404007981 */ /* 0x000ea4000c1e1500 */
[----:B--2---:R-:W-:-:S06]  /*1750*/  IMAD.U32 R0, R0, 0x10000, RZ ;  /* 0x0001000000007824 */ /* 0x004fcc00078e00ff */
[----:B------:R-:W0:Y:S02]  /*1760*/  F2I.FTZ.TRUNC.NTZ R0, R0 ;  /* 0x0000000000007305 */ /* 0x000e24000021f100 */
[----:B0-----:R-:W-:Y:S01]  /*1770*/  PRMT R16, R0, 0x7610, R16 ;  /* 0x0000761000107816 */ /* 0x001fe20000000010 */
[----:B------:R-:W-:Y:S06]  /*1780*/  BRA `(.L_x_14391) ;  /* 0x0000000400ac7947 */ /* 0x000fec0003800000 */
.L_x_14398:
        /* <DEDUP_REMOVED lines=10> */
.L_x_14405:
        /* <DEDUP_REMOVED lines=21> */
.L_x_14409:
[----:B------:R-:W-:Y:S05]  /*1980*/  BSYNC.RECONVERGENT B1 ;  /* 0x0000000000017941 */ /* 0x000fea0003800200 */
.L_x_14408:
[----:B------:R-:W-:Y:S01]  /*1990*/  IMAD.SHL.U32 R0, R0, 0x100000, RZ ;  /* 0x0010000000007824 */ /* 0x000fe200078e00ff */
[----:B------:R-:W-:-:S04]  /*19a0*/  LEA R3, R3, 0x3b800000, 0x17 ;  /* 0x3b80000003037811 */ /* 0x000fc800078eb8ff */
[----:B------:R-:W-:-:S07]  /*19b0*/  LOP3.LUT R0, R3, R0, R7, 0xfe, !PT ;  /* 0x0000000003007212 */ /* 0x000fce00078efe07 */
.L_x_14407:
[----:B------:R-:W-:Y:S05]  /*19c0*/  BSYNC.RECONVERGENT B0 ;  /* 0x0000000000007941 */ /* 0x000fea0003800200 */
.L_x_14406:
[----:B------:R-:W0:Y:S02]  /*19d0*/  F2I.FTZ.TRUNC.NTZ R0, R0 ;  /* 0x0000000000007305 */ /* 0x000e24000021f100 */
[----:B0-----:R-:W-:Y:S01]  /*19e0*/  PRMT R16, R0, 0x7610, R16 ;  /* 0x0000761000107816 */ /* 0x001fe20000000010 */
[----:B------:R-:W-:Y:S06]  /*19f0*/  BRA `(.L_x_14391) ;  /* 0x0000000400107947 */ /* 0x000fec0003800000 */
.L_x_14404:
        /* <DEDUP_REMOVED lines=21> */
.L_x_14413:
[----:B------:R-:W-:Y:S05]  /*1b50*/  BSYNC.RECONVERGENT B1 ;  /* 0x0000000000017941 */ /* 0x000fea0003800200 */
.L_x_14412:
[----:B------:R-:W-:Y:S01]  /*1b60*/  IMAD.SHL.U32 R0, R0, 0x200000, RZ ;  /* 0x0020000000007824 */ /* 0x000fe200078e00ff */
[----:B------:R-:W-:-:S04]  /*1b70*/  LEA R3, R3, 0x37800000, 0x17 ;  /* 0x3780000003037811 */ /* 0x000fc800078eb8ff */
[----:B------:R-:W-:-:S07]  /*1b80*/  LOP3.LUT R0, R3, R0, R7, 0xfe, !PT ;  /* 0x0000000003007212 */ /* 0x000fce00078efe07 */
.L_x_14411:
[----:B------:R-:W-:Y:S05]  /*1b90*/  BSYNC.RECONVERGENT B0 ;  /* 0x0000000000007941 */ /* 0x000fea0003800200 */
.L_x_14410:
[----:B------:R-:W0:Y:S02]  /*1ba0*/  F2I.FTZ.TRUNC.NTZ R0, R0 ;  /* 0x0000000000007305 */ /* 0x000e24000021f100 */
[----:B0-----:R-:W-:Y:S01]  /*1bb0*/  PRMT R16, R0, 0x7610, R16 ;  /* 0x0000761000107816 */ /* 0x001fe20000000010 */
[----:B------:R-:W-:Y:S06]  /*1bc0*/  BRA `(.L_x_14391) ;  /* 0x00000000009c7947 */ /* 0x000fec0003800000 */
.L_x_14403:
        /* <DEDUP_REMOVED lines=14> */
.L_x_14417:
[----:B------:R-:W-:Y:S05]  /*1cb0*/  BSYNC.RECONVERGENT B0 ;  /* 0x0000000000007941 */ /* 0x000fea0003800200 */
.L_x_14416:
[----:B------:R-:W0:Y:S02]  /*1cc0*/  F2I.FTZ.TRUNC.NTZ R0, R0 ;  /* 0x0000000000007305 */ /* 0x000e24000021f100 */
[----:B0-----:R-:W-:Y:S01]  /*1cd0*/  PRMT R16, R0, 0x7610, R16 ;  /* 0x0000761000107816 */ /* 0x001fe20000000010 */
[----:B------:R-:W-:Y:S06]  /*1ce0*/  BRA `(.L_x_14391) ;  /* 0x0000000000547947 */ /* 0x000fec0003800000 */
.L_x_14390:
        /* <DEDUP_REMOVED lines=16> */
.L_x_14418:
[----:B------:R-:W-:Y:S01]  /*1df0*/  PRMT R16, RZ, 0x7610, R16 ;  /* 0x00007610ff107816 */ /* 0x000fe20000000010 */
[----:B------:R-:W-:Y:S06]  /*1e00*/  BRA `(.L_x_14391) ;  /* 0x00000000000c7947 */ /* 0x000fec0003800000 */
.L_x_14415:
[----:B------:R3:W5:Y:S01]  /*1e10*/  LDG.E.U8 R16, desc[UR36][R4.64] ;  /* 0x0000002404107981 */ /* 0x000762000c1e1100 */
[----:B------:R-:W-:Y:S05]  /*1e20*/  BRA `(.L_x_14391) ;  /* 0x0000000000047947 */ /* 0x000fea0003800000 */
.L_x_14414:
[----:B------:R2:W5:Y:S02]  /*1e30*/  LDG.E.U8 R16, desc[UR36][R4.64] ;  /* 0x0000002404107981 */ /* 0x000564000c1e1100 */
.L_x_14391:
[----:B------:R-:W-:-:S07]  /*1e40*/  VIADD R25, R25, 0x80 ;  /* 0x0000008019197836 */ /* 0x000fce0000000000 */
.L_x_14385:
[----:B------:R-:W-:Y:S05]  /*1e50*/  BSYNC.RECONVERGENT B6 ;  /* 0x0000000000067941 */ /* 0x000fea0003800200 */
.L_x_14384:
        /* <DEDUP_REMOVED lines=23> */
.L_x_14424:
[----:B------:R0:W5:Y:S01]  /*1fd0*/  LDG.E.U8 R17, desc[UR36][R4.64] ;  /* 0x0000002404117981 */ /* 0x000162000c1e1100 */
[----:B------:R-:W-:Y:S05]  /*1fe0*/  BRA `(.L_x_14426) ;  /* 0x0000000c00507947 */ /* 0x000fea0003800000 */
.L_x_14423:
        /* <DEDUP_REMOVED lines=8> */
.L_x_14428:
[----:B------:R0:W5:Y:S01]  /*2070*/  LDG.E.U8 R17, desc[UR36][R4.64] ;  /* 0x0000002404117981 */ /* 0x000162000c1e1100 */
[----:B------:R-:W-:Y:S05]  /*2080*/  BRA `(.L_x_14426) ;  /* 0x0000000c00287947 */ /* 0x000fea0003800000 */
.L_x_14427:
[----:B------:R0:W5:Y:S01]  /*2090*/  LDG.E.U16 R17, desc[UR36][R4.64] ;  /* 0x0000002404117981 */ /* 0x000162000c1e1500 */
[----:B------:R-:W-:Y:S05]  /*20a0*/  BRA `(.L_x_14426) ;  /* 0x0000000c00207947 */ /* 0x000fea0003800000 */
.L_x_14422:
        /* <DEDUP_REMOVED lines=9> */
.L_x_14430:
[----:B------:R-:W2:Y:S02]  /*2140*/  LDG.E.U16 R0, desc[UR36][R4.64] ;  /* 0x0000002404007981 */ /* 0x000ea4000c1e1500 */
[----:B--2---:R-:W-:-:S06]  /*2150*/  HADD2.F32 R0, -RZ, R0.H0_H0 ;  /* 0x20000000ff007230 */ /* 0x004fcc0000004100 */
[----:B------:R-:W0:Y:S02]  /*2160*/  F2I.FTZ.TRUNC.NTZ R0, R0 ;  /* 0x0000000000007305 */ /* 0x000e24000021f100 */
[----:B0-----:R-:W-:Y:S01]  /*2170*/  PRMT R17, R0, 0x7610, R17 ;  /* 0x0000761000117816 */ /* 0x001fe20000000011 */
[----:B------:R-:W-:Y:S06]  /*2180*/  BRA `(.L_x_14426) ;  /* 0x0000000800e87947 */ /* 0x000fec0003800000 */
.L_x_14429:
        /* <DEDUP_REMOVED lines=9> */
.L_x_14432:
[----:B------:R-:W2:Y:S02]  /*2220*/  LDG.E.U16 R4, desc[UR36][R4.64] ;  /* 0x0000002404047981 */ /* 0x000ea4000c1e1500 */
[----:B--2---:R-:W-:-:S06]  /*2230*/  HADD2.F32 R0, -RZ, R4.H0_H0 ;  /* 0x20000004ff007230 */ /* 0x004fcc0000004100 */
[----:B------:R-:W0:Y:S02]  /*2240*/  F2I.FTZ.TRUNC.NTZ R0, R0 ;  /* 0x0000000000007305 */ /* 0x000e24000021f100 */
[----:B0-----:R-:W-:Y:S01]  /*2250*/  PRMT R17, R0, 0x7610, R17 ;  /* 0x0000761000117816 */ /* 0x001fe20000000011 */
[----:B------:R-:W-:Y:S06]  /*2260*/  BRA `(.L_x_14426) ;  /* 0x0000000800b07947 */ /* 0x000fec0003800000 */
.L_x_14431:
[----:B------:R-:W2:Y:S02]  /*2270*/  LDG.E.64 R4, desc[UR36][R4.64] ;  /* 0x0000002404047981 */ /* 0x000ea4000c1e1b00 */
[----:B--2---:R0:W1:Y:S01]  /*2280*/  F2I.F64.TRUNC R17, R4 ;  /* 0x0000000400117311 */ /* 0x004062000030d100 */
[----:B------:R-:W-:Y:S05]  /*2290*/  BRA `(.L_x_14426) ;  /* 0x0000000800a47947 */ /* 0x000fea0003800000 */
.L_x_14421:
        /* <DEDUP_REMOVED lines=12> */
.L_x_14435:
[----:B------:R-:W2:Y:S02]  /*2360*/  LDG.E.64 R4, desc[UR36][R4.64] ;  /* 0x0000002404047981 */ /* 0x000ea4000c1e1b00 */
[----:B--2---:R3:W4:Y:S01]  /*2370*/  F2I.F64.TRUNC R17, R4 ;  /* 0x0000000400117311 */ /* 0x004722000030d100 */
[----:B------:R-:W-:Y:S05]  /*2380*/  BRA `(.L_x_14426) ;  /* 0x0000000800687947 */ /* 0x000fea0003800000 */
.L_x_14434:
        /* <DEDUP_REMOVED lines=27> */
.L_x_14437:
        /* <DEDUP_REMOVED lines=15> */
.L_x_14436:
[----:B------:R-:W2:Y:S02]  /*2630*/  LDG.E.U16 R0, desc[UR36][R4.64] ;  /* 0x0000002404007981 */ /* 0x000ea4000c1e1500 */
[----:B--2---:R-:W-:-:S06]  /*2640*/  IMAD.U32 R0, R0, 0x10000, RZ ;  /* 0x0001000000007824 */ /* 0x004fcc00078e00ff */
[----:B------:R-:W0:Y:S02]  /*2650*/  F2I.FTZ.TRUNC.NTZ R0, R0 ;  /* 0x0000000000007305 */ /* 0x000e24000021f100 */
[----:B0-----:R-:W-:Y:S01]  /*2660*/  PRMT R17, R0, 0x7610, R17 ;  /* 0x0000761000117816 */ /* 0x001fe20000000011 */
[----:B------:R-:W-:Y:S06]  /*2670*/  BRA `(.L_x_14426) ;  /* 0x0000000400ac7947 */ /* 0x000fec0003800000 */
.L_x_14433:
        /* <DEDUP_REMOVED lines=10> */
.L_x_14440:
        /* <DEDUP_REMOVED lines=21> */
.L_x_14444:
[----:B------:R-:W-:Y:S05]  /*2870*/  BSYNC.RECONVERGENT B1 ;  /* 0x0000000000017941 */ /* 0x000fea0003800200 */
.L_x_14443:
[----:B------:R-:W-:Y:S01]  /*2880*/  IMAD.SHL.U32 R0, R0, 0x100000, RZ ;  /* 0x0010000000007824 */ /* 0x000fe200078e00ff */
[----:B------:R-:W-:-:S04]  /*2890*/  LEA R3, R3, 0x3b800000, 0x17 ;  /* 0x3b80000003037811 */ /* 0x000fc800078eb8ff */
[----:B------:R-:W-:-:S07]  /*28a0*/  LOP3.LUT R0, R3, R0, R7, 0xfe, !PT ;  /* 0x0000000003007212 */ /* 0x000fce00078efe07 */
.L_x_14442:
[----:B------:R-:W-:Y:S05]  /*28b0*/  BSYNC.RECONVERGENT B0 ;  /* 0x0000000000007941 */ /* 0x000fea0003800200 */
.L_x_14441:
[----:B------:R-:W0:Y:S02]  /*28c0*/  F2I.FTZ.TRUNC.NTZ R0, R0 ;  /* 0x0000000000007305 */ /* 0x000e24000021f100 */
[----:B0-----:R-:W-:Y:S01]  /*28d0*/  PRMT R17, R0, 0x7610, R17 ;  /* 0x0000761000117816 */ /* 0x001fe20000000011 */
[----:B------:R-:W-:Y:S06]  /*28e0*/  BRA `(.L_x_14426) ;  /* 0x0000000400107947 */ /* 0x000fec0003800000 */
.L_x_14439:
        /* <DEDUP_REMOVED lines=21> */
.L_x_14448:
[----:B------:R-:W-:Y:S05]  /*2a40*/  BSYNC.RECONVERGENT B1 ;  /* 0x0000000000017941 */ /* 0x000fea0003800200 */
.L_x_14447:
[----:B------:R-:W-:Y:S01]  /*2a50*/  IMAD.SHL.U32 R0, R0, 0x200000, RZ ;  /* 0x0020000000007824 */ /* 0x000fe200078e00ff */
[----:B------:R-:W-:-:S04]  /*2a60*/  LEA R3, R3, 0x37800000, 0x17 ;  /* 0x3780000003037811 */ /* 0x000fc800078eb8ff */
[----:B------:R-:W-:-:S07]  /*2a70*/  LOP3.LUT R0, R3, R0, R7, 0xfe, !PT ;  /* 0x0000000003007212 */ /* 0x000fce00078efe07 */
.L_x_14446:
[----:B------:R-:W-:Y:S05]  /*2a80*/  BSYNC.RECONVERGENT B0 ;  /* 0x0000000000007941 */ /* 0x000fea0003800200 */
.L_x_14445:
[----:B------:R-:W0:Y:S02]  /*2a90*/  F2I.FTZ.TRUNC.NTZ R0, R0 ;  /* 0x0000000000007305 */ /* 0x000e24000021f100 */
[----:B0-----:R-:W-:Y:S01]  /*2aa0*/  PRMT R17, R0, 0x7610, R17 ;  /* 0x0000761000117816 */ /* 0x001fe20000000011 */
[----:B------:R-:W-:Y:S06]  /*2ab0*/  BRA `(.L_x_14426) ;  /* 0x00000000009c7947 */ /* 0x000fec0003800000 */
.L_x_14438:
        /* <DEDUP_REMOVED lines=14> */
.L_x_14452:
[----:B------:R-:W-:Y:S05]  /*2ba0*/  BSYNC.RECONVERGENT B0 ;  /* 0x0000000000007941 */ /* 0x000fea0003800200 */
.L_x_14451:
[----:B------:R-:W0:Y:S02]  /*2bb0*/  F2I.FTZ.TRUNC.NTZ R0, R0 ;  /* 0x0000000000007305 */ /* 0x000e24000021f100 */
[----:B0-----:R-:W-:Y:S01]  /*2bc0*/  PRMT R17, R0, 0x7610, R17 ;  /* 0x0000761000117816 */ /* 0x001fe20000000011 */
[----:B------:R-:W-:Y:S06]  /*2bd0*/  BRA `(.L_x_14426) ;  /* 0x0000000000547947 */ /* 0x000fec0003800000 */
.L_x_14425:
        /* <DEDUP_REMOVED lines=16> */
.L_x_14453:
[----:B------:R-:W-:Y:S01]  /*2ce0*/  PRMT R17, RZ, 0x7610, R17 ;  /* 0x00007610ff117816 */ /* 0x000fe20000000011 */
[----:B------:R-:W-:Y:S06]  /*2cf0*/  BRA `(.L_x_14426) ;  /* 0x00000000000c7947 */ /* 0x000fec0003800000 */
.L_x_14450:
[----:B------:R2:W5:Y:S01]  /*2d00*/  LDG.E.U8 R17, desc[UR36][R4.64] ;  /* 0x0000002404117981 */ /* 0x000562000c1e1100 */
[----:B------:R-:W-:Y:S05]  /*2d10*/  BRA `(.L_x_14426) ;  /* 0x0000000000047947 */ /* 0x000fea0003800000 */
.L_x_14449:
[----:B------:R1:W5:Y:S02]  /*2d20*/  LDG.E.U8 R17, desc[UR36][R4.64] ;  /* 0x0000002404117981 */ /* 0x000364000c1e1100 */
.L_x_14426:
[----:B------:R-:W-:-:S07]  /*2d30*/  VIADD R25, R25, 0x80 ;  /* 0x0000008019197836 */ /* 0x000fce0000000000 */
.L_x_14420:
[----:B------:R-:W-:Y:S05]  /*2d40*/  BSYNC.RECONVERGENT B6 ;  /* 0x0000000000067941 */ /* 0x000fea0003800200 */
.L_x_14419:
        /* <DEDUP_REMOVED lines=24> */
.L_x_14459:
[----:B------:R0:W5:Y:S01]  /*2ed0*/  LDG.E.U8 R18, desc[UR36][R4.64] ;  /* 0x0000002404127981 */ /* 0x000162000c1e1100 */
[----:B------:R-:W-:Y:S05]  /*2ee0*/  BRA `(.L_x_14455) ;  /* 0x0000000c004c7947 */ /* 0x000fea0003800000 */
.L_x_14458:
        /* <DEDUP_REMOVED lines=8> */
.L_x_14462:
[----:B------:R0:W5:Y:S01]  /*2f70*/  LDG.E.U8 R18, desc[UR36][R4.64] ;  /* 0x0000002404127981 */ /* 0x000162000c1e1100 */
[----:B------:R-:W-:Y:S05]  /*2f80*/  BRA `(.L_x_14455) ;  /* 0x0000000c00247947 */ /* 0x000fea0003800000 */
.L_x_14461:
[----:B------:R0:W5:Y:S01]  /*2f90*/  LDG.E.U16 R18, desc[UR36][R4.64] ;  /* 0x0000002404127981 */ /* 0x000162000c1e1500 */
[----:B------:R-:W-:Y:S05]  /*2fa0*/  BRA `(.L_x_14455) ;  /* 0x0000000c001c7947 */ /* 0x000fea0003800000 */
.L_x_14457:
        /* <DEDUP_REMOVED lines=9> */
.L_x_14464:
[----:B------:R-:W2:Y:S02]  /*3040*/  LDG.E.U16 R0, desc[UR36][R4.64] ;  /* 0x0000002404007981 */ /* 0x000ea4000c1e1500 */
[----:B--2---:R-:W-:-:S06]  /*3050*/  HADD2.F32 R0, -RZ, R0.H0_H0 ;  /* 0x20000000ff007230 */ /* 0x004fcc0000004100 */
[----:B------:R-:W0:Y:S02]  /*3060*/  F2I.FTZ.TRUNC.NTZ R0, R0 ;  /* 0x0000000000007305 */ /* 0x000e24000021f100 */
[----:B0-----:R-:W-:Y:S01]  /*3070*/  PRMT R18, R0, 0x7610, R18 ;  /* 0x0000761000127816 */ /* 0x001fe20000000012 */
[----:B------:R-:W-:Y:S06]  /*3080*/  BRA `(.L_x_14455) ;  /* 0x0000000800e47947 */ /* 0x000fec0003800000 */
.L_x_14463:
        /* <DEDUP_REMOVED lines=9> */
.L_x_14466:
[----:B------:R-:W2:Y:S02]  /*3120*/  LDG.E.U16 R4, desc[UR36][R4.64] ;  /* 0x0000002404047981 */ /* 0x000ea4000c1e1500 */
[----:B--2---:R-:W-:-:S06]  /*3130*/  HADD2.F32 R0, -RZ, R4.H0_H0 ;  /* 0x20000004ff007230 */ /* 0x004fcc0000004100 */
[----:B------:R-:W0:Y:S02]  /*3140*/  F2I.FTZ.TRUNC.NTZ R0, R0 ;  /* 0x0000000000007305 */ /* 0x000e24000021f100 */
[----:B0-----:R-:W-:Y:S01]  /*3150*/  PRMT R18, R0, 0x7610, R18 ;  /* 0x0000761000127816 */ /* 0x001fe20000000012 */
[----:B------:R-:W-:Y:S06]  /*3160*/  BRA `(.L_x_14455) ;  /* 0x0000000800ac7947 */ /* 0x000fec0003800000 */
.L_x_14465:
[----:B------:R-:W2:Y:S02]  /*3170*/  LDG.E.64 R4, desc[UR36][R4.64] ;  /* 0x0000002404047981 */ /* 0x000ea4000c1e1b00 */
[----:B--2---:R0:W1:Y:S01]  /*3180*/  F2I.F64.TRUNC R18, R4 ;  /* 0x0000000400127311 */ /* 0x004062000030d100 */
[----:B------:R-:W-:Y:S05]  /*3190*/  BRA `(.L_x_14455) ;  /* 0x0000000800a07947 */ /* 0x000fea0003800000 */
.L_x_14456:
        /* <DEDUP_REMOVED lines=12> */
.L_x_14469:
[----:B------:R-:W2:Y:S02]  /*3260*/  LDG.E.64 R4, desc[UR36][R4.64] ;  /* 0x0000002404047981 */ /* 0x000ea4000c1e1b00 */
[----:B--2---:R0:W1:Y:S01]  /*3270*/  F2I.F64.TRUNC R18, R4 ;  /* 0x0000000400127311 */ /* 0x004062000030d100 */
[----:B------:R-:W-:Y:S05]  /*3280*/  BRA `(.L_x_14455) ;  /* 0x0000000800647947 */ /* 0x000fea0003800000 */
.L_x_14468:
        /* <DEDUP_REMOVED lines=27> */
.L_x_14471:
        /* <DEDUP_REMOVED lines=15> */
.L_x_14470:
[----:B------:R-:W2:Y:S02]  /*3530*/  LDG.E.U16 R0, desc[UR36][R4.64] ;  /* 0x0000002404007981 */ /* 0x000ea4000c1e1500 */
[----:B--2---:R-:W-:-:S06]  /*3540*/  IMAD.U32 R0, R0, 0x10000, RZ ;  /* 0x0001000000007824 */ /* 0x004fcc00078e00ff */
[----:B------:R-:W0:Y:S02]  /*3550*/  F2I.FTZ.TRUNC.NTZ R0, R0 ;  /* 0x0000000000007305 */ /* 0x000e24000021f100 */
[----:B0-----:R-:W-:Y:S01]  /*3560*/  PRMT R18, R0, 0x7610, R18 ;  /* 0x0000761000127816 */ /* 0x001fe20000000012 */
[----:B------:R-:W-:Y:S06]  /*3570*/  BRA `(.L_x_14455) ;  /* 0x0000000400a87947 */ /* 0x000fec0003800000 */
.L_x_14467:
        /* <DEDUP_REMOVED lines=10> */
.L_x_14474:
        /* <DEDUP_REMOVED lines=21> */
.L_x_14478:
[----:B------:R-:W-:Y:S05]  /*3770*/  BSYNC.RECONVERGENT B1 ;  /* 0x0000000000017941 */ /* 0x000fea0003800200 */
.L_x_14477:
[----:B------:R-:W-:Y:S01]  /*3780*/  IMAD.SHL.U32 R0, R0, 0x100000, RZ ;  /* 0x0010000000007824 */ /* 0x000fe200078e00ff */
[----:B------:R-:W-:-:S04]  /*3790*/  LEA R3, R3, 0x3b800000, 0x17 ;  /* 0x3b80000003037811 */ /* 0x000fc800078eb8ff */
[----:B------:R-:W-:-:S07]  /*37a0*/  LOP3.LUT R0, R3, R0, R7, 0xfe, !PT ;  /* 0x0000000003007212 */ /* 0x000fce00078efe07 */
.L_x_14476:
[----:B------:R-:W-:Y:S05]  /*37b0*/  BSYNC.RECONVERGENT B0 ;  /* 0x0000000000007941 */ /* 0x000fea0003800200 */
.L_x_14475:
[----:B------:R-:W0:Y:S02]  /*37c0*/  F2I.FTZ.TRUNC.NTZ R0, R0 ;  /* 0x0000000000007305 */ /* 0x000e24000021f100 */
[----:B0-----:R-:W-:Y:S01]  /*37d0*/  PRMT R18, R0, 0x7610, R18 ;  /* 0x0000761000127816 */ /* 0x001fe20000000012 */
[----:B------:R-:W-:Y:S06]  /*37e0*/  BRA `(.L_x_14455) ;  /* 0x00000004000c7947 */ /* 0x000fec0003800000 */
.L_x_14473:
        /* <DEDUP_REMOVED lines=21> */
.L_x_14482:
[----:B------:R-:W-:Y:S05]  /*3940*/  BSYNC.RECONVERGENT B1 ;  /* 0x0000000000017941 */ /* 0x000fea0003800200 */
.L_x_14481:
[----:B------:R-:W-:Y:S01]  /*3950*/  IMAD.SHL.U32 R0, R0, 0x200000, RZ ;  /* 0x0020000000007824 */ /* 0x000fe200078e00ff */
[----:B------:R-:W-:-:S04]  /*3960*/  LEA R3, R3, 0x37800000, 0x17 ;  /* 0x3780000003037811 */ /* 0x000fc800078eb8ff */
[----:B------:R-:W-:-:S07]  /*3970*/  LOP3.LUT R0, R3, R0, R7, 0xfe, !PT ;  /* 0x0000000003007212 */ /* 0x000fce00078efe07 */
.L_x_14480:
[----:B------:R-:W-:Y:S05]  /*3980*/  BSYNC.RECONVERGENT B0 ;  /* 0x0000000000007941 */ /* 0x000fea0003800200 */
.L_x_14479:
[----:B------:R-:W0:Y:S02]  /*3990*/  F2I.FTZ.TRUNC.NTZ R0, R0 ;  /* 0x0000000000007305 */ /* 0x000e24000021f100 */
[----:B0-----:R-:W-:Y:S01]  /*39a0*/  PRMT R18, R0, 0x7610, R18 ;  /* 0x0000761000127816 */ /* 0x001fe20000000012 */
[----:B------:R-:W-:Y:S06]  /*39b0*/  BRA `(.L_x_14455) ;  /* 0x0000000000987947 */ /* 0x000fec0003800000 */
.L_x_14472:
        /* <DEDUP_REMOVED lines=14> */
.L_x_14486:
[----:B------:R-:W-:Y:S05]  /*3aa0*/  BSYNC.RECONVERGENT B0 ;  /* 0x0000000000007941 */ /* 0x000fea0003800200 */
.L_x_14485:
[----:B------:R-:W0:Y:S02]  /*3ab0*/  F2I.FTZ.TRUNC.NTZ R0, R0 ;  /* 0x0000000000007305 */ /* 0x000e24000021f100 */
[----:B0-----:R-:W-:Y:S01]  /*3ac0*/  PRMT R18, R0, 0x7610, R18 ;  /* 0x0000761000127816 */ /* 0x001fe20000000012 */
[----:B------:R-:W-:Y:S06]  /*3ad0*/  BRA `(.L_x_14455) ;  /* 0x0000000000507947 */ /* 0x000fec0003800000 */
.L_x_14460:
        /* <DEDUP_REMOVED lines=16> */
.L_x_14487:
[----:B------:R-:W-:Y:S05]  /*3be0*/  BRA `(.L_x_14455) ;  /* 0x00000000000c7947 */ /* 0x000fea0003800000 */
.L_x_14484:
[----:B------:R0:W5:Y:S01]  /*3bf0*/  LDG.E.U8 R18, desc[UR36][R4.64] ;  /* 0x0000002404127981 */ /* 0x000162000c1e1100 */
[----:B------:R-:W-:Y:S05]  /*3c00*/  BRA `(.L_x_14455) ;  /* 0x0000000000047947 */ /* 0x000fea0003800000 */
.L_x_14483:
[----:B------:R0:W5:Y:S02]  /*3c10*/  LDG.E.U8 R18, desc[UR36][R4.64] ;  /* 0x0000002404127981 */ /* 0x000164000c1e1100 */
.L_x_14455:
[----:B------:R-:W-:Y:S05]  /*3c20*/  BSYNC.RECONVERGENT B6 ;  /* 0x0000000000067941 */ /* 0x000fea0003800200 */
.L_x_14454:
        /* <DEDUP_REMOVED lines=11> */
[----:B------:R-:W-:Y:S02]  /*3ce0*/  VIMNMX.S16x2 R3, PT, PT, R4, R0, !PT ;  /* 0x0000000004037248 */ /* 0x000fe40007fe0300 */
[----:B------:R-:W-:Y:S02]  /*3cf0*/  PRMT R6, R6, 0x7710, RZ ;  /* 0x0000771006067816 */ /* 0x000fe400000000ff */
[----:B------:R-:W-:-:S02]  /*3d00*/  PRMT R4, R17, 0x7710, RZ ;  /* 0x0000771011047816 */ /* 0x000fc400000000ff */
[----:B------:R-:W-:Y:S02]  /*3d10*/  PRMT R8, R8, 0x7710, RZ ;  /* 0x0000771008087816 */ /* 0x000fe400000000ff */
[-C--:B------:R-:W-:Y:S02]  /*3d20*/  VIMNMX.S16x2 R6, PT, PT, R6, R0.reuse, !PT ;  /* 0x0000000006067248 */ /* 0x080fe40007fe0300 */
[-C--:B------:R-:W-:Y:S02]  /*3d30*/  VIMNMX.S16x2 R4, PT, PT, R4, R0.reuse, !PT ;  /* 0x0000000004047248 */ /* 0x080fe40007fe0300 */
[----:B------:R-:W-:Y:S02]  /*3d40*/  VIMNMX.S16x2 R8, PT, PT, R8, R0, !PT ;  /* 0x0000000008087248 */ /* 0x000fe40007fe0300 */
        /* <DEDUP_REMOVED lines=25> */
.L_x_14494:
[----:B------:R0:W-:Y:S01]  /*3ee0*/  STG.E.U8 desc[UR36][R8.64], R3 ;  /* 0x0000000308007986 */ /* 0x0001e2000c101124 */
[----:B------:R-:W-:Y:S05]  /*3ef0*/  BRA `(.L_x_14496) ;  /* 0x0000000c005c7947 */ /* 0x000fea0003800000 */
.L_x_14493:
        /* <DEDUP_REMOVED lines=11> */
.L_x_14498:
[----:B------:R-:W-:-:S05]  /*3fb0*/  PRMT R3, R3, 0x9910, RZ ;  /* 0x0000991003037816 */ /* 0x000fca00000000ff */
[----:B------:R0:W-:Y:S01]  /*3fc0*/  STG.E desc[UR36][R8.64], R3 ;  /* 0x0000000308007986 */ /* 0x0001e2000c101924 */
[----:B------:R-:W-:Y:S05]  /*3fd0*/  BRA `(.L_x_14496) ;  /* 0x0000000c00247947 */ /* 0x000fea0003800000 */
.L_x_14497:
[----:B------:R0:W-:Y:S01]  /*3fe0*/  STG.E.U16 desc[UR36][R8.64], R3 ;  /* 0x0000000308007986 */ /* 0x0001e2000c101524 */
[----:B------:R-:W-:Y:S05]  /*3ff0*/  BRA `(.L_x_14496) ;  /* 0x0000000c001c7947 */ /* 0x000fea0003800000 */
.L_x_14492:
        /* <DEDUP_REMOVED lines=9> */
.L_x_14500:
[----:B------:R-:W0:Y:S02]  /*4090*/  I2F.S16 R0, R3 ;  /* 0x0000000300007306 */ /* 0x000e240000101400 */
[----:B0-----:R-:W-:-:S05]  /*40a0*/  F2FP.F16.F32.PACK_AB R0, RZ, R0 ;  /* 0x00000000ff00723e */ /* 0x001fca00000000ff */
[----:B------:R0:W-:Y:S01]  /*40b0*/  STG.E.U16 desc[UR36][R8.64], R0 ;  /* 0x0000000008007986 */ /* 0x0001e2000c101524 */
[----:B------:R-:W-:Y:S05]  /*40c0*/  BRA `(.L_x_14496) ;  /* 0x0000000800e87947 */ /* 0x000fea0003800000 */
.L_x_14499:
        /* <DEDUP_REMOVED lines=10> */
.L_x_14502:
[----:B------:R-:W0:Y:S02]  /*4170*/  I2F.S16 R3, R3 ;  /* 0x0000000300037306 */ /* 0x000e240000101400 */
[----:B0-----:R-:W-:-:S04]  /*4180*/  F2FP.F16.F32.PACK_AB R3, RZ, R3 ;  /* 0x00000003ff03723e */ /* 0x001fc800000000ff */
[----:B------:R-:W-:-:S05]  /*4190*/  PRMT R3, R3, 0x5410, RZ ;  /* 0x0000541003037816 */ /* 0x000fca00000000ff */
[----:B------:R0:W-:Y:S01]  /*41a0*/  STG.E desc[UR36][R8.64], R3 ;  /* 0x0000000308007986 */ /* 0x0001e2000c101924 */
[----:B------:R-:W-:Y:S05]  /*41b0*/  BRA `(.L_x_14496) ;  /* 0x0000000800ac7947 */ /* 0x000fea0003800000 */
.L_x_14501:
[----:B------:R-:W0:Y:S02]  /*41c0*/  I2F.F64.S16 R4, R3 ;  /* 0x0000000300047312 */ /* 0x000e240000101c00 */
[----:B0-----:R0:W-:Y:S01]  /*41d0*/  STG.E.64 desc[UR36][R8.64], R4 ;  /* 0x0000000408007986 */ /* 0x0011e2000c101b24 */
[----:B------:R-:W-:Y:S05]  /*41e0*/  BRA `(.L_x_14496) ;  /* 0x0000000800a07947 */ /* 0x000fea0003800000 */
.L_x_14491:
        /* <DEDUP_REMOVED lines=13> */
.L_x_14505:
[----:B------:R-:W0:Y:S01]  /*42c0*/  I2F.F64.S16 R4, R3 ;  /* 0x0000000300047312 */ /* 0x000e220000101c00 */
[----:B------:R-:W-:-:S05]  /*42d0*/  CS2R R6, SRZ ;  /* 0x0000000000067805 */ /* 0x000fca000001ff00 */
[----:B0-----:R3:W-:Y:S01]  /*42e0*/  STG.E.128 desc[UR36][R8.64], R4 ;  /* 0x0000000408007986 */ /* 0x0017e2000c101d24 */
[----:B------:R-:W-:Y:S05]  /*42f0*/  BRA `(.L_x_14496) ;  /* 0x00000008005c7947 */ /* 0x000fea0003800000 */
.L_x_14504:
        /* <DEDUP_REMOVED lines=19> */
.L_x_14509:
[----:B------:R-:W-:Y:S05]  /*4430*/  BSYNC.RECONVERGENT B0 ;  /* 0x0000000000007941 */ /* 0x000fea0003800200 */
.L_x_14508:
[----:B------:R-:W-:-:S05]  /*4440*/  LOP3.LUT R5, R0, 0x80, R5, 0xf8, !PT ;  /* 0x0000008000057812 */ /* 0x000fca00078ef805 */
[----:B------:R2:W-:Y:S01]  /*4450*/  STG.E.U8 desc[UR36][R8.64], R5 ;  /* 0x0000000508007986 */ /* 0x0005e2000c101124 */
[----:B------:R-:W-:Y:S05]  /*4460*/  BRA `(.L_x_14496) ;  /* 0x0000000800007947 */ /* 0x000fea0003800000 */
.L_x_14507:
        /* <DEDUP_REMOVED lines=15> */
.L_x_14511:
[----:B------:R-:W-:Y:S05]  /*4560*/  BSYNC.RECONVERGENT B0 ;  /* 0x0000000000007941 */ /* 0x000fea0003800200 */
.L_x_14510:
[----:B------:R-:W-:-:S05]  /*4570*/  LOP3.LUT R5, R0, 0x80, R5, 0xf8, !PT ;  /* 0x0000008000057812 */ /* 0x000fca00078ef805 */
[----:B------:R1:W-:Y:S01]  /*4580*/  STG.E.U8 desc[UR36][R8.64], R5 ;  /* 0x0000000508007986 */ /* 0x0003e2000c101124 */
[----:B------:R-:W-:Y:S05]  /*4590*/  BRA `(.L_x_14496) ;  /* 0x0000000400b47947 */ /* 0x000fea0003800000 */
.L_x_14506:
[----:B------:R-:W0:Y:S02]  /*45a0*/  I2F.S16 R0, R3 ;  /* 0x0000000300007306 */ /* 0x000e240000101400 */
[----:B0-----:R-:W-:-:S05]  /*45b0*/  F2FP.BF16.F32.PACK_AB R0, RZ, R0 ;  /* 0x00000000ff00723e */ /* 0x001fca00000010ff */
[----:B------:R0:W-:Y:S01]  /*45c0*/  STG.E.U16 desc[UR36][R8.64], R0 ;  /* 0x0000000008007986 */ /* 0x0001e2000c101524 */
[----:B------:R-:W-:Y:S05]  /*45d0*/  BRA `(.L_x_14496) ;  /* 0x0000000400a47947 */ /* 0x000fea0003800000 */
.L_x_14503:
        /* <DEDUP_REMOVED lines=10> */
.L_x_14514:
        /* <DEDUP_REMOVED lines=13> */
.L_x_14517:
[----:B------:R-:W-:-:S04]  /*4750*/  SHF.R.U32.HI R0, RZ, 0x14, R3 ;  /* 0x00000014ff007819 */ /* 0x000fc80000011603 */
[----:B------:R-:W-:-:S04]  /*4760*/  LOP3.LUT R0, R0, 0x1, RZ, 0xc0, !PT ;  /* 0x0000000100007812 */ /* 0x000fc800078ec0ff */
[----:B------:R-:W-:-:S04]  /*4770*/  IADD3 R0, PT, PT, R3, 0x487ffff, R0 ;  /* 0x0487ffff03007810 */ /* 0x000fc80007ffe000 */
[----:B------:R-:W-:-:S04]  /*4780*/  SHF.R.U32.HI R0, RZ, 0x14, R0 ;  /* 0x00000014ff007819 */ /* 0x000fc80000011600 */
[----:B------:R-:W-:-:S07]  /*4790*/  LOP3.LUT R0, R0, 0xff, RZ, 0xc0, !PT ;  /* 0x000000ff00007812 */ /* 0x000fce00078ec0ff */
.L_x_14518:
[----:B------:R-:W-:-:S04]  /*47a0*/  SHF.R.U32.HI R3, RZ, 0x18, R3 ;  /* 0x00000018ff037819 */ /* 0x000fc80000011603 */
[----:B------:R-:W-:-:S04]  /*47b0*/  LOP3.LUT R0, R0, 0x80, R3, 0xf8, !PT ;  /* 0x0000008000007812 */ /* 0x000fc800078ef803 */
[----:B------:R-:W-:-:S07]  /*47c0*/  PRMT R4, R0, 0x7610, R4 ;  /* 0x0000761000047816 */ /* 0x000fce0000000004 */
.L_x_14516:
[----:B------:R-:W-:Y:S05]  /*47d0*/  BSYNC.RECONVERGENT B0 ;  /* 0x0000000000007941 */ /* 0x000fea0003800200 */
.L_x_14515:
[----:B------:R0:W-:Y:S01]  /*47e0*/  STG.E.U8 desc[UR36][R8.64], R4 ;  /* 0x0000000408007986 */ /* 0x0001e2000c101124 */
[----:B------:R-:W-:Y:S05]  /*47f0*/  BRA `(.L_x_14496) ;  /* 0x00000004001c7947 */ /* 0x000fea0003800000 */
.L_x_14513:
        /* <DEDUP_REMOVED lines=13> */
.L_x_14521:
[----:B------:R-:W-:-:S04]  /*48d0*/  SHF.R.U32.HI R0, RZ, 0x15, R3 ;  /* 0x00000015ff007819 */ /* 0x000fc80000011603 */
[----:B------:R-:W-:-:S04]  /*48e0*/  LOP3.LUT R0, R0, 0x1, RZ, 0xc0, !PT ;  /* 0x0000000100007812 */ /* 0x000fc800078ec0ff */
[----:B------:R-:W-:-:S04]  /*48f0*/  IADD3 R0, PT, PT, R3, 0x88fffff, R0 ;  /* 0x088fffff03007810 */ /* 0x000fc80007ffe000 */
[----:B------:R-:W-:-:S04]  /*4900*/  SHF.R.U32.HI R0, RZ, 0x15, R0 ;  /* 0x00000015ff007819 */ /* 0x000fc80000011600 */
[----:B------:R-:W-:-:S07]  /*4910*/  LOP3.LUT R0, R0, 0xff, RZ, 0xc0, !PT ;  /* 0x000000ff00007812 */ /* 0x000fce00078ec0ff */
.L_x_14522:
[----:B------:R-:W-:-:S04]  /*4920*/  SHF.R.U32.HI R3, RZ, 0x18, R3 ;  /* 0x00000018ff037819 */ /* 0x000fc80000011603 */
[----:B------:R-:W-:-:S04]  /*4930*/  LOP3.LUT R0, R0, 0x80, R3, 0xf8, !PT ;  /* 0x0000008000007812 */ /* 0x000fc800078ef803 */
[----:B------:R-:W-:-:S07]  /*4940*/  PRMT R4, R0, 0x7610, R4 ;  /* 0x0000761000047816 */ /* 0x000fce0000000004 */
.L_x_14520:
[----:B------:R-:W-:Y:S05]  /*4950*/  BSYNC.RECONVERGENT B0 ;  /* 0x0000000000007941 */ /* 0x000fea0003800200 */
.L_x_14519:
[----:B------:R0:W-:Y:S01]  /*4960*/  STG.E.U8 desc[UR36][R8.64], R4 ;  /* 0x0000000408007986 */ /* 0x0001e2000c101124 */
[----:B------:R-:W-:Y:S05]  /*4970*/  BRA `(.L_x_14496) ;  /* 0x0000000000bc7947 */ /* 0x000fea0003800000 */
.L_x_14512:
[----:B------:R-:W-:-:S13]  /*4980*/  ISETP.NE.AND P0, PT, R0, 0x1c, PT ;  /* 0x0000001c0000780c */ /* 0x000fda0003f05270 */
[----:B------:R-:W-:Y:S05]  /*4990*/  @!P0 BRA `(.L_x_14523) ;  /* 0x0000000000ac8947 */ /* 0x000fea0003800000 */
[----:B------:R-:W-:-:S13]  /*49a0*/  ISETP.NE.AND P0, PT, R0, 0x1d, PT ;  /* 0x0000001d0000780c */ /* 0x000fda0003f05270 */
[----:B------:R-:W-:Y:S05]  /*49b0*/  @!P0 BRA `(.L_x_14524) ;  /* 0x0000000000908947 */ /* 0x000fea0003800000 */
[----:B------:R-:W-:-:S13]  /*49c0*/  ISETP.NE.AND P0, PT, R0, 0x2c, PT ;  /* 0x0000002c0000780c */ /* 0x000fda0003f05270 */
[----:B------:R-:W-:Y:S05]  /*49d0*/  @!P0 BRA `(.L_x_14525) ;  /* 0x0000000000448947 */ /* 0x000fea0003800000 */
.L_x_14495:
        /* <DEDUP_REMOVED lines=16> */
.L_x_14526:
[----:B------:R-:W-:Y:S05]  /*4ae0*/  BRA `(.L_x_14496) ;  /* 0x0000000000607947 */ /* 0x000fea0003800000 */
.L_x_14525:
        /* <DEDUP_REMOVED lines=17> */
.L_x_14524:
[----:B------:R-:W-:-:S05]  /*4c00*/  PRMT R3, R3, 0x9910, RZ ;  /* 0x0000991003037816 */ /* 0x000fca00000000ff */
[----:B------:R-:W-:-:S05]  /*4c10*/  IMAD.MOV.U32 R4, RZ, RZ, R3 ;  /* 0x000000ffff047224 */ /* 0x000fca00078e0003 */
[----:B------:R-:W-:-:S05]  /*4c20*/  SHF.R.S32.HI R5, RZ, 0x1f, R4 ;  /* 0x0000001fff057819 */ /* 0x000fca0000011404 */
[----:B------:R0:W-:Y:S01]  /*4c30*/  STG.E.64 desc[UR36][R8.64], R4 ;  /* 0x0000000408007986 */ /* 0x0001e2000c101b24 */
[----:B------:R-:W-:Y:S05]  /*4c40*/  BRA `(.L_x_14496) ;  /* 0x0000000000087947 */ /* 0x000fea0003800000 */
.L_x_14523:
[----:B------:R-:W-:-:S05]  /*4c50*/  PRMT R3, R3, 0x9910, RZ ;  /* 0x0000991003037816 */ /* 0x000fca00000000ff */
[----:B------:R0:W-:Y:S02]  /*4c60*/  STG.E desc[UR36][R8.64], R3 ;  /* 0x0000000308007986 */ /* 0x0001e4000c101924 */
.L_x_14496:
        /* <DEDUP_REMOVED lines=23> */
.L_x_14531:
[----:B------:R0:W-:Y:S01]  /*4de0*/  STG.E.U8 desc[UR36][R8.64], R18 ;  /* 0x0000001208007986 */ /* 0x0001e2000c101124 */
[----:B------:R-:W-:Y:S05]  /*4df0*/  BRA `(.L_x_14533) ;  /* 0x0000000c004c7947 */ /* 0x000fea0003800000 */
.L_x_14530:
        /* <DEDUP_REMOVED lines=10> */
.L_x_14535:
[----:B------:R-:W-:-:S05]  /*4ea0*/  PRMT R3, R18, 0x9910, RZ ;  /* 0x0000991012037816 */ /* 0x000fca00000000ff */
[----:B------:R3:W-:Y:S01]  /*4eb0*/  STG.E desc[UR36][R8.64], R3 ;  /* 0x0000000308007986 */ /* 0x0007e2000c101924 */
[----:B------:R-:W-:Y:S05]  /*4ec0*/  BRA `(.L_x_14533) ;  /* 0x0000000c00187947 */ /* 0x000fea0003800000 */
.L_x_14534:
[----:B------:R2:W-:Y:S01]  /*4ed0*/  STG.E.U16 desc[UR36][R8.64], R18 ;  /* 0x0000001208007986 */ /* 0x0005e2000c101524 */
[----:B------:R-:W-:Y:S05]  /*4ee0*/  BRA `(.L_x_14533) ;  /* 0x0000000c00107947 */ /* 0x000fea0003800000 */
.L_x_14529:
        /* <DEDUP_REMOVED lines=9> */
.L_x_14537:
[----:B------:R-:W0:Y:S02]  /*4f80*/  I2F.S16 R0, R18 ;  /* 0x0000001200007306 */ /* 0x000e240000101400 */
[----:B0-----:R-:W-:-:S05]  /*4f90*/  F2FP.F16.F32.PACK_AB R0, RZ, R0 ;  /* 0x00000000ff00723e */ /* 0x001fca00000000ff */
[----:B------:R0:W-:Y:S01]  /*4fa0*/  STG.E.U16 desc[UR36][R8.64], R0 ;  /* 0x0000000008007986 */ /* 0x0001e2000c101524 */
[----:B------:R-:W-:Y:S05]  /*4fb0*/  BRA `(.L_x_14533) ;  /* 0x0000000800dc7947 */ /* 0x000fea0003800000 */
.L_x_14536:
        /* <DEDUP_REMOVED lines=10> */
.L_x_14539:
[----:B------:R-:W0:Y:S02]  /*5060*/  I2F.S16 R18, R18 ;  /* 0x0000001200127306 */ /* 0x000e240000101400 */
[----:B0-----:R-:W-:-:S04]  /*5070*/  F2FP.F16.F32.PACK_AB R3, RZ, R18 ;  /* 0x00000012ff03723e */ /* 0x001fc800000000ff */
[----:B------:R-:W-:-:S05]  /*5080*/  PRMT R3, R3, 0x5410, RZ ;  /* 0x0000541003037816 */ /* 0x000fca00000000ff */
[----:B------:R0:W-:Y:S01]  /*5090*/  STG.E desc[UR36][R8.64], R3 ;  /* 0x0000000308007986 */ /* 0x0001e2000c101924 */
[----:B------:R-:W-:Y:S05]  /*50a0*/  BRA `(.L_x_14533) ;  /* 0x0000000800a07947 */ /* 0x000fea0003800000 */
.L_x_14538:
[----:B------:R-:W0:Y:S02]  /*50b0*/  I2F.F64.S16 R4, R18 ;  /* 0x0000001200047312 */ /* 0x000e240000101c00 */
[----:B0-----:R0:W-:Y:S01]  /*50c0*/  STG.E.64 desc[UR36][R8.64], R4 ;  /* 0x0000000408007986 */ /* 0x0011e2000c101b24 */
[----:B------:R-:W-:Y:S05]  /*50d0*/  BRA `(.L_x_14533) ;  /* 0x0000000800947947 */ /* 0x000fea0003800000 */
.L_x_14528:
        /* <DEDUP_REMOVED lines=12> */
.L_x_14543:
        /* <DEDUP_REMOVED lines=17> */
.L_x_14546:
[----:B------:R-:W-:-:S04]  /*52b0*/  SHF.R.U32.HI R3, RZ, 0x18, R5 ;  /* 0x00000018ff037819 */ /* 0x000fc80000011605 */
[----:B------:R-:W-:-:S04]  /*52c0*/  LOP3.LUT R0, R0, 0x80, R3, 0xf8, !PT ;  /* 0x0000008000007812 */ /* 0x000fc800078ef803 */
[----:B------:R-:W-:-:S07]  /*52d0*/  PRMT R4, R0, 0x7610, R4 ;  /* 0x0000761000047816 */ /* 0x000fce0000000004 */
.L_x_14545:
[----:B------:R-:W-:Y:S05]  /*52e0*/  BSYNC.RECONVERGENT B0 ;  /* 0x0000000000007941 */ /* 0x000fea0003800200 */
.L_x_14544:
[----:B------:R0:W-:Y:S01]  /*52f0*/  STG.E.U8 desc[UR36][R8.64], R4 ;  /* 0x0000000408007986 */ /* 0x0001e2000c101124 */
[----:B------:R-:W-:Y:S05]  /*5300*/  BRA `(.L_x_14533) ;  /* 0x0000000800087947 */ /* 0x000fea0003800000 */
.L_x_14542:
        /* <DEDUP_REMOVED lines=17> */
.L_x_14549:
[----:B------:R-:W-:-:S04]  /*5420*/  SHF.R.U32.HI R3, RZ, 0x18, R5 ;  /* 0x00000018ff037819 */ /* 0x000fc80000011605 */
[----:B------:R-:W-:-:S04]  /*5430*/  LOP3.LUT R0, R0, 0x80, R3, 0xf8, !PT ;  /* 0x0000008000007812 */ /* 0x000fc800078ef803 */
[----:B------:R-:W-:-:S07]  /*5440*/  PRMT R4, R0, 0x7610, R4 ;  /* 0x0000761000047816 */ /* 0x000fce0000000004 */
.L_x_14548:
[----:B------:R-:W-:Y:S05]  /*5450*/  BSYNC.RECONVERGENT B0 ;  /* 0x0000000000007941 */ /* 0x000fea0003800200 */
.L_x_14547:
[----:B------:R0:W-:Y:S01]  /*5460*/  STG.E.U8 desc[UR36][R8.64], R4 ;  /* 0x0000000408007986 */ /* 0x0001e2000c101124 */
[----:B------:R-:W-:Y:S05]  /*5470*/  BRA `(.L_x_14533) ;  /* 0x0000000400ac7947 */ /* 0x000fea0003800000 */
.L_x_14541:
        /* <DEDUP_REMOVED lines=22> */
.L_x_14551:
[----:B------:R-:W-:-:S04]  /*55e0*/  PRMT R4, R18, 0x9910, RZ ;  /* 0x0000991012047816 */ /* 0x000fc800000000ff */
[----:B------:R-:W-:-:S05]  /*55f0*/  SHF.R.S32.HI R5, RZ, 0x1f, R4 ;  /* 0x0000001fff057819 */ /* 0x000fca0000011404 */
[----:B------:R0:W-:Y:S01]  /*5600*/  STG.E.64 desc[UR36][R8.64], R4 ;  /* 0x0000000408007986 */ /* 0x0001e2000c101b24 */
[----:B------:R-:W-:Y:S05]  /*5610*/  BRA `(.L_x_14533) ;  /* 0x0000000400447947 */ /* 0x000fea0003800000 */
.L_x_14550:
[----:B------:R-:W-:-:S05]  /*5620*/  PRMT R3, R18, 0x9910, RZ ;  /* 0x0000991012037816 */ /* 0x000fca00000000ff */
[----:B------:R0:W-:Y:S01]  /*5630*/  STG.E desc[UR36][R8.64], R3 ;  /* 0x0000000308007986 */ /* 0x0001e2000c101924 */
[----:B------:R-:W-:Y:S05]  /*5640*/  BRA `(.L_x_14533) ;  /* 0x0000000400387947 */ /* 0x000fea0003800000 */
.L_x_14540:
        /* <DEDUP_REMOVED lines=11> */
.L_x_14553:
[----:B------:R-:W0:Y:S01]  /*5700*/  I2F.F64.S16 R4, R18 ;  /* 0x0000001200047312 */ /* 0x000e220000101c00 */
[----:B------:R-:W-:-:S05]  /*5710*/  CS2R R6, SRZ ;  /* 0x0000000000067805 */ /* 0x000fca000001ff00 */
[----:B0-----:R0:W-:Y:S01]  /*5720*/  STG.E.128 desc[UR36][R8.64], R4 ;  /* 0x0000000408007986 */ /* 0x0011e2000c101d24 */
[----:B------:R-:W-:Y:S05]  /*5730*/  BRA `(.L_x_14533) ;  /* 0x0000000000fc7947 */ /* 0x000fea0003800000 */
.L_x_14552:
[----:B------:R-:W-:-:S13]  /*5740*/  ISETP.NE.AND P0, PT, R0, 0xf, PT ;  /* 0x0000000f0000780c */ /* 0x000fda0003f05270 */
[----:B------:R-:W-:Y:S05]  /*5750*/  @!P0 BRA `(.L_x_14554) ;  /* 0x0000000000e88947 */ /* 0x000fea0003800000 */
[----:B------:R-:W-:-:S13]  /*5760*/  ISETP.NE.AND P0, PT, R0, 0x17, PT ;  /* 0x000000170000780c */ /* 0x000fda0003f05270 */
[----:B------:R-:W-:Y:S05]  /*5770*/  @!P0 BRA `(.L_x_14555) ;  /* 0x0000000000908947 */ /* 0x000fea0003800000 */
[----:B------:R-:W-:-:S13]  /*5780*/  ISETP.NE.AND P0, PT, R0, 0x18, PT ;  /* 0x000000180000780c */ /* 0x000fda0003f05270 */
[----:B------:R-:W-:Y:S05]  /*5790*/  @!P0 BRA `(.L_x_14556) ;  /* 0x0000000000448947 */ /* 0x000fea0003800000 */
.L_x_14532:
        /* <DEDUP_REMOVED lines=16> */
.L_x_14557:
[----:B------:R-:W-:Y:S05]  /*58a0*/  BRA `(.L_x_14533) ;  /* 0x0000000000a07947 */ /* 0x000fea0003800000 */
.L_x_14556:
        /* <DEDUP_REMOVED lines=13> */
.L_x_14559:
[----:B------:R-:W-:Y:S05]  /*5980*/  BSYNC.RECONVERGENT B0 ;  /* 0x0000000000007941 */ /* 0x000fea0003800200 */
.L_x_14558:
[----:B------:R-:W-:-:S05]  /*5990*/  LOP3.LUT R3, R0, 0x80, R3, 0xf8, !PT ;  /* 0x0000008000037812 */ /* 0x000fca00078ef803 */
[----:B------:R0:W-:Y:S01]  /*59a0*/  STG.E.U8 desc[UR36][R8.64], R3 ;  /* 0x0000000308007986 */ /* 0x0001e2000c101124 */
[----:B------:R-:W-:Y:S05]  /*59b0*/  BRA `(.L_x_14533) ;  /* 0x00000000005c7947 */ /* 0x000fea0003800000 */
.L_x_14555:
        /* <DEDUP_REMOVED lines=12> */
.L_x_14561:
[----:B------:R-:W-:Y:S01]  /*5a80*/  IMAD.MOV.U32 R0, RZ, RZ, 0x7f ;  /* 0x0000007fff007424 */ /* 0x000fe200078e00ff */
[----:B------:R-:W-:-:S04]  /*5a90*/  ISETP.GT.U32.AND P0, PT, R3, 0x7f800000, PT ;  /* 0x7f8000000300780c */ /* 0x000fc80003f04070 */
[----:B------:R-:W-:-:S09]  /*5aa0*/  SEL R0, R0, 0x7c, P0 ;  /* 0x0000007c00007807 */ /* 0x000fd20000000000 */
.L_x_14562:
[----:B------:R-:W-:Y:S05]  /*5ab0*/  BSYNC.RECONVERGENT B0 ;  /* 0x0000000000007941 */ /* 0x000fea0003800200 */
.L_x_14560:
[----:B------:R-:W-:-:S04]  /*5ac0*/  SHF.R.U32.HI R3, RZ, 0x18, R5 ;  /* 0x00000018ff037819 */ /* 0x000fc80000011605 */
[----:B------:R-:W-:-:S05]  /*5ad0*/  LOP3.LUT R3, R0, 0x80, R3, 0xf8, !PT ;  /* 0x0000008000037812 */ /* 0x000fca00078ef803 */
[----:B------:R0:W-:Y:S01]  /*5ae0*/  STG.E.U8 desc[UR36][R8.64], R3 ;  /* 0x0000000308007986 */ /* 0x0001e2000c101124 */
[----:B------:R-:W-:Y:S05]  /*5af0*/  BRA `(.L_x_14533) ;  /* 0x00000000000c7947 */ /* 0x000fea0003800000 */
.L_x_14554:
[----:B------:R-:W0:Y:S02]  /*5b00*/  I2F.S16 R0, R18 ;  /* 0x0000001200007306 */ /* 0x000e240000101400 */
[----:B0-----:R-:W-:-:S05]  /*5b10*/  F2FP.BF16.F32.PACK_AB R0, RZ, R0 ;  /* 0x00000000ff00723e */ /* 0x001fca00000010ff */
[----:B------:R0:W-:Y:S02]  /*5b20*/  STG.E.U16 desc[UR36][R8.64], R0 ;  /* 0x0000000008007986 */ /* 0x0001e4000c101524 */
.L_x_14533:
[----:B------:R-:W-:-:S07]  /*5b30*/  VIADD R2, R2, 0x80 ;  /* 0x0000008002027836 */ /* 0x000fce0000000000 */
.L_x_14490:
[----:B------:R-:W-:-:S13]  /*5b40*/  ISETP.GE.AND P0, PT, R2, R22, PT ;  /* 0x000000160200720c */ /* 0x000fda0003f06270 */
[----:B------:R-:W-:Y:S05]  /*5b50*/  @P0 BREAK.RELIABLE B6 ;  /* 0x0000000000060942 */ /* 0x000fea0003800100 */
[----:B------:R-:W-:Y:S05]  /*5b60*/  @P0 BRA `(.L_x_14527) ;  /* 0x0000000c00ac0947 */ /* 0x000fea0003800000 */
[----:B------:R-:W-:Y:S05]  /*5b70*/  BSYNC.RELIABLE B6 ;  /* 0x0000000000067941 */ /* 0x000fea0003800100 */
.L_x_14489:
        /* <DEDUP_REMOVED lines=20> */
.L_x_14566:
[----:B------:R0:W-:Y:S01]  /*5cc0*/  STG.E.U8 desc[UR36][R8.64], R17 ;  /* 0x0000001108007986 */ /* 0x0001e2000c101124 */
[----:B------:R-:W-:Y:S05]  /*5cd0*/  BRA `(.L_x_14568) ;  /* 0x0000000c004c7947 */ /* 0x000fea0003800000 */
.L_x_14565:
        /* <DEDUP_REMOVED lines=10> */
.L_x_14570:
[----:B------:R-:W-:-:S05]  /*5d80*/  PRMT R3, R17, 0x9910, RZ ;  /* 0x0000991011037816 */ /* 0x000fca00000000ff */
[----:B------:R0:W-:Y:S01]  /*5d90*/  STG.E desc[UR36][R8.64], R3 ;  /* 0x0000000308007986 */ /* 0x0001e2000c101924 */
[----:B------:R-:W-:Y:S05]  /*5da0*/  BRA `(.L_x_14568) ;  /* 0x0000000c00187947 */ /* 0x000fea0003800000 */
.L_x_14569:
[----:B------:R0:W-:Y:S01]  /*5db0*/  STG.E.U16 desc[UR36][R8.64], R17 ;  /* 0x0000001108007986 */ /* 0x0001e2000c101524 */
[----:B------:R-:W-:Y:S05]  /*5dc0*/  BRA `(.L_x_14568) ;  /* 0x0000000c00107947 */ /* 0x000fea0003800000 */
.L_x_14564:
        /* <DEDUP_REMOVED lines=9> */
.L_x_14572:
[----:B------:R-:W0:Y:S02]  /*5e60*/  I2F.S16 R0, R17 ;  /* 0x0000001100007306 */ /* 0x000e240000101400 */
[----:B0-----:R-:W-:-:S05]  /*5e70*/  F2FP.F16.F32.PACK_AB R0, RZ, R0 ;  /* 0x00000000ff00723e */ /* 0x001fca00000000ff */
[----:B------:R0:W-:Y:S01]  /*5e80*/  STG.E.U16 desc[UR36][R8.64], R0 ;  /* 0x0000000008007986 */ /* 0x0001e2000c101524 */
[----:B------:R-:W-:Y:S05]  /*5e90*/  BRA `(.L_x_14568) ;  /* 0x0000000800dc7947 */ /* 0x000fea0003800000 */
.L_x_14571:
        /* <DEDUP_REMOVED lines=10> */
.L_x_14574:
[----:B------:R-:W0:Y:S02]  /*5f40*/  I2F.S16 R17, R17 ;  /* 0x0000001100117306 */ /* 0x000e240000101400 */
[----:B0-----:R-:W-:-:S04]  /*5f50*/  F2FP.F16.F32.PACK_AB R3, RZ, R17 ;  /* 0x00000011ff03723e */ /* 0x001fc800000000ff */
[----:B------:R-:W-:-:S05]  /*5f60*/  PRMT R3, R3, 0x5410, RZ ;  /* 0x0000541003037816 */ /* 0x000fca00000000ff */
[----:B------:R0:W-:Y:S01]  /*5f70*/  STG.E desc[UR36][R8.64], R3 ;  /* 0x0000000308007986 */ /* 0x0001e2000c101924 */
[----:B------:R-:W-:Y:S05]  /*5f80*/  BRA `(.L_x_14568) ;  /* 0x0000000800a07947 */ /* 0x000fea0003800000 */
.L_x_14573:
[----:B------:R-:W0:Y:S02]  /*5f90*/  I2F.F64.S16 R4, R17 ;  /* 0x0000001100047312 */ /* 0x000e240000101c00 */
[----:B0-----:R0:W-:Y:S01]  /*5fa0*/  STG.E.64 desc[UR36][R8.64], R4 ;  /* 0x0000000408007986 */ /* 0x0011e2000c101b24 */
[----:B------:R-:W-:Y:S05]  /*5fb0*/  BRA `(.L_x_14568) ;  /* 0x0000000800947947 */ /* 0x000fea0003800000 */
.L_x_14563:
        /* <DEDUP_REMOVED lines=12> */
.L_x_14578:
        /* <DEDUP_REMOVED lines=17> */
.L_x_14581:
[----:B------:R-:W-:-:S04]  /*6190*/  SHF.R.U32.HI R3, RZ, 0x18, R17 ;  /* 0x00000018ff037819 */ /* 0x000fc80000011611 */
[----:B------:R-:W-:-:S04]  /*61a0*/  LOP3.LUT R0, R0, 0x80, R3, 0xf8, !PT ;  /* 0x0000008000007812 */ /* 0x000fc800078ef803 */
[----:B------:R-:W-:-:S07]  /*61b0*/  PRMT R4, R0, 0x7610, R4 ;  /* 0x0000761000047816 */ /* 0x000fce0000000004 */
.L_x_14580:
[----:B------:R-:W-:Y:S05]  /*61c0*/  BSYNC.RECONVERGENT B0 ;  /* 0x0000000000007941 */ /* 0x000fea0003800200 */
.L_x_14579:
[----:B------:R0:W-:Y:S01]  /*61d0*/  STG.E.U8 desc[UR36][R8.64], R4 ;  /* 0x0000000408007986 */ /* 0x0001e2000c101124 */
[----:B------:R-:W-:Y:S05]  /*61e0*/  BRA `(.L_x_14568) ;  /* 0x0000000800087947 */ /* 0x000fea0003800000 */
.L_x_14577:
        /* <DEDUP_REMOVED lines=17> */
.L_x_14584:
[----:B------:R-:W-:-:S04]  /*6300*/  SHF.R.U32.HI R3, RZ, 0x18, R17 ;  /* 0x00000018ff037819 */ /* 0x000fc80000011611 */
[----:B------:R-:W-:-:S04]  /*6310*/  LOP3.LUT R0, R0, 0x80, R3, 0xf8, !PT ;  /* 0x0000008000007812 */ /* 0x000fc800078ef803 */
[----:B------:R-:W-:-:S07]  /*6320*/  PRMT R4, R0, 0x7610, R4 ;  /* 0x0000761000047816 */ /* 0x000fce0000000004 */
.L_x_14583:
[----:B------:R-:W-:Y:S05]  /*6330*/  BSYNC.RECONVERGENT B0 ;  /* 0x0000000000007941 */ /* 0x000fea0003800200 */
.L_x_14582:
[----:B------:R0:W-:Y:S01]  /*6340*/  STG.E.U8 desc[UR36][R8.64], R4 ;  /* 0x0000000408007986 */ /* 0x0001e2000c101124 */
[----:B------:R-:W-:Y:S05]  /*6350*/  BRA `(.L_x_14568) ;  /* 0x0000000400ac7947 */ /* 0x000fea0003800000 */
.L_x_14576:
        /* <DEDUP_REMOVED lines=22> */
.L_x_14586:
[----:B------:R-:W-:-:S04]  /*64c0*/  PRMT R4, R17, 0x9910, RZ ;  /* 0x0000991011047816 */ /* 0x000fc800000000ff */
[----:B------:R-:W-:-:S05]  /*64d0*/  SHF.R.S32.HI R5, RZ, 0x1f, R4 ;  /* 0x0000001fff057819 */ /* 0x000fca0000011404 */
[----:B------:R0:W-:Y:S01]  /*64e0*/  STG.E.64 desc[UR36][R8.64], R4 ;  /* 0x0000000408007986 */ /* 0x0001e2000c101b24 */
[----:B------:R-:W-:Y:S05]  /*64f0*/  BRA `(.L_x_14568) ;  /* 0x0000000400447947 */ /* 0x000fea0003800000 */
.L_x_14585:
[----:B------:R-:W-:-:S05]  /*6500*/  PRMT R3, R17, 0x9910, RZ ;  /* 0x0000991011037816 */ /* 0x000fca00000000ff */
[----:B------:R0:W-:Y:S01]  /*6510*/  STG.E desc[UR36][R8.64], R3 ;  /* 0x0000000308007986 */ /* 0x0001e2000c101924 */
[----:B------:R-:W-:Y:S05]  /*6520*/  BRA `(.L_x_14568) ;  /* 0x0000000400387947 */ /* 0x000fea0003800000 */
.L_x_14575:
        /* <DEDUP_REMOVED lines=11> */
.L_x_14588:
[----:B------:R-:W0:Y:S01]  /*65e0*/  I2F.F64.S16 R4, R17 ;  /* 0x0000001100047312 */ /* 0x000e220000101c00 */
[----:B------:R-:W-:-:S05]  /*65f0*/  CS2R R6, SRZ ;  /* 0x0000000000067805 */ /* 0x000fca000001ff00 */
[----:B0-----:R4:W-:Y:S01]  /*6600*/  STG.E.128 desc[UR36][R8.64], R4 ;  /* 0x0000000408007986 */ /* 0x0019e2000c101d24 */
[----:B------:R-:W-:Y:S05]  /*6610*/  BRA `(.L_x_14568) ;  /* 0x0000000000fc7947 */ /* 0x000fea0003800000 */
.L_x_14587:
[----:B------:R-:W-:-:S13]  /*6620*/  ISETP.NE.AND P0, PT, R0, 0xf, PT ;  /* 0x0000000f0000780c */ /* 0x000fda0003f05270 */
[----:B------:R-:W-:Y:S05]  /*6630*/  @!P0 BRA `(.L_x_14589) ;  /* 0x0000000000e88947 */ /* 0x000fea0003800000 */
[----:B------:R-:W-:-:S13]  /*6640*/  ISETP.NE.AND P0, PT, R0, 0x17, PT ;  /* 0x000000170000780c */ /* 0x000fda0003f05270 */
[----:B------:R-:W-:Y:S05]  /*6650*/  @!P0 BRA `(.L_x_14590) ;  /* 0x0000000000908947 */ /* 0x000fea0003800000 */
[----:B------:R-:W-:-:S13]  /*6660*/  ISETP.NE.AND P0, PT, R0, 0x18, PT ;  /* 0x000000180000780c */ /* 0x000fda0003f05270 */
[----:B------:R-:W-:Y:S05]  /*6670*/  @!P0 BRA `(.L_x_14591) ;  /* 0x0000000000448947 */ /* 0x000fea0003800000 */
.L_x_14567:
        /* <DEDUP_REMOVED lines=16> */
.L_x_14592:
[----:B------:R-:W-:Y:S05]  /*6780*/  BRA `(.L_x_14568) ;  /* 0x0000000000a07947 */ /* 0x000fea0003800000 */
.L_x_14591:
        /* <DEDUP_REMOVED lines=13> */
.L_x_14594:
[----:B------:R-:W-:Y:S05]  /*6860*/  BSYNC.RECONVERGENT B0 ;  /* 0x0000000000007941 */ /* 0x000fea0003800200 */
.L_x_14593:
[----:B------:R-:W-:-:S05]  /*6870*/  LOP3.LUT R3, R0, 0x80, R3, 0xf8, !PT ;  /* 0x0000008000037812 */ /* 0x000fca00078ef803 */
[----:B------:R2:W-:Y:S01]  /*6880*/  STG.E.U8 desc[UR36][R8.64], R3 ;  /* 0x0000000308007986 */ /* 0x0005e2000c101124 */
[----:B------:R-:W-:Y:S05]  /*6890*/  BRA `(.L_x_14568) ;  /* 0x00000000005c7947 */ /* 0x000fea0003800000 */
.L_x_14590:
        /* <DEDUP_REMOVED lines=12> */
.L_x_14596:
[----:B------:R-:W-:Y:S01]  /*6960*/  IMAD.MOV.U32 R0, RZ, RZ, 0x7f ;  /* 0x0000007fff007424 */ /* 0x000fe200078e00ff */
[----:B------:R-:W-:-:S04]  /*6970*/  ISETP.GT.U32.AND P0, PT, R3, 0x7f800000, PT ;  /* 0x7f8000000300780c */ /* 0x000fc80003f04070 */
[----:B------:R-:W-:-:S09]  /*6980*/  SEL R0, R0, 0x7c, P0 ;  /* 0x0000007c00007807 */ /* 0x000fd20000000000 */
.L_x_14597:
[----:B------:R-:W-:Y:S05]  /*6990*/  BSYNC.RECONVERGENT B0 ;  /* 0x0000000000007941 */ /* 0x000fea0003800200 */
.L_x_14595:
[----:B------:R-:W-:-:S04]  /*69a0*/  SHF.R.U32.HI R3, RZ, 0x18, R17 ;  /* 0x00000018ff037819 */ /* 0x000fc80000011611 */
[----:B------:R-:W-:-:S05]  /*69b0*/  LOP3.LUT R3, R0, 0x80, R3, 0xf8, !PT ;  /* 0x0000008000037812 */ /* 0x000fca00078ef803 */
[----:B------:R1:W-:Y:S01]  /*69c0*/  STG.E.U8 desc[UR36][R8.64], R3 ;  /* 0x0000000308007986 */ /* 0x0003e2000c101124 */
[----:B------:R-:W-:Y:S05]  /*69d0*/  BRA `(.L_x_14568) ;  /* 0x00000000000c7947 */ /* 0x000fea0003800000 */
.L_x_14589:
[----:B------:R-:W0:Y:S02]  /*69e0*/  I2F.S16 R0, R17 ;  /* 0x0000001100007306 */ /* 0x000e240000101400 */
[----:B0-----:R-:W-:-:S05]  /*69f0*/  F2FP.BF16.F32.PACK_AB R0, RZ, R0 ;  /* 0x00000000ff00723e */ /* 0x001fca00000010ff */
[----:B------:R0:W-:Y:S02]  /*6a00*/  STG.E.U16 desc[UR36][R8.64], R0 ;  /* 0x0000000008007986 */ /* 0x0001e4000c101524 */
.L_x_14568:
[----:B------:R-:W-:-:S07]  /*6a10*/  VIADD R2, R2, 0x80 ;  /* 0x0000008002027836 */ /* 0x000fce0000000000 */
.L_x_14527:
[----:B------:R-:W-:Y:S05]  /*6a20*/  BSYNC.RECONVERGENT B7 ;  /* 0x0000000000077941 */ /* 0x000fea0003800200 */
.L_x_14488:
        /* <DEDUP_REMOVED lines=21> */
.L_x_14601:
[----:B------:R-:W-:Y:S01]  /*6b80*/  STG.E.U8 desc[UR36][R2.64], R16 ;  /* 0x0000001002007986 */ /* 0x000fe2000c101124 */
[----:B------:R-:W-:Y:S05]  /*6b90*/  EXIT ;  /* 0x000000000000794d */ /* 0x000fea0003800000 */
.L_x_14600:
        /* <DEDUP_REMOVED lines=10> */
.L_x_14604:
[----:B------:R-:W-:-:S05]  /*6c40*/  PRMT R5, R16, 0x9910, RZ ;  /* 0x0000991010057816 */ /* 0x000fca00000000ff */
[----:B------:R-:W-:Y:S01]  /*6c50*/  STG.E desc[UR36][R2.64], R5 ;  /* 0x0000000502007986 */ /* 0x000fe2000c101924 */
[----:B------:R-:W-:Y:S05]  /*6c60*/  EXIT ;  /* 0x000000000000794d */ /* 0x000fea0003800000 */
.L_x_14603:
[----:B------:R-:W-:Y:S01]  /*6c70*/  STG.E.U16 desc[UR36][R2.64], R16 ;  /* 0x0000001002007986 */ /* 0x000fe2000c101524 */
[----:B------:R-:W-:Y:S05]  /*6c80*/  EXIT ;  /* 0x000000000000794d */ /* 0x000fea0003800000 */
.L_x_14599:
        /* <DEDUP_REMOVED lines=9> */
.L_x_14606:
[----:B------:R-:W0:Y:S02]  /*6d20*/  I2F.S16 R0, R16 ;  /* 0x0000001000007306 */ /* 0x000e240000101400 */
[----:B0-----:R-:W-:-:S05]  /*6d30*/  F2FP.F16.F32.PACK_AB R0, RZ, R0 ;  /* 0x00000000ff00723e */ /* 0x001fca00000000ff */
[----:B------:R-:W-:Y:S01]  /*6d40*/  STG.E.U16 desc[UR36][R2.64], R0 ;  /* 0x0000000002007986 */ /* 0x000fe2000c101524 */
[----:B------:R-:W-:Y:S05]  /*6d50*/  EXIT ;  /* 0x000000000000794d */ /* 0x000fea0003800000 */
.L_x_14605:
        /* <DEDUP_REMOVED lines=10> */
.L_x_14608:
[----:B------:R-:W0:Y:S02]  /*6e00*/  I2F.S16 R16, R16 ;  /* 0x0000001000107306 */ /* 0x000e240000101400 */
[----:B0-----:R-:W-:-:S04]  /*6e10*/  F2FP.F16.F32.PACK_AB R5, RZ, R16 ;  /* 0x00000010ff05723e */ /* 0x001fc800000000ff */
[----:B------:R-:W-:-:S05]  /*6e20*/  PRMT R5, R5, 0x5410, RZ ;  /* 0x0000541005057816 */ /* 0x000fca00000000ff */
[----:B------:R-:W-:Y:S01]  /*6e30*/  STG.E desc[UR36][R2.64], R5 ;  /* 0x0000000502007986 */ /* 0x000fe2000c101924 */
[----:B------:R-:W-:Y:S05]  /*6e40*/  EXIT ;  /* 0x000000000000794d */ /* 0x000fea0003800000 */
.L_x_14607:
[----:B------:R-:W0:Y:S02]  /*6e50*/  I2F.F64.S16 R16, R16 ;  /* 0x0000001000107312 */ /* 0x000e240000101c00 */
[----:B0-----:R-:W-:Y:S01]  /*6e60*/  STG.E.64 desc[UR36][R2.64], R16 ;  /* 0x0000001002007986 */ /* 0x001fe2000c101b24 */
[----:B------:R-:W-:Y:S05]  /*6e70*/  EXIT ;  /* 0x000000000000794d */ /* 0x000fea0003800000 */
.L_x_14598:
        /* <DEDUP_REMOVED lines=12> */
.L_x_14612:
        /* <DEDUP_REMOVED lines=18> */
.L_x_14615:
[----:B------:R-:W-:-:S04]  /*7060*/  SHF.R.U32.HI R5, RZ, 0x18, R5 ;  /* 0x00000018ff057819 */ /* 0x000fc80000011605 */
[----:B------:R-:W-:-:S07]  /*7070*/  LOP3.LUT R0, R0, 0x80, R5, 0xf8, !PT ;  /* 0x0000008000007812 */ /* 0x000fce00078ef805 */
.L_x_14614:
[----:B------:R-:W-:Y:S05]  /*7080*/  BSYNC.RECONVERGENT B0 ;  /* 0x0000000000007941 */ /* 0x000fea0003800200 */
.L_x_14613:
[----:B------:R-:W-:Y:S01]  /*7090*/  STG.E.U8 desc[UR36][R2.64], R0 ;  /* 0x0000000002007986 */ /* 0x000fe2000c101124 */
[----:B------:R-:W-:Y:S05]  /*70a0*/  EXIT ;  /* 0x000000000000794d */ /* 0x000fea0003800000 */
.L_x_14611:
        /* <DEDUP_REMOVED lines=18> */
.L_x_14618:
[----:B------:R-:W-:-:S04]  /*71d0*/  SHF.R.U32.HI R5, RZ, 0x18, R5 ;  /* 0x00000018ff057819 */ /* 0x000fc80000011605 */
[----:B------:R-:W-:-:S07]  /*71e0*/  LOP3.LUT R0, R0, 0x80, R5, 0xf8, !PT ;  /* 0x0000008000007812 */ /* 0x000fce00078ef805 */
.L_x_14617:
[----:B------:R-:W-:Y:S05]  /*71f0*/  BSYNC.RECONVERGENT B0 ;  /* 0x0000000000007941 */ /* 0x000fea0003800200 */
.L_x_14616:
[----:B------:R-:W-:Y:S01]  /*7200*/  STG.E.U8 desc[UR36][R2.64], R0 ;  /* 0x0000000002007986 */ /* 0x000fe2000c101124 */
[----:B------:R-:W-:Y:S05]  /*7210*/  EXIT ;  /* 0x000000000000794d */ /* 0x000fea0003800000 */
.L_x_14610:
        /* <DEDUP_REMOVED lines=22> */
.L_x_14620:
[----:B------:R-:W-:-:S04]  /*7380*/  PRMT R4, R16, 0x9910, RZ ;  /* 0x0000991010047816 */ /* 0x000fc800000000ff */
[----:B------:R-:W-:-:S05]  /*7390*/  SHF.R.S32.HI R5, RZ, 0x1f, R4 ;  /* 0x0000001fff057819 */ /* 0x000fca0000011404 */
[----:B------:R-:W-:Y:S01]  /*73a0*/  STG.E.64 desc[UR36][R2.64], R4 ;  /* 0x0000000402007986 */ /* 0x000fe2000c101b24 */
[----:B------:R-:W-:Y:S05]  /*73b0*/  EXIT ;  /* 0x000000000000794d */ /* 0x000fea0003800000 */
.L_x_14619:
[----:B------:R-:W-:-:S05]  /*73c0*/  PRMT R5, R16, 0x9910, RZ ;  /* 0x0000991010057816 */ /* 0x000fca00000000ff */
[----:B------:R-:W-:Y:S01]  /*73d0*/  STG.E desc[UR36][R2.64], R5 ;  /* 0x0000000502007986 */ /* 0x000fe2000c101924 */
[----:B------:R-:W-:Y:S05]  /*73e0*/  EXIT ;  /* 0x000000000000794d */ /* 0x000fea0003800000 */
.L_x_14609:
        /* <DEDUP_REMOVED lines=11> */
.L_x_14622:
[----:B------:R-:W0:Y:S01]  /*74a0*/  I2F.F64.S16 R16, R16 ;  /* 0x0000001000107312 */ /* 0x000e220000101c00 */
[----:B------:R-:W-:-:S05]  /*74b0*/  CS2R R18, SRZ ;  /* 0x0000000000127805 */ /* 0x000fca000001ff00 */
[----:B0-----:R-:W-:Y:S01]  /*74c0*/  STG.E.128 desc[UR36][R2.64], R16 ;  /* 0x0000001002007986 */ /* 0x001fe2000c101d24 */
[----:B------:R-:W-:Y:S05]  /*74d0*/  EXIT ;  /* 0x000000000000794d */ /* 0x000fea0003800000 */
.L_x_14621:
[----:B------:R-:W-:-:S13]  /*74e0*/  ISETP.NE.AND P0, PT, R0, 0xf, PT ;  /* 0x0000000f0000780c */ /* 0x000fda0003f05270 */
[----:B------:R-:W-:Y:S05]  /*74f0*/  @!P0 BRA `(.L_x_14623) ;  /* 0x0000000000e88947 */ /* 0x000fea0003800000 */
[----:B------:R-:W-:-:S13]  /*7500*/  ISETP.NE.AND P0, PT, R0, 0x17, PT ;  /* 0x000000170000780c */ /* 0x000fda0003f05270 */
[----:B------:R-:W-:Y:S05]  /*7510*/  @!P0 BRA `(.L_x_14624) ;  /* 0x0000000000908947 */ /* 0x000fea0003800000 */
[----:B------:R-:W-:-:S13]  /*7520*/  ISETP.NE.AND P0, PT, R0, 0x18, PT ;  /* 0x000000180000780c */ /* 0x000fda0003f05270 */
[----:B------:R-:W-:Y:S05]  /*7530*/  @!P0 BRA `(.L_x_14625) ;  /* 0x0000000000448947 */ /* 0x000fea0003800000 */
.L_x_14602:
        /* <DEDUP_REMOVED lines=16> */
.L_x_14626:
[----:B------:R-:W-:Y:S05]  /*7640*/  EXIT ;  /* 0x000000000000794d */ /* 0x000fea0003800000 */
.L_x_14625:
        /* <DEDUP_REMOVED lines=13> */
.L_x_14628:
[----:B------:R-:W-:Y:S05]  /*7720*/  BSYNC.RECONVERGENT B0 ;  /* 0x0000000000007941 */ /* 0x000fea0003800200 */
.L_x_14627:
[----:B------:R-:W-:-:S05]  /*7730*/  LOP3.LUT R5, R0, 0x80, R5, 0xf8, !PT ;  /* 0x0000008000057812 */ /* 0x000fca00078ef805 */
[----:B------:R-:W-:Y:S01]  /*7740*/  STG.E.U8 desc[UR36][R2.64], R5 ;  /* 0x0000000502007986 */ /* 0x000fe2000c101124 */
[----:B------:R-:W-:Y:S05]  /*7750*/  EXIT ;  /* 0x000000000000794d */ /* 0x000fea0003800000 */
.L_x_14624:
        /* <DEDUP_REMOVED lines=12> */
.L_x_14630:
[----:B------:R-:W-:Y:S01]  /*7820*/  IMAD.MOV.U32 R0, RZ, RZ, 0x7f ;  /* 0x0000007fff007424 */ /* 0x000fe200078e00ff */
[----:B------:R-:W-:-:S04]  /*7830*/  ISETP.GT.U32.AND P0, PT, R4, 0x7f800000, PT ;  /* 0x7f8000000400780c */ /* 0x000fc80003f04070 */
[----:B------:R-:W-:-:S09]  /*7840*/  SEL R0, R0, 0x7c, P0 ;  /* 0x0000007c00007807 */ /* 0x000fd20000000000 */
.L_x_14631:
[----:B------:R-:W-:Y:S05]  /*7850*/  BSYNC.RECONVERGENT B0 ;  /* 0x0000000000007941 */ /* 0x000fea0003800200 */
.L_x_14629:
[----:B------:R-:W-:-:S04]  /*7860*/  SHF.R.U32.HI R5, RZ, 0x18, R5 ;  /* 0x00000018ff057819 */ /* 0x000fc80000011605 */
[----:B------:R-:W-:-:S05]  /*7870*/  LOP3.LUT R5, R0, 0x80, R5, 0xf8, !PT ;  /* 0x0000008000057812 */ /* 0x000fca00078ef805 */
[----:B------:R-:W-:Y:S01]  /*7880*/  STG.E.U8 desc[UR36][R2.64], R5 ;  /* 0x0000000502007986 */ /* 0x000fe2000c101124 */
[----:B------:R-:W-:Y:S05]  /*7890*/  EXIT ;  /* 0x000000000000794d */ /* 0x000fea0003800000 */
.L_x_14623:
[----:B------:R-:W0:Y:S02]  /*78a0*/  I2F.S16 R0, R16 ;  /* 0x0000001000007306 */ /* 0x000e240000101400 */
[----:B0-----:R-:W-:-:S05]  /*78b0*/  F2FP.BF16.F32.PACK_AB R0, RZ, R0 ;  /* 0x00000000ff00723e */ /* 0x001fca00000010ff */
[----:B------:R-:W-:Y:S01]  /*78c0*/  STG.E.U16 desc[UR36][R2.64], R0 ;  /* 0x0000000002007986 */ /* 0x000fe2000c101524 */
[----:B------:R-:W-:Y:S05]  /*78d0*/  EXIT ;  /* 0x000000000000794d */ /* 0x000fea0003800000 */
.L_x_14632:
        /* <DEDUP_REMOVED lines=10> */
.L_x_37119:


//--------------------- .text._ZN2at6native18elementwise_kernelILi128ELi4EZNS0_22gpu_kernel_impl_nocastIZZZNS0_21clamp_min_kernel_cudaERNS_18TensorIteratorBaseERKN3c106ScalarEENKUlvE_clEvENKUlvE0_clEvEUlaE_EEvS4_RKT_EUliE_EEviT1_ --------------------------
	.section	.text._ZN2at6native18elementwise_kernelILi128ELi4EZNS0_22gpu_kernel_impl_nocastIZZZNS0_21clamp_min_kernel_cudaERNS_18TensorIteratorBaseERKN3c106ScalarEENKUlvE_clEvENKUlvE0_clEvEUlaE_EEvS4_RKT_EUliE_EEviT1_,"ax",@progbits
	.align	128
        .global         _ZN2at6native18elementwise_kernelILi128ELi4EZNS0_22gpu_kernel_impl_nocastIZZZNS0_21clamp_min_kernel_cudaERNS_18TensorIteratorBaseERKN3c106ScalarEENKUlvE_clEvENKUlvE0_clEvEUlaE_EEvS4_RKT_EUliE_EEviT1_
        .type           _ZN2at6native18elementwise_kernelILi128ELi4EZNS0_22gpu_kernel_impl_nocastIZZZNS0_21clamp_min_kernel_cudaERNS_18TensorIteratorBaseERKN3c106ScalarEENKUlvE_clEvENKUlvE0_clEvEUlaE_EEvS4_RKT_EUliE_EEviT1_,@function
        .size           _ZN2at6native18elementwise_kernelILi128ELi4EZNS0_22gpu_kernel_impl_nocastIZZZNS0_21clamp_min_kernel_cudaERNS_18TensorIteratorBaseERKN3c106ScalarEENKUlvE_clEvENKUlvE0_clEvEUlaE_EEvS4_RKT_EUliE_EEviT1_,(.L_x_37120 - _ZN2at6native18elementwise_kernelILi128ELi4EZNS0_22gpu_kernel_impl_nocastIZZZNS0_21clamp_min_kernel_cudaERNS_18TensorIteratorBaseERKN3c106ScalarEENKUlvE_clEvENKUlvE0_clEvEUlaE_EEvS4_RKT_EUliE_EEviT1_)
        .other          _ZN2at6native18elementwise_kernelILi128ELi4EZNS0_22gpu_kernel_impl_nocastIZZZNS0_21clamp_min_kernel_cudaERNS_18TensorIteratorBaseERKN3c106ScalarEENKUlvE_clEvENKUlvE0_clEvEUlaE_EEvS4_RKT_EUliE_EEviT1_,@"STO_CUDA_ENTRY STV_DEFAULT"
_ZN2at6native18elementwise_kernelILi128ELi4EZNS0_22gpu_kernel_impl_nocastIZZZNS0_21clamp_min_kernel_cudaERNS_18TensorIteratorBaseERKN3c106ScalarEENKUlvE_clEvENKUlvE0_clEvEUlaE_EEvS4_RKT_EUliE_EEviT1_:
.text._ZN2at6native18elementwise_kernelILi128ELi4EZNS0_22gpu_kernel_impl_nocastIZZZNS0_21clamp_min_kernel_cudaERNS_18TensorIteratorBaseERKN3c106ScalarEENKUlvE_clEvENKUlvE0_clEvEUlaE_EEvS4_RKT_EUliE_EEviT1_:
        /* <DEDUP_REMOVED lines=22> */
[----:B--2---:R-:W-:-:S08]  /*0160*/  VIMNMX.S16x2 R0, PT, PT, R4, UR4, !PT ;  /* 0x0000000404007c48 */ /* 0x004fd0000ffe0300 */
        /* <DEDUP_REMOVED lines=9> */
[----:B--2---:R-:W-:-:S05]  /*0200*/  VIMNMX.S16x2 R0, PT, PT, R4, UR4, !PT ;  /* 0x0000000404007c48 */ /* 0x004fca000ffe0300 */
[----:B0-----:R0:W-:Y:S02]  /*0210*/  STG.E.U8 desc[UR6][R6.64], R0 ;  /* 0x0000000006007986 */ /* 0x0011e4000c101106 */
.L_x_14636:
[----:B------:R-:W-:-:S13]  /*0220*/  ISETP.GE.AND P0, PT, R3, UR8, PT ;  /* 0x0000000803007c0c */ /* 0x000fda000bf06270 */
[----:B------:R-:W-:Y:S05]  /*0230*/  @P0 BREAK.RELIABLE B1 ;  /* 0x0000000000010942 */ /* 0x000fea0003800100 */
[----:B------:R-:W-:Y:S05]  /*0240*/  @P0 BRA `(.L_x_14637) ;  /* 0x0000000000240947 */ /* 0x000fea0003800000 */
[----:B------:R-:W-:Y:S05]  /*0250*/  BSYNC.RELIABLE B1 ;  /* 0x0000000000017941 */ /* 0x000fea0003800100 */
.L_x_14635:
        /* <DEDUP_REMOVED lines=8> */
.L_x_14637:
[----:B------:R-:W-:Y:S05]  /*02e0*/  BSYNC.RECONVERGENT B0 ;  /* 0x0000000000007941 */ /* 0x000fea0003800200 */
.L_x_14634:
        /* <DEDUP_REMOVED lines=8> */
[----:B01----:R-:W-:-:S05]  /*0370*/  VIMNMX.S16x2 R0, PT, PT, R2, UR4, !PT ;  /* 0x0000000402007c48 */ /* 0x003fca000ffe0300 */
[----:B--2---:R-:W-:Y:S01]  /*0380*/  STG.E.U8 desc[UR6][R4.64], R0 ;  /* 0x0000000004007986 */ /* 0x004fe2000c101106 */
[----:B------:R-:W-:Y:S05]  /*0390*/  EXIT ;  /* 0x000000000000794d */ /* 0x000fea0003800000 */
.L_x_14633:
        /* <DEDUP_REMOVED lines=306> */
.L_x_14641:
        /* <DEDUP_REMOVED lines=10> */
[----:B--2---:R-:W-:-:S10]  /*1760*/  VIMNMX.S16x2 R7, PT, PT, R6, UR4, !PT ;  /* 0x0000000406077c48 */ /* 0x004fd4000ffe0300 */
        /* <DEDUP_REMOVED lines=301> */
.L_x_14643:
        /* <DEDUP_REMOVED lines=9> */
[----:B--2---:R-:W-:-:S05]  /*2ad0*/  VIMNMX.S16x2 R7, PT, PT, R6, UR4, !PT ;  /* 0x0000000406077c48 */ /* 0x004fca000ffe0300 */
[----:B------:R0:W-:Y:S02]  /*2ae0*/  STG.E.U8 desc[UR6][R4.64], R7 ;  /* 0x0000000704007986 */ /* 0x0001e4000c101106 */
.L_x_14640:
[----:B------:R-:W-:-:S13]  /*2af0*/  ISETP.GE.AND P0, PT, R3, UR8, PT ;  /* 0x0000000803007c0c */ /* 0x000fda000bf06270 */
[----:B------:R-:W-:Y:S05]  /*2b00*/  @P0 BREAK.RELIABLE B1 ;  /* 0x0000000000010942 */ /* 0x000fea0003800100 */
[----:B------:R-:W-:Y:S05]  /*2b10*/  @P0 BRA `(.L_x_14642) ;  /* 0x0000001000d80947 */ /* 0x000fea0003800000 */
[----:B------:R-:W-:Y:S05]  /*2b20*/  BSYNC.RELIABLE B1 ;  /* 0x0000000000017941 */ /* 0x000fea0003800100 */
.L_x_14639:
        /* <DEDUP_REMOVED lines=298> */
.L_x_14644:
        /* <DEDUP_REMOVED lines=11> */
.L_x_14642:
[----:B------:R-:W-:Y:S05]  /*3e80*/  BSYNC.RECONVERGENT B0 ;  /* 0x0000000000007941 */ /* 0x000fea0003800200 */
.L_x_14638:
        /* <DEDUP_REMOVED lines=301> */
.L_x_14645:
        /* <DEDUP_REMOVED lines=8> */
[----:B--2---:R-:W-:-:S05]  /*51e0*/  VIMNMX.S16x2 R0, PT, PT, R4, UR4, !PT ;  /* 0x0000000404007c48 */ /* 0x004fca000ffe0300 */
[----:B------:R-:W-:Y:S01]  /*51f0*/  STG.E.U8 desc[UR6][R2.64], R0 ;  /* 0x0000000002007986 */ /* 0x000fe2000c101106 */
[----:B------:R-:W-:Y:S05]  /*5200*/  EXIT ;  /* 0x000000000000794d */ /* 0x000fea0003800000 */
.L_x_14646:
        /* <DEDUP_REMOVED lines=15> */
.L_x_37120:


//--------------------- .text._ZN2at6native27unrolled_elementwise_kernelIZZZNS0_21clamp_min_kernel_cudaERNS_18TensorIteratorBaseERKN3c106ScalarEENKUlvE_clEvENKUlvE0_clEvEUlaE_St5arrayIPcLm2EELi4E23TrivialOffsetCalculatorILi1EjESF_NS0_6memory15LoadWithoutCastENSG_16StoreWithoutCastEEEviT_T0_T2_T3_T4_T5_ --------------------------
	.section	.text._ZN2at6native27unrolled_elementwise_kernelIZZZNS0_21clamp_min_kernel_cudaERNS_18TensorIteratorBaseERKN3c106ScalarEENKUlvE_clEvENKUlvE0_clEvEUlaE_St5arrayIPcLm2EELi4E23TrivialOffsetCalculatorILi1EjESF_NS0_6memory15LoadWithoutCastENSG_16StoreWithoutCastEEEviT_T0_T2_T3_T4_T5_,"ax",@progbits
	.align	128
        .global         _ZN2at6native27unrolled_elementwise_kernelIZZZNS0_21clamp_min_kernel_cudaERNS_18TensorIteratorBaseERKN3c106ScalarEENKUlvE_clEvENKUlvE0_clEvEUlaE_St5arrayIPcLm2EELi4E23TrivialOffsetCalculatorILi1EjESF_NS0_6memory15LoadWithoutCastENSG_16StoreWithoutCastEEEviT_T0_T2_T3_T4_T5_
        .type           _ZN2at6native27unrolled_elementwise_kernelIZZZNS0_21clamp_min_kernel_cudaERNS_18TensorIteratorBaseERKN3c106ScalarEENKUlvE_clEvENKUlvE0_clEvEUlaE_St5arrayIPcLm2EELi4E23TrivialOffsetCalculatorILi1EjESF_NS0_6memory15LoadWithoutCastENSG_16StoreWithoutCastEEEviT_T0_T2_T3_T4_T5_,@function
        .size           _ZN2at6native27unrolled_elementwise_kernelIZZZNS0_21clamp_min_kernel_cudaERNS_18TensorIteratorBaseERKN3c106ScalarEENKUlvE_clEvENKUlvE0_clEvEUlaE_St5arrayIPcLm2EELi4E23TrivialOffsetCalculatorILi1EjESF_NS0_6memory15LoadWithoutCastENSG_16StoreWithoutCastEEEviT_T0_T2_T3_T4_T5_,(.L_x_37121 - _ZN2at6native27unrolled_elementwise_kernelIZZZNS0_21clamp_min_kernel_cudaERNS_18TensorIteratorBaseERKN3c106ScalarEENKUlvE_clEvENKUlvE0_clEvEUlaE_St5arrayIPcLm2EELi4E23TrivialOffsetCalculatorILi1EjESF_NS0_6memory15LoadWithoutCastENSG_16StoreWithoutCastEEEviT_T0_T2_T3_T4_T5_)
        .other          _ZN2at6native27unrolled_elementwise_kernelIZZZNS0_21clamp_min_kernel_cudaERNS_18TensorIteratorBaseERKN3c106ScalarEENKUlvE_clEvENKUlvE0_clEvEUlaE_St5arrayIPcLm2EELi4E23TrivialOffsetCalculatorILi1EjESF_NS0_6memory15LoadWithoutCastENSG_16StoreWithoutCastEEEviT_T0_T2_T3_T4_T5_,@"STO_CUDA_ENTRY STV_DEFAULT"
_ZN2at6native27unrolled_elementwise_kernelIZZZNS0_21clamp_min_kernel_cudaERNS_18TensorIteratorBaseERKN3c106ScalarEENKUlvE_clEvENKUlvE0_clEvEUlaE_St5arrayIPcLm2EELi4E23TrivialOffsetCalculatorILi1EjESF_NS0_6memory15LoadWithoutCastENSG_16StoreWithoutCastEEEviT_T0_T2_T3_T4_T5_:
.text._ZN2at6native27unrolled_elementwise_kernelIZZZNS0_21clamp_min_kernel_cudaERNS_18TensorIteratorBaseERKN3c106ScalarEENKUlvE_clEvENKUlvE0_clEvEUlaE_St5arrayIPcLm2EELi4E23TrivialOffsetCalculatorILi1EjESF_NS0_6memory15LoadWithoutCastENSG_16StoreWithoutCastEEEviT_T0_T2_T3_T4_T5_:
        /* <DEDUP_REMOVED lines=46> */
[----:B------:R-:W-:Y:S02]  /*02e0*/  VIMNMX.S16x2 R6, PT, PT, R6, UR4, !PT ;  /* 0x0000000406067c48 */ /* 0x000fe4000ffe0300 */
[----:B--2---:R-:W-:-:S04]  /*02f0*/  PRMT R14, R14, 0x8880, RZ ;  /* 0x000088800e0e7816 */ /* 0x004fc800000000ff */
[----:B-1----:R-:W-:-:S04]  /*0300*/  PRMT R2, R14, 0x7710, RZ ;  /* 0x000077100e027816 */ /* 0x002fc800000000ff */
[----:B------:R-:W-:Y:S02]  /*0310*/  VIMNMX.S16x2 R7, PT, PT, R2, UR4, !PT ;  /* 0x0000000402077c48 */ /* 0x000fe4000ffe0300 */
[----:B-----5:R-:W-:Y:S02]  /*0320*/  PRMT R13, R13, 0x8880, RZ ;  /* 0x000088800d0d7816 */ /* 0x020fe400000000ff */
[----:B------:R-:W-:Y:S02]  /*0330*/  PRMT R10, R15, 0x8880, RZ ;  /* 0x000088800f0a7816 */ /* 0x000fe400000000ff */
[----:B------:R-:W-:Y:S02]  /*0340*/  PRMT R8, R13, 0x7710, RZ ;  /* 0x000077100d087816 */ /* 0x000fe400000000ff */
[----:B------:R-:W-:Y:S02]  /*0350*/  PRMT R10, R10, 0x7710, RZ ;  /* 0x000077100a0a7816 */ /* 0x000fe400000000ff */
[----:B------:R-:W-:-:S02]  /*0360*/  VIMNMX.S16x2 R8, PT, PT, R8, UR4, !PT ;  /* 0x0000000408087c48 */ /* 0x000fc4000ffe0300 */
[----:B------:R-:W-:Y:S01]  /*0370*/  VIMNMX.S16x2 R10, PT, PT, R10, UR4, !PT ;  /* 0x000000040a0a7c48 */ /* 0x000fe2000ffe0300 */
        /* <DEDUP_REMOVED lines=16> */
.L_x_14649:
[----:B------:R-:W-:Y:S05]  /*0480*/  BSYNC.RELIABLE B1 ;  /* 0x0000000000017941 */ /* 0x000fea0003800100 */
.L_x_14648:
[----:B------:R-:W-:-:S13]  /*0490*/  ISETP.GE.AND P0, PT, R5, R4, PT ;  /* 0x000000040500720c */ /* 0x000fda0003f06270 */
[----:B0-----:R-:W0:Y:S01]  /*04a0*/  @!P0 LDC.64 R8, c[0x0][0x398] ;  /* 0x0000e600ff088b82 */ /* 0x001e220000000a00 */
[----:B------:R-:W-:Y:S02]  /*04b0*/  @!P0 IMAD R3, R0, 0x200, R5 ;  /* 0x0000020000038824 */ /* 0x000fe400078e0205 */
[----:B------:R-:W-:-:S03]  /*04c0*/  @!P0 VIADD R5, R5, 0x80 ;  /* 0x0000008005058836 */ /* 0x000fc60000000000 */
[----:B0-----:R-:W-:-:S05]  /*04d0*/  @!P0 IADD3 R2, P1, PT, R3, R8, RZ ;  /* 0x0000000803028210 */ /* 0x001fca0007f3e0ff */
[----:B------:R-:W-:-:S05]  /*04e0*/  @!P0 IMAD.X R3, RZ, RZ, R9, P1 ;  /* 0x000000ffff038224 */ /* 0x000fca00008e0609 */
[----:B------:R1:W-:Y:S03]  /*04f0*/  @!P0 STG.E.U8 desc[UR6][R2.64], R7 ;  /* 0x0000000702008986 */ /* 0x0003e6000c101106 */
.L_x_14650:
[----:B------:R-:W-:Y:S05]  /*0500*/  BSYNC.RECONVERGENT B0 ;  /* 0x0000000000007941 */ /* 0x000fea0003800200 */
.L_x_14647:
        /* <DEDUP_REMOVED lines=9> */
.L_x_14651:
        /* <DEDUP_REMOVED lines=14> */
.L_x_37121:


//--------------------- .text._ZN2at6native29vectorized_elementwise_kernelILi2EZZZNS0_21clamp_min_kernel_cudaERNS_18TensorIteratorBaseERKN3c106ScalarEENKUlvE_clEvENKUlvE0_clEvEUlaE_St5arrayIPcLm2EEEEviT0_T1_ --------------------------
	.section	.text._ZN2at6native29vectorized_elementwise_kernelILi2EZZZNS0_21clamp_min_kernel_cudaERNS_18TensorIteratorBaseERKN3c106ScalarEENKUlvE_clEvENKUlvE0_clEvEUlaE_St5arrayIPcLm2EEEEviT0_T1_,"ax",@progbits
	.align	128
        .global         _ZN2at6native29vectorized_elementwise_kernelILi2EZZZNS0_21clamp_min_kernel_cudaERNS_18TensorIteratorBaseERKN3c106ScalarEENKUlvE_clEvENKUlvE0_clEvEUlaE_St5arrayIPcLm2EEEEviT0_T1_
        .type           _ZN2at6native29vectorized_elementwise_kernelILi2EZZZNS0_21clamp_min_kernel_cudaERNS_18TensorIteratorBaseERKN3c106ScalarEENKUlvE_clEvENKUlvE0_clEvEUlaE_St5arrayIPcLm2EEEEviT0_T1_,@function
        .size           _ZN2at6native29vectorized_elementwise_kernelILi2EZZZNS0_21clamp_min_kernel_cudaERNS_18TensorIteratorBaseERKN3c106ScalarEENKUlvE_clEvENKUlvE0_clEvEUlaE_St5arrayIPcLm2EEEEviT0_T1_,(.L_x_37122 - _ZN2at6native29vectorized_elementwise_kernelILi2EZZZNS0_21clamp_min_kernel_cudaERNS_18TensorIteratorBaseERKN3c106ScalarEENKUlvE_clEvENKUlvE0_clEvEUlaE_St5arrayIPcLm2EEEEviT0_T1_)
        .other          _ZN2at6native29vectorized_elementwise_kernelILi2EZZZNS0_21clamp_min_kernel_cudaERNS_18TensorIteratorBaseERKN3c106ScalarEENKUlvE_clEvENKUlvE0_clEvEUlaE_St5arrayIPcLm2EEEEviT0_T1_,@"STO_CUDA_ENTRY STV_DEFAULT"
_ZN2at6native29vectorized_elementwise_kernelILi2EZZZNS0_21clamp_min_kernel_cudaERNS_18TensorIteratorBaseERKN3c106ScalarEENKUlvE_clEvENKUlvE0_clEvEUlaE_St5arrayIPcLm2EEEEviT0_T1_:
.text._ZN2at6native29vectorized_elementwise_kernelILi2EZZZNS0_21clamp_min_kernel_cudaERNS_18TensorIteratorBaseERKN3c106ScalarEENKUlvE_clEvENKUlvE0_clEvEUlaE_St5arrayIPcLm2EEEEviT0_T1_:
        /* <DEDUP_REMOVED lines=81> */
[----:B-1----:R-:W-:Y:S02]  /*0510*/  VIMNMX.S16x2 R5, PT, PT, R2, UR6, !PT ;  /* 0x0000000602057c48 */ /* 0x002fe4000ffe0300 */
[----:B------:R-:W-:-:S04]  /*0520*/  PRMT R14, R16, 0x8880, RZ ;  /* 0x00008880100e7816 */ /* 0x000fc800000000ff */
[----:B------:R-:W-:-:S04]  /*0530*/  PRMT R14, R14, 0x7710, RZ ;  /* 0x000077100e0e7816 */ /* 0x000fc800000000ff */
[----:B------:R-:W-:Y:S02]  /*0540*/  VIMNMX.S16x2 R2, PT, PT, R14, UR6, !PT ;  /* 0x000000060e027c48 */ /* 0x000fe4000ffe0300 */
[----:B---3--:R-:W-:-:S04]  /*0550*/  PRMT R20, R20, 0x8880, RZ ;  /* 0x0000888014147816 */ /* 0x008fc800000000ff */
[----:B------:R-:W-:Y:S02]  /*0560*/  PRMT R4, R20, 0x7710, RZ ;  /* 0x0000771014047816 */ /* 0x000fe400000000ff */
[----:B------:R-:W-:-:S04]  /*0570*/  PRMT R18, R18, 0x8880, RZ ;  /* 0x0000888012127816 */ /* 0x000fc800000000ff */
[----:B0-----:R-:W-:Y:S02]  /*0580*/  PRMT R6, R18, 0x7710, RZ ;  /* 0x0000771012067816 */ /* 0x001fe400000000ff */
[----:B------:R-:W-:Y:S02]  /*0590*/  VIMNMX.S16x2 R3, PT, PT, R4, UR6, !PT ;  /* 0x0000000604037c48 */ /* 0x000fe4000ffe0300 */
[----:B------:R-:W-:Y:S02]  /*05a0*/  VIMNMX.S16x2 R4, PT, PT, R6, UR6, !PT ;  /* 0x0000000606047c48 */ /* 0x000fe4000ffe0300 */
        /* <DEDUP_REMOVED lines=8> */
[----:B------:R-:W-:-:S02]  /*0630*/  VIMNMX.S16x2 R7, PT, PT, R6, UR6, !PT ;  /* 0x0000000606077c48 */ /* 0x000fc4000ffe0300 */
[----:B------:R-:W-:Y:S02]  /*0640*/  VIMNMX.S16x2 R8, PT, PT, R8, UR6, !PT ;  /* 0x0000000608087c48 */ /* 0x000fe4000ffe0300 */
[----:B------:R-:W-:Y:S02]  /*0650*/  VIMNMX.S16x2 R9, PT, PT, R10, UR6, !PT ;  /* 0x000000060a097c48 */ /* 0x000fe4000ffe0300 */
[----:B------:R-:W-:Y:S01]  /*0660*/  VIMNMX.S16x2 R6, PT, PT, R12, UR6, !PT ;  /* 0x000000060c067c48 */ /* 0x000fe2000ffe0300 */
        /* <DEDUP_REMOVED lines=15> */
.L_x_14655:
        /* <DEDUP_REMOVED lines=8> */
.L_x_14656:
        /* <DEDUP_REMOVED lines=8> */
.L_x_14657:
        /* <DEDUP_REMOVED lines=8> */
.L_x_14658:
        /* <DEDUP_REMOVED lines=9> */
.L_x_14659:
[----:B------:R-:W-:Y:S05]  /*0970*/  BSYNC.RELIABLE B1 ;  /* 0x0000000000017941 */ /* 0x000fea0003800100 */
.L_x_14654:
[----:B------:R-:W-:-:S13]  /*0980*/  ISETP.GE.U32.AND P0, PT, R0, UR5, PT ;  /* 0x0000000500007c0c */ /* 0x000fda000bf06070 */
[----:B01----:R-:W0:Y:S01]  /*0990*/  @!P0 LDC.64 R4, c[0x0][0x398] ;  /* 0x0000e600ff048b82 */ /* 0x003e220000000a00 */
[C---:B--2---:R-:W-:Y:S02]  /*09a0*/  @!P0 VIADD R3, R0.reuse, UR4 ;  /* 0x0000000400038c36 */ /* 0x044fe40008000000 */
[----:B------:R-:W-:-:S03]  /*09b0*/  @!P0 VIADD R0, R0, 0x80 ;  /* 0x0000008000008836 */ /* 0x000fc60000000000 */
[----:B0-----:R-:W-:-:S05]  /*09c0*/  @!P0 IADD3 R2, P1, PT, R3, R4, RZ ;  /* 0x0000000403028210 */ /* 0x001fca0007f3e0ff */
[----:B------:R-:W-:-:S05]  /*09d0*/  @!P0 IMAD.X R3, RZ, RZ, R5, P1 ;  /* 0x000000ffff038224 */ /* 0x000fca00008e0605 */
[----:B------:R3:W-:Y:S03]  /*09e0*/  @!P0 STG.E.U8 desc[UR10][R2.64], R9 ;  /* 0x0000000902008986 */ /* 0x0007e6000c10110a */
.L_x_14660:
[----:B------:R-:W-:Y:S05]  /*09f0*/  BSYNC.RECONVERGENT B0 ;  /* 0x0000000000007941 */ /* 0x000fea0003800200 */
.L_x_14653:
        /* <DEDUP_REMOVED lines=9> */
.L_x_14652:
        /* <DEDUP_REMOVED lines=28> */
[----:B------:R-:W-:-:S02]  /*0c50*/  VIMNMX.S16x2 R12, PT, PT, R6, UR6, !PT ;  /* 0x00000006060c7c48 */ /* 0x000fc4000ffe0300 */
[----:B------:R-:W-:Y:S02]  /*0c60*/  VIMNMX.S16x2 R11, PT, PT, R4, UR6, !PT ;  /* 0x00000006040b7c48 */ /* 0x000fe4000ffe0300 */
[C---:B-----5:R-:W-:Y:S02]  /*0c70*/  PRMT R6, R7.reuse, 0x9991, RZ ;  /* 0x0000999107067816 */ /* 0x060fe400000000ff */
[----:B------:R-:W-:Y:S02]  /*0c80*/  VIMNMX.S16x2 R13, PT, PT, R8, UR6, !PT ;  /* 0x00000006080d7c48 */ /* 0x000fe4000ffe0300 */
[----:B------:R-:W-:Y:S02]  /*0c90*/  PRMT R4, R7, 0x8880, RZ ;  /* 0x0000888007047816 */ /* 0x000fe400000000ff */
[----:B------:R-:W-:Y:S02]  /*0ca0*/  PRMT R8, R9, 0x8880, RZ ;  /* 0x0000888009087816 */ /* 0x000fe400000000ff */
[----:B------:R-:W-:-:S02]  /*0cb0*/  PRMT R10, R10, 0x7710, RZ ;  /* 0x000077100a0a7816 */ /* 0x000fc400000000ff */
[----:B------:R-:W-:Y:S02]  /*0cc0*/  VIMNMX.S16x2 R0, PT, PT, R0, UR6, !PT ;  /* 0x0000000600007c48 */ /* 0x000fe4000ffe0300 */
[----:B------:R-:W-:Y:S02]  /*0cd0*/  PRMT R6, R6, 0x7710, RZ ;  /* 0x0000771006067816 */ /* 0x000fe400000000ff */
[----:B------:R-:W-:Y:S02]  /*0ce0*/  PRMT R4, R4, 0x7710, RZ ;  /* 0x0000771004047816 */ /* 0x000fe400000000ff */
[----:B------:R-:W-:Y:S02]  /*0cf0*/  PRMT R8, R8, 0x7710, RZ ;  /* 0x0000771008087816 */ /* 0x000fe400000000ff */
[----:B------:R-:W-:Y:S02]  /*0d00*/  VIMNMX.S16x2 R10, PT, PT, R10, UR6, !PT ;  /* 0x000000060a0a7c48 */ /* 0x000fe4000ffe0300 */
[----:B------:R-:W-:-:S02]  /*0d10*/  VIMNMX.S16x2 R9, PT, PT, R6, UR6, !PT ;  /* 0x0000000606097c48 */ /* 0x000fc4000ffe0300 */
[----:B------:R-:W-:Y:S02]  /*0d20*/  PRMT R5, R0, 0x7610, R5 ;  /* 0x0000761000057816 */ /* 0x000fe40000000005 */
[----:B------:R-:W-:Y:S02]  /*0d30*/  VIMNMX.S16x2 R6, PT, PT, R4, UR6, !PT ;  /* 0x0000000604067c48 */ /* 0x000fe4000ffe0300 */
[----:B------:R-:W-:Y:S02]  /*0d40*/  PRMT R0, R11, 0x7610, R0 ;  /* 0x000076100b007816 */ /* 0x000fe40000000000 */
[----:B------:R-:W-:Y:S02]  /*0d50*/  VIMNMX.S16x2 R8, PT, PT, R8, UR6, !PT ;  /* 0x0000000608087c48 */ /* 0x000fe4000ffe0300 */
        /* <DEDUP_REMOVED lines=12> */
.L_x_14661:
        /* <DEDUP_REMOVED lines=14> */
.L_x_37122:


//--------------------- .text._ZN2at6native29vectorized_elementwise_kernelILi4EZZZNS0_21clamp_min_kernel_cudaERNS_18TensorIteratorBaseERKN3c106ScalarEENKUlvE_clEvENKUlvE0_clEvEUlaE_St5arrayIPcLm2EEEEviT0_T1_ --------------------------
	.section	.text._ZN2at6native29vectorized_elementwise_kernelILi4EZZZNS0_21clamp_min_kernel_cudaERNS_18TensorIteratorBaseERKN3c106ScalarEENKUlvE_clEvENKUlvE0_clEvEUlaE_St5arrayIPcLm2EEEEviT0_T1_,"ax",@progbits
	.align	128
        .global         _ZN2at6native29vectorized_elementwise_kernelILi4EZZZNS0_21clamp_min_kernel_cudaERNS_18TensorIteratorBaseERKN3c106ScalarEENKUlvE_clEvENKUlvE0_clEvEUlaE_St5arrayIPcLm2EEEEviT0_T1_
        .type           _ZN2at6native29vectorized_elementwise_kernelILi4EZZZNS0_21clamp_min_kernel_cudaERNS_18TensorIteratorBaseERKN3c106ScalarEENKUlvE_clEvENKUlvE0_clEvEUlaE_St5arrayIPcLm2EEEEviT0_T1_,@function
        .size           _ZN2at6native29vectorized_elementwise_kernelILi4EZZZNS0_21clamp_min_kernel_cudaERNS_18TensorIteratorBaseERKN3c106ScalarEENKUlvE_clEvENKUlvE0_clEvEUlaE_St5arrayIPcLm2EEEEviT0_T1_,(.L_x_37123 - _ZN2at6native29vectorized_elementwise_kernelILi4EZZZNS0_21clamp_min_kernel_cudaERNS_18TensorIteratorBaseERKN3c106ScalarEENKUlvE_clEvENKUlvE0_clEvEUlaE_St5arrayIPcLm2EEEEviT0_T1_)
        .other          _ZN2at6native29vectorized_elementwise_kernelILi4EZZZNS0_21clamp_min_kernel_cudaERNS_18TensorIteratorBaseERKN3c106ScalarEENKUlvE_clEvENKUlvE0_clEvEUlaE_St5arrayIPcLm2EEEEviT0_T1_,@"STO_CUDA_ENTRY STV_DEFAULT"
_ZN2at6native29vectorized_elementwise_kernelILi4EZZZNS0_21clamp_min_kernel_cudaERNS_18TensorIteratorBaseERKN3c106ScalarEENKUlvE_clEvENKUlvE0_clEvEUlaE_St5arrayIPcLm2EEEEviT0_T1_:
.text._ZN2at6native29vectorized_elementwise_kernelILi4EZZZNS0_21clamp_min_kernel_cudaERNS_18TensorIteratorBaseERKN3c106ScalarEENKUlvE_clEvENKUlvE0_clEvEUlaE_St5arrayIPcLm2EEEEviT0_T1_:
        /* <DEDUP_REMOVED lines=118> */
.L_x_14665:
        /* <DEDUP_REMOVED lines=8> */
.L_x_14666:
        /* <DEDUP_REMOVED lines=8> */
.L_x_14667:
        /* <DEDUP_REMOVED lines=8> */
.L_x_14668:
        /* <DEDUP_REMOVED lines=9> */
.L_x_14669:
[----:B------:R-:W-:Y:S05]  /*0970*/  BSYNC.RELIABLE B1 ;  /* 0x0000000000017941 */ /* 0x000fea0003800100 */
.L_x_14664:
[----:B------:R-:W-:-:S13]  /*0980*/  ISETP.GE.U32.AND P0, PT, R0, UR5, PT ;  /* 0x0000000500007c0c */ /* 0x000fda000bf06070 */
[----:B01----:R-:W0:Y:S01]  /*0990*/  @!P0 LDC.64 R4, c[0x0][0x398] ;  /* 0x0000e600ff048b82 */ /* 0x003e220000000a00 */
[C---:B--2---:R-:W-:Y:S02]  /*09a0*/  @!P0 VIADD R3, R0.reuse, UR4 ;  /* 0x0000000400038c36 */ /* 0x044fe40008000000 */
[----:B------:R-:W-:-:S03]  /*09b0*/  @!P0 VIADD R0, R0, 0x80 ;  /* 0x0000008000008836 */ /* 0x000fc60000000000 */
[----:B0-----:R-:W-:-:S05]  /*09c0*/  @!P0 IADD3 R2, P1, PT, R3, R4, RZ ;  /* 0x0000000403028210 */ /* 0x001fca0007f3e0ff */
[----:B------:R-:W-:-:S05]  /*09d0*/  @!P0 IMAD.X R3, RZ, RZ, R5, P1 ;  /* 0x000000ffff038224 */ /* 0x000fca00008e0605 */
[----:B------:R3:W-:Y:S03]  /*09e0*/  @!P0 STG.E.U8 desc[UR10][R2.64], R9 ;  /* 0x0000000902008986 */ /* 0x0007e6000c10110a */
.L_x_14670:
[----:B------:R-:W-:Y:S05]  /*09f0*/  BSYNC.RECONVERGENT B0 ;  /* 0x0000000000007941 */ /* 0x000fea0003800200 */
.L_x_14663:
        /* <DEDUP_REMOVED lines=9> */
.L_x_14662:
        /* <DEDUP_REMOVED lines=19> */
[----:B------:R-:W-:-:S02]  /*0bc0*/  VIMNMX.S16x2 R9, PT, PT, R0, UR8, !PT ;  /* 0x0000000800097c48 */ /* 0x000fc4000ffe0300 */
[----:B---3--:R-:W-:Y:S02]  /*0bd0*/  SGXT R0, R7, 0x8 ;  /* 0x000000080700781a */ /* 0x008fe40000000200 */
[----:B------:R-:W-:Y:S02]  /*0be0*/  VIMNMX.S16x2 R10, PT, PT, R4, UR8, !PT ;  /* 0x00000008040a7c48 */ /* 0x000fe4000ffe0300 */
[--C-:B------:R-:W-:Y:S02]  /*0bf0*/  SHF.R.S32.HI R2, RZ, 0x8, R7.reuse ;  /* 0x00000008ff027819 */ /* 0x100fe40000011407 */
[--C-:B------:R-:W-:Y:S02]  /*0c00*/  SHF.R.S32.HI R3, RZ, 0x10, R7.reuse ;  /* 0x00000010ff037819 */ /* 0x100fe40000011407 */
[----:B------:R-:W-:Y:S02]  /*0c10*/  SHF.R.S32.HI R4, RZ, 0x18, R7 ;  /* 0x00000018ff047819 */ /* 0x000fe40000011407 */
[----:B------:R-:W-:-:S02]  /*0c20*/  SGXT R8, R8, 0x8 ;  /* 0x000000080808781a */ /* 0x000fc40000000200 */
[----:B------:R-:W-:Y:S02]  /*0c30*/  VIMNMX.S16x2 R11, PT, PT, R0, UR8, !PT ;  /* 0x00000008000b7c48 */ /* 0x000fe4000ffe0300 */
[----:B------:R-:W-:Y:S02]  /*0c40*/  SGXT R0, R2, 0x8 ;  /* 0x000000080200781a */ /* 0x000fe40000000200 */
[----:B------:R-:W-:Y:S02]  /*0c50*/  SGXT R2, R3, 0x8 ;  /* 0x000000080302781a */ /* 0x000fe40000000200 */
[----:B------:R-:W-:Y:S02]  /*0c60*/  SGXT R4, R4, 0x8 ;  /* 0x000000080404781a */ /* 0x000fe40000000200 */
[----:B------:R-:W-:Y:S02]  /*0c70*/  VIMNMX.S16x2 R8, PT, PT, R8, UR8, !PT ;  /* 0x0000000808087c48 */ /* 0x000fe4000ffe0300 */
[----:B------:R-:W-:-:S02]  /*0c80*/  SGXT R6, R6, 0x8 ;  /* 0x000000080606781a */ /* 0x000fc40000000200 */
[----:B------:R-:W-:Y:S02]  /*0c90*/  VIMNMX.S16x2 R3, PT, PT, R0, UR8, !PT ;  /* 0x0000000800037c48 */ /* 0x000fe4000ffe0300 */
[----:B------:R-:W-:Y:S02]  /*0ca0*/  VIMNMX.S16x2 R2, PT, PT, R2, UR8, !PT ;  /* 0x0000000802027c48 */ /* 0x000fe4000ffe0300 */
[----:B------:R-:W-:Y:S02]  /*0cb0*/  VIMNMX.S16x2 R12, PT, PT, R4, UR8, !PT ;  /* 0x00000008040c7c48 */ /* 0x000fe4000ffe0300 */
[----:B------:R-:W-:Y:S02]  /*0cc0*/  PRMT R7, R8, 0x7610, R7 ;  /* 0x0000761008077816 */ /* 0x000fe40000000007 */
[----:B------:R-:W-:Y:S02]  /*0cd0*/  PRMT R0, R9, 0x7610, R0 ;  /* 0x0000761009007816 */ /* 0x000fe40000000000 */
[----:B------:R-:W-:-:S02]  /*0ce0*/  PRMT R4, R10, 0x7610, R4 ;  /* 0x000076100a047816 */ /* 0x000fc40000000004 */
[----:B------:R-:W-:Y:S02]  /*0cf0*/  PRMT R8, R11, 0x7610, R8 ;  /* 0x000076100b087816 */ /* 0x000fe40000000008 */
[----:B------:R-:W-:Y:S02]  /*0d00*/  VIMNMX.S16x2 R6, PT, PT, R6, UR8, !PT ;  /* 0x0000000806067c48 */ /* 0x000fe4000ffe0300 */
        /* <DEDUP_REMOVED lines=23> */
.L_x_14671:
        /* <DEDUP_REMOVED lines=16> */
.L_x_37123:


//--------------------- .text._ZN2at6native29vectorized_elementwise_kernelILi8EZZZNS0_21clamp_min_kernel_cudaERNS_18TensorIteratorBaseERKN3c106ScalarEENKUlvE_clEvENKUlvE0_clEvEUlaE_St5arrayIPcLm2EEEEviT0_T1_ --------------------------
	.section	.text._ZN2at6native29vectorized_elementwise_kernelILi8EZZZNS0_21clamp_min_kernel_cudaERNS_18TensorIteratorBaseERKN3c106ScalarEENKUlvE_clEvENKUlvE0_clEvEUlaE_St5arrayIPcLm2EEEEviT0_T1_,"ax",@progbits
	.align	128
        .global         _ZN2at6native29vectorized_elementwise_kernelILi8EZZZNS0_21clamp_min_kernel_cudaERNS_18TensorIteratorBaseERKN3c106ScalarEENKUlvE_clEvENKUlvE0_clEvEUlaE_St5arrayIPcLm2EEEEviT0_T1_
        .type           _ZN2at6native29vectorized_elementwise_kernelILi8EZZZNS0_21clamp_min_kernel_cudaERNS_18TensorIteratorBaseERKN3c106ScalarEENKUlvE_clEvENKUlvE0_clEvEUlaE_St5arrayIPcLm2EEEEviT0_T1_,@function
        .size           _ZN2at6native29vectorized_elementwise_kernelILi8EZZZNS0_21clamp_min_kernel_cudaERNS_18TensorIteratorBaseERKN3c106ScalarEENKUlvE_clEvENKUlvE0_clEvEUlaE_St5arrayIPcLm2EEEEviT0_T1_,(.L_x_37124 - _ZN2at6native29vectorized_elementwise_kernelILi8EZZZNS0_21clamp_min_kernel_cudaERNS_18TensorIteratorBaseERKN3c106ScalarEENKUlvE_clEvENKUlvE0_clEvEUlaE_St5arrayIPcLm2EEEEviT0_T1_)
        .other          _ZN2at6native29vectorized_elementwise_kernelILi8EZZZNS0_21clamp_min_kernel_cudaERNS_18TensorIteratorBaseERKN3c106ScalarEENKUlvE_clEvENKUlvE0_clEvEUlaE_St5arrayIPcLm2EEEEviT0_T1_,@"STO_CUDA_ENTRY STV_DEFAULT"
_ZN2at6native29vectorized_elementwise_kernelILi8EZZZNS0_21clamp_min_kernel_cudaERNS_18TensorIteratorBaseERKN3c106ScalarEENKUlvE_clEvENKUlvE0_clEvEUlaE_St5arrayIPcLm2EEEEviT0_T1_:
.text._ZN2at6native29vectorized_elementwise_kernelILi8EZZZNS0_21clamp_min_kernel_cudaERNS_18TensorIteratorBaseERKN3c106ScalarEENKUlvE_clEvENKUlvE0_clEvEUlaE_St5arrayIPcLm2EEEEviT0_T1_:
        /* <DEDUP_REMOVED lines=118> */
.L_x_14675:
        /* <DEDUP_REMOVED lines=8> */
.L_x_14676:
        /* <DEDUP_REMOVED lines=8> */
.L_x_14677:
        /* <DEDUP_REMOVED lines=8> */
.L_x_14678:
        /* <DEDUP_REMOVED lines=9> */
.L_x_14679:
[----:B------:R-:W-:Y:S05]  /*0970*/  BSYNC.RELIABLE B1 ;  /* 0x0000000000017941 */ /* 0x000fea0003800100 */
.L_x_14674:
[----:B------:R-:W-:-:S13]  /*0980*/  ISETP.GE.U32.AND P0, PT, R0, UR5, PT ;  /* 0x0000000500007c0c */ /* 0x000fda000bf06070 */
[----:B01----:R-:W0:Y:S01]  /*0990*/  @!P0 LDC.64 R4, c[0x0][0x398] ;  /* 0x0000e600ff048b82 */ /* 0x003e220000000a00 */
[C---:B--2---:R-:W-:Y:S02]  /*09a0*/  @!P0 VIADD R3, R0.reuse, UR4 ;  /* 0x0000000400038c36 */ /* 0x044fe40008000000 */
[----:B------:R-:W-:-:S03]  /*09b0*/  @!P0 VIADD R0, R0, 0x80 ;  /* 0x0000008000008836 */ /* 0x000fc60000000000 */
[----:B0-----:R-:W-:-:S05]  /*09c0*/  @!P0 IADD3 R2, P1, PT, R3, R4, RZ ;  /* 0x0000000403028210 */ /* 0x001fca0007f3e0ff */
[----:B------:R-:W-:-:S05]  /*09d0*/  @!P0 IMAD.X R3, RZ, RZ, R5, P1 ;  /* 0x000000ffff038224 */ /* 0x000fca00008e0605 */
[----:B------:R3:W-:Y:S03]  /*09e0*/  @!P0 STG.E.U8 desc[UR10][R2.64], R9 ;  /* 0x0000000902008986 */ /* 0x0007e6000c10110a */
.L_x_14680:
[----:B------:R-:W-:Y:S05]  /*09f0*/  BSYNC.RECONVERGENT B0 ;  /* 0x0000000000007941 */ /* 0x000fea0003800200 */
.L_x_14673:
        /* <DEDUP_REMOVED lines=9> */
.L_x_14672:
        /* <DEDUP_REMOVED lines=19> */
[----:B------:R-:W-:Y:S02]  /*0bc0*/  VIMNMX.S16x2 R7, PT, PT, R6, UR8, !PT ;  /* 0x0000000806077c48 */ /* 0x000fe4000ffe0300 */
[----:B------:R-:W-:Y:S02]  /*0bd0*/  SGXT R2, R2, 0x8 ;  /* 0x000000080202781a */ /* 0x000fe40000000200 */
[--C-:B------:R-:W-:Y:S02]  /*0be0*/  SHF.R.S32.HI R5, RZ, 0x8, R3.reuse ;  /* 0x00000008ff057819 */ /* 0x100fe40000011403 */
[----:B------:R-:W-:Y:S02]  /*0bf0*/  SHF.R.S32.HI R6, RZ, 0x10, R3 ;  /* 0x00000010ff067819 */ /* 0x000fe40000011403 */
[----:B------:R-:W-:Y:S02]  /*0c00*/  VIMNMX.S16x2 R9, PT, PT, R8, UR8, !PT ;  /* 0x0000000808097c48 */ /* 0x000fe4000ffe0300 */
[----:B------:R-:W-:-:S02]  /*0c10*/  SGXT R10, R3, 0x8 ;  /* 0x00000008030a781a */ /* 0x000fc40000000200 */
[----:B------:R-:W-:Y:S02]  /*0c20*/  SHF.R.S32.HI R8, RZ, 0x18, R3 ;  /* 0x00000018ff087819 */ /* 0x000fe40000011403 */
[----:B------:R-:W-:Y:S02]  /*0c30*/  VIMNMX.S16x2 R3, PT, PT, R2, UR8, !PT ;  /* 0x0000000802037c48 */ /* 0x000fe4000ffe0300 */
[----:B------:R-:W-:Y:S02]  /*0c40*/  SGXT R2, R5, 0x8 ;  /* 0x000000080502781a */ /* 0x000fe40000000200 */
[----:B------:R-:W-:Y:S02]  /*0c50*/  SGXT R6, R6, 0x8 ;  /* 0x000000080606781a */ /* 0x000fe40000000200 */
[----:B------:R-:W-:Y:S02]  /*0c60*/  SGXT R8, R8, 0x8 ;  /* 0x000000080808781a */ /* 0x000fe40000000200 */
[----:B------:R-:W-:-:S02]  /*0c70*/  VIMNMX.S16x2 R10, PT, PT, R10, UR8, !PT ;  /* 0x000000080a0a7c48 */ /* 0x000fc4000ffe0300 */
[----:B------:R-:W-:Y:S02]  /*0c80*/  VIMNMX.S16x2 R2, PT, PT, R2, UR8, !PT ;  /* 0x0000000802027c48 */ /* 0x000fe4000ffe0300 */
[----:B------:R-:W-:Y:S02]  /*0c90*/  VIMNMX.S16x2 R12, PT, PT, R6, UR8, !PT ;  /* 0x00000008060c7c48 */ /* 0x000fe4000ffe0300 */
[----:B------:R-:W-:Y:S02]  /*0ca0*/  VIMNMX.S16x2 R11, PT, PT, R8, UR8, !PT ;  /* 0x00000008080b7c48 */ /* 0x000fe4000ffe0300 */
[----:B------:R-:W-:Y:S02]  /*0cb0*/  PRMT R5, R7, 0x7610, R5 ;  /* 0x0000761007057816 */ /* 0x000fe40000000005 */
[----:B------:R-:W-:Y:S02]  /*0cc0*/  PRMT R8, R10, 0x7610, R8 ;  /* 0x000076100a087816 */ /* 0x000fe40000000008 */
[----:B------:R-:W-:-:S02]  /*0cd0*/  PRMT R7, R9, 0x7610, R7 ;  /* 0x0000761009077816 */ /* 0x000fc40000000007 */
        /* <DEDUP_REMOVED lines=23> */
.L_x_14681:
        /* <DEDUP_REMOVED lines=11> */
.L_x_37124:


//--------------------- .text._ZN2at6native18elementwise_kernelILi128ELi4EZNS0_15gpu_kernel_implIZZZNS0_21clamp_min_kernel_cudaERNS_18TensorIteratorBaseERKN3c106ScalarEENKUlvE_clEvENKUlvE_clEvEUlhE_EEvS4_RKT_EUliE_EEviT1_ --------------------------
	.section	.text._ZN2at6native18elementwise_kernelILi128ELi4EZNS0_15gpu_kernel_implIZZZNS0_21clamp_min_kernel_cudaERNS_18TensorIteratorBaseERKN3c106ScalarEENKUlvE_clEvENKUlvE_clEvEUlhE_EEvS4_RKT_EUliE_EEviT1_,"ax",@progbits
	.align	128
        .global         _ZN2at6native18elementwise_kernelILi128ELi4EZNS0_15gpu_kernel_implIZZZNS0_21clamp_min_kernel_cudaERNS_18TensorIteratorBaseERKN3c106ScalarEENKUlvE_clEvENKUlvE_clEvEUlhE_EEvS4_RKT_EUliE_EEviT1_
        .type           _ZN2at6native18elementwise_kernelILi128ELi4EZNS0_15gpu_kernel_implIZZZNS0_21clamp_min_kernel_cudaERNS_18TensorIteratorBaseERKN3c106ScalarEENKUlvE_clEvENKUlvE_clEvEUlhE_EEvS4_RKT_EUliE_EEviT1_,@function
        .size           _ZN2at6native18elementwise_kernelILi128ELi4EZNS0_15gpu_kernel_implIZZZNS0_21clamp_min_kernel_cudaERNS_18TensorIteratorBaseERKN3c106ScalarEENKUlvE_clEvENKUlvE_clEvEUlhE_EEvS4_RKT_EUliE_EEviT1_,(.L_x_37125 - _ZN2at6native18elementwise_kernelILi128ELi4EZNS0_15gpu_kernel_implIZZZNS0_21clamp_min_kernel_cudaERNS_18TensorIteratorBaseERKN3c106ScalarEENKUlvE_clEvENKUlvE_clEvEUlhE_EEvS4_RKT_EUliE_EEviT1_)
        .other          _ZN2at6native18elementwise_kernelILi128ELi4EZNS0_15gpu_kernel_implIZZZNS0_21clamp_min_kernel_cudaERNS_18TensorIteratorBaseERKN3c106ScalarEENKUlvE_clEvENKUlvE_clEvEUlhE_EEvS4_RKT_EUliE_EEviT1_,@"STO_CUDA_ENTRY STV_DEFAULT"
_ZN2at6native18elementwise_kernelILi128ELi4EZNS0_15gpu_kernel_implIZZZNS0_21clamp_min_kernel_cudaERNS_18TensorIteratorBaseERKN3c106ScalarEENKUlvE_clEvENKUlvE_clEvEUlhE_EEvS4_RKT_EUliE_EEviT1_:
.text._ZN2at6native18elementwise_kernelILi128ELi4EZNS0_15gpu_kernel_implIZZZNS0_21clamp_min_kernel_cudaERNS_18TensorIteratorBaseERKN3c106ScalarEENKUlvE_clEvENKUlvE_clEvEUlhE_EEvS4_RKT_EUliE_EEviT1_:
        /* <DEDUP_REMOVED lines=320> */
.L_x_14684:
        /* <DEDUP_REMOVED lines=16> */
.L_x_14688:
[----:B------:R0:W5:Y:S01]  /*1500*/  LDG.E.U8 R0, desc[UR38][R4.64] ;  /* 0x0000002604007981 */ /* 0x000162000c1e1100 */
[----:B------:R-:W-:Y:S05]  /*1510*/  BRA `(.L_x_14690) ;  /* 0x0000000c005c7947 */ /* 0x000fea0003800000 */
.L_x_14687:
        /* <DEDUP_REMOVED lines=8> */
.L_x_14692:
[----:B------:R3:W5:Y:S01]  /*15a0*/  LDG.E.U8 R0, desc[UR38][R4.64] ;  /* 0x0000002604007981 */ /* 0x000762000c1e1100 */
[----:B------:R-:W-:Y:S05]  /*15b0*/  BRA `(.L_x_14690) ;  /* 0x0000000c00347947 */ /* 0x000fea0003800000 */
.L_x_14691:
[----:B------:R0:W5:Y:S01]  /*15c0*/  LDG.E.U16 R0, desc[UR38][R4.64] ;  /* 0x0000002604007981 */ /* 0x000162000c1e1500 */
[----:B------:R-:W-:Y:S05]  /*15d0*/  BRA `(.L_x_14690) ;  /* 0x0000000c002c7947 */ /* 0x000fea0003800000 */
.L_x_14686:
        /* <DEDUP_REMOVED lines=10> */
.L_x_14694:
[----:B------:R-:W2:Y:S02]  /*1680*/  LDG.E.U16 R2, desc[UR38][R4.64] ;  /* 0x0000002604027981 */ /* 0x000ea4000c1e1500 */
[----:B--2---:R-:W-:-:S06]  /*1690*/  HADD2.F32 R2, -RZ, R2.H0_H0 ;  /* 0x20000002ff027230 */ /* 0x004fcc0000004100 */
[----:B------:R-:W0:Y:S02]  /*16a0*/  F2I.S64.TRUNC R2, R2 ;  /* 0x0000000200027311 */ /* 0x000e24000020d900 */
[----:B0-----:R-:W-:Y:S01]  /*16b0*/  PRMT R0, R2, 0x7610, R0 ;  /* 0x0000761002007816 */ /* 0x001fe20000000000 */
[----:B------:R-:W-:Y:S06]  /*16c0*/  BRA `(.L_x_14690) ;  /* 0x0000000800f07947 */ /* 0x000fec0003800000 */
.L_x_14693:
        /* <DEDUP_REMOVED lines=10> */
.L_x_14696:
[----:B------:R-:W2:Y:S02]  /*1770*/  LDG.E.U16 R4, desc[UR38][R4.64] ;  /* 0x0000002604047981 */ /* 0x000ea4000c1e1500 */
[----:B--2---:R-:W-:-:S06]  /*1780*/  HADD2.F32 R2, -RZ, R4.H0_H0 ;  /* 0x20000004ff027230 */ /* 0x004fcc0000004100 */
[----:B------:R-:W0:Y:S02]  /*1790*/  F2I.S64.TRUNC R2, R2 ;  /* 0x0000000200027311 */ /* 0x000e24000020d900 */
[----:B0-----:R-:W-:Y:S01]  /*17a0*/  PRMT R0, R2, 0x7610, R0 ;  /* 0x0000761002007816 */ /* 0x001fe20000000000 */
[----:B------:R-:W-:Y:S06]  /*17b0*/  BRA `(.L_x_14690) ;  /* 0x0000000800b47947 */ /* 0x000fec0003800000 */
.L_x_14695:
[----:B------:R-:W2:Y:S02]  /*17c0*/  LDG.E.64 R2, desc[UR38][R4.64] ;  /* 0x0000002604027981 */ /* 0x000ea4000c1e1b00 */
[----:B--2---:R-:W0:Y:S02]  /*17d0*/  F2I.S64.F64.TRUNC R2, R2 ;  /* 0x0000000200027311 */ /* 0x004e24000030d900 */
[----:B0-----:R-:W-:Y:S01]  /*17e0*/  PRMT R0, R2, 0x7610, R0 ;  /* 0x0000761002007816 */ /* 0x001fe20000000000 */
[----:B------:R-:W-:Y:S06]  /*17f0*/  BRA `(.L_x_14690) ;  /* 0x0000000800a47947 */ /* 0x000fec0003800000 */
.L_x_14685:
        /* <DEDUP_REMOVED lines=12> */
.L_x_14699:
[----:B------:R-:W2:Y:S02]  /*18c0*/  LDG.E.64 R4, desc[UR38][R4.64] ;  /* 0x0000002604047981 */ /* 0x000ea4000c1e1b00 */
[----:B--2---:R-:W0:Y:S02]  /*18d0*/  F2I.S64.F64.TRUNC R2, R4 ;  /* 0x0000000400027311 */ /* 0x004e24000030d900 */
[----:B0-----:R-:W-:Y:S01]  /*18e0*/  PRMT R0, R2, 0x7610, R0 ;  /* 0x0000761002007816 */ /* 0x001fe20000000000 */
[----:B------:R-:W-:Y:S06]  /*18f0*/  BRA `(.L_x_14690) ;  /* 0x0000000800647947 */ /* 0x000fec0003800000 */
.L_x_14698:
        /* <DEDUP_REMOVED lines=27> */
.L_x_14701:
        /* <DEDUP_REMOVED lines=14> */
.L_x_14700:
[----:B------:R-:W2:Y:S02]  /*1b90*/  LDG.E.U16 R2, desc[UR38][R4.64] ;  /* 0x0000002604027981 */ /* 0x000ea4000c1e1500 */
[----:B--2---:R-:W-:-:S06]  /*1ba0*/  SHF.L.U32 R2, R2, 0x10, RZ ;  /* 0x0000001002027819 */ /* 0x004fcc00000006ff */
[----:B------:R-:W0:Y:S02]  /*1bb0*/  F2I.S64.TRUNC R2, R2 ;  /* 0x0000000200027311 */ /* 0x000e24000020d900 */
[----:B0-----:R-:W-:Y:S01]  /*1bc0*/  PRMT R0, R2, 0x7610, R0 ;  /* 0x0000761002007816 */ /* 0x001fe20000000000 */
[----:B------:R-:W-:Y:S06]  /*1bd0*/  BRA `(.L_x_14690) ;  /* 0x0000000400ac7947 */ /* 0x000fec0003800000 */
.L_x_14697:
        /* <DEDUP_REMOVED lines=10> */
.L_x_14704:
        /* <DEDUP_REMOVED lines=21> */
.L_x_14708:
[----:B------:R-:W-:Y:S05]  /*1dd0*/  BSYNC.RECONVERGENT B1 ;  /* 0x0000000000017941 */ /* 0x000fea0003800200 */
.L_x_14707:
[----:B------:R-:W-:Y:S01]  /*1de0*/  IMAD.SHL.U32 R0, R0, 0x100000, RZ ;  /* 0x0010000000007824 */ /* 0x000fe200078e00ff */
[----:B------:R-:W-:-:S04]  /*1df0*/  LEA R2, R2, 0x3b800000, 0x17 ;  /* 0x3b80000002027811 */ /* 0x000fc800078eb8ff */
[----:B------:R-:W-:-:S07]  /*1e00*/  LOP3.LUT R2, R2, R0, R7, 0xfe, !PT ;  /* 0x0000000002027212 */ /* 0x000fce00078efe07 */
.L_x_14706:
[----:B------:R-:W-:Y:S05]  /*1e10*/  BSYNC.RECONVERGENT B0 ;  /* 0x0000000000007941 */ /* 0x000fea0003800200 */
.L_x_14705:
[----:B------:R-:W0:Y:S02]  /*1e20*/  F2I.S64.TRUNC R2, R2 ;  /* 0x0000000200027311 */ /* 0x000e24000020d900 */
[----:B0-----:R-:W-:Y:S01]  /*1e30*/  PRMT R0, R2, 0x7610, R0 ;  /* 0x0000761002007816 */ /* 0x001fe20000000000 */
[----:B------:R-:W-:Y:S06]  /*1e40*/  BRA `(.L_x_14690) ;  /* 0x0000000400107947 */ /* 0x000fec0003800000 */
.L_x_14703:
        /* <DEDUP_REMOVED lines=21> */
.L_x_14712:
[----:B------:R-:W-:Y:S05]  /*1fa0*/  BSYNC.RECONVERGENT B1 ;  /* 0x0000000000017941 */ /* 0x000fea0003800200 */
.L_x_14711:
[----:B------:R-:W-:Y:S01]  /*1fb0*/  IMAD.SHL.U32 R0, R0, 0x200000, RZ ;  /* 0x0020000000007824 */ /* 0x000fe200078e00ff */
[----:B------:R-:W-:-:S04]  /*1fc0*/  LEA R2, R2, 0x37800000, 0x17 ;  /* 0x3780000002027811 */ /* 0x000fc800078eb8ff */
[----:B------:R-:W-:-:S07]  /*1fd0*/  LOP3.LUT R2, R2, R0, R7, 0xfe, !PT ;  /* 0x0000000002027212 */ /* 0x000fce00078efe07 */
.L_x_14710:
[----:B------:R-:W-:Y:S05]  /*1fe0*/  BSYNC.RECONVERGENT B0 ;  /* 0x0000000000007941 */ /* 0x000fea0003800200 */
.L_x_14709:
[----:B------:R-:W0:Y:S02]  /*1ff0*/  F2I.S64.TRUNC R2, R2 ;  /* 0x0000000200027311 */ /* 0x000e24000020d900 */
[----:B0-----:R-:W-:Y:S01]  /*2000*/  PRMT R0, R2, 0x7610, R0 ;  /* 0x0000761002007816 */ /* 0x001fe20000000000 */
[----:B------:R-:W-:Y:S06]  /*2010*/  BRA `(.L_x_14690) ;  /* 0x00000000009c7947 */ /* 0x000fec0003800000 */
.L_x_14702:
[----:B------:R-:W-:-:S09]  /*2020*/  UISETP.NE.AND UP0, UPT, UR4, 0x1c, UPT ;  /* 0x0000001c0400788c */ /* 0x000fd2000bf05270 */
[----:B------:R-:W-:Y:S05]  /*2030*/  BRA.U !UP0, `(.L_x_14713) ;  /* 0x0000000108907547 */ /* 0x000fea000b800000 */
[----:B------:R-:W-:-:S09]  /*2040*/  UISETP.NE.AND UP0, UPT, UR4, 0x1d, UPT ;  /* 0x0000001d0400788c */ /* 0x000fd2000bf05270 */
[----:B------:R-:W-:Y:S05]  /*2050*/  BRA.U !UP0, `(.L_x_14714) ;  /* 0x0000000108807547 */ /* 0x000fea000b800000 */
[----:B------:R-:W-:-:S09]  /*2060*/  UISETP.NE.AND UP0, UPT, UR4, 0x2c, UPT ;  /* 0x0000002c0400788c */ /* 0x000fd2000bf05270 */
[----:B------:R-:W-:Y:S05]  /*2070*/  BRA.U !UP0, `(.L_x_14715) ;  /* 0x0000000108487547 */ /* 0x000fea000b800000 */
.L_x_14689:
        /* <DEDUP_REMOVED lines=16> */
.L_x_14716:
[----:B------:R-:W-:Y:S01]  /*2180*/  PRMT R0, RZ, 0x7610, R0 ;  /* 0x00007610ff007816 */ /* 0x000fe20000000000 */
[----:B------:R-:W-:Y:S06]  /*2190*/  BRA `(.L_x_14690) ;  /* 0x00000000003c7947 */ /* 0x000fec0003800000 */
.L_x_14715:
        /* <DEDUP_REMOVED lines=8> */
.L_x_14718:
[----:B------:R-:W-:Y:S05]  /*2220*/  BSYNC.RECONVERGENT B0 ;  /* 0x0000000000007941 */ /* 0x000fea0003800200 */
.L_x_14717:
[----:B------:R-:W0:Y:S02]  /*2230*/  F2I.S64.TRUNC R2, R2 ;  /* 0x0000000200027311 */ /* 0x000e24000020d900 */
[----:B0-----:R-:W-:Y:S01]  /*2240*/  PRMT R0, R2, 0x7610, R0 ;  /* 0x0000761002007816 */ /* 0x001fe20000000000 */
[----:B------:R-:W-:Y:S06]  /*2250*/  BRA `(.L_x_14690) ;  /* 0x00000000000c7947 */ /* 0x000fec0003800000 */
.L_x_14714:
[----:B------:R2:W5:Y:S01]  /*2260*/  LDG.E.U8 R0, desc[UR38][R4.64] ;  /* 0x0000002604007981 */ /* 0x000562000c1e1100 */
[----:B------:R-:W-:Y:S05]  /*2270*/  BRA `(.L_x_14690) ;  /* 0x0000000000047947 */ /* 0x000fea0003800000 */
.L_x_14713:
[----:B------:R1:W5:Y:S02]  /*2280*/  LDG.E.U8 R0, desc[UR38][R4.64] ;  /* 0x0000002604007981 */ /* 0x000364000c1e1100 */
.L_x_14690:
[----:B------:R-:W0:Y:S01]  /*2290*/  LDCU.64 UR6, c[0x0][0x580] ;  /* 0x0000b000ff0677ac */ /* 0x000e220008000a00 */
[----:B-----5:R-:W-:Y:S01]  /*22a0*/  LOP3.LUT R0, R0, 0xff, RZ, 0xc0, !PT ;  /* 0x000000ff00007812 */ /* 0x020fe200078ec0ff */
[----:B------:R-:W-:Y:S01]  /*22b0*/  BSSY.RECONVERGENT B6, `(.L_x_14719) ;  /* 0x00000db000067945 */ /* 0x000fe20003800200 */
[----:B------:R-:W-:Y:S02]  /*22c0*/  UPRMT UR4, UR41, 0x9910, URZ ;  /* 0x0000991029047896 */ /* 0x000fe400080000ff */
[----:B------:R-:W-:Y:S02]  /*22d0*/  VIMNMX.U16x2 R0, PT, PT, R0, UR36, !PT ;  /* 0x0000002400007c48 */ /* 0x000fe4000ffe0200 */
        /* <DEDUP_REMOVED lines=15> */
.L_x_14723:
[----:B------:R0:W-:Y:S01]  /*23d0*/  STG.E.U8 desc[UR38][R2.64], R9 ;  /* 0x0000000902007986 */ /* 0x0001e2000c101126 */
[----:B------:R-:W-:Y:S05]  /*23e0*/  BRA `(.L_x_14725) ;  /* 0x0000000c001c7947 */ /* 0x000fea0003800000 */
.L_x_14722:
        /* <DEDUP_REMOVED lines=10> */
.L_x_14727:
[----:B------:R-:W-:-:S05]  /*2490*/  LOP3.LUT R9, R9, 0xffff, RZ, 0xc0, !PT ;  /* 0x0000ffff09097812 */ /* 0x000fca00078ec0ff */
[----:B------:R0:W-:Y:S01]  /*24a0*/  STG.E desc[UR38][R2.64], R9 ;  /* 0x0000000902007986 */ /* 0x0001e2000c101926 */
[----:B------:R-:W-:Y:S05]  /*24b0*/  BRA `(.L_x_14725) ;  /* 0x0000000800e87947 */ /* 0x000fea0003800000 */
.L_x_14726:
[----:B------:R0:W-:Y:S01]  /*24c0*/  STG.E.U16 desc[UR38][R2.64], R9 ;  /* 0x0000000902007986 */ /* 0x0001e2000c101526 */
[----:B------:R-:W-:Y:S05]  /*24d0*/  BRA `(.L_x_14725) ;  /* 0x0000000800e07947 */ /* 0x000fea0003800000 */
.L_x_14721:
        /* <DEDUP_REMOVED lines=9> */
.L_x_14729:
[----:B------:R-:W0:Y:S02]  /*2570*/  I2F.U16 R0, R9 ;  /* 0x0000000900007306 */ /* 0x000e240000101000 */
[----:B0-----:R-:W-:-:S05]  /*2580*/  F2FP.F16.F32.PACK_AB R0, RZ, R0 ;  /* 0x00000000ff00723e */ /* 0x001fca00000000ff */
[----:B------:R0:W-:Y:S01]  /*2590*/  STG.E.U16 desc[UR38][R2.64], R0 ;  /* 0x0000000002007986 */ /* 0x0001e2000c101526 */
[----:B------:R-:W-:Y:S05]  /*25a0*/  BRA `(.L_x_14725) ;  /* 0x0000000800ac7947 */ /* 0x000fea0003800000 */
.L_x_14728:
        /* <DEDUP_REMOVED lines=10> */
.L_x_14731:
[----:B------:R-:W1:Y:S02]  /*2650*/  I2F.U16 R9, R9 ;  /* 0x0000000900097306 */ /* 0x000e640000101000 */
[----:B-1234-:R-:W-:-:S04]  /*2660*/  F2FP.F16.F32.PACK_AB R5, RZ, R9 ;  /* 0x00000009ff05723e */ /* 0x01efc800000000ff */
[----:B------:R-:W-:-:S05]  /*2670*/  PRMT R5, R5, 0x5410, RZ ;  /* 0x0000541005057816 */ /* 0x000fca00000000ff */
[----:B------:R0:W-:Y:S01]  /*2680*/  STG.E desc[UR38][R2.64], R5 ;  /* 0x0000000502007986 */ /* 0x0001e2000c101926 */
[----:B------:R-:W-:Y:S05]  /*2690*/  BRA `(.L_x_14725) ;  /* 0x0000000800707947 */ /* 0x000fea0003800000 */
.L_x_14730:
[----:B-1234-:R-:W0:Y:S02]  /*26a0*/  I2F.F64.U16 R4, R9 ;  /* 0x0000000900047312 */ /* 0x01ee240000101800 */
[----:B0-----:R0:W-:Y:S01]  /*26b0*/  STG.E.64 desc[UR38][R2.64], R4 ;  /* 0x0000000402007986 */ /* 0x0011e2000c101b26 */
[----:B------:R-:W-:Y:S05]  /*26c0*/  BRA `(.L_x_14725) ;  /* 0x0000000800647947 */ /* 0x000fea0003800000 */
.L_x_14720:
        /* <DEDUP_REMOVED lines=13> */
.L_x_14734:
[----:B-1234-:R-:W0:Y:S01]  /*27a0*/  I2F.F64.U16 R4, R9 ;  /* 0x0000000900047312 */ /* 0x01ee220000101800 */
[----:B------:R-:W-:-:S05]  /*27b0*/  CS2R R6, SRZ ;  /* 0x0000000000067805 */ /* 0x000fca000001ff00 */
[----:B0-----:R0:W-:Y:S01]  /*27c0*/  STG.E.128 desc[UR38][R2.64], R4 ;  /* 0x0000000402007986 */ /* 0x0011e2000c101d26 */
[----:B------:R-:W-:Y:S05]  /*27d0*/  BRA `(.L_x_14725) ;  /* 0x0000000800207947 */ /* 0x000fea0003800000 */
.L_x_14733:
        /* <DEDUP_REMOVED lines=17> */
.L_x_14738:
[----:B------:R-:W-:Y:S05]  /*28f0*/  BSYNC.RECONVERGENT B0 ;  /* 0x0000000000007941 */ /* 0x000fea0003800200 */
.L_x_14737:
[----:B------:R0:W-:Y:S01]  /*2900*/  STG.E.U8 desc[UR38][R2.64], R5 ;  /* 0x0000000502007986 */ /* 0x0001e2000c101126 */
[----:B------:R-:W-:Y:S05]  /*2910*/  BRA `(.L_x_14725) ;  /* 0x0000000400d07947 */ /* 0x000fea0003800000 */
.L_x_14736:
        /* <DEDUP_REMOVED lines=16> */
.L_x_14735:
[----:B------:R-:W0:Y:S02]  /*2a20*/  I2F.U16 R0, R9 ;  /* 0x0000000900007306 */ /* 0x000e240000101000 */
[----:B0-----:R-:W-:-:S05]  /*2a30*/  F2FP.BF16.F32.PACK_AB R0, RZ, R0 ;  /* 0x00000000ff00723e */ /* 0x001fca00000010ff */
[----:B------:R0:W-:Y:S01]  /*2a40*/  STG.E.U16 desc[UR38][R2.64], R0 ;  /* 0x0000000002007986 */ /* 0x0001e2000c101526 */
[----:B------:R-:W-:Y:S05]  /*2a50*/  BRA `(.L_x_14725) ;  /* 0x0000000400807947 */ /* 0x000fea0003800000 */
.L_x_14732:
        /* <DEDUP_REMOVED lines=10> */
.L_x_14741:
        /* <DEDUP_REMOVED lines=12> */
.L_x_14744:
[----:B------:R-:W-:-:S04]  /*2bc0*/  SHF.R.U32.HI R0, RZ, 0x14, R9 ;  /* 0x00000014ff007819 */ /* 0x000fc80000011609 */
[----:B------:R-:W-:-:S04]  /*2bd0*/  LOP3.LUT R0, R0, 0x1, RZ, 0xc0, !PT ;  /* 0x0000000100007812 */ /* 0x000fc800078ec0ff */
[----:B------:R-:W-:-:S04]  /*2be0*/  IADD3 R0, PT, PT, R9, 0x487ffff, R0 ;  /* 0x0487ffff09007810 */ /* 0x000fc80007ffe000 */
[----:B------:R-:W-:-:S04]  /*2bf0*/  SHF.R.U32.HI R0, RZ, 0x14, R0 ;  /* 0x00000014ff007819 */ /* 0x000fc80000011600 */
[----:B-1234-:R-:W-:-:S07]  /*2c00*/  LOP3.LUT R4, R0, 0xff, RZ, 0xc0, !PT ;  /* 0x000000ff00047812 */ /* 0x01efce00078ec0ff */
.L_x_14745:
[----:B------:R-:W-:-:S07]  /*2c10*/  PRMT R0, R4, 0x7610, R0 ;  /* 0x0000761004007816 */ /* 0x000fce0000000000 */
.L_x_14743:
[----:B------:R-:W-:Y:S05]  /*2c20*/  BSYNC.RECONVERGENT B0 ;  /* 0x0000000000007941 */ /* 0x000fea0003800200 */
.L_x_14742:
[----:B------:R0:W-:Y:S01]  /*2c30*/  STG.E.U8 desc[UR38][R2.64], R0 ;  /* 0x0000000002007986 */ /* 0x0001e2000c101126 */
[----:B------:R-:W-:Y:S05]  /*2c40*/  BRA `(.L_x_14725) ;  /* 0x0000000400047947 */ /* 0x000fea0003800000 */
.L_x_14740:
        /* <DEDUP_REMOVED lines=12> */
.L_x_14748:
[----:B------:R-:W-:-:S04]  /*2d10*/  SHF.R.U32.HI R0, RZ, 0x15, R9 ;  /* 0x00000015ff007819 */ /* 0x000fc80000011609 */
[----:B------:R-:W-:-:S04]  /*2d20*/  LOP3.LUT R0, R0, 0x1, RZ, 0xc0, !PT ;  /* 0x0000000100007812 */ /* 0x000fc800078ec0ff */
[----:B------:R-:W-:-:S04]  /*2d30*/  IADD3 R0, PT, PT, R9, 0x88fffff, R0 ;  /* 0x088fffff09007810 */ /* 0x000fc80007ffe000 */
[----:B------:R-:W-:-:S04]  /*2d40*/  SHF.R.U32.HI R0, RZ, 0x15, R0 ;  /* 0x00000015ff007819 */ /* 0x000fc80000011600 */
[----:B-1234-:R-:W-:-:S07]  /*2d50*/  LOP3.LUT R4, R0, 0xff, RZ, 0xc0, !PT ;  /* 0x000000ff00047812 */ /* 0x01efce00078ec0ff */
.L_x_14749:
[----:B------:R-:W-:-:S07]  /*2d60*/  PRMT R0, R4, 0x7610, R0 ;  /* 0x0000761004007816 */ /* 0x000fce0000000000 */
.L_x_14747:
[----:B------:R-:W-:Y:S05]  /*2d70*/  BSYNC.RECONVERGENT B0 ;  /* 0x0000000000007941 */ /* 0x000fea0003800200 */
.L_x_14746:
[----:B------:R0:W-:Y:S01]  /*2d80*/  STG.E.U8 desc[UR38][R2.64], R0 ;  /* 0x0000000002007986 */ /* 0x0001e2000c101126 */
[----:B------:R-:W-:Y:S05]  /*2d90*/  BRA `(.L_x_14725) ;  /* 0x0000000000b07947 */ /* 0x000fea0003800000 */
.L_x_14739:
[----:B------:R-:W-:-:S09]  /*2da0*/  UISETP.NE.AND UP0, UPT, UR4, 0x1c, UPT ;  /* 0x0000001c0400788c */ /* 0x000fd2000bf05270 */
[----:B------:R-:W-:Y:S05]  /*2db0*/  BRA.U !UP0, `(.L_x_14750) ;  /* 0x0000000108a07547 */ /* 0x000fea000b800000 */
[----:B------:R-:W-:-:S09]  /*2dc0*/  UISETP.NE.AND UP0, UPT, UR4, 0x1d, UPT ;  /* 0x0000001d0400788c */ /* 0x000fd2000bf05270 */
[----:B------:R-:W-:Y:S05]  /*2dd0*/  BRA.U !UP0, `(.L_x_14751) ;  /* 0x0000000108887547 */ /* 0x000fea000b800000 */
[----:B------:R-:W-:-:S09]  /*2de0*/  UISETP.NE.AND UP0, UPT, UR4, 0x2c, UPT ;  /* 0x0000002c0400788c */ /* 0x000fd2000bf05270 */
[----:B------:R-:W-:Y:S05]  /*2df0*/  BRA.U !UP0, `(.L_x_14752) ;  /* 0x0000000108447547 */ /* 0x000fea000b800000 */
.L_x_14724:
        /* <DEDUP_REMOVED lines=16> */
.L_x_14753:
[----:B------:R-:W-:Y:S05]  /*2f00*/  BRA `(.L_x_14725) ;  /* 0x0000000000547947 */ /* 0x000fea0003800000 */
.L_x_14752:
        /* <DEDUP_REMOVED lines=15> */
.L_x_14751:
[----:B-1234-:R-:W-:Y:S01]  /*3000*/  LOP3.LUT R4, R9, 0xffff, RZ, 0xc0, !PT ;  /* 0x0000ffff09047812 */ /* 0x01efe200078ec0ff */
[----:B------:R-:W-:-:S05]  /*3010*/  IMAD.MOV.U32 R5, RZ, RZ, RZ ;  /* 0x000000ffff057224 */ /* 0x000fca00078e00ff */
[----:B------:R0:W-:Y:S01]  /*3020*/  STG.E.64 desc[UR38][R2.64], R4 ;  /* 0x0000000402007986 */ /* 0x0001e2000c101b26 */
[----:B------:R-:W-:Y:S05]  /*3030*/  BRA `(.L_x_14725) ;  /* 0x0000000000087947 */ /* 0x000fea0003800000 */
.L_x_14750:
[----:B------:R-:W-:-:S05]  /*3040*/  LOP3.LUT R9, R9, 0xffff, RZ, 0xc0, !PT ;  /* 0x0000ffff09097812 */ /* 0x000fca00078ec0ff */
[----:B------:R0:W-:Y:S02]  /*3050*/  STG.E desc[UR38][R2.64], R9 ;  /* 0x0000000902007986 */ /* 0x0001e4000c101926 */
.L_x_14725:
[----:B------:R-:W-:Y:S05]  /*3060*/  BSYNC.RECONVERGENT B6 ;  /* 0x0000000000067941 */ /* 0x000fea0003800200 */
.L_x_14719:
[----:B------:R-:W-:-:S07]  /*3070*/  VIADD R17, R17, 0x80 ;  /* 0x0000008011117836 */ /* 0x000fce0000000000 */
.L_x_14683:
[----:B------:R-:W-:Y:S05]  /*3080*/  BSYNC.RECONVERGENT B7 ;  /* 0x0000000000077941 */ /* 0x000fea0003800200 */
.L_x_14682:
        /* <DEDUP_REMOVED lines=307> */
.L_x_14756:
        /* <DEDUP_REMOVED lines=16> */
.L_x_14760:
[----:B------:R4:W5:Y:S01]  /*44c0*/  LDG.E.U8 R0, desc[UR38][R4.64] ;  /* 0x0000002604007981 */ /* 0x000962000c1e1100 */
[----:B------:R-:W-:Y:S05]  /*44d0*/  BRA `(.L_x_14762) ;  /* 0x0000000c005c7947 */ /* 0x000fea0003800000 */
.L_x_14759:
        /* <DEDUP_REMOVED lines=8> */
.L_x_14764:
[----:B------:R0:W5:Y:S01]  /*4560*/  LDG.E.U8 R0, desc[UR38][R4.64] ;  /* 0x0000002604007981 */ /* 0x000162000c1e1100 */
[----:B------:R-:W-:Y:S05]  /*4570*/  BRA `(.L_x_14762) ;  /* 0x0000000c00347947 */ /* 0x000fea0003800000 */
.L_x_14763:
[----:B------:R0:W5:Y:S01]  /*4580*/  LDG.E.U16 R0, desc[UR38][R4.64] ;  /* 0x0000002604007981 */ /* 0x000162000c1e1500 */
[----:B------:R-:W-:Y:S05]  /*4590*/  BRA `(.L_x_14762) ;  /* 0x0000000c002c7947 */ /* 0x000fea0003800000 */
.L_x_14758:
        /* <DEDUP_REMOVED lines=10> */
.L_x_14766:
[----:B------:R-:W2:Y:S02]  /*4640*/  LDG.E.U16 R2, desc[UR38][R4.64] ;  /* 0x0000002604027981 */ /* 0x000ea4000c1e1500 */
[----:B--2---:R-:W-:-:S06]  /*4650*/  HADD2.F32 R2, -RZ, R2.H0_H0 ;  /* 0x20000002ff027230 */ /* 0x004fcc0000004100 */
[----:B------:R-:W0:Y:S02]  /*4660*/  F2I.S64.TRUNC R2, R2 ;  /* 0x0000000200027311 */ /* 0x000e24000020d900 */
[----:B0-----:R-:W-:Y:S01]  /*4670*/  PRMT R0, R2, 0x7610, R0 ;  /* 0x0000761002007816 */ /* 0x001fe20000000000 */
[----:B------:R-:W-:Y:S06]  /*4680*/  BRA `(.L_x_14762) ;  /* 0x0000000800f07947 */ /* 0x000fec0003800000 */
.L_x_14765:
        /* <DEDUP_REMOVED lines=10> */
.L_x_14768:
[----:B------:R-:W2:Y:S02]  /*4730*/  LDG.E.U16 R4, desc[UR38][R4.64] ;  /* 0x0000002604047981 */ /* 0x000ea4000c1e1500 */
[----:B--2---:R-:W-:-:S06]  /*4740*/  HADD2.F32 R2, -RZ, R4.H0_H0 ;  /* 0x20000004ff027230 */ /* 0x004fcc0000004100 */
[----:B------:R-:W0:Y:S02]  /*4750*/  F2I.S64.TRUNC R2, R2 ;  /* 0x0000000200027311 */ /* 0x000e24000020d900 */
[----:B0-----:R-:W-:Y:S01]  /*4760*/  PRMT R0, R2, 0x7610, R0 ;  /* 0x0000761002007816 */ /* 0x001fe20000000000 */
[----:B------:R-:W-:Y:S06]  /*4770*/  BRA `(.L_x_14762) ;  /* 0x0000000800b47947 */ /* 0x000fec0003800000 */
.L_x_14767:
[----:B------:R-:W2:Y:S02]  /*4780*/  LDG.E.64 R2, desc[UR38][R4.64] ;  /* 0x0000002604027981 */ /* 0x000ea4000c1e1b00 */
[----:B--2---:R-:W0:Y:S02]  /*4790*/  F2I.S64.F64.TRUNC R2, R2 ;  /* 0x0000000200027311 */ /* 0x004e24000030d900 */
[----:B0-----:R-:W-:Y:S01]  /*47a0*/  PRMT R0, R2, 0x7610, R0 ;  /* 0x0000761002007816 */ /* 0x001fe20000000000 */
[----:B------:R-:W-:Y:S06]  /*47b0*/  BRA `(.L_x_14762) ;  /* 0x0000000800a47947 */ /* 0x000fec0003800000 */
.L_x_14757:
        /* <DEDUP_REMOVED lines=12> */
.L_x_14771:
[----:B------:R-:W2:Y:S02]  /*4880*/  LDG.E.64 R4, desc[UR38][R4.64] ;  /* 0x0000002604047981 */ /* 0x000ea4000c1e1b00 */
[----:B--2---:R-:W0:Y:S02]  /*4890*/  F2I.S64.F64.TRUNC R2, R4 ;  /* 0x0000000400027311 */ /* 0x004e24000030d900 */
[----:B0-----:R-:W-:Y:S01]  /*48a0*/  PRMT R0, R2, 0x7610, R0 ;  /* 0x0000761002007816 */ /* 0x001fe20000000000 */
[----:B------:R-:W-:Y:S06]  /*48b0*/  BRA `(.L_x_14762) ;  /* 0x0000000800647947 */ /* 0x000fec0003800000 */
.L_x_14770:
        /* <DEDUP_REMOVED lines=27> */
.L_x_14773:
        /* <DEDUP_REMOVED lines=14> */
.L_x_14772:
[----:B------:R-:W2:Y:S02]  /*4b50*/  LDG.E.U16 R2, desc[UR38][R4.64] ;  /* 0x0000002604027981 */ /* 0x000ea4000c1e1500 */
[----:B--2---:R-:W-:-:S06]  /*4b60*/  IMAD.U32 R2, R2, 0x10000, RZ ;  /* 0x0001000002027824 */ /* 0x004fcc00078e00ff */
[----:B------:R-:W0:Y:S02]  /*4b70*/  F2I.S64.TRUNC R2, R2 ;  /* 0x0000000200027311 */ /* 0x000e24000020d900 */
[----:B0-----:R-:W-:Y:S01]  /*4b80*/  PRMT R0, R2, 0x7610, R0 ;  /* 0x0000761002007816 */ /* 0x001fe20000000000 */
[----:B------:R-:W-:Y:S06]  /*4b90*/  BRA `(.L_x_14762) ;  /* 0x0000000400ac7947 */ /* 0x000fec0003800000 */
.L_x_14769:
        /* <DEDUP_REMOVED lines=10> */
.L_x_14776:
        /* <DEDUP_REMOVED lines=21> */
.L_x_14780:
[----:B------:R-:W-:Y:S05]  /*4d90*/  BSYNC.RECONVERGENT B1 ;  /* 0x0000000000017941 */ /* 0x000fea0003800200 */
.L_x_14779:
[----:B------:R-:W-:Y:S01]  /*4da0*/  IMAD.SHL.U32 R0, R0, 0x100000, RZ ;  /* 0x0010000000007824 */ /* 0x000fe200078e00ff */
[----:B------:R-:W-:-:S04]  /*4db0*/  LEA R2, R2, 0x3b800000, 0x17 ;  /* 0x3b80000002027811 */ /* 0x000fc800078eb8ff */
[----:B------:R-:W-:-:S07]  /*4dc0*/  LOP3.LUT R2, R2, R0, R7, 0xfe, !PT ;  /* 0x0000000002027212 */ /* 0x000fce00078efe07 */
.L_x_14778:
[----:B------:R-:W-:Y:S05]  /*4dd0*/  BSYNC.RECONVERGENT B0 ;  /* 0x0000000000007941 */ /* 0x000fea0003800200 */
.L_x_14777:
[----:B------:R-:W0:Y:S02]  /*4de0*/  F2I.S64.TRUNC R2, R2 ;  /* 0x0000000200027311 */ /* 0x000e24000020d900 */
[----:B0-----:R-:W-:Y:S01]  /*4df0*/  PRMT R0, R2, 0x7610, R0 ;  /* 0x0000761002007816 */ /* 0x001fe20000000000 */
[----:B------:R-:W-:Y:S06]  /*4e00*/  BRA `(.L_x_14762) ;  /* 0x0000000400107947 */ /* 0x000fec0003800000 */
.L_x_14775:
        /* <DEDUP_REMOVED lines=21> */
.L_x_14784:
[----:B------:R-:W-:Y:S05]  /*4f60*/  BSYNC.RECONVERGENT B1 ;  /* 0x0000000000017941 */ /* 0x000fea0003800200 */
.L_x_14783:
[----:B------:R-:W-:Y:S02]  /*4f70*/  SHF.L.U32 R0, R0, 0x15, RZ ;  /* 0x0000001500007819 */ /* 0x000fe400000006ff */
[----:B------:R-:W-:-:S04]  /*4f80*/  LEA R2, R2, 0x37800000, 0x17 ;  /* 0x3780000002027811 */ /* 0x000fc800078eb8ff */
[----:B------:R-:W-:-:S07]  /*4f90*/  LOP3.LUT R2, R2, R0, R7, 0xfe, !PT ;  /* 0x0000000002027212 */ /* 0x000fce00078efe07 */
.L_x_14782:
[----:B------:R-:W-:Y:S05]  /*4fa0*/  BSYNC.RECONVERGENT B0 ;  /* 0x0000000000007941 */ /* 0x000fea0003800200 */
.L_x_14781:
[----:B------:R-:W0:Y:S02]  /*4fb0*/  F2I.S64.TRUNC R2, R2 ;  /* 0x0000000200027311 */ /* 0x000e24000020d900 */
[----:B0-----:R-:W-:Y:S01]  /*4fc0*/  PRMT R0, R2, 0x7610, R0 ;  /* 0x0000761002007816 */ /* 0x001fe20000000000 */
[----:B------:R-:W-:Y:S06]  /*4fd0*/  BRA `(.L_x_14762) ;  /* 0x00000000009c7947 */ /* 0x000fec0003800000 */
.L_x_14774:
        /* <DEDUP_REMOVED lines=14> */
.L_x_14788:
[----:B------:R-:W-:Y:S05]  /*50c0*/  BSYNC.RECONVERGENT B0 ;  /* 0x0000000000007941 */ /* 0x000fea0003800200 */
.L_x_14787:
[----:B------:R-:W0:Y:S02]  /*50d0*/  F2I.S64.TRUNC R2, R2 ;  /* 0x0000000200027311 */ /* 0x000e24000020d900 */
[----:B0-----:R-:W-:Y:S01]  /*50e0*/  PRMT R0, R2, 0x7610, R0 ;  /* 0x0000761002007816 */ /* 0x001fe20000000000 */
[----:B------:R-:W-:Y:S06]  /*50f0*/  BRA `(.L_x_14762) ;  /* 0x0000000000547947 */ /* 0x000fec0003800000 */
.L_x_14761:
        /* <DEDUP_REMOVED lines=16> */
.L_x_14789:
[----:B------:R-:W-:Y:S01]  /*5200*/  PRMT R0, RZ, 0x7610, R0 ;  /* 0x00007610ff007816 */ /* 0x000fe20000000000 */
[----:B------:R-:W-:Y:S06]  /*5210*/  BRA `(.L_x_14762) ;  /* 0x00000000000c7947 */ /* 0x000fec0003800000 */
.L_x_14786:
[----:B------:R1:W5:Y:S01]  /*5220*/  LDG.E.U8 R0, desc[UR38][R4.64] ;  /* 0x0000002604007981 */ /* 0x000362000c1e1100 */
[----:B------:R-:W-:Y:S05]  /*5230*/  BRA `(.L_x_14762) ;  /* 0x0000000000047947 */ /* 0x000fea0003800000 */
.L_x_14785:
[----:B------:R2:W5:Y:S02]  /*5240*/  LDG.E.U8 R0, desc[UR38][R4.64] ;  /* 0x0000002604007981 */ /* 0x000564000c1e1100 */
.L_x_14762:
        /* <DEDUP_REMOVED lines=20> */
.L_x_14794:
[----:B------:R0:W-:Y:S01]  /*5390*/  STG.E.U8 desc[UR38][R2.64], R9 ;  /* 0x0000000902007986 */ /* 0x0001e2000c101126 */
[----:B------:R-:W-:Y:S05]  /*53a0*/  BRA `(.L_x_14796) ;  /* 0x0000000c00187947 */ /* 0x000fea0003800000 */
.L_x_14793:
        /* <DEDUP_REMOVED lines=10> */
.L_x_14798:
[----:B------:R-:W-:-:S05]  /*5450*/  LOP3.LUT R9, R9, 0xffff, RZ, 0xc0, !PT ;  /* 0x0000ffff09097812 */ /* 0x000fca00078ec0ff */
[----:B------:R0:W-:Y:S01]  /*5460*/  STG.E desc[UR38][R2.64], R9 ;  /* 0x0000000902007986 */ /* 0x0001e2000c101926 */
[----:B------:R-:W-:Y:S05]  /*5470*/  BRA `(.L_x_14796) ;  /* 0x0000000800e47947 */ /* 0x000fea0003800000 */
.L_x_14797:
[----:B------:R0:W-:Y:S01]  /*5480*/  STG.E.U16 desc[UR38][R2.64], R9 ;  /* 0x0000000902007986 */ /* 0x0001e2000c101526 */
[----:B------:R-:W-:Y:S05]  /*5490*/  BRA `(.L_x_14796) ;  /* 0x0000000800dc7947 */ /* 0x000fea0003800000 */
.L_x_14792:
        /* <DEDUP_REMOVED lines=9> */
.L_x_14800:
[----:B------:R-:W0:Y:S02]  /*5530*/  I2F.U16 R0, R9 ;  /* 0x0000000900007306 */ /* 0x000e240000101000 */
[----:B0-----:R-:W-:-:S05]  /*5540*/  F2FP.F16.F32.PACK_AB R0, RZ, R0 ;  /* 0x00000000ff00723e */ /* 0x001fca00000000ff */
[----:B------:R0:W-:Y:S01]  /*5550*/  STG.E.U16 desc[UR38][R2.64], R0 ;  /* 0x0000000002007986 */ /* 0x0001e2000c101526 */
[----:B------:R-:W-:Y:S05]  /*5560*/  BRA `(.L_x_14796) ;  /* 0x0000000800a87947 */ /* 0x000fea0003800000 */
.L_x_14799:
        /* <DEDUP_REMOVED lines=10> */
.L_x_14802:
[----:B------:R-:W1:Y:S02]  /*5610*/  I2F.U16 R9, R9 ;  /* 0x0000000900097306 */ /* 0x000e640000101000 */
[----:B-1234-:R-:W-:-:S04]  /*5620*/  F2FP.F16.F32.PACK_AB R5, RZ, R9 ;  /* 0x00000009ff05723e */ /* 0x01efc800000000ff */
[----:B------:R-:W-:-:S05]  /*5630*/  PRMT R5, R5, 0x5410, RZ ;  /* 0x0000541005057816 */ /* 0x000fca00000000ff */
[----:B------:R0:W-:Y:S01]  /*5640*/  STG.E desc[UR38][R2.64], R5 ;  /* 0x0000000502007986 */ /* 0x0001e2000c101926 */
[----:B------:R-:W-:Y:S05]  /*5650*/  BRA `(.L_x_14796) ;  /* 0x00000008006c7947 */ /* 0x000fea0003800000 */
.L_x_14801:
[----:B-1234-:R-:W0:Y:S02]  /*5660*/  I2F.F64.U16 R4, R9 ;  /* 0x0000000900047312 */ /* 0x01ee240000101800 */
[----:B0-----:R0:W-:Y:S01]  /*5670*/  STG.E.64 desc[UR38][R2.64], R4 ;  /* 0x0000000402007986 */ /* 0x0011e2000c101b26 */
[----:B------:R-:W-:Y:S05]  /*5680*/  BRA `(.L_x_14796) ;  /* 0x0000000800607947 */ /* 0x000fea0003800000 */
.L_x_14791:
        /* <DEDUP_REMOVED lines=12> */
.L_x_14806:
        /* <DEDUP_REMOVED lines=17> */
.L_x_14808:
[----:B------:R-:W-:Y:S05]  /*5860*/  BSYNC.RECONVERGENT B0 ;  /* 0x0000000000007941 */ /* 0x000fea0003800200 */
.L_x_14807:
[----:B------:R0:W-:Y:S01]  /*5870*/  STG.E.U8 desc[UR38][R2.64], R0 ;  /* 0x0000000002007986 */ /* 0x0001e2000c101126 */
[----:B------:R-:W-:Y:S05]  /*5880*/  BRA `(.L_x_14796) ;  /* 0x0000000400e07947 */ /* 0x000fea0003800000 */
.L_x_14805:
        /* <DEDUP_REMOVED lines=17> */
.L_x_14810:
[----:B------:R-:W-:Y:S05]  /*59a0*/  BSYNC.RECONVERGENT B0 ;  /* 0x0000000000007941 */ /* 0x000fea0003800200 */
.L_x_14809:
[----:B------:R0:W-:Y:S01]  /*59b0*/  STG.E.U8 desc[UR38][R2.64], R0 ;  /* 0x0000000002007986 */ /* 0x0001e2000c101126 */
[----:B------:R-:W-:Y:S05]  /*59c0*/  BRA `(.L_x_14796) ;  /* 0x0000000400907947 */ /* 0x000fea0003800000 */
.L_x_14804:
        /* <DEDUP_REMOVED lines=21> */
.L_x_14812:
[----:B-1234-:R-:W-:Y:S01]  /*5b20*/  HFMA2 R5, -RZ, RZ, 0, 0 ;  /* 0x00000000ff057431 */ /* 0x01efe200000001ff */
[----:B------:R-:W-:-:S05]  /*5b30*/  LOP3.LUT R4, R9, 0xffff, RZ, 0xc0, !PT ;  /* 0x0000ffff09047812 */ /* 0x000fca00078ec0ff */
[----:B------:R0:W-:Y:S01]  /*5b40*/  STG.E.64 desc[UR38][R2.64], R4 ;  /* 0x0000000402007986 */ /* 0x0001e2000c101b26 */
[----:B------:R-:W-:Y:S05]  /*5b50*/  BRA `(.L_x_14796) ;  /* 0x00000004002c7947 */ /* 0x000fea0003800000 */
.L_x_14811:
[----:B------:R-:W-:-:S05]  /*5b60*/  LOP3.LUT R9, R9, 0xffff, RZ, 0xc0, !PT ;  /* 0x0000ffff09097812 */ /* 0x000fca00078ec0ff */
[----:B------:R0:W-:Y:S01]  /*5b70*/  STG.E desc[UR38][R2.64], R9 ;  /* 0x0000000902007986 */ /* 0x0001e2000c101926 */
[----:B------:R-:W-:Y:S05]  /*5b80*/  BRA `(.L_x_14796) ;  /* 0x0000000400207947 */ /* 0x000fea0003800000 */
.L_x_14803:
        /* <DEDUP_REMOVED lines=11> */
.L_x_14814:
[----:B-1234-:R-:W0:Y:S01]  /*5c40*/  I2F.F64.U16 R4, R9 ;  /* 0x0000000900047312 */ /* 0x01ee220000101800 */
[----:B------:R-:W-:-:S05]  /*5c50*/  CS2R R6, SRZ ;  /* 0x0000000000067805 */ /* 0x000fca000001ff00 */
[----:B0-----:R0:W-:Y:S01]  /*5c60*/  STG.E.128 desc[UR38][R2.64], R4 ;  /* 0x0000000402007986 */ /* 0x0011e2000c101d26 */
[----:B------:R-:W-:Y:S05]  /*5c70*/  BRA `(.L_x_14796) ;  /* 0x0000000000e47947 */ /* 0x000fea0003800000 */
.L_x_14813:
[----:B------:R-:W-:-:S09]  /*5c80*/  UISETP.NE.AND UP0, UPT, UR4, 0xf, UPT ;  /* 0x0000000f0400788c */ /* 0x000fd2000bf05270 */
[----:B------:R-:W-:Y:S05]  /*5c90*/  BRA.U !UP0, `(.L_x_14815) ;  /* 0x0000000108d07547 */ /* 0x000fea000b800000 */
[----:B------:R-:W-:-:S09]  /*5ca0*/  UISETP.NE.AND UP0, UPT, UR4, 0x17, UPT ;  /* 0x000000170400788c */ /* 0x000fd2000bf05270 */
[----:B------:R-:W-:Y:S05]  /*5cb0*/  BRA.U !UP0, `(.L_x_14816) ;  /* 0x0000000108847547 */ /* 0x000fea000b800000 */
[----:B------:R-:W-:-:S09]  /*5cc0*/  UISETP.NE.AND UP0, UPT, UR4, 0x18, UPT ;  /* 0x000000180400788c */ /* 0x000fd2000bf05270 */
[----:B------:R-:W-:Y:S05]  /*5cd0*/  BRA.U !UP0, `(.L_x_14817) ;  /* 0x0000000108447547 */ /* 0x000fea000b800000 */
.L_x_14795:
        /* <DEDUP_REMOVED lines=16> */
.L_x_14818:
[----:B------:R-:W-:Y:S05]  /*5de0*/  BRA `(.L_x_14796) ;  /* 0x0000000000887947 */ /* 0x000fea0003800000 */
.L_x_14817:
        /* <DEDUP_REMOVED lines=11> */
.L_x_14820:
[----:B------:R-:W-:Y:S05]  /*5ea0*/  BSYNC.RECONVERGENT B0 ;  /* 0x0000000000007941 */ /* 0x000fea0003800200 */
.L_x_14819:
[----:B------:R0:W-:Y:S01]  /*5eb0*/  STG.E.U8 desc[UR38][R2.64], R5 ;  /* 0x0000000502007986 */ /* 0x0001e2000c101126 */
[----:B------:R-:W-:Y:S05]  /*5ec0*/  BRA `(.L_x_14796) ;  /* 0x0000000000507947 */ /* 0x000fea0003800000 */
.L_x_14816:
        /* <DEDUP_REMOVED lines=12> */
.L_x_14821:
[----:B-1234-:R-:W-:Y:S01]  /*5f90*/  IMAD.MOV.U32 R5, RZ, RZ, 0x7f ;  /* 0x0000007fff057424 */ /* 0x01efe200078e00ff */
[----:B------:R-:W-:-:S04]  /*5fa0*/  ISETP.GT.U32.AND P0, PT, R7, 0x7f800000, PT ;  /* 0x7f8000000700780c */ /* 0x000fc80003f04070 */
[----:B------:R-:W-:-:S05]  /*5fb0*/  SEL R5, R5, 0x7c, P0 ;  /* 0x0000007c05057807 */ /* 0x000fca0000000000 */
[----:B------:R0:W-:Y:S01]  /*5fc0*/  STG.E.U8 desc[UR38][R2.64], R5 ;  /* 0x0000000502007986 */ /* 0x0001e2000c101126 */
[----:B------:R-:W-:Y:S05]  /*5fd0*/  BRA `(.L_x_14796) ;  /* 0x00000000000c7947 */ /* 0x000fea0003800000 */
.L_x_14815:
[----:B------:R-:W0:Y:S02]  /*5fe0*/  I2F.U16 R0, R9 ;  /* 0x0000000900007306 */ /* 0x000e240000101000 */
[----:B0-----:R-:W-:-:S05]  /*5ff0*/  F2FP.BF16.F32.PACK_AB R0, RZ, R0 ;  /* 0x00000000ff00723e */ /* 0x001fca00000010ff */
[----:B------:R0:W-:Y:S02]  /*6000*/  STG.E.U16 desc[UR38][R2.64], R0 ;  /* 0x0000000002007986 */ /* 0x0001e4000c101526 */
.L_x_14796:
[----:B------:R-:W-:Y:S05]  /*6010*/  BSYNC.RECONVERGENT B6 ;  /* 0x0000000000067941 */ /* 0x000fea0003800200 */
.L_x_14790:
[----:B------:R-:W-:-:S07]  /*6020*/  IADD3 R17, PT, PT, R17, 0x80, RZ ;  /* 0x0000008011117810 */ /* 0x000fce0007ffe0ff */
.L_x_14755:
[----:B------:R-:W-:Y:S05]  /*6030*/  BSYNC.RECONVERGENT B7 ;  /* 0x0000000000077941 */ /* 0x000fea0003800200 */
.L_x_14754:
        /* <DEDUP_REMOVED lines=307> */
.L_x_14824:
        /* <DEDUP_REMOVED lines=16> */
.L_x_14828:
[----:B------:R0:W5:Y:S01]  /*7470*/  LDG.E.U8 R0, desc[UR38][R4.64] ;  /* 0x0000002604007981 */ /* 0x000162000c1e1100 */
[----:B------:R-:W-:Y:S05]  /*7480*/  BRA `(.L_x_14830) ;  /* 0x0000000c005c7947 */ /* 0x000fea0003800000 */
.L_x_14827:
        /* <DEDUP_REMOVED lines=8> */
.L_x_14832:
[----:B------:R3:W5:Y:S01]  /*7510*/  LDG.E.U8 R0, desc[UR38][R4.64] ;  /* 0x0000002604007981 */ /* 0x000762000c1e1100 */
[----:B------:R-:W-:Y:S05]  /*7520*/  BRA `(.L_x_14830) ;  /* 0x0000000c00347947 */ /* 0x000fea0003800000 */
.L_x_14831:
[----:B------:R2:W5:Y:S01]  /*7530*/  LDG.E.U16 R0, desc[UR38][R4.64] ;  /* 0x0000002604007981 */ /* 0x000562000c1e1500 */
[----:B------:R-:W-:Y:S05]  /*7540*/  BRA `(.L_x_14830) ;  /* 0x0000000c002c7947 */ /* 0x000fea0003800000 */
.L_x_14826:
        /* <DEDUP_REMOVED lines=10> */
.L_x_14834:
[----:B------:R-:W2:Y:S02]  /*75f0*/  LDG.E.U16 R2, desc[UR38][R4.64] ;  /* 0x0000002604027981 */ /* 0x000ea4000c1e1500 */
[----:B--2---:R-:W-:-:S06]  /*7600*/  HADD2.F32 R2, -RZ, R2.H0_H0 ;  /* 0x20000002ff027230 */ /* 0x004fcc0000004100 */
[----:B------:R-:W0:Y:S02]  /*7610*/  F2I.S64.TRUNC R2, R2 ;  /* 0x0000000200027311 */ /* 0x000e24000020d900 */
[----:B0-----:R-:W-:Y:S01]  /*7620*/  PRMT R0, R2, 0x7610, R0 ;  /* 0x0000761002007816 */ /* 0x001fe20000000000 */
[----:B------:R-:W-:Y:S06]  /*7630*/  BRA `(.L_x_14830) ;  /* 0x0000000800f07947 */ /* 0x000fec0003800000 */
.L_x_14833:
        /* <DEDUP_REMOVED lines=10> */
.L_x_14836:
[----:B------:R-:W2:Y:S02]  /*76e0*/  LDG.E.U16 R4, desc[UR38][R4.64] ;  /* 0x0000002604047981 */ /* 0x000ea4000c1e1500 */
[----:B--2---:R-:W-:-:S06]  /*76f0*/  HADD2.F32 R2, -RZ, R4.H0_H0 ;  /* 0x20000004ff027230 */ /* 0x004fcc0000004100 */
[----:B------:R-:W0:Y:S02]  /*7700*/  F2I.S64.TRUNC R2, R2 ;  /* 0x0000000200027311 */ /* 0x000e24000020d900 */
[----:B0-----:R-:W-:Y:S01]  /*7710*/  PRMT R0, R2, 0x7610, R0 ;  /* 0x0000761002007816 */ /* 0x001fe20000000000 */
[----:B------:R-:W-:Y:S06]  /*7720*/  BRA `(.L_x_14830) ;  /* 0x0000000800b47947 */ /* 0x000fec0003800000 */
.L_x_14835:
[----:B------:R-:W2:Y:S02]  /*7730*/  LDG.E.64 R2, desc[UR38][R4.64] ;  /* 0x0000002604027981 */ /* 0x000ea4000c1e1b00 */
[----:B--2---:R-:W0:Y:S02]  /*7740*/  F2I.S64.F64.TRUNC R2, R2 ;  /* 0x0000000200027311 */ /* 0x004e24000030d900 */
[----:B0-----:R-:W-:Y:S01]  /*7750*/  PRMT R0, R2, 0x7610, R0 ;  /* 0x0000761002007816 */ /* 0x001fe20000000000 */
[----:B------:R-:W-:Y:S06]  /*7760*/  BRA `(.L_x_14830) ;  /* 0x0000000800a47947 */ /* 0x000fec0003800000 */
.L_x_14825:
        /* <DEDUP_REMOVED lines=12> */
.L_x_14839:
[----:B------:R-:W2:Y:S02]  /*7830*/  LDG.E.64 R4, desc[UR38][R4.64] ;  /* 0x0000002604047981 */ /* 0x000ea4000c1e1b00 */
[----:B--2---:R-:W0:Y:S02]  /*7840*/  F2I.S64.F64.TRUNC R2, R4 ;  /* 0x0000000400027311 */ /* 0x004e24000030d900 */
[----:B0-----:R-:W-:Y:S01]  /*7850*/  PRMT R0, R2, 0x7610, R0 ;  /* 0x0000761002007816 */ /* 0x001fe20000000000 */
[----:B------:R-:W-:Y:S06]  /*7860*/  BRA `(.L_x_14830) ;  /* 0x0000000800647947 */ /* 0x000fec0003800000 */
.L_x_14838:
        /* <DEDUP_REMOVED lines=27> */
.L_x_14841:
        /* <DEDUP_REMOVED lines=14> */
.L_x_14840:
[----:B------:R-:W2:Y:S02]  /*7b00*/  LDG.E.U16 R2, desc[UR38][R4.64] ;  /* 0x0000002604027981 */ /* 0x000ea4000c1e1500 */
[----:B--2---:R-:W-:-:S06]  /*7b10*/  SHF.L.U32 R2, R2, 0x10, RZ ;  /* 0x0000001002027819 */ /* 0x004fcc00000006ff */
[----:B------:R-:W0:Y:S02]  /*7b20*/  F2I.S64.TRUNC R2, R2 ;  /* 0x0000000200027311 */ /* 0x000e24000020d900 */
[----:B0-----:R-:W-:Y:S01]  /*7b30*/  PRMT R0, R2, 0x7610, R0 ;  /* 0x0000761002007816 */ /* 0x001fe20000000000 */
[----:B------:R-:W-:Y:S06]  /*7b40*/  BRA `(.L_x_14830) ;  /* 0x0000000400ac7947 */ /* 0x000fec0003800000 */
.L_x_14837:
        /* <DEDUP_REMOVED lines=10> */
.L_x_14844:
        /* <DEDUP_REMOVED lines=21> */
.L_x_14848:
[----:B------:R-:W-:Y:S05]  /*7d40*/  BSYNC.RECONVERGENT B1 ;  /* 0x0000000000017941 */ /* 0x000fea0003800200 */
.L_x_14847:
[----:B------:R-:W-:Y:S01]  /*7d50*/  IMAD.SHL.U32 R0, R0, 0x100000, RZ ;  /* 0x0010000000007824 */ /* 0x000fe200078e00ff */
[----:B------:R-:W-:-:S04]  /*7d60*/  LEA R2, R2, 0x3b800000, 0x17 ;  /* 0x3b80000002027811 */ /* 0x000fc800078eb8ff */
[----:B------:R-:W-:-:S07]  /*7d70*/  LOP3.LUT R2, R2, R0, R7, 0xfe, !PT ;  /* 0x0000000002027212 */ /* 0x000fce00078efe07 */
.L_x_14846:
[----:B------:R-:W-:Y:S05]  /*7d80*/  BSYNC.RECONVERGENT B0 ;  /* 0x0000000000007941 */ /* 0x000fea0003800200 */
.L_x_14845:
[----:B------:R-:W0:Y:S02]  /*7d90*/  F2I.S64.TRUNC R2, R2 ;  /* 0x0000000200027311 */ /* 0x000e24000020d900 */
[----:B0-----:R-:W-:Y:S01]  /*7da0*/  PRMT R0, R2, 0x7610, R0 ;  /* 0x0000761002007816 */ /* 0x001fe20000000000 */
[----:B------:R-:W-:Y:S06]  /*7db0*/  BRA `(.L_x_14830) ;  /* 0x0000000400107947 */ /* 0x000fec0003800000 */
.L_x_14843:
        /* <DEDUP_REMOVED lines=21> */
.L_x_14852:
[----:B------:R-:W-:Y:S05]  /*7f10*/  BSYNC.RECONVERGENT B1 ;  /* 0x0000000000017941 */ /* 0x000fea0003800200 */
.L_x_14851:
[----:B------:R-:W-:Y:S01]  /*7f20*/  IMAD.SHL.U32 R0, R0, 0x200000, RZ ;  /* 0x0020000000007824 */ /* 0x000fe200078e00ff */
[----:B------:R-:W-:-:S04]  /*7f30*/  LEA R2, R2, 0x37800000, 0x17 ;  /* 0x3780000002027811 */ /* 0x000fc800078eb8ff */
[----:B------:R-:W-:-:S07]  /*7f40*/  LOP3.LUT R2, R2, R0, R7, 0xfe, !PT ;  /* 0x0000000002027212 */ /* 0x000fce00078efe07 */
.L_x_14850:
[----:B------:R-:W-:Y:S05]  /*7f50*/  BSYNC.RECONVERGENT B0 ;  /* 0x0000000000007941 */ /* 0x000fea0003800200 */
.L_x_14849:
[----:B------:R-:W0:Y:S02]  /*7f60*/  F2I.S64.TRUNC R2, R2 ;  /* 0x0000000200027311 */ /* 0x000e24000020d900 */
[----:B0-----:R-:W-:Y:S01]  /*7f70*/  PRMT R0, R2, 0x7610, R0 ;  /* 0x0000761002007816 */ /* 0x001fe20000000000 */
[----:B------:R-:W-:Y:S06]  /*7f80*/  BRA `(.L_x_14830) ;  /* 0x00000000009c7947 */ /* 0x000fec0003800000 */
.L_x_14842:
        /* <DEDUP_REMOVED lines=14> */
.L_x_14856:
[----:B------:R-:W-:Y:S05]  /*8070*/  BSYNC.RECONVERGENT B0 ;  /* 0x0000000000007941 */ /* 0x000fea0003800200 */
.L_x_14855:
[----:B------:R-:W0:Y:S02]  /*8080*/  F2I.S64.TRUNC R2, R2 ;  /* 0x0000000200027311 */ /* 0x000e24000020d900 */
[----:B0-----:R-:W-:Y:S01]  /*8090*/  PRMT R0, R2, 0x7610, R0 ;  /* 0x0000761002007816 */ /* 0x001fe20000000000 */
[----:B------:R-:W-:Y:S06]  /*80a0*/  BRA `(.L_x_14830) ;  /* 0x0000000000547947 */ /* 0x000fec0003800000 */
.L_x_14829:
        /* <DEDUP_REMOVED lines=16> */
.L_x_14857:
[----:B------:R-:W-:Y:S01]  /*81b0*/  PRMT R0, RZ, 0x7610, R0 ;  /* 0x00007610ff007816 */ /* 0x000fe20000000000 */
[----:B------:R-:W-:Y:S06]  /*81c0*/  BRA `(.L_x_14830) ;  /* 0x00000000000c7947 */ /* 0x000fec0003800000 */
.L_x_14854:
[----:B------:R0:W5:Y:S01]  /*81d0*/  LDG.E.U8 R0, desc[UR38][R4.64] ;  /* 0x0000002604007981 */ /* 0x000162000c1e1100 */
[----:B------:R-:W-:Y:S05]  /*81e0*/  BRA `(.L_x_14830) ;  /* 0x0000000000047947 */ /* 0x000fea0003800000 */
.L_x_14853:
[----:B------:R0:W5:Y:S02]  /*81f0*/  LDG.E.U8 R0, desc[UR38][R4.64] ;  /* 0x0000002604007981 */ /* 0x000164000c1e1100 */
.L_x_14830:
[----:B------:R-:W1:Y:S01]  /*8200*/  LDCU.64 UR6, c[0x0][0x580] ;  /* 0x0000b000ff0677ac */ /* 0x000e620008000a00 */
[----:B-----5:R-:W-:Y:S01]  /*8210*/  LOP3.LUT R0, R0, 0xff, RZ, 0xc0, !PT ;  /* 0x000000ff00007812 */ /* 0x020fe200078ec0ff */
[----:B------:R-:W-:Y:S01]  /*8220*/  BSSY.RECONVERGENT B6, `(.L_x_14858) ;  /* 0x00000da000067945 */ /* 0x000fe20003800200 */
[----:B------:R-:W-:Y:S02]  /*8230*/  UPRMT UR4, UR41, 0x9910, URZ ;  /* 0x0000991029047896 */ /* 0x000fe400080000ff */
[----:B------:R-:W-:Y:S02]  /*8240*/  VIMNMX.U16x2 R0, PT, PT, R0, UR36, !PT ;  /* 0x0000002400007c48 */ /* 0x000fe4000ffe0200 */
        /* <DEDUP_REMOVED lines=15> */
.L_x_14862:
[----:B------:R1:W-:Y:S01]  /*8340*/  STG.E.U8 desc[UR38][R2.64], R9 ;  /* 0x0000000902007986 */ /* 0x0003e2000c101126 */
[----:B------:R-:W-:Y:S05]  /*8350*/  BRA `(.L_x_14864) ;  /* 0x0000000c00187947 */ /* 0x000fea0003800000 */
.L_x_14861:
        /* <DEDUP_REMOVED lines=10> */
.L_x_14866:
[----:B------:R-:W-:-:S05]  /*8400*/  LOP3.LUT R9, R9, 0xffff, RZ, 0xc0, !PT ;  /* 0x0000ffff09097812 */ /* 0x000fca00078ec0ff */
[----:B------:R1:W-:Y:S01]  /*8410*/  STG.E desc[UR38][R2.64], R9 ;  /* 0x0000000902007986 */ /* 0x0003e2000c101926 */
[----:B------:R-:W-:Y:S05]  /*8420*/  BRA `(.L_x_14864) ;  /* 0x0000000800e47947 */ /* 0x000fea0003800000 */
.L_x_14865:
[----:B------:R1:W-:Y:S01]  /*8430*/  STG.E.U16 desc[UR38][R2.64], R9 ;  /* 0x0000000902007986 */ /* 0x0003e2000c101526 */
[----:B------:R-:W-:Y:S05]  /*8440*/  BRA `(.L_x_14864) ;  /* 0x0000000800dc7947 */ /* 0x000fea0003800000 */
.L_x_14860:
        /* <DEDUP_REMOVED lines=9> */
.L_x_14868:
[----:B------:R-:W1:Y:S02]  /*84e0*/  I2F.U16 R0, R9 ;  /* 0x0000000900007306 */ /* 0x000e640000101000 */
[----:B-1----:R-:W-:-:S05]  /*84f0*/  F2FP.F16.F32.PACK_AB R0, RZ, R0 ;  /* 0x00000000ff00723e */ /* 0x002fca00000000ff */
[----:B------:R1:W-:Y:S01]  /*8500*/  STG.E.U16 desc[UR38][R2.64], R0 ;  /* 0x0000000002007986 */ /* 0x0003e2000c101526 */
[----:B------:R-:W-:Y:S05]  /*8510*/  BRA `(.L_x_14864) ;  /* 0x0000000800a87947 */ /* 0x000fea0003800000 */
.L_x_14867:
        /* <DEDUP_REMOVED lines=10> */
.L_x_14870:
[----:B------:R-:W0:Y:S02]  /*85c0*/  I2F.U16 R9, R9 ;  /* 0x0000000900097306 */ /* 0x000e240000101000 */
[----:B0-234-:R-:W-:-:S04]  /*85d0*/  F2FP.F16.F32.PACK_AB R5, RZ, R9 ;  /* 0x00000009ff05723e */ /* 0x01dfc800000000ff */
[----:B------:R-:W-:-:S05]  /*85e0*/  PRMT R5, R5, 0x5410, RZ ;  /* 0x0000541005057816 */ /* 0x000fca00000000ff */
[----:B------:R0:W-:Y:S01]  /*85f0*/  STG.E desc[UR38][R2.64], R5 ;  /* 0x0000000502007986 */ /* 0x0001e2000c101926 */
[----:B------:R-:W-:Y:S05]  /*8600*/  BRA `(.L_x_14864) ;  /* 0x00000008006c7947 */ /* 0x000fea0003800000 */
.L_x_14869:
[----:B0-234-:R-:W0:Y:S02]  /*8610*/  I2F.F64.U16 R4, R9 ;  /* 0x0000000900047312 */ /* 0x01de240000101800 */
[----:B0-----:R0:W-:Y:S01]  /*8620*/  STG.E.64 desc[UR38][R2.64], R4 ;  /* 0x0000000402007986 */ /* 0x0011e2000c101b26 */
[----:B------:R-:W-:Y:S05]  /*8630*/  BRA `(.L_x_14864) ;  /* 0x0000000800607947 */ /* 0x000fea0003800000 */
.L_x_14859:
        /* <DEDUP_REMOVED lines=12> */
.L_x_14874:
        /* <DEDUP_REMOVED lines=17> */
.L_x_14876:
[----:B------:R-:W-:Y:S05]  /*8810*/  BSYNC.RECONVERGENT B0 ;  /* 0x0000000000007941 */ /* 0x000fea0003800200 */
.L_x_14875:
[----:B------:R1:W-:Y:S01]  /*8820*/  STG.E.U8 desc[UR38][R2.64], R0 ;  /* 0x0000000002007986 */ /* 0x0003e2000c101126 */
[----:B------:R-:W-:Y:S05]  /*8830*/  BRA `(.L_x_14864) ;  /* 0x0000000400e07947 */ /* 0x000fea0003800000 */
.L_x_14873:
        /* <DEDUP_REMOVED lines=17> */
.L_x_14878:
[----:B------:R-:W-:Y:S05]  /*8950*/  BSYNC.RECONVERGENT B0 ;  /* 0x0000000000007941 */ /* 0x000fea0003800200 */
.L_x_14877:
[----:B------:R1:W-:Y:S01]  /*8960*/  STG.E.U8 desc[UR38][R2.64], R0 ;  /* 0x0000000002007986 */ /* 0x0003e2000c101126 */
[----:B------:R-:W-:Y:S05]  /*8970*/  BRA `(.L_x_14864) ;  /* 0x0000000400907947 */ /* 0x000fea0003800000 */
.L_x_14872:
        /* <DEDUP_REMOVED lines=21> */
.L_x_14880:
[----:B0-234-:R-:W-:Y:S01]  /*8ad0*/  LOP3.LUT R4, R9, 0xffff, RZ, 0xc0, !PT ;  /* 0x0000ffff09047812 */ /* 0x01dfe200078ec0ff */
[----:B------:R-:W-:-:S05]  /*8ae0*/  IMAD.MOV.U32 R5, RZ, RZ, RZ ;  /* 0x000000ffff057224 */ /* 0x000fca00078e00ff */
[----:B------:R0:W-:Y:S01]  /*8af0*/  STG.E.64 desc[UR38][R2.64], R4 ;  /* 0x0000000402007986 */ /* 0x0001e2000c101b26 */
[----:B------:R-:W-:Y:S05]  /*8b00*/  BRA `(.L_x_14864) ;  /* 0x00000004002c7947 */ /* 0x000fea0003800000 */
.L_x_14879:
[----:B------:R-:W-:-:S05]  /*8b10*/  LOP3.LUT R9, R9, 0xffff, RZ, 0xc0, !PT ;  /* 0x0000ffff09097812 */ /* 0x000fca00078ec0ff */
[----:B------:R1:W-:Y:S01]  /*8b20*/  STG.E desc[UR38][R2.64], R9 ;  /* 0x0000000902007986 */ /* 0x0003e2000c101926 */
[----:B------:R-:W-:Y:S05]  /*8b30*/  BRA `(.L_x_14864) ;  /* 0x0000000400207947 */ /* 0x000fea0003800000 */
.L_x_14871:
        /* <DEDUP_REMOVED lines=11> */
.L_x_14882:
[----:B0-234-:R-:W0:Y:S01]  /*8bf0*/  I2F.F64.U16 R4, R9 ;  /* 0x0000000900047312 */ /* 0x01de220000101800 */
[----:B------:R-:W-:-:S05]  /*8c00*/  CS2R R6, SRZ ;  /* 0x0000000000067805 */ /* 0x000fca000001ff00 */
[----:B0-----:R0:W-:Y:S01]  /*8c10*/  STG.E.128 desc[UR38][R2.64], R4 ;  /* 0x0000000402007986 */ /* 0x0011e2000c101d26 */
[----:B------:R-:W-:Y:S05]  /*8c20*/  BRA `(.L_x_14864) ;  /* 0x0000000000e47947 */ /* 0x000fea0003800000 */
.L_x_14881:
[----:B------:R-:W-:-:S09]  /*8c30*/  UISETP.NE.AND UP0, UPT, UR4, 0xf, UPT ;  /* 0x0000000f0400788c */ /* 0x000fd2000bf05270 */
[----:B------:R-:W-:Y:S05]  /*8c40*/  BRA.U !UP0, `(.L_x_14883) ;  /* 0x0000000108d07547 */ /* 0x000fea000b800000 */
[----:B------:R-:W-:-:S09]  /*8c50*/  UISETP.NE.AND UP0, UPT, UR4, 0x17, UPT ;  /* 0x000000170400788c */ /* 0x000fd2000bf05270 */
[----:B------:R-:W-:Y:S05]  /*8c60*/  BRA.U !UP0, `(.L_x_14884) ;  /* 0x0000000108847547 */ /* 0x000fea000b800000 */
[----:B------:R-:W-:-:S09]  /*8c70*/  UISETP.NE.AND UP0, UPT, UR4, 0x18, UPT ;  /* 0x000000180400788c */ /* 0x000fd2000bf05270 */
[----:B------:R-:W-:Y:S05]  /*8c80*/  BRA.U !UP0, `(.L_x_14885) ;  /* 0x0000000108447547 */ /* 0x000fea000b800000 */
.L_x_14863:
        /* <DEDUP_REMOVED lines=16> */
.L_x_14886:
[----:B------:R-:W-:Y:S05]  /*8d90*/  BRA `(.L_x_14864) ;  /* 0x0000000000887947 */ /* 0x000fea0003800000 */
.L_x_14885:
        /* <DEDUP_REMOVED lines=11> */
.L_x_14888:
[----:B------:R-:W-:Y:S05]  /*8e50*/  BSYNC.RECONVERGENT B0 ;  /* 0x0000000000007941 */ /* 0x000fea0003800200 */
.L_x_14887:
[----:B------:R0:W-:Y:S01]  /*8e60*/  STG.E.U8 desc[UR38][R2.64], R5 ;  /* 0x0000000502007986 */ /* 0x0001e2000c101126 */
[----:B------:R-:W-:Y:S05]  /*8e70*/  BRA `(.L_x_14864) ;  /* 0x0000000000507947 */ /* 0x000fea0003800000 */
.L_x_14884:
        /* <DEDUP_REMOVED lines=12> */
.L_x_14889:
[----:B------:R-:W-:Y:S02]  /*8f40*/  ISETP.GT.U32.AND P0, PT, R7, 0x7f800000, PT ;  /* 0x7f8000000700780c */ /* 0x000fe40003f04070 */
[----:B0-234-:R-:W-:-:S04]  /*8f50*/  MOV R5, 0x7f ;  /* 0x0000007f00057802 */ /* 0x01dfc80000000f00 */
[----:B------:R-:W-:-:S05]  /*8f60*/  SEL R5, R5, 0x7c, P0 ;  /* 0x0000007c05057807 */ /* 0x000fca0000000000 */
[----:B------:R0:W-:Y:S01]  /*8f70*/  STG.E.U8 desc[UR38][R2.64], R5 ;  /* 0x0000000502007986 */ /* 0x0001e2000c101126 */
[----:B------:R-:W-:Y:S05]  /*8f80*/  BRA `(.L_x_14864) ;  /* 0x00000000000c7947 */ /* 0x000fea0003800000 */
.L_x_14883:
[----:B------:R-:W1:Y:S02]  /*8f90*/  I2F.U16 R0, R9 ;  /* 0x0000000900007306 */ /* 0x000e640000101000 */
[----:B-1----:R-:W-:-:S05]  /*8fa0*/  F2FP.BF16.F32.PACK_AB R0, RZ, R0 ;  /* 0x00000000ff00723e */ /* 0x002fca00000010ff */
[----:B------:R1:W-:Y:S02]  /*8fb0*/  STG.E.U16 desc[UR38][R2.64], R0 ;  /* 0x0000000002007986 */ /* 0x0003e4000c101526 */
.L_x_14864:
[----:B------:R-:W-:Y:S05]  /*8fc0*/  BSYNC.RECONVERGENT B6 ;  /* 0x0000000000067941 */ /* 0x000fea0003800200 */
.L_x_14858:
[----:B------:R-:W-:-:S07]  /*8fd0*/  VIADD R17, R17, 0x80 ;  /* 0x0000008011117836 */ /* 0x000fce0000000000 */
.L_x_14823:
[----:B------:R-:W-:Y:S05]  /*8fe0*/  BSYNC.RECONVERGENT B7 ;  /* 0x0000000000077941 */ /* 0x000fea0003800200 */
.L_x_14822:
        /* <DEDUP_REMOVED lines=306> */
.L_x_14890:
        /* <DEDUP_REMOVED lines=18> */
.L_x_14894:
[----:B------:R4:W5:Y:S01]  /*a430*/  LDG.E.U8 R0, desc[UR38][R4.64] ;  /* 0x0000002604007981 */ /* 0x000962000c1e1100 */
[----:B------:R-:W-:Y:S05]  /*a440*/  BRA `(.L_x_14896) ;  /* 0x0000000c005c7947 */ /* 0x000fea0003800000 */
.L_x_14893:
        /* <DEDUP_REMOVED lines=8> */
.L_x_14898:
[----:B------:R2:W5:Y:S01]  /*a4d0*/  LDG.E.U8 R0, desc[UR38][R4.64] ;  /* 0x0000002604007981 */ /* 0x000562000c1e1100 */
[----:B------:R-:W-:Y:S05]  /*a4e0*/  BRA `(.L_x_14896) ;  /* 0x0000000c00347947 */ /* 0x000fea0003800000 */
.L_x_14897:
[----:B------:R0:W5:Y:S01]  /*a4f0*/  LDG.E.U16 R0, desc[UR38][R4.64] ;  /* 0x0000002604007981 */ /* 0x000162000c1e1500 */
[----:B------:R-:W-:Y:S05]  /*a500*/  BRA `(.L_x_14896) ;  /* 0x0000000c002c7947 */ /* 0x000fea0003800000 */
.L_x_14892:
        /* <DEDUP_REMOVED lines=10> */
.L_x_14900:
[----:B------:R-:W2:Y:S02]  /*a5b0*/  LDG.E.U16 R2, desc[UR38][R4.64] ;  /* 0x0000002604027981 */ /* 0x000ea4000c1e1500 */
[----:B--2---:R-:W-:-:S06]  /*a5c0*/  HADD2.F32 R2, -RZ, R2.H0_H0 ;  /* 0x20000002ff027230 */ /* 0x004fcc0000004100 */
[----:B------:R-:W0:Y:S02]  /*a5d0*/  F2I.S64.TRUNC R2, R2 ;  /* 0x0000000200027311 */ /* 0x000e24000020d900 */
[----:B0-----:R-:W-:Y:S01]  /*a5e0*/  PRMT R0, R2, 0x7610, R0 ;  /* 0x0000761002007816 */ /* 0x001fe20000000000 */
[----:B------:R-:W-:Y:S06]  /*a5f0*/  BRA `(.L_x_14896) ;  /* 0x0000000800f07947 */ /* 0x000fec0003800000 */
.L_x_14899:
        /* <DEDUP_REMOVED lines=10> */
.L_x_14902:
[----:B------:R-:W2:Y:S02]  /*a6a0*/  LDG.E.U16 R4, desc[UR38][R4.64] ;  /* 0x0000002604047981 */ /* 0x000ea4000c1e1500 */
[----:B--2---:R-:W-:-:S06]  /*a6b0*/  HADD2.F32 R2, -RZ, R4.H0_H0 ;  /* 0x20000004ff027230 */ /* 0x004fcc0000004100 */
[----:B------:R-:W0:Y:S02]  /*a6c0*/  F2I.S64.TRUNC R2, R2 ;  /* 0x0000000200027311 */ /* 0x000e24000020d900 */
[----:B0-----:R-:W-:Y:S01]  /*a6d0*/  PRMT R0, R2, 0x7610, R0 ;  /* 0x0000761002007816 */ /* 0x001fe20000000000 */
[----:B------:R-:W-:Y:S06]  /*a6e0*/  BRA `(.L_x_14896) ;  /* 0x0000000800b47947 */ /* 0x000fec0003800000 */
.L_x_14901:
[----:B------:R-:W2:Y:S02]  /*a6f0*/  LDG.E.64 R2, desc[UR38][R4.64] ;  /* 0x0000002604027981 */ /* 0x000ea4000c1e1b00 */
[----:B--2---:R-:W0:Y:S02]  /*a700*/  F2I.S64.F64.TRUNC R2, R2 ;  /* 0x0000000200027311 */ /* 0x004e24000030d900 */
[----:B0-----:R-:W-:Y:S01]  /*a710*/  PRMT R0, R2, 0x7610, R0 ;  /* 0x0000761002007816 */ /* 0x001fe20000000000 */
[----:B------:R-:W-:Y:S06]  /*a720*/  BRA `(.L_x_14896) ;  /* 0x0000000800a47947 */ /* 0x000fec0003800000 */
.L_x_14891:
        /* <DEDUP_REMOVED lines=12> */
.L_x_14905:
[----:B------:R-:W2:Y:S02]  /*a7f0*/  LDG.E.64 R4, desc[UR38][R4.64] ;  /* 0x0000002604047981 */ /* 0x000ea4000c1e1b00 */
[----:B--2---:R-:W0:Y:S02]  /*a800*/  F2I.S64.F64.TRUNC R2, R4 ;  /* 0x0000000400027311 */ /* 0x004e24000030d900 */
[----:B0-----:R-:W-:Y:S01]  /*a810*/  PRMT R0, R2, 0x7610, R0 ;  /* 0x0000761002007816 */ /* 0x001fe20000000000 */
[----:B------:R-:W-:Y:S06]  /*a820*/  BRA `(.L_x_14896) ;  /* 0x0000000800647947 */ /* 0x000fec0003800000 */
.L_x_14904:
        /* <DEDUP_REMOVED lines=27> */
.L_x_14907:
        /* <DEDUP_REMOVED lines=14> */
.L_x_14906:
[----:B------:R-:W2:Y:S02]  /*aac0*/  LDG.E.U16 R2, desc[UR38][R4.64] ;  /* 0x0000002604027981 */ /* 0x000ea4000c1e1500 */
[----:B--2---:R-:W-:-:S06]  /*aad0*/  IMAD.U32 R2, R2, 0x10000, RZ ;  /* 0x0001000002027824 */ /* 0x004fcc00078e00ff */
[----:B------:R-:W0:Y:S02]  /*aae0*/  F2I.S64.TRUNC R2, R2 ;  /* 0x0000000200027311 */ /* 0x000e24000020d900 */
[----:B0-----:R-:W-:Y:S01]  /*aaf0*/  PRMT R0, R2, 0x7610, R0 ;  /* 0x0000761002007816 */ /* 0x001fe20000000000 */
[----:B------:R-:W-:Y:S06]  /*ab00*/  BRA `(.L_x_14896) ;  /* 0x0000000400ac7947 */ /* 0x000fec0003800000 */
.L_x_14903:
        /* <DEDUP_REMOVED lines=10> */
.L_x_14910:
        /* <DEDUP_REMOVED lines=21> */
.L_x_14914:
[----:B------:R-:W-:Y:S05]  /*ad00*/  BSYNC.RECONVERGENT B1 ;  /* 0x0000000000017941 */ /* 0x000fea0003800200 */
.L_x_14913:
[----:B------:R-:W-:Y:S01]  /*ad10*/  IMAD.SHL.U32 R0, R0, 0x100000, RZ ;  /* 0x0010000000007824 */ /* 0x000fe200078e00ff */
[----:B------:R-:W-:-:S04]  /*ad20*/  LEA R2, R2, 0x3b800000, 0x17 ;  /* 0x3b80000002027811 */ /* 0x000fc800078eb8ff */
[----:B------:R-:W-:-:S07]  /*ad30*/  LOP3.LUT R2, R2, R0, R7, 0xfe, !PT ;  /* 0x0000000002027212 */ /* 0x000fce00078efe07 */
.L_x_14912:
[----:B------:R-:W-:Y:S05]  /*ad40*/  BSYNC.RECONVERGENT B0 ;  /* 0x0000000000007941 */ /* 0x000fea0003800200 */
.L_x_14911:
[----:B------:R-:W0:Y:S02]  /*ad50*/  F2I.S64.TRUNC R2, R2 ;  /* 0x0000000200027311 */ /* 0x000e24000020d900 */
[----:B0-----:R-:W-:Y:S01]  /*ad60*/  PRMT R0, R2, 0x7610, R0 ;  /* 0x0000761002007816 */ /* 0x001fe20000000000 */
[----:B------:R-:W-:Y:S06]  /*ad70*/  BRA `(.L_x_14896) ;  /* 0x0000000400107947 */ /* 0x000fec0003800000 */
.L_x_14909:
        /* <DEDUP_REMOVED lines=21> */
.L_x_14918:
[----:B------:R-:W-:Y:S05]  /*aed0*/  BSYNC.RECONVERGENT B1 ;  /* 0x0000000000017941 */ /* 0x000fea0003800200 */
.L_x_14917:
[----:B------:R-:W-:Y:S02]  /*aee0*/  SHF.L.U32 R0, R0, 0x15, RZ ;  /* 0x0000001500007819 */ /* 0x000fe400000006ff */
[----:B------:R-:W-:-:S04]  /*aef0*/  LEA R2, R2, 0x37800000, 0x17 ;  /* 0x3780000002027811 */ /* 0x000fc800078eb8ff */
[----:B------:R-:W-:-:S07]  /*af00*/  LOP3.LUT R2, R2, R0, R7, 0xfe, !PT ;  /* 0x0000000002027212 */ /* 0x000fce00078efe07 */
.L_x_14916:
[----:B------:R-:W-:Y:S05]  /*af10*/  BSYNC.RECONVERGENT B0 ;  /* 0x0000000000007941 */ /* 0x000fea0003800200 */
.L_x_14915:
[----:B------:R-:W0:Y:S02]  /*af20*/  F2I.S64.TRUNC R2, R2 ;  /* 0x0000000200027311 */ /* 0x000e24000020d900 */
[----:B0-----:R-:W-:Y:S01]  /*af30*/  PRMT R0, R2, 0x7610, R0 ;  /* 0x0000761002007816 */ /* 0x001fe20000000000 */
[----:B------:R-:W-:Y:S06]  /*af40*/  BRA `(.L_x_14896) ;  /* 0x00000000009c7947 */ /* 0x000fec0003800000 */
.L_x_14908:
        /* <DEDUP_REMOVED lines=14> */
.L_x_14922:
[----:B------:R-:W-:Y:S05]  /*b030*/  BSYNC.RECONVERGENT B0 ;  /* 0x0000000000007941 */ /* 0x000fea0003800200 */
.L_x_14921:
[----:B------:R-:W0:Y:S02]  /*b040*/  F2I.S64.TRUNC R2, R2 ;  /* 0x0000000200027311 */ /* 0x000e24000020d900 */
[----:B0-----:R-:W-:Y:S01]  /*b050*/  PRMT R0, R2, 0x7610, R0 ;  /* 0x0000761002007816 */ /* 0x001fe20000000000 */
[----:B------:R-:W-:Y:S06]  /*b060*/  BRA `(.L_x_14896) ;  /* 0x0000000000547947 */ /* 0x000fec0003800000 */
.L_x_14895:
        /* <DEDUP_REMOVED lines=16> */
.L_x_14923:
[----:B------:R-:W-:Y:S01]  /*b170*/  PRMT R0, RZ, 0x7610, R0 ;  /* 0x00007610ff007816 */ /* 0x000fe20000000000 */
[----:B------:R-:W-:Y:S06]  /*b180*/  BRA `(.L_x_14896) ;  /* 0x00000000000c7947 */ /* 0x000fec0003800000 */
.L_x_14920:
[----:B------:R0:W5:Y:S01]  /*b190*/  LDG.E.U8 R0, desc[UR38][R4.64] ;  /* 0x0000002604007981 */ /* 0x000162000c1e1100 */
[----:B------:R-:W-:Y:S05]  /*b1a0*/  BRA `(.L_x_14896) ;  /* 0x0000000000047947 */ /* 0x000fea0003800000 */
.L_x_14919:
[----:B------:R0:W5:Y:S02]  /*b1b0*/  LDG.E.U8 R0, desc[UR38][R4.64] ;  /* 0x0000002604007981 */ /* 0x000164000c1e1100 */
.L_x_14896:
[----:B------:R-:W-:Y:S01]  /*b1c0*/  UPRMT UR4, UR41, 0x9910, URZ ;  /* 0x0000991029047896 */ /* 0x000fe200080000ff */
[----:B-----5:R-:W-:-:S03]  /*b1d0*/  LOP3.LUT R0, R0, 0xff, RZ, 0xc0, !PT ;  /* 0x000000ff00007812 */ /* 0x020fc600078ec0ff */
[----:B------:R-:W-:Y:S01]  /*b1e0*/  UISETP.GT.AND UP0, UPT, UR4, 0x9, UPT ;  /* 0x000000090400788c */ /* 0x000fe2000bf04270 */
[----:B------:R-:W-:-:S04]  /*b1f0*/  VIMNMX.U16x2 R0, PT, PT, R0, UR36, !PT ;  /* 0x0000002400007c48 */ /* 0x000fc8000ffe0200 */
        /* <DEDUP_REMOVED lines=12> */
.L_x_14927:
[----:B------:R-:W-:Y:S01]  /*b2c0*/  STG.E.U8 desc[UR38][R16.64], R5 ;  /* 0x0000000510007986 */ /* 0x000fe2000c101126 */
[----:B------:R-:W-:Y:S05]  /*b2d0*/  EXIT ;  /* 0x000000000000794d */ /* 0x000fea0003800000 */
.L_x_14926:
        /* <DEDUP_REMOVED lines=10> */
.L_x_14930:
[----:B------:R-:W-:-:S05]  /*b380*/  LOP3.LUT R5, R5, 0xffff, RZ, 0xc0, !PT ;  /* 0x0000ffff05057812 */ /* 0x000fca00078ec0ff */
[----:B------:R-:W-:Y:S01]  /*b390*/  STG.E desc[UR38][R16.64], R5 ;  /* 0x0000000510007986 */ /* 0x000fe2000c101926 */
[----:B------:R-:W-:Y:S05]  /*b3a0*/  EXIT ;  /* 0x000000000000794d */ /* 0x000fea0003800000 */
.L_x_14929:
[----:B------:R-:W-:Y:S01]  /*b3b0*/  STG.E.U16 desc[UR38][R16.64], R5 ;  /* 0x0000000510007986 */ /* 0x000fe2000c101526 */
[----:B------:R-:W-:Y:S05]  /*b3c0*/  EXIT ;  /* 0x000000000000794d */ /* 0x000fea0003800000 */
.L_x_14925:
        /* <DEDUP_REMOVED lines=9> */
.L_x_14932:
[----:B------:R-:W0:Y:S02]  /*b460*/  I2F.U16 R0, R5 ;  /* 0x0000000500007306 */ /* 0x000e240000101000 */
[----:B0-----:R-:W-:-:S05]  /*b470*/  F2FP.F16.F32.PACK_AB R0, RZ, R0 ;  /* 0x00000000ff00723e */ /* 0x001fca00000000ff */
[----:B------:R-:W-:Y:S01]  /*b480*/  STG.E.U16 desc[UR38][R16.64], R0 ;  /* 0x0000000010007986 */ /* 0x000fe2000c101526 */
[----:B------:R-:W-:Y:S05]  /*b490*/  EXIT ;  /* 0x000000000000794d */ /* 0x000fea0003800000 */
.L_x_14931:
        /* <DEDUP_REMOVED lines=10> */
.L_x_14934:
[----:B------:R-:W0:Y:S02]  /*b540*/  I2F.U16 R5, R5 ;  /* 0x0000000500057306 */ /* 0x000e240000101000 */
[----:B0-----:R-:W-:-:S04]  /*b550*/  F2FP.F16.F32.PACK_AB R3, RZ, R5 ;  /* 0x00000005ff03723e */ /* 0x001fc800000000ff */
[----:B------:R-:W-:-:S05]  /*b560*/  PRMT R3, R3, 0x5410, RZ ;  /* 0x0000541003037816 */ /* 0x000fca00000000ff */
[----:B------:R-:W-:Y:S01]  /*b570*/  STG.E desc[UR38][R16.64], R3 ;  /* 0x0000000310007986 */ /* 0x000fe2000c101926 */
[----:B------:R-:W-:Y:S05]  /*b580*/  EXIT ;  /* 0x000000000000794d */ /* 0x000fea0003800000 */
.L_x_14933:
[----:B------:R-:W0:Y:S02]  /*b590*/  I2F.F64.U16 R2, R5 ;  /* 0x0000000500027312 */ /* 0x000e240000101800 */
[----:B0-----:R-:W-:Y:S01]  /*b5a0*/  STG.E.64 desc[UR38][R16.64], R2 ;  /* 0x0000000210007986 */ /* 0x001fe2000c101b26 */
[----:B------:R-:W-:Y:S05]  /*b5b0*/  EXIT ;  /* 0x000000000000794d */ /* 0x000fea0003800000 */
.L_x_14924:
        /* <DEDUP_REMOVED lines=12> */
.L_x_14938:
        /* <DEDUP_REMOVED lines=16> */
.L_x_14941:
[----:B------:R-:W-:-:S07]  /*b780*/  PRMT R8, R0, 0x7610, R8 ;  /* 0x0000761000087816 */ /* 0x000fce0000000008 */
.L_x_14940:
[----:B------:R-:W-:Y:S05]  /*b790*/  BSYNC.RECONVERGENT B0 ;  /* 0x0000000000007941 */ /* 0x000fea0003800200 */
.L_x_14939:
[----:B------:R-:W-:Y:S01]  /*b7a0*/  STG.E.U8 desc[UR38][R16.64], R8 ;  /* 0x0000000810007986 */ /* 0x000fe2000c101126 */
[----:B------:R-:W-:Y:S05]  /*b7b0*/  EXIT ;  /* 0x000000000000794d */ /* 0x000fea0003800000 */
.L_x_14937:
        /* <DEDUP_REMOVED lines=16> */
.L_x_14944:
[----:B------:R-:W-:-:S07]  /*b8c0*/  PRMT R8, R0, 0x7610, R8 ;  /* 0x0000761000087816 */ /* 0x000fce0000000008 */
.L_x_14943:
[----:B------:R-:W-:Y:S05]  /*b8d0*/  BSYNC.RECONVERGENT B0 ;  /* 0x0000000000007941 */ /* 0x000fea0003800200 */
.L_x_14942:
[----:B------:R-:W-:Y:S01]  /*b8e0*/  STG.E.U8 desc[UR38][R16.64], R8 ;  /* 0x0000000810007986 */ /* 0x000fe2000c101126 */
[----:B------:R-:W-:Y:S05]  /*b8f0*/  EXIT ;  /* 0x000000000000794d */ /* 0x000fea0003800000 */
.L_x_14936:
        /* <DEDUP_REMOVED lines=21> */
.L_x_14946:
[----:B------:R-:W-:Y:S01]  /*ba50*/  HFMA2 R3, -RZ, RZ, 0, 0 ;  /* 0x00000000ff037431 */ /* 0x000fe200000001ff */
[----:B------:R-:W-:-:S05]  /*ba60*/  LOP3.LUT R2, R5, 0xffff, RZ, 0xc0, !PT ;  /* 0x0000ffff05027812 */ /* 0x000fca00078ec0ff */
[----:B------:R-:W-:Y:S01]  /*ba70*/  STG.E.64 desc[UR38][R16.64], R2 ;  /* 0x0000000210007986 */ /* 0x000fe2000c101b26 */
[----:B------:R-:W-:Y:S05]  /*ba80*/  EXIT ;  /* 0x000000000000794d */ /* 0x000fea0003800000 */
.L_x_14945:
[----:B------:R-:W-:-:S05]  /*ba90*/  LOP3.LUT R5, R5, 0xffff, RZ, 0xc0, !PT ;  /* 0x0000ffff05057812 */ /* 0x000fca00078ec0ff */
[----:B------:R-:W-:Y:S01]  /*baa0*/  STG.E desc[UR38][R16.64], R5 ;  /* 0x0000000510007986 */ /* 0x000fe2000c101926 */
[----:B------:R-:W-:Y:S05]  /*bab0*/  EXIT ;  /* 0x000000000000794d */ /* 0x000fea0003800000 */
.L_x_14935:
        /* <DEDUP_REMOVED lines=11> */
.L_x_14948:
[----:B------:R-:W0:Y:S01]  /*bb70*/  I2F.F64.U16 R4, R5 ;  /* 0x0000000500047312 */ /* 0x000e220000101800 */
[----:B------:R-:W-:-:S05]  /*bb80*/  CS2R R6, SRZ ;  /* 0x0000000000067805 */ /* 0x000fca000001ff00 */
[----:B0-----:R-:W-:Y:S01]  /*bb90*/  STG.E.128 desc[UR38][R16.64], R4 ;  /* 0x0000000410007986 */ /* 0x001fe2000c101d26 */
[----:B------:R-:W-:Y:S05]  /*bba0*/  EXIT ;  /* 0x000000000000794d */ /* 0x000fea0003800000 */
.L_x_14947:
[----:B------:R-:W-:-:S09]  /*bbb0*/  UISETP.NE.AND UP0, UPT, UR4, 0xf, UPT ;  /* 0x0000000f0400788c */ /* 0x000fd2000bf05270 */
[----:B------:R-:W-:Y:S05]  /*bbc0*/  BRA.U !UP0, `(.L_x_14949) ;  /* 0x0000000108d47547 */ /* 0x000fea000b800000 */
[----:B------:R-:W-:-:S09]  /*bbd0*/  UISETP.NE.AND UP0, UPT, UR4, 0x17, UPT ;  /* 0x000000170400788c */ /* 0x000fd2000bf05270 */
[----:B------:R-:W-:Y:S05]  /*bbe0*/  BRA.U !UP0, `(.L_x_14950) ;  /* 0x0000000108847547 */ /* 0x000fea000b800000 */
[----:B------:R-:W-:-:S09]  /*bbf0*/  UISETP.NE.AND UP0, UPT, UR4, 0x18, UPT ;  /* 0x000000180400788c */ /* 0x000fd2000bf05270 */
[----:B------:R-:W-:Y:S05]  /*bc00*/  BRA.U !UP0, `(.L_x_14951) ;  /* 0x0000000108447547 */ /* 0x000fea000b800000 */
.L_x_14928:
        /* <DEDUP_REMOVED lines=16> */
.L_x_14952:
[----:B------:R-:W-:Y:S05]  /*bd10*/  EXIT ;  /* 0x000000000000794d */ /* 0x000fea0003800000 */
.L_x_14951:
        /* <DEDUP_REMOVED lines=11> */
.L_x_14954:
[----:B------:R-:W-:Y:S05]  /*bdd0*/  BSYNC.RECONVERGENT B0 ;  /* 0x0000000000007941 */ /* 0x000fea0003800200 */
.L_x_14953:
[----:B------:R-:W-:Y:S01]  /*bde0*/  STG.E.U8 desc[UR38][R16.64], R3 ;  /* 0x0000000310007986 */ /* 0x000fe2000c101126 */
[----:B------:R-:W-:Y:S05]  /*bdf0*/  EXIT ;  /* 0x000000000000794d */ /* 0x000fea0003800000 */
.L_x_14950:
        /* <DEDUP_REMOVED lines=13> */
.L_x_14955:
[----:B------:R-:W-:Y:S02]  /*bed0*/  ISETP.GT.U32.AND P0, PT, R5, 0x7f800000, PT ;  /* 0x7f8000000500780c */ /* 0x000fe40003f04070 */
[----:B------:R-:W-:-:S04]  /*bee0*/  MOV R3, 0x7f ;  /* 0x0000007f00037802 */ /* 0x000fc80000000f00 */
[----:B------:R-:W-:-:S05]  /*bef0*/  SEL R3, R3, 0x7c, P0 ;  /* 0x0000007c03037807 */ /* 0x000fca0000000000 */
[----:B------:R-:W-:Y:S01]  /*bf00*/  STG.E.U8 desc[UR38][R16.64], R3 ;  /* 0x0000000310007986 */ /* 0x000fe2000c101126 */
[----:B------:R-:W-:Y:S05]  /*bf10*/  EXIT ;  /* 0x000000000000794d */ /* 0x000fea0003800000 */
.L_x_14949:
[----:B------:R-:W0:Y:S02]  /*bf20*/  I2F.U16 R0, R5 ;  /* 0x0000000500007306 */ /* 0x000e240000101000 */
[----:B0-----:R-:W-:-:S05]  /*bf30*/  F2FP.BF16.F32.PACK_AB R0, RZ, R0 ;  /* 0x00000000ff00723e */ /* 0x001fca00000010ff */
[----:B------:R-:W-:Y:S01]  /*bf40*/  STG.E.U16 desc[UR38][R16.64], R0 ;  /* 0x0000000010007986 */ /* 0x000fe2000c101526 */
[----:B------:R-:W-:Y:S05]  /*bf50*/  EXIT ;  /* 0x000000000000794d */ /* 0x000fea0003800000 */
.L_x_14956:
        /* <DEDUP_REMOVED lines=10> */
.L_x_37125:


//--------------------- .text._ZN2at6native27unrolled_elementwise_kernelIZZZNS0_21clamp_min_kernel_cudaERNS_18TensorIteratorBaseERKN3c106ScalarEENKUlvE_clEvENKUlvE_clEvEUlhE_St5arrayIPcLm2EELi4E23TrivialOffsetCalculatorILi1EjESF_NS0_6memory12LoadWithCastILi1EEENSG_13StoreWithCastILi1EEEEEviT_T0_T2_T3_T4_T5_ --------------------------
	.section	.text._ZN2at6native27unrolled_elementwise_kernelIZZZNS0_21clamp_min_kernel_cudaERNS_18TensorIteratorBaseERKN3c106ScalarEENKUlvE_clEvENKUlvE_clEvEUlhE_St5arrayIPcLm2EELi4E23TrivialOffsetCalculatorILi1EjESF_NS0_6memory12LoadWithCastILi1EEENSG_13StoreWithCastILi1EEEEEviT_T0_T2_T3_T4_T5_,"ax",@progbits
	.align	128
        .global         _ZN2at6native27unrolled_elementwise_kernelIZZZNS0_21clamp_min_kernel_cudaERNS_18TensorIteratorBaseERKN3c106ScalarEENKUlvE_clEvENKUlvE_clEvEUlhE_St5arrayIPcLm2EELi4E23TrivialOffsetCalculatorILi1EjESF_NS0_6memory12LoadWithCastILi1EEENSG_13StoreWithCastILi1EEEEEviT_T0_T2_T3_T4_T5_
        .type           _ZN2at6native27unrolled_elementwise_kernelIZZZNS0_21clamp_min_kernel_cudaERNS_18TensorIteratorBaseERKN3c106ScalarEENKUlvE_clEvENKUlvE_clEvEUlhE_St5arrayIPcLm2EELi4E23TrivialOffsetCalculatorILi1EjESF_NS0_6memory12LoadWithCastILi1EEENSG_13StoreWithCastILi1EEEEEviT_T0_T2_T3_T4_T5_,@function
        .size           _ZN2at6native27unrolled_elementwise_kernelIZZZNS0_21clamp_min_kernel_cudaERNS_18TensorIteratorBaseERKN3c106ScalarEENKUlvE_clEvENKUlvE_clEvEUlhE_St5arrayIPcLm2EELi4E23TrivialOffsetCalculatorILi1EjESF_NS0_6memory12LoadWithCastILi1EEENSG_13StoreWithCastILi1EEEEEviT_T0_T2_T3_T4_T5_,(.L_x_37126 - _ZN2at6native27unrolled_elementwise_kernelIZZZNS0_21clamp_min_kernel_cudaERNS_18TensorIteratorBaseERKN3c106ScalarEENKUlvE_clEvENKUlvE_clEvEUlhE_St5arrayIPcLm2EELi4E23TrivialOffsetCalculatorILi1EjESF_NS0_6memory12LoadWithCastILi1EEENSG_13StoreWithCastILi1EEEEEviT_T0_T2_T3_T4_T5_)
        .other          _ZN2at6native27unrolled_elementwise_kernelIZZZNS0_21clamp_min_kernel_cudaERNS_18TensorIteratorBaseERKN3c106ScalarEENKUlvE_clEvENKUlvE_clEvEUlhE_St5arrayIPcLm2EELi4E23TrivialOffsetCalculatorILi1EjESF_NS0_6memory12LoadWithCastILi1EEENSG_13StoreWithCastILi1EEEEEviT_T0_T2_T3_T4_T5_,@"STO_CUDA_ENTRY STV_DEFAULT"
_ZN2at6native27unrolled_elementwise_kernelIZZZNS0_21clamp_min_kernel_cudaERNS_18TensorIteratorBaseERKN3c106ScalarEENKUlvE_clEvENKUlvE_clEvEUlhE_St5arrayIPcLm2EELi4E23TrivialOffsetCalculatorILi1EjESF_NS0_6memory12LoadWithCastILi1EEENSG_13StoreWithCastILi1EEEEEviT_T0_T2_T3_T4_T5_:
.text._ZN2at6native27unrolled_elementwise_kernelIZZZNS0_21clamp_min_kernel_cudaERNS_18TensorIteratorBaseERKN3c106ScalarEENKUlvE_clEvENKUlvE_clEvEUlhE_St5arrayIPcLm2EELi4E23TrivialOffsetCalculatorILi1EjESF_NS0_6memory12LoadWithCastILi1EEENSG_13StoreWithCastILi1EEEEEviT_T0_T2_T3_T4_T5_:
        /* <DEDUP_REMOVED lines=31> */
.L_x_14962:
[----:B------:R3:W5:Y:S01]  /*01f0*/  LDG.E.U8 R22, desc[UR36][R4.64] ;  /* 0x0000002404167981 */ /* 0x000762000c1e1100 */
[----:B------:R-:W-:Y:S05]  /*0200*/  BRA `(.L_x_14964) ;  /* 0x0000000c005c7947 */ /* 0x000fea0003800000 */
.L_x_14961:
        /* <DEDUP_REMOVED lines=8> */
.L_x_14966:
[----:B------:R1:W5:Y:S01]  /*0290*/  LDG.E.U8 R22, desc[UR36][R4.64] ;  /* 0x0000002404167981 */ /* 0x000362000c1e1100 */
[----:B------:R-:W-:Y:S05]  /*02a0*/  BRA `(.L_x_14964) ;  /* 0x0000000c00347947 */ /* 0x000fea0003800000 */
.L_x_14965:
[----:B------:R2:W5:Y:S01]  /*02b0*/  LDG.E.U16 R22, desc[UR36][R4.64] ;  /* 0x0000002404167981 */ /* 0x000562000c1e1500 */
[----:B------:R-:W-:Y:S05]  /*02c0*/  BRA `(.L_x_14964) ;  /* 0x0000000c002c7947 */ /* 0x000fea0003800000 */
.L_x_14960:
        /* <DEDUP_REMOVED lines=10> */
.L_x_14968:
[----:B------:R-:W2:Y:S02]  /*0370*/  LDG.E.U16 R2, desc[UR36][R4.64] ;  /* 0x0000002404027981 */ /* 0x000ea4000c1e1500 */
[----:B--2---:R-:W-:-:S06]  /*0380*/  HADD2.F32 R2, -RZ, R2.H0_H0 ;  /* 0x20000002ff027230 */ /* 0x004fcc0000004100 */
[----:B------:R-:W0:Y:S02]  /*0390*/  F2I.S64.TRUNC R2, R2 ;  /* 0x0000000200027311 */ /* 0x000e24000020d900 */
[----:B0-----:R-:W-:Y:S01]  /*03a0*/  PRMT R22, R2, 0x7610, R22 ;  /* 0x0000761002167816 */ /* 0x001fe20000000016 */
[----:B------:R-:W-:Y:S06]  /*03b0*/  BRA `(.L_x_14964) ;  /* 0x0000000800f07947 */ /* 0x000fec0003800000 */
.L_x_14967:
        /* <DEDUP_REMOVED lines=10> */
.L_x_14970:
[----:B------:R-:W2:Y:S02]  /*0460*/  LDG.E.U16 R4, desc[UR36][R4.64] ;  /* 0x0000002404047981 */ /* 0x000ea4000c1e1500 */
[----:B--2---:R-:W-:-:S06]  /*0470*/  HADD2.F32 R2, -RZ, R4.H0_H0 ;  /* 0x20000004ff027230 */ /* 0x004fcc0000004100 */
[----:B------:R-:W0:Y:S02]  /*0480*/  F2I.S64.TRUNC R2, R2 ;  /* 0x0000000200027311 */ /* 0x000e24000020d900 */
[----:B0-----:R-:W-:Y:S01]  /*0490*/  PRMT R22, R2, 0x7610, R22 ;  /* 0x0000761002167816 */ /* 0x001fe20000000016 */
[----:B------:R-:W-:Y:S06]  /*04a0*/  BRA `(.L_x_14964) ;  /* 0x0000000800b47947 */ /* 0x000fec0003800000 */
.L_x_14969:
[----:B------:R-:W2:Y:S02]  /*04b0*/  LDG.E.64 R2, desc[UR36][R4.64] ;  /* 0x0000002404027981 */ /* 0x000ea4000c1e1b00 */
[----:B--2---:R-:W0:Y:S02]  /*04c0*/  F2I.S64.F64.TRUNC R2, R2 ;  /* 0x0000000200027311 */ /* 0x004e24000030d900 */
[----:B0-----:R-:W-:Y:S01]  /*04d0*/  PRMT R22, R2, 0x7610, R22 ;  /* 0x0000761002167816 */ /* 0x001fe20000000016 */
[----:B------:R-:W-:Y:S06]  /*04e0*/  BRA `(.L_x_14964) ;  /* 0x0000000800a47947 */ /* 0x000fec0003800000 */
.L_x_14959:
        /* <DEDUP_REMOVED lines=12> */
.L_x_14973:
[----:B------:R-:W2:Y:S02]  /*05b0*/  LDG.E.64 R4, desc[UR36][R4.64] ;  /* 0x0000002404047981 */ /* 0x000ea4000c1e1b00 */
[----:B--2---:R-:W0:Y:S02]  /*05c0*/  F2I.S64.F64.TRUNC R2, R4 ;  /* 0x0000000400027311 */ /* 0x004e24000030d900 */
[----:B0-----:R-:W-:Y:S01]  /*05d0*/  PRMT R22, R2, 0x7610, R22 ;  /* 0x0000761002167816 */ /* 0x001fe20000000016 */
[----:B------:R-:W-:Y:S06]  /*05e0*/  BRA `(.L_x_14964) ;  /* 0x0000000800647947 */ /* 0x000fec0003800000 */
.L_x_14972:
        /* <DEDUP_REMOVED lines=27> */
.L_x_14975:
        /* <DEDUP_REMOVED lines=14> */
.L_x_14974:
[----:B------:R-:W2:Y:S02]  /*0880*/  LDG.E.U16 R2, desc[UR36][R4.64] ;  /* 0x0000002404027981 */ /* 0x000ea4000c1e1500 */
[----:B--2---:R-:W-:-:S06]  /*0890*/  IMAD.U32 R2, R2, 0x10000, RZ ;  /* 0x0001000002027824 */ /* 0x004fcc00078e00ff */
[----:B------:R-:W0:Y:S02]  /*08a0*/  F2I.S64.TRUNC R2, R2 ;  /* 0x0000000200027311 */ /* 0x000e24000020d900 */
[----:B0-----:R-:W-:Y:S01]  /*08b0*/  PRMT R22, R2, 0x7610, R22 ;  /* 0x0000761002167816 */ /* 0x001fe20000000016 */
[----:B------:R-:W-:Y:S06]  /*08c0*/  BRA `(.L_x_14964) ;  /* 0x0000000400ac7947 */ /* 0x000fec0003800000 */
.L_x_14971:
        /* <DEDUP_REMOVED lines=10> */
.L_x_14978:
        /* <DEDUP_REMOVED lines=21> */
.L_x_14982:
[----:B------:R-:W-:Y:S05]  /*0ac0*/  BSYNC.RECONVERGENT B1 ;  /* 0x0000000000017941 */ /* 0x000fea0003800200 */
.L_x_14981:
[----:B------:R-:W-:Y:S01]  /*0ad0*/  IMAD.SHL.U32 R0, R0, 0x100000, RZ ;  /* 0x0010000000007824 */ /* 0x000fe200078e00ff */
[----:B------:R-:W-:-:S04]  /*0ae0*/  LEA R2, R2, 0x3b800000, 0x17 ;  /* 0x3b80000002027811 */ /* 0x000fc800078eb8ff */
[----:B------:R-:W-:-:S07]  /*0af0*/  LOP3.LUT R2, R2, R0, R7, 0xfe, !PT ;  /* 0x0000000002027212 */ /* 0x000fce00078efe07 */
.L_x_14980:
[----:B------:R-:W-:Y:S05]  /*0b00*/  BSYNC.RECONVERGENT B0 ;  /* 0x0000000000007941 */ /* 0x000fea0003800200 */
.L_x_14979:
[----:B------:R-:W0:Y:S02]  /*0b10*/  F2I.S64.TRUNC R2, R2 ;  /* 0x0000000200027311 */ /* 0x000e24000020d900 */
[----:B0-----:R-:W-:Y:S01]  /*0b20*/  PRMT R22, R2, 0x7610, R22 ;  /* 0x0000761002167816 */ /* 0x001fe20000000016 */
[----:B------:R-:W-:Y:S06]  /*0b30*/  BRA `(.L_x_14964) ;  /* 0x0000000400107947 */ /* 0x000fec0003800000 */
.L_x_14977:
        /* <DEDUP_REMOVED lines=21> */
.L_x_14986:
[----:B------:R-:W-:Y:S05]  /*0c90*/  BSYNC.RECONVERGENT B1 ;  /* 0x0000000000017941 */ /* 0x000fea0003800200 */
.L_x_14985:
[----:B------:R-:W-:Y:S01]  /*0ca0*/  IMAD.SHL.U32 R0, R0, 0x200000, RZ ;  /* 0x0020000000007824 */ /* 0x000fe200078e00ff */
[----:B------:R-:W-:-:S04]  /*0cb0*/  LEA R2, R2, 0x37800000, 0x17 ;  /* 0x3780000002027811 */ /* 0x000fc800078eb8ff */
[----:B------:R-:W-:-:S07]  /*0cc0*/  LOP3.LUT R2, R2, R0, R7, 0xfe, !PT ;  /* 0x0000000002027212 */ /* 0x000fce00078efe07 */
.L_x_14984:
[----:B------:R-:W-:Y:S05]  /*0cd0*/  BSYNC.RECONVERGENT B0 ;  /* 0x0000000000007941 */ /* 0x000fea0003800200 */
.L_x_14983:
[----:B------:R-:W0:Y:S02]  /*0ce0*/  F2I.S64.TRUNC R2, R2 ;  /* 0x0000000200027311 */ /* 0x000e24000020d900 */
[----:B0-----:R-:W-:Y:S01]  /*0cf0*/  PRMT R22, R2, 0x7610, R22 ;  /* 0x0000761002167816 */ /* 0x001fe20000000016 */
[----:B------:R-:W-:Y:S06]  /*0d00*/  BRA `(.L_x_14964) ;  /* 0x00000000009c7947 */ /* 0x000fec0003800000 */
.L_x_14976:
[----:B------:R-:W-:-:S09]  /*0d10*/  UISETP.NE.AND UP0, UPT, UR4, 0x1c, UPT ;  /* 0x0000001c0400788c */ /* 0x000fd2000bf05270 */
[----:B------:R-:W-:Y:S05]  /*0d20*/  BRA.U !UP0, `(.L_x_14987) ;  /* 0x0000000108907547 */ /* 0x000fea000b800000 */
[----:B------:R-:W-:-:S09]  /*0d30*/  UISETP.NE.AND UP0, UPT, UR4, 0x1d, UPT ;  /* 0x0000001d0400788c */ /* 0x000fd2000bf05270 */
[----:B------:R-:W-:Y:S05]  /*0d40*/  BRA.U !UP0, `(.L_x_14988) ;  /* 0x0000000108807547 */ /* 0x000fea000b800000 */
[----:B------:R-:W-:-:S09]  /*0d50*/  UISETP.NE.AND UP0, UPT, UR4, 0x2c, UPT ;  /* 0x0000002c0400788c */ /* 0x000fd2000bf05270 */
[----:B------:R-:W-:Y:S05]  /*0d60*/  BRA.U !UP0, `(.L_x_14989) ;  /* 0x0000000108487547 */ /* 0x000fea000b800000 */
.L_x_14963:
        /* <DEDUP_REMOVED lines=16> */
.L_x_14990:
[----:B------:R-:W-:Y:S01]  /*0e70*/  PRMT R22, RZ, 0x7610, R22 ;  /* 0x00007610ff167816 */ /* 0x000fe20000000016 */
[----:B------:R-:W-:Y:S06]  /*0e80*/  BRA `(.L_x_14964) ;  /* 0x00000000003c7947 */ /* 0x000fec0003800000 */
.L_x_14989:
        /* <DEDUP_REMOVED lines=8> */
.L_x_14992:
[----:B------:R-:W-:Y:S05]  /*0f10*/  BSYNC.RECONVERGENT B0 ;  /* 0x0000000000007941 */ /* 0x000fea0003800200 */
.L_x_14991:
[----:B------:R-:W0:Y:S02]  /*0f20*/  F2I.S64.TRUNC R2, R2 ;  /* 0x0000000200027311 */ /* 0x000e24000020d900 */
[----:B0-----:R-:W-:Y:S01]  /*0f30*/  PRMT R22, R2, 0x7610, R22 ;  /* 0x0000761002167816 */ /* 0x001fe20000000016 */
[----:B------:R-:W-:Y:S06]  /*0f40*/  BRA `(.L_x_14964) ;  /* 0x00000000000c7947 */ /* 0x000fec0003800000 */
.L_x_14988:
[----:B------:R0:W5:Y:S01]  /*0f50*/  LDG.E.U8 R22, desc[UR36][R4.64] ;  /* 0x0000002404167981 */ /* 0x000162000c1e1100 */
[----:B------:R-:W-:Y:S05]  /*0f60*/  BRA `(.L_x_14964) ;  /* 0x0000000000047947 */ /* 0x000fea0003800000 */
.L_x_14987:
[----:B------:R0:W5:Y:S02]  /*0f70*/  LDG.E.U8 R22, desc[UR36][R4.64] ;  /* 0x0000002404167981 */ /* 0x000164000c1e1100 */
.L_x_14964:
[----:B------:R-:W-:-:S07]  /*0f80*/  VIADD R18, R19, 0x80 ;  /* 0x0000008013127836 */ /* 0x000fce0000000000 */
.L_x_14958:
[----:B------:R-:W-:Y:S05]  /*0f90*/  BSYNC.RECONVERGENT B6 ;  /* 0x0000000000067941 */ /* 0x000fea0003800200 */
.L_x_14957:
        /* <DEDUP_REMOVED lines=23> */
.L_x_14998:
[----:B------:R0:W5:Y:S01]  /*1110*/  LDG.E.U8 R23, desc[UR36][R4.64] ;  /* 0x0000002404177981 */ /* 0x000162000c1e1100 */
[----:B------:R-:W-:Y:S05]  /*1120*/  BRA `(.L_x_15000) ;  /* 0x0000000c005c7947 */ /* 0x000fea0003800000 */
.L_x_14997:
        /* <DEDUP_REMOVED lines=8> */
.L_x_15002:
[----:B------:R4:W5:Y:S01]  /*11b0*/  LDG.E.U8 R23, desc[UR36][R4.64] ;  /* 0x0000002404177981 */ /* 0x000962000c1e1100 */
[----:B------:R-:W-:Y:S05]  /*11c0*/  BRA `(.L_x_15000) ;  /* 0x0000000c00347947 */ /* 0x000fea0003800000 */
.L_x_15001:
[----:B------:R0:W5:Y:S01]  /*11d0*/  LDG.E.U16 R23, desc[UR36][R4.64] ;  /* 0x0000002404177981 */ /* 0x000162000c1e1500 */
[----:B------:R-:W-:Y:S05]  /*11e0*/  BRA `(.L_x_15000) ;  /* 0x0000000c002c7947 */ /* 0x000fea0003800000 */
.L_x_14996:
        /* <DEDUP_REMOVED lines=10> */
.L_x_15004:
[----:B------:R-:W2:Y:S02]  /*1290*/  LDG.E.U16 R2, desc[UR36][R4.64] ;  /* 0x0000002404027981 */ /* 0x000ea4000c1e1500 */
[----:B--2---:R-:W-:-:S06]  /*12a0*/  HADD2.F32 R2, -RZ, R2.H0_H0 ;  /* 0x20000002ff027230 */ /* 0x004fcc0000004100 */
[----:B------:R-:W0:Y:S02]  /*12b0*/  F2I.S64.TRUNC R2, R2 ;  /* 0x0000000200027311 */ /* 0x000e24000020d900 */
[----:B0-----:R-:W-:Y:S01]  /*12c0*/  PRMT R23, R2, 0x7610, R23 ;  /* 0x0000761002177816 */ /* 0x001fe20000000017 */
[----:B------:R-:W-:Y:S06]  /*12d0*/  BRA `(.L_x_15000) ;  /* 0x0000000800f07947 */ /* 0x000fec0003800000 */
.L_x_15003:
        /* <DEDUP_REMOVED lines=10> */
.L_x_15006:
[----:B------:R-:W2:Y:S02]  /*1380*/  LDG.E.U16 R4, desc[UR36][R4.64] ;  /* 0x0000002404047981 */ /* 0x000ea4000c1e1500 */
[----:B--2---:R-:W-:-:S06]  /*1390*/  HADD2.F32 R2, -RZ, R4.H0_H0 ;  /* 0x20000004ff027230 */ /* 0x004fcc0000004100 */
[----:B------:R-:W0:Y:S02]  /*13a0*/  F2I.S64.TRUNC R2, R2 ;  /* 0x0000000200027311 */ /* 0x000e24000020d900 */
[----:B0-----:R-:W-:Y:S01]  /*13b0*/  PRMT R23, R2, 0x7610, R23 ;  /* 0x0000761002177816 */ /* 0x001fe20000000017 */
[----:B------:R-:W-:Y:S06]  /*13c0*/  BRA `(.L_x_15000) ;  /* 0x0000000800b47947 */ /* 0x000fec0003800000 */
.L_x_15005:
[----:B------:R-:W2:Y:S02]  /*13d0*/  LDG.E.64 R2, desc[UR36][R4.64] ;  /* 0x0000002404027981 */ /* 0x000ea4000c1e1b00 */
[----:B--2---:R-:W0:Y:S02]  /*13e0*/  F2I.S64.F64.TRUNC R2, R2 ;  /* 0x0000000200027311 */ /* 0x004e24000030d900 */
[----:B0-----:R-:W-:Y:S01]  /*13f0*/  PRMT R23, R2, 0x7610, R23 ;  /* 0x0000761002177816 */ /* 0x001fe20000000017 */
[----:B------:R-:W-:Y:S06]  /*1400*/  BRA `(.L_x_15000) ;  /* 0x0000000800a47947 */ /* 0x000fec0003800000 */
.L_x_14995:
        /* <DEDUP_REMOVED lines=12> */
.L_x_15009:
[----:B------:R-:W2:Y:S02]  /*14d0*/  LDG.E.64 R4, desc[UR36][R4.64] ;  /* 0x0000002404047981 */ /* 0x000ea4000c1e1b00 */
[----:B--2---:R-:W0:Y:S02]  /*14e0*/  F2I.S64.F64.TRUNC R2, R4 ;  /* 0x0000000400027311 */ /* 0x004e24000030d900 */
[----:B0-----:R-:W-:Y:S01]  /*14f0*/  PRMT R23, R2, 0x7610, R23 ;  /* 0x0000761002177816 */ /* 0x001fe20000000017 */
[----:B------:R-:W-:Y:S06]  /*1500*/  BRA `(.L_x_15000) ;  /* 0x0000000800647947 */ /* 0x000fec0003800000 */
.L_x_15008:
        /* <DEDUP_REMOVED lines=27> */
.L_x_15011:
        /* <DEDUP_REMOVED lines=14> */
.L_x_15010:
[----:B------:R-:W2:Y:S02]  /*17a0*/  LDG.E.U16 R2, desc[UR36][R4.64] ;  /* 0x0000002404027981 */ /* 0x000ea4000c1e1500 */
[----:B--2---:R-:W-:-:S06]  /*17b0*/  IMAD.U32 R2, R2, 0x10000, RZ ;  /* 0x0001000002027824 */ /* 0x004fcc00078e00ff */
[----:B------:R-:W0:Y:S02]  /*17c0*/  F2I.S64.TRUNC R2, R2 ;  /* 0x0000000200027311 */ /* 0x000e24000020d900 */
[----:B0-----:R-:W-:Y:S01]  /*17d0*/  PRMT R23, R2, 0x7610, R23 ;  /* 0x0000761002177816 */ /* 0x001fe20000000017 */
[----:B------:R-:W-:Y:S06]  /*17e0*/  BRA `(.L_x_15000) ;  /* 0x0000000400ac7947 */ /* 0x000fec0003800000 */
.L_x_15007:
        /* <DEDUP_REMOVED lines=10> */
.L_x_15014:
        /* <DEDUP_REMOVED lines=21> */
.L_x_15018:
[----:B------:R-:W-:Y:S05]  /*19e0*/  BSYNC.RECONVERGENT B1 ;  /* 0x0000000000017941 */ /* 0x000fea0003800200 */
.L_x_15017:
[----:B------:R-:W-:Y:S01]  /*19f0*/  IMAD.SHL.U32 R0, R0, 0x100000, RZ ;  /* 0x0010000000007824 */ /* 0x000fe200078e00ff */
[----:B------:R-:W-:-:S04]  /*1a00*/  LEA R2, R2, 0x3b800000, 0x17 ;  /* 0x3b80000002027811 */ /* 0x000fc800078eb8ff */
[----:B------:R-:W-:-:S07]  /*1a10*/  LOP3.LUT R2, R2, R0, R7, 0xfe, !PT ;  /* 0x0000000002027212 */ /* 0x000fce00078efe07 */
.L_x_15016:
[----:B------:R-:W-:Y:S05]  /*1a20*/  BSYNC.RECONVERGENT B0 ;  /* 0x0000000000007941 */ /* 0x000fea0003800200 */
.L_x_15015:
[----:B------:R-:W0:Y:S02]  /*1a30*/  F2I.S64.TRUNC R2, R2 ;  /* 0x0000000200027311 */ /* 0x000e24000020d900 */
[----:B0-----:R-:W-:Y:S01]  /*1a40*/  PRMT R23, R2, 0x7610, R23 ;  /* 0x0000761002177816 */ /* 0x001fe20000000017 */
[----:B------:R-:W-:Y:S06]  /*1a50*/  BRA `(.L_x_15000) ;  /* 0x0000000400107947 */ /* 0x000fec0003800000 */
.L_x_15013:
        /* <DEDUP_REMOVED lines=21> */
.L_x_15022:
[----:B------:R-:W-:Y:S05]  /*1bb0*/  BSYNC.RECONVERGENT B1 ;  /* 0x0000000000017941 */ /* 0x000fea0003800200 */
.L_x_15021:
[----:B------:R-:W-:Y:S01]  /*1bc0*/  IMAD.SHL.U32 R0, R0, 0x200000, RZ ;  /* 0x0020000000007824 */ /* 0x000fe200078e00ff */
[----:B------:R-:W-:-:S04]  /*1bd0*/  LEA R2, R2, 0x37800000, 0x17 ;  /* 0x3780000002027811 */ /* 0x000fc800078eb8ff */
[----:B------:R-:W-:-:S07]  /*1be0*/  LOP3.LUT R2, R2, R0, R7, 0xfe, !PT ;  /* 0x0000000002027212 */ /* 0x000fce00078efe07 */
.L_x_15020:
[----:B------:R-:W-:Y:S05]  /*1bf0*/  BSYNC.RECONVERGENT B0 ;  /* 0x0000000000007941 */ /* 0x000fea0003800200 */
.L_x_15019:
[----:B------:R-:W0:Y:S02]  /*1c00*/  F2I.S64.TRUNC R2, R2 ;  /* 0x0000000200027311 */ /* 0x000e24000020d900 */
[----:B0-----:R-:W-:Y:S01]  /*1c10*/  PRMT R23, R2, 0x7610, R23 ;  /* 0x0000761002177816 */ /* 0x001fe20000000017 */
[----:B------:R-:W-:Y:S06]  /*1c20*/  BRA `(.L_x_15000) ;  /* 0x00000000009c7947 */ /* 0x000fec0003800000 */
.L_x_15012:
        /* <DEDUP_REMOVED lines=14> */
.L_x_15026:
[----:B------:R-:W-:Y:S05]  /*1d10*/  BSYNC.RECONVERGENT B0 ;  /* 0x0000000000007941 */ /* 0x000fea0003800200 */
.L_x_15025:
[----:B------:R-:W0:Y:S02]  /*1d20*/  F2I.S64.TRUNC R2, R2 ;  /* 0x0000000200027311 */ /* 0x000e24000020d900 */
[----:B0-----:R-:W-:Y:S01]  /*1d30*/  PRMT R23, R2, 0x7610, R23 ;  /* 0x0000761002177816 */ /* 0x001fe20000000017 */
[----:B------:R-:W-:Y:S06]  /*1d40*/  BRA `(.L_x_15000) ;  /* 0x0000000000547947 */ /* 0x000fec0003800000 */
.L_x_14999:
        /* <DEDUP_REMOVED lines=16> */
.L_x_15027:
[----:B------:R-:W-:Y:S01]  /*1e50*/  PRMT R23, RZ, 0x7610, R23 ;  /* 0x00007610ff177816 */ /* 0x000fe20000000017 */
[----:B------:R-:W-:Y:S06]  /*1e60*/  BRA `(.L_x_15000) ;  /* 0x00000000000c7947 */ /* 0x000fec0003800000 */
.L_x_15024:
[----:B------:R1:W5:Y:S01]  /*1e70*/  LDG.E.U8 R23, desc[UR36][R4.64] ;  /* 0x0000002404177981 */ /* 0x000362000c1e1100 */
[----:B------:R-:W-:Y:S05]  /*1e80*/  BRA `(.L_x_15000) ;  /* 0x0000000000047947 */ /* 0x000fea0003800000 */
.L_x_15023:
[----:B------:R0:W5:Y:S02]  /*1e90*/  LDG.E.U8 R23, desc[UR36][R4.64] ;  /* 0x0000002404177981 */ /* 0x000164000c1e1100 */
.L_x_15000:
[----:B------:R-:W-:-:S07]  /*1ea0*/  VIADD R18, R18, 0x80 ;  /* 0x0000008012127836 */ /* 0x000fce0000000000 */
.L_x_14994:
[----:B------:R-:W-:Y:S05]  /*1eb0*/  BSYNC.RECONVERGENT B6 ;  /* 0x0000000000067941 */ /* 0x000fea0003800200 */
.L_x_14993:
        /* <DEDUP_REMOVED lines=23> */
.L_x_15033:
[----:B------:R0:W5:Y:S01]  /*2030*/  LDG.E.U8 R24, desc[UR36][R4.64] ;  /* 0x0000002404187981 */ /* 0x000162000c1e1100 */
[----:B------:R-:W-:Y:S05]  /*2040*/  BRA `(.L_x_15035) ;  /* 0x0000000c005c7947 */ /* 0x000fea0003800000 */
.L_x_15032:
        /* <DEDUP_REMOVED lines=8> */
.L_x_15037:
[----:B------:R3:W5:Y:S01]  /*20d0*/  LDG.E.U8 R24, desc[UR36][R4.64] ;  /* 0x0000002404187981 */ /* 0x000762000c1e1100 */
[----:B------:R-:W-:Y:S05]  /*20e0*/  BRA `(.L_x_15035) ;  /* 0x0000000c00347947 */ /* 0x000fea0003800000 */
.L_x_15036:
[----:B------:R0:W5:Y:S01]  /*20f0*/  LDG.E.U16 R24, desc[UR36][R4.64] ;  /* 0x0000002404187981 */ /* 0x000162000c1e1500 */
[----:B------:R-:W-:Y:S05]  /*2100*/  BRA `(.L_x_15035) ;  /* 0x0000000c002c7947 */ /* 0x000fea0003800000 */
.L_x_15031:
        /* <DEDUP_REMOVED lines=10> */
.L_x_15039:
[----:B------:R-:W2:Y:S02]  /*21b0*/  LDG.E.U16 R2, desc[UR36][R4.64] ;  /* 0x0000002404027981 */ /* 0x000ea4000c1e1500 */
[----:B--2---:R-:W-:-:S06]  /*21c0*/  HADD2.F32 R2, -RZ, R2.H0_H0 ;  /* 0x20000002ff027230 */ /* 0x004fcc0000004100 */
[----:B------:R-:W0:Y:S02]  /*21d0*/  F2I.S64.TRUNC R2, R2 ;  /* 0x0000000200027311 */ /* 0x000e24000020d900 */
[----:B0-----:R-:W-:Y:S01]  /*21e0*/  PRMT R24, R2, 0x7610, R24 ;  /* 0x0000761002187816 */ /* 0x001fe20000000018 */
[----:B------:R-:W-:Y:S06]  /*21f0*/  BRA `(.L_x_15035) ;  /* 0x0000000800f07947 */ /* 0x000fec0003800000 */
.L_x_15038:
        /* <DEDUP_REMOVED lines=10> */
.L_x_15041:
[----:B------:R-:W2:Y:S02]  /*22a0*/  LDG.E.U16 R4, desc[UR36][R4.64] ;  /* 0x0000002404047981 */ /* 0x000ea4000c1e1500 */
[----:B--2---:R-:W-:-:S06]  /*22b0*/  HADD2.F32 R2, -RZ, R4.H0_H0 ;  /* 0x20000004ff027230 */ /* 0x004fcc0000004100 */
[----:B------:R-:W0:Y:S02]  /*22c0*/  F2I.S64.TRUNC R2, R2 ;  /* 0x0000000200027311 */ /* 0x000e24000020d900 */
[----:B0-----:R-:W-:Y:S01]  /*22d0*/  PRMT R24, R2, 0x7610, R24 ;  /* 0x0000761002187816 */ /* 0x001fe20000000018 */
[----:B------:R-:W-:Y:S06]  /*22e0*/  BRA `(.L_x_15035) ;  /* 0x0000000800b47947 */ /* 0x000fec0003800000 */
.L_x_15040:
[----:B------:R-:W2:Y:S02]  /*22f0*/  LDG.E.64 R2, desc[UR36][R4.64] ;  /* 0x0000002404027981 */ /* 0x000ea4000c1e1b00 */
[----:B--2---:R-:W0:Y:S02]  /*2300*/  F2I.S64.F64.TRUNC R2, R2 ;  /* 0x0000000200027311 */ /* 0x004e24000030d900 */
[----:B0-----:R-:W-:Y:S01]  /*2310*/  PRMT R24, R2, 0x7610, R24 ;  /* 0x0000761002187816 */ /* 0x001fe20000000018 */
[----:B------:R-:W-:Y:S06]  /*2320*/  BRA `(.L_x_15035) ;  /* 0x0000000800a47947 */ /* 0x000fec0003800000 */
.L_x_15030:
        /* <DEDUP_REMOVED lines=12> */
.L_x_15044:
[----:B------:R-:W2:Y:S02]  /*23f0*/  LDG.E.64 R4, desc[UR36][R4.64] ;  /* 0x0000002404047981 */ /* 0x000ea4000c1e1b00 */
[----:B--2---:R-:W0:Y:S02]  /*2400*/  F2I.S64.F64.TRUNC R2, R4 ;  /* 0x0000000400027311 */ /* 0x004e24000030d900 */
[----:B0-----:R-:W-:Y:S01]  /*2410*/  PRMT R24, R2, 0x7610, R24 ;  /* 0x0000761002187816 */ /* 0x001fe20000000018 */
[----:B------:R-:W-:Y:S06]  /*2420*/  BRA `(.L_x_15035) ;  /* 0x0000000800647947 */ /* 0x000fec0003800000 */
.L_x_15043:
        /* <DEDUP_REMOVED lines=27> */
.L_x_15046:
        /* <DEDUP_REMOVED lines=14> */
.L_x_15045:
[----:B------:R-:W2:Y:S02]  /*26c0*/  LDG.E.U16 R2, desc[UR36][R4.64] ;  /* 0x0000002404027981 */ /* 0x000ea4000c1e1500 */
[----:B--2---:R-:W-:-:S06]  /*26d0*/  IMAD.U32 R2, R2, 0x10000, RZ ;  /* 0x0001000002027824 */ /* 0x004fcc00078e00ff */
[----:B------:R-:W0:Y:S02]  /*26e0*/  F2I.S64.TRUNC R2, R2 ;  /* 0x0000000200027311 */ /* 0x000e24000020d900 */
[----:B0-----:R-:W-:Y:S01]  /*26f0*/  PRMT R24, R2, 0x7610, R24 ;  /* 0x0000761002187816 */ /* 0x001fe20000000018 */
[----:B------:R-:W-:Y:S06]  /*2700*/  BRA `(.L_x_15035) ;  /* 0x0000000400ac7947 */ /* 0x000fec0003800000 */
.L_x_15042:
        /* <DEDUP_REMOVED lines=10> */
.L_x_15049:
        /* <DEDUP_REMOVED lines=21> */
.L_x_15053:
[----:B------:R-:W-:Y:S05]  /*2900*/  BSYNC.RECONVERGENT B1 ;  /* 0x0000000000017941 */ /* 0x000fea0003800200 */
.L_x_15052:
[----:B------:R-:W-:Y:S01]  /*2910*/  IMAD.SHL.U32 R0, R0, 0x100000, RZ ;  /* 0x0010000000007824 */ /* 0x000fe200078e00ff */
[----:B------:R-:W-:-:S04]  /*2920*/  LEA R2, R2, 0x3b800000, 0x17 ;  /* 0x3b80000002027811 */ /* 0x000fc800078eb8ff */
[----:B------:R-:W-:-:S07]  /*2930*/  LOP3.LUT R2, R2, R0, R7, 0xfe, !PT ;  /* 0x0000000002027212 */ /* 0x000fce00078efe07 */
.L_x_15051:
[----:B------:R-:W-:Y:S05]  /*2940*/  BSYNC.RECONVERGENT B0 ;  /* 0x0000000000007941 */ /* 0x000fea0003800200 */
.L_x_15050:
[----:B------:R-:W0:Y:S02]  /*2950*/  F2I.S64.TRUNC R2, R2 ;  /* 0x0000000200027311 */ /* 0x000e24000020d900 */
[----:B0-----:R-:W-:Y:S01]  /*2960*/  PRMT R24, R2, 0x7610, R24 ;  /* 0x0000761002187816 */ /* 0x001fe20000000018 */
[----:B------:R-:W-:Y:S06]  /*2970*/  BRA `(.L_x_15035) ;  /* 0x0000000400107947 */ /* 0x000fec0003800000 */
.L_x_15048:
        /* <DEDUP_REMOVED lines=21> */
.L_x_15057:
[----:B------:R-:W-:Y:S05]  /*2ad0*/  BSYNC.RECONVERGENT B1 ;  /* 0x0000000000017941 */ /* 0x000fea0003800200 */
.L_x_15056:
[----:B------:R-:W-:Y:S01]  /*2ae0*/  IMAD.SHL.U32 R0, R0, 0x200000, RZ ;  /* 0x0020000000007824 */ /* 0x000fe200078e00ff */
[----:B------:R-:W-:-:S04]  /*2af0*/  LEA R2, R2, 0x37800000, 0x17 ;  /* 0x3780000002027811 */ /* 0x000fc800078eb8ff */
[----:B------:R-:W-:-:S07]  /*2b00*/  LOP3.LUT R2, R2, R0, R7, 0xfe, !PT ;  /* 0x0000000002027212 */ /* 0x000fce00078efe07 */
.L_x_15055:
[----:B------:R-:W-:Y:S05]  /*2b10*/  BSYNC.RECONVERGENT B0 ;  /* 0x0000000000007941 */ /* 0x000fea0003800200 */
.L_x_15054:
[----:B------:R-:W0:Y:S02]  /*2b20*/  F2I.S64.TRUNC R2, R2 ;  /* 0x0000000200027311 */ /* 0x000e24000020d900 */
[----:B0-----:R-:W-:Y:S01]  /*2b30*/  PRMT R24, R2, 0x7610, R24 ;  /* 0x0000761002187816 */ /* 0x001fe20000000018 */
[----:B------:R-:W-:Y:S06]  /*2b40*/  BRA `(.L_x_15035) ;  /* 0x00000000009c7947 */ /* 0x000fec0003800000 */
.L_x_15047:
        /* <DEDUP_REMOVED lines=14> */
.L_x_15061:
[----:B------:R-:W-:Y:S05]  /*2c30*/  BSYNC.RECONVERGENT B0 ;  /* 0x0000000000007941 */ /* 0x000fea0003800200 */
.L_x_15060:
[----:B------:R-:W0:Y:S02]  /*2c40*/  F2I.S64.TRUNC R2, R2 ;  /* 0x0000000200027311 */ /* 0x000e24000020d900 */
[----:B0-----:R-:W-:Y:S01]  /*2c50*/  PRMT R24, R2, 0x7610, R24 ;  /* 0x0000761002187816 */ /* 0x001fe20000000018 */
[----:B------:R-:W-:Y:S06]  /*2c60*/  BRA `(.L_x_15035) ;  /* 0x0000000000547947 */ /* 0x000fec0003800000 */
.L_x_15034:
        /* <DEDUP_REMOVED lines=16> */
.L_x_15062:
[----:B------:R-:W-:Y:S01]  /*2d70*/  PRMT R24, RZ, 0x7610, R24 ;  /* 0x00007610ff187816 */ /* 0x000fe20000000018 */
[----:B------:R-:W-:Y:S06]  /*2d80*/  BRA `(.L_x_15035) ;  /* 0x00000000000c7947 */ /* 0x000fec0003800000 */
.L_x_15059:
[----:B------:R2:W5:Y:S01]  /*2d90*/  LDG.E.U8 R24, desc[UR36][R4.64] ;  /* 0x0000002404187981 */ /* 0x000562000c1e1100 */
[----:B------:R-:W-:Y:S05]  /*2da0*/  BRA `(.L_x_15035) ;  /* 0x0000000000047947 */ /* 0x000fea0003800000 */
.L_x_15058:
[----:B------:R1:W5:Y:S02]  /*2db0*/  LDG.E.U8 R24, desc[UR36][R4.64] ;  /* 0x0000002404187981 */ /* 0x000364000c1e1100 */
.L_x_15035:
[----:B------:R-:W-:-:S07]  /*2dc0*/  VIADD R18, R18, 0x80 ;  /* 0x0000008012127836 */ /* 0x000fce0000000000 */
.L_x_15029:
[----:B------:R-:W-:Y:S05]  /*2dd0*/  BSYNC.RECONVERGENT B6 ;  /* 0x0000000000067941 */ /* 0x000fea0003800200 */
.L_x_15028:
        /* <DEDUP_REMOVED lines=24> */
.L_x_15068:
[----:B------:R1:W5:Y:S01]  /*2f60*/  LDG.E.U8 R25, desc[UR36][R6.64] ;  /* 0x0000002406197981 */ /* 0x000362000c1e1100 */
[----:B------:R-:W-:Y:S05]  /*2f70*/  BRA `(.L_x_15064) ;  /* 0x0000000c005c7947 */ /* 0x000fea0003800000 */
.L_x_15067:
        /* <DEDUP_REMOVED lines=8> */
.L_x_15071:
[----:B------:R1:W5:Y:S01]  /*3000*/  LDG.E.U8 R25, desc[UR36][R6.64] ;  /* 0x0000002406197981 */ /* 0x000362000c1e1100 */
[----:B------:R-:W-:Y:S05]  /*3010*/  BRA `(.L_x_15064) ;  /* 0x0000000c00347947 */ /* 0x000fea0003800000 */
.L_x_15070:
[----:B------:R1:W5:Y:S01]  /*3020*/  LDG.E.U16 R25, desc[UR36][R6.64] ;  /* 0x0000002406197981 */ /* 0x000362000c1e1500 */
[----:B------:R-:W-:Y:S05]  /*3030*/  BRA `(.L_x_15064) ;  /* 0x0000000c002c7947 */ /* 0x000fea0003800000 */
.L_x_15066:
        /* <DEDUP_REMOVED lines=10> */
.L_x_15073:
[----:B0--34-:R-:W2:Y:S02]  /*30e0*/  LDG.E.U16 R4, desc[UR36][R6.64] ;  /* 0x0000002406047981 */ /* 0x019ea4000c1e1500 */
[----:B--2---:R-:W-:-:S06]  /*30f0*/  HADD2.F32 R4, -RZ, R4.H0_H0 ;  /* 0x20000004ff047230 */ /* 0x004fcc0000004100 */
[----:B------:R-:W0:Y:S02]  /*3100*/  F2I.S64.TRUNC R4, R4 ;  /* 0x0000000400047311 */ /* 0x000e24000020d900 */
[----:B0-----:R-:W-:Y:S01]  /*3110*/  PRMT R25, R4, 0x7610, R25 ;  /* 0x0000761004197816 */ /* 0x001fe20000000019 */
[----:B------:R-:W-:Y:S06]  /*3120*/  BRA `(.L_x_15064) ;  /* 0x0000000800f07947 */ /* 0x000fec0003800000 */
.L_x_15072:
        /* <DEDUP_REMOVED lines=10> */
.L_x_15075:
[----:B------:R-:W0:Y:S02]  /*31d0*/  LDG.E.U16 R6, desc[UR36][R6.64] ;  /* 0x0000002406067981 */ /* 0x000e24000c1e1500 */
[----:B0--34-:R-:W-:-:S06]  /*31e0*/  HADD2.F32 R4, -RZ, R6.H0_H0 ;  /* 0x20000006ff047230 */ /* 0x019fcc0000004100 */
[----:B------:R-:W0:Y:S02]  /*31f0*/  F2I.S64.TRUNC R4, R4 ;  /* 0x0000000400047311 */ /* 0x000e24000020d900 */
[----:B0-----:R-:W-:Y:S01]  /*3200*/  PRMT R25, R4, 0x7610, R25 ;  /* 0x0000761004197816 */ /* 0x001fe20000000019 */
[----:B------:R-:W-:Y:S06]  /*3210*/  BRA `(.L_x_15064) ;  /* 0x0000000800b47947 */ /* 0x000fec0003800000 */
.L_x_15074:
[----:B0--34-:R-:W2:Y:S02]  /*3220*/  LDG.E.64 R4, desc[UR36][R6.64] ;  /* 0x0000002406047981 */ /* 0x019ea4000c1e1b00 */
[----:B--2---:R-:W0:Y:S02]  /*3230*/  F2I.S64.F64.TRUNC R4, R4 ;  /* 0x0000000400047311 */ /* 0x004e24000030d900 */
[----:B0-----:R-:W-:Y:S01]  /*3240*/  PRMT R25, R4, 0x7610, R25 ;  /* 0x0000761004197816 */ /* 0x001fe20000000019 */
[----:B------:R-:W-:Y:S06]  /*3250*/  BRA `(.L_x_15064) ;  /* 0x0000000800a47947 */ /* 0x000fec0003800000 */
.L_x_15065:
        /* <DEDUP_REMOVED lines=12> */
.L_x_15078:
[----:B------:R-:W0:Y:S02]  /*3320*/  LDG.E.64 R6, desc[UR36][R6.64] ;  /* 0x0000002406067981 */ /* 0x000e24000c1e1b00 */
[----:B0--34-:R-:W0:Y:S02]  /*3330*/  F2I.S64.F64.TRUNC R4, R6 ;  /* 0x0000000600047311 */ /* 0x019e24000030d900 */
[----:B0-----:R-:W-:Y:S01]  /*3340*/  PRMT R25, R4, 0x7610, R25 ;  /* 0x0000761004197816 */ /* 0x001fe20000000019 */
[----:B------:R-:W-:Y:S06]  /*3350*/  BRA `(.L_x_15064) ;  /* 0x0000000800647947 */ /* 0x000fec0003800000 */
.L_x_15077:
        /* <DEDUP_REMOVED lines=27> */
.L_x_15080:
        /* <DEDUP_REMOVED lines=15> */
.L_x_15079:
[----:B0--34-:R-:W2:Y:S02]  /*3600*/  LDG.E.U16 R4, desc[UR36][R6.64] ;  /* 0x0000002406047981 */ /* 0x019ea4000c1e1500 */
[----:B--2---:R-:W-:-:S06]  /*3610*/  IMAD.U32 R4, R4, 0x10000, RZ ;  /* 0x0001000004047824 */ /* 0x004fcc00078e00ff */
[----:B------:R-:W0:Y:S02]  /*3620*/  F2I.S64.TRUNC R4, R4 ;  /* 0x0000000400047311 */ /* 0x000e24000020d900 */
[----:B0-----:R-:W-:Y:S01]  /*3630*/  PRMT R25, R4, 0x7610, R25 ;  /* 0x0000761004197816 */ /* 0x001fe20000000019 */
[----:B------:R-:W-:Y:S06]  /*3640*/  BRA `(.L_x_15064) ;  /* 0x0000000400a87947 */ /* 0x000fec0003800000 */
.L_x_15076:
        /* <DEDUP_REMOVED lines=10> */
.L_x_15083:
        /* <DEDUP_REMOVED lines=21> */
.L_x_15087:
[----:B------:R-:W-:Y:S05]  /*3840*/  BSYNC.RECONVERGENT B1 ;  /* 0x0000000000017941 */ /* 0x000fea0003800200 */
.L_x_15086:
[----:B------:R-:W-:Y:S01]  /*3850*/  IMAD.SHL.U32 R0, R0, 0x100000, RZ ;  /* 0x0010000000007824 */ /* 0x000fe200078e00ff */
[----:B------:R-:W-:-:S04]  /*3860*/  LEA R3, R3, 0x3b800000, 0x17 ;  /* 0x3b80000003037811 */ /* 0x000fc800078eb8ff */
[----:B------:R-:W-:-:S07]  /*3870*/  LOP3.LUT R4, R3, R0, R7, 0xfe, !PT ;  /* 0x0000000003047212 */ /* 0x000fce00078efe07 */
.L_x_15085:
[----:B------:R-:W-:Y:S05]  /*3880*/  BSYNC.RECONVERGENT B0 ;  /* 0x0000000000007941 */ /* 0x000fea0003800200 */
.L_x_15084:
[----:B------:R-:W0:Y:S02]  /*3890*/  F2I.S64.TRUNC R4, R4 ;  /* 0x0000000400047311 */ /* 0x000e24000020d900 */
[----:B0-----:R-:W-:Y:S01]  /*38a0*/  PRMT R25, R4, 0x7610, R25 ;  /* 0x0000761004197816 */ /* 0x001fe20000000019 */
[----:B------:R-:W-:Y:S06]  /*38b0*/  BRA `(.L_x_15064) ;  /* 0x00000004000c7947 */ /* 0x000fec0003800000 */
.L_x_15082:
        /* <DEDUP_REMOVED lines=21> */
.L_x_15091:
[----:B------:R-:W-:Y:S05]  /*3a10*/  BSYNC.RECONVERGENT B1 ;  /* 0x0000000000017941 */ /* 0x000fea0003800200 */
.L_x_15090:
[----:B------:R-:W-:Y:S01]  /*3a20*/  IMAD.SHL.U32 R0, R0, 0x200000, RZ ;  /* 0x0020000000007824 */ /* 0x000fe200078e00ff */
[----:B------:R-:W-:-:S04]  /*3a30*/  LEA R3, R3, 0x37800000, 0x17 ;  /* 0x3780000003037811 */ /* 0x000fc800078eb8ff */
[----:B------:R-:W-:-:S07]  /*3a40*/  LOP3.LUT R4, R3, R0, R7, 0xfe, !PT ;  /* 0x0000000003047212 */ /* 0x000fce00078efe07 */
.L_x_15089:
[----:B------:R-:W-:Y:S05]  /*3a50*/  BSYNC.RECONVERGENT B0 ;  /* 0x0000000000007941 */ /* 0x000fea0003800200 */
.L_x_15088:
[----:B------:R-:W0:Y:S02]  /*3a60*/  F2I.S64.TRUNC R4, R4 ;  /* 0x0000000400047311 */ /* 0x000e24000020d900 */
[----:B0-----:R-:W-:Y:S01]  /*3a70*/  PRMT R25, R4, 0x7610, R25 ;  /* 0x0000761004197816 */ /* 0x001fe20000000019 */
[----:B------:R-:W-:Y:S06]  /*3a80*/  BRA `(.L_x_15064) ;  /* 0x0000000000987947 */ /* 0x000fec0003800000 */
.L_x_15081:
        /* <DEDUP_REMOVED lines=14> */
.L_x_15095:
[----:B------:R-:W-:Y:S05]  /*3b70*/  BSYNC.RECONVERGENT B0 ;  /* 0x0000000000007941 */ /* 0x000fea0003800200 */
.L_x_15094:
[----:B------:R-:W0:Y:S02]  /*3b80*/  F2I.S64.TRUNC R4, R4 ;  /* 0x0000000400047311 */ /* 0x000e24000020d900 */
[----:B0-----:R-:W-:Y:S01]  /*3b90*/  PRMT R25, R4, 0x7610, R25 ;  /* 0x0000761004197816 */ /* 0x001fe20000000019 */
[----:B------:R-:W-:Y:S06]  /*3ba0*/  BRA `(.L_x_15064) ;  /* 0x0000000000507947 */ /* 0x000fec0003800000 */
.L_x_15069:
        /* <DEDUP_REMOVED lines=16> */
.L_x_15096:
[----:B------:R-:W-:Y:S05]  /*3cb0*/  BRA `(.L_x_15064) ;  /* 0x00000000000c7947 */ /* 0x000fea0003800000 */
.L_x_15093:
[----:B------:R1:W5:Y:S01]  /*3cc0*/  LDG.E.U8 R25, desc[UR36][R6.64] ;  /* 0x0000002406197981 */ /* 0x000362000c1e1100 */
[----:B------:R-:W-:Y:S05]  /*3cd0*/  BRA `(.L_x_15064) ;  /* 0x0000000000047947 */ /* 0x000fea0003800000 */
.L_x_15092:
[----:B------:R1:W5:Y:S02]  /*3ce0*/  LDG.E.U8 R25, desc[UR36][R6.64] ;  /* 0x0000002406197981 */ /* 0x000364000c1e1100 */
.L_x_15064:
[----:B------:R-:W-:Y:S05]  /*3cf0*/  BSYNC.RECONVERGENT B6 ;  /* 0x0000000000067941 */ /* 0x000fea0003800200 */
.L_x_15063:
        /* <DEDUP_REMOVED lines=8> */
[-C--:B------:R-:W-:Y:S02]  /*3d80*/  VIMNMX.U16x2 R0, PT, PT, R0, R2.reuse, !PT ;  /* 0x0000000200007248 */ /* 0x080fe40007fe0200 */
[-C--:B------:R-:W-:Y:S02]  /*3d90*/  VIMNMX.U16x2 R5, PT, PT, R22, R2.reuse, !PT ;  /* 0x0000000216057248 */ /* 0x080fe40007fe0200 */
[----:B------:R-:W-:-:S02]  /*3da0*/  VIMNMX.U16x2 R22, PT, PT, R24, R2, !PT ;  /* 0x0000000218167248 */ /* 0x000fc40007fe0200 */
[----:B------:R-:W-:Y:S02]  /*3db0*/  VIMNMX.U16x2 R2, PT, PT, R4, R2, !PT ;  /* 0x0000000204027248 */ /* 0x000fe40007fe0200 */
        /* <DEDUP_REMOVED lines=24> */
.L_x_15104:
[----:B------:R0:W-:Y:S01]  /*3f40*/  STG.E.U8 desc[UR36][R8.64], R5 ;  /* 0x0000000508007986 */ /* 0x0001e2000c101124 */
[----:B------:R-:W-:Y:S05]  /*3f50*/  BRA `(.L_x_15106) ;  /* 0x0000000c001c7947 */ /* 0x000fea0003800000 */
.L_x_15103:
        /* <DEDUP_REMOVED lines=10> */
.L_x_15108:
[----:B------:R-:W-:-:S05]  /*4000*/  LOP3.LUT R5, R5, 0xffff, RZ, 0xc0, !PT ;  /* 0x0000ffff05057812 */ /* 0x000fca00078ec0ff */
[----:B------:R0:W-:Y:S01]  /*4010*/  STG.E desc[UR36][R8.64], R5 ;  /* 0x0000000508007986 */ /* 0x0001e2000c101924 */
[----:B------:R-:W-:Y:S05]  /*4020*/  BRA `(.L_x_15106) ;  /* 0x0000000800e87947 */ /* 0x000fea0003800000 */
.L_x_15107:
[----:B------:R0:W-:Y:S01]  /*4030*/  STG.E.U16 desc[UR36][R8.64], R5 ;  /* 0x0000000508007986 */ /* 0x0001e2000c101524 */
[----:B------:R-:W-:Y:S05]  /*4040*/  BRA `(.L_x_15106) ;  /* 0x0000000800e07947 */ /* 0x000fea0003800000 */
.L_x_15102:
        /* <DEDUP_REMOVED lines=9> */
.L_x_15110:
[----:B------:R-:W0:Y:S02]  /*40e0*/  I2F.U16 R0, R5 ;  /* 0x0000000500007306 */ /* 0x000e240000101000 */
[----:B0-----:R-:W-:-:S05]  /*40f0*/  F2FP.F16.F32.PACK_AB R0, RZ, R0 ;  /* 0x00000000ff00723e */ /* 0x001fca00000000ff */
[----:B------:R0:W-:Y:S01]  /*4100*/  STG.E.U16 desc[UR36][R8.64], R0 ;  /* 0x0000000008007986 */ /* 0x0001e2000c101524 */
[----:B------:R-:W-:Y:S05]  /*4110*/  BRA `(.L_x_15106) ;  /* 0x0000000800ac7947 */ /* 0x000fea0003800000 */
.L_x_15109:
        /* <DEDUP_REMOVED lines=10> */
.L_x_15112:
[----:B------:R-:W0:Y:S02]  /*41c0*/  I2F.U16 R5, R5 ;  /* 0x0000000500057306 */ /* 0x000e240000101000 */
[----:B0-----:R-:W-:-:S04]  /*41d0*/  F2FP.F16.F32.PACK_AB R3, RZ, R5 ;  /* 0x00000005ff03723e */ /* 0x001fc800000000ff */
[----:B------:R-:W-:-:S05]  /*41e0*/  PRMT R3, R3, 0x5410, RZ ;  /* 0x0000541003037816 */ /* 0x000fca00000000ff */
[----:B------:R0:W-:Y:S01]  /*41f0*/  STG.E desc[UR36][R8.64], R3 ;  /* 0x0000000308007986 */ /* 0x0001e2000c101924 */
[----:B------:R-:W-:Y:S05]  /*4200*/  BRA `(.L_x_15106) ;  /* 0x0000000800707947 */ /* 0x000fea0003800000 */
.L_x_15111:
[----:B------:R-:W0:Y:S02]  /*4210*/  I2F.F64.U16 R4, R5 ;  /* 0x0000000500047312 */ /* 0x000e240000101800 */
[----:B0-----:R0:W-:Y:S01]  /*4220*/  STG.E.64 desc[UR36][R8.64], R4 ;  /* 0x0000000408007986 */ /* 0x0011e2000c101b24 */
[----:B------:R-:W-:Y:S05]  /*4230*/  BRA `(.L_x_15106) ;  /* 0x0000000800647947 */ /* 0x000fea0003800000 */
.L_x_15101:
        /* <DEDUP_REMOVED lines=13> */
.L_x_15115:
[----:B------:R-:W0:Y:S01]  /*4310*/  I2F.F64.U16 R4, R5 ;  /* 0x0000000500047312 */ /* 0x000e220000101800 */
[----:B------:R-:W-:-:S05]  /*4320*/  CS2R R6, SRZ ;  /* 0x0000000000067805 */ /* 0x000fca000001ff00 */
[----:B0-----:R0:W-:Y:S01]  /*4330*/  STG.E.128 desc[UR36][R8.64], R4 ;  /* 0x0000000408007986 */ /* 0x0011e2000c101d24 */
[----:B------:R-:W-:Y:S05]  /*4340*/  BRA `(.L_x_15106) ;  /* 0x0000000800207947 */ /* 0x000fea0003800000 */
.L_x_15114:
        /* <DEDUP_REMOVED lines=17> */
.L_x_15119:
[----:B------:R-:W-:Y:S05]  /*4460*/  BSYNC.RECONVERGENT B0 ;  /* 0x0000000000007941 */ /* 0x000fea0003800200 */
.L_x_15118:
[----:B------:R0:W-:Y:S01]  /*4470*/  STG.E.U8 desc[UR36][R8.64], R3 ;  /* 0x0000000308007986 */ /* 0x0001e2000c101124 */
[----:B------:R-:W-:Y:S05]  /*4480*/  BRA `(.L_x_15106) ;  /* 0x0000000400d07947 */ /* 0x000fea0003800000 */
.L_x_15117:
        /* <DEDUP_REMOVED lines=16> */
.L_x_15116:
[----:B------:R-:W0:Y:S02]  /*4590*/  I2F.U16 R0, R5 ;  /* 0x0000000500007306 */ /* 0x000e240000101000 */
[----:B0-----:R-:W-:-:S05]  /*45a0*/  F2FP.BF16.F32.PACK_AB R0, RZ, R0 ;  /* 0x00000000ff00723e */ /* 0x001fca00000010ff */
[----:B------:R0:W-:Y:S01]  /*45b0*/  STG.E.U16 desc[UR36][R8.64], R0 ;  /* 0x0000000008007986 */ /* 0x0001e2000c101524 */
[----:B------:R-:W-:Y:S05]  /*45c0*/  BRA `(.L_x_15106) ;  /* 0x0000000400807947 */ /* 0x000fea0003800000 */
.L_x_15113:
        /* <DEDUP_REMOVED lines=10> */
.L_x_15122:
        /* <DEDUP_REMOVED lines=12> */
.L_x_15125:
[----:B------:R-:W-:-:S04]  /*4730*/  SHF.R.U32.HI R0, RZ, 0x14, R5 ;  /* 0x00000014ff007819 */ /* 0x000fc80000011605 */
[----:B------:R-:W-:-:S04]  /*4740*/  LOP3.LUT R0, R0, 0x1, RZ, 0xc0, !PT ;  /* 0x0000000100007812 */ /* 0x000fc800078ec0ff */
[----:B------:R-:W-:-:S04]  /*4750*/  IADD3 R0, PT, PT, R5, 0x487ffff, R0 ;  /* 0x0487ffff05007810 */ /* 0x000fc80007ffe000 */
[----:B------:R-:W-:-:S04]  /*4760*/  SHF.R.U32.HI R0, RZ, 0x14, R0 ;  /* 0x00000014ff007819 */ /* 0x000fc80000011600 */
[----:B------:R-:W-:-:S07]  /*4770*/  LOP3.LUT R0, R0, 0xff, RZ, 0xc0, !PT ;  /* 0x000000ff00007812 */ /* 0x000fce00078ec0ff */
.L_x_15126:
[----:B------:R-:W-:-:S07]  /*4780*/  PRMT R4, R0, 0x7610, R4 ;  /* 0x0000761000047816 */ /* 0x000fce0000000004 */
.L_x_15124:
[----:B------:R-:W-:Y:S05]  /*4790*/  BSYNC.RECONVERGENT B0 ;  /* 0x0000000000007941 */ /* 0x000fea0003800200 */
.L_x_15123:
[----:B------:R4:W-:Y:S01]  /*47a0*/  STG.E.U8 desc[UR36][R8.64], R4 ;  /* 0x0000000408007986 */ /* 0x0009e2000c101124 */
[----:B------:R-:W-:Y:S05]  /*47b0*/  BRA `(.L_x_15106) ;  /* 0x0000000400047947 */ /* 0x000fea0003800000 */
.L_x_15121:
        /* <DEDUP_REMOVED lines=12> */
.L_x_15129:
[----:B------:R-:W-:-:S04]  /*4880*/  SHF.R.U32.HI R0, RZ, 0x15, R5 ;  /* 0x00000015ff007819 */ /* 0x000fc80000011605 */
[----:B------:R-:W-:-:S04]  /*4890*/  LOP3.LUT R0, R0, 0x1, RZ, 0xc0, !PT ;  /* 0x0000000100007812 */ /* 0x000fc800078ec0ff */
[----:B------:R-:W-:-:S04]  /*48a0*/  IADD3 R0, PT, PT, R5, 0x88fffff, R0 ;  /* 0x088fffff05007810 */ /* 0x000fc80007ffe000 */
[----:B------:R-:W-:-:S04]  /*48b0*/  SHF.R.U32.HI R0, RZ, 0x15, R0 ;  /* 0x00000015ff007819 */ /* 0x000fc80000011600 */
[----:B------:R-:W-:-:S07]  /*48c0*/  LOP3.LUT R0, R0, 0xff, RZ, 0xc0, !PT ;  /* 0x000000ff00007812 */ /* 0x000fce00078ec0ff */
.L_x_15130:
[----:B------:R-:W-:-:S07]  /*48d0*/  PRMT R4, R0, 0x7610, R4 ;  /* 0x0000761000047816 */ /* 0x000fce0000000004 */
.L_x_15128:
[----:B------:R-:W-:Y:S05]  /*48e0*/  BSYNC.RECONVERGENT B0 ;  /* 0x0000000000007941 */ /* 0x000fea0003800200 */
.L_x_15127:
[----:B------:R3:W-:Y:S01]  /*48f0*/  STG.E.U8 desc[UR36][R8.64], R4 ;  /* 0x0000000408007986 */ /* 0x0007e2000c101124 */
[----:B------:R-:W-:Y:S05]  /*4900*/  BRA `(.L_x_15106) ;  /* 0x0000000000b07947 */ /* 0x000fea0003800000 */
.L_x_15120:
[----:B------:R-:W-:-:S13]  /*4910*/  ISETP.NE.AND P0, PT, R0, 0x1c, PT ;  /* 0x0000001c0000780c */ /* 0x000fda0003f05270 */
[----:B------:R-:W-:Y:S05]  /*4920*/  @!P0 BRA `(.L_x_15131) ;  /* 0x0000000000a08947 */ /* 0x000fea0003800000 */
[----:B------:R-:W-:-:S13]  /*4930*/  ISETP.NE.AND P0, PT, R0, 0x1d, PT ;  /* 0x0000001d0000780c */ /* 0x000fda0003f05270 */
[----:B------:R-:W-:Y:S05]  /*4940*/  @!P0 BRA `(.L_x_15132) ;  /* 0x0000000000888947 */ /* 0x000fea0003800000 */
[----:B------:R-:W-:-:S13]  /*4950*/  ISETP.NE.AND P0, PT, R0, 0x2c, PT ;  /* 0x0000002c0000780c */ /* 0x000fda0003f05270 */
[----:B------:R-:W-:Y:S05]  /*4960*/  @!P0 BRA `(.L_x_15133) ;  /* 0x0000000000448947 */ /* 0x000fea0003800000 */
.L_x_15105:
        /* <DEDUP_REMOVED lines=16> */
.L_x_15134:
[----:B------:R-:W-:Y:S05]  /*4a70*/  BRA `(.L_x_15106) ;  /* 0x0000000000547947 */ /* 0x000fea0003800000 */
.L_x_15133:
        /* <DEDUP_REMOVED lines=15> */
.L_x_15132:
[----:B------:R-:W-:Y:S01]  /*4b70*/  LOP3.LUT R4, R5, 0xffff, RZ, 0xc0, !PT ;  /* 0x0000ffff05047812 */ /* 0x000fe200078ec0ff */
[----:B------:R-:W-:-:S05]  /*4b80*/  IMAD.MOV.U32 R5, RZ, RZ, RZ ;  /* 0x000000ffff057224 */ /* 0x000fca00078e00ff */
[----:B------:R1:W-:Y:S01]  /*4b90*/  STG.E.64 desc[UR36][R8.64], R4 ;  /* 0x0000000408007986 */ /* 0x0003e2000c101b24 */
[----:B------:R-:W-:Y:S05]  /*4ba0*/  BRA `(.L_x_15106) ;  /* 0x0000000000087947 */ /* 0x000fea0003800000 */
.L_x_15131:
[----:B------:R-:W-:-:S05]  /*4bb0*/  LOP3.LUT R5, R5, 0xffff, RZ, 0xc0, !PT ;  /* 0x0000ffff05057812 */ /* 0x000fca00078ec0ff */
[----:B------:R0:W-:Y:S02]  /*4bc0*/  STG.E desc[UR36][R8.64], R5 ;  /* 0x0000000508007986 */ /* 0x0001e4000c101924 */
.L_x_15106:
[----:B------:R-:W-:Y:S05]  /*4bd0*/  BSYNC.RECONVERGENT B6 ;  /* 0x0000000000067941 */ /* 0x000fea0003800200 */
.L_x_15100:
        /* <DEDUP_REMOVED lines=24> */
.L_x_15140:
[----:B------:R0:W-:Y:S01]  /*4d60*/  STG.E.U8 desc[UR36][R8.64], R23 ;  /* 0x0000001708007986 */ /* 0x0001e2000c101124 */
[----:B------:R-:W-:Y:S05]  /*4d70*/  BRA `(.L_x_15142) ;  /* 0x0000000c00187947 */ /* 0x000fea0003800000 */
.L_x_15139:
        /* <DEDUP_REMOVED lines=10> */
.L_x_15144:
[----:B------:R-:W-:-:S05]  /*4e20*/  LOP3.LUT R23, R23, 0xffff, RZ, 0xc0, !PT ;  /* 0x0000ffff17177812 */ /* 0x000fca00078ec0ff */
[----:B------:R0:W-:Y:S01]  /*4e30*/  STG.E desc[UR36][R8.64], R23 ;  /* 0x0000001708007986 */ /* 0x0001e2000c101924 */
[----:B------:R-:W-:Y:S05]  /*4e40*/  BRA `(.L_x_15142) ;  /* 0x0000000800e47947 */ /* 0x000fea0003800000 */
.L_x_15143:
[----:B------:R0:W-:Y:S01]  /*4e50*/  STG.E.U16 desc[UR36][R8.64], R23 ;  /* 0x0000001708007986 */ /* 0x0001e2000c101524 */
[----:B------:R-:W-:Y:S05]  /*4e60*/  BRA `(.L_x_15142) ;  /* 0x0000000800dc7947 */ /* 0x000fea0003800000 */
.L_x_15138:
        /* <DEDUP_REMOVED lines=9> */
.L_x_15146:
[----:B------:R-:W0:Y:S02]  /*4f00*/  I2F.U16 R0, R23 ;  /* 0x0000001700007306 */ /* 0x000e240000101000 */
[----:B0-----:R-:W-:-:S05]  /*4f10*/  F2FP.F16.F32.PACK_AB R0, RZ, R0 ;  /* 0x00000000ff00723e */ /* 0x001fca00000000ff */
[----:B------:R0:W-:Y:S01]  /*4f20*/  STG.E.U16 desc[UR36][R8.64], R0 ;  /* 0x0000000008007986 */ /* 0x0001e2000c101524 */
[----:B------:R-:W-:Y:S05]  /*4f30*/  BRA `(.L_x_15142) ;  /* 0x0000000800a87947 */ /* 0x000fea0003800000 */
.L_x_15145:
        /* <DEDUP_REMOVED lines=10> */
.L_x_15148:
[----:B------:R-:W0:Y:S02]  /*4fe0*/  I2F.U16 R23, R23 ;  /* 0x0000001700177306 */ /* 0x000e240000101000 */
[----:B0-----:R-:W-:-:S04]  /*4ff0*/  F2FP.F16.F32.PACK_AB R3, RZ, R23 ;  /* 0x00000017ff03723e */ /* 0x001fc800000000ff */
[----:B------:R-:W-:-:S05]  /*5000*/  PRMT R3, R3, 0x5410, RZ ;  /* 0x0000541003037816 */ /* 0x000fca00000000ff */
[----:B------:R0:W-:Y:S01]  /*5010*/  STG.E desc[UR36][R8.64], R3 ;  /* 0x0000000308007986 */ /* 0x0001e2000c101924 */
[----:B------:R-:W-:Y:S05]  /*5020*/  BRA `(.L_x_15142) ;  /* 0x00000008006c7947 */ /* 0x000fea0003800000 */
.L_x_15147:
[----:B------:R-:W0:Y:S02]  /*5030*/  I2F.F64.U16 R4, R23 ;  /* 0x0000001700047312 */ /* 0x000e240000101800 */
[----:B0-----:R0:W-:Y:S01]  /*5040*/  STG.E.64 desc[UR36][R8.64], R4 ;  /* 0x0000000408007986 */ /* 0x0011e2000c101b24 */
[----:B------:R-:W-:Y:S05]  /*5050*/  BRA `(.L_x_15142) ;  /* 0x0000000800607947 */ /* 0x000fea0003800000 */
.L_x_15137:
        /* <DEDUP_REMOVED lines=12> */
.L_x_15152:
        /* <DEDUP_REMOVED lines=16> */
.L_x_15155:
[----:B------:R-:W-:-:S07]  /*5220*/  PRMT R4, R0, 0x7610, R4 ;  /* 0x0000761000047816 */ /* 0x000fce0000000004 */
.L_x_15154:
[----:B------:R-:W-:Y:S05]  /*5230*/  BSYNC.RECONVERGENT B0 ;  /* 0x0000000000007941 */ /* 0x000fea0003800200 */
.L_x_15153:
[----:B------:R0:W-:Y:S01]  /*5240*/  STG.E.U8 desc[UR36][R8.64], R4 ;  /* 0x0000000408007986 */ /* 0x0001e2000c101124 */
[----:B------:R-:W-:Y:S05]  /*5250*/  BRA `(.L_x_15142) ;  /* 0x0000000400e07947 */ /* 0x000fea0003800000 */
.L_x_15151:
        /* <DEDUP_REMOVED lines=16> */
.L_x_15158:
[----:B------:R-:W-:-:S07]  /*5360*/  PRMT R4, R0, 0x7610, R4 ;  /* 0x0000761000047816 */ /* 0x000fce0000000004 */
.L_x_15157:
[----:B------:R-:W-:Y:S05]  /*5370*/  BSYNC.RECONVERGENT B0 ;  /* 0x0000000000007941 */ /* 0x000fea0003800200 */
.L_x_15156:
[----:B------:R0:W-:Y:S01]  /*5380*/  STG.E.U8 desc[UR36][R8.64], R4 ;  /* 0x0000000408007986 */ /* 0x0001e2000c101124 */
[----:B------:R-:W-:Y:S05]  /*5390*/  BRA `(.L_x_15142) ;  /* 0x0000000400907947 */ /* 0x000fea0003800000 */
.L_x_15150:
        /* <DEDUP_REMOVED lines=21> */
.L_x_15160:
[----:B------:R-:W-:Y:S01]  /*54f0*/  LOP3.LUT R4, R23, 0xffff, RZ, 0xc0, !PT ;  /* 0x0000ffff17047812 */ /* 0x000fe200078ec0ff */
[----:B------:R-:W-:-:S05]  /*5500*/  IMAD.MOV.U32 R5, RZ, RZ, RZ ;  /* 0x000000ffff057224 */ /* 0x000fca00078e00ff */
[----:B------:R0:W-:Y:S01]  /*5510*/  STG.E.64 desc[UR36][R8.64], R4 ;  /* 0x0000000408007986 */ /* 0x0001e2000c101b24 */
[----:B------:R-:W-:Y:S05]  /*5520*/  BRA `(.L_x_15142) ;  /* 0x00000004002c7947 */ /* 0x000fea0003800000 */
.L_x_15159:
[----:B------:R-:W-:-:S05]  /*5530*/  LOP3.LUT R23, R23, 0xffff, RZ, 0xc0, !PT ;  /* 0x0000ffff17177812 */ /* 0x000fca00078ec0ff */
[----:B------:R0:W-:Y:S01]  /*5540*/  STG.E desc[UR36][R8.64], R23 ;  /* 0x0000001708007986 */ /* 0x0001e2000c101924 */
[----:B------:R-:W-:Y:S05]  /*5550*/  BRA `(.L_x_15142) ;  /* 0x0000000400207947 */ /* 0x000fea0003800000 */
.L_x_15149:
        /* <DEDUP_REMOVED lines=11> */
.L_x_15162:
[----:B------:R-:W0:Y:S01]  /*5610*/  I2F.F64.U16 R4, R23 ;  /* 0x0000001700047312 */ /* 0x000e220000101800 */
[----:B------:R-:W-:-:S05]  /*5620*/  CS2R R6, SRZ ;  /* 0x0000000000067805 */ /* 0x000fca000001ff00 */
[----:B0-----:R4:W-:Y:S01]  /*5630*/  STG.E.128 desc[UR36][R8.64], R4 ;  /* 0x0000000408007986 */ /* 0x0019e2000c101d24 */
[----:B------:R-:W-:Y:S05]  /*5640*/  BRA `(.L_x_15142) ;  /* 0x0000000000e47947 */ /* 0x000fea0003800000 */
.L_x_15161:
[----:B------:R-:W-:-:S13]  /*5650*/  ISETP.NE.AND P0, PT, R0, 0xf, PT ;  /* 0x0000000f0000780c */ /* 0x000fda0003f05270 */
[----:B------:R-:W-:Y:S05]  /*5660*/  @!P0 BRA `(.L_x_15163) ;  /* 0x0000000000d08947 */ /* 0x000fea0003800000 */
[----:B------:R-:W-:-:S13]  /*5670*/  ISETP.NE.AND P0, PT, R0, 0x17, PT ;  /* 0x000000170000780c */ /* 0x000fda0003f05270 */
[----:B------:R-:W-:Y:S05]  /*5680*/  @!P0 BRA `(.L_x_15164) ;  /* 0x0000000000848947 */ /* 0x000fea0003800000 */
[----:B------:R-:W-:-:S13]  /*5690*/  ISETP.NE.AND P0, PT, R0, 0x18, PT ;  /* 0x000000180000780c */ /* 0x000fda0003f05270 */
[----:B------:R-:W-:Y:S05]  /*56a0*/  @!P0 BRA `(.L_x_15165) ;  /* 0x0000000000448947 */ /* 0x000fea0003800000 */
.L_x_15141:
        /* <DEDUP_REMOVED lines=16> */
.L_x_15166:
[----:B------:R-:W-:Y:S05]  /*57b0*/  BRA `(.L_x_15142) ;  /* 0x0000000000887947 */ /* 0x000fea0003800000 */
.L_x_15165:
        /* <DEDUP_REMOVED lines=11> */
.L_x_15168:
[----:B------:R-:W-:Y:S05]  /*5870*/  BSYNC.RECONVERGENT B0 ;  /* 0x0000000000007941 */ /* 0x000fea0003800200 */
.L_x_15167:
[----:B------:R1:W-:Y:S01]  /*5880*/  STG.E.U8 desc[UR36][R8.64], R3 ;  /* 0x0000000308007986 */ /* 0x0003e2000c101124 */
[----:B------:R-:W-:Y:S05]  /*5890*/  BRA `(.L_x_15142) ;  /* 0x0000000000507947 */ /* 0x000fea0003800000 */
.L_x_15164:
        /* <DEDUP_REMOVED lines=12> */
.L_x_15169:
[----:B------:R-:W-:Y:S01]  /*5960*/  IMAD.MOV.U32 R3, RZ, RZ, 0x7f ;  /* 0x0000007fff037424 */ /* 0x000fe200078e00ff */
[----:B------:R-:W-:-:S04]  /*5970*/  ISETP.GT.U32.AND P0, PT, R5, 0x7f800000, PT ;  /* 0x7f8000000500780c */ /* 0x000fc80003f04070 */
[----:B------:R-:W-:-:S05]  /*5980*/  SEL R3, R3, 0x7c, P0 ;  /* 0x0000007c03037807 */ /* 0x000fca0000000000 */
[----:B------:R2:W-:Y:S01]  /*5990*/  STG.E.U8 desc[UR36][R8.64], R3 ;  /* 0x0000000308007986 */ /* 0x0005e2000c101124 */
[----:B------:R-:W-:Y:S05]  /*59a0*/  BRA `(.L_x_15142) ;  /* 0x00000000000c7947 */ /* 0x000fea0003800000 */
.L_x_15163:
[----:B------:R-:W0:Y:S02]  /*59b0*/  I2F.U16 R0, R23 ;  /* 0x0000001700007306 */ /* 0x000e240000101000 */
[----:B0-----:R-:W-:-:S05]  /*59c0*/  F2FP.BF16.F32.PACK_AB R0, RZ, R0 ;  /* 0x00000000ff00723e */ /* 0x001fca00000010ff */
[----:B------:R0:W-:Y:S02]  /*59d0*/  STG.E.U16 desc[UR36][R8.64], R0 ;  /* 0x0000000008007986 */ /* 0x0001e4000c101524 */
.L_x_15142:
[----:B------:R-:W-:Y:S05]  /*59e0*/  BSYNC.RECONVERGENT B6 ;  /* 0x0000000000067941 */ /* 0x000fea0003800200 */
.L_x_15136:
[----:B------:R-:W-:-:S07]  /*59f0*/  VIADD R19, R19, 0x80 ;  /* 0x0000008013137836 */ /* 0x000fce0000000000 */
.L_x_15099:
[----:B------:R-:W-:-:S13]  /*5a00*/  ISETP.GE.AND P0, PT, R19, R17, PT ;  /* 0x000000111300720c */ /* 0x000fda0003f06270 */
[----:B------:R-:W-:Y:S05]  /*5a10*/  @P0 BREAK.RELIABLE B7 ;  /* 0x0000000000070942 */ /* 0x000fea0003800100 */
[----:B------:R-:W-:Y:S05]  /*5a20*/  @P0 BRA `(.L_x_15135) ;  /* 0x0000000c00800947 */ /* 0x000fea0003800000 */
[----:B------:R-:W-:Y:S05]  /*5a30*/  BSYNC.RELIABLE B7 ;  /* 0x0000000000077941 */ /* 0x000fea0003800100 */
.L_x_15098:
        /* <DEDUP_REMOVED lines=21> */
.L_x_15174:
[----:B------:R0:W-:Y:S01]  /*5b90*/  STG.E.U8 desc[UR36][R8.64], R22 ;  /* 0x0000001608007986 */ /* 0x0001e2000c101124 */
[----:B------:R-:W-:Y:S05]  /*5ba0*/  BRA `(.L_x_15176) ;  /* 0x0000000c00187947 */ /* 0x000fea0003800000 */
.L_x_15173:
        /* <DEDUP_REMOVED lines=10> */
.L_x_15178:
[----:B------:R-:W-:-:S05]  /*5c50*/  LOP3.LUT R3, R22, 0xffff, RZ, 0xc0, !PT ;  /* 0x0000ffff16037812 */ /* 0x000fca00078ec0ff */
[----:B------:R0:W-:Y:S01]  /*5c60*/  STG.E desc[UR36][R8.64], R3 ;  /* 0x0000000308007986 */ /* 0x0001e2000c101924 */
[----:B------:R-:W-:Y:S05]  /*5c70*/  BRA `(.L_x_15176) ;  /* 0x0000000800e47947 */ /* 0x000fea0003800000 */
.L_x_15177:
[----:B------:R0:W-:Y:S01]  /*5c80*/  STG.E.U16 desc[UR36][R8.64], R22 ;  /* 0x0000001608007986 */ /* 0x0001e2000c101524 */
[----:B------:R-:W-:Y:S05]  /*5c90*/  BRA `(.L_x_15176) ;  /* 0x0000000800dc7947 */ /* 0x000fea0003800000 */
.L_x_15172:
        /* <DEDUP_REMOVED lines=9> */
.L_x_15180:
[----:B------:R-:W0:Y:S02]  /*5d30*/  I2F.U16 R0, R22 ;  /* 0x0000001600007306 */ /* 0x000e240000101000 */
[----:B0-----:R-:W-:-:S05]  /*5d40*/  F2FP.F16.F32.PACK_AB R0, RZ, R0 ;  /* 0x00000000ff00723e */ /* 0x001fca00000000ff */
[----:B------:R0:W-:Y:S01]  /*5d50*/  STG.E.U16 desc[UR36][R8.64], R0 ;  /* 0x0000000008007986 */ /* 0x0001e2000c101524 */
[----:B------:R-:W-:Y:S05]  /*5d60*/  BRA `(.L_x_15176) ;  /* 0x0000000800a87947 */ /* 0x000fea0003800000 */
.L_x_15179:
        /* <DEDUP_REMOVED lines=10> */
.L_x_15182:
[----:B------:R-:W0:Y:S02]  /*5e10*/  I2F.U16 R22, R22 ;  /* 0x0000001600167306 */ /* 0x000e240000101000 */
[----:B0-----:R-:W-:-:S04]  /*5e20*/  F2FP.F16.F32.PACK_AB R3, RZ, R22 ;  /* 0x00000016ff03723e */ /* 0x001fc800000000ff */
[----:B------:R-:W-:-:S05]  /*5e30*/  PRMT R3, R3, 0x5410, RZ ;  /* 0x0000541003037816 */ /* 0x000fca00000000ff */
[----:B------:R0:W-:Y:S01]  /*5e40*/  STG.E desc[UR36][R8.64], R3 ;  /* 0x0000000308007986 */ /* 0x0001e2000c101924 */
[----:B------:R-:W-:Y:S05]  /*5e50*/  BRA `(.L_x_15176) ;  /* 0x00000008006c7947 */ /* 0x000fea0003800000 */
.L_x_15181:
[----:B------:R-:W0:Y:S02]  /*5e60*/  I2F.F64.U16 R22, R22 ;  /* 0x0000001600167312 */ /* 0x000e240000101800 */
[----:B0-----:R0:W-:Y:S01]  /*5e70*/  STG.E.64 desc[UR36][R8.64], R22 ;  /* 0x0000001608007986 */ /* 0x0011e2000c101b24 */
[----:B------:R-:W-:Y:S05]  /*5e80*/  BRA `(.L_x_15176) ;  /* 0x0000000800607947 */ /* 0x000fea0003800000 */
.L_x_15171:
        /* <DEDUP_REMOVED lines=12> */
.L_x_15186:
        /* <DEDUP_REMOVED lines=16> */
.L_x_15189:
[----:B------:R-:W-:-:S07]  /*6050*/  PRMT R4, R0, 0x7610, R4 ;  /* 0x0000761000047816 */ /* 0x000fce0000000004 */
.L_x_15188:
[----:B------:R-:W-:Y:S05]  /*6060*/  BSYNC.RECONVERGENT B0 ;  /* 0x0000000000007941 */ /* 0x000fea0003800200 */
.L_x_15187:
[----:B------:R0:W-:Y:S01]  /*6070*/  STG.E.U8 desc[UR36][R8.64], R4 ;  /* 0x0000000408007986 */ /* 0x0001e2000c101124 */
[----:B------:R-:W-:Y:S05]  /*6080*/  BRA `(.L_x_15176) ;  /* 0x0000000400e07947 */ /* 0x000fea0003800000 */
.L_x_15185:
        /* <DEDUP_REMOVED lines=16> */
.L_x_15192:
[----:B------:R-:W-:-:S07]  /*6190*/  PRMT R4, R0, 0x7610, R4 ;  /* 0x0000761000047816 */ /* 0x000fce0000000004 */
.L_x_15191:
[----:B------:R-:W-:Y:S05]  /*61a0*/  BSYNC.RECONVERGENT B0 ;  /* 0x0000000000007941 */ /* 0x000fea0003800200 */
.L_x_15190:
[----:B------:R0:W-:Y:S01]  /*61b0*/  STG.E.U8 desc[UR36][R8.64], R4 ;  /* 0x0000000408007986 */ /* 0x0001e2000c101124 */
[----:B------:R-:W-:Y:S05]  /*61c0*/  BRA `(.L_x_15176) ;  /* 0x0000000400907947 */ /* 0x000fea0003800000 */
.L_x_15184:
        /* <DEDUP_REMOVED lines=21> */
.L_x_15194:
[----:B------:R-:W-:Y:S01]  /*6320*/  LOP3.LUT R22, R22, 0xffff, RZ, 0xc0, !PT ;  /* 0x0000ffff16167812 */ /* 0x000fe200078ec0ff */
[----:B------:R-:W-:-:S05]  /*6330*/  IMAD.MOV.U32 R23, RZ, RZ, RZ ;  /* 0x000000ffff177224 */ /* 0x000fca00078e00ff */
[----:B------:R0:W-:Y:S01]  /*6340*/  STG.E.64 desc[UR36][R8.64], R22 ;  /* 0x0000001608007986 */ /* 0x0001e2000c101b24 */
[----:B------:R-:W-:Y:S05]  /*6350*/  BRA `(.L_x_15176) ;  /* 0x00000004002c7947 */ /* 0x000fea0003800000 */
.L_x_15193:
[----:B------:R-:W-:-:S05]  /*6360*/  LOP3.LUT R3, R22, 0xffff, RZ, 0xc0, !PT ;  /* 0x0000ffff16037812 */ /* 0x000fca00078ec0ff */
[----:B------:R0:W-:Y:S01]  /*6370*/  STG.E desc[UR36][R8.64], R3 ;  /* 0x0000000308007986 */ /* 0x0001e2000c101924 */
[----:B------:R-:W-:Y:S05]  /*6380*/  BRA `(.L_x_15176) ;  /* 0x0000000400207947 */ /* 0x000fea0003800000 */
.L_x_15183:
        /* <DEDUP_REMOVED lines=11> */
.L_x_15196:
[----:B------:R-:W0:Y:S01]  /*6440*/  I2F.F64.U16 R4, R22 ;  /* 0x0000001600047312 */ /* 0x000e220000101800 */
[----:B------:R-:W-:-:S05]  /*6450*/  CS2R R6, SRZ ;  /* 0x0000000000067805 */ /* 0x000fca000001ff00 */
[----:B0-----:R4:W-:Y:S01]  /*6460*/  STG.E.128 desc[UR36][R8.64], R4 ;  /* 0x0000000408007986 */ /* 0x0019e2000c101d24 */
[----:B------:R-:W-:Y:S05]  /*6470*/  BRA `(.L_x_15176) ;  /* 0x0000000000e47947 */ /* 0x000fea0003800000 */
.L_x_15195:
[----:B------:R-:W-:-:S13]  /*6480*/  ISETP.NE.AND P0, PT, R0, 0xf, PT ;  /* 0x0000000f0000780c */ /* 0x000fda0003f05270 */
[----:B------:R-:W-:Y:S05]  /*6490*/  @!P0 BRA `(.L_x_15197) ;  /* 0x0000000000d08947 */ /* 0x000fea0003800000 */
[----:B------:R-:W-:-:S13]  /*64a0*/  ISETP.NE.AND P0, PT, R0, 0x17, PT ;  /* 0x000000170000780c */ /* 0x000fda0003f05270 */
[----:B------:R-:W-:Y:S05]  /*64b0*/  @!P0 BRA `(.L_x_15198) ;  /* 0x0000000000848947 */ /* 0x000fea0003800000 */
[----:B------:R-:W-:-:S13]  /*64c0*/  ISETP.NE.AND P0, PT, R0, 0x18, PT ;  /* 0x000000180000780c */ /* 0x000fda0003f05270 */
[----:B------:R-:W-:Y:S05]  /*64d0*/  @!P0 BRA `(.L_x_15199) ;  /* 0x0000000000448947 */ /* 0x000fea0003800000 */
.L_x_15175:
        /* <DEDUP_REMOVED lines=16> */
.L_x_15200:
[----:B------:R-:W-:Y:S05]  /*65e0*/  BRA `(.L_x_15176) ;  /* 0x0000000000887947 */ /* 0x000fea0003800000 */
.L_x_15199:
        /* <DEDUP_REMOVED lines=11> */
.L_x_15202:
[----:B------:R-:W-:Y:S05]  /*66a0*/  BSYNC.RECONVERGENT B0 ;  /* 0x0000000000007941 */ /* 0x000fea0003800200 */
.L_x_15201:
[----:B------:R1:W-:Y:S01]  /*66b0*/  STG.E.U8 desc[UR36][R8.64], R3 ;  /* 0x0000000308007986 */ /* 0x0003e2000c101124 */
[----:B------:R-:W-:Y:S05]  /*66c0*/  BRA `(.L_x_15176) ;  /* 0x0000000000507947 */ /* 0x000fea0003800000 */
.L_x_15198:
        /* <DEDUP_REMOVED lines=12> */
.L_x_15203:
[----:B------:R-:W-:Y:S01]  /*6790*/  IMAD.MOV.U32 R3, RZ, RZ, 0x7f ;  /* 0x0000007fff037424 */ /* 0x000fe200078e00ff */
[----:B------:R-:W-:-:S04]  /*67a0*/  ISETP.GT.U32.AND P0, PT, R5, 0x7f800000, PT ;  /* 0x7f8000000500780c */ /* 0x000fc80003f04070 */
[----:B------:R-:W-:-:S05]  /*67b0*/  SEL R3, R3, 0x7c, P0 ;  /* 0x0000007c03037807 */ /* 0x000fca0000000000 */
[----:B------:R2:W-:Y:S01]  /*67c0*/  STG.E.U8 desc[UR36][R8.64], R3 ;  /* 0x0000000308007986 */ /* 0x0005e2000c101124 */
[----:B------:R-:W-:Y:S05]  /*67d0*/  BRA `(.L_x_15176) ;  /* 0x00000000000c7947 */ /* 0x000fea0003800000 */
.L_x_15197:
[----:B------:R-:W0:Y:S02]  /*67e0*/  I2F.U16 R0, R22 ;  /* 0x0000001600007306 */ /* 0x000e240000101000 */
[----:B0-----:R-:W-:-:S05]  /*67f0*/  F2FP.BF16.F32.PACK_AB R0, RZ, R0 ;  /* 0x00000000ff00723e */ /* 0x001fca00000010ff */
[----:B------:R0:W-:Y:S02]  /*6800*/  STG.E.U16 desc[UR36][R8.64], R0 ;  /* 0x0000000008007986 */ /* 0x0001e4000c101524 */
.L_x_15176:
[----:B------:R-:W-:Y:S05]  /*6810*/  BSYNC.RECONVERGENT B6 ;  /* 0x0000000000067941 */ /* 0x000fea0003800200 */
.L_x_15170:
[----:B------:R-:W-:-:S07]  /*6820*/  VIADD R19, R19, 0x80 ;  /* 0x0000008013137836 */ /* 0x000fce0000000000 */
.L_x_15135:
[----:B------:R-:W-:Y:S05]  /*6830*/  BSYNC.RECONVERGENT B8 ;  /* 0x0000000000087941 */ /* 0x000fea0003800200 */
.L_x_15097:
        /* <DEDUP_REMOVED lines=21> */
.L_x_15207:
[----:B------:R-:W-:Y:S01]  /*6990*/  STG.E.U8 desc[UR36][R4.64], R2 ;  /* 0x0000000204007986 */ /* 0x000fe2000c101124 */
[----:B------:R-:W-:Y:S05]  /*69a0*/  EXIT ;  /* 0x000000000000794d */ /* 0x000fea0003800000 */
.L_x_15206:
        /* <DEDUP_REMOVED lines=10> */
.L_x_15210:
[----:B------:R-:W-:-:S05]  /*6a50*/  LOP3.LUT R3, R2, 0xffff, RZ, 0xc0, !PT ;  /* 0x0000ffff02037812 */ /* 0x000fca00078ec0ff */
[----:B------:R-:W-:Y:S01]  /*6a60*/  STG.E desc[UR36][R4.64], R3 ;  /* 0x0000000304007986 */ /* 0x000fe2000c101924 */
[----:B------:R-:W-:Y:S05]  /*6a70*/  EXIT ;  /* 0x000000000000794d */ /* 0x000fea0003800000 */
.L_x_15209:
[----:B------:R-:W-:Y:S01]  /*6a80*/  STG.E.U16 desc[UR36][R4.64], R2 ;  /* 0x0000000204007986 */ /* 0x000fe2000c101524 */
[----:B------:R-:W-:Y:S05]  /*6a90*/  EXIT ;  /* 0x000000000000794d */ /* 0x000fea0003800000 */
.L_x_15205:
        /* <DEDUP_REMOVED lines=9> */
.L_x_15212:
[----:B------:R-:W0:Y:S02]  /*6b30*/  I2F.U16 R0, R2 ;  /* 0x0000000200007306 */ /* 0x000e240000101000 */
[----:B0-----:R-:W-:-:S05]  /*6b40*/  F2FP.F16.F32.PACK_AB R0, RZ, R0 ;  /* 0x00000000ff00723e */ /* 0x001fca00000000ff */
[----:B------:R-:W-:Y:S01]  /*6b50*/  STG.E.U16 desc[UR36][R4.64], R0 ;  /* 0x0000000004007986 */ /* 0x000fe2000c101524 */
[----:B------:R-:W-:Y:S05]  /*6b60*/  EXIT ;  /* 0x000000000000794d */ /* 0x000fea0003800000 */
.L_x_15211:
        /* <DEDUP_REMOVED lines=10> */
.L_x_15214:
[----:B------:R-:W0:Y:S02]  /*6c10*/  I2F.U16 R2, R2 ;  /* 0x0000000200027306 */ /* 0x000e240000101000 */
[----:B0-----:R-:W-:-:S04]  /*6c20*/  F2FP.F16.F32.PACK_AB R3, RZ, R2 ;  /* 0x00000002ff03723e */ /* 0x001fc800000000ff */
[----:B------:R-:W-:-:S05]  /*6c30*/  PRMT R3, R3, 0x5410, RZ ;  /* 0x0000541003037816 */ /* 0x000fca00000000ff */
[----:B------:R-:W-:Y:S01]  /*6c40*/  STG.E desc[UR36][R4.64], R3 ;  /* 0x0000000304007986 */ /* 0x000fe2000c101924 */
[----:B------:R-:W-:Y:S05]  /*6c50*/  EXIT ;  /* 0x000000000000794d */ /* 0x000fea0003800000 */
.L_x_15213:
[----:B------:R-:W0:Y:S02]  /*6c60*/  I2F.F64.U16 R2, R2 ;  /* 0x0000000200027312 */ /* 0x000e240000101800 */
[----:B0-----:R-:W-:Y:S01]  /*6c70*/  STG.E.64 desc[UR36][R4.64], R2 ;  /* 0x0000000204007986 */ /* 0x001fe2000c101b24 */
[----:B------:R-:W-:Y:S05]  /*6c80*/  EXIT ;  /* 0x000000000000794d */ /* 0x000fea0003800000 */
.L_x_15204:
        /* <DEDUP_REMOVED lines=12> */
.L_x_15218:
        /* <DEDUP_REMOVED lines=17> */
.L_x_15220:
[----:B------:R-:W-:Y:S05]  /*6e60*/  BSYNC.RECONVERGENT B0 ;  /* 0x0000000000007941 */ /* 0x000fea0003800200 */
.L_x_15219:
[----:B------:R-:W-:Y:S01]  /*6e70*/  STG.E.U8 desc[UR36][R4.64], R0 ;  /* 0x0000000004007986 */ /* 0x000fe2000c101124 */
[----:B------:R-:W-:Y:S05]  /*6e80*/  EXIT ;  /* 0x000000000000794d */ /* 0x000fea0003800000 */
.L_x_15217:
        /* <DEDUP_REMOVED lines=17> */
.L_x_15222:
[----:B------:R-:W-:Y:S05]  /*6fa0*/  BSYNC.RECONVERGENT B0 ;  /* 0x0000000000007941 */ /* 0x000fea0003800200 */
.L_x_15221:
[----:B------:R-:W-:Y:S01]  /*6fb0*/  STG.E.U8 desc[UR36][R4.64], R0 ;  /* 0x0000000004007986 */ /* 0x000fe2000c101124 */
[----:B------:R-:W-:Y:S05]  /*6fc0*/  EXIT ;  /* 0x000000000000794d */ /* 0x000fea0003800000 */
.L_x_15216:
        /* <DEDUP_REMOVED lines=21> */
.L_x_15224:
[----:B------:R-:W-:Y:S01]  /*7120*/  LOP3.LUT R2, R2, 0xffff, RZ, 0xc0, !PT ;  /* 0x0000ffff02027812 */ /* 0x000fe200078ec0ff */
[----:B------:R-:W-:-:S05]  /*7130*/  IMAD.MOV.U32 R3, RZ, RZ, RZ ;  /* 0x000000ffff037224 */ /* 0x000fca00078e00ff */
[----:B------:R-:W-:Y:S01]  /*7140*/  STG.E.64 desc[UR36][R4.64], R2 ;  /* 0x0000000204007986 */ /* 0x000fe2000c101b24 */
[----:B------:R-:W-:Y:S05]  /*7150*/  EXIT ;  /* 0x000000000000794d */ /* 0x000fea0003800000 */
.L_x_15223:
[----:B------:R-:W-:-:S05]  /*7160*/  LOP3.LUT R3, R2, 0xffff, RZ, 0xc0, !PT ;  /* 0x0000ffff02037812 */ /* 0x000fca00078ec0ff */
[----:B------:R-:W-:Y:S01]  /*7170*/  STG.E desc[UR36][R4.64], R3 ;  /* 0x0000000304007986 */ /* 0x000fe2000c101924 */
[----:B------:R-:W-:Y:S05]  /*7180*/  EXIT ;  /* 0x000000000000794d */ /* 0x000fea0003800000 */
.L_x_15215:
        /* <DEDUP_REMOVED lines=11> */
.L_x_15226:
[----:B------:R-:W0:Y:S01]  /*7240*/  I2F.F64.U16 R8, R2 ;  /* 0x0000000200087312 */ /* 0x000e220000101800 */
[----:B------:R-:W-:-:S05]  /*7250*/  CS2R R10, SRZ ;  /* 0x00000000000a7805 */ /* 0x000fca000001ff00 */
[----:B0-----:R-:W-:Y:S01]  /*7260*/  STG.E.128 desc[UR36][R4.64], R8 ;  /* 0x0000000804007986 */ /* 0x001fe2000c101d24 */
[----:B------:R-:W-:Y:S05]  /*7270*/  EXIT ;  /* 0x000000000000794d */ /* 0x000fea0003800000 */
.L_x_15225:
[----:B------:R-:W-:-:S13]  /*7280*/  ISETP.NE.AND P0, PT, R0, 0xf, PT ;  /* 0x0000000f0000780c */ /* 0x000fda0003f05270 */
[----:B------:R-:W-:Y:S05]  /*7290*/  @!P0 BRA `(.L_x_15227) ;  /* 0x0000000000d48947 */ /* 0x000fea0003800000 */
[----:B------:R-:W-:-:S13]  /*72a0*/  ISETP.NE.AND P0, PT, R0, 0x17, PT ;  /* 0x000000170000780c */ /* 0x000fda0003f05270 */
[----:B------:R-:W-:Y:S05]  /*72b0*/  @!P0 BRA `(.L_x_15228) ;  /* 0x0000000000848947 */ /* 0x000fea0003800000 */
[----:B------:R-:W-:-:S13]  /*72c0*/  ISETP.NE.AND P0, PT, R0, 0x18, PT ;  /* 0x000000180000780c */ /* 0x000fda0003f05270 */
[----:B------:R-:W-:Y:S05]  /*72d0*/  @!P0 BRA `(.L_x_15229) ;  /* 0x0000000000448947 */ /* 0x000fea0003800000 */
.L_x_15208:
        /* <DEDUP_REMOVED lines=16> */
.L_x_15230:
[----:B------:R-:W-:Y:S05]  /*73e0*/  EXIT ;  /* 0x000000000000794d */ /* 0x000fea0003800000 */
.L_x_15229:
        /* <DEDUP_REMOVED lines=11> */
.L_x_15232:
[----:B------:R-:W-:Y:S05]  /*74a0*/  BSYNC.RECONVERGENT B0 ;  /* 0x0000000000007941 */ /* 0x000fea0003800200 */
.L_x_15231:
[----:B------:R-:W-:Y:S01]  /*74b0*/  STG.E.U8 desc[UR36][R4.64], R3 ;  /* 0x0000000304007986 */ /* 0x000fe2000c101124 */
[----:B------:R-:W-:Y:S05]  /*74c0*/  EXIT ;  /* 0x000000000000794d */ /* 0x000fea0003800000 */
.L_x_15228:
        /* <DEDUP_REMOVED lines=13> */
.L_x_15233:
[----:B------:R-:W-:Y:S01]  /*75a0*/  IMAD.MOV.U32 R3, RZ, RZ, 0x7f ;  /* 0x0000007fff037424 */ /* 0x000fe200078e00ff */
[----:B------:R-:W-:-:S04]  /*75b0*/  ISETP.GT.U32.AND P0, PT, R7, 0x7f800000, PT ;  /* 0x7f8000000700780c */ /* 0x000fc80003f04070 */
[----:B------:R-:W-:-:S05]  /*75c0*/  SEL R3, R3, 0x7c, P0 ;  /* 0x0000007c03037807 */ /* 0x000fca0000000000 */
[----:B------:R-:W-:Y:S01]  /*75d0*/  STG.E.U8 desc[UR36][R4.64], R3 ;  /* 0x0000000304007986 */ /* 0x000fe2000c101124 */
[----:B------:R-:W-:Y:S05]  /*75e0*/  EXIT ;  /* 0x000000000000794d */ /* 0x000fea0003800000 */
.L_x_15227:
[----:B------:R-:W0:Y:S02]  /*75f0*/  I2F.U16 R0, R2 ;  /* 0x0000000200007306 */ /* 0x000e240000101000 */
[----:B0-----:R-:W-:-:S05]  /*7600*/  F2FP.BF16.F32.PACK_AB R0, RZ, R0 ;  /* 0x00000000ff00723e */ /* 0x001fca00000010ff */
[----:B------:R-:W-:Y:S01]  /*7610*/  STG.E.U16 desc[UR36][R4.64], R0 ;  /* 0x0000000004007986 */ /* 0x000fe2000c101524 */
[----:B------:R-:W-:Y:S05]  /*7620*/  EXIT ;  /* 0x000000000000794d */ /* 0x000fea0003800000 */
.L_x_15234:
        /* <DEDUP_REMOVED lines=13> */
.L_x_37126:


//--------------------- .text._ZN2at6native18elementwise_kernelILi128ELi4EZNS0_22gpu_kernel_impl_nocastIZZZNS0_21clamp_min_kernel_cudaERNS_18TensorIteratorBaseERKN3c106ScalarEENKUlvE_clEvENKUlvE_clEvEUlhE_EEvS4_RKT_EUliE_EEviT1_ --------------------------
	.section	.text._ZN2at6native18elementwise_kernelILi128ELi4EZNS0_22gpu_kernel_impl_nocastIZZZNS0_21clamp_min_kernel_cudaERNS_18TensorIteratorBaseERKN3c106ScalarEENKUlvE_clEvENKUlvE_clEvEUlhE_EEvS4_RKT_EUliE_EEviT1_,"ax",@progbits
	.align	128
        .global         _ZN2at6native18elementwise_kernelILi128ELi4EZNS0_22gpu_kernel_impl_nocastIZZZNS0_21clamp_min_kernel_cudaERNS_18TensorIteratorBaseERKN3c106ScalarEENKUlvE_clEvENKUlvE_clEvEUlhE_EEvS4_RKT_EUliE_EEviT1_
        .type           _ZN2at6native18elementwise_kernelILi128ELi4EZNS0_22gpu_kernel_impl_nocastIZZZNS0_21clamp_min_kernel_cudaERNS_18TensorIteratorBaseERKN3c106ScalarEENKUlvE_clEvENKUlvE_clEvEUlhE_EEvS4_RKT_EUliE_EEviT1_,@function
        .size           _ZN2at6native18elementwise_kernelILi128ELi4EZNS0_22gpu_kernel_impl_nocastIZZZNS0_21clamp_min_kernel_cudaERNS_18TensorIteratorBaseERKN3c106ScalarEENKUlvE_clEvENKUlvE_clEvEUlhE_EEvS4_RKT_EUliE_EEviT1_,(.L_x_37127 - _ZN2at6native18elementwise_kernelILi128ELi4EZNS0_22gpu_kernel_impl_nocastIZZZNS0_21clamp_min_kernel_cudaERNS_18TensorIteratorBaseERKN3c106ScalarEENKUlvE_clEvENKUlvE_clEvEUlhE_EEvS4_RKT_EUliE_EEviT1_)
        .other          _ZN2at6native18elementwise_kernelILi128ELi4EZNS0_22gpu_kernel_impl_nocastIZZZNS0_21clamp_min_kernel_cudaERNS_18TensorIteratorBaseERKN3c106ScalarEENKUlvE_clEvENKUlvE_clEvEUlhE_EEvS4_RKT_EUliE_EEviT1_,@"STO_CUDA_ENTRY STV_DEFAULT"
_ZN2at6native18elementwise_kernelILi128ELi4EZNS0_22gpu_kernel_impl_nocastIZZZNS0_21clamp_min_kernel_cudaERNS_18TensorIteratorBaseERKN3c106ScalarEENKUlvE_clEvENKUlvE_clEvEUlhE_EEvS4_RKT_EUliE_EEviT1_:
.text._ZN2at6native18elementwise_kernelILi128ELi4EZNS0_22gpu_kernel_impl_nocastIZZZNS0_21clamp_min_kernel_cudaERNS_18TensorIteratorBaseERKN3c106ScalarEENKUlvE_clEvENKUlvE_clEvEUlhE_EEvS4_RKT_EUliE_EEviT1_:
        /* <DEDUP_REMOVED lines=21> */
[----:B--2---:R-:W-:-:S05]  /*0150*/  VIMNMX.U16x2 R0, PT, PT, R4, UR6, !PT ;  /* 0x0000000604007c48 */ /* 0x004fca000ffe0200 */
[----:B0-----:R0:W-:Y:S01]  /*0160*/  STG.E.U8 desc[UR8][R6.64], R0 ;  /* 0x0000000006007986 */ /* 0x0011e2000c101108 */
[----:B------:R-:W-:Y:S05]  /*0170*/  @P0 BRA `(.L_x_15239) ;  /* 0x0000000000400947 */ /* 0x000fea0003800000 */
[----:B------:R-:W1:Y:S02]  /*0180*/  LDC.64 R4, c[0x0][0x588] ;  /* 0x00016200ff047b82 */ /* 0x000e640000000a00 */
[----:B-1----:R-:W2:Y:S06]  /*0190*/  LDG.E.U8 R4, desc[UR8][R4.64] ;  /* 0x0000000804047981 */ /* 0x002eac000c1e1100 */
[----:B0-----:R-:W0:Y:S01]  /*01a0*/  LDC.64 R6, c[0x0][0x580] ;  /* 0x00016000ff067b82 */ /* 0x001e220000000a00 */
[----:B------:R-:W-:Y:S02]  /*01b0*/  IADD3 R3, PT, PT, R3, 0x80, RZ ;  /* 0x0000008003037810 */ /* 0x000fe40007ffe0ff */
[----:B--2---:R-:W-:-:S05]  /*01c0*/  VIMNMX.U16x2 R0, PT, PT, R4, UR6, !PT ;  /* 0x0000000604007c48 */ /* 0x004fca000ffe0200 */
[----:B0-----:R0:W-:Y:S02]  /*01d0*/  STG.E.U8 desc[UR8][R6.64], R0 ;  /* 0x0000000006007986 */ /* 0x0011e4000c101108 */
.L_x_15238:
[----:B------:R-:W-:-:S13]  /*01e0*/  ISETP.GE.AND P0, PT, R3, UR4, PT ;  /* 0x0000000403007c0c */ /* 0x000fda000bf06270 */
[----:B------:R-:W-:Y:S05]  /*01f0*/  @P0 BREAK.RELIABLE B1 ;  /* 0x0000000000010942 */ /* 0x000fea0003800100 */
[----:B------:R-:W-:Y:S05]  /*0200*/  @P0 BRA `(.L_x_15239) ;  /* 0x00000000001c0947 */ /* 0x000fea0003800000 */
[----:B------:R-:W-:Y:S05]  /*0210*/  BSYNC.RELIABLE B1 ;  /* 0x0000000000017941 */ /* 0x000fea0003800100 */
.L_x_15237:
[----:B------:R-:W1:Y:S02]  /*0220*/  LDC.64 R4, c[0x0][0x588] ;  /* 0x00016200ff047b82 */ /* 0x000e640000000a00 */
[----:B-1----:R-:W2:Y:S06]  /*0230*/  LDG.E.U8 R4, desc[UR8][R4.64] ;  /* 0x0000000804047981 */ /* 0x002eac000c1e1100 */
[----:B0-----:R-:W0:Y:S01]  /*0240*/  LDC.64 R6, c[0x0][0x580] ;  /* 0x00016000ff067b82 */ /* 0x001e220000000a00 */
[----:B------:R-:W-:Y:S02]  /*0250*/  IADD3 R3, PT, PT, R3, 0x80, RZ ;  /* 0x0000008003037810 */ /* 0x000fe40007ffe0ff */
[----:B--2---:R-:W-:-:S05]  /*0260*/  VIMNMX.U16x2 R0, PT, PT, R4, UR6, !PT ;  /* 0x0000000604007c48 */ /* 0x004fca000ffe0200 */
[----:B0-----:R1:W-:Y:S02]  /*0270*/  STG.E.U8 desc[UR8][R6.64], R0 ;  /* 0x0000000006007986 */ /* 0x0013e4000c101108 */
.L_x_15239:
[----:B------:R-:W-:Y:S05]  /*0280*/  BSYNC.RECONVERGENT B0 ;  /* 0x0000000000007941 */ /* 0x000fea0003800200 */
.L_x_15236:
[----:B------:R-:W-:Y:S05]  /*0290*/  WARPSYNC.ALL ;  /* 0x0000000000007948 */ /* 0x000fea0003800000 */
[----:B------:R-:W-:-:S13]  /*02a0*/  ISETP.GE.AND P0, PT, R3, UR4, PT ;  /* 0x0000000403007c0c */ /* 0x000fda000bf06270 */
[----:B------:R-:W-:Y:S05]  /*02b0*/  @P0 EXIT ;  /* 0x000000000000094d */ /* 0x000fea0003800000 */
[----:B------:R-:W2:Y:S02]  /*02c0*/  LDC.64 R2, c[0x0][0x588] ;  /* 0x00016200ff027b82 */ /* 0x000ea40000000a00 */
[----:B--2---:R-:W0:Y:S06]  /*02d0*/  LDG.E.U8 R2, desc[UR8][R2.64] ;  /* 0x0000000802027981 */ /* 0x004e2c000c1e1100 */
[----:B------:R-:W2:Y:S01]  /*02e0*/  LDC.64 R4, c[0x0][0x580] ;  /* 0x00016000ff047b82 */ /* 0x000ea20000000a00 */
[----:B01----:R-:W-:-:S05]  /*02f0*/  VIMNMX.U16x2 R0, PT, PT, R2, UR6, !PT ;  /* 0x0000000602007c48 */ /* 0x003fca000ffe0200 */
[----:B--2---:R-:W-:Y:S01]  /*0300*/  STG.E.U8 desc[UR8][R4.64], R0 ;  /* 0x0000000004007986 */ /* 0x004fe2000c101108 */
[----:B------:R-:W-:Y:S05]  /*0310*/  EXIT ;  /* 0x000000000000794d */ /* 0x000fea0003800000 */
.L_x_15235:
        /* <DEDUP_REMOVED lines=306> */
.L_x_15243:
        /* <DEDUP_REMOVED lines=9> */
[----:B--2---:R-:W-:-:S05]  /*16d0*/  VIMNMX.U16x2 R7, PT, PT, R6, UR6, !PT ;  /* 0x0000000606077c48 */ /* 0x004fca000ffe0200 */
        /* <DEDUP_REMOVED lines=300> */
.L_x_15245:
[----:B------:R-:W0:Y:S02]  /*29a0*/  LDCU.128 UR12, c[0x0][0x580] ;  /* 0x0000b000ff0c77ac */ /* 0x000e240008000c00 */
[----:B0-----:R-:W-:-:S04]  /*29b0*/  IADD3 R6, P0, PT, R4, UR14, RZ ;  /* 0x0000000e04067c10 */ /* 0x001fc8000ff1e0ff */
[----:B------:R-:W-:-:S05]  /*29c0*/  IADD3.X R7, PT, PT, RZ, UR15, RZ, P0, !PT ;  /* 0x0000000fff077c10 */ /* 0x000fca00087fe4ff */
[----:B------:R-:W2:Y:S01]  /*29d0*/  LDG.E.U8 R6, desc[UR8][R6.64] ;  /* 0x0000000806067981 */ /* 0x000ea2000c1e1100 */
[----:B------:R-:W-:Y:S02]  /*29e0*/  IADD3 R4, P0, PT, R5, UR12, RZ ;  /* 0x0000000c05047c10 */ /* 0x000fe4000ff1e0ff */
[----:B------:R-:W-:Y:S02]  /*29f0*/  IADD3 R3, PT, PT, R3, 0x80, RZ ;  /* 0x0000008003037810 */ /* 0x000fe40007ffe0ff */
[----:B------:R-:W-:Y:S02]  /*2a00*/  IADD3.X R5, PT, PT, RZ, UR13, RZ, P0, !PT ;  /* 0x0000000dff057c10 */ /* 0x000fe400087fe4ff */
[----:B--2---:R-:W-:-:S05]  /*2a10*/  VIMNMX.U16x2 R7, PT, PT, R6, UR6, !PT ;  /* 0x0000000606077c48 */ /* 0x004fca000ffe0200 */
[----:B------:R0:W-:Y:S02]  /*2a20*/  STG.E.U8 desc[UR8][R4.64], R7 ;  /* 0x0000000704007986 */ /* 0x0001e4000c101108 */
.L_x_15242:
[----:B------:R-:W-:-:S13]  /*2a30*/  ISETP.GE.AND P0, PT, R3, UR4, PT ;  /* 0x0000000403007c0c */ /* 0x000fda000bf06270 */
[----:B------:R-:W-:Y:S05]  /*2a40*/  @P0 BREAK.RELIABLE B1 ;  /* 0x0000000000010942 */ /* 0x000fea0003800100 */
[----:B------:R-:W-:Y:S05]  /*2a50*/  @P0 BRA `(.L_x_15244) ;  /* 0x0000001000d00947 */ /* 0x000fea0003800000 */
[----:B------:R-:W-:Y:S05]  /*2a60*/  BSYNC.RELIABLE B1 ;  /* 0x0000000000017941 */ /* 0x000fea0003800100 */
.L_x_15241:
        /* <DEDUP_REMOVED lines=298> */
.L_x_15246:
        /* <DEDUP_REMOVED lines=9> */
.L_x_15244:
[----:B------:R-:W-:Y:S05]  /*3da0*/  BSYNC.RECONVERGENT B0 ;  /* 0x0000000000007941 */ /* 0x000fea0003800200 */
.L_x_15240:
        /* <DEDUP_REMOVED lines=301> */
.L_x_15247:
[----:B------:R-:W0:Y:S02]  /*5080*/  LDCU.128 UR12, c[0x0][0x580] ;  /* 0x0000b000ff0c77ac */ /* 0x000e240008000c00 */
[----:B0-----:R-:W-:-:S04]  /*5090*/  IADD3 R4, P0, PT, R2, UR14, RZ ;  /* 0x0000000e02047c10 */ /* 0x001fc8000ff1e0ff */
[----:B------:R-:W-:-:S05]  /*50a0*/  IADD3.X R5, PT, PT, RZ, UR15, RZ, P0, !PT ;  /* 0x0000000fff057c10 */ /* 0x000fca00087fe4ff */
[----:B------:R-:W2:Y:S01]  /*50b0*/  LDG.E.U8 R4, desc[UR8][R4.64] ;  /* 0x0000000804047981 */ /* 0x000ea2000c1e1100 */
[----:B------:R-:W-:-:S04]  /*50c0*/  IADD3 R2, P0, PT, R3, UR12, RZ ;  /* 0x0000000c03027c10 */ /* 0x000fc8000ff1e0ff */
[----:B------:R-:W-:Y:S02]  /*50d0*/  IADD3.X R3, PT, PT, RZ, UR13, RZ, P0, !PT ;  /* 0x0000000dff037c10 */ /* 0x000fe400087fe4ff */
[----:B--2---:R-:W-:-:S05]  /*50e0*/  VIMNMX.U16x2 R0, PT, PT, R4, UR6, !PT ;  /* 0x0000000604007c48 */ /* 0x004fca000ffe0200 */
[----:B------:R-:W-:Y:S01]  /*50f0*/  STG.E.U8 desc[UR8][R2.64], R0 ;  /* 0x0000000002007986 */ /* 0x000fe2000c101108 */
[----:B------:R-:W-:Y:S05]  /*5100*/  EXIT ;  /* 0x000000000000794d */ /* 0x000fea0003800000 */
.L_x_15248:
        /* <DEDUP_REMOVED lines=15> */
.L_x_37127:


//--------------------- .text._ZN2at6native27unrolled_elementwise_kernelIZZZNS0_21clamp_min_kernel_cudaERNS_18TensorIteratorBaseERKN3c106ScalarEENKUlvE_clEvENKUlvE_clEvEUlhE_St5arrayIPcLm2EELi4E23TrivialOffsetCalculatorILi1EjESF_NS0_6memory15LoadWithoutCastENSG_16StoreWithoutCastEEEviT_T0_T2_T3_T4_T5_ --------------------------
	.section	.text._ZN2at6native27unrolled_elementwise_kernelIZZZNS0_21clamp_min_kernel_cudaERNS_18TensorIteratorBaseERKN3c106ScalarEENKUlvE_clEvENKUlvE_clEvEUlhE_St5arrayIPcLm2EELi4E23TrivialOffsetCalculatorILi1EjESF_NS0_6memory15LoadWithoutCastENSG_16StoreWithoutCastEEEviT_T0_T2_T3_T4_T5_,"ax",@progbits
	.align	128
        .global         _ZN2at6native27unrolled_elementwise_kernelIZZZNS0_21clamp_min_kernel_cudaERNS_18TensorIteratorBaseERKN3c106ScalarEENKUlvE_clEvENKUlvE_clEvEUlhE_St5arrayIPcLm2EELi4E23TrivialOffsetCalculatorILi1EjESF_NS0_6memory15LoadWithoutCastENSG_16StoreWithoutCastEEEviT_T0_T2_T3_T4_T5_
        .type           _ZN2at6native27unrolled_elementwise_kernelIZZZNS0_21clamp_min_kernel_cudaERNS_18TensorIteratorBaseERKN3c106ScalarEENKUlvE_clEvENKUlvE_clEvEUlhE_St5arrayIPcLm2EELi4E23TrivialOffsetCalculatorILi1EjESF_NS0_6memory15LoadWithoutCastENSG_16StoreWithoutCastEEEviT_T0_T2_T3_T4_T5_,@function
        .size           _ZN2at6native27unrolled_elementwise_kernelIZZZNS0_21clamp_min_kernel_cudaERNS_18TensorIteratorBaseERKN3c106ScalarEENKUlvE_clEvENKUlvE_clEvEUlhE_St5arrayIPcLm2EELi4E23TrivialOffsetCalculatorILi1EjESF_NS0_6memory15LoadWithoutCastENSG_16StoreWithoutCastEEEviT_T0_T2_T3_T4_T5_,(.L_x_37128 - _ZN2at6native27unrolled_elementwise_kernelIZZZNS0_21clamp_min_kernel_cudaERNS_18TensorIteratorBaseERKN3c106ScalarEENKUlvE_clEvENKUlvE_clEvEUlhE_St5arrayIPcLm2EELi4E23TrivialOffsetCalculatorILi1EjESF_NS0_6memory15LoadWithoutCastENSG_16StoreWithoutCastEEEviT_T0_T2_T3_T4_T5_)
        .other          _ZN2at6native27unrolled_elementwise_kernelIZZZNS0_21clamp_min_kernel_cudaERNS_18TensorIteratorBaseERKN3c106ScalarEENKUlvE_clEvENKUlvE_clEvEUlhE_St5arrayIPcLm2EELi4E23TrivialOffsetCalculatorILi1EjESF_NS0_6memory15LoadWithoutCastENSG_16StoreWithoutCastEEEviT_T0_T2_T3_T4_T5_,@"STO_CUDA_ENTRY STV_DEFAULT"
_ZN2at6native27unrolled_elementwise_kernelIZZZNS0_21clamp_min_kernel_cudaERNS_18TensorIteratorBaseERKN3c106ScalarEENKUlvE_clEvENKUlvE_clEvEUlhE_St5arrayIPcLm2EELi4E23TrivialOffsetCalculatorILi1EjESF_NS0_6memory15LoadWithoutCastENSG_16StoreWithoutCastEEEviT_T0_T2_T3_T4_T5_:
.text._ZN2at6native27unrolled_elementwise_kernelIZZZNS0_21clamp_min_kernel_cudaERNS_18TensorIteratorBaseERKN3c106ScalarEENKUlvE_clEvENKUlvE_clEvEUlhE_St5arrayIPcLm2EELi4E23TrivialOffsetCalculatorILi1EjESF_NS0_6memory15LoadWithoutCastENSG_16StoreWithoutCastEEEviT_T0_T2_T3_T4_T5_:
        /* <DEDUP_REMOVED lines=43> */
[----:B---3--:R-:W-:Y:S02]  /*02b0*/  VIMNMX.U16x2 R12, PT, PT, R12, UR6, !PT ;  /* 0x000000060c0c7c48 */ /* 0x008fe4000ffe0200 */
[----:B--2---:R-:W-:-:S04]  /*02c0*/  LOP3.LUT R14, R14, 0xff, RZ, 0xc0, !PT ;  /* 0x000000ff0e0e7812 */ /* 0x004fc800078ec0ff */
[----:B------:R-:W-:Y:S02]  /*02d0*/  VIMNMX.U16x2 R14, PT, PT, R14, UR6, !PT ;  /* 0x000000060e0e7c48 */ /* 0x000fe4000ffe0200 */
[----:B-----5:R-:W-:Y:S02]  /*02e0*/  LOP3.LUT R10, R13, 0xff, RZ, 0xc0, !PT ;  /* 0x000000ff0d0a7812 */ /* 0x020fe400078ec0ff */
[----:B------:R-:W-:Y:S02]  /*02f0*/  LOP3.LUT R16, R15, 0xff, RZ, 0xc0, !PT ;  /* 0x000000ff0f107812 */ /* 0x000fe400078ec0ff */
[----:B------:R-:W-:Y:S02]  /*0300*/  VIMNMX.U16x2 R10, PT, PT, R10, UR6, !PT ;  /* 0x000000060a0a7c48 */ /* 0x000fe4000ffe0200 */
[----:B------:R-:W-:Y:S01]  /*0310*/  VIMNMX.U16x2 R16, PT, PT, R16, UR6, !PT ;  /* 0x0000000610107c48 */ /* 0x000fe2000ffe0200 */
        /* <DEDUP_REMOVED lines=16> */
.L_x_15251:
[----:B------:R-:W-:Y:S05]  /*0420*/  BSYNC.RELIABLE B1 ;  /* 0x0000000000017941 */ /* 0x000fea0003800100 */
.L_x_15250:
[----:B------:R-:W-:-:S13]  /*0430*/  ISETP.GE.AND P0, PT, R5, R4, PT ;  /* 0x000000040500720c */ /* 0x000fda0003f06270 */
[----:B------:R-:W1:Y:S01]  /*0440*/  @!P0 LDC.64 R6, c[0x0][0x398] ;  /* 0x0000e600ff068b82 */ /* 0x000e620000000a00 */
[----:B0-----:R-:W-:Y:S02]  /*0450*/  @!P0 IMAD R3, R0, 0x200, R5 ;  /* 0x0000020000038824 */ /* 0x001fe400078e0205 */
[----:B------:R-:W-:-:S03]  /*0460*/  @!P0 VIADD R5, R5, 0x80 ;  /* 0x0000008005058836 */ /* 0x000fc60000000000 */
[----:B-1----:R-:W-:-:S05]  /*0470*/  @!P0 IADD3 R2, P1, PT, R3, R6, RZ ;  /* 0x0000000603028210 */ /* 0x002fca0007f3e0ff */
[----:B------:R-:W-:-:S05]  /*0480*/  @!P0 IMAD.X R3, RZ, RZ, R7, P1 ;  /* 0x000000ffff038224 */ /* 0x000fca00008e0607 */
[----:B------:R1:W-:Y:S03]  /*0490*/  @!P0 STG.E.U8 desc[UR4][R2.64], R14 ;  /* 0x0000000e02008986 */ /* 0x0003e6000c101104 */
.L_x_15252:
[----:B------:R-:W-:Y:S05]  /*04a0*/  BSYNC.RECONVERGENT B0 ;  /* 0x0000000000007941 */ /* 0x000fea0003800200 */
.L_x_15249:
        /* <DEDUP_REMOVED lines=9> */
.L_x_15253:
        /* <DEDUP_REMOVED lines=12> */
.L_x_37128:


//--------------------- .text._ZN2at6native29vectorized_elementwise_kernelILi2EZZZNS0_21clamp_min_kernel_cudaERNS_18TensorIteratorBaseERKN3c106ScalarEENKUlvE_clEvENKUlvE_clEvEUlhE_St5arrayIPcLm2EEEEviT0_T1_ --------------------------
	.section	.text._ZN2at6native29vectorized_elementwise_kernelILi2EZZZNS0_21clamp_min_kernel_cudaERNS_18TensorIteratorBaseERKN3c106ScalarEENKUlvE_clEvENKUlvE_clEvEUlhE_St5arrayIPcLm2EEEEviT0_T1_,"ax",@progbits
	.align	128
        .global         _ZN2at6native29vectorized_elementwise_kernelILi2EZZZNS0_21clamp_min_kernel_cudaERNS_18TensorIteratorBaseERKN3c106ScalarEENKUlvE_clEvENKUlvE_clEvEUlhE_St5arrayIPcLm2EEEEviT0_T1_
        .type           _ZN2at6native29vectorized_elementwise_kernelILi2EZZZNS0_21clamp_min_kernel_cudaERNS_18TensorIteratorBaseERKN3c106ScalarEENKUlvE_clEvENKUlvE_clEvEUlhE_St5arrayIPcLm2EEEEviT0_T1_,@function
        .size           _ZN2at6native29vectorized_elementwise_kernelILi2EZZZNS0_21clamp_min_kernel_cudaERNS_18TensorIteratorBaseERKN3c106ScalarEENKUlvE_clEvENKUlvE_clEvEUlhE_St5arrayIPcLm2EEEEviT0_T1_,(.L_x_37129 - _ZN2at6native29vectorized_elementwise_kernelILi2EZZZNS0_21clamp_min_kernel_cudaERNS_18TensorIteratorBaseERKN3c106ScalarEENKUlvE_clEvENKUlvE_clEvEUlhE_St5arrayIPcLm2EEEEviT0_T1_)
        .other          _ZN2at6native29vectorized_elementwise_kernelILi2EZZZNS0_21clamp_min_kernel_cudaERNS_18TensorIteratorBaseERKN3c106ScalarEENKUlvE_clEvENKUlvE_clEvEUlhE_St5arrayIPcLm2EEEEviT0_T1_,@"STO_CUDA_ENTRY STV_DEFAULT"
_ZN2at6native29vectorized_elementwise_kernelILi2EZZZNS0_21clamp_min_kernel_cudaERNS_18TensorIteratorBaseERKN3c106ScalarEENKUlvE_clEvENKUlvE_clEvEUlhE_St5arrayIPcLm2EEEEviT0_T1_:
.text._ZN2at6native29vectorized_elementwise_kernelILi2EZZZNS0_21clamp_min_kernel_cudaERNS_18TensorIteratorBaseERKN3c106ScalarEENKUlvE_clEvENKUlvE_clEvEUlhE_St5arrayIPcLm2EEEEviT0_T1_:
        /* <DEDUP_REMOVED lines=78> */
[----:B0-----:R-:W-:Y:S02]  /*04e0*/  VIMNMX.U16x2 R7, PT, PT, R2, UR10, !PT ;  /* 0x0000000a02077c48 */ /* 0x001fe4000ffe0200 */
[----:B------:R-:W-:-:S04]  /*04f0*/  LOP3.LUT R16, R16, 0xff, RZ, 0xc0, !PT ;  /* 0x000000ff10107812 */ /* 0x000fc800078ec0ff */
[----:B------:R-:W-:Y:S02]  /*0500*/  VIMNMX.U16x2 R2, PT, PT, R16, UR10, !PT ;  /* 0x0000000a10027c48 */ /* 0x000fe4000ffe0200 */
[----:B---3--:R-:W-:-:S04]  /*0510*/  LOP3.LUT R18, R18, 0xff, RZ, 0xc0, !PT ;  /* 0x000000ff12127812 */ /* 0x008fc800078ec0ff */
[----:B------:R-:W-:Y:S02]  /*0520*/  VIMNMX.U16x2 R3, PT, PT, R18, UR10, !PT ;  /* 0x0000000a12037c48 */ /* 0x000fe4000ffe0200 */
[----:B------:R-:W-:Y:S02]  /*0530*/  LOP3.LUT R20, R20, 0xff, RZ, 0xc0, !PT ;  /* 0x000000ff14147812 */ /* 0x000fe400078ec0ff */
[----:B-----5:R-:W-:Y:S02]  /*0540*/  LOP3.LUT R6, R21, 0xff, RZ, 0xc0, !PT ;  /* 0x000000ff15067812 */ /* 0x020fe400078ec0ff */
[----:B------:R-:W-:Y:S02]  /*0550*/  VIMNMX.U16x2 R5, PT, PT, R20, UR10, !PT ;  /* 0x0000000a14057c48 */ /* 0x000fe4000ffe0200 */
[----:B----4-:R-:W-:Y:S02]  /*0560*/  LOP3.LUT R8, R12, 0xff, RZ, 0xc0, !PT ;  /* 0x000000ff0c087812 */ /* 0x010fe400078ec0ff */
[----:B------:R-:W-:-:S02]  /*0570*/  LOP3.LUT R10, R10, 0xff, RZ, 0xc0, !PT ;  /* 0x000000ff0a0a7812 */ /* 0x000fc400078ec0ff */
[----:B------:R-:W-:Y:S02]  /*0580*/  VIMNMX.U16x2 R6, PT, PT, R6, UR10, !PT ;  /* 0x0000000a06067c48 */ /* 0x000fe4000ffe0200 */
[----:B------:R-:W-:Y:S02]  /*0590*/  LOP3.LUT R4, R11, 0xff, RZ, 0xc0, !PT ;  /* 0x000000ff0b047812 */ /* 0x000fe400078ec0ff */
[----:B------:R-:W-:Y:S02]  /*05a0*/  VIMNMX.U16x2 R8, PT, PT, R8, UR10, !PT ;  /* 0x0000000a08087c48 */ /* 0x000fe4000ffe0200 */
[----:B------:R-:W-:Y:S02]  /*05b0*/  VIMNMX.U16x2 R9, PT, PT, R10, UR10, !PT ;  /* 0x0000000a0a097c48 */ /* 0x000fe4000ffe0200 */
[----:B------:R-:W-:Y:S01]  /*05c0*/  VIMNMX.U16x2 R4, PT, PT, R4, UR10, !PT ;  /* 0x0000000a04047c48 */ /* 0x000fe2000ffe0200 */
        /* <DEDUP_REMOVED lines=15> */
.L_x_15257:
        /* <DEDUP_REMOVED lines=8> */
.L_x_15258:
        /* <DEDUP_REMOVED lines=8> */
.L_x_15259:
        /* <DEDUP_REMOVED lines=8> */
.L_x_15260:
        /* <DEDUP_REMOVED lines=9> */
.L_x_15261:
[----:B------:R-:W-:Y:S05]  /*08d0*/  BSYNC.RELIABLE B1 ;  /* 0x0000000000017941 */ /* 0x000fea0003800100 */
.L_x_15256:
[----:B------:R-:W-:-:S13]  /*08e0*/  ISETP.GE.U32.AND P0, PT, R0, UR5, PT ;  /* 0x0000000500007c0c */ /* 0x000fda000bf06070 */
[----:B0-----:R-:W0:Y:S01]  /*08f0*/  @!P0 LDC.64 R6, c[0x0][0x398] ;  /* 0x0000e600ff068b82 */ /* 0x001e220000000a00 */
[C---:B-12---:R-:W-:Y:S02]  /*0900*/  @!P0 VIADD R3, R0.reuse, UR4 ;  /* 0x0000000400038c36 */ /* 0x046fe40008000000 */
[----:B------:R-:W-:-:S03]  /*0910*/  @!P0 VIADD R0, R0, 0x80 ;  /* 0x0000008000008836 */ /* 0x000fc60000000000 */
[----:B0-----:R-:W-:-:S05]  /*0920*/  @!P0 IADD3 R2, P1, PT, R3, R6, RZ ;  /* 0x0000000603028210 */ /* 0x001fca0007f3e0ff */
[----:B------:R-:W-:-:S05]  /*0930*/  @!P0 IMAD.X R3, RZ, RZ, R7, P1 ;  /* 0x000000ffff038224 */ /* 0x000fca00008e0607 */
[----:B------:R3:W-:Y:S03]  /*0940*/  @!P0 STG.E.U8 desc[UR8][R2.64], R9 ;  /* 0x0000000902008986 */ /* 0x0007e6000c101108 */
.L_x_15262:
[----:B------:R-:W-:Y:S05]  /*0950*/  BSYNC.RECONVERGENT B0 ;  /* 0x0000000000007941 */ /* 0x000fea0003800200 */
.L_x_15255:
        /* <DEDUP_REMOVED lines=9> */
.L_x_15254:
        /* <DEDUP_REMOVED lines=20> */
[----:B-1----:R-:W-:Y:S02]  /*0b30*/  VIMNMX.U16x2 R5, PT, PT, R0, UR10, !PT ;  /* 0x0000000a00057c48 */ /* 0x002fe4000ffe0200 */
[----:B------:R-:W-:-:S02]  /*0b40*/  VIMNMX.U16x2 R11, PT, PT, R6, UR10, !PT ;  /* 0x0000000a060b7c48 */ /* 0x000fc4000ffe0200 */
[----:B------:R-:W-:Y:S02]  /*0b50*/  VIMNMX.U16x2 R12, PT, PT, R8, UR10, !PT ;  /* 0x0000000a080c7c48 */ /* 0x000fe4000ffe0200 */
[C---:B----4-:R-:W-:Y:S02]  /*0b60*/  PRMT R0, R7.reuse, 0x7770, RZ ;  /* 0x0000777007007816 */ /* 0x050fe400000000ff */
[----:B------:R-:W-:Y:S02]  /*0b70*/  PRMT R10, R10, 0x7771, RZ ;  /* 0x000077710a0a7816 */ /* 0x000fe400000000ff */
[----:B------:R-:W-:Y:S02]  /*0b80*/  PRMT R4, R7, 0x7771, RZ ;  /* 0x0000777107047816 */ /* 0x000fe400000000ff */
[C---:B-----5:R-:W-:Y:S02]  /*0b90*/  PRMT R6, R9.reuse, 0x7770, RZ ;  /* 0x0000777009067816 */ /* 0x060fe400000000ff */
[----:B------:R-:W-:-:S02]  /*0ba0*/  PRMT R8, R9, 0x7771, RZ ;  /* 0x0000777109087816 */ /* 0x000fc400000000ff */
[----:B------:R-:W-:Y:S02]  /*0bb0*/  VIMNMX.U16x2 R9, PT, PT, R0, UR10, !PT ;  /* 0x0000000a00097c48 */ /* 0x000fe4000ffe0200 */
[----:B------:R-:W-:Y:S02]  /*0bc0*/  VIMNMX.U16x2 R10, PT, PT, R10, UR10, !PT ;  /* 0x0000000a0a0a7c48 */ /* 0x000fe4000ffe0200 */
[----:B------:R-:W-:Y:S02]  /*0bd0*/  VIMNMX.U16x2 R13, PT, PT, R4, UR10, !PT ;  /* 0x0000000a040d7c48 */ /* 0x000fe4000ffe0200 */
[----:B------:R-:W-:Y:S02]  /*0be0*/  VIMNMX.U16x2 R14, PT, PT, R6, UR10, !PT ;  /* 0x0000000a060e7c48 */ /* 0x000fe4000ffe0200 */
[----:B------:R-:W-:Y:S02]  /*0bf0*/  VIMNMX.U16x2 R15, PT, PT, R8, UR10, !PT ;  /* 0x0000000a080f7c48 */ /* 0x000fe4000ffe0200 */
        /* <DEDUP_REMOVED lines=17> */
.L_x_15263:
        /* <DEDUP_REMOVED lines=15> */
.L_x_37129:


//--------------------- .text._ZN2at6native29vectorized_elementwise_kernelILi4EZZZNS0_21clamp_min_kernel_cudaERNS_18TensorIteratorBaseERKN3c106ScalarEENKUlvE_clEvENKUlvE_clEvEUlhE_St5arrayIPcLm2EEEEviT0_T1_ --------------------------
	.section	.text._ZN2at6native29vectorized_elementwise_kernelILi4EZZZNS0_21clamp_min_kernel_cudaERNS_18TensorIteratorBaseERKN3c106ScalarEENKUlvE_clEvENKUlvE_clEvEUlhE_St5arrayIPcLm2EEEEviT0_T1_,"ax",@progbits
	.align	128
        .global         _ZN2at6native29vectorized_elementwise_kernelILi4EZZZNS0_21clamp_min_kernel_cudaERNS_18TensorIteratorBaseERKN3c106ScalarEENKUlvE_clEvENKUlvE_clEvEUlhE_St5arrayIPcLm2EEEEviT0_T1_
        .type           _ZN2at6native29vectorized_elementwise_kernelILi4EZZZNS0_21clamp_min_kernel_cudaERNS_18TensorIteratorBaseERKN3c106ScalarEENKUlvE_clEvENKUlvE_clEvEUlhE_St5arrayIPcLm2EEEEviT0_T1_,@function
        .size           _ZN2at6native29vectorized_elementwise_kernelILi4EZZZNS0_21clamp_min_kernel_cudaERNS_18TensorIteratorBaseERKN3c106ScalarEENKUlvE_clEvENKUlvE_clEvEUlhE_St5arrayIPcLm2EEEEviT0_T1_,(.L_x_37130 - _ZN2at6native29vectorized_elementwise_kernelILi4EZZZNS0_21clamp_min_kernel_cudaERNS_18TensorIteratorBaseERKN3c106ScalarEENKUlvE_clEvENKUlvE_clEvEUlhE_St5arrayIPcLm2EEEEviT0_T1_)
        .other          _ZN2at6native29vectorized_elementwise_kernelILi4EZZZNS0_21clamp_min_kernel_cudaERNS_18TensorIteratorBaseERKN3c106ScalarEENKUlvE_clEvENKUlvE_clEvEUlhE_St5arrayIPcLm2EEEEviT0_T1_,@"STO_CUDA_ENTRY STV_DEFAULT"
_ZN2at6native29vectorized_elementwise_kernelILi4EZZZNS0_21clamp_min_kernel_cudaERNS_18TensorIteratorBaseERKN3c106ScalarEENKUlvE_clEvENKUlvE_clEvEUlhE_St5arrayIPcLm2EEEEviT0_T1_:
.text._ZN2at6native29vectorized_elementwise_kernelILi4EZZZNS0_21clamp_min_kernel_cudaERNS_18TensorIteratorBaseERKN3c106ScalarEENKUlvE_clEvENKUlvE_clEvEUlhE_St5arrayIPcLm2EEEEviT0_T1_:
        /* <DEDUP_REMOVED lines=108> */
.L_x_15267:
        /* <DEDUP_REMOVED lines=8> */
.L_x_15268:
        /* <DEDUP_REMOVED lines=8> */
.L_x_15269:
        /* <DEDUP_REMOVED lines=8> */
.L_x_15270:
        /* <DEDUP_REMOVED lines=9> */
.L_x_15271:
[----:B------:R-:W-:Y:S05]  /*08d0*/  BSYNC.RELIABLE B1 ;  /* 0x0000000000017941 */ /* 0x000fea0003800100 */
.L_x_15266:
[----:B------:R-:W-:-:S13]  /*08e0*/  ISETP.GE.U32.AND P0, PT, R0, UR5, PT ;  /* 0x0000000500007c0c */ /* 0x000fda000bf06070 */
[----:B0-----:R-:W0:Y:S01]  /*08f0*/  @!P0 LDC.64 R6, c[0x0][0x398] ;  /* 0x0000e600ff068b82 */ /* 0x001e220000000a00 */
[C---:B-12---:R-:W-:Y:S02]  /*0900*/  @!P0 VIADD R3, R0.reuse, UR4 ;  /* 0x0000000400038c36 */ /* 0x046fe40008000000 */
[----:B------:R-:W-:-:S03]  /*0910*/  @!P0 VIADD R0, R0, 0x80 ;  /* 0x0000008000008836 */ /* 0x000fc60000000000 */
[----:B0-----:R-:W-:-:S05]  /*0920*/  @!P0 IADD3 R2, P1, PT, R3, R6, RZ ;  /* 0x0000000603028210 */ /* 0x001fca0007f3e0ff */
[----:B------:R-:W-:-:S05]  /*0930*/  @!P0 IMAD.X R3, RZ, RZ, R7, P1 ;  /* 0x000000ffff038224 */ /* 0x000fca00008e0607 */
[----:B------:R3:W-:Y:S03]  /*0940*/  @!P0 STG.E.U8 desc[UR8][R2.64], R9 ;  /* 0x0000000902008986 */ /* 0x0007e6000c101108 */
.L_x_15272:
[----:B------:R-:W-:Y:S05]  /*0950*/  BSYNC.RECONVERGENT B0 ;  /* 0x0000000000007941 */ /* 0x000fea0003800200 */
.L_x_15265:
        /* <DEDUP_REMOVED lines=9> */
.L_x_15264:
        /* <DEDUP_REMOVED lines=14> */
[----:B-1----:R-:W-:Y:S02]  /*0ad0*/  VIMNMX.U16x2 R3, PT, PT, R4, UR10, !PT ;  /* 0x0000000a04037c48 */ /* 0x002fe4000ffe0200 */
[C---:B------:R-:W-:Y:S02]  /*0ae0*/  PRMT R4, R0.reuse, 0x7771, RZ ;  /* 0x0000777100047816 */ /* 0x040fe400000000ff */
[----:B------:R-:W-:Y:S02]  /*0af0*/  PRMT R0, R0, 0x7773, RZ ;  /* 0x0000777300007816 */ /* 0x000fe400000000ff */
[----:B------:R-:W-:-:S02]  /*0b00*/  VIMNMX.U16x2 R9, PT, PT, R4, UR10, !PT ;  /* 0x0000000a04097c48 */ /* 0x000fc4000ffe0200 */
[----:B------:R-:W-:Y:S02]  /*0b10*/  VIMNMX.U16x2 R10, PT, PT, R0, UR10, !PT ;  /* 0x0000000a000a7c48 */ /* 0x000fe4000ffe0200 */
[C---:B---3--:R-:W-:Y:S02]  /*0b20*/  PRMT R0, R7.reuse, 0x7771, RZ ;  /* 0x0000777107007816 */ /* 0x048fe400000000ff */
[C---:B------:R-:W-:Y:S02]  /*0b30*/  PRMT R2, R7.reuse, 0x7772, RZ ;  /* 0x0000777207027816 */ /* 0x040fe400000000ff */
[C---:B------:R-:W-:Y:S02]  /*0b40*/  PRMT R4, R7.reuse, 0x7773, RZ ;  /* 0x0000777307047816 */ /* 0x040fe400000000ff */
[----:B------:R-:W-:Y:S02]  /*0b50*/  VIMNMX.U16x2 R11, PT, PT, R0, UR10, !PT ;  /* 0x0000000a000b7c48 */ /* 0x000fe4000ffe0200 */
[----:B------:R-:W-:-:S02]  /*0b60*/  PRMT R8, R7, 0x7770, RZ ;  /* 0x0000777007087816 */ /* 0x000fc400000000ff */
[----:B------:R-:W-:Y:S02]  /*0b70*/  VIMNMX.U16x2 R2, PT, PT, R2, UR10, !PT ;  /* 0x0000000a02027c48 */ /* 0x000fe4000ffe0200 */
[----:B------:R-:W-:Y:S02]  /*0b80*/  VIMNMX.U16x2 R12, PT, PT, R4, UR10, !PT ;  /* 0x0000000a040c7c48 */ /* 0x000fe4000ffe0200 */
[----:B------:R-:W-:Y:S02]  /*0b90*/  PRMT R4, R9, 0x7610, R4 ;  /* 0x0000761009047816 */ /* 0x000fe40000000004 */
[----:B------:R-:W-:Y:S02]  /*0ba0*/  PRMT R7, R10, 0x7610, R7 ;  /* 0x000076100a077816 */ /* 0x000fe40000000007 */
[----:B------:R-:W-:Y:S02]  /*0bb0*/  PRMT R9, R11, 0x7610, R9 ;  /* 0x000076100b097816 */ /* 0x000fe40000000009 */
[----:B------:R-:W-:-:S02]  /*0bc0*/  VIMNMX.U16x2 R6, PT, PT, R6, UR10, !PT ;  /* 0x0000000a06067c48 */ /* 0x000fc4000ffe0200 */
[----:B------:R-:W-:Y:S02]  /*0bd0*/  VIMNMX.U16x2 R8, PT, PT, R8, UR10, !PT ;  /* 0x0000000a08087c48 */ /* 0x000fe4000ffe0200 */
        /* <DEDUP_REMOVED lines=23> */
.L_x_15273:
        /* <DEDUP_REMOVED lines=11> */
.L_x_37130:


//--------------------- .text._ZN2at6native29vectorized_elementwise_kernelILi8EZZZNS0_21clamp_min_kernel_cudaERNS_18TensorIteratorBaseERKN3c106ScalarEENKUlvE_clEvENKUlvE_clEvEUlhE_St5arrayIPcLm2EEEEviT0_T1_ --------------------------
	.section	.text._ZN2at6native29vectorized_elementwise_kernelILi8EZZZNS0_21clamp_min_kernel_cudaERNS_18TensorIteratorBaseERKN3c106ScalarEENKUlvE_clEvENKUlvE_clEvEUlhE_St5arrayIPcLm2EEEEviT0_T1_,"ax",@progbits
	.align	128
        .global         _ZN2at6native29vectorized_elementwise_kernelILi8EZZZNS0_21clamp_min_kernel_cudaERNS_18TensorIteratorBaseERKN3c106ScalarEENKUlvE_clEvENKUlvE_clEvEUlhE_St5arrayIPcLm2EEEEviT0_T1_
        .type           _ZN2at6native29vectorized_elementwise_kernelILi8EZZZNS0_21clamp_min_kernel_cudaERNS_18TensorIteratorBaseERKN3c106ScalarEENKUlvE_clEvENKUlvE_clEvEUlhE_St5arrayIPcLm2EEEEviT0_T1_,@function
        .size           _ZN2at6native29vectorized_elementwise_kernelILi8EZZZNS0_21clamp_min_kernel_cudaERNS_18TensorIteratorBaseERKN3c106ScalarEENKUlvE_clEvENKUlvE_clEvEUlhE_St5arrayIPcLm2EEEEviT0_T1_,(.L_x_37131 - _ZN2at6native29vectorized_elementwise_kernelILi8EZZZNS0_21clamp_min_kernel_cudaERNS_18TensorIteratorBaseERKN3c106ScalarEENKUlvE_clEvENKUlvE_clEvEUlhE_St5arrayIPcLm2EEEEviT0_T1_)
        .other          _ZN2at6native29vectorized_elementwise_kernelILi8EZZZNS0_21clamp_min_kernel_cudaERNS_18TensorIteratorBaseERKN3c106ScalarEENKUlvE_clEvENKUlvE_clEvEUlhE_St5arrayIPcLm2EEEEviT0_T1_,@"STO_CUDA_ENTRY STV_DEFAULT"
_ZN2at6native29vectorized_elementwise_kernelILi8EZZZNS0_21clamp_min_kernel_cudaERNS_18TensorIteratorBaseERKN3c106ScalarEENKUlvE_clEvENKUlvE_clEvEUlhE_St5arrayIPcLm2EEEEviT0_T1_:
.text._ZN2at6native29vectorized_elementwise_kernelILi8EZZZNS0_21clamp_min_kernel_cudaERNS_18TensorIteratorBaseERKN3c106ScalarEENKUlvE_clEvENKUlvE_clEvEUlhE_St5arrayIPcLm2EEEEviT0_T1_:
        /* <DEDUP_REMOVED lines=108> */
.L_x_15277:
        /* <DEDUP_REMOVED lines=8> */
.L_x_15278:
        /* <DEDUP_REMOVED lines=8> */
.L_x_15279:
        /* <DEDUP_REMOVED lines=8> */
.L_x_15280:
        /* <DEDUP_REMOVED lines=9> */
.L_x_15281:
[----:B------:R-:W-:Y:S05]  /*08d0*/  BSYNC.RELIABLE B1 ;  /* 0x0000000000017941 */ /* 0x000fea0003800100 */
.L_x_15276:
[----:B------:R-:W-:-:S13]  /*08e0*/  ISETP.GE.U32.AND P0, PT, R0, UR5, PT ;  /* 0x0000000500007c0c */ /* 0x000fda000bf06070 */
[----:B0-----:R-:W0:Y:S01]  /*08f0*/  @!P0 LDC.64 R6, c[0x0][0x398] ;  /* 0x0000e600ff068b82 */ /* 0x001e220000000a00 */
[C---:B-12---:R-:W-:Y:S02]  /*0900*/  @!P0 VIADD R3, R0.reuse, UR4 ;  /* 0x0000000400038c36 */ /* 0x046fe40008000000 */
[----:B------:R-:W-:-:S03]  /*0910*/  @!P0 VIADD R0, R0, 0x80 ;  /* 0x0000008000008836 */ /* 0x000fc60000000000 */
[----:B0-----:R-:W-:-:S05]  /*0920*/  @!P0 IADD3 R2, P1, PT, R3, R6, RZ ;  /* 0x0000000603028210 */ /* 0x001fca0007f3e0ff */
[----:B------:R-:W-:-:S05]  /*0930*/  @!P0 IMAD.X R3, RZ, RZ, R7, P1 ;  /* 0x000000ffff038224 */ /* 0x000fca00008e0607 */
[----:B------:R3:W-:Y:S03]  /*0940*/  @!P0 STG.E.U8 desc[UR8][R2.64], R9 ;  /* 0x0000000902008986 */ /* 0x0007e6000c101108 */
.L_x_15282:
[----:B------:R-:W-:Y:S05]  /*0950*/  BSYNC.RECONVERGENT B0 ;  /* 0x0000000000007941 */ /* 0x000fea0003800200 */
.L_x_15275:
        /* <DEDUP_REMOVED lines=9> */
.L_x_15274:
        /* <DEDUP_REMOVED lines=13> */
[----:B------:R-:W-:Y:S02]  /*0ac0*/  VIMNMX.U16x2 R7, PT, PT, R0, UR10, !PT ;  /* 0x0000000a00077c48 */ /* 0x000fe4000ffe0200 */
[----:B------:R-:W-:Y:S02]  /*0ad0*/  PRMT R0, R3, 0x7772, RZ ;  /* 0x0000777203007816 */ /* 0x000fe400000000ff */
[C---:B------:R-:W-:Y:S02]  /*0ae0*/  PRMT R8, R2.reuse, 0x7770, RZ ;  /* 0x0000777002087816 */ /* 0x040fe400000000ff */
[----:B------:R-:W-:-:S02]  /*0af0*/  PRMT R6, R2, 0x7771, RZ ;  /* 0x0000777102067816 */ /* 0x000fc400000000ff */
[----:B------:R-:W-:Y:S02]  /*0b00*/  VIMNMX.U16x2 R10, PT, PT, R4, UR10, !PT ;  /* 0x0000000a040a7c48 */ /* 0x000fe4000ffe0200 */
[----:B------:R-:W-:Y:S02]  /*0b10*/  VIMNMX.U16x2 R11, PT, PT, R0, UR10, !PT ;  /* 0x0000000a000b7c48 */ /* 0x000fe4000ffe0200 */
[C---:B------:R-:W-:Y:S02]  /*0b20*/  PRMT R4, R3.reuse, 0x7770, RZ ;  /* 0x0000777003047816 */ /* 0x040fe400000000ff */
[C---:B------:R-:W-:Y:S02]  /*0b30*/  PRMT R2, R3.reuse, 0x7771, RZ ;  /* 0x0000777103027816 */ /* 0x040fe400000000ff */
[----:B------:R-:W-:Y:S02]  /*0b40*/  PRMT R0, R3, 0x7773, RZ ;  /* 0x0000777303007816 */ /* 0x000fe400000000ff */
[----:B------:R-:W-:-:S02]  /*0b50*/  VIMNMX.U16x2 R8, PT, PT, R8, UR10, !PT ;  /* 0x0000000a08087c48 */ /* 0x000fc4000ffe0200 */
[----:B------:R-:W-:Y:S02]  /*0b60*/  VIMNMX.U16x2 R9, PT, PT, R6, UR10, !PT ;  /* 0x0000000a06097c48 */ /* 0x000fe4000ffe0200 */
[----:B------:R-:W-:Y:S02]  /*0b70*/  VIMNMX.U16x2 R3, PT, PT, R4, UR10, !PT ;  /* 0x0000000a04037c48 */ /* 0x000fe4000ffe0200 */
[----:B------:R-:W-:Y:S02]  /*0b80*/  VIMNMX.U16x2 R2, PT, PT, R2, UR10, !PT ;  /* 0x0000000a02027c48 */ /* 0x000fe4000ffe0200 */
[----:B------:R-:W-:Y:S02]  /*0b90*/  VIMNMX.U16x2 R12, PT, PT, R0, UR10, !PT ;  /* 0x0000000a000c7c48 */ /* 0x000fe4000ffe0200 */
        /* <DEDUP_REMOVED lines=26> */
.L_x_15283:
        /* <DEDUP_REMOVED lines=12> */
.L_x_37131:


//--------------------- .text._ZN2at6native18elementwise_kernelILi128ELi4EZNS0_15gpu_kernel_implIZZZNS0_17clamp_kernel_cudaERNS_18TensorIteratorBaseERKN3c106ScalarES8_ENKUlvE_clEvENKUlvE7_clEvEUlNS5_8BFloat16EE_EEvS4_RKT_EUliE_EEviT1_ --------------------------
	.section	.text._ZN2at6native18elementwise_kernelILi128ELi4EZNS0_15gpu_kernel_implIZZZNS0_17clamp_kernel_cudaERNS_18TensorIteratorBaseERKN3c106ScalarES8_ENKUlvE_clEvENKUlvE7_clEvEUlNS5_8BFloat16EE_EEvS4_RKT_EUliE_EEviT1_,"ax",@progbits
	.align	128
        .global         _ZN2at6native18elementwise_kernelILi128ELi4EZNS0_15gpu_kernel_implIZZZNS0_17clamp_kernel_cudaERNS_18TensorIteratorBaseERKN3c106ScalarES8_ENKUlvE_clEvENKUlvE7_clEvEUlNS5_8BFloat16EE_EEvS4_RKT_EUliE_EEviT1_
        .type           _ZN2at6native18elementwise_kernelILi128ELi4EZNS0_15gpu_kernel_implIZZZNS0_17clamp_kernel_cudaERNS_18TensorIteratorBaseERKN3c106ScalarES8_ENKUlvE_clEvENKUlvE7_clEvEUlNS5_8BFloat16EE_EEvS4_RKT_EUliE_EEviT1_,@function
        .size           _ZN2at6native18elementwise_kernelILi128ELi4EZNS0_15gpu_kernel_implIZZZNS0_17clamp_kernel_cudaERNS_18TensorIteratorBaseERKN3c106ScalarES8_ENKUlvE_clEvENKUlvE7_clEvEUlNS5_8BFloat16EE_EEvS4_RKT_EUliE_EEviT1_,(.L_x_37132 - _ZN2at6native18elementwise_kernelILi128ELi4EZNS0_15gpu_kernel_implIZZZNS0_17clamp_kernel_cudaERNS_18TensorIteratorBaseERKN3c106ScalarES8_ENKUlvE_clEvENKUlvE7_clEvEUlNS5_8BFloat16EE_EEvS4_RKT_EUliE_EEviT1_)
        .other          _ZN2at6native18elementwise_kernelILi128ELi4EZNS0_15gpu_kernel_implIZZZNS0_17clamp_kernel_cudaERNS_18TensorIteratorBaseERKN3c106ScalarES8_ENKUlvE_clEvENKUlvE7_clEvEUlNS5_8BFloat16EE_EEvS4_RKT_EUliE_EEviT1_,@"STO_CUDA_ENTRY STV_DEFAULT"
_ZN2at6native18elementwise_kernelILi128ELi4EZNS0_15gpu_kernel_implIZZZNS0_17clamp_kernel_cudaERNS_18TensorIteratorBaseERKN3c106ScalarES8_ENKUlvE_clEvENKUlvE7_clEvEUlNS5_8BFloat16EE_EEvS4_RKT_EUliE_EEviT1_:
.text._ZN2at6native18elementwise_kernelILi128ELi4EZNS0_15gpu_kernel_implIZZZNS0_17clamp_kernel_cudaERNS_18TensorIteratorBaseERKN3c106ScalarES8_ENKUlvE_clEvENKUlvE7_clEvEUlNS5_8BFloat16EE_EEvS4_RKT_EUliE_EEviT1_:
        /* <DEDUP_REMOVED lines=8> */
[----:B------:R-:W0:Y:S06]  /*0080*/  LDCU.U8 UR41, c[0x0][0x5a0] ;  /* 0x0000b400ff2977ac */ /* 0x000e2c0008000000 */
[----:B------:R-:W0:Y:S01]  /*0090*/  LDC.U16 R18, c[0x0][0x592] ;  /* 0x00016480ff127b82 */ /* 0x000e220000000400 */
        /* <DEDUP_REMOVED lines=311> */
.L_x_15286:
        /* <DEDUP_REMOVED lines=19> */
.L_x_15290:
[----:B------:R-:W2:Y:S02]  /*1540*/  LDG.E.U8 R2, desc[UR36][R2.64] ;  /* 0x0000002402027981 */ /* 0x000ea4000c1e1100 */
[----:B--2---:R-:W-:-:S04]  /*1550*/  I2FP.F32.U32 R0, R2 ;  /* 0x0000000200007245 */ /* 0x004fc80000201000 */
[----:B------:R-:W-:-:S04]  /*1560*/  F2FP.BF16.F32.PACK_AB R0, RZ, R0 ;  /* 0x00000000ff00723e */ /* 0x000fc800000010ff */
[----:B------:R-:W-:Y:S01]  /*1570*/  PRMT R5, R0, 0x7610, R5 ;  /* 0x0000761000057816 */ /* 0x000fe20000000005 */
[----:B------:R-:W-:Y:S06]  /*1580*/  BRA `(.L_x_15292) ;  /* 0x0000000c00bc7947 */ /* 0x000fec0003800000 */
.L_x_15289:
        /* <DEDUP_REMOVED lines=11> */
.L_x_15294:
[----:B------:R-:W2:Y:S02]  /*1640*/  LDG.E R2, desc[UR36][R2.64] ;  /* 0x0000002402027981 */ /* 0x000ea4000c1e1900 */
[----:B--2---:R-:W-:-:S04]  /*1650*/  I2FP.F32.S32 R0, R2 ;  /* 0x0000000200007245 */ /* 0x004fc80000201400 */
[----:B------:R-:W-:-:S04]  /*1660*/  F2FP.BF16.F32.PACK_AB R0, RZ, R0 ;  /* 0x00000000ff00723e */ /* 0x000fc800000010ff */
[----:B------:R-:W-:Y:S01]  /*1670*/  PRMT R5, R0, 0x7610, R5 ;  /* 0x0000761000057816 */ /* 0x000fe20000000005 */
[----:B------:R-:W-:Y:S06]  /*1680*/  BRA `(.L_x_15292) ;  /* 0x0000000c007c7947 */ /* 0x000fec0003800000 */
.L_x_15293:
[----:B------:R-:W2:Y:S02]  /*1690*/  LDG.E.U16 R2, desc[UR36][R2.64] ;  /* 0x0000002402027981 */ /* 0x000ea4000c1e1500 */
[----:B--2---:R-:W0:Y:S02]  /*16a0*/  I2F.S16 R0, R2 ;  /* 0x0000000200007306 */ /* 0x004e240000101400 */
[----:B0-----:R-:W-:-:S04]  /*16b0*/  F2FP.BF16.F32.PACK_AB R0, RZ, R0 ;  /* 0x00000000ff00723e */ /* 0x001fc800000010ff */
[----:B------:R-:W-:Y:S01]  /*16c0*/  PRMT R5, R0, 0x7610, R5 ;  /* 0x0000761000057816 */ /* 0x000fe20000000005 */
[----:B------:R-:W-:Y:S06]  /*16d0*/  BRA `(.L_x_15292) ;  /* 0x0000000c00687947 */ /* 0x000fec0003800000 */
.L_x_15288:
        /* <DEDUP_REMOVED lines=9> */
.L_x_15296:
[----:B------:R-:W2:Y:S02]  /*1770*/  LDG.E.U16 R0, desc[UR36][R2.64] ;  /* 0x0000002402007981 */ /* 0x000ea4000c1e1500 */
[----:B--2---:R-:W-:-:S05]  /*1780*/  HADD2.F32 R0, -RZ, R0.H0_H0 ;  /* 0x20000000ff007230 */ /* 0x004fca0000004100 */
[----:B------:R-:W-:-:S04]  /*1790*/  F2FP.BF16.F32.PACK_AB R0, RZ, R0 ;  /* 0x00000000ff00723e */ /* 0x000fc800000010ff */
[----:B------:R-:W-:Y:S01]  /*17a0*/  PRMT R5, R0, 0x7610, R5 ;  /* 0x0000761000057816 */ /* 0x000fe20000000005 */
[----:B------:R-:W-:Y:S06]  /*17b0*/  BRA `(.L_x_15292) ;  /* 0x0000000c00307947 */ /* 0x000fec0003800000 */
.L_x_15295:
        /* <DEDUP_REMOVED lines=9> */
.L_x_15298:
[----:B------:R-:W2:Y:S02]  /*1850*/  LDG.E.U16 R2, desc[UR36][R2.64] ;  /* 0x0000002402027981 */ /* 0x000ea4000c1e1500 */
[----:B--2---:R-:W-:-:S05]  /*1860*/  HADD2.F32 R0, -RZ, R2.H0_H0 ;  /* 0x20000002ff007230 */ /* 0x004fca0000004100 */
[----:B------:R-:W-:-:S04]  /*1870*/  F2FP.BF16.F32.PACK_AB R0, RZ, R0 ;  /* 0x00000000ff00723e */ /* 0x000fc800000010ff */
[----:B------:R-:W-:Y:S01]  /*1880*/  PRMT R5, R0, 0x7610, R5 ;  /* 0x0000761000057816 */ /* 0x000fe20000000005 */
[----:B------:R-:W-:Y:S06]  /*1890*/  BRA `(.L_x_15292) ;  /* 0x0000000800f87947 */ /* 0x000fec0003800000 */
.L_x_15297:
        /* <DEDUP_REMOVED lines=9> */
.L_x_15287:
        /* <DEDUP_REMOVED lines=14> */
.L_x_15301:
        /* <DEDUP_REMOVED lines=9> */
.L_x_15300:
        /* <DEDUP_REMOVED lines=26> */
.L_x_15303:
        /* <DEDUP_REMOVED lines=14> */
.L_x_15302:
[----:B------:R0:W5:Y:S01]  /*1d20*/  LDG.E.U16 R5, desc[UR36][R2.64] ;  /* 0x0000002402057981 */ /* 0x000162000c1e1500 */
[----:B------:R-:W-:Y:S05]  /*1d30*/  BRA `(.L_x_15292) ;  /* 0x0000000400d07947 */ /* 0x000fea0003800000 */
.L_x_15299:
        /* <DEDUP_REMOVED lines=13> */
.L_x_15306:
        /* <DEDUP_REMOVED lines=21> */
.L_x_15310:
[----:B------:R-:W-:Y:S05]  /*1f60*/  BSYNC.RECONVERGENT B1 ;  /* 0x0000000000017941 */ /* 0x000fea0003800200 */
.L_x_15309:
[----:B------:R-:W-:Y:S01]  /*1f70*/  IMAD.SHL.U32 R0, R0, 0x100000, RZ ;  /* 0x0010000000007824 */ /* 0x000fe200078e00ff */
[----:B------:R-:W-:-:S04]  /*1f80*/  LEA R2, R2, 0x3b800000, 0x17 ;  /* 0x3b80000002027811 */ /* 0x000fc800078eb8ff */
[----:B------:R-:W-:-:S07]  /*1f90*/  LOP3.LUT R0, R2, R0, R7, 0xfe, !PT ;  /* 0x0000000002007212 */ /* 0x000fce00078efe07 */
.L_x_15308:
[----:B------:R-:W-:Y:S05]  /*1fa0*/  BSYNC.RECONVERGENT B0 ;  /* 0x0000000000007941 */ /* 0x000fea0003800200 */
.L_x_15307:
[----:B------:R-:W-:-:S04]  /*1fb0*/  F2FP.BF16.F32.PACK_AB R0, RZ, R0 ;  /* 0x00000000ff00723e */ /* 0x000fc800000010ff */
[----:B------:R-:W-:Y:S01]  /*1fc0*/  PRMT R5, R0, 0x7610, R5 ;  /* 0x0000761000057816 */ /* 0x000fe20000000005 */
[----:B------:R-:W-:Y:S06]  /*1fd0*/  BRA `(.L_x_15292) ;  /* 0x0000000400287947 */ /* 0x000fec0003800000 */
.L_x_15305:
        /* <DEDUP_REMOVED lines=21> */
.L_x_15314:
[----:B------:R-:W-:Y:S05]  /*2130*/  BSYNC.RECONVERGENT B1 ;  /* 0x0000000000017941 */ /* 0x000fea0003800200 */
.L_x_15313:
[----:B------:R-:W-:Y:S01]  /*2140*/  IMAD.SHL.U32 R0, R0, 0x200000, RZ ;  /* 0x0020000000007824 */ /* 0x000fe200078e00ff */
[----:B------:R-:W-:-:S04]  /*2150*/  LEA R2, R2, 0x37800000, 0x17 ;  /* 0x3780000002027811 */ /* 0x000fc800078eb8ff */
[----:B------:R-:W-:-:S07]  /*2160*/  LOP3.LUT R0, R2, R0, R7, 0xfe, !PT ;  /* 0x0000000002007212 */ /* 0x000fce00078efe07 */
.L_x_15312:
[----:B------:R-:W-:Y:S05]  /*2170*/  BSYNC.RECONVERGENT B0 ;  /* 0x0000000000007941 */ /* 0x000fea0003800200 */
.L_x_15311:
[----:B------:R-:W-:-:S04]  /*2180*/  F2FP.BF16.F32.PACK_AB R0, RZ, R0 ;  /* 0x00000000ff00723e */ /* 0x000fc800000010ff */
[----:B------:R-:W-:Y:S01]  /*2190*/  PRMT R5, R0, 0x7610, R5 ;  /* 0x0000761000057816 */ /* 0x000fe20000000005 */
[----:B------:R-:W-:Y:S06]  /*21a0*/  BRA `(.L_x_15292) ;  /* 0x0000000000b47947 */ /* 0x000fec0003800000 */
.L_x_15304:
[----:B------:R-:W-:-:S09]  /*21b0*/  UISETP.NE.AND UP0, UPT, UR4, 0x1c, UPT ;  /* 0x0000001c0400788c */ /* 0x000fd2000bf05270 */
[----:B------:R-:W-:Y:S05]  /*21c0*/  BRA.U !UP0, `(.L_x_15315) ;  /* 0x00000001089c7547 */ /* 0x000fea000b800000 */
[----:B------:R-:W-:-:S09]  /*21d0*/  UISETP.NE.AND UP0, UPT, UR4, 0x1d, UPT ;  /* 0x0000001d0400788c */ /* 0x000fd2000bf05270 */
[----:B------:R-:W-:Y:S05]  /*21e0*/  BRA.U !UP0, `(.L_x_15316) ;  /* 0x0000000108807547 */ /* 0x000fea000b800000 */
[----:B------:R-:W-:-:S09]  /*21f0*/  UISETP.NE.AND UP0, UPT, UR4, 0x2c, UPT ;  /* 0x0000002c0400788c */ /* 0x000fd2000bf05270 */
[----:B------:R-:W-:Y:S05]  /*2200*/  BRA.U !UP0, `(.L_x_15317) ;  /* 0x0000000108487547 */ /* 0x000fea000b800000 */
.L_x_15291:
        /* <DEDUP_REMOVED lines=16> */
.L_x_15318:
[----:B------:R-:W-:Y:S01]  /*2310*/  PRMT R5, RZ, 0x7610, R5 ;  /* 0x00007610ff057816 */ /* 0x000fe20000000005 */
[----:B------:R-:W-:Y:S06]  /*2320*/  BRA `(.L_x_15292) ;  /* 0x0000000000547947 */ /* 0x000fec0003800000 */
.L_x_15317:
        /* <DEDUP_REMOVED lines=8> */
.L_x_15320:
[----:B------:R-:W-:Y:S05]  /*23b0*/  BSYNC.RECONVERGENT B0 ;  /* 0x0000000000007941 */ /* 0x000fea0003800200 */
.L_x_15319:
[----:B------:R-:W-:-:S04]  /*23c0*/  F2FP.BF16.F32.PACK_AB R0, RZ, R0 ;  /* 0x00000000ff00723e */ /* 0x000fc800000010ff */
[----:B------:R-:W-:Y:S01]  /*23d0*/  PRMT R5, R0, 0x7610, R5 ;  /* 0x0000761000057816 */ /* 0x000fe20000000005 */
[----:B------:R-:W-:Y:S06]  /*23e0*/  BRA `(.L_x_15292) ;  /* 0x0000000000247947 */ /* 0x000fec0003800000 */
.L_x_15316:
[----:B------:R-:W2:Y:S02]  /*23f0*/  LDG.E.64 R2, desc[UR36][R2.64] ;  /* 0x0000002402027981 */ /* 0x000ea4000c1e1b00 */
[----:B--2---:R-:W0:Y:S02]  /*2400*/  I2F.U64 R0, R2 ;  /* 0x0000000200007312 */ /* 0x004e240000301000 */
[----:B0-----:R-:W-:-:S04]  /*2410*/  F2FP.BF16.F32.PACK_AB R0, RZ, R0 ;  /* 0x00000000ff00723e */ /* 0x001fc800000010ff */
[----:B------:R-:W-:Y:S01]  /*2420*/  PRMT R5, R0, 0x7610, R5 ;  /* 0x0000761000057816 */ /* 0x000fe20000000005 */
[----:B------:R-:W-:Y:S06]  /*2430*/  BRA `(.L_x_15292) ;  /* 0x0000000000107947 */ /* 0x000fec0003800000 */
.L_x_15315:
[----:B------:R-:W2:Y:S02]  /*2440*/  LDG.E R2, desc[UR36][R2.64] ;  /* 0x0000002402027981 */ /* 0x000ea4000c1e1900 */
[----:B--2---:R-:W-:-:S04]  /*2450*/  I2FP.F32.U32 R0, R2 ;  /* 0x0000000200007245 */ /* 0x004fc80000201000 */
[----:B------:R-:W-:-:S04]  /*2460*/  F2FP.BF16.F32.PACK_AB R0, RZ, R0 ;  /* 0x00000000ff00723e */ /* 0x000fc800000010ff */
[----:B------:R-:W-:-:S07]  /*2470*/  PRMT R5, R0, 0x7610, R5 ;  /* 0x0000761000057816 */ /* 0x000fce0000000005 */
.L_x_15292:
        /* <DEDUP_REMOVED lines=8> */
[----:B------:R-:W-:-:S05]  /*2500*/  @!P0 IMAD.U32 R3, R18, 0x10000, RZ ;  /* 0x0001000012038824 */ /* 0x000fca00078e00ff */
        /* <DEDUP_REMOVED lines=17> */
.L_x_15324:
[----:B------:R-:W-:-:S06]  /*2620*/  SHF.L.U32 R5, R5, 0x10, RZ ;  /* 0x0000001005057819 */ /* 0x000fcc00000006ff */
[----:B------:R-:W0:Y:S02]  /*2630*/  F2I.S64.TRUNC R4, R5 ;  /* 0x0000000500047311 */ /* 0x000e24000020d900 */
[----:B0-----:R3:W-:Y:S01]  /*2640*/  STG.E.U8 desc[UR36][R2.64], R4 ;  /* 0x0000000402007986 */ /* 0x0017e2000c101124 */
[----:B------:R-:W-:Y:S05]  /*2650*/  BRA `(.L_x_15326) ;  /* 0x0000000c00707947 */ /* 0x000fea0003800000 */
.L_x_15323:
        /* <DEDUP_REMOVED lines=10> */
.L_x_15328:
[----:B------:R-:W-:-:S06]  /*2700*/  IMAD.U32 R5, R5, 0x10000, RZ ;  /* 0x0001000005057824 */ /* 0x000fcc00078e00ff */
[----:B------:R-:W0:Y:S02]  /*2710*/  F2I.FTZ.TRUNC.NTZ R5, R5 ;  /* 0x0000000500057305 */ /* 0x000e24000021f100 */
[----:B0-----:R1:W-:Y:S01]  /*2720*/  STG.E desc[UR36][R2.64], R5 ;  /* 0x0000000502007986 */ /* 0x0013e2000c101924 */
[----:B------:R-:W-:Y:S05]  /*2730*/  BRA `(.L_x_15326) ;  /* 0x0000000c00387947 */ /* 0x000fea0003800000 */
.L_x_15327:
[----:B------:R-:W-:-:S06]  /*2740*/  IMAD.U32 R5, R5, 0x10000, RZ ;  /* 0x0001000005057824 */ /* 0x000fcc00078e00ff */
[----:B------:R-:W0:Y:S02]  /*2750*/  F2I.FTZ.TRUNC.NTZ R5, R5 ;  /* 0x0000000500057305 */ /* 0x000e24000021f100 */
[----:B0-----:R2:W-:Y:S01]  /*2760*/  STG.E.U16 desc[UR36][R2.64], R5 ;  /* 0x0000000502007986 */ /* 0x0015e2000c101524 */
[----:B------:R-:W-:Y:S05]  /*2770*/  BRA `(.L_x_15326) ;  /* 0x0000000c00287947 */ /* 0x000fea0003800000 */
.L_x_15322:
        /* <DEDUP_REMOVED lines=9> */
.L_x_15330:
[----:B------:R-:W-:-:S04]  /*2810*/  SHF.L.U32 R0, R5, 0x10, RZ ;  /* 0x0000001005007819 */ /* 0x000fc800000006ff */
[----:B------:R-:W-:-:S05]  /*2820*/  F2FP.F16.F32.PACK_AB R0, RZ, R0 ;  /* 0x00000000ff00723e */ /* 0x000fca00000000ff */
[----:B------:R0:W-:Y:S01]  /*2830*/  STG.E.U16 desc[UR36][R2.64], R0 ;  /* 0x0000000002007986 */ /* 0x0001e2000c101524 */
[----:B------:R-:W-:Y:S05]  /*2840*/  BRA `(.L_x_15326) ;  /* 0x0000000800f47947 */ /* 0x000fea0003800000 */
.L_x_15329:
        /* <DEDUP_REMOVED lines=10> */
.L_x_15332:
[----:B------:R-:W-:-:S05]  /*28f0*/  IMAD.U32 R5, R5, 0x10000, RZ ;  /* 0x0001000005057824 */ /* 0x000fca00078e00ff */
[----:B------:R-:W-:-:S04]  /*2900*/  F2FP.F16.F32.PACK_AB R5, RZ, R5 ;  /* 0x00000005ff05723e */ /* 0x000fc800000000ff */
[----:B------:R-:W-:-:S05]  /*2910*/  PRMT R5, R5, 0x5410, RZ ;  /* 0x0000541005057816 */ /* 0x000fca00000000ff */
[----:B------:R0:W-:Y:S01]  /*2920*/  STG.E desc[UR36][R2.64], R5 ;  /* 0x0000000502007986 */ /* 0x0001e2000c101924 */
[----:B------:R-:W-:Y:S05]  /*2930*/  BRA `(.L_x_15326) ;  /* 0x0000000800b87947 */ /* 0x000fea0003800000 */
.L_x_15331:
[----:B------:R-:W-:-:S04]  /*2940*/  IMAD.U32 R4, R5, 0x10000, RZ ;  /* 0x0001000005047824 */ /* 0x000fc800078e00ff */
[----:B------:R-:W-:-:S06]  /*2950*/  FMUL.FTZ R4, R4, 1 ;  /* 0x3f80000004047820 */ /* 0x000fcc0000410000 */
[----:B------:R-:W0:Y:S02]  /*2960*/  F2F.F64.F32 R4, R4 ;  /* 0x0000000400047310 */ /* 0x000e240000201800 */
[----:B0-----:R0:W-:Y:S01]  /*2970*/  STG.E.64 desc[UR36][R2.64], R4 ;  /* 0x0000000402007986 */ /* 0x0011e2000c101b24 */
[----:B------:R-:W-:Y:S05]  /*2980*/  BRA `(.L_x_15326) ;  /* 0x0000000800a47947 */ /* 0x000fea0003800000 */
.L_x_15321:
        /* <DEDUP_REMOVED lines=11> */
[----:B------:R0:W-:Y:S01]  /*2a40*/  STG.E.U8 desc[UR36][R2.64], R5 ;  /* 0x0000000502007986 */ /* 0x0001e2000c101124 */
[----:B------:R-:W-:Y:S05]  /*2a50*/  BRA `(.L_x_15326) ;  /* 0x0000000800707947 */ /* 0x000fea0003800000 */
.L_x_15335:
[----:B------:R-:W-:Y:S01]  /*2a60*/  IMAD.U32 R5, R5, 0x10000, RZ ;  /* 0x0001000005057824 */ /* 0x000fe200078e00ff */
[----:B------:R-:W-:-:S03]  /*2a70*/  CS2R R6, SRZ ;  /* 0x0000000000067805 */ /* 0x000fc6000001ff00 */
[----:B------:R-:W-:-:S06]  /*2a80*/  FMUL.FTZ R5, R5, 1 ;  /* 0x3f80000005057820 */ /* 0x000fcc0000410000 */
[----:B------:R-:W0:Y:S02]  /*2a90*/  F2F.F64.F32 R4, R5 ;  /* 0x0000000500047310 */ /* 0x000e240000201800 */
[----:B0-----:R0:W-:Y:S01]  /*2aa0*/  STG.E.128 desc[UR36][R2.64], R4 ;  /* 0x0000000402007986 */ /* 0x0011e2000c101d24 */
[----:B------:R-:W-:Y:S05]  /*2ab0*/  BRA `(.L_x_15326) ;  /* 0x0000000800587947 */ /* 0x000fea0003800000 */
.L_x_15334:
        /* <DEDUP_REMOVED lines=19> */
.L_x_15339:
[----:B------:R-:W-:Y:S05]  /*2bf0*/  BSYNC.RECONVERGENT B0 ;  /* 0x0000000000007941 */ /* 0x000fea0003800200 */
.L_x_15338:
[----:B------:R-:W-:-:S05]  /*2c00*/  LOP3.LUT R5, R0, 0x80, R5, 0xf8, !PT ;  /* 0x0000008000057812 */ /* 0x000fca00078ef805 */
[----:B------:R0:W-:Y:S01]  /*2c10*/  STG.E.U8 desc[UR36][R2.64], R5 ;  /* 0x0000000502007986 */ /* 0x0001e2000c101124 */
[----:B------:R-:W-:Y:S05]  /*2c20*/  BRA `(.L_x_15326) ;  /* 0x0000000400fc7947 */ /* 0x000fea0003800000 */
.L_x_15337:
[----:B------:R-:W-:Y:S01]  /*2c30*/  IMAD.U32 R7, R5, 0x10000, RZ ;  /* 0x0001000005077824 */ /* 0x000fe200078e00ff */
        /* <DEDUP_REMOVED lines=14> */
.L_x_15341:
[----:B------:R-:W-:Y:S05]  /*2d20*/  BSYNC.RECONVERGENT B0 ;  /* 0x0000000000007941 */ /* 0x000fea0003800200 */
.L_x_15340:
[----:B------:R-:W-:-:S05]  /*2d30*/  LOP3.LUT R5, R0, 0x80, R5, 0xf8, !PT ;  /* 0x0000008000057812 */ /* 0x000fca00078ef805 */
[----:B------:R0:W-:Y:S01]  /*2d40*/  STG.E.U8 desc[UR36][R2.64], R5 ;  /* 0x0000000502007986 */ /* 0x0001e2000c101124 */
[----:B------:R-:W-:Y:S05]  /*2d50*/  BRA `(.L_x_15326) ;  /* 0x0000000400b07947 */ /* 0x000fea0003800000 */
.L_x_15336:
[----:B------:R0:W-:Y:S01]  /*2d60*/  STG.E.U16 desc[UR36][R2.64], R5 ;  /* 0x0000000502007986 */ /* 0x0001e2000c101524 */
[----:B------:R-:W-:Y:S05]  /*2d70*/  BRA `(.L_x_15326) ;  /* 0x0000000400a87947 */ /* 0x000fea0003800000 */
.L_x_15333:
        /* <DEDUP_REMOVED lines=12> */
.L_x_15344:
        /* <DEDUP_REMOVED lines=13> */
.L_x_15347:
[----:B------:R-:W-:-:S04]  /*2f10*/  SHF.R.U32.HI R0, RZ, 0x14, R5 ;  /* 0x00000014ff007819 */ /* 0x000fc80000011605 */
[----:B------:R-:W-:-:S04]  /*2f20*/  LOP3.LUT R0, R0, 0x1, RZ, 0xc0, !PT ;  /* 0x0000000100007812 */ /* 0x000fc800078ec0ff */
[----:B------:R-:W-:-:S04]  /*2f30*/  IADD3 R0, PT, PT, R5, 0x487ffff, R0 ;  /* 0x0487ffff05007810 */ /* 0x000fc80007ffe000 */
[----:B------:R-:W-:-:S04]  /*2f40*/  SHF.R.U32.HI R0, RZ, 0x14, R0 ;  /* 0x00000014ff007819 */ /* 0x000fc80000011600 */
[----:B------:R-:W-:-:S07]  /*2f50*/  LOP3.LUT R4, R0, 0xff, RZ, 0xc0, !PT ;  /* 0x000000ff00047812 */ /* 0x000fce00078ec0ff */
.L_x_15348:
[----:B------:R-:W-:-:S04]  /*2f60*/  SHF.R.U32.HI R5, RZ, 0x18, R5 ;  /* 0x00000018ff057819 */ /* 0x000fc80000011605 */
[----:B------:R-:W-:-:S04]  /*2f70*/  LOP3.LUT R4, R4, 0x80, R5, 0xf8, !PT ;  /* 0x0000008004047812 */ /* 0x000fc800078ef805 */
[----:B------:R-:W-:-:S07]  /*2f80*/  PRMT R0, R4, 0x7610, R0 ;  /* 0x0000761004007816 */ /* 0x000fce0000000000 */
.L_x_15346:
[----:B------:R-:W-:Y:S05]  /*2f90*/  BSYNC.RECONVERGENT B0 ;  /* 0x0000000000007941 */ /* 0x000fea0003800200 */
.L_x_15345:
[----:B------:R0:W-:Y:S01]  /*2fa0*/  STG.E.U8 desc[UR36][R2.64], R0 ;  /* 0x0000000002007986 */ /* 0x0001e2000c101124 */
[----:B------:R-:W-:Y:S05]  /*2fb0*/  BRA `(.L_x_15326) ;  /* 0x0000000400187947 */ /* 0x000fea0003800000 */
.L_x_15343:
[----:B------:R-:W-:Y:S01]  /*2fc0*/  IMAD.U32 R5, R5, 0x10000, RZ ;  /* 0x0001000005057824 */ /* 0x000fe200078e00ff */
[----:B------:R-:W-:Y:S01]  /*2fd0*/  BSSY.RECONVERGENT B0, `(.L_x_15349) ;  /* 0x0000014000007945 */ /* 0x000fe20003800200 */
[----:B------:R-:W-:-:S03]  /*2fe0*/  HFMA2 R0, -RZ, RZ, 0, 7.62939453125e-06 ;  /* 0x00000080ff007431 */ /* 0x000fc600000001ff */
        /* <DEDUP_REMOVED lines=10> */
.L_x_15351:
[----:B------:R-:W-:-:S04]  /*3090*/  SHF.R.U32.HI R0, RZ, 0x15, R5 ;  /* 0x00000015ff007819 */ /* 0x000fc80000011605 */
[----:B------:R-:W-:-:S04]  /*30a0*/  LOP3.LUT R0, R0, 0x1, RZ, 0xc0, !PT ;  /* 0x0000000100007812 */ /* 0x000fc800078ec0ff */
[----:B------:R-:W-:-:S04]  /*30b0*/  IADD3 R0, PT, PT, R5, 0x88fffff, R0 ;  /* 0x088fffff05007810 */ /* 0x000fc80007ffe000 */
[----:B------:R-:W-:-:S04]  /*30c0*/  SHF.R.U32.HI R0, RZ, 0x15, R0 ;  /* 0x00000015ff007819 */ /* 0x000fc80000011600 */
[----:B------:R-:W-:-:S07]  /*30d0*/  LOP3.LUT R4, R0, 0xff, RZ, 0xc0, !PT ;  /* 0x000000ff00047812 */ /* 0x000fce00078ec0ff */
.L_x_15352:
[----:B------:R-:W-:-:S04]  /*30e0*/  SHF.R.U32.HI R5, RZ, 0x18, R5 ;  /* 0x00000018ff057819 */ /* 0x000fc80000011605 */
[----:B------:R-:W-:-:S04]  /*30f0*/  LOP3.LUT R4, R4, 0x80, R5, 0xf8, !PT ;  /* 0x0000008004047812 */ /* 0x000fc800078ef805 */
[----:B------:R-:W-:-:S07]  /*3100*/  PRMT R0, R4, 0x7610, R0 ;  /* 0x0000761004007816 */ /* 0x000fce0000000000 */
.L_x_15350:
[----:B------:R-:W-:Y:S05]  /*3110*/  BSYNC.RECONVERGENT B0 ;  /* 0x0000000000007941 */ /* 0x000fea0003800200 */
.L_x_15349:
[----:B------:R0:W-:Y:S01]  /*3120*/  STG.E.U8 desc[UR36][R2.64], R0 ;  /* 0x0000000002007986 */ /* 0x0001e2000c101124 */
[----:B------:R-:W-:Y:S05]  /*3130*/  BRA `(.L_x_15326) ;  /* 0x0000000000b87947 */ /* 0x000fea0003800000 */
.L_x_15342:
[----:B------:R-:W-:-:S09]  /*3140*/  UISETP.NE.AND UP0, UPT, UR4, 0x1c, UPT ;  /* 0x0000001c0400788c */ /* 0x000fd2000bf05270 */
[----:B------:R-:W-:Y:S05]  /*3150*/  BRA.U !UP0, `(.L_x_15353) ;  /* 0x0000000108a47547 */ /* 0x000fea000b800000 */
[----:B------:R-:W-:-:S09]  /*3160*/  UISETP.NE.AND UP0, UPT, UR4, 0x1d, UPT ;  /* 0x0000001d0400788c */ /* 0x000fd2000bf05270 */
[----:B------:R-:W-:Y:S05]  /*3170*/  BRA.U !UP0, `(.L_x_15354) ;  /* 0x00000001088c7547 */ /* 0x000fea000b800000 */
[----:B------:R-:W-:-:S09]  /*3180*/  UISETP.NE.AND UP0, UPT, UR4, 0x2c, UPT ;  /* 0x0000002c0400788c */ /* 0x000fd2000bf05270 */
[----:B------:R-:W-:Y:S05]  /*3190*/  BRA.U !UP0, `(.L_x_15355) ;  /* 0x0000000108447547 */ /* 0x000fea000b800000 */
.L_x_15325:
        /* <DEDUP_REMOVED lines=11> */
[----:B------:R-:W-:Y:S01]  /*3250*/  IMAD.U32 R7, RZ, RZ, UR9 ;  /* 0x00000009ff077e24 */ /* 0x000fe2000f8e00ff */
[----:B---3--:R-:W-:Y:S01]  /*3260*/  MOV R10, UR4 ;  /* 0x00000004000a7c02 */ /* 0x008fe20008000f00 */
[----:B------:R-:W-:-:S07]  /*3270*/  IMAD.U32 R11, RZ, RZ, UR5 ;  /* 0x00000005ff0b7e24 */ /* 0x000fce000f8e00ff */
[----:B------:R-:W-:-:S07]  /*3280*/  LEPC R20, `(.L_x_15356) ;  /* 0x000000001014794e */ /* 0x000fce0000000000 */
[----:B--2---:R-:W-:Y:S05]  /*3290*/  CALL.ABS.NOINC R2 ;  /* 0x0000000002007343 */ /* 0x004fea0003c00000 */
.L_x_15356:
[----:B------:R-:W-:Y:S05]  /*32a0*/  BRA `(.L_x_15326) ;  /* 0x00000000005c7947 */ /* 0x000fea0003800000 */
.L_x_15355:
[----:B------:R-:W-:-:S04]  /*32b0*/  SHF.L.U32 R5, R5, 0x10, RZ ;  /* 0x0000001005057819 */ /* 0x000fc800000006ff */
        /* <DEDUP_REMOVED lines=15> */
.L_x_15354:
[----:B------:R-:W-:-:S06]  /*33b0*/  SHF.L.U32 R5, R5, 0x10, RZ ;  /* 0x0000001005057819 */ /* 0x000fcc00000006ff */
[----:B------:R-:W0:Y:S02]  /*33c0*/  F2I.U64.TRUNC R4, R5 ;  /* 0x0000000500047311 */ /* 0x000e24000020d800 */
[----:B0-----:R0:W-:Y:S01]  /*33d0*/  STG.E.64 desc[UR36][R2.64], R4 ;  /* 0x0000000402007986 */ /* 0x0011e2000c101b24 */
[----:B------:R-:W-:Y:S05]  /*33e0*/  BRA `(.L_x_15326) ;  /* 0x00000000000c7947 */ /* 0x000fea0003800000 */
.L_x_15353:
[----:B------:R-:W-:-:S06]  /*33f0*/  IMAD.U32 R5, R5, 0x10000, RZ ;  /* 0x0001000005057824 */ /* 0x000fcc00078e00ff */
[----:B------:R-:W0:Y:S02]  /*3400*/  F2I.FTZ.U32.TRUNC.NTZ R5, R5 ;  /* 0x0000000500057305 */ /* 0x000e24000021f000 */
[----:B0-----:R0:W-:Y:S02]  /*3410*/  STG.E desc[UR36][R2.64], R5 ;  /* 0x0000000502007986 */ /* 0x0011e4000c101924 */
.L_x_15326:
[----:B------:R-:W-:-:S07]  /*3420*/  VIADD R17, R17, 0x80 ;  /* 0x0000008011117836 */ /* 0x000fce0000000000 */
.L_x_15285:
[----:B0-----:R-:W-:Y:S05]  /*3430*/  BSYNC.RECONVERGENT B6 ;  /* 0x0000000000067941 */ /* 0x001fea0003800200 */
.L_x_15284:
        /* <DEDUP_REMOVED lines=307> */
.L_x_15359:
        /* <DEDUP_REMOVED lines=19> */
.L_x_15363:
[----:B------:R-:W2:Y:S02]  /*48a0*/  LDG.E.U8 R2, desc[UR36][R2.64] ;  /* 0x0000002402027981 */ /* 0x000ea4000c1e1100 */
[----:B--2---:R-:W-:-:S04]  /*48b0*/  I2FP.F32.U32 R0, R2 ;  /* 0x0000000200007245 */ /* 0x004fc80000201000 */
[----:B------:R-:W-:-:S04]  /*48c0*/  F2FP.BF16.F32.PACK_AB R0, RZ, R0 ;  /* 0x00000000ff00723e */ /* 0x000fc800000010ff */
[----:B------:R-:W-:Y:S01]  /*48d0*/  PRMT R5, R0, 0x7610, R5 ;  /* 0x0000761000057816 */ /* 0x000fe20000000005 */
[----:B------:R-:W-:Y:S06]  /*48e0*/  BRA `(.L_x_15365) ;  /* 0x0000000c00bc7947 */ /* 0x000fec0003800000 */
.L_x_15362:
        /* <DEDUP_REMOVED lines=11> */
.L_x_15367:
[----:B------:R-:W2:Y:S02]  /*49a0*/  LDG.E R2, desc[UR36][R2.64] ;  /* 0x0000002402027981 */ /* 0x000ea4000c1e1900 */
[----:B--2---:R-:W-:-:S04]  /*49b0*/  I2FP.F32.S32 R0, R2 ;  /* 0x0000000200007245 */ /* 0x004fc80000201400 */
[----:B------:R-:W-:-:S04]  /*49c0*/  F2FP.BF16.F32.PACK_AB R0, RZ, R0 ;  /* 0x00000000ff00723e */ /* 0x000fc800000010ff */
[----:B------:R-:W-:Y:S01]  /*49d0*/  PRMT R5, R0, 0x7610, R5 ;  /* 0x0000761000057816 */ /* 0x000fe20000000005 */
[----:B------:R-:W-:Y:S06]  /*49e0*/  BRA `(.L_x_15365) ;  /* 0x0000000c007c7947 */ /* 0x000fec0003800000 */
.L_x_15366:
[----:B------:R-:W2:Y:S02]  /*49f0*/  LDG.E.U16 R2, desc[UR36][R2.64] ;  /* 0x0000002402027981 */ /* 0x000ea4000c1e1500 */
[----:B--2---:R-:W0:Y:S02]  /*4a00*/  I2F.S16 R0, R2 ;  /* 0x0000000200007306 */ /* 0x004e240000101400 */
[----:B0-----:R-:W-:-:S04]  /*4a10*/  F2FP.BF16.F32.PACK_AB R0, RZ, R0 ;  /* 0x00000000ff00723e */ /* 0x001fc800000010ff */
[----:B------:R-:W-:Y:S01]  /*4a20*/  PRMT R5, R0, 0x7610, R5 ;  /* 0x0000761000057816 */ /* 0x000fe20000000005 */
[----:B------:R-:W-:Y:S06]  /*4a30*/  BRA `(.L_x_15365) ;  /* 0x0000000c00687947 */ /* 0x000fec0003800000 */
.L_x_15361:
        /* <DEDUP_REMOVED lines=9> */
.L_x_15369:
[----:B------:R-:W2:Y:S02]  /*4ad0*/  LDG.E.U16 R0, desc[UR36][R2.64] ;  /* 0x0000002402007981 */ /* 0x000ea4000c1e1500 */
[----:B--2---:R-:W-:-:S05]  /*4ae0*/  HADD2.F32 R0, -RZ, R0.H0_H0 ;  /* 0x20000000ff007230 */ /* 0x004fca0000004100 */
[----:B------:R-:W-:-:S04]  /*4af0*/  F2FP.BF16.F32.PACK_AB R0, RZ, R0 ;  /* 0x00000000ff00723e */ /* 0x000fc800000010ff */
[----:B------:R-:W-:Y:S01]  /*4b00*/  PRMT R5, R0, 0x7610, R5 ;  /* 0x0000761000057816 */ /* 0x000fe20000000005 */
[----:B------:R-:W-:Y:S06]  /*4b10*/  BRA `(.L_x_15365) ;  /* 0x0000000c00307947 */ /* 0x000fec0003800000 */
.L_x_15368:
        /* <DEDUP_REMOVED lines=9> */
.L_x_15371:
[----:B------:R-:W2:Y:S02]  /*4bb0*/  LDG.E.U16 R2, desc[UR36][R2.64] ;  /* 0x0000002402027981 */ /* 0x000ea4000c1e1500 */
[----:B--2---:R-:W-:-:S05]  /*4bc0*/  HADD2.F32 R0, -RZ, R2.H0_H0 ;  /* 0x20000002ff007230 */ /* 0x004fca0000004100 */
[----:B------:R-:W-:-:S04]  /*4bd0*/  F2FP.BF16.F32.PACK_AB R0, RZ, R0 ;  /* 0x00000000ff00723e */ /* 0x000fc800000010ff */
[----:B------:R-:W-:Y:S01]  /*4be0*/  PRMT R5, R0, 0x7610, R5 ;  /* 0x0000761000057816 */ /* 0x000fe20000000005 */
[----:B------:R-:W-:Y:S06]  /*4bf0*/  BRA `(.L_x_15365) ;  /* 0x0000000800f87947 */ /* 0x000fec0003800000 */
.L_x_15370:
        /* <DEDUP_REMOVED lines=9> */
.L_x_15360:
        /* <DEDUP_REMOVED lines=14> */
.L_x_15374:
        /* <DEDUP_REMOVED lines=9> */
.L_x_15373:
        /* <DEDUP_REMOVED lines=26> */
.L_x_15376:
        /* <DEDUP_REMOVED lines=14> */
.L_x_15375:
[----:B------:R0:W5:Y:S01]  /*5080*/  LDG.E.U16 R5, desc[UR36][R2.64] ;  /* 0x0000002402057981 */ /* 0x000162000c1e1500 */
[----:B------:R-:W-:Y:S05]  /*5090*/  BRA `(.L_x_15365) ;  /* 0x0000000400d07947 */ /* 0x000fea0003800000 */
.L_x_15372:
        /* <DEDUP_REMOVED lines=13> */
.L_x_15379:
        /* <DEDUP_REMOVED lines=21> */
.L_x_15383:
[----:B------:R-:W-:Y:S05]  /*52c0*/  BSYNC.RECONVERGENT B1 ;  /* 0x0000000000017941 */ /* 0x000fea0003800200 */
.L_x_15382:
[----:B------:R-:W-:Y:S01]  /*52d0*/  IMAD.SHL.U32 R0, R0, 0x100000, RZ ;  /* 0x0010000000007824 */ /* 0x000fe200078e00ff */
[----:B------:R-:W-:-:S04]  /*52e0*/  LEA R2, R2, 0x3b800000, 0x17 ;  /* 0x3b80000002027811 */ /* 0x000fc800078eb8ff */
[----:B------:R-:W-:-:S07]  /*52f0*/  LOP3.LUT R0, R2, R0, R7, 0xfe, !PT ;  /* 0x0000000002007212 */ /* 0x000fce00078efe07 */
.L_x_15381:
[----:B------:R-:W-:Y:S05]  /*5300*/  BSYNC.RECONVERGENT B0 ;  /* 0x0000000000007941 */ /* 0x000fea0003800200 */
.L_x_15380:
[----:B------:R-:W-:-:S04]  /*5310*/  F2FP.BF16.F32.PACK_AB R0, RZ, R0 ;  /* 0x00000000ff00723e */ /* 0x000fc800000010ff */
[----:B------:R-:W-:Y:S01]  /*5320*/  PRMT R5, R0, 0x7610, R5 ;  /* 0x0000761000057816 */ /* 0x000fe20000000005 */
[----:B------:R-:W-:Y:S06]  /*5330*/  BRA `(.L_x_15365) ;  /* 0x0000000400287947 */ /* 0x000fec0003800000 */
.L_x_15378:
        /* <DEDUP_REMOVED lines=21> */
.L_x_15387:
[----:B------:R-:W-:Y:S05]  /*5490*/  BSYNC.RECONVERGENT B1 ;  /* 0x0000000000017941 */ /* 0x000fea0003800200 */
.L_x_15386:
[----:B------:R-:W-:Y:S01]  /*54a0*/  IMAD.SHL.U32 R0, R0, 0x200000, RZ ;  /* 0x0020000000007824 */ /* 0x000fe200078e00ff */
[----:B------:R-:W-:-:S04]  /*54b0*/  LEA R2, R2, 0x37800000, 0x17 ;  /* 0x3780000002027811 */ /* 0x000fc800078eb8ff */
[----:B------:R-:W-:-:S07]  /*54c0*/  LOP3.LUT R0, R2, R0, R7, 0xfe, !PT ;  /* 0x0000000002007212 */ /* 0x000fce00078efe07 */
.L_x_15385:
[----:B------:R-:W-:Y:S05]  /*54d0*/  BSYNC.RECONVERGENT B0 ;  /* 0x0000000000007941 */ /* 0x000fea0003800200 */
.L_x_15384:
[----:B------:R-:W-:-:S04]  /*54e0*/  F2FP.BF16.F32.PACK_AB R0, RZ, R0 ;  /* 0x00000000ff00723e */ /* 0x000fc800000010ff */
[----:B------:R-:W-:Y:S01]  /*54f0*/  PRMT R5, R0, 0x7610, R5 ;  /* 0x0000761000057816 */ /* 0x000fe20000000005 */
[----:B------:R-:W-:Y:S06]  /*5500*/  BRA `(.L_x_15365) ;  /* 0x0000000000b47947 */ /* 0x000fec0003800000 */
.L_x_15377:
        /* <DEDUP_REMOVED lines=14> */
.L_x_15391:
[----:B------:R-:W-:Y:S05]  /*55f0*/  BSYNC.RECONVERGENT B0 ;  /* 0x0000000000007941 */ /* 0x000fea0003800200 */
.L_x_15390:
[----:B------:R-:W-:-:S04]  /*5600*/  F2FP.BF16.F32.PACK_AB R0, RZ, R0 ;  /* 0x00000000ff00723e */ /* 0x000fc800000010ff */
[----:B------:R-:W-:Y:S01]  /*5610*/  PRMT R5, R0, 0x7610, R5 ;  /* 0x0000761000057816 */ /* 0x000fe20000000005 */
[----:B------:R-:W-:Y:S06]  /*5620*/  BRA `(.L_x_15365) ;  /* 0x00000000006c7947 */ /* 0x000fec0003800000 */
.L_x_15364:
        /* <DEDUP_REMOVED lines=16> */
.L_x_15392:
[----:B------:R-:W-:Y:S01]  /*5730*/  PRMT R5, RZ, 0x7610, R5 ;  /* 0x00007610ff057816 */ /* 0x000fe20000000005 */
[----:B------:R-:W-:Y:S06]  /*5740*/  BRA `(.L_x_15365) ;  /* 0x0000000000247947 */ /* 0x000fec0003800000 */
.L_x_15389:
[----:B------:R-:W2:Y:S02]  /*5750*/  LDG.E.64 R2, desc[UR36][R2.64] ;  /* 0x0000002402027981 */ /* 0x000ea4000c1e1b00 */
[----:B--2---:R-:W0:Y:S02]  /*5760*/  I2F.U64 R0, R2 ;  /* 0x0000000200007312 */ /* 0x004e240000301000 */
[----:B0-----:R-:W-:-:S04]  /*5770*/  F2FP.BF16.F32.PACK_AB R0, RZ, R0 ;  /* 0x00000000ff00723e */ /* 0x001fc800000010ff */
[----:B------:R-:W-:Y:S01]  /*5780*/  PRMT R5, R0, 0x7610, R5 ;  /* 0x0000761000057816 */ /* 0x000fe20000000005 */
[----:B------:R-:W-:Y:S06]  /*5790*/  BRA `(.L_x_15365) ;  /* 0x0000000000107947 */ /* 0x000fec0003800000 */
.L_x_15388:
[----:B------:R-:W2:Y:S02]  /*57a0*/  LDG.E R2, desc[UR36][R2.64] ;  /* 0x0000002402027981 */ /* 0x000ea4000c1e1900 */
[----:B--2---:R-:W-:-:S04]  /*57b0*/  I2FP.F32.U32 R0, R2 ;  /* 0x0000000200007245 */ /* 0x004fc80000201000 */
[----:B------:R-:W-:-:S04]  /*57c0*/  F2FP.BF16.F32.PACK_AB R0, RZ, R0 ;  /* 0x00000000ff00723e */ /* 0x000fc800000010ff */
[----:B------:R-:W-:-:S07]  /*57d0*/  PRMT R5, R0, 0x7610, R5 ;  /* 0x0000761000057816 */ /* 0x000fce0000000005 */
.L_x_15365:
[----:B-----5:R-:W-:Y:S01]  /*57e0*/  IMAD.U32 R0, R5, 0x10000, RZ ;  /* 0x0001000005007824 */ /* 0x020fe200078e00ff */
[----:B------:R-:W1:Y:S04]  /*57f0*/  LDCU.64 UR6, c[0x0][0x580] ;  /* 0x0000b000ff0677ac */ /* 0x000e680008000a00 */
[----:B------:R-:W-:Y:S01]  /*5800*/  FSETP.NAN.FTZ.AND P0, PT, |R0|, |R0|, PT ;  /* 0x400000000000720b */ /* 0x000fe20003f18200 */
[----:B------:R-:W-:-:S04]  /*5810*/  UPRMT UR4, UR41, 0x9910, URZ ;  /* 0x0000991029047896 */ /* 0x000fc800080000ff */
[----:B------:R-:W-:-:S08]  /*5820*/  UISETP.GT.AND UP0, UPT, UR4, 0x9, UPT ;  /* 0x000000090400788c */ /* 0x000fd0000bf04270 */
[----:B0-----:R-:W-:Y:S01]  /*5830*/  @!P0 IMAD.U32 R3, R19, 0x10000, RZ ;  /* 0x0001000013038824 */ /* 0x001fe200078e00ff */
[----:B-1----:R-:W-:-:S04]  /*5840*/  IADD3 R2, P1, PT, R16, UR6, RZ ;  /* 0x0000000610027c10 */ /* 0x002fc8000ff3e0ff */
[----:B------:R-:W-:Y:S01]  /*5850*/  @!P0 FMNMX.FTZ R0, R3, R0, !PT ;  /* 0x0000000003008209 */ /* 0x000fe20007810000 */
[----:B------:R-:W-:-:S05]  /*5860*/  @!P0 IMAD.U32 R3, R18, 0x10000, RZ ;  /* 0x0001000012038824 */ /* 0x000fca00078e00ff */
        /* <DEDUP_REMOVED lines=17> */
.L_x_15396:
[----:B------:R-:W-:-:S06]  /*5980*/  IMAD.U32 R5, R5, 0x10000, RZ ;  /* 0x0001000005057824 */ /* 0x000fcc00078e00ff */
[----:B------:R-:W0:Y:S02]  /*5990*/  F2I.S64.TRUNC R4, R5 ;  /* 0x0000000500047311 */ /* 0x000e24000020d900 */
[----:B0-----:R0:W-:Y:S01]  /*59a0*/  STG.E.U8 desc[UR36][R2.64], R4 ;  /* 0x0000000402007986 */ /* 0x0011e2000c101124 */
[----:B------:R-:W-:Y:S05]  /*59b0*/  BRA `(.L_x_15398) ;  /* 0x0000000c006c7947 */ /* 0x000fea0003800000 */
.L_x_15395:
        /* <DEDUP_REMOVED lines=10> */
.L_x_15400:
[----:B------:R-:W-:-:S06]  /*5a60*/  IMAD.U32 R5, R5, 0x10000, RZ ;  /* 0x0001000005057824 */ /* 0x000fcc00078e00ff */
[----:B------:R-:W0:Y:S02]  /*5a70*/  F2I.FTZ.TRUNC.NTZ R5, R5 ;  /* 0x0000000500057305 */ /* 0x000e24000021f100 */
[----:B0-----:R0:W-:Y:S01]  /*5a80*/  STG.E desc[UR36][R2.64], R5 ;  /* 0x0000000502007986 */ /* 0x0011e2000c101924 */
[----:B------:R-:W-:Y:S05]  /*5a90*/  BRA `(.L_x_15398) ;  /* 0x0000000c00347947 */ /* 0x000fea0003800000 */
.L_x_15399:
[----:B------:R-:W-:-:S06]  /*5aa0*/  SHF.L.U32 R5, R5, 0x10, RZ ;  /* 0x0000001005057819 */ /* 0x000fcc00000006ff */
[----:B------:R-:W0:Y:S02]  /*5ab0*/  F2I.FTZ.TRUNC.NTZ R5, R5 ;  /* 0x0000000500057305 */ /* 0x000e24000021f100 */
[----:B0-----:R0:W-:Y:S01]  /*5ac0*/  STG.E.U16 desc[UR36][R2.64], R5 ;  /* 0x0000000502007986 */ /* 0x0011e2000c101524 */
[----:B------:R-:W-:Y:S05]  /*5ad0*/  BRA `(.L_x_15398) ;  /* 0x0000000c00247947 */ /* 0x000fea0003800000 */
.L_x_15394:
        /* <DEDUP_REMOVED lines=9> */
.L_x_15402:
[----:B------:R-:W-:-:S05]  /*5b70*/  IMAD.U32 R0, R5, 0x10000, RZ ;  /* 0x0001000005007824 */ /* 0x000fca00078e00ff */
[----:B------:R-:W-:-:S05]  /*5b80*/  F2FP.F16.F32.PACK_AB R0, RZ, R0 ;  /* 0x00000000ff00723e */ /* 0x000fca00000000ff */
[----:B------:R0:W-:Y:S01]  /*5b90*/  STG.E.U16 desc[UR36][R2.64], R0 ;  /* 0x0000000002007986 */ /* 0x0001e2000c101524 */
[----:B------:R-:W-:Y:S05]  /*5ba0*/  BRA `(.L_x_15398) ;  /* 0x0000000800f07947 */ /* 0x000fea0003800000 */
.L_x_15401:
        /* <DEDUP_REMOVED lines=10> */
.L_x_15404:
[----:B------:R-:W-:-:S04]  /*5c50*/  SHF.L.U32 R5, R5, 0x10, RZ ;  /* 0x0000001005057819 */ /* 0x000fc800000006ff */
[----:B------:R-:W-:-:S04]  /*5c60*/  F2FP.F16.F32.PACK_AB R5, RZ, R5 ;  /* 0x00000005ff05723e */ /* 0x000fc800000000ff */
[----:B------:R-:W-:-:S05]  /*5c70*/  PRMT R5, R5, 0x5410, RZ ;  /* 0x0000541005057816 */ /* 0x000fca00000000ff */
[----:B------:R0:W-:Y:S01]  /*5c80*/  STG.E desc[UR36][R2.64], R5 ;  /* 0x0000000502007986 */ /* 0x0001e2000c101924 */
[----:B------:R-:W-:Y:S05]  /*5c90*/  BRA `(.L_x_15398) ;  /* 0x0000000800b47947 */ /* 0x000fea0003800000 */
.L_x_15403:
[----:B------:R-:W-:-:S04]  /*5ca0*/  IMAD.U32 R4, R5, 0x10000, RZ ;  /* 0x0001000005047824 */ /* 0x000fc800078e00ff */
[----:B------:R-:W-:-:S06]  /*5cb0*/  FMUL.FTZ R4, R4, 1 ;  /* 0x3f80000004047820 */ /* 0x000fcc0000410000 */
[----:B------:R-:W0:Y:S02]  /*5cc0*/  F2F.F64.F32 R4, R4 ;  /* 0x0000000400047310 */ /* 0x000e240000201800 */
[----:B0-----:R0:W-:Y:S01]  /*5cd0*/  STG.E.64 desc[UR36][R2.64], R4 ;  /* 0x0000000402007986 */ /* 0x0011e2000c101b24 */
[----:B------:R-:W-:Y:S05]  /*5ce0*/  BRA `(.L_x_15398) ;  /* 0x0000000800a07947 */ /* 0x000fea0003800000 */
.L_x_15393:
        /* <DEDUP_REMOVED lines=14> */
.L_x_15408:
        /* <DEDUP_REMOVED lines=18> */
.L_x_15411:
[----:B------:R-:W-:-:S04]  /*5ef0*/  SHF.R.U32.HI R5, RZ, 0x18, R5 ;  /* 0x00000018ff057819 */ /* 0x000fc80000011605 */
[----:B------:R-:W-:-:S07]  /*5f00*/  LOP3.LUT R0, R0, 0x80, R5, 0xf8, !PT ;  /* 0x0000008000007812 */ /* 0x000fce00078ef805 */
.L_x_15410:
[----:B------:R-:W-:Y:S05]  /*5f10*/  BSYNC.RECONVERGENT B0 ;  /* 0x0000000000007941 */ /* 0x000fea0003800200 */
.L_x_15409:
[----:B------:R0:W-:Y:S01]  /*5f20*/  STG.E.U8 desc[UR36][R2.64], R0 ;  /* 0x0000000002007986 */ /* 0x0001e2000c101124 */
[----:B------:R-:W-:Y:S05]  /*5f30*/  BRA `(.L_x_15398) ;  /* 0x00000008000c7947 */ /* 0x000fea0003800000 */
.L_x_15407:
        /* <DEDUP_REMOVED lines=18> */
.L_x_15414:
[----:B------:R-:W-:-:S04]  /*6060*/  SHF.R.U32.HI R5, RZ, 0x18, R5 ;  /* 0x00000018ff057819 */ /* 0x000fc80000011605 */
[----:B------:R-:W-:-:S07]  /*6070*/  LOP3.LUT R0, R0, 0x80, R5, 0xf8, !PT ;  /* 0x0000008000007812 */ /* 0x000fce00078ef805 */
.L_x_15413:
[----:B------:R-:W-:Y:S05]  /*6080*/  BSYNC.RECONVERGENT B0 ;  /* 0x0000000000007941 */ /* 0x000fea0003800200 */
.L_x_15412:
[----:B------:R0:W-:Y:S01]  /*6090*/  STG.E.U8 desc[UR36][R2.64], R0 ;  /* 0x0000000002007986 */ /* 0x0001e2000c101124 */
[----:B------:R-:W-:Y:S05]  /*60a0*/  BRA `(.L_x_15398) ;  /* 0x0000000400b07947 */ /* 0x000fea0003800000 */
.L_x_15406:
        /* <DEDUP_REMOVED lines=22> */
.L_x_15416:
[----:B------:R-:W-:-:S06]  /*6210*/  IMAD.U32 R5, R5, 0x10000, RZ ;  /* 0x0001000005057824 */ /* 0x000fcc00078e00ff */
[----:B------:R-:W0:Y:S02]  /*6220*/  F2I.U64.TRUNC R4, R5 ;  /* 0x0000000500047311 */ /* 0x000e24000020d800 */
[----:B0-----:R0:W-:Y:S01]  /*6230*/  STG.E.64 desc[UR36][R2.64], R4 ;  /* 0x0000000402007986 */ /* 0x0011e2000c101b24 */
[----:B------:R-:W-:Y:S05]  /*6240*/  BRA `(.L_x_15398) ;  /* 0x0000000400487947 */ /* 0x000fea0003800000 */
.L_x_15415:
[----:B------:R-:W-:-:S06]  /*6250*/  IMAD.U32 R5, R5, 0x10000, RZ ;  /* 0x0001000005057824 */ /* 0x000fcc00078e00ff */
[----:B------:R-:W0:Y:S02]  /*6260*/  F2I.FTZ.U32.TRUNC.NTZ R5, R5 ;  /* 0x0000000500057305 */ /* 0x000e24000021f000 */
[----:B0-----:R0:W-:Y:S01]  /*6270*/  STG.E desc[UR36][R2.64], R5 ;  /* 0x0000000502007986 */ /* 0x0011e2000c101924 */
[----:B------:R-:W-:Y:S05]  /*6280*/  BRA `(.L_x_15398) ;  /* 0x0000000400387947 */ /* 0x000fea0003800000 */
.L_x_15405:
        /* <DEDUP_REMOVED lines=11> */
.L_x_15418:
[----:B------:R-:W-:Y:S01]  /*6340*/  IMAD.U32 R5, R5, 0x10000, RZ ;  /* 0x0001000005057824 */ /* 0x000fe200078e00ff */
[----:B------:R-:W-:-:S03]  /*6350*/  CS2R R6, SRZ ;  /* 0x0000000000067805 */ /* 0x000fc6000001ff00 */
[----:B------:R-:W-:-:S06]  /*6360*/  FMUL.FTZ R5, R5, 1 ;  /* 0x3f80000005057820 */ /* 0x000fcc0000410000 */
[----:B------:R-:W0:Y:S02]  /*6370*/  F2F.F64.F32 R4, R5 ;  /* 0x0000000500047310 */ /* 0x000e240000201800 */
[----:B0-----:R4:W-:Y:S01]  /*6380*/  STG.E.128 desc[UR36][R2.64], R4 ;  /* 0x0000000402007986 */ /* 0x0019e2000c101d24 */
[----:B------:R-:W-:Y:S05]  /*6390*/  BRA `(.L_x_15398) ;  /* 0x0000000000f47947 */ /* 0x000fea0003800000 */
.L_x_15417:
[----:B------:R-:W-:-:S09]  /*63a0*/  UISETP.NE.AND UP0, UPT, UR4, 0xf, UPT ;  /* 0x0000000f0400788c */ /* 0x000fd2000bf05270 */
[----:B------:R-:W-:Y:S05]  /*63b0*/  BRA.U !UP0, `(.L_x_15419) ;  /* 0x0000000108e87547 */ /* 0x000fea000b800000 */
[----:B------:R-:W-:-:S09]  /*63c0*/  UISETP.NE.AND UP0, UPT, UR4, 0x17, UPT ;  /* 0x000000170400788c */ /* 0x000fd2000bf05270 */
[----:B------:R-:W-:Y:S05]  /*63d0*/  BRA.U !UP0, `(.L_x_15420) ;  /* 0x0000000108907547 */ /* 0x000fea000b800000 */
[----:B------:R-:W-:-:S09]  /*63e0*/  UISETP.NE.AND UP0, UPT, UR4, 0x18, UPT ;  /* 0x000000180400788c */ /* 0x000fd2000bf05270 */
[----:B------:R-:W-:Y:S05]  /*63f0*/  BRA.U !UP0, `(.L_x_15421) ;  /* 0x0000000108447547 */ /* 0x000fea000b800000 */
.L_x_15397:
        /* <DEDUP_REMOVED lines=16> */
.L_x_15422:
[----:B------:R-:W-:Y:S05]  /*6500*/  BRA `(.L_x_15398) ;  /* 0x0000000000987947 */ /* 0x000fea0003800000 */
.L_x_15421:
        /* <DEDUP_REMOVED lines=13> */
.L_x_15424:
[----:B------:R-:W-:Y:S05]  /*65e0*/  BSYNC.RECONVERGENT B0 ;  /* 0x0000000000007941 */ /* 0x000fea0003800200 */
.L_x_15423:
[----:B------:R-:W-:-:S05]  /*65f0*/  LOP3.LUT R5, R0, 0x80, R5, 0xf8, !PT ;  /* 0x0000008000057812 */ /* 0x000fca00078ef805 */
[----:B------:R2:W-:Y:S01]  /*6600*/  STG.E.U8 desc[UR36][R2.64], R5 ;  /* 0x0000000502007986 */ /* 0x0005e2000c101124 */
[----:B------:R-:W-:Y:S05]  /*6610*/  BRA `(.L_x_15398) ;  /* 0x0000000000547947 */ /* 0x000fea0003800000 */
.L_x_15420:
        /* <DEDUP_REMOVED lines=12> */
.L_x_15426:
[----:B------:R-:W-:Y:S01]  /*66e0*/  IMAD.MOV.U32 R0, RZ, RZ, 0x7f ;  /* 0x0000007fff007424 */ /* 0x000fe200078e00ff */
[----:B------:R-:W-:-:S04]  /*66f0*/  ISETP.GT.U32.AND P0, PT, R4, 0x7f800000, PT ;  /* 0x7f8000000400780c */ /* 0x000fc80003f04070 */
[----:B------:R-:W-:-:S09]  /*6700*/  SEL R0, R0, 0x7c, P0 ;  /* 0x0000007c00007807 */ /* 0x000fd20000000000 */
.L_x_15427:
[----:B------:R-:W-:Y:S05]  /*6710*/  BSYNC.RECONVERGENT B0 ;  /* 0x0000000000007941 */ /* 0x000fea0003800200 */
.L_x_15425:
[----:B------:R-:W-:-:S04]  /*6720*/  SHF.R.U32.HI R5, RZ, 0x18, R5 ;  /* 0x00000018ff057819 */ /* 0x000fc80000011605 */
[----:B------:R-:W-:-:S05]  /*6730*/  LOP3.LUT R5, R0, 0x80, R5, 0xf8, !PT ;  /* 0x0000008000057812 */ /* 0x000fca00078ef805 */
[----:B------:R1:W-:Y:S01]  /*6740*/  STG.E.U8 desc[UR36][R2.64], R5 ;  /* 0x0000000502007986 */ /* 0x0003e2000c101124 */
[----:B------:R-:W-:Y:S05]  /*6750*/  BRA `(.L_x_15398) ;  /* 0x0000000000047947 */ /* 0x000fea0003800000 */
.L_x_15419:
[----:B------:R0:W-:Y:S02]  /*6760*/  STG.E.U16 desc[UR36][R2.64], R5 ;  /* 0x0000000502007986 */ /* 0x0001e4000c101524 */
.L_x_15398:
[----:B------:R-:W-:-:S07]  /*6770*/  VIADD R17, R17, 0x80 ;  /* 0x0000008011117836 */ /* 0x000fce0000000000 */
.L_x_15358:
[----:B------:R-:W-:Y:S05]  /*6780*/  BSYNC.RECONVERGENT B6 ;  /* 0x0000000000067941 */ /* 0x000fea0003800200 */
.L_x_15357:
        /* <DEDUP_REMOVED lines=307> */
.L_x_15430:
        /* <DEDUP_REMOVED lines=19> */
.L_x_15434:
[----:B------:R-:W2:Y:S02]  /*7bf0*/  LDG.E.U8 R2, desc[UR36][R2.64] ;  /* 0x0000002402027981 */ /* 0x000ea4000c1e1100 */
[----:B--2---:R-:W-:-:S04]  /*7c00*/  I2FP.F32.U32 R0, R2 ;  /* 0x0000000200007245 */ /* 0x004fc80000201000 */
[----:B------:R-:W-:-:S04]  /*7c10*/  F2FP.BF16.F32.PACK_AB R0, RZ, R0 ;  /* 0x00000000ff00723e */ /* 0x000fc800000010ff */
[----:B------:R-:W-:Y:S01]  /*7c20*/  PRMT R5, R0, 0x7610, R5 ;  /* 0x0000761000057816 */ /* 0x000fe20000000005 */
[----:B------:R-:W-:Y:S06]  /*7c30*/  BRA `(.L_x_15436) ;  /* 0x0000000c00bc7947 */ /* 0x000fec0003800000 */
.L_x_15433:
        /* <DEDUP_REMOVED lines=11> */
.L_x_15438:
[----:B------:R-:W2:Y:S02]  /*7cf0*/  LDG.E R2, desc[UR36][R2.64] ;  /* 0x0000002402027981 */ /* 0x000ea4000c1e1900 */
[----:B--2---:R-:W-:-:S04]  /*7d00*/  I2FP.F32.S32 R0, R2 ;  /* 0x0000000200007245 */ /* 0x004fc80000201400 */
[----:B------:R-:W-:-:S04]  /*7d10*/  F2FP.BF16.F32.PACK_AB R0, RZ, R0 ;  /* 0x00000000ff00723e */ /* 0x000fc800000010ff */
[----:B------:R-:W-:Y:S01]  /*7d20*/  PRMT R5, R0, 0x7610, R5 ;  /* 0x0000761000057816 */ /* 0x000fe20000000005 */
[----:B------:R-:W-:Y:S06]  /*7d30*/  BRA `(.L_x_15436) ;  /* 0x0000000c007c7947 */ /* 0x000fec0003800000 */
.L_x_15437:
[----:B------:R-:W2:Y:S02]  /*7d40*/  LDG.E.U16 R2, desc[UR36][R2.64] ;  /* 0x0000002402027981 */ /* 0x000ea4000c1e1500 */
[----:B--2---:R-:W0:Y:S02]  /*7d50*/  I2F.S16 R0, R2 ;  /* 0x0000000200007306 */ /* 0x004e240000101400 */
[----:B0-----:R-:W-:-:S04]  /*7d60*/  F2FP.BF16.F32.PACK_AB R0, RZ, R0 ;  /* 0x00000000ff00723e */ /* 0x001fc800000010ff */
[----:B------:R-:W-:Y:S01]  /*7d70*/  PRMT R5, R0, 0x7610, R5 ;  /* 0x0000761000057816 */ /* 0x000fe20000000005 */
[----:B------:R-:W-:Y:S06]  /*7d80*/  BRA `(.L_x_15436) ;  /* 0x0000000c00687947 */ /* 0x000fec0003800000 */
.L_x_15432:
        /* <DEDUP_REMOVED lines=9> */
.L_x_15440:
[----:B------:R-:W2:Y:S02]  /*7e20*/  LDG.E.U16 R0, desc[UR36][R2.64] ;  /* 0x0000002402007981 */ /* 0x000ea4000c1e1500 */
[----:B--2---:R-:W-:-:S05]  /*7e30*/  HADD2.F32 R0, -RZ, R0.H0_H0 ;  /* 0x20000000ff007230 */ /* 0x004fca0000004100 */
[----:B------:R-:W-:-:S04]  /*7e40*/  F2FP.BF16.F32.PACK_AB R0, RZ, R0 ;  /* 0x00000000ff00723e */ /* 0x000fc800000010ff */
[----:B------:R-:W-:Y:S01]  /*7e50*/  PRMT R5, R0, 0x7610, R5 ;  /* 0x0000761000057816 */ /* 0x000fe20000000005 */
[----:B------:R-:W-:Y:S06]  /*7e60*/  BRA `(.L_x_15436) ;  /* 0x0000000c00307947 */ /* 0x000fec0003800000 */
.L_x_15439:
        /* <DEDUP_REMOVED lines=9> */
.L_x_15442:
[----:B------:R-:W2:Y:S02]  /*7f00*/  LDG.E.U16 R2, desc[UR36][R2.64] ;  /* 0x0000002402027981 */ /* 0x000ea4000c1e1500 */
[----:B--2---:R-:W-:-:S05]  /*7f10*/  HADD2.F32 R0, -RZ, R2.H0_H0 ;  /* 0x20000002ff007230 */ /* 0x004fca0000004100 */
[----:B------:R-:W-:-:S04]  /*7f20*/  F2FP.BF16.F32.PACK_AB R0, RZ, R0 ;  /* 0x00000000ff00723e */ /* 0x000fc800000010ff */
[----:B------:R-:W-:Y:S01]  /*7f30*/  PRMT R5, R0, 0x7610, R5 ;  /* 0x0000761000057816 */ /* 0x000fe20000000005 */
[----:B------:R-:W-:Y:S06]  /*7f40*/  BRA `(.L_x_15436) ;  /* 0x0000000800f87947 */ /* 0x000fec0003800000 */
.L_x_15441:
        /* <DEDUP_REMOVED lines=9> */
.L_x_15431:
        /* <DEDUP_REMOVED lines=14> */
.L_x_15445:
        /* <DEDUP_REMOVED lines=9> */
.L_x_15444:
        /* <DEDUP_REMOVED lines=26> */
.L_x_15447:
        /* <DEDUP_REMOVED lines=14> */
.L_x_15446:
[----:B------:R0:W5:Y:S01]  /*83d0*/  LDG.E.U16 R5, desc[UR36][R2.64] ;  /* 0x0000002402057981 */ /* 0x000162000c1e1500 */
[----:B------:R-:W-:Y:S05]  /*83e0*/  BRA `(.L_x_15436) ;  /* 0x0000000400d07947 */ /* 0x000fea0003800000 */
.L_x_15443:
        /* <DEDUP_REMOVED lines=13> */
.L_x_15450:
        /* <DEDUP_REMOVED lines=21> */
.L_x_15454:
[----:B------:R-:W-:Y:S05]  /*8610*/  BSYNC.RECONVERGENT B1 ;  /* 0x0000000000017941 */ /* 0x000fea0003800200 */
.L_x_15453:
[----:B------:R-:W-:Y:S01]  /*8620*/  IMAD.SHL.U32 R0, R0, 0x100000, RZ ;  /* 0x0010000000007824 */ /* 0x000fe200078e00ff */
[----:B------:R-:W-:-:S04]  /*8630*/  LEA R2, R2, 0x3b800000, 0x17 ;  /* 0x3b80000002027811 */ /* 0x000fc800078eb8ff */
[----:B------:R-:W-:-:S07]  /*8640*/  LOP3.LUT R0, R2, R0, R7, 0xfe, !PT ;  /* 0x0000000002007212 */ /* 0x000fce00078efe07 */
.L_x_15452:
[----:B------:R-:W-:Y:S05]  /*8650*/  BSYNC.RECONVERGENT B0 ;  /* 0x0000000000007941 */ /* 0x000fea0003800200 */
.L_x_15451:
[----:B------:R-:W-:-:S04]  /*8660*/  F2FP.BF16.F32.PACK_AB R0, RZ, R0 ;  /* 0x00000000ff00723e */ /* 0x000fc800000010ff */
[----:B------:R-:W-:Y:S01]  /*8670*/  PRMT R5, R0, 0x7610, R5 ;  /* 0x0000761000057816 */ /* 0x000fe20000000005 */
[----:B------:R-:W-:Y:S06]  /*8680*/  BRA `(.L_x_15436) ;  /* 0x0000000400287947 */ /* 0x000fec0003800000 */
.L_x_15449:
        /* <DEDUP_REMOVED lines=21> */
.L_x_15458:
[----:B------:R-:W-:Y:S05]  /*87e0*/  BSYNC.RECONVERGENT B1 ;  /* 0x0000000000017941 */ /* 0x000fea0003800200 */
.L_x_15457:
[----:B------:R-:W-:Y:S01]  /*87f0*/  IMAD.SHL.U32 R0, R0, 0x200000, RZ ;  /* 0x0020000000007824 */ /* 0x000fe200078e00ff */
[----:B------:R-:W-:-:S04]  /*8800*/  LEA R2, R2, 0x37800000, 0x17 ;  /* 0x3780000002027811 */ /* 0x000fc800078eb8ff */
[----:B------:R-:W-:-:S07]  /*8810*/  LOP3.LUT R0, R2, R0, R7, 0xfe, !PT ;  /* 0x0000000002007212 */ /* 0x000fce00078efe07 */
.L_x_15456:
[----:B------:R-:W-:Y:S05]  /*8820*/  BSYNC.RECONVERGENT B0 ;  /* 0x0000000000007941 */ /* 0x000fea0003800200 */
.L_x_15455:
[----:B------:R-:W-:-:S04]  /*8830*/  F2FP.BF16.F32.PACK_AB R0, RZ, R0 ;  /* 0x00000000ff00723e */ /* 0x000fc800000010ff */
[----:B------:R-:W-:Y:S01]  /*8840*/  PRMT R5, R0, 0x7610, R5 ;  /* 0x0000761000057816 */ /* 0x000fe20000000005 */
[----:B------:R-:W-:Y:S06]  /*8850*/  BRA `(.L_x_15436) ;  /* 0x0000000000b47947 */ /* 0x000fec0003800000 */
.L_x_15448:
        /* <DEDUP_REMOVED lines=14> */
.L_x_15462:
[----:B------:R-:W-:Y:S05]  /*8940*/  BSYNC.RECONVERGENT B0 ;  /* 0x0000000000007941 */ /* 0x000fea0003800200 */
.L_x_15461:
[----:B------:R-:W-:-:S04]  /*8950*/  F2FP.BF16.F32.PACK_AB R0, RZ, R0 ;  /* 0x00000000ff00723e */ /* 0x000fc800000010ff */
[----:B------:R-:W-:Y:S01]  /*8960*/  PRMT R5, R0, 0x7610, R5 ;  /* 0x0000761000057816 */ /* 0x000fe20000000005 */
[----:B------:R-:W-:Y:S06]  /*8970*/  BRA `(.L_x_15436) ;  /* 0x00000000006c7947 */ /* 0x000fec0003800000 */
.L_x_15435:
        /* <DEDUP_REMOVED lines=16> */
.L_x_15463:
[----:B------:R-:W-:Y:S01]  /*8a80*/  PRMT R5, RZ, 0x7610, R5 ;  /* 0x00007610ff057816 */ /* 0x000fe20000000005 */
[----:B------:R-:W-:Y:S06]  /*8a90*/  BRA `(.L_x_15436) ;  /* 0x0000000000247947 */ /* 0x000fec0003800000 */
.L_x_15460:
[----:B------:R-:W2:Y:S02]  /*8aa0*/  LDG.E.64 R2, desc[UR36][R2.64] ;  /* 0x0000002402027981 */ /* 0x000ea4000c1e1b00 */
[----:B--2---:R-:W0:Y:S02]  /*8ab0*/  I2F.U64 R0, R2 ;  /* 0x0000000200007312 */ /* 0x004e240000301000 */
[----:B0-----:R-:W-:-:S04]  /*8ac0*/  F2FP.BF16.F32.PACK_AB R0, RZ, R0 ;  /* 0x00000000ff00723e */ /* 0x001fc800000010ff */
[----:B------:R-:W-:Y:S01]  /*8ad0*/  PRMT R5, R0, 0x7610, R5 ;  /* 0x0000761000057816 */ /* 0x000fe20000000005 */
[----:B------:R-:W-:Y:S06]  /*8ae0*/  BRA `(.L_x_15436) ;  /* 0x0000000000107947 */ /* 0x000fec0003800000 */
.L_x_15459:
[----:B------:R-:W2:Y:S02]  /*8af0*/  LDG.E R2, desc[UR36][R2.64] ;  /* 0x0000002402027981 */ /* 0x000ea4000c1e1900 */
[----:B--2---:R-:W-:-:S04]  /*8b00*/  I2FP.F32.U32 R0, R2 ;  /* 0x0000000200007245 */ /* 0x004fc80000201000 */
[----:B------:R-:W-:-:S04]  /*8b10*/  F2FP.BF16.F32.PACK_AB R0, RZ, R0 ;  /* 0x00000000ff00723e */ /* 0x000fc800000010ff */
[----:B------:R-:W-:-:S07]  /*8b20*/  PRMT R5, R0, 0x7610, R5 ;  /* 0x0000761000057816 */ /* 0x000fce0000000005 */
.L_x_15436:
[----:B-----5:R-:W-:Y:S01]  /*8b30*/  SHF.L.U32 R0, R5, 0x10, RZ ;  /* 0x0000001005007819 */ /* 0x020fe200000006ff */
[----:B------:R-:W1:Y:S03]  /*8b40*/  LDCU.64 UR6, c[0x0][0x580] ;  /* 0x0000b000ff0677ac */ /* 0x000e660008000a00 */
[----:B------:R-:W-:Y:S01]  /*8b50*/  FSETP.NAN.FTZ.AND P0, PT, |R0|, |R0|, PT ;  /* 0x400000000000720b */ /* 0x000fe20003f18200 */
[----:B------:R-:W-:-:S04]  /*8b60*/  UPRMT UR4, UR41, 0x9910, URZ ;  /* 0x0000991029047896 */ /* 0x000fc800080000ff */
[----:B------:R-:W-:-:S08]  /*8b70*/  UISETP.GT.AND UP0, UPT, UR4, 0x9, UPT ;  /* 0x000000090400788c */ /* 0x000fd0000bf04270 */
[----:B0-----:R-:W-:Y:S01]  /*8b80*/  @!P0 IMAD.U32 R3, R19, 0x10000, RZ ;  /* 0x0001000013038824 */ /* 0x001fe200078e00ff */
[----:B-1----:R-:W-:-:S04]  /*8b90*/  IADD3 R2, P1, PT, R16, UR6, RZ ;  /* 0x0000000610027c10 */ /* 0x002fc8000ff3e0ff */
        /* <DEDUP_REMOVED lines=19> */
.L_x_15467:
[----:B------:R-:W-:-:S06]  /*8cd0*/  IMAD.U32 R5, R5, 0x10000, RZ ;  /* 0x0001000005057824 */ /* 0x000fcc00078e00ff */
[----:B------:R-:W0:Y:S02]  /*8ce0*/  F2I.S64.TRUNC R4, R5 ;  /* 0x0000000500047311 */ /* 0x000e24000020d900 */
[----:B0-----:R4:W-:Y:S01]  /*8cf0*/  STG.E.U8 desc[UR36][R2.64], R4 ;  /* 0x0000000402007986 */ /* 0x0019e2000c101124 */
[----:B------:R-:W-:Y:S05]  /*8d00*/  BRA `(.L_x_15469) ;  /* 0x0000000c006c7947 */ /* 0x000fea0003800000 */
.L_x_15466:
        /* <DEDUP_REMOVED lines=10> */
.L_x_15471:
[----:B------:R-:W-:-:S06]  /*8db0*/  IMAD.U32 R5, R5, 0x10000, RZ ;  /* 0x0001000005057824 */ /* 0x000fcc00078e00ff */
[----:B------:R-:W0:Y:S02]  /*8dc0*/  F2I.FTZ.TRUNC.NTZ R5, R5 ;  /* 0x0000000500057305 */ /* 0x000e24000021f100 */
[----:B0-----:R2:W-:Y:S01]  /*8dd0*/  STG.E desc[UR36][R2.64], R5 ;  /* 0x0000000502007986 */ /* 0x0015e2000c101924 */
[----:B------:R-:W-:Y:S05]  /*8de0*/  BRA `(.L_x_15469) ;  /* 0x0000000c00347947 */ /* 0x000fea0003800000 */
.L_x_15470:
[----:B------:R-:W-:-:S06]  /*8df0*/  SHF.L.U32 R5, R5, 0x10, RZ ;  /* 0x0000001005057819 */ /* 0x000fcc00000006ff */
[----:B------:R-:W0:Y:S02]  /*8e00*/  F2I.FTZ.TRUNC.NTZ R5, R5 ;  /* 0x0000000500057305 */ /* 0x000e24000021f100 */
[----:B0-----:R0:W-:Y:S01]  /*8e10*/  STG.E.U16 desc[UR36][R2.64], R5 ;  /* 0x0000000502007986 */ /* 0x0011e2000c101524 */
[----:B------:R-:W-:Y:S05]  /*8e20*/  BRA `(.L_x_15469) ;  /* 0x0000000c00247947 */ /* 0x000fea0003800000 */
.L_x_15465:
        /* <DEDUP_REMOVED lines=9> */
.L_x_15473:
[----:B------:R-:W-:-:S05]  /*8ec0*/  IMAD.U32 R0, R5, 0x10000, RZ ;  /* 0x0001000005007824 */ /* 0x000fca00078e00ff */
[----:B------:R-:W-:-:S05]  /*8ed0*/  F2FP.F16.F32.PACK_AB R0, RZ, R0 ;  /* 0x00000000ff00723e */ /* 0x000fca00000000ff */
[----:B------:R0:W-:Y:S01]  /*8ee0*/  STG.E.U16 desc[UR36][R2.64], R0 ;  /* 0x0000000002007986 */ /* 0x0001e2000c101524 */
[----:B------:R-:W-:Y:S05]  /*8ef0*/  BRA `(.L_x_15469) ;  /* 0x0000000800f07947 */ /* 0x000fea0003800000 */
.L_x_15472:
[----:B------:R-:W-:-:S09]  /*8f00*/  UISETP.NE.AND UP0, UPT, UR4, 0x7, UPT ;  /* 0x000000070400788c */ /* 0x000fd2000bf05270 */
[----:B------:R-:W-:Y:S05]  /*8f10*/  BRA.U !UP0, `(.L_x_15474) ;  /* 0x0000000108347547 */ /* 0x000fea000b800000 */
[----:B------:R-:W-:-:S09]  /*8f20*/  UISETP.NE.AND UP0, UPT, UR4, 0x8, UPT ;  /* 0x000000080400788c */ /* 0x000fd2000bf05270 */
[----:B------:R-:W-:Y:S05]  /*8f30*/  BRA.U !UP0, `(.L_x_15475) ;  /* 0x0000000108187547 */ /* 0x000fea000b800000 */
[----:B------:R-:W-:-:S09]  /*8f40*/  UISETP.NE.AND UP0, UPT, UR4, 0x9, UPT ;  /* 0x000000090400788c */ /* 0x000fd2000bf05270 */
[----:B------:R-:W-:Y:S05]  /*8f50*/  BRA.U UP0, `(.L_x_15468) ;  /* 0x0000000500fc7547 */ /* 0x000fea000b800000 */
[----:B------:R-:W-:Y:S02]  /*8f60*/  IMAD.U32 R4, R5, 0x10000, RZ ;  /* 0x0001000005047824 */ /* 0x000fe400078e00ff */
[----:B------:R-:W-:-:S05]  /*8f70*/  HFMA2 R5, -RZ, RZ, 0, 0 ;  /* 0x00000000ff057431 */ /* 0x000fca00000001ff */
[----:B------:R0:W-:Y:S01]  /*8f80*/  STG.E.64 desc[UR36][R2.64], R4 ;  /* 0x0000000402007986 */ /* 0x0001e2000c101b24 */
[----:B------:R-:W-:Y:S05]  /*8f90*/  BRA `(.L_x_15469) ;  /* 0x0000000800c87947 */ /* 0x000fea0003800000 */
.L_x_15475:
[----:B------:R-:W-:-:S05]  /*8fa0*/  IMAD.U32 R5, R5, 0x10000, RZ ;  /* 0x0001000005057824 */ /* 0x000fca00078e00ff */
[----:B------:R-:W-:-:S04]  /*8fb0*/  F2FP.F16.F32.PACK_AB R5, RZ, R5 ;  /* 0x00000005ff05723e */ /* 0x000fc800000000ff */
[----:B------:R-:W-:-:S05]  /*8fc0*/  PRMT R5, R5, 0x5410, RZ ;  /* 0x0000541005057816 */ /* 0x000fca00000000ff */
[----:B------:R0:W-:Y:S01]  /*8fd0*/  STG.E desc[UR36][R2.64], R5 ;  /* 0x0000000502007986 */ /* 0x0001e2000c101924 */
[----:B------:R-:W-:Y:S05]  /*8fe0*/  BRA `(.L_x_15469) ;  /* 0x0000000800b47947 */ /* 0x000fea0003800000 */
.L_x_15474:
[----:B------:R-:W-:-:S04]  /*8ff0*/  IMAD.U32 R4, R5, 0x10000, RZ ;  /* 0x0001000005047824 */ /* 0x000fc800078e00ff */
[----:B------:R-:W-:-:S06]  /*9000*/  FMUL.FTZ R4, R4, 1 ;  /* 0x3f80000004047820 */ /* 0x000fcc0000410000 */
[----:B------:R-:W0:Y:S02]  /*9010*/  F2F.F64.F32 R4, R4 ;  /* 0x0000000400047310 */ /* 0x000e240000201800 */
[----:B0-----:R0:W-:Y:S01]  /*9020*/  STG.E.64 desc[UR36][R2.64], R4 ;  /* 0x0000000402007986 */ /* 0x0011e2000c101b24 */
[----:B------:R-:W-:Y:S05]  /*9030*/  BRA `(.L_x_15469) ;  /* 0x0000000800a07947 */ /* 0x000fea0003800000 */
.L_x_15464:
        /* <DEDUP_REMOVED lines=14> */
.L_x_15479:
        /* <DEDUP_REMOVED lines=18> */
.L_x_15482:
[----:B------:R-:W-:-:S04]  /*9240*/  SHF.R.U32.HI R5, RZ, 0x18, R5 ;  /* 0x00000018ff057819 */ /* 0x000fc80000011605 */
[----:B------:R-:W-:-:S07]  /*9250*/  LOP3.LUT R0, R0, 0x80, R5, 0xf8, !PT ;  /* 0x0000008000007812 */ /* 0x000fce00078ef805 */
.L_x_15481:
[----:B------:R-:W-:Y:S05]  /*9260*/  BSYNC.RECONVERGENT B0 ;  /* 0x0000000000007941 */ /* 0x000fea0003800200 */
.L_x_15480:
[----:B------:R0:W-:Y:S01]  /*9270*/  STG.E.U8 desc[UR36][R2.64], R0 ;  /* 0x0000000002007986 */ /* 0x0001e2000c101124 */
[----:B------:R-:W-:Y:S05]  /*9280*/  BRA `(.L_x_15469) ;  /* 0x00000008000c7947 */ /* 0x000fea0003800000 */
.L_x_15478:
        /* <DEDUP_REMOVED lines=18> */
.L_x_15485:
[----:B------:R-:W-:-:S04]  /*93b0*/  SHF.R.U32.HI R5, RZ, 0x18, R5 ;  /* 0x00000018ff057819 */ /* 0x000fc80000011605 */
[----:B------:R-:W-:-:S07]  /*93c0*/  LOP3.LUT R0, R0, 0x80, R5, 0xf8, !PT ;  /* 0x0000008000007812 */ /* 0x000fce00078ef805 */
.L_x_15484:
[----:B------:R-:W-:Y:S05]  /*93d0*/  BSYNC.RECONVERGENT B0 ;  /* 0x0000000000007941 */ /* 0x000fea0003800200 */
.L_x_15483:
[----:B------:R0:W-:Y:S01]  /*93e0*/  STG.E.U8 desc[UR36][R2.64], R0 ;  /* 0x0000000002007986 */ /* 0x0001e2000c101124 */
[----:B------:R-:W-:Y:S05]  /*93f0*/  BRA `(.L_x_15469) ;  /* 0x0000000400b07947 */ /* 0x000fea0003800000 */
.L_x_15477:
        /* <DEDUP_REMOVED lines=22> */
.L_x_15487:
[----:B------:R-:W-:-:S06]  /*9560*/  IMAD.U32 R5, R5, 0x10000, RZ ;  /* 0x0001000005057824 */ /* 0x000fcc00078e00ff */
[----:B------:R-:W0:Y:S02]  /*9570*/  F2I.U64.TRUNC R4, R5 ;  /* 0x0000000500047311 */ /* 0x000e24000020d800 */
[----:B0-----:R0:W-:Y:S01]  /*9580*/  STG.E.64 desc[UR36][R2.64], R4 ;  /* 0x0000000402007986 */ /* 0x0011e2000c101b24 */
[----:B------:R-:W-:Y:S05]  /*9590*/  BRA `(.L_x_15469) ;  /* 0x0000000400487947 */ /* 0x000fea0003800000 */
.L_x_15486:
[----:B------:R-:W-:-:S06]  /*95a0*/  SHF.L.U32 R5, R5, 0x10, RZ ;  /* 0x0000001005057819 */ /* 0x000fcc00000006ff */
[----:B------:R-:W0:Y:S02]  /*95b0*/  F2I.FTZ.U32.TRUNC.NTZ R5, R5 ;  /* 0x0000000500057305 */ /* 0x000e24000021f000 */
[----:B0-----:R0:W-:Y:S01]  /*95c0*/  STG.E desc[UR36][R2.64], R5 ;  /* 0x0000000502007986 */ /* 0x0011e2000c101924 */
[----:B------:R-:W-:Y:S05]  /*95d0*/  BRA `(.L_x_15469) ;  /* 0x0000000400387947 */ /* 0x000fea0003800000 */
.L_x_15476:
        /* <DEDUP_REMOVED lines=11> */
.L_x_15489:
[----:B------:R-:W-:Y:S01]  /*9690*/  IMAD.U32 R5, R5, 0x10000, RZ ;  /* 0x0001000005057824 */ /* 0x000fe200078e00ff */
[----:B------:R-:W-:-:S03]  /*96a0*/  CS2R R6, SRZ ;  /* 0x0000000000067805 */ /* 0x000fc6000001ff00 */
[----:B------:R-:W-:-:S06]  /*96b0*/  FMUL.FTZ R5, R5, 1 ;  /* 0x3f80000005057820 */ /* 0x000fcc0000410000 */
[----:B------:R-:W0:Y:S02]  /*96c0*/  F2F.F64.F32 R4, R5 ;  /* 0x0000000500047310 */ /* 0x000e240000201800 */
[----:B0-----:R0:W-:Y:S01]  /*96d0*/  STG.E.128 desc[UR36][R2.64], R4 ;  /* 0x0000000402007986 */ /* 0x0011e2000c101d24 */
[----:B------:R-:W-:Y:S05]  /*96e0*/  BRA `(.L_x_15469) ;  /* 0x0000000000f47947 */ /* 0x000fea0003800000 */
.L_x_15488:
[----:B------:R-:W-:-:S09]  /*96f0*/  UISETP.NE.AND UP0, UPT, UR4, 0xf, UPT ;  /* 0x0000000f0400788c */ /* 0x000fd2000bf05270 */
[----:B------:R-:W-:Y:S05]  /*9700*/  BRA.U !UP0, `(.L_x_15490) ;  /* 0x0000000108e87547 */ /* 0x000fea000b800000 */
[----:B------:R-:W-:-:S09]  /*9710*/  UISETP.NE.AND UP0, UPT, UR4, 0x17, UPT ;  /* 0x000000170400788c */ /* 0x000fd2000bf05270 */
[----:B------:R-:W-:Y:S05]  /*9720*/  BRA.U !UP0, `(.L_x_15491) ;  /* 0x0000000108907547 */ /* 0x000fea000b800000 */
[----:B------:R-:W-:-:S09]  /*9730*/  UISETP.NE.AND UP0, UPT, UR4, 0x18, UPT ;  /* 0x000000180400788c */ /* 0x000fd2000bf05270 */
[----:B------:R-:W-:Y:S05]  /*9740*/  BRA.U !UP0, `(.L_x_15492) ;  /* 0x0000000108447547 */ /* 0x000fea000b800000 */
.L_x_15468:
        /* <DEDUP_REMOVED lines=16> */
.L_x_15493:
[----:B------:R-:W-:Y:S05]  /*9850*/  BRA `(.L_x_15469) ;  /* 0x0000000000987947 */ /* 0x000fea0003800000 */
.L_x_15492:
        /* <DEDUP_REMOVED lines=13> */
.L_x_15495:
[----:B------:R-:W-:Y:S05]  /*9930*/  BSYNC.RECONVERGENT B0 ;  /* 0x0000000000007941 */ /* 0x000fea0003800200 */
.L_x_15494:
[----:B------:R-:W-:-:S05]  /*9940*/  LOP3.LUT R5, R0, 0x80, R5, 0xf8, !PT ;  /* 0x0000008000057812 */ /* 0x000fca00078ef805 */
[----:B------:R0:W-:Y:S01]  /*9950*/  STG.E.U8 desc[UR36][R2.64], R5 ;  /* 0x0000000502007986 */ /* 0x0001e2000c101124 */
[----:B------:R-:W-:Y:S05]  /*9960*/  BRA `(.L_x_15469) ;  /* 0x0000000000547947 */ /* 0x000fea0003800000 */
.L_x_15491:
        /* <DEDUP_REMOVED lines=12> */
.L_x_15497:
[----:B------:R-:W-:Y:S01]  /*9a30*/  IMAD.MOV.U32 R0, RZ, RZ, 0x7f ;  /* 0x0000007fff007424 */ /* 0x000fe200078e00ff */
[----:B------:R-:W-:-:S04]  /*9a40*/  ISETP.GT.U32.AND P0, PT, R4, 0x7f800000, PT ;  /* 0x7f8000000400780c */ /* 0x000fc80003f04070 */
[----:B------:R-:W-:-:S09]  /*9a50*/  SEL R0, R0, 0x7c, P0 ;  /* 0x0000007c00007807 */ /* 0x000fd20000000000 */
.L_x_15498:
[----:B------:R-:W-:Y:S05]  /*9a60*/  BSYNC.RECONVERGENT B0 ;  /* 0x0000000000007941 */ /* 0x000fea0003800200 */
.L_x_15496:
[----:B------:R-:W-:-:S04]  /*9a70*/  SHF.R.U32.HI R5, RZ, 0x18, R5 ;  /* 0x00000018ff057819 */ /* 0x000fc80000011605 */
[----:B------:R-:W-:-:S05]  /*9a80*/  LOP3.LUT R5, R0, 0x80, R5, 0xf8, !PT ;  /* 0x0000008000057812 */ /* 0x000fca00078ef805 */
[----:B------:R0:W-:Y:S01]  /*9a90*/  STG.E.U8 desc[UR36][R2.64], R5 ;  /* 0x0000000502007986 */ /* 0x0001e2000c101124 */
[----:B------:R-:W-:Y:S05]  /*9aa0*/  BRA `(.L_x_15469) ;  /* 0x0000000000047947 */ /* 0x000fea0003800000 */
.L_x_15490:
[----:B------:R0:W-:Y:S02]  /*9ab0*/  STG.E.U16 desc[UR36][R2.64], R5 ;  /* 0x0000000502007986 */ /* 0x0001e4000c101524 */
.L_x_15469:
[----:B------:R-:W-:-:S07]  /*9ac0*/  IADD3 R17, PT, PT, R17, 0x80, RZ ;  /* 0x0000008011117810 */ /* 0x000fce0007ffe0ff */
.L_x_15429:
[----:B------:R-:W-:Y:S05]  /*9ad0*/  BSYNC.RECONVERGENT B6 ;  /* 0x0000000000067941 */ /* 0x000fea0003800200 */
.L_x_15428:
        /* <DEDUP_REMOVED lines=306> */
.L_x_15499:
        /* <DEDUP_REMOVED lines=21> */
.L_x_15503:
[----:B------:R-:W2:Y:S02]  /*af50*/  LDG.E.U8 R2, desc[UR36][R2.64] ;  /* 0x0000002402027981 */ /* 0x000ea4000c1e1100 */
[----:B--2---:R-:W-:-:S04]  /*af60*/  I2FP.F32.U32 R0, R2 ;  /* 0x0000000200007245 */ /* 0x004fc80000201000 */
[----:B------:R-:W-:-:S04]  /*af70*/  F2FP.BF16.F32.PACK_AB R0, RZ, R0 ;  /* 0x00000000ff00723e */ /* 0x000fc800000010ff */
[----:B------:R-:W-:Y:S01]  /*af80*/  PRMT R5, R0, 0x7610, R5 ;  /* 0x0000761000057816 */ /* 0x000fe20000000005 */
[----:B------:R-:W-:Y:S06]  /*af90*/  BRA `(.L_x_15505) ;  /* 0x0000000c00bc7947 */ /* 0x000fec0003800000 */
.L_x_15502:
        /* <DEDUP_REMOVED lines=11> */
.L_x_15507:
[----:B------:R-:W2:Y:S02]  /*b050*/  LDG.E R2, desc[UR36][R2.64] ;  /* 0x0000002402027981 */ /* 0x000ea4000c1e1900 */
[----:B--2---:R-:W-:-:S04]  /*b060*/  I2FP.F32.S32 R0, R2 ;  /* 0x0000000200007245 */ /* 0x004fc80000201400 */
[----:B------:R-:W-:-:S04]  /*b070*/  F2FP.BF16.F32.PACK_AB R0, RZ, R0 ;  /* 0x00000000ff00723e */ /* 0x000fc800000010ff */
[----:B------:R-:W-:Y:S01]  /*b080*/  PRMT R5, R0, 0x7610, R5 ;  /* 0x0000761000057816 */ /* 0x000fe20000000005 */
[----:B------:R-:W-:Y:S06]  /*b090*/  BRA `(.L_x_15505) ;  /* 0x0000000c007c7947 */ /* 0x000fec0003800000 */
.L_x_15506:
[----:B------:R-:W2:Y:S02]  /*b0a0*/  LDG.E.U16 R2, desc[UR36][R2.64] ;  /* 0x0000002402027981 */ /* 0x000ea4000c1e1500 */
[----:B--2---:R-:W0:Y:S02]  /*b0b0*/  I2F.S16 R0, R2 ;  /* 0x0000000200007306 */ /* 0x004e240000101400 */
[----:B0-----:R-:W-:-:S04]  /*b0c0*/  F2FP.BF16.F32.PACK_AB R0, RZ, R0 ;  /* 0x00000000ff00723e */ /* 0x001fc800000010ff */
[----:B------:R-:W-:Y:S01]  /*b0d0*/  PRMT R5, R0, 0x7610, R5 ;  /* 0x0000761000057816 */ /* 0x000fe20000000005 */
[----:B------:R-:W-:Y:S06]  /*b0e0*/  BRA `(.L_x_15505) ;  /* 0x0000000c00687947 */ /* 0x000fec0003800000 */
.L_x_15501:
        /* <DEDUP_REMOVED lines=9> */
.L_x_15509:
[----:B------:R-:W2:Y:S02]  /*b180*/  LDG.E.U16 R0, desc[UR36][R2.64] ;  /* 0x0000002402007981 */ /* 0x000ea4000c1e1500 */
[----:B--2---:R-:W-:-:S05]  /*b190*/  HADD2.F32 R0, -RZ, R0.H0_H0 ;  /* 0x20000000ff007230 */ /* 0x004fca0000004100 */
[----:B------:R-:W-:-:S04]  /*b1a0*/  F2FP.BF16.F32.PACK_AB R0, RZ, R0 ;  /* 0x00000000ff00723e */ /* 0x000fc800000010ff */
[----:B------:R-:W-:Y:S01]  /*b1b0*/  PRMT R5, R0, 0x7610, R5 ;  /* 0x0000761000057816 */ /* 0x000fe20000000005 */
[----:B------:R-:W-:Y:S06]  /*b1c0*/  BRA `(.L_x_15505) ;  /* 0x0000000c00307947 */ /* 0x000fec0003800000 */
.L_x_15508:
        /* <DEDUP_REMOVED lines=9> */
.L_x_15511:
[----:B------:R-:W2:Y:S02]  /*b260*/  LDG.E.U16 R2, desc[UR36][R2.64] ;  /* 0x0000002402027981 */ /* 0x000ea4000c1e1500 */
[----:B--2---:R-:W-:-:S05]  /*b270*/  HADD2.F32 R0, -RZ, R2.H0_H0 ;  /* 0x20000002ff007230 */ /* 0x004fca0000004100 */
[----:B------:R-:W-:-:S04]  /*b280*/  F2FP.BF16.F32.PACK_AB R0, RZ, R0 ;  /* 0x00000000ff00723e */ /* 0x000fc800000010ff */
[----:B------:R-:W-:Y:S01]  /*b290*/  PRMT R5, R0, 0x7610, R5 ;  /* 0x0000761000057816 */ /* 0x000fe20000000005 */
[----:B------:R-:W-:Y:S06]  /*b2a0*/  BRA `(.L_x_15505) ;  /* 0x0000000800f87947 */ /* 0x000fec0003800000 */
.L_x_15510:
        /* <DEDUP_REMOVED lines=9> */
.L_x_15500:
        /* <DEDUP_REMOVED lines=14> */
.L_x_15514:
        /* <DEDUP_REMOVED lines=9> */
.L_x_15513:
        /* <DEDUP_REMOVED lines=26> */
.L_x_15516:
        /* <DEDUP_REMOVED lines=14> */
.L_x_15515:
[----:B------:R0:W5:Y:S01]  /*b730*/  LDG.E.U16 R5, desc[UR36][R2.64] ;  /* 0x0000002402057981 */ /* 0x000162000c1e1500 */
[----:B------:R-:W-:Y:S05]  /*b740*/  BRA `(.L_x_15505) ;  /* 0x0000000400d07947 */ /* 0x000fea0003800000 */
.L_x_15512:
        /* <DEDUP_REMOVED lines=13> */
.L_x_15519:
        /* <DEDUP_REMOVED lines=21> */
.L_x_15523:
[----:B------:R-:W-:Y:S05]  /*b970*/  BSYNC.RECONVERGENT B1 ;  /* 0x0000000000017941 */ /* 0x000fea0003800200 */
.L_x_15522:
[----:B------:R-:W-:Y:S02]  /*b980*/  SHF.L.U32 R0, R0, 0x14, RZ ;  /* 0x0000001400007819 */ /* 0x000fe400000006ff */
[----:B------:R-:W-:-:S04]  /*b990*/  LEA R2, R2, 0x3b800000, 0x17 ;  /* 0x3b80000002027811 */ /* 0x000fc800078eb8ff */
[----:B------:R-:W-:-:S07]  /*b9a0*/  LOP3.LUT R0, R2, R0, R7, 0xfe, !PT ;  /* 0x0000000002007212 */ /* 0x000fce00078efe07 */
.L_x_15521:
[----:B------:R-:W-:Y:S05]  /*b9b0*/  BSYNC.RECONVERGENT B0 ;  /* 0x0000000000007941 */ /* 0x000fea0003800200 */
.L_x_15520:
[----:B------:R-:W-:-:S04]  /*b9c0*/  F2FP.BF16.F32.PACK_AB R0, RZ, R0 ;  /* 0x00000000ff00723e */ /* 0x000fc800000010ff */
[----:B------:R-:W-:Y:S01]  /*b9d0*/  PRMT R5, R0, 0x7610, R5 ;  /* 0x0000761000057816 */ /* 0x000fe20000000005 */
[----:B------:R-:W-:Y:S06]  /*b9e0*/  BRA `(.L_x_15505) ;  /* 0x0000000400287947 */ /* 0x000fec0003800000 */
.L_x_15518:
        /* <DEDUP_REMOVED lines=21> */
.L_x_15527:
[----:B------:R-:W-:Y:S05]  /*bb40*/  BSYNC.RECONVERGENT B1 ;  /* 0x0000000000017941 */ /* 0x000fea0003800200 */
.L_x_15526:
[----:B------:R-:W-:Y:S01]  /*bb50*/  IMAD.SHL.U32 R0, R0, 0x200000, RZ ;  /* 0x0020000000007824 */ /* 0x000fe200078e00ff */
[----:B------:R-:W-:-:S04]  /*bb60*/  LEA R2, R2, 0x37800000, 0x17 ;  /* 0x3780000002027811 */ /* 0x000fc800078eb8ff */
[----:B------:R-:W-:-:S07]  /*bb70*/  LOP3.LUT R0, R2, R0, R7, 0xfe, !PT ;  /* 0x0000000002007212 */ /* 0x000fce00078efe07 */
.L_x_15525:
[----:B------:R-:W-:Y:S05]  /*bb80*/  BSYNC.RECONVERGENT B0 ;  /* 0x0000000000007941 */ /* 0x000fea0003800200 */
.L_x_15524:
[----:B------:R-:W-:-:S04]  /*bb90*/  F2FP.BF16.F32.PACK_AB R0, RZ, R0 ;  /* 0x00000000ff00723e */ /* 0x000fc800000010ff */
[----:B------:R-:W-:Y:S01]  /*bba0*/  PRMT R5, R0, 0x7610, R5 ;  /* 0x0000761000057816 */ /* 0x000fe20000000005 */
[----:B------:R-:W-:Y:S06]  /*bbb0*/  BRA `(.L_x_15505) ;  /* 0x0000000000b47947 */ /* 0x000fec0003800000 */
.L_x_15517:
        /* <DEDUP_REMOVED lines=14> */
.L_x_15531:
[----:B------:R-:W-:Y:S05]  /*bca0*/  BSYNC.RECONVERGENT B0 ;  /* 0x0000000000007941 */ /* 0x000fea0003800200 */
.L_x_15530:
[----:B------:R-:W-:-:S04]  /*bcb0*/  F2FP.BF16.F32.PACK_AB R0, RZ, R0 ;  /* 0x00000000ff00723e */ /* 0x000fc800000010ff */
[----:B------:R-:W-:Y:S01]  /*bcc0*/  PRMT R5, R0, 0x7610, R5 ;  /* 0x0000761000057816 */ /* 0x000fe20000000005 */
[----:B------:R-:W-:Y:S06]  /*bcd0*/  BRA `(.L_x_15505) ;  /* 0x00000000006c7947 */ /* 0x000fec0003800000 */
.L_x_15504:
        /* <DEDUP_REMOVED lines=16> */
.L_x_15532:
[----:B------:R-:W-:Y:S01]  /*bde0*/  PRMT R5, RZ, 0x7610, R5 ;  /* 0x00007610ff057816 */ /* 0x000fe20000000005 */
[----:B------:R-:W-:Y:S06]  /*bdf0*/  BRA `(.L_x_15505) ;  /* 0x0000000000247947 */ /* 0x000fec0003800000 */
.L_x_15529:
[----:B------:R-:W2:Y:S02]  /*be00*/  LDG.E.64 R2, desc[UR36][R2.64] ;  /* 0x0000002402027981 */ /* 0x000ea4000c1e1b00 */
[----:B--2---:R-:W0:Y:S02]  /*be10*/  I2F.U64 R0, R2 ;  /* 0x0000000200007312 */ /* 0x004e240000301000 */
[----:B0-----:R-:W-:-:S04]  /*be20*/  F2FP.BF16.F32.PACK_AB R0, RZ, R0 ;  /* 0x00000000ff00723e */ /* 0x001fc800000010ff */
[----:B------:R-:W-:Y:S01]  /*be30*/  PRMT R5, R0, 0x7610, R5 ;  /* 0x0000761000057816 */ /* 0x000fe20000000005 */
[----:B------:R-:W-:Y:S06]  /*be40*/  BRA `(.L_x_15505) ;  /* 0x0000000000107947 */ /* 0x000fec0003800000 */
.L_x_15528:
[----:B------:R-:W2:Y:S02]  /*be50*/  LDG.E R2, desc[UR36][R2.64] ;  /* 0x0000002402027981 */ /* 0x000ea4000c1e1900 */
[----:B--2---:R-:W-:-:S04]  /*be60*/  I2FP.F32.U32 R0, R2 ;  /* 0x0000000200007245 */ /* 0x004fc80000201000 */
[----:B------:R-:W-:-:S04]  /*be70*/  F2FP.BF16.F32.PACK_AB R0, RZ, R0 ;  /* 0x00000000ff00723e */ /* 0x000fc800000010ff */
[----:B------:R-:W-:-:S07]  /*be80*/  PRMT R5, R0, 0x7610, R5 ;  /* 0x0000761000057816 */ /* 0x000fce0000000005 */
.L_x_15505:
[----:B-----5:R-:W-:Y:S01]  /*be90*/  IMAD.U32 R0, R5, 0x10000, RZ ;  /* 0x0001000005007824 */ /* 0x020fe200078e00ff */
[----:B------:R-:W-:-:S04]  /*bea0*/  UPRMT UR4, UR41, 0x9910, URZ ;  /* 0x0000991029047896 */ /* 0x000fc800080000ff */
[----:B------:R-:W-:Y:S01]  /*beb0*/  FSETP.NAN.FTZ.AND P0, PT, |R0|, |R0|, PT ;  /* 0x400000000000720b */ /* 0x000fe20003f18200 */
[----:B------:R-:W-:-:S12]  /*bec0*/  UISETP.GT.AND UP0, UPT, UR4, 0x9, UPT ;  /* 0x000000090400788c */ /* 0x000fd8000bf04270 */
[----:B------:R-:W-:Y:S01]  /*bed0*/  @!P0 IMAD.U32 R19, R19, 0x10000, RZ ;  /* 0x0001000013138824 */ /* 0x000fe200078e00ff */
[----:B0-----:R-:W-:-:S04]  /*bee0*/  @!P0 SHF.L.U32 R3, R18, 0x10, RZ ;  /* 0x0000001012038819 */ /* 0x001fc800000006ff */
[----:B------:R-:W-:-:S04]  /*bef0*/  @!P0 FMNMX.FTZ R0, R19, R0, !PT ;  /* 0x0000000013008209 */ /* 0x000fc80007810000 */
        /* <DEDUP_REMOVED lines=16> */
.L_x_15536:
[----:B------:R-:W-:-:S06]  /*c000*/  IMAD.U32 R3, R5, 0x10000, RZ ;  /* 0x0001000005037824 */ /* 0x000fcc00078e00ff */
[----:B------:R-:W0:Y:S02]  /*c010*/  F2I.S64.TRUNC R2, R3 ;  /* 0x0000000300027311 */ /* 0x000e24000020d900 */
[----:B0-----:R-:W-:Y:S01]  /*c020*/  STG.E.U8 desc[UR36][R16.64], R2 ;  /* 0x0000000210007986 */ /* 0x001fe2000c101124 */
[----:B------:R-:W-:Y:S05]  /*c030*/  EXIT ;  /* 0x000000000000794d */ /* 0x000fea0003800000 */
.L_x_15535:
        /* <DEDUP_REMOVED lines=10> */
.L_x_15539:
[----:B------:R-:W-:-:S06]  /*c0e0*/  SHF.L.U32 R5, R5, 0x10, RZ ;  /* 0x0000001005057819 */ /* 0x000fcc00000006ff */
[----:B------:R-:W0:Y:S02]  /*c0f0*/  F2I.FTZ.TRUNC.NTZ R5, R5 ;  /* 0x0000000500057305 */ /* 0x000e24000021f100 */
[----:B0-----:R-:W-:Y:S01]  /*c100*/  STG.E desc[UR36][R16.64], R5 ;  /* 0x0000000510007986 */ /* 0x001fe2000c101924 */
[----:B------:R-:W-:Y:S05]  /*c110*/  EXIT ;  /* 0x000000000000794d */ /* 0x000fea0003800000 */
.L_x_15538:
[----:B------:R-:W-:-:S06]  /*c120*/  IMAD.U32 R5, R5, 0x10000, RZ ;  /* 0x0001000005057824 */ /* 0x000fcc00078e00ff */
[----:B------:R-:W0:Y:S02]  /*c130*/  F2I.FTZ.TRUNC.NTZ R5, R5 ;  /* 0x0000000500057305 */ /* 0x000e24000021f100 */
[----:B0-----:R-:W-:Y:S01]  /*c140*/  STG.E.U16 desc[UR36][R16.64], R5 ;  /* 0x0000000510007986 */ /* 0x001fe2000c101524 */
[----:B------:R-:W-:Y:S05]  /*c150*/  EXIT ;  /* 0x000000000000794d */ /* 0x000fea0003800000 */
.L_x_15534:
        /* <DEDUP_REMOVED lines=9> */
.L_x_15541:
[----:B------:R-:W-:-:S05]  /*c1f0*/  IMAD.U32 R0, R5, 0x10000, RZ ;  /* 0x0001000005007824 */ /* 0x000fca00078e00ff */
[----:B------:R-:W-:-:S05]  /*c200*/  F2FP.F16.F32.PACK_AB R0, RZ, R0 ;  /* 0x00000000ff00723e */ /* 0x000fca00000000ff */
[----:B------:R-:W-:Y:S01]  /*c210*/  STG.E.U16 desc[UR36][R16.64], R0 ;  /* 0x0000000010007986 */ /* 0x000fe2000c101524 */
[----:B------:R-:W-:Y:S05]  /*c220*/  EXIT ;  /* 0x000000000000794d */ /* 0x000fea0003800000 */
.L_x_15540:
        /* <DEDUP_REMOVED lines=10> */
.L_x_15543:
[----:B------:R-:W-:-:S05]  /*c2d0*/  IMAD.U32 R5, R5, 0x10000, RZ ;  /* 0x0001000005057824 */ /* 0x000fca00078e00ff */
[----:B------:R-:W-:-:S04]  /*c2e0*/  F2FP.F16.F32.PACK_AB R3, RZ, R5 ;  /* 0x00000005ff03723e */ /* 0x000fc800000000ff */
[----:B------:R-:W-:-:S05]  /*c2f0*/  PRMT R3, R3, 0x5410, RZ ;  /* 0x0000541003037816 */ /* 0x000fca00000000ff */
[----:B------:R-:W-:Y:S01]  /*c300*/  STG.E desc[UR36][R16.64], R3 ;  /* 0x0000000310007986 */ /* 0x000fe2000c101924 */
[----:B------:R-:W-:Y:S05]  /*c310*/  EXIT ;  /* 0x000000000000794d */ /* 0x000fea0003800000 */
.L_x_15542:
[----:B------:R-:W-:-:S04]  /*c320*/  IMAD.U32 R2, R5, 0x10000, RZ ;  /* 0x0001000005027824 */ /* 0x000fc800078e00ff */
[----:B------:R-:W-:-:S06]  /*c330*/  FMUL.FTZ R2, R2, 1 ;  /* 0x3f80000002027820 */ /* 0x000fcc0000410000 */
[----:B------:R-:W0:Y:S02]  /*c340*/  F2F.F64.F32 R2, R2 ;  /* 0x0000000200027310 */ /* 0x000e240000201800 */
[----:B0-----:R-:W-:Y:S01]  /*c350*/  STG.E.64 desc[UR36][R16.64], R2 ;  /* 0x0000000210007986 */ /* 0x001fe2000c101b24 */
[----:B------:R-:W-:Y:S05]  /*c360*/  EXIT ;  /* 0x000000000000794d */ /* 0x000fea0003800000 */
.L_x_15533:
        /* <DEDUP_REMOVED lines=14> */
.L_x_15547:
        /* <DEDUP_REMOVED lines=17> */
.L_x_15550:
[----:B------:R-:W-:-:S04]  /*c560*/  SHF.R.U32.HI R3, RZ, 0x18, R3 ;  /* 0x00000018ff037819 */ /* 0x000fc80000011603 */
[----:B------:R-:W-:-:S04]  /*c570*/  LOP3.LUT R0, R0, 0x80, R3, 0xf8, !PT ;  /* 0x0000008000007812 */ /* 0x000fc800078ef803 */
[----:B------:R-:W-:-:S07]  /*c580*/  PRMT R8, R0, 0x7610, R8 ;  /* 0x0000761000087816 */ /* 0x000fce0000000008 */
.L_x_15549:
[----:B------:R-:W-:Y:S05]  /*c590*/  BSYNC.RECONVERGENT B0 ;  /* 0x0000000000007941 */ /* 0x000fea0003800200 */
.L_x_15548:
[----:B------:R-:W-:Y:S01]  /*c5a0*/  STG.E.U8 desc[UR36][R16.64], R8 ;  /* 0x0000000810007986 */ /* 0x000fe2000c101124 */
[----:B------:R-:W-:Y:S05]  /*c5b0*/  EXIT ;  /* 0x000000000000794d */ /* 0x000fea0003800000 */
.L_x_15546:
        /* <DEDUP_REMOVED lines=17> */
.L_x_15553:
[----:B------:R-:W-:-:S04]  /*c6d0*/  SHF.R.U32.HI R3, RZ, 0x18, R3 ;  /* 0x00000018ff037819 */ /* 0x000fc80000011603 */
[----:B------:R-:W-:-:S04]  /*c6e0*/  LOP3.LUT R0, R0, 0x80, R3, 0xf8, !PT ;  /* 0x0000008000007812 */ /* 0x000fc800078ef803 */
[----:B------:R-:W-:-:S07]  /*c6f0*/  PRMT R8, R0, 0x7610, R8 ;  /* 0x0000761000087816 */ /* 0x000fce0000000008 */
.L_x_15552:
[----:B------:R-:W-:Y:S05]  /*c700*/  BSYNC.RECONVERGENT B0 ;  /* 0x0000000000007941 */ /* 0x000fea0003800200 */
.L_x_15551:
[----:B------:R-:W-:Y:S01]  /*c710*/  STG.E.U8 desc[UR36][R16.64], R8 ;  /* 0x0000000810007986 */ /* 0x000fe2000c101124 */
[----:B------:R-:W-:Y:S05]  /*c720*/  EXIT ;  /* 0x000000000000794d */ /* 0x000fea0003800000 */
.L_x_15545:
        /* <DEDUP_REMOVED lines=22> */
.L_x_15555:
[----:B------:R-:W-:-:S06]  /*c890*/  IMAD.U32 R2, R5, 0x10000, RZ ;  /* 0x0001000005027824 */ /* 0x000fcc00078e00ff */
[----:B------:R-:W0:Y:S02]  /*c8a0*/  F2I.U64.TRUNC R2, R2 ;  /* 0x0000000200027311 */ /* 0x000e24000020d800 */
[----:B0-----:R-:W-:Y:S01]  /*c8b0*/  STG.E.64 desc[UR36][R16.64], R2 ;  /* 0x0000000210007986 */ /* 0x001fe2000c101b24 */
[----:B------:R-:W-:Y:S05]  /*c8c0*/  EXIT ;  /* 0x000000000000794d */ /* 0x000fea0003800000 */
.L_x_15554:
[----:B------:R-:W-:-:S06]  /*c8d0*/  IMAD.U32 R5, R5, 0x10000, RZ ;  /* 0x0001000005057824 */ /* 0x000fcc00078e00ff */
[----:B------:R-:W0:Y:S02]  /*c8e0*/  F2I.FTZ.U32.TRUNC.NTZ R5, R5 ;  /* 0x0000000500057305 */ /* 0x000e24000021f000 */
[----:B0-----:R-:W-:Y:S01]  /*c8f0*/  STG.E desc[UR36][R16.64], R5 ;  /* 0x0000000510007986 */ /* 0x001fe2000c101924 */
[----:B------:R-:W-:Y:S05]  /*c900*/  EXIT ;  /* 0x000000000000794d */ /* 0x000fea0003800000 */
.L_x_15544:
        /* <DEDUP_REMOVED lines=11> */
.L_x_15557:
[----:B------:R-:W-:Y:S01]  /*c9c0*/  IMAD.U32 R5, R5, 0x10000, RZ ;  /* 0x0001000005057824 */ /* 0x000fe200078e00ff */
[----:B------:R-:W-:-:S03]  /*c9d0*/  CS2R R6, SRZ ;  /* 0x0000000000067805 */ /* 0x000fc6000001ff00 */
[----:B------:R-:W-:-:S06]  /*c9e0*/  FMUL.FTZ R5, R5, 1 ;  /* 0x3f80000005057820 */ /* 0x000fcc0000410000 */
[----:B------:R-:W0:Y:S02]  /*c9f0*/  F2F.F64.F32 R4, R5 ;  /* 0x0000000500047310 */ /* 0x000e240000201800 */
[----:B0-----:R-:W-:Y:S01]  /*ca00*/  STG.E.128 desc[UR36][R16.64], R4 ;  /* 0x0000000410007986 */ /* 0x001fe2000c101d24 */
[----:B------:R-:W-:Y:S05]  /*ca10*/  EXIT ;  /* 0x000000000000794d */ /* 0x000fea0003800000 */
.L_x_15556:
[----:B------:R-:W-:-:S09]  /*ca20*/  UISETP.NE.AND UP0, UPT, UR4, 0xf, UPT ;  /* 0x0000000f0400788c */ /* 0x000fd2000bf05270 */
[----:B------:R-:W-:Y:S05]  /*ca30*/  BRA.U !UP0, `(.L_x_15558) ;  /* 0x0000000108e87547 */ /* 0x000fea000b800000 */
[----:B------:R-:W-:-:S09]  /*ca40*/  UISETP.NE.AND UP0, UPT, UR4, 0x17, UPT ;  /* 0x000000170400788c */ /* 0x000fd2000bf05270 */
[----:B------:R-:W-:Y:S05]  /*ca50*/  BRA.U !UP0, `(.L_x_15559) ;  /* 0x0000000108907547 */ /* 0x000fea000b800000 */
[----:B------:R-:W-:-:S09]  /*ca60*/  UISETP.NE.AND UP0, UPT, UR4, 0x18, UPT ;  /* 0x000000180400788c */ /* 0x000fd2000bf05270 */
[----:B------:R-:W-:Y:S05]  /*ca70*/  BRA.U !UP0, `(.L_x_15560) ;  /* 0x0000000108447547 */ /* 0x000fea000b800000 */
.L_x_15537:
        /* <DEDUP_REMOVED lines=16> */
.L_x_15561:
[----:B------:R-:W-:Y:S05]  /*cb80*/  EXIT ;  /* 0x000000000000794d */ /* 0x000fea0003800000 */
.L_x_15560:
        /* <DEDUP_REMOVED lines=13> */
.L_x_15563:
[----:B------:R-:W-:Y:S05]  /*cc60*/  BSYNC.RECONVERGENT B0 ;  /* 0x0000000000007941 */ /* 0x000fea0003800200 */
.L_x_15562:
[----:B------:R-:W-:-:S05]  /*cc70*/  LOP3.LUT R3, R0, 0x80, R3, 0xf8, !PT ;  /* 0x0000008000037812 */ /* 0x000fca00078ef803 */
[----:B------:R-:W-:Y:S01]  /*cc80*/  STG.E.U8 desc[UR36][R16.64], R3 ;  /* 0x0000000310007986 */ /* 0x000fe2000c101124 */
[----:B------:R-:W-:Y:S05]  /*cc90*/  EXIT ;  /* 0x000000000000794d */ /* 0x000fea0003800000 */
.L_x_15559:
        /* <DEDUP_REMOVED lines=12> */
.L_x_15565:
[----:B------:R-:W-:Y:S01]  /*cd60*/  IMAD.MOV.U32 R0, RZ, RZ, 0x7f ;  /* 0x0000007fff007424 */ /* 0x000fe200078e00ff */
[----:B------:R-:W-:-:S04]  /*cd70*/  ISETP.GT.U32.AND P0, PT, R2, 0x7f800000, PT ;  /* 0x7f8000000200780c */ /* 0x000fc80003f04070 */
[----:B------:R-:W-:-:S09]  /*cd80*/  SEL R0, R0, 0x7c, P0 ;  /* 0x0000007c00007807 */ /* 0x000fd20000000000 */
.L_x_15566:
[----:B------:R-:W-:Y:S05]  /*cd90*/  BSYNC.RECONVERGENT B0 ;  /* 0x0000000000007941 */ /* 0x000fea0003800200 */
.L_x_15564:
[----:B------:R-:W-:-:S04]  /*cda0*/  SHF.R.U32.HI R3, RZ, 0x18, R3 ;  /* 0x00000018ff037819 */ /* 0x000fc80000011603 */
[----:B------:R-:W-:-:S05]  /*cdb0*/  LOP3.LUT R3, R0, 0x80, R3, 0xf8, !PT ;  /* 0x0000008000037812 */ /* 0x000fca00078ef803 */
[----:B------:R-:W-:Y:S01]  /*cdc0*/  STG.E.U8 desc[UR36][R16.64], R3 ;  /* 0x0000000310007986 */ /* 0x000fe2000c101124 */
[----:B------:R-:W-:Y:S05]  /*cdd0*/  EXIT ;  /* 0x000000000000794d */ /* 0x000fea0003800000 */
.L_x_15558:
[----:B------:R-:W-:Y:S01]  /*cde0*/  STG.E.U16 desc[UR36][R16.64], R5 ;  /* 0x0000000510007986 */ /* 0x000fe2000c101524 */
[----:B------:R-:W-:Y:S05]  /*cdf0*/  EXIT ;  /* 0x000000000000794d */ /* 0x000fea0003800000 */
.L_x_15567:
        /* <DEDUP_REMOVED lines=16> */
.L_x_37132:


//--------------------- .text._ZN2at6native27unrolled_elementwise_kernelIZZZNS0_17clamp_kernel_cudaERNS_18TensorIteratorBaseERKN3c106ScalarES7_ENKUlvE_clEvENKUlvE7_clEvEUlNS4_8BFloat16EE_St5arrayIPcLm2EELi4E23TrivialOffsetCalculatorILi1EjESG_NS0_6memory12LoadWithCastILi1EEENSH_13StoreWithCastILi1EEEEEviT_T0_T2_T3_T4_T5_ --------------------------
	.section	.text._ZN2at6native27unrolled_elementwise_kernelIZZZNS0_17clamp_kernel_cudaERNS_18TensorIteratorBaseERKN3c106ScalarES7_ENKUlvE_clEvENKUlvE7_clEvEUlNS4_8BFloat16EE_St5arrayIPcLm2EELi4E23TrivialOffsetCalculatorILi1EjESG_NS0_6memory12LoadWithCastILi1EEENSH_13StoreWithCastILi1EEEEEviT_T0_T2_T3_T4_T5_,"ax",@progbits
	.align	128
        .global         _ZN2at6native27unrolled_elementwise_kernelIZZZNS0_17clamp_kernel_cudaERNS_18TensorIteratorBaseERKN3c106ScalarES7_ENKUlvE_clEvENKUlvE7_clEvEUlNS4_8BFloat16EE_St5arrayIPcLm2EELi4E23TrivialOffsetCalculatorILi1EjESG_NS0_6memory12LoadWithCastILi1EEENSH_13StoreWithCastILi1EEEEEviT_T0_T2_T3_T4_T5_
        .type           _ZN2at6native27unrolled_elementwise_kernelIZZZNS0_17clamp_kernel_cudaERNS_18TensorIteratorBaseERKN3c106ScalarES7_ENKUlvE_clEvENKUlvE7_clEvEUlNS4_8BFloat16EE_St5arrayIPcLm2EELi4E23TrivialOffsetCalculatorILi1EjESG_NS0_6memory12LoadWithCastILi1EEENSH_13StoreWithCastILi1EEEEEviT_T0_T2_T3_T4_T5_,@function
        .size           _ZN2at6native27unrolled_elementwise_kernelIZZZNS0_17clamp_kernel_cudaERNS_18TensorIteratorBaseERKN3c106ScalarES7_ENKUlvE_clEvENKUlvE7_clEvEUlNS4_8BFloat16EE_St5arrayIPcLm2EELi4E23TrivialOffsetCalculatorILi1EjESG_NS0_6memory12LoadWithCastILi1EEENSH_13StoreWithCastILi1EEEEEviT_T0_T2_T3_T4_T5_,(.L_x_37133 - _ZN2at6native27unrolled_elementwise_kernelIZZZNS0_17clamp_kernel_cudaERNS_18TensorIteratorBaseERKN3c106ScalarES7_ENKUlvE_clEvENKUlvE7_clEvEUlNS4_8BFloat16EE_St5arrayIPcLm2EELi4E23TrivialOffsetCalculatorILi1EjESG_NS0_6memory12LoadWithCastILi1EEENSH_13StoreWithCastILi1EEEEEviT_T0_T2_T3_T4_T5_)
        .other          _ZN2at6native27unrolled_elementwise_kernelIZZZNS0_17clamp_kernel_cudaERNS_18TensorIteratorBaseERKN3c106ScalarES7_ENKUlvE_clEvENKUlvE7_clEvEUlNS4_8BFloat16EE_St5arrayIPcLm2EELi4E23TrivialOffsetCalculatorILi1EjESG_NS0_6memory12LoadWithCastILi1EEENSH_13StoreWithCastILi1EEEEEviT_T0_T2_T3_T4_T5_,@"STO_CUDA_ENTRY STV_DEFAULT"
_ZN2at6native27unrolled_elementwise_kernelIZZZNS0_17clamp_kernel_cudaERNS_18TensorIteratorBaseERKN3c106ScalarES7_ENKUlvE_clEvENKUlvE7_clEvEUlNS4_8BFloat16EE_St5arrayIPcLm2EELi4E23TrivialOffsetCalculatorILi1EjESG_NS0_6memory12LoadWithCastILi1EEENSH_13StoreWithCastILi1EEEEEviT_T0_T2_T3_T4_T5_:
.text._ZN2at6native27unrolled_elementwise_kernelIZZZNS0_17clamp_kernel_cudaERNS_18TensorIteratorBaseERKN3c106ScalarES7_ENKUlvE_clEvENKUlvE7_clEvEUlNS4_8BFloat16EE_St5arrayIPcLm2EELi4E23TrivialOffsetCalculatorILi1EjESG_NS0_6memory12LoadWithCastILi1EEENSH_13StoreWithCastILi1EEEEEviT_T0_T2_T3_T4_T5_:
        /* <DEDUP_REMOVED lines=34> */
.L_x_15573:
[----:B------:R-:W2:Y:S02]  /*0220*/  LDG.E.U8 R4, desc[UR36][R4.64] ;  /* 0x0000002404047981 */ /* 0x000ea4000c1e1100 */
[----:B--2---:R-:W-:-:S04]  /*0230*/  I2FP.F32.U32 R0, R4 ;  /* 0x0000000400007245 */ /* 0x004fc80000201000 */
[----:B------:R-:W-:-:S04]  /*0240*/  F2FP.BF16.F32.PACK_AB R0, RZ, R0 ;  /* 0x00000000ff00723e */ /* 0x000fc800000010ff */
[----:B------:R-:W-:Y:S01]  /*0250*/  PRMT R24, R0, 0x7610, R24 ;  /* 0x0000761000187816 */ /* 0x000fe20000000018 */
[----:B------:R-:W-:Y:S06]  /*0260*/  BRA `(.L_x_15575) ;  /* 0x0000000c00c47947 */ /* 0x000fec0003800000 */
.L_x_15572:
        /* <DEDUP_REMOVED lines=11> */
.L_x_15577:
[----:B------:R-:W2:Y:S02]  /*0320*/  LDG.E R4, desc[UR36][R4.64] ;  /* 0x0000002404047981 */ /* 0x000ea4000c1e1900 */
[----:B--2---:R-:W-:-:S04]  /*0330*/  I2FP.F32.S32 R0, R4 ;  /* 0x0000000400007245 */ /* 0x004fc80000201400 */
[----:B------:R-:W-:-:S04]  /*0340*/  F2FP.BF16.F32.PACK_AB R0, RZ, R0 ;  /* 0x00000000ff00723e */ /* 0x000fc800000010ff */
[----:B------:R-:W-:Y:S01]  /*0350*/  PRMT R24, R0, 0x7610, R24 ;  /* 0x0000761000187816 */ /* 0x000fe20000000018 */
[----:B------:R-:W-:Y:S06]  /*0360*/  BRA `(.L_x_15575) ;  /* 0x0000000c00847947 */ /* 0x000fec0003800000 */
.L_x_15576:
[----:B------:R-:W2:Y:S02]  /*0370*/  LDG.E.U16 R4, desc[UR36][R4.64] ;  /* 0x0000002404047981 */ /* 0x000ea4000c1e1500 */
[----:B--2---:R-:W0:Y:S02]  /*0380*/  I2F.S16 R0, R4 ;  /* 0x0000000400007306 */ /* 0x004e240000101400 */
[----:B0-----:R-:W-:-:S04]  /*0390*/  F2FP.BF16.F32.PACK_AB R0, RZ, R0 ;  /* 0x00000000ff00723e */ /* 0x001fc800000010ff */
[----:B------:R-:W-:Y:S01]  /*03a0*/  PRMT R24, R0, 0x7610, R24 ;  /* 0x0000761000187816 */ /* 0x000fe20000000018 */
[----:B------:R-:W-:Y:S06]  /*03b0*/  BRA `(.L_x_15575) ;  /* 0x0000000c00707947 */ /* 0x000fec0003800000 */
.L_x_15571:
        /* <DEDUP_REMOVED lines=9> */
.L_x_15579:
[----:B------:R-:W2:Y:S02]  /*0450*/  LDG.E.U16 R0, desc[UR36][R4.64] ;  /* 0x0000002404007981 */ /* 0x000ea4000c1e1500 */
[----:B--2---:R-:W-:-:S05]  /*0460*/  HADD2.F32 R0, -RZ, R0.H0_H0 ;  /* 0x20000000ff007230 */ /* 0x004fca0000004100 */
[----:B------:R-:W-:-:S04]  /*0470*/  F2FP.BF16.F32.PACK_AB R0, RZ, R0 ;  /* 0x00000000ff00723e */ /* 0x000fc800000010ff */
[----:B------:R-:W-:Y:S01]  /*0480*/  PRMT R24, R0, 0x7610, R24 ;  /* 0x0000761000187816 */ /* 0x000fe20000000018 */
[----:B------:R-:W-:Y:S06]  /*0490*/  BRA `(.L_x_15575) ;  /* 0x0000000c00387947 */ /* 0x000fec0003800000 */
.L_x_15578:
        /* <DEDUP_REMOVED lines=9> */
.L_x_15581:
[----:B------:R-:W2:Y:S02]  /*0530*/  LDG.E.U16 R4, desc[UR36][R4.64] ;  /* 0x0000002404047981 */ /* 0x000ea4000c1e1500 */
[----:B--2---:R-:W-:-:S05]  /*0540*/  HADD2.F32 R0, -RZ, R4.H0_H0 ;  /* 0x20000004ff007230 */ /* 0x004fca0000004100 */
[----:B------:R-:W-:-:S04]  /*0550*/  F2FP.BF16.F32.PACK_AB R0, RZ, R0 ;  /* 0x00000000ff00723e */ /* 0x000fc800000010ff */
[----:B------:R-:W-:Y:S01]  /*0560*/  PRMT R24, R0, 0x7610, R24 ;  /* 0x0000761000187816 */ /* 0x000fe20000000018 */
[----:B------:R-:W-:Y:S06]  /*0570*/  BRA `(.L_x_15575) ;  /* 0x0000000c00007947 */ /* 0x000fec0003800000 */
.L_x_15580:
        /* <DEDUP_REMOVED lines=9> */
.L_x_15570:
        /* <DEDUP_REMOVED lines=14> */
.L_x_15584:
        /* <DEDUP_REMOVED lines=9> */
.L_x_15583:
        /* <DEDUP_REMOVED lines=27> */
.L_x_15586:
        /* <DEDUP_REMOVED lines=15> */
.L_x_15585:
[----:B------:R0:W5:Y:S01]  /*0a20*/  LDG.E.U16 R24, desc[UR36][R4.64] ;  /* 0x0000002404187981 */ /* 0x000162000c1e1500 */
[----:B------:R-:W-:Y:S05]  /*0a30*/  BRA `(.L_x_15575) ;  /* 0x0000000400d07947 */ /* 0x000fea0003800000 */
.L_x_15582:
        /* <DEDUP_REMOVED lines=13> */
.L_x_15589:
        /* <DEDUP_REMOVED lines=21> */
.L_x_15593:
[----:B------:R-:W-:Y:S05]  /*0c60*/  BSYNC.RECONVERGENT B1 ;  /* 0x0000000000017941 */ /* 0x000fea0003800200 */
.L_x_15592:
[----:B------:R-:W-:Y:S01]  /*0c70*/  IMAD.SHL.U32 R0, R0, 0x100000, RZ ;  /* 0x0010000000007824 */ /* 0x000fe200078e00ff */
[----:B------:R-:W-:-:S04]  /*0c80*/  LEA R3, R3, 0x3b800000, 0x17 ;  /* 0x3b80000003037811 */ /* 0x000fc800078eb8ff */
[----:B------:R-:W-:-:S07]  /*0c90*/  LOP3.LUT R0, R3, R0, R7, 0xfe, !PT ;  /* 0x0000000003007212 */ /* 0x000fce00078efe07 */
.L_x_15591:
[----:B------:R-:W-:Y:S05]  /*0ca0*/  BSYNC.RECONVERGENT B0 ;  /* 0x0000000000007941 */ /* 0x000fea0003800200 */
.L_x_15590:
[----:B------:R-:W-:-:S04]  /*0cb0*/  F2FP.BF16.F32.PACK_AB R0, RZ, R0 ;  /* 0x00000000ff00723e */ /* 0x000fc800000010ff */
[----:B------:R-:W-:Y:S01]  /*0cc0*/  PRMT R24, R0, 0x7610, R24 ;  /* 0x0000761000187816 */ /* 0x000fe20000000018 */
[----:B------:R-:W-:Y:S06]  /*0cd0*/  BRA `(.L_x_15575) ;  /* 0x0000000400287947 */ /* 0x000fec0003800000 */
.L_x_15588:
        /* <DEDUP_REMOVED lines=21> */
.L_x_15597:
[----:B------:R-:W-:Y:S05]  /*0e30*/  BSYNC.RECONVERGENT B1 ;  /* 0x0000000000017941 */ /* 0x000fea0003800200 */
.L_x_15596:
[----:B------:R-:W-:Y:S01]  /*0e40*/  IMAD.SHL.U32 R0, R0, 0x200000, RZ ;  /* 0x0020000000007824 */ /* 0x000fe200078e00ff */
[----:B------:R-:W-:-:S04]  /*0e50*/  LEA R3, R3, 0x37800000, 0x17 ;  /* 0x3780000003037811 */ /* 0x000fc800078eb8ff */
[----:B------:R-:W-:-:S07]  /*0e60*/  LOP3.LUT R0, R3, R0, R7, 0xfe, !PT ;  /* 0x0000000003007212 */ /* 0x000fce00078efe07 */
.L_x_15595:
[----:B------:R-:W-:Y:S05]  /*0e70*/  BSYNC.RECONVERGENT B0 ;  /* 0x0000000000007941 */ /* 0x000fea0003800200 */
.L_x_15594:
[----:B------:R-:W-:-:S04]  /*0e80*/  F2FP.BF16.F32.PACK_AB R0, RZ, R0 ;  /* 0x00000000ff00723e */ /* 0x000fc800000010ff */
[----:B------:R-:W-:Y:S01]  /*0e90*/  PRMT R24, R0, 0x7610, R24 ;  /* 0x0000761000187816 */ /* 0x000fe20000000018 */
[----:B------:R-:W-:Y:S06]  /*0ea0*/  BRA `(.L_x_15575) ;  /* 0x0000000000b47947 */ /* 0x000fec0003800000 */
.L_x_15587:
[----:B------:R-:W-:-:S09]  /*0eb0*/  UISETP.NE.AND UP0, UPT, UR4, 0x1c, UPT ;  /* 0x0000001c0400788c */ /* 0x000fd2000bf05270 */
[----:B------:R-:W-:Y:S05]  /*0ec0*/  BRA.U !UP0, `(.L_x_15598) ;  /* 0x00000001089c7547 */ /* 0x000fea000b800000 */
[----:B------:R-:W-:-:S09]  /*0ed0*/  UISETP.NE.AND UP0, UPT, UR4, 0x1d, UPT ;  /* 0x0000001d0400788c */ /* 0x000fd2000bf05270 */
[----:B------:R-:W-:Y:S05]  /*0ee0*/  BRA.U !UP0, `(.L_x_15599) ;  /* 0x0000000108807547 */ /* 0x000fea000b800000 */
[----:B------:R-:W-:-:S09]  /*0ef0*/  UISETP.NE.AND UP0, UPT, UR4, 0x2c, UPT ;  /* 0x0000002c0400788c */ /* 0x000fd2000bf05270 */
[----:B------:R-:W-:Y:S05]  /*0f00*/  BRA.U !UP0, `(.L_x_15600) ;  /* 0x0000000108487547 */ /* 0x000fea000b800000 */
.L_x_15574:
        /* <DEDUP_REMOVED lines=16> */
.L_x_15601:
[----:B------:R-:W-:Y:S01]  /*1010*/  PRMT R24, RZ, 0x7610, R24 ;  /* 0x00007610ff187816 */ /* 0x000fe20000000018 */
[----:B------:R-:W-:Y:S06]  /*1020*/  BRA `(.L_x_15575) ;  /* 0x0000000000547947 */ /* 0x000fec0003800000 */
.L_x_15600:
        /* <DEDUP_REMOVED lines=8> */
.L_x_15603:
[----:B------:R-:W-:Y:S05]  /*10b0*/  BSYNC.RECONVERGENT B0 ;  /* 0x0000000000007941 */ /* 0x000fea0003800200 */
.L_x_15602:
[----:B------:R-:W-:-:S04]  /*10c0*/  F2FP.BF16.F32.PACK_AB R0, RZ, R0 ;  /* 0x00000000ff00723e */ /* 0x000fc800000010ff */
[----:B------:R-:W-:Y:S01]  /*10d0*/  PRMT R24, R0, 0x7610, R24 ;  /* 0x0000761000187816 */ /* 0x000fe20000000018 */
[----:B------:R-:W-:Y:S06]  /*10e0*/  BRA `(.L_x_15575) ;  /* 0x0000000000247947 */ /* 0x000fec0003800000 */
.L_x_15599:
[----:B------:R-:W2:Y:S02]  /*10f0*/  LDG.E.64 R4, desc[UR36][R4.64] ;  /* 0x0000002404047981 */ /* 0x000ea4000c1e1b00 */
[----:B--2---:R-:W0:Y:S02]  /*1100*/  I2F.U64 R0, R4 ;  /* 0x0000000400007312 */ /* 0x004e240000301000 */
[----:B0-----:R-:W-:-:S04]  /*1110*/  F2FP.BF16.F32.PACK_AB R0, RZ, R0 ;  /* 0x00000000ff00723e */ /* 0x001fc800000010ff */
[----:B------:R-:W-:Y:S01]  /*1120*/  PRMT R24, R0, 0x7610, R24 ;  /* 0x0000761000187816 */ /* 0x000fe20000000018 */
[----:B------:R-:W-:Y:S06]  /*1130*/  BRA `(.L_x_15575) ;  /* 0x0000000000107947 */ /* 0x000fec0003800000 */
.L_x_15598:
[----:B------:R-:W2:Y:S02]  /*1140*/  LDG.E R4, desc[UR36][R4.64] ;  /* 0x0000002404047981 */ /* 0x000ea4000c1e1900 */
[----:B--2---:R-:W-:-:S04]  /*1150*/  I2FP.F32.U32 R0, R4 ;  /* 0x0000000400007245 */ /* 0x004fc80000201000 */
[----:B------:R-:W-:-:S04]  /*1160*/  F2FP.BF16.F32.PACK_AB R0, RZ, R0 ;  /* 0x00000000ff00723e */ /* 0x000fc800000010ff */
[----:B------:R-:W-:-:S07]  /*1170*/  PRMT R24, R0, 0x7610, R24 ;  /* 0x0000761000187816 */ /* 0x000fce0000000018 */
.L_x_15575:
[----:B------:R-:W-:-:S07]  /*1180*/  VIADD R19, R25, 0x80 ;  /* 0x0000008019137836 */ /* 0x000fce0000000000 */
.L_x_15569:
[----:B------:R-:W-:Y:S05]  /*1190*/  BSYNC.RECONVERGENT B6 ;  /* 0x0000000000067941 */ /* 0x000fea0003800200 */
.L_x_15568:
        /* <DEDUP_REMOVED lines=26> */
.L_x_15609:
[----:B------:R-:W2:Y:S02]  /*1340*/  LDG.E.U8 R4, desc[UR36][R4.64] ;  /* 0x0000002404047981 */ /* 0x000ea4000c1e1100 */
[----:B--2---:R-:W-:-:S04]  /*1350*/  I2FP.F32.U32 R0, R4 ;  /* 0x0000000400007245 */ /* 0x004fc80000201000 */
[----:B------:R-:W-:-:S04]  /*1360*/  F2FP.BF16.F32.PACK_AB R0, RZ, R0 ;  /* 0x00000000ff00723e */ /* 0x000fc800000010ff */
[----:B------:R-:W-:Y:S01]  /*1370*/  PRMT R22, R0, 0x7610, R22 ;  /* 0x0000761000167816 */ /* 0x000fe20000000016 */
[----:B------:R-:W-:Y:S06]  /*1380*/  BRA `(.L_x_15611) ;  /* 0x0000000c00c47947 */ /* 0x000fec0003800000 */
.L_x_15608:
        /* <DEDUP_REMOVED lines=11> */
.L_x_15613:
[----:B------:R-:W2:Y:S02]  /*1440*/  LDG.E R4, desc[UR36][R4.64] ;  /* 0x0000002404047981 */ /* 0x000ea4000c1e1900 */
[----:B--2---:R-:W-:-:S04]  /*1450*/  I2FP.F32.S32 R0, R4 ;  /* 0x0000000400007245 */ /* 0x004fc80000201400 */
[----:B------:R-:W-:-:S04]  /*1460*/  F2FP.BF16.F32.PACK_AB R0, RZ, R0 ;  /* 0x00000000ff00723e */ /* 0x000fc800000010ff */
[----:B------:R-:W-:Y:S01]  /*1470*/  PRMT R22, R0, 0x7610, R22 ;  /* 0x0000761000167816 */ /* 0x000fe20000000016 */
[----:B------:R-:W-:Y:S06]  /*1480*/  BRA `(.L_x_15611) ;  /* 0x0000000c00847947 */ /* 0x000fec0003800000 */
.L_x_15612:
[----:B------:R-:W2:Y:S02]  /*1490*/  LDG.E.U16 R4, desc[UR36][R4.64] ;  /* 0x0000002404047981 */ /* 0x000ea4000c1e1500 */
[----:B--2---:R-:W0:Y:S02]  /*14a0*/  I2F.S16 R0, R4 ;  /* 0x0000000400007306 */ /* 0x004e240000101400 */
[----:B0-----:R-:W-:-:S04]  /*14b0*/  F2FP.BF16.F32.PACK_AB R0, RZ, R0 ;  /* 0x00000000ff00723e */ /* 0x001fc800000010ff */
[----:B------:R-:W-:Y:S01]  /*14c0*/  PRMT R22, R0, 0x7610, R22 ;  /* 0x0000761000167816 */ /* 0x000fe20000000016 */
[----:B------:R-:W-:Y:S06]  /*14d0*/  BRA `(.L_x_15611) ;  /* 0x0000000c00707947 */ /* 0x000fec0003800000 */
.L_x_15607:
        /* <DEDUP_REMOVED lines=9> */
.L_x_15615:
[----:B------:R-:W2:Y:S02]  /*1570*/  LDG.E.U16 R0, desc[UR36][R4.64] ;  /* 0x0000002404007981 */ /* 0x000ea4000c1e1500 */
[----:B--2---:R-:W-:-:S05]  /*1580*/  HADD2.F32 R0, -RZ, R0.H0_H0 ;  /* 0x20000000ff007230 */ /* 0x004fca0000004100 */
[----:B------:R-:W-:-:S04]  /*1590*/  F2FP.BF16.F32.PACK_AB R0, RZ, R0 ;  /* 0x00000000ff00723e */ /* 0x000fc800000010ff */
[----:B------:R-:W-:Y:S01]  /*15a0*/  PRMT R22, R0, 0x7610, R22 ;  /* 0x0000761000167816 */ /* 0x000fe20000000016 */
[----:B------:R-:W-:Y:S06]  /*15b0*/  BRA `(.L_x_15611) ;  /* 0x0000000c00387947 */ /* 0x000fec0003800000 */
.L_x_15614:
        /* <DEDUP_REMOVED lines=9> */
.L_x_15617:
[----:B------:R-:W2:Y:S02]  /*1650*/  LDG.E.U16 R4, desc[UR36][R4.64] ;  /* 0x0000002404047981 */ /* 0x000ea4000c1e1500 */
[----:B--2---:R-:W-:-:S05]  /*1660*/  HADD2.F32 R0, -RZ, R4.H0_H0 ;  /* 0x20000004ff007230 */ /* 0x004fca0000004100 */
[----:B------:R-:W-:-:S04]  /*1670*/  F2FP.BF16.F32.PACK_AB R0, RZ, R0 ;  /* 0x00000000ff00723e */ /* 0x000fc800000010ff */
[----:B------:R-:W-:Y:S01]  /*1680*/  PRMT R22, R0, 0x7610, R22 ;  /* 0x0000761000167816 */ /* 0x000fe20000000016 */
[----:B------:R-:W-:Y:S06]  /*1690*/  BRA `(.L_x_15611) ;  /* 0x0000000c00007947 */ /* 0x000fec0003800000 */
.L_x_15616:
        /* <DEDUP_REMOVED lines=9> */
.L_x_15606:
        /* <DEDUP_REMOVED lines=14> */
.L_x_15620:
        /* <DEDUP_REMOVED lines=9> */
.L_x_15619:
        /* <DEDUP_REMOVED lines=27> */
.L_x_15622:
        /* <DEDUP_REMOVED lines=15> */
.L_x_15621:
[----:B------:R0:W5:Y:S01]  /*1b40*/  LDG.E.U16 R22, desc[UR36][R4.64] ;  /* 0x0000002404167981 */ /* 0x000162000c1e1500 */
[----:B------:R-:W-:Y:S05]  /*1b50*/  BRA `(.L_x_15611) ;  /* 0x0000000400d07947 */ /* 0x000fea0003800000 */
.L_x_15618:
        /* <DEDUP_REMOVED lines=13> */
.L_x_15625:
        /* <DEDUP_REMOVED lines=21> */
.L_x_15629:
[----:B------:R-:W-:Y:S05]  /*1d80*/  BSYNC.RECONVERGENT B1 ;  /* 0x0000000000017941 */ /* 0x000fea0003800200 */
.L_x_15628:
[----:B------:R-:W-:Y:S01]  /*1d90*/  IMAD.SHL.U32 R0, R0, 0x100000, RZ ;  /* 0x0010000000007824 */ /* 0x000fe200078e00ff */
[----:B------:R-:W-:-:S04]  /*1da0*/  LEA R3, R3, 0x3b800000, 0x17 ;  /* 0x3b80000003037811 */ /* 0x000fc800078eb8ff */
[----:B------:R-:W-:-:S07]  /*1db0*/  LOP3.LUT R0, R3, R0, R7, 0xfe, !PT ;  /* 0x0000000003007212 */ /* 0x000fce00078efe07 */
.L_x_15627:
[----:B------:R-:W-:Y:S05]  /*1dc0*/  BSYNC.RECONVERGENT B0 ;  /* 0x0000000000007941 */ /* 0x000fea0003800200 */
.L_x_15626:
[----:B------:R-:W-:-:S04]  /*1dd0*/  F2FP.BF16.F32.PACK_AB R0, RZ, R0 ;  /* 0x00000000ff00723e */ /* 0x000fc800000010ff */
[----:B------:R-:W-:Y:S01]  /*1de0*/  PRMT R22, R0, 0x7610, R22 ;  /* 0x0000761000167816 */ /* 0x000fe20000000016 */
[----:B------:R-:W-:Y:S06]  /*1df0*/  BRA `(.L_x_15611) ;  /* 0x0000000400287947 */ /* 0x000fec0003800000 */
.L_x_15624:
        /* <DEDUP_REMOVED lines=21> */
.L_x_15633:
[----:B------:R-:W-:Y:S05]  /*1f50*/  BSYNC.RECONVERGENT B1 ;  /* 0x0000000000017941 */ /* 0x000fea0003800200 */
.L_x_15632:
[----:B------:R-:W-:Y:S01]  /*1f60*/  IMAD.SHL.U32 R0, R0, 0x200000, RZ ;  /* 0x0020000000007824 */ /* 0x000fe200078e00ff */
[----:B------:R-:W-:-:S04]  /*1f70*/  LEA R3, R3, 0x37800000, 0x17 ;  /* 0x3780000003037811 */ /* 0x000fc800078eb8ff */
[----:B------:R-:W-:-:S07]  /*1f80*/  LOP3.LUT R0, R3, R0, R7, 0xfe, !PT ;  /* 0x0000000003007212 */ /* 0x000fce00078efe07 */
.L_x_15631:
[----:B------:R-:W-:Y:S05]  /*1f90*/  BSYNC.RECONVERGENT B0 ;  /* 0x0000000000007941 */ /* 0x000fea0003800200 */
.L_x_15630:
[----:B------:R-:W-:-:S04]  /*1fa0*/  F2FP.BF16.F32.PACK_AB R0, RZ, R0 ;  /* 0x00000000ff00723e */ /* 0x000fc800000010ff */
[----:B------:R-:W-:Y:S01]  /*1fb0*/  PRMT R22, R0, 0x7610, R22 ;  /* 0x0000761000167816 */ /* 0x000fe20000000016 */
[----:B------:R-:W-:Y:S06]  /*1fc0*/  BRA `(.L_x_15611) ;  /* 0x0000000000b47947 */ /* 0x000fec0003800000 */
.L_x_15623:
        /* <DEDUP_REMOVED lines=14> */
.L_x_15637:
[----:B------:R-:W-:Y:S05]  /*20b0*/  BSYNC.RECONVERGENT B0 ;  /* 0x0000000000007941 */ /* 0x000fea0003800200 */
.L_x_15636:
[----:B------:R-:W-:-:S04]  /*20c0*/  F2FP.BF16.F32.PACK_AB R0, RZ, R0 ;  /* 0x00000000ff00723e */ /* 0x000fc800000010ff */
[----:B------:R-:W-:Y:S01]  /*20d0*/  PRMT R22, R0, 0x7610, R22 ;  /* 0x0000761000167816 */ /* 0x000fe20000000016 */
[----:B------:R-:W-:Y:S06]  /*20e0*/  BRA `(.L_x_15611) ;  /* 0x00000000006c7947 */ /* 0x000fec0003800000 */
.L_x_15610:
        /* <DEDUP_REMOVED lines=16> */
.L_x_15638:
[----:B------:R-:W-:Y:S01]  /*21f0*/  PRMT R22, RZ, 0x7610, R22 ;  /* 0x00007610ff167816 */ /* 0x000fe20000000016 */
[----:B------:R-:W-:Y:S06]  /*2200*/  BRA `(.L_x_15611) ;  /* 0x0000000000247947 */ /* 0x000fec0003800000 */
.L_x_15635:
[----:B------:R-:W2:Y:S02]  /*2210*/  LDG.E.64 R4, desc[UR36][R4.64] ;  /* 0x0000002404047981 */ /* 0x000ea4000c1e1b00 */
[----:B--2---:R-:W0:Y:S02]  /*2220*/  I2F.U64 R0, R4 ;  /* 0x0000000400007312 */ /* 0x004e240000301000 */
[----:B0-----:R-:W-:-:S04]  /*2230*/  F2FP.BF16.F32.PACK_AB R0, RZ, R0 ;  /* 0x00000000ff00723e */ /* 0x001fc800000010ff */
[----:B------:R-:W-:Y:S01]  /*2240*/  PRMT R22, R0, 0x7610, R22 ;  /* 0x0000761000167816 */ /* 0x000fe20000000016 */
[----:B------:R-:W-:Y:S06]  /*2250*/  BRA `(.L_x_15611) ;  /* 0x0000000000107947 */ /* 0x000fec0003800000 */
.L_x_15634:
[----:B------:R-:W2:Y:S02]  /*2260*/  LDG.E R4, desc[UR36][R4.64] ;  /* 0x0000002404047981 */ /* 0x000ea4000c1e1900 */
[----:B--2---:R-:W-:-:S04]  /*2270*/  I2FP.F32.U32 R0, R4 ;  /* 0x0000000400007245 */ /* 0x004fc80000201000 */
[----:B------:R-:W-:-:S04]  /*2280*/  F2FP.BF16.F32.PACK_AB R0, RZ, R0 ;  /* 0x00000000ff00723e */ /* 0x000fc800000010ff */
[----:B------:R-:W-:-:S07]  /*2290*/  PRMT R22, R0, 0x7610, R22 ;  /* 0x0000761000167816 */ /* 0x000fce0000000016 */
.L_x_15611:
[----:B------:R-:W-:-:S07]  /*22a0*/  VIADD R19, R19, 0x80 ;  /* 0x0000008013137836 */ /* 0x000fce0000000000 */
.L_x_15605:
[----:B------:R-:W-:Y:S05]  /*22b0*/  BSYNC.RECONVERGENT B6 ;  /* 0x0000000000067941 */ /* 0x000fea0003800200 */
.L_x_15604:
        /* <DEDUP_REMOVED lines=26> */
.L_x_15644:
[----:B------:R-:W2:Y:S02]  /*2460*/  LDG.E.U8 R4, desc[UR36][R4.64] ;  /* 0x0000002404047981 */ /* 0x000ea4000c1e1100 */
[----:B--2---:R-:W-:-:S04]  /*2470*/  I2FP.F32.U32 R0, R4 ;  /* 0x0000000400007245 */ /* 0x004fc80000201000 */
[----:B------:R-:W-:-:S04]  /*2480*/  F2FP.BF16.F32.PACK_AB R0, RZ, R0 ;  /* 0x00000000ff00723e */ /* 0x000fc800000010ff */
[----:B------:R-:W-:Y:S01]  /*2490*/  PRMT R17, R0, 0x7610, R17 ;  /* 0x0000761000117816 */ /* 0x000fe20000000011 */
[----:B------:R-:W-:Y:S06]  /*24a0*/  BRA `(.L_x_15646) ;  /* 0x0000000c00c47947 */ /* 0x000fec0003800000 */
.L_x_15643:
        /* <DEDUP_REMOVED lines=11> */
.L_x_15648:
[----:B------:R-:W2:Y:S02]  /*2560*/  LDG.E R4, desc[UR36][R4.64] ;  /* 0x0000002404047981 */ /* 0x000ea4000c1e1900 */
[----:B--2---:R-:W-:-:S04]  /*2570*/  I2FP.F32.S32 R0, R4 ;  /* 0x0000000400007245 */ /* 0x004fc80000201400 */
[----:B------:R-:W-:-:S04]  /*2580*/  F2FP.BF16.F32.PACK_AB R0, RZ, R0 ;  /* 0x00000000ff00723e */ /* 0x000fc800000010ff */
[----:B------:R-:W-:Y:S01]  /*2590*/  PRMT R17, R0, 0x7610, R17 ;  /* 0x0000761000117816 */ /* 0x000fe20000000011 */
[----:B------:R-:W-:Y:S06]  /*25a0*/  BRA `(.L_x_15646) ;  /* 0x0000000c00847947 */ /* 0x000fec0003800000 */
.L_x_15647:
[----:B------:R-:W2:Y:S02]  /*25b0*/  LDG.E.U16 R4, desc[UR36][R4.64] ;  /* 0x0000002404047981 */ /* 0x000ea4000c1e1500 */
[----:B--2---:R-:W0:Y:S02]  /*25c0*/  I2F.S16 R0, R4 ;  /* 0x0000000400007306 */ /* 0x004e240000101400 */
[----:B0-----:R-:W-:-:S04]  /*25d0*/  F2FP.BF16.F32.PACK_AB R0, RZ, R0 ;  /* 0x00000000ff00723e */ /* 0x001fc800000010ff */
[----:B------:R-:W-:Y:S01]  /*25e0*/  PRMT R17, R0, 0x7610, R17 ;  /* 0x0000761000117816 */ /* 0x000fe20000000011 */
[----:B------:R-:W-:Y:S06]  /*25f0*/  BRA `(.L_x_15646) ;  /* 0x0000000c00707947 */ /* 0x000fec0003800000 */
.L_x_15642:
        /* <DEDUP_REMOVED lines=9> */
.L_x_15650:
[----:B------:R-:W2:Y:S02]  /*2690*/  LDG.E.U16 R0, desc[UR36][R4.64] ;  /* 0x0000002404007981 */ /* 0x000ea4000c1e1500 */
[----:B--2---:R-:W-:-:S05]  /*26a0*/  HADD2.F32 R0, -RZ, R0.H0_H0 ;  /* 0x20000000ff007230 */ /* 0x004fca0000004100 */
[----:B------:R-:W-:-:S04]  /*26b0*/  F2FP.BF16.F32.PACK_AB R0, RZ, R0 ;  /* 0x00000000ff00723e */ /* 0x000fc800000010ff */
[----:B------:R-:W-:Y:S01]  /*26c0*/  PRMT R17, R0, 0x7610, R17 ;  /* 0x0000761000117816 */ /* 0x000fe20000000011 */
[----:B------:R-:W-:Y:S06]  /*26d0*/  BRA `(.L_x_15646) ;  /* 0x0000000c00387947 */ /* 0x000fec0003800000 */
.L_x_15649:
        /* <DEDUP_REMOVED lines=9> */
.L_x_15652:
[----:B------:R-:W2:Y:S02]  /*2770*/  LDG.E.U16 R4, desc[UR36][R4.64] ;  /* 0x0000002404047981 */ /* 0x000ea4000c1e1500 */
[----:B--2---:R-:W-:-:S05]  /*2780*/  HADD2.F32 R0, -RZ, R4.H0_H0 ;  /* 0x20000004ff007230 */ /* 0x004fca0000004100 */
[----:B------:R-:W-:-:S04]  /*2790*/  F2FP.BF16.F32.PACK_AB R0, RZ, R0 ;  /* 0x00000000ff00723e */ /* 0x000fc800000010ff */
[----:B------:R-:W-:Y:S01]  /*27a0*/  PRMT R17, R0, 0x7610, R17 ;  /* 0x0000761000117816 */ /* 0x000fe20000000011 */
[----:B------:R-:W-:Y:S06]  /*27b0*/  BRA `(.L_x_15646) ;  /* 0x0000000c00007947 */ /* 0x000fec0003800000 */
.L_x_15651:
        /* <DEDUP_REMOVED lines=9> */
.L_x_15641:
        /* <DEDUP_REMOVED lines=14> */
.L_x_15655:
        /* <DEDUP_REMOVED lines=9> */
.L_x_15654:
        /* <DEDUP_REMOVED lines=27> */
.L_x_15657:
        /* <DEDUP_REMOVED lines=15> */
.L_x_15656:
[----:B------:R0:W5:Y:S01]  /*2c60*/  LDG.E.U16 R17, desc[UR36][R4.64] ;  /* 0x0000002404117981 */ /* 0x000162000c1e1500 */
[----:B------:R-:W-:Y:S05]  /*2c70*/  BRA `(.L_x_15646) ;  /* 0x0000000400d07947 */ /* 0x000fea0003800000 */
.L_x_15653:
        /* <DEDUP_REMOVED lines=13> */
.L_x_15660:
        /* <DEDUP_REMOVED lines=21> */
.L_x_15664:
[----:B------:R-:W-:Y:S05]  /*2ea0*/  BSYNC.RECONVERGENT B1 ;  /* 0x0000000000017941 */ /* 0x000fea0003800200 */
.L_x_15663:
[----:B------:R-:W-:Y:S01]  /*2eb0*/  IMAD.SHL.U32 R0, R0, 0x100000, RZ ;  /* 0x0010000000007824 */ /* 0x000fe200078e00ff */
[----:B------:R-:W-:-:S04]  /*2ec0*/  LEA R3, R3, 0x3b800000, 0x17 ;  /* 0x3b80000003037811 */ /* 0x000fc800078eb8ff */
[----:B------:R-:W-:-:S07]  /*2ed0*/  LOP3.LUT R0, R3, R0, R7, 0xfe, !PT ;  /* 0x0000000003007212 */ /* 0x000fce00078efe07 */
.L_x_15662:
[----:B------:R-:W-:Y:S05]  /*2ee0*/  BSYNC.RECONVERGENT B0 ;  /* 0x0000000000007941 */ /* 0x000fea0003800200 */
.L_x_15661:
[----:B------:R-:W-:-:S04]  /*2ef0*/  F2FP.BF16.F32.PACK_AB R0, RZ, R0 ;  /* 0x00000000ff00723e */ /* 0x000fc800000010ff */
[----:B------:R-:W-:Y:S01]  /*2f00*/  PRMT R17, R0, 0x7610, R17 ;  /* 0x0000761000117816 */ /* 0x000fe20000000011 */
[----:B------:R-:W-:Y:S06]  /*2f10*/  BRA `(.L_x_15646) ;  /* 0x0000000400287947 */ /* 0x000fec0003800000 */
.L_x_15659:
        /* <DEDUP_REMOVED lines=21> */
.L_x_15668:
[----:B------:R-:W-:Y:S05]  /*3070*/  BSYNC.RECONVERGENT B1 ;  /* 0x0000000000017941 */ /* 0x000fea0003800200 */
.L_x_15667:
[----:B------:R-:W-:Y:S01]  /*3080*/  IMAD.SHL.U32 R0, R0, 0x200000, RZ ;  /* 0x0020000000007824 */ /* 0x000fe200078e00ff */
[----:B------:R-:W-:-:S04]  /*3090*/  LEA R3, R3, 0x37800000, 0x17 ;  /* 0x3780000003037811 */ /* 0x000fc800078eb8ff */
[----:B------:R-:W-:-:S07]  /*30a0*/  LOP3.LUT R0, R3, R0, R7, 0xfe, !PT ;  /* 0x0000000003007212 */ /* 0x000fce00078efe07 */
.L_x_15666:
[----:B------:R-:W-:Y:S05]  /*30b0*/  BSYNC.RECONVERGENT B0 ;  /* 0x0000000000007941 */ /* 0x000fea0003800200 */
.L_x_15665:
[----:B------:R-:W-:-:S04]  /*30c0*/  F2FP.BF16.F32.PACK_AB R0, RZ, R0 ;  /* 0x00000000ff00723e */ /* 0x000fc800000010ff */
[----:B------:R-:W-:Y:S01]  /*30d0*/  PRMT R17, R0, 0x7610, R17 ;  /* 0x0000761000117816 */ /* 0x000fe20000000011 */
[----:B------:R-:W-:Y:S06]  /*30e0*/  BRA `(.L_x_15646) ;  /* 0x0000000000b47947 */ /* 0x000fec0003800000 */
.L_x_15658:
        /* <DEDUP_REMOVED lines=14> */
.L_x_15672:
[----:B------:R-:W-:Y:S05]  /*31d0*/  BSYNC.RECONVERGENT B0 ;  /* 0x0000000000007941 */ /* 0x000fea0003800200 */
.L_x_15671:
[----:B------:R-:W-:-:S04]  /*31e0*/  F2FP.BF16.F32.PACK_AB R0, RZ, R0 ;  /* 0x00000000ff00723e */ /* 0x000fc800000010ff */
[----:B------:R-:W-:Y:S01]  /*31f0*/  PRMT R17, R0, 0x7610, R17 ;  /* 0x0000761000117816 */ /* 0x000fe20000000011 */
[----:B------:R-:W-:Y:S06]  /*3200*/  BRA `(.L_x_15646) ;  /* 0x00000000006c7947 */ /* 0x000fec0003800000 */
.L_x_15645:
        /* <DEDUP_REMOVED lines=16> */
.L_x_15673:
[----:B------:R-:W-:Y:S01]  /*3310*/  PRMT R17, RZ, 0x7610, R17 ;  /* 0x00007610ff117816 */ /* 0x000fe20000000011 */
[----:B------:R-:W-:Y:S06]  /*3320*/  BRA `(.L_x_15646) ;  /* 0x0000000000247947 */ /* 0x000fec0003800000 */
.L_x_15670:
[----:B------:R-:W2:Y:S02]  /*3330*/  LDG.E.64 R4, desc[UR36][R4.64] ;  /* 0x0000002404047981 */ /* 0x000ea4000c1e1b00 */
[----:B--2---:R-:W0:Y:S02]  /*3340*/  I2F.U64 R0, R4 ;  /* 0x0000000400007312 */ /* 0x004e240000301000 */
[----:B0-----:R-:W-:-:S04]  /*3350*/  F2FP.BF16.F32.PACK_AB R0, RZ, R0 ;  /* 0x00000000ff00723e */ /* 0x001fc800000010ff */
[----:B------:R-:W-:Y:S01]  /*3360*/  PRMT R17, R0, 0x7610, R17 ;  /* 0x0000761000117816 */ /* 0x000fe20000000011 */
[----:B------:R-:W-:Y:S06]  /*3370*/  BRA `(.L_x_15646) ;  /* 0x0000000000107947 */ /* 0x000fec0003800000 */
.L_x_15669:
[----:B------:R-:W2:Y:S02]  /*3380*/  LDG.E R4, desc[UR36][R4.64] ;  /* 0x0000002404047981 */ /* 0x000ea4000c1e1900 */
[----:B--2---:R-:W-:-:S04]  /*3390*/  I2FP.F32.U32 R0, R4 ;  /* 0x0000000400007245 */ /* 0x004fc80000201000 */
[----:B------:R-:W-:-:S04]  /*33a0*/  F2FP.BF16.F32.PACK_AB R0, RZ, R0 ;  /* 0x00000000ff00723e */ /* 0x000fc800000010ff */
[----:B------:R-:W-:-:S07]  /*33b0*/  PRMT R17, R0, 0x7610, R17 ;  /* 0x0000761000117816 */ /* 0x000fce0000000011 */
.L_x_15646:
[----:B------:R-:W-:-:S07]  /*33c0*/  VIADD R19, R19, 0x80 ;  /* 0x0000008013137836 */ /* 0x000fce0000000000 */
.L_x_15640:
[----:B------:R-:W-:Y:S05]  /*33d0*/  BSYNC.RECONVERGENT B6 ;  /* 0x0000000000067941 */ /* 0x000fea0003800200 */
.L_x_15639:
        /* <DEDUP_REMOVED lines=26> */
.L_x_15679:
[----:B------:R-:W2:Y:S02]  /*3580*/  LDG.E.U8 R4, desc[UR36][R4.64] ;  /* 0x0000002404047981 */ /* 0x000ea4000c1e1100 */
[----:B--2---:R-:W-:-:S04]  /*3590*/  I2FP.F32.U32 R0, R4 ;  /* 0x0000000400007245 */ /* 0x004fc80000201000 */
[----:B------:R-:W-:-:S04]  /*35a0*/  F2FP.BF16.F32.PACK_AB R0, RZ, R0 ;  /* 0x00000000ff00723e */ /* 0x000fc800000010ff */
[----:B------:R-:W-:Y:S01]  /*35b0*/  PRMT R18, R0, 0x7610, R18 ;  /* 0x0000761000127816 */ /* 0x000fe20000000012 */
[----:B------:R-:W-:Y:S06]  /*35c0*/  BRA `(.L_x_15675) ;  /* 0x0000000c00c47947 */ /* 0x000fec0003800000 */
.L_x_15678:
        /* <DEDUP_REMOVED lines=11> */
.L_x_15682:
[----:B------:R-:W2:Y:S02]  /*3680*/  LDG.E R4, desc[UR36][R4.64] ;  /* 0x0000002404047981 */ /* 0x000ea4000c1e1900 */
[----:B--2---:R-:W-:-:S04]  /*3690*/  I2FP.F32.S32 R0, R4 ;  /* 0x0000000400007245 */ /* 0x004fc80000201400 */
[----:B------:R-:W-:-:S04]  /*36a0*/  F2FP.BF16.F32.PACK_AB R0, RZ, R0 ;  /* 0x00000000ff00723e */ /* 0x000fc800000010ff */
[----:B------:R-:W-:Y:S01]  /*36b0*/  PRMT R18, R0, 0x7610, R18 ;  /* 0x0000761000127816 */ /* 0x000fe20000000012 */
[----:B------:R-:W-:Y:S06]  /*36c0*/  BRA `(.L_x_15675) ;  /* 0x0000000c00847947 */ /* 0x000fec0003800000 */
.L_x_15681:
[----:B------:R-:W2:Y:S02]  /*36d0*/  LDG.E.U16 R4, desc[UR36][R4.64] ;  /* 0x0000002404047981 */ /* 0x000ea4000c1e1500 */
[----:B--2---:R-:W0:Y:S02]  /*36e0*/  I2F.S16 R0, R4 ;  /* 0x0000000400007306 */ /* 0x004e240000101400 */
[----:B0-----:R-:W-:-:S04]  /*36f0*/  F2FP.BF16.F32.PACK_AB R0, RZ, R0 ;  /* 0x00000000ff00723e */ /* 0x001fc800000010ff */
[----:B------:R-:W-:Y:S01]  /*3700*/  PRMT R18, R0, 0x7610, R18 ;  /* 0x0000761000127816 */ /* 0x000fe20000000012 */
[----:B------:R-:W-:Y:S06]  /*3710*/  BRA `(.L_x_15675) ;  /* 0x0000000c00707947 */ /* 0x000fec0003800000 */
.L_x_15677:
        /* <DEDUP_REMOVED lines=9> */
.L_x_15684:
[----:B------:R-:W2:Y:S02]  /*37b0*/  LDG.E.U16 R0, desc[UR36][R4.64] ;  /* 0x0000002404007981 */ /* 0x000ea4000c1e1500 */
[----:B--2---:R-:W-:-:S05]  /*37c0*/  HADD2.F32 R0, -RZ, R0.H0_H0 ;  /* 0x20000000ff007230 */ /* 0x004fca0000004100 */
[----:B------:R-:W-:-:S04]  /*37d0*/  F2FP.BF16.F32.PACK_AB R0, RZ, R0 ;  /* 0x00000000ff00723e */ /* 0x000fc800000010ff */
[----:B------:R-:W-:Y:S01]  /*37e0*/  PRMT R18, R0, 0x7610, R18 ;  /* 0x0000761000127816 */ /* 0x000fe20000000012 */
[----:B------:R-:W-:Y:S06]  /*37f0*/  BRA `(.L_x_15675) ;  /* 0x0000000c00387947 */ /* 0x000fec0003800000 */
.L_x_15683:
        /* <DEDUP_REMOVED lines=9> */
.L_x_15686:
[----:B------:R-:W2:Y:S02]  /*3890*/  LDG.E.U16 R4, desc[UR36][R4.64] ;  /* 0x0000002404047981 */ /* 0x000ea4000c1e1500 */
[----:B--2---:R-:W-:-:S05]  /*38a0*/  HADD2.F32 R0, -RZ, R4.H0_H0 ;  /* 0x20000004ff007230 */ /* 0x004fca0000004100 */
[----:B------:R-:W-:-:S04]  /*38b0*/  F2FP.BF16.F32.PACK_AB R0, RZ, R0 ;  /* 0x00000000ff00723e */ /* 0x000fc800000010ff */
[----:B------:R-:W-:Y:S01]  /*38c0*/  PRMT R18, R0, 0x7610, R18 ;  /* 0x0000761000127816 */ /* 0x000fe20000000012 */
[----:B------:R-:W-:Y:S06]  /*38d0*/  BRA `(.L_x_15675) ;  /* 0x0000000c00007947 */ /* 0x000fec0003800000 */
.L_x_15685:
        /* <DEDUP_REMOVED lines=9> */
.L_x_15676:
        /* <DEDUP_REMOVED lines=14> */
.L_x_15689:
        /* <DEDUP_REMOVED lines=9> */
.L_x_15688:
        /* <DEDUP_REMOVED lines=27> */
.L_x_15691:
        /* <DEDUP_REMOVED lines=15> */
.L_x_15690:
[----:B------:R1:W5:Y:S01]  /*3d80*/  LDG.E.U16 R18, desc[UR36][R4.64] ;  /* 0x0000002404127981 */ /* 0x000362000c1e1500 */
[----:B------:R-:W-:Y:S05]  /*3d90*/  BRA `(.L_x_15675) ;  /* 0x0000000400d07947 */ /* 0x000fea0003800000 */
.L_x_15687:
        /* <DEDUP_REMOVED lines=13> */
.L_x_15694:
        /* <DEDUP_REMOVED lines=21> */
.L_x_15698:
[----:B------:R-:W-:Y:S05]  /*3fc0*/  BSYNC.RECONVERGENT B1 ;  /* 0x0000000000017941 */ /* 0x000fea0003800200 */
.L_x_15697:
[----:B------:R-:W-:Y:S01]  /*3fd0*/  IMAD.SHL.U32 R0, R0, 0x100000, RZ ;  /* 0x0010000000007824 */ /* 0x000fe200078e00ff */
[----:B------:R-:W-:-:S04]  /*3fe0*/  LEA R3, R3, 0x3b800000, 0x17 ;  /* 0x3b80000003037811 */ /* 0x000fc800078eb8ff */
[----:B------:R-:W-:-:S07]  /*3ff0*/  LOP3.LUT R0, R3, R0, R7, 0xfe, !PT ;  /* 0x0000000003007212 */ /* 0x000fce00078efe07 */
.L_x_15696:
[----:B------:R-:W-:Y:S05]  /*4000*/  BSYNC.RECONVERGENT B0 ;  /* 0x0000000000007941 */ /* 0x000fea0003800200 */
.L_x_15695:
[----:B------:R-:W-:-:S04]  /*4010*/  F2FP.BF16.F32.PACK_AB R0, RZ, R0 ;  /* 0x00000000ff00723e */ /* 0x000fc800000010ff */
[----:B------:R-:W-:Y:S01]  /*4020*/  PRMT R18, R0, 0x7610, R18 ;  /* 0x0000761000127816 */ /* 0x000fe20000000012 */
[----:B------:R-:W-:Y:S06]  /*4030*/  BRA `(.L_x_15675) ;  /* 0x0000000400287947 */ /* 0x000fec0003800000 */
.L_x_15693:
        /* <DEDUP_REMOVED lines=21> */
.L_x_15702:
[----:B------:R-:W-:Y:S05]  /*4190*/  BSYNC.RECONVERGENT B1 ;  /* 0x0000000000017941 */ /* 0x000fea0003800200 */
.L_x_15701:
[----:B------:R-:W-:Y:S01]  /*41a0*/  IMAD.SHL.U32 R0, R0, 0x200000, RZ ;  /* 0x0020000000007824 */ /* 0x000fe200078e00ff */
[----:B------:R-:W-:-:S04]  /*41b0*/  LEA R3, R3, 0x37800000, 0x17 ;  /* 0x3780000003037811 */ /* 0x000fc800078eb8ff */
[----:B------:R-:W-:-:S07]  /*41c0*/  LOP3.LUT R0, R3, R0, R7, 0xfe, !PT ;  /* 0x0000000003007212 */ /* 0x000fce00078efe07 */
.L_x_15700:
[----:B------:R-:W-:Y:S05]  /*41d0*/  BSYNC.RECONVERGENT B0 ;  /* 0x0000000000007941 */ /* 0x000fea0003800200 */
.L_x_15699:
[----:B------:R-:W-:-:S04]  /*41e0*/  F2FP.BF16.F32.PACK_AB R0, RZ, R0 ;  /* 0x00000000ff00723e */ /* 0x000fc800000010ff */
[----:B------:R-:W-:Y:S01]  /*41f0*/  PRMT R18, R0, 0x7610, R18 ;  /* 0x0000761000127816 */ /* 0x000fe20000000012 */
[----:B------:R-:W-:Y:S06]  /*4200*/  BRA `(.L_x_15675) ;  /* 0x0000000000b47947 */ /* 0x000fec0003800000 */
.L_x_15692:
        /* <DEDUP_REMOVED lines=14> */
.L_x_15706:
[----:B------:R-:W-:Y:S05]  /*42f0*/  BSYNC.RECONVERGENT B0 ;  /* 0x0000000000007941 */ /* 0x000fea0003800200 */
.L_x_15705:
[----:B------:R-:W-:-:S04]  /*4300*/  F2FP.BF16.F32.PACK_AB R0, RZ, R0 ;  /* 0x00000000ff00723e */ /* 0x000fc800000010ff */
[----:B------:R-:W-:Y:S01]  /*4310*/  PRMT R18, R0, 0x7610, R18 ;  /* 0x0000761000127816 */ /* 0x000fe20000000012 */
[----:B------:R-:W-:Y:S06]  /*4320*/  BRA `(.L_x_15675) ;  /* 0x00000000006c7947 */ /* 0x000fec0003800000 */
.L_x_15680:
        /* <DEDUP_REMOVED lines=16> */
.L_x_15707:
[----:B------:R-:W-:Y:S01]  /*4430*/  PRMT R18, RZ, 0x7610, R18 ;  /* 0x00007610ff127816 */ /* 0x000fe20000000012 */
[----:B------:R-:W-:Y:S06]  /*4440*/  BRA `(.L_x_15675) ;  /* 0x0000000000247947 */ /* 0x000fec0003800000 */
.L_x_15704:
[----:B------:R-:W2:Y:S02]  /*4450*/  LDG.E.64 R4, desc[UR36][R4.64] ;  /* 0x0000002404047981 */ /* 0x000ea4000c1e1b00 */
[----:B--2---:R-:W0:Y:S02]  /*4460*/  I2F.U64 R0, R4 ;  /* 0x0000000400007312 */ /* 0x004e240000301000 */
[----:B0-----:R-:W-:-:S04]  /*4470*/  F2FP.BF16.F32.PACK_AB R0, RZ, R0 ;  /* 0x00000000ff00723e */ /* 0x001fc800000010ff */
[----:B------:R-:W-:Y:S01]  /*4480*/  PRMT R18, R0, 0x7610, R18 ;  /* 0x0000761000127816 */ /* 0x000fe20000000012 */
[----:B------:R-:W-:Y:S06]  /*4490*/  BRA `(.L_x_15675) ;  /* 0x0000000000107947 */ /* 0x000fec0003800000 */
.L_x_15703:
[----:B------:R-:W2:Y:S02]  /*44a0*/  LDG.E R4, desc[UR36][R4.64] ;  /* 0x0000002404047981 */ /* 0x000ea4000c1e1900 */
[----:B--2---:R-:W-:-:S04]  /*44b0*/  I2FP.F32.U32 R0, R4 ;  /* 0x0000000400007245 */ /* 0x004fc80000201000 */
[----:B------:R-:W-:-:S04]  /*44c0*/  F2FP.BF16.F32.PACK_AB R0, RZ, R0 ;  /* 0x00000000ff00723e */ /* 0x000fc800000010ff */
[----:B------:R-:W-:-:S07]  /*44d0*/  PRMT R18, R0, 0x7610, R18 ;  /* 0x0000761000127816 */ /* 0x000fce0000000012 */
.L_x_15675:
[----:B------:R-:W-:Y:S05]  /*44e0*/  BSYNC.RECONVERGENT B6 ;  /* 0x0000000000067941 */ /* 0x000fea0003800200 */
.L_x_15674:
        /* <DEDUP_REMOVED lines=9> */
[----:B------:R-:W-:-:S06]  /*4580*/  ISETP.GE.AND P4, PT, R23, R16, PT ;  /* 0x000000101700720c */ /* 0x000fcc0003f86270 */
[----:B------:R-:W1:Y:S01]  /*4590*/  LDC.U16 R3, c[0x0][0x388] ;  /* 0x0000e200ff037b82 */ /* 0x000e620000000400 */
[----:B------:R-:W-:Y:S06]  /*45a0*/  @P1 BRA `(.L_x_15709) ;  /* 0x0000000000201947 */ /* 0x000fec0003800000 */
[----:B-----5:R-:W-:-:S05]  /*45b0*/  IMAD.U32 R7, R24, 0x10000, RZ ;  /* 0x0001000018077824 */ /* 0x020fca00078e00ff */
[----:B------:R-:W-:-:S13]  /*45c0*/  FSETP.NAN.FTZ.AND P3, PT, |R7|, |R7|, PT ;  /* 0x400000070700720b */ /* 0x000fda0003f78200 */
[----:B-1----:R-:W-:Y:S02]  /*45d0*/  @!P3 IMAD.U32 R4, R3, 0x10000, RZ ;  /* 0x000100000304b824 */ /* 0x002fe400078e00ff */
[----:B0-----:R-:W-:-:S03]  /*45e0*/  @!P3 IMAD.U32 R5, R0, 0x10000, RZ ;  /* 0x000100000005b824 */ /* 0x001fc600078e00ff */
[----:B------:R-:W-:-:S04]  /*45f0*/  @!P3 FMNMX.FTZ R4, R7, R4, !PT ;  /* 0x000000040704b209 */ /* 0x000fc80007810000 */
[----:B------:R-:W-:-:S04]  /*4600*/  @!P3 FMNMX.FTZ R4, R4, R5, PT ;  /* 0x000000050404b209 */ /* 0x000fc80003810000 */
[----:B------:R-:W-:-:S04]  /*4610*/  @!P3 F2FP.BF16.F32.PACK_AB R4, RZ, R4 ;  /* 0x00000004ff04b23e */ /* 0x000fc800000010ff */
[----:B------:R-:W-:-:S07]  /*4620*/  @!P3 PRMT R24, R4, 0x7610, R24 ;  /* 0x000076100418b816 */ /* 0x000fce0000000018 */
.L_x_15709:
[----:B------:R-:W-:Y:S05]  /*4630*/  BSYNC.RECONVERGENT B0 ;  /* 0x0000000000007941 */ /* 0x000fea0003800200 */
.L_x_15708:
[----:B------:R-:W-:Y:S04]  /*4640*/  BSSY.RECONVERGENT B0, `(.L_x_15710) ;  /* 0x000000a000007945 */ /* 0x000fe80003800200 */
[----:B------:R-:W-:Y:S05]  /*4650*/  @P4 BRA `(.L_x_15711) ;  /* 0x0000000000204947 */ /* 0x000fea0003800000 */
        /* <DEDUP_REMOVED lines=8> */
.L_x_15711:
[----:B------:R-:W-:Y:S05]  /*46e0*/  BSYNC.RECONVERGENT B0 ;  /* 0x0000000000007941 */ /* 0x000fea0003800200 */
.L_x_15710:
        /* <DEDUP_REMOVED lines=10> */
.L_x_15713:
[----:B------:R-:W-:Y:S05]  /*4790*/  BSYNC.RECONVERGENT B0 ;  /* 0x0000000000007941 */ /* 0x000fea0003800200 */
.L_x_15712:
        /* <DEDUP_REMOVED lines=10> */
.L_x_15715:
[----:B------:R-:W-:Y:S05]  /*4840*/  BSYNC.RECONVERGENT B0 ;  /* 0x0000000000007941 */ /* 0x000fea0003800200 */
.L_x_15714:
[----:B------:R-:W-:Y:S04]  /*4850*/  BSSY.RECONVERGENT B6, `(.L_x_15716) ;  /* 0x000010e000067945 */ /* 0x000fe80003800200 */
[----:B------:R-:W-:Y:S05]  /*4860*/  @P1 BRA `(.L_x_15717) ;  /* 0x0000001000301947 */ /* 0x000fea0003800000 */
[----:B------:R-:W1:Y:S01]  /*4870*/  LDCU UR4, c[0x0][0x3b8] ;  /* 0x00007700ff0477ac */ /* 0x000e620008000800 */
[----:B------:R-:W3:Y:S01]  /*4880*/  LDC.64 R8, c[0x0][0x398] ;  /* 0x0000e600ff087b82 */ /* 0x000ee20000000a00 */
[----:B0-----:R-:W-:Y:S01]  /*4890*/  IMAD R0, R2, 0x200, R25 ;  /* 0x0000020002007824 */ /* 0x001fe200078e0219 */
[----:B--2---:R-:W-:-:S03]  /*48a0*/  PRMT R4, R19, 0x9910, RZ ;  /* 0x0000991013047816 */ /* 0x004fc600000000ff */
[----:B-1----:R-:W-:Y:S02]  /*48b0*/  IMAD R3, R0, UR4, RZ ;  /* 0x0000000400037c24 */ /* 0x002fe4000f8e02ff */
[----:B------:R-:W-:-:S05]  /*48c0*/  IMAD.MOV.U32 R0, RZ, RZ, R4 ;  /* 0x000000ffff007224 */ /* 0x000fca00078e0004 */
[----:B------:R-:W-:Y:S02]  /*48d0*/  ISETP.GT.AND P0, PT, R0, 0x9, PT ;  /* 0x000000090000780c */ /* 0x000fe40003f04270 */
[----:B---3--:R-:W-:-:S05]  /*48e0*/  IADD3 R8, P1, PT, R3, R8, RZ ;  /* 0x0000000803087210 */ /* 0x008fca0007f3e0ff */
        /* <DEDUP_REMOVED lines=15> */
.L_x_15721:
[----:B-----5:R-:W-:Y:S02]  /*49e0*/  IMAD.U32 R5, R24, 0x10000, RZ ;  /* 0x0001000018057824 */ /* 0x020fe400078e00ff */
[----:B------:R-:W-:-:S04]  /*49f0*/  IMAD.MOV.U32 R25, RZ, RZ, R23 ;  /* 0x000000ffff197224 */ /* 0x000fc800078e0017 */
[----:B------:R-:W0:Y:S02]  /*4a00*/  F2I.S64.TRUNC R4, R5 ;  /* 0x0000000500047311 */ /* 0x000e24000020d900 */
[----:B0-----:R0:W-:Y:S01]  /*4a10*/  STG.E.U8 desc[UR36][R8.64], R4 ;  /* 0x0000000408007986 */ /* 0x0011e2000c101124 */
[----:B------:R-:W-:Y:S05]  /*4a20*/  BRA `(.L_x_15717) ;  /* 0x0000000c00c07947 */ /* 0x000fea0003800000 */
.L_x_15720:
        /* <DEDUP_REMOVED lines=11> */
.L_x_15724:
[----:B-----5:R-:W-:Y:S02]  /*4ae0*/  IMAD.U32 R24, R24, 0x10000, RZ ;  /* 0x0001000018187824 */ /* 0x020fe400078e00ff */
[----:B------:R-:W-:Y:S02]  /*4af0*/  IMAD.MOV.U32 R25, RZ, RZ, R23 ;  /* 0x000000ffff197224 */ /* 0x000fe400078e0017 */
[----:B------:R-:W0:Y:S02]  /*4b00*/  F2I.FTZ.TRUNC.NTZ R3, R24 ;  /* 0x0000001800037305 */ /* 0x000e24000021f100 */
[----:B0-----:R0:W-:Y:S01]  /*4b10*/  STG.E desc[UR36][R8.64], R3 ;  /* 0x0000000308007986 */ /* 0x0011e2000c101924 */
[----:B------:R-:W-:Y:S05]  /*4b20*/  BRA `(.L_x_15717) ;  /* 0x0000000c00807947 */ /* 0x000fea0003800000 */
.L_x_15723:
[----:B-----5:R-:W-:Y:S02]  /*4b30*/  IMAD.U32 R24, R24, 0x10000, RZ ;  /* 0x0001000018187824 */ /* 0x020fe400078e00ff */
[----:B------:R-:W-:Y:S02]  /*4b40*/  IMAD.MOV.U32 R25, RZ, RZ, R23 ;  /* 0x000000ffff197224 */ /* 0x000fe400078e0017 */
[----:B------:R-:W0:Y:S02]  /*4b50*/  F2I.FTZ.TRUNC.NTZ R3, R24 ;  /* 0x0000001800037305 */ /* 0x000e24000021f100 */
[----:B0-----:R3:W-:Y:S01]  /*4b60*/  STG.E.U16 desc[UR36][R8.64], R3 ;  /* 0x0000000308007986 */ /* 0x0017e2000c101524 */
[----:B------:R-:W-:Y:S05]  /*4b70*/  BRA `(.L_x_15717) ;  /* 0x0000000c006c7947 */ /* 0x000fea0003800000 */
.L_x_15719:
        /* <DEDUP_REMOVED lines=10> */
.L_x_15726:
[----:B-----5:R-:W-:Y:S02]  /*4c20*/  IMAD.U32 R0, R24, 0x10000, RZ ;  /* 0x0001000018007824 */ /* 0x020fe400078e00ff */
[----:B------:R-:W-:-:S03]  /*4c30*/  IMAD.MOV.U32 R25, RZ, RZ, R23 ;  /* 0x000000ffff197224 */ /* 0x000fc600078e0017 */
[----:B------:R-:W-:-:S05]  /*4c40*/  F2FP.F16.F32.PACK_AB R0, RZ, R0 ;  /* 0x00000000ff00723e */ /* 0x000fca00000000ff */
[----:B------:R0:W-:Y:S01]  /*4c50*/  STG.E.U16 desc[UR36][R8.64], R0 ;  /* 0x0000000008007986 */ /* 0x0001e2000c101524 */
[----:B------:R-:W-:Y:S05]  /*4c60*/  BRA `(.L_x_15717) ;  /* 0x0000000c00307947 */ /* 0x000fea0003800000 */
.L_x_15725:
        /* <DEDUP_REMOVED lines=11> */
.L_x_15728:
[----:B-----5:R-:W-:Y:S02]  /*4d20*/  IMAD.U32 R24, R24, 0x10000, RZ ;  /* 0x0001000018187824 */ /* 0x020fe400078e00ff */
[----:B------:R-:W-:-:S03]  /*4d30*/  IMAD.MOV.U32 R25, RZ, RZ, R23 ;  /* 0x000000ffff197224 */ /* 0x000fc600078e0017 */
[----:B------:R-:W-:-:S04]  /*4d40*/  F2FP.F16.F32.PACK_AB R3, RZ, R24 ;  /* 0x00000018ff03723e */ /* 0x000fc800000000ff */
[----:B------:R-:W-:-:S05]  /*4d50*/  PRMT R3, R3, 0x5410, RZ ;  /* 0x0000541003037816 */ /* 0x000fca00000000ff */
[----:B------:R0:W-:Y:S01]  /*4d60*/  STG.E desc[UR36][R8.64], R3 ;  /* 0x0000000308007986 */ /* 0x0001e2000c101924 */
[----:B------:R-:W-:Y:S05]  /*4d70*/  BRA `(.L_x_15717) ;  /* 0x0000000800ec7947 */ /* 0x000fea0003800000 */
.L_x_15727:
[----:B-----5:R-:W-:Y:S02]  /*4d80*/  IMAD.U32 R4, R24, 0x10000, RZ ;  /* 0x0001000018047824 */ /* 0x020fe400078e00ff */
[----:B------:R-:W-:Y:S02]  /*4d90*/  IMAD.MOV.U32 R25, RZ, RZ, R23 ;  /* 0x000000ffff197224 */ /* 0x000fe400078e0017 */
[----:B------:R-:W-:-:S06]  /*4da0*/  FMUL.FTZ R4, R4, 1 ;  /* 0x3f80000004047820 */ /* 0x000fcc0000410000 */
[----:B------:R-:W0:Y:S02]  /*4db0*/  F2F.F64.F32 R4, R4 ;  /* 0x0000000400047310 */ /* 0x000e240000201800 */
[----:B0-----:R0:W-:Y:S01]  /*4dc0*/  STG.E.64 desc[UR36][R8.64], R4 ;  /* 0x0000000408007986 */ /* 0x0011e2000c101b24 */
[----:B------:R-:W-:Y:S05]  /*4dd0*/  BRA `(.L_x_15717) ;  /* 0x0000000800d47947 */ /* 0x000fea0003800000 */
.L_x_15718:
        /* <DEDUP_REMOVED lines=14> */
.L_x_15731:
[----:B-----5:R-:W-:Y:S01]  /*4ec0*/  IMAD.U32 R24, R24, 0x10000, RZ ;  /* 0x0001000018187824 */ /* 0x020fe200078e00ff */
[----:B------:R-:W-:Y:S01]  /*4ed0*/  CS2R R6, SRZ ;  /* 0x0000000000067805 */ /* 0x000fe2000001ff00 */
[----:B------:R-:W-:Y:S02]  /*4ee0*/  IMAD.MOV.U32 R25, RZ, RZ, R23 ;  /* 0x000000ffff197224 */ /* 0x000fe400078e0017 */
[----:B------:R-:W-:-:S06]  /*4ef0*/  FMUL.FTZ R4, R24, 1 ;  /* 0x3f80000018047820 */ /* 0x000fcc0000410000 */
[----:B------:R-:W0:Y:S02]  /*4f00*/  F2F.F64.F32 R4, R4 ;  /* 0x0000000400047310 */ /* 0x000e240000201800 */
[----:B0-----:R0:W-:Y:S01]  /*4f10*/  STG.E.128 desc[UR36][R8.64], R4 ;  /* 0x0000000408007986 */ /* 0x0011e2000c101d24 */
[----:B------:R-:W-:Y:S05]  /*4f20*/  BRA `(.L_x_15717) ;  /* 0x0000000800807947 */ /* 0x000fea0003800000 */
.L_x_15730:
        /* <DEDUP_REMOVED lines=19> */
.L_x_15735:
[----:B------:R-:W-:Y:S05]  /*5060*/  BSYNC.RECONVERGENT B0 ;  /* 0x0000000000007941 */ /* 0x000fea0003800200 */
.L_x_15734:
[----:B------:R-:W-:Y:S01]  /*5070*/  LOP3.LUT R5, R0, 0x80, R5, 0xf8, !PT ;  /* 0x0000008000057812 */ /* 0x000fe200078ef805 */
[----:B------:R-:W-:-:S04]  /*5080*/  IMAD.MOV.U32 R25, RZ, RZ, R23 ;  /* 0x000000ffff197224 */ /* 0x000fc800078e0017 */
[----:B------:R0:W-:Y:S01]  /*5090*/  STG.E.U8 desc[UR36][R8.64], R5 ;  /* 0x0000000508007986 */ /* 0x0001e2000c101124 */
[----:B------:R-:W-:Y:S05]  /*50a0*/  BRA `(.L_x_15717) ;  /* 0x0000000800207947 */ /* 0x000fea0003800000 */
.L_x_15733:
        /* <DEDUP_REMOVED lines=15> */
.L_x_15737:
[----:B------:R-:W-:Y:S05]  /*51a0*/  BSYNC.RECONVERGENT B0 ;  /* 0x0000000000007941 */ /* 0x000fea0003800200 */
.L_x_15736:
[----:B------:R-:W-:Y:S01]  /*51b0*/  LOP3.LUT R5, R0, 0x80, R5, 0xf8, !PT ;  /* 0x0000008000057812 */ /* 0x000fe200078ef805 */
[----:B------:R-:W-:-:S04]  /*51c0*/  IMAD.MOV.U32 R25, RZ, RZ, R23 ;  /* 0x000000ffff197224 */ /* 0x000fc800078e0017 */
[----:B------:R0:W-:Y:S01]  /*51d0*/  STG.E.U8 desc[UR36][R8.64], R5 ;  /* 0x0000000508007986 */ /* 0x0001e2000c101124 */
[----:B------:R-:W-:Y:S05]  /*51e0*/  BRA `(.L_x_15717) ;  /* 0x0000000400d07947 */ /* 0x000fea0003800000 */
.L_x_15732:
[----:B-----5:R0:W-:Y:S01]  /*51f0*/  STG.E.U16 desc[UR36][R8.64], R24 ;  /* 0x0000001808007986 */ /* 0x0201e2000c101524 */
[----:B------:R-:W-:Y:S01]  /*5200*/  IMAD.MOV.U32 R25, RZ, RZ, R23 ;  /* 0x000000ffff197224 */ /* 0x000fe200078e0017 */
[----:B------:R-:W-:Y:S06]  /*5210*/  BRA `(.L_x_15717) ;  /* 0x0000000400c47947 */ /* 0x000fec0003800000 */
.L_x_15729:
        /* <DEDUP_REMOVED lines=13> */
.L_x_15740:
        /* <DEDUP_REMOVED lines=13> */
.L_x_15743:
[----:B------:R-:W-:-:S04]  /*53c0*/  SHF.R.U32.HI R0, RZ, 0x14, R3 ;  /* 0x00000014ff007819 */ /* 0x000fc80000011603 */
[----:B------:R-:W-:-:S04]  /*53d0*/  LOP3.LUT R0, R0, 0x1, RZ, 0xc0, !PT ;  /* 0x0000000100007812 */ /* 0x000fc800078ec0ff */
[----:B------:R-:W-:-:S04]  /*53e0*/  IADD3 R0, PT, PT, R3, 0x487ffff, R0 ;  /* 0x0487ffff03007810 */ /* 0x000fc80007ffe000 */
[----:B------:R-:W-:-:S04]  /*53f0*/  SHF.R.U32.HI R0, RZ, 0x14, R0 ;  /* 0x00000014ff007819 */ /* 0x000fc80000011600 */
[----:B------:R-:W-:-:S07]  /*5400*/  LOP3.LUT R0, R0, 0xff, RZ, 0xc0, !PT ;  /* 0x000000ff00007812 */ /* 0x000fce00078ec0ff */
.L_x_15744:
[----:B------:R-:W-:-:S04]  /*5410*/  SHF.R.U32.HI R3, RZ, 0x18, R3 ;  /* 0x00000018ff037819 */ /* 0x000fc80000011603 */
[----:B------:R-:W-:-:S04]  /*5420*/  LOP3.LUT R0, R0, 0x80, R3, 0xf8, !PT ;  /* 0x0000008000007812 */ /* 0x000fc800078ef803 */
[----:B------:R-:W-:-:S07]  /*5430*/  PRMT R4, R0, 0x7610, R4 ;  /* 0x0000761000047816 */ /* 0x000fce0000000004 */
.L_x_15742:
[----:B------:R-:W-:Y:S05]  /*5440*/  BSYNC.RECONVERGENT B0 ;  /* 0x0000000000007941 */ /* 0x000fea0003800200 */
.L_x_15741:
[----:B------:R0:W-:Y:S01]  /*5450*/  STG.E.U8 desc[UR36][R8.64], R4 ;  /* 0x0000000408007986 */ /* 0x0001e2000c101124 */
[----:B------:R-:W-:Y:S01]  /*5460*/  IMAD.MOV.U32 R25, RZ, RZ, R23 ;  /* 0x000000ffff197224 */ /* 0x000fe200078e0017 */
[----:B------:R-:W-:Y:S06]  /*5470*/  BRA `(.L_x_15717) ;  /* 0x00000004002c7947 */ /* 0x000fec0003800000 */
.L_x_15739:
        /* <DEDUP_REMOVED lines=13> */
.L_x_15747:
[----:B------:R-:W-:-:S04]  /*5550*/  SHF.R.U32.HI R0, RZ, 0x15, R3 ;  /* 0x00000015ff007819 */ /* 0x000fc80000011603 */
[----:B------:R-:W-:-:S04]  /*5560*/  LOP3.LUT R0, R0, 0x1, RZ, 0xc0, !PT ;  /* 0x0000000100007812 */ /* 0x000fc800078ec0ff */
[----:B------:R-:W-:-:S04]  /*5570*/  IADD3 R0, PT, PT, R3, 0x88fffff, R0 ;  /* 0x088fffff03007810 */ /* 0x000fc80007ffe000 */
[----:B------:R-:W-:-:S04]  /*5580*/  SHF.R.U32.HI R0, RZ, 0x15, R0 ;  /* 0x00000015ff007819 */ /* 0x000fc80000011600 */
[----:B------:R-:W-:-:S07]  /*5590*/  LOP3.LUT R0, R0, 0xff, RZ, 0xc0, !PT ;  /* 0x000000ff00007812 */ /* 0x000fce00078ec0ff */
.L_x_15748:
[----:B------:R-:W-:-:S04]  /*55a0*/  SHF.R.U32.HI R3, RZ, 0x18, R3 ;  /* 0x00000018ff037819 */ /* 0x000fc80000011603 */
[----:B------:R-:W-:-:S04]  /*55b0*/  LOP3.LUT R0, R0, 0x80, R3, 0xf8, !PT ;  /* 0x0000008000007812 */ /* 0x000fc800078ef803 */
[----:B------:R-:W-:-:S07]  /*55c0*/  PRMT R4, R0, 0x7610, R4 ;  /* 0x0000761000047816 */ /* 0x000fce0000000004 */
.L_x_15746:
[----:B------:R-:W-:Y:S05]  /*55d0*/  BSYNC.RECONVERGENT B0 ;  /* 0x0000000000007941 */ /* 0x000fea0003800200 */
.L_x_15745:
[----:B------:R0:W-:Y:S01]  /*55e0*/  STG.E.U8 desc[UR36][R8.64], R4 ;  /* 0x0000000408007986 */ /* 0x0001e2000c101124 */
[----:B------:R-:W-:Y:S01]  /*55f0*/  IMAD.MOV.U32 R25, RZ, RZ, R23 ;  /* 0x000000ffff197224 */ /* 0x000fe200078e0017 */
[----:B------:R-:W-:Y:S06]  /*5600*/  BRA `(.L_x_15717) ;  /* 0x0000000000c87947 */ /* 0x000fec0003800000 */
.L_x_15738:
[----:B------:R-:W-:-:S13]  /*5610*/  ISETP.NE.AND P0, PT, R0, 0x1c, PT ;  /* 0x0000001c0000780c */ /* 0x000fda0003f05270 */
[----:B------:R-:W-:Y:S05]  /*5620*/  @!P0 BRA `(.L_x_15749) ;  /* 0x0000000000b08947 */ /* 0x000fea0003800000 */
[----:B------:R-:W-:-:S13]  /*5630*/  ISETP.NE.AND P0, PT, R0, 0x1d, PT ;  /* 0x0000001d0000780c */ /* 0x000fda0003f05270 */
[----:B------:R-:W-:Y:S05]  /*5640*/  @!P0 BRA `(.L_x_15750) ;  /* 0x0000000000948947 */ /* 0x000fea0003800000 */
[----:B------:R-:W-:-:S13]  /*5650*/  ISETP.NE.AND P0, PT, R0, 0x2c, PT ;  /* 0x0000002c0000780c */ /* 0x000fda0003f05270 */
[----:B------:R-:W-:Y:S05]  /*5660*/  @!P0 BRA `(.L_x_15751) ;  /* 0x0000000000488947 */ /* 0x000fea0003800000 */
.L_x_15722:
        /* <DEDUP_REMOVED lines=16> */
.L_x_15752:
[----:B------:R-:W-:Y:S01]  /*5770*/  IMAD.MOV.U32 R25, RZ, RZ, R23 ;  /* 0x000000ffff197224 */ /* 0x000fe200078e0017 */
[----:B------:R-:W-:Y:S06]  /*5780*/  BRA `(.L_x_15717) ;  /* 0x0000000000687947 */ /* 0x000fec0003800000 */
.L_x_15751:
        /* <DEDUP_REMOVED lines=17> */
.L_x_15750:
[----:B-----5:R-:W-:Y:S02]  /*58a0*/  IMAD.U32 R4, R24, 0x10000, RZ ;  /* 0x0001000018047824 */ /* 0x020fe400078e00ff */
[----:B------:R-:W-:-:S04]  /*58b0*/  IMAD.MOV.U32 R25, RZ, RZ, R23 ;  /* 0x000000ffff197224 */ /* 0x000fc800078e0017 */
[----:B------:R-:W0:Y:S02]  /*58c0*/  F2I.U64.TRUNC R4, R4 ;  /* 0x0000000400047311 */ /* 0x000e24000020d800 */
[----:B0-----:R0:W-:Y:S01]  /*58d0*/  STG.E.64 desc[UR36][R8.64], R4 ;  /* 0x0000000408007986 */ /* 0x0011e2000c101b24 */
[----:B------:R-:W-:Y:S05]  /*58e0*/  BRA `(.L_x_15717) ;  /* 0x0000000000107947 */ /* 0x000fea0003800000 */
.L_x_15749:
[----:B-----5:R-:W-:Y:S02]  /*58f0*/  IMAD.U32 R24, R24, 0x10000, RZ ;  /* 0x0001000018187824 */ /* 0x020fe400078e00ff */
[----:B------:R-:W-:Y:S02]  /*5900*/  IMAD.MOV.U32 R25, RZ, RZ, R23 ;  /* 0x000000ffff197224 */ /* 0x000fe400078e0017 */
[----:B------:R-:W0:Y:S02]  /*5910*/  F2I.FTZ.U32.TRUNC.NTZ R3, R24 ;  /* 0x0000001800037305 */ /* 0x000e24000021f000 */
[----:B0-----:R0:W-:Y:S03]  /*5920*/  STG.E desc[UR36][R8.64], R3 ;  /* 0x0000000308007986 */ /* 0x0011e6000c101924 */
.L_x_15717:
[----:B------:R-:W-:Y:S05]  /*5930*/  BSYNC.RECONVERGENT B6 ;  /* 0x0000000000067941 */ /* 0x000fea0003800200 */
.L_x_15716:
[----:B------:R-:W-:Y:S01]  /*5940*/  ISETP.GE.AND P0, PT, R25, R16, PT ;  /* 0x000000101900720c */ /* 0x000fe20003f06270 */
[----:B------:R-:W-:-:S12]  /*5950*/  BSSY.RECONVERGENT B6, `(.L_x_15753) ;  /* 0x00001f0000067945 */ /* 0x000fd80003800200 */
[----:B------:R-:W-:Y:S05]  /*5960*/  @P0 BRA `(.L_x_15754) ;  /* 0x0000001c00b80947 */ /* 0x000fea0003800000 */
[----:B------:R-:W1:Y:S01]  /*5970*/  LDCU UR4, c[0x0][0x3b8] ;  /* 0x00007700ff0477ac */ /* 0x000e620008000800 */
[----:B0--34-:R-:W0:Y:S01]  /*5980*/  LDC.64 R8, c[0x0][0x398] ;  /* 0x0000e600ff087b82 */ /* 0x019e220000000a00 */
[----:B------:R-:W-:Y:S01]  /*5990*/  IMAD R0, R2, 0x200, R25 ;  /* 0x0000020002007824 */ /* 0x000fe200078e0219 */
[----:B--2---:R-:W-:-:S03]  /*59a0*/  PRMT R4, R19, 0x9910, RZ ;  /* 0x0000991013047816 */ /* 0x004fc600000000ff */
        /* <DEDUP_REMOVED lines=18> */
.L_x_15758:
[----:B-----5:R-:W-:-:S06]  /*5ad0*/  IMAD.U32 R5, R22, 0x10000, RZ ;  /* 0x0001000016057824 */ /* 0x020fcc00078e00ff */
[----:B------:R-:W0:Y:S02]  /*5ae0*/  F2I.S64.TRUNC R4, R5 ;  /* 0x0000000500047311 */ /* 0x000e24000020d900 */
[----:B0-----:R3:W-:Y:S01]  /*5af0*/  STG.E.U8 desc[UR36][R8.64], R4 ;  /* 0x0000000408007986 */ /* 0x0017e2000c101124 */
[----:B------:R-:W-:Y:S05]  /*5b00*/  BRA `(.L_x_15760) ;  /* 0x0000000c006c7947 */ /* 0x000fea0003800000 */
.L_x_15757:
        /* <DEDUP_REMOVED lines=10> */
.L_x_15762:
[----:B-----5:R-:W-:-:S04]  /*5bb0*/  IMAD.U32 R22, R22, 0x10000, RZ ;  /* 0x0001000016167824 */ /* 0x020fc800078e00ff */
[----:B------:R-:W0:Y:S02]  /*5bc0*/  F2I.FTZ.TRUNC.NTZ R3, R22 ;  /* 0x0000001600037305 */ /* 0x000e24000021f100 */
[----:B0-----:R2:W-:Y:S01]  /*5bd0*/  STG.E desc[UR36][R8.64], R3 ;  /* 0x0000000308007986 */ /* 0x0015e2000c101924 */
[----:B------:R-:W-:Y:S05]  /*5be0*/  BRA `(.L_x_15760) ;  /* 0x0000000c00347947 */ /* 0x000fea0003800000 */
.L_x_15761:
[----:B-----5:R-:W-:-:S04]  /*5bf0*/  IMAD.U32 R22, R22, 0x10000, RZ ;  /* 0x0001000016167824 */ /* 0x020fc800078e00ff */
[----:B------:R-:W0:Y:S02]  /*5c00*/  F2I.FTZ.TRUNC.NTZ R3, R22 ;  /* 0x0000001600037305 */ /* 0x000e24000021f100 */
[----:B0-----:R0:W-:Y:S01]  /*5c10*/  STG.E.U16 desc[UR36][R8.64], R3 ;  /* 0x0000000308007986 */ /* 0x0011e2000c101524 */
[----:B------:R-:W-:Y:S05]  /*5c20*/  BRA `(.L_x_15760) ;  /* 0x0000000c00247947 */ /* 0x000fea0003800000 */
.L_x_15756:
        /* <DEDUP_REMOVED lines=9> */
.L_x_15764:
[----:B-----5:R-:W-:-:S05]  /*5cc0*/  IMAD.U32 R0, R22, 0x10000, RZ ;  /* 0x0001000016007824 */ /* 0x020fca00078e00ff */
[----:B------:R-:W-:-:S05]  /*5cd0*/  F2FP.F16.F32.PACK_AB R0, RZ, R0 ;  /* 0x00000000ff00723e */ /* 0x000fca00000000ff */
[----:B------:R0:W-:Y:S01]  /*5ce0*/  STG.E.U16 desc[UR36][R8.64], R0 ;  /* 0x0000000008007986 */ /* 0x0001e2000c101524 */
[----:B------:R-:W-:Y:S05]  /*5cf0*/  BRA `(.L_x_15760) ;  /* 0x0000000800f07947 */ /* 0x000fea0003800000 */
.L_x_15763:
        /* <DEDUP_REMOVED lines=10> */
.L_x_15766:
[----:B-----5:R-:W-:-:S05]  /*5da0*/  IMAD.U32 R22, R22, 0x10000, RZ ;  /* 0x0001000016167824 */ /* 0x020fca00078e00ff */
[----:B------:R-:W-:-:S04]  /*5db0*/  F2FP.F16.F32.PACK_AB R3, RZ, R22 ;  /* 0x00000016ff03723e */ /* 0x000fc800000000ff */
[----:B------:R-:W-:-:S05]  /*5dc0*/  PRMT R3, R3, 0x5410, RZ ;  /* 0x0000541003037816 */ /* 0x000fca00000000ff */
[----:B------:R0:W-:Y:S01]  /*5dd0*/  STG.E desc[UR36][R8.64], R3 ;  /* 0x0000000308007986 */ /* 0x0001e2000c101924 */
[----:B------:R-:W-:Y:S05]  /*5de0*/  BRA `(.L_x_15760) ;  /* 0x0000000800b47947 */ /* 0x000fea0003800000 */
.L_x_15765:
[----:B-----5:R-:W-:-:S04]  /*5df0*/  IMAD.U32 R4, R22, 0x10000, RZ ;  /* 0x0001000016047824 */ /* 0x020fc800078e00ff */
[----:B------:R-:W-:-:S06]  /*5e00*/  FMUL.FTZ R4, R4, 1 ;  /* 0x3f80000004047820 */ /* 0x000fcc0000410000 */
[----:B------:R-:W0:Y:S02]  /*5e10*/  F2F.F64.F32 R4, R4 ;  /* 0x0000000400047310 */ /* 0x000e240000201800 */
[----:B0-----:R0:W-:Y:S01]  /*5e20*/  STG.E.64 desc[UR36][R8.64], R4 ;  /* 0x0000000408007986 */ /* 0x0011e2000c101b24 */
[----:B------:R-:W-:Y:S05]  /*5e30*/  BRA `(.L_x_15760) ;  /* 0x0000000800a07947 */ /* 0x000fea0003800000 */
.L_x_15755:
        /* <DEDUP_REMOVED lines=14> */
.L_x_15770:
        /* <DEDUP_REMOVED lines=17> */
.L_x_15773:
[----:B------:R-:W-:-:S04]  /*6030*/  SHF.R.U32.HI R3, RZ, 0x18, R5 ;  /* 0x00000018ff037819 */ /* 0x000fc80000011605 */
[----:B------:R-:W-:-:S04]  /*6040*/  LOP3.LUT R0, R0, 0x80, R3, 0xf8, !PT ;  /* 0x0000008000007812 */ /* 0x000fc800078ef803 */
[----:B------:R-:W-:-:S07]  /*6050*/  PRMT R4, R0, 0x7610, R4 ;  /* 0x0000761000047816 */ /* 0x000fce0000000004 */
.L_x_15772:
[----:B------:R-:W-:Y:S05]  /*6060*/  BSYNC.RECONVERGENT B0 ;  /* 0x0000000000007941 */ /* 0x000fea0003800200 */
.L_x_15771:
[----:B------:R0:W-:Y:S01]  /*6070*/  STG.E.U8 desc[UR36][R8.64], R4 ;  /* 0x0000000408007986 */ /* 0x0001e2000c101124 */
[----:B------:R-:W-:Y:S05]  /*6080*/  BRA `(.L_x_15760) ;  /* 0x00000008000c7947 */ /* 0x000fea0003800000 */
.L_x_15769:
        /* <DEDUP_REMOVED lines=17> */
.L_x_15776:
[----:B------:R-:W-:-:S04]  /*61a0*/  SHF.R.U32.HI R3, RZ, 0x18, R5 ;  /* 0x00000018ff037819 */ /* 0x000fc80000011605 */
[----:B------:R-:W-:-:S04]  /*61b0*/  LOP3.LUT R0, R0, 0x80, R3, 0xf8, !PT ;  /* 0x0000008000007812 */ /* 0x000fc800078ef803 */
[----:B------:R-:W-:-:S07]  /*61c0*/  PRMT R4, R0, 0x7610, R4 ;  /* 0x0000761000047816 */ /* 0x000fce0000000004 */
.L_x_15775:
[----:B------:R-:W-:Y:S05]  /*61d0*/  BSYNC.RECONVERGENT B0 ;  /* 0x0000000000007941 */ /* 0x000fea0003800200 */
.L_x_15774:
[----:B------:R0:W-:Y:S01]  /*61e0*/  STG.E.U8 desc[UR36][R8.64], R4 ;  /* 0x0000000408007986 */ /* 0x0001e2000c101124 */
[----:B------:R-:W-:Y:S05]  /*61f0*/  BRA `(.L_x_15760) ;  /* 0x0000000400b07947 */ /* 0x000fea0003800000 */
.L_x_15768:
        /* <DEDUP_REMOVED lines=22> */
.L_x_15778:
[----:B-----5:R-:W-:-:S06]  /*6360*/  IMAD.U32 R4, R22, 0x10000, RZ ;  /* 0x0001000016047824 */ /* 0x020fcc00078e00ff */
[----:B------:R-:W0:Y:S02]  /*6370*/  F2I.U64.TRUNC R4, R4 ;  /* 0x0000000400047311 */ /* 0x000e24000020d800 */
[----:B0-----:R0:W-:Y:S01]  /*6380*/  STG.E.64 desc[UR36][R8.64], R4 ;  /* 0x0000000408007986 */ /* 0x0011e2000c101b24 */
[----:B------:R-:W-:Y:S05]  /*6390*/  BRA `(.L_x_15760) ;  /* 0x0000000400487947 */ /* 0x000fea0003800000 */
.L_x_15777:
[----:B-----5:R-:W-:-:S04]  /*63a0*/  IMAD.U32 R22, R22, 0x10000, RZ ;  /* 0x0001000016167824 */ /* 0x020fc800078e00ff */
[----:B------:R-:W0:Y:S02]  /*63b0*/  F2I.FTZ.U32.TRUNC.NTZ R3, R22 ;  /* 0x0000001600037305 */ /* 0x000e24000021f000 */
[----:B0-----:R0:W-:Y:S01]  /*63c0*/  STG.E desc[UR36][R8.64], R3 ;  /* 0x0000000308007986 */ /* 0x0011e2000c101924 */
[----:B------:R-:W-:Y:S05]  /*63d0*/  BRA `(.L_x_15760) ;  /* 0x0000000400387947 */ /* 0x000fea0003800000 */
.L_x_15767:
        /* <DEDUP_REMOVED lines=11> */
.L_x_15780:
[----:B-----5:R-:W-:Y:S01]  /*6490*/  IMAD.U32 R22, R22, 0x10000, RZ ;  /* 0x0001000016167824 */ /* 0x020fe200078e00ff */
[----:B------:R-:W-:-:S03]  /*64a0*/  CS2R R6, SRZ ;  /* 0x0000000000067805 */ /* 0x000fc6000001ff00 */
[----:B------:R-:W-:-:S06]  /*64b0*/  FMUL.FTZ R4, R22, 1 ;  /* 0x3f80000016047820 */ /* 0x000fcc0000410000 */
[----:B------:R-:W0:Y:S02]  /*64c0*/  F2F.F64.F32 R4, R4 ;  /* 0x0000000400047310 */ /* 0x000e240000201800 */
[----:B0-----:R0:W-:Y:S01]  /*64d0*/  STG.E.128 desc[UR36][R8.64], R4 ;  /* 0x0000000408007986 */ /* 0x0011e2000c101d24 */
[----:B------:R-:W-:Y:S05]  /*64e0*/  BRA `(.L_x_15760) ;  /* 0x0000000000f47947 */ /* 0x000fea0003800000 */
.L_x_15779:
[----:B------:R-:W-:-:S13]  /*64f0*/  ISETP.NE.AND P0, PT, R0, 0xf, PT ;  /* 0x0000000f0000780c */ /* 0x000fda0003f05270 */
[----:B------:R-:W-:Y:S05]  /*6500*/  @!P0 BRA `(.L_x_15781) ;  /* 0x0000000000e88947 */ /* 0x000fea0003800000 */
[----:B------:R-:W-:-:S13]  /*6510*/  ISETP.NE.AND P0, PT, R0, 0x17, PT ;  /* 0x000000170000780c */ /* 0x000fda0003f05270 */
[----:B------:R-:W-:Y:S05]  /*6520*/  @!P0 BRA `(.L_x_15782) ;  /* 0x0000000000908947 */ /* 0x000fea0003800000 */
[----:B------:R-:W-:-:S13]  /*6530*/  ISETP.NE.AND P0, PT, R0, 0x18, PT ;  /* 0x000000180000780c */ /* 0x000fda0003f05270 */
[----:B------:R-:W-:Y:S05]  /*6540*/  @!P0 BRA `(.L_x_15783) ;  /* 0x0000000000448947 */ /* 0x000fea0003800000 */
.L_x_15759:
        /* <DEDUP_REMOVED lines=16> */
.L_x_15784:
[----:B------:R-:W-:Y:S05]  /*6650*/  BRA `(.L_x_15760) ;  /* 0x0000000000987947 */ /* 0x000fea0003800000 */
.L_x_15783:
        /* <DEDUP_REMOVED lines=13> */
.L_x_15786:
[----:B------:R-:W-:Y:S05]  /*6730*/  BSYNC.RECONVERGENT B0 ;  /* 0x0000000000007941 */ /* 0x000fea0003800200 */
.L_x_15785:
[----:B------:R-:W-:-:S05]  /*6740*/  LOP3.LUT R3, R0, 0x80, R3, 0xf8, !PT ;  /* 0x0000008000037812 */ /* 0x000fca00078ef803 */
[----:B------:R0:W-:Y:S01]  /*6750*/  STG.E.U8 desc[UR36][R8.64], R3 ;  /* 0x0000000308007986 */ /* 0x0001e2000c101124 */
[----:B------:R-:W-:Y:S05]  /*6760*/  BRA `(.L_x_15760) ;  /* 0x0000000000547947 */ /* 0x000fea0003800000 */
.L_x_15782:
        /* <DEDUP_REMOVED lines=12> */
.L_x_15788:
[----:B------:R-:W-:Y:S01]  /*6830*/  IMAD.MOV.U32 R0, RZ, RZ, 0x7f ;  /* 0x0000007fff007424 */ /* 0x000fe200078e00ff */
[----:B------:R-:W-:-:S04]  /*6840*/  ISETP.GT.U32.AND P0, PT, R4, 0x7f800000, PT ;  /* 0x7f8000000400780c */ /* 0x000fc80003f04070 */
[----:B------:R-:W-:-:S09]  /*6850*/  SEL R0, R0, 0x7c, P0 ;  /* 0x0000007c00007807 */ /* 0x000fd20000000000 */
.L_x_15789:
[----:B------:R-:W-:Y:S05]  /*6860*/  BSYNC.RECONVERGENT B0 ;  /* 0x0000000000007941 */ /* 0x000fea0003800200 */
.L_x_15787:
[----:B------:R-:W-:-:S04]  /*6870*/  SHF.R.U32.HI R3, RZ, 0x18, R3 ;  /* 0x00000018ff037819 */ /* 0x000fc80000011603 */
[----:B------:R-:W-:-:S05]  /*6880*/  LOP3.LUT R3, R0, 0x80, R3, 0xf8, !PT ;  /* 0x0000008000037812 */ /* 0x000fca00078ef803 */
[----:B------:R0:W-:Y:S01]  /*6890*/  STG.E.U8 desc[UR36][R8.64], R3 ;  /* 0x0000000308007986 */ /* 0x0001e2000c101124 */
[----:B------:R-:W-:Y:S05]  /*68a0*/  BRA `(.L_x_15760) ;  /* 0x0000000000047947 */ /* 0x000fea0003800000 */
.L_x_15781:
[----:B-----5:R0:W-:Y:S02]  /*68b0*/  STG.E.U16 desc[UR36][R8.64], R22 ;  /* 0x0000001608007986 */ /* 0x0201e4000c101524 */
.L_x_15760:
        /* <DEDUP_REMOVED lines=25> */
.L_x_15793:
[----:B------:R-:W-:-:S06]  /*6a50*/  IMAD.U32 R5, R17, 0x10000, RZ ;  /* 0x0001000011057824 */ /* 0x000fcc00078e00ff */
[----:B------:R-:W0:Y:S02]  /*6a60*/  F2I.S64.TRUNC R4, R5 ;  /* 0x0000000500047311 */ /* 0x000e24000020d900 */
[----:B0-----:R0:W-:Y:S01]  /*6a70*/  STG.E.U8 desc[UR36][R8.64], R4 ;  /* 0x0000000408007986 */ /* 0x0011e2000c101124 */
[----:B------:R-:W-:Y:S05]  /*6a80*/  BRA `(.L_x_15795) ;  /* 0x0000000c006c7947 */ /* 0x000fea0003800000 */
.L_x_15792:
        /* <DEDUP_REMOVED lines=10> */
.L_x_15797:
[----:B------:R-:W-:-:S06]  /*6b30*/  IMAD.U32 R17, R17, 0x10000, RZ ;  /* 0x0001000011117824 */ /* 0x000fcc00078e00ff */
[----:B------:R-:W0:Y:S02]  /*6b40*/  F2I.FTZ.TRUNC.NTZ R17, R17 ;  /* 0x0000001100117305 */ /* 0x000e24000021f100 */
[----:B0-----:R0:W-:Y:S01]  /*6b50*/  STG.E desc[UR36][R8.64], R17 ;  /* 0x0000001108007986 */ /* 0x0011e2000c101924 */
[----:B------:R-:W-:Y:S05]  /*6b60*/  BRA `(.L_x_15795) ;  /* 0x0000000c00347947 */ /* 0x000fea0003800000 */
.L_x_15796:
[----:B------:R-:W-:-:S06]  /*6b70*/  IMAD.U32 R17, R17, 0x10000, RZ ;  /* 0x0001000011117824 */ /* 0x000fcc00078e00ff */
[----:B------:R-:W0:Y:S02]  /*6b80*/  F2I.FTZ.TRUNC.NTZ R17, R17 ;  /* 0x0000001100117305 */ /* 0x000e24000021f100 */
[----:B0-----:R0:W-:Y:S01]  /*6b90*/  STG.E.U16 desc[UR36][R8.64], R17 ;  /* 0x0000001108007986 */ /* 0x0011e2000c101524 */
[----:B------:R-:W-:Y:S05]  /*6ba0*/  BRA `(.L_x_15795) ;  /* 0x0000000c00247947 */ /* 0x000fea0003800000 */
.L_x_15791:
        /* <DEDUP_REMOVED lines=9> */
.L_x_15799:
[----:B------:R-:W-:-:S05]  /*6c40*/  IMAD.U32 R0, R17, 0x10000, RZ ;  /* 0x0001000011007824 */ /* 0x000fca00078e00ff */
[----:B------:R-:W-:-:S05]  /*6c50*/  F2FP.F16.F32.PACK_AB R0, RZ, R0 ;  /* 0x00000000ff00723e */ /* 0x000fca00000000ff */
[----:B------:R0:W-:Y:S01]  /*6c60*/  STG.E.U16 desc[UR36][R8.64], R0 ;  /* 0x0000000008007986 */ /* 0x0001e2000c101524 */
[----:B------:R-:W-:Y:S05]  /*6c70*/  BRA `(.L_x_15795) ;  /* 0x0000000800f07947 */ /* 0x000fea0003800000 */
.L_x_15798:
        /* <DEDUP_REMOVED lines=10> */
.L_x_15801:
[----:B------:R-:W-:-:S05]  /*6d20*/  IMAD.U32 R17, R17, 0x10000, RZ ;  /* 0x0001000011117824 */ /* 0x000fca00078e00ff */
[----:B------:R-:W-:-:S04]  /*6d30*/  F2FP.F16.F32.PACK_AB R3, RZ, R17 ;  /* 0x00000011ff03723e */ /* 0x000fc800000000ff */
[----:B------:R-:W-:-:S05]  /*6d40*/  PRMT R3, R3, 0x5410, RZ ;  /* 0x0000541003037816 */ /* 0x000fca00000000ff */
[----:B------:R0:W-:Y:S01]  /*6d50*/  STG.E desc[UR36][R8.64], R3 ;  /* 0x0000000308007986 */ /* 0x0001e2000c101924 */
[----:B------:R-:W-:Y:S05]  /*6d60*/  BRA `(.L_x_15795) ;  /* 0x0000000800b47947 */ /* 0x000fea0003800000 */
.L_x_15800:
[----:B------:R-:W-:-:S04]  /*6d70*/  IMAD.U32 R4, R17, 0x10000, RZ ;  /* 0x0001000011047824 */ /* 0x000fc800078e00ff */
[----:B------:R-:W-:-:S06]  /*6d80*/  FMUL.FTZ R4, R4, 1 ;  /* 0x3f80000004047820 */ /* 0x000fcc0000410000 */
[----:B------:R-:W0:Y:S02]  /*6d90*/  F2F.F64.F32 R4, R4 ;  /* 0x0000000400047310 */ /* 0x000e240000201800 */
[----:B0-----:R0:W-:Y:S01]  /*6da0*/  STG.E.64 desc[UR36][R8.64], R4 ;  /* 0x0000000408007986 */ /* 0x0011e2000c101b24 */
[----:B------:R-:W-:Y:S05]  /*6db0*/  BRA `(.L_x_15795) ;  /* 0x0000000800a07947 */ /* 0x000fea0003800000 */
.L_x_15790:
        /* <DEDUP_REMOVED lines=14> */
.L_x_15805:
        /* <DEDUP_REMOVED lines=17> */
.L_x_15808:
[----:B------:R-:W-:-:S04]  /*6fb0*/  SHF.R.U32.HI R3, RZ, 0x18, R17 ;  /* 0x00000018ff037819 */ /* 0x000fc80000011611 */
[----:B------:R-:W-:-:S04]  /*6fc0*/  LOP3.LUT R0, R0, 0x80, R3, 0xf8, !PT ;  /* 0x0000008000007812 */ /* 0x000fc800078ef803 */
[----:B------:R-:W-:-:S07]  /*6fd0*/  PRMT R4, R0, 0x7610, R4 ;  /* 0x0000761000047816 */ /* 0x000fce0000000004 */
.L_x_15807:
[----:B------:R-:W-:Y:S05]  /*6fe0*/  BSYNC.RECONVERGENT B0 ;  /* 0x0000000000007941 */ /* 0x000fea0003800200 */
.L_x_15806:
[----:B------:R0:W-:Y:S01]  /*6ff0*/  STG.E.U8 desc[UR36][R8.64], R4 ;  /* 0x0000000408007986 */ /* 0x0001e2000c101124 */
[----:B------:R-:W-:Y:S05]  /*7000*/  BRA `(.L_x_15795) ;  /* 0x00000008000c7947 */ /* 0x000fea0003800000 */
.L_x_15804:
        /* <DEDUP_REMOVED lines=17> */
.L_x_15811:
[----:B------:R-:W-:-:S04]  /*7120*/  SHF.R.U32.HI R3, RZ, 0x18, R17 ;  /* 0x00000018ff037819 */ /* 0x000fc80000011611 */
[----:B------:R-:W-:-:S04]  /*7130*/  LOP3.LUT R0, R0, 0x80, R3, 0xf8, !PT ;  /* 0x0000008000007812 */ /* 0x000fc800078ef803 */
[----:B------:R-:W-:-:S07]  /*7140*/  PRMT R4, R0, 0x7610, R4 ;  /* 0x0000761000047816 */ /* 0x000fce0000000004 */
.L_x_15810:
[----:B------:R-:W-:Y:S05]  /*7150*/  BSYNC.RECONVERGENT B0 ;  /* 0x0000000000007941 */ /* 0x000fea0003800200 */
.L_x_15809:
[----:B------:R0:W-:Y:S01]  /*7160*/  STG.E.U8 desc[UR36][R8.64], R4 ;  /* 0x0000000408007986 */ /* 0x0001e2000c101124 */
[----:B------:R-:W-:Y:S05]  /*7170*/  BRA `(.L_x_15795) ;  /* 0x0000000400b07947 */ /* 0x000fea0003800000 */
.L_x_15803:
        /* <DEDUP_REMOVED lines=22> */
.L_x_15813:
[----:B------:R-:W-:-:S06]  /*72e0*/  IMAD.U32 R4, R17, 0x10000, RZ ;  /* 0x0001000011047824 */ /* 0x000fcc00078e00ff */
[----:B------:R-:W0:Y:S02]  /*72f0*/  F2I.U64.TRUNC R4, R4 ;  /* 0x0000000400047311 */ /* 0x000e24000020d800 */
[----:B0-----:R0:W-:Y:S01]  /*7300*/  STG.E.64 desc[UR36][R8.64], R4 ;  /* 0x0000000408007986 */ /* 0x0011e2000c101b24 */
[----:B------:R-:W-:Y:S05]  /*7310*/  BRA `(.L_x_15795) ;  /* 0x0000000400487947 */ /* 0x000fea0003800000 */
.L_x_15812:
[----:B------:R-:W-:-:S06]  /*7320*/  IMAD.U32 R17, R17, 0x10000, RZ ;  /* 0x0001000011117824 */ /* 0x000fcc00078e00ff */
[----:B------:R-:W0:Y:S02]  /*7330*/  F2I.FTZ.U32.TRUNC.NTZ R17, R17 ;  /* 0x0000001100117305 */ /* 0x000e24000021f000 */
[----:B0-----:R0:W-:Y:S01]  /*7340*/  STG.E desc[UR36][R8.64], R17 ;  /* 0x0000001108007986 */ /* 0x0011e2000c101924 */
[----:B------:R-:W-:Y:S05]  /*7350*/  BRA `(.L_x_15795) ;  /* 0x0000000400387947 */ /* 0x000fea0003800000 */
.L_x_15802:
        /* <DEDUP_REMOVED lines=11> */
.L_x_15815:
[----:B------:R-:W-:Y:S01]  /*7410*/  IMAD.U32 R17, R17, 0x10000, RZ ;  /* 0x0001000011117824 */ /* 0x000fe200078e00ff */
[----:B------:R-:W-:-:S03]  /*7420*/  CS2R R6, SRZ ;  /* 0x0000000000067805 */ /* 0x000fc6000001ff00 */
[----:B------:R-:W-:-:S06]  /*7430*/  FMUL.FTZ R4, R17, 1 ;  /* 0x3f80000011047820 */ /* 0x000fcc0000410000 */
[----:B------:R-:W0:Y:S02]  /*7440*/  F2F.F64.F32 R4, R4 ;  /* 0x0000000400047310 */ /* 0x000e240000201800 */
[----:B0-----:R4:W-:Y:S01]  /*7450*/  STG.E.128 desc[UR36][R8.64], R4 ;  /* 0x0000000408007986 */ /* 0x0019e2000c101d24 */
[----:B------:R-:W-:Y:S05]  /*7460*/  BRA `(.L_x_15795) ;  /* 0x0000000000f47947 */ /* 0x000fea0003800000 */
.L_x_15814:
[----:B------:R-:W-:-:S13]  /*7470*/  ISETP.NE.AND P0, PT, R0, 0xf, PT ;  /* 0x0000000f0000780c */ /* 0x000fda0003f05270 */
[----:B------:R-:W-:Y:S05]  /*7480*/  @!P0 BRA `(.L_x_15816) ;  /* 0x0000000000e88947 */ /* 0x000fea0003800000 */
[----:B------:R-:W-:-:S13]  /*7490*/  ISETP.NE.AND P0, PT, R0, 0x17, PT ;  /* 0x000000170000780c */ /* 0x000fda0003f05270 */
[----:B------:R-:W-:Y:S05]  /*74a0*/  @!P0 BRA `(.L_x_15817) ;  /* 0x0000000000908947 */ /* 0x000fea0003800000 */
[----:B------:R-:W-:-:S13]  /*74b0*/  ISETP.NE.AND P0, PT, R0, 0x18, PT ;  /* 0x000000180000780c */ /* 0x000fda0003f05270 */
[----:B------:R-:W-:Y:S05]  /*74c0*/  @!P0 BRA `(.L_x_15818) ;  /* 0x0000000000448947 */ /* 0x000fea0003800000 */
.L_x_15794:
        /* <DEDUP_REMOVED lines=16> */
.L_x_15819:
[----:B------:R-:W-:Y:S05]  /*75d0*/  BRA `(.L_x_15795) ;  /* 0x0000000000987947 */ /* 0x000fea0003800000 */
.L_x_15818:
        /* <DEDUP_REMOVED lines=13> */
.L_x_15821:
[----:B------:R-:W-:Y:S05]  /*76b0*/  BSYNC.RECONVERGENT B0 ;  /* 0x0000000000007941 */ /* 0x000fea0003800200 */
.L_x_15820:
[----:B------:R-:W-:-:S05]  /*76c0*/  LOP3.LUT R3, R0, 0x80, R3, 0xf8, !PT ;  /* 0x0000008000037812 */ /* 0x000fca00078ef803 */
[----:B------:R1:W-:Y:S01]  /*76d0*/  STG.E.U8 desc[UR36][R8.64], R3 ;  /* 0x0000000308007986 */ /* 0x0003e2000c101124 */
[----:B------:R-:W-:Y:S05]  /*76e0*/  BRA `(.L_x_15795) ;  /* 0x0000000000547947 */ /* 0x000fea0003800000 */
.L_x_15817:
        /* <DEDUP_REMOVED lines=12> */
.L_x_15823:
[----:B------:R-:W-:Y:S01]  /*77b0*/  IMAD.MOV.U32 R0, RZ, RZ, 0x7f ;  /* 0x0000007fff007424 */ /* 0x000fe200078e00ff */
[----:B------:R-:W-:-:S04]  /*77c0*/  ISETP.GT.U32.AND P0, PT, R4, 0x7f800000, PT ;  /* 0x7f8000000400780c */ /* 0x000fc80003f04070 */
[----:B------:R-:W-:-:S09]  /*77d0*/  SEL R0, R0, 0x7c, P0 ;  /* 0x0000007c00007807 */ /* 0x000fd20000000000 */
.L_x_15824:
[----:B------:R-:W-:Y:S05]  /*77e0*/  BSYNC.RECONVERGENT B0 ;  /* 0x0000000000007941 */ /* 0x000fea0003800200 */
.L_x_15822:
[----:B------:R-:W-:-:S04]  /*77f0*/  SHF.R.U32.HI R3, RZ, 0x18, R3 ;  /* 0x00000018ff037819 */ /* 0x000fc80000011603 */
[----:B------:R-:W-:-:S05]  /*7800*/  LOP3.LUT R3, R0, 0x80, R3, 0xf8, !PT ;  /* 0x0000008000037812 */ /* 0x000fca00078ef803 */
[----:B------:R2:W-:Y:S01]  /*7810*/  STG.E.U8 desc[UR36][R8.64], R3 ;  /* 0x0000000308007986 */ /* 0x0005e2000c101124 */
[----:B------:R-:W-:Y:S05]  /*7820*/  BRA `(.L_x_15795) ;  /* 0x0000000000047947 */ /* 0x000fea0003800000 */
.L_x_15816:
[----:B------:R0:W-:Y:S02]  /*7830*/  STG.E.U16 desc[UR36][R8.64], R17 ;  /* 0x0000001108007986 */ /* 0x0001e4000c101524 */
.L_x_15795:
[----:B------:R-:W-:-:S07]  /*7840*/  VIADD R25, R25, 0x80 ;  /* 0x0000008019197836 */ /* 0x000fce0000000000 */
.L_x_15754:
[----:B------:R-:W-:Y:S05]  /*7850*/  BSYNC.RECONVERGENT B6 ;  /* 0x0000000000067941 */ /* 0x000fea0003800200 */
.L_x_15753:
        /* <DEDUP_REMOVED lines=23> */
.L_x_15828:
[----:B-----5:R-:W-:-:S06]  /*79d0*/  IMAD.U32 R5, R18, 0x10000, RZ ;  /* 0x0001000012057824 */ /* 0x020fcc00078e00ff */
[----:B------:R-:W0:Y:S02]  /*79e0*/  F2I.S64.TRUNC R4, R5 ;  /* 0x0000000500047311 */ /* 0x000e24000020d900 */
[----:B0-----:R-:W-:Y:S01]  /*79f0*/  STG.E.U8 desc[UR36][R2.64], R4 ;  /* 0x0000000402007986 */ /* 0x001fe2000c101124 */
[----:B------:R-:W-:Y:S05]  /*7a00*/  EXIT ;  /* 0x000000000000794d */ /* 0x000fea0003800000 */
.L_x_15827:
        /* <DEDUP_REMOVED lines=10> */
.L_x_15831:
[----:B-----5:R-:W-:-:S04]  /*7ab0*/  IMAD.U32 R18, R18, 0x10000, RZ ;  /* 0x0001000012127824 */ /* 0x020fc800078e00ff */
[----:B------:R-:W0:Y:S02]  /*7ac0*/  F2I.FTZ.TRUNC.NTZ R5, R18 ;  /* 0x0000001200057305 */ /* 0x000e24000021f100 */
[----:B0-----:R-:W-:Y:S01]  /*7ad0*/  STG.E desc[UR36][R2.64], R5 ;  /* 0x0000000502007986 */ /* 0x001fe2000c101924 */
[----:B------:R-:W-:Y:S05]  /*7ae0*/  EXIT ;  /* 0x000000000000794d */ /* 0x000fea0003800000 */
.L_x_15830:
[----:B-----5:R-:W-:-:S04]  /*7af0*/  IMAD.U32 R18, R18, 0x10000, RZ ;  /* 0x0001000012127824 */ /* 0x020fc800078e00ff */
[----:B------:R-:W0:Y:S02]  /*7b00*/  F2I.FTZ.TRUNC.NTZ R5, R18 ;  /* 0x0000001200057305 */ /* 0x000e24000021f100 */
[----:B0-----:R-:W-:Y:S01]  /*7b10*/  STG.E.U16 desc[UR36][R2.64], R5 ;  /* 0x0000000502007986 */ /* 0x001fe2000c101524 */
[----:B------:R-:W-:Y:S05]  /*7b20*/  EXIT ;  /* 0x000000000000794d */ /* 0x000fea0003800000 */
.L_x_15826:
        /* <DEDUP_REMOVED lines=9> */
.L_x_15833:
[----:B-----5:R-:W-:-:S05]  /*7bc0*/  IMAD.U32 R0, R18, 0x10000, RZ ;  /* 0x0001000012007824 */ /* 0x020fca00078e00ff */
[----:B------:R-:W-:-:S05]  /*7bd0*/  F2FP.F16.F32.PACK_AB R0, RZ, R0 ;  /* 0x00000000ff00723e */ /* 0x000fca00000000ff */
[----:B------:R-:W-:Y:S01]  /*7be0*/  STG.E.U16 desc[UR36][R2.64], R0 ;  /* 0x0000000002007986 */ /* 0x000fe2000c101524 */
[----:B------:R-:W-:Y:S05]  /*7bf0*/  EXIT ;  /* 0x000000000000794d */ /* 0x000fea0003800000 */
.L_x_15832:
        /* <DEDUP_REMOVED lines=10> */
.L_x_15835:
[----:B-----5:R-:W-:-:S05]  /*7ca0*/  IMAD.U32 R18, R18, 0x10000, RZ ;  /* 0x0001000012127824 */ /* 0x020fca00078e00ff */
[----:B------:R-:W-:-:S04]  /*7cb0*/  F2FP.F16.F32.PACK_AB R5, RZ, R18 ;  /* 0x00000012ff05723e */ /* 0x000fc800000000ff */
[----:B------:R-:W-:-:S05]  /*7cc0*/  PRMT R5, R5, 0x5410, RZ ;  /* 0x0000541005057816 */ /* 0x000fca00000000ff */
[----:B------:R-:W-:Y:S01]  /*7cd0*/  STG.E desc[UR36][R2.64], R5 ;  /* 0x0000000502007986 */ /* 0x000fe2000c101924 */
[----:B------:R-:W-:Y:S05]  /*7ce0*/  EXIT ;  /* 0x000000000000794d */ /* 0x000fea0003800000 */
.L_x_15834:
[----:B-----5:R-:W-:-:S04]  /*7cf0*/  IMAD.U32 R4, R18, 0x10000, RZ ;  /* 0x0001000012047824 */ /* 0x020fc800078e00ff */
[----:B------:R-:W-:-:S06]  /*7d00*/  FMUL.FTZ R4, R4, 1 ;  /* 0x3f80000004047820 */ /* 0x000fcc0000410000 */
[----:B------:R-:W0:Y:S02]  /*7d10*/  F2F.F64.F32 R4, R4 ;  /* 0x0000000400047310 */ /* 0x000e240000201800 */
[----:B0-----:R-:W-:Y:S01]  /*7d20*/  STG.E.64 desc[UR36][R2.64], R4 ;  /* 0x0000000402007986 */ /* 0x001fe2000c101b24 */
[----:B------:R-:W-:Y:S05]  /*7d30*/  EXIT ;  /* 0x000000000000794d */ /* 0x000fea0003800000 */
.L_x_15825:
        /* <DEDUP_REMOVED lines=14> */
.L_x_15839:
        /* <DEDUP_REMOVED lines=18> */
.L_x_15842:
[----:B------:R-:W-:-:S04]  /*7f40*/  SHF.R.U32.HI R5, RZ, 0x18, R5 ;  /* 0x00000018ff057819 */ /* 0x000fc80000011605 */
[----:B------:R-:W-:-:S07]  /*7f50*/  LOP3.LUT R0, R0, 0x80, R5, 0xf8, !PT ;  /* 0x0000008000007812 */ /* 0x000fce00078ef805 */
.L_x_15841:
[----:B------:R-:W-:Y:S05]  /*7f60*/  BSYNC.RECONVERGENT B0 ;  /* 0x0000000000007941 */ /* 0x000fea0003800200 */
.L_x_15840:
[----:B------:R-:W-:Y:S01]  /*7f70*/  STG.E.U8 desc[UR36][R2.64], R0 ;  /* 0x0000000002007986 */ /* 0x000fe2000c101124 */
[----:B------:R-:W-:Y:S05]  /*7f80*/  EXIT ;  /* 0x000000000000794d */ /* 0x000fea0003800000 */
.L_x_15838:
        /* <DEDUP_REMOVED lines=18> */
.L_x_15845:
[----:B------:R-:W-:-:S04]  /*80b0*/  SHF.R.U32.HI R5, RZ, 0x18, R5 ;  /* 0x00000018ff057819 */ /* 0x000fc80000011605 */
[----:B------:R-:W-:-:S07]  /*80c0*/  LOP3.LUT R0, R0, 0x80, R5, 0xf8, !PT ;  /* 0x0000008000007812 */ /* 0x000fce00078ef805 */
.L_x_15844:
[----:B------:R-:W-:Y:S05]  /*80d0*/  BSYNC.RECONVERGENT B0 ;  /* 0x0000000000007941 */ /* 0x000fea0003800200 */
.L_x_15843:
[----:B------:R-:W-:Y:S01]  /*80e0*/  STG.E.U8 desc[UR36][R2.64], R0 ;  /* 0x0000000002007986 */ /* 0x000fe2000c101124 */
[----:B------:R-:W-:Y:S05]  /*80f0*/  EXIT ;  /* 0x000000000000794d */ /* 0x000fea0003800000 */
.L_x_15837:
        /* <DEDUP_REMOVED lines=22> */
.L_x_15847:
[----:B-----5:R-:W-:-:S06]  /*8260*/  IMAD.U32 R4, R18, 0x10000, RZ ;  /* 0x0001000012047824 */ /* 0x020fcc00078e00ff */
[----:B------:R-:W0:Y:S02]  /*8270*/  F2I.U64.TRUNC R4, R4 ;  /* 0x0000000400047311 */ /* 0x000e24000020d800 */
[----:B0-----:R-:W-:Y:S01]  /*8280*/  STG.E.64 desc[UR36][R2.64], R4 ;  /* 0x0000000402007986 */ /* 0x001fe2000c101b24 */
[----:B------:R-:W-:Y:S05]  /*8290*/  EXIT ;  /* 0x000000000000794d */ /* 0x000fea0003800000 */
.L_x_15846:
[----:B-----5:R-:W-:-:S04]  /*82a0*/  IMAD.U32 R18, R18, 0x10000, RZ ;  /* 0x0001000012127824 */ /* 0x020fc800078e00ff */
[----:B------:R-:W0:Y:S02]  /*82b0*/  F2I.FTZ.U32.TRUNC.NTZ R5, R18 ;  /* 0x0000001200057305 */ /* 0x000e24000021f000 */
[----:B0-----:R-:W-:Y:S01]  /*82c0*/  STG.E desc[UR36][R2.64], R5 ;  /* 0x0000000502007986 */ /* 0x001fe2000c101924 */
[----:B------:R-:W-:Y:S05]  /*82d0*/  EXIT ;  /* 0x000000000000794d */ /* 0x000fea0003800000 */
.L_x_15836:
        /* <DEDUP_REMOVED lines=11> */
.L_x_15849:
[----:B-----5:R-:W-:Y:S01]  /*8390*/  IMAD.U32 R18, R18, 0x10000, RZ ;  /* 0x0001000012127824 */ /* 0x020fe200078e00ff */
[----:B------:R-:W-:-:S03]  /*83a0*/  CS2R R6, SRZ ;  /* 0x0000000000067805 */ /* 0x000fc6000001ff00 */
[----:B------:R-:W-:-:S06]  /*83b0*/  FMUL.FTZ R4, R18, 1 ;  /* 0x3f80000012047820 */ /* 0x000fcc0000410000 */
[----:B------:R-:W0:Y:S02]  /*83c0*/  F2F.F64.F32 R4, R4 ;  /* 0x0000000400047310 */ /* 0x000e240000201800 */
[----:B0-----:R-:W-:Y:S01]  /*83d0*/  STG.E.128 desc[UR36][R2.64], R4 ;  /* 0x0000000402007986 */ /* 0x001fe2000c101d24 */
[----:B------:R-:W-:Y:S05]  /*83e0*/  EXIT ;  /* 0x000000000000794d */ /* 0x000fea0003800000 */
.L_x_15848:
[----:B------:R-:W-:-:S13]  /*83f0*/  ISETP.NE.AND P0, PT, R0, 0xf, PT ;  /* 0x0000000f0000780c */ /* 0x000fda0003f05270 */
[----:B------:R-:W-:Y:S05]  /*8400*/  @!P0 BRA `(.L_x_15850) ;  /* 0x0000000000e88947 */ /* 0x000fea0003800000 */
[----:B------:R-:W-:-:S13]  /*8410*/  ISETP.NE.AND P0, PT, R0, 0x17, PT ;  /* 0x000000170000780c */ /* 0x000fda0003f05270 */
[----:B------:R-:W-:Y:S05]  /*8420*/  @!P0 BRA `(.L_x_15851) ;  /* 0x0000000000908947 */ /* 0x000fea0003800000 */
[----:B------:R-:W-:-:S13]  /*8430*/  ISETP.NE.AND P0, PT, R0, 0x18, PT ;  /* 0x000000180000780c */ /* 0x000fda0003f05270 */
[----:B------:R-:W-:Y:S05]  /*8440*/  @!P0 BRA `(.L_x_15852) ;  /* 0x0000000000448947 */ /* 0x000fea0003800000 */
.L_x_15829:
        /* <DEDUP_REMOVED lines=16> */
.L_x_15853:
[----:B------:R-:W-:Y:S05]  /*8550*/  EXIT ;  /* 0x000000000000794d */ /* 0x000fea0003800000 */
.L_x_15852:
        /* <DEDUP_REMOVED lines=13> */
.L_x_15855:
[----:B------:R-:W-:Y:S05]  /*8630*/  BSYNC.RECONVERGENT B0 ;  /* 0x0000000000007941 */ /* 0x000fea0003800200 */
.L_x_15854:
[----:B------:R-:W-:-:S05]  /*8640*/  LOP3.LUT R5, R0, 0x80, R5, 0xf8, !PT ;  /* 0x0000008000057812 */ /* 0x000fca00078ef805 */
[----:B------:R-:W-:Y:S01]  /*8650*/  STG.E.U8 desc[UR36][R2.64], R5 ;  /* 0x0000000502007986 */ /* 0x000fe2000c101124 */
[----:B------:R-:W-:Y:S05]  /*8660*/  EXIT ;  /* 0x000000000000794d */ /* 0x000fea0003800000 */
.L_x_15851:
        /* <DEDUP_REMOVED lines=12> */
.L_x_15857:
[----:B------:R-:W-:Y:S01]  /*8730*/  IMAD.MOV.U32 R0, RZ, RZ, 0x7f ;  /* 0x0000007fff007424 */ /* 0x000fe200078e00ff */
[----:B------:R-:W-:-:S04]  /*8740*/  ISETP.GT.U32.AND P0, PT, R4, 0x7f800000, PT ;  /* 0x7f8000000400780c */ /* 0x000fc80003f04070 */
[----:B------:R-:W-:-:S09]  /*8750*/  SEL R0, R0, 0x7c, P0 ;  /* 0x0000007c00007807 */ /* 0x000fd20000000000 */
.L_x_15858:
[----:B------:R-:W-:Y:S05]  /*8760*/  BSYNC.RECONVERGENT B0 ;  /* 0x0000000000007941 */ /* 0x000fea0003800200 */
.L_x_15856:
[----:B------:R-:W-:-:S04]  /*8770*/  SHF.R.U32.HI R5, RZ, 0x18, R5 ;  /* 0x00000018ff057819 */ /* 0x000fc80000011605 */
[----:B------:R-:W-:-:S05]  /*8780*/  LOP3.LUT R5, R0, 0x80, R5, 0xf8, !PT ;  /* 0x0000008000057812 */ /* 0x000fca00078ef805 */
[----:B------:R-:W-:Y:S01]  /*8790*/  STG.E.U8 desc[UR36][R2.64], R5 ;  /* 0x0000000502007986 */ /* 0x000fe2000c101124 */
[----:B------:R-:W-:Y:S05]  /*87a0*/  EXIT ;  /* 0x000000000000794d */ /* 0x000fea0003800000 */
.L_x_15850:
[----:B-----5:R-:W-:Y:S01]  /*87b0*/  STG.E.U16 desc[UR36][R2.64], R18 ;  /* 0x0000001202007986 */ /* 0x020fe2000c101524 */
[----:B------:R-:W-:Y:S05]  /*87c0*/  EXIT ;  /* 0x000000000000794d */ /* 0x000fea0003800000 */
.L_x_15859:
        /* <DEDUP_REMOVED lines=11> */
.L_x_37133:


//--------------------- .text._ZN2at6native18elementwise_kernelILi128ELi4EZNS0_22gpu_kernel_impl_nocastIZZZNS0_17clamp_kernel_cudaERNS_18TensorIteratorBaseERKN3c106ScalarES8_ENKUlvE_clEvENKUlvE7_clEvEUlNS5_8BFloat16EE_EEvS4_RKT_EUliE_EEviT1_ --------------------------
	.section	.text._ZN2at6native18elementwise_kernelILi128ELi4EZNS0_22gpu_kernel_impl_nocastIZZZNS0_17clamp_kernel_cudaERNS_18TensorIteratorBaseERKN3c106ScalarES8_ENKUlvE_clEvENKUlvE7_clEvEUlNS5_8BFloat16EE_EEvS4_RKT_EUliE_EEviT1_,"ax",@progbits
	.align	128
        .global         _ZN2at6native18elementwise_kernelILi128ELi4EZNS0_22gpu_kernel_impl_nocastIZZZNS0_17clamp_kernel_cudaERNS_18TensorIteratorBaseERKN3c106ScalarES8_ENKUlvE_clEvENKUlvE7_clEvEUlNS5_8BFloat16EE_EEvS4_RKT_EUliE_EEviT1_
        .type           _ZN2at6native18elementwise_kernelILi128ELi4EZNS0_22gpu_kernel_impl_nocastIZZZNS0_17clamp_kernel_cudaERNS_18TensorIteratorBaseERKN3c106ScalarES8_ENKUlvE_clEvENKUlvE7_clEvEUlNS5_8BFloat16EE_EEvS4_RKT_EUliE_EEviT1_,@function
        .size           _ZN2at6native18elementwise_kernelILi128ELi4EZNS0_22gpu_kernel_impl_nocastIZZZNS0_17clamp_kernel_cudaERNS_18TensorIteratorBaseERKN3c106ScalarES8_ENKUlvE_clEvENKUlvE7_clEvEUlNS5_8BFloat16EE_EEvS4_RKT_EUliE_EEviT1_,(.L_x_37134 - _ZN2at6native18elementwise_kernelILi128ELi4EZNS0_22gpu_kernel_impl_nocastIZZZNS0_17clamp_kernel_cudaERNS_18TensorIteratorBaseERKN3c106ScalarES8_ENKUlvE_clEvENKUlvE7_clEvEUlNS5_8BFloat16EE_EEvS4_RKT_EUliE_EEviT1_)
        .other          _ZN2at6native18elementwise_kernelILi128ELi4EZNS0_22gpu_kernel_impl_nocastIZZZNS0_17clamp_kernel_cudaERNS_18TensorIteratorBaseERKN3c106ScalarES8_ENKUlvE_clEvENKUlvE7_clEvEUlNS5_8BFloat16EE_EEvS4_RKT_EUliE_EEviT1_,@"STO_CUDA_ENTRY STV_DEFAULT"
_ZN2at6native18elementwise_kernelILi128ELi4EZNS0_22gpu_kernel_impl_nocastIZZZNS0_17clamp_kernel_cudaERNS_18TensorIteratorBaseERKN3c106ScalarES8_ENKUlvE_clEvENKUlvE7_clEvEUlNS5_8BFloat16EE_EEvS4_RKT_EUliE_EEviT1_:
.text._ZN2at6native18elementwise_kernelILi128ELi4EZNS0_22gpu_kernel_impl_nocastIZZZNS0_17clamp_kernel_cudaERNS_18TensorIteratorBaseERKN3c106ScalarES8_ENKUlvE_clEvENKUlvE7_clEvEUlNS5_8BFloat16EE_EEvS4_RKT_EUliE_EEviT1_:
[----:B------:R-:W-:Y:S08]  /*0000*/  LDC R1, c[0x0][0x37c] ;  /* 0x0000df00ff017b82 */ /* 0x000ff00000000800 */
[----:B------:R-:W0:Y:S01]  /*0010*/  LDC R4, c[0x0][0x388] ;  /* 0x0000e200ff047b82 */ /* 0x000e220000000800 */
[----:B------:R-:W1:Y:S01]  /*0020*/  S2R R5, SR_TID.X ;  /* 0x0000000000057919 */ /* 0x000e620000002100 */
[----:B------:R-:W2:Y:S06]  /*0030*/  LDCU.64 UR6, c[0x0][0x358] ;  /* 0x00006b00ff0677ac */ /* 0x000eac0008000a00 */
[----:B------:R-:W3:Y:S08]  /*0040*/  S2UR UR4, SR_CTAID.X ;  /* 0x00000000000479c3 */ /* 0x000ef00000002500 */
[----:B------:R-:W4:Y:S08]  /*0050*/  LDC.U16 R0, c[0x0][0x590] ;  /* 0x00016400ff007b82 */ /* 0x000f300000000400 */
[----:B------:R-:W2:Y:S01]  /*0060*/  LDC.U16 R2, c[0x0][0x592] ;  /* 0x00016480ff027b82 */ /* 0x000ea20000000400 */
[----:B0-----:R-:W-:Y:S01]  /*0070*/  ISETP.NE.AND P0, PT, R4, RZ, PT ;  /* 0x000000ff0400720c */ /* 0x001fe20003f05270 */
[----:B---3--:R-:W-:-:S06]  /*0080*/  USHF.L.U32 UR4, UR4, 0x9, URZ ;  /* 0x0000000904047899 */ /* 0x008fcc00080006ff */
[----:B-1----:R-:W-:-:S06]  /*0090*/  LOP3.LUT R5, R5, UR4, RZ, 0xfc, !PT ;  /* 0x0000000405057c12 */ /* 0x002fcc000f8efcff */
[----:B------:R-:W-:Y:S05]  /*00a0*/  @P0 BRA `(.L_x_15860) ;  /* 0x0000000400100947 */ /* 0x000fea0003800000 */
[----:B------:R-:W0:Y:S01]  /*00b0*/  LDCU UR4, c[0x0][0x380] ;  /* 0x00007000ff0477ac */ /* 0x000e220008000800 */
[----:B------:R-:W-:Y:S04]  /*00c0*/  BSSY.RECONVERGENT B0, `(.L_x_15861) ;  /* 0x0000032000007945 */ /* 0x000fe80003800200 */
[----:B------:R-:W-:Y:S01]  /*00d0*/  BSSY.RELIABLE B1, `(.L_x_15862) ;  /* 0x0000023000017945 */ /* 0x000fe20003800100 */
[----:B0-----:R-:W-:-:S13]  /*00e0*/  ISETP.GE.AND P0, PT, R5, UR4, PT ;  /* 0x0000000405007c0c */ /* 0x001fda000bf06270 */
[----:B------:R-:W-:Y:S05]  /*00f0*/  @P0 BRA `(.L_x_15863) ;  /* 0x0000000000740947 */ /* 0x000fea0003800000 */
[----:B------:R-:W2:Y:S02]  /*0100*/  LDC.64 R6, c[0x0][0x588] ;  /* 0x00016200ff067b82 */ /* 0x000ea40000000a00 */
[----:B--2---:R-:W2:Y:S06]  /*0110*/  LDG.E.U16 R11, desc[UR6][R6.64] ;  /* 0x00000006060b7981 */ /* 0x004eac000c1e1500 */
[----:B------:R-:W0:Y:S01]  /*0120*/  LDC.64 R8, c[0x0][0x580] ;  /* 0x00016000ff087b82 */ /* 0x000e220000000a00 */
[----:B------:R-:W-:Y:S01]  /*0130*/  VIADD R5, R5, 0x80 ;  /* 0x0000008005057836 */ /* 0x000fe20000000000 */
[----:B--2---:R-:W-:-:S04]  /*0140*/  SHF.L.U32 R3, R11, 0x10, RZ ;  /* 0x000000100b037819 */ /* 0x004fc800000006ff */
[----:B------:R-:W-:-:S13]  /*0150*/  FSETP.NAN.FTZ.AND P0, PT, |R3|, |R3|, PT ;  /* 0x400000030300720b */ /* 0x000fda0003f18200 */
[----:B----4-:R-:W-:Y:S02]  /*0160*/  @!P0 SHF.L.U32 R4, R0, 0x10, RZ ;  /* 0x0000001000048819 */ /* 0x010fe400000006ff */
[----:B------:R-:W-:Y:S02]  /*0170*/  @!P0 SHF.L.U32 R13, R2, 0x10, RZ ;  /* 0x00000010020d8819 */ /* 0x000fe400000006ff */
[----:B------:R-:W-:-:S04]  /*0180*/  @!P0 FMNMX.FTZ R4, R3, R4, !PT ;  /* 0x0000000403048209 */ /* 0x000fc80007810000 */
        /* <DEDUP_REMOVED lines=10> */
[----:B------:R-:W-:Y:S01]  /*0230*/  VIADD R5, R5, 0x80 ;  /* 0x0000008005057836 */ /* 0x000fe20000000000 */
[----:B--2---:R-:W-:-:S04]  /*0240*/  SHF.L.U32 R3, R11, 0x10, RZ ;  /* 0x000000100b037819 */ /* 0x004fc800000006ff */
[----:B------:R-:W-:-:S13]  /*0250*/  FSETP.NAN.FTZ.AND P0, PT, |R3|, |R3|, PT ;  /* 0x400000030300720b */ /* 0x000fda0003f18200 */
[----:B------:R-:W-:Y:S02]  /*0260*/  @!P0 SHF.L.U32 R4, R0, 0x10, RZ ;  /* 0x0000001000048819 */ /* 0x000fe400000006ff */
[----:B------:R-:W-:Y:S02]  /*0270*/  @!P0 SHF.L.U32 R10, R2, 0x10, RZ ;  /* 0x00000010020a8819 */ /* 0x000fe400000006ff */
[----:B------:R-:W-:-:S04]  /*0280*/  @!P0 FMNMX.FTZ R3, R4, R3, !PT ;  /* 0x0000000304038209 */ /* 0x000fc80007810000 */
[----:B------:R-:W-:-:S04]  /*0290*/  @!P0 FMNMX.FTZ R3, R10, R3, PT ;  /* 0x000000030a038209 */ /* 0x000fc80003810000 */
[----:B------:R-:W-:-:S04]  /*02a0*/  @!P0 F2FP.BF16.F32.PACK_AB R3, RZ, R3 ;  /* 0x00000003ff03823e */ /* 0x000fc800000010ff */
[----:B------:R-:W-:-:S05]  /*02b0*/  @!P0 PRMT R11, R3, 0x7610, R11 ;  /* 0x00007610030b8816 */ /* 0x000fca000000000b */
[----:B0-----:R0:W-:Y:S02]  /*02c0*/  STG.E.U16 desc[UR6][R8.64], R11 ;  /* 0x0000000b08007986 */ /* 0x0011e4000c101506 */
.L_x_15863:
[----:B------:R-:W-:-:S13]  /*02d0*/  ISETP.GE.AND P0, PT, R5, UR4, PT ;  /* 0x0000000405007c0c */ /* 0x000fda000bf06270 */
[----:B------:R-:W-:Y:S05]  /*02e0*/  @P0 BREAK.RELIABLE B1 ;  /* 0x0000000000010942 */ /* 0x000fea0003800100 */
[----:B------:R-:W-:Y:S05]  /*02f0*/  @P0 BRA `(.L_x_15864) ;  /* 0x0000000000380947 */ /* 0x000fea0003800000 */
[----:B--2---:R-:W-:Y:S05]  /*0300*/  BSYNC.RELIABLE B1 ;  /* 0x0000000000017941 */ /* 0x004fea0003800100 */
.L_x_15862:
[----:B------:R-:W0:Y:S02]  /*0310*/  LDC.64 R6, c[0x0][0x588] ;  /* 0x00016200ff067b82 */ /* 0x000e240000000a00 */
[----:B0-----:R-:W2:Y:S06]  /*0320*/  LDG.E.U16 R11, desc[UR6][R6.64] ;  /* 0x00000006060b7981 */ /* 0x001eac000c1e1500 */
        /* <DEDUP_REMOVED lines=9> */
[----:B------:R-:W-:-:S05]  /*03c0*/  @!P0 PRMT R11, R3, 0x7610, R11 ;  /* 0x00007610030b8816 */ /* 0x000fca000000000b */
[----:B0-----:R1:W-:Y:S02]  /*03d0*/  STG.E.U16 desc[UR6][R8.64], R11 ;  /* 0x0000000b08007986 */ /* 0x0013e4000c101506 */
.L_x_15864:
[----:B--2---:R-:W-:Y:S05]  /*03e0*/  BSYNC.RECONVERGENT B0 ;  /* 0x0000000000007941 */ /* 0x004fea0003800200 */
.L_x_15861:
[----:B------:R-:W-:Y:S05]  /*03f0*/  WARPSYNC.ALL ;  /* 0x0000000000007948 */ /* 0x000fea0003800000 */
[----:B------:R-:W-:-:S13]  /*0400*/  ISETP.GE.AND P0, PT, R5, UR4, PT ;  /* 0x0000000405007c0c */ /* 0x000fda000bf06270 */
[----:B------:R-:W-:Y:S05]  /*0410*/  @P0 EXIT ;  /* 0x000000000000094d */ /* 0x000fea0003800000 */
[----:B------:R-:W0:Y:S02]  /*0420*/  LDC.64 R4, c[0x0][0x588] ;  /* 0x00016200ff047b82 */ /* 0x000e240000000a00 */
[----:B01----:R-:W2:Y:S06]  /*0430*/  LDG.E.U16 R9, desc[UR6][R4.64] ;  /* 0x0000000604097981 */ /* 0x003eac000c1e1500 */
[----:B------:R-:W0:Y:S01]  /*0440*/  LDC.64 R6, c[0x0][0x580] ;  /* 0x00016000ff067b82 */ /* 0x000e220000000a00 */
        /* <DEDUP_REMOVED lines=8> */
[----:B0-----:R-:W-:Y:S01]  /*04d0*/  STG.E.U16 desc[UR6][R6.64], R9 ;  /* 0x0000000906007986 */ /* 0x001fe2000c101506 */
[----:B------:R-:W-:Y:S05]  /*04e0*/  EXIT ;  /* 0x000000000000794d */ /* 0x000fea0003800000 */
.L_x_15860:
        /* <DEDUP_REMOVED lines=13> */
[----:B------:R-:W3:Y:S01]  /*05c0*/  LDCU.64 UR10, c[0x0][0x4b8] ;  /* 0x00009700ff0a77ac */ /* 0x000ee20008000a00 */
[----:B0-----:R-:W-:-:S05]  /*05d0*/  IMAD.HI.U32 R8, R5, UR8, R6 ;  /* 0x0000000805087c27 */ /* 0x001fca000f8e0006 */
[----:B------:R-:W-:-:S05]  /*05e0*/  SHF.R.U32.HI R9, RZ, UR9, R8 ;  /* 0x00000009ff097c19 */ /* 0x000fca0008011608 */
[----:B------:R-:W-:-:S04]  /*05f0*/  IMAD.MOV R6, RZ, RZ, -R9 ;  /* 0x000000ffff067224 */ /* 0x000fc800078e0a09 */
[----:B-1----:R-:W-:-:S04]  /*0600*/  IMAD R6, R6, UR5, R5 ;  /* 0x0000000506067c24 */ /* 0x002fc8000f8e0205 */
[C---:B---3--:R-:W-:Y:S02]  /*0610*/  IMAD R7, R6.reuse, UR10, RZ ;  /* 0x0000000a06077c24 */ /* 0x048fe4000f8e02ff */
[----:B------:R-:W-:Y:S01]  /*0620*/  IMAD R6, R6, UR11, RZ ;  /* 0x0000000b06067c24 */ /* 0x000fe2000f8e02ff */
[----:B------:R-:W-:Y:S06]  /*0630*/  @!P0 BRA `(.L_x_15868) ;  /* 0x0000001000748947 */ /* 0x000fec0003800000 */
[----:B------:R-:W0:Y:S01]  /*0640*/  LDCU.64 UR8, c[0x0][0x398] ;  /* 0x00007300ff0877ac */ /* 0x000e220008000a00 */
[----:B------:R-:W-:Y:S02]  /*0650*/  MOV R8, RZ ;  /* 0x000000ff00087202 */ /* 0x000fe40000000f00 */
[----:B------:R-:W-:Y:S01]  /*0660*/  ISETP.NE.AND P0, PT, R3, 0x2, PT ;  /* 0x000000020300780c */ /* 0x000fe20003f05270 */
[----:B------:R-:W1:Y:S01]  /*0670*/  LDCU UR5, c[0x0][0x3a0] ;  /* 0x00007400ff0577ac */ /* 0x000e620008000800 */
[----:B------:R-:W3:Y:S01]  /*0680*/  LDCU.64 UR10, c[0x0][0x4c0] ;  /* 0x00009800ff0a77ac */ /* 0x000ee20008000a00 */
[----:B0-----:R-:W-:-:S05]  /*0690*/  IMAD.HI.U32 R10, R9, UR9, R8 ;  /* 0x00000009090a7c27 */ /* 0x001fca000f8e0008 */
[----:B-1----:R-:W-:-:S04]  /*06a0*/  SHF.R.U32.HI R11, RZ, UR5, R10 ;  /* 0x00000005ff0b7c19 */ /* 0x002fc8000801160a */
[----:B------:R-:W-:-:S05]  /*06b0*/  IADD3 R8, PT, PT, -R11, RZ, RZ ;  /* 0x000000ff0b087210 */ /* 0x000fca0007ffe1ff */
[----:B------:R-:W-:-:S04]  /*06c0*/  IMAD R8, R8, UR8, R9 ;  /* 0x0000000808087c24 */ /* 0x000fc8000f8e0209 */
[C---:B---3--:R-:W-:Y:S02]  /*06d0*/  IMAD R7, R8.reuse, UR10, R7 ;  /* 0x0000000a08077c24 */ /* 0x048fe4000f8e0207 */
[----:B------:R-:W-:Y:S01]  /*06e0*/  IMAD R6, R8, UR11, R6 ;  /* 0x0000000b08067c24 */ /* 0x000fe2000f8e0206 */
[----:B------:R-:W-:Y:S06]  /*06f0*/  @!P0 BRA `(.L_x_15868) ;  /* 0x0000001000448947 */ /* 0x000fec0003800000 */
[----:B------:R-:W0:Y:S01]  /*0700*/  LDCU.64 UR8, c[0x0][0x3a8] ;  /* 0x00007500ff0877ac */ /* 0x000e220008000a00 */
[----:B------:R-:W-:Y:S01]  /*0710*/  HFMA2 R10, -RZ, RZ, 0, 0 ;  /* 0x00000000ff0a7431 */ /* 0x000fe200000001ff */
[----:B------:R-:W-:Y:S01]  /*0720*/  ISETP.NE.AND P0, PT, R3, 0x3, PT ;  /* 0x000000030300780c */ /* 0x000fe20003f05270 */
[----:B------:R-:W1:Y:S01]  /*0730*/  LDCU UR5, c[0x0][0x3a4] ;  /* 0x00007480ff0577ac */ /* 0x000e620008000800 */
[----:B------:R-:W3:Y:S02]  /*0740*/  LDCU.64 UR10, c[0x0][0x4c8] ;  /* 0x00009900ff0a77ac */ /* 0x000ee40008000a00 */
[----:B0-----:R-:W-:-:S05]  /*0750*/  IMAD.HI.U32 R8, R11, UR8, R10 ;  /* 0x000000080b087c27 */ /* 0x001fca000f8e000a */
[----:B------:R-:W-:-:S04]  /*0760*/  SHF.R.U32.HI R9, RZ, UR9, R8 ;  /* 0x00000009ff097c19 */ /* 0x000fc80008011608 */
[----:B------:R-:W-:-:S05]  /*0770*/  IADD3 R10, PT, PT, -R9, RZ, RZ ;  /* 0x000000ff090a7210 */ /* 0x000fca0007ffe1ff */
[----:B-1----:R-:W-:-:S04]  /*0780*/  IMAD R10, R10, UR5, R11 ;  /* 0x000000050a0a7c24 */ /* 0x002fc8000f8e020b */
[C---:B---3--:R-:W-:Y:S02]  /*0790*/  IMAD R7, R10.reuse, UR10, R7 ;  /* 0x0000000a0a077c24 */ /* 0x048fe4000f8e0207 */
[----:B------:R-:W-:Y:S01]  /*07a0*/  IMAD R6, R10, UR11, R6 ;  /* 0x0000000b0a067c24 */ /* 0x000fe2000f8e0206 */
[----:B------:R-:W-:Y:S06]  /*07b0*/  @!P0 BRA `(.L_x_15868) ;  /* 0x0000001000148947 */ /* 0x000fec0003800000 */
[----:B------:R-:W0:Y:S01]  /*07c0*/  LDCU.64 UR8, c[0x0][0x3b0] ;  /* 0x00007600ff0877ac */ /* 0x000e220008000a00 */
[----:B------:R-:W-:Y:S01]  /*07d0*/  IMAD.MOV.U32 R8, RZ, RZ, RZ ;  /* 0x000000ffff087224 */ /* 0x000fe200078e00ff */
        /* <DEDUP_REMOVED lines=11> */
[----:B------:R-:W-:Y:S02]  /*0890*/  MOV R10, RZ ;  /* 0x000000ff000a7202 */ /* 0x000fe40000000f00 */
[----:B------:R-:W-:Y:S01]  /*08a0*/  ISETP.NE.AND P0, PT, R3, 0x5, PT ;  /* 0x000000050300780c */ /* 0x000fe20003f05270 */
[----:B------:R-:W1:Y:S01]  /*08b0*/  LDCU UR5, c[0x0][0x3bc] ;  /* 0x00007780ff0577ac */ /* 0x000e620008000800 */
[----:B------:R-:W3:Y:S01]  /*08c0*/  LDCU.64 UR10, c[0x0][0x4d8] ;  /* 0x00009b00ff0a77ac */ /* 0x000ee20008000a00 */
        /* <DEDUP_REMOVED lines=13> */
[----:B-1----:R-:W-:-:S05]  /*09a0*/  SHF.R.U32.HI R11, RZ, UR5, R10 ;  /* 0x00000005ff0b7c19 */ /* 0x002fca000801160a */
[----:B------:R-:W-:-:S04]  /*09b0*/  IMAD.MOV R8, RZ, RZ, -R11 ;  /* 0x000000ffff087224 */ /* 0x000fc800078e0a0b */
        /* <DEDUP_REMOVED lines=58> */
[----:B------:R-:W-:-:S05]  /*0d60*/  SHF.R.U32.HI R9, RZ, UR9, R8 ;  /* 0x00000009ff097c19 */ /* 0x000fca0008011608 */
[----:B------:R-:W-:-:S04]  /*0d70*/  IMAD.MOV R10, RZ, RZ, -R9 ;  /* 0x000000ffff0a7224 */ /* 0x000fc800078e0a09 */
        /* <DEDUP_REMOVED lines=148> */
[----:B------:R-:W-:Y:S01]  /*16c0*/  ISETP.NE.AND P0, PT, R3, 0x18, PT ;  /* 0x000000180300780c */ /* 0x000fe20003f05270 */
[----:B------:R-:W0:Y:S01]  /*16d0*/  LDCU.64 UR8, c[0x0][0x4a0] ;  /* 0x00009400ff0877ac */ /* 0x000e220008000a00 */
[----:B------:R-:W-:Y:S01]  /*16e0*/  IMAD.MOV.U32 R8, RZ, RZ, RZ ;  /* 0x000000ffff087224 */ /* 0x000fe200078e00ff */
[----:B------:R-:W1:Y:S01]  /*16f0*/  LDCU UR5, c[0x0][0x4a8] ;  /* 0x00009500ff0577ac */ /* 0x000e620008000800 */
[----:B------:R-:W3:Y:S09]  /*1700*/  LDCU.64 UR10, c[0x0][0x570] ;  /* 0x0000ae00ff0a77ac */ /* 0x000ef20008000a00 */
[----:B------:R-:W5:Y:S01]  /*1710*/  @P0 LDC.64 R14, c[0x0][0x4b0] ;  /* 0x00012c00ff0e0b82 */ /* 0x000f620000000a00 */
[----:B0-----:R-:W-:-:S07]  /*1720*/  IMAD.HI.U32 R12, R9, UR9, R8 ;  /* 0x00000009090c7c27 */ /* 0x001fce000f8e0008 */
[----:B------:R-:W0:Y:S01]  /*1730*/  @P0 LDC R17, c[0x0][0x4ac] ;  /* 0x00012b00ff110b82 */ /* 0x000e220000000800 */
[----:B-1----:R-:W-:Y:S02]  /*1740*/  SHF.R.U32.HI R13, RZ, UR5, R12 ;  /* 0x00000005ff0d7c19 */ /* 0x002fe4000801160c */
[----:B------:R-:W-:Y:S02]  /*1750*/  @P0 MOV R12, RZ ;  /* 0x000000ff000c0202 */ /* 0x000fe40000000f00 */
[----:B------:R-:W-:-:S03]  /*1760*/  IADD3 R8, PT, PT, -R13, RZ, RZ ;  /* 0x000000ff0d087210 */ /* 0x000fc60007ffe1ff */
[----:B------:R-:W1:Y:S02]  /*1770*/  @P0 LDC.64 R10, c[0x0][0x578] ;  /* 0x00015e00ff0a0b82 */ /* 0x000e640000000a00 */
[----:B------:R-:W-:Y:S02]  /*1780*/  IMAD R8, R8, UR8, R9 ;  /* 0x0000000808087c24 */ /* 0x000fe4000f8e0209 */
[----:B-----5:R-:W-:-:S04]  /*1790*/  @P0 IMAD.HI.U32 R14, R13, R14, R12 ;  /* 0x0000000e0d0e0227 */ /* 0x020fc800078e000c */
[C---:B---3--:R-:W-:Y:S01]  /*17a0*/  IMAD R7, R8.reuse, UR10, R7 ;  /* 0x0000000a08077c24 */ /* 0x048fe2000f8e0207 */
[----:B------:R-:W-:Y:S01]  /*17b0*/  @P0 SHF.R.U32.HI R14, RZ, R15, R14 ;  /* 0x0000000fff0e0219 */ /* 0x000fe2000001160e */
[----:B------:R-:W-:-:S03]  /*17c0*/  IMAD R6, R8, UR11, R6 ;  /* 0x0000000b08067c24 */ /* 0x000fc6000f8e0206 */
[----:B------:R-:W-:-:S05]  /*17d0*/  @P0 IADD3 R12, PT, PT, -R14, RZ, RZ ;  /* 0x000000ff0e0c0210 */ /* 0x000fca0007ffe1ff */
[----:B0-----:R-:W-:-:S04]  /*17e0*/  @P0 IMAD R12, R12, R17, R13 ;  /* 0x000000110c0c0224 */ /* 0x001fc800078e020d */
[C---:B-1----:R-:W-:Y:S02]  /*17f0*/  @P0 IMAD R7, R12.reuse, R10, R7 ;  /* 0x0000000a0c070224 */ /* 0x042fe400078e0207 */
[----:B------:R-:W-:-:S07]  /*1800*/  @P0 IMAD R6, R12, R11, R6 ;  /* 0x0000000b0c060224 */ /* 0x000fce00078e0206 */
.L_x_15868:
[----:B------:R-:W0:Y:S02]  /*1810*/  LDCU.64 UR8, c[0x0][0x588] ;  /* 0x0000b100ff0877ac */ /* 0x000e240008000a00 */
[----:B0-----:R-:W-:-:S04]  /*1820*/  IADD3 R8, P0, PT, R6, UR8, RZ ;  /* 0x0000000806087c10 */ /* 0x001fc8000ff1e0ff */
[----:B------:R-:W-:Y:S01]  /*1830*/  IADD3.X R9, PT, PT, RZ, UR9, RZ, P0, !PT ;  /* 0x00000009ff097c10 */ /* 0x000fe200087fe4ff */
[----:B------:R-:W0:Y:S05]  /*1840*/  LDCU.64 UR8, c[0x0][0x580] ;  /* 0x0000b000ff0877ac */ /* 0x000e2a0008000a00 */
[----:B--2---:R-:W2:Y:S01]  /*1850*/  LDG.E.U16 R9, desc[UR6][R8.64] ;  /* 0x0000000608097981 */ /* 0x004ea2000c1e1500 */
[----:B------:R-:W-:Y:S01]  /*1860*/  IADD3 R5, PT, PT, R5, 0x80, RZ ;  /* 0x0000008005057810 */ /* 0x000fe20007ffe0ff */
[----:B--2---:R-:W-:-:S05]  /*1870*/  IMAD.U32 R6, R9, 0x10000, RZ ;  /* 0x0001000009067824 */ /* 0x004fca00078e00ff */
[----:B------:R-:W-:-:S13]  /*1880*/  FSETP.NAN.FTZ.AND P0, PT, |R6|, |R6|, PT ;  /* 0x400000060600720b */ /* 0x000fda0003f18200 */
[----:B----4-:R-:W-:Y:S02]  /*1890*/  @!P0 SHF.L.U32 R11, R0, 0x10, RZ ;  /* 0x00000010000b8819 */ /* 0x010fe400000006ff */
[----:B------:R-:W-:Y:S02]  /*18a0*/  @!P0 SHF.L.U32 R13, R2, 0x10, RZ ;  /* 0x00000010020d8819 */ /* 0x000fe400000006ff */
[----:B------:R-:W-:-:S04]  /*18b0*/  @!P0 FMNMX.FTZ R6, R11, R6, !PT ;  /* 0x000000060b068209 */ /* 0x000fc80007810000 */
        /* <DEDUP_REMOVED lines=302> */
[----:B------:R-:W-:-:S04]  /*2ba0*/  IMAD R6, R8, UR11, R6 ;  /* 0x0000000b08067c24 */ /* 0x000fc8000f8e0206 */
[----:B------:R-:W-:-:S04]  /*2bb0*/  @P0 IMAD.MOV R12, RZ, RZ, -R14 ;  /* 0x000000ffff0c0224 */ /* 0x000fc800078e0a0e */
[----:B0-----:R-:W-:-:S04]  /*2bc0*/  @P0 IMAD R12, R17, R12, R13 ;  /* 0x0000000c110c0224 */ /* 0x001fc800078e020d */
[C---:B-1----:R-:W-:Y:S02]  /*2bd0*/  @P0 IMAD R7, R12.reuse, R10, R7 ;  /* 0x0000000a0c070224 */ /* 0x042fe400078e0207 */
[----:B------:R-:W-:-:S07]  /*2be0*/  @P0 IMAD R6, R12, R11, R6 ;  /* 0x0000000b0c060224 */ /* 0x000fce00078e0206 */
.L_x_15870:
[----:B------:R-:W0:Y:S02]  /*2bf0*/  LDCU.64 UR8, c[0x0][0x588] ;  /* 0x0000b100ff0877ac */ /* 0x000e240008000a00 */
[----:B0-----:R-:W-:-:S04]  /*2c00*/  IADD3 R8, P0, PT, R6, UR8, RZ ;  /* 0x0000000806087c10 */ /* 0x001fc8000ff1e0ff */
[----:B------:R-:W-:Y:S01]  /*2c10*/  IADD3.X R9, PT, PT, RZ, UR9, RZ, P0, !PT ;  /* 0x00000009ff097c10 */ /* 0x000fe200087fe4ff */
[----:B------:R-:W0:Y:S05]  /*2c20*/  LDCU.64 UR8, c[0x0][0x580] ;  /* 0x0000b000ff0877ac */ /* 0x000e2a0008000a00 */
[----:B------:R-:W2:Y:S01]  /*2c30*/  LDG.E.U16 R9, desc[UR6][R8.64] ;  /* 0x0000000608097981 */ /* 0x000ea2000c1e1500 */
[----:B------:R-:W-:Y:S02]  /*2c40*/  IADD3 R5, PT, PT, R5, 0x80, RZ ;  /* 0x0000008005057810 */ /* 0x000fe40007ffe0ff */
[----:B--2---:R-:W-:-:S04]  /*2c50*/  SHF.L.U32 R6, R9, 0x10, RZ ;  /* 0x0000001009067819 */ /* 0x004fc800000006ff */
[----:B------:R-:W-:-:S13]  /*2c60*/  FSETP.NAN.FTZ.AND P0, PT, |R6|, |R6|, PT ;  /* 0x400000060600720b */ /* 0x000fda0003f18200 */
[----:B------:R-:W-:Y:S02]  /*2c70*/  @!P0 SHF.L.U32 R11, R0, 0x10, RZ ;  /* 0x00000010000b8819 */ /* 0x000fe400000006ff */
[----:B------:R-:W-:Y:S02]  /*2c80*/  @!P0 SHF.L.U32 R13, R2, 0x10, RZ ;  /* 0x00000010020d8819 */ /* 0x000fe400000006ff */
[----:B------:R-:W-:-:S04]  /*2c90*/  @!P0 FMNMX.FTZ R6, R11, R6, !PT ;  /* 0x000000060b068209 */ /* 0x000fc80007810000 */
[----:B------:R-:W-:Y:S02]  /*2ca0*/  @!P0 FMNMX.FTZ R10, R13, R6, PT ;  /* 0x000000060d0a8209 */ /* 0x000fe40003810000 */
[----:B0-----:R-:W-:Y:S02]  /*2cb0*/  IADD3 R6, P1, PT, R7, UR8, RZ ;  /* 0x0000000807067c10 */ /* 0x001fe4000ff3e0ff */
[----:B------:R-:W-:-:S03]  /*2cc0*/  @!P0 F2FP.BF16.F32.PACK_AB R10, RZ, R10 ;  /* 0x0000000aff0a823e */ /* 0x000fc600000010ff */
[----:B------:R-:W-:Y:S01]  /*2cd0*/  IMAD.X R7, RZ, RZ, UR9, P1 ;  /* 0x00000009ff077e24 */ /* 0x000fe200088e06ff */
[----:B------:R-:W-:-:S05]  /*2ce0*/  @!P0 PRMT R9, R10, 0x7610, R9 ;  /* 0x000076100a098816 */ /* 0x000fca0000000009 */
[----:B------:R0:W-:Y:S02]  /*2cf0*/  STG.E.U16 desc[UR6][R6.64], R9 ;  /* 0x0000000906007986 */ /* 0x0001e4000c101506 */
.L_x_15867:
[----:B------:R-:W-:-:S13]  /*2d00*/  ISETP.GE.AND P0, PT, R5, UR4, PT ;  /* 0x0000000405007c0c */ /* 0x000fda000bf06270 */
[----:B------:R-:W-:Y:S05]  /*2d10*/  @P0 BREAK.RELIABLE B1 ;  /* 0x0000000000010942 */ /* 0x000fea0003800100 */
[----:B------:R-:W-:Y:S05]  /*2d20*/  @P0 BRA `(.L_x_15869) ;  /* 0x0000001000f00947 */ /* 0x000fea0003800000 */
[----:B--2---:R-:W-:Y:S05]  /*2d30*/  BSYNC.RELIABLE B1 ;  /* 0x0000000000017941 */ /* 0x004fea0003800100 */
.L_x_15866:
        /* <DEDUP_REMOVED lines=285> */
[----:B-1----:R-:W-:Y:S01]  /*3f10*/  SHF.R.U32.HI R13, RZ, UR5, R12 ;  /* 0x00000005ff0d7c19 */ /* 0x002fe2000801160c */
[----:B------:R-:W-:-:S03]  /*3f20*/  @P0 IMAD.MOV.U32 R12, RZ, RZ, RZ ;  /* 0x000000ffff0c0224 */ /* 0x000fc600078e00ff */
        /* <DEDUP_REMOVED lines=11> */
.L_x_15871:
        /* <DEDUP_REMOVED lines=8> */
[----:B----4-:R-:W-:Y:S01]  /*4060*/  @!P0 IMAD.U32 R11, R0, 0x10000, RZ ;  /* 0x00010000000b8824 */ /* 0x010fe200078e00ff */
[----:B------:R-:W-:-:S04]  /*4070*/  @!P0 SHF.L.U32 R13, R2, 0x10, RZ ;  /* 0x00000010020d8819 */ /* 0x000fc800000006ff */
[----:B------:R-:W-:-:S04]  /*4080*/  @!P0 FMNMX.FTZ R6, R11, R6, !PT ;  /* 0x000000060b068209 */ /* 0x000fc80007810000 */
[----:B------:R-:W-:Y:S02]  /*4090*/  @!P0 FMNMX.FTZ R10, R13, R6, PT ;  /* 0x000000060d0a8209 */ /* 0x000fe40003810000 */
[----:B0-----:R-:W-:Y:S02]  /*40a0*/  IADD3 R6, P1, PT, R7, UR8, RZ ;  /* 0x0000000807067c10 */ /* 0x001fe4000ff3e0ff */
[----:B------:R-:W-:Y:S02]  /*40b0*/  @!P0 F2FP.BF16.F32.PACK_AB R10, RZ, R10 ;  /* 0x0000000aff0a823e */ /* 0x000fe400000010ff */
[----:B------:R-:W-:Y:S02]  /*40c0*/  IADD3.X R7, PT, PT, RZ, UR9, RZ, P1, !PT ;  /* 0x00000009ff077c10 */ /* 0x000fe40008ffe4ff */
[----:B------:R-:W-:-:S05]  /*40d0*/  @!P0 PRMT R9, R10, 0x7610, R9 ;  /* 0x000076100a098816 */ /* 0x000fca0000000009 */
[----:B------:R1:W-:Y:S02]  /*40e0*/  STG.E.U16 desc[UR6][R6.64], R9 ;  /* 0x0000000906007986 */ /* 0x0003e4000c101506 */
.L_x_15869:
[----:B--2---:R-:W-:Y:S05]  /*40f0*/  BSYNC.RECONVERGENT B0 ;  /* 0x0000000000007941 */ /* 0x004fea0003800200 */
.L_x_15865:
[----:B------:R-:W-:Y:S05]  /*4100*/  WARPSYNC.ALL ;  /* 0x0000000000007948 */ /* 0x000fea0003800000 */
[----:B------:R-:W-:-:S13]  /*4110*/  ISETP.GE.AND P0, PT, R5, UR4, PT ;  /* 0x0000000405007c0c */ /* 0x000fda000bf06270 */
[----:B------:R-:W-:Y:S05]  /*4120*/  @P0 EXIT ;  /* 0x000000000000094d */ /* 0x000fea0003800000 */
[----:B------:R-:W2:Y:S01]  /*4130*/  LDCU.64 UR4, c[0x0][0x390] ;  /* 0x00007200ff0477ac */ /* 0x000ea20008000a00 */
[----:B01----:R-:W-:Y:S01]  /*4140*/  MOV R6, RZ ;  /* 0x000000ff00067202 */ /* 0x003fe20000000f00 */
[----:B------:R-:W-:Y:S01]  /*4150*/  IMAD.MOV.U32 R7, RZ, RZ, R5 ;  /* 0x000000ffff077224 */ /* 0x000fe200078e0005 */
        /* <DEDUP_REMOVED lines=295> */
.L_x_15872:
[----:B------:R-:W0:Y:S02]  /*53d0*/  LDCU.128 UR8, c[0x0][0x580] ;  /* 0x0000b000ff0877ac */ /* 0x000e240008000c00 */
[----:B0-----:R-:W-:-:S05]  /*53e0*/  IADD3 R6, P0, PT, R4, UR10, RZ ;  /* 0x0000000a04067c10 */ /* 0x001fca000ff1e0ff */
[----:B------:R-:W-:-:S05]  /*53f0*/  IMAD.X R7, RZ, RZ, UR11, P0 ;  /* 0x0000000bff077e24 */ /* 0x000fca00080e06ff */
[----:B------:R-:W2:Y:S02]  /*5400*/  LDG.E.U16 R9, desc[UR6][R6.64] ;  /* 0x0000000606097981 */ /* 0x000ea4000c1e1500 */
[----:B--2---:R-:W-:-:S04]  /*5410*/  SHF.L.U32 R3, R9, 0x10, RZ ;  /* 0x0000001009037819 */ /* 0x004fc800000006ff */
[----:B------:R-:W-:-:S13]  /*5420*/  FSETP.NAN.FTZ.AND P0, PT, |R3|, |R3|, PT ;  /* 0x400000030300720b */ /* 0x000fda0003f18200 */
[----:B----4-:R-:W-:Y:S02]  /*5430*/  @!P0 SHF.L.U32 R0, R0, 0x10, RZ ;  /* 0x0000001000008819 */ /* 0x010fe400000006ff */
[----:B------:R-:W-:Y:S02]  /*5440*/  @!P0 SHF.L.U32 R11, R2, 0x10, RZ ;  /* 0x00000010020b8819 */ /* 0x000fe400000006ff */
[----:B------:R-:W-:Y:S02]  /*5450*/  @!P0 FMNMX.FTZ R0, R0, R3, !PT ;  /* 0x0000000300008209 */ /* 0x000fe40007810000 */
[----:B------:R-:W-:Y:S02]  /*5460*/  IADD3 R2, P1, PT, R5, UR8, RZ ;  /* 0x0000000805027c10 */ /* 0x000fe4000ff3e0ff */
[----:B------:R-:W-:Y:S02]  /*5470*/  @!P0 FMNMX.FTZ R0, R11, R0, PT ;  /* 0x000000000b008209 */ /* 0x000fe40003810000 */
[----:B------:R-:W-:-:S02]  /*5480*/  IADD3.X R3, PT, PT, RZ, UR9, RZ, P1, !PT ;  /* 0x00000009ff037c10 */ /* 0x000fc40008ffe4ff */
[----:B------:R-:W-:-:S04]  /*5490*/  @!P0 F2FP.BF16.F32.PACK_AB R0, RZ, R0 ;  /* 0x00000000ff00823e */ /* 0x000fc800000010ff */
[----:B------:R-:W-:-:S05]  /*54a0*/  @!P0 PRMT R9, R0, 0x7610, R9 ;  /* 0x0000761000098816 */ /* 0x000fca0000000009 */
[----:B------:R-:W-:Y:S01]  /*54b0*/  STG.E.U16 desc[UR6][R2.64], R9 ;  /* 0x0000000902007986 */ /* 0x000fe2000c101506 */
[----:B------:R-:W-:Y:S05]  /*54c0*/  EXIT ;  /* 0x000000000000794d */ /* 0x000fea0003800000 */
.L_x_15873:
        /* <DEDUP_REMOVED lines=11> */
.L_x_37134:


//--------------------- .text._ZN2at6native27unrolled_elementwise_kernelIZZZNS0_17clamp_kernel_cudaERNS_18TensorIteratorBaseERKN3c106ScalarES7_ENKUlvE_clEvENKUlvE7_clEvEUlNS4_8BFloat16EE_St5arrayIPcLm2EELi4E23TrivialOffsetCalculatorILi1EjESG_NS0_6memory15LoadWithoutCastENSH_16StoreWithoutCastEEEviT_T0_T2_T3_T4_T5_ --------------------------
	.section	.text._ZN2at6native27unrolled_elementwise_kernelIZZZNS0_17clamp_kernel_cudaERNS_18TensorIteratorBaseERKN3c106ScalarES7_ENKUlvE_clEvENKUlvE7_clEvEUlNS4_8BFloat16EE_St5arrayIPcLm2EELi4E23TrivialOffsetCalculatorILi1EjESG_NS0_6memory15LoadWithoutCastENSH_16StoreWithoutCastEEEviT_T0_T2_T3_T4_T5_,"ax",@progbits
	.align	128
        .global         _ZN2at6native27unrolled_elementwise_kernelIZZZNS0_17clamp_kernel_cudaERNS_18TensorIteratorBaseERKN3c106ScalarES7_ENKUlvE_clEvENKUlvE7_clEvEUlNS4_8BFloat16EE_St5arrayIPcLm2EELi4E23TrivialOffsetCalculatorILi1EjESG_NS0_6memory15LoadWithoutCastENSH_16StoreWithoutCastEEEviT_T0_T2_T3_T4_T5_
        .type           _ZN2at6native27unrolled_elementwise_kernelIZZZNS0_17clamp_kernel_cudaERNS_18TensorIteratorBaseERKN3c106ScalarES7_ENKUlvE_clEvENKUlvE7_clEvEUlNS4_8BFloat16EE_St5arrayIPcLm2EELi4E23TrivialOffsetCalculatorILi1EjESG_NS0_6memory15LoadWithoutCastENSH_16StoreWithoutCastEEEviT_T0_T2_T3_T4_T5_,@function
        .size           _ZN2at6native27unrolled_elementwise_kernelIZZZNS0_17clamp_kernel_cudaERNS_18TensorIteratorBaseERKN3c106ScalarES7_ENKUlvE_clEvENKUlvE7_clEvEUlNS4_8BFloat16EE_St5arrayIPcLm2EELi4E23TrivialOffsetCalculatorILi1EjESG_NS0_6memory15LoadWithoutCastENSH_16StoreWithoutCastEEEviT_T0_T2_T3_T4_T5_,(.L_x_37135 - _ZN2at6native27unrolled_elementwise_kernelIZZZNS0_17clamp_kernel_cudaERNS_18TensorIteratorBaseERKN3c106ScalarES7_ENKUlvE_clEvENKUlvE7_clEvEUlNS4_8BFloat16EE_St5arrayIPcLm2EELi4E23TrivialOffsetCalculatorILi1EjESG_NS0_6memory15LoadWithoutCastENSH_16StoreWithoutCastEEEviT_T0_T2_T3_T4_T5_)
        .other          _ZN2at6native27unrolled_elementwise_kernelIZZZNS0_17clamp_kernel_cudaERNS_18TensorIteratorBaseERKN3c106ScalarES7_ENKUlvE_clEvENKUlvE7_clEvEUlNS4_8BFloat16EE_St5arrayIPcLm2EELi4E23TrivialOffsetCalculatorILi1EjESG_NS0_6memory15LoadWithoutCastENSH_16StoreWithoutCastEEEviT_T0_T2_T3_T4_T5_,@"STO_CUDA_ENTRY STV_DEFAULT"
_ZN2at6native27unrolled_elementwise_kernelIZZZNS0_17clamp_kernel_cudaERNS_18TensorIteratorBaseERKN3c106ScalarES7_ENKUlvE_clEvENKUlvE7_clEvEUlNS4_8BFloat16EE_St5arrayIPcLm2EELi4E23TrivialOffsetCalculatorILi1EjESG_NS0_6memory15LoadWithoutCastENSH_16StoreWithoutCastEEEviT_T0_T2_T3_T4_T5_:
.text._ZN2at6native27unrolled_elementwise_kernelIZZZNS0_17clamp_kernel_cudaERNS_18TensorIteratorBaseERKN3c106ScalarES7_ENKUlvE_clEvENKUlvE7_clEvEUlNS4_8BFloat16EE_St5arrayIPcLm2EELi4E23TrivialOffsetCalculatorILi1EjESG_NS0_6memory15LoadWithoutCastENSH_16StoreWithoutCastEEEviT_T0_T2_T3_T4_T5_:
        /* <DEDUP_REMOVED lines=22> */
[----:B------:R-:W-:Y:S02]  /*0160*/  ISETP.GE.AND P2, PT, R2, R5, PT ;  /* 0x000000050200720c */ /* 0x000fe40003f46270 */
[----:B-1----:R1:W5:Y:S11]  /*0170*/  @!P1 LDG.E.U16 R4, desc[UR4][R10.64] ;  /* 0x000000040a049981 */ /* 0x002376000c1e1500 */
[----:B------:R-:W2:Y:S01]  /*0180*/  @!P2 LDC.64 R8, c[0x0][0x3a0] ;  /* 0x0000e800ff08ab82 */ /* 0x000ea20000000a00 */
[--C-:B------:R-:W-:Y:S01]  /*0190*/  @!P2 IMAD R19, R3, 0x200, R2.reuse ;  /* 0x000002000313a824 */ /* 0x100fe200078e0202 */
[----:B------:R-:W-:Y:S01]  /*01a0*/  PRMT R2, RZ, 0x7610, R2 ;  /* 0x00007610ff027816 */ /* 0x000fe20000000002 */
[----:B0-----:R-:W-:-:S04]  /*01b0*/  @!P3 IMAD.WIDE.U32 R16, R21, 0x2, R12 ;  /* 0x000000021510b825 */ /* 0x001fc800078e000c */
[--C-:B--2---:R-:W-:Y:S01]  /*01c0*/  @!P2 IMAD.WIDE.U32 R12, R19, 0x2, R8.reuse ;  /* 0x00000002130ca825 */ /* 0x104fe200078e0008 */
[----:B------:R-:W-:Y:S01]  /*01d0*/  PRMT R9, RZ, 0x7610, R9 ;  /* 0x00007610ff097816 */ /* 0x000fe20000000009 */
[----:B-1----:R-:W0:Y:S01]  /*01e0*/  LDC.U16 R11, c[0x0][0x388] ;  /* 0x0000e200ff0b7b82 */ /* 0x002e220000000400 */
[----:B------:R-:W-:Y:S01]  /*01f0*/  PRMT R8, RZ, 0x7610, R8 ;  /* 0x00007610ff087816 */ /* 0x000fe20000000008 */
[C---:B------:R-:W-:Y:S01]  /*0200*/  VIADD R22, R0.reuse, 0x80 ;  /* 0x0000008000167836 */ /* 0x040fe20000000000 */
[C---:B------:R-:W-:Y:S01]  /*0210*/  IADD3 R20, PT, PT, R0.reuse, 0x180, RZ ;  /* 0x0000018000147810 */ /* 0x040fe20007ffe0ff */
[C---:B------:R-:W-:Y:S01]  /*0220*/  VIADD R18, R0.reuse, 0x100 ;  /* 0x0000010000127836 */ /* 0x040fe20000000000 */
[----:B------:R1:W5:Y:S01]  /*0230*/  @!P0 LDG.E.U16 R9, desc[UR4][R6.64] ;  /* 0x0000000406098981 */ /* 0x000362000c1e1500 */
[----:B------:R-:W-:Y:S02]  /*0240*/  ISETP.GE.AND P0, PT, R0, R5, PT ;  /* 0x000000050000720c */ /* 0x000fe40003f06270 */
[----:B------:R-:W2:Y:S01]  /*0250*/  LDC.U16 R10, c[0x0][0x38a] ;  /* 0x0000e280ff0a7b82 */ /* 0x000ea20000000400 */
[----:B------:R-:W-:Y:S01]  /*0260*/  BSSY.RECONVERGENT B0, `(.L_x_15874) ;  /* 0x0000014000007945 */ /* 0x000fe20003800200 */
[----:B------:R3:W5:Y:S04]  /*0270*/  @!P3 LDG.E.U16 R8, desc[UR4][R16.64] ;  /* 0x000000041008b981 */ /* 0x000768000c1e1500 */
[----:B------:R3:W5:Y:S05]  /*0280*/  @!P2 LDG.E.U16 R2, desc[UR4][R12.64] ;  /* 0x000000040c02a981 */ /* 0x00076a000c1e1500 */
[----:B------:R-:W1:Y:S01]  /*0290*/  @!P0 LDC.64 R14, c[0x0][0x398] ;  /* 0x0000e600ff0e8b82 */ /* 0x000e620000000a00 */
[----:B------:R-:W-:-:S02]  /*02a0*/  @!P0 IMAD R19, R3, 0x200, R0 ;  /* 0x0000020003138824 */ /* 0x000fc400078e0200 */
[----:B------:R-:W-:Y:S01]  /*02b0*/  @!P0 IMAD.MOV.U32 R0, RZ, RZ, R22 ;  /* 0x000000ffff008224 */ /* 0x000fe200078e0016 */
[-C--:B------:R-:W-:Y:S02]  /*02c0*/  ISETP.GE.AND P5, PT, R22, R5.reuse, PT ;  /* 0x000000051600720c */ /* 0x080fe40003fa6270 */
[-C--:B------:R-:W-:Y:S02]  /*02d0*/  ISETP.GE.AND P3, PT, R18, R5.reuse, PT ;  /* 0x000000051200720c */ /* 0x080fe40003f66270 */
[-C--:B------:R-:W-:Y:S02]  /*02e0*/  ISETP.GE.AND P1, PT, R20, R5.reuse, PT ;  /* 0x000000051400720c */ /* 0x080fe40003f26270 */
[----:B------:R-:W-:Y:S01]  /*02f0*/  ISETP.GE.AND P2, PT, R0, R5, PT ;  /* 0x000000050000720c */ /* 0x000fe20003f46270 */
[----:B-1----:R-:W-:Y:S01]  /*0300*/  @!P0 IMAD.WIDE.U32 R6, R19, 0x2, R14 ;  /* 0x0000000213068825 */ /* 0x002fe200078e000e */
[----:B0-23--:R-:W-:Y:S11]  /*0310*/  @P0 BRA `(.L_x_15875) ;  /* 0x0000000000200947 */ /* 0x00dff60003800000 */
[----:B-----5:R-:W-:-:S05]  /*0320*/  IMAD.U32 R15, R9, 0x10000, RZ ;  /* 0x00010000090f7824 */ /* 0x020fca00078e00ff */
[----:B------:R-:W-:-:S13]  /*0330*/  FSETP.NAN.FTZ.AND P4, PT, |R15|, |R15|, PT ;  /* 0x4000000f0f00720b */ /* 0x000fda0003f98200 */
[----:B------:R-:W-:Y:S02]  /*0340*/  @!P4 IMAD.U32 R12, R11, 0x10000, RZ ;  /* 0x000100000b0cc824 */ /* 0x000fe400078e00ff */
[----:B------:R-:W-:-:S03]  /*0350*/  @!P4 IMAD.U32 R13, R10, 0x10000, RZ ;  /* 0x000100000a0dc824 */ /* 0x000fc600078e00ff */
[----:B------:R-:W-:-:S04]  /*0360*/  @!P4 FMNMX.FTZ R12, R15, R12, !PT ;  /* 0x0000000c0f0cc209 */ /* 0x000fc80007810000 */
[----:B------:R-:W-:-:S04]  /*0370*/  @!P4 FMNMX.FTZ R12, R12, R13, PT ;  /* 0x0000000d0c0cc209 */ /* 0x000fc80003810000 */
[----:B------:R-:W-:-:S04]  /*0380*/  @!P4 F2FP.BF16.F32.PACK_AB R12, RZ, R12 ;  /* 0x0000000cff0cc23e */ /* 0x000fc800000010ff */
[----:B------:R-:W-:-:S07]  /*0390*/  @!P4 PRMT R9, R12, 0x7610, R9 ;  /* 0x000076100c09c816 */ /* 0x000fce0000000009 */
.L_x_15875:
[----:B------:R-:W-:Y:S05]  /*03a0*/  BSYNC.RECONVERGENT B0 ;  /* 0x0000000000007941 */ /* 0x000fea0003800200 */
.L_x_15874:
[----:B------:R-:W-:Y:S04]  /*03b0*/  BSSY.RECONVERGENT B0, `(.L_x_15876) ;  /* 0x000000a000007945 */ /* 0x000fe80003800200 */
[----:B------:R-:W-:Y:S05]  /*03c0*/  @P5 BRA `(.L_x_15877) ;  /* 0x0000000000205947 */ /* 0x000fea0003800000 */
[----:B-----5:R-:W-:-:S05]  /*03d0*/  IMAD.U32 R12, R4, 0x10000, RZ ;  /* 0x00010000040c7824 */ /* 0x020fca00078e00ff */
[----:B------:R-:W-:-:S13]  /*03e0*/  FSETP.NAN.FTZ.AND P4, PT, |R12|, |R12|, PT ;  /* 0x4000000c0c00720b */ /* 0x000fda0003f98200 */
[----:B------:R-:W-:Y:S01]  /*03f0*/  @!P4 SHF.L.U32 R13, R11, 0x10, RZ ;  /* 0x000000100b0dc819 */ /* 0x000fe200000006ff */
[----:B------:R-:W-:-:S03]  /*0400*/  @!P4 IMAD.U32 R15, R10, 0x10000, RZ ;  /* 0x000100000a0fc824 */ /* 0x000fc600078e00ff */
[----:B------:R-:W-:-:S04]  /*0410*/  @!P4 FMNMX.FTZ R12, R13, R12, !PT ;  /* 0x0000000c0d0cc209 */ /* 0x000fc80007810000 */
[----:B------:R-:W-:-:S04]  /*0420*/  @!P4 FMNMX.FTZ R12, R15, R12, PT ;  /* 0x0000000c0f0cc209 */ /* 0x000fc80003810000 */
[----:B------:R-:W-:-:S04]  /*0430*/  @!P4 F2FP.BF16.F32.PACK_AB R12, RZ, R12 ;  /* 0x0000000cff0cc23e */ /* 0x000fc800000010ff */
[----:B------:R-:W-:-:S07]  /*0440*/  @!P4 PRMT R4, R12, 0x7610, R4 ;  /* 0x000076100c04c816 */ /* 0x000fce0000000004 */
.L_x_15877:
[----:B------:R-:W-:Y:S05]  /*0450*/  BSYNC.RECONVERGENT B0 ;  /* 0x0000000000007941 */ /* 0x000fea0003800200 */
.L_x_15876:
[----:B------:R-:W-:Y:S04]  /*0460*/  BSSY.RECONVERGENT B0, `(.L_x_15878) ;  /* 0x000000a000007945 */ /* 0x000fe80003800200 */
[----:B------:R-:W-:Y:S05]  /*0470*/  @P3 BRA `(.L_x_15879) ;  /* 0x0000000000203947 */ /* 0x000fea0003800000 */
        /* <DEDUP_REMOVED lines=8> */
.L_x_15879:
[----:B------:R-:W-:Y:S05]  /*0500*/  BSYNC.RECONVERGENT B0 ;  /* 0x0000000000007941 */ /* 0x000fea0003800200 */
.L_x_15878:
[----:B------:R-:W-:Y:S04]  /*0510*/  BSSY.RECONVERGENT B0, `(.L_x_15880) ;  /* 0x000000a000007945 */ /* 0x000fe80003800200 */
[----:B------:R-:W-:Y:S05]  /*0520*/  @P1 BRA `(.L_x_15881) ;  /* 0x0000000000201947 */ /* 0x000fea0003800000 */
[----:B-----5:R-:W-:-:S05]  /*0530*/  IMAD.U32 R12, R2, 0x10000, RZ ;  /* 0x00010000020c7824 */ /* 0x020fca00078e00ff */
[----:B------:R-:W-:-:S13]  /*0540*/  FSETP.NAN.FTZ.AND P1, PT, |R12|, |R12|, PT ;  /* 0x4000000c0c00720b */ /* 0x000fda0003f38200 */
[----:B------:R-:W-:Y:S01]  /*0550*/  @!P1 IMAD.U32 R11, R11, 0x10000, RZ ;  /* 0x000100000b0b9824 */ /* 0x000fe200078e00ff */
[----:B------:R-:W-:-:S04]  /*0560*/  @!P1 SHF.L.U32 R13, R10, 0x10, RZ ;  /* 0x000000100a0d9819 */ /* 0x000fc800000006ff */
[----:B------:R-:W-:-:S04]  /*0570*/  @!P1 FMNMX.FTZ R10, R11, R12, !PT ;  /* 0x0000000c0b0a9209 */ /* 0x000fc80007810000 */
[----:B------:R-:W-:-:S04]  /*0580*/  @!P1 FMNMX.FTZ R10, R13, R10, PT ;  /* 0x0000000a0d0a9209 */ /* 0x000fc80003810000 */
[----:B------:R-:W-:-:S04]  /*0590*/  @!P1 F2FP.BF16.F32.PACK_AB R10, RZ, R10 ;  /* 0x0000000aff0a923e */ /* 0x000fc800000010ff */
[----:B------:R-:W-:-:S07]  /*05a0*/  @!P1 PRMT R2, R10, 0x7610, R2 ;  /* 0x000076100a029816 */ /* 0x000fce0000000002 */
.L_x_15881:
[----:B------:R-:W-:Y:S05]  /*05b0*/  BSYNC.RECONVERGENT B0 ;  /* 0x0000000000007941 */ /* 0x000fea0003800200 */
.L_x_15880:
[----:B-----5:R0:W-:Y:S01]  /*05c0*/  @!P0 STG.E.U16 desc[UR4][R6.64], R9 ;  /* 0x0000000906008986 */ /* 0x0201e2000c101504 */
[----:B------:R-:W-:Y:S04]  /*05d0*/  BSSY.RECONVERGENT B0, `(.L_x_15882) ;  /* 0x000000c000007945 */ /* 0x000fe80003800200 */
        /* <DEDUP_REMOVED lines=9> */
[----:B------:R1:W-:Y:S04]  /*0670*/  STG.E.U16 desc[UR4][R10.64], R4 ;  /* 0x000000040a007986 */ /* 0x0003e8000c101504 */
[----:B------:R1:W-:Y:S02]  /*0680*/  @!P0 STG.E.U16 desc[UR4][R6.64], R8 ;  /* 0x0000000806008986 */ /* 0x0003e4000c101504 */
.L_x_15883:
[----:B------:R-:W-:Y:S05]  /*0690*/  BSYNC.RECONVERGENT B0 ;  /* 0x0000000000007941 */ /* 0x000fea0003800200 */
.L_x_15882:
[----:B------:R-:W-:-:S13]  /*06a0*/  ISETP.GE.AND P0, PT, R0, R5, PT ;  /* 0x000000050000720c */ /* 0x000fda0003f06270 */
[----:B------:R-:W-:Y:S05]  /*06b0*/  @P0 EXIT ;  /* 0x000000000000094d */ /* 0x000fea0003800000 */
[----:B-1----:R-:W1:Y:S01]  /*06c0*/  LDC.64 R4, c[0x0][0x398] ;  /* 0x0000e600ff047b82 */ /* 0x002e620000000a00 */
[----:B------:R-:W-:-:S04]  /*06d0*/  IMAD R3, R3, 0x200, R0 ;  /* 0x0000020003037824 */ /* 0x000fc800078e0200 */
[----:B-1----:R-:W-:-:S05]  /*06e0*/  IMAD.WIDE.U32 R4, R3, 0x2, R4 ;  /* 0x0000000203047825 */ /* 0x002fca00078e0004 */
[----:B------:R-:W-:Y:S01]  /*06f0*/  STG.E.U16 desc[UR4][R4.64], R2 ;  /* 0x0000000204007986 */ /* 0x000fe2000c101504 */
[----:B------:R-:W-:Y:S05]  /*0700*/  EXIT ;  /* 0x000000000000794d */ /* 0x000fea0003800000 */
.L_x_15884:
        /* <DEDUP_REMOVED lines=15> */
.L_x_37135:


//--------------------- .text._ZN2at6native29vectorized_elementwise_kernelILi2EZZZNS0_17clamp_kernel_cudaERNS_18TensorIteratorBaseERKN3c106ScalarES7_ENKUlvE_clEvENKUlvE7_clEvEUlNS4_8BFloat16EE_St5arrayIPcLm2EEEEviT0_T1_ --------------------------
	.section	.text._ZN2at6native29vectorized_elementwise_kernelILi2EZZZNS0_17clamp_kernel_cudaERNS_18TensorIteratorBaseERKN3c106ScalarES7_ENKUlvE_clEvENKUlvE7_clEvEUlNS4_8BFloat16EE_St5arrayIPcLm2EEEEviT0_T1_,"ax",@progbits
	.align	128
        .global         _ZN2at6native29vectorized_elementwise_kernelILi2EZZZNS0_17clamp_kernel_cudaERNS_18TensorIteratorBaseERKN3c106ScalarES7_ENKUlvE_clEvENKUlvE7_clEvEUlNS4_8BFloat16EE_St5arrayIPcLm2EEEEviT0_T1_
        .type           _ZN2at6native29vectorized_elementwise_kernelILi2EZZZNS0_17clamp_kernel_cudaERNS_18TensorIteratorBaseERKN3c106ScalarES7_ENKUlvE_clEvENKUlvE7_clEvEUlNS4_8BFloat16EE_St5arrayIPcLm2EEEEviT0_T1_,@function
        .size           _ZN2at6native29vectorized_elementwise_kernelILi2EZZZNS0_17clamp_kernel_cudaERNS_18TensorIteratorBaseERKN3c106ScalarES7_ENKUlvE_clEvENKUlvE7_clEvEUlNS4_8BFloat16EE_St5arrayIPcLm2EEEEviT0_T1_,(.L_x_37136 - _ZN2at6native29vectorized_elementwise_kernelILi2EZZZNS0_17clamp_kernel_cudaERNS_18TensorIteratorBaseERKN3c106ScalarES7_ENKUlvE_clEvENKUlvE7_clEvEUlNS4_8BFloat16EE_St5arrayIPcLm2EEEEviT0_T1_)
        .other          _ZN2at6native29vectorized_elementwise_kernelILi2EZZZNS0_17clamp_kernel_cudaERNS_18TensorIteratorBaseERKN3c106ScalarES7_ENKUlvE_clEvENKUlvE7_clEvEUlNS4_8BFloat16EE_St5arrayIPcLm2EEEEviT0_T1_,@"STO_CUDA_ENTRY STV_DEFAULT"
_ZN2at6native29vectorized_elementwise_kernelILi2EZZZNS0_17clamp_kernel_cudaERNS_18TensorIteratorBaseERKN3c106ScalarES7_ENKUlvE_clEvENKUlvE7_clEvEUlNS4_8BFloat16EE_St5arrayIPcLm2EEEEviT0_T1_:
.text._ZN2at6native29vectorized_elementwise_kernelILi2EZZZNS0_17clamp_kernel_cudaERNS_18TensorIteratorBaseERKN3c106ScalarES7_ENKUlvE_clEvENKUlvE7_clEvEUlNS4_8BFloat16EE_St5arrayIPcLm2EEEEviT0_T1_:
[----:B------:R-:W-:Y:S01]  /*0000*/  LDC R1, c[0x0][0x37c] ;  /* 0x0000df00ff017b82 */ /* 0x000fe20000000800 */
[----:B------:R-:W0:Y:S01]  /*0010*/  S2R R17, SR_CTAID.X ;  /* 0x0000000000117919 */ /* 0x000e220000002500 */
[----:B------:R-:W1:Y:S06]  /*0020*/  LDCU UR6, c[0x0][0x380] ;  /* 0x00007000ff0677ac */ /* 0x000e6c0008000800 */
[----:B------:R-:W2:Y:S01]  /*0030*/  LDC.U16 R15, c[0x0][0x388] ;  /* 0x0000e200ff0f7b82 */ /* 0x000ea20000000400 */
[----:B------:R-:W3:Y:S07]  /*0040*/  LDCU.64 UR4, c[0x0][0x358] ;  /* 0x00006b00ff0477ac */ /* 0x000eee0008000a00 */
[----:B------:R-:W4:Y:S01]  /*0050*/  LDC.U16 R16, c[0x0][0x38a] ;  /* 0x0000e280ff107b82 */ /* 0x000f220000000400 */
        /* <DEDUP_REMOVED lines=16> */
[----:B0-----:R-:W-:Y:S01]  /*0160*/  @!P6 IMAD.WIDE.U32 R4, R7, 0x2, R4 ;  /* 0x000000020704e825 */ /* 0x001fe200078e0004 */
[----:B------:R-:W-:-:S04]  /*0170*/  PRMT R0, RZ, 0x7610, R0 ;  /* 0x00007610ff007816 */ /* 0x000fc80000000000 */
[----:B------:R0:W5:Y:S07]  /*0180*/  @!P6 LDG.E.U16 R14, desc[UR4][R4.64] ;  /* 0x00000004040ee981 */ /* 0x00016e000c1e1500 */
[----:B------:R-:W-:Y:S01]  /*0190*/  @!P4 IMAD.IADD R21, R17, 0x1, R25 ;  /* 0x000000011115c824 */ /* 0x000fe200078e0219 */
[----:B------:R-:W3:Y:S01]  /*01a0*/  @!P4 LDC.64 R12, c[0x0][0x3a0] ;  /* 0x0000e800ff0ccb82 */ /* 0x000ee20000000a00 */
[----:B------:R-:W-:-:S05]  /*01b0*/  @!P4 VIADD R25, R25, 0x80 ;  /* 0x000000801919c836 */ /* 0x000fca0000000000 */
[----:B------:R-:W-:-:S13]  /*01c0*/  ISETP.GE.U32.AND P3, PT, R25, R18, PT ;  /* 0x000000121900720c */ /* 0x000fda0003f66070 */
[----:B------:R-:W-:Y:S01]  /*01d0*/  @!P3 IMAD.IADD R29, R17, 0x1, R25 ;  /* 0x00000001111db824 */ /* 0x000fe200078e0219 */
[----:B------:R-:W2:Y:S01]  /*01e0*/  @!P3 LDC.64 R10, c[0x0][0x3a0] ;  /* 0x0000e800ff0abb82 */ /* 0x000ea20000000a00 */
[----:B------:R-:W-:-:S05]  /*01f0*/  @!P3 VIADD R25, R25, 0x80 ;  /* 0x000000801919b836 */ /* 0x000fca0000000000 */
[----:B------:R-:W-:-:S13]  /*0200*/  ISETP.GE.U32.AND P2, PT, R25, R18, PT ;  /* 0x000000121900720c */ /* 0x000fda0003f46070 */
[----:B------:R-:W-:Y:S02]  /*0210*/  @!P2 IMAD.IADD R27, R17, 0x1, R25 ;  /* 0x00000001111ba824 */ /* 0x000fe400078e0219 */
[----:B------:R-:W-:-:S05]  /*0220*/  @!P2 VIADD R25, R25, 0x80 ;  /* 0x000000801919a836 */ /* 0x000fca0000000000 */
[----:B------:R-:W-:-:S13]  /*0230*/  ISETP.GE.U32.AND P1, PT, R25, R18, PT ;  /* 0x000000121900720c */ /* 0x000fda0003f26070 */
[----:B------:R-:W-:Y:S02]  /*0240*/  @!P1 IMAD.IADD R23, R17, 0x1, R25 ;  /* 0x0000000111179824 */ /* 0x000fe400078e0219 */
[----:B------:R-:W-:-:S05]  /*0250*/  @!P1 VIADD R25, R25, 0x80 ;  /* 0x0000008019199836 */ /* 0x000fca0000000000 */
[----:B------:R-:W-:Y:S01]  /*0260*/  ISETP.GE.U32.AND P0, PT, R25, R18, PT ;  /* 0x000000121900720c */ /* 0x000fe20003f06070 */
[----:B-1----:R-:W-:Y:S02]  /*0270*/  @!P5 IMAD.WIDE.U32 R2, R9, 0x2, R2 ;  /* 0x000000020902d825 */ /* 0x002fe400078e0002 */
[----:B------:R-:W1:Y:S03]  /*0280*/  @!P2 LDC.64 R8, c[0x0][0x3a0] ;  /* 0x0000e800ff08ab82 */ /* 0x000e660000000a00 */
[----:B------:R4:W5:Y:S07]  /*0290*/  @!P5 LDG.E.U16 R0, desc[UR4][R2.64] ;  /* 0x000000040200d981 */ /* 0x00096e000c1e1500 */
[----:B------:R-:W-:Y:S01]  /*02a0*/  @!P0 IMAD.IADD R19, R17, 0x1, R25 ;  /* 0x0000000111138824 */ /* 0x000fe200078e0219 */
[----:B0-----:R-:W0:Y:S01]  /*02b0*/  @!P0 LDC.64 R4, c[0x0][0x3a0] ;  /* 0x0000e800ff048b82 */ /* 0x001e220000000a00 */
[----:B------:R-:W-:-:S05]  /*02c0*/  @!P0 VIADD R25, R25, 0x80 ;  /* 0x0000008019198836 */ /* 0x000fca0000000000 */
[-C--:B------:R-:W-:Y:S02]  /*02d0*/  ISETP.GE.U32.AND P6, PT, R25, R18.reuse, PT ;  /* 0x000000121900720c */ /* 0x080fe40003fc6070 */
[----:B----4-:R-:W4:Y:S01]  /*02e0*/  @!P1 LDC.64 R2, c[0x0][0x3a0] ;  /* 0x0000e800ff029b82 */ /* 0x010f220000000a00 */
[----:B------:R-:W-:Y:S01]  /*02f0*/  ISETP.GE.U32.AND P5, PT, R20, R18, PT ;  /* 0x000000121400720c */ /* 0x000fe20003fa6070 */
[----:B---3--:R-:W-:Y:S01]  /*0300*/  @!P4 IMAD.WIDE.U32 R12, R21, 0x2, R12 ;  /* 0x00000002150cc825 */ /* 0x008fe200078e000c */
[----:B------:R-:W-:-:S06]  /*0310*/  PRMT R21, RZ, 0x7610, R21 ;  /* 0x00007610ff157816 */ /* 0x000fcc0000000015 */
[----:B------:R3:W5:Y:S02]  /*0320*/  @!P4 LDG.E.U16 R21, desc[UR4][R12.64] ;  /* 0x000000040c15c981 */ /* 0x000764000c1e1500 */
[----:B------:R-:W0:Y:S08]  /*0330*/  @!P6 LDC.64 R6, c[0x0][0x3a0] ;  /* 0x0000e800ff06eb82 */ /* 0x000e300000000a00 */
[----:B---3--:R-:W3:Y:S01]  /*0340*/  @!P5 LDC.64 R12, c[0x0][0x398] ;  /* 0x0000e600ff0cdb82 */ /* 0x008ee20000000a00 */
[----:B------:R-:W-:Y:S01]  /*0350*/  @!P6 IMAD.IADD R25, R17, 0x1, R25 ;  /* 0x000000011119e824 */ /* 0x000fe200078e0219 */
[----:B------:R-:W-:Y:S01]  /*0360*/  PRMT R22, RZ, 0x7610, R22 ;  /* 0x00007610ff167816 */ /* 0x000fe20000000016 */
[----:B-1----:R-:W-:-:S04]  /*0370*/  @!P2 IMAD.WIDE.U32 R8, R27, 0x2, R8 ;  /* 0x000000021b08a825 */ /* 0x002fc800078e0008 */
[----:B----4-:R-:W-:Y:S01]  /*0380*/  @!P1 IMAD.WIDE.U32 R2, R23, 0x2, R2 ;  /* 0x0000000217029825 */ /* 0x010fe200078e0002 */
[----:B------:R-:W-:-:S03]  /*0390*/  PRMT R23, RZ, 0x7610, R23 ;  /* 0x00007610ff177816 */ /* 0x000fc60000000017 */
[----:B--2---:R-:W-:Y:S01]  /*03a0*/  @!P3 IMAD.WIDE.U32 R10, R29, 0x2, R10 ;  /* 0x000000021d0ab825 */ /* 0x004fe200078e000a */
[----:B------:R-:W-:Y:S02]  /*03b0*/  PRMT R24, RZ, 0x7610, R24 ;  /* 0x00007610ff187816 */ /* 0x000fe40000000018 */
[----:B------:R-:W5:Y:S01]  /*03c0*/  @!P2 LDG.E.U16 R23, desc[UR4][R8.64] ;  /* 0x000000040817a981 */ /* 0x000f62000c1e1500 */
[C---:B------:R-:W-:Y:S02]  /*03d0*/  VIADD R27, R20.reuse, 0x100 ;  /* 0x00000100141b7836 */ /* 0x040fe40000000000 */
[----:B0-----:R-:W-:Y:S01]  /*03e0*/  @!P0 IMAD.WIDE.U32 R4, R19, 0x2, R4 ;  /* 0x0000000213048825 */ /* 0x001fe200078e0004 */
[----:B------:R-:W-:Y:S01]  /*03f0*/  PRMT R19, RZ, 0x7610, R19 ;  /* 0x00007610ff137816 */ /* 0x000fe20000000013 */
[----:B------:R0:W5:Y:S02]  /*0400*/  @!P3 LDG.E.U16 R22, desc[UR4][R10.64] ;  /* 0x000000040a16b981 */ /* 0x000164000c1e1500 */
[----:B------:R-:W-:Y:S01]  /*0410*/  @!P6 IMAD.WIDE.U32 R6, R25, 0x2, R6 ;  /* 0x000000021906e825 */ /* 0x000fe200078e0006 */
[----:B------:R-:W-:Y:S01]  /*0420*/  PRMT R25, RZ, 0x7610, R25 ;  /* 0x00007610ff197816 */ /* 0x000fe20000000019 */
[----:B------:R-:W-:Y:S01]  /*0430*/  BSSY.RECONVERGENT B0, `(.L_x_15886) ;  /* 0x0000017000007945 */ /* 0x000fe20003800200 */
[----:B------:R-:W-:Y:S01]  /*0440*/  ISETP.GE.U32.AND P4, PT, R27, R18, PT ;  /* 0x000000121b00720c */ /* 0x000fe20003f86070 */
[C---:B------:R-:W-:Y:S01]  /*0450*/  VIADD R27, R20.reuse, 0x180 ;  /* 0x00000180141b7836 */ /* 0x040fe20000000000 */
[----:B------:R-:W5:Y:S01]  /*0460*/  @!P1 LDG.E.U16 R24, desc[UR4][R2.64] ;  /* 0x0000000402189981 */ /* 0x000f62000c1e1500 */
[----:B------:R-:W-:-:S02]  /*0470*/  VIADD R29, R20, 0x200 ;  /* 0x00000200141d7836 */ /* 0x000fc40000000000 */
[C---:B0-----:R-:W-:Y:S01]  /*0480*/  VIADD R11, R20.reuse, 0x280 ;  /* 0x00000280140b7836 */ /* 0x041fe20000000000 */
[----:B------:R0:W5:Y:S01]  /*0490*/  @!P0 LDG.E.U16 R25, desc[UR4][R4.64] ;  /* 0x0000000404198981 */ /* 0x000162000c1e1500 */
[C---:B------:R-:W-:Y:S01]  /*04a0*/  VIADD R9, R20.reuse, 0x80 ;  /* 0x0000008014097836 */ /* 0x040fe20000000000 */
[-C--:B------:R-:W-:Y:S02]  /*04b0*/  ISETP.GE.U32.AND P3, PT, R27, R18.reuse, PT ;  /* 0x000000121b00720c */ /* 0x080fe40003f66070 */
[----:B------:R1:W5:Y:S01]  /*04c0*/  @!P6 LDG.E.U16 R19, desc[UR4][R6.64] ;  /* 0x000000040613e981 */ /* 0x000362000c1e1500 */
[-C--:B------:R-:W-:Y:S02]  /*04d0*/  ISETP.GE.U32.AND P2, PT, R29, R18.reuse, PT ;  /* 0x000000121d00720c */ /* 0x080fe40003f46070 */
[-C--:B------:R-:W-:Y:S02]  /*04e0*/  ISETP.GE.U32.AND P1, PT, R11, R18.reuse, PT ;  /* 0x000000120b00720c */ /* 0x080fe40003f26070 */
[----:B------:R-:W-:Y:S01]  /*04f0*/  ISETP.GE.U32.AND P6, PT, R9, R18, PT ;  /* 0x000000120900720c */ /* 0x000fe20003fc6070 */
[----:B0-----:R-:W-:Y:S01]  /*0500*/  VIADD R5, R20, 0x300 ;  /* 0x0000030014057836 */ /* 0x001fe20000000000 */
[----:B---3--:R-:W-:Y:S11]  /*0510*/  @P5 BRA `(.L_x_15887) ;  /* 0x0000000000205947 */ /* 0x008ff60003800000 */
[----:B-1---5:R-:W-:-:S05]  /*0520*/  IMAD.U32 R7, R14, 0x10000, RZ ;  /* 0x000100000e077824 */ /* 0x022fca00078e00ff */
[----:B------:R-:W-:-:S13]  /*0530*/  FSETP.NAN.FTZ.AND P0, PT, |R7|, |R7|, PT ;  /* 0x400000070700720b */ /* 0x000fda0003f18200 */
[----:B------:R-:W-:Y:S02]  /*0540*/  @!P0 IMAD.U32 R2, R15, 0x10000, RZ ;  /* 0x000100000f028824 */ /* 0x000fe400078e00ff */
[----:B------:R-:W-:-:S03]  /*0550*/  @!P0 IMAD.U32 R3, R16, 0x10000, RZ ;  /* 0x0001000010038824 */ /* 0x000fc600078e00ff */
[----:B------:R-:W-:-:S04]  /*0560*/  @!P0 FMNMX.FTZ R2, R7, R2, !PT ;  /* 0x0000000207028209 */ /* 0x000fc80007810000 */
[----:B------:R-:W-:-:S04]  /*0570*/  @!P0 FMNMX.FTZ R2, R2, R3, PT ;  /* 0x0000000302028209 */ /* 0x000fc80003810000 */
[----:B------:R-:W-:-:S04]  /*0580*/  @!P0 F2FP.BF16.F32.PACK_AB R2, RZ, R2 ;  /* 0x00000002ff02823e */ /* 0x000fc800000010ff */
[----:B------:R-:W-:-:S07]  /*0590*/  @!P0 PRMT R14, R2, 0x7610, R14 ;  /* 0x00007610020e8816 */ /* 0x000fce000000000e */
.L_x_15887:
[----:B------:R-:W-:Y:S05]  /*05a0*/  BSYNC.RECONVERGENT B0 ;  /* 0x0000000000007941 */ /* 0x000fea0003800200 */
.L_x_15886:
[----:B------:R-:W-:Y:S01]  /*05b0*/  BSSY.RECONVERGENT B0, `(.L_x_15888) ;  /* 0x000000c000007945 */ /* 0x000fe20003800200 */
[----:B------:R-:W-:Y:S01]  /*05c0*/  ISETP.GE.U32.AND P0, PT, R5, R18, PT ;  /* 0x000000120500720c */ /* 0x000fe20003f06070 */
[----:B------:R-:W-:Y:S02]  /*05d0*/  VIADD R3, R20, 0x380 ;  /* 0x0000038014037836 */ /* 0x000fe40000000000 */
[----:B------:R-:W-:Y:S10]  /*05e0*/  @P6 BRA `(.L_x_15889) ;  /* 0x0000000000206947 */ /* 0x000ff40003800000 */
[----:B-----5:R-:W-:-:S05]  /*05f0*/  IMAD.U32 R2, R0, 0x10000, RZ ;  /* 0x0001000000027824 */ /* 0x020fca00078e00ff */
[----:B------:R-:W-:-:S13]  /*0600*/  FSETP.NAN.FTZ.AND P6, PT, |R2|, |R2|, PT ;  /* 0x400000020200720b */ /* 0x000fda0003fd8200 */
[----:B------:R-:W-:Y:S02]  /*0610*/  @!P6 IMAD.U32 R5, R15, 0x10000, RZ ;  /* 0x000100000f05e824 */ /* 0x000fe400078e00ff */
[----:B-1----:R-:W-:-:S03]  /*0620*/  @!P6 IMAD.U32 R7, R16, 0x10000, RZ ;  /* 0x000100001007e824 */ /* 0x002fc600078e00ff */
[----:B------:R-:W-:-:S04]  /*0630*/  @!P6 FMNMX.FTZ R2, R5, R2, !PT ;  /* 0x000000020502e209 */ /* 0x000fc80007810000 */
[----:B------:R-:W-:-:S04]  /*0640*/  @!P6 FMNMX.FTZ R2, R7, R2, PT ;  /* 0x000000020702e209 */ /* 0x000fc80003810000 */
[----:B------:R-:W-:-:S04]  /*0650*/  @!P6 F2FP.BF16.F32.PACK_AB R2, RZ, R2 ;  /* 0x00000002ff02e23e */ /* 0x000fc800000010ff */
[----:B------:R-:W-:-:S07]  /*0660*/  @!P6 PRMT R0, R2, 0x7610, R0 ;  /* 0x000076100200e816 */ /* 0x000fce0000000000 */
.L_x_15889:
[----:B------:R-:W-:Y:S05]  /*0670*/  BSYNC.RECONVERGENT B0 ;  /* 0x0000000000007941 */ /* 0x000fea0003800200 */
.L_x_15888:
[----:B------:R-:W-:Y:S01]  /*0680*/  ISETP.GE.U32.AND P6, PT, R3, R18, PT ;  /* 0x000000120300720c */ /* 0x000fe20003fc6070 */
[----:B------:R-:W-:Y:S01]  /*0690*/  @!P5 IMAD.IADD R3, R17, 0x1, R20 ;  /* 0x000000011103d824 */ /* 0x000fe200078e0214 */
[----:B------:R-:W-:Y:S03]  /*06a0*/  BSSY.RECONVERGENT B0, `(.L_x_15890) ;  /* 0x000000b000007945 */ /* 0x000fe60003800200 */
[----:B------:R-:W-:Y:S01]  /*06b0*/  @!P5 IMAD.WIDE.U32 R12, R3, 0x2, R12 ;  /* 0x00000002030cd825 */ /* 0x000fe200078e000c */
[----:B------:R-:W-:Y:S07]  /*06c0*/  @P4 BRA `(.L_x_15891) ;  /* 0x0000000000204947 */ /* 0x000fee0003800000 */
        /* <DEDUP_REMOVED lines=8> */
.L_x_15891:
[----:B------:R-:W-:Y:S05]  /*0750*/  BSYNC.RECONVERGENT B0 ;  /* 0x0000000000007941 */ /* 0x000fea0003800200 */
.L_x_15890:
        /* <DEDUP_REMOVED lines=10> */
.L_x_15893:
[----:B------:R-:W-:Y:S05]  /*0800*/  BSYNC.RECONVERGENT B0 ;  /* 0x0000000000007941 */ /* 0x000fea0003800200 */
.L_x_15892:
        /* <DEDUP_REMOVED lines=10> */
.L_x_15895:
[----:B------:R-:W-:Y:S05]  /*08b0*/  BSYNC.RECONVERGENT B0 ;  /* 0x0000000000007941 */ /* 0x000fea0003800200 */
.L_x_15894:
        /* <DEDUP_REMOVED lines=10> */
.L_x_15897:
[----:B------:R-:W-:Y:S05]  /*0960*/  BSYNC.RECONVERGENT B0 ;  /* 0x0000000000007941 */ /* 0x000fea0003800200 */
.L_x_15896:
        /* <DEDUP_REMOVED lines=10> */
.L_x_15899:
[----:B------:R-:W-:Y:S05]  /*0a10*/  BSYNC.RECONVERGENT B0 ;  /* 0x0000000000007941 */ /* 0x000fea0003800200 */
.L_x_15898:
        /* <DEDUP_REMOVED lines=10> */
.L_x_15901:
[----:B------:R-:W-:Y:S05]  /*0ac0*/  BSYNC.RECONVERGENT B0 ;  /* 0x0000000000007941 */ /* 0x000fea0003800200 */
.L_x_15900:
        /* <DEDUP_REMOVED lines=18> */
.L_x_15904:
[----:B------:R-:W-:-:S13]  /*0bf0*/  ISETP.GE.U32.AND P0, PT, R20, R18, PT ;  /* 0x000000121400720c */ /* 0x000fda0003f06070 */
[----:B------:R-:W-:Y:S05]  /*0c00*/  @P0 BRA `(.L_x_15906) ;  /* 0x0000000000300947 */ /* 0x000fea0003800000 */
[----:B0-----:R-:W0:Y:S01]  /*0c10*/  LDC.64 R2, c[0x0][0x398] ;  /* 0x0000e600ff027b82 */ /* 0x001e220000000a00 */
[----:B------:R-:W-:Y:S02]  /*0c20*/  IMAD.IADD R5, R17, 0x1, R20 ;  /* 0x0000000111057824 */ /* 0x000fe400078e0214 */
[----:B------:R-:W-:Y:S02]  /*0c30*/  VIADD R20, R20, 0x80 ;  /* 0x0000008014147836 */ /* 0x000fe40000000000 */
[----:B0-----:R-:W-:-:S05]  /*0c40*/  IMAD.WIDE.U32 R2, R5, 0x2, R2 ;  /* 0x0000000205027825 */ /* 0x001fca00078e0002 */
[----:B------:R2:W-:Y:S02]  /*0c50*/  STG.E.U16 desc[UR4][R2.64], R22 ;  /* 0x0000001602007986 */ /* 0x0005e4000c101504 */
.L_x_15905:
[----:B------:R-:W-:-:S13]  /*0c60*/  ISETP.GE.U32.AND P0, PT, R20, R18, PT ;  /* 0x000000121400720c */ /* 0x000fda0003f06070 */
[----:B------:R-:W-:Y:S05]  /*0c70*/  @P0 BRA `(.L_x_15907) ;  /* 0x0000000000340947 */ /* 0x000fea0003800000 */
[----:B0-2---:R-:W0:Y:S01]  /*0c80*/  LDC.64 R2, c[0x0][0x398] ;  /* 0x0000e600ff027b82 */ /* 0x005e220000000a00 */
[----:B------:R-:W-:Y:S02]  /*0c90*/  IMAD.IADD R5, R17, 0x1, R20 ;  /* 0x0000000111057824 */ /* 0x000fe400078e0214 */
[----:B------:R-:W-:Y:S02]  /*0ca0*/  VIADD R20, R20, 0x80 ;  /* 0x0000008014147836 */ /* 0x000fe40000000000 */
[----:B0-----:R-:W-:-:S05]  /*0cb0*/  IMAD.WIDE.U32 R2, R5, 0x2, R2 ;  /* 0x0000000205027825 */ /* 0x001fca00078e0002 */
[----:B------:R2:W-:Y:S02]  /*0cc0*/  STG.E.U16 desc[UR4][R2.64], R23 ;  /* 0x0000001702007986 */ /* 0x0005e4000c101504 */
.L_x_15906:
[----:B------:R-:W-:-:S13]  /*0cd0*/  ISETP.GE.U32.AND P0, PT, R20, R18, PT ;  /* 0x000000121400720c */ /* 0x000fda0003f06070 */
[----:B------:R-:W-:Y:S05]  /*0ce0*/  @P0 BREAK.RELIABLE B1 ;  /* 0x0000000000010942 */ /* 0x000fea0003800100 */
[----:B------:R-:W-:Y:S05]  /*0cf0*/  @P0 BRA `(.L_x_15908) ;  /* 0x0000000000300947 */ /* 0x000fea0003800000 */
[----:B0-2---:R-:W0:Y:S01]  /*0d00*/  LDC.64 R2, c[0x0][0x398] ;  /* 0x0000e600ff027b82 */ /* 0x005e220000000a00 */
[----:B------:R-:W-:Y:S02]  /*0d10*/  IMAD.IADD R5, R17, 0x1, R20 ;  /* 0x0000000111057824 */ /* 0x000fe400078e0214 */
[----:B------:R-:W-:Y:S02]  /*0d20*/  VIADD R20, R20, 0x80 ;  /* 0x0000008014147836 */ /* 0x000fe40000000000 */
[----:B0-----:R-:W-:-:S05]  /*0d30*/  IMAD.WIDE.U32 R2, R5, 0x2, R2 ;  /* 0x0000000205027825 */ /* 0x001fca00078e0002 */
[----:B------:R3:W-:Y:S02]  /*0d40*/  STG.E.U16 desc[UR4][R2.64], R24 ;  /* 0x0000001802007986 */ /* 0x0007e4000c101504 */
.L_x_15907:
[----:B------:R-:W-:Y:S05]  /*0d50*/  BSYNC.RELIABLE B1 ;  /* 0x0000000000017941 */ /* 0x000fea0003800100 */
.L_x_15903:
[----:B------:R-:W-:-:S13]  /*0d60*/  ISETP.GE.U32.AND P0, PT, R20, R18, PT ;  /* 0x000000121400720c */ /* 0x000fda0003f06070 */
[----:B0-23--:R-:W0:Y:S01]  /*0d70*/  @!P0 LDC.64 R2, c[0x0][0x398] ;  /* 0x0000e600ff028b82 */ /* 0x00de220000000a00 */
[----:B------:R-:W-:Y:S02]  /*0d80*/  @!P0 IMAD.IADD R5, R17, 0x1, R20 ;  /* 0x0000000111058824 */ /* 0x000fe400078e0214 */
[----:B------:R-:W-:Y:S02]  /*0d90*/  @!P0 VIADD R20, R20, 0x80 ;  /* 0x0000008014148836 */ /* 0x000fe40000000000 */
[----:B0-----:R-:W-:-:S05]  /*0da0*/  @!P0 IMAD.WIDE.U32 R2, R5, 0x2, R2 ;  /* 0x0000000205028825 */ /* 0x001fca00078e0002 */
[----:B------:R3:W-:Y:S02]  /*0db0*/  @!P0 STG.E.U16 desc[UR4][R2.64], R25 ;  /* 0x0000001902008986 */ /* 0x0007e4000c101504 */
.L_x_15908:
[----:B------:R-:W-:Y:S05]  /*0dc0*/  BSYNC.RECONVERGENT B0 ;  /* 0x0000000000007941 */ /* 0x000fea0003800200 */
.L_x_15902:
        /* <DEDUP_REMOVED lines=8> */
.L_x_15885:
[----:B------:R-:W0:Y:S01]  /*0e50*/  S2R R5, SR_TID.X ;  /* 0x0000000000057919 */ /* 0x000e220000002100 */
[----:B------:R-:W1:Y:S02]  /*0e60*/  LDC.64 R2, c[0x0][0x3a0] ;  /* 0x0000e800ff027b82 */ /* 0x000e640000000a00 */
[----:B-1----:R-:W-:-:S04]  /*0e70*/  IMAD.WIDE.U32 R2, R17, 0x2, R2 ;  /* 0x0000000211027825 */ /* 0x002fc800078e0002 */
[----:B0-----:R-:W-:-:S05]  /*0e80*/  IMAD.WIDE.U32 R2, R5, 0x4, R2 ;  /* 0x0000000405027825 */ /* 0x001fca00078e0002 */
[----:B------:R-:W3:Y:S04]  /*0e90*/  LDG.E R4, desc[UR4][R2.64] ;  /* 0x0000000402047981 */ /* 0x000ee8000c1e1900 */
[----:B------:R-:W5:Y:S04]  /*0ea0*/  LDG.E R0, desc[UR4][R2.64+0x200] ;  /* 0x0002000402007981 */ /* 0x000f68000c1e1900 */
[----:B------:R-:W2:Y:S04]  /*0eb0*/  LDG.E R11, desc[UR4][R2.64+0x400] ;  /* 0x00040004020b7981 */ /* 0x000ea8000c1e1900 */
[----:B------:R2:W2:Y:S01]  /*0ec0*/  LDG.E R8, desc[UR4][R2.64+0x600] ;  /* 0x0006000402087981 */ /* 0x0004a2000c1e1900 */
[C---:B---3--:R-:W-:Y:S01]  /*0ed0*/  PRMT R7, R4.reuse, 0x7632, R7 ;  /* 0x0000763204077816 */ /* 0x048fe20000000007 */
[----:B------:R-:W-:Y:S01]  /*0ee0*/  IMAD.U32 R10, R4, 0x10000, RZ ;  /* 0x00010000040a7824 */ /* 0x000fe200078e00ff */
[----:B-----5:R-:W-:-:S03]  /*0ef0*/  PRMT R9, R0, 0x7610, R9 ;  /* 0x0000761000097816 */ /* 0x020fc60000000009 */
[----:B------:R-:W-:Y:S01]  /*0f00*/  IMAD.U32 R6, R7, 0x10000, RZ ;  /* 0x0001000007067824 */ /* 0x000fe200078e00ff */
[----:B------:R-:W-:Y:S02]  /*0f10*/  PRMT R0, R0, 0x7632, R0 ;  /* 0x0000763200007816 */ /* 0x000fe40000000000 */
[----:B------:R-:W-:Y:S01]  /*0f20*/  FSETP.NAN.FTZ.AND P0, PT, |R10|, |R10|, PT ;  /* 0x4000000a0a00720b */ /* 0x000fe20003f18200 */
[----:B------:R-:W-:Y:S01]  /*0f30*/  IMAD.U32 R12, R9, 0x10000, RZ ;  /* 0x00010000090c7824 */ /* 0x000fe200078e00ff */
[----:B------:R-:W-:Y:S01]  /*0f40*/  FSETP.NAN.FTZ.AND P3, PT, |R6|, |R6|, PT ;  /* 0x400000060600720b */ /* 0x000fe20003f78200 */
[----:B------:R-:W-:-:S03]  /*0f50*/  IMAD.U32 R14, R0, 0x10000, RZ ;  /* 0x00010000000e7824 */ /* 0x000fc600078e00ff */
[----:B------:R-:W-:Y:S02]  /*0f60*/  FSETP.NAN.FTZ.AND P2, PT, |R12|, |R12|, PT ;  /* 0x4000000c0c00720b */ /* 0x000fe40003f58200 */
[----:B------:R-:W-:-:S05]  /*0f70*/  FSETP.NAN.FTZ.AND P1, PT, |R14|, |R14|, PT ;  /* 0x4000000e0e00720b */ /* 0x000fca0003f38200 */
[C---:B----4-:R-:W-:Y:S02]  /*0f80*/  @!P0 IMAD.U32 R23, R16.reuse, 0x10000, RZ ;  /* 0x0001000010178824 */ /* 0x050fe400078e00ff */
[C---:B--2---:R-:W-:Y:S02]  /*0f90*/  @!P3 IMAD.U32 R3, R15.reuse, 0x10000, RZ ;  /* 0x000100000f03b824 */ /* 0x044fe400078e00ff */
[C---:B------:R-:W-:Y:S02]  /*0fa0*/  @!P3 IMAD.U32 R13, R16.reuse, 0x10000, RZ ;  /* 0x00010000100db824 */ /* 0x040fe400078e00ff */
[----:B------:R-:W-:Y:S01]  /*0fb0*/  @!P2 IMAD.U32 R19, R15, 0x10000, RZ ;  /* 0x000100000f13a824 */ /* 0x000fe200078e00ff */
[----:B------:R-:W-:Y:S01]  /*0fc0*/  @!P3 FMNMX.FTZ R2, R3, R6, !PT ;  /* 0x000000060302b209 */ /* 0x000fe20007810000 */
[----:B------:R-:W-:Y:S02]  /*0fd0*/  @!P0 IMAD.U32 R3, R15, 0x10000, RZ ;  /* 0x000100000f038824 */ /* 0x000fe400078e00ff */
[C---:B------:R-:W-:Y:S01]  /*0fe0*/  @!P1 IMAD.U32 R21, R16.reuse, 0x10000, RZ ;  /* 0x0001000010159824 */ /* 0x040fe200078e00ff */
[----:B------:R-:W-:Y:S01]  /*0ff0*/  @!P3 FMNMX.FTZ R2, R13, R2, PT ;  /* 0x000000020d02b209 */ /* 0x000fe20003810000 */
[----:B------:R-:W-:Y:S01]  /*1000*/  @!P2 IMAD.U32 R13, R16, 0x10000, RZ ;  /* 0x00010000100da824 */ /* 0x000fe200078e00ff */
[----:B------:R-:W-:Y:S01]  /*1010*/  @!P2 FMNMX.FTZ R12, R19, R12, !PT ;  /* 0x0000000c130ca209 */ /* 0x000fe20007810000 */
[----:B------:R-:W-:Y:S01]  /*1020*/  @!P1 IMAD.U32 R19, R15, 0x10000, RZ ;  /* 0x000100000f139824 */ /* 0x000fe200078e00ff */
[----:B------:R-:W-:-:S02]  /*1030*/  @!P3 F2FP.BF16.F32.PACK_AB R6, RZ, R2 ;  /* 0x00000002ff06b23e */ /* 0x000fc400000010ff */
[----:B------:R-:W-:Y:S02]  /*1040*/  @!P0 FMNMX.FTZ R10, R3, R10, !PT ;  /* 0x0000000a030a8209 */ /* 0x000fe40007810000 */
[----:B------:R-:W-:Y:S01]  /*1050*/  @!P3 PRMT R7, R6, 0x7610, R7 ;  /* 0x000076100607b816 */ /* 0x000fe20000000007 */
[----:B------:R-:W0:Y:S01]  /*1060*/  LDC.64 R2, c[0x0][0x398] ;  /* 0x0000e600ff027b82 */ /* 0x000e220000000a00 */
[----:B------:R-:W-:Y:S02]  /*1070*/  PRMT R6, R11, 0x7610, R6 ;  /* 0x000076100b067816 */ /* 0x000fe40000000006 */
[----:B------:R-:W-:Y:S02]  /*1080*/  @!P1 FMNMX.FTZ R14, R19, R14, !PT ;  /* 0x0000000e130e9209 */ /* 0x000fe40007810000 */
[----:B------:R-:W-:Y:S01]  /*1090*/  @!P2 FMNMX.FTZ R20, R13, R12, PT ;  /* 0x0000000c0d14a209 */ /* 0x000fe20003810000 */
[----:B------:R-:W-:Y:S01]  /*10a0*/  IMAD.U32 R19, R6, 0x10000, RZ ;  /* 0x0001000006137824 */ /* 0x000fe200078e00ff */
[----:B------:R-:W-:-:S02]  /*10b0*/  PRMT R11, R11, 0x7632, R11 ;  /* 0x000076320b0b7816 */ /* 0x000fc4000000000b */
[C---:B------:R-:W-:Y:S02]  /*10c0*/  PRMT R13, R8.reuse, 0x7610, R13 ;  /* 0x00007610080d7816 */ /* 0x040fe4000000000d */
[----:B------:R-:W-:Y:S01]  /*10d0*/  PRMT R8, R8, 0x7632, R8 ;  /* 0x0000763208087816 */ /* 0x000fe20000000008 */
[----:B------:R-:W-:Y:S01]  /*10e0*/  IMAD.U32 R18, R11, 0x10000, RZ ;  /* 0x000100000b127824 */ /* 0x000fe200078e00ff */
[----:B------:R-:W-:Y:S02]  /*10f0*/  FSETP.NAN.FTZ.AND P3, PT, |R19|, |R19|, PT ;  /* 0x400000131300720b */ /* 0x000fe40003f78200 */
[----:B------:R-:W-:Y:S01]  /*1100*/  @!P1 FMNMX.FTZ R21, R21, R14, PT ;  /* 0x0000000e15159209 */ /* 0x000fe20003810000 */
[----:B------:R-:W-:Y:S01]  /*1110*/  IMAD.U32 R14, R13, 0x10000, RZ ;  /* 0x000100000d0e7824 */ /* 0x000fe200078e00ff */
[----:B------:R-:W-:Y:S01]  /*1120*/  FSETP.NAN.FTZ.AND P4, PT, |R18|, |R18|, PT ;  /* 0x400000121200720b */ /* 0x000fe20003f98200 */
[----:B------:R-:W-:Y:S01]  /*1130*/  IMAD.U32 R12, R8, 0x10000, RZ ;  /* 0x00010000080c7824 */ /* 0x000fe200078e00ff */
[----:B------:R-:W-:-:S02]  /*1140*/  @!P2 F2FP.BF16.F32.PACK_AB R22, RZ, R20 ;  /* 0x00000014ff16a23e */ /* 0x000fc400000010ff */
[----:B------:R-:W-:Y:S02]  /*1150*/  FSETP.NAN.FTZ.AND P5, PT, |R14|, |R14|, PT ;  /* 0x4000000e0e00720b */ /* 0x000fe40003fb8200 */
[----:B------:R-:W-:Y:S01]  /*1160*/  FSETP.NAN.FTZ.AND P6, PT, |R12|, |R12|, PT ;  /* 0x4000000c0c00720b */ /* 0x000fe20003fd8200 */
[----:B0-----:R-:W-:Y:S01]  /*1170*/  IMAD.WIDE.U32 R2, R17, 0x2, R2 ;  /* 0x0000000211027825 */ /* 0x001fe200078e0002 */
[----:B------:R-:W-:Y:S02]  /*1180*/  @!P1 F2FP.BF16.F32.PACK_AB R21, RZ, R21 ;  /* 0x00000015ff15923e */ /* 0x000fe400000010ff */
[----:B------:R-:W-:Y:S01]  /*1190*/  @!P0 FMNMX.FTZ R10, R23, R10, PT ;  /* 0x0000000a170a8209 */ /* 0x000fe20003810000 */
[----:B------:R-:W-:Y:S01]  /*11a0*/  @!P3 IMAD.U32 R20, R15, 0x10000, RZ ;  /* 0x000100000f14b824 */ /* 0x000fe200078e00ff */
[----:B------:R-:W-:Y:S01]  /*11b0*/  @!P1 PRMT R0, R21, 0x7610, R0 ;  /* 0x0000761015009816 */ /* 0x000fe20000000000 */
[----:B------:R-:W-:Y:S01]  /*11c0*/  @!P4 IMAD.U32 R17, R15, 0x10000, RZ ;  /* 0x000100000f11c824 */ /* 0x000fe200078e00ff */
[----:B------:R-:W-:Y:S01]  /*11d0*/  @!P2 PRMT R9, R22, 0x7610, R9 ;  /* 0x000076101609a816 */ /* 0x000fe20000000009 */
[----:B------:R-:W-:Y:S01]  /*11e0*/  IMAD.WIDE.U32 R2, R5, 0x4, R2 ;  /* 0x0000000405027825 */ /* 0x000fe200078e0002 */
[----:B------:R-:W-:-:S02]  /*11f0*/  @!P3 FMNMX.FTZ R19, R20, R19, !PT ;  /* 0x000000131413b209 */ /* 0x000fc40007810000 */
[----:B------:R-:W-:Y:S01]  /*1200*/  @!P4 FMNMX.FTZ R18, R17, R18, !PT ;  /* 0x000000121112c209 */ /* 0x000fe20007810000 */
[----:B------:R-:W-:Y:S01]  /*1210*/  @!P3 IMAD.U32 R20, R16, 0x10000, RZ ;  /* 0x000100001014b824 */ /* 0x000fe200078e00ff */
[----:B------:R-:W-:Y:S01]  /*1220*/  @!P0 F2FP.BF16.F32.PACK_AB R4, RZ, R10 ;  /* 0x0000000aff04823e */ /* 0x000fe200000010ff */
[----:B------:R-:W-:Y:S01]  /*1230*/  @!P5 IMAD.U32 R21, R15, 0x10000, RZ ;  /* 0x000100000f15d824 */ /* 0x000fe200078e00ff */
[----:B------:R-:W-:Y:S01]  /*1240*/  PRMT R9, R9, 0x5410, R0 ;  /* 0x0000541009097816 */ /* 0x000fe20000000000 */
[----:B------:R-:W-:Y:S01]  /*1250*/  @!P6 IMAD.U32 R15, R15, 0x10000, RZ ;  /* 0x000100000f0fe824 */ /* 0x000fe200078e00ff */
[----:B------:R-:W-:Y:S01]  /*1260*/  @!P3 FMNMX.FTZ R19, R20, R19, PT ;  /* 0x000000131413b209 */ /* 0x000fe20003810000 */
[C---:B------:R-:W-:Y:S01]  /*1270*/  @!P5 IMAD.U32 R17, R16.reuse, 0x10000, RZ ;  /* 0x000100001011d824 */ /* 0x040fe200078e00ff */
[----:B------:R-:W-:Y:S01]  /*1280*/  @!P5 FMNMX.FTZ R14, R21, R14, !PT ;  /* 0x0000000e150ed209 */ /* 0x000fe20007810000 */
[----:B------:R-:W-:Y:S01]  /*1290*/  STG.E desc[UR4][R2.64+0x200], R9 ;  /* 0x0002000902007986 */ /* 0x000fe2000c101904 */
[----:B------:R-:W-:Y:S01]  /*12a0*/  @!P6 FMNMX.FTZ R12, R15, R12, !PT ;  /* 0x0000000c0f0ce209 */ /* 0x000fe20007810000 */
[C---:B------:R-:W-:Y:S01]  /*12b0*/  @!P4 IMAD.U32 R15, R16.reuse, 0x10000, RZ ;  /* 0x00010000100fc824 */ /* 0x040fe200078e00ff */
[----:B------:R-:W-:Y:S01]  /*12c0*/  @!P3 F2FP.BF16.F32.PACK_AB R20, RZ, R19 ;  /* 0x00000013ff14b23e */ /* 0x000fe200000010ff */
[----:B------:R-:W-:Y:S01]  /*12d0*/  @!P6 IMAD.U32 R19, R16, 0x10000, RZ ;  /* 0x000100001013e824 */ /* 0x000fe200078e00ff */
[----:B------:R-:W-:-:S02]  /*12e0*/  @!P5 FMNMX.FTZ R14, R17, R14, PT ;  /* 0x0000000e110ed209 */ /* 0x000fc40003810000 */
[----:B------:R-:W-:Y:S02]  /*12f0*/  @!P4 FMNMX.FTZ R18, R15, R18, PT ;  /* 0x000000120f12c209 */ /* 0x000fe40003810000 */
[----:B------:R-:W-:Y:S02]  /*1300*/  @!P6 FMNMX.FTZ R12, R19, R12, PT ;  /* 0x0000000c130ce209 */ /* 0x000fe40003810000 */
[----:B------:R-:W-:Y:S02]  /*1310*/  @!P4 F2FP.BF16.F32.PACK_AB R18, RZ, R18 ;  /* 0x00000012ff12c23e */ /* 0x000fe400000010ff */
[----:B------:R-:W-:Y:S02]  /*1320*/  @!P5 F2FP.BF16.F32.PACK_AB R14, RZ, R14 ;  /* 0x0000000eff0ed23e */ /* 0x000fe400000010ff */
[----:B------:R-:W-:Y:S02]  /*1330*/  @!P6 F2FP.BF16.F32.PACK_AB R12, RZ, R12 ;  /* 0x0000000cff0ce23e */ /* 0x000fe400000010ff */
[----:B------:R-:W-:-:S02]  /*1340*/  @!P3 PRMT R6, R20, 0x7610, R6 ;  /* 0x000076101406b816 */ /* 0x000fc40000000006 */
[----:B------:R-:W-:Y:S02]  /*1350*/  @!P4 PRMT R11, R18, 0x7610, R11 ;  /* 0x00007610120bc816 */ /* 0x000fe4000000000b */
[----:B------:R-:W-:Y:S02]  /*1360*/  @!P5 PRMT R13, R14, 0x7610, R13 ;  /* 0x000076100e0dd816 */ /* 0x000fe4000000000d */
[----:B------:R-:W-:Y:S02]  /*1370*/  @!P6 PRMT R8, R12, 0x7610, R8 ;  /* 0x000076100c08e816 */ /* 0x000fe40000000008 */
[----:B------:R-:W-:Y:S02]  /*1380*/  PRMT R4, R4, 0x5410, R7 ;  /* 0x0000541004047816 */ /* 0x000fe40000000007 */
[----:B------:R-:W-:Y:S02]  /*1390*/  PRMT R11, R6, 0x5410, R11 ;  /* 0x00005410060b7816 */ /* 0x000fe4000000000b */
[----:B------:R-:W-:Y:S01]  /*13a0*/  PRMT R13, R13, 0x5410, R8 ;  /* 0x000054100d0d7816 */ /* 0x000fe20000000008 */
[----:B------:R-:W-:Y:S04]  /*13b0*/  STG.E desc[UR4][R2.64], R4 ;  /* 0x0000000402007986 */ /* 0x000fe8000c101904 */
[----:B------:R-:W-:Y:S04]  /*13c0*/  STG.E desc[UR4][R2.64+0x400], R11 ;  /* 0x0004000b02007986 */ /* 0x000fe8000c101904 */
[----:B------:R-:W-:Y:S01]  /*13d0*/  STG.E desc[UR4][R2.64+0x600], R13 ;  /* 0x0006000d02007986 */ /* 0x000fe2000c101904 */
[----:B------:R-:W-:Y:S05]  /*13e0*/  EXIT ;  /* 0x000000000000794d */ /* 0x000fea0003800000 */
.L_x_15909:
        /* <DEDUP_REMOVED lines=9> */
.L_x_37136:


//--------------------- .text._ZN2at6native29vectorized_elementwise_kernelILi4EZZZNS0_17clamp_kernel_cudaERNS_18TensorIteratorBaseERKN3c106ScalarES7_ENKUlvE_clEvENKUlvE7_clEvEUlNS4_8BFloat16EE_St5arrayIPcLm2EEEEviT0_T1_ --------------------------
	.section	.text._ZN2at6native29vectorized_elementwise_kernelILi4EZZZNS0_17clamp_kernel_cudaERNS_18TensorIteratorBaseERKN3c106ScalarES7_ENKUlvE_clEvENKUlvE7_clEvEUlNS4_8BFloat16EE_St5arrayIPcLm2EEEEviT0_T1_,"ax",@progbits
	.align	128
        .global         _ZN2at6native29vectorized_elementwise_kernelILi4EZZZNS0_17clamp_kernel_cudaERNS_18TensorIteratorBaseERKN3c106ScalarES7_ENKUlvE_clEvENKUlvE7_clEvEUlNS4_8BFloat16EE_St5arrayIPcLm2EEEEviT0_T1_
        .type           _ZN2at6native29vectorized_elementwise_kernelILi4EZZZNS0_17clamp_kernel_cudaERNS_18TensorIteratorBaseERKN3c106ScalarES7_ENKUlvE_clEvENKUlvE7_clEvEUlNS4_8BFloat16EE_St5arrayIPcLm2EEEEviT0_T1_,@function
        .size           _ZN2at6native29vectorized_elementwise_kernelILi4EZZZNS0_17clamp_kernel_cudaERNS_18TensorIteratorBaseERKN3c106ScalarES7_ENKUlvE_clEvENKUlvE7_clEvEUlNS4_8BFloat16EE_St5arrayIPcLm2EEEEviT0_T1_,(.L_x_37137 - _ZN2at6native29vectorized_elementwise_kernelILi4EZZZNS0_17clamp_kernel_cudaERNS_18TensorIteratorBaseERKN3c106ScalarES7_ENKUlvE_clEvENKUlvE7_clEvEUlNS4_8BFloat16EE_St5arrayIPcLm2EEEEviT0_T1_)
        .other          _ZN2at6native29vectorized_elementwise_kernelILi4EZZZNS0_17clamp_kernel_cudaERNS_18TensorIteratorBaseERKN3c106ScalarES7_ENKUlvE_clEvENKUlvE7_clEvEUlNS4_8BFloat16EE_St5arrayIPcLm2EEEEviT0_T1_,@"STO_CUDA_ENTRY STV_DEFAULT"
_ZN2at6native29vectorized_elementwise_kernelILi4EZZZNS0_17clamp_kernel_cudaERNS_18TensorIteratorBaseERKN3c106ScalarES7_ENKUlvE_clEvENKUlvE7_clEvEUlNS4_8BFloat16EE_St5arrayIPcLm2EEEEviT0_T1_:
.text._ZN2at6native29vectorized_elementwise_kernelILi4EZZZNS0_17clamp_kernel_cudaERNS_18TensorIteratorBaseERKN3c106ScalarES7_ENKUlvE_clEvENKUlvE7_clEvEUlNS4_8BFloat16EE_St5arrayIPcLm2EEEEviT0_T1_:
        /* <DEDUP_REMOVED lines=90> */
.L_x_15912:
[----:B------:R-:W-:Y:S05]  /*05a0*/  BSYNC.RECONVERGENT B0 ;  /* 0x0000000000007941 */ /* 0x000fea0003800200 */
.L_x_15911:
        /* <DEDUP_REMOVED lines=12> */
.L_x_15914:
[----:B------:R-:W-:Y:S05]  /*0670*/  BSYNC.RECONVERGENT B0 ;  /* 0x0000000000007941 */ /* 0x000fea0003800200 */
.L_x_15913:
        /* <DEDUP_REMOVED lines=13> */
.L_x_15916:
[----:B------:R-:W-:Y:S05]  /*0750*/  BSYNC.RECONVERGENT B0 ;  /* 0x0000000000007941 */ /* 0x000fea0003800200 */
.L_x_15915:
        /* <DEDUP_REMOVED lines=10> */
.L_x_15918:
[----:B------:R-:W-:Y:S05]  /*0800*/  BSYNC.RECONVERGENT B0 ;  /* 0x0000000000007941 */ /* 0x000fea0003800200 */
.L_x_15917:
        /* <DEDUP_REMOVED lines=10> */
.L_x_15920:
[----:B------:R-:W-:Y:S05]  /*08b0*/  BSYNC.RECONVERGENT B0 ;  /* 0x0000000000007941 */ /* 0x000fea0003800200 */
.L_x_15919:
        /* <DEDUP_REMOVED lines=10> */
.L_x_15922:
[----:B------:R-:W-:Y:S05]  /*0960*/  BSYNC.RECONVERGENT B0 ;  /* 0x0000000000007941 */ /* 0x000fea0003800200 */
.L_x_15921:
        /* <DEDUP_REMOVED lines=10> */
.L_x_15924:
[----:B------:R-:W-:Y:S05]  /*0a10*/  BSYNC.RECONVERGENT B0 ;  /* 0x0000000000007941 */ /* 0x000fea0003800200 */
.L_x_15923:
        /* <DEDUP_REMOVED lines=10> */
.L_x_15926:
[----:B------:R-:W-:Y:S05]  /*0ac0*/  BSYNC.RECONVERGENT B0 ;  /* 0x0000000000007941 */ /* 0x000fea0003800200 */
.L_x_15925:
        /* <DEDUP_REMOVED lines=18> */
.L_x_15929:
[----:B------:R-:W-:-:S13]  /*0bf0*/  ISETP.GE.U32.AND P0, PT, R20, R18, PT ;  /* 0x000000121400720c */ /* 0x000fda0003f06070 */
[----:B------:R-:W-:Y:S05]  /*0c00*/  @P0 BRA `(.L_x_15931) ;  /* 0x0000000000300947 */ /* 0x000fea0003800000 */
[----:B0-----:R-:W0:Y:S01]  /*0c10*/  LDC.64 R2, c[0x0][0x398] ;  /* 0x0000e600ff027b82 */ /* 0x001e220000000a00 */
[----:B------:R-:W-:Y:S02]  /*0c20*/  IMAD.IADD R5, R17, 0x1, R20 ;  /* 0x0000000111057824 */ /* 0x000fe400078e0214 */
[----:B------:R-:W-:Y:S02]  /*0c30*/  VIADD R20, R20, 0x80 ;  /* 0x0000008014147836 */ /* 0x000fe40000000000 */
[----:B0-----:R-:W-:-:S05]  /*0c40*/  IMAD.WIDE.U32 R2, R5, 0x2, R2 ;  /* 0x0000000205027825 */ /* 0x001fca00078e0002 */
[----:B------:R2:W-:Y:S02]  /*0c50*/  STG.E.U16 desc[UR4][R2.64], R22 ;  /* 0x0000001602007986 */ /* 0x0005e4000c101504 */
.L_x_15930:
[----:B------:R-:W-:-:S13]  /*0c60*/  ISETP.GE.U32.AND P0, PT, R20, R18, PT ;  /* 0x000000121400720c */ /* 0x000fda0003f06070 */
[----:B------:R-:W-:Y:S05]  /*0c70*/  @P0 BRA `(.L_x_15932) ;  /* 0x0000000000340947 */ /* 0x000fea0003800000 */
[----:B0-2---:R-:W0:Y:S01]  /*0c80*/  LDC.64 R2, c[0x0][0x398] ;  /* 0x0000e600ff027b82 */ /* 0x005e220000000a00 */
[----:B------:R-:W-:Y:S02]  /*0c90*/  IMAD.IADD R5, R17, 0x1, R20 ;  /* 0x0000000111057824 */ /* 0x000fe400078e0214 */
[----:B------:R-:W-:Y:S02]  /*0ca0*/  VIADD R20, R20, 0x80 ;  /* 0x0000008014147836 */ /* 0x000fe40000000000 */
[----:B0-----:R-:W-:-:S05]  /*0cb0*/  IMAD.WIDE.U32 R2, R5, 0x2, R2 ;  /* 0x0000000205027825 */ /* 0x001fca00078e0002 */
[----:B------:R2:W-:Y:S02]  /*0cc0*/  STG.E.U16 desc[UR4][R2.64], R23 ;  /* 0x0000001702007986 */ /* 0x0005e4000c101504 */
.L_x_15931:
        /* <DEDUP_REMOVED lines=8> */
.L_x_15932:
[----:B------:R-:W-:Y:S05]  /*0d50*/  BSYNC.RELIABLE B1 ;  /* 0x0000000000017941 */ /* 0x000fea0003800100 */
.L_x_15928:
[----:B------:R-:W-:-:S13]  /*0d60*/  ISETP.GE.U32.AND P0, PT, R20, R18, PT ;  /* 0x000000121400720c */ /* 0x000fda0003f06070 */
[----:B0-23--:R-:W0:Y:S01]  /*0d70*/  @!P0 LDC.64 R2, c[0x0][0x398] ;  /* 0x0000e600ff028b82 */ /* 0x00de220000000a00 */
[----:B------:R-:W-:Y:S02]  /*0d80*/  @!P0 IMAD.IADD R5, R17, 0x1, R20 ;  /* 0x0000000111058824 */ /* 0x000fe400078e0214 */
[----:B------:R-:W-:Y:S02]  /*0d90*/  @!P0 VIADD R20, R20, 0x80 ;  /* 0x0000008014148836 */ /* 0x000fe40000000000 */
[----:B0-----:R-:W-:-:S05]  /*0da0*/  @!P0 IMAD.WIDE.U32 R2, R5, 0x2, R2 ;  /* 0x0000000205028825 */ /* 0x001fca00078e0002 */
[----:B------:R3:W-:Y:S02]  /*0db0*/  @!P0 STG.E.U16 desc[UR4][R2.64], R25 ;  /* 0x0000001902008986 */ /* 0x0007e4000c101504 */
.L_x_15933:
[----:B------:R-:W-:Y:S05]  /*0dc0*/  BSYNC.RECONVERGENT B0 ;  /* 0x0000000000007941 */ /* 0x000fea0003800200 */
.L_x_15927:
        /* <DEDUP_REMOVED lines=8> */
.L_x_15910:
[----:B------:R-:W0:Y:S01]  /*0e50*/  S2R R0, SR_TID.X ;  /* 0x0000000000007919 */ /* 0x000e220000002100 */
[----:B------:R-:W1:Y:S02]  /*0e60*/  LDC.64 R2, c[0x0][0x3a0] ;  /* 0x0000e800ff027b82 */ /* 0x000e640000000a00 */
[----:B-1----:R-:W-:-:S04]  /*0e70*/  IMAD.WIDE.U32 R2, R17, 0x2, R2 ;  /* 0x0000000211027825 */ /* 0x002fc800078e0002 */
[----:B0-----:R-:W-:-:S05]  /*0e80*/  IMAD.WIDE.U32 R8, R0, 0x8, R2 ;  /* 0x0000000800087825 */ /* 0x001fca00078e0002 */
[----:B------:R-:W3:Y:S04]  /*0e90*/  LDG.E.64 R6, desc[UR4][R8.64] ;  /* 0x0000000408067981 */ /* 0x000ee8000c1e1b00 */
[----:B------:R2:W5:Y:S01]  /*0ea0*/  LDG.E.64 R2, desc[UR4][R8.64+0x400] ;  /* 0x0004000408027981 */ /* 0x000562000c1e1b00 */
[C---:B---3--:R-:W-:Y:S01]  /*0eb0*/  PRMT R5, R6.reuse, 0x7632, R5 ;  /* 0x0000763206057816 */ /* 0x048fe20000000005 */
[----:B------:R-:W-:Y:S01]  /*0ec0*/  IMAD.U32 R12, R6, 0x10000, RZ ;  /* 0x00010000060c7824 */ /* 0x000fe200078e00ff */
[C---:B------:R-:W-:Y:S01]  /*0ed0*/  PRMT R4, R7.reuse, 0x7632, R4 ;  /* 0x0000763207047816 */ /* 0x040fe20000000004 */
[----:B------:R-:W-:Y:S02]  /*0ee0*/  IMAD.U32 R11, R7, 0x10000, RZ ;  /* 0x00010000070b7824 */ /* 0x000fe400078e00ff */
[----:B------:R-:W-:Y:S01]  /*0ef0*/  IMAD.U32 R10, R5, 0x10000, RZ ;  /* 0x00010000050a7824 */ /* 0x000fe200078e00ff */
[----:B------:R-:W-:Y:S01]  /*0f00*/  FSETP.NAN.FTZ.AND P0, PT, |R12|, |R12|, PT ;  /* 0x4000000c0c00720b */ /* 0x000fe20003f18200 */
[----:B------:R-:W-:Y:S01]  /*0f10*/  IMAD.U32 R21, R4, 0x10000, RZ ;  /* 0x0001000004157824 */ /* 0x000fe200078e00ff */
[----:B------:R-:W-:-:S02]  /*0f20*/  FSETP.NAN.FTZ.AND P2, PT, |R11|, |R11|, PT ;  /* 0x4000000b0b00720b */ /* 0x000fc40003f58200 */
[----:B------:R-:W-:Y:S02]  /*0f30*/  FSETP.NAN.FTZ.AND P3, PT, |R10|, |R10|, PT ;  /* 0x4000000a0a00720b */ /* 0x000fe40003f78200 */
[----:B------:R-:W-:-:S07]  /*0f40*/  FSETP.NAN.FTZ.AND P1, PT, |R21|, |R21|, PT ;  /* 0x400000151500720b */ /* 0x000fce0003f38200 */
[C---:B----4-:R-:W-:Y:S02]  /*0f50*/  @!P0 IMAD.U32 R23, R16.reuse, 0x10000, RZ ;  /* 0x0001000010178824 */ /* 0x050fe400078e00ff */
[C---:B------:R-:W-:Y:S02]  /*0f60*/  @!P2 IMAD.U32 R20, R16.reuse, 0x10000, RZ ;  /* 0x000100001014a824 */ /* 0x040fe400078e00ff */
[----:B--2---:R-:W-:Y:S02]  /*0f70*/  @!P3 IMAD.U32 R9, R15, 0x10000, RZ ;  /* 0x000100000f09b824 */ /* 0x004fe400078e00ff */
[----:B------:R-:W-:-:S03]  /*0f80*/  @!P3 IMAD.U32 R13, R16, 0x10000, RZ ;  /* 0x00010000100db824 */ /* 0x000fc600078e00ff */
[----:B------:R-:W-:Y:S01]  /*0f90*/  @!P3 FMNMX.FTZ R8, R9, R10, !PT ;  /* 0x0000000a0908b209 */ /* 0x000fe20007810000 */
[C---:B------:R-:W-:Y:S02]  /*0fa0*/  @!P0 IMAD.U32 R9, R15.reuse, 0x10000, RZ ;  /* 0x000100000f098824 */ /* 0x040fe400078e00ff */
[----:B------:R-:W-:Y:S01]  /*0fb0*/  @!P2 IMAD.U32 R10, R15, 0x10000, RZ ;  /* 0x000100000f0aa824 */ /* 0x000fe200078e00ff */
[----:B------:R-:W-:Y:S02]  /*0fc0*/  @!P3 FMNMX.FTZ R8, R13, R8, PT ;  /* 0x000000080d08b209 */ /* 0x000fe40003810000 */
[----:B------:R-:W-:Y:S02]  /*0fd0*/  @!P0 FMNMX.FTZ R12, R9, R12, !PT ;  /* 0x0000000c090c8209 */ /* 0x000fe40007810000 */
[----:B------:R-:W-:Y:S01]  /*0fe0*/  @!P2 FMNMX.FTZ R9, R10, R11, !PT ;  /* 0x0000000b0a09a209 */ /* 0x000fe20007810000 */
[----:B------:R-:W-:Y:S01]  /*0ff0*/  @!P1 IMAD.U32 R10, R15, 0x10000, RZ ;  /* 0x000100000f0a9824 */ /* 0x000fe200078e00ff */
[----:B------:R-:W-:-:S02]  /*1000*/  @!P3 F2FP.BF16.F32.PACK_AB R11, RZ, R8 ;  /* 0x00000008ff0bb23e */ /* 0x000fc400000010ff */
[----:B------:R-:W-:Y:S02]  /*1010*/  @!P2 FMNMX.FTZ R20, R20, R9, PT ;  /* 0x000000091414a209 */ /* 0x000fe40003810000 */
[C---:B-----5:R-:W-:Y:S02]  /*1020*/  PRMT R8, R2.reuse, 0x7610, R8 ;  /* 0x0000761002087816 */ /* 0x060fe40000000008 */
[----:B------:R-:W-:Y:S01]  /*1030*/  PRMT R9, R2, 0x7632, R9 ;  /* 0x0000763202097816 */ /* 0x000fe20000000009 */
[----:B------:R-:W-:Y:S01]  /*1040*/  @!P1 IMAD.U32 R2, R16, 0x10000, RZ ;  /* 0x0001000010029824 */ /* 0x000fe200078e00ff */
[----:B------:R-:W-:Y:S01]  /*1050*/  @!P1 FMNMX.FTZ R21, R10, R21, !PT ;  /* 0x000000150a159209 */ /* 0x000fe20007810000 */
[----:B------:R-:W-:Y:S01]  /*1060*/  IMAD.U32 R19, R8, 0x10000, RZ ;  /* 0x0001000008137824 */ /* 0x000fe200078e00ff */
[----:B------:R-:W-:Y:S01]  /*1070*/  @!P3 PRMT R5, R11, 0x7610, R5 ;  /* 0x000076100b05b816 */ /* 0x000fe20000000005 */
[----:B------:R-:W-:Y:S01]  /*1080*/  IMAD.U32 R18, R9, 0x10000, RZ ;  /* 0x0001000009127824 */ /* 0x000fe200078e00ff */
[----:B------:R-:W-:-:S02]  /*1090*/  PRMT R11, R3, 0x7610, R11 ;  /* 0x00007610030b7816 */ /* 0x000fc4000000000b */
[----:B------:R-:W-:Y:S02]  /*10a0*/  PRMT R10, R3, 0x7632, R10 ;  /* 0x00007632030a7816 */ /* 0x000fe4000000000a */
[----:B------:R-:W-:Y:S01]  /*10b0*/  FSETP.NAN.FTZ.AND P3, PT, |R19|, |R19|, PT ;  /* 0x400000131300720b */ /* 0x000fe20003f78200 */
[----:B------:R-:W-:Y:S01]  /*10c0*/  IMAD.U32 R14, R11, 0x10000, RZ ;  /* 0x000100000b0e7824 */ /* 0x000fe200078e00ff */
[----:B------:R-:W-:Y:S01]  /*10d0*/  FSETP.NAN.FTZ.AND P4, PT, |R18|, |R18|, PT ;  /* 0x400000121200720b */ /* 0x000fe20003f98200 */
[----:B------:R-:W-:Y:S01]  /*10e0*/  IMAD.U32 R13, R10, 0x10000, RZ ;  /* 0x000100000a0d7824 */ /* 0x000fe200078e00ff */
[----:B------:R-:W-:Y:S02]  /*10f0*/  @!P1 FMNMX.FTZ R21, R2, R21, PT ;  /* 0x0000001502159209 */ /* 0x000fe40003810000 */
[----:B------:R-:W-:Y:S01]  /*1100*/  FSETP.NAN.FTZ.AND P5, PT, |R14|, |R14|, PT ;  /* 0x4000000e0e00720b */ /* 0x000fe20003fb8200 */
[----:B------:R-:W0:Y:S01]  /*1110*/  LDC.64 R2, c[0x0][0x398] ;  /* 0x0000e600ff027b82 */ /* 0x000e220000000a00 */
[----:B------:R-:W-:-:S02]  /*1120*/  FSETP.NAN.FTZ.AND P6, PT, |R13|, |R13|, PT ;  /* 0x4000000d0d00720b */ /* 0x000fc40003fd8200 */
[----:B------:R-:W-:Y:S02]  /*1130*/  @!P1 F2FP.BF16.F32.PACK_AB R21, RZ, R21 ;  /* 0x00000015ff15923e */ /* 0x000fe400000010ff */
[----:B------:R-:W-:Y:S01]  /*1140*/  @!P2 F2FP.BF16.F32.PACK_AB R22, RZ, R20 ;  /* 0x00000014ff16a23e */ /* 0x000fe200000010ff */
[----:B------:R-:W-:Y:S01]  /*1150*/  @!P3 IMAD.U32 R20, R15, 0x10000, RZ ;  /* 0x000100000f14b824 */ /* 0x000fe200078e00ff */
[----:B------:R-:W-:Y:S01]  /*1160*/  @!P1 PRMT R4, R21, 0x7610, R4 ;  /* 0x0000761015049816 */ /* 0x000fe20000000004 */
[----:B------:R-:W-:Y:S01]  /*1170*/  @!P4 IMAD.U32 R21, R15, 0x10000, RZ ;  /* 0x000100000f15c824 */ /* 0x000fe200078e00ff */
[----:B------:R-:W-:Y:S02]  /*1180*/  @!P0 FMNMX.FTZ R12, R23, R12, PT ;  /* 0x0000000c170c8209 */ /* 0x000fe40003810000 */
[----:B------:R-:W-:Y:S01]  /*1190*/  @!P2 PRMT R7, R22, 0x7610, R7 ;  /* 0x000076101607a816 */ /* 0x000fe20000000007 */
[C---:B------:R-:W-:Y:S01]  /*11a0*/  @!P5 IMAD.U32 R23, R15.reuse, 0x10000, RZ ;  /* 0x000100000f17d824 */ /* 0x040fe200078e00ff */
[----:B------:R-:W-:Y:S01]  /*11b0*/  @!P3 FMNMX.FTZ R19, R20, R19, !PT ;  /* 0x000000131413b209 */ /* 0x000fe20007810000 */
[----:B------:R-:W-:Y:S01]  /*11c0*/  @!P6 IMAD.U32 R22, R15, 0x10000, RZ ;  /* 0x000100000f16e824 */ /* 0x000fe200078e00ff */
[----:B------:R-:W-:Y:S01]  /*11d0*/  @!P4 FMNMX.FTZ R18, R21, R18, !PT ;  /* 0x000000121512c209 */ /* 0x000fe20007810000 */
[C---:B------:R-:W-:Y:S01]  /*11e0*/  @!P3 IMAD.U32 R20, R16.reuse, 0x10000, RZ ;  /* 0x000100001014b824 */ /* 0x040fe200078e00ff */
[----:B------:R-:W-:Y:S01]  /*11f0*/  @!P5 FMNMX.FTZ R14, R23, R14, !PT ;  /* 0x0000000e170ed209 */ /* 0x000fe20007810000 */
[----:B------:R-:W-:Y:S01]  /*1200*/  @!P4 IMAD.U32 R15, R16, 0x10000, RZ ;  /* 0x00010000100fc824 */ /* 0x000fe200078e00ff */
[----:B------:R-:W-:Y:S01]  /*1210*/  @!P6 FMNMX.FTZ R13, R22, R13, !PT ;  /* 0x0000000d160de209 */ /* 0x000fe20007810000 */
[----:B------:R-:W-:Y:S01]  /*1220*/  @!P5 IMAD.U32 R21, R16, 0x10000, RZ ;  /* 0x000100001015d824 */ /* 0x000fe200078e00ff */
[----:B------:R-:W-:Y:S01]  /*1230*/  @!P3 FMNMX.FTZ R19, R20, R19, PT ;  /* 0x000000131413b209 */ /* 0x000fe20003810000 */
[----:B------:R-:W-:Y:S01]  /*1240*/  @!P6 IMAD.U32 R16, R16, 0x10000, RZ ;  /* 0x000100001010e824 */ /* 0x000fe200078e00ff */
[----:B------:R-:W-:Y:S01]  /*1250*/  @!P4 FMNMX.FTZ R18, R15, R18, PT ;  /* 0x000000120f12c209 */ /* 0x000fe20003810000 */
[----:B0-----:R-:W-:Y:S01]  /*1260*/  IMAD.WIDE.U32 R2, R17, 0x2, R2 ;  /* 0x0000000211027825 */ /* 0x001fe200078e0002 */
[----:B------:R-:W-:-:S02]  /*1270*/  @!P5 FMNMX.FTZ R14, R21, R14, PT ;  /* 0x0000000e150ed209 */ /* 0x000fc40003810000 */
[----:B------:R-:W-:Y:S02]  /*1280*/  @!P6 FMNMX.FTZ R13, R16, R13, PT ;  /* 0x0000000d100de209 */ /* 0x000fe40003810000 */
[----:B------:R-:W-:Y:S01]  /*1290*/  @!P3 F2FP.BF16.F32.PACK_AB R19, RZ, R19 ;  /* 0x00000013ff13b23e */ /* 0x000fe200000010ff */
[----:B------:R-:W-:Y:S01]  /*12a0*/  IMAD.WIDE.U32 R2, R0, 0x8, R2 ;  /* 0x0000000800027825 */ /* 0x000fe200078e0002 */
[----:B------:R-:W-:Y:S02]  /*12b0*/  @!P4 F2FP.BF16.F32.PACK_AB R18, RZ, R18 ;  /* 0x00000012ff12c23e */ /* 0x000fe400000010ff */
[----:B------:R-:W-:Y:S02]  /*12c0*/  @!P5 F2FP.BF16.F32.PACK_AB R14, RZ, R14 ;  /* 0x0000000eff0ed23e */ /* 0x000fe400000010ff */
[----:B------:R-:W-:Y:S02]  /*12d0*/  @!P6 F2FP.BF16.F32.PACK_AB R13, RZ, R13 ;  /* 0x0000000dff0de23e */ /* 0x000fe400000010ff */
[----:B------:R-:W-:-:S02]  /*12e0*/  @!P3 PRMT R8, R19, 0x7610, R8 ;  /* 0x000076101308b816 */ /* 0x000fc40000000008 */
[----:B------:R-:W-:Y:S02]  /*12f0*/  @!P4 PRMT R9, R18, 0x7610, R9 ;  /* 0x000076101209c816 */ /* 0x000fe40000000009 */
[----:B------:R-:W-:Y:S02]  /*1300*/  @!P0 F2FP.BF16.F32.PACK_AB R6, RZ, R12 ;  /* 0x0000000cff06823e */ /* 0x000fe400000010ff */
[----:B------:R-:W-:Y:S02]  /*1310*/  @!P5 PRMT R11, R14, 0x7610, R11 ;  /* 0x000076100e0bd816 */ /* 0x000fe4000000000b */
[----:B------:R-:W-:Y:S02]  /*1320*/  @!P6 PRMT R10, R13, 0x7610, R10 ;  /* 0x000076100d0ae816 */ /* 0x000fe4000000000a */
[----:B------:R-:W-:Y:S02]  /*1330*/  PRMT R8, R8, 0x5410, R9 ;  /* 0x0000541008087816 */ /* 0x000fe40000000009 */
[----:B------:R-:W-:-:S02]  /*1340*/  PRMT R7, R7, 0x5410, R4 ;  /* 0x0000541007077816 */ /* 0x000fc40000000004 */
[----:B------:R-:W-:Y:S02]  /*1350*/  PRMT R6, R6, 0x5410, R5 ;  /* 0x0000541006067816 */ /* 0x000fe40000000005 */
[----:B------:R-:W-:-:S03]  /*1360*/  PRMT R9, R11, 0x5410, R10 ;  /* 0x000054100b097816 */ /* 0x000fc6000000000a */
[----:B------:R-:W-:Y:S04]  /*1370*/  STG.E.64 desc[UR4][R2.64], R6 ;  /* 0x0000000602007986 */ /* 0x000fe8000c101b04 */
[----:B------:R-:W-:Y:S01]  /*1380*/  STG.E.64 desc[UR4][R2.64+0x400], R8 ;  /* 0x0004000802007986 */ /* 0x000fe2000c101b04 */
[----:B------:R-:W-:Y:S05]  /*1390*/  EXIT ;  /* 0x000000000000794d */ /* 0x000fea0003800000 */
.L_x_15934:
        /* <DEDUP_REMOVED lines=14> */
.L_x_37137:


//--------------------- .text._ZN2at6native29vectorized_elementwise_kernelILi8EZZZNS0_17clamp_kernel_cudaERNS_18TensorIteratorBaseERKN3c106ScalarES7_ENKUlvE_clEvENKUlvE7_clEvEUlNS4_8BFloat16EE_St5arrayIPcLm2EEEEviT0_T1_ --------------------------
	.section	.text._ZN2at6native29vectorized_elementwise_kernelILi8EZZZNS0_17clamp_kernel_cudaERNS_18TensorIteratorBaseERKN3c106ScalarES7_ENKUlvE_clEvENKUlvE7_clEvEUlNS4_8BFloat16EE_St5arrayIPcLm2EEEEviT0_T1_,"ax",@progbits
	.align	128
        .global         _ZN2at6native29vectorized_elementwise_kernelILi8EZZZNS0_17clamp_kernel_cudaERNS_18TensorIteratorBaseERKN3c106ScalarES7_ENKUlvE_clEvENKUlvE7_clEvEUlNS4_8BFloat16EE_St5arrayIPcLm2EEEEviT0_T1_
        .type           _ZN2at6native29vectorized_elementwise_kernelILi8EZZZNS0_17clamp_kernel_cudaERNS_18TensorIteratorBaseERKN3c106ScalarES7_ENKUlvE_clEvENKUlvE7_clEvEUlNS4_8BFloat16EE_St5arrayIPcLm2EEEEviT0_T1_,@function
        .size           _ZN2at6native29vectorized_elementwise_kernelILi8EZZZNS0_17clamp_kernel_cudaERNS_18TensorIteratorBaseERKN3c106ScalarES7_ENKUlvE_clEvENKUlvE7_clEvEUlNS4_8BFloat16EE_St5arrayIPcLm2EEEEviT0_T1_,(.L_x_37138 - _ZN2at6native29vectorized_elementwise_kernelILi8EZZZNS0_17clamp_kernel_cudaERNS_18TensorIteratorBaseERKN3c106ScalarES7_ENKUlvE_clEvENKUlvE7_clEvEUlNS4_8BFloat16EE_St5arrayIPcLm2EEEEviT0_T1_)
        .other          _ZN2at6native29vectorized_elementwise_kernelILi8EZZZNS0_17clamp_kernel_cudaERNS_18TensorIteratorBaseERKN3c106ScalarES7_ENKUlvE_clEvENKUlvE7_clEvEUlNS4_8BFloat16EE_St5arrayIPcLm2EEEEviT0_T1_,@"STO_CUDA_ENTRY STV_DEFAULT"
_ZN2at6native29vectorized_elementwise_kernelILi8EZZZNS0_17clamp_kernel_cudaERNS_18TensorIteratorBaseERKN3c106ScalarES7_ENKUlvE_clEvENKUlvE7_clEvEUlNS4_8BFloat16EE_St5arrayIPcLm2EEEEviT0_T1_:
.text._ZN2at6native29vectorized_elementwise_kernelILi8EZZZNS0_17clamp_kernel_cudaERNS_18TensorIteratorBaseERKN3c106ScalarES7_ENKUlvE_clEvENKUlvE7_clEvEUlNS4_8BFloat16EE_St5arrayIPcLm2EEEEviT0_T1_:
        /* <DEDUP_REMOVED lines=90> */
.L_x_15937:
[----:B------:R-:W-:Y:S05]  /*05a0*/  BSYNC.RECONVERGENT B0 ;  /* 0x0000000000007941 */ /* 0x000fea0003800200 */
.L_x_15936:
        /* <DEDUP_REMOVED lines=12> */
.L_x_15939:
[----:B------:R-:W-:Y:S05]  /*0670*/  BSYNC.RECONVERGENT B0 ;  /* 0x0000000000007941 */ /* 0x000fea0003800200 */
.L_x_15938:
        /* <DEDUP_REMOVED lines=13> */
.L_x_15941:
[----:B------:R-:W-:Y:S05]  /*0750*/  BSYNC.RECONVERGENT B0 ;  /* 0x0000000000007941 */ /* 0x000fea0003800200 */
.L_x_15940:
        /* <DEDUP_REMOVED lines=10> */
.L_x_15943:
[----:B------:R-:W-:Y:S05]  /*0800*/  BSYNC.RECONVERGENT B0 ;  /* 0x0000000000007941 */ /* 0x000fea0003800200 */
.L_x_15942:
        /* <DEDUP_REMOVED lines=10> */
.L_x_15945:
[----:B------:R-:W-:Y:S05]  /*08b0*/  BSYNC.RECONVERGENT B0 ;  /* 0x0000000000007941 */ /* 0x000fea0003800200 */
.L_x_15944:
        /* <DEDUP_REMOVED lines=10> */
.L_x_15947:
[----:B------:R-:W-:Y:S05]  /*0960*/  BSYNC.RECONVERGENT B0 ;  /* 0x0000000000007941 */ /* 0x000fea0003800200 */
.L_x_15946:
        /* <DEDUP_REMOVED lines=10> */
.L_x_15949:
[----:B------:R-:W-:Y:S05]  /*0a10*/  BSYNC.RECONVERGENT B0 ;  /* 0x0000000000007941 */ /* 0x000fea0003800200 */
.L_x_15948:
        /* <DEDUP_REMOVED lines=10> */
.L_x_15951:
[----:B------:R-:W-:Y:S05]  /*0ac0*/  BSYNC.RECONVERGENT B0 ;  /* 0x0000000000007941 */ /* 0x000fea0003800200 */
.L_x_15950:
        /* <DEDUP_REMOVED lines=18> */
.L_x_15954:
[----:B------:R-:W-:-:S13]  /*0bf0*/  ISETP.GE.U32.AND P0, PT, R20, R18, PT ;  /* 0x000000121400720c */ /* 0x000fda0003f06070 */
[----:B------:R-:W-:Y:S05]  /*0c00*/  @P0 BRA `(.L_x_15956) ;  /* 0x0000000000300947 */ /* 0x000fea0003800000 */
[----:B0-----:R-:W0:Y:S01]  /*0c10*/  LDC.64 R2, c[0x0][0x398] ;  /* 0x0000e600ff027b82 */ /* 0x001e220000000a00 */
[----:B------:R-:W-:Y:S02]  /*0c20*/  IMAD.IADD R5, R17, 0x1, R20 ;  /* 0x0000000111057824 */ /* 0x000fe400078e0214 */
[----:B------:R-:W-:Y:S02]  /*0c30*/  VIADD R20, R20, 0x80 ;  /* 0x0000008014147836 */ /* 0x000fe40000000000 */
[----:B0-----:R-:W-:-:S05]  /*0c40*/  IMAD.WIDE.U32 R2, R5, 0x2, R2 ;  /* 0x0000000205027825 */ /* 0x001fca00078e0002 */
[----:B------:R2:W-:Y:S02]  /*0c50*/  STG.E.U16 desc[UR4][R2.64], R22 ;  /* 0x0000001602007986 */ /* 0x0005e4000c101504 */
.L_x_15955:
[----:B------:R-:W-:-:S13]  /*0c60*/  ISETP.GE.U32.AND P0, PT, R20, R18, PT ;  /* 0x000000121400720c */ /* 0x000fda0003f06070 */
[----:B------:R-:W-:Y:S05]  /*0c70*/  @P0 BRA `(.L_x_15957) ;  /* 0x0000000000340947 */ /* 0x000fea0003800000 */
[----:B0-2---:R-:W0:Y:S01]  /*0c80*/  LDC.64 R2, c[0x0][0x398] ;  /* 0x0000e600ff027b82 */ /* 0x005e220000000a00 */
[----:B------:R-:W-:Y:S02]  /*0c90*/  IMAD.IADD R5, R17, 0x1, R20 ;  /* 0x0000000111057824 */ /* 0x000fe400078e0214 */
[----:B------:R-:W-:Y:S02]  /*0ca0*/  VIADD R20, R20, 0x80 ;  /* 0x0000008014147836 */ /* 0x000fe40000000000 */
[----:B0-----:R-:W-:-:S05]  /*0cb0*/  IMAD.WIDE.U32 R2, R5, 0x2, R2 ;  /* 0x0000000205027825 */ /* 0x001fca00078e0002 */
[----:B------:R2:W-:Y:S02]  /*0cc0*/  STG.E.U16 desc[UR4][R2.64], R23 ;  /* 0x0000001702007986 */ /* 0x0005e4000c101504 */
.L_x_15956:
        /* <DEDUP_REMOVED lines=8> */
.L_x_15957:
[----:B------:R-:W-:Y:S05]  /*0d50*/  BSYNC.RELIABLE B1 ;  /* 0x0000000000017941 */ /* 0x000fea0003800100 */
.L_x_15953:
[----:B------:R-:W-:-:S13]  /*0d60*/  ISETP.GE.U32.AND P0, PT, R20, R18, PT ;  /* 0x000000121400720c */ /* 0x000fda0003f06070 */
[----:B0-23--:R-:W0:Y:S01]  /*0d70*/  @!P0 LDC.64 R2, c[0x0][0x398] ;  /* 0x0000e600ff028b82 */ /* 0x00de220000000a00 */
[----:B------:R-:W-:Y:S02]  /*0d80*/  @!P0 IMAD.IADD R5, R17, 0x1, R20 ;  /* 0x0000000111058824 */ /* 0x000fe400078e0214 */
[----:B------:R-:W-:Y:S02]  /*0d90*/  @!P0 VIADD R20, R20, 0x80 ;  /* 0x0000008014148836 */ /* 0x000fe40000000000 */
[----:B0-----:R-:W-:-:S05]  /*0da0*/  @!P0 IMAD.WIDE.U32 R2, R5, 0x2, R2 ;  /* 0x0000000205028825 */ /* 0x001fca00078e0002 */
[----:B------:R3:W-:Y:S02]  /*0db0*/  @!P0 STG.E.U16 desc[UR4][R2.64], R25 ;  /* 0x0000001902008986 */ /* 0x0007e4000c101504 */
.L_x_15958:
[----:B------:R-:W-:Y:S05]  /*0dc0*/  BSYNC.RECONVERGENT B0 ;  /* 0x0000000000007941 */ /* 0x000fea0003800200 */
.L_x_15952:
        /* <DEDUP_REMOVED lines=8> */
.L_x_15935:
[----:B------:R-:W0:Y:S01]  /*0e50*/  S2R R0, SR_TID.X ;  /* 0x0000000000007919 */ /* 0x000e220000002100 */
[----:B------:R-:W1:Y:S02]  /*0e60*/  LDC.64 R2, c[0x0][0x3a0] ;  /* 0x0000e800ff027b82 */ /* 0x000e640000000a00 */
[----:B-1----:R-:W-:-:S04]  /*0e70*/  IMAD.WIDE.U32 R2, R17, 0x2, R2 ;  /* 0x0000000211027825 */ /* 0x002fc800078e0002 */
[----:B0-----:R-:W-:-:S05]  /*0e80*/  IMAD.WIDE.U32 R2, R0, 0x10, R2 ;  /* 0x0000001000027825 */ /* 0x001fca00078e0002 */
[----:B------:R-:W3:Y:S02]  /*0e90*/  LDG.E.128 R4, desc[UR4][R2.64] ;  /* 0x0000000402047981 */ /* 0x000ee4000c1e1d00 */
[C---:B---3--:R-:W-:Y:S01]  /*0ea0*/  PRMT R9, R4.reuse, 0x7632, R9 ;  /* 0x0000763204097816 */ /* 0x048fe20000000009 */
[----:B------:R-:W-:Y:S01]  /*0eb0*/  IMAD.U32 R12, R4, 0x10000, RZ ;  /* 0x00010000040c7824 */ /* 0x000fe200078e00ff */
[C---:B------:R-:W-:Y:S02]  /*0ec0*/  PRMT R10, R5.reuse, 0x7610, R10 ;  /* 0x00007610050a7816 */ /* 0x040fe4000000000a */
[----:B------:R-:W-:Y:S01]  /*0ed0*/  PRMT R5, R5, 0x7632, R5 ;  /* 0x0000763205057816 */ /* 0x000fe20000000005 */
[----:B------:R-:W-:Y:S02]  /*0ee0*/  IMAD.U32 R8, R9, 0x10000, RZ ;  /* 0x0001000009087824 */ /* 0x000fe400078e00ff */
[----:B------:R-:W-:Y:S02]  /*0ef0*/  IMAD.U32 R20, R10, 0x10000, RZ ;  /* 0x000100000a147824 */ /* 0x000fe400078e00ff */
[----:B------:R-:W-:Y:S01]  /*0f00*/  IMAD.U32 R21, R5, 0x10000, RZ ;  /* 0x0001000005157824 */ /* 0x000fe200078e00ff */
[----:B------:R-:W-:-:S02]  /*0f10*/  FSETP.NAN.FTZ.AND P0, PT, |R8|, |R8|, PT ;  /* 0x400000080800720b */ /* 0x000fc40003f18200 */
[----:B------:R-:W-:Y:S02]  /*0f20*/  FSETP.NAN.FTZ.AND P1, PT, |R20|, |R20|, PT ;  /* 0x400000141400720b */ /* 0x000fe40003f38200 */
[----:B------:R-:W-:-:S09]  /*0f30*/  FSETP.NAN.FTZ.AND P2, PT, |R21|, |R21|, PT ;  /* 0x400000151500720b */ /* 0x000fd20003f58200 */
[C---:B--2---:R-:W-:Y:S02]  /*0f40*/  @!P0 IMAD.U32 R11, R15.reuse, 0x10000, RZ ;  /* 0x000100000f0b8824 */ /* 0x044fe400078e00ff */
[----:B----4-:R-:W-:Y:S02]  /*0f50*/  @!P0 IMAD.U32 R13, R16, 0x10000, RZ ;  /* 0x00010000100d8824 */ /* 0x010fe400078e00ff */
[----:B------:R-:W-:Y:S01]  /*0f60*/  @!P2 IMAD.U32 R2, R15, 0x10000, RZ ;  /* 0x000100000f02a824 */ /* 0x000fe200078e00ff */
[----:B------:R-:W-:Y:S01]  /*0f70*/  @!P0 FMNMX.FTZ R8, R11, R8, !PT ;  /* 0x000000080b088209 */ /* 0x000fe20007810000 */
[----:B------:R-:W-:Y:S01]  /*0f80*/  @!P1 IMAD.U32 R23, R15, 0x10000, RZ ;  /* 0x000100000f179824 */ /* 0x000fe200078e00ff */
[C---:B------:R-:W-:Y:S02]  /*0f90*/  PRMT R11, R6.reuse, 0x7610, R11 ;  /* 0x00007610060b7816 */ /* 0x040fe4000000000b */
[----:B------:R-:W-:Y:S02]  /*0fa0*/  @!P0 FMNMX.FTZ R8, R13, R8, PT ;  /* 0x000000080d088209 */ /* 0x000fe40003810000 */
[----:B------:R-:W-:Y:S01]  /*0fb0*/  PRMT R6, R6, 0x7632, R6 ;  /* 0x0000763206067816 */ /* 0x000fe20000000006 */
[----:B------:R-:W-:Y:S01]  /*0fc0*/  IMAD.U32 R19, R11, 0x10000, RZ ;  /* 0x000100000b137824 */ /* 0x000fe200078e00ff */
[----:B------:R-:W-:-:S02]  /*0fd0*/  @!P0 F2FP.BF16.F32.PACK_AB R8, RZ, R8 ;  /* 0x00000008ff08823e */ /* 0x000fc400000010ff */
[----:B------:R-:W-:Y:S01]  /*0fe0*/  @!P2 FMNMX.FTZ R21, R2, R21, !PT ;  /* 0x000000150215a209 */ /* 0x000fe20007810000 */
[----:B------:R-:W-:Y:S01]  /*0ff0*/  IMAD.U32 R18, R6, 0x10000, RZ ;  /* 0x0001000006127824 */ /* 0x000fe200078e00ff */
[----:B------:R-:W-:Y:S02]  /*1000*/  @!P0 PRMT R9, R8, 0x7610, R9 ;  /* 0x0000761008098816 */ /* 0x000fe40000000009 */
[----:B------:R-:W-:Y:S02]  /*1010*/  FSETP.NAN.FTZ.AND P0, PT, |R12|, |R12|, PT ;  /* 0x4000000c0c00720b */ /* 0x000fe40003f18200 */
[C---:B------:R-:W-:Y:S02]  /*1020*/  PRMT R8, R7.reuse, 0x7610, R8 ;  /* 0x0000761007087816 */ /* 0x040fe40000000008 */
[----:B------:R-:W-:Y:S02]  /*1030*/  PRMT R7, R7, 0x7632, R7 ;  /* 0x0000763207077816 */ /* 0x000fe40000000007 */
[----:B------:R-:W-:Y:S01]  /*1040*/  FSETP.NAN.FTZ.AND P3, PT, |R19|, |R19|, PT ;  /* 0x400000131300720b */ /* 0x000fe20003f78200 */
[----:B------:R-:W-:Y:S01]  /*1050*/  IMAD.U32 R14, R8, 0x10000, RZ ;  /* 0x00010000080e7824 */ /* 0x000fe200078e00ff */
[----:B------:R-:W-:Y:S01]  /*1060*/  FSETP.NAN.FTZ.AND P4, PT, |R18|, |R18|, PT ;  /* 0x400000121200720b */ /* 0x000fe20003f98200 */
[----:B------:R-:W-:Y:S01]  /*1070*/  IMAD.U32 R13, R7, 0x10000, RZ ;  /* 0x00010000070d7824 */ /* 0x000fe200078e00ff */
[----:B------:R-:W-:-:S02]  /*1080*/  @!P1 FMNMX.FTZ R20, R23, R20, !PT ;  /* 0x0000001417149209 */ /* 0x000fc40007810000 */
[----:B------:R-:W-:Y:S01]  /*1090*/  FSETP.NAN.FTZ.AND P5, PT, |R14|, |R14|, PT ;  /* 0x4000000e0e00720b */ /* 0x000fe20003fb8200 */
[----:B------:R-:W-:Y:S01]  /*10a0*/  @!P0 IMAD.U32 R3, R15, 0x10000, RZ ;  /* 0x000100000f038824 */ /* 0x000fe200078e00ff */
[----:B------:R-:W-:-:S04]  /*10b0*/  FSETP.NAN.FTZ.AND P6, PT, |R13|, |R13|, PT ;  /* 0x4000000d0d00720b */ /* 0x000fc80003fd8200 */
[----:B------:R-:W-:Y:S01]  /*10c0*/  @!P0 FMNMX.FTZ R12, R3, R12, !PT ;  /* 0x0000000c030c8209 */ /* 0x000fe20007810000 */
[----:B------:R-:W-:Y:S02]  /*10d0*/  @!P0 IMAD.U32 R3, R16, 0x10000, RZ ;  /* 0x0001000010038824 */ /* 0x000fe400078e00ff */
[C---:B------:R-:W-:Y:S02]  /*10e0*/  @!P3 IMAD.U32 R22, R15.reuse, 0x10000, RZ ;  /* 0x000100000f16b824 */ /* 0x040fe400078e00ff */
[----:B------:R-:W-:Y:S01]  /*10f0*/  @!P4 IMAD.U32 R23, R15, 0x10000, RZ ;  /* 0x000100000f17c824 */ /* 0x000fe200078e00ff */
[----:B------:R-:W-:Y:S01]  /*1100*/  @!P0 FMNMX.FTZ R12, R3, R12, PT ;  /* 0x0000000c030c8209 */ /* 0x000fe20003810000 */
[C---:B------:R-:W-:Y:S01]  /*1110*/  @!P5 IMAD.U32 R25, R15.reuse, 0x10000, RZ ;  /* 0x000100000f19d824 */ /* 0x040fe200078e00ff */
[----:B------:R-:W0:Y:S01]  /*1120*/  LDC.64 R2, c[0x0][0x398] ;  /* 0x0000e600ff027b82 */ /* 0x000e220000000a00 */
[----:B------:R-:W-:Y:S01]  /*1130*/  @!P6 IMAD.U32 R24, R15, 0x10000, RZ ;  /* 0x000100000f18e824 */ /* 0x000fe200078e00ff */
[----:B------:R-:W-:Y:S01]  /*1140*/  @!P3 FMNMX.FTZ R19, R22, R19, !PT ;  /* 0x000000131613b209 */ /* 0x000fe20007810000 */
[C---:B------:R-:W-:Y:S01]  /*1150*/  @!P1 IMAD.U32 R15, R16.reuse, 0x10000, RZ ;  /* 0x00010000100f9824 */ /* 0x040fe200078e00ff */
[----:B------:R-:W-:Y:S01]  /*1160*/  @!P4 FMNMX.FTZ R18, R23, R18, !PT ;  /* 0x000000121712c209 */ /* 0x000fe20007810000 */
[----:B------:R-:W-:Y:S01]  /*1170*/  @!P2 IMAD.U32 R22, R16, 0x10000, RZ ;  /* 0x000100001016a824 */ /* 0x000fe200078e00ff */
[----:B------:R-:W-:Y:S01]  /*1180*/  @!P6 FMNMX.FTZ R13, R24, R13, !PT ;  /* 0x0000000d180de209 */ /* 0x000fe20007810000 */
[C---:B------:R-:W-:Y:S01]  /*1190*/  @!P3 IMAD.U32 R24, R16.reuse, 0x10000, RZ ;  /* 0x000100001018b824 */ /* 0x040fe200078e00ff */
[----:B------:R-:W-:Y:S01]  /*11a0*/  @!P1 FMNMX.FTZ R20, R15, R20, PT ;  /* 0x000000140f149209 */ /* 0x000fe20003810000 */
[C---:B------:R-:W-:Y:S01]  /*11b0*/  @!P4 IMAD.U32 R23, R16.reuse, 0x10000, RZ ;  /* 0x000100001017c824 */ /* 0x040fe200078e00ff */
[----:B------:R-:W-:Y:S01]  /*11c0*/  @!P5 FMNMX.FTZ R14, R25, R14, !PT ;  /* 0x0000000e190ed209 */ /* 0x000fe20007810000 */
[----:B------:R-:W-:Y:S01]  /*11d0*/  @!P5 IMAD.U32 R15, R16, 0x10000, RZ ;  /* 0x00010000100fd824 */ /* 0x000fe200078e00ff */
[----:B------:R-:W-:Y:S01]  /*11e0*/  @!P2 FMNMX.FTZ R21, R22, R21, PT ;  /* 0x000000151615a209 */ /* 0x000fe20003810000 */
[----:B------:R-:W-:Y:S01]  /*11f0*/  @!P6 IMAD.U32 R16, R16, 0x10000, RZ ;  /* 0x000100001010e824 */ /* 0x000fe200078e00ff */
[----:B------:R-:W-:-:S02]  /*1200*/  @!P3 FMNMX.FTZ R19, R24, R19, PT ;  /* 0x000000131813b209 */ /* 0x000fc40003810000 */
[----:B------:R-:W-:Y:S02]  /*1210*/  @!P4 FMNMX.FTZ R18, R23, R18, PT ;  /* 0x000000121712c209 */ /* 0x000fe40003810000 */
[----:B------:R-:W-:Y:S02]  /*1220*/  @!P5 FMNMX.FTZ R14, R15, R14, PT ;  /* 0x0000000e0f0ed209 */ /* 0x000fe40003810000 */
[----:B------:R-:W-:Y:S02]  /*1230*/  @!P6 FMNMX.FTZ R13, R16, R13, PT ;  /* 0x0000000d100de209 */ /* 0x000fe40003810000 */
[----:B------:R-:W-:Y:S02]  /*1240*/  @!P1 F2FP.BF16.F32.PACK_AB R20, RZ, R20 ;  /* 0x00000014ff14923e */ /* 0x000fe400000010ff */
[----:B------:R-:W-:Y:S01]  /*1250*/  @!P2 F2FP.BF16.F32.PACK_AB R21, RZ, R21 ;  /* 0x00000015ff15a23e */ /* 0x000fe200000010ff */
[----:B0-----:R-:W-:Y:S01]  /*1260*/  IMAD.WIDE.U32 R2, R17, 0x2, R2 ;  /* 0x0000000211027825 */ /* 0x001fe200078e0002 */
[----:B------:R-:W-:-:S02]  /*1270*/  @!P3 F2FP.BF16.F32.PACK_AB R19, RZ, R19 ;  /* 0x00000013ff13b23e */ /* 0x000fc400000010ff */
[----:B------:R-:W-:Y:S02]  /*1280*/  @!P4 F2FP.BF16.F32.PACK_AB R18, RZ, R18 ;  /* 0x00000012ff12c23e */ /* 0x000fe400000010ff */
[----:B------:R-:W-:Y:S01]  /*1290*/  @!P5 F2FP.BF16.F32.PACK_AB R14, RZ, R14 ;  /* 0x0000000eff0ed23e */ /* 0x000fe200000010ff */
[----:B------:R-:W-:Y:S01]  /*12a0*/  IMAD.WIDE.U32 R2, R0, 0x10, R2 ;  /* 0x0000001000027825 */ /* 0x000fe200078e0002 */
[----:B------:R-:W-:Y:S02]  /*12b0*/  @!P6 F2FP.BF16.F32.PACK_AB R13, RZ, R13 ;  /* 0x0000000dff0de23e */ /* 0x000fe400000010ff */
[----:B------:R-:W-:Y:S02]  /*12c0*/  @!P1 PRMT R10, R20, 0x7610, R10 ;  /* 0x00007610140a9816 */ /* 0x000fe4000000000a */
[----:B------:R-:W-:Y:S02]  /*12d0*/  @!P2 PRMT R5, R21, 0x7610, R5 ;  /* 0x000076101505a816 */ /* 0x000fe40000000005 */
[----:B------:R-:W-:-:S02]  /*12e0*/  @!P3 PRMT R11, R19, 0x7610, R11 ;  /* 0x00007610130bb816 */ /* 0x000fc4000000000b */
[----:B------:R-:W-:Y:S02]  /*12f0*/  @!P4 PRMT R6, R18, 0x7610, R6 ;  /* 0x000076101206c816 */ /* 0x000fe40000000006 */
[----:B------:R-:W-:Y:S02]  /*1300*/  @!P5 PRMT R8, R14, 0x7610, R8 ;  /* 0x000076100e08d816 */ /* 0x000fe40000000008 */
[----:B------:R-:W-:Y:S02]  /*1310*/  @!P6 PRMT R7, R13, 0x7610, R7 ;  /* 0x000076100d07e816 */ /* 0x000fe40000000007 */
[----:B------:R-:W-:Y:S02]  /*1320*/  @!P0 F2FP.BF16.F32.PACK_AB R4, RZ, R12 ;  /* 0x0000000cff04823e */ /* 0x000fe400000010ff */
[----:B------:R-:W-:Y:S02]  /*1330*/  PRMT R5, R10, 0x5410, R5 ;  /* 0x000054100a057816 */ /* 0x000fe40000000005 */
[----:B------:R-:W-:-:S02]  /*1340*/  PRMT R6, R11, 0x5410, R6 ;  /* 0x000054100b067816 */ /* 0x000fc40000000006 */
[----:B------:R-:W-:Y:S02]  /*1350*/  PRMT R7, R8, 0x5410, R7 ;  /* 0x0000541008077816 */ /* 0x000fe40000000007 */
[----:B------:R-:W-:-:S05]  /*1360*/  PRMT R4, R4, 0x5410, R9 ;  /* 0x0000541004047816 */ /* 0x000fca0000000009 */
[----:B------:R-:W-:Y:S01]  /*1370*/  STG.E.128 desc[UR4][R2.64], R4 ;  /* 0x0000000402007986 */ /* 0x000fe2000c101d04 */
[----:B------:R-:W-:Y:S05]  /*1380*/  EXIT ;  /* 0x000000000000794d */ /* 0x000fea0003800000 */
.L_x_15959:
        /* <DEDUP_REMOVED lines=15> */
.L_x_37138:


//--------------------- .text._ZN2at6native18elementwise_kernelILi128ELi4EZNS0_15gpu_kernel_implIZZZNS0_17clamp_kernel_cudaERNS_18TensorIteratorBaseERKN3c106ScalarES8_ENKUlvE_clEvENKUlvE6_clEvEUlNS5_4HalfEE_EEvS4_RKT_EUliE_EEviT1_ --------------------------
	.section	.text._ZN2at6native18elementwise_kernelILi128ELi4EZNS0_15gpu_kernel_implIZZZNS0_17clamp_kernel_cudaERNS_18TensorIteratorBaseERKN3c106ScalarES8_ENKUlvE_clEvENKUlvE6_clEvEUlNS5_4HalfEE_EEvS4_RKT_EUliE_EEviT1_,"ax",@progbits
	.align	128
        .global         _ZN2at6native18elementwise_kernelILi128ELi4EZNS0_15gpu_kernel_implIZZZNS0_17clamp_kernel_cudaERNS_18TensorIteratorBaseERKN3c106ScalarES8_ENKUlvE_clEvENKUlvE6_clEvEUlNS5_4HalfEE_EEvS4_RKT_EUliE_EEviT1_
        .type           _ZN2at6native18elementwise_kernelILi128ELi4EZNS0_15gpu_kernel_implIZZZNS0_17clamp_kernel_cudaERNS_18TensorIteratorBaseERKN3c106ScalarES8_ENKUlvE_clEvENKUlvE6_clEvEUlNS5_4HalfEE_EEvS4_RKT_EUliE_EEviT1_,@function
        .size           _ZN2at6native18elementwise_kernelILi128ELi4EZNS0_15gpu_kernel_implIZZZNS0_17clamp_kernel_cudaERNS_18TensorIteratorBaseERKN3c106ScalarES8_ENKUlvE_clEvENKUlvE6_clEvEUlNS5_4HalfEE_EEvS4_RKT_EUliE_EEviT1_,(.L_x_37139 - _ZN2at6native18elementwise_kernelILi128ELi4EZNS0_15gpu_kernel_implIZZZNS0_17clamp_kernel_cudaERNS_18TensorIteratorBaseERKN3c106ScalarES8_ENKUlvE_clEvENKUlvE6_clEvEUlNS5_4HalfEE_EEvS4_RKT_EUliE_EEviT1_)
        .other          _ZN2at6native18elementwise_kernelILi128ELi4EZNS0_15gpu_kernel_implIZZZNS0_17clamp_kernel_cudaERNS_18TensorIteratorBaseERKN3c106ScalarES8_ENKUlvE_clEvENKUlvE6_clEvEUlNS5_4HalfEE_EEvS4_RKT_EUliE_EEviT1_,@"STO_CUDA_ENTRY STV_DEFAULT"
_ZN2at6native18elementwise_kernelILi128ELi4EZNS0_15gpu_kernel_implIZZZNS0_17clamp_kernel_cudaERNS_18TensorIteratorBaseERKN3c106ScalarES8_ENKUlvE_clEvENKUlvE6_clEvEUlNS5_4HalfEE_EEvS4_RKT_EUliE_EEviT1_:
.text._ZN2at6native18elementwise_kernelILi128ELi4EZNS0_15gpu_kernel_implIZZZNS0_17clamp_kernel_cudaERNS_18TensorIteratorBaseERKN3c106ScalarES8_ENKUlvE_clEvENKUlvE6_clEvEUlNS5_4HalfEE_EEvS4_RKT_EUliE_EEviT1_:
        /* <DEDUP_REMOVED lines=319> */
.L_x_15962:
        /* <DEDUP_REMOVED lines=19> */
.L_x_15966:
[----:B------:R-:W2:Y:S02]  /*1520*/  LDG.E.U8 R2, desc[UR36][R2.64] ;  /* 0x0000002402027981 */ /* 0x000ea4000c1e1100 */
[----:B--2---:R-:W-:-:S04]  /*1530*/  I2FP.F32.U32 R0, R2 ;  /* 0x0000000200007245 */ /* 0x004fc80000201000 */
[----:B------:R-:W-:-:S04]  /*1540*/  F2FP.F16.F32.PACK_AB R0, RZ, R0 ;  /* 0x00000000ff00723e */ /* 0x000fc800000000ff */
[----:B------:R-:W-:Y:S01]  /*1550*/  PRMT R5, R0, 0x7610, R5 ;  /* 0x0000761000057816 */ /* 0x000fe20000000005 */
[----:B------:R-:W-:Y:S06]  /*1560*/  BRA `(.L_x_15968) ;  /* 0x0000000c00b07947 */ /* 0x000fec0003800000 */
.L_x_15965:
        /* <DEDUP_REMOVED lines=11> */
.L_x_15970:
[----:B------:R-:W2:Y:S02]  /*1620*/  LDG.E R2, desc[UR36][R2.64] ;  /* 0x0000002402027981 */ /* 0x000ea4000c1e1900 */
[----:B--2---:R-:W-:-:S04]  /*1630*/  I2FP.F32.S32 R0, R2 ;  /* 0x0000000200007245 */ /* 0x004fc80000201400 */
[----:B------:R-:W-:-:S04]  /*1640*/  F2FP.F16.F32.PACK_AB R0, RZ, R0 ;  /* 0x00000000ff00723e */ /* 0x000fc800000000ff */
[----:B------:R-:W-:Y:S01]  /*1650*/  PRMT R5, R0, 0x7610, R5 ;  /* 0x0000761000057816 */ /* 0x000fe20000000005 */
[----:B------:R-:W-:Y:S06]  /*1660*/  BRA `(.L_x_15968) ;  /* 0x0000000c00707947 */ /* 0x000fec0003800000 */
.L_x_15969:
[----:B------:R-:W2:Y:S02]  /*1670*/  LDG.E.U16 R2, desc[UR36][R2.64] ;  /* 0x0000002402027981 */ /* 0x000ea4000c1e1500 */
[----:B--2---:R-:W0:Y:S02]  /*1680*/  I2F.S16 R0, R2 ;  /* 0x0000000200007306 */ /* 0x004e240000101400 */
[----:B0-----:R-:W-:-:S04]  /*1690*/  F2FP.F16.F32.PACK_AB R0, RZ, R0 ;  /* 0x00000000ff00723e */ /* 0x001fc800000000ff */
[----:B------:R-:W-:Y:S01]  /*16a0*/  PRMT R5, R0, 0x7610, R5 ;  /* 0x0000761000057816 */ /* 0x000fe20000000005 */
[----:B------:R-:W-:Y:S06]  /*16b0*/  BRA `(.L_x_15968) ;  /* 0x0000000c005c7947 */ /* 0x000fec0003800000 */
.L_x_15964:
        /* <DEDUP_REMOVED lines=9> */
.L_x_15972:
[----:B------:R0:W5:Y:S01]  /*1750*/  LDG.E.U16 R5, desc[UR36][R2.64] ;  /* 0x0000002402057981 */ /* 0x000162000c1e1500 */
[----:B------:R-:W-:Y:S05]  /*1760*/  BRA `(.L_x_15968) ;  /* 0x0000000c00307947 */ /* 0x000fea0003800000 */
.L_x_15971:
        /* <DEDUP_REMOVED lines=9> */
.L_x_15974:
[----:B------:R1:W5:Y:S01]  /*1800*/  LDG.E.U16 R5, desc[UR36][R2.64] ;  /* 0x0000002402057981 */ /* 0x000362000c1e1500 */
[----:B------:R-:W-:Y:S05]  /*1810*/  BRA `(.L_x_15968) ;  /* 0x0000000c00047947 */ /* 0x000fea0003800000 */
.L_x_15973:
        /* <DEDUP_REMOVED lines=9> */
.L_x_15963:
        /* <DEDUP_REMOVED lines=14> */
.L_x_15977:
        /* <DEDUP_REMOVED lines=9> */
.L_x_15976:
        /* <DEDUP_REMOVED lines=26> */
.L_x_15979:
        /* <DEDUP_REMOVED lines=14> */
.L_x_15978:
[----:B------:R-:W2:Y:S02]  /*1ca0*/  LDG.E.U16 R0, desc[UR36][R2.64] ;  /* 0x0000002402007981 */ /* 0x000ea4000c1e1500 */
[----:B--2---:R-:W-:-:S05]  /*1cb0*/  IMAD.U32 R0, R0, 0x10000, RZ ;  /* 0x0001000000007824 */ /* 0x004fca00078e00ff */
[----:B------:R-:W-:-:S04]  /*1cc0*/  F2FP.F16.F32.PACK_AB R0, RZ, R0 ;  /* 0x00000000ff00723e */ /* 0x000fc800000000ff */
[----:B------:R-:W-:Y:S01]  /*1cd0*/  PRMT R5, R0, 0x7610, R5 ;  /* 0x0000761000057816 */ /* 0x000fe20000000005 */
[----:B------:R-:W-:Y:S06]  /*1ce0*/  BRA `(.L_x_15968) ;  /* 0x0000000400d07947 */ /* 0x000fec0003800000 */
.L_x_15975:
        /* <DEDUP_REMOVED lines=13> */
.L_x_15982:
        /* <DEDUP_REMOVED lines=21> */
.L_x_15986:
[----:B------:R-:W-:Y:S05]  /*1f10*/  BSYNC.RECONVERGENT B1 ;  /* 0x0000000000017941 */ /* 0x000fea0003800200 */
.L_x_15985:
[----:B------:R-:W-:Y:S02]  /*1f20*/  SHF.L.U32 R0, R0, 0x14, RZ ;  /* 0x0000001400007819 */ /* 0x000fe400000006ff */
[----:B------:R-:W-:-:S04]  /*1f30*/  LEA R2, R2, 0x3b800000, 0x17 ;  /* 0x3b80000002027811 */ /* 0x000fc800078eb8ff */
[----:B------:R-:W-:-:S07]  /*1f40*/  LOP3.LUT R0, R2, R0, R7, 0xfe, !PT ;  /* 0x0000000002007212 */ /* 0x000fce00078efe07 */
.L_x_15984:
[----:B------:R-:W-:Y:S05]  /*1f50*/  BSYNC.RECONVERGENT B0 ;  /* 0x0000000000007941 */ /* 0x000fea0003800200 */
.L_x_15983:
[----:B------:R-:W-:-:S04]  /*1f60*/  F2FP.F16.F32.PACK_AB R0, RZ, R0 ;  /* 0x00000000ff00723e */ /* 0x000fc800000000ff */
[----:B------:R-:W-:Y:S01]  /*1f70*/  PRMT R5, R0, 0x7610, R5 ;  /* 0x0000761000057816 */ /* 0x000fe20000000005 */
[----:B------:R-:W-:Y:S06]  /*1f80*/  BRA `(.L_x_15968) ;  /* 0x0000000400287947 */ /* 0x000fec0003800000 */
.L_x_15981:
        /* <DEDUP_REMOVED lines=21> */
.L_x_15990:
[----:B------:R-:W-:Y:S05]  /*20e0*/  BSYNC.RECONVERGENT B1 ;  /* 0x0000000000017941 */ /* 0x000fea0003800200 */
.L_x_15989:
[----:B------:R-:W-:Y:S01]  /*20f0*/  IMAD.SHL.U32 R0, R0, 0x200000, RZ ;  /* 0x0020000000007824 */ /* 0x000fe200078e00ff */
[----:B------:R-:W-:-:S04]  /*2100*/  LEA R2, R2, 0x37800000, 0x17 ;  /* 0x3780000002027811 */ /* 0x000fc800078eb8ff */
[----:B------:R-:W-:-:S07]  /*2110*/  LOP3.LUT R0, R2, R0, R7, 0xfe, !PT ;  /* 0x0000000002007212 */ /* 0x000fce00078efe07 */
.L_x_15988:
[----:B------:R-:W-:Y:S05]  /*2120*/  BSYNC.RECONVERGENT B0 ;  /* 0x0000000000007941 */ /* 0x000fea0003800200 */
.L_x_15987:
[----:B------:R-:W-:-:S04]  /*2130*/  F2FP.F16.F32.PACK_AB R0, RZ, R0 ;  /* 0x00000000ff00723e */ /* 0x000fc800000000ff */
[----:B------:R-:W-:Y:S01]  /*2140*/  PRMT R5, R0, 0x7610, R5 ;  /* 0x0000761000057816 */ /* 0x000fe20000000005 */
[----:B------:R-:W-:Y:S06]  /*2150*/  BRA `(.L_x_15968) ;  /* 0x0000000000b47947 */ /* 0x000fec0003800000 */
.L_x_15980:
[----:B------:R-:W-:-:S09]  /*2160*/  UISETP.NE.AND UP0, UPT, UR4, 0x1c, UPT ;  /* 0x0000001c0400788c */ /* 0x000fd2000bf05270 */
[----:B------:R-:W-:Y:S05]  /*2170*/  BRA.U !UP0, `(.L_x_15991) ;  /* 0x00000001089c7547 */ /* 0x000fea000b800000 */
[----:B------:R-:W-:-:S09]  /*2180*/  UISETP.NE.AND UP0, UPT, UR4, 0x1d, UPT ;  /* 0x0000001d0400788c */ /* 0x000fd2000bf05270 */
[----:B------:R-:W-:Y:S05]  /*2190*/  BRA.U !UP0, `(.L_x_15992) ;  /* 0x0000000108807547 */ /* 0x000fea000b800000 */
[----:B------:R-:W-:-:S09]  /*21a0*/  UISETP.NE.AND UP0, UPT, UR4, 0x2c, UPT ;  /* 0x0000002c0400788c */ /* 0x000fd2000bf05270 */
[----:B------:R-:W-:Y:S05]  /*21b0*/  BRA.U !UP0, `(.L_x_15993) ;  /* 0x0000000108487547 */ /* 0x000fea000b800000 */
.L_x_15967:
        /* <DEDUP_REMOVED lines=16> */
.L_x_15994:
[----:B------:R-:W-:Y:S01]  /*22c0*/  PRMT R5, RZ, 0x7610, R5 ;  /* 0x00007610ff057816 */ /* 0x000fe20000000005 */
[----:B------:R-:W-:Y:S06]  /*22d0*/  BRA `(.L_x_15968) ;  /* 0x0000000000547947 */ /* 0x000fec0003800000 */
.L_x_15993:
        /* <DEDUP_REMOVED lines=8> */
.L_x_15996:
[----:B------:R-:W-:Y:S05]  /*2360*/  BSYNC.RECONVERGENT B0 ;  /* 0x0000000000007941 */ /* 0x000fea0003800200 */
.L_x_15995:
[----:B------:R-:W-:-:S04]  /*2370*/  F2FP.F16.F32.PACK_AB R0, RZ, R0 ;  /* 0x00000000ff00723e */ /* 0x000fc800000000ff */
[----:B------:R-:W-:Y:S01]  /*2380*/  PRMT R5, R0, 0x7610, R5 ;  /* 0x0000761000057816 */ /* 0x000fe20000000005 */
[----:B------:R-:W-:Y:S06]  /*2390*/  BRA `(.L_x_15968) ;  /* 0x0000000000247947 */ /* 0x000fec0003800000 */
.L_x_15992:
[----:B------:R-:W2:Y:S02]  /*23a0*/  LDG.E.64 R2, desc[UR36][R2.64] ;  /* 0x0000002402027981 */ /* 0x000ea4000c1e1b00 */
[----:B--2---:R-:W0:Y:S02]  /*23b0*/  I2F.U64 R0, R2 ;  /* 0x0000000200007312 */ /* 0x004e240000301000 */
[----:B0-----:R-:W-:-:S04]  /*23c0*/  F2FP.F16.F32.PACK_AB R0, RZ, R0 ;  /* 0x00000000ff00723e */ /* 0x001fc800000000ff */
[----:B------:R-:W-:Y:S01]  /*23d0*/  PRMT R5, R0, 0x7610, R5 ;  /* 0x0000761000057816 */ /* 0x000fe20000000005 */
[----:B------:R-:W-:Y:S06]  /*23e0*/  BRA `(.L_x_15968) ;  /* 0x0000000000107947 */ /* 0x000fec0003800000 */
.L_x_15991:
[----:B------:R-:W2:Y:S02]  /*23f0*/  LDG.E R2, desc[UR36][R2.64] ;  /* 0x0000002402027981 */ /* 0x000ea4000c1e1900 */
[----:B--2---:R-:W-:-:S04]  /*2400*/  I2FP.F32.U32 R0, R2 ;  /* 0x0000000200007245 */ /* 0x004fc80000201000 */
[----:B------:R-:W-:-:S04]  /*2410*/  F2FP.F16.F32.PACK_AB R0, RZ, R0 ;  /* 0x00000000ff00723e */ /* 0x000fc800000000ff */
[----:B------:R-:W-:-:S07]  /*2420*/  PRMT R5, R0, 0x7610, R5 ;  /* 0x0000761000057816 */ /* 0x000fce0000000005 */
.L_x_15968:
[----:B-----5:R-:W-:Y:S01]  /*2430*/  HADD2.F32 R7, -RZ, R5.H0_H0 ;  /* 0x20000005ff077230 */ /* 0x020fe20000004100 */
[----:B------:R-:W0:Y:S04]  /*2440*/  LDCU.64 UR6, c[0x0][0x580] ;  /* 0x0000b000ff0677ac */ /* 0x000e280008000a00 */
[----:B------:R-:W-:Y:S01]  /*2450*/  FSETP.NAN.FTZ.AND P0, PT, |R7|, |R7|, PT ;  /* 0x400000070700720b */ /* 0x000fe20003f18200 */
[----:B------:R-:W-:-:S04]  /*2460*/  UPRMT UR4, UR41, 0x9910, URZ ;  /* 0x0000991029047896 */ /* 0x000fc800080000ff */
[----:B------:R-:W-:-:S08]  /*2470*/  UISETP.GT.AND UP0, UPT, UR4, 0x9, UPT ;  /* 0x000000090400788c */ /* 0x000fd0000bf04270 */
[----:B------:R-:W2:Y:S01]  /*2480*/  @!P0 LDC.U16 R0, c[0x0][0x590] ;  /* 0x00016400ff008b82 */ /* 0x000ea20000000400 */
[----:B01----:R-:W-:-:S07]  /*2490*/  IADD3 R2, P1, PT, R16, UR6, RZ ;  /* 0x0000000610027c10 */ /* 0x003fce000ff3e0ff */
[----:B------:R-:W0:Y:S01]  /*24a0*/  @!P0 LDC.U16 R3, c[0x0][0x592] ;  /* 0x00016480ff038b82 */ /* 0x000e220000000400 */
[----:B--2---:R-:W-:-:S05]  /*24b0*/  @!P0 HADD2.F32 R0, -RZ, R0.H0_H0 ;  /* 0x20000000ff008230 */ /* 0x004fca0000004100 */
[----:B------:R-:W-:Y:S01]  /*24c0*/  @!P0 FMNMX.FTZ R0, R7, R0, !PT ;  /* 0x0000000007008209 */ /* 0x000fe20007810000 */
[----:B0-----:R-:W-:-:S05]  /*24d0*/  @!P0 HADD2.F32 R3, -RZ, R3.H0_H0 ;  /* 0x20000003ff038230 */ /* 0x001fca0000004100 */
        /* <DEDUP_REMOVED lines=17> */
.L_x_16000:
[----:B------:R-:W-:-:S06]  /*25f0*/  HADD2.F32 R5, -RZ, R5.H0_H0 ;  /* 0x20000005ff057230 */ /* 0x000fcc0000004100 */
[----:B------:R-:W0:Y:S02]  /*2600*/  F2I.S64.TRUNC R4, R5 ;  /* 0x0000000500047311 */ /* 0x000e24000020d900 */
[----:B0-----:R3:W-:Y:S01]  /*2610*/  STG.E.U8 desc[UR36][R2.64], R4 ;  /* 0x0000000402007986 */ /* 0x0017e2000c101124 */
[----:B------:R-:W-:Y:S05]  /*2620*/  BRA `(.L_x_16002) ;  /* 0x0000000c00707947 */ /* 0x000fea0003800000 */
.L_x_15999:
        /* <DEDUP_REMOVED lines=10> */
.L_x_16004:
[----:B------:R-:W-:-:S06]  /*26d0*/  HADD2.F32 R5, -RZ, R5.H0_H0 ;  /* 0x20000005ff057230 */ /* 0x000fcc0000004100 */
[----:B------:R-:W0:Y:S02]  /*26e0*/  F2I.FTZ.TRUNC.NTZ R5, R5 ;  /* 0x0000000500057305 */ /* 0x000e24000021f100 */
[----:B0-----:R1:W-:Y:S01]  /*26f0*/  STG.E desc[UR36][R2.64], R5 ;  /* 0x0000000502007986 */ /* 0x0013e2000c101924 */
[----:B------:R-:W-:Y:S05]  /*2700*/  BRA `(.L_x_16002) ;  /* 0x0000000c00387947 */ /* 0x000fea0003800000 */
.L_x_16003:
[----:B------:R-:W-:-:S06]  /*2710*/  HADD2.F32 R5, -RZ, R5.H0_H0 ;  /* 0x20000005ff057230 */ /* 0x000fcc0000004100 */
[----:B------:R-:W0:Y:S02]  /*2720*/  F2I.FTZ.TRUNC.NTZ R5, R5 ;  /* 0x0000000500057305 */ /* 0x000e24000021f100 */
[----:B0-----:R2:W-:Y:S01]  /*2730*/  STG.E.U16 desc[UR36][R2.64], R5 ;  /* 0x0000000502007986 */ /* 0x0015e2000c101524 */
[----:B------:R-:W-:Y:S05]  /*2740*/  BRA `(.L_x_16002) ;  /* 0x0000000c00287947 */ /* 0x000fea0003800000 */
.L_x_15998:
        /* <DEDUP_REMOVED lines=9> */
.L_x_16006:
[----:B------:R0:W-:Y:S01]  /*27e0*/  STG.E.U16 desc[UR36][R2.64], R5 ;  /* 0x0000000502007986 */ /* 0x0001e2000c101524 */
[----:B------:R-:W-:Y:S05]  /*27f0*/  BRA `(.L_x_16002) ;  /* 0x0000000800fc7947 */ /* 0x000fea0003800000 */
.L_x_16005:
        /* <DEDUP_REMOVED lines=10> */
.L_x_16008:
[----:B------:R-:W-:-:S05]  /*28a0*/  HADD2.F32 R0, -RZ, R5.H0_H0 ;  /* 0x20000005ff007230 */ /* 0x000fca0000004100 */
[----:B------:R-:W-:-:S04]  /*28b0*/  F2FP.F16.F32.PACK_AB R0, RZ, R0 ;  /* 0x00000000ff00723e */ /* 0x000fc800000000ff */
[----:B------:R-:W-:-:S05]  /*28c0*/  PRMT R0, R0, 0x5410, RZ ;  /* 0x0000541000007816 */ /* 0x000fca00000000ff */
[----:B------:R0:W-:Y:S01]  /*28d0*/  STG.E desc[UR36][R2.64], R0 ;  /* 0x0000000002007986 */ /* 0x0001e2000c101924 */
[----:B------:R-:W-:Y:S05]  /*28e0*/  BRA `(.L_x_16002) ;  /* 0x0000000800c07947 */ /* 0x000fea0003800000 */
.L_x_16007:
[----:B------:R-:W-:-:S05]  /*28f0*/  HADD2.F32 R4, -RZ, R5.H0_H0 ;  /* 0x20000005ff047230 */ /* 0x000fca0000004100 */
[----:B------:R-:W-:-:S06]  /*2900*/  FMUL.FTZ R4, R4, 1 ;  /* 0x3f80000004047820 */ /* 0x000fcc0000410000 */
[----:B------:R-:W0:Y:S02]  /*2910*/  F2F.F64.F32 R4, R4 ;  /* 0x0000000400047310 */ /* 0x000e240000201800 */
[----:B0-----:R0:W-:Y:S01]  /*2920*/  STG.E.64 desc[UR36][R2.64], R4 ;  /* 0x0000000402007986 */ /* 0x0011e2000c101b24 */
[----:B------:R-:W-:Y:S05]  /*2930*/  BRA `(.L_x_16002) ;  /* 0x0000000800ac7947 */ /* 0x000fea0003800000 */
.L_x_15997:
        /* <DEDUP_REMOVED lines=13> */
.L_x_16011:
[----:B------:R-:W-:Y:S01]  /*2a10*/  HADD2.F32 R5, -RZ, R5.H0_H0 ;  /* 0x20000005ff057230 */ /* 0x000fe20000004100 */
[----:B------:R-:W-:-:S04]  /*2a20*/  CS2R R6, SRZ ;  /* 0x0000000000067805 */ /* 0x000fc8000001ff00 */
[----:B------:R-:W-:-:S06]  /*2a30*/  FMUL.FTZ R5, R5, 1 ;  /* 0x3f80000005057820 */ /* 0x000fcc0000410000 */
[----:B------:R-:W0:Y:S02]  /*2a40*/  F2F.F64.F32 R4, R5 ;  /* 0x0000000500047310 */ /* 0x000e240000201800 */
[----:B0-----:R0:W-:Y:S01]  /*2a50*/  STG.E.128 desc[UR36][R2.64], R4 ;  /* 0x0000000402007986 */ /* 0x0011e2000c101d24 */
[----:B------:R-:W-:Y:S05]  /*2a60*/  BRA `(.L_x_16002) ;  /* 0x0000000800607947 */ /* 0x000fea0003800000 */
.L_x_16010:
        /* <DEDUP_REMOVED lines=19> */
.L_x_16015:
[----:B------:R-:W-:Y:S05]  /*2ba0*/  BSYNC.RECONVERGENT B0 ;  /* 0x0000000000007941 */ /* 0x000fea0003800200 */
.L_x_16014:
[----:B------:R-:W-:-:S05]  /*2bb0*/  LOP3.LUT R5, R0, 0x80, R5, 0xf8, !PT ;  /* 0x0000008000057812 */ /* 0x000fca00078ef805 */
[----:B------:R0:W-:Y:S01]  /*2bc0*/  STG.E.U8 desc[UR36][R2.64], R5 ;  /* 0x0000000502007986 */ /* 0x0001e2000c101124 */
[----:B------:R-:W-:Y:S05]  /*2bd0*/  BRA `(.L_x_16002) ;  /* 0x0000000800047947 */ /* 0x000fea0003800000 */
.L_x_16013:
        /* <DEDUP_REMOVED lines=15> */
.L_x_16017:
[----:B------:R-:W-:Y:S05]  /*2cd0*/  BSYNC.RECONVERGENT B0 ;  /* 0x0000000000007941 */ /* 0x000fea0003800200 */
.L_x_16016:
[----:B------:R-:W-:-:S05]  /*2ce0*/  LOP3.LUT R5, R0, 0x80, R5, 0xf8, !PT ;  /* 0x0000008000057812 */ /* 0x000fca00078ef805 */
[----:B------:R0:W-:Y:S01]  /*2cf0*/  STG.E.U8 desc[UR36][R2.64], R5 ;  /* 0x0000000502007986 */ /* 0x0001e2000c101124 */
[----:B------:R-:W-:Y:S05]  /*2d00*/  BRA `(.L_x_16002) ;  /* 0x0000000400b87947 */ /* 0x000fea0003800000 */
.L_x_16012:
[----:B------:R-:W-:-:S05]  /*2d10*/  HADD2.F32 R0, -RZ, R5.H0_H0 ;  /* 0x20000005ff007230 */ /* 0x000fca0000004100 */
[----:B------:R-:W-:-:S05]  /*2d20*/  F2FP.BF16.F32.PACK_AB R0, RZ, R0 ;  /* 0x00000000ff00723e */ /* 0x000fca00000010ff */
[----:B------:R0:W-:Y:S01]  /*2d30*/  STG.E.U16 desc[UR36][R2.64], R0 ;  /* 0x0000000002007986 */ /* 0x0001e2000c101524 */
[----:B------:R-:W-:Y:S05]  /*2d40*/  BRA `(.L_x_16002) ;  /* 0x0000000400a87947 */ /* 0x000fea0003800000 */
.L_x_16009:
        /* <DEDUP_REMOVED lines=12> */
.L_x_16020:
        /* <DEDUP_REMOVED lines=13> */
.L_x_16023:
[----:B------:R-:W-:-:S04]  /*2ee0*/  SHF.R.U32.HI R0, RZ, 0x14, R5 ;  /* 0x00000014ff007819 */ /* 0x000fc80000011605 */
[----:B------:R-:W-:-:S04]  /*2ef0*/  LOP3.LUT R0, R0, 0x1, RZ, 0xc0, !PT ;  /* 0x0000000100007812 */ /* 0x000fc800078ec0ff */
[----:B------:R-:W-:-:S04]  /*2f00*/  IADD3 R0, PT, PT, R5, 0x487ffff, R0 ;  /* 0x0487ffff05007810 */ /* 0x000fc80007ffe000 */
[----:B------:R-:W-:-:S04]  /*2f10*/  SHF.R.U32.HI R0, RZ, 0x14, R0 ;  /* 0x00000014ff007819 */ /* 0x000fc80000011600 */
[----:B------:R-:W-:-:S07]  /*2f20*/  LOP3.LUT R4, R0, 0xff, RZ, 0xc0, !PT ;  /* 0x000000ff00047812 */ /* 0x000fce00078ec0ff */
.L_x_16024:
[----:B------:R-:W-:-:S04]  /*2f30*/  SHF.R.U32.HI R5, RZ, 0x18, R5 ;  /* 0x00000018ff057819 */ /* 0x000fc80000011605 */
[----:B------:R-:W-:-:S04]  /*2f40*/  LOP3.LUT R4, R4, 0x80, R5, 0xf8, !PT ;  /* 0x0000008004047812 */ /* 0x000fc800078ef805 */
[----:B------:R-:W-:-:S07]  /*2f50*/  PRMT R0, R4, 0x7610, R0 ;  /* 0x0000761004007816 */ /* 0x000fce0000000000 */
.L_x_16022:
[----:B------:R-:W-:Y:S05]  /*2f60*/  BSYNC.RECONVERGENT B0 ;  /* 0x0000000000007941 */ /* 0x000fea0003800200 */
.L_x_16021:
[----:B------:R0:W-:Y:S01]  /*2f70*/  STG.E.U8 desc[UR36][R2.64], R0 ;  /* 0x0000000002007986 */ /* 0x0001e2000c101124 */
[----:B------:R-:W-:Y:S05]  /*2f80*/  BRA `(.L_x_16002) ;  /* 0x0000000400187947 */ /* 0x000fea0003800000 */
.L_x_16019:
        /* <DEDUP_REMOVED lines=13> */
.L_x_16027:
[----:B------:R-:W-:-:S04]  /*3060*/  SHF.R.U32.HI R0, RZ, 0x15, R5 ;  /* 0x00000015ff007819 */ /* 0x000fc80000011605 */
[----:B------:R-:W-:-:S04]  /*3070*/  LOP3.LUT R0, R0, 0x1, RZ, 0xc0, !PT ;  /* 0x0000000100007812 */ /* 0x000fc800078ec0ff */
[----:B------:R-:W-:-:S04]  /*3080*/  IADD3 R0, PT, PT, R5, 0x88fffff, R0 ;  /* 0x088fffff05007810 */ /* 0x000fc80007ffe000 */
[----:B------:R-:W-:-:S04]  /*3090*/  SHF.R.U32.HI R0, RZ, 0x15, R0 ;  /* 0x00000015ff007819 */ /* 0x000fc80000011600 */
[----:B------:R-:W-:-:S07]  /*30a0*/  LOP3.LUT R4, R0, 0xff, RZ, 0xc0, !PT ;  /* 0x000000ff00047812 */ /* 0x000fce00078ec0ff */
.L_x_16028:
[----:B------:R-:W-:-:S04]  /*30b0*/  SHF.R.U32.HI R5, RZ, 0x18, R5 ;  /* 0x00000018ff057819 */ /* 0x000fc80000011605 */
[----:B------:R-:W-:-:S04]  /*30c0*/  LOP3.LUT R4, R4, 0x80, R5, 0xf8, !PT ;  /* 0x0000008004047812 */ /* 0x000fc800078ef805 */
[----:B------:R-:W-:-:S07]  /*30d0*/  PRMT R0, R4, 0x7610, R0 ;  /* 0x0000761004007816 */ /* 0x000fce0000000000 */
.L_x_16026:
[----:B------:R-:W-:Y:S05]  /*30e0*/  BSYNC.RECONVERGENT B0 ;  /* 0x0000000000007941 */ /* 0x000fea0003800200 */
.L_x_16025:
[----:B------:R0:W-:Y:S01]  /*30f0*/  STG.E.U8 desc[UR36][R2.64], R0 ;  /* 0x0000000002007986 */ /* 0x0001e2000c101124 */
[----:B------:R-:W-:Y:S05]  /*3100*/  BRA `(.L_x_16002) ;  /* 0x0000000000b87947 */ /* 0x000fea0003800000 */
.L_x_16018:
[----:B------:R-:W-:-:S09]  /*3110*/  UISETP.NE.AND UP0, UPT, UR4, 0x1c, UPT ;  /* 0x0000001c0400788c */ /* 0x000fd2000bf05270 */
[----:B------:R-:W-:Y:S05]  /*3120*/  BRA.U !UP0, `(.L_x_16029) ;  /* 0x0000000108a47547 */ /* 0x000fea000b800000 */
[----:B------:R-:W-:-:S09]  /*3130*/  UISETP.NE.AND UP0, UPT, UR4, 0x1d, UPT ;  /* 0x0000001d0400788c */ /* 0x000fd2000bf05270 */
[----:B------:R-:W-:Y:S05]  /*3140*/  BRA.U !UP0, `(.L_x_16030) ;  /* 0x00000001088c7547 */ /* 0x000fea000b800000 */
[----:B------:R-:W-:-:S09]  /*3150*/  UISETP.NE.AND UP0, UPT, UR4, 0x2c, UPT ;  /* 0x0000002c0400788c */ /* 0x000fd2000bf05270 */
[----:B------:R-:W-:Y:S05]  /*3160*/  BRA.U !UP0, `(.L_x_16031) ;  /* 0x0000000108447547 */ /* 0x000fea000b800000 */
.L_x_16001:
        /* <DEDUP_REMOVED lines=16> */
.L_x_16032:
[----:B------:R-:W-:Y:S05]  /*3270*/  BRA `(.L_x_16002) ;  /* 0x00000000005c7947 */ /* 0x000fea0003800000 */
.L_x_16031:
        /* <DEDUP_REMOVED lines=16> */
.L_x_16030:
[----:B------:R-:W-:-:S06]  /*3380*/  HADD2.F32 R5, -RZ, R5.H0_H0 ;  /* 0x20000005ff057230 */ /* 0x000fcc0000004100 */
[----:B------:R-:W0:Y:S02]  /*3390*/  F2I.U64.TRUNC R4, R5 ;  /* 0x0000000500047311 */ /* 0x000e24000020d800 */
[----:B0-----:R0:W-:Y:S01]  /*33a0*/  STG.E.64 desc[UR36][R2.64], R4 ;  /* 0x0000000402007986 */ /* 0x0011e2000c101b24 */
[----:B------:R-:W-:Y:S05]  /*33b0*/  BRA `(.L_x_16002) ;  /* 0x00000000000c7947 */ /* 0x000fea0003800000 */
.L_x_16029:
[----:B------:R-:W-:-:S06]  /*33c0*/  HADD2.F32 R5, -RZ, R5.H0_H0 ;  /* 0x20000005ff057230 */ /* 0x000fcc0000004100 */
[----:B------:R-:W0:Y:S02]  /*33d0*/  F2I.FTZ.U32.TRUNC.NTZ R5, R5 ;  /* 0x0000000500057305 */ /* 0x000e24000021f000 */
[----:B0-----:R0:W-:Y:S02]  /*33e0*/  STG.E desc[UR36][R2.64], R5 ;  /* 0x0000000502007986 */ /* 0x0011e4000c101924 */
.L_x_16002:
[----:B------:R-:W-:-:S07]  /*33f0*/  VIADD R17, R17, 0x80 ;  /* 0x0000008011117836 */ /* 0x000fce0000000000 */
.L_x_15961:
[----:B------:R-:W-:Y:S05]  /*3400*/  BSYNC.RECONVERGENT B6 ;  /* 0x0000000000067941 */ /* 0x000fea0003800200 */
.L_x_15960:
        /* <DEDUP_REMOVED lines=307> */
.L_x_16035:
        /* <DEDUP_REMOVED lines=19> */
.L_x_16039:
[----:B------:R-:W2:Y:S02]  /*4870*/  LDG.E.U8 R2, desc[UR36][R2.64] ;  /* 0x0000002402027981 */ /* 0x000ea4000c1e1100 */
[----:B--2---:R-:W-:-:S04]  /*4880*/  I2FP.F32.U32 R0, R2 ;  /* 0x0000000200007245 */ /* 0x004fc80000201000 */
[----:B------:R-:W-:-:S04]  /*4890*/  F2FP.F16.F32.PACK_AB R0, RZ, R0 ;  /* 0x00000000ff00723e */ /* 0x000fc800000000ff */
[----:B------:R-:W-:Y:S01]  /*48a0*/  PRMT R5, R0, 0x7610, R5 ;  /* 0x0000761000057816 */ /* 0x000fe20000000005 */
[----:B------:R-:W-:Y:S06]  /*48b0*/  BRA `(.L_x_16041) ;  /* 0x0000000c00b07947 */ /* 0x000fec0003800000 */
.L_x_16038:
        /* <DEDUP_REMOVED lines=11> */
.L_x_16043:
[----:B------:R-:W2:Y:S02]  /*4970*/  LDG.E R2, desc[UR36][R2.64] ;  /* 0x0000002402027981 */ /* 0x000ea4000c1e1900 */
[----:B--2---:R-:W-:-:S04]  /*4980*/  I2FP.F32.S32 R0, R2 ;  /* 0x0000000200007245 */ /* 0x004fc80000201400 */
[----:B------:R-:W-:-:S04]  /*4990*/  F2FP.F16.F32.PACK_AB R0, RZ, R0 ;  /* 0x00000000ff00723e */ /* 0x000fc800000000ff */
[----:B------:R-:W-:Y:S01]  /*49a0*/  PRMT R5, R0, 0x7610, R5 ;  /* 0x0000761000057816 */ /* 0x000fe20000000005 */
[----:B------:R-:W-:Y:S06]  /*49b0*/  BRA `(.L_x_16041) ;  /* 0x0000000c00707947 */ /* 0x000fec0003800000 */
.L_x_16042:
[----:B------:R-:W2:Y:S02]  /*49c0*/  LDG.E.U16 R2, desc[UR36][R2.64] ;  /* 0x0000002402027981 */ /* 0x000ea4000c1e1500 */
[----:B--2---:R-:W0:Y:S02]  /*49d0*/  I2F.S16 R0, R2 ;  /* 0x0000000200007306 */ /* 0x004e240000101400 */
[----:B0-----:R-:W-:-:S04]  /*49e0*/  F2FP.F16.F32.PACK_AB R0, RZ, R0 ;  /* 0x00000000ff00723e */ /* 0x001fc800000000ff */
[----:B------:R-:W-:Y:S01]  /*49f0*/  PRMT R5, R0, 0x7610, R5 ;  /* 0x0000761000057816 */ /* 0x000fe20000000005 */
[----:B------:R-:W-:Y:S06]  /*4a00*/  BRA `(.L_x_16041) ;  /* 0x0000000c005c7947 */ /* 0x000fec0003800000 */
.L_x_16037:
        /* <DEDUP_REMOVED lines=9> */
.L_x_16045:
[----:B------:R1:W5:Y:S01]  /*4aa0*/  LDG.E.U16 R5, desc[UR36][R2.64] ;  /* 0x0000002402057981 */ /* 0x000362000c1e1500 */
[----:B------:R-:W-:Y:S05]  /*4ab0*/  BRA `(.L_x_16041) ;  /* 0x0000000c00307947 */ /* 0x000fea0003800000 */
.L_x_16044:
        /* <DEDUP_REMOVED lines=9> */
.L_x_16047:
[----:B------:R0:W5:Y:S01]  /*4b50*/  LDG.E.U16 R5, desc[UR36][R2.64] ;  /* 0x0000002402057981 */ /* 0x000162000c1e1500 */
[----:B------:R-:W-:Y:S05]  /*4b60*/  BRA `(.L_x_16041) ;  /* 0x0000000c00047947 */ /* 0x000fea0003800000 */
.L_x_16046:
        /* <DEDUP_REMOVED lines=9> */
.L_x_16036:
        /* <DEDUP_REMOVED lines=14> */
.L_x_16050:
        /* <DEDUP_REMOVED lines=9> */
.L_x_16049:
        /* <DEDUP_REMOVED lines=26> */
.L_x_16052:
        /* <DEDUP_REMOVED lines=14> */
.L_x_16051:
[----:B------:R-:W2:Y:S02]  /*4ff0*/  LDG.E.U16 R0, desc[UR36][R2.64] ;  /* 0x0000002402007981 */ /* 0x000ea4000c1e1500 */
[----:B--2---:R-:W-:-:S04]  /*5000*/  SHF.L.U32 R0, R0, 0x10, RZ ;  /* 0x0000001000007819 */ /* 0x004fc800000006ff */
[----:B------:R-:W-:-:S04]  /*5010*/  F2FP.F16.F32.PACK_AB R0, RZ, R0 ;  /* 0x00000000ff00723e */ /* 0x000fc800000000ff */
[----:B------:R-:W-:Y:S01]  /*5020*/  PRMT R5, R0, 0x7610, R5 ;  /* 0x0000761000057816 */ /* 0x000fe20000000005 */
[----:B------:R-:W-:Y:S06]  /*5030*/  BRA `(.L_x_16041) ;  /* 0x0000000400d07947 */ /* 0x000fec0003800000 */
.L_x_16048:
        /* <DEDUP_REMOVED lines=13> */
.L_x_16055:
        /* <DEDUP_REMOVED lines=21> */
.L_x_16059:
[----:B------:R-:W-:Y:S05]  /*5260*/  BSYNC.RECONVERGENT B1 ;  /* 0x0000000000017941 */ /* 0x000fea0003800200 */
.L_x_16058:
[----:B------:R-:W-:Y:S01]  /*5270*/  IMAD.SHL.U32 R0, R0, 0x100000, RZ ;  /* 0x0010000000007824 */ /* 0x000fe200078e00ff */
[----:B------:R-:W-:-:S04]  /*5280*/  LEA R2, R2, 0x3b800000, 0x17 ;  /* 0x3b80000002027811 */ /* 0x000fc800078eb8ff */
[----:B------:R-:W-:-:S07]  /*5290*/  LOP3.LUT R0, R2, R0, R7, 0xfe, !PT ;  /* 0x0000000002007212 */ /* 0x000fce00078efe07 */
.L_x_16057:
[----:B------:R-:W-:Y:S05]  /*52a0*/  BSYNC.RECONVERGENT B0 ;  /* 0x0000000000007941 */ /* 0x000fea0003800200 */
.L_x_16056:
[----:B------:R-:W-:-:S04]  /*52b0*/  F2FP.F16.F32.PACK_AB R0, RZ, R0 ;  /* 0x00000000ff00723e */ /* 0x000fc800000000ff */
[----:B------:R-:W-:Y:S01]  /*52c0*/  PRMT R5, R0, 0x7610, R5 ;  /* 0x0000761000057816 */ /* 0x000fe20000000005 */
[----:B------:R-:W-:Y:S06]  /*52d0*/  BRA `(.L_x_16041) ;  /* 0x0000000400287947 */ /* 0x000fec0003800000 */
.L_x_16054:
        /* <DEDUP_REMOVED lines=21> */
.L_x_16063:
[----:B------:R-:W-:Y:S05]  /*5430*/  BSYNC.RECONVERGENT B1 ;  /* 0x0000000000017941 */ /* 0x000fea0003800200 */
.L_x_16062:
[----:B------:R-:W-:Y:S01]  /*5440*/  IMAD.SHL.U32 R0, R0, 0x200000, RZ ;  /* 0x0020000000007824 */ /* 0x000fe200078e00ff */
[----:B------:R-:W-:-:S04]  /*5450*/  LEA R2, R2, 0x37800000, 0x17 ;  /* 0x3780000002027811 */ /* 0x000fc800078eb8ff */
[----:B------:R-:W-:-:S07]  /*5460*/  LOP3.LUT R0, R2, R0, R7, 0xfe, !PT ;  /* 0x0000000002007212 */ /* 0x000fce00078efe07 */
.L_x_16061:
[----:B------:R-:W-:Y:S05]  /*5470*/  BSYNC.RECONVERGENT B0 ;  /* 0x0000000000007941 */ /* 0x000fea0003800200 */
.L_x_16060:
[----:B------:R-:W-:-:S04]  /*5480*/  F2FP.F16.F32.PACK_AB R0, RZ, R0 ;  /* 0x00000000ff00723e */ /* 0x000fc800000000ff */
[----:B------:R-:W-:Y:S01]  /*5490*/  PRMT R5, R0, 0x7610, R5 ;  /* 0x0000761000057816 */ /* 0x000fe20000000005 */
[----:B------:R-:W-:Y:S06]  /*54a0*/  BRA `(.L_x_16041) ;  /* 0x0000000000b47947 */ /* 0x000fec0003800000 */
.L_x_16053:
        /* <DEDUP_REMOVED lines=14> */
.L_x_16067:
[----:B------:R-:W-:Y:S05]  /*5590*/  BSYNC.RECONVERGENT B0 ;  /* 0x0000000000007941 */ /* 0x000fea0003800200 */
.L_x_16066:
[----:B------:R-:W-:-:S04]  /*55a0*/  F2FP.F16.F32.PACK_AB R0, RZ, R0 ;  /* 0x00000000ff00723e */ /* 0x000fc800000000ff */
[----:B------:R-:W-:Y:S01]  /*55b0*/  PRMT R5, R0, 0x7610, R5 ;  /* 0x0000761000057816 */ /* 0x000fe20000000005 */
[----:B------:R-:W-:Y:S06]  /*55c0*/  BRA `(.L_x_16041) ;  /* 0x00000000006c7947 */ /* 0x000fec0003800000 */
.L_x_16040:
        /* <DEDUP_REMOVED lines=16> */
.L_x_16068:
[----:B------:R-:W-:Y:S01]  /*56d0*/  PRMT R5, RZ, 0x7610, R5 ;  /* 0x00007610ff057816 */ /* 0x000fe20000000005 */
[----:B------:R-:W-:Y:S06]  /*56e0*/  BRA `(.L_x_16041) ;  /* 0x0000000000247947 */ /* 0x000fec0003800000 */
.L_x_16065:
[----:B------:R-:W2:Y:S02]  /*56f0*/  LDG.E.64 R2, desc[UR36][R2.64] ;  /* 0x0000002402027981 */ /* 0x000ea4000c1e1b00 */
[----:B--2---:R-:W0:Y:S02]  /*5700*/  I2F.U64 R0, R2 ;  /* 0x0000000200007312 */ /* 0x004e240000301000 */
[----:B0-----:R-:W-:-:S04]  /*5710*/  F2FP.F16.F32.PACK_AB R0, RZ, R0 ;  /* 0x00000000ff00723e */ /* 0x001fc800000000ff */
[----:B------:R-:W-:Y:S01]  /*5720*/  PRMT R5, R0, 0x7610, R5 ;  /* 0x0000761000057816 */ /* 0x000fe20000000005 */
[----:B------:R-:W-:Y:S06]  /*5730*/  BRA `(.L_x_16041) ;  /* 0x0000000000107947 */ /* 0x000fec0003800000 */
.L_x_16064:
[----:B------:R-:W2:Y:S02]  /*5740*/  LDG.E R2, desc[UR36][R2.64] ;  /* 0x0000002402027981 */ /* 0x000ea4000c1e1900 */
[----:B--2---:R-:W-:-:S04]  /*5750*/  I2FP.F32.U32 R0, R2 ;  /* 0x0000000200007245 */ /* 0x004fc80000201000 */
[----:B------:R-:W-:-:S04]  /*5760*/  F2FP.F16.F32.PACK_AB R0, RZ, R0 ;  /* 0x00000000ff00723e */ /* 0x000fc800000000ff */
[----:B------:R-:W-:-:S07]  /*5770*/  PRMT R5, R0, 0x7610, R5 ;  /* 0x0000761000057816 */ /* 0x000fce0000000005 */
.L_x_16041:
[----:B-----5:R-:W-:Y:S01]  /*5780*/  HADD2.F32 R0, -RZ, R5.H0_H0 ;  /* 0x20000005ff007230 */ /* 0x020fe20000004100 */
[----:B------:R-:W2:Y:S04]  /*5790*/  LDCU.64 UR6, c[0x0][0x580] ;  /* 0x0000b000ff0677ac */ /* 0x000ea80008000a00 */
[----:B------:R-:W-:Y:S01]  /*57a0*/  FSETP.NAN.FTZ.AND P0, PT, |R0|, |R0|, PT ;  /* 0x400000000000720b */ /* 0x000fe20003f18200 */
[----:B------:R-:W-:-:S04]  /*57b0*/  UPRMT UR4, UR41, 0x9910, URZ ;  /* 0x0000991029047896 */ /* 0x000fc800080000ff */
[----:B------:R-:W-:-:S08]  /*57c0*/  UISETP.GT.AND UP0, UPT, UR4, 0x9, UPT ;  /* 0x000000090400788c */ /* 0x000fd0000bf04270 */
[----:B01----:R-:W0:Y:S08]  /*57d0*/  @!P0 LDC.U16 R2, c[0x0][0x590] ;  /* 0x00016400ff028b82 */ /* 0x003e300000000400 */
[----:B------:R-:W1:Y:S01]  /*57e0*/  @!P0 LDC.U16 R4, c[0x0][0x592] ;  /* 0x00016480ff048b82 */ /* 0x000e620000000400 */
[----:B0-----:R-:W-:Y:S01]  /*57f0*/  @!P0 HADD2.F32 R3, -RZ, R2.H0_H0 ;  /* 0x20000002ff038230 */ /* 0x001fe20000004100 */
[----:B--2---:R-:W-:-:S04]  /*5800*/  IADD3 R2, P1, PT, R16, UR6, RZ ;  /* 0x0000000610027c10 */ /* 0x004fc8000ff3e0ff */
[----:B------:R-:W-:Y:S01]  /*5810*/  @!P0 FMNMX.FTZ R0, R3, R0, !PT ;  /* 0x0000000003008209 */ /* 0x000fe20007810000 */
[----:B------:R-:W-:Y:S02]  /*5820*/  IMAD.X R3, RZ, RZ, UR7, P1 ;  /* 0x00000007ff037e24 */ /* 0x000fe400088e06ff */
[----:B-1----:R-:W-:-:S05]  /*5830*/  @!P0 HADD2.F32 R7, -RZ, R4.H0_H0 ;  /* 0x20000004ff078230 */ /* 0x002fca0000004100 */
        /* <DEDUP_REMOVED lines=16> */
.L_x_16072:
[----:B------:R-:W-:-:S06]  /*5940*/  HADD2.F32 R5, -RZ, R5.H0_H0 ;  /* 0x20000005ff057230 */ /* 0x000fcc0000004100 */
[----:B------:R-:W0:Y:S02]  /*5950*/  F2I.S64.TRUNC R4, R5 ;  /* 0x0000000500047311 */ /* 0x000e24000020d900 */
[----:B0-----:R0:W-:Y:S01]  /*5960*/  STG.E.U8 desc[UR36][R2.64], R4 ;  /* 0x0000000402007986 */ /* 0x0011e2000c101124 */
[----:B------:R-:W-:Y:S05]  /*5970*/  BRA `(.L_x_16074) ;  /* 0x0000000c006c7947 */ /* 0x000fea0003800000 */
.L_x_16071:
        /* <DEDUP_REMOVED lines=10> */
.L_x_16076:
[----:B------:R-:W-:-:S06]  /*5a20*/  HADD2.F32 R5, -RZ, R5.H0_H0 ;  /* 0x20000005ff057230 */ /* 0x000fcc0000004100 */
[----:B------:R-:W0:Y:S02]  /*5a30*/  F2I.FTZ.TRUNC.NTZ R5, R5 ;  /* 0x0000000500057305 */ /* 0x000e24000021f100 */
[----:B0-----:R0:W-:Y:S01]  /*5a40*/  STG.E desc[UR36][R2.64], R5 ;  /* 0x0000000502007986 */ /* 0x0011e2000c101924 */
[----:B------:R-:W-:Y:S05]  /*5a50*/  BRA `(.L_x_16074) ;  /* 0x0000000c00347947 */ /* 0x000fea0003800000 */
.L_x_16075:
[----:B------:R-:W-:-:S06]  /*5a60*/  HADD2.F32 R5, -RZ, R5.H0_H0 ;  /* 0x20000005ff057230 */ /* 0x000fcc0000004100 */
[----:B------:R-:W0:Y:S02]  /*5a70*/  F2I.FTZ.TRUNC.NTZ R5, R5 ;  /* 0x0000000500057305 */ /* 0x000e24000021f100 */
[----:B0-----:R0:W-:Y:S01]  /*5a80*/  STG.E.U16 desc[UR36][R2.64], R5 ;  /* 0x0000000502007986 */ /* 0x0011e2000c101524 */
[----:B------:R-:W-:Y:S05]  /*5a90*/  BRA `(.L_x_16074) ;  /* 0x0000000c00247947 */ /* 0x000fea0003800000 */
.L_x_16070:
        /* <DEDUP_REMOVED lines=9> */
.L_x_16078:
[----:B------:R0:W-:Y:S01]  /*5b30*/  STG.E.U16 desc[UR36][R2.64], R5 ;  /* 0x0000000502007986 */ /* 0x0001e2000c101524 */
[----:B------:R-:W-:Y:S05]  /*5b40*/  BRA `(.L_x_16074) ;  /* 0x0000000800f87947 */ /* 0x000fea0003800000 */
.L_x_16077:
        /* <DEDUP_REMOVED lines=10> */
.L_x_16080:
[----:B------:R-:W-:-:S05]  /*5bf0*/  HADD2.F32 R0, -RZ, R5.H0_H0 ;  /* 0x20000005ff007230 */ /* 0x000fca0000004100 */
[----:B------:R-:W-:-:S04]  /*5c00*/  F2FP.F16.F32.PACK_AB R0, RZ, R0 ;  /* 0x00000000ff00723e */ /* 0x000fc800000000ff */
[----:B------:R-:W-:-:S05]  /*5c10*/  PRMT R0, R0, 0x5410, RZ ;  /* 0x0000541000007816 */ /* 0x000fca00000000ff */
[----:B------:R0:W-:Y:S01]  /*5c20*/  STG.E desc[UR36][R2.64], R0 ;  /* 0x0000000002007986 */ /* 0x0001e2000c101924 */
[----:B------:R-:W-:Y:S05]  /*5c30*/  BRA `(.L_x_16074) ;  /* 0x0000000800bc7947 */ /* 0x000fea0003800000 */
.L_x_16079:
[----:B------:R-:W-:-:S05]  /*5c40*/  HADD2.F32 R4, -RZ, R5.H0_H0 ;  /* 0x20000005ff047230 */ /* 0x000fca0000004100 */
[----:B------:R-:W-:-:S06]  /*5c50*/  FMUL.FTZ R4, R4, 1 ;  /* 0x3f80000004047820 */ /* 0x000fcc0000410000 */
[----:B------:R-:W0:Y:S02]  /*5c60*/  F2F.F64.F32 R4, R4 ;  /* 0x0000000400047310 */ /* 0x000e240000201800 */
[----:B0-----:R0:W-:Y:S01]  /*5c70*/  STG.E.64 desc[UR36][R2.64], R4 ;  /* 0x0000000402007986 */ /* 0x0011e2000c101b24 */
[----:B------:R-:W-:Y:S05]  /*5c80*/  BRA `(.L_x_16074) ;  /* 0x0000000800a87947 */ /* 0x000fea0003800000 */
.L_x_16069:
        /* <DEDUP_REMOVED lines=14> */
.L_x_16084:
        /* <DEDUP_REMOVED lines=18> */
.L_x_16087:
[----:B------:R-:W-:-:S04]  /*5e90*/  SHF.R.U32.HI R5, RZ, 0x18, R5 ;  /* 0x00000018ff057819 */ /* 0x000fc80000011605 */
[----:B------:R-:W-:-:S07]  /*5ea0*/  LOP3.LUT R0, R0, 0x80, R5, 0xf8, !PT ;  /* 0x0000008000007812 */ /* 0x000fce00078ef805 */
.L_x_16086:
[----:B------:R-:W-:Y:S05]  /*5eb0*/  BSYNC.RECONVERGENT B0 ;  /* 0x0000000000007941 */ /* 0x000fea0003800200 */
.L_x_16085:
[----:B------:R0:W-:Y:S01]  /*5ec0*/  STG.E.U8 desc[UR36][R2.64], R0 ;  /* 0x0000000002007986 */ /* 0x0001e2000c101124 */
[----:B------:R-:W-:Y:S05]  /*5ed0*/  BRA `(.L_x_16074) ;  /* 0x0000000800147947 */ /* 0x000fea0003800000 */
.L_x_16083:
        /* <DEDUP_REMOVED lines=18> */
.L_x_16090:
[----:B------:R-:W-:-:S04]  /*6000*/  SHF.R.U32.HI R5, RZ, 0x18, R5 ;  /* 0x00000018ff057819 */ /* 0x000fc80000011605 */
[----:B------:R-:W-:-:S07]  /*6010*/  LOP3.LUT R0, R0, 0x80, R5, 0xf8, !PT ;  /* 0x0000008000007812 */ /* 0x000fce00078ef805 */
.L_x_16089:
[----:B------:R-:W-:Y:S05]  /*6020*/  BSYNC.RECONVERGENT B0 ;  /* 0x0000000000007941 */ /* 0x000fea0003800200 */
.L_x_16088:
[----:B------:R0:W-:Y:S01]  /*6030*/  STG.E.U8 desc[UR36][R2.64], R0 ;  /* 0x0000000002007986 */ /* 0x0001e2000c101124 */
[----:B------:R-:W-:Y:S05]  /*6040*/  BRA `(.L_x_16074) ;  /* 0x0000000400b87947 */ /* 0x000fea0003800000 */
.L_x_16082:
        /* <DEDUP_REMOVED lines=22> */
.L_x_16092:
[----:B------:R-:W-:-:S06]  /*61b0*/  HADD2.F32 R5, -RZ, R5.H0_H0 ;  /* 0x20000005ff057230 */ /* 0x000fcc0000004100 */
[----:B------:R-:W0:Y:S02]  /*61c0*/  F2I.U64.TRUNC R4, R5 ;  /* 0x0000000500047311 */ /* 0x000e24000020d800 */
[----:B0-----:R0:W-:Y:S01]  /*61d0*/  STG.E.64 desc[UR36][R2.64], R4 ;  /* 0x0000000402007986 */ /* 0x0011e2000c101b24 */
[----:B------:R-:W-:Y:S05]  /*61e0*/  BRA `(.L_x_16074) ;  /* 0x0000000400507947 */ /* 0x000fea0003800000 */
.L_x_16091:
[----:B------:R-:W-:-:S06]  /*61f0*/  HADD2.F32 R5, -RZ, R5.H0_H0 ;  /* 0x20000005ff057230 */ /* 0x000fcc0000004100 */
[----:B------:R-:W0:Y:S02]  /*6200*/  F2I.FTZ.U32.TRUNC.NTZ R5, R5 ;  /* 0x0000000500057305 */ /* 0x000e24000021f000 */
[----:B0-----:R0:W-:Y:S01]  /*6210*/  STG.E desc[UR36][R2.64], R5 ;  /* 0x0000000502007986 */ /* 0x0011e2000c101924 */
[----:B------:R-:W-:Y:S05]  /*6220*/  BRA `(.L_x_16074) ;  /* 0x0000000400407947 */ /* 0x000fea0003800000 */
.L_x_16081:
        /* <DEDUP_REMOVED lines=11> */
.L_x_16094:
[----:B------:R-:W-:Y:S01]  /*62e0*/  HADD2.F32 R5, -RZ, R5.H0_H0 ;  /* 0x20000005ff057230 */ /* 0x000fe20000004100 */
[----:B------:R-:W-:-:S04]  /*62f0*/  CS2R R6, SRZ ;  /* 0x0000000000067805 */ /* 0x000fc8000001ff00 */
[----:B------:R-:W-:-:S06]  /*6300*/  FMUL.FTZ R5, R5, 1 ;  /* 0x3f80000005057820 */ /* 0x000fcc0000410000 */
[----:B------:R-:W0:Y:S02]  /*6310*/  F2F.F64.F32 R4, R5 ;  /* 0x0000000500047310 */ /* 0x000e240000201800 */
[----:B0-----:R4:W-:Y:S01]  /*6320*/  STG.E.128 desc[UR36][R2.64], R4 ;  /* 0x0000000402007986 */ /* 0x0019e2000c101d24 */
[----:B------:R-:W-:Y:S05]  /*6330*/  BRA `(.L_x_16074) ;  /* 0x0000000000fc7947 */ /* 0x000fea0003800000 */
.L_x_16093:
[----:B------:R-:W-:-:S09]  /*6340*/  UISETP.NE.AND UP0, UPT, UR4, 0xf, UPT ;  /* 0x0000000f0400788c */ /* 0x000fd2000bf05270 */
[----:B------:R-:W-:Y:S05]  /*6350*/  BRA.U !UP0, `(.L_x_16095) ;  /* 0x0000000108e87547 */ /* 0x000fea000b800000 */
[----:B------:R-:W-:-:S09]  /*6360*/  UISETP.NE.AND UP0, UPT, UR4, 0x17, UPT ;  /* 0x000000170400788c */ /* 0x000fd2000bf05270 */
[----:B------:R-:W-:Y:S05]  /*6370*/  BRA.U !UP0, `(.L_x_16096) ;  /* 0x0000000108907547 */ /* 0x000fea000b800000 */
[----:B------:R-:W-:-:S09]  /*6380*/  UISETP.NE.AND UP0, UPT, UR4, 0x18, UPT ;  /* 0x000000180400788c */ /* 0x000fd2000bf05270 */
[----:B------:R-:W-:Y:S05]  /*6390*/  BRA.U !UP0, `(.L_x_16097) ;  /* 0x0000000108447547 */ /* 0x000fea000b800000 */
.L_x_16073:
        /* <DEDUP_REMOVED lines=16> */
.L_x_16098:
[----:B------:R-:W-:Y:S05]  /*64a0*/  BRA `(.L_x_16074) ;  /* 0x0000000000a07947 */ /* 0x000fea0003800000 */
.L_x_16097:
        /* <DEDUP_REMOVED lines=13> */
.L_x_16100:
[----:B------:R-:W-:Y:S05]  /*6580*/  BSYNC.RECONVERGENT B0 ;  /* 0x0000000000007941 */ /* 0x000fea0003800200 */
.L_x_16099:
[----:B------:R-:W-:-:S05]  /*6590*/  LOP3.LUT R5, R0, 0x80, R5, 0xf8, !PT ;  /* 0x0000008000057812 */ /* 0x000fca00078ef805 */
[----:B------:R2:W-:Y:S01]  /*65a0*/  STG.E.U8 desc[UR36][R2.64], R5 ;  /* 0x0000000502007986 */ /* 0x0005e2000c101124 */
[----:B------:R-:W-:Y:S05]  /*65b0*/  BRA `(.L_x_16074) ;  /* 0x00000000005c7947 */ /* 0x000fea0003800000 */
.L_x_16096:
        /* <DEDUP_REMOVED lines=12> */
.L_x_16102:
[----:B------:R-:W-:Y:S01]  /*6680*/  IMAD.MOV.U32 R0, RZ, RZ, 0x7f ;  /* 0x0000007fff007424 */ /* 0x000fe200078e00ff */
[----:B------:R-:W-:-:S04]  /*6690*/  ISETP.GT.U32.AND P0, PT, R4, 0x7f800000, PT ;  /* 0x7f8000000400780c */ /* 0x000fc80003f04070 */
[----:B------:R-:W-:-:S09]  /*66a0*/  SEL R0, R0, 0x7c, P0 ;  /* 0x0000007c00007807 */ /* 0x000fd20000000000 */
.L_x_16103:
[----:B------:R-:W-:Y:S05]  /*66b0*/  BSYNC.RECONVERGENT B0 ;  /* 0x0000000000007941 */ /* 0x000fea0003800200 */
.L_x_16101:
[----:B------:R-:W-:-:S04]  /*66c0*/  SHF.R.U32.HI R5, RZ, 0x18, R5 ;  /* 0x00000018ff057819 */ /* 0x000fc80000011605 */
[----:B------:R-:W-:-:S05]  /*66d0*/  LOP3.LUT R5, R0, 0x80, R5, 0xf8, !PT ;  /* 0x0000008000057812 */ /* 0x000fca00078ef805 */
[----:B------:R1:W-:Y:S01]  /*66e0*/  STG.E.U8 desc[UR36][R2.64], R5 ;  /* 0x0000000502007986 */ /* 0x0003e2000c101124 */
[----:B------:R-:W-:Y:S05]  /*66f0*/  BRA `(.L_x_16074) ;  /* 0x00000000000c7947 */ /* 0x000fea0003800000 */
.L_x_16095:
[----:B------:R-:W-:-:S05]  /*6700*/  HADD2.F32 R0, -RZ, R5.H0_H0 ;  /* 0x20000005ff007230 */ /* 0x000fca0000004100 */
[----:B------:R-:W-:-:S05]  /*6710*/  F2FP.BF16.F32.PACK_AB R0, RZ, R0 ;  /* 0x00000000ff00723e */ /* 0x000fca00000010ff */
[----:B------:R0:W-:Y:S02]  /*6720*/  STG.E.U16 desc[UR36][R2.64], R0 ;  /* 0x0000000002007986 */ /* 0x0001e4000c101524 */
.L_x_16074:
[----:B------:R-:W-:-:S07]  /*6730*/  IADD3 R17, PT, PT, R17, 0x80, RZ ;  /* 0x0000008011117810 */ /* 0x000fce0007ffe0ff */
.L_x_16034:
[----:B------:R-:W-:Y:S05]  /*6740*/  BSYNC.RECONVERGENT B6 ;  /* 0x0000000000067941 */ /* 0x000fea0003800200 */
.L_x_16033:
        /* <DEDUP_REMOVED lines=307> */
.L_x_16106:
        /* <DEDUP_REMOVED lines=19> */
.L_x_16110:
[----:B------:R-:W2:Y:S02]  /*7bb0*/  LDG.E.U8 R2, desc[UR36][R2.64] ;  /* 0x0000002402027981 */ /* 0x000ea4000c1e1100 */
[----:B--2---:R-:W-:-:S04]  /*7bc0*/  I2FP.F32.U32 R0, R2 ;  /* 0x0000000200007245 */ /* 0x004fc80000201000 */
[----:B------:R-:W-:-:S04]  /*7bd0*/  F2FP.F16.F32.PACK_AB R0, RZ, R0 ;  /* 0x00000000ff00723e */ /* 0x000fc800000000ff */
[----:B------:R-:W-:Y:S01]  /*7be0*/  PRMT R5, R0, 0x7610, R5 ;  /* 0x0000761000057816 */ /* 0x000fe20000000005 */
[----:B------:R-:W-:Y:S06]  /*7bf0*/  BRA `(.L_x_16112) ;  /* 0x0000000c00b07947 */ /* 0x000fec0003800000 */
.L_x_16109:
        /* <DEDUP_REMOVED lines=11> */
.L_x_16114:
[----:B------:R-:W2:Y:S02]  /*7cb0*/  LDG.E R2, desc[UR36][R2.64] ;  /* 0x0000002402027981 */ /* 0x000ea4000c1e1900 */
[----:B--2---:R-:W-:-:S04]  /*7cc0*/  I2FP.F32.S32 R0, R2 ;  /* 0x0000000200007245 */ /* 0x004fc80000201400 */
[----:B------:R-:W-:-:S04]  /*7cd0*/  F2FP.F16.F32.PACK_AB R0, RZ, R0 ;  /* 0x00000000ff00723e */ /* 0x000fc800000000ff */
[----:B------:R-:W-:Y:S01]  /*7ce0*/  PRMT R5, R0, 0x7610, R5 ;  /* 0x0000761000057816 */ /* 0x000fe20000000005 */
[----:B------:R-:W-:Y:S06]  /*7cf0*/  BRA `(.L_x_16112) ;  /* 0x0000000c00707947 */ /* 0x000fec0003800000 */
.L_x_16113:
[----:B------:R-:W2:Y:S02]  /*7d00*/  LDG.E.U16 R2, desc[UR36][R2.64] ;  /* 0x0000002402027981 */ /* 0x000ea4000c1e1500 */
[----:B--2---:R-:W0:Y:S02]  /*7d10*/  I2F.S16 R0, R2 ;  /* 0x0000000200007306 */ /* 0x004e240000101400 */
[----:B0-----:R-:W-:-:S04]  /*7d20*/  F2FP.F16.F32.PACK_AB R0, RZ, R0 ;  /* 0x00000000ff00723e */ /* 0x001fc800000000ff */
[----:B------:R-:W-:Y:S01]  /*7d30*/  PRMT R5, R0, 0x7610, R5 ;  /* 0x0000761000057816 */ /* 0x000fe20000000005 */
[----:B------:R-:W-:Y:S06]  /*7d40*/  BRA `(.L_x_16112) ;  /* 0x0000000c005c7947 */ /* 0x000fec0003800000 */
.L_x_16108:
        /* <DEDUP_REMOVED lines=9> */
.L_x_16116:
[----:B------:R1:W5:Y:S01]  /*7de0*/  LDG.E.U16 R5, desc[UR36][R2.64] ;  /* 0x0000002402057981 */ /* 0x000362000c1e1500 */
[----:B------:R-:W-:Y:S05]  /*7df0*/  BRA `(.L_x_16112) ;  /* 0x0000000c00307947 */ /* 0x000fea0003800000 */
.L_x_16115:
        /* <DEDUP_REMOVED lines=9> */
.L_x_16118:
[----:B------:R0:W5:Y:S01]  /*7e90*/  LDG.E.U16 R5, desc[UR36][R2.64] ;  /* 0x0000002402057981 */ /* 0x000162000c1e1500 */
[----:B------:R-:W-:Y:S05]  /*7ea0*/  BRA `(.L_x_16112) ;  /* 0x0000000c00047947 */ /* 0x000fea0003800000 */
.L_x_16117:
        /* <DEDUP_REMOVED lines=9> */
.L_x_16107:
        /* <DEDUP_REMOVED lines=14> */
.L_x_16121:
        /* <DEDUP_REMOVED lines=9> */
.L_x_16120:
        /* <DEDUP_REMOVED lines=26> */
.L_x_16123:
        /* <DEDUP_REMOVED lines=14> */
.L_x_16122:
[----:B------:R-:W2:Y:S02]  /*8330*/  LDG.E.U16 R0, desc[UR36][R2.64] ;  /* 0x0000002402007981 */ /* 0x000ea4000c1e1500 */
[----:B--2---:R-:W-:-:S04]  /*8340*/  SHF.L.U32 R0, R0, 0x10, RZ ;  /* 0x0000001000007819 */ /* 0x004fc800000006ff */
[----:B------:R-:W-:-:S04]  /*8350*/  F2FP.F16.F32.PACK_AB R0, RZ, R0 ;  /* 0x00000000ff00723e */ /* 0x000fc800000000ff */
[----:B------:R-:W-:Y:S01]  /*8360*/  PRMT R5, R0, 0x7610, R5 ;  /* 0x0000761000057816 */ /* 0x000fe20000000005 */
[----:B------:R-:W-:Y:S06]  /*8370*/  BRA `(.L_x_16112) ;  /* 0x0000000400d07947 */ /* 0x000fec0003800000 */
.L_x_16119:
        /* <DEDUP_REMOVED lines=13> */
.L_x_16126:
        /* <DEDUP_REMOVED lines=21> */
.L_x_16130:
[----:B------:R-:W-:Y:S05]  /*85a0*/  BSYNC.RECONVERGENT B1 ;  /* 0x0000000000017941 */ /* 0x000fea0003800200 */
.L_x_16129:
[----:B------:R-:W-:Y:S01]  /*85b0*/  IMAD.SHL.U32 R0, R0, 0x100000, RZ ;  /* 0x0010000000007824 */ /* 0x000fe200078e00ff */
[----:B------:R-:W-:-:S04]  /*85c0*/  LEA R2, R2, 0x3b800000, 0x17 ;  /* 0x3b80000002027811 */ /* 0x000fc800078eb8ff */
[----:B------:R-:W-:-:S07]  /*85d0*/  LOP3.LUT R0, R2, R0, R7, 0xfe, !PT ;  /* 0x0000000002007212 */ /* 0x000fce00078efe07 */
.L_x_16128:
[----:B------:R-:W-:Y:S05]  /*85e0*/  BSYNC.RECONVERGENT B0 ;  /* 0x0000000000007941 */ /* 0x000fea0003800200 */
.L_x_16127:
[----:B------:R-:W-:-:S04]  /*85f0*/  F2FP.F16.F32.PACK_AB R0, RZ, R0 ;  /* 0x00000000ff00723e */ /* 0x000fc800000000ff */
[----:B------:R-:W-:Y:S01]  /*8600*/  PRMT R5, R0, 0x7610, R5 ;  /* 0x0000761000057816 */ /* 0x000fe20000000005 */
[----:B------:R-:W-:Y:S06]  /*8610*/  BRA `(.L_x_16112) ;  /* 0x0000000400287947 */ /* 0x000fec0003800000 */
.L_x_16125:
        /* <DEDUP_REMOVED lines=21> */
.L_x_16134:
[----:B------:R-:W-:Y:S05]  /*8770*/  BSYNC.RECONVERGENT B1 ;  /* 0x0000000000017941 */ /* 0x000fea0003800200 */
.L_x_16133:
[----:B------:R-:W-:Y:S01]  /*8780*/  IMAD.SHL.U32 R0, R0, 0x200000, RZ ;  /* 0x0020000000007824 */ /* 0x000fe200078e00ff */
[----:B------:R-:W-:-:S04]  /*8790*/  LEA R2, R2, 0x37800000, 0x17 ;  /* 0x3780000002027811 */ /* 0x000fc800078eb8ff */
[----:B------:R-:W-:-:S07]  /*87a0*/  LOP3.LUT R0, R2, R0, R7, 0xfe, !PT ;  /* 0x0000000002007212 */ /* 0x000fce00078efe07 */
.L_x_16132:
[----:B------:R-:W-:Y:S05]  /*87b0*/  BSYNC.RECONVERGENT B0 ;  /* 0x0000000000007941 */ /* 0x000fea0003800200 */
.L_x_16131:
[----:B------:R-:W-:-:S04]  /*87c0*/  F2FP.F16.F32.PACK_AB R0, RZ, R0 ;  /* 0x00000000ff00723e */ /* 0x000fc800000000ff */
[----:B------:R-:W-:Y:S01]  /*87d0*/  PRMT R5, R0, 0x7610, R5 ;  /* 0x0000761000057816 */ /* 0x000fe20000000005 */
[----:B------:R-:W-:Y:S06]  /*87e0*/  BRA `(.L_x_16112) ;  /* 0x0000000000b47947 */ /* 0x000fec0003800000 */
.L_x_16124:
        /* <DEDUP_REMOVED lines=14> */
.L_x_16138:
[----:B------:R-:W-:Y:S05]  /*88d0*/  BSYNC.RECONVERGENT B0 ;  /* 0x0000000000007941 */ /* 0x000fea0003800200 */
.L_x_16137:
[----:B------:R-:W-:-:S04]  /*88e0*/  F2FP.F16.F32.PACK_AB R0, RZ, R0 ;  /* 0x00000000ff00723e */ /* 0x000fc800000000ff */
[----:B------:R-:W-:Y:S01]  /*88f0*/  PRMT R5, R0, 0x7610, R5 ;  /* 0x0000761000057816 */ /* 0x000fe20000000005 */
[----:B------:R-:W-:Y:S06]  /*8900*/  BRA `(.L_x_16112) ;  /* 0x00000000006c7947 */ /* 0x000fec0003800000 */
.L_x_16111:
        /* <DEDUP_REMOVED lines=16> */
.L_x_16139:
[----:B------:R-:W-:Y:S01]  /*8a10*/  PRMT R5, RZ, 0x7610, R5 ;  /* 0x00007610ff057816 */ /* 0x000fe20000000005 */
[----:B------:R-:W-:Y:S06]  /*8a20*/  BRA `(.L_x_16112) ;  /* 0x0000000000247947 */ /* 0x000fec0003800000 */
.L_x_16136:
[----:B------:R-:W2:Y:S02]  /*8a30*/  LDG.E.64 R2, desc[UR36][R2.64] ;  /* 0x0000002402027981 */ /* 0x000ea4000c1e1b00 */
[----:B--2---:R-:W0:Y:S02]  /*8a40*/  I2F.U64 R0, R2 ;  /* 0x0000000200007312 */ /* 0x004e240000301000 */
[----:B0-----:R-:W-:-:S04]  /*8a50*/  F2FP.F16.F32.PACK_AB R0, RZ, R0 ;  /* 0x00000000ff00723e */ /* 0x001fc800000000ff */
[----:B------:R-:W-:Y:S01]  /*8a60*/  PRMT R5, R0, 0x7610, R5 ;  /* 0x0000761000057816 */ /* 0x000fe20000000005 */
[----:B------:R-:W-:Y:S06]  /*8a70*/  BRA `(.L_x_16112) ;  /* 0x0000000000107947 */ /* 0x000fec0003800000 */
.L_x_16135:
[----:B------:R-:W2:Y:S02]  /*8a80*/  LDG.E R2, desc[UR36][R2.64] ;  /* 0x0000002402027981 */ /* 0x000ea4000c1e1900 */
[----:B--2---:R-:W-:-:S04]  /*8a90*/  I2FP.F32.U32 R0, R2 ;  /* 0x0000000200007245 */ /* 0x004fc80000201000 */
[----:B------:R-:W-:-:S04]  /*8aa0*/  F2FP.F16.F32.PACK_AB R0, RZ, R0 ;  /* 0x00000000ff00723e */ /* 0x000fc800000000ff */
[----:B------:R-:W-:-:S07]  /*8ab0*/  PRMT R5, R0, 0x7610, R5 ;  /* 0x0000761000057816 */ /* 0x000fce0000000005 */
.L_x_16112:
        /* <DEDUP_REMOVED lines=28> */
.L_x_16143:
[----:B------:R-:W-:-:S06]  /*8c80*/  HADD2.F32 R5, -RZ, R5.H0_H0 ;  /* 0x20000005ff057230 */ /* 0x000fcc0000004100 */
[----:B------:R-:W0:Y:S02]  /*8c90*/  F2I.S64.TRUNC R4, R5 ;  /* 0x0000000500047311 */ /* 0x000e24000020d900 */
[----:B0-----:R4:W-:Y:S01]  /*8ca0*/  STG.E.U8 desc[UR36][R2.64], R4 ;  /* 0x0000000402007986 */ /* 0x0019e2000c101124 */
[----:B------:R-:W-:Y:S05]  /*8cb0*/  BRA `(.L_x_16145) ;  /* 0x0000000c006c7947 */ /* 0x000fea0003800000 */
.L_x_16142:
        /* <DEDUP_REMOVED lines=10> */
.L_x_16147:
[----:B------:R-:W-:-:S06]  /*8d60*/  HADD2.F32 R5, -RZ, R5.H0_H0 ;  /* 0x20000005ff057230 */ /* 0x000fcc0000004100 */
[----:B------:R-:W0:Y:S02]  /*8d70*/  F2I.FTZ.TRUNC.NTZ R5, R5 ;  /* 0x0000000500057305 */ /* 0x000e24000021f100 */
[----:B0-----:R2:W-:Y:S01]  /*8d80*/  STG.E desc[UR36][R2.64], R5 ;  /* 0x0000000502007986 */ /* 0x0015e2000c101924 */
[----:B------:R-:W-:Y:S05]  /*8d90*/  BRA `(.L_x_16145) ;  /* 0x0000000c00347947 */ /* 0x000fea0003800000 */
.L_x_16146:
[----:B------:R-:W-:-:S06]  /*8da0*/  HADD2.F32 R5, -RZ, R5.H0_H0 ;  /* 0x20000005ff057230 */ /* 0x000fcc0000004100 */
[----:B------:R-:W0:Y:S02]  /*8db0*/  F2I.FTZ.TRUNC.NTZ R5, R5 ;  /* 0x0000000500057305 */ /* 0x000e24000021f100 */
[----:B0-----:R0:W-:Y:S01]  /*8dc0*/  STG.E.U16 desc[UR36][R2.64], R5 ;  /* 0x0000000502007986 */ /* 0x0011e2000c101524 */
[----:B------:R-:W-:Y:S05]  /*8dd0*/  BRA `(.L_x_16145) ;  /* 0x0000000c00247947 */ /* 0x000fea0003800000 */
.L_x_16141:
        /* <DEDUP_REMOVED lines=9> */
.L_x_16149:
[----:B------:R0:W-:Y:S01]  /*8e70*/  STG.E.U16 desc[UR36][R2.64], R5 ;  /* 0x0000000502007986 */ /* 0x0001e2000c101524 */
[----:B------:R-:W-:Y:S05]  /*8e80*/  BRA `(.L_x_16145) ;  /* 0x0000000800f87947 */ /* 0x000fea0003800000 */
.L_x_16148:
        /* <DEDUP_REMOVED lines=10> */
.L_x_16151:
[----:B------:R-:W-:-:S05]  /*8f30*/  HADD2.F32 R0, -RZ, R5.H0_H0 ;  /* 0x20000005ff007230 */ /* 0x000fca0000004100 */
[----:B------:R-:W-:-:S04]  /*8f40*/  F2FP.F16.F32.PACK_AB R0, RZ, R0 ;  /* 0x00000000ff00723e */ /* 0x000fc800000000ff */
[----:B------:R-:W-:-:S05]  /*8f50*/  PRMT R0, R0, 0x5410, RZ ;  /* 0x0000541000007816 */ /* 0x000fca00000000ff */
[----:B------:R0:W-:Y:S01]  /*8f60*/  STG.E desc[UR36][R2.64], R0 ;  /* 0x0000000002007986 */ /* 0x0001e2000c101924 */
[----:B------:R-:W-:Y:S05]  /*8f70*/  BRA `(.L_x_16145) ;  /* 0x0000000800bc7947 */ /* 0x000fea0003800000 */
.L_x_16150:
[----:B------:R-:W-:-:S05]  /*8f80*/  HADD2.F32 R4, -RZ, R5.H0_H0 ;  /* 0x20000005ff047230 */ /* 0x000fca0000004100 */
[----:B------:R-:W-:-:S06]  /*8f90*/  FMUL.FTZ R4, R4, 1 ;  /* 0x3f80000004047820 */ /* 0x000fcc0000410000 */
[----:B------:R-:W0:Y:S02]  /*8fa0*/  F2F.F64.F32 R4, R4 ;  /* 0x0000000400047310 */ /* 0x000e240000201800 */
[----:B0-----:R0:W-:Y:S01]  /*8fb0*/  STG.E.64 desc[UR36][R2.64], R4 ;  /* 0x0000000402007986 */ /* 0x0011e2000c101b24 */
[----:B------:R-:W-:Y:S05]  /*8fc0*/  BRA `(.L_x_16145) ;  /* 0x0000000800a87947 */ /* 0x000fea0003800000 */
.L_x_16140:
        /* <DEDUP_REMOVED lines=14> */
.L_x_16155:
        /* <DEDUP_REMOVED lines=18> */
.L_x_16158:
[----:B------:R-:W-:-:S04]  /*91d0*/  SHF.R.U32.HI R5, RZ, 0x18, R5 ;  /* 0x00000018ff057819 */ /* 0x000fc80000011605 */
[----:B------:R-:W-:-:S07]  /*91e0*/  LOP3.LUT R0, R0, 0x80, R5, 0xf8, !PT ;  /* 0x0000008000007812 */ /* 0x000fce00078ef805 */
.L_x_16157:
[----:B------:R-:W-:Y:S05]  /*91f0*/  BSYNC.RECONVERGENT B0 ;  /* 0x0000000000007941 */ /* 0x000fea0003800200 */
.L_x_16156:
[----:B------:R0:W-:Y:S01]  /*9200*/  STG.E.U8 desc[UR36][R2.64], R0 ;  /* 0x0000000002007986 */ /* 0x0001e2000c101124 */
[----:B------:R-:W-:Y:S05]  /*9210*/  BRA `(.L_x_16145) ;  /* 0x0000000800147947 */ /* 0x000fea0003800000 */
.L_x_16154:
        /* <DEDUP_REMOVED lines=18> */
.L_x_16161:
[----:B------:R-:W-:-:S04]  /*9340*/  SHF.R.U32.HI R5, RZ, 0x18, R5 ;  /* 0x00000018ff057819 */ /* 0x000fc80000011605 */
[----:B------:R-:W-:-:S07]  /*9350*/  LOP3.LUT R0, R0, 0x80, R5, 0xf8, !PT ;  /* 0x0000008000007812 */ /* 0x000fce00078ef805 */
.L_x_16160:
[----:B------:R-:W-:Y:S05]  /*9360*/  BSYNC.RECONVERGENT B0 ;  /* 0x0000000000007941 */ /* 0x000fea0003800200 */
.L_x_16159:
[----:B------:R0:W-:Y:S01]  /*9370*/  STG.E.U8 desc[UR36][R2.64], R0 ;  /* 0x0000000002007986 */ /* 0x0001e2000c101124 */
[----:B------:R-:W-:Y:S05]  /*9380*/  BRA `(.L_x_16145) ;  /* 0x0000000400b87947 */ /* 0x000fea0003800000 */
.L_x_16153:
        /* <DEDUP_REMOVED lines=22> */
.L_x_16163:
[----:B------:R-:W-:-:S06]  /*94f0*/  HADD2.F32 R5, -RZ, R5.H0_H0 ;  /* 0x20000005ff057230 */ /* 0x000fcc0000004100 */
[----:B------:R-:W0:Y:S02]  /*9500*/  F2I.U64.TRUNC R4, R5 ;  /* 0x0000000500047311 */ /* 0x000e24000020d800 */
[----:B0-----:R0:W-:Y:S01]  /*9510*/  STG.E.64 desc[UR36][R2.64], R4 ;  /* 0x0000000402007986 */ /* 0x0011e2000c101b24 */
[----:B------:R-:W-:Y:S05]  /*9520*/  BRA `(.L_x_16145) ;  /* 0x0000000400507947 */ /* 0x000fea0003800000 */
.L_x_16162:
[----:B------:R-:W-:-:S06]  /*9530*/  HADD2.F32 R5, -RZ, R5.H0_H0 ;  /* 0x20000005ff057230 */ /* 0x000fcc0000004100 */
[----:B------:R-:W0:Y:S02]  /*9540*/  F2I.FTZ.U32.TRUNC.NTZ R5, R5 ;  /* 0x0000000500057305 */ /* 0x000e24000021f000 */
[----:B0-----:R0:W-:Y:S01]  /*9550*/  STG.E desc[UR36][R2.64], R5 ;  /* 0x0000000502007986 */ /* 0x0011e2000c101924 */
[----:B------:R-:W-:Y:S05]  /*9560*/  BRA `(.L_x_16145) ;  /* 0x0000000400407947 */ /* 0x000fea0003800000 */
.L_x_16152:
        /* <DEDUP_REMOVED lines=11> */
.L_x_16165:
[----:B------:R-:W-:Y:S01]  /*9620*/  HADD2.F32 R5, -RZ, R5.H0_H0 ;  /* 0x20000005ff057230 */ /* 0x000fe20000004100 */
[----:B------:R-:W-:-:S04]  /*9630*/  CS2R R6, SRZ ;  /* 0x0000000000067805 */ /* 0x000fc8000001ff00 */
[----:B------:R-:W-:-:S06]  /*9640*/  FMUL.FTZ R5, R5, 1 ;  /* 0x3f80000005057820 */ /* 0x000fcc0000410000 */
[----:B------:R-:W0:Y:S02]  /*9650*/  F2F.F64.F32 R4, R5 ;  /* 0x0000000500047310 */ /* 0x000e240000201800 */
[----:B0-----:R0:W-:Y:S01]  /*9660*/  STG.E.128 desc[UR36][R2.64], R4 ;  /* 0x0000000402007986 */ /* 0x0011e2000c101d24 */
[----:B------:R-:W-:Y:S05]  /*9670*/  BRA `(.L_x_16145) ;  /* 0x0000000000fc7947 */ /* 0x000fea0003800000 */
.L_x_16164:
[----:B------:R-:W-:-:S09]  /*9680*/  UISETP.NE.AND UP0, UPT, UR4, 0xf, UPT ;  /* 0x0000000f0400788c */ /* 0x000fd2000bf05270 */
[----:B------:R-:W-:Y:S05]  /*9690*/  BRA.U !UP0, `(.L_x_16166) ;  /* 0x0000000108e87547 */ /* 0x000fea000b800000 */
[----:B------:R-:W-:-:S09]  /*96a0*/  UISETP.NE.AND UP0, UPT, UR4, 0x17, UPT ;  /* 0x000000170400788c */ /* 0x000fd2000bf05270 */
[----:B------:R-:W-:Y:S05]  /*96b0*/  BRA.U !UP0, `(.L_x_16167) ;  /* 0x0000000108907547 */ /* 0x000fea000b800000 */
[----:B------:R-:W-:-:S09]  /*96c0*/  UISETP.NE.AND UP0, UPT, UR4, 0x18, UPT ;  /* 0x000000180400788c */ /* 0x000fd2000bf05270 */
[----:B------:R-:W-:Y:S05]  /*96d0*/  BRA.U !UP0, `(.L_x_16168) ;  /* 0x0000000108447547 */ /* 0x000fea000b800000 */
.L_x_16144:
        /* <DEDUP_REMOVED lines=16> */
.L_x_16169:
[----:B------:R-:W-:Y:S05]  /*97e0*/  BRA `(.L_x_16145) ;  /* 0x0000000000a07947 */ /* 0x000fea0003800000 */
.L_x_16168:
        /* <DEDUP_REMOVED lines=13> */
.L_x_16171:
[----:B------:R-:W-:Y:S05]  /*98c0*/  BSYNC.RECONVERGENT B0 ;  /* 0x0000000000007941 */ /* 0x000fea0003800200 */
.L_x_16170:
[----:B------:R-:W-:-:S05]  /*98d0*/  LOP3.LUT R5, R0, 0x80, R5, 0xf8, !PT ;  /* 0x0000008000057812 */ /* 0x000fca00078ef805 */
[----:B------:R0:W-:Y:S01]  /*98e0*/  STG.E.U8 desc[UR36][R2.64], R5 ;  /* 0x0000000502007986 */ /* 0x0001e2000c101124 */
[----:B------:R-:W-:Y:S05]  /*98f0*/  BRA `(.L_x_16145) ;  /* 0x00000000005c7947 */ /* 0x000fea0003800000 */
.L_x_16167:
        /* <DEDUP_REMOVED lines=12> */
.L_x_16173:
[----:B------:R-:W-:Y:S01]  /*99c0*/  IMAD.MOV.U32 R0, RZ, RZ, 0x7f ;  /* 0x0000007fff007424 */ /* 0x000fe200078e00ff */
[----:B------:R-:W-:-:S04]  /*99d0*/  ISETP.GT.U32.AND P0, PT, R4, 0x7f800000, PT ;  /* 0x7f8000000400780c */ /* 0x000fc80003f04070 */
[----:B------:R-:W-:-:S09]  /*99e0*/  SEL R0, R0, 0x7c, P0 ;  /* 0x0000007c00007807 */ /* 0x000fd20000000000 */
.L_x_16174:
[----:B------:R-:W-:Y:S05]  /*99f0*/  BSYNC.RECONVERGENT B0 ;  /* 0x0000000000007941 */ /* 0x000fea0003800200 */
.L_x_16172:
[----:B------:R-:W-:-:S04]  /*9a00*/  SHF.R.U32.HI R5, RZ, 0x18, R5 ;  /* 0x00000018ff057819 */ /* 0x000fc80000011605 */
[----:B------:R-:W-:-:S05]  /*9a10*/  LOP3.LUT R5, R0, 0x80, R5, 0xf8, !PT ;  /* 0x0000008000057812 */ /* 0x000fca00078ef805 */
[----:B------:R0:W-:Y:S01]  /*9a20*/  STG.E.U8 desc[UR36][R2.64], R5 ;  /* 0x0000000502007986 */ /* 0x0001e2000c101124 */
[----:B------:R-:W-:Y:S05]  /*9a30*/  BRA `(.L_x_16145) ;  /* 0x00000000000c7947 */ /* 0x000fea0003800000 */
.L_x_16166:
[----:B------:R-:W-:-:S05]  /*9a40*/  HADD2.F32 R0, -RZ, R5.H0_H0 ;  /* 0x20000005ff007230 */ /* 0x000fca0000004100 */
[----:B------:R-:W-:-:S05]  /*9a50*/  F2FP.BF16.F32.PACK_AB R0, RZ, R0 ;  /* 0x00000000ff00723e */ /* 0x000fca00000010ff */
[----:B------:R0:W-:Y:S02]  /*9a60*/  STG.E.U16 desc[UR36][R2.64], R0 ;  /* 0x0000000002007986 */ /* 0x0001e4000c101524 */
.L_x_16145:
[----:B------:R-:W-:-:S07]  /*9a70*/  VIADD R17, R17, 0x80 ;  /* 0x0000008011117836 */ /* 0x000fce0000000000 */
.L_x_16105:
[----:B------:R-:W-:Y:S05]  /*9a80*/  BSYNC.RECONVERGENT B6 ;  /* 0x0000000000067941 */ /* 0x000fea0003800200 */
.L_x_16104:
        /* <DEDUP_REMOVED lines=306> */
.L_x_16175:
        /* <DEDUP_REMOVED lines=21> */
.L_x_16179:
[----:B------:R-:W2:Y:S02]  /*af00*/  LDG.E.U8 R2, desc[UR36][R2.64] ;  /* 0x0000002402027981 */ /* 0x000ea4000c1e1100 */
[----:B--2---:R-:W-:-:S04]  /*af10*/  I2FP.F32.U32 R0, R2 ;  /* 0x0000000200007245 */ /* 0x004fc80000201000 */
[----:B------:R-:W-:-:S04]  /*af20*/  F2FP.F16.F32.PACK_AB R0, RZ, R0 ;  /* 0x00000000ff00723e */ /* 0x000fc800000000ff */
[----:B------:R-:W-:Y:S01]  /*af30*/  PRMT R5, R0, 0x7610, R5 ;  /* 0x0000761000057816 */ /* 0x000fe20000000005 */
[----:B------:R-:W-:Y:S06]  /*af40*/  BRA `(.L_x_16181) ;  /* 0x0000000c00b07947 */ /* 0x000fec0003800000 */
.L_x_16178:
        /* <DEDUP_REMOVED lines=11> */
.L_x_16183:
[----:B------:R-:W2:Y:S02]  /*b000*/  LDG.E R2, desc[UR36][R2.64] ;  /* 0x0000002402027981 */ /* 0x000ea4000c1e1900 */
[----:B--2---:R-:W-:-:S04]  /*b010*/  I2FP.F32.S32 R0, R2 ;  /* 0x0000000200007245 */ /* 0x004fc80000201400 */
[----:B------:R-:W-:-:S04]  /*b020*/  F2FP.F16.F32.PACK_AB R0, RZ, R0 ;  /* 0x00000000ff00723e */ /* 0x000fc800000000ff */
[----:B------:R-:W-:Y:S01]  /*b030*/  PRMT R5, R0, 0x7610, R5 ;  /* 0x0000761000057816 */ /* 0x000fe20000000005 */
[----:B------:R-:W-:Y:S06]  /*b040*/  BRA `(.L_x_16181) ;  /* 0x0000000c00707947 */ /* 0x000fec0003800000 */
.L_x_16182:
[----:B------:R-:W2:Y:S02]  /*b050*/  LDG.E.U16 R2, desc[UR36][R2.64] ;  /* 0x0000002402027981 */ /* 0x000ea4000c1e1500 */
[----:B--2---:R-:W0:Y:S02]  /*b060*/  I2F.S16 R0, R2 ;  /* 0x0000000200007306 */ /* 0x004e240000101400 */
[----:B0-----:R-:W-:-:S04]  /*b070*/  F2FP.F16.F32.PACK_AB R0, RZ, R0 ;  /* 0x00000000ff00723e */ /* 0x001fc800000000ff */
[----:B------:R-:W-:Y:S01]  /*b080*/  PRMT R5, R0, 0x7610, R5 ;  /* 0x0000761000057816 */ /* 0x000fe20000000005 */
[----:B------:R-:W-:Y:S06]  /*b090*/  BRA `(.L_x_16181) ;  /* 0x0000000c005c7947 */ /* 0x000fec0003800000 */
.L_x_16177:
        /* <DEDUP_REMOVED lines=9> */
.L_x_16185:
[----:B------:R1:W5:Y:S01]  /*b130*/  LDG.E.U16 R5, desc[UR36][R2.64] ;  /* 0x0000002402057981 */ /* 0x000362000c1e1500 */
[----:B------:R-:W-:Y:S05]  /*b140*/  BRA `(.L_x_16181) ;  /* 0x0000000c00307947 */ /* 0x000fea0003800000 */
.L_x_16184:
        /* <DEDUP_REMOVED lines=9> */
.L_x_16187:
[----:B------:R0:W5:Y:S01]  /*b1e0*/  LDG.E.U16 R5, desc[UR36][R2.64] ;  /* 0x0000002402057981 */ /* 0x000162000c1e1500 */
[----:B------:R-:W-:Y:S05]  /*b1f0*/  BRA `(.L_x_16181) ;  /* 0x0000000c00047947 */ /* 0x000fea0003800000 */
.L_x_16186:
        /* <DEDUP_REMOVED lines=9> */
.L_x_16176:
        /* <DEDUP_REMOVED lines=14> */
.L_x_16190:
        /* <DEDUP_REMOVED lines=9> */
.L_x_16189:
        /* <DEDUP_REMOVED lines=26> */
.L_x_16192:
        /* <DEDUP_REMOVED lines=14> */
.L_x_16191:
[----:B------:R-:W2:Y:S02]  /*b680*/  LDG.E.U16 R0, desc[UR36][R2.64] ;  /* 0x0000002402007981 */ /* 0x000ea4000c1e1500 */
[----:B--2---:R-:W-:-:S04]  /*b690*/  SHF.L.U32 R0, R0, 0x10, RZ ;  /* 0x0000001000007819 */ /* 0x004fc800000006ff */
[----:B------:R-:W-:-:S04]  /*b6a0*/  F2FP.F16.F32.PACK_AB R0, RZ, R0 ;  /* 0x00000000ff00723e */ /* 0x000fc800000000ff */
[----:B------:R-:W-:Y:S01]  /*b6b0*/  PRMT R5, R0, 0x7610, R5 ;  /* 0x0000761000057816 */ /* 0x000fe20000000005 */
[----:B------:R-:W-:Y:S06]  /*b6c0*/  BRA `(.L_x_16181) ;  /* 0x0000000400d07947 */ /* 0x000fec0003800000 */
.L_x_16188:
        /* <DEDUP_REMOVED lines=13> */
.L_x_16195:
        /* <DEDUP_REMOVED lines=21> */
.L_x_16199:
[----:B------:R-:W-:Y:S05]  /*b8f0*/  BSYNC.RECONVERGENT B1 ;  /* 0x0000000000017941 */ /* 0x000fea0003800200 */
.L_x_16198:
[----:B------:R-:W-:Y:S01]  /*b900*/  IMAD.SHL.U32 R0, R0, 0x100000, RZ ;  /* 0x0010000000007824 */ /* 0x000fe200078e00ff */
[----:B------:R-:W-:-:S04]  /*b910*/  LEA R2, R2, 0x3b800000, 0x17 ;  /* 0x3b80000002027811 */ /* 0x000fc800078eb8ff */
[----:B------:R-:W-:-:S07]  /*b920*/  LOP3.LUT R0, R2, R0, R7, 0xfe, !PT ;  /* 0x0000000002007212 */ /* 0x000fce00078efe07 */
.L_x_16197:
[----:B------:R-:W-:Y:S05]  /*b930*/  BSYNC.RECONVERGENT B0 ;  /* 0x0000000000007941 */ /* 0x000fea0003800200 */
.L_x_16196:
[----:B------:R-:W-:-:S04]  /*b940*/  F2FP.F16.F32.PACK_AB R0, RZ, R0 ;  /* 0x00000000ff00723e */ /* 0x000fc800000000ff */
[----:B------:R-:W-:Y:S01]  /*b950*/  PRMT R5, R0, 0x7610, R5 ;  /* 0x0000761000057816 */ /* 0x000fe20000000005 */
[----:B------:R-:W-:Y:S06]  /*b960*/  BRA `(.L_x_16181) ;  /* 0x0000000400287947 */ /* 0x000fec0003800000 */
.L_x_16194:
        /* <DEDUP_REMOVED lines=21> */
.L_x_16203:
[----:B------:R-:W-:Y:S05]  /*bac0*/  BSYNC.RECONVERGENT B1 ;  /* 0x0000000000017941 */ /* 0x000fea0003800200 */
.L_x_16202:
[----:B------:R-:W-:Y:S01]  /*bad0*/  IMAD.SHL.U32 R0, R0, 0x200000, RZ ;  /* 0x0020000000007824 */ /* 0x000fe200078e00ff */
[----:B------:R-:W-:-:S04]  /*bae0*/  LEA R2, R2, 0x37800000, 0x17 ;  /* 0x3780000002027811 */ /* 0x000fc800078eb8ff */
[----:B------:R-:W-:-:S07]  /*baf0*/  LOP3.LUT R0, R2, R0, R7, 0xfe, !PT ;  /* 0x0000000002007212 */ /* 0x000fce00078efe07 */
.L_x_16201:
[----:B------:R-:W-:Y:S05]  /*bb00*/  BSYNC.RECONVERGENT B0 ;  /* 0x0000000000007941 */ /* 0x000fea0003800200 */
.L_x_16200:
[----:B------:R-:W-:-:S04]  /*bb10*/  F2FP.F16.F32.PACK_AB R0, RZ, R0 ;  /* 0x00000000ff00723e */ /* 0x000fc800000000ff */
[----:B------:R-:W-:Y:S01]  /*bb20*/  PRMT R5, R0, 0x7610, R5 ;  /* 0x0000761000057816 */ /* 0x000fe20000000005 */
[----:B------:R-:W-:Y:S06]  /*bb30*/  BRA `(.L_x_16181) ;  /* 0x0000000000b47947 */ /* 0x000fec0003800000 */
.L_x_16193:
        /* <DEDUP_REMOVED lines=14> */
.L_x_16207:
[----:B------:R-:W-:Y:S05]  /*bc20*/  BSYNC.RECONVERGENT B0 ;  /* 0x0000000000007941 */ /* 0x000fea0003800200 */
.L_x_16206:
[----:B------:R-:W-:-:S04]  /*bc30*/  F2FP.F16.F32.PACK_AB R0, RZ, R0 ;  /* 0x00000000ff00723e */ /* 0x000fc800000000ff */
[----:B------:R-:W-:Y:S01]  /*bc40*/  PRMT R5, R0, 0x7610, R5 ;  /* 0x0000761000057816 */ /* 0x000fe20000000005 */
[----:B------:R-:W-:Y:S06]  /*bc50*/  BRA `(.L_x_16181) ;  /* 0x00000000006c7947 */ /* 0x000fec0003800000 */
.L_x_16180:
        /* <DEDUP_REMOVED lines=16> */
.L_x_16208:
[----:B------:R-:W-:Y:S01]  /*bd60*/  PRMT R5, RZ, 0x7610, R5 ;  /* 0x00007610ff057816 */ /* 0x000fe20000000005 */
[----:B------:R-:W-:Y:S06]  /*bd70*/  BRA `(.L_x_16181) ;  /* 0x0000000000247947 */ /* 0x000fec0003800000 */
.L_x_16205:
[----:B------:R-:W2:Y:S02]  /*bd80*/  LDG.E.64 R2, desc[UR36][R2.64] ;  /* 0x0000002402027981 */ /* 0x000ea4000c1e1b00 */
[----:B--2---:R-:W0:Y:S02]  /*bd90*/  I2F.U64 R0, R2 ;  /* 0x0000000200007312 */ /* 0x004e240000301000 */
[----:B0-----:R-:W-:-:S04]  /*bda0*/  F2FP.F16.F32.PACK_AB R0, RZ, R0 ;  /* 0x00000000ff00723e */ /* 0x001fc800000000ff */
[----:B------:R-:W-:Y:S01]  /*bdb0*/  PRMT R5, R0, 0x7610, R5 ;  /* 0x0000761000057816 */ /* 0x000fe20000000005 */
[----:B------:R-:W-:Y:S06]  /*bdc0*/  BRA `(.L_x_16181) ;  /* 0x0000000000107947 */ /* 0x000fec0003800000 */
.L_x_16204:
[----:B------:R-:W2:Y:S02]  /*bdd0*/  LDG.E R2, desc[UR36][R2.64] ;  /* 0x0000002402027981 */ /* 0x000ea4000c1e1900 */
[----:B--2---:R-:W-:-:S04]  /*bde0*/  I2FP.F32.U32 R0, R2 ;  /* 0x0000000200007245 */ /* 0x004fc80000201000 */
[----:B------:R-:W-:-:S04]  /*bdf0*/  F2FP.F16.F32.PACK_AB R0, RZ, R0 ;  /* 0x00000000ff00723e */ /* 0x000fc800000000ff */
[----:B------:R-:W-:-:S07]  /*be00*/  PRMT R5, R0, 0x7610, R5 ;  /* 0x0000761000057816 */ /* 0x000fce0000000005 */
.L_x_16181:
[----:B-----5:R-:W-:Y:S01]  /*be10*/  HADD2.F32 R0, -RZ, R5.H0_H0 ;  /* 0x20000005ff007230 */ /* 0x020fe20000004100 */
[----:B------:R-:W-:-:S04]  /*be20*/  UPRMT UR4, UR41, 0x9910, URZ ;  /* 0x0000991029047896 */ /* 0x000fc800080000ff */
[----:B------:R-:W-:Y:S01]  /*be30*/  FSETP.NAN.FTZ.AND P0, PT, |R0|, |R0|, PT ;  /* 0x400000000000720b */ /* 0x000fe20003f18200 */
[----:B------:R-:W-:-:S12]  /*be40*/  UISETP.GT.AND UP0, UPT, UR4, 0x9, UPT ;  /* 0x000000090400788c */ /* 0x000fd8000bf04270 */
[----:B01----:R-:W0:Y:S08]  /*be50*/  @!P0 LDC.U16 R2, c[0x0][0x590] ;  /* 0x00016400ff028b82 */ /* 0x003e300000000400 */
[----:B------:R-:W1:Y:S01]  /*be60*/  @!P0 LDC.U16 R4, c[0x0][0x592] ;  /* 0x00016480ff048b82 */ /* 0x000e620000000400 */
[----:B0-----:R-:W-:-:S05]  /*be70*/  @!P0 HADD2.F32 R3, -RZ, R2.H0_H0 ;  /* 0x20000002ff038230 */ /* 0x001fca0000004100 */
[----:B------:R-:W-:Y:S01]  /*be80*/  @!P0 FMNMX.FTZ R0, R3, R0, !PT ;  /* 0x0000000003008209 */ /* 0x000fe20007810000 */
        /* <DEDUP_REMOVED lines=17> */
.L_x_16212:
[----:B------:R-:W-:-:S06]  /*bfa0*/  HADD2.F32 R3, -RZ, R5.H0_H0 ;  /* 0x20000005ff037230 */ /* 0x000fcc0000004100 */
[----:B------:R-:W0:Y:S02]  /*bfb0*/  F2I.S64.TRUNC R2, R3 ;  /* 0x0000000300027311 */ /* 0x000e24000020d900 */
[----:B0-----:R-:W-:Y:S01]  /*bfc0*/  STG.E.U8 desc[UR36][R16.64], R2 ;  /* 0x0000000210007986 */ /* 0x001fe2000c101124 */
[----:B------:R-:W-:Y:S05]  /*bfd0*/  EXIT ;  /* 0x000000000000794d */ /* 0x000fea0003800000 */
.L_x_16211:
        /* <DEDUP_REMOVED lines=10> */
.L_x_16215:
[----:B------:R-:W-:-:S06]  /*c080*/  HADD2.F32 R5, -RZ, R5.H0_H0 ;  /* 0x20000005ff057230 */ /* 0x000fcc0000004100 */
[----:B------:R-:W0:Y:S02]  /*c090*/  F2I.FTZ.TRUNC.NTZ R5, R5 ;  /* 0x0000000500057305 */ /* 0x000e24000021f100 */
[----:B0-----:R-:W-:Y:S01]  /*c0a0*/  STG.E desc[UR36][R16.64], R5 ;  /* 0x0000000510007986 */ /* 0x001fe2000c101924 */
[----:B------:R-:W-:Y:S05]  /*c0b0*/  EXIT ;  /* 0x000000000000794d */ /* 0x000fea0003800000 */
.L_x_16214:
[----:B------:R-:W-:-:S06]  /*c0c0*/  HADD2.F32 R5, -RZ, R5.H0_H0 ;  /* 0x20000005ff057230 */ /* 0x000fcc0000004100 */
[----:B------:R-:W0:Y:S02]  /*c0d0*/  F2I.FTZ.TRUNC.NTZ R5, R5 ;  /* 0x0000000500057305 */ /* 0x000e24000021f100 */
[----:B0-----:R-:W-:Y:S01]  /*c0e0*/  STG.E.U16 desc[UR36][R16.64], R5 ;  /* 0x0000000510007986 */ /* 0x001fe2000c101524 */
[----:B------:R-:W-:Y:S05]  /*c0f0*/  EXIT ;  /* 0x000000000000794d */ /* 0x000fea0003800000 */
.L_x_16210:
        /* <DEDUP_REMOVED lines=9> */
.L_x_16217:
[----:B------:R-:W-:Y:S01]  /*c190*/  STG.E.U16 desc[UR36][R16.64], R5 ;  /* 0x0000000510007986 */ /* 0x000fe2000c101524 */
[----:B------:R-:W-:Y:S05]  /*c1a0*/  EXIT ;  /* 0x000000000000794d */ /* 0x000fea0003800000 */
.L_x_16216:
        /* <DEDUP_REMOVED lines=10> */
.L_x_16219:
[----:B------:R-:W-:-:S05]  /*c250*/  HADD2.F32 R0, -RZ, R5.H0_H0 ;  /* 0x20000005ff007230 */ /* 0x000fca0000004100 */
[----:B------:R-:W-:-:S04]  /*c260*/  F2FP.F16.F32.PACK_AB R0, RZ, R0 ;  /* 0x00000000ff00723e */ /* 0x000fc800000000ff */
[----:B------:R-:W-:-:S05]  /*c270*/  PRMT R0, R0, 0x5410, RZ ;  /* 0x0000541000007816 */ /* 0x000fca00000000ff */
[----:B------:R-:W-:Y:S01]  /*c280*/  STG.E desc[UR36][R16.64], R0 ;  /* 0x0000000010007986 */ /* 0x000fe2000c101924 */
[----:B------:R-:W-:Y:S05]  /*c290*/  EXIT ;  /* 0x000000000000794d */ /* 0x000fea0003800000 */
.L_x_16218:
[----:B------:R-:W-:-:S05]  /*c2a0*/  HADD2.F32 R2, -RZ, R5.H0_H0 ;  /* 0x20000005ff027230 */ /* 0x000fca0000004100 */
[----:B------:R-:W-:-:S06]  /*c2b0*/  FMUL.FTZ R2, R2, 1 ;  /* 0x3f80000002027820 */ /* 0x000fcc0000410000 */
[----:B------:R-:W0:Y:S02]  /*c2c0*/  F2F.F64.F32 R2, R2 ;  /* 0x0000000200027310 */ /* 0x000e240000201800 */
[----:B0-----:R-:W-:Y:S01]  /*c2d0*/  STG.E.64 desc[UR36][R16.64], R2 ;  /* 0x0000000210007986 */ /* 0x001fe2000c101b24 */
[----:B------:R-:W-:Y:S05]  /*c2e0*/  EXIT ;  /* 0x000000000000794d */ /* 0x000fea0003800000 */
.L_x_16209:
        /* <DEDUP_REMOVED lines=14> */
.L_x_16223:
        /* <DEDUP_REMOVED lines=17> */
.L_x_16226:
[----:B------:R-:W-:-:S04]  /*c4e0*/  SHF.R.U32.HI R3, RZ, 0x18, R3 ;  /* 0x00000018ff037819 */ /* 0x000fc80000011603 */
[----:B------:R-:W-:-:S04]  /*c4f0*/  LOP3.LUT R0, R0, 0x80, R3, 0xf8, !PT ;  /* 0x0000008000007812 */ /* 0x000fc800078ef803 */
[----:B------:R-:W-:-:S07]  /*c500*/  PRMT R8, R0, 0x7610, R8 ;  /* 0x0000761000087816 */ /* 0x000fce0000000008 */
.L_x_16225:
[----:B------:R-:W-:Y:S05]  /*c510*/  BSYNC.RECONVERGENT B0 ;  /* 0x0000000000007941 */ /* 0x000fea0003800200 */
.L_x_16224:
[----:B------:R-:W-:Y:S01]  /*c520*/  STG.E.U8 desc[UR36][R16.64], R8 ;  /* 0x0000000810007986 */ /* 0x000fe2000c101124 */
[----:B------:R-:W-:Y:S05]  /*c530*/  EXIT ;  /* 0x000000000000794d */ /* 0x000fea0003800000 */
.L_x_16222:
        /* <DEDUP_REMOVED lines=17> */
.L_x_16229:
[----:B------:R-:W-:-:S04]  /*c650*/  SHF.R.U32.HI R3, RZ, 0x18, R3 ;  /* 0x00000018ff037819 */ /* 0x000fc80000011603 */
[----:B------:R-:W-:-:S04]  /*c660*/  LOP3.LUT R0, R0, 0x80, R3, 0xf8, !PT ;  /* 0x0000008000007812 */ /* 0x000fc800078ef803 */
[----:B------:R-:W-:-:S07]  /*c670*/  PRMT R8, R0, 0x7610, R8 ;  /* 0x0000761000087816 */ /* 0x000fce0000000008 */
.L_x_16228:
[----:B------:R-:W-:Y:S05]  /*c680*/  BSYNC.RECONVERGENT B0 ;  /* 0x0000000000007941 */ /* 0x000fea0003800200 */
.L_x_16227:
[----:B------:R-:W-:Y:S01]  /*c690*/  STG.E.U8 desc[UR36][R16.64], R8 ;  /* 0x0000000810007986 */ /* 0x000fe2000c101124 */
[----:B------:R-:W-:Y:S05]  /*c6a0*/  EXIT ;  /* 0x000000000000794d */ /* 0x000fea0003800000 */
.L_x_16221:
        /* <DEDUP_REMOVED lines=22> */
.L_x_16231:
[----:B------:R-:W-:-:S06]  /*c810*/  HADD2.F32 R2, -RZ, R5.H0_H0 ;  /* 0x20000005ff027230 */ /* 0x000fcc0000004100 */
[----:B------:R-:W0:Y:S02]  /*c820*/  F2I.U64.TRUNC R2, R2 ;  /* 0x0000000200027311 */ /* 0x000e24000020d800 */
[----:B0-----:R-:W-:Y:S01]  /*c830*/  STG.E.64 desc[UR36][R16.64], R2 ;  /* 0x0000000210007986 */ /* 0x001fe2000c101b24 */
[----:B------:R-:W-:Y:S05]  /*c840*/  EXIT ;  /* 0x000000000000794d */ /* 0x000fea0003800000 */
.L_x_16230:
[----:B------:R-:W-:-:S06]  /*c850*/  HADD2.F32 R5, -RZ, R5.H0_H0 ;  /* 0x20000005ff057230 */ /* 0x000fcc0000004100 */
[----:B------:R-:W0:Y:S02]  /*c860*/  F2I.FTZ.U32.TRUNC.NTZ R5, R5 ;  /* 0x0000000500057305 */ /* 0x000e24000021f000 */
[----:B0-----:R-:W-:Y:S01]  /*c870*/  STG.E desc[UR36][R16.64], R5 ;  /* 0x0000000510007986 */ /* 0x001fe2000c101924 */
[----:B------:R-:W-:Y:S05]  /*c880*/  EXIT ;  /* 0x000000000000794d */ /* 0x000fea0003800000 */
.L_x_16220:
        /* <DEDUP_REMOVED lines=11> */
.L_x_16233:
[----:B------:R-:W-:Y:S01]  /*c940*/  HADD2.F32 R5, -RZ, R5.H0_H0 ;  /* 0x20000005ff057230 */ /* 0x000fe20000004100 */
[----:B------:R-:W-:-:S04]  /*c950*/  CS2R R6, SRZ ;  /* 0x0000000000067805 */ /* 0x000fc8000001ff00 */
[----:B------:R-:W-:-:S06]  /*c960*/  FMUL.FTZ R5, R5, 1 ;  /* 0x3f80000005057820 */ /* 0x000fcc0000410000 */
[----:B------:R-:W0:Y:S02]  /*c970*/  F2F.F64.F32 R4, R5 ;  /* 0x0000000500047310 */ /* 0x000e240000201800 */
[----:B0-----:R-:W-:Y:S01]  /*c980*/  STG.E.128 desc[UR36][R16.64], R4 ;  /* 0x0000000410007986 */ /* 0x001fe2000c101d24 */
[----:B------:R-:W-:Y:S05]  /*c990*/  EXIT ;  /* 0x000000000000794d */ /* 0x000fea0003800000 */
.L_x_16232:
[----:B------:R-:W-:-:S09]  /*c9a0*/  UISETP.NE.AND UP0, UPT, UR4, 0xf, UPT ;  /* 0x0000000f0400788c */ /* 0x000fd2000bf05270 */
[----:B------:R-:W-:Y:S05]  /*c9b0*/  BRA.U !UP0, `(.L_x_16234) ;  /* 0x0000000108e87547 */ /* 0x000fea000b800000 */
[----:B------:R-:W-:-:S09]  /*c9c0*/  UISETP.NE.AND UP0, UPT, UR4, 0x17, UPT ;  /* 0x000000170400788c */ /* 0x000fd2000bf05270 */
[----:B------:R-:W-:Y:S05]  /*c9d0*/  BRA.U !UP0, `(.L_x_16235) ;  /* 0x0000000108907547 */ /* 0x000fea000b800000 */
[----:B------:R-:W-:-:S09]  /*c9e0*/  UISETP.NE.AND UP0, UPT, UR4, 0x18, UPT ;  /* 0x000000180400788c */ /* 0x000fd2000bf05270 */
[----:B------:R-:W-:Y:S05]  /*c9f0*/  BRA.U !UP0, `(.L_x_16236) ;  /* 0x0000000108447547 */ /* 0x000fea000b800000 */
.L_x_16213:
        /* <DEDUP_REMOVED lines=16> */
.L_x_16237:
[----:B------:R-:W-:Y:S05]  /*cb00*/  EXIT ;  /* 0x000000000000794d */ /* 0x000fea0003800000 */
.L_x_16236:
        /* <DEDUP_REMOVED lines=13> */
.L_x_16239:
[----:B------:R-:W-:Y:S05]  /*cbe0*/  BSYNC.RECONVERGENT B0 ;  /* 0x0000000000007941 */ /* 0x000fea0003800200 */
.L_x_16238:
[----:B------:R-:W-:-:S05]  /*cbf0*/  LOP3.LUT R3, R0, 0x80, R3, 0xf8, !PT ;  /* 0x0000008000037812 */ /* 0x000fca00078ef803 */
[----:B------:R-:W-:Y:S01]  /*cc00*/  STG.E.U8 desc[UR36][R16.64], R3 ;  /* 0x0000000310007986 */ /* 0x000fe2000c101124 */
[----:B------:R-:W-:Y:S05]  /*cc10*/  EXIT ;  /* 0x000000000000794d */ /* 0x000fea0003800000 */
.L_x_16235:
        /* <DEDUP_REMOVED lines=12> */
.L_x_16241:
[----:B------:R-:W-:Y:S01]  /*cce0*/  IMAD.MOV.U32 R0, RZ, RZ, 0x7f ;  /* 0x0000007fff007424 */ /* 0x000fe200078e00ff */
[----:B------:R-:W-:-:S04]  /*ccf0*/  ISETP.GT.U32.AND P0, PT, R2, 0x7f800000, PT ;  /* 0x7f8000000200780c */ /* 0x000fc80003f04070 */
[----:B------:R-:W-:-:S09]  /*cd00*/  SEL R0, R0, 0x7c, P0 ;  /* 0x0000007c00007807 */ /* 0x000fd20000000000 */
.L_x_16242:
[----:B------:R-:W-:Y:S05]  /*cd10*/  BSYNC.RECONVERGENT B0 ;  /* 0x0000000000007941 */ /* 0x000fea0003800200 */
.L_x_16240:
[----:B------:R-:W-:-:S04]  /*cd20*/  SHF.R.U32.HI R3, RZ, 0x18, R3 ;  /* 0x00000018ff037819 */ /* 0x000fc80000011603 */
[----:B------:R-:W-:-:S05]  /*cd30*/  LOP3.LUT R3, R0, 0x80, R3, 0xf8, !PT ;  /* 0x0000008000037812 */ /* 0x000fca00078ef803 */
[----:B------:R-:W-:Y:S01]  /*cd40*/  STG.E.U8 desc[UR36][R16.64], R3 ;  /* 0x0000000310007986 */ /* 0x000fe2000c101124 */
[----:B------:R-:W-:Y:S05]  /*cd50*/  EXIT ;  /* 0x000000000000794d */ /* 0x000fea0003800000 */
.L_x_16234:
[----:B------:R-:W-:-:S05]  /*cd60*/  HADD2.F32 R0, -RZ, R5.H0_H0 ;  /* 0x20000005ff007230 */ /* 0x000fca0000004100 */
[----:B------:R-:W-:-:S05]  /*cd70*/  F2FP.BF16.F32.PACK_AB R0, RZ, R0 ;  /* 0x00000000ff00723e */ /* 0x000fca00000010ff */
[----:B------:R-:W-:Y:S01]  /*cd80*/  STG.E.U16 desc[UR36][R16.64], R0 ;  /* 0x0000000010007986 */ /* 0x000fe2000c101524 */
[----:B------:R-:W-:Y:S05]  /*cd90*/  EXIT ;  /* 0x000000000000794d */ /* 0x000fea0003800000 */
.L_x_16243:
        /* <DEDUP_REMOVED lines=14> */
.L_x_37139:


//--------------------- .text._ZN2at6native27unrolled_elementwise_kernelIZZZNS0_17clamp_kernel_cudaERNS_18TensorIteratorBaseERKN3c106ScalarES7_ENKUlvE_clEvENKUlvE6_clEvEUlNS4_4HalfEE_St5arrayIPcLm2EELi4E23TrivialOffsetCalculatorILi1EjESG_NS0_6memory12LoadWithCastILi1EEENSH_13StoreWithCastILi1EEEEEviT_T0_T2_T3_T4_T5_ --------------------------
	.section	.text._ZN2at6native27unrolled_elementwise_kernelIZZZNS0_17clamp_kernel_cudaERNS_18TensorIteratorBaseERKN3c106ScalarES7_ENKUlvE_clEvENKUlvE6_clEvEUlNS4_4HalfEE_St5arrayIPcLm2EELi4E23TrivialOffsetCalculatorILi1EjESG_NS0_6memory12LoadWithCastILi1EEENSH_13StoreWithCastILi1EEEEEviT_T0_T2_T3_T4_T5_,"ax",@progbits
	.align	128
        .global         _ZN2at6native27unrolled_elementwise_kernelIZZZNS0_17clamp_kernel_cudaERNS_18TensorIteratorBaseERKN3c106ScalarES7_ENKUlvE_clEvENKUlvE6_clEvEUlNS4_4HalfEE_St5arrayIPcLm2EELi4E23TrivialOffsetCalculatorILi1EjESG_NS0_6memory12LoadWithCastILi1EEENSH_13StoreWithCastILi1EEEEEviT_T0_T2_T3_T4_T5_
        .type           _ZN2at6native27unrolled_elementwise_kernelIZZZNS0_17clamp_kernel_cudaERNS_18TensorIteratorBaseERKN3c106ScalarES7_ENKUlvE_clEvENKUlvE6_clEvEUlNS4_4HalfEE_St5arrayIPcLm2EELi4E23TrivialOffsetCalculatorILi1EjESG_NS0_6memory12LoadWithCastILi1EEENSH_13StoreWithCastILi1EEEEEviT_T0_T2_T3_T4_T5_,@function
        .size           _ZN2at6native27unrolled_elementwise_kernelIZZZNS0_17clamp_kernel_cudaERNS_18TensorIteratorBaseERKN3c106ScalarES7_ENKUlvE_clEvENKUlvE6_clEvEUlNS4_4HalfEE_St5arrayIPcLm2EELi4E23TrivialOffsetCalculatorILi1EjESG_NS0_6memory12LoadWithCastILi1EEENSH_13StoreWithCastILi1EEEEEviT_T0_T2_T3_T4_T5_,(.L_x_37140 - _ZN2at6native27unrolled_elementwise_kernelIZZZNS0_17clamp_kernel_cudaERNS_18TensorIteratorBaseERKN3c106ScalarES7_ENKUlvE_clEvENKUlvE6_clEvEUlNS4_4HalfEE_St5arrayIPcLm2EELi4E23TrivialOffsetCalculatorILi1EjESG_NS0_6memory12LoadWithCastILi1EEENSH_13StoreWithCastILi1EEEEEviT_T0_T2_T3_T4_T5_)
        .other          _ZN2at6native27unrolled_elementwise_kernelIZZZNS0_17clamp_kernel_cudaERNS_18TensorIteratorBaseERKN3c106ScalarES7_ENKUlvE_clEvENKUlvE6_clEvEUlNS4_4HalfEE_St5arrayIPcLm2EELi4E23TrivialOffsetCalculatorILi1EjESG_NS0_6memory12LoadWithCastILi1EEENSH_13StoreWithCastILi1EEEEEviT_T0_T2_T3_T4_T5_,@"STO_CUDA_ENTRY STV_DEFAULT"
_ZN2at6native27unrolled_elementwise_kernelIZZZNS0_17clamp_kernel_cudaERNS_18TensorIteratorBaseERKN3c106ScalarES7_ENKUlvE_clEvENKUlvE6_clEvEUlNS4_4HalfEE_St5arrayIPcLm2EELi4E23TrivialOffsetCalculatorILi1EjESG_NS0_6memory12LoadWithCastILi1EEENSH_13StoreWithCastILi1EEEEEviT_T0_T2_T3_T4_T5_:
.text._ZN2at6native27unrolled_elementwise_kernelIZZZNS0_17clamp_kernel_cudaERNS_18TensorIteratorBaseERKN3c106ScalarES7_ENKUlvE_clEvENKUlvE6_clEvEUlNS4_4HalfEE_St5arrayIPcLm2EELi4E23TrivialOffsetCalculatorILi1EjESG_NS0_6memory12LoadWithCastILi1EEENSH_13StoreWithCastILi1EEEEEviT_T0_T2_T3_T4_T5_:
        /* <DEDUP_REMOVED lines=34> */
.L_x_16249:
[----:B------:R-:W2:Y:S02]  /*0220*/  LDG.E.U8 R4, desc[UR36][R4.64] ;  /* 0x0000002404047981 */ /* 0x000ea4000c1e1100 */
[----:B--2---:R-:W-:-:S04]  /*0230*/  I2FP.F32.U32 R0, R4 ;  /* 0x0000000400007245 */ /* 0x004fc80000201000 */
[----:B------:R-:W-:-:S04]  /*0240*/  F2FP.F16.F32.PACK_AB R0, RZ, R0 ;  /* 0x00000000ff00723e */ /* 0x000fc800000000ff */
[----:B------:R-:W-:Y:S01]  /*0250*/  PRMT R24, R0, 0x7610, R24 ;  /* 0x0000761000187816 */ /* 0x000fe20000000018 */
[----:B------:R-:W-:Y:S06]  /*0260*/  BRA `(.L_x_16251) ;  /* 0x0000000c00b87947 */ /* 0x000fec0003800000 */
.L_x_16248:
        /* <DEDUP_REMOVED lines=11> */
.L_x_16253:
[----:B------:R-:W2:Y:S02]  /*0320*/  LDG.E R4, desc[UR36][R4.64] ;  /* 0x0000002404047981 */ /* 0x000ea4000c1e1900 */
[----:B--2---:R-:W-:-:S04]  /*0330*/  I2FP.F32.S32 R0, R4 ;  /* 0x0000000400007245 */ /* 0x004fc80000201400 */
[----:B------:R-:W-:-:S04]  /*0340*/  F2FP.F16.F32.PACK_AB R0, RZ, R0 ;  /* 0x00000000ff00723e */ /* 0x000fc800000000ff */
[----:B------:R-:W-:Y:S01]  /*0350*/  PRMT R24, R0, 0x7610, R24 ;  /* 0x0000761000187816 */ /* 0x000fe20000000018 */
[----:B------:R-:W-:Y:S06]  /*0360*/  BRA `(.L_x_16251) ;  /* 0x0000000c00787947 */ /* 0x000fec0003800000 */
.L_x_16252:
[----:B------:R-:W2:Y:S02]  /*0370*/  LDG.E.U16 R4, desc[UR36][R4.64] ;  /* 0x0000002404047981 */ /* 0x000ea4000c1e1500 */
[----:B--2---:R-:W0:Y:S02]  /*0380*/  I2F.S16 R0, R4 ;  /* 0x0000000400007306 */ /* 0x004e240000101400 */
[----:B0-----:R-:W-:-:S04]  /*0390*/  F2FP.F16.F32.PACK_AB R0, RZ, R0 ;  /* 0x00000000ff00723e */ /* 0x001fc800000000ff */
[----:B------:R-:W-:Y:S01]  /*03a0*/  PRMT R24, R0, 0x7610, R24 ;  /* 0x0000761000187816 */ /* 0x000fe20000000018 */
[----:B------:R-:W-:Y:S06]  /*03b0*/  BRA `(.L_x_16251) ;  /* 0x0000000c00647947 */ /* 0x000fec0003800000 */
.L_x_16247:
        /* <DEDUP_REMOVED lines=9> */
.L_x_16255:
[----:B------:R1:W5:Y:S01]  /*0450*/  LDG.E.U16 R24, desc[UR36][R4.64] ;  /* 0x0000002404187981 */ /* 0x000362000c1e1500 */
[----:B------:R-:W-:Y:S05]  /*0460*/  BRA `(.L_x_16251) ;  /* 0x0000000c00387947 */ /* 0x000fea0003800000 */
.L_x_16254:
        /* <DEDUP_REMOVED lines=9> */
.L_x_16257:
[----:B------:R0:W5:Y:S01]  /*0500*/  LDG.E.U16 R24, desc[UR36][R4.64] ;  /* 0x0000002404187981 */ /* 0x000162000c1e1500 */
[----:B------:R-:W-:Y:S05]  /*0510*/  BRA `(.L_x_16251) ;  /* 0x0000000c000c7947 */ /* 0x000fea0003800000 */
.L_x_16256:
        /* <DEDUP_REMOVED lines=9> */
.L_x_16246:
        /* <DEDUP_REMOVED lines=14> */
.L_x_16260:
        /* <DEDUP_REMOVED lines=9> */
.L_x_16259:
        /* <DEDUP_REMOVED lines=27> */
.L_x_16262:
        /* <DEDUP_REMOVED lines=15> */
.L_x_16261:
[----:B------:R-:W2:Y:S02]  /*09c0*/  LDG.E.U16 R0, desc[UR36][R4.64] ;  /* 0x0000002404007981 */ /* 0x000ea4000c1e1500 */
[----:B--2---:R-:W-:-:S05]  /*09d0*/  IMAD.U32 R0, R0, 0x10000, RZ ;  /* 0x0001000000007824 */ /* 0x004fca00078e00ff */
[----:B------:R-:W-:-:S04]  /*09e0*/  F2FP.F16.F32.PACK_AB R0, RZ, R0 ;  /* 0x00000000ff00723e */ /* 0x000fc800000000ff */
[----:B------:R-:W-:Y:S01]  /*09f0*/  PRMT R24, R0, 0x7610, R24 ;  /* 0x0000761000187816 */ /* 0x000fe20000000018 */
[----:B------:R-:W-:Y:S06]  /*0a00*/  BRA `(.L_x_16251) ;  /* 0x0000000400d07947 */ /* 0x000fec0003800000 */
.L_x_16258:
        /* <DEDUP_REMOVED lines=13> */
.L_x_16265:
        /* <DEDUP_REMOVED lines=21> */
.L_x_16269:
[----:B------:R-:W-:Y:S05]  /*0c30*/  BSYNC.RECONVERGENT B1 ;  /* 0x0000000000017941 */ /* 0x000fea0003800200 */
.L_x_16268:
[----:B------:R-:W-:Y:S01]  /*0c40*/  IMAD.SHL.U32 R0, R0, 0x100000, RZ ;  /* 0x0010000000007824 */ /* 0x000fe200078e00ff */
[----:B------:R-:W-:-:S04]  /*0c50*/  LEA R3, R3, 0x3b800000, 0x17 ;  /* 0x3b80000003037811 */ /* 0x000fc800078eb8ff */
[----:B------:R-:W-:-:S07]  /*0c60*/  LOP3.LUT R0, R3, R0, R7, 0xfe, !PT ;  /* 0x0000000003007212 */ /* 0x000fce00078efe07 */
.L_x_16267:
[----:B------:R-:W-:Y:S05]  /*0c70*/  BSYNC.RECONVERGENT B0 ;  /* 0x0000000000007941 */ /* 0x000fea0003800200 */
.L_x_16266:
[----:B------:R-:W-:-:S04]  /*0c80*/  F2FP.F16.F32.PACK_AB R0, RZ, R0 ;  /* 0x00000000ff00723e */ /* 0x000fc800000000ff */
[----:B------:R-:W-:Y:S01]  /*0c90*/  PRMT R24, R0, 0x7610, R24 ;  /* 0x0000761000187816 */ /* 0x000fe20000000018 */
[----:B------:R-:W-:Y:S06]  /*0ca0*/  BRA `(.L_x_16251) ;  /* 0x0000000400287947 */ /* 0x000fec0003800000 */
.L_x_16264:
        /* <DEDUP_REMOVED lines=21> */
.L_x_16273:
[----:B------:R-:W-:Y:S05]  /*0e00*/  BSYNC.RECONVERGENT B1 ;  /* 0x0000000000017941 */ /* 0x000fea0003800200 */
.L_x_16272:
[----:B------:R-:W-:Y:S01]  /*0e10*/  IMAD.SHL.U32 R0, R0, 0x200000, RZ ;  /* 0x0020000000007824 */ /* 0x000fe200078e00ff */
[----:B------:R-:W-:-:S04]  /*0e20*/  LEA R3, R3, 0x37800000, 0x17 ;  /* 0x3780000003037811 */ /* 0x000fc800078eb8ff */
[----:B------:R-:W-:-:S07]  /*0e30*/  LOP3.LUT R0, R3, R0, R7, 0xfe, !PT ;  /* 0x0000000003007212 */ /* 0x000fce00078efe07 */
.L_x_16271:
[----:B------:R-:W-:Y:S05]  /*0e40*/  BSYNC.RECONVERGENT B0 ;  /* 0x0000000000007941 */ /* 0x000fea0003800200 */
.L_x_16270:
[----:B------:R-:W-:-:S04]  /*0e50*/  F2FP.F16.F32.PACK_AB R0, RZ, R0 ;  /* 0x00000000ff00723e */ /* 0x000fc800000000ff */
[----:B------:R-:W-:Y:S01]  /*0e60*/  PRMT R24, R0, 0x7610, R24 ;  /* 0x0000761000187816 */ /* 0x000fe20000000018 */
[----:B------:R-:W-:Y:S06]  /*0e70*/  BRA `(.L_x_16251) ;  /* 0x0000000000b47947 */ /* 0x000fec0003800000 */
.L_x_16263:
[----:B------:R-:W-:-:S09]  /*0e80*/  UISETP.NE.AND UP0, UPT, UR4, 0x1c, UPT ;  /* 0x0000001c0400788c */ /* 0x000fd2000bf05270 */
[----:B------:R-:W-:Y:S05]  /*0e90*/  BRA.U !UP0, `(.L_x_16274) ;  /* 0x00000001089c7547 */ /* 0x000fea000b800000 */
[----:B------:R-:W-:-:S09]  /*0ea0*/  UISETP.NE.AND UP0, UPT, UR4, 0x1d, UPT ;  /* 0x0000001d0400788c */ /* 0x000fd2000bf05270 */
[----:B------:R-:W-:Y:S05]  /*0eb0*/  BRA.U !UP0, `(.L_x_16275) ;  /* 0x0000000108807547 */ /* 0x000fea000b800000 */
[----:B------:R-:W-:-:S09]  /*0ec0*/  UISETP.NE.AND UP0, UPT, UR4, 0x2c, UPT ;  /* 0x0000002c0400788c */ /* 0x000fd2000bf05270 */
[----:B------:R-:W-:Y:S05]  /*0ed0*/  BRA.U !UP0, `(.L_x_16276) ;  /* 0x0000000108487547 */ /* 0x000fea000b800000 */
.L_x_16250:
        /* <DEDUP_REMOVED lines=16> */
.L_x_16277:
[----:B------:R-:W-:Y:S01]  /*0fe0*/  PRMT R24, RZ, 0x7610, R24 ;  /* 0x00007610ff187816 */ /* 0x000fe20000000018 */
[----:B------:R-:W-:Y:S06]  /*0ff0*/  BRA `(.L_x_16251) ;  /* 0x0000000000547947 */ /* 0x000fec0003800000 */
.L_x_16276:
        /* <DEDUP_REMOVED lines=8> */
.L_x_16279:
[----:B------:R-:W-:Y:S05]  /*1080*/  BSYNC.RECONVERGENT B0 ;  /* 0x0000000000007941 */ /* 0x000fea0003800200 */
.L_x_16278:
[----:B------:R-:W-:-:S04]  /*1090*/  F2FP.F16.F32.PACK_AB R0, RZ, R0 ;  /* 0x00000000ff00723e */ /* 0x000fc800000000ff */
[----:B------:R-:W-:Y:S01]  /*10a0*/  PRMT R24, R0, 0x7610, R24 ;  /* 0x0000761000187816 */ /* 0x000fe20000000018 */
[----:B------:R-:W-:Y:S06]  /*10b0*/  BRA `(.L_x_16251) ;  /* 0x0000000000247947 */ /* 0x000fec0003800000 */
.L_x_16275:
[----:B------:R-:W2:Y:S02]  /*10c0*/  LDG.E.64 R4, desc[UR36][R4.64] ;  /* 0x0000002404047981 */ /* 0x000ea4000c1e1b00 */
[----:B--2---:R-:W0:Y:S02]  /*10d0*/  I2F.U64 R0, R4 ;  /* 0x0000000400007312 */ /* 0x004e240000301000 */
[----:B0-----:R-:W-:-:S04]  /*10e0*/  F2FP.F16.F32.PACK_AB R0, RZ, R0 ;  /* 0x00000000ff00723e */ /* 0x001fc800000000ff */
[----:B------:R-:W-:Y:S01]  /*10f0*/  PRMT R24, R0, 0x7610, R24 ;  /* 0x0000761000187816 */ /* 0x000fe20000000018 */
[----:B------:R-:W-:Y:S06]  /*1100*/  BRA `(.L_x_16251) ;  /* 0x0000000000107947 */ /* 0x000fec0003800000 */
.L_x_16274:
[----:B------:R-:W2:Y:S02]  /*1110*/  LDG.E R4, desc[UR36][R4.64] ;  /* 0x0000002404047981 */ /* 0x000ea4000c1e1900 */
[----:B--2---:R-:W-:-:S04]  /*1120*/  I2FP.F32.U32 R0, R4 ;  /* 0x0000000400007245 */ /* 0x004fc80000201000 */
[----:B------:R-:W-:-:S04]  /*1130*/  F2FP.F16.F32.PACK_AB R0, RZ, R0 ;  /* 0x00000000ff00723e */ /* 0x000fc800000000ff */
[----:B------:R-:W-:-:S07]  /*1140*/  PRMT R24, R0, 0x7610, R24 ;  /* 0x0000761000187816 */ /* 0x000fce0000000018 */
.L_x_16251:
[----:B------:R-:W-:-:S07]  /*1150*/  VIADD R19, R25, 0x80 ;  /* 0x0000008019137836 */ /* 0x000fce0000000000 */
.L_x_16245:
[----:B------:R-:W-:Y:S05]  /*1160*/  BSYNC.RECONVERGENT B6 ;  /* 0x0000000000067941 */ /* 0x000fea0003800200 */
.L_x_16244:
        /* <DEDUP_REMOVED lines=26> */
.L_x_16285:
[----:B------:R-:W2:Y:S02]  /*1310*/  LDG.E.U8 R4, desc[UR36][R4.64] ;  /* 0x0000002404047981 */ /* 0x000ea4000c1e1100 */
[----:B--2---:R-:W-:-:S04]  /*1320*/  I2FP.F32.U32 R0, R4 ;  /* 0x0000000400007245 */ /* 0x004fc80000201000 */
[----:B------:R-:W-:-:S04]  /*1330*/  F2FP.F16.F32.PACK_AB R0, RZ, R0 ;  /* 0x00000000ff00723e */ /* 0x000fc800000000ff */
[----:B------:R-:W-:Y:S01]  /*1340*/  PRMT R22, R0, 0x7610, R22 ;  /* 0x0000761000167816 */ /* 0x000fe20000000016 */
[----:B------:R-:W-:Y:S06]  /*1350*/  BRA `(.L_x_16287) ;  /* 0x0000000c00b87947 */ /* 0x000fec0003800000 */
.L_x_16284:
        /* <DEDUP_REMOVED lines=11> */
.L_x_16289:
[----:B------:R-:W2:Y:S02]  /*1410*/  LDG.E R4, desc[UR36][R4.64] ;  /* 0x0000002404047981 */ /* 0x000ea4000c1e1900 */
[----:B--2---:R-:W-:-:S04]  /*1420*/  I2FP.F32.S32 R0, R4 ;  /* 0x0000000400007245 */ /* 0x004fc80000201400 */
[----:B------:R-:W-:-:S04]  /*1430*/  F2FP.F16.F32.PACK_AB R0, RZ, R0 ;  /* 0x00000000ff00723e */ /* 0x000fc800000000ff */
[----:B------:R-:W-:Y:S01]  /*1440*/  PRMT R22, R0, 0x7610, R22 ;  /* 0x0000761000167816 */ /* 0x000fe20000000016 */
[----:B------:R-:W-:Y:S06]  /*1450*/  BRA `(.L_x_16287) ;  /* 0x0000000c00787947 */ /* 0x000fec0003800000 */
.L_x_16288:
[----:B------:R-:W2:Y:S02]  /*1460*/  LDG.E.U16 R4, desc[UR36][R4.64] ;  /* 0x0000002404047981 */ /* 0x000ea4000c1e1500 */
[----:B--2---:R-:W0:Y:S02]  /*1470*/  I2F.S16 R0, R4 ;  /* 0x0000000400007306 */ /* 0x004e240000101400 */
[----:B0-----:R-:W-:-:S04]  /*1480*/  F2FP.F16.F32.PACK_AB R0, RZ, R0 ;  /* 0x00000000ff00723e */ /* 0x001fc800000000ff */
[----:B------:R-:W-:Y:S01]  /*1490*/  PRMT R22, R0, 0x7610, R22 ;  /* 0x0000761000167816 */ /* 0x000fe20000000016 */
[----:B------:R-:W-:Y:S06]  /*14a0*/  BRA `(.L_x_16287) ;  /* 0x0000000c00647947 */ /* 0x000fec0003800000 */
.L_x_16283:
        /* <DEDUP_REMOVED lines=9> */
.L_x_16291:
[----:B------:R0:W5:Y:S01]  /*1540*/  LDG.E.U16 R22, desc[UR36][R4.64] ;  /* 0x0000002404167981 */ /* 0x000162000c1e1500 */
[----:B------:R-:W-:Y:S05]  /*1550*/  BRA `(.L_x_16287) ;  /* 0x0000000c00387947 */ /* 0x000fea0003800000 */
.L_x_16290:
        /* <DEDUP_REMOVED lines=9> */
.L_x_16293:
[----:B------:R1:W5:Y:S01]  /*15f0*/  LDG.E.U16 R22, desc[UR36][R4.64] ;  /* 0x0000002404167981 */ /* 0x000362000c1e1500 */
[----:B------:R-:W-:Y:S05]  /*1600*/  BRA `(.L_x_16287) ;  /* 0x0000000c000c7947 */ /* 0x000fea0003800000 */
.L_x_16292:
        /* <DEDUP_REMOVED lines=9> */
.L_x_16282:
        /* <DEDUP_REMOVED lines=14> */
.L_x_16296:
        /* <DEDUP_REMOVED lines=9> */
.L_x_16295:
        /* <DEDUP_REMOVED lines=27> */
.L_x_16298:
        /* <DEDUP_REMOVED lines=15> */
.L_x_16297:
[----:B------:R-:W2:Y:S02]  /*1ab0*/  LDG.E.U16 R0, desc[UR36][R4.64] ;  /* 0x0000002404007981 */ /* 0x000ea4000c1e1500 */
[----:B--2---:R-:W-:-:S05]  /*1ac0*/  IMAD.U32 R0, R0, 0x10000, RZ ;  /* 0x0001000000007824 */ /* 0x004fca00078e00ff */
[----:B------:R-:W-:-:S04]  /*1ad0*/  F2FP.F16.F32.PACK_AB R0, RZ, R0 ;  /* 0x00000000ff00723e */ /* 0x000fc800000000ff */
[----:B------:R-:W-:Y:S01]  /*1ae0*/  PRMT R22, R0, 0x7610, R22 ;  /* 0x0000761000167816 */ /* 0x000fe20000000016 */
[----:B------:R-:W-:Y:S06]  /*1af0*/  BRA `(.L_x_16287) ;  /* 0x0000000400d07947 */ /* 0x000fec0003800000 */
.L_x_16294:
        /* <DEDUP_REMOVED lines=13> */
.L_x_16301:
        /* <DEDUP_REMOVED lines=21> */
.L_x_16305:
[----:B------:R-:W-:Y:S05]  /*1d20*/  BSYNC.RECONVERGENT B1 ;  /* 0x0000000000017941 */ /* 0x000fea0003800200 */
.L_x_16304:
[----:B------:R-:W-:Y:S01]  /*1d30*/  IMAD.SHL.U32 R0, R0, 0x100000, RZ ;  /* 0x0010000000007824 */ /* 0x000fe200078e00ff */
[----:B------:R-:W-:-:S04]  /*1d40*/  LEA R3, R3, 0x3b800000, 0x17 ;  /* 0x3b80000003037811 */ /* 0x000fc800078eb8ff */
[----:B------:R-:W-:-:S07]  /*1d50*/  LOP3.LUT R0, R3, R0, R7, 0xfe, !PT ;  /* 0x0000000003007212 */ /* 0x000fce00078efe07 */
.L_x_16303:
[----:B------:R-:W-:Y:S05]  /*1d60*/  BSYNC.RECONVERGENT B0 ;  /* 0x0000000000007941 */ /* 0x000fea0003800200 */
.L_x_16302:
[----:B------:R-:W-:-:S04]  /*1d70*/  F2FP.F16.F32.PACK_AB R0, RZ, R0 ;  /* 0x00000000ff00723e */ /* 0x000fc800000000ff */
[----:B------:R-:W-:Y:S01]  /*1d80*/  PRMT R22, R0, 0x7610, R22 ;  /* 0x0000761000167816 */ /* 0x000fe20000000016 */
[----:B------:R-:W-:Y:S06]  /*1d90*/  BRA `(.L_x_16287) ;  /* 0x0000000400287947 */ /* 0x000fec0003800000 */
.L_x_16300:
        /* <DEDUP_REMOVED lines=21> */
.L_x_16309:
[----:B------:R-:W-:Y:S05]  /*1ef0*/  BSYNC.RECONVERGENT B1 ;  /* 0x0000000000017941 */ /* 0x000fea0003800200 */
.L_x_16308:
[----:B------:R-:W-:Y:S01]  /*1f00*/  IMAD.SHL.U32 R0, R0, 0x200000, RZ ;  /* 0x0020000000007824 */ /* 0x000fe200078e00ff */
[----:B------:R-:W-:-:S04]  /*1f10*/  LEA R3, R3, 0x37800000, 0x17 ;  /* 0x3780000003037811 */ /* 0x000fc800078eb8ff */
[----:B------:R-:W-:-:S07]  /*1f20*/  LOP3.LUT R0, R3, R0, R7, 0xfe, !PT ;  /* 0x0000000003007212 */ /* 0x000fce00078efe07 */
.L_x_16307:
[----:B------:R-:W-:Y:S05]  /*1f30*/  BSYNC.RECONVERGENT B0 ;  /* 0x0000000000007941 */ /* 0x000fea0003800200 */
.L_x_16306:
[----:B------:R-:W-:-:S04]  /*1f40*/  F2FP.F16.F32.PACK_AB R0, RZ, R0 ;  /* 0x00000000ff00723e */ /* 0x000fc800000000ff */
[----:B------:R-:W-:Y:S01]  /*1f50*/  PRMT R22, R0, 0x7610, R22 ;  /* 0x0000761000167816 */ /* 0x000fe20000000016 */
[----:B------:R-:W-:Y:S06]  /*1f60*/  BRA `(.L_x_16287) ;  /* 0x0000000000b47947 */ /* 0x000fec0003800000 */
.L_x_16299:
        /* <DEDUP_REMOVED lines=14> */
.L_x_16313:
[----:B------:R-:W-:Y:S05]  /*2050*/  BSYNC.RECONVERGENT B0 ;  /* 0x0000000000007941 */ /* 0x000fea0003800200 */
.L_x_16312:
[----:B------:R-:W-:-:S04]  /*2060*/  F2FP.F16.F32.PACK_AB R0, RZ, R0 ;  /* 0x00000000ff00723e */ /* 0x000fc800000000ff */
[----:B------:R-:W-:Y:S01]  /*2070*/  PRMT R22, R0, 0x7610, R22 ;  /* 0x0000761000167816 */ /* 0x000fe20000000016 */
[----:B------:R-:W-:Y:S06]  /*2080*/  BRA `(.L_x_16287) ;  /* 0x00000000006c7947 */ /* 0x000fec0003800000 */
.L_x_16286:
        /* <DEDUP_REMOVED lines=16> */
.L_x_16314:
[----:B------:R-:W-:Y:S01]  /*2190*/  PRMT R22, RZ, 0x7610, R22 ;  /* 0x00007610ff167816 */ /* 0x000fe20000000016 */
[----:B------:R-:W-:Y:S06]  /*21a0*/  BRA `(.L_x_16287) ;  /* 0x0000000000247947 */ /* 0x000fec0003800000 */
.L_x_16311:
[----:B------:R-:W2:Y:S02]  /*21b0*/  LDG.E.64 R4, desc[UR36][R4.64] ;  /* 0x0000002404047981 */ /* 0x000ea4000c1e1b00 */
[----:B--2---:R-:W0:Y:S02]  /*21c0*/  I2F.U64 R0, R4 ;  /* 0x0000000400007312 */ /* 0x004e240000301000 */
[----:B0-----:R-:W-:-:S04]  /*21d0*/  F2FP.F16.F32.PACK_AB R0, RZ, R0 ;  /* 0x00000000ff00723e */ /* 0x001fc800000000ff */
[----:B------:R-:W-:Y:S01]  /*21e0*/  PRMT R22, R0, 0x7610, R22 ;  /* 0x0000761000167816 */ /* 0x000fe20000000016 */
[----:B------:R-:W-:Y:S06]  /*21f0*/  BRA `(.L_x_16287) ;  /* 0x0000000000107947 */ /* 0x000fec0003800000 */
.L_x_16310:
[----:B------:R-:W2:Y:S02]  /*2200*/  LDG.E R4, desc[UR36][R4.64] ;  /* 0x0000002404047981 */ /* 0x000ea4000c1e1900 */
[----:B--2---:R-:W-:-:S04]  /*2210*/  I2FP.F32.U32 R0, R4 ;  /* 0x0000000400007245 */ /* 0x004fc80000201000 */
[----:B------:R-:W-:-:S04]  /*2220*/  F2FP.F16.F32.PACK_AB R0, RZ, R0 ;  /* 0x00000000ff00723e */ /* 0x000fc800000000ff */
[----:B------:R-:W-:-:S07]  /*2230*/  PRMT R22, R0, 0x7610, R22 ;  /* 0x0000761000167816 */ /* 0x000fce0000000016 */
.L_x_16287:
[----:B------:R-:W-:-:S07]  /*2240*/  VIADD R19, R19, 0x80 ;  /* 0x0000008013137836 */ /* 0x000fce0000000000 */
.L_x_16281:
[----:B------:R-:W-:Y:S05]  /*2250*/  BSYNC.RECONVERGENT B6 ;  /* 0x0000000000067941 */ /* 0x000fea0003800200 */
.L_x_16280:
        /* <DEDUP_REMOVED lines=26> */
.L_x_16320:
[----:B------:R-:W2:Y:S02]  /*2400*/  LDG.E.U8 R4, desc[UR36][R4.64] ;  /* 0x0000002404047981 */ /* 0x000ea4000c1e1100 */
[----:B--2---:R-:W-:-:S04]  /*2410*/  I2FP.F32.U32 R0, R4 ;  /* 0x0000000400007245 */ /* 0x004fc80000201000 */
[----:B------:R-:W-:-:S04]  /*2420*/  F2FP.F16.F32.PACK_AB R0, RZ, R0 ;  /* 0x00000000ff00723e */ /* 0x000fc800000000ff */
[----:B------:R-:W-:Y:S01]  /*2430*/  PRMT R17, R0, 0x7610, R17 ;  /* 0x0000761000117816 */ /* 0x000fe20000000011 */
[----:B------:R-:W-:Y:S06]  /*2440*/  BRA `(.L_x_16322) ;  /* 0x0000000c00b87947 */ /* 0x000fec0003800000 */
.L_x_16319:
        /* <DEDUP_REMOVED lines=11> */
.L_x_16324:
[----:B------:R-:W2:Y:S02]  /*2500*/  LDG.E R4, desc[UR36][R4.64] ;  /* 0x0000002404047981 */ /* 0x000ea4000c1e1900 */
[----:B--2---:R-:W-:-:S04]  /*2510*/  I2FP.F32.S32 R0, R4 ;  /* 0x0000000400007245 */ /* 0x004fc80000201400 */
[----:B------:R-:W-:-:S04]  /*2520*/  F2FP.F16.F32.PACK_AB R0, RZ, R0 ;  /* 0x00000000ff00723e */ /* 0x000fc800000000ff */
[----:B------:R-:W-:Y:S01]  /*2530*/  PRMT R17, R0, 0x7610, R17 ;  /* 0x0000761000117816 */ /* 0x000fe20000000011 */
[----:B------:R-:W-:Y:S06]  /*2540*/  BRA `(.L_x_16322) ;  /* 0x0000000c00787947 */ /* 0x000fec0003800000 */
.L_x_16323:
[----:B------:R-:W2:Y:S02]  /*2550*/  LDG.E.U16 R4, desc[UR36][R4.64] ;  /* 0x0000002404047981 */ /* 0x000ea4000c1e1500 */
[----:B--2---:R-:W0:Y:S02]  /*2560*/  I2F.S16 R0, R4 ;  /* 0x0000000400007306 */ /* 0x004e240000101400 */
[----:B0-----:R-:W-:-:S04]  /*2570*/  F2FP.F16.F32.PACK_AB R0, RZ, R0 ;  /* 0x00000000ff00723e */ /* 0x001fc800000000ff */
[----:B------:R-:W-:Y:S01]  /*2580*/  PRMT R17, R0, 0x7610, R17 ;  /* 0x0000761000117816 */ /* 0x000fe20000000011 */
[----:B------:R-:W-:Y:S06]  /*2590*/  BRA `(.L_x_16322) ;  /* 0x0000000c00647947 */ /* 0x000fec0003800000 */
.L_x_16318:
        /* <DEDUP_REMOVED lines=9> */
.L_x_16326:
[----:B------:R0:W5:Y:S01]  /*2630*/  LDG.E.U16 R17, desc[UR36][R4.64] ;  /* 0x0000002404117981 */ /* 0x000162000c1e1500 */
[----:B------:R-:W-:Y:S05]  /*2640*/  BRA `(.L_x_16322) ;  /* 0x0000000c00387947 */ /* 0x000fea0003800000 */
.L_x_16325:
        /* <DEDUP_REMOVED lines=9> */
.L_x_16328:
[----:B------:R1:W5:Y:S01]  /*26e0*/  LDG.E.U16 R17, desc[UR36][R4.64] ;  /* 0x0000002404117981 */ /* 0x000362000c1e1500 */
[----:B------:R-:W-:Y:S05]  /*26f0*/  BRA `(.L_x_16322) ;  /* 0x0000000c000c7947 */ /* 0x000fea0003800000 */
.L_x_16327:
        /* <DEDUP_REMOVED lines=9> */
.L_x_16317:
        /* <DEDUP_REMOVED lines=14> */
.L_x_16331:
        /* <DEDUP_REMOVED lines=9> */
.L_x_16330:
        /* <DEDUP_REMOVED lines=27> */
.L_x_16333:
        /* <DEDUP_REMOVED lines=15> */
.L_x_16332:
[----:B------:R-:W2:Y:S02]  /*2ba0*/  LDG.E.U16 R0, desc[UR36][R4.64] ;  /* 0x0000002404007981 */ /* 0x000ea4000c1e1500 */
[----:B--2---:R-:W-:-:S05]  /*2bb0*/  IMAD.U32 R0, R0, 0x10000, RZ ;  /* 0x0001000000007824 */ /* 0x004fca00078e00ff */
[----:B------:R-:W-:-:S04]  /*2bc0*/  F2FP.F16.F32.PACK_AB R0, RZ, R0 ;  /* 0x00000000ff00723e */ /* 0x000fc800000000ff */
[----:B------:R-:W-:Y:S01]  /*2bd0*/  PRMT R17, R0, 0x7610, R17 ;  /* 0x0000761000117816 */ /* 0x000fe20000000011 */
[----:B------:R-:W-:Y:S06]  /*2be0*/  BRA `(.L_x_16322) ;  /* 0x0000000400d07947 */ /* 0x000fec0003800000 */
.L_x_16329:
        /* <DEDUP_REMOVED lines=13> */
.L_x_16336:
        /* <DEDUP_REMOVED lines=21> */
.L_x_16340:
[----:B------:R-:W-:Y:S05]  /*2e10*/  BSYNC.RECONVERGENT B1 ;  /* 0x0000000000017941 */ /* 0x000fea0003800200 */
.L_x_16339:
[----:B------:R-:W-:Y:S01]  /*2e20*/  IMAD.SHL.U32 R0, R0, 0x100000, RZ ;  /* 0x0010000000007824 */ /* 0x000fe200078e00ff */
[----:B------:R-:W-:-:S04]  /*2e30*/  LEA R3, R3, 0x3b800000, 0x17 ;  /* 0x3b80000003037811 */ /* 0x000fc800078eb8ff */
[----:B------:R-:W-:-:S07]  /*2e40*/  LOP3.LUT R0, R3, R0, R7, 0xfe, !PT ;  /* 0x0000000003007212 */ /* 0x000fce00078efe07 */
.L_x_16338:
[----:B------:R-:W-:Y:S05]  /*2e50*/  BSYNC.RECONVERGENT B0 ;  /* 0x0000000000007941 */ /* 0x000fea0003800200 */
.L_x_16337:
[----:B------:R-:W-:-:S04]  /*2e60*/  F2FP.F16.F32.PACK_AB R0, RZ, R0 ;  /* 0x00000000ff00723e */ /* 0x000fc800000000ff */
[----:B------:R-:W-:Y:S01]  /*2e70*/  PRMT R17, R0, 0x7610, R17 ;  /* 0x0000761000117816 */ /* 0x000fe20000000011 */
[----:B------:R-:W-:Y:S06]  /*2e80*/  BRA `(.L_x_16322) ;  /* 0x0000000400287947 */ /* 0x000fec0003800000 */
.L_x_16335:
        /* <DEDUP_REMOVED lines=21> */
.L_x_16344:
[----:B------:R-:W-:Y:S05]  /*2fe0*/  BSYNC.RECONVERGENT B1 ;  /* 0x0000000000017941 */ /* 0x000fea0003800200 */
.L_x_16343:
[----:B------:R-:W-:Y:S01]  /*2ff0*/  IMAD.SHL.U32 R0, R0, 0x200000, RZ ;  /* 0x0020000000007824 */ /* 0x000fe200078e00ff */
[----:B------:R-:W-:-:S04]  /*3000*/  LEA R3, R3, 0x37800000, 0x17 ;  /* 0x3780000003037811 */ /* 0x000fc800078eb8ff */
[----:B------:R-:W-:-:S07]  /*3010*/  LOP3.LUT R0, R3, R0, R7, 0xfe, !PT ;  /* 0x0000000003007212 */ /* 0x000fce00078efe07 */
.L_x_16342:
[----:B------:R-:W-:Y:S05]  /*3020*/  BSYNC.RECONVERGENT B0 ;  /* 0x0000000000007941 */ /* 0x000fea0003800200 */
.L_x_16341:
[----:B------:R-:W-:-:S04]  /*3030*/  F2FP.F16.F32.PACK_AB R0, RZ, R0 ;  /* 0x00000000ff00723e */ /* 0x000fc800000000ff */
[----:B------:R-:W-:Y:S01]  /*3040*/  PRMT R17, R0, 0x7610, R17 ;  /* 0x0000761000117816 */ /* 0x000fe20000000011 */
[----:B------:R-:W-:Y:S06]  /*3050*/  BRA `(.L_x_16322) ;  /* 0x0000000000b47947 */ /* 0x000fec0003800000 */
.L_x_16334:
        /* <DEDUP_REMOVED lines=14> */
.L_x_16348:
[----:B------:R-:W-:Y:S05]  /*3140*/  BSYNC.RECONVERGENT B0 ;  /* 0x0000000000007941 */ /* 0x000fea0003800200 */
.L_x_16347:
[----:B------:R-:W-:-:S04]  /*3150*/  F2FP.F16.F32.PACK_AB R0, RZ, R0 ;  /* 0x00000000ff00723e */ /* 0x000fc800000000ff */
[----:B------:R-:W-:Y:S01]  /*3160*/  PRMT R17, R0, 0x7610, R17 ;  /* 0x0000761000117816 */ /* 0x000fe20000000011 */
[----:B------:R-:W-:Y:S06]  /*3170*/  BRA `(.L_x_16322) ;  /* 0x00000000006c7947 */ /* 0x000fec0003800000 */
.L_x_16321:
        /* <DEDUP_REMOVED lines=16> */
.L_x_16349:
[----:B------:R-:W-:Y:S01]  /*3280*/  PRMT R17, RZ, 0x7610, R17 ;  /* 0x00007610ff117816 */ /* 0x000fe20000000011 */
[----:B------:R-:W-:Y:S06]  /*3290*/  BRA `(.L_x_16322) ;  /* 0x0000000000247947 */ /* 0x000fec0003800000 */
.L_x_16346:
[----:B------:R-:W2:Y:S02]  /*32a0*/  LDG.E.64 R4, desc[UR36][R4.64] ;  /* 0x0000002404047981 */ /* 0x000ea4000c1e1b00 */
[----:B--2---:R-:W0:Y:S02]  /*32b0*/  I2F.U64 R0, R4 ;  /* 0x0000000400007312 */ /* 0x004e240000301000 */
[----:B0-----:R-:W-:-:S04]  /*32c0*/  F2FP.F16.F32.PACK_AB R0, RZ, R0 ;  /* 0x00000000ff00723e */ /* 0x001fc800000000ff */
[----:B------:R-:W-:Y:S01]  /*32d0*/  PRMT R17, R0, 0x7610, R17 ;  /* 0x0000761000117816 */ /* 0x000fe20000000011 */
[----:B------:R-:W-:Y:S06]  /*32e0*/  BRA `(.L_x_16322) ;  /* 0x0000000000107947 */ /* 0x000fec0003800000 */
.L_x_16345:
[----:B------:R-:W2:Y:S02]  /*32f0*/  LDG.E R4, desc[UR36][R4.64] ;  /* 0x0000002404047981 */ /* 0x000ea4000c1e1900 */
[----:B--2---:R-:W-:-:S04]  /*3300*/  I2FP.F32.U32 R0, R4 ;  /* 0x0000000400007245 */ /* 0x004fc80000201000 */
[----:B------:R-:W-:-:S04]  /*3310*/  F2FP.F16.F32.PACK_AB R0, RZ, R0 ;  /* 0x00000000ff00723e */ /* 0x000fc800000000ff */
[----:B------:R-:W-:-:S07]  /*3320*/  PRMT R17, R0, 0x7610, R17 ;  /* 0x0000761000117816 */ /* 0x000fce0000000011 */
.L_x_16322:
[----:B------:R-:W-:-:S07]  /*3330*/  VIADD R19, R19, 0x80 ;  /* 0x0000008013137836 */ /* 0x000fce0000000000 */
.L_x_16316:
[----:B------:R-:W-:Y:S05]  /*3340*/  BSYNC.RECONVERGENT B6 ;  /* 0x0000000000067941 */ /* 0x000fea0003800200 */
.L_x_16315:
        /* <DEDUP_REMOVED lines=26> */
.L_x_16355:
[----:B------:R-:W2:Y:S02]  /*34f0*/  LDG.E.U8 R4, desc[UR36][R4.64] ;  /* 0x0000002404047981 */ /* 0x000ea4000c1e1100 */
[----:B--2---:R-:W-:-:S04]  /*3500*/  I2FP.F32.U32 R0, R4 ;  /* 0x0000000400007245 */ /* 0x004fc80000201000 */
[----:B------:R-:W-:-:S04]  /*3510*/  F2FP.F16.F32.PACK_AB R0, RZ, R0 ;  /* 0x00000000ff00723e */ /* 0x000fc800000000ff */
[----:B------:R-:W-:Y:S01]  /*3520*/  PRMT R18, R0, 0x7610, R18 ;  /* 0x0000761000127816 */ /* 0x000fe20000000012 */
[----:B------:R-:W-:Y:S06]  /*3530*/  BRA `(.L_x_16351) ;  /* 0x0000000c00b87947 */ /* 0x000fec0003800000 */
.L_x_16354:
        /* <DEDUP_REMOVED lines=11> */
.L_x_16358:
[----:B------:R-:W2:Y:S02]  /*35f0*/  LDG.E R4, desc[UR36][R4.64] ;  /* 0x0000002404047981 */ /* 0x000ea4000c1e1900 */
[----:B--2---:R-:W-:-:S04]  /*3600*/  I2FP.F32.S32 R0, R4 ;  /* 0x0000000400007245 */ /* 0x004fc80000201400 */
[----:B------:R-:W-:-:S04]  /*3610*/  F2FP.F16.F32.PACK_AB R0, RZ, R0 ;  /* 0x00000000ff00723e */ /* 0x000fc800000000ff */
[----:B------:R-:W-:Y:S01]  /*3620*/  PRMT R18, R0, 0x7610, R18 ;  /* 0x0000761000127816 */ /* 0x000fe20000000012 */
[----:B------:R-:W-:Y:S06]  /*3630*/  BRA `(.L_x_16351) ;  /* 0x0000000c00787947 */ /* 0x000fec0003800000 */
.L_x_16357:
[----:B------:R-:W2:Y:S02]  /*3640*/  LDG.E.U16 R4, desc[UR36][R4.64] ;  /* 0x0000002404047981 */ /* 0x000ea4000c1e1500 */
[----:B--2---:R-:W0:Y:S02]  /*3650*/  I2F.S16 R0, R4 ;  /* 0x0000000400007306 */ /* 0x004e240000101400 */
[----:B0-----:R-:W-:-:S04]  /*3660*/  F2FP.F16.F32.PACK_AB R0, RZ, R0 ;  /* 0x00000000ff00723e */ /* 0x001fc800000000ff */
[----:B------:R-:W-:Y:S01]  /*3670*/  PRMT R18, R0, 0x7610, R18 ;  /* 0x0000761000127816 */ /* 0x000fe20000000012 */
[----:B------:R-:W-:Y:S06]  /*3680*/  BRA `(.L_x_16351) ;  /* 0x0000000c00647947 */ /* 0x000fec0003800000 */
.L_x_16353:
        /* <DEDUP_REMOVED lines=9> */
.L_x_16360:
[----:B------:R2:W5:Y:S01]  /*3720*/  LDG.E.U16 R18, desc[UR36][R4.64] ;  /* 0x0000002404127981 */ /* 0x000562000c1e1500 */
[----:B------:R-:W-:Y:S05]  /*3730*/  BRA `(.L_x_16351) ;  /* 0x0000000c00387947 */ /* 0x000fea0003800000 */
.L_x_16359:
        /* <DEDUP_REMOVED lines=9> */
.L_x_16362:
[----:B------:R3:W5:Y:S01]  /*37d0*/  LDG.E.U16 R18, desc[UR36][R4.64] ;  /* 0x0000002404127981 */ /* 0x000762000c1e1500 */
[----:B------:R-:W-:Y:S05]  /*37e0*/  BRA `(.L_x_16351) ;  /* 0x0000000c000c7947 */ /* 0x000fea0003800000 */
.L_x_16361:
        /* <DEDUP_REMOVED lines=9> */
.L_x_16352:
        /* <DEDUP_REMOVED lines=14> */
.L_x_16365:
        /* <DEDUP_REMOVED lines=9> */
.L_x_16364:
        /* <DEDUP_REMOVED lines=27> */
.L_x_16367:
        /* <DEDUP_REMOVED lines=15> */
.L_x_16366:
[----:B------:R-:W2:Y:S02]  /*3c90*/  LDG.E.U16 R0, desc[UR36][R4.64] ;  /* 0x0000002404007981 */ /* 0x000ea4000c1e1500 */
[----:B--2---:R-:W-:-:S05]  /*3ca0*/  IMAD.U32 R0, R0, 0x10000, RZ ;  /* 0x0001000000007824 */ /* 0x004fca00078e00ff */
[----:B------:R-:W-:-:S04]  /*3cb0*/  F2FP.F16.F32.PACK_AB R0, RZ, R0 ;  /* 0x00000000ff00723e */ /* 0x000fc800000000ff */
[----:B------:R-:W-:Y:S01]  /*3cc0*/  PRMT R18, R0, 0x7610, R18 ;  /* 0x0000761000127816 */ /* 0x000fe20000000012 */
[----:B------:R-:W-:Y:S06]  /*3cd0*/  BRA `(.L_x_16351) ;  /* 0x0000000400d07947 */ /* 0x000fec0003800000 */
.L_x_16363:
        /* <DEDUP_REMOVED lines=13> */
.L_x_16370:
        /* <DEDUP_REMOVED lines=21> */
.L_x_16374:
[----:B------:R-:W-:Y:S05]  /*3f00*/  BSYNC.RECONVERGENT B1 ;  /* 0x0000000000017941 */ /* 0x000fea0003800200 */
.L_x_16373:
[----:B------:R-:W-:Y:S01]  /*3f10*/  IMAD.SHL.U32 R0, R0, 0x100000, RZ ;  /* 0x0010000000007824 */ /* 0x000fe200078e00ff */
[----:B------:R-:W-:-:S04]  /*3f20*/  LEA R3, R3, 0x3b800000, 0x17 ;  /* 0x3b80000003037811 */ /* 0x000fc800078eb8ff */
[----:B------:R-:W-:-:S07]  /*3f30*/  LOP3.LUT R0, R3, R0, R7, 0xfe, !PT ;  /* 0x0000000003007212 */ /* 0x000fce00078efe07 */
.L_x_16372:
[----:B------:R-:W-:Y:S05]  /*3f40*/  BSYNC.RECONVERGENT B0 ;  /* 0x0000000000007941 */ /* 0x000fea0003800200 */
.L_x_16371:
[----:B------:R-:W-:-:S04]  /*3f50*/  F2FP.F16.F32.PACK_AB R0, RZ, R0 ;  /* 0x00000000ff00723e */ /* 0x000fc800000000ff */
[----:B------:R-:W-:Y:S01]  /*3f60*/  PRMT R18, R0, 0x7610, R18 ;  /* 0x0000761000127816 */ /* 0x000fe20000000012 */
[----:B------:R-:W-:Y:S06]  /*3f70*/  BRA `(.L_x_16351) ;  /* 0x0000000400287947 */ /* 0x000fec0003800000 */
.L_x_16369:
        /* <DEDUP_REMOVED lines=21> */
.L_x_16378:
[----:B------:R-:W-:Y:S05]  /*40d0*/  BSYNC.RECONVERGENT B1 ;  /* 0x0000000000017941 */ /* 0x000fea0003800200 */
.L_x_16377:
[----:B------:R-:W-:Y:S01]  /*40e0*/  IMAD.SHL.U32 R0, R0, 0x200000, RZ ;  /* 0x0020000000007824 */ /* 0x000fe200078e00ff */
[----:B------:R-:W-:-:S04]  /*40f0*/  LEA R3, R3, 0x37800000, 0x17 ;  /* 0x3780000003037811 */ /* 0x000fc800078eb8ff */
[----:B------:R-:W-:-:S07]  /*4100*/  LOP3.LUT R0, R3, R0, R7, 0xfe, !PT ;  /* 0x0000000003007212 */ /* 0x000fce00078efe07 */
.L_x_16376:
[----:B------:R-:W-:Y:S05]  /*4110*/  BSYNC.RECONVERGENT B0 ;  /* 0x0000000000007941 */ /* 0x000fea0003800200 */
.L_x_16375:
[----:B------:R-:W-:-:S04]  /*4120*/  F2FP.F16.F32.PACK_AB R0, RZ, R0 ;  /* 0x00000000ff00723e */ /* 0x000fc800000000ff */
[----:B------:R-:W-:Y:S01]  /*4130*/  PRMT R18, R0, 0x7610, R18 ;  /* 0x0000761000127816 */ /* 0x000fe20000000012 */
[----:B------:R-:W-:Y:S06]  /*4140*/  BRA `(.L_x_16351) ;  /* 0x0000000000b47947 */ /* 0x000fec0003800000 */
.L_x_16368:
        /* <DEDUP_REMOVED lines=14> */
.L_x_16382:
[----:B------:R-:W-:Y:S05]  /*4230*/  BSYNC.RECONVERGENT B0 ;  /* 0x0000000000007941 */ /* 0x000fea0003800200 */
.L_x_16381:
[----:B------:R-:W-:-:S04]  /*4240*/  F2FP.F16.F32.PACK_AB R0, RZ, R0 ;  /* 0x00000000ff00723e */ /* 0x000fc800000000ff */
[----:B------:R-:W-:Y:S01]  /*4250*/  PRMT R18, R0, 0x7610, R18 ;  /* 0x0000761000127816 */ /* 0x000fe20000000012 */
[----:B------:R-:W-:Y:S06]  /*4260*/  BRA `(.L_x_16351) ;  /* 0x00000000006c7947 */ /* 0x000fec0003800000 */
.L_x_16356:
        /* <DEDUP_REMOVED lines=16> */
.L_x_16383:
[----:B------:R-:W-:Y:S01]  /*4370*/  PRMT R18, RZ, 0x7610, R18 ;  /* 0x00007610ff127816 */ /* 0x000fe20000000012 */
[----:B------:R-:W-:Y:S06]  /*4380*/  BRA `(.L_x_16351) ;  /* 0x0000000000247947 */ /* 0x000fec0003800000 */
.L_x_16380:
[----:B------:R-:W2:Y:S02]  /*4390*/  LDG.E.64 R4, desc[UR36][R4.64] ;  /* 0x0000002404047981 */ /* 0x000ea4000c1e1b00 */
[----:B--2---:R-:W0:Y:S02]  /*43a0*/  I2F.U64 R0, R4 ;  /* 0x0000000400007312 */ /* 0x004e240000301000 */
[----:B0-----:R-:W-:-:S04]  /*43b0*/  F2FP.F16.F32.PACK_AB R0, RZ, R0 ;  /* 0x00000000ff00723e */ /* 0x001fc800000000ff */
[----:B------:R-:W-:Y:S01]  /*43c0*/  PRMT R18, R0, 0x7610, R18 ;  /* 0x0000761000127816 */ /* 0x000fe20000000012 */
[----:B------:R-:W-:Y:S06]  /*43d0*/  BRA `(.L_x_16351) ;  /* 0x0000000000107947 */ /* 0x000fec0003800000 */
.L_x_16379:
[----:B------:R-:W2:Y:S02]  /*43e0*/  LDG.E R4, desc[UR36][R4.64] ;  /* 0x0000002404047981 */ /* 0x000ea4000c1e1900 */
[----:B--2---:R-:W-:-:S04]  /*43f0*/  I2FP.F32.U32 R0, R4 ;  /* 0x0000000400007245 */ /* 0x004fc80000201000 */
[----:B------:R-:W-:-:S04]  /*4400*/  F2FP.F16.F32.PACK_AB R0, RZ, R0 ;  /* 0x00000000ff00723e */ /* 0x000fc800000000ff */
[----:B------:R-:W-:-:S07]  /*4410*/  PRMT R18, R0, 0x7610, R18 ;  /* 0x0000761000127816 */ /* 0x000fce0000000012 */
.L_x_16351:
[----:B------:R-:W-:Y:S05]  /*4420*/  BSYNC.RECONVERGENT B6 ;  /* 0x0000000000067941 */ /* 0x000fea0003800200 */
.L_x_16350:
        /* <DEDUP_REMOVED lines=12> */
[----:B------:R-:W0:Y:S08]  /*44f0*/  @!P3 LDC.U16 R0, c[0x0][0x388] ;  /* 0x0000e200ff00bb82 */ /* 0x000e300000000400 */
[----:B------:R-:W1:Y:S01]  /*4500*/  @!P3 LDC.U16 R3, c[0x0][0x38a] ;  /* 0x0000e280ff03bb82 */ /* 0x000e620000000400 */
[----:B0-----:R-:W-:-:S05]  /*4510*/  @!P3 HADD2.F32 R0, -RZ, R0.H0_H0 ;  /* 0x20000000ff00b230 */ /* 0x001fca0000004100 */
[----:B------:R-:W-:Y:S01]  /*4520*/  @!P3 FMNMX.FTZ R0, R5, R0, !PT ;  /* 0x000000000500b209 */ /* 0x000fe20007810000 */
[----:B-1----:R-:W-:-:S05]  /*4530*/  @!P3 HADD2.F32 R3, -RZ, R3.H0_H0 ;  /* 0x20000003ff03b230 */ /* 0x002fca0000004100 */
[----:B------:R-:W-:-:S04]  /*4540*/  @!P3 FMNMX.FTZ R0, R0, R3, PT ;  /* 0x000000030000b209 */ /* 0x000fc80003810000 */
[----:B------:R-:W-:-:S04]  /*4550*/  @!P3 F2FP.F16.F32.PACK_AB R0, RZ, R0 ;  /* 0x00000000ff00b23e */ /* 0x000fc800000000ff */
[----:B------:R-:W-:-:S07]  /*4560*/  @!P3 PRMT R24, R0, 0x7610, R24 ;  /* 0x000076100018b816 */ /* 0x000fce0000000018 */
.L_x_16385:
[----:B------:R-:W-:Y:S05]  /*4570*/  BSYNC.RECONVERGENT B0 ;  /* 0x0000000000007941 */ /* 0x000fea0003800200 */
.L_x_16384:
[----:B------:R-:W-:Y:S04]  /*4580*/  BSSY.RECONVERGENT B0, `(.L_x_16386) ;  /* 0x000000c000007945 */ /* 0x000fe80003800200 */
[----:B------:R-:W-:Y:S05]  /*4590*/  @P4 BRA `(.L_x_16387) ;  /* 0x0000000000284947 */ /* 0x000fea0003800000 */
        /* <DEDUP_REMOVED lines=10> */
.L_x_16387:
[----:B------:R-:W-:Y:S05]  /*4640*/  BSYNC.RECONVERGENT B0 ;  /* 0x0000000000007941 */ /* 0x000fea0003800200 */
.L_x_16386:
        /* <DEDUP_REMOVED lines=12> */
.L_x_16389:
[----:B------:R-:W-:Y:S05]  /*4710*/  BSYNC.RECONVERGENT B0 ;  /* 0x0000000000007941 */ /* 0x000fea0003800200 */
.L_x_16388:
        /* <DEDUP_REMOVED lines=12> */
.L_x_16391:
[----:B------:R-:W-:Y:S05]  /*47e0*/  BSYNC.RECONVERGENT B0 ;  /* 0x0000000000007941 */ /* 0x000fea0003800200 */
.L_x_16390:
        /* <DEDUP_REMOVED lines=25> */
.L_x_16397:
[----:B-----5:R-:W-:Y:S02]  /*4980*/  HADD2.F32 R5, -RZ, R24.H0_H0 ;  /* 0x20000018ff057230 */ /* 0x020fe40000004100 */
[----:B------:R-:W-:-:S04]  /*4990*/  IMAD.MOV.U32 R25, RZ, RZ, R23 ;  /* 0x000000ffff197224 */ /* 0x000fc800078e0017 */
[----:B------:R-:W0:Y:S02]  /*49a0*/  F2I.S64.TRUNC R4, R5 ;  /* 0x0000000500047311 */ /* 0x000e24000020d900 */
[----:B0-----:R0:W-:Y:S01]  /*49b0*/  STG.E.U8 desc[UR36][R8.64], R4 ;  /* 0x0000000408007986 */ /* 0x0011e2000c101124 */
[----:B------:R-:W-:Y:S05]  /*49c0*/  BRA `(.L_x_16393) ;  /* 0x0000000c00c07947 */ /* 0x000fea0003800000 */
.L_x_16396:
        /* <DEDUP_REMOVED lines=11> */
.L_x_16400:
[----:B-----5:R-:W-:Y:S02]  /*4a80*/  HADD2.F32 R24, -RZ, R24.H0_H0 ;  /* 0x20000018ff187230 */ /* 0x020fe40000004100 */
[----:B------:R-:W-:Y:S02]  /*4a90*/  IMAD.MOV.U32 R25, RZ, RZ, R23 ;  /* 0x000000ffff197224 */ /* 0x000fe400078e0017 */
[----:B------:R-:W0:Y:S02]  /*4aa0*/  F2I.FTZ.TRUNC.NTZ R3, R24 ;  /* 0x0000001800037305 */ /* 0x000e24000021f100 */
[----:B0-----:R2:W-:Y:S01]  /*4ab0*/  STG.E desc[UR36][R8.64], R3 ;  /* 0x0000000308007986 */ /* 0x0015e2000c101924 */
[----:B------:R-:W-:Y:S05]  /*4ac0*/  BRA `(.L_x_16393) ;  /* 0x0000000c00807947 */ /* 0x000fea0003800000 */
.L_x_16399:
[----:B-----5:R-:W-:Y:S02]  /*4ad0*/  HADD2.F32 R24, -RZ, R24.H0_H0 ;  /* 0x20000018ff187230 */ /* 0x020fe40000004100 */
[----:B------:R-:W-:Y:S02]  /*4ae0*/  IMAD.MOV.U32 R25, RZ, RZ, R23 ;  /* 0x000000ffff197224 */ /* 0x000fe400078e0017 */
[----:B------:R-:W0:Y:S02]  /*4af0*/  F2I.FTZ.TRUNC.NTZ R3, R24 ;  /* 0x0000001800037305 */ /* 0x000e24000021f100 */
[----:B0-----:R0:W-:Y:S01]  /*4b00*/  STG.E.U16 desc[UR36][R8.64], R3 ;  /* 0x0000000308007986 */ /* 0x0011e2000c101524 */
[----:B------:R-:W-:Y:S05]  /*4b10*/  BRA `(.L_x_16393) ;  /* 0x0000000c006c7947 */ /* 0x000fea0003800000 */
.L_x_16395:
        /* <DEDUP_REMOVED lines=10> */
.L_x_16402:
[----:B-----5:R0:W-:Y:S01]  /*4bc0*/  STG.E.U16 desc[UR36][R8.64], R24 ;  /* 0x0000001808007986 */ /* 0x0201e2000c101524 */
[----:B------:R-:W-:Y:S01]  /*4bd0*/  IMAD.MOV.U32 R25, RZ, RZ, R23 ;  /* 0x000000ffff197224 */ /* 0x000fe200078e0017 */
[----:B------:R-:W-:Y:S06]  /*4be0*/  BRA `(.L_x_16393) ;  /* 0x0000000c00387947 */ /* 0x000fec0003800000 */
.L_x_16401:
        /* <DEDUP_REMOVED lines=11> */
.L_x_16404:
[----:B-----5:R-:W-:Y:S02]  /*4ca0*/  HADD2.F32 R0, -RZ, R24.H0_H0 ;  /* 0x20000018ff007230 */ /* 0x020fe40000004100 */
[----:B------:R-:W-:-:S03]  /*4cb0*/  IMAD.MOV.U32 R25, RZ, RZ, R23 ;  /* 0x000000ffff197224 */ /* 0x000fc600078e0017 */
[----:B------:R-:W-:-:S04]  /*4cc0*/  F2FP.F16.F32.PACK_AB R0, RZ, R0 ;  /* 0x00000000ff00723e */ /* 0x000fc800000000ff */
[----:B------:R-:W-:-:S05]  /*4cd0*/  PRMT R0, R0, 0x5410, RZ ;  /* 0x0000541000007816 */ /* 0x000fca00000000ff */
[----:B------:R0:W-:Y:S01]  /*4ce0*/  STG.E desc[UR36][R8.64], R0 ;  /* 0x0000000008007986 */ /* 0x0001e2000c101924 */
[----:B------:R-:W-:Y:S05]  /*4cf0*/  BRA `(.L_x_16393) ;  /* 0x0000000800f47947 */ /* 0x000fea0003800000 */
.L_x_16403:
[----:B-----5:R-:W-:Y:S02]  /*4d00*/  HADD2.F32 R4, -RZ, R24.H0_H0 ;  /* 0x20000018ff047230 */ /* 0x020fe40000004100 */
[----:B------:R-:W-:-:S03]  /*4d10*/  IMAD.MOV.U32 R25, RZ, RZ, R23 ;  /* 0x000000ffff197224 */ /* 0x000fc600078e0017 */
[----:B------:R-:W-:-:S06]  /*4d20*/  FMUL.FTZ R4, R4, 1 ;  /* 0x3f80000004047820 */ /* 0x000fcc0000410000 */
[----:B------:R-:W0:Y:S02]  /*4d30*/  F2F.F64.F32 R4, R4 ;  /* 0x0000000400047310 */ /* 0x000e240000201800 */
[----:B0-----:R0:W-:Y:S01]  /*4d40*/  STG.E.64 desc[UR36][R8.64], R4 ;  /* 0x0000000408007986 */ /* 0x0011e2000c101b24 */
[----:B------:R-:W-:Y:S05]  /*4d50*/  BRA `(.L_x_16393) ;  /* 0x0000000800dc7947 */ /* 0x000fea0003800000 */
.L_x_16394:
        /* <DEDUP_REMOVED lines=14> */
.L_x_16407:
[----:B-----5:R-:W-:Y:S01]  /*4e40*/  HADD2.F32 R24, -RZ, R24.H0_H0 ;  /* 0x20000018ff187230 */ /* 0x020fe20000004100 */
[----:B------:R-:W-:Y:S01]  /*4e50*/  CS2R R6, SRZ ;  /* 0x0000000000067805 */ /* 0x000fe2000001ff00 */
[----:B------:R-:W-:-:S03]  /*4e60*/  IMAD.MOV.U32 R25, RZ, RZ, R23 ;  /* 0x000000ffff197224 */ /* 0x000fc600078e0017 */
[----:B------:R-:W-:-:S06]  /*4e70*/  FMUL.FTZ R4, R24, 1 ;  /* 0x3f80000018047820 */ /* 0x000fcc0000410000 */
[----:B------:R-:W0:Y:S02]  /*4e80*/  F2F.F64.F32 R4, R4 ;  /* 0x0000000400047310 */ /* 0x000e240000201800 */
[----:B0-----:R0:W-:Y:S01]  /*4e90*/  STG.E.128 desc[UR36][R8.64], R4 ;  /* 0x0000000408007986 */ /* 0x0011e2000c101d24 */
[----:B------:R-:W-:Y:S05]  /*4ea0*/  BRA `(.L_x_16393) ;  /* 0x0000000800887947 */ /* 0x000fea0003800000 */
.L_x_16406:
        /* <DEDUP_REMOVED lines=19> */
.L_x_16411:
[----:B------:R-:W-:Y:S05]  /*4fe0*/  BSYNC.RECONVERGENT B0 ;  /* 0x0000000000007941 */ /* 0x000fea0003800200 */
.L_x_16410:
[----:B------:R-:W-:Y:S01]  /*4ff0*/  LOP3.LUT R5, R0, 0x80, R5, 0xf8, !PT ;  /* 0x0000008000057812 */ /* 0x000fe200078ef805 */
[----:B------:R-:W-:-:S04]  /*5000*/  IMAD.MOV.U32 R25, RZ, RZ, R23 ;  /* 0x000000ffff197224 */ /* 0x000fc800078e0017 */
[----:B------:R0:W-:Y:S01]  /*5010*/  STG.E.U8 desc[UR36][R8.64], R5 ;  /* 0x0000000508007986 */ /* 0x0001e2000c101124 */
[----:B------:R-:W-:Y:S05]  /*5020*/  BRA `(.L_x_16393) ;  /* 0x0000000800287947 */ /* 0x000fea0003800000 */
.L_x_16409:
        /* <DEDUP_REMOVED lines=15> */
.L_x_16413:
[----:B------:R-:W-:Y:S05]  /*5120*/  BSYNC.RECONVERGENT B0 ;  /* 0x0000000000007941 */ /* 0x000fea0003800200 */
.L_x_16412:
[----:B------:R-:W-:Y:S01]  /*5130*/  LOP3.LUT R5, R0, 0x80, R5, 0xf8, !PT ;  /* 0x0000008000057812 */ /* 0x000fe200078ef805 */
[----:B------:R-:W-:-:S04]  /*5140*/  IMAD.MOV.U32 R25, RZ, RZ, R23 ;  /* 0x000000ffff197224 */ /* 0x000fc800078e0017 */
[----:B------:R0:W-:Y:S01]  /*5150*/  STG.E.U8 desc[UR36][R8.64], R5 ;  /* 0x0000000508007986 */ /* 0x0001e2000c101124 */
[----:B------:R-:W-:Y:S05]  /*5160*/  BRA `(.L_x_16393) ;  /* 0x0000000400d87947 */ /* 0x000fea0003800000 */
.L_x_16408:
[----:B-----5:R-:W-:Y:S02]  /*5170*/  HADD2.F32 R0, -RZ, R24.H0_H0 ;  /* 0x20000018ff007230 */ /* 0x020fe40000004100 */
[----:B------:R-:W-:-:S03]  /*5180*/  IMAD.MOV.U32 R25, RZ, RZ, R23 ;  /* 0x000000ffff197224 */ /* 0x000fc600078e0017 */
[----:B------:R-:W-:-:S05]  /*5190*/  F2FP.BF16.F32.PACK_AB R0, RZ, R0 ;  /* 0x00000000ff00723e */ /* 0x000fca00000010ff */
[----:B------:R0:W-:Y:S01]  /*51a0*/  STG.E.U16 desc[UR36][R8.64], R0 ;  /* 0x0000000008007986 */ /* 0x0001e2000c101524 */
[----:B------:R-:W-:Y:S05]  /*51b0*/  BRA `(.L_x_16393) ;  /* 0x0000000400c47947 */ /* 0x000fea0003800000 */
.L_x_16405:
        /* <DEDUP_REMOVED lines=13> */
.L_x_16416:
        /* <DEDUP_REMOVED lines=13> */
.L_x_16419:
[----:B------:R-:W-:-:S04]  /*5360*/  SHF.R.U32.HI R0, RZ, 0x14, R3 ;  /* 0x00000014ff007819 */ /* 0x000fc80000011603 */
[----:B------:R-:W-:-:S04]  /*5370*/  LOP3.LUT R0, R0, 0x1, RZ, 0xc0, !PT ;  /* 0x0000000100007812 */ /* 0x000fc800078ec0ff */
[----:B------:R-:W-:-:S04]  /*5380*/  IADD3 R0, PT, PT, R3, 0x487ffff, R0 ;  /* 0x0487ffff03007810 */ /* 0x000fc80007ffe000 */
[----:B------:R-:W-:-:S04]  /*5390*/  SHF.R.U32.HI R0, RZ, 0x14, R0 ;  /* 0x00000014ff007819 */ /* 0x000fc80000011600 */
[----:B------:R-:W-:-:S07]  /*53a0*/  LOP3.LUT R0, R0, 0xff, RZ, 0xc0, !PT ;  /* 0x000000ff00007812 */ /* 0x000fce00078ec0ff */
.L_x_16420:
[----:B------:R-:W-:-:S04]  /*53b0*/  SHF.R.U32.HI R3, RZ, 0x18, R3 ;  /* 0x00000018ff037819 */ /* 0x000fc80000011603 */
[----:B------:R-:W-:-:S04]  /*53c0*/  LOP3.LUT R0, R0, 0x80, R3, 0xf8, !PT ;  /* 0x0000008000007812 */ /* 0x000fc800078ef803 */
[----:B------:R-:W-:-:S07]  /*53d0*/  PRMT R4, R0, 0x7610, R4 ;  /* 0x0000761000047816 */ /* 0x000fce0000000004 */
.L_x_16418:
[----:B------:R-:W-:Y:S05]  /*53e0*/  BSYNC.RECONVERGENT B0 ;  /* 0x0000000000007941 */ /* 0x000fea0003800200 */
.L_x_16417:
[----:B------:R0:W-:Y:S01]  /*53f0*/  STG.E.U8 desc[UR36][R8.64], R4 ;  /* 0x0000000408007986 */ /* 0x0001e2000c101124 */
[----:B------:R-:W-:Y:S01]  /*5400*/  IMAD.MOV.U32 R25, RZ, RZ, R23 ;  /* 0x000000ffff197224 */ /* 0x000fe200078e0017 */
[----:B------:R-:W-:Y:S06]  /*5410*/  BRA `(.L_x_16393) ;  /* 0x00000004002c7947 */ /* 0x000fec0003800000 */
.L_x_16415:
        /* <DEDUP_REMOVED lines=13> */
.L_x_16423:
[----:B------:R-:W-:-:S04]  /*54f0*/  SHF.R.U32.HI R0, RZ, 0x15, R3 ;  /* 0x00000015ff007819 */ /* 0x000fc80000011603 */
[----:B------:R-:W-:-:S04]  /*5500*/  LOP3.LUT R0, R0, 0x1, RZ, 0xc0, !PT ;  /* 0x0000000100007812 */ /* 0x000fc800078ec0ff */
[----:B------:R-:W-:-:S04]  /*5510*/  IADD3 R0, PT, PT, R3, 0x88fffff, R0 ;  /* 0x088fffff03007810 */ /* 0x000fc80007ffe000 */
[----:B------:R-:W-:-:S04]  /*5520*/  SHF.R.U32.HI R0, RZ, 0x15, R0 ;  /* 0x00000015ff007819 */ /* 0x000fc80000011600 */
[----:B------:R-:W-:-:S07]  /*5530*/  LOP3.LUT R0, R0, 0xff, RZ, 0xc0, !PT ;  /* 0x000000ff00007812 */ /* 0x000fce00078ec0ff */
.L_x_16424:
[----:B------:R-:W-:-:S04]  /*5540*/  SHF.R.U32.HI R3, RZ, 0x18, R3 ;  /* 0x00000018ff037819 */ /* 0x000fc80000011603 */
[----:B------:R-:W-:-:S04]  /*5550*/  LOP3.LUT R0, R0, 0x80, R3, 0xf8, !PT ;  /* 0x0000008000007812 */ /* 0x000fc800078ef803 */
[----:B------:R-:W-:-:S07]  /*5560*/  PRMT R4, R0, 0x7610, R4 ;  /* 0x0000761000047816 */ /* 0x000fce0000000004 */
.L_x_16422:
[----:B------:R-:W-:Y:S05]  /*5570*/  BSYNC.RECONVERGENT B0 ;  /* 0x0000000000007941 */ /* 0x000fea0003800200 */
.L_x_16421:
[----:B------:R0:W-:Y:S01]  /*5580*/  STG.E.U8 desc[UR36][R8.64], R4 ;  /* 0x0000000408007986 */ /* 0x0001e2000c101124 */
[----:B------:R-:W-:Y:S01]  /*5590*/  IMAD.MOV.U32 R25, RZ, RZ, R23 ;  /* 0x000000ffff197224 */ /* 0x000fe200078e0017 */
[----:B------:R-:W-:Y:S06]  /*55a0*/  BRA `(.L_x_16393) ;  /* 0x0000000000c87947 */ /* 0x000fec0003800000 */
.L_x_16414:
[----:B------:R-:W-:-:S13]  /*55b0*/  ISETP.NE.AND P0, PT, R0, 0x1c, PT ;  /* 0x0000001c0000780c */ /* 0x000fda0003f05270 */
[----:B------:R-:W-:Y:S05]  /*55c0*/  @!P0 BRA `(.L_x_16425) ;  /* 0x0000000000b08947 */ /* 0x000fea0003800000 */
[----:B------:R-:W-:-:S13]  /*55d0*/  ISETP.NE.AND P0, PT, R0, 0x1d, PT ;  /* 0x0000001d0000780c */ /* 0x000fda0003f05270 */
[----:B------:R-:W-:Y:S05]  /*55e0*/  @!P0 BRA `(.L_x_16426) ;  /* 0x0000000000948947 */ /* 0x000fea0003800000 */
[----:B------:R-:W-:-:S13]  /*55f0*/  ISETP.NE.AND P0, PT, R0, 0x2c, PT ;  /* 0x0000002c0000780c */ /* 0x000fda0003f05270 */
[----:B------:R-:W-:Y:S05]  /*5600*/  @!P0 BRA `(.L_x_16427) ;  /* 0x0000000000488947 */ /* 0x000fea0003800000 */
.L_x_16398:
        /* <DEDUP_REMOVED lines=16> */
.L_x_16428:
[----:B------:R-:W-:Y:S01]  /*5710*/  IMAD.MOV.U32 R25, RZ, RZ, R23 ;  /* 0x000000ffff197224 */ /* 0x000fe200078e0017 */
[----:B------:R-:W-:Y:S06]  /*5720*/  BRA `(.L_x_16393) ;  /* 0x0000000000687947 */ /* 0x000fec0003800000 */
.L_x_16427:
        /* <DEDUP_REMOVED lines=17> */
.L_x_16426:
[----:B-----5:R-:W-:Y:S02]  /*5840*/  HADD2.F32 R4, -RZ, R24.H0_H0 ;  /* 0x20000018ff047230 */ /* 0x020fe40000004100 */
[----:B------:R-:W-:-:S04]  /*5850*/  IMAD.MOV.U32 R25, RZ, RZ, R23 ;  /* 0x000000ffff197224 */ /* 0x000fc800078e0017 */
[----:B------:R-:W0:Y:S02]  /*5860*/  F2I.U64.TRUNC R4, R4 ;  /* 0x0000000400047311 */ /* 0x000e24000020d800 */
[----:B0-----:R0:W-:Y:S01]  /*5870*/  STG.E.64 desc[UR36][R8.64], R4 ;  /* 0x0000000408007986 */ /* 0x0011e2000c101b24 */
[----:B------:R-:W-:Y:S05]  /*5880*/  BRA `(.L_x_16393) ;  /* 0x0000000000107947 */ /* 0x000fea0003800000 */
.L_x_16425:
[----:B-----5:R-:W-:Y:S02]  /*5890*/  HADD2.F32 R24, -RZ, R24.H0_H0 ;  /* 0x20000018ff187230 */ /* 0x020fe40000004100 */
[----:B------:R-:W-:Y:S02]  /*58a0*/  IMAD.MOV.U32 R25, RZ, RZ, R23 ;  /* 0x000000ffff197224 */ /* 0x000fe400078e0017 */
[----:B------:R-:W0:Y:S02]  /*58b0*/  F2I.FTZ.U32.TRUNC.NTZ R3, R24 ;  /* 0x0000001800037305 */ /* 0x000e24000021f000 */
[----:B0-----:R0:W-:Y:S03]  /*58c0*/  STG.E desc[UR36][R8.64], R3 ;  /* 0x0000000308007986 */ /* 0x0011e6000c101924 */
.L_x_16393:
[----:B------:R-:W-:Y:S05]  /*58d0*/  BSYNC.RECONVERGENT B6 ;  /* 0x0000000000067941 */ /* 0x000fea0003800200 */
.L_x_16392:
        /* <DEDUP_REMOVED lines=25> */
.L_x_16434:
[----:B-----5:R-:W-:-:S06]  /*5a70*/  HADD2.F32 R5, -RZ, R22.H0_H0 ;  /* 0x20000016ff057230 */ /* 0x020fcc0000004100 */
[----:B------:R-:W0:Y:S02]  /*5a80*/  F2I.S64.TRUNC R4, R5 ;  /* 0x0000000500047311 */ /* 0x000e24000020d900 */
[----:B0-----:R3:W-:Y:S01]  /*5a90*/  STG.E.U8 desc[UR36][R8.64], R4 ;  /* 0x0000000408007986 */ /* 0x0017e2000c101124 */
[----:B------:R-:W-:Y:S05]  /*5aa0*/  BRA `(.L_x_16436) ;  /* 0x0000000c006c7947 */ /* 0x000fea0003800000 */
.L_x_16433:
        /* <DEDUP_REMOVED lines=10> */
.L_x_16438:
[----:B-----5:R-:W-:-:S04]  /*5b50*/  HADD2.F32 R22, -RZ, R22.H0_H0 ;  /* 0x20000016ff167230 */ /* 0x020fc80000004100 */
[----:B------:R-:W0:Y:S02]  /*5b60*/  F2I.FTZ.TRUNC.NTZ R3, R22 ;  /* 0x0000001600037305 */ /* 0x000e24000021f100 */
[----:B0-----:R2:W-:Y:S01]  /*5b70*/  STG.E desc[UR36][R8.64], R3 ;  /* 0x0000000308007986 */ /* 0x0015e2000c101924 */
[----:B------:R-:W-:Y:S05]  /*5b80*/  BRA `(.L_x_16436) ;  /* 0x0000000c00347947 */ /* 0x000fea0003800000 */
.L_x_16437:
[----:B-----5:R-:W-:-:S04]  /*5b90*/  HADD2.F32 R22, -RZ, R22.H0_H0 ;  /* 0x20000016ff167230 */ /* 0x020fc80000004100 */
[----:B------:R-:W0:Y:S02]  /*5ba0*/  F2I.FTZ.TRUNC.NTZ R3, R22 ;  /* 0x0000001600037305 */ /* 0x000e24000021f100 */
[----:B0-----:R0:W-:Y:S01]  /*5bb0*/  STG.E.U16 desc[UR36][R8.64], R3 ;  /* 0x0000000308007986 */ /* 0x0011e2000c101524 */
[----:B------:R-:W-:Y:S05]  /*5bc0*/  BRA `(.L_x_16436) ;  /* 0x0000000c00247947 */ /* 0x000fea0003800000 */
.L_x_16432:
        /* <DEDUP_REMOVED lines=9> */
.L_x_16440:
[----:B-----5:R0:W-:Y:S01]  /*5c60*/  STG.E.U16 desc[UR36][R8.64], R22 ;  /* 0x0000001608007986 */ /* 0x0201e2000c101524 */
[----:B------:R-:W-:Y:S05]  /*5c70*/  BRA `(.L_x_16436) ;  /* 0x0000000800f87947 */ /* 0x000fea0003800000 */
.L_x_16439:
        /* <DEDUP_REMOVED lines=10> */
.L_x_16442:
[----:B-----5:R-:W-:-:S05]  /*5d20*/  HADD2.F32 R0, -RZ, R22.H0_H0 ;  /* 0x20000016ff007230 */ /* 0x020fca0000004100 */
[----:B------:R-:W-:-:S04]  /*5d30*/  F2FP.F16.F32.PACK_AB R0, RZ, R0 ;  /* 0x00000000ff00723e */ /* 0x000fc800000000ff */
[----:B------:R-:W-:-:S05]  /*5d40*/  PRMT R0, R0, 0x5410, RZ ;  /* 0x0000541000007816 */ /* 0x000fca00000000ff */
[----:B------:R0:W-:Y:S01]  /*5d50*/  STG.E desc[UR36][R8.64], R0 ;  /* 0x0000000008007986 */ /* 0x0001e2000c101924 */
[----:B------:R-:W-:Y:S05]  /*5d60*/  BRA `(.L_x_16436) ;  /* 0x0000000800bc7947 */ /* 0x000fea0003800000 */
.L_x_16441:
[----:B-----5:R-:W-:-:S05]  /*5d70*/  HADD2.F32 R4, -RZ, R22.H0_H0 ;  /* 0x20000016ff047230 */ /* 0x020fca0000004100 */
[----:B------:R-:W-:-:S06]  /*5d80*/  FMUL.FTZ R4, R4, 1 ;  /* 0x3f80000004047820 */ /* 0x000fcc0000410000 */
[----:B------:R-:W0:Y:S02]  /*5d90*/  F2F.F64.F32 R4, R4 ;  /* 0x0000000400047310 */ /* 0x000e240000201800 */
[----:B0-----:R0:W-:Y:S01]  /*5da0*/  STG.E.64 desc[UR36][R8.64], R4 ;  /* 0x0000000408007986 */ /* 0x0011e2000c101b24 */
[----:B------:R-:W-:Y:S05]  /*5db0*/  BRA `(.L_x_16436) ;  /* 0x0000000800a87947 */ /* 0x000fea0003800000 */
.L_x_16431:
        /* <DEDUP_REMOVED lines=14> */
.L_x_16446:
        /* <DEDUP_REMOVED lines=17> */
.L_x_16449:
[----:B------:R-:W-:-:S04]  /*5fb0*/  SHF.R.U32.HI R3, RZ, 0x18, R5 ;  /* 0x00000018ff037819 */ /* 0x000fc80000011605 */
[----:B------:R-:W-:-:S04]  /*5fc0*/  LOP3.LUT R0, R0, 0x80, R3, 0xf8, !PT ;  /* 0x0000008000007812 */ /* 0x000fc800078ef803 */
[----:B------:R-:W-:-:S07]  /*5fd0*/  PRMT R4, R0, 0x7610, R4 ;  /* 0x0000761000047816 */ /* 0x000fce0000000004 */
.L_x_16448:
[----:B------:R-:W-:Y:S05]  /*5fe0*/  BSYNC.RECONVERGENT B0 ;  /* 0x0000000000007941 */ /* 0x000fea0003800200 */
.L_x_16447:
[----:B------:R0:W-:Y:S01]  /*5ff0*/  STG.E.U8 desc[UR36][R8.64], R4 ;  /* 0x0000000408007986 */ /* 0x0001e2000c101124 */
[----:B------:R-:W-:Y:S05]  /*6000*/  BRA `(.L_x_16436) ;  /* 0x0000000800147947 */ /* 0x000fea0003800000 */
.L_x_16445:
        /* <DEDUP_REMOVED lines=17> */
.L_x_16452:
[----:B------:R-:W-:-:S04]  /*6120*/  SHF.R.U32.HI R3, RZ, 0x18, R5 ;  /* 0x00000018ff037819 */ /* 0x000fc80000011605 */
[----:B------:R-:W-:-:S04]  /*6130*/  LOP3.LUT R0, R0, 0x80, R3, 0xf8, !PT ;  /* 0x0000008000007812 */ /* 0x000fc800078ef803 */
[----:B------:R-:W-:-:S07]  /*6140*/  PRMT R4, R0, 0x7610, R4 ;  /* 0x0000761000047816 */ /* 0x000fce0000000004 */
.L_x_16451:
[----:B------:R-:W-:Y:S05]  /*6150*/  BSYNC.RECONVERGENT B0 ;  /* 0x0000000000007941 */ /* 0x000fea0003800200 */
.L_x_16450:
[----:B------:R0:W-:Y:S01]  /*6160*/  STG.E.U8 desc[UR36][R8.64], R4 ;  /* 0x0000000408007986 */ /* 0x0001e2000c101124 */
[----:B------:R-:W-:Y:S05]  /*6170*/  BRA `(.L_x_16436) ;  /* 0x0000000400b87947 */ /* 0x000fea0003800000 */
.L_x_16444:
        /* <DEDUP_REMOVED lines=22> */
.L_x_16454:
[----:B-----5:R-:W-:-:S06]  /*62e0*/  HADD2.F32 R4, -RZ, R22.H0_H0 ;  /* 0x20000016ff047230 */ /* 0x020fcc0000004100 */
[----:B------:R-:W0:Y:S02]  /*62f0*/  F2I.U64.TRUNC R4, R4 ;  /* 0x0000000400047311 */ /* 0x000e24000020d800 */
[----:B0-----:R0:W-:Y:S01]  /*6300*/  STG.E.64 desc[UR36][R8.64], R4 ;  /* 0x0000000408007986 */ /* 0x0011e2000c101b24 */
[----:B------:R-:W-:Y:S05]  /*6310*/  BRA `(.L_x_16436) ;  /* 0x0000000400507947 */ /* 0x000fea0003800000 */
.L_x_16453:
[----:B-----5:R-:W-:-:S04]  /*6320*/  HADD2.F32 R22, -RZ, R22.H0_H0 ;  /* 0x20000016ff167230 */ /* 0x020fc80000004100 */
[----:B------:R-:W0:Y:S02]  /*6330*/  F2I.FTZ.U32.TRUNC.NTZ R3, R22 ;  /* 0x0000001600037305 */ /* 0x000e24000021f000 */
[----:B0-----:R0:W-:Y:S01]  /*6340*/  STG.E desc[UR36][R8.64], R3 ;  /* 0x0000000308007986 */ /* 0x0011e2000c101924 */
[----:B------:R-:W-:Y:S05]  /*6350*/  BRA `(.L_x_16436) ;  /* 0x0000000400407947 */ /* 0x000fea0003800000 */
.L_x_16443:
        /* <DEDUP_REMOVED lines=11> */
.L_x_16456:
[----:B-----5:R-:W-:Y:S01]  /*6410*/  HADD2.F32 R22, -RZ, R22.H0_H0 ;  /* 0x20000016ff167230 */ /* 0x020fe20000004100 */
[----:B------:R-:W-:-:S04]  /*6420*/  CS2R R6, SRZ ;  /* 0x0000000000067805 */ /* 0x000fc8000001ff00 */
[----:B------:R-:W-:-:S06]  /*6430*/  FMUL.FTZ R4, R22, 1 ;  /* 0x3f80000016047820 */ /* 0x000fcc0000410000 */
[----:B------:R-:W0:Y:S02]  /*6440*/  F2F.F64.F32 R4, R4 ;  /* 0x0000000400047310 */ /* 0x000e240000201800 */
[----:B0-----:R0:W-:Y:S01]  /*6450*/  STG.E.128 desc[UR36][R8.64], R4 ;  /* 0x0000000408007986 */ /* 0x0011e2000c101d24 */
[----:B------:R-:W-:Y:S05]  /*6460*/  BRA `(.L_x_16436) ;  /* 0x0000000000fc7947 */ /* 0x000fea0003800000 */
.L_x_16455:
[----:B------:R-:W-:-:S13]  /*6470*/  ISETP.NE.AND P0, PT, R0, 0xf, PT ;  /* 0x0000000f0000780c */ /* 0x000fda0003f05270 */
[----:B------:R-:W-:Y:S05]  /*6480*/  @!P0 BRA `(.L_x_16457) ;  /* 0x0000000000e88947 */ /* 0x000fea0003800000 */
[----:B------:R-:W-:-:S13]  /*6490*/  ISETP.NE.AND P0, PT, R0, 0x17, PT ;  /* 0x000000170000780c */ /* 0x000fda0003f05270 */
[----:B------:R-:W-:Y:S05]  /*64a0*/  @!P0 BRA `(.L_x_16458) ;  /* 0x0000000000908947 */ /* 0x000fea0003800000 */
[----:B------:R-:W-:-:S13]  /*64b0*/  ISETP.NE.AND P0, PT, R0, 0x18, PT ;  /* 0x000000180000780c */ /* 0x000fda0003f05270 */
[----:B------:R-:W-:Y:S05]  /*64c0*/  @!P0 BRA `(.L_x_16459) ;  /* 0x0000000000448947 */ /* 0x000fea0003800000 */
.L_x_16435:
        /* <DEDUP_REMOVED lines=16> */
.L_x_16460:
[----:B------:R-:W-:Y:S05]  /*65d0*/  BRA `(.L_x_16436) ;  /* 0x0000000000a07947 */ /* 0x000fea0003800000 */
.L_x_16459:
        /* <DEDUP_REMOVED lines=13> */
.L_x_16462:
[----:B------:R-:W-:Y:S05]  /*66b0*/  BSYNC.RECONVERGENT B0 ;  /* 0x0000000000007941 */ /* 0x000fea0003800200 */
.L_x_16461:
[----:B------:R-:W-:-:S05]  /*66c0*/  LOP3.LUT R3, R0, 0x80, R3, 0xf8, !PT ;  /* 0x0000008000037812 */ /* 0x000fca00078ef803 */
[----:B------:R0:W-:Y:S01]  /*66d0*/  STG.E.U8 desc[UR36][R8.64], R3 ;  /* 0x0000000308007986 */ /* 0x0001e2000c101124 */
[----:B------:R-:W-:Y:S05]  /*66e0*/  BRA `(.L_x_16436) ;  /* 0x00000000005c7947 */ /* 0x000fea0003800000 */
.L_x_16458:
        /* <DEDUP_REMOVED lines=12> */
.L_x_16464:
[----:B------:R-:W-:Y:S01]  /*67b0*/  IMAD.MOV.U32 R0, RZ, RZ, 0x7f ;  /* 0x0000007fff007424 */ /* 0x000fe200078e00ff */
[----:B------:R-:W-:-:S04]  /*67c0*/  ISETP.GT.U32.AND P0, PT, R4, 0x7f800000, PT ;  /* 0x7f8000000400780c */ /* 0x000fc80003f04070 */
[----:B------:R-:W-:-:S09]  /*67d0*/  SEL R0, R0, 0x7c, P0 ;  /* 0x0000007c00007807 */ /* 0x000fd20000000000 */
.L_x_16465:
[----:B------:R-:W-:Y:S05]  /*67e0*/  BSYNC.RECONVERGENT B0 ;  /* 0x0000000000007941 */ /* 0x000fea0003800200 */
.L_x_16463:
[----:B------:R-:W-:-:S04]  /*67f0*/  SHF.R.U32.HI R3, RZ, 0x18, R3 ;  /* 0x00000018ff037819 */ /* 0x000fc80000011603 */
[----:B------:R-:W-:-:S05]  /*6800*/  LOP3.LUT R3, R0, 0x80, R3, 0xf8, !PT ;  /* 0x0000008000037812 */ /* 0x000fca00078ef803 */
[----:B------:R0:W-:Y:S01]  /*6810*/  STG.E.U8 desc[UR36][R8.64], R3 ;  /* 0x0000000308007986 */ /* 0x0001e2000c101124 */
[----:B------:R-:W-:Y:S05]  /*6820*/  BRA `(.L_x_16436) ;  /* 0x00000000000c7947 */ /* 0x000fea0003800000 */
.L_x_16457:
[----:B-----5:R-:W-:-:S05]  /*6830*/  HADD2.F32 R0, -RZ, R22.H0_H0 ;  /* 0x20000016ff007230 */ /* 0x020fca0000004100 */
[----:B------:R-:W-:-:S05]  /*6840*/  F2FP.BF16.F32.PACK_AB R0, RZ, R0 ;  /* 0x00000000ff00723e */ /* 0x000fca00000010ff */
[----:B------:R0:W-:Y:S02]  /*6850*/  STG.E.U16 desc[UR36][R8.64], R0 ;  /* 0x0000000008007986 */ /* 0x0001e4000c101524 */
.L_x_16436:
        /* <DEDUP_REMOVED lines=25> */
.L_x_16469:
[----:B------:R-:W-:-:S06]  /*69f0*/  HADD2.F32 R5, -RZ, R17.H0_H0 ;  /* 0x20000011ff057230 */ /* 0x000fcc0000004100 */
[----:B------:R-:W0:Y:S02]  /*6a00*/  F2I.S64.TRUNC R4, R5 ;  /* 0x0000000500047311 */ /* 0x000e24000020d900 */
[----:B0-----:R0:W-:Y:S01]  /*6a10*/  STG.E.U8 desc[UR36][R8.64], R4 ;  /* 0x0000000408007986 */ /* 0x0011e2000c101124 */
[----:B------:R-:W-:Y:S05]  /*6a20*/  BRA `(.L_x_16471) ;  /* 0x0000000c006c7947 */ /* 0x000fea0003800000 */
.L_x_16468:
        /* <DEDUP_REMOVED lines=10> */
.L_x_16473:
[----:B------:R-:W-:-:S06]  /*6ad0*/  HADD2.F32 R17, -RZ, R17.H0_H0 ;  /* 0x20000011ff117230 */ /* 0x000fcc0000004100 */
[----:B------:R-:W0:Y:S02]  /*6ae0*/  F2I.FTZ.TRUNC.NTZ R17, R17 ;  /* 0x0000001100117305 */ /* 0x000e24000021f100 */
[----:B0-----:R0:W-:Y:S01]  /*6af0*/  STG.E desc[UR36][R8.64], R17 ;  /* 0x0000001108007986 */ /* 0x0011e2000c101924 */
[----:B------:R-:W-:Y:S05]  /*6b00*/  BRA `(.L_x_16471) ;  /* 0x0000000c00347947 */ /* 0x000fea0003800000 */
.L_x_16472:
[----:B------:R-:W-:-:S06]  /*6b10*/  HADD2.F32 R17, -RZ, R17.H0_H0 ;  /* 0x20000011ff117230 */ /* 0x000fcc0000004100 */
[----:B------:R-:W0:Y:S02]  /*6b20*/  F2I.FTZ.TRUNC.NTZ R17, R17 ;  /* 0x0000001100117305 */ /* 0x000e24000021f100 */
[----:B0-----:R0:W-:Y:S01]  /*6b30*/  STG.E.U16 desc[UR36][R8.64], R17 ;  /* 0x0000001108007986 */ /* 0x0011e2000c101524 */
[----:B------:R-:W-:Y:S05]  /*6b40*/  BRA `(.L_x_16471) ;  /* 0x0000000c00247947 */ /* 0x000fea0003800000 */
.L_x_16467:
        /* <DEDUP_REMOVED lines=9> */
.L_x_16475:
[----:B------:R0:W-:Y:S01]  /*6be0*/  STG.E.U16 desc[UR36][R8.64], R17 ;  /* 0x0000001108007986 */ /* 0x0001e2000c101524 */
[----:B------:R-:W-:Y:S05]  /*6bf0*/  BRA `(.L_x_16471) ;  /* 0x0000000800f87947 */ /* 0x000fea0003800000 */
.L_x_16474:
        /* <DEDUP_REMOVED lines=10> */
.L_x_16477:
[----:B------:R-:W-:-:S05]  /*6ca0*/  HADD2.F32 R0, -RZ, R17.H0_H0 ;  /* 0x20000011ff007230 */ /* 0x000fca0000004100 */
[----:B------:R-:W-:-:S04]  /*6cb0*/  F2FP.F16.F32.PACK_AB R0, RZ, R0 ;  /* 0x00000000ff00723e */ /* 0x000fc800000000ff */
[----:B------:R-:W-:-:S05]  /*6cc0*/  PRMT R0, R0, 0x5410, RZ ;  /* 0x0000541000007816 */ /* 0x000fca00000000ff */
[----:B------:R0:W-:Y:S01]  /*6cd0*/  STG.E desc[UR36][R8.64], R0 ;  /* 0x0000000008007986 */ /* 0x0001e2000c101924 */
[----:B------:R-:W-:Y:S05]  /*6ce0*/  BRA `(.L_x_16471) ;  /* 0x0000000800bc7947 */ /* 0x000fea0003800000 */
.L_x_16476:
[----:B------:R-:W-:-:S05]  /*6cf0*/  HADD2.F32 R4, -RZ, R17.H0_H0 ;  /* 0x20000011ff047230 */ /* 0x000fca0000004100 */
[----:B------:R-:W-:-:S06]  /*6d00*/  FMUL.FTZ R4, R4, 1 ;  /* 0x3f80000004047820 */ /* 0x000fcc0000410000 */
[----:B------:R-:W0:Y:S02]  /*6d10*/  F2F.F64.F32 R4, R4 ;  /* 0x0000000400047310 */ /* 0x000e240000201800 */
[----:B0-----:R0:W-:Y:S01]  /*6d20*/  STG.E.64 desc[UR36][R8.64], R4 ;  /* 0x0000000408007986 */ /* 0x0011e2000c101b24 */
[----:B------:R-:W-:Y:S05]  /*6d30*/  BRA `(.L_x_16471) ;  /* 0x0000000800a87947 */ /* 0x000fea0003800000 */
.L_x_16466:
        /* <DEDUP_REMOVED lines=14> */
.L_x_16481:
        /* <DEDUP_REMOVED lines=17> */
.L_x_16484:
[----:B------:R-:W-:-:S04]  /*6f30*/  SHF.R.U32.HI R3, RZ, 0x18, R17 ;  /* 0x00000018ff037819 */ /* 0x000fc80000011611 */
[----:B------:R-:W-:-:S04]  /*6f40*/  LOP3.LUT R0, R0, 0x80, R3, 0xf8, !PT ;  /* 0x0000008000007812 */ /* 0x000fc800078ef803 */
[----:B------:R-:W-:-:S07]  /*6f50*/  PRMT R4, R0, 0x7610, R4 ;  /* 0x0000761000047816 */ /* 0x000fce0000000004 */
.L_x_16483:
[----:B------:R-:W-:Y:S05]  /*6f60*/  BSYNC.RECONVERGENT B0 ;  /* 0x0000000000007941 */ /* 0x000fea0003800200 */
.L_x_16482:
[----:B------:R0:W-:Y:S01]  /*6f70*/  STG.E.U8 desc[UR36][R8.64], R4 ;  /* 0x0000000408007986 */ /* 0x0001e2000c101124 */
[----:B------:R-:W-:Y:S05]  /*6f80*/  BRA `(.L_x_16471) ;  /* 0x0000000800147947 */ /* 0x000fea0003800000 */
.L_x_16480:
        /* <DEDUP_REMOVED lines=17> */
.L_x_16487:
[----:B------:R-:W-:-:S04]  /*70a0*/  SHF.R.U32.HI R3, RZ, 0x18, R17 ;  /* 0x00000018ff037819 */ /* 0x000fc80000011611 */
[----:B------:R-:W-:-:S04]  /*70b0*/  LOP3.LUT R0, R0, 0x80, R3, 0xf8, !PT ;  /* 0x0000008000007812 */ /* 0x000fc800078ef803 */
[----:B------:R-:W-:-:S07]  /*70c0*/  PRMT R4, R0, 0x7610, R4 ;  /* 0x0000761000047816 */ /* 0x000fce0000000004 */
.L_x_16486:
[----:B------:R-:W-:Y:S05]  /*70d0*/  BSYNC.RECONVERGENT B0 ;  /* 0x0000000000007941 */ /* 0x000fea0003800200 */
.L_x_16485:
[----:B------:R0:W-:Y:S01]  /*70e0*/  STG.E.U8 desc[UR36][R8.64], R4 ;  /* 0x0000000408007986 */ /* 0x0001e2000c101124 */
[----:B------:R-:W-:Y:S05]  /*70f0*/  BRA `(.L_x_16471) ;  /* 0x0000000400b87947 */ /* 0x000fea0003800000 */
.L_x_16479:
        /* <DEDUP_REMOVED lines=22> */
.L_x_16489:
[----:B------:R-:W-:-:S06]  /*7260*/  HADD2.F32 R4, -RZ, R17.H0_H0 ;  /* 0x20000011ff047230 */ /* 0x000fcc0000004100 */
[----:B------:R-:W0:Y:S02]  /*7270*/  F2I.U64.TRUNC R4, R4 ;  /* 0x0000000400047311 */ /* 0x000e24000020d800 */
[----:B0-----:R0:W-:Y:S01]  /*7280*/  STG.E.64 desc[UR36][R8.64], R4 ;  /* 0x0000000408007986 */ /* 0x0011e2000c101b24 */
[----:B------:R-:W-:Y:S05]  /*7290*/  BRA `(.L_x_16471) ;  /* 0x0000000400507947 */ /* 0x000fea0003800000 */
.L_x_16488:
[----:B------:R-:W-:-:S06]  /*72a0*/  HADD2.F32 R17, -RZ, R17.H0_H0 ;  /* 0x20000011ff117230 */ /* 0x000fcc0000004100 */
[----:B------:R-:W0:Y:S02]  /*72b0*/  F2I.FTZ.U32.TRUNC.NTZ R17, R17 ;  /* 0x0000001100117305 */ /* 0x000e24000021f000 */
[----:B0-----:R0:W-:Y:S01]  /*72c0*/  STG.E desc[UR36][R8.64], R17 ;  /* 0x0000001108007986 */ /* 0x0011e2000c101924 */
[----:B------:R-:W-:Y:S05]  /*72d0*/  BRA `(.L_x_16471) ;  /* 0x0000000400407947 */ /* 0x000fea0003800000 */
.L_x_16478:
        /* <DEDUP_REMOVED lines=11> */
.L_x_16491:
[----:B------:R-:W-:Y:S01]  /*7390*/  HADD2.F32 R17, -RZ, R17.H0_H0 ;  /* 0x20000011ff117230 */ /* 0x000fe20000004100 */
[----:B------:R-:W-:-:S04]  /*73a0*/  CS2R R6, SRZ ;  /* 0x0000000000067805 */ /* 0x000fc8000001ff00 */
[----:B------:R-:W-:-:S06]  /*73b0*/  FMUL.FTZ R4, R17, 1 ;  /* 0x3f80000011047820 */ /* 0x000fcc0000410000 */
[----:B------:R-:W0:Y:S02]  /*73c0*/  F2F.F64.F32 R4, R4 ;  /* 0x0000000400047310 */ /* 0x000e240000201800 */
[----:B0-----:R4:W-:Y:S01]  /*73d0*/  STG.E.128 desc[UR36][R8.64], R4 ;  /* 0x0000000408007986 */ /* 0x0019e2000c101d24 */
[----:B------:R-:W-:Y:S05]  /*73e0*/  BRA `(.L_x_16471) ;  /* 0x0000000000fc7947 */ /* 0x000fea0003800000 */
.L_x_16490:
[----:B------:R-:W-:-:S13]  /*73f0*/  ISETP.NE.AND P0, PT, R0, 0xf, PT ;  /* 0x0000000f0000780c */ /* 0x000fda0003f05270 */
[----:B------:R-:W-:Y:S05]  /*7400*/  @!P0 BRA `(.L_x_16492) ;  /* 0x0000000000e88947 */ /* 0x000fea0003800000 */
[----:B------:R-:W-:-:S13]  /*7410*/  ISETP.NE.AND P0, PT, R0, 0x17, PT ;  /* 0x000000170000780c */ /* 0x000fda0003f05270 */
[----:B------:R-:W-:Y:S05]  /*7420*/  @!P0 BRA `(.L_x_16493) ;  /* 0x0000000000908947 */ /* 0x000fea0003800000 */
[----:B------:R-:W-:-:S13]  /*7430*/  ISETP.NE.AND P0, PT, R0, 0x18, PT ;  /* 0x000000180000780c */ /* 0x000fda0003f05270 */
[----:B------:R-:W-:Y:S05]  /*7440*/  @!P0 BRA `(.L_x_16494) ;  /* 0x0000000000448947 */ /* 0x000fea0003800000 */
.L_x_16470:
        /* <DEDUP_REMOVED lines=16> */
.L_x_16495:
[----:B------:R-:W-:Y:S05]  /*7550*/  BRA `(.L_x_16471) ;  /* 0x0000000000a07947 */ /* 0x000fea0003800000 */
.L_x_16494:
        /* <DEDUP_REMOVED lines=13> */
.L_x_16497:
[----:B------:R-:W-:Y:S05]  /*7630*/  BSYNC.RECONVERGENT B0 ;  /* 0x0000000000007941 */ /* 0x000fea0003800200 */
.L_x_16496:
[----:B------:R-:W-:-:S05]  /*7640*/  LOP3.LUT R3, R0, 0x80, R3, 0xf8, !PT ;  /* 0x0000008000037812 */ /* 0x000fca00078ef803 */
[----:B------:R1:W-:Y:S01]  /*7650*/  STG.E.U8 desc[UR36][R8.64], R3 ;  /* 0x0000000308007986 */ /* 0x0003e2000c101124 */
[----:B------:R-:W-:Y:S05]  /*7660*/  BRA `(.L_x_16471) ;  /* 0x00000000005c7947 */ /* 0x000fea0003800000 */
.L_x_16493:
        /* <DEDUP_REMOVED lines=12> */
.L_x_16499:
[----:B------:R-:W-:Y:S01]  /*7730*/  IMAD.MOV.U32 R0, RZ, RZ, 0x7f ;  /* 0x0000007fff007424 */ /* 0x000fe200078e00ff */
[----:B------:R-:W-:-:S04]  /*7740*/  ISETP.GT.U32.AND P0, PT, R4, 0x7f800000, PT ;  /* 0x7f8000000400780c */ /* 0x000fc80003f04070 */
[----:B------:R-:W-:-:S09]  /*7750*/  SEL R0, R0, 0x7c, P0 ;  /* 0x0000007c00007807 */ /* 0x000fd20000000000 */
.L_x_16500:
[----:B------:R-:W-:Y:S05]  /*7760*/  BSYNC.RECONVERGENT B0 ;  /* 0x0000000000007941 */ /* 0x000fea0003800200 */
.L_x_16498:
[----:B------:R-:W-:-:S04]  /*7770*/  SHF.R.U32.HI R3, RZ, 0x18, R3 ;  /* 0x00000018ff037819 */ /* 0x000fc80000011603 */
[----:B------:R-:W-:-:S05]  /*7780*/  LOP3.LUT R3, R0, 0x80, R3, 0xf8, !PT ;  /* 0x0000008000037812 */ /* 0x000fca00078ef803 */
[----:B------:R2:W-:Y:S01]  /*7790*/  STG.E.U8 desc[UR36][R8.64], R3 ;  /* 0x0000000308007986 */ /* 0x0005e2000c101124 */
[----:B------:R-:W-:Y:S05]  /*77a0*/  BRA `(.L_x_16471) ;  /* 0x00000000000c7947 */ /* 0x000fea0003800000 */
.L_x_16492:
[----:B------:R-:W-:-:S05]  /*77b0*/  HADD2.F32 R0, -RZ, R17.H0_H0 ;  /* 0x20000011ff007230 */ /* 0x000fca0000004100 */
[----:B------:R-:W-:-:S05]  /*77c0*/  F2FP.BF16.F32.PACK_AB R0, RZ, R0 ;  /* 0x00000000ff00723e */ /* 0x000fca00000010ff */
[----:B------:R0:W-:Y:S02]  /*77d0*/  STG.E.U16 desc[UR36][R8.64], R0 ;  /* 0x0000000008007986 */ /* 0x0001e4000c101524 */
.L_x_16471:
[----:B------:R-:W-:-:S07]  /*77e0*/  VIADD R25, R25, 0x80 ;  /* 0x0000008019197836 */ /* 0x000fce0000000000 */
.L_x_16430:
[----:B------:R-:W-:Y:S05]  /*77f0*/  BSYNC.RECONVERGENT B6 ;  /* 0x0000000000067941 */ /* 0x000fea0003800200 */
.L_x_16429:
        /* <DEDUP_REMOVED lines=23> */
.L_x_16504:
[----:B-----5:R-:W-:-:S06]  /*7970*/  HADD2.F32 R5, -RZ, R18.H0_H0 ;  /* 0x20000012ff057230 */ /* 0x020fcc0000004100 */
[----:B------:R-:W0:Y:S02]  /*7980*/  F2I.S64.TRUNC R4, R5 ;  /* 0x0000000500047311 */ /* 0x000e24000020d900 */
[----:B0-----:R-:W-:Y:S01]  /*7990*/  STG.E.U8 desc[UR36][R2.64], R4 ;  /* 0x0000000402007986 */ /* 0x001fe2000c101124 */
[----:B------:R-:W-:Y:S05]  /*79a0*/  EXIT ;  /* 0x000000000000794d */ /* 0x000fea0003800000 */
.L_x_16503:
        /* <DEDUP_REMOVED lines=10> */
.L_x_16507:
[----:B-----5:R-:W-:-:S04]  /*7a50*/  HADD2.F32 R18, -RZ, R18.H0_H0 ;  /* 0x20000012ff127230 */ /* 0x020fc80000004100 */
[----:B------:R-:W0:Y:S02]  /*7a60*/  F2I.FTZ.TRUNC.NTZ R5, R18 ;  /* 0x0000001200057305 */ /* 0x000e24000021f100 */
[----:B0-----:R-:W-:Y:S01]  /*7a70*/  STG.E desc[UR36][R2.64], R5 ;  /* 0x0000000502007986 */ /* 0x001fe2000c101924 */
[----:B------:R-:W-:Y:S05]  /*7a80*/  EXIT ;  /* 0x000000000000794d */ /* 0x000fea0003800000 */
.L_x_16506:
[----:B-----5:R-:W-:-:S04]  /*7a90*/  HADD2.F32 R18, -RZ, R18.H0_H0 ;  /* 0x20000012ff127230 */ /* 0x020fc80000004100 */
[----:B------:R-:W0:Y:S02]  /*7aa0*/  F2I.FTZ.TRUNC.NTZ R5, R18 ;  /* 0x0000001200057305 */ /* 0x000e24000021f100 */
[----:B0-----:R-:W-:Y:S01]  /*7ab0*/  STG.E.U16 desc[UR36][R2.64], R5 ;  /* 0x0000000502007986 */ /* 0x001fe2000c101524 */
[----:B------:R-:W-:Y:S05]  /*7ac0*/  EXIT ;  /* 0x000000000000794d */ /* 0x000fea0003800000 */
.L_x_16502:
        /* <DEDUP_REMOVED lines=9> */
.L_x_16509:
[----:B-----5:R-:W-:Y:S01]  /*7b60*/  STG.E.U16 desc[UR36][R2.64], R18 ;  /* 0x0000001202007986 */ /* 0x020fe2000c101524 */
[----:B------:R-:W-:Y:S05]  /*7b70*/  EXIT ;  /* 0x000000000000794d */ /* 0x000fea0003800000 */
.L_x_16508:
        /* <DEDUP_REMOVED lines=10> */
.L_x_16511:
[----:B-----5:R-:W-:-:S05]  /*7c20*/  HADD2.F32 R0, -RZ, R18.H0_H0 ;  /* 0x20000012ff007230 */ /* 0x020fca0000004100 */
[----:B------:R-:W-:-:S04]  /*7c30*/  F2FP.F16.F32.PACK_AB R0, RZ, R0 ;  /* 0x00000000ff00723e */ /* 0x000fc800000000ff */
[----:B------:R-:W-:-:S05]  /*7c40*/  PRMT R0, R0, 0x5410, RZ ;  /* 0x0000541000007816 */ /* 0x000fca00000000ff */
[----:B------:R-:W-:Y:S01]  /*7c50*/  STG.E desc[UR36][R2.64], R0 ;  /* 0x0000000002007986 */ /* 0x000fe2000c101924 */
[----:B------:R-:W-:Y:S05]  /*7c60*/  EXIT ;  /* 0x000000000000794d */ /* 0x000fea0003800000 */
.L_x_16510:
[----:B-----5:R-:W-:-:S05]  /*7c70*/  HADD2.F32 R4, -RZ, R18.H0_H0 ;  /* 0x20000012ff047230 */ /* 0x020fca0000004100 */
[----:B------:R-:W-:-:S06]  /*7c80*/  FMUL.FTZ R4, R4, 1 ;  /* 0x3f80000004047820 */ /* 0x000fcc0000410000 */
[----:B------:R-:W0:Y:S02]  /*7c90*/  F2F.F64.F32 R4, R4 ;  /* 0x0000000400047310 */ /* 0x000e240000201800 */
[----:B0-----:R-:W-:Y:S01]  /*7ca0*/  STG.E.64 desc[UR36][R2.64], R4 ;  /* 0x0000000402007986 */ /* 0x001fe2000c101b24 */
[----:B------:R-:W-:Y:S05]  /*7cb0*/  EXIT ;  /* 0x000000000000794d */ /* 0x000fea0003800000 */
.L_x_16501:
        /* <DEDUP_REMOVED lines=14> */
.L_x_16515:
        /* <DEDUP_REMOVED lines=18> */
.L_x_16518:
[----:B------:R-:W-:-:S04]  /*7ec0*/  SHF.R.U32.HI R5, RZ, 0x18, R5 ;  /* 0x00000018ff057819 */ /* 0x000fc80000011605 */
[----:B------:R-:W-:-:S07]  /*7ed0*/  LOP3.LUT R0, R0, 0x80, R5, 0xf8, !PT ;  /* 0x0000008000007812 */ /* 0x000fce00078ef805 */
.L_x_16517:
[----:B------:R-:W-:Y:S05]  /*7ee0*/  BSYNC.RECONVERGENT B0 ;  /* 0x0000000000007941 */ /* 0x000fea0003800200 */
.L_x_16516:
[----:B------:R-:W-:Y:S01]  /*7ef0*/  STG.E.U8 desc[UR36][R2.64], R0 ;  /* 0x0000000002007986 */ /* 0x000fe2000c101124 */
[----:B------:R-:W-:Y:S05]  /*7f00*/  EXIT ;  /* 0x000000000000794d */ /* 0x000fea0003800000 */
.L_x_16514:
        /* <DEDUP_REMOVED lines=18> */
.L_x_16521:
[----:B------:R-:W-:-:S04]  /*8030*/  SHF.R.U32.HI R5, RZ, 0x18, R5 ;  /* 0x00000018ff057819 */ /* 0x000fc80000011605 */
[----:B------:R-:W-:-:S07]  /*8040*/  LOP3.LUT R0, R0, 0x80, R5, 0xf8, !PT ;  /* 0x0000008000007812 */ /* 0x000fce00078ef805 */
.L_x_16520:
[----:B------:R-:W-:Y:S05]  /*8050*/  BSYNC.RECONVERGENT B0 ;  /* 0x0000000000007941 */ /* 0x000fea0003800200 */
.L_x_16519:
[----:B------:R-:W-:Y:S01]  /*8060*/  STG.E.U8 desc[UR36][R2.64], R0 ;  /* 0x0000000002007986 */ /* 0x000fe2000c101124 */
[----:B------:R-:W-:Y:S05]  /*8070*/  EXIT ;  /* 0x000000000000794d */ /* 0x000fea0003800000 */
.L_x_16513:
        /* <DEDUP_REMOVED lines=22> */
.L_x_16523:
[----:B-----5:R-:W-:-:S06]  /*81e0*/  HADD2.F32 R4, -RZ, R18.H0_H0 ;  /* 0x20000012ff047230 */ /* 0x020fcc0000004100 */
[----:B------:R-:W0:Y:S02]  /*81f0*/  F2I.U64.TRUNC R4, R4 ;  /* 0x0000000400047311 */ /* 0x000e24000020d800 */
[----:B0-----:R-:W-:Y:S01]  /*8200*/  STG.E.64 desc[UR36][R2.64], R4 ;  /* 0x0000000402007986 */ /* 0x001fe2000c101b24 */
[----:B------:R-:W-:Y:S05]  /*8210*/  EXIT ;  /* 0x000000000000794d */ /* 0x000fea0003800000 */
.L_x_16522:
[----:B-----5:R-:W-:-:S04]  /*8220*/  HADD2.F32 R18, -RZ, R18.H0_H0 ;  /* 0x20000012ff127230 */ /* 0x020fc80000004100 */
[----:B------:R-:W0:Y:S02]  /*8230*/  F2I.FTZ.U32.TRUNC.NTZ R5, R18 ;  /* 0x0000001200057305 */ /* 0x000e24000021f000 */
[----:B0-----:R-:W-:Y:S01]  /*8240*/  STG.E desc[UR36][R2.64], R5 ;  /* 0x0000000502007986 */ /* 0x001fe2000c101924 */
[----:B------:R-:W-:Y:S05]  /*8250*/  EXIT ;  /* 0x000000000000794d */ /* 0x000fea0003800000 */
.L_x_16512:
        /* <DEDUP_REMOVED lines=11> */
.L_x_16525:
[----:B-----5:R-:W-:Y:S01]  /*8310*/  HADD2.F32 R18, -RZ, R18.H0_H0 ;  /* 0x20000012ff127230 */ /* 0x020fe20000004100 */
[----:B------:R-:W-:-:S04]  /*8320*/  CS2R R6, SRZ ;  /* 0x0000000000067805 */ /* 0x000fc8000001ff00 */
[----:B------:R-:W-:-:S06]  /*8330*/  FMUL.FTZ R4, R18, 1 ;  /* 0x3f80000012047820 */ /* 0x000fcc0000410000 */
[----:B------:R-:W0:Y:S02]  /*8340*/  F2F.F64.F32 R4, R4 ;  /* 0x0000000400047310 */ /* 0x000e240000201800 */
[----:B0-----:R-:W-:Y:S01]  /*8350*/  STG.E.128 desc[UR36][R2.64], R4 ;  /* 0x0000000402007986 */ /* 0x001fe2000c101d24 */
[----:B------:R-:W-:Y:S05]  /*8360*/  EXIT ;  /* 0x000000000000794d */ /* 0x000fea0003800000 */
.L_x_16524:
[----:B------:R-:W-:-:S13]  /*8370*/  ISETP.NE.AND P0, PT, R0, 0xf, PT ;  /* 0x0000000f0000780c */ /* 0x000fda0003f05270 */
[----:B------:R-:W-:Y:S05]  /*8380*/  @!P0 BRA `(.L_x_16526) ;  /* 0x0000000000e88947 */ /* 0x000fea0003800000 */
[----:B------:R-:W-:-:S13]  /*8390*/  ISETP.NE.AND P0, PT, R0, 0x17, PT ;  /* 0x000000170000780c */ /* 0x000fda0003f05270 */
[----:B------:R-:W-:Y:S05]  /*83a0*/  @!P0 BRA `(.L_x_16527) ;  /* 0x0000000000908947 */ /* 0x000fea0003800000 */
[----:B------:R-:W-:-:S13]  /*83b0*/  ISETP.NE.AND P0, PT, R0, 0x18, PT ;  /* 0x000000180000780c */ /* 0x000fda0003f05270 */
[----:B------:R-:W-:Y:S05]  /*83c0*/  @!P0 BRA `(.L_x_16528) ;  /* 0x0000000000448947 */ /* 0x000fea0003800000 */
.L_x_16505:
        /* <DEDUP_REMOVED lines=16> */
.L_x_16529:
[----:B------:R-:W-:Y:S05]  /*84d0*/  EXIT ;  /* 0x000000000000794d */ /* 0x000fea0003800000 */
.L_x_16528:
        /* <DEDUP_REMOVED lines=13> */
.L_x_16531:
[----:B------:R-:W-:Y:S05]  /*85b0*/  BSYNC.RECONVERGENT B0 ;  /* 0x0000000000007941 */ /* 0x000fea0003800200 */
.L_x_16530:
[----:B------:R-:W-:-:S05]  /*85c0*/  LOP3.LUT R5, R0, 0x80, R5, 0xf8, !PT ;  /* 0x0000008000057812 */ /* 0x000fca00078ef805 */
[----:B------:R-:W-:Y:S01]  /*85d0*/  STG.E.U8 desc[UR36][R2.64], R5 ;  /* 0x0000000502007986 */ /* 0x000fe2000c101124 */
[----:B------:R-:W-:Y:S05]  /*85e0*/  EXIT ;  /* 0x000000000000794d */ /* 0x000fea0003800000 */
.L_x_16527:
        /* <DEDUP_REMOVED lines=12> */
.L_x_16533:
[----:B------:R-:W-:Y:S01]  /*86b0*/  IMAD.MOV.U32 R0, RZ, RZ, 0x7f ;  /* 0x0000007fff007424 */ /* 0x000fe200078e00ff */
[----:B------:R-:W-:-:S04]  /*86c0*/  ISETP.GT.U32.AND P0, PT, R4, 0x7f800000, PT ;  /* 0x7f8000000400780c */ /* 0x000fc80003f04070 */
[----:B------:R-:W-:-:S09]  /*86d0*/  SEL R0, R0, 0x7c, P0 ;  /* 0x0000007c00007807 */ /* 0x000fd20000000000 */
.L_x_16534:
[----:B------:R-:W-:Y:S05]  /*86e0*/  BSYNC.RECONVERGENT B0 ;  /* 0x0000000000007941 */ /* 0x000fea0003800200 */
.L_x_16532:
[----:B------:R-:W-:-:S04]  /*86f0*/  SHF.R.U32.HI R5, RZ, 0x18, R5 ;  /* 0x00000018ff057819 */ /* 0x000fc80000011605 */
[----:B------:R-:W-:-:S05]  /*8700*/  LOP3.LUT R5, R0, 0x80, R5, 0xf8, !PT ;  /* 0x0000008000057812 */ /* 0x000fca00078ef805 */
[----:B------:R-:W-:Y:S01]  /*8710*/  STG.E.U8 desc[UR36][R2.64], R5 ;  /* 0x0000000502007986 */ /* 0x000fe2000c101124 */
[----:B------:R-:W-:Y:S05]  /*8720*/  EXIT ;  /* 0x000000000000794d */ /* 0x000fea0003800000 */
.L_x_16526:
[----:B-----5:R-:W-:-:S05]  /*8730*/  HADD2.F32 R0, -RZ, R18.H0_H0 ;  /* 0x20000012ff007230 */ /* 0x020fca0000004100 */
[----:B------:R-:W-:-:S05]  /*8740*/  F2FP.BF16.F32.PACK_AB R0, RZ, R0 ;  /* 0x00000000ff00723e */ /* 0x000fca00000010ff */
[----:B------:R-:W-:Y:S01]  /*8750*/  STG.E.U16 desc[UR36][R2.64], R0 ;  /* 0x0000000002007986 */ /* 0x000fe2000c101524 */
[----:B------:R-:W-:Y:S05]  /*8760*/  EXIT ;  /* 0x000000000000794d */ /* 0x000fea0003800000 */
.L_x_16535:
        /* <DEDUP_REMOVED lines=9> */
.L_x_37140:


//--------------------- .text._ZN2at6native18elementwise_kernelILi128ELi4EZNS0_22gpu_kernel_impl_nocastIZZZNS0_17clamp_kernel_cudaERNS_18TensorIteratorBaseERKN3c106ScalarES8_ENKUlvE_clEvENKUlvE6_clEvEUlNS5_4HalfEE_EEvS4_RKT_EUliE_EEviT1_ --------------------------
	.section	.text._ZN2at6native18elementwise_kernelILi128ELi4EZNS0_22gpu_kernel_impl_nocastIZZZNS0_17clamp_kernel_cudaERNS_18TensorIteratorBaseERKN3c106ScalarES8_ENKUlvE_clEvENKUlvE6_clEvEUlNS5_4HalfEE_EEvS4_RKT_EUliE_EEviT1_,"ax",@progbits
	.align	128
        .global         _ZN2at6native18elementwise_kernelILi128ELi4EZNS0_22gpu_kernel_impl_nocastIZZZNS0_17clamp_kernel_cudaERNS_18TensorIteratorBaseERKN3c106ScalarES8_ENKUlvE_clEvENKUlvE6_clEvEUlNS5_4HalfEE_EEvS4_RKT_EUliE_EEviT1_
        .type           _ZN2at6native18elementwise_kernelILi128ELi4EZNS0_22gpu_kernel_impl_nocastIZZZNS0_17clamp_kernel_cudaERNS_18TensorIteratorBaseERKN3c106ScalarES8_ENKUlvE_clEvENKUlvE6_clEvEUlNS5_4HalfEE_EEvS4_RKT_EUliE_EEviT1_,@function
        .size           _ZN2at6native18elementwise_kernelILi128ELi4EZNS0_22gpu_kernel_impl_nocastIZZZNS0_17clamp_kernel_cudaERNS_18TensorIteratorBaseERKN3c106ScalarES8_ENKUlvE_clEvENKUlvE6_clEvEUlNS5_4HalfEE_EEvS4_RKT_EUliE_EEviT1_,(.L_x_37141 - _ZN2at6native18elementwise_kernelILi128ELi4EZNS0_22gpu_kernel_impl_nocastIZZZNS0_17clamp_kernel_cudaERNS_18TensorIteratorBaseERKN3c106ScalarES8_ENKUlvE_clEvENKUlvE6_clEvEUlNS5_4HalfEE_EEvS4_RKT_EUliE_EEviT1_)
        .other          _ZN2at6native18elementwise_kernelILi128ELi4EZNS0_22gpu_kernel_impl_nocastIZZZNS0_17clamp_kernel_cudaERNS_18TensorIteratorBaseERKN3c106ScalarES8_ENKUlvE_clEvENKUlvE6_clEvEUlNS5_4HalfEE_EEvS4_RKT_EUliE_EEviT1_,@"STO_CUDA_ENTRY STV_DEFAULT"
_ZN2at6native18elementwise_kernelILi128ELi4EZNS0_22gpu_kernel_impl_nocastIZZZNS0_17clamp_kernel_cudaERNS_18TensorIteratorBaseERKN3c106ScalarES8_ENKUlvE_clEvENKUlvE6_clEvEUlNS5_4HalfEE_EEvS4_RKT_EUliE_EEviT1_:
.text._ZN2at6native18elementwise_kernelILi128ELi4EZNS0_22gpu_kernel_impl_nocastIZZZNS0_17clamp_kernel_cudaERNS_18TensorIteratorBaseERKN3c106ScalarES8_ENKUlvE_clEvENKUlvE6_clEvEUlNS5_4HalfEE_EEvS4_RKT_EUliE_EEviT1_:
        /* <DEDUP_REMOVED lines=17> */
[----:B--2---:R-:W-:-:S05]  /*0110*/  HADD2.F32 R0, -RZ, R5.H0_H0 ;  /* 0x20000005ff007230 */ /* 0x004fca0000004100 */
[----:B------:R-:W-:-:S13]  /*0120*/  FSETP.NAN.FTZ.AND P0, PT, |R0|, |R0|, PT ;  /* 0x400000000000720b */ /* 0x000fda0003f18200 */
[----:B0-----:R-:W-:Y:S05]  /*0130*/  @P0 BRA `(.L_x_16540) ;  /* 0x0000000000200947 */ /* 0x001fea0003800000 */
[----:B------:R-:W0:Y:S08]  /*0140*/  LDC.U16 R5, c[0x0][0x590] ;  /* 0x00016400ff057b82 */ /* 0x000e300000000400 */
[----:B------:R-:W1:Y:S01]  /*0150*/  LDC.U16 R2, c[0x0][0x592] ;  /* 0x00016480ff027b82 */ /* 0x000e620000000400 */
[----:B0-----:R-:W-:-:S05]  /*0160*/  HADD2.F32 R5, -RZ, R5.H0_H0 ;  /* 0x20000005ff057230 */ /* 0x001fca0000004100 */
[----:B------:R-:W-:Y:S01]  /*0170*/  FMNMX.FTZ R5, R0, R5, !PT ;  /* 0x0000000500057209 */ /* 0x000fe20007810000 */
[----:B-1----:R-:W-:-:S05]  /*0180*/  HADD2.F32 R2, -RZ, R2.H0_H0 ;  /* 0x20000002ff027230 */ /* 0x002fca0000004100 */
[----:B------:R-:W-:-:S04]  /*0190*/  FMNMX.FTZ R2, R5, R2, PT ;  /* 0x0000000205027209 */ /* 0x000fc80003810000 */
[----:B------:R-:W-:-:S04]  /*01a0*/  F2FP.F16.F32.PACK_AB R2, RZ, R2 ;  /* 0x00000002ff02723e */ /* 0x000fc800000000ff */
[----:B------:R-:W-:-:S07]  /*01b0*/  PRMT R5, R2, 0x7610, R5 ;  /* 0x0000761002057816 */ /* 0x000fce0000000005 */
.L_x_16540:
        /* <DEDUP_REMOVED lines=19> */
.L_x_16542:
[----:B------:R0:W-:Y:S01]  /*02f0*/  STG.E.U16 desc[UR6][R6.64], R5 ;  /* 0x0000000506007986 */ /* 0x0001e2000c101506 */
[----:B------:R-:W-:-:S07]  /*0300*/  IADD3 R3, PT, PT, R3, 0x80, RZ ;  /* 0x0000008003037810 */ /* 0x000fce0007ffe0ff */
.L_x_16539:
[----:B------:R-:W-:-:S13]  /*0310*/  ISETP.GE.AND P0, PT, R3, UR4, PT ;  /* 0x0000000403007c0c */ /* 0x000fda000bf06270 */
[----:B------:R-:W-:Y:S05]  /*0320*/  @P0 BREAK.RELIABLE B1 ;  /* 0x0000000000010942 */ /* 0x000fea0003800100 */
[----:B------:R-:W-:Y:S05]  /*0330*/  @P0 BRA `(.L_x_16541) ;  /* 0x0000000000440947 */ /* 0x000fea0003800000 */
[----:B------:R-:W-:Y:S05]  /*0340*/  BSYNC.RELIABLE B1 ;  /* 0x0000000000017941 */ /* 0x000fea0003800100 */
.L_x_16538:
[----:B0-----:R-:W0:Y:S02]  /*0350*/  LDC.64 R4, c[0x0][0x588] ;  /* 0x00016200ff047b82 */ /* 0x001e240000000a00 */
        /* <DEDUP_REMOVED lines=13> */
.L_x_16543:
[----:B------:R1:W-:Y:S01]  /*0430*/  STG.E.U16 desc[UR6][R6.64], R5 ;  /* 0x0000000506007986 */ /* 0x0003e2000c101506 */
[----:B------:R-:W-:-:S07]  /*0440*/  IADD3 R3, PT, PT, R3, 0x80, RZ ;  /* 0x0000008003037810 */ /* 0x000fce0007ffe0ff */
.L_x_16541:
[----:B------:R-:W-:Y:S05]  /*0450*/  BSYNC.RECONVERGENT B0 ;  /* 0x0000000000007941 */ /* 0x000fea0003800200 */
.L_x_16537:
[----:B------:R-:W-:Y:S05]  /*0460*/  WARPSYNC.ALL ;  /* 0x0000000000007948 */ /* 0x000fea0003800000 */
[----:B------:R-:W-:-:S13]  /*0470*/  ISETP.GE.AND P0, PT, R3, UR4, PT ;  /* 0x0000000403007c0c */ /* 0x000fda000bf06270 */
[----:B------:R-:W-:Y:S05]  /*0480*/  @P0 EXIT ;  /* 0x000000000000094d */ /* 0x000fea0003800000 */
[----:B------:R-:W2:Y:S02]  /*0490*/  LDC.64 R2, c[0x0][0x588] ;  /* 0x00016200ff027b82 */ /* 0x000ea40000000a00 */
[----:B--2---:R-:W2:Y:S06]  /*04a0*/  LDG.E.U16 R3, desc[UR6][R2.64] ;  /* 0x0000000602037981 */ /* 0x004eac000c1e1500 */
[----:B01----:R-:W0:Y:S01]  /*04b0*/  LDC.64 R4, c[0x0][0x580] ;  /* 0x00016000ff047b82 */ /* 0x003e220000000a00 */
        /* <DEDUP_REMOVED lines=11> */
.L_x_16544:
[----:B------:R-:W-:Y:S01]  /*0570*/  STG.E.U16 desc[UR6][R4.64], R3 ;  /* 0x0000000304007986 */ /* 0x000fe2000c101506 */
[----:B------:R-:W-:Y:S05]  /*0580*/  EXIT ;  /* 0x000000000000794d */ /* 0x000fea0003800000 */
.L_x_16536:
        /* <DEDUP_REMOVED lines=306> */
.L_x_16548:
[----:B------:R-:W0:Y:S02]  /*18b0*/  LDCU.64 UR8, c[0x0][0x588] ;  /* 0x0000b100ff0877ac */ /* 0x000e240008000a00 */
[----:B0-----:R-:W-:-:S04]  /*18c0*/  IADD3 R6, P0, PT, R4, UR8, RZ ;  /* 0x0000000804067c10 */ /* 0x001fc8000ff1e0ff */
[----:B------:R-:W-:Y:S01]  /*18d0*/  IADD3.X R7, PT, PT, RZ, UR9, RZ, P0, !PT ;  /* 0x00000009ff077c10 */ /* 0x000fe200087fe4ff */
[----:B------:R-:W0:Y:S05]  /*18e0*/  LDCU.64 UR8, c[0x0][0x580] ;  /* 0x0000b000ff0877ac */ /* 0x000e2a0008000a00 */
[----:B------:R-:W2:Y:S01]  /*18f0*/  LDG.E.U16 R7, desc[UR6][R6.64] ;  /* 0x0000000606077981 */ /* 0x000ea2000c1e1500 */
[----:B------:R-:W-:Y:S01]  /*1900*/  IADD3 R3, PT, PT, R3, 0x80, RZ ;  /* 0x0000008003037810 */ /* 0x000fe20007ffe0ff */
[----:B--2---:R-:W-:-:S05]  /*1910*/  HADD2.F32 R4, -RZ, R7.H0_H0 ;  /* 0x20000007ff047230 */ /* 0x004fca0000004100 */
[----:B------:R-:W-:-:S13]  /*1920*/  FSETP.NAN.FTZ.AND P0, PT, |R4|, |R4|, PT ;  /* 0x400000040400720b */ /* 0x000fda0003f18200 */
[----:B------:R-:W1:Y:S08]  /*1930*/  @!P0 LDC.U16 R8, c[0x0][0x590] ;  /* 0x00016400ff088b82 */ /* 0x000e700000000400 */
[----:B------:R-:W2:Y:S01]  /*1940*/  @!P0 LDC.U16 R10, c[0x0][0x592] ;  /* 0x00016480ff0a8b82 */ /* 0x000ea20000000400 */
[----:B-1----:R-:W-:-:S05]  /*1950*/  @!P0 HADD2.F32 R9, -RZ, R8.H0_H0 ;  /* 0x20000008ff098230 */ /* 0x002fca0000004100 */
[----:B------:R-:W-:Y:S01]  /*1960*/  @!P0 FMNMX.FTZ R4, R9, R4, !PT ;  /* 0x0000000409048209 */ /* 0x000fe20007810000 */
[----:B--2---:R-:W-:-:S05]  /*1970*/  @!P0 HADD2.F32 R11, -RZ, R10.H0_H0 ;  /* 0x2000000aff0b8230 */ /* 0x004fca0000004100 */
[----:B------:R-:W-:Y:S02]  /*1980*/  @!P0 FMNMX.FTZ R8, R11, R4, PT ;  /* 0x000000040b088209 */ /* 0x000fe40003810000 */
[----:B0-----:R-:W-:Y:S02]  /*1990*/  IADD3 R4, P1, PT, R5, UR8, RZ ;  /* 0x0000000805047c10 */ /* 0x001fe4000ff3e0ff */
[----:B------:R-:W-:Y:S02]  /*19a0*/  @!P0 F2FP.F16.F32.PACK_AB R8, RZ, R8 ;  /* 0x00000008ff08823e */ /* 0x000fe400000000ff */
[----:B------:R-:W-:Y:S02]  /*19b0*/  IADD3.X R5, PT, PT, RZ, UR9, RZ, P1, !PT ;  /* 0x00000009ff057c10 */ /* 0x000fe40008ffe4ff */
        /* <DEDUP_REMOVED lines=303> */
.L_x_16550:
[----:B------:R-:W0:Y:S02]  /*2cb0*/  LDCU.64 UR8, c[0x0][0x588] ;  /* 0x0000b100ff0877ac */ /* 0x000e240008000a00 */
[----:B0-----:R-:W-:-:S04]  /*2cc0*/  IADD3 R6, P0, PT, R4, UR8, RZ ;  /* 0x0000000804067c10 */ /* 0x001fc8000ff1e0ff */
[----:B------:R-:W-:Y:S01]  /*2cd0*/  IADD3.X R7, PT, PT, RZ, UR9, RZ, P0, !PT ;  /* 0x00000009ff077c10 */ /* 0x000fe200087fe4ff */
[----:B------:R-:W0:Y:S05]  /*2ce0*/  LDCU.64 UR8, c[0x0][0x580] ;  /* 0x0000b000ff0877ac */ /* 0x000e2a0008000a00 */
[----:B------:R-:W2:Y:S01]  /*2cf0*/  LDG.E.U16 R7, desc[UR6][R6.64] ;  /* 0x0000000606077981 */ /* 0x000ea2000c1e1500 */
[----:B------:R-:W-:Y:S02]  /*2d00*/  VIADD R3, R3, 0x80 ;  /* 0x0000008003037836 */ /* 0x000fe40000000000 */
        /* <DEDUP_REMOVED lines=11> */
[----:B------:R-:W-:-:S05]  /*2dc0*/  @!P0 PRMT R7, R8, 0x7610, R7 ;  /* 0x0000761008078816 */ /* 0x000fca0000000007 */
[----:B------:R0:W-:Y:S02]  /*2dd0*/  STG.E.U16 desc[UR6][R4.64], R7 ;  /* 0x0000000704007986 */ /* 0x0001e4000c101506 */
.L_x_16547:
[----:B------:R-:W-:-:S13]  /*2de0*/  ISETP.GE.AND P0, PT, R3, UR4, PT ;  /* 0x0000000403007c0c */ /* 0x000fda000bf06270 */
[----:B------:R-:W-:Y:S05]  /*2df0*/  @P0 BREAK.RELIABLE B1 ;  /* 0x0000000000010942 */ /* 0x000fea0003800100 */
[----:B------:R-:W-:Y:S05]  /*2e00*/  @P0 BRA `(.L_x_16549) ;  /* 0x0000001000f80947 */ /* 0x000fea0003800000 */
[----:B------:R-:W-:Y:S05]  /*2e10*/  BSYNC.RELIABLE B1 ;  /* 0x0000000000017941 */ /* 0x000fea0003800100 */
.L_x_16546:
        /* <DEDUP_REMOVED lines=298> */
.L_x_16551:
        /* <DEDUP_REMOVED lines=19> */
.L_x_16549:
[----:B------:R-:W-:Y:S05]  /*41f0*/  BSYNC.RECONVERGENT B0 ;  /* 0x0000000000007941 */ /* 0x000fea0003800200 */
.L_x_16545:
        /* <DEDUP_REMOVED lines=301> */
.L_x_16552:
[----:B------:R-:W0:Y:S02]  /*54d0*/  LDCU.128 UR8, c[0x0][0x580] ;  /* 0x0000b000ff0877ac */ /* 0x000e240008000c00 */
[----:B0-----:R-:W-:-:S04]  /*54e0*/  IADD3 R4, P0, PT, R2, UR10, RZ ;  /* 0x0000000a02047c10 */ /* 0x001fc8000ff1e0ff */
[----:B------:R-:W-:-:S06]  /*54f0*/  IADD3.X R5, PT, PT, RZ, UR11, RZ, P0, !PT ;  /* 0x0000000bff057c10 */ /* 0x000fcc00087fe4ff */
[----:B------:R-:W2:Y:S02]  /*5500*/  LDG.E.U16 R5, desc[UR6][R4.64] ;  /* 0x0000000604057981 */ /* 0x000ea4000c1e1500 */
[----:B--2---:R-:W-:-:S05]  /*5510*/  HADD2.F32 R0, -RZ, R5.H0_H0 ;  /* 0x20000005ff007230 */ /* 0x004fca0000004100 */
[----:B------:R-:W-:-:S13]  /*5520*/  FSETP.NAN.FTZ.AND P0, PT, |R0|, |R0|, PT ;  /* 0x400000000000720b */ /* 0x000fda0003f18200 */
[----:B------:R-:W0:Y:S08]  /*5530*/  @!P0 LDC.U16 R2, c[0x0][0x590] ;  /* 0x00016400ff028b82 */ /* 0x000e300000000400 */
[----:B------:R-:W1:Y:S01]  /*5540*/  @!P0 LDC.U16 R6, c[0x0][0x592] ;  /* 0x00016480ff068b82 */ /* 0x000e620000000400 */
[----:B0-----:R-:W-:Y:S01]  /*5550*/  @!P0 HADD2.F32 R7, -RZ, R2.H0_H0 ;  /* 0x20000002ff078230 */ /* 0x001fe20000004100 */
[----:B------:R-:W-:-:S04]  /*5560*/  IADD3 R2, P1, PT, R3, UR8, RZ ;  /* 0x0000000803027c10 */ /* 0x000fc8000ff3e0ff */
[----:B------:R-:W-:Y:S02]  /*5570*/  @!P0 FMNMX.FTZ R0, R7, R0, !PT ;  /* 0x0000000007008209 */ /* 0x000fe40007810000 */
[----:B------:R-:W-:Y:S01]  /*5580*/  IADD3.X R3, PT, PT, RZ, UR9, RZ, P1, !PT ;  /* 0x00000009ff037c10 */ /* 0x000fe20008ffe4ff */
[----:B-1----:R-:W-:-:S05]  /*5590*/  @!P0 HADD2.F32 R9, -RZ, R6.H0_H0 ;  /* 0x20000006ff098230 */ /* 0x002fca0000004100 */
[----:B------:R-:W-:-:S04]  /*55a0*/  @!P0 FMNMX.FTZ R0, R9, R0, PT ;  /* 0x0000000009008209 */ /* 0x000fc80003810000 */
[----:B------:R-:W-:-:S04]  /*55b0*/  @!P0 F2FP.F16.F32.PACK_AB R0, RZ, R0 ;  /* 0x00000000ff00823e */ /* 0x000fc800000000ff */
[----:B------:R-:W-:-:S05]  /*55c0*/  @!P0 PRMT R5, R0, 0x7610, R5 ;  /* 0x0000761000058816 */ /* 0x000fca0000000005 */
[----:B------:R-:W-:Y:S01]  /*55d0*/  STG.E.U16 desc[UR6][R2.64], R5 ;  /* 0x0000000502007986 */ /* 0x000fe2000c101506 */
[----:B------:R-:W-:Y:S05]  /*55e0*/  EXIT ;  /* 0x000000000000794d */ /* 0x000fea0003800000 */
.L_x_16553:
        /* <DEDUP_REMOVED lines=9> */
.L_x_37141:


//--------------------- .text._ZN2at6native27unrolled_elementwise_kernelIZZZNS0_17clamp_kernel_cudaERNS_18TensorIteratorBaseERKN3c106ScalarES7_ENKUlvE_clEvENKUlvE6_clEvEUlNS4_4HalfEE_St5arrayIPcLm2EELi4E23TrivialOffsetCalculatorILi1EjESG_NS0_6memory15LoadWithoutCastENSH_16StoreWithoutCastEEEviT_T0_T2_T3_T4_T5_ --------------------------
	.section	.text._ZN2at6native27unrolled_elementwise_kernelIZZZNS0_17clamp_kernel_cudaERNS_18TensorIteratorBaseERKN3c106ScalarES7_ENKUlvE_clEvENKUlvE6_clEvEUlNS4_4HalfEE_St5arrayIPcLm2EELi4E23TrivialOffsetCalculatorILi1EjESG_NS0_6memory15LoadWithoutCastENSH_16StoreWithoutCastEEEviT_T0_T2_T3_T4_T5_,"ax",@progbits
	.align	128
        .global         _ZN2at6native27unrolled_elementwise_kernelIZZZNS0_17clamp_kernel_cudaERNS_18TensorIteratorBaseERKN3c106ScalarES7_ENKUlvE_clEvENKUlvE6_clEvEUlNS4_4HalfEE_St5arrayIPcLm2EELi4E23TrivialOffsetCalculatorILi1EjESG_NS0_6memory15LoadWithoutCastENSH_16StoreWithoutCastEEEviT_T0_T2_T3_T4_T5_
        .type           _ZN2at6native27unrolled_elementwise_kernelIZZZNS0_17clamp_kernel_cudaERNS_18TensorIteratorBaseERKN3c106ScalarES7_ENKUlvE_clEvENKUlvE6_clEvEUlNS4_4HalfEE_St5arrayIPcLm2EELi4E23TrivialOffsetCalculatorILi1EjESG_NS0_6memory15LoadWithoutCastENSH_16StoreWithoutCastEEEviT_T0_T2_T3_T4_T5_,@function
        .size           _ZN2at6native27unrolled_elementwise_kernelIZZZNS0_17clamp_kernel_cudaERNS_18TensorIteratorBaseERKN3c106ScalarES7_ENKUlvE_clEvENKUlvE6_clEvEUlNS4_4HalfEE_St5arrayIPcLm2EELi4E23TrivialOffsetCalculatorILi1EjESG_NS0_6memory15LoadWithoutCastENSH_16StoreWithoutCastEEEviT_T0_T2_T3_T4_T5_,(.L_x_37142 - _ZN2at6native27unrolled_elementwise_kernelIZZZNS0_17clamp_kernel_cudaERNS_18TensorIteratorBaseERKN3c106ScalarES7_ENKUlvE_clEvENKUlvE6_clEvEUlNS4_4HalfEE_St5arrayIPcLm2EELi4E23TrivialOffsetCalculatorILi1EjESG_NS0_6memory15LoadWithoutCastENSH_16StoreWithoutCastEEEviT_T0_T2_T3_T4_T5_)
        .other          _ZN2at6native27unrolled_elementwise_kernelIZZZNS0_17clamp_kernel_cudaERNS_18TensorIteratorBaseERKN3c106ScalarES7_ENKUlvE_clEvENKUlvE6_clEvEUlNS4_4HalfEE_St5arrayIPcLm2EELi4E23TrivialOffsetCalculatorILi1EjESG_NS0_6memory15LoadWithoutCastENSH_16StoreWithoutCastEEEviT_T0_T2_T3_T4_T5_,@"STO_CUDA_ENTRY STV_DEFAULT"
_ZN2at6native27unrolled_elementwise_kernelIZZZNS0_17clamp_kernel_cudaERNS_18TensorIteratorBaseERKN3c106ScalarES7_ENKUlvE_clEvENKUlvE6_clEvEUlNS4_4HalfEE_St5arrayIPcLm2EELi4E23TrivialOffsetCalculatorILi1EjESG_NS0_6memory15LoadWithoutCastENSH_16StoreWithoutCastEEEviT_T0_T2_T3_T4_T5_:
.text._ZN2at6native27unrolled_elementwise_kernelIZZZNS0_17clamp_kernel_cudaERNS_18TensorIteratorBaseERKN3c106ScalarES7_ENKUlvE_clEvENKUlvE6_clEvEUlNS4_4HalfEE_St5arrayIPcLm2EELi4E23TrivialOffsetCalculatorILi1EjESG_NS0_6memory15LoadWithoutCastENSH_16StoreWithoutCastEEEviT_T0_T2_T3_T4_T5_:
        /* <DEDUP_REMOVED lines=58> */
.L_x_16555:
[----:B------:R-:W-:Y:S05]  /*03a0*/  BSYNC.RECONVERGENT B0 ;  /* 0x0000000000007941 */ /* 0x000fea0003800200 */
.L_x_16554:
        /* <DEDUP_REMOVED lines=12> */
.L_x_16557:
[----:B------:R-:W-:Y:S05]  /*0470*/  BSYNC.RECONVERGENT B0 ;  /* 0x0000000000007941 */ /* 0x000fea0003800200 */
.L_x_16556:
        /* <DEDUP_REMOVED lines=12> */
.L_x_16559:
[----:B------:R-:W-:Y:S05]  /*0540*/  BSYNC.RECONVERGENT B0 ;  /* 0x0000000000007941 */ /* 0x000fea0003800200 */
.L_x_16558:
        /* <DEDUP_REMOVED lines=12> */
.L_x_16561:
[----:B------:R-:W-:Y:S05]  /*0610*/  BSYNC.RECONVERGENT B0 ;  /* 0x0000000000007941 */ /* 0x000fea0003800200 */
.L_x_16560:
        /* <DEDUP_REMOVED lines=13> */
.L_x_16563:
[----:B------:R-:W-:Y:S05]  /*06f0*/  BSYNC.RECONVERGENT B0 ;  /* 0x0000000000007941 */ /* 0x000fea0003800200 */
.L_x_16562:
[----:B------:R-:W-:-:S13]  /*0700*/  ISETP.GE.AND P0, PT, R3, R2, PT ;  /* 0x000000020300720c */ /* 0x000fda0003f06270 */
[----:B------:R-:W-:Y:S05]  /*0710*/  @P0 EXIT ;  /* 0x000000000000094d */ /* 0x000fea0003800000 */
[----:B01----:R-:W0:Y:S01]  /*0720*/  LDC.64 R4, c[0x0][0x398] ;  /* 0x0000e600ff047b82 */ /* 0x003e220000000a00 */
[----:B------:R-:W-:-:S04]  /*0730*/  IMAD R3, R0, 0x200, R3 ;  /* 0x0000020000037824 */ /* 0x000fc800078e0203 */
[----:B0-----:R-:W-:-:S05]  /*0740*/  IMAD.WIDE.U32 R2, R3, 0x2, R4 ;  /* 0x0000000203027825 */ /* 0x001fca00078e0004 */
[----:B------:R-:W-:Y:S01]  /*0750*/  STG.E.U16 desc[UR4][R2.64], R6 ;  /* 0x0000000602007986 */ /* 0x000fe2000c101504 */
[----:B------:R-:W-:Y:S05]  /*0760*/  EXIT ;  /* 0x000000000000794d */ /* 0x000fea0003800000 */
.L_x_16564:
        /* <DEDUP_REMOVED lines=9> */
.L_x_37142:


//--------------------- .text._ZN2at6native29vectorized_elementwise_kernelILi2EZZZNS0_17clamp_kernel_cudaERNS_18TensorIteratorBaseERKN3c106ScalarES7_ENKUlvE_clEvENKUlvE6_clEvEUlNS4_4HalfEE_St5arrayIPcLm2EEEEviT0_T1_ --------------------------
	.section	.text._ZN2at6native29vectorized_elementwise_kernelILi2EZZZNS0_17clamp_kernel_cudaERNS_18TensorIteratorBaseERKN3c106ScalarES7_ENKUlvE_clEvENKUlvE6_clEvEUlNS4_4HalfEE_St5arrayIPcLm2EEEEviT0_T1_,"ax",@progbits
	.align	128
        .global         _ZN2at6native29vectorized_elementwise_kernelILi2EZZZNS0_17clamp_kernel_cudaERNS_18TensorIteratorBaseERKN3c106ScalarES7_ENKUlvE_clEvENKUlvE6_clEvEUlNS4_4HalfEE_St5arrayIPcLm2EEEEviT0_T1_
        .type           _ZN2at6native29vectorized_elementwise_kernelILi2EZZZNS0_17clamp_kernel_cudaERNS_18TensorIteratorBaseERKN3c106ScalarES7_ENKUlvE_clEvENKUlvE6_clEvEUlNS4_4HalfEE_St5arrayIPcLm2EEEEviT0_T1_,@function
        .size           _ZN2at6native29vectorized_elementwise_kernelILi2EZZZNS0_17clamp_kernel_cudaERNS_18TensorIteratorBaseERKN3c106ScalarES7_ENKUlvE_clEvENKUlvE6_clEvEUlNS4_4HalfEE_St5arrayIPcLm2EEEEviT0_T1_,(.L_x_37143 - _ZN2at6native29vectorized_elementwise_kernelILi2EZZZNS0_17clamp_kernel_cudaERNS_18TensorIteratorBaseERKN3c106ScalarES7_ENKUlvE_clEvENKUlvE6_clEvEUlNS4_4HalfEE_St5arrayIPcLm2EEEEviT0_T1_)
        .other          _ZN2at6native29vectorized_elementwise_kernelILi2EZZZNS0_17clamp_kernel_cudaERNS_18TensorIteratorBaseERKN3c106ScalarES7_ENKUlvE_clEvENKUlvE6_clEvEUlNS4_4HalfEE_St5arrayIPcLm2EEEEviT0_T1_,@"STO_CUDA_ENTRY STV_DEFAULT"
_ZN2at6native29vectorized_elementwise_kernelILi2EZZZNS0_17clamp_kernel_cudaERNS_18TensorIteratorBaseERKN3c106ScalarES7_ENKUlvE_clEvENKUlvE6_clEvEUlNS4_4HalfEE_St5arrayIPcLm2EEEEviT0_T1_:
.text._ZN2at6native29vectorized_elementwise_kernelILi2EZZZNS0_17clamp_kernel_cudaERNS_18TensorIteratorBaseERKN3c106ScalarES7_ENKUlvE_clEvENKUlvE6_clEvEUlNS4_4HalfEE_St5arrayIPcLm2EEEEviT0_T1_:
        /* <DEDUP_REMOVED lines=37> */
[----:B------:R-:W-:Y:S01]  /*0250*/  ISETP.GE.U32.AND P0, PT, R27, R0, PT ;  /* 0x000000001b00720c */ /* 0x000fe20003f06070 */
[----:B--2---:R-:W-:Y:S01]  /*0260*/  @!P4 IMAD.WIDE.U32 R14, R18, 0x2, R14 ;  /* 0x00000002120ec825 */ /* 0x004fe200078e000e */
[----:B------:R-:W-:-:S11]  /*0270*/  PRMT R18, RZ, 0x7610, R18 ;  /* 0x00007610ff127816 */ /* 0x000fd60000000012 */
[----:B------:R-:W-:Y:S01]  /*0280*/  @!P0 IMAD.IADD R19, R25, 0x1, R27 ;  /* 0x0000000119138824 */ /* 0x000fe200078e021b */
[----:B------:R-:W2:Y:S01]  /*0290*/  @!P0 LDC.64 R6, c[0x0][0x3a0] ;  /* 0x0000e800ff068b82 */ /* 0x000ea20000000a00 */
[----:B------:R-:W-:-:S05]  /*02a0*/  @!P0 VIADD R27, R27, 0x80 ;  /* 0x000000801b1b8836 */ /* 0x000fca0000000000 */
[----:B------:R-:W-:Y:S01]  /*02b0*/  ISETP.GE.U32.AND P6, PT, R27, R0, PT ;  /* 0x000000001b00720c */ /* 0x000fe20003fc6070 */
[----:B-1----:R-:W-:-:S05]  /*02c0*/  @!P5 IMAD.WIDE.U32 R12, R20, 0x2, R12 ;  /* 0x00000002140cd825 */ /* 0x002fca00078e000c */
[----:B------:R-:W5:Y:S01]  /*02d0*/  @!P5 LDG.E.U16 R18, desc[UR4][R12.64] ;  /* 0x000000040c12d981 */ /* 0x000f62000c1e1500 */
[----:B------:R-:W-:Y:S02]  /*02e0*/  ISETP.GE.U32.AND P5, PT, R16, R0, PT ;  /* 0x000000001000720c */ /* 0x000fe40003fa6070 */
[----:B------:R-:W-:-:S04]  /*02f0*/  PRMT R20, RZ, 0x7610, R20 ;  /* 0x00007610ff147816 */ /* 0x000fc80000000014 */
[----:B------:R-:W1:Y:S02]  /*0300*/  @!P6 LDC.64 R8, c[0x0][0x3a0] ;  /* 0x0000e800ff08eb82 */ /* 0x000e640000000a00 */
[----:B------:R3:W5:Y:S01]  /*0310*/  @!P4 LDG.E.U16 R20, desc[UR4][R14.64] ;  /* 0x000000040e14c981 */ /* 0x000762000c1e1500 */
[----:B----4-:R-:W-:Y:S01]  /*0320*/  @!P1 IMAD.WIDE.U32 R4, R21, 0x2, R4 ;  /* 0x0000000215049825 */ /* 0x010fe200078e0004 */
[----:B------:R-:W-:-:S04]  /*0330*/  PRMT R21, RZ, 0x7610, R21 ;  /* 0x00007610ff157816 */ /* 0x000fc80000000015 */
[----:B---3--:R-:W3:Y:S01]  /*0340*/  @!P5 LDC.64 R14, c[0x0][0x398] ;  /* 0x0000e600ff0edb82 */ /* 0x008ee20000000a00 */
[----:B--2---:R-:W-:Y:S01]  /*0350*/  @!P0 IMAD.WIDE.U32 R6, R19, 0x2, R6 ;  /* 0x0000000213068825 */ /* 0x004fe200078e0006 */
[----:B------:R-:W-:-:S03]  /*0360*/  PRMT R19, RZ, 0x7610, R19 ;  /* 0x00007610ff137816 */ /* 0x000fc60000000013 */
[----:B0-----:R-:W-:-:S04]  /*0370*/  @!P2 IMAD.WIDE.U32 R2, R23, 0x2, R2 ;  /* 0x000000021702a825 */ /* 0x001fc800078e0002 */
[----:B------:R-:W-:Y:S01]  /*0380*/  @!P3 IMAD.WIDE.U32 R10, R29, 0x2, R10 ;  /* 0x000000021d0ab825 */ /* 0x000fe200078e000a */
[----:B------:R-:W-:Y:S01]  /*0390*/  PRMT R22, RZ, 0x7610, R22 ;  /* 0x00007610ff167816 */ /* 0x000fe20000000016 */
[----:B------:R-:W5:Y:S02]  /*03a0*/  @!P2 LDG.E.U16 R21, desc[UR4][R2.64] ;  /* 0x000000040215a981 */ /* 0x000f64000c1e1500 */
[C---:B------:R-:W-:Y:S02]  /*03b0*/  VIADD R23, R16.reuse, 0x100 ;  /* 0x0000010010177836 */ /* 0x040fe40000000000 */
[----:B------:R-:W-:Y:S01]  /*03c0*/  @!P6 IMAD.IADD R27, R25, 0x1, R27 ;  /* 0x00000001191be824 */ /* 0x000fe200078e021b */
[----:B------:R-:W-:Y:S01]  /*03d0*/  PRMT R13, RZ, 0x7610, R13 ;  /* 0x00007610ff0d7816 */ /* 0x000fe2000000000d */
[----:B------:R0:W5:Y:S01]  /*03e0*/  @!P3 LDG.E.U16 R19, desc[UR4][R10.64] ;  /* 0x000000040a13b981 */ /* 0x000162000c1e1500 */
[----:B------:R-:W-:Y:S01]  /*03f0*/  PRMT R12, RZ, 0x7610, R12 ;  /* 0x00007610ff0c7816 */ /* 0x000fe2000000000c */
[----:B-1----:R-:W-:Y:S01]  /*0400*/  @!P6 IMAD.WIDE.U32 R8, R27, 0x2, R8 ;  /* 0x000000021b08e825 */ /* 0x002fe200078e0008 */
[----:B------:R-:W-:Y:S01]  /*0410*/  ISETP.GE.U32.AND P4, PT, R23, R0, PT ;  /* 0x000000001700720c */ /* 0x000fe20003f86070 */
[----:B------:R-:W-:Y:S01]  /*0420*/  BSSY.RECONVERGENT B0, `(.L_x_16566) ;  /* 0x0000018000007945 */ /* 0x000fe20003800200 */
[----:B------:R-:W5:Y:S01]  /*0430*/  @!P1 LDG.E.U16 R22, desc[UR4][R4.64] ;  /* 0x0000000404169981 */ /* 0x000f62000c1e1500 */
[----:B------:R-:W-:-:S02]  /*0440*/  VIADD R23, R16, 0x180 ;  /* 0x0000018010177836 */ /* 0x000fc40000000000 */
[C---:B------:R-:W-:Y:S01]  /*0450*/  VIADD R27, R16.reuse, 0x200 ;  /* 0x00000200101b7836 */ /* 0x040fe20000000000 */
[----:B------:R1:W5:Y:S01]  /*0460*/  @!P0 LDG.E.U16 R13, desc[UR4][R6.64] ;  /* 0x00000004060d8981 */ /* 0x000362000c1e1500 */
[C---:B0-----:R-:W-:Y:S02]  /*0470*/  VIADD R11, R16.reuse, 0x280 ;  /* 0x00000280100b7836 */ /* 0x041fe40000000000 */
[C---:B------:R-:W-:Y:S01]  /*0480*/  VIADD R3, R16.reuse, 0x80 ;  /* 0x0000008010037836 */ /* 0x040fe20000000000 */
[----:B------:R0:W5:Y:S01]  /*0490*/  @!P6 LDG.E.U16 R12, desc[UR4][R8.64] ;  /* 0x00000004080ce981 */ /* 0x000162000c1e1500 */
[-C--:B------:R-:W-:Y:S02]  /*04a0*/  ISETP.GE.U32.AND P3, PT, R23, R0.reuse, PT ;  /* 0x000000001700720c */ /* 0x080fe40003f66070 */
[-C--:B------:R-:W-:Y:S02]  /*04b0*/  ISETP.GE.U32.AND P2, PT, R27, R0.reuse, PT ;  /* 0x000000001b00720c */ /* 0x080fe40003f46070 */
[-C--:B------:R-:W-:Y:S01]  /*04c0*/  ISETP.GE.U32.AND P1, PT, R11, R0.reuse, PT ;  /* 0x000000000b00720c */ /* 0x080fe20003f26070 */
[----:B-1----:R-:W-:Y:S01]  /*04d0*/  VIADD R7, R16, 0x300 ;  /* 0x0000030010077836 */ /* 0x002fe20000000000 */
[----:B------:R-:W-:Y:S01]  /*04e0*/  ISETP.GE.U32.AND P6, PT, R3, R0, PT ;  /* 0x000000000300720c */ /* 0x000fe20003fc6070 */
[----:B---3--:R-:W-:-:S12]  /*04f0*/  @P5 BRA `(.L_x_16567) ;  /* 0x0000000000285947 */ /* 0x008fd80003800000 */
[----:B0----5:R-:W-:-:S05]  /*0500*/  HADD2.F32 R9, -RZ, R17.H0_H0 ;  /* 0x20000011ff097230 */ /* 0x021fca0000004100 */
        /* <DEDUP_REMOVED lines=9> */
.L_x_16567:
[----:B------:R-:W-:Y:S05]  /*05a0*/  BSYNC.RECONVERGENT B0 ;  /* 0x0000000000007941 */ /* 0x000fea0003800200 */
.L_x_16566:
[----:B------:R-:W-:Y:S01]  /*05b0*/  BSSY.RECONVERGENT B0, `(.L_x_16568) ;  /* 0x000000e000007945 */ /* 0x000fe20003800200 */
[----:B------:R-:W-:Y:S01]  /*05c0*/  ISETP.GE.U32.AND P0, PT, R7, R0, PT ;  /* 0x000000000700720c */ /* 0x000fe20003f06070 */
[----:B------:R-:W-:Y:S02]  /*05d0*/  VIADD R5, R16, 0x380 ;  /* 0x0000038010057836 */ /* 0x000fe40000000000 */
[----:B------:R-:W-:Y:S10]  /*05e0*/  @P6 BRA `(.L_x_16569) ;  /* 0x0000000000286947 */ /* 0x000ff40003800000 */
[----:B-----5:R-:W-:-:S05]  /*05f0*/  HADD2.F32 R2, -RZ, R18.H0_H0 ;  /* 0x20000012ff027230 */ /* 0x020fca0000004100 */
[----:B------:R-:W-:-:S13]  /*0600*/  FSETP.NAN.FTZ.AND P6, PT, |R2|, |R2|, PT ;  /* 0x400000020200720b */ /* 0x000fda0003fd8200 */
[----:B------:R-:W1:Y:S08]  /*0610*/  @!P6 LDC.U16 R4, c[0x0][0x388] ;  /* 0x0000e200ff04eb82 */ /* 0x000e700000000400 */
[----:B------:R-:W0:Y:S01]  /*0620*/  @!P6 LDC.U16 R6, c[0x0][0x38a] ;  /* 0x0000e280ff06eb82 */ /* 0x000e220000000400 */
[----:B-1----:R-:W-:-:S05]  /*0630*/  @!P6 HADD2.F32 R7, -RZ, R4.H0_H0 ;  /* 0x20000004ff07e230 */ /* 0x002fca0000004100 */
[----:B------:R-:W-:Y:S01]  /*0640*/  @!P6 FMNMX.FTZ R2, R7, R2, !PT ;  /* 0x000000020702e209 */ /* 0x000fe20007810000 */
[----:B0-----:R-:W-:-:S05]  /*0650*/  @!P6 HADD2.F32 R9, -RZ, R6.H0_H0 ;  /* 0x20000006ff09e230 */ /* 0x001fca0000004100 */
[----:B------:R-:W-:-:S04]  /*0660*/  @!P6 FMNMX.FTZ R2, R9, R2, PT ;  /* 0x000000020902e209 */ /* 0x000fc80003810000 */
[----:B------:R-:W-:-:S04]  /*0670*/  @!P6 F2FP.F16.F32.PACK_AB R2, RZ, R2 ;  /* 0x00000002ff02e23e */ /* 0x000fc800000000ff */
[----:B------:R-:W-:-:S07]  /*0680*/  @!P6 PRMT R18, R2, 0x7610, R18 ;  /* 0x000076100212e816 */ /* 0x000fce0000000012 */
.L_x_16569:
[----:B------:R-:W-:Y:S05]  /*0690*/  BSYNC.RECONVERGENT B0 ;  /* 0x0000000000007941 */ /* 0x000fea0003800200 */
.L_x_16568:
[----:B------:R-:W-:Y:S01]  /*06a0*/  ISETP.GE.U32.AND P6, PT, R5, R0, PT ;  /* 0x000000000500720c */ /* 0x000fe20003fc6070 */
[----:B------:R-:W-:Y:S01]  /*06b0*/  @!P5 IMAD.IADD R5, R25, 0x1, R16 ;  /* 0x000000011905d824 */ /* 0x000fe200078e0210 */
[----:B------:R-:W-:Y:S03]  /*06c0*/  BSSY.RECONVERGENT B0, `(.L_x_16570) ;  /* 0x000000d000007945 */ /* 0x000fe60003800200 */
[----:B------:R-:W-:Y:S01]  /*06d0*/  @!P5 IMAD.WIDE.U32 R14, R5, 0x2, R14 ;  /* 0x00000002050ed825 */ /* 0x000fe200078e000e */
[----:B------:R-:W-:Y:S07]  /*06e0*/  @P4 BRA `(.L_x_16571) ;  /* 0x0000000000284947 */ /* 0x000fee0003800000 */
[----:B-----5:R-:W-:-:S05]  /*06f0*/  HADD2.F32 R2, -RZ, R20.H0_H0 ;  /* 0x20000014ff027230 */ /* 0x020fca0000004100 */
[----:B------:R-:W-:-:S13]  /*0700*/  FSETP.NAN.FTZ.AND P4, PT, |R2|, |R2|, PT ;  /* 0x400000020200720b */ /* 0x000fda0003f98200 */
[----:B------:R-:W1:Y:S08]  /*0710*/  @!P4 LDC.U16 R4, c[0x0][0x388] ;  /* 0x0000e200ff04cb82 */ /* 0x000e700000000400 */
[----:B------:R-:W2:Y:S01]  /*0720*/  @!P4 LDC.U16 R6, c[0x0][0x38a] ;  /* 0x0000e280ff06cb82 */ /* 0x000ea20000000400 */
[----:B-1----:R-:W-:-:S05]  /*0730*/  @!P4 HADD2.F32 R5, -RZ, R4.H0_H0 ;  /* 0x20000004ff05c230 */ /* 0x002fca0000004100 */
[----:B------:R-:W-:Y:S01]  /*0740*/  @!P4 FMNMX.FTZ R2, R5, R2, !PT ;  /* 0x000000020502c209 */ /* 0x000fe20007810000 */
[----:B--2---:R-:W-:-:S05]  /*0750*/  @!P4 HADD2.F32 R7, -RZ, R6.H0_H0 ;  /* 0x20000006ff07c230 */ /* 0x004fca0000004100 */
[----:B------:R-:W-:-:S04]  /*0760*/  @!P4 FMNMX.FTZ R2, R7, R2, PT ;  /* 0x000000020702c209 */ /* 0x000fc80003810000 */
[----:B------:R-:W-:-:S04]  /*0770*/  @!P4 F2FP.F16.F32.PACK_AB R2, RZ, R2 ;  /* 0x00000002ff02c23e */ /* 0x000fc800000000ff */
[----:B------:R-:W-:-:S07]  /*0780*/  @!P4 PRMT R20, R2, 0x7610, R20 ;  /* 0x000076100214c816 */ /* 0x000fce0000000014 */
.L_x_16571:
[----:B------:R-:W-:Y:S05]  /*0790*/  BSYNC.RECONVERGENT B0 ;  /* 0x0000000000007941 */ /* 0x000fea0003800200 */
.L_x_16570:
[----:B------:R-:W-:Y:S04]  /*07a0*/  BSSY.RECONVERGENT B0, `(.L_x_16572) ;  /* 0x000000c000007945 */ /* 0x000fe80003800200 */
[----:B------:R-:W-:Y:S05]  /*07b0*/  @P3 BRA `(.L_x_16573) ;  /* 0x0000000000283947 */ /* 0x000fea0003800000 */
        /* <DEDUP_REMOVED lines=10> */
.L_x_16573:
[----:B------:R-:W-:Y:S05]  /*0860*/  BSYNC.RECONVERGENT B0 ;  /* 0x0000000000007941 */ /* 0x000fea0003800200 */
.L_x_16572:
        /* <DEDUP_REMOVED lines=12> */
.L_x_16575:
[----:B------:R-:W-:Y:S05]  /*0930*/  BSYNC.RECONVERGENT B0 ;  /* 0x0000000000007941 */ /* 0x000fea0003800200 */
.L_x_16574:
        /* <DEDUP_REMOVED lines=12> */
.L_x_16577:
[----:B------:R-:W-:Y:S05]  /*0a00*/  BSYNC.RECONVERGENT B0 ;  /* 0x0000000000007941 */ /* 0x000fea0003800200 */
.L_x_16576:
        /* <DEDUP_REMOVED lines=12> */
.L_x_16579:
[----:B------:R-:W-:Y:S05]  /*0ad0*/  BSYNC.RECONVERGENT B0 ;  /* 0x0000000000007941 */ /* 0x000fea0003800200 */
.L_x_16578:
        /* <DEDUP_REMOVED lines=12> */
.L_x_16581:
[----:B------:R-:W-:Y:S05]  /*0ba0*/  BSYNC.RECONVERGENT B0 ;  /* 0x0000000000007941 */ /* 0x000fea0003800200 */
.L_x_16580:
[----:B-----5:R1:W-:Y:S01]  /*0bb0*/  @!P5 STG.E.U16 desc[UR4][R14.64], R17 ;  /* 0x000000110e00d986 */ /* 0x0203e2000c101504 */
[----:B------:R-:W-:Y:S01]  /*0bc0*/  @!P5 IMAD.MOV.U32 R16, RZ, RZ, R3 ;  /* 0x000000ffff10d224 */ /* 0x000fe200078e0003 */
[----:B------:R-:W-:Y:S04]  /*0bd0*/  BSSY.RECONVERGENT B0, `(.L_x_16582) ;  /* 0x000002d000007945 */ /* 0x000fe80003800200 */
[----:B------:R-:W-:Y:S01]  /*0be0*/  BSSY.RELIABLE B1, `(.L_x_16583) ;  /* 0x0000025000017945 */ /* 0x000fe20003800100 */
[----:B------:R-:W-:-:S13]  /*0bf0*/  ISETP.GE.U32.AND P0, PT, R16, R0, PT ;  /* 0x000000001000720c */ /* 0x000fda0003f06070 */
[----:B-1----:R-:W-:Y:S05]  /*0c00*/  @P0 BRA `(.L_x_16584) ;  /* 0x0000000000300947 */ /* 0x002fea0003800000 */
[----:B------:R-:W1:Y:S01]  /*0c10*/  LDC.64 R2, c[0x0][0x398] ;  /* 0x0000e600ff027b82 */ /* 0x000e620000000a00 */
[----:B------:R-:W-:Y:S02]  /*0c20*/  IMAD.IADD R5, R25, 0x1, R16 ;  /* 0x0000000119057824 */ /* 0x000fe400078e0210 */
[----:B------:R-:W-:-:S05]  /*0c30*/  VIADD R16, R16, 0x80 ;  /* 0x0000008010107836 */ /* 0x000fca0000000000 */
[----:B------:R-:W-:Y:S01]  /*0c40*/  ISETP.GE.U32.AND P0, PT, R16, R0, PT ;  /* 0x000000001000720c */ /* 0x000fe20003f06070 */
[----:B-1----:R-:W-:-:S05]  /*0c50*/  IMAD.WIDE.U32 R2, R5, 0x2, R2 ;  /* 0x0000000205027825 */ /* 0x002fca00078e0002 */
[----:B------:R1:W-:Y:S07]  /*0c60*/  STG.E.U16 desc[UR4][R2.64], R18 ;  /* 0x0000001202007986 */ /* 0x0003ee000c101504 */
[----:B------:R-:W-:Y:S05]  /*0c70*/  @P0 BRA `(.L_x_16585) ;  /* 0x0000000000300947 */ /* 0x000fea0003800000 */
[----:B-1----:R-:W1:Y:S01]  /*0c80*/  LDC.64 R2, c[0x0][0x398] ;  /* 0x0000e600ff027b82 */ /* 0x002e620000000a00 */
[----:B------:R-:W-:Y:S02]  /*0c90*/  IMAD.IADD R5, R25, 0x1, R16 ;  /* 0x0000000119057824 */ /* 0x000fe400078e0210 */
[----:B------:R-:W-:Y:S02]  /*0ca0*/  VIADD R16, R16, 0x80 ;  /* 0x0000008010107836 */ /* 0x000fe40000000000 */
[----:B-1----:R-:W-:-:S05]  /*0cb0*/  IMAD.WIDE.U32 R2, R5, 0x2, R2 ;  /* 0x0000000205027825 */ /* 0x002fca00078e0002 */
[----:B------:R1:W-:Y:S02]  /*0cc0*/  STG.E.U16 desc[UR4][R2.64], R20 ;  /* 0x0000001402007986 */ /* 0x0003e4000c101504 */
.L_x_16584:
[----:B------:R-:W-:-:S13]  /*0cd0*/  ISETP.GE.U32.AND P0, PT, R16, R0, PT ;  /* 0x000000001000720c */ /* 0x000fda0003f06070 */
[----:B------:R-:W-:Y:S05]  /*0ce0*/  @P0 BRA `(.L_x_16586) ;  /* 0x0000000000300947 */ /* 0x000fea0003800000 */
[----:B-1----:R-:W1:Y:S01]  /*0cf0*/  LDC.64 R2, c[0x0][0x398] ;  /* 0x0000e600ff027b82 */ /* 0x002e620000000a00 */
[----:B------:R-:W-:Y:S02]  /*0d00*/  IMAD.IADD R5, R25, 0x1, R16 ;  /* 0x0000000119057824 */ /* 0x000fe400078e0210 */
[----:B------:R-:W-:Y:S02]  /*0d10*/  VIADD R16, R16, 0x80 ;  /* 0x0000008010107836 */ /* 0x000fe40000000000 */
[----:B-1----:R-:W-:-:S05]  /*0d20*/  IMAD.WIDE.U32 R2, R5, 0x2, R2 ;  /* 0x0000000205027825 */ /* 0x002fca00078e0002 */
[----:B------:R2:W-:Y:S02]  /*0d30*/  STG.E.U16 desc[UR4][R2.64], R19 ;  /* 0x0000001302007986 */ /* 0x0005e4000c101504 */
.L_x_16585:
[----:B------:R-:W-:-:S13]  /*0d40*/  ISETP.GE.U32.AND P0, PT, R16, R0, PT ;  /* 0x000000001000720c */ /* 0x000fda0003f06070 */
[----:B------:R-:W-:Y:S05]  /*0d50*/  @P0 BRA `(.L_x_16587) ;  /* 0x0000000000340947 */ /* 0x000fea0003800000 */
[----:B-12---:R-:W1:Y:S01]  /*0d60*/  LDC.64 R2, c[0x0][0x398] ;  /* 0x0000e600ff027b82 */ /* 0x006e620000000a00 */
[----:B------:R-:W-:Y:S02]  /*0d70*/  IMAD.IADD R5, R25, 0x1, R16 ;  /* 0x0000000119057824 */ /* 0x000fe400078e0210 */
[----:B------:R-:W-:Y:S02]  /*0d80*/  VIADD R16, R16, 0x80 ;  /* 0x0000008010107836 */ /* 0x000fe40000000000 */
[----:B-1----:R-:W-:-:S05]  /*0d90*/  IMAD.WIDE.U32 R2, R5, 0x2, R2 ;  /* 0x0000000205027825 */ /* 0x002fca00078e0002 */
[----:B------:R2:W-:Y:S02]  /*0da0*/  STG.E.U16 desc[UR4][R2.64], R21 ;  /* 0x0000001502007986 */ /* 0x0005e4000c101504 */
.L_x_16586:
[----:B------:R-:W-:-:S13]  /*0db0*/  ISETP.GE.U32.AND P0, PT, R16, R0, PT ;  /* 0x000000001000720c */ /* 0x000fda0003f06070 */
[----:B------:R-:W-:Y:S05]  /*0dc0*/  @P0 BREAK.RELIABLE B1 ;  /* 0x0000000000010942 */ /* 0x000fea0003800100 */
[----:B------:R-:W-:Y:S05]  /*0dd0*/  @P0 BRA `(.L_x_16588) ;  /* 0x0000000000300947 */ /* 0x000fea0003800000 */
[----:B-12---:R-:W1:Y:S01]  /*0de0*/  LDC.64 R2, c[0x0][0x398] ;  /* 0x0000e600ff027b82 */ /* 0x006e620000000a00 */
[----:B------:R-:W-:Y:S02]  /*0df0*/  IMAD.IADD R5, R25, 0x1, R16 ;  /* 0x0000000119057824 */ /* 0x000fe400078e0210 */
[----:B------:R-:W-:Y:S02]  /*0e00*/  VIADD R16, R16, 0x80 ;  /* 0x0000008010107836 */ /* 0x000fe40000000000 */
[----:B-1----:R-:W-:-:S05]  /*0e10*/  IMAD.WIDE.U32 R2, R5, 0x2, R2 ;  /* 0x0000000205027825 */ /* 0x002fca00078e0002 */
[----:B------:R3:W-:Y:S02]  /*0e20*/  STG.E.U16 desc[UR4][R2.64], R22 ;  /* 0x0000001602007986 */ /* 0x0007e4000c101504 */
.L_x_16587:
[----:B------:R-:W-:Y:S05]  /*0e30*/  BSYNC.RELIABLE B1 ;  /* 0x0000000000017941 */ /* 0x000fea0003800100 */
.L_x_16583:
[----:B------:R-:W-:-:S13]  /*0e40*/  ISETP.GE.U32.AND P0, PT, R16, R0, PT ;  /* 0x000000001000720c */ /* 0x000fda0003f06070 */
[----:B-123--:R-:W1:Y:S01]  /*0e50*/  @!P0 LDC.64 R2, c[0x0][0x398] ;  /* 0x0000e600ff028b82 */ /* 0x00ee620000000a00 */
[----:B------:R-:W-:Y:S02]  /*0e60*/  @!P0 IMAD.IADD R5, R25, 0x1, R16 ;  /* 0x0000000119058824 */ /* 0x000fe400078e0210 */
[----:B------:R-:W-:Y:S02]  /*0e70*/  @!P0 VIADD R16, R16, 0x80 ;  /* 0x0000008010108836 */ /* 0x000fe40000000000 */
[----:B-1----:R-:W-:-:S05]  /*0e80*/  @!P0 IMAD.WIDE.U32 R2, R5, 0x2, R2 ;  /* 0x0000000205028825 */ /* 0x002fca00078e0002 */
[----:B------:R3:W-:Y:S02]  /*0e90*/  @!P0 STG.E.U16 desc[UR4][R2.64], R13 ;  /* 0x0000000d02008986 */ /* 0x0007e4000c101504 */
.L_x_16588:
[----:B------:R-:W-:Y:S05]  /*0ea0*/  BSYNC.RECONVERGENT B0 ;  /* 0x0000000000007941 */ /* 0x000fea0003800200 */
.L_x_16582:
[----:B------:R-:W-:Y:S05]  /*0eb0*/  WARPSYNC.ALL ;  /* 0x0000000000007948 */ /* 0x000fea0003800000 */
[----:B------:R-:W-:-:S13]  /*0ec0*/  ISETP.GE.U32.AND P0, PT, R16, R0, PT ;  /* 0x000000001000720c */ /* 0x000fda0003f06070 */
[----:B------:R-:W-:Y:S05]  /*0ed0*/  @P0 EXIT ;  /* 0x000000000000094d */ /* 0x000fea0003800000 */
[----:B-123--:R-:W1:Y:S01]  /*0ee0*/  LDC.64 R2, c[0x0][0x398] ;  /* 0x0000e600ff027b82 */ /* 0x00ee620000000a00 */
[----:B------:R-:W-:-:S04]  /*0ef0*/  IMAD.IADD R25, R25, 0x1, R16 ;  /* 0x0000000119197824 */ /* 0x000fc800078e0210 */
[----:B-1----:R-:W-:-:S05]  /*0f00*/  IMAD.WIDE.U32 R2, R25, 0x2, R2 ;  /* 0x0000000219027825 */ /* 0x002fca00078e0002 */
[----:B------:R-:W-:Y:S01]  /*0f10*/  STG.E.U16 desc[UR4][R2.64], R12 ;  /* 0x0000000c02007986 */ /* 0x000fe2000c101504 */
[----:B------:R-:W-:Y:S05]  /*0f20*/  EXIT ;  /* 0x000000000000794d */ /* 0x000fea0003800000 */
.L_x_16565:
[----:B------:R-:W0:Y:S01]  /*0f30*/  S2R R29, SR_TID.X ;  /* 0x00000000001d7919 */ /* 0x000e220000002100 */
[----:B------:R-:W1:Y:S08]  /*0f40*/  LDC.64 R2, c[0x0][0x3a0] ;  /* 0x0000e800ff027b82 */ /* 0x000e700000000a00 */
[----:B------:R-:W2:Y:S01]  /*0f50*/  LDC.64 R14, c[0x0][0x398] ;  /* 0x0000e600ff0e7b82 */ /* 0x000ea20000000a00 */
[----:B-1----:R-:W-:-:S04]  /*0f60*/  IMAD.WIDE.U32 R2, R25, 0x2, R2 ;  /* 0x0000000219027825 */ /* 0x002fc800078e0002 */
[----:B0-----:R-:W-:-:S05]  /*0f70*/  IMAD.WIDE.U32 R2, R29, 0x4, R2 ;  /* 0x000000041d027825 */ /* 0x001fca00078e0002 */
[----:B------:R-:W3:Y:S04]  /*0f80*/  LDG.E R16, desc[UR4][R2.64] ;  /* 0x0000000402107981 */ /* 0x000ee8000c1e1900 */
[----:B------:R-:W4:Y:S04]  /*0f90*/  LDG.E R7, desc[UR4][R2.64+0x200] ;  /* 0x0002000402077981 */ /* 0x000f28000c1e1900 */
[----:B------:R-:W5:Y:S04]  /*0fa0*/  LDG.E R0, desc[UR4][R2.64+0x600] ;  /* 0x0006000402007981 */ /* 0x000f68000c1e1900 */
[----:B------:R0:W5:Y:S01]  /*0fb0*/  LDG.E R5, desc[UR4][R2.64+0x400] ;  /* 0x0004000402057981 */ /* 0x000162000c1e1900 */
[----:B--2---:R-:W-:-:S04]  /*0fc0*/  IMAD.WIDE.U32 R14, R25, 0x2, R14 ;  /* 0x00000002190e7825 */ /* 0x004fc800078e000e */
[----:B------:R-:W-:-:S04]  /*0fd0*/  IMAD.WIDE.U32 R14, R29, 0x4, R14 ;  /* 0x000000041d0e7825 */ /* 0x000fc800078e000e */
[----:B---3--:R-:W-:-:S05]  /*0fe0*/  HADD2.F32 R4, -RZ, R16.H0_H0 ;  /* 0x20000010ff047230 */ /* 0x008fca0000004100 */
[----:B------:R-:W-:Y:S02]  /*0ff0*/  FSETP.NAN.FTZ.AND P6, PT, |R4|, |R4|, PT ;  /* 0x400000040400720b */ /* 0x000fe40003fd8200 */
[----:B------:R-:W-:-:S11]  /*1000*/  PRMT R23, R16, 0x7632, R23 ;  /* 0x0000763210177816 */ /* 0x000fd60000000017 */
[----:B------:R-:W0:Y:S01]  /*1010*/  @!P6 LDC.U16 R10, c[0x0][0x38a] ;  /* 0x0000e280ff0aeb82 */ /* 0x000e220000000400 */
[----:B------:R-:W-:-:S07]  /*1020*/  HADD2.F32 R8, -RZ, R23.H0_H0 ;  /* 0x20000017ff087230 */ /* 0x000fce0000004100 */
[----:B------:R-:W1:Y:S01]  /*1030*/  @!P6 LDC.U16 R6, c[0x0][0x388] ;  /* 0x0000e200ff06eb82 */ /* 0x000e620000000400 */
[----:B------:R-:W-:Y:S01]  /*1040*/  FSETP.NAN.FTZ.AND P5, PT, |R8|, |R8|, PT ;  /* 0x400000080800720b */ /* 0x000fe20003fb8200 */
[----:B0-----:R-:W-:-:S12]  /*1050*/  @!P6 HADD2.F32 R3, -RZ, R10.H0_H0 ;  /* 0x2000000aff03e230 */ /* 0x001fd80000004100 */
[----:B------:R-:W0:Y:S01]  /*1060*/  @!P5 LDC.U16 R10, c[0x0][0x388] ;  /* 0x0000e200ff0adb82 */ /* 0x000e220000000400 */
[----:B-1----:R-:W-:-:S07]  /*1070*/  @!P6 HADD2.F32 R9, -RZ, R6.H0_H0 ;  /* 0x20000006ff09e230 */ /* 0x002fce0000004100 */
[----:B------:R-:W1:Y:S01]  /*1080*/  @!P5 LDC.U16 R19, c[0x0][0x38a] ;  /* 0x0000e280ff13db82 */ /* 0x000e620000000400 */
[----:B------:R-:W-:Y:S02]  /*1090*/  @!P6 FMNMX.FTZ R4, R9, R4, !PT ;  /* 0x000000040904e209 */ /* 0x000fe40007810000 */
[C---:B----4-:R-:W-:Y:S02]  /*10a0*/  PRMT R6, R7.reuse, 0x7610, R6 ;  /* 0x0000761007067816 */ /* 0x050fe40000000006 */
[----:B------:R-:W-:Y:S02]  /*10b0*/  PRMT R7, R7, 0x7632, R7 ;  /* 0x0000763207077816 */ /* 0x000fe40000000007 */
[----:B------:R-:W-:Y:S02]  /*10c0*/  @!P6 FMNMX.FTZ R20, R3, R4, PT ;  /* 0x000000040314e209 */ /* 0x000fe40003810000 */
[----:B-----5:R-:W-:Y:S02]  /*10d0*/  PRMT R3, R0, 0x7632, R3 ;  /* 0x0000763200037816 */ /* 0x020fe40000000003 */
[----:B------:R-:W-:-:S02]  /*10e0*/  PRMT R4, R5, 0x7610, R4 ;  /* 0x0000761005047816 */ /* 0x000fc40000000004 */
[----:B------:R-:W-:Y:S02]  /*10f0*/  PRMT R5, R5, 0x7632, R5 ;  /* 0x0000763205057816 */ /* 0x000fe40000000005 */
[----:B------:R-:W-:Y:S01]  /*1100*/  PRMT R2, R0, 0x7610, R2 ;  /* 0x0000761000027816 */ /* 0x000fe20000000002 */
[----:B------:R-:W-:Y:S02]  /*1110*/  HADD2.F32 R17, -RZ, R6.H0_H0 ;  /* 0x20000006ff117230 */ /* 0x000fe40000004100 */
[----:B------:R-:W-:Y:S02]  /*1120*/  HADD2.F32 R18, -RZ, R7.H0_H0 ;  /* 0x20000007ff127230 */ /* 0x000fe40000004100 */
[----:B------:R-:W-:Y:S02]  /*1130*/  HADD2.F32 R11, -RZ, R3.H0_H0 ;  /* 0x20000003ff0b7230 */ /* 0x000fe40000004100 */
[----:B------:R-:W-:Y:S02]  /*1140*/  HADD2.F32 R12, -RZ, R4.H0_H0 ;  /* 0x20000004ff0c7230 */ /* 0x000fe40000004100 */
[----:B------:R-:W-:-:S02]  /*1150*/  HADD2.F32 R9, -RZ, R5.H0_H0 ;  /* 0x20000005ff097230 */ /* 0x000fc40000004100 */
[----:B------:R-:W-:Y:S01]  /*1160*/  HADD2.F32 R13, -RZ, R2.H0_H0 ;  /* 0x20000002ff0d7230 */ /* 0x000fe20000004100 */
[----:B------:R-:W-:Y:S01]  /*1170*/  FSETP.NAN.FTZ.AND P4, PT, |R17|, |R17|, PT ;  /* 0x400000111100720b */ /* 0x000fe20003f98200 */
[----:B0-----:R-:W-:Y:S01]  /*1180*/  @!P5 HADD2.F32 R21, -RZ, R10.H0_H0 ;  /* 0x2000000aff15d230 */ /* 0x001fe20000004100 */
[----:B------:R-:W-:Y:S02]  /*1190*/  FSETP.NAN.FTZ.AND P3, PT, |R18|, |R18|, PT ;  /* 0x400000121200720b */ /* 0x000fe40003f78200 */
[----:B------:R-:W-:Y:S02]  /*11a0*/  FSETP.NAN.FTZ.AND P0, PT, |R11|, |R11|, PT ;  /* 0x4000000b0b00720b */ /* 0x000fe40003f18200 */
[----:B------:R-:W-:Y:S02]  /*11b0*/  @!P6 F2FP.F16.F32.PACK_AB R16, RZ, R20 ;  /* 0x00000014ff10e23e */ /* 0x000fe400000000ff */
[----:B------:R-:W-:Y:S02]  /*11c0*/  FSETP.NAN.FTZ.AND P2, PT, |R12|, |R12|, PT ;  /* 0x4000000c0c00720b */ /* 0x000fe40003f58200 */
[----:B------:R-:W-:-:S02]  /*11d0*/  FSETP.NAN.FTZ.AND P1, PT, |R9|, |R9|, PT ;  /* 0x400000090900720b */ /* 0x000fc40003f38200 */
[----:B------:R-:W-:Y:S01]  /*11e0*/  FSETP.NAN.FTZ.AND P6, PT, |R13|, |R13|, PT ;  /* 0x4000000d0d00720b */ /* 0x000fe20003fd8200 */
[----:B-1----:R-:W-:Y:S01]  /*11f0*/  @!P5 HADD2.F32 R27, -RZ, R19.H0_H0 ;  /* 0x20000013ff1bd230 */ /* 0x002fe20000004100 */
[----:B------:R-:W-:Y:S01]  /*1200*/  @!P5 FMNMX.FTZ R24, R21, R8, !PT ;  /* 0x000000081518d209 */ /* 0x000fe20007810000 */
[----:B------:R-:W0:Y:S03]  /*1210*/  @!P4 LDC.U16 R0, c[0x0][0x388] ;  /* 0x0000e200ff00cb82 */ /* 0x000e260000000400 */
[----:B------:R-:W-:-:S05]  /*1220*/  @!P5 FMNMX.FTZ R24, R27, R24, PT ;  /* 0x000000181b18d209 */ /* 0x000fca0003810000 */
[----:B------:R-:W1:Y:S01]  /*1230*/  @!P3 LDC.U16 R10, c[0x0][0x388] ;  /* 0x0000e200ff0abb82 */ /* 0x000e620000000400 */
[----:B------:R-:W-:-:S07]  /*1240*/  @!P5 F2FP.F16.F32.PACK_AB R23, RZ, R24 ;  /* 0x00000018ff17d23e */ /* 0x000fce00000000ff */
[----:B------:R-:W2:Y:S08]  /*1250*/  @!P0 LDC.U16 R19, c[0x0][0x388] ;  /* 0x0000e200ff138b82 */ /* 0x000eb00000000400 */
[----:B------:R-:W3:Y:S08]  /*1260*/  @!P2 LDC.U16 R21, c[0x0][0x388] ;  /* 0x0000e200ff15ab82 */ /* 0x000ef00000000400 */
[----:B------:R-:W4:Y:S08]  /*1270*/  @!P1 LDC.U16 R20, c[0x0][0x388] ;  /* 0x0000e200ff149b82 */ /* 0x000f300000000400 */
[----:B------:R-:W5:Y:S08]  /*1280*/  @!P6 LDC.U16 R24, c[0x0][0x388] ;  /* 0x0000e200ff18eb82 */ /* 0x000f700000000400 */
[----:B------:R-:W5:Y:S08]  /*1290*/  @!P4 LDC.U16 R8, c[0x0][0x38a] ;  /* 0x0000e280ff08cb82 */ /* 0x000f700000000400 */
[----:B------:R-:W5:Y:S08]  /*12a0*/  @!P3 LDC.U16 R22, c[0x0][0x38a] ;  /* 0x0000e280ff16bb82 */ /* 0x000f700000000400 */
[----:B------:R-:W5:Y:S08]  /*12b0*/  @!P2 LDC.U16 R25, c[0x0][0x38a] ;  /* 0x0000e280ff19ab82 */ /* 0x000f700000000400 */
[----:B------:R-:W5:Y:S08]  /*12c0*/  @!P1 LDC.U16 R26, c[0x0][0x38a] ;  /* 0x0000e280ff1a9b82 */ /* 0x000f700000000400 */
[----:B------:R-:W5:Y:S08]  /*12d0*/  @!P0 LDC.U16 R27, c[0x0][0x38a] ;  /* 0x0000e280ff1b8b82 */ /* 0x000f700000000400 */
[----:B------:R-:W5:Y:S01]  /*12e0*/  @!P6 LDC.U16 R28, c[0x0][0x38a] ;  /* 0x0000e280ff1ceb82 */ /* 0x000f620000000400 */
[----:B0-----:R-:W-:-:S02]  /*12f0*/  @!P4 HADD2.F32 R0, -RZ, R0.H0_H0 ;  /* 0x20000000ff00c230 */ /* 0x001fc40000004100 */
[----:B-1----:R-:W-:Y:S02]  /*1300*/  @!P3 HADD2.F32 R29, -RZ, R10.H0_H0 ;  /* 0x2000000aff1db230 */ /* 0x002fe40000004100 */
[----:B--2---:R-:W-:Y:S02]  /*1310*/  @!P0 HADD2.F32 R10, -RZ, R19.H0_H0 ;  /* 0x20000013ff0a8230 */ /* 0x004fe40000004100 */
[----:B---3--:R-:W-:Y:S02]  /*1320*/  @!P2 HADD2.F32 R21, -RZ, R21.H0_H0 ;  /* 0x20000015ff15a230 */ /* 0x008fe40000004100 */
[----:B----4-:R-:W-:Y:S02]  /*1330*/  @!P1 HADD2.F32 R20, -RZ, R20.H0_H0 ;  /* 0x20000014ff149230 */ /* 0x010fe40000004100 */
[----:B-----5:R-:W-:Y:S01]  /*1340*/  @!P6 HADD2.F32 R24, -RZ, R24.H0_H0 ;  /* 0x20000018ff18e230 */ /* 0x020fe20000004100 */
[----:B------:R-:W-:Y:S01]  /*1350*/  @!P4 FMNMX.FTZ R0, R0, R17, !PT ;  /* 0x000000110000c209 */ /* 0x000fe20007810000 */
[----:B------:R-:W-:Y:S01]  /*1360*/  @!P4 HADD2.F32 R17, -RZ, R8.H0_H0 ;  /* 0x20000008ff11c230 */ /* 0x000fe20000004100 */
        /* <DEDUP_REMOVED lines=10> */
[----:B------:R-:W-:-:S02]  /*1410*/  @!P4 FMNMX.FTZ R0, R17, R0, PT ;  /* 0x000000001100c209 */ /* 0x000fc40003810000 */
[----:B------:R-:W-:Y:S02]  /*1420*/  @!P3 FMNMX.FTZ R8, R8, R29, PT ;  /* 0x0000001d0808b209 */ /* 0x000fe40003810000 */
[----:B------:R-:W-:Y:S02]  /*1430*/  @!P2 FMNMX.FTZ R12, R25, R12, PT ;  /* 0x0000000c190ca209 */ /* 0x000fe40003810000 */
[----:B------:R-:W-:Y:S02]  /*1440*/  @!P1 FMNMX.FTZ R9, R26, R9, PT ;  /* 0x000000091a099209 */ /* 0x000fe40003810000 */
[----:B------:R-:W-:Y:S02]  /*1450*/  @!P0 FMNMX.FTZ R11, R10, R11, PT ;  /* 0x0000000b0a0b8209 */ /* 0x000fe40003810000 */
[----:B------:R-:W-:Y:S02]  /*1460*/  @!P6 FMNMX.FTZ R13, R28, R13, PT ;  /* 0x0000000d1c0de209 */ /* 0x000fe40003810000 */
[----:B------:R-:W-:-:S02]  /*1470*/  @!P4 F2FP.F16.F32.PACK_AB R6, RZ, R0 ;  /* 0x00000000ff06c23e */ /* 0x000fc400000000ff */
[----:B------:R-:W-:Y:S02]  /*1480*/  @!P3 F2FP.F16.F32.PACK_AB R7, RZ, R8 ;  /* 0x00000008ff07b23e */ /* 0x000fe400000000ff */
[----:B------:R-:W-:Y:S02]  /*1490*/  @!P2 F2FP.F16.F32.PACK_AB R4, RZ, R12 ;  /* 0x0000000cff04a23e */ /* 0x000fe400000000ff */
[----:B------:R-:W-:Y:S02]  /*14a0*/  @!P1 F2FP.F16.F32.PACK_AB R5, RZ, R9 ;  /* 0x00000009ff05923e */ /* 0x000fe400000000ff */
[----:B------:R-:W-:Y:S02]  /*14b0*/  @!P0 F2FP.F16.F32.PACK_AB R3, RZ, R11 ;  /* 0x0000000bff03823e */ /* 0x000fe400000000ff */
[----:B------:R-:W-:Y:S02]  /*14c0*/  @!P6 F2FP.F16.F32.PACK_AB R2, RZ, R13 ;  /* 0x0000000dff02e23e */ /* 0x000fe400000000ff */
[----:B------:R-:W-:-:S02]  /*14d0*/  PRMT R16, R16, 0x5410, R23 ;  /* 0x0000541010107816 */ /* 0x000fc40000000017 */
[----:B------:R-:W-:Y:S02]  /*14e0*/  PRMT R6, R6, 0x5410, R7 ;  /* 0x0000541006067816 */ /* 0x000fe40000000007 */
[----:B------:R-:W-:Y:S02]  /*14f0*/  PRMT R4, R4, 0x5410, R5 ;  /* 0x0000541004047816 */ /* 0x000fe40000000005 */
[----:B------:R-:W-:Y:S01]  /*1500*/  PRMT R2, R2, 0x5410, R3 ;  /* 0x0000541002027816 */ /* 0x000fe20000000003 */
[----:B------:R-:W-:Y:S04]  /*1510*/  STG.E desc[UR4][R14.64], R16 ;  /* 0x000000100e007986 */ /* 0x000fe8000c101904 */
[----:B------:R-:W-:Y:S04]  /*1520*/  STG.E desc[UR4][R14.64+0x200], R6 ;  /* 0x000200060e007986 */ /* 0x000fe8000c101904 */
[----:B------:R-:W-:Y:S04]  /*1530*/  STG.E desc[UR4][R14.64+0x400], R4 ;  /* 0x000400040e007986 */ /* 0x000fe8000c101904 */
[----:B------:R-:W-:Y:S01]  /*1540*/  STG.E desc[UR4][R14.64+0x600], R2 ;  /* 0x000600020e007986 */ /* 0x000fe2000c101904 */
[----:B------:R-:W-:Y:S05]  /*1550*/  EXIT ;  /* 0x000000000000794d */ /* 0x000fea0003800000 */
.L_x_16589:
        /* <DEDUP_REMOVED lines=10> */
.L_x_37143:


//--------------------- .text._ZN2at6native29vectorized_elementwise_kernelILi4EZZZNS0_17clamp_kernel_cudaERNS_18TensorIteratorBaseERKN3c106ScalarES7_ENKUlvE_clEvENKUlvE6_clEvEUlNS4_4HalfEE_St5arrayIPcLm2EEEEviT0_T1_ --------------------------
	.section	.text._ZN2at6native29vectorized_elementwise_kernelILi4EZZZNS0_17clamp_kernel_cudaERNS_18TensorIteratorBaseERKN3c106ScalarES7_ENKUlvE_clEvENKUlvE6_clEvEUlNS4_4HalfEE_St5arrayIPcLm2EEEEviT0_T1_,"ax",@progbits
	.align	128
        .global         _ZN2at6native29vectorized_elementwise_kernelILi4EZZZNS0_17clamp_kernel_cudaERNS_18TensorIteratorBaseERKN3c106ScalarES7_ENKUlvE_clEvENKUlvE6_clEvEUlNS4_4HalfEE_St5arrayIPcLm2EEEEviT0_T1_
        .type           _ZN2at6native29vectorized_elementwise_kernelILi4EZZZNS0_17clamp_kernel_cudaERNS_18TensorIteratorBaseERKN3c106ScalarES7_ENKUlvE_clEvENKUlvE6_clEvEUlNS4_4HalfEE_St5arrayIPcLm2EEEEviT0_T1_,@function
        .size           _ZN2at6native29vectorized_elementwise_kernelILi4EZZZNS0_17clamp_kernel_cudaERNS_18TensorIteratorBaseERKN3c106ScalarES7_ENKUlvE_clEvENKUlvE6_clEvEUlNS4_4HalfEE_St5arrayIPcLm2EEEEviT0_T1_,(.L_x_37144 - _ZN2at6native29vectorized_elementwise_kernelILi4EZZZNS0_17clamp_kernel_cudaERNS_18TensorIteratorBaseERKN3c106ScalarES7_ENKUlvE_clEvENKUlvE6_clEvEUlNS4_4HalfEE_St5arrayIPcLm2EEEEviT0_T1_)
        .other          _ZN2at6native29vectorized_elementwise_kernelILi4EZZZNS0_17clamp_kernel_cudaERNS_18TensorIteratorBaseERKN3c106ScalarES7_ENKUlvE_clEvENKUlvE6_clEvEUlNS4_4HalfEE_St5arrayIPcLm2EEEEviT0_T1_,@"STO_CUDA_ENTRY STV_DEFAULT"
_ZN2at6native29vectorized_elementwise_kernelILi4EZZZNS0_17clamp_kernel_cudaERNS_18TensorIteratorBaseERKN3c106ScalarES7_ENKUlvE_clEvENKUlvE6_clEvEUlNS4_4HalfEE_St5arrayIPcLm2EEEEviT0_T1_:
.text._ZN2at6native29vectorized_elementwise_kernelILi4EZZZNS0_17clamp_kernel_cudaERNS_18TensorIteratorBaseERKN3c106ScalarES7_ENKUlvE_clEvENKUlvE6_clEvEUlNS4_4HalfEE_St5arrayIPcLm2EEEEviT0_T1_:
        /* <DEDUP_REMOVED lines=21> */
[----:B------:R-:W5:Y:S07]  /*0150*/  @!P6 LDG.E.U16 R18, desc[UR4][R32.64] ;  /* 0x000000042012e981 */ /* 0x000f6e000c1e1500 */
[----:B------:R-:W-:Y:S01]  /*0160*/  @!P4 IMAD.IADD R29, R15, 0x1, R25 ;  /* 0x000000010f1dc824 */ /* 0x000fe200078e0219 */
[----:B------:R-:W0:Y:S01]  /*0170*/  @!P4 LDC.64 R16, c[0x0][0x3a0] ;  /* 0x0000e800ff10cb82 */ /* 0x000e220000000a00 */
[----:B------:R-:W-:-:S05]  /*0180*/  @!P4 VIADD R25, R25, 0x80 ;  /* 0x000000801919c836 */ /* 0x000fca0000000000 */
[----:B------:R-:W-:-:S13]  /*0190*/  ISETP.GE.U32.AND P3, PT, R25, R0, PT ;  /* 0x000000001900720c */ /* 0x000fda0003f66070 */
[----:B------:R-:W-:Y:S01]  /*01a0*/  @!P3 IMAD.IADD R27, R15, 0x1, R25 ;  /* 0x000000010f1bb824 */ /* 0x000fe200078e0219 */
[----:B------:R-:W-:Y:S01]  /*01b0*/  PRMT R20, RZ, 0x7610, R20 ;  /* 0x00007610ff147816 */ /* 0x000fe20000000014 */
[----:B------:R-:W-:Y:S01]  /*01c0*/  @!P3 VIADD R25, R25, 0x80 ;  /* 0x000000801919b836 */ /* 0x000fe20000000000 */
[----:B------:R-:W2:Y:S04]  /*01d0*/  @!P3 LDC.64 R10, c[0x0][0x3a0] ;  /* 0x0000e800ff0abb82 */ /* 0x000ea80000000a00 */
        /* <DEDUP_REMOVED lines=12> */
[----:B------:R-:W-:Y:S01]  /*02a0*/  ISETP.GE.U32.AND P6, PT, R25, R0, PT ;  /* 0x000000001900720c */ /* 0x000fe20003fc6070 */
[----:B-1----:R-:W-:-:S05]  /*02b0*/  @!P5 IMAD.WIDE.U32 R12, R31, 0x2, R12 ;  /* 0x000000021f0cd825 */ /* 0x002fca00078e000c */
[----:B------:R-:W5:Y:S01]  /*02c0*/  @!P5 LDG.E.U16 R20, desc[UR4][R12.64] ;  /* 0x000000040c14d981 */ /* 0x000f62000c1e1500 */
[----:B------:R-:W-:-:S06]  /*02d0*/  ISETP.GE.U32.AND P5, PT, R14, R0, PT ;  /* 0x000000000e00720c */ /* 0x000fcc0003fa6070 */
[----:B------:R-:W1:Y:S01]  /*02e0*/  @!P6 LDC.64 R8, c[0x0][0x3a0] ;  /* 0x0000e800ff08eb82 */ /* 0x000e620000000a00 */
[----:B------:R-:W-:Y:S01]  /*02f0*/  PRMT R22, RZ, 0x7610, R22 ;  /* 0x00007610ff167816 */ /* 0x000fe20000000016 */
[----:B0-----:R-:W-:-:S05]  /*0300*/  @!P4 IMAD.WIDE.U32 R16, R29, 0x2, R16 ;  /* 0x000000021d10c825 */ /* 0x001fca00078e0010 */
[----:B------:R0:W5:Y:S01]  /*0310*/  @!P4 LDG.E.U16 R22, desc[UR4][R16.64] ;  /* 0x000000041016c981 */ /* 0x000162000c1e1500 */
[----:B------:R-:W-:Y:S02]  /*0320*/  @!P6 IMAD.IADD R25, R15, 0x1, R25 ;  /* 0x000000010f19e824 */ /* 0x000fe400078e0219 */
[----:B----4-:R-:W-:Y:S01]  /*0330*/  @!P1 IMAD.WIDE.U32 R4, R21, 0x2, R4 ;  /* 0x0000000215049825 */ /* 0x010fe200078e0004 */
[----:B0-----:R-:W0:Y:S03]  /*0340*/  @!P5 LDC.64 R16, c[0x0][0x398] ;  /* 0x0000e600ff10db82 */ /* 0x001e260000000a00 */
[----:B--2---:R-:W-:Y:S01]  /*0350*/  @!P0 IMAD.WIDE.U32 R6, R19, 0x2, R6 ;  /* 0x0000000213068825 */ /* 0x004fe200078e0006 */
[----:B------:R-:W-:Y:S02]  /*0360*/  PRMT R19, RZ, 0x7610, R19 ;  /* 0x00007610ff137816 */ /* 0x000fe40000000013 */
[----:B------:R-:W-:Y:S01]  /*0370*/  PRMT R21, RZ, 0x7610, R21 ;  /* 0x00007610ff157816 */ /* 0x000fe20000000015 */
[----:B------:R-:W-:-:S04]  /*0380*/  @!P3 IMAD.WIDE.U32 R10, R27, 0x2, R10 ;  /* 0x000000021b0ab825 */ /* 0x000fc800078e000a */
[----:B-1----:R-:W-:-:S04]  /*0390*/  @!P6 IMAD.WIDE.U32 R8, R25, 0x2, R8 ;  /* 0x000000021908e825 */ /* 0x002fc800078e0008 */
[----:B---3--:R-:W-:Y:S01]  /*03a0*/  @!P2 IMAD.WIDE.U32 R2, R23, 0x2, R2 ;  /* 0x000000021702a825 */ /* 0x008fe200078e0002 */
[----:B------:R-:W-:Y:S01]  /*03b0*/  PRMT R13, RZ, 0x7610, R13 ;  /* 0x00007610ff0d7816 */ /* 0x000fe2000000000d */
[----:B------:R1:W5:Y:S02]  /*03c0*/  @!P3 LDG.E.U16 R19, desc[UR4][R10.64] ;  /* 0x000000040a13b981 */ /* 0x000364000c1e1500 */
[C---:B------:R-:W-:Y:S01]  /*03d0*/  VIADD R25, R14.reuse, 0x100 ;  /* 0x000001000e197836 */ /* 0x040fe20000000000 */
[----:B------:R-:W-:Y:S01]  /*03e0*/  PRMT R23, RZ, 0x7610, R23 ;  /* 0x00007610ff177816 */ /* 0x000fe20000000017 */
[----:B------:R2:W5:Y:S01]  /*03f0*/  @!P2 LDG.E.U16 R21, desc[UR4][R2.64] ;  /* 0x000000040215a981 */ /* 0x000562000c1e1500 */
[----:B------:R-:W-:Y:S01]  /*0400*/  PRMT R12, RZ, 0x7610, R12 ;  /* 0x00007610ff0c7816 */ /* 0x000fe2000000000c */
[C---:B------:R-:W-:Y:S01]  /*0410*/  VIADD R27, R14.reuse, 0x200 ;  /* 0x000002000e1b7836 */ /* 0x040fe20000000000 */
[----:B------:R-:W-:Y:S01]  /*0420*/  ISETP.GE.U32.AND P4, PT, R25, R0, PT ;  /* 0x000000001900720c */ /* 0x000fe20003f86070 */
[C---:B------:R-:W-:Y:S01]  /*0430*/  VIADD R25, R14.reuse, 0x180 ;  /* 0x000001800e197836 */ /* 0x040fe20000000000 */
[----:B------:R-:W-:Y:S01]  /*0440*/  BSSY.RECONVERGENT B0, `(.L_x_16591) ;  /* 0x0000016000007945 */ /* 0x000fe20003800200 */
[C---:B-1----:R-:W-:Y:S01]  /*0450*/  VIADD R11, R14.reuse, 0x280 ;  /* 0x000002800e0b7836 */ /* 0x042fe20000000000 */
[----:B------:R-:W5:Y:S01]  /*0460*/  @!P1 LDG.E.U16 R23, desc[UR4][R4.64] ;  /* 0x0000000404179981 */ /* 0x000f62000c1e1500 */
[----:B--2---:R-:W-:-:S03]  /*0470*/  VIADD R3, R14, 0x80 ;  /* 0x000000800e037836 */ /* 0x004fc60000000000 */
[----:B------:R1:W5:Y:S01]  /*0480*/  @!P0 LDG.E.U16 R13, desc[UR4][R6.64] ;  /* 0x00000004060d8981 */ /* 0x000362000c1e1500 */
[-C--:B------:R-:W-:Y:S02]  /*0490*/  ISETP.GE.U32.AND P3, PT, R25, R0.reuse, PT ;  /* 0x000000001900720c */ /* 0x080fe40003f66070 */
[-C--:B------:R-:W-:Y:S01]  /*04a0*/  ISETP.GE.U32.AND P2, PT, R27, R0.reuse, PT ;  /* 0x000000001b00720c */ /* 0x080fe20003f46070 */
[----:B------:R2:W5:Y:S01]  /*04b0*/  @!P6 LDG.E.U16 R12, desc[UR4][R8.64] ;  /* 0x00000004080ce981 */ /* 0x000562000c1e1500 */
[-C--:B------:R-:W-:Y:S02]  /*04c0*/  ISETP.GE.U32.AND P1, PT, R11, R0.reuse, PT ;  /* 0x000000000b00720c */ /* 0x080fe40003f26070 */
[----:B------:R-:W-:Y:S01]  /*04d0*/  ISETP.GE.U32.AND P6, PT, R3, R0, PT ;  /* 0x000000000300720c */ /* 0x000fe20003fc6070 */
[----:B-1----:R-:W-:Y:S01]  /*04e0*/  VIADD R7, R14, 0x300 ;  /* 0x000003000e077836 */ /* 0x002fe20000000000 */
[----:B0-----:R-:W-:Y:S11]  /*04f0*/  @P5 BRA `(.L_x_16592) ;  /* 0x0000000000285947 */ /* 0x001ff60003800000 */
[----:B--2--5:R-:W-:-:S05]  /*0500*/  HADD2.F32 R9, -RZ, R18.H0_H0 ;  /* 0x20000012ff097230 */ /* 0x024fca0000004100 */
        /* <DEDUP_REMOVED lines=9> */
.L_x_16592:
[----:B------:R-:W-:Y:S05]  /*05a0*/  BSYNC.RECONVERGENT B0 ;  /* 0x0000000000007941 */ /* 0x000fea0003800200 */
.L_x_16591:
[----:B------:R-:W-:Y:S01]  /*05b0*/  BSSY.RECONVERGENT B0, `(.L_x_16593) ;  /* 0x000000e000007945 */ /* 0x000fe20003800200 */
[----:B------:R-:W-:Y:S01]  /*05c0*/  ISETP.GE.U32.AND P0, PT, R7, R0, PT ;  /* 0x000000000700720c */ /* 0x000fe20003f06070 */
[----:B------:R-:W-:Y:S02]  /*05d0*/  VIADD R5, R14, 0x380 ;  /* 0x000003800e057836 */ /* 0x000fe40000000000 */
[----:B------:R-:W-:Y:S10]  /*05e0*/  @P6 BRA `(.L_x_16594) ;  /* 0x0000000000286947 */ /* 0x000ff40003800000 */
[----:B-----5:R-:W-:-:S05]  /*05f0*/  HADD2.F32 R2, -RZ, R20.H0_H0 ;  /* 0x20000014ff027230 */ /* 0x020fca0000004100 */
[----:B------:R-:W-:-:S13]  /*0600*/  FSETP.NAN.FTZ.AND P6, PT, |R2|, |R2|, PT ;  /* 0x400000020200720b */ /* 0x000fda0003fd8200 */
[----:B------:R-:W0:Y:S08]  /*0610*/  @!P6 LDC.U16 R4, c[0x0][0x388] ;  /* 0x0000e200ff04eb82 */ /* 0x000e300000000400 */
[----:B------:R-:W2:Y:S01]  /*0620*/  @!P6 LDC.U16 R6, c[0x0][0x38a] ;  /* 0x0000e280ff06eb82 */ /* 0x000ea20000000400 */
[----:B0-----:R-:W-:-:S05]  /*0630*/  @!P6 HADD2.F32 R7, -RZ, R4.H0_H0 ;  /* 0x20000004ff07e230 */ /* 0x001fca0000004100 */
[----:B------:R-:W-:Y:S01]  /*0640*/  @!P6 FMNMX.FTZ R2, R7, R2, !PT ;  /* 0x000000020702e209 */ /* 0x000fe20007810000 */
[----:B--2---:R-:W-:-:S05]  /*0650*/  @!P6 HADD2.F32 R9, -RZ, R6.H0_H0 ;  /* 0x20000006ff09e230 */ /* 0x004fca0000004100 */
[----:B------:R-:W-:-:S04]  /*0660*/  @!P6 FMNMX.FTZ R2, R9, R2, PT ;  /* 0x000000020902e209 */ /* 0x000fc80003810000 */
[----:B------:R-:W-:-:S04]  /*0670*/  @!P6 F2FP.F16.F32.PACK_AB R2, RZ, R2 ;  /* 0x00000002ff02e23e */ /* 0x000fc800000000ff */
[----:B------:R-:W-:-:S07]  /*0680*/  @!P6 PRMT R20, R2, 0x7610, R20 ;  /* 0x000076100214e816 */ /* 0x000fce0000000014 */
.L_x_16594:
[----:B------:R-:W-:Y:S05]  /*0690*/  BSYNC.RECONVERGENT B0 ;  /* 0x0000000000007941 */ /* 0x000fea0003800200 */
.L_x_16593:
[----:B------:R-:W-:Y:S01]  /*06a0*/  ISETP.GE.U32.AND P6, PT, R5, R0, PT ;  /* 0x000000000500720c */ /* 0x000fe20003fc6070 */
[----:B------:R-:W-:Y:S01]  /*06b0*/  @!P5 IMAD.IADD R5, R15, 0x1, R14 ;  /* 0x000000010f05d824 */ /* 0x000fe200078e020e */
[----:B------:R-:W-:Y:S03]  /*06c0*/  BSSY.RECONVERGENT B0, `(.L_x_16595) ;  /* 0x000000d000007945 */ /* 0x000fe60003800200 */
[----:B------:R-:W-:Y:S01]  /*06d0*/  @!P5 IMAD.WIDE.U32 R16, R5, 0x2, R16 ;  /* 0x000000020510d825 */ /* 0x000fe200078e0010 */
[----:B------:R-:W-:Y:S07]  /*06e0*/  @P4 BRA `(.L_x_16596) ;  /* 0x0000000000284947 */ /* 0x000fee0003800000 */
        /* <DEDUP_REMOVED lines=10> */
.L_x_16596:
[----:B------:R-:W-:Y:S05]  /*0790*/  BSYNC.RECONVERGENT B0 ;  /* 0x0000000000007941 */ /* 0x000fea0003800200 */
.L_x_16595:
        /* <DEDUP_REMOVED lines=12> */
.L_x_16598:
[----:B------:R-:W-:Y:S05]  /*0860*/  BSYNC.RECONVERGENT B0 ;  /* 0x0000000000007941 */ /* 0x000fea0003800200 */
.L_x_16597:
        /* <DEDUP_REMOVED lines=12> */
.L_x_16600:
[----:B------:R-:W-:Y:S05]  /*0930*/  BSYNC.RECONVERGENT B0 ;  /* 0x0000000000007941 */ /* 0x000fea0003800200 */
.L_x_16599:
        /* <DEDUP_REMOVED lines=12> */
.L_x_16602:
[----:B------:R-:W-:Y:S05]  /*0a00*/  BSYNC.RECONVERGENT B0 ;  /* 0x0000000000007941 */ /* 0x000fea0003800200 */
.L_x_16601:
        /* <DEDUP_REMOVED lines=12> */
.L_x_16604:
[----:B------:R-:W-:Y:S05]  /*0ad0*/  BSYNC.RECONVERGENT B0 ;  /* 0x0000000000007941 */ /* 0x000fea0003800200 */
.L_x_16603:
        /* <DEDUP_REMOVED lines=12> */
.L_x_16606:
[----:B------:R-:W-:Y:S05]  /*0ba0*/  BSYNC.RECONVERGENT B0 ;  /* 0x0000000000007941 */ /* 0x000fea0003800200 */
.L_x_16605:
        /* <DEDUP_REMOVED lines=18> */
.L_x_16609:
[----:B------:R-:W-:-:S13]  /*0cd0*/  ISETP.GE.U32.AND P0, PT, R14, R0, PT ;  /* 0x000000000e00720c */ /* 0x000fda0003f06070 */
[----:B------:R-:W-:Y:S05]  /*0ce0*/  @P0 BRA `(.L_x_16611) ;  /* 0x0000000000300947 */ /* 0x000fea0003800000 */
[----:B0-----:R-:W0:Y:S01]  /*0cf0*/  LDC.64 R2, c[0x0][0x398] ;  /* 0x0000e600ff027b82 */ /* 0x001e220000000a00 */
[----:B------:R-:W-:Y:S02]  /*0d00*/  IMAD.IADD R5, R15, 0x1, R14 ;  /* 0x000000010f057824 */ /* 0x000fe400078e020e */
[----:B------:R-:W-:Y:S02]  /*0d10*/  VIADD R14, R14, 0x80 ;  /* 0x000000800e0e7836 */ /* 0x000fe40000000000 */
[----:B0-----:R-:W-:-:S05]  /*0d20*/  IMAD.WIDE.U32 R2, R5, 0x2, R2 ;  /* 0x0000000205027825 */ /* 0x001fca00078e0002 */
[----:B------:R1:W-:Y:S02]  /*0d30*/  STG.E.U16 desc[UR4][R2.64], R19 ;  /* 0x0000001302007986 */ /* 0x0003e4000c101504 */
.L_x_16610:
[----:B------:R-:W-:-:S13]  /*0d40*/  ISETP.GE.U32.AND P0, PT, R14, R0, PT ;  /* 0x000000000e00720c */ /* 0x000fda0003f06070 */
[----:B------:R-:W-:Y:S05]  /*0d50*/  @P0 BRA `(.L_x_16612) ;  /* 0x0000000000340947 */ /* 0x000fea0003800000 */
[----:B01----:R-:W0:Y:S01]  /*0d60*/  LDC.64 R2, c[0x0][0x398] ;  /* 0x0000e600ff027b82 */ /* 0x003e220000000a00 */
[----:B------:R-:W-:Y:S02]  /*0d70*/  IMAD.IADD R5, R15, 0x1, R14 ;  /* 0x000000010f057824 */ /* 0x000fe400078e020e */
[----:B------:R-:W-:Y:S02]  /*0d80*/  VIADD R14, R14, 0x80 ;  /* 0x000000800e0e7836 */ /* 0x000fe40000000000 */
[----:B0-----:R-:W-:-:S05]  /*0d90*/  IMAD.WIDE.U32 R2, R5, 0x2, R2 ;  /* 0x0000000205027825 */ /* 0x001fca00078e0002 */
[----:B------:R1:W-:Y:S02]  /*0da0*/  STG.E.U16 desc[UR4][R2.64], R21 ;  /* 0x0000001502007986 */ /* 0x0003e4000c101504 */
.L_x_16611:
        /* <DEDUP_REMOVED lines=8> */
.L_x_16612:
[----:B------:R-:W-:Y:S05]  /*0e30*/  BSYNC.RELIABLE B1 ;  /* 0x0000000000017941 */ /* 0x000fea0003800100 */
.L_x_16608:
[----:B------:R-:W-:-:S13]  /*0e40*/  ISETP.GE.U32.AND P0, PT, R14, R0, PT ;  /* 0x000000000e00720c */ /* 0x000fda0003f06070 */
[----:B01-3--:R-:W0:Y:S01]  /*0e50*/  @!P0 LDC.64 R2, c[0x0][0x398] ;  /* 0x0000e600ff028b82 */ /* 0x00be220000000a00 */
[----:B------:R-:W-:Y:S02]  /*0e60*/  @!P0 IMAD.IADD R5, R15, 0x1, R14 ;  /* 0x000000010f058824 */ /* 0x000fe400078e020e */
[----:B------:R-:W-:Y:S02]  /*0e70*/  @!P0 VIADD R14, R14, 0x80 ;  /* 0x000000800e0e8836 */ /* 0x000fe40000000000 */
[----:B0-----:R-:W-:-:S05]  /*0e80*/  @!P0 IMAD.WIDE.U32 R2, R5, 0x2, R2 ;  /* 0x0000000205028825 */ /* 0x001fca00078e0002 */
[----:B------:R3:W-:Y:S02]  /*0e90*/  @!P0 STG.E.U16 desc[UR4][R2.64], R13 ;  /* 0x0000000d02008986 */ /* 0x0007e4000c101504 */
.L_x_16613:
[----:B------:R-:W-:Y:S05]  /*0ea0*/  BSYNC.RECONVERGENT B0 ;  /* 0x0000000000007941 */ /* 0x000fea0003800200 */
.L_x_16607:
        /* <DEDUP_REMOVED lines=8> */
.L_x_16590:
[----:B------:R-:W0:Y:S01]  /*0f30*/  S2R R9, SR_TID.X ;  /* 0x0000000000097919 */ /* 0x000e220000002100 */
[----:B------:R-:W1:Y:S08]  /*0f40*/  LDC.64 R2, c[0x0][0x3a0] ;  /* 0x0000e800ff027b82 */ /* 0x000e700000000a00 */
[----:B------:R-:W2:Y:S01]  /*0f50*/  LDC.64 R30, c[0x0][0x398] ;  /* 0x0000e600ff1e7b82 */ /* 0x000ea20000000a00 */
[----:B-1----:R-:W-:-:S04]  /*0f60*/  IMAD.WIDE.U32 R2, R15, 0x2, R2 ;  /* 0x000000020f027825 */ /* 0x002fc800078e0002 */
[----:B0-----:R-:W-:-:S05]  /*0f70*/  IMAD.WIDE.U32 R6, R9, 0x8, R2 ;  /* 0x0000000809067825 */ /* 0x001fca00078e0002 */
[----:B------:R-:W3:Y:S04]  /*0f80*/  LDG.E.64 R16, desc[UR4][R6.64] ;  /* 0x0000000406107981 */ /* 0x000ee8000c1e1b00 */
[----:B------:R-:W4:Y:S01]  /*0f90*/  LDG.E.64 R4, desc[UR4][R6.64+0x400] ;  /* 0x0004000406047981 */ /* 0x000f22000c1e1b00 */
[----:B--2---:R-:W-:-:S04]  /*0fa0*/  IMAD.WIDE.U32 R30, R15, 0x2, R30 ;  /* 0x000000020f1e7825 */ /* 0x004fc800078e001e */
[----:B------:R-:W-:-:S04]  /*0fb0*/  IMAD.WIDE.U32 R30, R9, 0x8, R30 ;  /* 0x00000008091e7825 */ /* 0x000fc800078e001e */
[----:B---3--:R-:W-:Y:S01]  /*0fc0*/  HADD2.F32 R0, -RZ, R16.H0_H0 ;  /* 0x20000010ff007230 */ /* 0x008fe20000004100 */
[C---:B------:R-:W-:Y:S02]  /*0fd0*/  PRMT R8, R17.reuse, 0x7610, R8 ;  /* 0x0000761011087816 */ /* 0x040fe40000000008 */
[----:B------:R-:W-:Y:S02]  /*0fe0*/  PRMT R3, R17, 0x7632, R3 ;  /* 0x0000763211037816 */ /* 0x000fe40000000003 */
[----:B------:R-:W-:Y:S01]  /*0ff0*/  FSETP.NAN.FTZ.AND P6, PT, |R0|, |R0|, PT ;  /* 0x400000000000720b */ /* 0x000fe20003fd8200 */
[----:B------:R-:W-:Y:S01]  /*1000*/  HADD2.F32 R18, -RZ, R8.H0_H0 ;  /* 0x20000008ff127230 */ /* 0x000fe20000004100 */
[----:B----4-:R-:W-:Y:S01]  /*1010*/  PRMT R7, R4, 0x7610, R7 ;  /* 0x0000761004077816 */ /* 0x010fe20000000007 */
[----:B------:R-:W-:Y:S01]  /*1020*/  HADD2.F32 R22, -RZ, R3.H0_H0 ;  /* 0x20000003ff167230 */ /* 0x000fe20000004100 */
[----:B------:R-:W-:Y:S02]  /*1030*/  PRMT R6, R5, 0x7610, R6 ;  /* 0x0000761005067816 */ /* 0x000fe40000000006 */
[----:B------:R-:W-:Y:S01]  /*1040*/  FSETP.NAN.FTZ.AND P5, PT, |R18|, |R18|, PT ;  /* 0x400000121200720b */ /* 0x000fe20003fb8200 */
[----:B------:R-:W-:Y:S01]  /*1050*/  HADD2.F32 R14, -RZ, R7.H0_H0 ;  /* 0x20000007ff0e7230 */ /* 0x000fe20000004100 */
[----:B------:R-:W-:-:S02]  /*1060*/  FSETP.NAN.FTZ.AND P4, PT, |R22|, |R22|, PT ;  /* 0x400000161600720b */ /* 0x000fc40003f98200 */
[----:B------:R-:W-:Y:S02]  /*1070*/  PRMT R2, R4, 0x7632, R2 ;  /* 0x0000763204027816 */ /* 0x000fe40000000002 */
[----:B------:R-:W-:Y:S01]  /*1080*/  PRMT R4, R5, 0x7632, R4 ;  /* 0x0000763205047816 */ /* 0x000fe20000000004 */
[----:B------:R-:W0:Y:S01]  /*1090*/  @!P6 LDC.U16 R10, c[0x0][0x388] ;  /* 0x0000e200ff0aeb82 */ /* 0x000e220000000400 */
[----:B------:R-:W-:Y:S01]  /*10a0*/  FSETP.NAN.FTZ.AND P3, PT, |R14|, |R14|, PT ;  /* 0x4000000e0e00720b */ /* 0x000fe20003f78200 */
[----:B------:R-:W-:Y:S01]  /*10b0*/  HADD2.F32 R12, -RZ, R2.H0_H0 ;  /* 0x20000002ff0c7230 */ /* 0x000fe20000004100 */
[----:B------:R-:W-:Y:S01]  /*10c0*/  PRMT R5, R16, 0x7610, R5 ;  /* 0x0000761010057816 */ /* 0x000fe20000000005 */
[----:B------:R-:W-:-:S03]  /*10d0*/  HADD2.F32 R11, -RZ, R4.H0_H0 ;  /* 0x20000004ff0b7230 */ /* 0x000fc60000004100 */
[----:B------:R-:W-:Y:S01]  /*10e0*/  FSETP.NAN.FTZ.AND P2, PT, |R12|, |R12|, PT ;  /* 0x4000000c0c00720b */ /* 0x000fe20003f58200 */
[----:B------:R-:W1:Y:S01]  /*10f0*/  @!P6 LDC.U16 R17, c[0x0][0x38a] ;  /* 0x0000e280ff11eb82 */ /* 0x000e620000000400 */
[----:B------:R-:W-:-:S07]  /*1100*/  FSETP.NAN.FTZ.AND P0, PT, |R11|, |R11|, PT ;  /* 0x4000000b0b00720b */ /* 0x000fce0003f18200 */
[----:B------:R-:W2:Y:S08]  /*1110*/  @!P5 LDC.U16 R19, c[0x0][0x388] ;  /* 0x0000e200ff13db82 */ /* 0x000eb00000000400 */
[----:B------:R-:W3:Y:S01]  /*1120*/  @!P4 LDC.U16 R23, c[0x0][0x388] ;  /* 0x0000e200ff17cb82 */ /* 0x000ee20000000400 */
[----:B0-----:R-:W-:Y:S02]  /*1130*/  @!P6 HADD2.F32 R13, -RZ, R10.H0_H0 ;  /* 0x2000000aff0de230 */ /* 0x001fe40000004100 */
[----:B------:R-:W-:-:S03]  /*1140*/  HADD2.F32 R10, -RZ, R6.H0_H0 ;  /* 0x20000006ff0a7230 */ /* 0x000fc60000004100 */
[----:B------:R-:W-:Y:S02]  /*1150*/  @!P6 FMNMX.FTZ R13, R13, R0, !PT ;  /* 0x000000000d0de209 */ /* 0x000fe40007810000 */
[----:B------:R-:W0:Y:S01]  /*1160*/  @!P5 LDC.U16 R21, c[0x0][0x38a] ;  /* 0x0000e280ff15db82 */ /* 0x000e220000000400 */
[----:B-1----:R-:W-:Y:S01]  /*1170*/  @!P6 HADD2.F32 R20, -RZ, R17.H0_H0 ;  /* 0x20000011ff14e230 */ /* 0x002fe20000004100 */
[----:B------:R-:W-:Y:S02]  /*1180*/  PRMT R0, R16, 0x7632, R0 ;  /* 0x0000763210007816 */ /* 0x000fe40000000000 */
[----:B------:R-:W-:Y:S02]  /*1190*/  FSETP.NAN.FTZ.AND P1, PT, |R10|, |R10|, PT ;  /* 0x4000000a0a00720b */ /* 0x000fe40003f38200 */
[----:B------:R-:W-:Y:S01]  /*11a0*/  @!P6 FMNMX.FTZ R16, R20, R13, PT ;  /* 0x0000000d1410e209 */ /* 0x000fe20003810000 */
[----:B------:R-:W-:Y:S01]  /*11b0*/  HADD2.F32 R13, -RZ, R0.H0_H0 ;  /* 0x20000000ff0d7230 */ /* 0x000fe20000004100 */
[----:B------:R-:W1:Y:S01]  /*11c0*/  @!P3 LDC.U16 R29, c[0x0][0x388] ;  /* 0x0000e200ff1dbb82 */ /* 0x000e620000000400 */
[----:B--2---:R-:W-:Y:S01]  /*11d0*/  @!P5 HADD2.F32 R19, -RZ, R19.H0_H0 ;  /* 0x20000013ff13d230 */ /* 0x004fe20000004100 */
[----:B------:R-:W-:-:S02]  /*11e0*/  @!P6 F2FP.F16.F32.PACK_AB R5, RZ, R16 ;  /* 0x00000010ff05e23e */ /* 0x000fc400000000ff */
[----:B------:R-:W-:Y:S02]  /*11f0*/  FSETP.NAN.FTZ.AND P6, PT, |R13|, |R13|, PT ;  /* 0x4000000d0d00720b */ /* 0x000fe40003fd8200 */
[----:B------:R-:W-:Y:S01]  /*1200*/  @!P5 FMNMX.FTZ R24, R19, R18, !PT ;  /* 0x000000121318d209 */ /* 0x000fe20007810000 */
[----:B---3--:R-:W-:Y:S02]  /*1210*/  @!P4 HADD2.F32 R23, -RZ, R23.H0_H0 ;  /* 0x20000017ff17c230 */ /* 0x008fe40000004100 */
[----:B------:R-:W2:Y:S03]  /*1220*/  @!P1 LDC.U16 R19, c[0x0][0x388] ;  /* 0x0000e200ff139b82 */ /* 0x000ea60000000400 */
[----:B------:R-:W-:Y:S01]  /*1230*/  @!P4 FMNMX.FTZ R22, R23, R22, !PT ;  /* 0x000000161716c209 */ /* 0x000fe20007810000 */
[----:B0-----:R-:W-:-:S04]  /*1240*/  @!P5 HADD2.F32 R21, -RZ, R21.H0_H0 ;  /* 0x20000015ff15d230 */ /* 0x001fc80000004100 */
[----:B------:R-:W0:Y:S01]  /*1250*/  @!P3 LDC.U16 R17, c[0x0][0x38a] ;  /* 0x0000e280ff11bb82 */ /* 0x000e220000000400 */
[----:B------:R-:W-:Y:S01]  /*1260*/  @!P5 FMNMX.FTZ R21, R21, R24, PT ;  /* 0x000000181515d209 */ /* 0x000fe20003810000 */
[----:B-1----:R-:W-:-:S06]  /*1270*/  @!P3 HADD2.F32 R29, -RZ, R29.H0_H0 ;  /* 0x2000001dff1db230 */ /* 0x002fcc0000004100 */
[----:B------:R-:W1:Y:S01]  /*1280*/  @!P2 LDC.U16 R18, c[0x0][0x388] ;  /* 0x0000e200ff12ab82 */ /* 0x000e620000000400 */
[----:B------:R-:W-:Y:S02]  /*1290*/  @!P5 F2FP.F16.F32.PACK_AB R8, RZ, R21 ;  /* 0x00000015ff08d23e */ /* 0x000fe400000000ff */
[----:B------:R-:W-:-:S05]  /*12a0*/  @!P3 FMNMX.FTZ R29, R29, R14, !PT ;  /* 0x0000000e1d1db209 */ /* 0x000fca0007810000 */
[----:B------:R-:W3:Y:S01]  /*12b0*/  @!P0 LDC.U16 R20, c[0x0][0x388] ;  /* 0x0000e200ff148b82 */ /* 0x000ee20000000400 */
[----:B--2---:R-:W-:-:S05]  /*12c0*/  @!P1 HADD2.F32 R19, -RZ, R19.H0_H0 ;  /* 0x20000013ff139230 */ /* 0x004fca0000004100 */
[----:B------:R-:W-:Y:S02]  /*12d0*/  @!P1 FMNMX.FTZ R19, R19, R10, !PT ;  /* 0x0000000a13139209 */ /* 0x000fe40007810000 */
[----:B------:R-:W2:Y:S01]  /*12e0*/  @!P6 LDC.U16 R23, c[0x0][0x388] ;  /* 0x0000e200ff17eb82 */ /* 0x000ea20000000400 */
[----:B0-----:R-:W-:-:S05]  /*12f0*/  @!P3 HADD2.F32 R14, -RZ, R17.H0_H0 ;  /* 0x20000011ff0eb230 */ /* 0x001fca0000004100 */
[----:B------:R-:W-:Y:S02]  /*1300*/  @!P3 FMNMX.FTZ R14, R14, R29, PT ;  /* 0x0000001d0e0eb209 */ /* 0x000fe40003810000 */
[----:B------:R-:W0:Y:S01]  /*1310*/  @!P4 LDC.U16 R16, c[0x0][0x38a] ;  /* 0x0000e280ff10cb82 */ /* 0x000e220000000400 */
[----:B-1----:R-:W-:Y:S01]  /*1320*/  @!P2 HADD2.F32 R17, -RZ, R18.H0_H0 ;  /* 0x20000012ff11a230 */ /* 0x002fe20000004100 */
[----:B------:R-:W-:-:S04]  /*1330*/  @!P3 F2FP.F16.F32.PACK_AB R7, RZ, R14 ;  /* 0x0000000eff07b23e */ /* 0x000fc800000000ff */
[----:B------:R-:W-:Y:S02]  /*1340*/  @!P2 FMNMX.FTZ R17, R17, R12, !PT ;  /* 0x0000000c1111a209 */ /* 0x000fe40007810000 */
[----:B------:R-:W1:Y:S01]  /*1350*/  @!P2 LDC.U16 R24, c[0x0][0x38a] ;  /* 0x0000e280ff18ab82 */ /* 0x000e620000000400 */
[----:B---3--:R-:W-:-:S05]  /*1360*/  @!P0 HADD2.F32 R20, -RZ, R20.H0_H0 ;  /* 0x20000014ff148230 */ /* 0x008fca0000004100 */
[----:B------:R-:W-:Y:S02]  /*1370*/  @!P0 FMNMX.FTZ R20, R20, R11, !PT ;  /* 0x0000000b14148209 */ /* 0x000fe40007810000 */
        /* <DEDUP_REMOVED lines=9> */
[----:B------:R-:W-:Y:S01]  /*1410*/  @!P2 FMNMX.FTZ R17, R24, R17, PT ;  /* 0x000000111811a209 */ /* 0x000fe20003810000 */
[----:B---3--:R-:W-:Y:S01]  /*1420*/  @!P1 HADD2.F32 R16, -RZ, R25.H0_H0 ;  /* 0x20000019ff109230 */ /* 0x008fe20000004100 */
[----:B------:R-:W-:Y:S02]  /*1430*/  PRMT R3, R8, 0x5410, R3 ;  /* 0x0000541008037816 */ /* 0x000fe40000000003 */
[----:B------:R-:W-:Y:S02]  /*1440*/  @!P2 F2FP.F16.F32.PACK_AB R2, RZ, R17 ;  /* 0x00000011ff02a23e */ /* 0x000fe400000000ff */
[----:B------:R-:W-:Y:S02]  /*1450*/  @!P1 FMNMX.FTZ R19, R16, R19, PT ;  /* 0x0000001310139209 */ /* 0x000fe40003810000 */
[----:B------:R-:W-:Y:S01]  /*1460*/  PRMT R8, R7, 0x5410, R2 ;  /* 0x0000541007087816 */ /* 0x000fe20000000002 */
[----:B--2---:R-:W-:Y:S01]  /*1470*/  @!P0 HADD2.F32 R11, -RZ, R26.H0_H0 ;  /* 0x2000001aff0b8230 */ /* 0x004fe20000004100 */
[----:B------:R-:W-:-:S04]  /*1480*/  @!P1 F2FP.F16.F32.PACK_AB R6, RZ, R19 ;  /* 0x00000013ff06923e */ /* 0x000fc800000000ff */
[----:B------:R-:W-:Y:S01]  /*1490*/  @!P0 FMNMX.FTZ R20, R11, R20, PT ;  /* 0x000000140b148209 */ /* 0x000fe20003810000 */
[----:B0-----:R-:W-:-:S03]  /*14a0*/  @!P6 HADD2.F32 R12, -RZ, R27.H0_H0 ;  /* 0x2000001bff0ce230 */ /* 0x001fc60000004100 */
[----:B------:R-:W-:Y:S02]  /*14b0*/  @!P0 F2FP.F16.F32.PACK_AB R4, RZ, R20 ;  /* 0x00000014ff04823e */ /* 0x000fe400000000ff */
[----:B------:R-:W-:Y:S02]  /*14c0*/  @!P6 FMNMX.FTZ R13, R12, R13, PT ;  /* 0x0000000d0c0de209 */ /* 0x000fe40003810000 */
[----:B------:R-:W-:Y:S02]  /*14d0*/  PRMT R9, R6, 0x5410, R4 ;  /* 0x0000541006097816 */ /* 0x000fe40000000004 */
[----:B------:R-:W-:-:S03]  /*14e0*/  @!P6 F2FP.F16.F32.PACK_AB R0, RZ, R13 ;  /* 0x0000000dff00e23e */ /* 0x000fc600000000ff */
[----:B------:R-:W-:Y:S01]  /*14f0*/  STG.E.64 desc[UR4][R30.64+0x400], R8 ;  /* 0x000400081e007986 */ /* 0x000fe2000c101b04 */
[----:B------:R-:W-:-:S05]  /*1500*/  PRMT R2, R5, 0x5410, R0 ;  /* 0x0000541005027816 */ /* 0x000fca0000000000 */
[----:B------:R-:W-:Y:S01]  /*1510*/  STG.E.64 desc[UR4][R30.64], R2 ;  /* 0x000000021e007986 */ /* 0x000fe2000c101b04 */
[----:B------:R-:W-:Y:S05]  /*1520*/  EXIT ;  /* 0x000000000000794d */ /* 0x000fea0003800000 */
.L_x_16614:
        /* <DEDUP_REMOVED lines=13> */
.L_x_37144:


//--------------------- .text._ZN2at6native29vectorized_elementwise_kernelILi8EZZZNS0_17clamp_kernel_cudaERNS_18TensorIteratorBaseERKN3c106ScalarES7_ENKUlvE_clEvENKUlvE6_clEvEUlNS4_4HalfEE_St5arrayIPcLm2EEEEviT0_T1_ --------------------------
	.section	.text._ZN2at6native29vectorized_elementwise_kernelILi8EZZZNS0_17clamp_kernel_cudaERNS_18TensorIteratorBaseERKN3c106ScalarES7_ENKUlvE_clEvENKUlvE6_clEvEUlNS4_4HalfEE_St5arrayIPcLm2EEEEviT0_T1_,"ax",@progbits
	.align	128
        .global         _ZN2at6native29vectorized_elementwise_kernelILi8EZZZNS0_17clamp_kernel_cudaERNS_18TensorIteratorBaseERKN3c106ScalarES7_ENKUlvE_clEvENKUlvE6_clEvEUlNS4_4HalfEE_St5arrayIPcLm2EEEEviT0_T1_
        .type           _ZN2at6native29vectorized_elementwise_kernelILi8EZZZNS0_17clamp_kernel_cudaERNS_18TensorIteratorBaseERKN3c106ScalarES7_ENKUlvE_clEvENKUlvE6_clEvEUlNS4_4HalfEE_St5arrayIPcLm2EEEEviT0_T1_,@function
        .size           _ZN2at6native29vectorized_elementwise_kernelILi8EZZZNS0_17clamp_kernel_cudaERNS_18TensorIteratorBaseERKN3c106ScalarES7_ENKUlvE_clEvENKUlvE6_clEvEUlNS4_4HalfEE_St5arrayIPcLm2EEEEviT0_T1_,(.L_x_37145 - _ZN2at6native29vectorized_elementwise_kernelILi8EZZZNS0_17clamp_kernel_cudaERNS_18TensorIteratorBaseERKN3c106ScalarES7_ENKUlvE_clEvENKUlvE6_clEvEUlNS4_4HalfEE_St5arrayIPcLm2EEEEviT0_T1_)
        .other          _ZN2at6native29vectorized_elementwise_kernelILi8EZZZNS0_17clamp_kernel_cudaERNS_18TensorIteratorBaseERKN3c106ScalarES7_ENKUlvE_clEvENKUlvE6_clEvEUlNS4_4HalfEE_St5arrayIPcLm2EEEEviT0_T1_,@"STO_CUDA_ENTRY STV_DEFAULT"
_ZN2at6native29vectorized_elementwise_kernelILi8EZZZNS0_17clamp_kernel_cudaERNS_18TensorIteratorBaseERKN3c106ScalarES7_ENKUlvE_clEvENKUlvE6_clEvEUlNS4_4HalfEE_St5arrayIPcLm2EEEEviT0_T1_:
.text._ZN2at6native29vectorized_elementwise_kernelILi8EZZZNS0_17clamp_kernel_cudaERNS_18TensorIteratorBaseERKN3c106ScalarES7_ENKUlvE_clEvENKUlvE6_clEvEUlNS4_4HalfEE_St5arrayIPcLm2EEEEviT0_T1_:
        /* <DEDUP_REMOVED lines=65> */
[----:B------:R-:W-:Y:S01]  /*0410*/  VIADD R27, R3, 0x200 ;  /* 0x00000200031b7836 */ /* 0x000fe20000000000 */
        /* <DEDUP_REMOVED lines=24> */
.L_x_16617:
[----:B------:R-:W-:Y:S05]  /*05a0*/  BSYNC.RECONVERGENT B0 ;  /* 0x0000000000007941 */ /* 0x000fea0003800200 */
.L_x_16616:
        /* <DEDUP_REMOVED lines=14> */
.L_x_16619:
[----:B------:R-:W-:Y:S05]  /*0690*/  BSYNC.RECONVERGENT B0 ;  /* 0x0000000000007941 */ /* 0x000fea0003800200 */
.L_x_16618:
        /* <DEDUP_REMOVED lines=15> */
.L_x_16621:
[----:B------:R-:W-:Y:S05]  /*0790*/  BSYNC.RECONVERGENT B0 ;  /* 0x0000000000007941 */ /* 0x000fea0003800200 */
.L_x_16620:
        /* <DEDUP_REMOVED lines=12> */
.L_x_16623:
[----:B------:R-:W-:Y:S05]  /*0860*/  BSYNC.RECONVERGENT B0 ;  /* 0x0000000000007941 */ /* 0x000fea0003800200 */
.L_x_16622:
        /* <DEDUP_REMOVED lines=12> */
.L_x_16625:
[----:B------:R-:W-:Y:S05]  /*0930*/  BSYNC.RECONVERGENT B0 ;  /* 0x0000000000007941 */ /* 0x000fea0003800200 */
.L_x_16624:
        /* <DEDUP_REMOVED lines=12> */
.L_x_16627:
[----:B------:R-:W-:Y:S05]  /*0a00*/  BSYNC.RECONVERGENT B0 ;  /* 0x0000000000007941 */ /* 0x000fea0003800200 */
.L_x_16626:
        /* <DEDUP_REMOVED lines=12> */
.L_x_16629:
[----:B------:R-:W-:Y:S05]  /*0ad0*/  BSYNC.RECONVERGENT B0 ;  /* 0x0000000000007941 */ /* 0x000fea0003800200 */
.L_x_16628:
        /* <DEDUP_REMOVED lines=12> */
.L_x_16631:
[----:B------:R-:W-:Y:S05]  /*0ba0*/  BSYNC.RECONVERGENT B0 ;  /* 0x0000000000007941 */ /* 0x000fea0003800200 */
.L_x_16630:
        /* <DEDUP_REMOVED lines=18> */
.L_x_16634:
[----:B------:R-:W-:-:S13]  /*0cd0*/  ISETP.GE.U32.AND P0, PT, R3, R0, PT ;  /* 0x000000000300720c */ /* 0x000fda0003f06070 */
[----:B------:R-:W-:Y:S05]  /*0ce0*/  @P0 BRA `(.L_x_16636) ;  /* 0x0000000000300947 */ /* 0x000fea0003800000 */
[----:B0-----:R-:W0:Y:S01]  /*0cf0*/  LDC.64 R4, c[0x0][0x398] ;  /* 0x0000e600ff047b82 */ /* 0x001e220000000a00 */
[----:B------:R-:W-:Y:S02]  /*0d00*/  IMAD.IADD R7, R2, 0x1, R3 ;  /* 0x0000000102077824 */ /* 0x000fe400078e0203 */
[----:B------:R-:W-:Y:S02]  /*0d10*/  VIADD R3, R3, 0x80 ;  /* 0x0000008003037836 */ /* 0x000fe40000000000 */
[----:B0-----:R-:W-:-:S05]  /*0d20*/  IMAD.WIDE.U32 R4, R7, 0x2, R4 ;  /* 0x0000000207047825 */ /* 0x001fca00078e0004 */
[----:B------:R1:W-:Y:S02]  /*0d30*/  STG.E.U16 desc[UR4][R4.64], R19 ;  /* 0x0000001304007986 */ /* 0x0003e4000c101504 */
.L_x_16635:
[----:B------:R-:W-:-:S13]  /*0d40*/  ISETP.GE.U32.AND P0, PT, R3, R0, PT ;  /* 0x000000000300720c */ /* 0x000fda0003f06070 */
[----:B------:R-:W-:Y:S05]  /*0d50*/  @P0 BRA `(.L_x_16637) ;  /* 0x0000000000340947 */ /* 0x000fea0003800000 */
[----:B01----:R-:W0:Y:S01]  /*0d60*/  LDC.64 R4, c[0x0][0x398] ;  /* 0x0000e600ff047b82 */ /* 0x003e220000000a00 */
[----:B------:R-:W-:Y:S02]  /*0d70*/  IMAD.IADD R7, R2, 0x1, R3 ;  /* 0x0000000102077824 */ /* 0x000fe400078e0203 */
[----:B------:R-:W-:Y:S02]  /*0d80*/  VIADD R3, R3, 0x80 ;  /* 0x0000008003037836 */ /* 0x000fe40000000000 */
[----:B0-----:R-:W-:-:S05]  /*0d90*/  IMAD.WIDE.U32 R4, R7, 0x2, R4 ;  /* 0x0000000207047825 */ /* 0x001fca00078e0004 */
[----:B------:R1:W-:Y:S02]  /*0da0*/  STG.E.U16 desc[UR4][R4.64], R21 ;  /* 0x0000001504007986 */ /* 0x0003e4000c101504 */
.L_x_16636:
        /* <DEDUP_REMOVED lines=8> */
.L_x_16637:
[----:B------:R-:W-:Y:S05]  /*0e30*/  BSYNC.RELIABLE B1 ;  /* 0x0000000000017941 */ /* 0x000fea0003800100 */
.L_x_16633:
[----:B------:R-:W-:-:S13]  /*0e40*/  ISETP.GE.U32.AND P0, PT, R3, R0, PT ;  /* 0x000000000300720c */ /* 0x000fda0003f06070 */
[----:B01-3--:R-:W0:Y:S01]  /*0e50*/  @!P0 LDC.64 R4, c[0x0][0x398] ;  /* 0x0000e600ff048b82 */ /* 0x00be220000000a00 */
[----:B------:R-:W-:Y:S02]  /*0e60*/  @!P0 IMAD.IADD R7, R2, 0x1, R3 ;  /* 0x0000000102078824 */ /* 0x000fe400078e0203 */
[----:B------:R-:W-:Y:S02]  /*0e70*/  @!P0 VIADD R3, R3, 0x80 ;  /* 0x0000008003038836 */ /* 0x000fe40000000000 */
[----:B0-----:R-:W-:-:S05]  /*0e80*/  @!P0 IMAD.WIDE.U32 R4, R7, 0x2, R4 ;  /* 0x0000000207048825 */ /* 0x001fca00078e0004 */
[----:B------:R3:W-:Y:S02]  /*0e90*/  @!P0 STG.E.U16 desc[UR4][R4.64], R15 ;  /* 0x0000000f04008986 */ /* 0x0007e4000c101504 */
.L_x_16638:
[----:B------:R-:W-:Y:S05]  /*0ea0*/  BSYNC.RECONVERGENT B0 ;  /* 0x0000000000007941 */ /* 0x000fea0003800200 */
.L_x_16632:
        /* <DEDUP_REMOVED lines=8> */
.L_x_16615:
[----:B------:R-:W0:Y:S01]  /*0f30*/  S2R R0, SR_TID.X ;  /* 0x0000000000007919 */ /* 0x000e220000002100 */
[----:B------:R-:W1:Y:S08]  /*0f40*/  LDC.64 R4, c[0x0][0x3a0] ;  /* 0x0000e800ff047b82 */ /* 0x000e700000000a00 */
[----:B------:R-:W2:Y:S01]  /*0f50*/  LDC.64 R30, c[0x0][0x398] ;  /* 0x0000e600ff1e7b82 */ /* 0x000ea20000000a00 */
[----:B-1----:R-:W-:-:S04]  /*0f60*/  IMAD.WIDE.U32 R4, R2, 0x2, R4 ;  /* 0x0000000202047825 */ /* 0x002fc800078e0004 */
[----:B0-----:R-:W-:-:S05]  /*0f70*/  IMAD.WIDE.U32 R4, R0, 0x10, R4 ;  /* 0x0000001000047825 */ /* 0x001fca00078e0004 */
[----:B------:R-:W3:Y:S01]  /*0f80*/  LDG.E.128 R8, desc[UR4][R4.64] ;  /* 0x0000000404087981 */ /* 0x000ee2000c1e1d00 */
[----:B--2---:R-:W-:-:S04]  /*0f90*/  IMAD.WIDE.U32 R30, R2, 0x2, R30 ;  /* 0x00000002021e7825 */ /* 0x004fc800078e001e */
[----:B------:R-:W-:-:S04]  /*0fa0*/  IMAD.WIDE.U32 R30, R0, 0x10, R30 ;  /* 0x00000010001e7825 */ /* 0x000fc800078e001e */
[----:B---3--:R-:W-:Y:S01]  /*0fb0*/  HADD2.F32 R12, -RZ, R8.H0_H0 ;  /* 0x20000008ff0c7230 */ /* 0x008fe20000004100 */
[----:B------:R-:W-:Y:S01]  /*0fc0*/  PRMT R3, R9, 0x7632, R3 ;  /* 0x0000763209037816 */ /* 0x000fe20000000003 */
[----:B------:R-:W-:Y:S01]  /*0fd0*/  HADD2.F32 R16, -RZ, R9.H0_H0 ;  /* 0x20000009ff107230 */ /* 0x000fe20000004100 */
[----:B------:R-:W-:Y:S01]  /*0fe0*/  PRMT R6, R11, 0x7610, R6 ;  /* 0x000076100b067816 */ /* 0x000fe20000000006 */
[----:B------:R-:W-:Y:S01]  /*0ff0*/  HADD2.F32 R7, -RZ, R10.H0_H0 ;  /* 0x2000000aff077230 */ /* 0x000fe20000004100 */
[----:B------:R-:W-:Y:S01]  /*1000*/  FSETP.NAN.FTZ.AND P6, PT, |R12|, |R12|, PT ;  /* 0x4000000c0c00720b */ /* 0x000fe20003fd8200 */
[----:B------:R-:W-:Y:S01]  /*1010*/  HADD2.F32 R22, -RZ, R3.H0_H0 ;  /* 0x20000003ff167230 */ /* 0x000fe20000004100 */
[----:B------:R-:W-:Y:S02]  /*1020*/  FSETP.NAN.FTZ.AND P5, PT, |R16|, |R16|, PT ;  /* 0x400000101000720b */ /* 0x000fe40003fb8200 */
[----:B------:R-:W-:Y:S02]  /*1030*/  PRMT R4, R10, 0x7632, R4 ;  /* 0x000076320a047816 */ /* 0x000fe40000000004 */
[----:B------:R-:W-:-:S02]  /*1040*/  FSETP.NAN.FTZ.AND P4, PT, |R22|, |R22|, PT ;  /* 0x400000161600720b */ /* 0x000fc40003f98200 */
[----:B------:R-:W-:Y:S01]  /*1050*/  PRMT R11, R11, 0x7632, R11 ;  /* 0x000076320b0b7816 */ /* 0x000fe2000000000b */
[----:B------:R-:W-:Y:S01]  /*1060*/  HADD2.F32 R14, -RZ, R4.H0_H0 ;  /* 0x20000004ff0e7230 */ /* 0x000fe20000004100 */
[----:B------:R-:W-:Y:S02]  /*1070*/  PRMT R5, R8, 0x7632, R5 ;  /* 0x0000763208057816 */ /* 0x000fe40000000005 */
[----:B------:R-:W-:Y:S01]  /*1080*/  FSETP.NAN.FTZ.AND P3, PT, |R7|, |R7|, PT ;  /* 0x400000070700720b */ /* 0x000fe20003f78200 */
[----:B------:R-:W0:Y:S01]  /*1090*/  @!P6 LDC.U16 R13, c[0x0][0x388] ;  /* 0x0000e200ff0deb82 */ /* 0x000e220000000400 */
[----:B------:R-:W-:-:S07]  /*10a0*/  FSETP.NAN.FTZ.AND P2, PT, |R14|, |R14|, PT ;  /* 0x4000000e0e00720b */ /* 0x000fce0003f58200 */
[----:B------:R-:W1:Y:S08]  /*10b0*/  @!P6 LDC.U16 R17, c[0x0][0x38a] ;  /* 0x0000e280ff11eb82 */ /* 0x000e700000000400 */
[----:B------:R-:W2:Y:S08]  /*10c0*/  @!P5 LDC.U16 R19, c[0x0][0x388] ;  /* 0x0000e200ff13db82 */ /* 0x000eb00000000400 */
[----:B------:R-:W3:Y:S01]  /*10d0*/  @!P4 LDC.U16 R23, c[0x0][0x388] ;  /* 0x0000e200ff17cb82 */ /* 0x000ee20000000400 */
[----:B0-----:R-:W-:-:S05]  /*10e0*/  @!P6 HADD2.F32 R13, -RZ, R13.H0_H0 ;  /* 0x2000000dff0de230 */ /* 0x001fca0000004100 */
[----:B------:R-:W-:Y:S01]  /*10f0*/  @!P6 FMNMX.FTZ R15, R13, R12, !PT ;  /* 0x0000000c0d0fe209 */ /* 0x000fe20007810000 */
[----:B------:R-:W-:Y:S01]  /*1100*/  HADD2.F32 R12, -RZ, R6.H0_H0 ;  /* 0x20000006ff0c7230 */ /* 0x000fe20000004100 */
[----:B------:R-:W0:Y:S01]  /*1110*/  @!P5 LDC.U16 R21, c[0x0][0x38a] ;  /* 0x0000e280ff15db82 */ /* 0x000e220000000400 */
[----:B-1----:R-:W-:Y:S02]  /*1120*/  @!P6 HADD2.F32 R18, -RZ, R17.H0_H0 ;  /* 0x20000011ff12e230 */ /* 0x002fe40000004100 */
[----:B------:R-:W-:Y:S01]  /*1130*/  HADD2.F32 R13, -RZ, R11.H0_H0 ;  /* 0x2000000bff0d7230 */ /* 0x000fe20000004100 */
[----:B------:R-:W-:Y:S02]  /*1140*/  FSETP.NAN.FTZ.AND P1, PT, |R12|, |R12|, PT ;  /* 0x4000000c0c00720b */ /* 0x000fe40003f38200 */
[----:B------:R-:W-:Y:S01]  /*1150*/  @!P6 FMNMX.FTZ R17, R18, R15, PT ;  /* 0x0000000f1211e209 */ /* 0x000fe20003810000 */
[----:B------:R-:W-:Y:S01]  /*1160*/  HADD2.F32 R15, -RZ, R5.H0_H0 ;  /* 0x20000005ff0f7230 */ /* 0x000fe20000004100 */
[----:B------:R-:W-:Y:S01]  /*1170*/  FSETP.NAN.FTZ.AND P0, PT, |R13|, |R13|, PT ;  /* 0x4000000d0d00720b */ /* 0x000fe20003f18200 */
[----:B--2---:R-:W-:Y:S01]  /*1180*/  @!P5 HADD2.F32 R19, -RZ, R19.H0_H0 ;  /* 0x20000013ff13d230 */ /* 0x004fe20000004100 */
[----:B------:R-:W-:Y:S01]  /*1190*/  @!P6 F2FP.F16.F32.PACK_AB R8, RZ, R17 ;  /* 0x00000011ff08e23e */ /* 0x000fe200000000ff */
[----:B------:R-:W1:Y:S01]  /*11a0*/  @!P3 LDC.U16 R28, c[0x0][0x388] ;  /* 0x0000e200ff1cbb82 */ /* 0x000e620000000400 */
[----:B------:R-:W-:-:S02]  /*11b0*/  FSETP.NAN.FTZ.AND P6, PT, |R15|, |R15|, PT ;  /* 0x4000000f0f00720b */ /* 0x000fc40003fd8200 */
[----:B------:R-:W-:Y:S01]  /*11c0*/  @!P5 FMNMX.FTZ R24, R19, R16, !PT ;  /* 0x000000101318d209 */ /* 0x000fe20007810000 */
[----:B---3--:R-:W-:-:S04]  /*11d0*/  @!P4 HADD2.F32 R23, -RZ, R23.H0_H0 ;  /* 0x20000017ff17c230 */ /* 0x008fc80000004100 */
[----:B------:R-:W2:Y:S01]  /*11e0*/  @!P2 LDC.U16 R18, c[0x0][0x388] ;  /* 0x0000e200ff12ab82 */ /* 0x000ea20000000400 */
[----:B------:R-:W-:Y:S01]  /*11f0*/  @!P4 FMNMX.FTZ R22, R23, R22, !PT ;  /* 0x000000161716c209 */ /* 0x000fe20007810000 */
[----:B0-----:R-:W-:-:S06]  /*1200*/  @!P5 HADD2.F32 R21, -RZ, R21.H0_H0 ;  /* 0x20000015ff15d230 */ /* 0x001fcc0000004100 */
[----:B------:R-:W0:Y:S01]  /*1210*/  @!P1 LDC.U16 R19, c[0x0][0x388] ;  /* 0x0000e200ff139b82 */ /* 0x000e220000000400 */
[----:B------:R-:W-:-:S04]  /*1220*/  @!P5 FMNMX.FTZ R21, R21, R24, PT ;  /* 0x000000181515d209 */ /* 0x000fc80003810000 */
[----:B------:R-:W-:-:S03]  /*1230*/  @!P5 F2FP.F16.F32.PACK_AB R9, RZ, R21 ;  /* 0x00000015ff09d23e */ /* 0x000fc600000000ff */
[----:B------:R-:W3:Y:S01]  /*1240*/  @!P0 LDC.U16 R20, c[0x0][0x388] ;  /* 0x0000e200ff148b82 */ /* 0x000ee20000000400 */
[----:B-1----:R-:W-:-:S05]  /*1250*/  @!P3 HADD2.F32 R28, -RZ, R28.H0_H0 ;  /* 0x2000001cff1cb230 */ /* 0x002fca0000004100 */
[----:B------:R-:W-:Y:S02]  /*1260*/  @!P3 FMNMX.FTZ R28, R28, R7, !PT ;  /* 0x000000071c1cb209 */ /* 0x000fe40007810000 */
[----:B------:R-:W1:Y:S01]  /*1270*/  @!P6 LDC.U16 R23, c[0x0][0x388] ;  /* 0x0000e200ff17eb82 */ /* 0x000e620000000400 */
[----:B--2---:R-:W-:-:S05]  /*1280*/  @!P2 HADD2.F32 R29, -RZ, R18.H0_H0 ;  /* 0x20000012ff1da230 */ /* 0x004fca0000004100 */
[----:B------:R-:W-:Y:S02]  /*1290*/  @!P2 FMNMX.FTZ R29, R29, R14, !PT ;  /* 0x0000000e1d1da209 */ /* 0x000fe40007810000 */
[----:B------:R-:W2:Y:S01]  /*12a0*/  @!P4 LDC.U16 R16, c[0x0][0x38a] ;  /* 0x0000e280ff10cb82 */ /* 0x000ea20000000400 */
[----:B0-----:R-:W-:-:S05]  /*12b0*/  @!P1 HADD2.F32 R19, -RZ, R19.H0_H0 ;  /* 0x20000013ff139230 */ /* 0x001fca0000004100 */
[----:B------:R-:W-:Y:S02]  /*12c0*/  @!P1 FMNMX.FTZ R19, R19, R12, !PT ;  /* 0x0000000c13139209 */ /* 0x000fe40007810000 */
[----:B------:R-:W0:Y:S01]  /*12d0*/  @!P3 LDC.U16 R17, c[0x0][0x38a] ;  /* 0x0000e280ff11bb82 */ /* 0x000e220000000400 */
[----:B---3--:R-:W-:-:S05]  /*12e0*/  @!P0 HADD2.F32 R20, -RZ, R20.H0_H0 ;  /* 0x20000014ff148230 */ /* 0x008fca0000004100 */
[----:B------:R-:W-:Y:S02]  /*12f0*/  @!P0 FMNMX.FTZ R20, R20, R13, !PT ;  /* 0x0000000d14148209 */ /* 0x000fe40007810000 */
[----:B------:R-:W3:Y:S01]  /*1300*/  @!P2 LDC.U16 R24, c[0x0][0x38a] ;  /* 0x0000e280ff18ab82 */ /* 0x000ee20000000400 */
[----:B-1----:R-:W-:-:S05]  /*1310*/  @!P6 HADD2.F32 R2, -RZ, R23.H0_H0 ;  /* 0x20000017ff02e230 */ /* 0x002fca0000004100 */
[----:B------:R-:W-:Y:S02]  /*1320*/  @!P6 FMNMX.FTZ R15, R2, R15, !PT ;  /* 0x0000000f020fe209 */ /* 0x000fe40007810000 */
[----:B------:R-:W1:Y:S01]  /*1330*/  @!P1 LDC.U16 R25, c[0x0][0x38a] ;  /* 0x0000e280ff199b82 */ /* 0x000e620000000400 */
[----:B--2---:R-:W-:-:S05]  /*1340*/  @!P4 HADD2.F32 R7, -RZ, R16.H0_H0 ;  /* 0x20000010ff07c230 */ /* 0x004fca0000004100 */
[----:B------:R-:W-:Y:S02]  /*1350*/  @!P4 FMNMX.FTZ R7, R7, R22, PT ;  /* 0x000000160707c209 */ /* 0x000fe40003810000 */
[----:B------:R-:W2:Y:S01]  /*1360*/  @!P0 LDC.U16 R26, c[0x0][0x38a] ;  /* 0x0000e280ff1a8b82 */ /* 0x000ea20000000400 */
[----:B0-----:R-:W-:Y:S01]  /*1370*/  @!P3 HADD2.F32 R17, -RZ, R17.H0_H0 ;  /* 0x20000011ff11b230 */ /* 0x001fe20000004100 */
[----:B------:R-:W-:-:S04]  /*1380*/  @!P4 F2FP.F16.F32.PACK_AB R3, RZ, R7 ;  /* 0x00000007ff03c23e */ /* 0x000fc800000000ff */
[----:B------:R-:W-:Y:S02]  /*1390*/  @!P3 FMNMX.FTZ R17, R17, R28, PT ;  /* 0x0000001c1111b209 */ /* 0x000fe40003810000 */
[----:B------:R-:W0:Y:S01]  /*13a0*/  @!P6 LDC.U16 R27, c[0x0][0x38a] ;  /* 0x0000e280ff1beb82 */ /* 0x000e220000000400 */
[----:B---3--:R-:W-:Y:S01]  /*13b0*/  @!P2 HADD2.F32 R24, -RZ, R24.H0_H0 ;  /* 0x20000018ff18a230 */ /* 0x008fe20000004100 */
[----:B------:R-:W-:Y:S02]  /*13c0*/  @!P3 F2FP.F16.F32.PACK_AB R10, RZ, R17 ;  /* 0x00000011ff0ab23e */ /* 0x000fe400000000ff */
[----:B------:R-:W-:Y:S02]  /*13d0*/  PRMT R9, R9, 0x5410, R3 ;  /* 0x0000541009097816 */ /* 0x000fe40000000003 */
[----:B------:R-:W-:Y:S01]  /*13e0*/  @!P2 FMNMX.FTZ R29, R24, R29, PT ;  /* 0x0000001d181da209 */ /* 0x000fe20003810000 */
[----:B-1----:R-:W-:-:S03]  /*13f0*/  @!P1 HADD2.F32 R14, -RZ, R25.H0_H0 ;  /* 0x20000019ff0e9230 */ /* 0x002fc60000004100 */
        /* <DEDUP_REMOVED lines=10> */
[----:B------:R-:W-:-:S04]  /*14a0*/  @!P6 F2FP.F16.F32.PACK_AB R5, RZ, R15 ;  /* 0x0000000fff05e23e */ /* 0x000fc800000000ff */
[----:B------:R-:W-:-:S05]  /*14b0*/  PRMT R8, R8, 0x5410, R5 ;  /* 0x0000541008087816 */ /* 0x000fca0000000005 */
[----:B------:R-:W-:Y:S01]  /*14c0*/  STG.E.128 desc[UR4][R30.64], R8 ;  /* 0x000000081e007986 */ /* 0x000fe2000c101d04 */
[----:B------:R-:W-:Y:S05]  /*14d0*/  EXIT ;  /* 0x000000000000794d */ /* 0x000fea0003800000 */
.L_x_16639:
        /* <DEDUP_REMOVED lines=10> */
.L_x_37145:


//--------------------- .text._ZN2at6native18elementwise_kernelILi128ELi4EZNS0_15gpu_kernel_implIZZZNS0_17clamp_kernel_cudaERNS_18TensorIteratorBaseERKN3c106ScalarES8_ENKUlvE_clEvENKUlvE5_clEvEUlfE_EEvS4_RKT_EUliE_EEviT1_ --------------------------
	.section	.text._ZN2at6native18elementwise_kernelILi128ELi4EZNS0_15gpu_kernel_implIZZZNS0_17clamp_kernel_cudaERNS_18TensorIteratorBaseERKN3c106ScalarES8_ENKUlvE_clEvENKUlvE5_clEvEUlfE_EEvS4_RKT_EUliE_EEviT1_,"ax",@progbits
	.align	128
        .global         _ZN2at6native18elementwise_kernelILi128ELi4EZNS0_15gpu_kernel_implIZZZNS0_17clamp_kernel_cudaERNS_18TensorIteratorBaseERKN3c106ScalarES8_ENKUlvE_clEvENKUlvE5_clEvEUlfE_EEvS4_RKT_EUliE_EEviT1_
        .type           _ZN2at6native18elementwise_kernelILi128ELi4EZNS0_15gpu_kernel_implIZZZNS0_17clamp_kernel_cudaERNS_18TensorIteratorBaseERKN3c106ScalarES8_ENKUlvE_clEvENKUlvE5_clEvEUlfE_EEvS4_RKT_EUliE_EEviT1_,@function
        .size           _ZN2at6native18elementwise_kernelILi128ELi4EZNS0_15gpu_kernel_implIZZZNS0_17clamp_kernel_cudaERNS_18TensorIteratorBaseERKN3c106ScalarES8_ENKUlvE_clEvENKUlvE5_clEvEUlfE_EEvS4_RKT_EUliE_EEviT1_,(.L_x_37146 - _ZN2at6native18elementwise_kernelILi128ELi4EZNS0_15gpu_kernel_implIZZZNS0_17clamp_kernel_cudaERNS_18TensorIteratorBaseERKN3c106ScalarES8_ENKUlvE_clEvENKUlvE5_clEvEUlfE_EEvS4_RKT_EUliE_EEviT1_)
        .other          _ZN2at6native18elementwise_kernelILi128ELi4EZNS0_15gpu_kernel_implIZZZNS0_17clamp_kernel_cudaERNS_18TensorIteratorBaseERKN3c106ScalarES8_ENKUlvE_clEvENKUlvE5_clEvEUlfE_EEvS4_RKT_EUliE_EEviT1_,@"STO_CUDA_ENTRY STV_DEFAULT"
_ZN2at6native18elementwise_kernelILi128ELi4EZNS0_15gpu_kernel_implIZZZNS0_17clamp_kernel_cudaERNS_18TensorIteratorBaseERKN3c106ScalarES8_ENKUlvE_clEvENKUlvE5_clEvEUlfE_EEvS4_RKT_EUliE_EEviT1_:
.text._ZN2at6native18elementwise_kernelILi128ELi4EZNS0_15gpu_kernel_implIZZZNS0_17clamp_kernel_cudaERNS_18TensorIteratorBaseERKN3c106ScalarES8_ENKUlvE_clEvENKUlvE5_clEvEUlfE_EEvS4_RKT_EUliE_EEviT1_:
        /* <DEDUP_REMOVED lines=319> */
.L_x_16642:
        /* <DEDUP_REMOVED lines=18> */
.L_x_16647:
[----:B------:R-:W2:Y:S02]  /*1510*/  LDG.E.U8 R2, desc[UR36][R2.64] ;  /* 0x0000002402027981 */ /* 0x000ea4000c1e1100 */
[----:B--2---:R-:W-:Y:S01]  /*1520*/  I2FP.F32.U32 R4, R2 ;  /* 0x0000000200047245 */ /* 0x004fe20000201000 */
[----:B------:R-:W-:Y:S06]  /*1530*/  BRA `(.L_x_16649) ;  /* 0x0000000c00247947 */ /* 0x000fec0003800000 */
.L_x_16646:
        /* <DEDUP_REMOVED lines=9> */
.L_x_16651:
[----:B------:R-:W2:Y:S02]  /*15d0*/  LDG.E R2, desc[UR36][R2.64] ;  /* 0x0000002402027981 */ /* 0x000ea4000c1e1900 */
[----:B--2---:R-:W-:Y:S01]  /*15e0*/  I2FP.F32.S32 R4, R2 ;  /* 0x0000000200047245 */ /* 0x004fe20000201400 */
[----:B------:R-:W-:Y:S06]  /*15f0*/  BRA `(.L_x_16649) ;  /* 0x0000000800f47947 */ /* 0x000fec0003800000 */
.L_x_16650:
[----:B------:R-:W2:Y:S02]  /*1600*/  LDG.E.U16 R2, desc[UR36][R2.64] ;  /* 0x0000002402027981 */ /* 0x000ea4000c1e1500 */
[----:B--2---:R0:W1:Y:S01]  /*1610*/  I2F.S16 R4, R2 ;  /* 0x0000000200047306 */ /* 0x0040620000101400 */
[----:B------:R-:W-:Y:S05]  /*1620*/  BRA `(.L_x_16649) ;  /* 0x0000000800e87947 */ /* 0x000fea0003800000 */
.L_x_16645:
        /* <DEDUP_REMOVED lines=8> */
.L_x_16653:
[----:B------:R-:W2:Y:S02]  /*16b0*/  LDG.E.U16 R2, desc[UR36][R2.64] ;  /* 0x0000002402027981 */ /* 0x000ea4000c1e1500 */
[----:B--2---:R-:W-:Y:S01]  /*16c0*/  HADD2.F32 R4, -RZ, R2.H0_H0 ;  /* 0x20000002ff047230 */ /* 0x004fe20000004100 */
[----:B------:R-:W-:Y:S06]  /*16d0*/  BRA `(.L_x_16649) ;  /* 0x0000000800bc7947 */ /* 0x000fec0003800000 */
.L_x_16652:
        /* <DEDUP_REMOVED lines=8> */
.L_x_16655:
[----:B------:R-:W2:Y:S02]  /*1760*/  LDG.E.U16 R2, desc[UR36][R2.64] ;  /* 0x0000002402027981 */ /* 0x000ea4000c1e1500 */
[----:B--2---:R-:W-:Y:S01]  /*1770*/  HADD2.F32 R4, -RZ, R2.H0_H0 ;  /* 0x20000002ff047230 */ /* 0x004fe20000004100 */
[----:B------:R-:W-:Y:S06]  /*1780*/  BRA `(.L_x_16649) ;  /* 0x0000000800907947 */ /* 0x000fec0003800000 */
.L_x_16654:
[----:B------:R-:W2:Y:S01]  /*1790*/  LDG.E.64 R2, desc[UR36][R2.64] ;  /* 0x0000002402027981 */ /* 0x000ea2000c1e1b00 */
[----:B------:R-:W-:Y:S01]  /*17a0*/  UMOV UR4, 0xf0000000 ;  /* 0xf000000000047882 */ /* 0x000fe20000000000 */
[----:B------:R-:W-:Y:S01]  /*17b0*/  UMOV UR5, 0x380fffff ;  /* 0x380fffff00057882 */ /* 0x000fe20000000000 */
[----:B--2---:R-:W0:Y:S01]  /*17c0*/  F2F.F32.F64 R4, R2 ;  /* 0x0000000200047310 */ /* 0x004e220000301000 */
[----:B------:R-:W-:-:S14]  /*17d0*/  DSETP.GEU.AND P0, PT, |R2|, UR4, PT ;  /* 0x0000000402007e2a */ /* 0x000fdc000bf0e200 */
[----:B0-----:R-:W-:Y:S01]  /*17e0*/  @!P0 FMUL R4, R4, 1.175494350822287508e-38 ;  /* 0x0080000004048820 */ /* 0x001fe20000400000 */
[----:B------:R-:W-:Y:S06]  /*17f0*/  BRA `(.L_x_16649) ;  /* 0x0000000800747947 */ /* 0x000fec0003800000 */
.L_x_16644:
        /* <DEDUP_REMOVED lines=12> */
.L_x_16658:
[----:B------:R-:W2:Y:S01]  /*18c0*/  LDG.E.64 R2, desc[UR36][R2.64] ;  /* 0x0000002402027981 */ /* 0x000ea2000c1e1b00 */
[----:B------:R-:W-:Y:S01]  /*18d0*/  UMOV UR4, 0xf0000000 ;  /* 0xf000000000047882 */ /* 0x000fe20000000000 */
[----:B------:R-:W-:Y:S01]  /*18e0*/  UMOV UR5, 0x380fffff ;  /* 0x380fffff00057882 */ /* 0x000fe20000000000 */
[----:B--2---:R-:W0:Y:S01]  /*18f0*/  F2F.F32.F64 R4, R2 ;  /* 0x0000000200047310 */ /* 0x004e220000301000 */
[----:B------:R-:W-:-:S14]  /*1900*/  DSETP.GEU.AND P0, PT, |R2|, UR4, PT ;  /* 0x0000000402007e2a */ /* 0x000fdc000bf0e200 */
[----:B0-----:R-:W-:Y:S01]  /*1910*/  @!P0 FMUL R4, R4, 1.175494350822287508e-38 ;  /* 0x0080000004048820 */ /* 0x001fe20000400000 */
[----:B------:R-:W-:Y:S06]  /*1920*/  BRA `(.L_x_16649) ;  /* 0x0000000800287947 */ /* 0x000fec0003800000 */
.L_x_16657:
        /* <DEDUP_REMOVED lines=25> */
.L_x_16660:
        /* <DEDUP_REMOVED lines=12> */
.L_x_16659:
[----:B------:R-:W2:Y:S02]  /*1b80*/  LDG.E.U16 R2, desc[UR36][R2.64] ;  /* 0x0000002402027981 */ /* 0x000ea4000c1e1500 */
[----:B--2---:R-:W-:Y:S01]  /*1b90*/  SHF.L.U32 R4, R2, 0x10, RZ ;  /* 0x0000001002047819 */ /* 0x004fe200000006ff */
[----:B------:R-:W-:Y:S06]  /*1ba0*/  BRA `(.L_x_16649) ;  /* 0x0000000400887947 */ /* 0x000fec0003800000 */
.L_x_16656:
        /* <DEDUP_REMOVED lines=11> */
.L_x_16663:
        /* <DEDUP_REMOVED lines=20> */
.L_x_16665:
[----:B------:R-:W-:Y:S05]  /*1da0*/  BSYNC.RECONVERGENT B0 ;  /* 0x0000000000007941 */ /* 0x000fea0003800200 */
.L_x_16664:
[----:B------:R-:W-:Y:S01]  /*1db0*/  IMAD.SHL.U32 R0, R0, 0x100000, RZ ;  /* 0x0010000000007824 */ /* 0x000fe200078e00ff */
[----:B------:R-:W-:-:S04]  /*1dc0*/  LEA R2, R2, 0x3b800000, 0x17 ;  /* 0x3b80000002027811 */ /* 0x000fc800078eb8ff */
[----:B------:R-:W-:Y:S01]  /*1dd0*/  LOP3.LUT R4, R2, R0, R7, 0xfe, !PT ;  /* 0x0000000002047212 */ /* 0x000fe200078efe07 */
[----:B------:R-:W-:Y:S06]  /*1de0*/  BRA `(.L_x_16649) ;  /* 0x0000000000f87947 */ /* 0x000fec0003800000 */
.L_x_16662:
        /* <DEDUP_REMOVED lines=20> */
.L_x_16667:
[----:B------:R-:W-:Y:S05]  /*1f30*/  BSYNC.RECONVERGENT B0 ;  /* 0x0000000000007941 */ /* 0x000fea0003800200 */
.L_x_16666:
[----:B------:R-:W-:Y:S01]  /*1f40*/  IMAD.SHL.U32 R0, R0, 0x200000, RZ ;  /* 0x0020000000007824 */ /* 0x000fe200078e00ff */
[----:B------:R-:W-:-:S04]  /*1f50*/  LEA R2, R2, 0x37800000, 0x17 ;  /* 0x3780000002027811 */ /* 0x000fc800078eb8ff */
[----:B------:R-:W-:Y:S01]  /*1f60*/  LOP3.LUT R4, R2, R0, R7, 0xfe, !PT ;  /* 0x0000000002047212 */ /* 0x000fe200078efe07 */
[----:B------:R-:W-:Y:S06]  /*1f70*/  BRA `(.L_x_16649) ;  /* 0x0000000000947947 */ /* 0x000fec0003800000 */
.L_x_16661:
[----:B------:R-:W-:-:S09]  /*1f80*/  UISETP.NE.AND UP0, UPT, UR4, 0x1c, UPT ;  /* 0x0000001c0400788c */ /* 0x000fd2000bf05270 */
[----:B------:R-:W-:Y:S05]  /*1f90*/  BRA.U !UP0, `(.L_x_16668) ;  /* 0x0000000108847547 */ /* 0x000fea000b800000 */
[----:B------:R-:W-:-:S09]  /*1fa0*/  UISETP.NE.AND UP0, UPT, UR4, 0x1d, UPT ;  /* 0x0000001d0400788c */ /* 0x000fd2000bf05270 */
[----:B------:R-:W-:Y:S05]  /*1fb0*/  BRA.U !UP0, `(.L_x_16669) ;  /* 0x0000000108707547 */ /* 0x000fea000b800000 */
[----:B------:R-:W-:-:S09]  /*1fc0*/  UISETP.NE.AND UP0, UPT, UR4, 0x2c, UPT ;  /* 0x0000002c0400788c */ /* 0x000fd2000bf05270 */
[----:B------:R-:W-:Y:S05]  /*1fd0*/  BRA.U !UP0, `(.L_x_16670) ;  /* 0x0000000108487547 */ /* 0x000fea000b800000 */
.L_x_16648:
        /* <DEDUP_REMOVED lines=16> */
.L_x_16671:
[----:B------:R-:W-:Y:S01]  /*20e0*/  IMAD.MOV.U32 R4, RZ, RZ, RZ ;  /* 0x000000ffff047224 */ /* 0x000fe200078e00ff */
[----:B------:R-:W-:Y:S06]  /*20f0*/  BRA `(.L_x_16649) ;  /* 0x0000000000347947 */ /* 0x000fec0003800000 */
.L_x_16670:
        /* <DEDUP_REMOVED lines=8> */
.L_x_16669:
[----:B------:R-:W2:Y:S02]  /*2180*/  LDG.E.64 R2, desc[UR36][R2.64] ;  /* 0x0000002402027981 */ /* 0x000ea4000c1e1b00 */
[----:B--2---:R0:W1:Y:S01]  /*2190*/  I2F.U64 R4, R2 ;  /* 0x0000000200047312 */ /* 0x0040620000301000 */
[----:B------:R-:W-:Y:S05]  /*21a0*/  BRA `(.L_x_16649) ;  /* 0x0000000000087947 */ /* 0x000fea0003800000 */
.L_x_16668:
[----:B------:R-:W2:Y:S02]  /*21b0*/  LDG.E R2, desc[UR36][R2.64] ;  /* 0x0000002402027981 */ /* 0x000ea4000c1e1900 */
[----:B--2---:R-:W-:-:S07]  /*21c0*/  I2FP.F32.U32 R4, R2 ;  /* 0x0000000200047245 */ /* 0x004fce0000201000 */
.L_x_16649:
[----:B------:R-:W-:Y:S05]  /*21d0*/  BSYNC.RECONVERGENT B6 ;  /* 0x0000000000067941 */ /* 0x000fea0003800200 */
.L_x_16643:
[----:B------:R-:W2:Y:S01]  /*21e0*/  LDCU.64 UR6, c[0x0][0x580] ;  /* 0x0000b000ff0677ac */ /* 0x000ea20008000a00 */
[----:B01---5:R-:W-:Y:S01]  /*21f0*/  FSETP.NAN.FTZ.AND P0, PT, |R4|, |R4|, PT ;  /* 0x400000040400720b */ /* 0x023fe20003f18200 */
[----:B------:R-:W0:Y:S01]  /*2200*/  LDCU.64 UR8, c[0x0][0x590] ;  /* 0x0000b200ff0877ac */ /* 0x000e220008000a00 */
[----:B------:R-:W-:-:S04]  /*2210*/  UPRMT UR4, UR41, 0x9910, URZ ;  /* 0x0000991029047896 */ /* 0x000fc800080000ff */
[----:B------:R-:W-:Y:S01]  /*2220*/  UISETP.GT.AND UP0, UPT, UR4, 0x9, UPT ;  /* 0x000000090400788c */ /* 0x000fe2000bf04270 */
[----:B--234-:R-:W-:Y:S02]  /*2230*/  IADD3 R2, P1, PT, R16, UR6, RZ ;  /* 0x0000000610027c10 */ /* 0x01cfe4000ff3e0ff */
[----:B0-----:R-:W-:Y:S02]  /*2240*/  FMNMX.FTZ R0, R4, UR8, !PT ;  /* 0x0000000804007c09 */ /* 0x001fe4000f810000 */
[----:B------:R-:W-:Y:S02]  /*2250*/  IADD3.X R3, PT, PT, RZ, UR7, RZ, P1, !PT ;  /* 0x00000007ff037c10 */ /* 0x000fe40008ffe4ff */
[----:B------:R-:W-:Y:S02]  /*2260*/  @!P0 FMNMX.FTZ R4, R0, UR9, PT ;  /* 0x0000000900048c09 */ /* 0x000fe4000b810000 */
        /* <DEDUP_REMOVED lines=12> */
.L_x_16675:
[----:B------:R-:W0:Y:S02]  /*2330*/  F2I.S64.TRUNC R4, R4 ;  /* 0x0000000400047311 */ /* 0x000e24000020d900 */
[----:B0-----:R-:W-:-:S05]  /*2340*/  IMAD.MOV.U32 R7, RZ, RZ, R4 ;  /* 0x000000ffff077224 */ /* 0x001fca00078e0004 */
[----:B------:R0:W-:Y:S01]  /*2350*/  STG.E.U8 desc[UR36][R2.64], R7 ;  /* 0x0000000702007986 */ /* 0x0001e2000c101124 */
[----:B------:R-:W-:Y:S05]  /*2360*/  BRA `(.L_x_16677) ;  /* 0x0000000c002c7947 */ /* 0x000fea0003800000 */
.L_x_16674:
        /* <DEDUP_REMOVED lines=9> */
.L_x_16679:
[----:B------:R-:W0:Y:S02]  /*2400*/  F2I.FTZ.TRUNC.NTZ R5, R4 ;  /* 0x0000000400057305 */ /* 0x000e24000021f100 */
[----:B0-----:R0:W-:Y:S01]  /*2410*/  STG.E desc[UR36][R2.64], R5 ;  /* 0x0000000502007986 */ /* 0x0011e2000c101924 */
[----:B------:R-:W-:Y:S05]  /*2420*/  BRA `(.L_x_16677) ;  /* 0x0000000800fc7947 */ /* 0x000fea0003800000 */
.L_x_16678:
[----:B------:R-:W0:Y:S02]  /*2430*/  F2I.FTZ.TRUNC.NTZ R5, R4 ;  /* 0x0000000400057305 */ /* 0x000e24000021f100 */
[----:B0-----:R0:W-:Y:S01]  /*2440*/  STG.E.U16 desc[UR36][R2.64], R5 ;  /* 0x0000000502007986 */ /* 0x0011e2000c101524 */
[----:B------:R-:W-:Y:S05]  /*2450*/  BRA `(.L_x_16677) ;  /* 0x0000000800f07947 */ /* 0x000fea0003800000 */
.L_x_16673:
        /* <DEDUP_REMOVED lines=8> */
.L_x_16681:
[----:B------:R-:W-:-:S05]  /*24e0*/  F2FP.F16.F32.PACK_AB R4, RZ, R4 ;  /* 0x00000004ff04723e */ /* 0x000fca00000000ff */
[----:B------:R0:W-:Y:S01]  /*24f0*/  STG.E.U16 desc[UR36][R2.64], R4 ;  /* 0x0000000402007986 */ /* 0x0001e2000c101524 */
[----:B------:R-:W-:Y:S05]  /*2500*/  BRA `(.L_x_16677) ;  /* 0x0000000800c47947 */ /* 0x000fea0003800000 */
.L_x_16680:
        /* <DEDUP_REMOVED lines=9> */
.L_x_16683:
[----:B------:R-:W-:-:S04]  /*25a0*/  F2FP.F16.F32.PACK_AB R5, RZ, R4 ;  /* 0x00000004ff05723e */ /* 0x000fc800000000ff */
[----:B------:R-:W-:-:S05]  /*25b0*/  PRMT R5, R5, 0x5410, RZ ;  /* 0x0000541005057816 */ /* 0x000fca00000000ff */
[----:B------:R0:W-:Y:S01]  /*25c0*/  STG.E desc[UR36][R2.64], R5 ;  /* 0x0000000502007986 */ /* 0x0001e2000c101924 */
[----:B------:R-:W-:Y:S05]  /*25d0*/  BRA `(.L_x_16677) ;  /* 0x0000000800907947 */ /* 0x000fea0003800000 */
.L_x_16682:
[----:B------:R-:W-:-:S06]  /*25e0*/  FMUL.FTZ R4, R4, 1 ;  /* 0x3f80000004047820 */ /* 0x000fcc0000410000 */
[----:B------:R-:W0:Y:S02]  /*25f0*/  F2F.F64.F32 R4, R4 ;  /* 0x0000000400047310 */ /* 0x000e240000201800 */
[----:B0-----:R0:W-:Y:S01]  /*2600*/  STG.E.64 desc[UR36][R2.64], R4 ;  /* 0x0000000402007986 */ /* 0x0011e2000c101b24 */
[----:B------:R-:W-:Y:S05]  /*2610*/  BRA `(.L_x_16677) ;  /* 0x0000000800807947 */ /* 0x000fea0003800000 */
.L_x_16672:
        /* <DEDUP_REMOVED lines=12> */
.L_x_16686:
[----:B------:R-:W-:Y:S01]  /*26e0*/  FMUL.FTZ R4, R4, 1 ;  /* 0x3f80000004047820 */ /* 0x000fe20000410000 */
[----:B------:R-:W-:-:S05]  /*26f0*/  CS2R R6, SRZ ;  /* 0x0000000000067805 */ /* 0x000fca000001ff00 */
[----:B------:R-:W0:Y:S02]  /*2700*/  F2F.F64.F32 R4, R4 ;  /* 0x0000000400047310 */ /* 0x000e240000201800 */
[----:B0-----:R0:W-:Y:S01]  /*2710*/  STG.E.128 desc[UR36][R2.64], R4 ;  /* 0x0000000402007986 */ /* 0x0011e2000c101d24 */
[----:B------:R-:W-:Y:S05]  /*2720*/  BRA `(.L_x_16677) ;  /* 0x00000008003c7947 */ /* 0x000fea0003800000 */
.L_x_16685:
        /* <DEDUP_REMOVED lines=18> */
.L_x_16690:
[----:B------:R-:W-:Y:S05]  /*2850*/  BSYNC.RECONVERGENT B0 ;  /* 0x0000000000007941 */ /* 0x000fea0003800200 */
.L_x_16689:
[----:B------:R-:W-:-:S05]  /*2860*/  LOP3.LUT R7, R0, 0x80, R7, 0xf8, !PT ;  /* 0x0000008000077812 */ /* 0x000fca00078ef807 */
[----:B------:R0:W-:Y:S01]  /*2870*/  STG.E.U8 desc[UR36][R2.64], R7 ;  /* 0x0000000702007986 */ /* 0x0001e2000c101124 */
[----:B------:R-:W-:Y:S05]  /*2880*/  BRA `(.L_x_16677) ;  /* 0x0000000400e47947 */ /* 0x000fea0003800000 */
.L_x_16688:
        /* <DEDUP_REMOVED lines=14> */
.L_x_16692:
[----:B------:R-:W-:Y:S05]  /*2970*/  BSYNC.RECONVERGENT B0 ;  /* 0x0000000000007941 */ /* 0x000fea0003800200 */
.L_x_16691:
[----:B------:R-:W-:-:S05]  /*2980*/  LOP3.LUT R5, R0, 0x80, R7, 0xf8, !PT ;  /* 0x0000008000057812 */ /* 0x000fca00078ef807 */
[----:B------:R0:W-:Y:S01]  /*2990*/  STG.E.U8 desc[UR36][R2.64], R5 ;  /* 0x0000000502007986 */ /* 0x0001e2000c101124 */
[----:B------:R-:W-:Y:S05]  /*29a0*/  BRA `(.L_x_16677) ;  /* 0x00000004009c7947 */ /* 0x000fea0003800000 */
.L_x_16687:
[----:B------:R-:W-:-:S05]  /*29b0*/  F2FP.BF16.F32.PACK_AB R4, RZ, R4 ;  /* 0x00000004ff04723e */ /* 0x000fca00000010ff */
[----:B------:R0:W-:Y:S01]  /*29c0*/  STG.E.U16 desc[UR36][R2.64], R4 ;  /* 0x0000000402007986 */ /* 0x0001e2000c101524 */
[----:B------:R-:W-:Y:S05]  /*29d0*/  BRA `(.L_x_16677) ;  /* 0x0000000400907947 */ /* 0x000fea0003800000 */
.L_x_16684:
        /* <DEDUP_REMOVED lines=11> */
.L_x_16695:
        /* <DEDUP_REMOVED lines=12> */
.L_x_16698:
[----:B------:R-:W-:-:S04]  /*2b50*/  SHF.R.U32.HI R0, RZ, 0x14, R4 ;  /* 0x00000014ff007819 */ /* 0x000fc80000011604 */
[----:B------:R-:W-:-:S04]  /*2b60*/  LOP3.LUT R5, R0, 0x1, RZ, 0xc0, !PT ;  /* 0x0000000100057812 */ /* 0x000fc800078ec0ff */
[----:B------:R-:W-:-:S04]  /*2b70*/  IADD3 R0, PT, PT, R4, 0x487ffff, R5 ;  /* 0x0487ffff04007810 */ /* 0x000fc80007ffe005 */
[----:B------:R-:W-:-:S04]  /*2b80*/  SHF.R.U32.HI R0, RZ, 0x14, R0 ;  /* 0x00000014ff007819 */ /* 0x000fc80000011600 */
[----:B------:R-:W-:-:S07]  /*2b90*/  LOP3.LUT R5, R0, 0xff, RZ, 0xc0, !PT ;  /* 0x000000ff00057812 */ /* 0x000fce00078ec0ff */
.L_x_16699:
[----:B------:R-:W-:-:S04]  /*2ba0*/  SHF.R.U32.HI R4, RZ, 0x18, R4 ;  /* 0x00000018ff047819 */ /* 0x000fc80000011604 */
[----:B------:R-:W-:-:S04]  /*2bb0*/  LOP3.LUT R5, R5, 0x80, R4, 0xf8, !PT ;  /* 0x0000008005057812 */ /* 0x000fc800078ef804 */
[----:B------:R-:W-:-:S07]  /*2bc0*/  PRMT R0, R5, 0x7610, R0 ;  /* 0x0000761005007816 */ /* 0x000fce0000000000 */
.L_x_16697:
[----:B------:R-:W-:Y:S05]  /*2bd0*/  BSYNC.RECONVERGENT B0 ;  /* 0x0000000000007941 */ /* 0x000fea0003800200 */
.L_x_16696:
[----:B------:R4:W-:Y:S01]  /*2be0*/  STG.E.U8 desc[UR36][R2.64], R0 ;  /* 0x0000000002007986 */ /* 0x0009e2000c101124 */
[----:B------:R-:W-:Y:S05]  /*2bf0*/  BRA `(.L_x_16677) ;  /* 0x0000000400087947 */ /* 0x000fea0003800000 */
.L_x_16694:
        /* <DEDUP_REMOVED lines=12> */
.L_x_16702:
[----:B------:R-:W-:-:S04]  /*2cc0*/  SHF.R.U32.HI R0, RZ, 0x15, R4 ;  /* 0x00000015ff007819 */ /* 0x000fc80000011604 */
[----:B------:R-:W-:-:S04]  /*2cd0*/  LOP3.LUT R5, R0, 0x1, RZ, 0xc0, !PT ;  /* 0x0000000100057812 */ /* 0x000fc800078ec0ff */
[----:B------:R-:W-:-:S04]  /*2ce0*/  IADD3 R0, PT, PT, R4, 0x88fffff, R5 ;  /* 0x088fffff04007810 */ /* 0x000fc80007ffe005 */
[----:B------:R-:W-:-:S04]  /*2cf0*/  SHF.R.U32.HI R0, RZ, 0x15, R0 ;  /* 0x00000015ff007819 */ /* 0x000fc80000011600 */
[----:B------:R-:W-:-:S07]  /*2d00*/  LOP3.LUT R5, R0, 0xff, RZ, 0xc0, !PT ;  /* 0x000000ff00057812 */ /* 0x000fce00078ec0ff */
.L_x_16703:
[----:B------:R-:W-:-:S04]  /*2d10*/  SHF.R.U32.HI R4, RZ, 0x18, R4 ;  /* 0x00000018ff047819 */ /* 0x000fc80000011604 */
[----:B------:R-:W-:-:S04]  /*2d20*/  LOP3.LUT R5, R5, 0x80, R4, 0xf8, !PT ;  /* 0x0000008005057812 */ /* 0x000fc800078ef804 */
[----:B------:R-:W-:-:S07]  /*2d30*/  PRMT R0, R5, 0x7610, R0 ;  /* 0x0000761005007816 */ /* 0x000fce0000000000 */
.L_x_16701:
[----:B------:R-:W-:Y:S05]  /*2d40*/  BSYNC.RECONVERGENT B0 ;  /* 0x0000000000007941 */ /* 0x000fea0003800200 */
.L_x_16700:
[----:B------:R3:W-:Y:S01]  /*2d50*/  STG.E.U8 desc[UR36][R2.64], R0 ;  /* 0x0000000002007986 */ /* 0x0007e2000c101124 */
[----:B------:R-:W-:Y:S05]  /*2d60*/  BRA `(.L_x_16677) ;  /* 0x0000000000ac7947 */ /* 0x000fea0003800000 */
.L_x_16693:
[----:B------:R-:W-:-:S09]  /*2d70*/  UISETP.NE.AND UP0, UPT, UR4, 0x1c, UPT ;  /* 0x0000001c0400788c */ /* 0x000fd2000bf05270 */
[----:B------:R-:W-:Y:S05]  /*2d80*/  BRA.U !UP0, `(.L_x_16704) ;  /* 0x00000001089c7547 */ /* 0x000fea000b800000 */
[----:B------:R-:W-:-:S09]  /*2d90*/  UISETP.NE.AND UP0, UPT, UR4, 0x1d, UPT ;  /* 0x0000001d0400788c */ /* 0x000fd2000bf05270 */
[----:B------:R-:W-:Y:S05]  /*2da0*/  BRA.U !UP0, `(.L_x_16705) ;  /* 0x0000000108887547 */ /* 0x000fea000b800000 */
[----:B------:R-:W-:-:S09]  /*2db0*/  UISETP.NE.AND UP0, UPT, UR4, 0x2c, UPT ;  /* 0x0000002c0400788c */ /* 0x000fd2000bf05270 */
[----:B------:R-:W-:Y:S05]  /*2dc0*/  BRA.U !UP0, `(.L_x_16706) ;  /* 0x0000000108447547 */ /* 0x000fea000b800000 */
.L_x_16676:
        /* <DEDUP_REMOVED lines=16> */
.L_x_16707:
[----:B------:R-:W-:Y:S05]  /*2ed0*/  BRA `(.L_x_16677) ;  /* 0x0000000000507947 */ /* 0x000fea0003800000 */
.L_x_16706:
        /* <DEDUP_REMOVED lines=15> */
.L_x_16705:
[----:B------:R-:W0:Y:S02]  /*2fd0*/  F2I.U64.TRUNC R4, R4 ;  /* 0x0000000400047311 */ /* 0x000e24000020d800 */
[----:B0-----:R1:W-:Y:S01]  /*2fe0*/  STG.E.64 desc[UR36][R2.64], R4 ;  /* 0x0000000402007986 */ /* 0x0013e2000c101b24 */
[----:B------:R-:W-:Y:S05]  /*2ff0*/  BRA `(.L_x_16677) ;  /* 0x0000000000087947 */ /* 0x000fea0003800000 */
.L_x_16704:
[----:B------:R-:W0:Y:S02]  /*3000*/  F2I.FTZ.U32.TRUNC.NTZ R5, R4 ;  /* 0x0000000400057305 */ /* 0x000e24000021f000 */
[----:B0-----:R0:W-:Y:S02]  /*3010*/  STG.E desc[UR36][R2.64], R5 ;  /* 0x0000000502007986 */ /* 0x0011e4000c101924 */
.L_x_16677:
[----:B------:R-:W-:-:S07]  /*3020*/  VIADD R17, R17, 0x80 ;  /* 0x0000008011117836 */ /* 0x000fce0000000000 */
.L_x_16641:
[----:B------:R-:W-:Y:S05]  /*3030*/  BSYNC.RECONVERGENT B7 ;  /* 0x0000000000077941 */ /* 0x000fea0003800200 */
.L_x_16640:
        /* <DEDUP_REMOVED lines=307> */
.L_x_16710:
        /* <DEDUP_REMOVED lines=18> */
.L_x_16715:
[----:B------:R-:W2:Y:S02]  /*4490*/  LDG.E.U8 R2, desc[UR36][R2.64] ;  /* 0x0000002402027981 */ /* 0x000ea4000c1e1100 */
[----:B--2---:R-:W-:Y:S01]  /*44a0*/  I2FP.F32.U32 R4, R2 ;  /* 0x0000000200047245 */ /* 0x004fe20000201000 */
[----:B------:R-:W-:Y:S06]  /*44b0*/  BRA `(.L_x_16717) ;  /* 0x0000000c00247947 */ /* 0x000fec0003800000 */
.L_x_16714:
        /* <DEDUP_REMOVED lines=9> */
.L_x_16719:
[----:B------:R-:W2:Y:S02]  /*4550*/  LDG.E R2, desc[UR36][R2.64] ;  /* 0x0000002402027981 */ /* 0x000ea4000c1e1900 */
[----:B--2---:R-:W-:Y:S01]  /*4560*/  I2FP.F32.S32 R4, R2 ;  /* 0x0000000200047245 */ /* 0x004fe20000201400 */
[----:B------:R-:W-:Y:S06]  /*4570*/  BRA `(.L_x_16717) ;  /* 0x0000000800f47947 */ /* 0x000fec0003800000 */
.L_x_16718:
[----:B------:R-:W2:Y:S02]  /*4580*/  LDG.E.U16 R2, desc[UR36][R2.64] ;  /* 0x0000002402027981 */ /* 0x000ea4000c1e1500 */
[----:B--2---:R0:W1:Y:S01]  /*4590*/  I2F.S16 R4, R2 ;  /* 0x0000000200047306 */ /* 0x0040620000101400 */
[----:B------:R-:W-:Y:S05]  /*45a0*/  BRA `(.L_x_16717) ;  /* 0x0000000800e87947 */ /* 0x000fea0003800000 */
.L_x_16713:
        /* <DEDUP_REMOVED lines=8> */
.L_x_16721:
[----:B------:R-:W2:Y:S02]  /*4630*/  LDG.E.U16 R2, desc[UR36][R2.64] ;  /* 0x0000002402027981 */ /* 0x000ea4000c1e1500 */
[----:B--2---:R-:W-:Y:S01]  /*4640*/  HADD2.F32 R4, -RZ, R2.H0_H0 ;  /* 0x20000002ff047230 */ /* 0x004fe20000004100 */
[----:B------:R-:W-:Y:S06]  /*4650*/  BRA `(.L_x_16717) ;  /* 0x0000000800bc7947 */ /* 0x000fec0003800000 */
.L_x_16720:
        /* <DEDUP_REMOVED lines=8> */
.L_x_16723:
[----:B------:R-:W2:Y:S02]  /*46e0*/  LDG.E.U16 R2, desc[UR36][R2.64] ;  /* 0x0000002402027981 */ /* 0x000ea4000c1e1500 */
[----:B--2---:R-:W-:Y:S01]  /*46f0*/  HADD2.F32 R4, -RZ, R2.H0_H0 ;  /* 0x20000002ff047230 */ /* 0x004fe20000004100 */
[----:B------:R-:W-:Y:S06]  /*4700*/  BRA `(.L_x_16717) ;  /* 0x0000000800907947 */ /* 0x000fec0003800000 */
.L_x_16722:
[----:B------:R-:W2:Y:S01]  /*4710*/  LDG.E.64 R2, desc[UR36][R2.64] ;  /* 0x0000002402027981 */ /* 0x000ea2000c1e1b00 */
[----:B------:R-:W-:Y:S01]  /*4720*/  UMOV UR4, 0xf0000000 ;  /* 0xf000000000047882 */ /* 0x000fe20000000000 */
[----:B------:R-:W-:Y:S01]  /*4730*/  UMOV UR5, 0x380fffff ;  /* 0x380fffff00057882 */ /* 0x000fe20000000000 */
[----:B--2---:R-:W0:Y:S01]  /*4740*/  F2F.F32.F64 R4, R2 ;  /* 0x0000000200047310 */ /* 0x004e220000301000 */
[----:B------:R-:W-:-:S14]  /*4750*/  DSETP.GEU.AND P0, PT, |R2|, UR4, PT ;  /* 0x0000000402007e2a */ /* 0x000fdc000bf0e200 */
[----:B0-----:R-:W-:Y:S01]  /*4760*/  @!P0 FMUL R4, R4, 1.175494350822287508e-38 ;  /* 0x0080000004048820 */ /* 0x001fe20000400000 */
[----:B------:R-:W-:Y:S06]  /*4770*/  BRA `(.L_x_16717) ;  /* 0x0000000800747947 */ /* 0x000fec0003800000 */
.L_x_16712:
        /* <DEDUP_REMOVED lines=12> */
.L_x_16726:
[----:B------:R-:W2:Y:S01]  /*4840*/  LDG.E.64 R2, desc[UR36][R2.64] ;  /* 0x0000002402027981 */ /* 0x000ea2000c1e1b00 */
[----:B------:R-:W-:Y:S01]  /*4850*/  UMOV UR4, 0xf0000000 ;  /* 0xf000000000047882 */ /* 0x000fe20000000000 */
[----:B------:R-:W-:Y:S01]  /*4860*/  UMOV UR5, 0x380fffff ;  /* 0x380fffff00057882 */ /* 0x000fe20000000000 */
[----:B--2---:R-:W0:Y:S01]  /*4870*/  F2F.F32.F64 R4, R2 ;  /* 0x0000000200047310 */ /* 0x004e220000301000 */
[----:B------:R-:W-:-:S14]  /*4880*/  DSETP.GEU.AND P0, PT, |R2|, UR4, PT ;  /* 0x0000000402007e2a */ /* 0x000fdc000bf0e200 */
[----:B0-----:R-:W-:Y:S01]  /*4890*/  @!P0 FMUL R4, R4, 1.175494350822287508e-38 ;  /* 0x0080000004048820 */ /* 0x001fe20000400000 */
[----:B------:R-:W-:Y:S06]  /*48a0*/  BRA `(.L_x_16717) ;  /* 0x0000000800287947 */ /* 0x000fec0003800000 */
.L_x_16725:
        /* <DEDUP_REMOVED lines=25> */
.L_x_16728:
        /* <DEDUP_REMOVED lines=12> */
.L_x_16727:
[----:B------:R-:W2:Y:S02]  /*4b00*/  LDG.E.U16 R2, desc[UR36][R2.64] ;  /* 0x0000002402027981 */ /* 0x000ea4000c1e1500 */
[----:B--2---:R-:W-:Y:S01]  /*4b10*/  IMAD.U32 R4, R2, 0x10000, RZ ;  /* 0x0001000002047824 */ /* 0x004fe200078e00ff */
[----:B------:R-:W-:Y:S06]  /*4b20*/  BRA `(.L_x_16717) ;  /* 0x0000000400887947 */ /* 0x000fec0003800000 */
.L_x_16724:
        /* <DEDUP_REMOVED lines=11> */
.L_x_16731:
        /* <DEDUP_REMOVED lines=20> */
.L_x_16733:
[----:B------:R-:W-:Y:S05]  /*4d20*/  BSYNC.RECONVERGENT B0 ;  /* 0x0000000000007941 */ /* 0x000fea0003800200 */
.L_x_16732:
[----:B------:R-:W-:Y:S01]  /*4d30*/  IMAD.SHL.U32 R0, R0, 0x100000, RZ ;  /* 0x0010000000007824 */ /* 0x000fe200078e00ff */
[----:B------:R-:W-:-:S04]  /*4d40*/  LEA R2, R2, 0x3b800000, 0x17 ;  /* 0x3b80000002027811 */ /* 0x000fc800078eb8ff */
[----:B------:R-:W-:Y:S01]  /*4d50*/  LOP3.LUT R4, R2, R0, R7, 0xfe, !PT ;  /* 0x0000000002047212 */ /* 0x000fe200078efe07 */
[----:B------:R-:W-:Y:S06]  /*4d60*/  BRA `(.L_x_16717) ;  /* 0x0000000000f87947 */ /* 0x000fec0003800000 */
.L_x_16730:
        /* <DEDUP_REMOVED lines=20> */
.L_x_16735:
[----:B------:R-:W-:Y:S05]  /*4eb0*/  BSYNC.RECONVERGENT B0 ;  /* 0x0000000000007941 */ /* 0x000fea0003800200 */
.L_x_16734:
[----:B------:R-:W-:Y:S02]  /*4ec0*/  SHF.L.U32 R0, R0, 0x15, RZ ;  /* 0x0000001500007819 */ /* 0x000fe400000006ff */
[----:B------:R-:W-:-:S04]  /*4ed0*/  LEA R2, R2, 0x37800000, 0x17 ;  /* 0x3780000002027811 */ /* 0x000fc800078eb8ff */
[----:B------:R-:W-:Y:S01]  /*4ee0*/  LOP3.LUT R4, R2, R0, R7, 0xfe, !PT ;  /* 0x0000000002047212 */ /* 0x000fe200078efe07 */
[----:B------:R-:W-:Y:S06]  /*4ef0*/  BRA `(.L_x_16717) ;  /* 0x0000000000947947 */ /* 0x000fec0003800000 */
.L_x_16729:
        /* <DEDUP_REMOVED lines=14> */
.L_x_16716:
        /* <DEDUP_REMOVED lines=16> */
.L_x_16738:
[----:B------:R-:W-:Y:S01]  /*50e0*/  IMAD.MOV.U32 R4, RZ, RZ, RZ ;  /* 0x000000ffff047224 */ /* 0x000fe200078e00ff */
[----:B------:R-:W-:Y:S06]  /*50f0*/  BRA `(.L_x_16717) ;  /* 0x0000000000147947 */ /* 0x000fec0003800000 */
.L_x_16737:
[----:B------:R-:W2:Y:S02]  /*5100*/  LDG.E.64 R2, desc[UR36][R2.64] ;  /* 0x0000002402027981 */ /* 0x000ea4000c1e1b00 */
[----:B--2---:R0:W1:Y:S01]  /*5110*/  I2F.U64 R4, R2 ;  /* 0x0000000200047312 */ /* 0x0040620000301000 */
[----:B------:R-:W-:Y:S05]  /*5120*/  BRA `(.L_x_16717) ;  /* 0x0000000000087947 */ /* 0x000fea0003800000 */
.L_x_16736:
[----:B------:R-:W2:Y:S02]  /*5130*/  LDG.E R2, desc[UR36][R2.64] ;  /* 0x0000002402027981 */ /* 0x000ea4000c1e1900 */
[----:B--2---:R-:W-:-:S07]  /*5140*/  I2FP.F32.U32 R4, R2 ;  /* 0x0000000200047245 */ /* 0x004fce0000201000 */
.L_x_16717:
[----:B------:R-:W-:Y:S05]  /*5150*/  BSYNC.RECONVERGENT B6 ;  /* 0x0000000000067941 */ /* 0x000fea0003800200 */
.L_x_16711:
[----:B------:R-:W2:Y:S01]  /*5160*/  LDCU.64 UR6, c[0x0][0x580] ;  /* 0x0000b000ff0677ac */ /* 0x000ea20008000a00 */
[----:B01---5:R-:W-:Y:S01]  /*5170*/  FSETP.NAN.FTZ.AND P0, PT, |R4|, |R4|, PT ;  /* 0x400000040400720b */ /* 0x023fe20003f18200 */
[----:B------:R-:W0:Y:S01]  /*5180*/  LDCU.64 UR8, c[0x0][0x590] ;  /* 0x0000b200ff0877ac */ /* 0x000e220008000a00 */
[----:B------:R-:W-:-:S04]  /*5190*/  UPRMT UR4, UR41, 0x9910, URZ ;  /* 0x0000991029047896 */ /* 0x000fc800080000ff */
[----:B------:R-:W-:Y:S01]  /*51a0*/  UISETP.GT.AND UP0, UPT, UR4, 0x9, UPT ;  /* 0x000000090400788c */ /* 0x000fe2000bf04270 */
[----:B--234-:R-:W-:Y:S02]  /*51b0*/  IADD3 R2, P1, PT, R16, UR6, RZ ;  /* 0x0000000610027c10 */ /* 0x01cfe4000ff3e0ff */
[----:B0-----:R-:W-:-:S03]  /*51c0*/  FMNMX.FTZ R0, R4, UR8, !PT ;  /* 0x0000000804007c09 */ /* 0x001fc6000f810000 */
[----:B------:R-:W-:Y:S01]  /*51d0*/  IMAD.X R3, RZ, RZ, UR7, P1 ;  /* 0x00000007ff037e24 */ /* 0x000fe200088e06ff */
        /* <DEDUP_REMOVED lines=13> */
.L_x_16742:
[----:B------:R-:W0:Y:S02]  /*52b0*/  F2I.S64.TRUNC R4, R4 ;  /* 0x0000000400047311 */ /* 0x000e24000020d900 */
[----:B0-----:R-:W-:-:S05]  /*52c0*/  MOV R7, R4 ;  /* 0x0000000400077202 */ /* 0x001fca0000000f00 */
[----:B------:R3:W-:Y:S01]  /*52d0*/  STG.E.U8 desc[UR36][R2.64], R7 ;  /* 0x0000000702007986 */ /* 0x0007e2000c101124 */
[----:B------:R-:W-:Y:S05]  /*52e0*/  BRA `(.L_x_16744) ;  /* 0x0000000c00287947 */ /* 0x000fea0003800000 */
.L_x_16741:
        /* <DEDUP_REMOVED lines=9> */
.L_x_16746:
[----:B------:R-:W0:Y:S02]  /*5380*/  F2I.FTZ.TRUNC.NTZ R5, R4 ;  /* 0x0000000400057305 */ /* 0x000e24000021f100 */
[----:B0-----:R2:W-:Y:S01]  /*5390*/  STG.E desc[UR36][R2.64], R5 ;  /* 0x0000000502007986 */ /* 0x0015e2000c101924 */
[----:B------:R-:W-:Y:S05]  /*53a0*/  BRA `(.L_x_16744) ;  /* 0x0000000800f87947 */ /* 0x000fea0003800000 */
.L_x_16745:
[----:B------:R-:W0:Y:S02]  /*53b0*/  F2I.FTZ.TRUNC.NTZ R5, R4 ;  /* 0x0000000400057305 */ /* 0x000e24000021f100 */
[----:B0-----:R0:W-:Y:S01]  /*53c0*/  STG.E.U16 desc[UR36][R2.64], R5 ;  /* 0x0000000502007986 */ /* 0x0011e2000c101524 */
[----:B------:R-:W-:Y:S05]  /*53d0*/  BRA `(.L_x_16744) ;  /* 0x0000000800ec7947 */ /* 0x000fea0003800000 */
.L_x_16740:
        /* <DEDUP_REMOVED lines=8> */
.L_x_16748:
[----:B------:R-:W-:-:S05]  /*5460*/  F2FP.F16.F32.PACK_AB R4, RZ, R4 ;  /* 0x00000004ff04723e */ /* 0x000fca00000000ff */
[----:B------:R0:W-:Y:S01]  /*5470*/  STG.E.U16 desc[UR36][R2.64], R4 ;  /* 0x0000000402007986 */ /* 0x0001e2000c101524 */
[----:B------:R-:W-:Y:S05]  /*5480*/  BRA `(.L_x_16744) ;  /* 0x0000000800c07947 */ /* 0x000fea0003800000 */
.L_x_16747:
        /* <DEDUP_REMOVED lines=9> */
.L_x_16750:
[----:B------:R-:W-:-:S04]  /*5520*/  F2FP.F16.F32.PACK_AB R5, RZ, R4 ;  /* 0x00000004ff05723e */ /* 0x000fc800000000ff */
[----:B------:R-:W-:-:S05]  /*5530*/  PRMT R5, R5, 0x5410, RZ ;  /* 0x0000541005057816 */ /* 0x000fca00000000ff */
[----:B------:R0:W-:Y:S01]  /*5540*/  STG.E desc[UR36][R2.64], R5 ;  /* 0x0000000502007986 */ /* 0x0001e2000c101924 */
[----:B------:R-:W-:Y:S05]  /*5550*/  BRA `(.L_x_16744) ;  /* 0x00000008008c7947 */ /* 0x000fea0003800000 */
.L_x_16749:
[----:B------:R-:W-:-:S06]  /*5560*/  FMUL.FTZ R4, R4, 1 ;  /* 0x3f80000004047820 */ /* 0x000fcc0000410000 */
[----:B------:R-:W0:Y:S02]  /*5570*/  F2F.F64.F32 R4, R4 ;  /* 0x0000000400047310 */ /* 0x000e240000201800 */
[----:B0-----:R0:W-:Y:S01]  /*5580*/  STG.E.64 desc[UR36][R2.64], R4 ;  /* 0x0000000402007986 */ /* 0x0011e2000c101b24 */
[----:B------:R-:W-:Y:S05]  /*5590*/  BRA `(.L_x_16744) ;  /* 0x00000008007c7947 */ /* 0x000fea0003800000 */
.L_x_16739:
        /* <DEDUP_REMOVED lines=13> */
.L_x_16754:
        /* <DEDUP_REMOVED lines=16> */
.L_x_16757:
[----:B------:R-:W-:-:S04]  /*5770*/  SHF.R.U32.HI R4, RZ, 0x18, R4 ;  /* 0x00000018ff047819 */ /* 0x000fc80000011604 */
[----:B------:R-:W-:-:S04]  /*5780*/  LOP3.LUT R4, R5, 0x80, R4, 0xf8, !PT ;  /* 0x0000008005047812 */ /* 0x000fc800078ef804 */
[----:B------:R-:W-:-:S07]  /*5790*/  PRMT R0, R4, 0x7610, R0 ;  /* 0x0000761004007816 */ /* 0x000fce0000000000 */
.L_x_16756:
[----:B------:R-:W-:Y:S05]  /*57a0*/  BSYNC.RECONVERGENT B0 ;  /* 0x0000000000007941 */ /* 0x000fea0003800200 */
.L_x_16755:
[----:B------:R0:W-:Y:S01]  /*57b0*/  STG.E.U8 desc[UR36][R2.64], R0 ;  /* 0x0000000002007986 */ /* 0x0001e2000c101124 */
[----:B------:R-:W-:Y:S05]  /*57c0*/  BRA `(.L_x_16744) ;  /* 0x0000000400f07947 */ /* 0x000fea0003800000 */
.L_x_16753:
        /* <DEDUP_REMOVED lines=16> */
.L_x_16760:
[----:B------:R-:W-:-:S04]  /*58d0*/  SHF.R.U32.HI R4, RZ, 0x18, R4 ;  /* 0x00000018ff047819 */ /* 0x000fc80000011604 */
[----:B------:R-:W-:-:S04]  /*58e0*/  LOP3.LUT R5, R5, 0x80, R4, 0xf8, !PT ;  /* 0x0000008005057812 */ /* 0x000fc800078ef804 */
[----:B------:R-:W-:-:S07]  /*58f0*/  PRMT R0, R5, 0x7610, R0 ;  /* 0x0000761005007816 */ /* 0x000fce0000000000 */
.L_x_16759:
[----:B------:R-:W-:Y:S05]  /*5900*/  BSYNC.RECONVERGENT B0 ;  /* 0x0000000000007941 */ /* 0x000fea0003800200 */
.L_x_16758:
[----:B------:R0:W-:Y:S01]  /*5910*/  STG.E.U8 desc[UR36][R2.64], R0 ;  /* 0x0000000002007986 */ /* 0x0001e2000c101124 */
[----:B------:R-:W-:Y:S05]  /*5920*/  BRA `(.L_x_16744) ;  /* 0x0000000400987947 */ /* 0x000fea0003800000 */
.L_x_16752:
        /* <DEDUP_REMOVED lines=21> */
.L_x_16762:
[----:B------:R-:W0:Y:S02]  /*5a80*/  F2I.U64.TRUNC R4, R4 ;  /* 0x0000000400047311 */ /* 0x000e24000020d800 */
[----:B0-----:R0:W-:Y:S01]  /*5a90*/  STG.E.64 desc[UR36][R2.64], R4 ;  /* 0x0000000402007986 */ /* 0x0011e2000c101b24 */
[----:B------:R-:W-:Y:S05]  /*5aa0*/  BRA `(.L_x_16744) ;  /* 0x0000000400387947 */ /* 0x000fea0003800000 */
.L_x_16761:
[----:B------:R-:W0:Y:S02]  /*5ab0*/  F2I.FTZ.U32.TRUNC.NTZ R5, R4 ;  /* 0x0000000400057305 */ /* 0x000e24000021f000 */
[----:B0-----:R0:W-:Y:S01]  /*5ac0*/  STG.E desc[UR36][R2.64], R5 ;  /* 0x0000000502007986 */ /* 0x0011e2000c101924 */
[----:B------:R-:W-:Y:S05]  /*5ad0*/  BRA `(.L_x_16744) ;  /* 0x00000004002c7947 */ /* 0x000fea0003800000 */
.L_x_16751:
        /* <DEDUP_REMOVED lines=10> */
.L_x_16764:
[----:B------:R-:W-:Y:S01]  /*5b80*/  FMUL.FTZ R4, R4, 1 ;  /* 0x3f80000004047820 */ /* 0x000fe20000410000 */
[----:B------:R-:W-:-:S05]  /*5b90*/  CS2R R6, SRZ ;  /* 0x0000000000067805 */ /* 0x000fca000001ff00 */
[----:B------:R-:W0:Y:S02]  /*5ba0*/  F2F.F64.F32 R4, R4 ;  /* 0x0000000400047310 */ /* 0x000e240000201800 */
[----:B0-----:R0:W-:Y:S01]  /*5bb0*/  STG.E.128 desc[UR36][R2.64], R4 ;  /* 0x0000000402007986 */ /* 0x0011e2000c101d24 */
[----:B------:R-:W-:Y:S05]  /*5bc0*/  BRA `(.L_x_16744) ;  /* 0x0000000000f07947 */ /* 0x000fea0003800000 */
.L_x_16763:
[----:B------:R-:W-:-:S09]  /*5bd0*/  UISETP.NE.AND UP0, UPT, UR4, 0xf, UPT ;  /* 0x0000000f0400788c */ /* 0x000fd2000bf05270 */
[----:B------:R-:W-:Y:S05]  /*5be0*/  BRA.U !UP0, `(.L_x_16765) ;  /* 0x0000000108e07547 */ /* 0x000fea000b800000 */
[----:B------:R-:W-:-:S09]  /*5bf0*/  UISETP.NE.AND UP0, UPT, UR4, 0x17, UPT ;  /* 0x000000170400788c */ /* 0x000fd2000bf05270 */
[----:B------:R-:W-:Y:S05]  /*5c00*/  BRA.U !UP0, `(.L_x_16766) ;  /* 0x00000001088c7547 */ /* 0x000fea000b800000 */
[----:B------:R-:W-:-:S09]  /*5c10*/  UISETP.NE.AND UP0, UPT, UR4, 0x18, UPT ;  /* 0x000000180400788c */ /* 0x000fd2000bf05270 */
[----:B------:R-:W-:Y:S05]  /*5c20*/  BRA.U !UP0, `(.L_x_16767) ;  /* 0x0000000108447547 */ /* 0x000fea000b800000 */
.L_x_16743:
        /* <DEDUP_REMOVED lines=16> */
.L_x_16768:
[----:B------:R-:W-:Y:S05]  /*5d30*/  BRA `(.L_x_16744) ;  /* 0x0000000000947947 */ /* 0x000fea0003800000 */
.L_x_16767:
        /* <DEDUP_REMOVED lines=12> */
.L_x_16770:
[----:B------:R-:W-:Y:S05]  /*5e00*/  BSYNC.RECONVERGENT B0 ;  /* 0x0000000000007941 */ /* 0x000fea0003800200 */
.L_x_16769:
[----:B------:R-:W-:-:S05]  /*5e10*/  LOP3.LUT R5, R0, 0x80, R7, 0xf8, !PT ;  /* 0x0000008000057812 */ /* 0x000fca00078ef807 */
[----:B------:R0:W-:Y:S01]  /*5e20*/  STG.E.U8 desc[UR36][R2.64], R5 ;  /* 0x0000000502007986 */ /* 0x0001e2000c101124 */
[----:B------:R-:W-:Y:S05]  /*5e30*/  BRA `(.L_x_16744) ;  /* 0x0000000000547947 */ /* 0x000fea0003800000 */
.L_x_16766:
        /* <DEDUP_REMOVED lines=11> */
.L_x_16772:
[----:B------:R-:W-:Y:S02]  /*5ef0*/  ISETP.GT.U32.AND P0, PT, R6, 0x7f800000, PT ;  /* 0x7f8000000600780c */ /* 0x000fe40003f04070 */
[----:B------:R-:W-:-:S04]  /*5f00*/  MOV R0, 0x7f ;  /* 0x0000007f00007802 */ /* 0x000fc80000000f00 */
[----:B------:R-:W-:-:S07]  /*5f10*/  SEL R0, R0, 0x7c, P0 ;  /* 0x0000007c00007807 */ /* 0x000fce0000000000 */
.L_x_16773:
[----:B------:R-:W-:Y:S05]  /*5f20*/  BSYNC.RECONVERGENT B0 ;  /* 0x0000000000007941 */ /* 0x000fea0003800200 */
.L_x_16771:
[----:B------:R-:W-:-:S04]  /*5f30*/  SHF.R.U32.HI R5, RZ, 0x18, R4 ;  /* 0x00000018ff057819 */ /* 0x000fc80000011604 */
[----:B------:R-:W-:-:S05]  /*5f40*/  LOP3.LUT R5, R0, 0x80, R5, 0xf8, !PT ;  /* 0x0000008000057812 */ /* 0x000fca00078ef805 */
[----:B------:R0:W-:Y:S01]  /*5f50*/  STG.E.U8 desc[UR36][R2.64], R5 ;  /* 0x0000000502007986 */ /* 0x0001e2000c101124 */
[----:B------:R-:W-:Y:S05]  /*5f60*/  BRA `(.L_x_16744) ;  /* 0x0000000000087947 */ /* 0x000fea0003800000 */
.L_x_16765:
[----:B------:R-:W-:-:S05]  /*5f70*/  F2FP.BF16.F32.PACK_AB R4, RZ, R4 ;  /* 0x00000004ff04723e */ /* 0x000fca00000010ff */
[----:B------:R0:W-:Y:S02]  /*5f80*/  STG.E.U16 desc[UR36][R2.64], R4 ;  /* 0x0000000402007986 */ /* 0x0001e4000c101524 */
.L_x_16744:
[----:B------:R-:W-:-:S07]  /*5f90*/  VIADD R17, R17, 0x80 ;  /* 0x0000008011117836 */ /* 0x000fce0000000000 */
.L_x_16709:
[----:B------:R-:W-:Y:S05]  /*5fa0*/  BSYNC.RECONVERGENT B7 ;  /* 0x0000000000077941 */ /* 0x000fea0003800200 */
.L_x_16708:
        /* <DEDUP_REMOVED lines=307> */
.L_x_16776:
        /* <DEDUP_REMOVED lines=18> */
.L_x_16781:
[----:B------:R-:W2:Y:S02]  /*7400*/  LDG.E.U8 R2, desc[UR36][R2.64] ;  /* 0x0000002402027981 */ /* 0x000ea4000c1e1100 */
[----:B--2---:R-:W-:Y:S01]  /*7410*/  I2FP.F32.U32 R4, R2 ;  /* 0x0000000200047245 */ /* 0x004fe20000201000 */
[----:B------:R-:W-:Y:S06]  /*7420*/  BRA `(.L_x_16783) ;  /* 0x0000000c00247947 */ /* 0x000fec0003800000 */
.L_x_16780:
        /* <DEDUP_REMOVED lines=9> */
.L_x_16785:
[----:B------:R-:W2:Y:S02]  /*74c0*/  LDG.E R2, desc[UR36][R2.64] ;  /* 0x0000002402027981 */ /* 0x000ea4000c1e1900 */
[----:B--2---:R-:W-:Y:S01]  /*74d0*/  I2FP.F32.S32 R4, R2 ;  /* 0x0000000200047245 */ /* 0x004fe20000201400 */
[----:B------:R-:W-:Y:S06]  /*74e0*/  BRA `(.L_x_16783) ;  /* 0x0000000800f47947 */ /* 0x000fec0003800000 */
.L_x_16784:
[----:B------:R-:W2:Y:S02]  /*74f0*/  LDG.E.U16 R2, desc[UR36][R2.64] ;  /* 0x0000002402027981 */ /* 0x000ea4000c1e1500 */
[----:B--2---:R2:W3:Y:S01]  /*7500*/  I2F.S16 R4, R2 ;  /* 0x0000000200047306 */ /* 0x0044e20000101400 */
[----:B------:R-:W-:Y:S05]  /*7510*/  BRA `(.L_x_16783) ;  /* 0x0000000800e87947 */ /* 0x000fea0003800000 */
.L_x_16779:
        /* <DEDUP_REMOVED lines=8> */
.L_x_16787:
[----:B------:R-:W2:Y:S02]  /*75a0*/  LDG.E.U16 R2, desc[UR36][R2.64] ;  /* 0x0000002402027981 */ /* 0x000ea4000c1e1500 */
[----:B--2---:R-:W-:Y:S01]  /*75b0*/  HADD2.F32 R4, -RZ, R2.H0_H0 ;  /* 0x20000002ff047230 */ /* 0x004fe20000004100 */
[----:B------:R-:W-:Y:S06]  /*75c0*/  BRA `(.L_x_16783) ;  /* 0x0000000800bc7947 */ /* 0x000fec0003800000 */
.L_x_16786:
        /* <DEDUP_REMOVED lines=8> */
.L_x_16789:
[----:B------:R-:W2:Y:S02]  /*7650*/  LDG.E.U16 R2, desc[UR36][R2.64] ;  /* 0x0000002402027981 */ /* 0x000ea4000c1e1500 */
[----:B--2---:R-:W-:Y:S01]  /*7660*/  HADD2.F32 R4, -RZ, R2.H0_H0 ;  /* 0x20000002ff047230 */ /* 0x004fe20000004100 */
[----:B------:R-:W-:Y:S06]  /*7670*/  BRA `(.L_x_16783) ;  /* 0x0000000800907947 */ /* 0x000fec0003800000 */
.L_x_16788:
[----:B------:R-:W2:Y:S01]  /*7680*/  LDG.E.64 R2, desc[UR36][R2.64] ;  /* 0x0000002402027981 */ /* 0x000ea2000c1e1b00 */
[----:B------:R-:W-:Y:S01]  /*7690*/  UMOV UR4, 0xf0000000 ;  /* 0xf000000000047882 */ /* 0x000fe20000000000 */
[----:B------:R-:W-:Y:S01]  /*76a0*/  UMOV UR5, 0x380fffff ;  /* 0x380fffff00057882 */ /* 0x000fe20000000000 */
[----:B--2---:R-:W0:Y:S01]  /*76b0*/  F2F.F32.F64 R4, R2 ;  /* 0x0000000200047310 */ /* 0x004e220000301000 */
[----:B------:R-:W-:-:S14]  /*76c0*/  DSETP.GEU.AND P0, PT, |R2|, UR4, PT ;  /* 0x0000000402007e2a */ /* 0x000fdc000bf0e200 */
[----:B0-----:R-:W-:Y:S01]  /*76d0*/  @!P0 FMUL R4, R4, 1.175494350822287508e-38 ;  /* 0x0080000004048820 */ /* 0x001fe20000400000 */
[----:B------:R-:W-:Y:S06]  /*76e0*/  BRA `(.L_x_16783) ;  /* 0x0000000800747947 */ /* 0x000fec0003800000 */
.L_x_16778:
        /* <DEDUP_REMOVED lines=12> */
.L_x_16792:
[----:B------:R-:W2:Y:S01]  /*77b0*/  LDG.E.64 R2, desc[UR36][R2.64] ;  /* 0x0000002402027981 */ /* 0x000ea2000c1e1b00 */
[----:B------:R-:W-:Y:S01]  /*77c0*/  UMOV UR4, 0xf0000000 ;  /* 0xf000000000047882 */ /* 0x000fe20000000000 */
[----:B------:R-:W-:Y:S01]  /*77d0*/  UMOV UR5, 0x380fffff ;  /* 0x380fffff00057882 */ /* 0x000fe20000000000 */
[----:B--2---:R-:W0:Y:S01]  /*77e0*/  F2F.F32.F64 R4, R2 ;  /* 0x0000000200047310 */ /* 0x004e220000301000 */
[----:B------:R-:W-:-:S14]  /*77f0*/  DSETP.GEU.AND P0, PT, |R2|, UR4, PT ;  /* 0x0000000402007e2a */ /* 0x000fdc000bf0e200 */
[----:B0-----:R-:W-:Y:S01]  /*7800*/  @!P0 FMUL R4, R4, 1.175494350822287508e-38 ;  /* 0x0080000004048820 */ /* 0x001fe20000400000 */
[----:B------:R-:W-:Y:S06]  /*7810*/  BRA `(.L_x_16783) ;  /* 0x0000000800287947 */ /* 0x000fec0003800000 */
.L_x_16791:
        /* <DEDUP_REMOVED lines=25> */
.L_x_16794:
        /* <DEDUP_REMOVED lines=12> */
.L_x_16793:
[----:B------:R-:W2:Y:S02]  /*7a70*/  LDG.E.U16 R2, desc[UR36][R2.64] ;  /* 0x0000002402027981 */ /* 0x000ea4000c1e1500 */
[----:B--2---:R-:W-:Y:S01]  /*7a80*/  IMAD.U32 R4, R2, 0x10000, RZ ;  /* 0x0001000002047824 */ /* 0x004fe200078e00ff */
[----:B------:R-:W-:Y:S06]  /*7a90*/  BRA `(.L_x_16783) ;  /* 0x0000000400887947 */ /* 0x000fec0003800000 */
.L_x_16790:
        /* <DEDUP_REMOVED lines=11> */
.L_x_16797:
        /* <DEDUP_REMOVED lines=20> */
.L_x_16799:
[----:B------:R-:W-:Y:S05]  /*7c90*/  BSYNC.RECONVERGENT B0 ;  /* 0x0000000000007941 */ /* 0x000fea0003800200 */
.L_x_16798:
[----:B------:R-:W-:Y:S02]  /*7ca0*/  SHF.L.U32 R0, R0, 0x14, RZ ;  /* 0x0000001400007819 */ /* 0x000fe400000006ff */
[----:B------:R-:W-:-:S04]  /*7cb0*/  LEA R2, R2, 0x3b800000, 0x17 ;  /* 0x3b80000002027811 */ /* 0x000fc800078eb8ff */
[----:B------:R-:W-:Y:S01]  /*7cc0*/  LOP3.LUT R4, R2, R0, R7, 0xfe, !PT ;  /* 0x0000000002047212 */ /* 0x000fe200078efe07 */
[----:B------:R-:W-:Y:S06]  /*7cd0*/  BRA `(.L_x_16783) ;  /* 0x0000000000f87947 */ /* 0x000fec0003800000 */
.L_x_16796:
        /* <DEDUP_REMOVED lines=20> */
.L_x_16801:
[----:B------:R-:W-:Y:S05]  /*7e20*/  BSYNC.RECONVERGENT B0 ;  /* 0x0000000000007941 */ /* 0x000fea0003800200 */
.L_x_16800:
[----:B------:R-:W-:Y:S01]  /*7e30*/  IMAD.SHL.U32 R0, R0, 0x200000, RZ ;  /* 0x0020000000007824 */ /* 0x000fe200078e00ff */
[----:B------:R-:W-:-:S04]  /*7e40*/  LEA R2, R2, 0x37800000, 0x17 ;  /* 0x3780000002027811 */ /* 0x000fc800078eb8ff */
[----:B------:R-:W-:Y:S01]  /*7e50*/  LOP3.LUT R4, R2, R0, R7, 0xfe, !PT ;  /* 0x0000000002047212 */ /* 0x000fe200078efe07 */
[----:B------:R-:W-:Y:S06]  /*7e60*/  BRA `(.L_x_16783) ;  /* 0x0000000000947947 */ /* 0x000fec0003800000 */
.L_x_16795:
        /* <DEDUP_REMOVED lines=14> */
.L_x_16782:
        /* <DEDUP_REMOVED lines=16> */
.L_x_16804:
[----:B------:R-:W-:Y:S01]  /*8050*/  MOV R4, RZ ;  /* 0x000000ff00047202 */ /* 0x000fe20000000f00 */
[----:B------:R-:W-:Y:S06]  /*8060*/  BRA `(.L_x_16783) ;  /* 0x0000000000147947 */ /* 0x000fec0003800000 */
.L_x_16803:
[----:B------:R-:W2:Y:S02]  /*8070*/  LDG.E.64 R2, desc[UR36][R2.64] ;  /* 0x0000002402027981 */ /* 0x000ea4000c1e1b00 */
[----:B--2---:R0:W1:Y:S01]  /*8080*/  I2F.U64 R4, R2 ;  /* 0x0000000200047312 */ /* 0x0040620000301000 */
[----:B------:R-:W-:Y:S05]  /*8090*/  BRA `(.L_x_16783) ;  /* 0x0000000000087947 */ /* 0x000fea0003800000 */
.L_x_16802:
[----:B------:R-:W2:Y:S02]  /*80a0*/  LDG.E R2, desc[UR36][R2.64] ;  /* 0x0000002402027981 */ /* 0x000ea4000c1e1900 */
[----:B--2---:R-:W-:-:S07]  /*80b0*/  I2FP.F32.U32 R4, R2 ;  /* 0x0000000200047245 */ /* 0x004fce0000201000 */
.L_x_16783:
[----:B------:R-:W-:Y:S05]  /*80c0*/  BSYNC.RECONVERGENT B6 ;  /* 0x0000000000067941 */ /* 0x000fea0003800200 */
.L_x_16777:
[----:B------:R-:W2:Y:S01]  /*80d0*/  LDCU.64 UR6, c[0x0][0x580] ;  /* 0x0000b000ff0677ac */ /* 0x000ea20008000a00 */
[----:B01-3-5:R-:W-:Y:S01]  /*80e0*/  FSETP.NAN.FTZ.AND P0, PT, |R4|, |R4|, PT ;  /* 0x400000040400720b */ /* 0x02bfe20003f18200 */
[----:B------:R-:W0:Y:S01]  /*80f0*/  LDCU.64 UR8, c[0x0][0x590] ;  /* 0x0000b200ff0877ac */ /* 0x000e220008000a00 */
[----:B------:R-:W-:-:S04]  /*8100*/  UPRMT UR4, UR41, 0x9910, URZ ;  /* 0x0000991029047896 */ /* 0x000fc800080000ff */
[----:B------:R-:W-:Y:S01]  /*8110*/  UISETP.GT.AND UP0, UPT, UR4, 0x9, UPT ;  /* 0x000000090400788c */ /* 0x000fe2000bf04270 */
[----:B--2-4-:R-:W-:Y:S02]  /*8120*/  IADD3 R2, P1, PT, R16, UR6, RZ ;  /* 0x0000000610027c10 */ /* 0x014fe4000ff3e0ff */
        /* <DEDUP_REMOVED lines=15> */
.L_x_16808:
[----:B------:R-:W0:Y:S02]  /*8220*/  F2I.S64.TRUNC R4, R4 ;  /* 0x0000000400047311 */ /* 0x000e24000020d900 */
[----:B0-----:R-:W-:-:S05]  /*8230*/  IMAD.MOV.U32 R7, RZ, RZ, R4 ;  /* 0x000000ffff077224 */ /* 0x001fca00078e0004 */
[----:B------:R0:W-:Y:S01]  /*8240*/  STG.E.U8 desc[UR36][R2.64], R7 ;  /* 0x0000000702007986 */ /* 0x0001e2000c101124 */
[----:B------:R-:W-:Y:S05]  /*8250*/  BRA `(.L_x_16810) ;  /* 0x0000000c00287947 */ /* 0x000fea0003800000 */
.L_x_16807:
        /* <DEDUP_REMOVED lines=9> */
.L_x_16812:
[----:B------:R-:W0:Y:S02]  /*82f0*/  F2I.FTZ.TRUNC.NTZ R5, R4 ;  /* 0x0000000400057305 */ /* 0x000e24000021f100 */
[----:B0-----:R0:W-:Y:S01]  /*8300*/  STG.E desc[UR36][R2.64], R5 ;  /* 0x0000000502007986 */ /* 0x0011e2000c101924 */
[----:B------:R-:W-:Y:S05]  /*8310*/  BRA `(.L_x_16810) ;  /* 0x0000000800f87947 */ /* 0x000fea0003800000 */
.L_x_16811:
[----:B------:R-:W0:Y:S02]  /*8320*/  F2I.FTZ.TRUNC.NTZ R5, R4 ;  /* 0x0000000400057305 */ /* 0x000e24000021f100 */
[----:B0-----:R0:W-:Y:S01]  /*8330*/  STG.E.U16 desc[UR36][R2.64], R5 ;  /* 0x0000000502007986 */ /* 0x0011e2000c101524 */
[----:B------:R-:W-:Y:S05]  /*8340*/  BRA `(.L_x_16810) ;  /* 0x0000000800ec7947 */ /* 0x000fea0003800000 */
.L_x_16806:
        /* <DEDUP_REMOVED lines=8> */
.L_x_16814:
[----:B------:R-:W-:-:S05]  /*83d0*/  F2FP.F16.F32.PACK_AB R4, RZ, R4 ;  /* 0x00000004ff04723e */ /* 0x000fca00000000ff */
[----:B------:R0:W-:Y:S01]  /*83e0*/  STG.E.U16 desc[UR36][R2.64], R4 ;  /* 0x0000000402007986 */ /* 0x0001e2000c101524 */
[----:B------:R-:W-:Y:S05]  /*83f0*/  BRA `(.L_x_16810) ;  /* 0x0000000800c07947 */ /* 0x000fea0003800000 */
.L_x_16813:
        /* <DEDUP_REMOVED lines=9> */
.L_x_16816:
[----:B------:R-:W-:-:S04]  /*8490*/  F2FP.F16.F32.PACK_AB R5, RZ, R4 ;  /* 0x00000004ff05723e */ /* 0x000fc800000000ff */
[----:B------:R-:W-:-:S05]  /*84a0*/  PRMT R5, R5, 0x5410, RZ ;  /* 0x0000541005057816 */ /* 0x000fca00000000ff */
[----:B------:R0:W-:Y:S01]  /*84b0*/  STG.E desc[UR36][R2.64], R5 ;  /* 0x0000000502007986 */ /* 0x0001e2000c101924 */
[----:B------:R-:W-:Y:S05]  /*84c0*/  BRA `(.L_x_16810) ;  /* 0x00000008008c7947 */ /* 0x000fea0003800000 */
.L_x_16815:
[----:B------:R-:W-:-:S06]  /*84d0*/  FMUL.FTZ R4, R4, 1 ;  /* 0x3f80000004047820 */ /* 0x000fcc0000410000 */
[----:B------:R-:W0:Y:S02]  /*84e0*/  F2F.F64.F32 R4, R4 ;  /* 0x0000000400047310 */ /* 0x000e240000201800 */
[----:B0-----:R0:W-:Y:S01]  /*84f0*/  STG.E.64 desc[UR36][R2.64], R4 ;  /* 0x0000000402007986 */ /* 0x0011e2000c101b24 */
[----:B------:R-:W-:Y:S05]  /*8500*/  BRA `(.L_x_16810) ;  /* 0x00000008007c7947 */ /* 0x000fea0003800000 */
.L_x_16805:
        /* <DEDUP_REMOVED lines=13> */
.L_x_16820:
        /* <DEDUP_REMOVED lines=16> */
.L_x_16823:
[----:B------:R-:W-:-:S04]  /*86e0*/  SHF.R.U32.HI R4, RZ, 0x18, R4 ;  /* 0x00000018ff047819 */ /* 0x000fc80000011604 */
[----:B------:R-:W-:-:S04]  /*86f0*/  LOP3.LUT R4, R5, 0x80, R4, 0xf8, !PT ;  /* 0x0000008005047812 */ /* 0x000fc800078ef804 */
[----:B------:R-:W-:-:S07]  /*8700*/  PRMT R0, R4, 0x7610, R0 ;  /* 0x0000761004007816 */ /* 0x000fce0000000000 */
.L_x_16822:
[----:B------:R-:W-:Y:S05]  /*8710*/  BSYNC.RECONVERGENT B0 ;  /* 0x0000000000007941 */ /* 0x000fea0003800200 */
.L_x_16821:
[----:B------:R0:W-:Y:S01]  /*8720*/  STG.E.U8 desc[UR36][R2.64], R0 ;  /* 0x0000000002007986 */ /* 0x0001e2000c101124 */
[----:B------:R-:W-:Y:S05]  /*8730*/  BRA `(.L_x_16810) ;  /* 0x0000000400f07947 */ /* 0x000fea0003800000 */
.L_x_16819:
        /* <DEDUP_REMOVED lines=16> */
.L_x_16826:
[----:B------:R-:W-:-:S04]  /*8840*/  SHF.R.U32.HI R4, RZ, 0x18, R4 ;  /* 0x00000018ff047819 */ /* 0x000fc80000011604 */
[----:B------:R-:W-:-:S04]  /*8850*/  LOP3.LUT R5, R5, 0x80, R4, 0xf8, !PT ;  /* 0x0000008005057812 */ /* 0x000fc800078ef804 */
[----:B------:R-:W-:-:S07]  /*8860*/  PRMT R0, R5, 0x7610, R0 ;  /* 0x0000761005007816 */ /* 0x000fce0000000000 */
.L_x_16825:
[----:B------:R-:W-:Y:S05]  /*8870*/  BSYNC.RECONVERGENT B0 ;  /* 0x0000000000007941 */ /* 0x000fea0003800200 */
.L_x_16824:
[----:B------:R0:W-:Y:S01]  /*8880*/  STG.E.U8 desc[UR36][R2.64], R0 ;  /* 0x0000000002007986 */ /* 0x0001e2000c101124 */
[----:B------:R-:W-:Y:S05]  /*8890*/  BRA `(.L_x_16810) ;  /* 0x0000000400987947 */ /* 0x000fea0003800000 */
.L_x_16818:
        /* <DEDUP_REMOVED lines=21> */
.L_x_16828:
[----:B------:R-:W0:Y:S02]  /*89f0*/  F2I.U64.TRUNC R4, R4 ;  /* 0x0000000400047311 */ /* 0x000e24000020d800 */
[----:B0-----:R0:W-:Y:S01]  /*8a00*/  STG.E.64 desc[UR36][R2.64], R4 ;  /* 0x0000000402007986 */ /* 0x0011e2000c101b24 */
[----:B------:R-:W-:Y:S05]  /*8a10*/  BRA `(.L_x_16810) ;  /* 0x0000000400387947 */ /* 0x000fea0003800000 */
.L_x_16827:
[----:B------:R-:W0:Y:S02]  /*8a20*/  F2I.FTZ.U32.TRUNC.NTZ R5, R4 ;  /* 0x0000000400057305 */ /* 0x000e24000021f000 */
[----:B0-----:R0:W-:Y:S01]  /*8a30*/  STG.E desc[UR36][R2.64], R5 ;  /* 0x0000000502007986 */ /* 0x0011e2000c101924 */
[----:B------:R-:W-:Y:S05]  /*8a40*/  BRA `(.L_x_16810) ;  /* 0x00000004002c7947 */ /* 0x000fea0003800000 */
.L_x_16817:
        /* <DEDUP_REMOVED lines=10> */
.L_x_16830:
[----:B------:R-:W-:Y:S01]  /*8af0*/  FMUL.FTZ R4, R4, 1 ;  /* 0x3f80000004047820 */ /* 0x000fe20000410000 */
[----:B------:R-:W-:-:S05]  /*8b00*/  CS2R R6, SRZ ;  /* 0x0000000000067805 */ /* 0x000fca000001ff00 */
[----:B------:R-:W0:Y:S02]  /*8b10*/  F2F.F64.F32 R4, R4 ;  /* 0x0000000400047310 */ /* 0x000e240000201800 */
[----:B0-----:R4:W-:Y:S01]  /*8b20*/  STG.E.128 desc[UR36][R2.64], R4 ;  /* 0x0000000402007986 */ /* 0x0019e2000c101d24 */
[----:B------:R-:W-:Y:S05]  /*8b30*/  BRA `(.L_x_16810) ;  /* 0x0000000000f07947 */ /* 0x000fea0003800000 */
.L_x_16829:
[----:B------:R-:W-:-:S09]  /*8b40*/  UISETP.NE.AND UP0, UPT, UR4, 0xf, UPT ;  /* 0x0000000f0400788c */ /* 0x000fd2000bf05270 */
[----:B------:R-:W-:Y:S05]  /*8b50*/  BRA.U !UP0, `(.L_x_16831) ;  /* 0x0000000108e07547 */ /* 0x000fea000b800000 */
[----:B------:R-:W-:-:S09]  /*8b60*/  UISETP.NE.AND UP0, UPT, UR4, 0x17, UPT ;  /* 0x000000170400788c */ /* 0x000fd2000bf05270 */
[----:B------:R-:W-:Y:S05]  /*8b70*/  BRA.U !UP0, `(.L_x_16832) ;  /* 0x00000001088c7547 */ /* 0x000fea000b800000 */
[----:B------:R-:W-:-:S09]  /*8b80*/  UISETP.NE.AND UP0, UPT, UR4, 0x18, UPT ;  /* 0x000000180400788c */ /* 0x000fd2000bf05270 */
[----:B------:R-:W-:Y:S05]  /*8b90*/  BRA.U !UP0, `(.L_x_16833) ;  /* 0x0000000108447547 */ /* 0x000fea000b800000 */
.L_x_16809:
        /* <DEDUP_REMOVED lines=16> */
.L_x_16834:
[----:B------:R-:W-:Y:S05]  /*8ca0*/  BRA `(.L_x_16810) ;  /* 0x0000000000947947 */ /* 0x000fea0003800000 */
.L_x_16833:
        /* <DEDUP_REMOVED lines=12> */
.L_x_16836:
[----:B------:R-:W-:Y:S05]  /*8d70*/  BSYNC.RECONVERGENT B0 ;  /* 0x0000000000007941 */ /* 0x000fea0003800200 */
.L_x_16835:
[----:B------:R-:W-:-:S05]  /*8d80*/  LOP3.LUT R5, R0, 0x80, R7, 0xf8, !PT ;  /* 0x0000008000057812 */ /* 0x000fca00078ef807 */
[----:B------:R2:W-:Y:S01]  /*8d90*/  STG.E.U8 desc[UR36][R2.64], R5 ;  /* 0x0000000502007986 */ /* 0x0005e2000c101124 */
[----:B------:R-:W-:Y:S05]  /*8da0*/  BRA `(.L_x_16810) ;  /* 0x0000000000547947 */ /* 0x000fea0003800000 */
.L_x_16832:
        /* <DEDUP_REMOVED lines=11> */
.L_x_16838:
[----:B------:R-:W-:Y:S01]  /*8e60*/  IMAD.MOV.U32 R0, RZ, RZ, 0x7f ;  /* 0x0000007fff007424 */ /* 0x000fe200078e00ff */
[----:B------:R-:W-:-:S04]  /*8e70*/  ISETP.GT.U32.AND P0, PT, R6, 0x7f800000, PT ;  /* 0x7f8000000600780c */ /* 0x000fc80003f04070 */
[----:B------:R-:W-:-:S09]  /*8e80*/  SEL R0, R0, 0x7c, P0 ;  /* 0x0000007c00007807 */ /* 0x000fd20000000000 */
.L_x_16839:
[----:B------:R-:W-:Y:S05]  /*8e90*/  BSYNC.RECONVERGENT B0 ;  /* 0x0000000000007941 */ /* 0x000fea0003800200 */
.L_x_16837:
[----:B------:R-:W-:-:S04]  /*8ea0*/  SHF.R.U32.HI R5, RZ, 0x18, R4 ;  /* 0x00000018ff057819 */ /* 0x000fc80000011604 */
[----:B------:R-:W-:-:S05]  /*8eb0*/  LOP3.LUT R5, R0, 0x80, R5, 0xf8, !PT ;  /* 0x0000008000057812 */ /* 0x000fca00078ef805 */
[----:B------:R1:W-:Y:S01]  /*8ec0*/  STG.E.U8 desc[UR36][R2.64], R5 ;  /* 0x0000000502007986 */ /* 0x0003e2000c101124 */
[----:B------:R-:W-:Y:S05]  /*8ed0*/  BRA `(.L_x_16810) ;  /* 0x0000000000087947 */ /* 0x000fea0003800000 */
.L_x_16831:
[----:B------:R-:W-:-:S05]  /*8ee0*/  F2FP.BF16.F32.PACK_AB R4, RZ, R4 ;  /* 0x00000004ff04723e */ /* 0x000fca00000010ff */
[----:B------:R0:W-:Y:S02]  /*8ef0*/  STG.E.U16 desc[UR36][R2.64], R4 ;  /* 0x0000000402007986 */ /* 0x0001e4000c101524 */
.L_x_16810:
[----:B------:R-:W-:-:S07]  /*8f00*/  IADD3 R17, PT, PT, R17, 0x80, RZ ;  /* 0x0000008011117810 */ /* 0x000fce0007ffe0ff */
.L_x_16775:
[----:B------:R-:W-:Y:S05]  /*8f10*/  BSYNC.RECONVERGENT B7 ;  /* 0x0000000000077941 */ /* 0x000fea0003800200 */
.L_x_16774:
        /* <DEDUP_REMOVED lines=306> */
.L_x_16840:
        /* <DEDUP_REMOVED lines=20> */
.L_x_16845:
[----:B------:R-:W2:Y:S02]  /*a380*/  LDG.E.U8 R0, desc[UR36][R2.64] ;  /* 0x0000002402007981 */ /* 0x000ea4000c1e1100 */
[----:B--2---:R-:W-:Y:S01]  /*a390*/  I2FP.F32.U32 R0, R0 ;  /* 0x0000000000007245 */ /* 0x004fe20000201000 */
[----:B------:R-:W-:Y:S06]  /*a3a0*/  BRA `(.L_x_16847) ;  /* 0x0000000c00247947 */ /* 0x000fec0003800000 */
.L_x_16844:
        /* <DEDUP_REMOVED lines=9> */
.L_x_16849:
[----:B------:R-:W2:Y:S02]  /*a440*/  LDG.E R0, desc[UR36][R2.64] ;  /* 0x0000002402007981 */ /* 0x000ea4000c1e1900 */
[----:B--2---:R-:W-:Y:S01]  /*a450*/  I2FP.F32.S32 R0, R0 ;  /* 0x0000000000007245 */ /* 0x004fe20000201400 */
[----:B------:R-:W-:Y:S06]  /*a460*/  BRA `(.L_x_16847) ;  /* 0x0000000800f47947 */ /* 0x000fec0003800000 */
.L_x_16848:
[----:B------:R-:W2:Y:S02]  /*a470*/  LDG.E.U16 R0, desc[UR36][R2.64] ;  /* 0x0000002402007981 */ /* 0x000ea4000c1e1500 */
[----:B--2---:R-:W0:Y:S01]  /*a480*/  I2F.S16 R0, R0 ;  /* 0x0000000000007306 */ /* 0x004e220000101400 */
[----:B------:R-:W-:Y:S05]  /*a490*/  BRA `(.L_x_16847) ;  /* 0x0000000800e87947 */ /* 0x000fea0003800000 */
.L_x_16843:
        /* <DEDUP_REMOVED lines=8> */
.L_x_16851:
[----:B------:R-:W2:Y:S02]  /*a520*/  LDG.E.U16 R0, desc[UR36][R2.64] ;  /* 0x0000002402007981 */ /* 0x000ea4000c1e1500 */
[----:B--2---:R-:W-:Y:S01]  /*a530*/  HADD2.F32 R0, -RZ, R0.H0_H0 ;  /* 0x20000000ff007230 */ /* 0x004fe20000004100 */
[----:B------:R-:W-:Y:S06]  /*a540*/  BRA `(.L_x_16847) ;  /* 0x0000000800bc7947 */ /* 0x000fec0003800000 */
.L_x_16850:
        /* <DEDUP_REMOVED lines=8> */
.L_x_16853:
[----:B------:R-:W2:Y:S02]  /*a5d0*/  LDG.E.U16 R0, desc[UR36][R2.64] ;  /* 0x0000002402007981 */ /* 0x000ea4000c1e1500 */
[----:B--2---:R-:W-:Y:S01]  /*a5e0*/  HADD2.F32 R0, -RZ, R0.H0_H0 ;  /* 0x20000000ff007230 */ /* 0x004fe20000004100 */
[----:B------:R-:W-:Y:S06]  /*a5f0*/  BRA `(.L_x_16847) ;  /* 0x0000000800907947 */ /* 0x000fec0003800000 */
.L_x_16852:
[----:B------:R-:W2:Y:S01]  /*a600*/  LDG.E.64 R2, desc[UR36][R2.64] ;  /* 0x0000002402027981 */ /* 0x000ea2000c1e1b00 */
[----:B------:R-:W-:Y:S01]  /*a610*/  UMOV UR4, 0xf0000000 ;  /* 0xf000000000047882 */ /* 0x000fe20000000000 */
[----:B------:R-:W-:Y:S01]  /*a620*/  UMOV UR5, 0x380fffff ;  /* 0x380fffff00057882 */ /* 0x000fe20000000000 */
[----:B--2---:R-:W0:Y:S01]  /*a630*/  F2F.F32.F64 R0, R2 ;  /* 0x0000000200007310 */ /* 0x004e220000301000 */
[----:B------:R-:W-:-:S14]  /*a640*/  DSETP.GEU.AND P0, PT, |R2|, UR4, PT ;  /* 0x0000000402007e2a */ /* 0x000fdc000bf0e200 */
[----:B0-----:R-:W-:Y:S01]  /*a650*/  @!P0 FMUL R0, R0, 1.175494350822287508e-38 ;  /* 0x0080000000008820 */ /* 0x001fe20000400000 */
[----:B------:R-:W-:Y:S06]  /*a660*/  BRA `(.L_x_16847) ;  /* 0x0000000800747947 */ /* 0x000fec0003800000 */
.L_x_16842:
        /* <DEDUP_REMOVED lines=12> */
.L_x_16856:
[----:B------:R-:W2:Y:S01]  /*a730*/  LDG.E.64 R2, desc[UR36][R2.64] ;  /* 0x0000002402027981 */ /* 0x000ea2000c1e1b00 */
[----:B------:R-:W-:Y:S01]  /*a740*/  UMOV UR4, 0xf0000000 ;  /* 0xf000000000047882 */ /* 0x000fe20000000000 */
[----:B------:R-:W-:Y:S01]  /*a750*/  UMOV UR5, 0x380fffff ;  /* 0x380fffff00057882 */ /* 0x000fe20000000000 */
[----:B--2---:R-:W0:Y:S01]  /*a760*/  F2F.F32.F64 R0, R2 ;  /* 0x0000000200007310 */ /* 0x004e220000301000 */
[----:B------:R-:W-:-:S14]  /*a770*/  DSETP.GEU.AND P0, PT, |R2|, UR4, PT ;  /* 0x0000000402007e2a */ /* 0x000fdc000bf0e200 */
[----:B0-----:R-:W-:Y:S01]  /*a780*/  @!P0 FMUL R0, R0, 1.175494350822287508e-38 ;  /* 0x0080000000008820 */ /* 0x001fe20000400000 */
[----:B------:R-:W-:Y:S06]  /*a790*/  BRA `(.L_x_16847) ;  /* 0x0000000800287947 */ /* 0x000fec0003800000 */
.L_x_16855:
        /* <DEDUP_REMOVED lines=25> */
.L_x_16858:
        /* <DEDUP_REMOVED lines=12> */
.L_x_16857:
[----:B------:R-:W2:Y:S02]  /*a9f0*/  LDG.E.U16 R0, desc[UR36][R2.64] ;  /* 0x0000002402007981 */ /* 0x000ea4000c1e1500 */
[----:B--2---:R-:W-:Y:S01]  /*aa00*/  IMAD.U32 R0, R0, 0x10000, RZ ;  /* 0x0001000000007824 */ /* 0x004fe200078e00ff */
[----:B------:R-:W-:Y:S06]  /*aa10*/  BRA `(.L_x_16847) ;  /* 0x0000000400887947 */ /* 0x000fec0003800000 */
.L_x_16854:
        /* <DEDUP_REMOVED lines=11> */
.L_x_16861:
        /* <DEDUP_REMOVED lines=20> */
.L_x_16863:
[----:B------:R-:W-:Y:S05]  /*ac10*/  BSYNC.RECONVERGENT B0 ;  /* 0x0000000000007941 */ /* 0x000fea0003800200 */
.L_x_16862:
[----:B------:R-:W-:Y:S02]  /*ac20*/  SHF.L.U32 R0, R0, 0x14, RZ ;  /* 0x0000001400007819 */ /* 0x000fe400000006ff */
[----:B------:R-:W-:-:S04]  /*ac30*/  LEA R2, R2, 0x3b800000, 0x17 ;  /* 0x3b80000002027811 */ /* 0x000fc800078eb8ff */
[----:B------:R-:W-:Y:S01]  /*ac40*/  LOP3.LUT R0, R2, R0, R7, 0xfe, !PT ;  /* 0x0000000002007212 */ /* 0x000fe200078efe07 */
[----:B------:R-:W-:Y:S06]  /*ac50*/  BRA `(.L_x_16847) ;  /* 0x0000000000f87947 */ /* 0x000fec0003800000 */
.L_x_16860:
        /* <DEDUP_REMOVED lines=20> */
.L_x_16865:
[----:B------:R-:W-:Y:S05]  /*ada0*/  BSYNC.RECONVERGENT B0 ;  /* 0x0000000000007941 */ /* 0x000fea0003800200 */
.L_x_16864:
[----:B------:R-:W-:Y:S01]  /*adb0*/  IMAD.SHL.U32 R0, R0, 0x200000, RZ ;  /* 0x0020000000007824 */ /* 0x000fe200078e00ff */
[----:B------:R-:W-:-:S04]  /*adc0*/  LEA R2, R2, 0x37800000, 0x17 ;  /* 0x3780000002027811 */ /* 0x000fc800078eb8ff */
[----:B------:R-:W-:Y:S01]  /*add0*/  LOP3.LUT R0, R2, R0, R7, 0xfe, !PT ;  /* 0x0000000002007212 */ /* 0x000fe200078efe07 */
[----:B------:R-:W-:Y:S06]  /*ade0*/  BRA `(.L_x_16847) ;  /* 0x0000000000947947 */ /* 0x000fec0003800000 */
.L_x_16859:
        /* <DEDUP_REMOVED lines=14> */
.L_x_16846:
        /* <DEDUP_REMOVED lines=16> */
.L_x_16868:
[----:B------:R-:W-:Y:S01]  /*afd0*/  MOV R0, RZ ;  /* 0x000000ff00007202 */ /* 0x000fe20000000f00 */
[----:B------:R-:W-:Y:S06]  /*afe0*/  BRA `(.L_x_16847) ;  /* 0x0000000000147947 */ /* 0x000fec0003800000 */
.L_x_16867:
[----:B------:R-:W2:Y:S02]  /*aff0*/  LDG.E.64 R2, desc[UR36][R2.64] ;  /* 0x0000002402027981 */ /* 0x000ea4000c1e1b00 */
[----:B--2---:R0:W1:Y:S01]  /*b000*/  I2F.U64 R0, R2 ;  /* 0x0000000200007312 */ /* 0x0040620000301000 */
[----:B------:R-:W-:Y:S05]  /*b010*/  BRA `(.L_x_16847) ;  /* 0x0000000000087947 */ /* 0x000fea0003800000 */
.L_x_16866:
[----:B------:R-:W2:Y:S02]  /*b020*/  LDG.E R0, desc[UR36][R2.64] ;  /* 0x0000002402007981 */ /* 0x000ea4000c1e1900 */
[----:B--2---:R-:W-:-:S07]  /*b030*/  I2FP.F32.U32 R0, R0 ;  /* 0x0000000000007245 */ /* 0x004fce0000201000 */
.L_x_16847:
[----:B------:R-:W-:Y:S05]  /*b040*/  BSYNC.RECONVERGENT B6 ;  /* 0x0000000000067941 */ /* 0x000fea0003800200 */
.L_x_16841:
[----:B------:R-:W0:Y:S02]  /*b050*/  LDCU.64 UR6, c[0x0][0x590] ;  /* 0x0000b200ff0677ac */ /* 0x000e240008000a00 */
[----:B012345:R-:W-:Y:S01]  /*b060*/  IMAD.MOV.U32 R2, RZ, RZ, R0 ;  /* 0x000000ffff027224 */ /* 0x03ffe200078e0000 */
[----:B------:R-:W-:-:S04]  /*b070*/  UPRMT UR4, UR41, 0x9910, URZ ;  /* 0x0000991029047896 */ /* 0x000fc800080000ff */
[C---:B------:R-:W-:Y:S01]  /*b080*/  FSETP.NAN.FTZ.AND P0, PT, |R2|.reuse, |R2|, PT ;  /* 0x400000020200720b */ /* 0x040fe20003f18200 */
[----:B------:R-:W-:Y:S01]  /*b090*/  UISETP.GT.AND UP0, UPT, UR4, 0x9, UPT ;  /* 0x000000090400788c */ /* 0x000fe2000bf04270 */
[----:B------:R-:W-:-:S11]  /*b0a0*/  FMNMX.FTZ R0, R2, UR6, !PT ;  /* 0x0000000602007c09 */ /* 0x000fd6000f810000 */
        /* <DEDUP_REMOVED lines=13> */
.L_x_16872:
[----:B------:R-:W0:Y:S02]  /*b180*/  F2I.S64.TRUNC R2, R2 ;  /* 0x0000000200027311 */ /* 0x000e24000020d900 */
[----:B0-----:R-:W-:-:S05]  /*b190*/  MOV R5, R2 ;  /* 0x0000000200057202 */ /* 0x001fca0000000f00 */
[----:B------:R-:W-:Y:S01]  /*b1a0*/  STG.E.U8 desc[UR36][R16.64], R5 ;  /* 0x0000000510007986 */ /* 0x000fe2000c101124 */
[----:B------:R-:W-:Y:S05]  /*b1b0*/  EXIT ;  /* 0x000000000000794d */ /* 0x000fea0003800000 */
.L_x_16871:
        /* <DEDUP_REMOVED lines=9> */
.L_x_16875:
[----:B------:R-:W0:Y:S02]  /*b250*/  F2I.FTZ.TRUNC.NTZ R3, R2 ;  /* 0x0000000200037305 */ /* 0x000e24000021f100 */
[----:B0-----:R-:W-:Y:S01]  /*b260*/  STG.E desc[UR36][R16.64], R3 ;  /* 0x0000000310007986 */ /* 0x001fe2000c101924 */
[----:B------:R-:W-:Y:S05]  /*b270*/  EXIT ;  /* 0x000000000000794d */ /* 0x000fea0003800000 */
.L_x_16874:
[----:B------:R-:W0:Y:S02]  /*b280*/  F2I.FTZ.TRUNC.NTZ R3, R2 ;  /* 0x0000000200037305 */ /* 0x000e24000021f100 */
[----:B0-----:R-:W-:Y:S01]  /*b290*/  STG.E.U16 desc[UR36][R16.64], R3 ;  /* 0x0000000310007986 */ /* 0x001fe2000c101524 */
[----:B------:R-:W-:Y:S05]  /*b2a0*/  EXIT ;  /* 0x000000000000794d */ /* 0x000fea0003800000 */
.L_x_16870:
        /* <DEDUP_REMOVED lines=8> */
.L_x_16877:
[----:B------:R-:W-:-:S05]  /*b330*/  F2FP.F16.F32.PACK_AB R2, RZ, R2 ;  /* 0x00000002ff02723e */ /* 0x000fca00000000ff */
[----:B------:R-:W-:Y:S01]  /*b340*/  STG.E.U16 desc[UR36][R16.64], R2 ;  /* 0x0000000210007986 */ /* 0x000fe2000c101524 */
[----:B------:R-:W-:Y:S05]  /*b350*/  EXIT ;  /* 0x000000000000794d */ /* 0x000fea0003800000 */
.L_x_16876:
        /* <DEDUP_REMOVED lines=9> */
.L_x_16879:
[----:B------:R-:W-:-:S04]  /*b3f0*/  F2FP.F16.F32.PACK_AB R3, RZ, R2 ;  /* 0x00000002ff03723e */ /* 0x000fc800000000ff */
[----:B------:R-:W-:-:S05]  /*b400*/  PRMT R3, R3, 0x5410, RZ ;  /* 0x0000541003037816 */ /* 0x000fca00000000ff */
[----:B------:R-:W-:Y:S01]  /*b410*/  STG.E desc[UR36][R16.64], R3 ;  /* 0x0000000310007986 */ /* 0x000fe2000c101924 */
[----:B------:R-:W-:Y:S05]  /*b420*/  EXIT ;  /* 0x000000000000794d */ /* 0x000fea0003800000 */
.L_x_16878:
[----:B------:R-:W-:-:S06]  /*b430*/  FMUL.FTZ R2, R2, 1 ;  /* 0x3f80000002027820 */ /* 0x000fcc0000410000 */
[----:B------:R-:W0:Y:S02]  /*b440*/  F2F.F64.F32 R2, R2 ;  /* 0x0000000200027310 */ /* 0x000e240000201800 */
[----:B0-----:R-:W-:Y:S01]  /*b450*/  STG.E.64 desc[UR36][R16.64], R2 ;  /* 0x0000000210007986 */ /* 0x001fe2000c101b24 */
[----:B------:R-:W-:Y:S05]  /*b460*/  EXIT ;  /* 0x000000000000794d */ /* 0x000fea0003800000 */
.L_x_16869:
        /* <DEDUP_REMOVED lines=13> */
.L_x_16883:
        /* <DEDUP_REMOVED lines=16> */
.L_x_16886:
[----:B------:R-:W-:-:S04]  /*b640*/  SHF.R.U32.HI R2, RZ, 0x18, R2 ;  /* 0x00000018ff027819 */ /* 0x000fc80000011602 */
[----:B------:R-:W-:-:S04]  /*b650*/  LOP3.LUT R2, R3, 0x80, R2, 0xf8, !PT ;  /* 0x0000008003027812 */ /* 0x000fc800078ef802 */
[----:B------:R-:W-:-:S07]  /*b660*/  PRMT R8, R2, 0x7610, R8 ;  /* 0x0000761002087816 */ /* 0x000fce0000000008 */
.L_x_16885:
[----:B------:R-:W-:Y:S05]  /*b670*/  BSYNC.RECONVERGENT B0 ;  /* 0x0000000000007941 */ /* 0x000fea0003800200 */
.L_x_16884:
[----:B------:R-:W-:Y:S01]  /*b680*/  STG.E.U8 desc[UR36][R16.64], R8 ;  /* 0x0000000810007986 */ /* 0x000fe2000c101124 */
[----:B------:R-:W-:Y:S05]  /*b690*/  EXIT ;  /* 0x000000000000794d */ /* 0x000fea0003800000 */
.L_x_16882:
        /* <DEDUP_REMOVED lines=16> */
.L_x_16889:
[----:B------:R-:W-:-:S04]  /*b7a0*/  SHF.R.U32.HI R2, RZ, 0x18, R2 ;  /* 0x00000018ff027819 */ /* 0x000fc80000011602 */
[----:B------:R-:W-:-:S04]  /*b7b0*/  LOP3.LUT R3, R3, 0x80, R2, 0xf8, !PT ;  /* 0x0000008003037812 */ /* 0x000fc800078ef802 */
[----:B------:R-:W-:-:S07]  /*b7c0*/  PRMT R8, R3, 0x7610, R8 ;  /* 0x0000761003087816 */ /* 0x000fce0000000008 */
.L_x_16888:
[----:B------:R-:W-:Y:S05]  /*b7d0*/  BSYNC.RECONVERGENT B0 ;  /* 0x0000000000007941 */ /* 0x000fea0003800200 */
.L_x_16887:
[----:B------:R-:W-:Y:S01]  /*b7e0*/  STG.E.U8 desc[UR36][R16.64], R8 ;  /* 0x0000000810007986 */ /* 0x000fe2000c101124 */
[----:B------:R-:W-:Y:S05]  /*b7f0*/  EXIT ;  /* 0x000000000000794d */ /* 0x000fea0003800000 */
.L_x_16881:
        /* <DEDUP_REMOVED lines=21> */
.L_x_16891:
[----:B------:R-:W0:Y:S02]  /*b950*/  F2I.U64.TRUNC R2, R2 ;  /* 0x0000000200027311 */ /* 0x000e24000020d800 */
[----:B0-----:R-:W-:Y:S01]  /*b960*/  STG.E.64 desc[UR36][R16.64], R2 ;  /* 0x0000000210007986 */ /* 0x001fe2000c101b24 */
[----:B------:R-:W-:Y:S05]  /*b970*/  EXIT ;  /* 0x000000000000794d */ /* 0x000fea0003800000 */
.L_x_16890:
[----:B------:R-:W0:Y:S02]  /*b980*/  F2I.FTZ.U32.TRUNC.NTZ R3, R2 ;  /* 0x0000000200037305 */ /* 0x000e24000021f000 */
[----:B0-----:R-:W-:Y:S01]  /*b990*/  STG.E desc[UR36][R16.64], R3 ;  /* 0x0000000310007986 */ /* 0x001fe2000c101924 */
[----:B------:R-:W-:Y:S05]  /*b9a0*/  EXIT ;  /* 0x000000000000794d */ /* 0x000fea0003800000 */
.L_x_16880:
        /* <DEDUP_REMOVED lines=10> */
.L_x_16893:
[----:B------:R-:W-:Y:S01]  /*ba50*/  FMUL.FTZ R4, R2, 1 ;  /* 0x3f80000002047820 */ /* 0x000fe20000410000 */
[----:B------:R-:W-:-:S05]  /*ba60*/  CS2R R6, SRZ ;  /* 0x0000000000067805 */ /* 0x000fca000001ff00 */
[----:B------:R-:W0:Y:S02]  /*ba70*/  F2F.F64.F32 R4, R4 ;  /* 0x0000000400047310 */ /* 0x000e240000201800 */
[----:B0-----:R-:W-:Y:S01]  /*ba80*/  STG.E.128 desc[UR36][R16.64], R4 ;  /* 0x0000000410007986 */ /* 0x001fe2000c101d24 */
[----:B------:R-:W-:Y:S05]  /*ba90*/  EXIT ;  /* 0x000000000000794d */ /* 0x000fea0003800000 */
.L_x_16892:
[----:B------:R-:W-:-:S09]  /*baa0*/  UISETP.NE.AND UP0, UPT, UR4, 0xf, UPT ;  /* 0x0000000f0400788c */ /* 0x000fd2000bf05270 */
[----:B------:R-:W-:Y:S05]  /*bab0*/  BRA.U !UP0, `(.L_x_16894) ;  /* 0x0000000108e07547 */ /* 0x000fea000b800000 */
[----:B------:R-:W-:-:S09]  /*bac0*/  UISETP.NE.AND UP0, UPT, UR4, 0x17, UPT ;  /* 0x000000170400788c */ /* 0x000fd2000bf05270 */
[----:B------:R-:W-:Y:S05]  /*bad0*/  BRA.U !UP0, `(.L_x_16895) ;  /* 0x00000001088c7547 */ /* 0x000fea000b800000 */
[----:B------:R-:W-:-:S09]  /*bae0*/  UISETP.NE.AND UP0, UPT, UR4, 0x18, UPT ;  /* 0x000000180400788c */ /* 0x000fd2000bf05270 */
[----:B------:R-:W-:Y:S05]  /*baf0*/  BRA.U !UP0, `(.L_x_16896) ;  /* 0x0000000108447547 */ /* 0x000fea000b800000 */
.L_x_16873:
        /* <DEDUP_REMOVED lines=16> */
.L_x_16897:
[----:B------:R-:W-:Y:S05]  /*bc00*/  EXIT ;  /* 0x000000000000794d */ /* 0x000fea0003800000 */
.L_x_16896:
        /* <DEDUP_REMOVED lines=12> */
.L_x_16899:
[----:B------:R-:W-:Y:S05]  /*bcd0*/  BSYNC.RECONVERGENT B0 ;  /* 0x0000000000007941 */ /* 0x000fea0003800200 */
.L_x_16898:
[----:B------:R-:W-:-:S05]  /*bce0*/  LOP3.LUT R3, R0, 0x80, R5, 0xf8, !PT ;  /* 0x0000008000037812 */ /* 0x000fca00078ef805 */
[----:B------:R-:W-:Y:S01]  /*bcf0*/  STG.E.U8 desc[UR36][R16.64], R3 ;  /* 0x0000000310007986 */ /* 0x000fe2000c101124 */
[----:B------:R-:W-:Y:S05]  /*bd00*/  EXIT ;  /* 0x000000000000794d */ /* 0x000fea0003800000 */
.L_x_16895:
        /* <DEDUP_REMOVED lines=11> */
.L_x_16901:
[----:B------:R-:W-:Y:S01]  /*bdc0*/  HFMA2 R0, -RZ, RZ, 0, 7.569789886474609375e-06 ;  /* 0x0000007fff007431 */ /* 0x000fe200000001ff */
[----:B------:R-:W-:-:S04]  /*bdd0*/  ISETP.GT.U32.AND P0, PT, R4, 0x7f800000, PT ;  /* 0x7f8000000400780c */ /* 0x000fc80003f04070 */
[----:B------:R-:W-:-:S09]  /*bde0*/  SEL R0, R0, 0x7c, P0 ;  /* 0x0000007c00007807 */ /* 0x000fd20000000000 */
.L_x_16902:
[----:B------:R-:W-:Y:S05]  /*bdf0*/  BSYNC.RECONVERGENT B0 ;  /* 0x0000000000007941 */ /* 0x000fea0003800200 */
.L_x_16900:
[----:B------:R-:W-:-:S04]  /*be00*/  SHF.R.U32.HI R3, RZ, 0x18, R2 ;  /* 0x00000018ff037819 */ /* 0x000fc80000011602 */
[----:B------:R-:W-:-:S05]  /*be10*/  LOP3.LUT R3, R0, 0x80, R3, 0xf8, !PT ;  /* 0x0000008000037812 */ /* 0x000fca00078ef803 */
[----:B------:R-:W-:Y:S01]  /*be20*/  STG.E.U8 desc[UR36][R16.64], R3 ;  /* 0x0000000310007986 */ /* 0x000fe2000c101124 */
[----:B------:R-:W-:Y:S05]  /*be30*/  EXIT ;  /* 0x000000000000794d */ /* 0x000fea0003800000 */
.L_x_16894:
[----:B------:R-:W-:-:S05]  /*be40*/  F2FP.BF16.F32.PACK_AB R2, RZ, R2 ;  /* 0x00000002ff02723e */ /* 0x000fca00000010ff */
[----:B------:R-:W-:Y:S01]  /*be50*/  STG.E.U16 desc[UR36][R16.64], R2 ;  /* 0x0000000210007986 */ /* 0x000fe2000c101524 */
[----:B------:R-:W-:Y:S05]  /*be60*/  EXIT ;  /* 0x000000000000794d */ /* 0x000fea0003800000 */
.L_x_16903:
        /* <DEDUP_REMOVED lines=9> */
.L_x_37146:


//--------------------- .text._ZN2at6native27unrolled_elementwise_kernelIZZZNS0_17clamp_kernel_cudaERNS_18TensorIteratorBaseERKN3c106ScalarES7_ENKUlvE_clEvENKUlvE5_clEvEUlfE_St5arrayIPcLm2EELi4E23TrivialOffsetCalculatorILi1EjESF_NS0_6memory12LoadWithCastILi1EEENSG_13StoreWithCastILi1EEEEEviT_T0_T2_T3_T4_T5_ --------------------------
	.section	.text._ZN2at6native27unrolled_elementwise_kernelIZZZNS0_17clamp_kernel_cudaERNS_18TensorIteratorBaseERKN3c106ScalarES7_ENKUlvE_clEvENKUlvE5_clEvEUlfE_St5arrayIPcLm2EELi4E23TrivialOffsetCalculatorILi1EjESF_NS0_6memory12LoadWithCastILi1EEENSG_13StoreWithCastILi1EEEEEviT_T0_T2_T3_T4_T5_,"ax",@progbits
	.align	128
        .global         _ZN2at6native27unrolled_elementwise_kernelIZZZNS0_17clamp_kernel_cudaERNS_18TensorIteratorBaseERKN3c106ScalarES7_ENKUlvE_clEvENKUlvE5_clEvEUlfE_St5arrayIPcLm2EELi4E23TrivialOffsetCalculatorILi1EjESF_NS0_6memory12LoadWithCastILi1EEENSG_13StoreWithCastILi1EEEEEviT_T0_T2_T3_T4_T5_
        .type           _ZN2at6native27unrolled_elementwise_kernelIZZZNS0_17clamp_kernel_cudaERNS_18TensorIteratorBaseERKN3c106ScalarES7_ENKUlvE_clEvENKUlvE5_clEvEUlfE_St5arrayIPcLm2EELi4E23TrivialOffsetCalculatorILi1EjESF_NS0_6memory12LoadWithCastILi1EEENSG_13StoreWithCastILi1EEEEEviT_T0_T2_T3_T4_T5_,@function
        .size           _ZN2at6native27unrolled_elementwise_kernelIZZZNS0_17clamp_kernel_cudaERNS_18TensorIteratorBaseERKN3c106ScalarES7_ENKUlvE_clEvENKUlvE5_clEvEUlfE_St5arrayIPcLm2EELi4E23TrivialOffsetCalculatorILi1EjESF_NS0_6memory12LoadWithCastILi1EEENSG_13StoreWithCastILi1EEEEEviT_T0_T2_T3_T4_T5_,(.L_x_37147 - _ZN2at6native27unrolled_elementwise_kernelIZZZNS0_17clamp_kernel_cudaERNS_18TensorIteratorBaseERKN3c106ScalarES7_ENKUlvE_clEvENKUlvE5_clEvEUlfE_St5arrayIPcLm2EELi4E23TrivialOffsetCalculatorILi1EjESF_NS0_6memory12LoadWithCastILi1EEENSG_13StoreWithCastILi1EEEEEviT_T0_T2_T3_T4_T5_)
        .other          _ZN2at6native27unrolled_elementwise_kernelIZZZNS0_17clamp_kernel_cudaERNS_18TensorIteratorBaseERKN3c106ScalarES7_ENKUlvE_clEvENKUlvE5_clEvEUlfE_St5arrayIPcLm2EELi4E23TrivialOffsetCalculatorILi1EjESF_NS0_6memory12LoadWithCastILi1EEENSG_13StoreWithCastILi1EEEEEviT_T0_T2_T3_T4_T5_,@"STO_CUDA_ENTRY STV_DEFAULT"
_ZN2at6native27unrolled_elementwise_kernelIZZZNS0_17clamp_kernel_cudaERNS_18TensorIteratorBaseERKN3c106ScalarES7_ENKUlvE_clEvENKUlvE5_clEvEUlfE_St5arrayIPcLm2EELi4E23TrivialOffsetCalculatorILi1EjESF_NS0_6memory12LoadWithCastILi1EEENSG_13StoreWithCastILi1EEEEEviT_T0_T2_T3_T4_T5_:
.text._ZN2at6native27unrolled_elementwise_kernelIZZZNS0_17clamp_kernel_cudaERNS_18TensorIteratorBaseERKN3c106ScalarES7_ENKUlvE_clEvENKUlvE5_clEvEUlfE_St5arrayIPcLm2EELi4E23TrivialOffsetCalculatorILi1EjESF_NS0_6memory12LoadWithCastILi1EEENSG_13StoreWithCastILi1EEEEEviT_T0_T2_T3_T4_T5_:
        /* <DEDUP_REMOVED lines=33> */
.L_x_16910:
[----:B------:R-:W2:Y:S02]  /*0210*/  LDG.E.U8 R4, desc[UR36][R4.64] ;  /* 0x0000002404047981 */ /* 0x000ea4000c1e1100 */
[----:B--2---:R-:W-:Y:S01]  /*0220*/  I2FP.F32.U32 R19, R4 ;  /* 0x0000000400137245 */ /* 0x004fe20000201000 */
[----:B------:R-:W-:Y:S06]  /*0230*/  BRA `(.L_x_16912) ;  /* 0x0000000c00247947 */ /* 0x000fec0003800000 */
.L_x_16909:
        /* <DEDUP_REMOVED lines=9> */
.L_x_16914:
[----:B------:R-:W2:Y:S02]  /*02d0*/  LDG.E R4, desc[UR36][R4.64] ;  /* 0x0000002404047981 */ /* 0x000ea4000c1e1900 */
[----:B--2---:R-:W-:Y:S01]  /*02e0*/  I2FP.F32.S32 R19, R4 ;  /* 0x0000000400137245 */ /* 0x004fe20000201400 */
[----:B------:R-:W-:Y:S06]  /*02f0*/  BRA `(.L_x_16912) ;  /* 0x0000000800f47947 */ /* 0x000fec0003800000 */
.L_x_16913:
[----:B------:R-:W2:Y:S02]  /*0300*/  LDG.E.U16 R4, desc[UR36][R4.64] ;  /* 0x0000002404047981 */ /* 0x000ea4000c1e1500 */
[----:B--2---:R2:W3:Y:S01]  /*0310*/  I2F.S16 R19, R4 ;  /* 0x0000000400137306 */ /* 0x0044e20000101400 */
[----:B------:R-:W-:Y:S05]  /*0320*/  BRA `(.L_x_16912) ;  /* 0x0000000800e87947 */ /* 0x000fea0003800000 */
.L_x_16908:
        /* <DEDUP_REMOVED lines=8> */
.L_x_16916:
[----:B------:R-:W2:Y:S02]  /*03b0*/  LDG.E.U16 R4, desc[UR36][R4.64] ;  /* 0x0000002404047981 */ /* 0x000ea4000c1e1500 */
[----:B--2---:R-:W-:Y:S01]  /*03c0*/  HADD2.F32 R19, -RZ, R4.H0_H0 ;  /* 0x20000004ff137230 */ /* 0x004fe20000004100 */
[----:B------:R-:W-:Y:S06]  /*03d0*/  BRA `(.L_x_16912) ;  /* 0x0000000800bc7947 */ /* 0x000fec0003800000 */
.L_x_16915:
        /* <DEDUP_REMOVED lines=8> */
.L_x_16918:
[----:B------:R-:W2:Y:S02]  /*0460*/  LDG.E.U16 R4, desc[UR36][R4.64] ;  /* 0x0000002404047981 */ /* 0x000ea4000c1e1500 */
[----:B--2---:R-:W-:Y:S01]  /*0470*/  HADD2.F32 R19, -RZ, R4.H0_H0 ;  /* 0x20000004ff137230 */ /* 0x004fe20000004100 */
[----:B------:R-:W-:Y:S06]  /*0480*/  BRA `(.L_x_16912) ;  /* 0x0000000800907947 */ /* 0x000fec0003800000 */
.L_x_16917:
[----:B------:R-:W2:Y:S01]  /*0490*/  LDG.E.64 R4, desc[UR36][R4.64] ;  /* 0x0000002404047981 */ /* 0x000ea2000c1e1b00 */
[----:B------:R-:W-:Y:S01]  /*04a0*/  UMOV UR4, 0xf0000000 ;  /* 0xf000000000047882 */ /* 0x000fe20000000000 */
[----:B------:R-:W-:Y:S01]  /*04b0*/  UMOV UR5, 0x380fffff ;  /* 0x380fffff00057882 */ /* 0x000fe20000000000 */
[----:B--2---:R-:W0:Y:S01]  /*04c0*/  F2F.F32.F64 R19, R4 ;  /* 0x0000000400137310 */ /* 0x004e220000301000 */
[----:B------:R-:W-:-:S14]  /*04d0*/  DSETP.GEU.AND P0, PT, |R4|, UR4, PT ;  /* 0x0000000404007e2a */ /* 0x000fdc000bf0e200 */
[----:B0-----:R-:W-:Y:S01]  /*04e0*/  @!P0 FMUL R19, R19, 1.175494350822287508e-38 ;  /* 0x0080000013138820 */ /* 0x001fe20000400000 */
[----:B------:R-:W-:Y:S06]  /*04f0*/  BRA `(.L_x_16912) ;  /* 0x0000000800747947 */ /* 0x000fec0003800000 */
.L_x_16907:
        /* <DEDUP_REMOVED lines=12> */
.L_x_16921:
[----:B------:R-:W2:Y:S01]  /*05c0*/  LDG.E.64 R4, desc[UR36][R4.64] ;  /* 0x0000002404047981 */ /* 0x000ea2000c1e1b00 */
[----:B------:R-:W-:Y:S01]  /*05d0*/  UMOV UR4, 0xf0000000 ;  /* 0xf000000000047882 */ /* 0x000fe20000000000 */
[----:B------:R-:W-:Y:S01]  /*05e0*/  UMOV UR5, 0x380fffff ;  /* 0x380fffff00057882 */ /* 0x000fe20000000000 */
[----:B--2---:R-:W0:Y:S01]  /*05f0*/  F2F.F32.F64 R19, R4 ;  /* 0x0000000400137310 */ /* 0x004e220000301000 */
[----:B------:R-:W-:-:S14]  /*0600*/  DSETP.GEU.AND P0, PT, |R4|, UR4, PT ;  /* 0x0000000404007e2a */ /* 0x000fdc000bf0e200 */
[----:B0-----:R-:W-:Y:S01]  /*0610*/  @!P0 FMUL R19, R19, 1.175494350822287508e-38 ;  /* 0x0080000013138820 */ /* 0x001fe20000400000 */
[----:B------:R-:W-:Y:S06]  /*0620*/  BRA `(.L_x_16912) ;  /* 0x0000000800287947 */ /* 0x000fec0003800000 */
.L_x_16920:
        /* <DEDUP_REMOVED lines=25> */
.L_x_16923:
        /* <DEDUP_REMOVED lines=12> */
.L_x_16922:
[----:B------:R-:W2:Y:S02]  /*0880*/  LDG.E.U16 R4, desc[UR36][R4.64] ;  /* 0x0000002404047981 */ /* 0x000ea4000c1e1500 */
[----:B--2---:R-:W-:Y:S01]  /*0890*/  IMAD.U32 R19, R4, 0x10000, RZ ;  /* 0x0001000004137824 */ /* 0x004fe200078e00ff */
[----:B------:R-:W-:Y:S06]  /*08a0*/  BRA `(.L_x_16912) ;  /* 0x0000000400887947 */ /* 0x000fec0003800000 */
.L_x_16919:
        /* <DEDUP_REMOVED lines=11> */
.L_x_16926:
        /* <DEDUP_REMOVED lines=20> */
.L_x_16928:
[----:B------:R-:W-:Y:S05]  /*0aa0*/  BSYNC.RECONVERGENT B0 ;  /* 0x0000000000007941 */ /* 0x000fea0003800200 */
.L_x_16927:
[----:B------:R-:W-:Y:S01]  /*0ab0*/  IMAD.SHL.U32 R0, R0, 0x100000, RZ ;  /* 0x0010000000007824 */ /* 0x000fe200078e00ff */
[----:B------:R-:W-:-:S04]  /*0ac0*/  LEA R3, R3, 0x3b800000, 0x17 ;  /* 0x3b80000003037811 */ /* 0x000fc800078eb8ff */
[----:B------:R-:W-:Y:S01]  /*0ad0*/  LOP3.LUT R19, R3, R0, R19, 0xfe, !PT ;  /* 0x0000000003137212 */ /* 0x000fe200078efe13 */
[----:B------:R-:W-:Y:S06]  /*0ae0*/  BRA `(.L_x_16912) ;  /* 0x0000000000f87947 */ /* 0x000fec0003800000 */
.L_x_16925:
        /* <DEDUP_REMOVED lines=20> */
.L_x_16930:
[----:B------:R-:W-:Y:S05]  /*0c30*/  BSYNC.RECONVERGENT B0 ;  /* 0x0000000000007941 */ /* 0x000fea0003800200 */
.L_x_16929:
[----:B------:R-:W-:Y:S01]  /*0c40*/  IMAD.SHL.U32 R0, R0, 0x200000, RZ ;  /* 0x0020000000007824 */ /* 0x000fe200078e00ff */
[----:B------:R-:W-:-:S04]  /*0c50*/  LEA R3, R3, 0x37800000, 0x17 ;  /* 0x3780000003037811 */ /* 0x000fc800078eb8ff */
[----:B------:R-:W-:Y:S01]  /*0c60*/  LOP3.LUT R19, R3, R0, R19, 0xfe, !PT ;  /* 0x0000000003137212 */ /* 0x000fe200078efe13 */
[----:B------:R-:W-:Y:S06]  /*0c70*/  BRA `(.L_x_16912) ;  /* 0x0000000000947947 */ /* 0x000fec0003800000 */
.L_x_16924:
[----:B------:R-:W-:-:S09]  /*0c80*/  UISETP.NE.AND UP0, UPT, UR4, 0x1c, UPT ;  /* 0x0000001c0400788c */ /* 0x000fd2000bf05270 */
[----:B------:R-:W-:Y:S05]  /*0c90*/  BRA.U !UP0, `(.L_x_16931) ;  /* 0x0000000108847547 */ /* 0x000fea000b800000 */
[----:B------:R-:W-:-:S09]  /*0ca0*/  UISETP.NE.AND UP0, UPT, UR4, 0x1d, UPT ;  /* 0x0000001d0400788c */ /* 0x000fd2000bf05270 */
[----:B------:R-:W-:Y:S05]  /*0cb0*/  BRA.U !UP0, `(.L_x_16932) ;  /* 0x0000000108707547 */ /* 0x000fea000b800000 */
[----:B------:R-:W-:-:S09]  /*0cc0*/  UISETP.NE.AND UP0, UPT, UR4, 0x2c, UPT ;  /* 0x0000002c0400788c */ /* 0x000fd2000bf05270 */
[----:B------:R-:W-:Y:S05]  /*0cd0*/  BRA.U !UP0, `(.L_x_16933) ;  /* 0x0000000108487547 */ /* 0x000fea000b800000 */
.L_x_16911:
        /* <DEDUP_REMOVED lines=16> */
.L_x_16934:
[----:B------:R-:W-:Y:S01]  /*0de0*/  IMAD.MOV.U32 R19, RZ, RZ, RZ ;  /* 0x000000ffff137224 */ /* 0x000fe200078e00ff */
[----:B------:R-:W-:Y:S06]  /*0df0*/  BRA `(.L_x_16912) ;  /* 0x0000000000347947 */ /* 0x000fec0003800000 */
.L_x_16933:
        /* <DEDUP_REMOVED lines=8> */
.L_x_16932:
[----:B------:R-:W2:Y:S02]  /*0e80*/  LDG.E.64 R4, desc[UR36][R4.64] ;  /* 0x0000002404047981 */ /* 0x000ea4000c1e1b00 */
[----:B--2---:R0:W1:Y:S01]  /*0e90*/  I2F.U64 R19, R4 ;  /* 0x0000000400137312 */ /* 0x0040620000301000 */
[----:B------:R-:W-:Y:S05]  /*0ea0*/  BRA `(.L_x_16912) ;  /* 0x0000000000087947 */ /* 0x000fea0003800000 */
.L_x_16931:
[----:B------:R-:W2:Y:S02]  /*0eb0*/  LDG.E R4, desc[UR36][R4.64] ;  /* 0x0000002404047981 */ /* 0x000ea4000c1e1900 */
[----:B--2---:R-:W-:-:S07]  /*0ec0*/  I2FP.F32.U32 R19, R4 ;  /* 0x0000000400137245 */ /* 0x004fce0000201000 */
.L_x_16912:
[----:B------:R-:W-:Y:S05]  /*0ed0*/  BSYNC.RECONVERGENT B6 ;  /* 0x0000000000067941 */ /* 0x000fea0003800200 */
.L_x_16906:
[----:B------:R-:W-:-:S07]  /*0ee0*/  VIADD R18, R25, 0x80 ;  /* 0x0000008019127836 */ /* 0x000fce0000000000 */
.L_x_16905:
[----:B------:R-:W-:Y:S05]  /*0ef0*/  BSYNC.RECONVERGENT B7 ;  /* 0x0000000000077941 */ /* 0x000fea0003800200 */
.L_x_16904:
        /* <DEDUP_REMOVED lines=25> */
.L_x_16941:
[----:B------:R-:W2:Y:S02]  /*1090*/  LDG.E.U8 R4, desc[UR36][R4.64] ;  /* 0x0000002404047981 */ /* 0x000ea4000c1e1100 */
[----:B--2---:R-:W-:Y:S01]  /*10a0*/  I2FP.F32.U32 R23, R4 ;  /* 0x0000000400177245 */ /* 0x004fe20000201000 */
[----:B------:R-:W-:Y:S06]  /*10b0*/  BRA `(.L_x_16943) ;  /* 0x0000000c00247947 */ /* 0x000fec0003800000 */
.L_x_16940:
        /* <DEDUP_REMOVED lines=9> */
.L_x_16945:
[----:B------:R-:W2:Y:S02]  /*1150*/  LDG.E R4, desc[UR36][R4.64] ;  /* 0x0000002404047981 */ /* 0x000ea4000c1e1900 */
[----:B--2---:R-:W-:Y:S01]  /*1160*/  I2FP.F32.S32 R23, R4 ;  /* 0x0000000400177245 */ /* 0x004fe20000201400 */
[----:B------:R-:W-:Y:S06]  /*1170*/  BRA `(.L_x_16943) ;  /* 0x0000000800f47947 */ /* 0x000fec0003800000 */
.L_x_16944:
[----:B------:R-:W2:Y:S02]  /*1180*/  LDG.E.U16 R4, desc[UR36][R4.64] ;  /* 0x0000002404047981 */ /* 0x000ea4000c1e1500 */
[----:B--2---:R0:W2:Y:S01]  /*1190*/  I2F.S16 R23, R4 ;  /* 0x0000000400177306 */ /* 0x0040a20000101400 */
[----:B------:R-:W-:Y:S05]  /*11a0*/  BRA `(.L_x_16943) ;  /* 0x0000000800e87947 */ /* 0x000fea0003800000 */
.L_x_16939:
        /* <DEDUP_REMOVED lines=8> */
.L_x_16947:
[----:B------:R-:W2:Y:S02]  /*1230*/  LDG.E.U16 R4, desc[UR36][R4.64] ;  /* 0x0000002404047981 */ /* 0x000ea4000c1e1500 */
[----:B--2---:R-:W-:Y:S01]  /*1240*/  HADD2.F32 R23, -RZ, R4.H0_H0 ;  /* 0x20000004ff177230 */ /* 0x004fe20000004100 */
[----:B------:R-:W-:Y:S06]  /*1250*/  BRA `(.L_x_16943) ;  /* 0x0000000800bc7947 */ /* 0x000fec0003800000 */
.L_x_16946:
        /* <DEDUP_REMOVED lines=8> */
.L_x_16949:
[----:B------:R-:W2:Y:S02]  /*12e0*/  LDG.E.U16 R4, desc[UR36][R4.64] ;  /* 0x0000002404047981 */ /* 0x000ea4000c1e1500 */
[----:B--2---:R-:W-:Y:S01]  /*12f0*/  HADD2.F32 R23, -RZ, R4.H0_H0 ;  /* 0x20000004ff177230 */ /* 0x004fe20000004100 */
[----:B------:R-:W-:Y:S06]  /*1300*/  BRA `(.L_x_16943) ;  /* 0x0000000800907947 */ /* 0x000fec0003800000 */
.L_x_16948:
[----:B------:R-:W2:Y:S01]  /*1310*/  LDG.E.64 R4, desc[UR36][R4.64] ;  /* 0x0000002404047981 */ /* 0x000ea2000c1e1b00 */
[----:B------:R-:W-:Y:S01]  /*1320*/  UMOV UR4, 0xf0000000 ;  /* 0xf000000000047882 */ /* 0x000fe20000000000 */
[----:B------:R-:W-:Y:S01]  /*1330*/  UMOV UR5, 0x380fffff ;  /* 0x380fffff00057882 */ /* 0x000fe20000000000 */
[----:B--2---:R-:W0:Y:S01]  /*1340*/  F2F.F32.F64 R23, R4 ;  /* 0x0000000400177310 */ /* 0x004e220000301000 */
[----:B------:R-:W-:-:S14]  /*1350*/  DSETP.GEU.AND P0, PT, |R4|, UR4, PT ;  /* 0x0000000404007e2a */ /* 0x000fdc000bf0e200 */
[----:B0-----:R-:W-:Y:S01]  /*1360*/  @!P0 FMUL R23, R23, 1.175494350822287508e-38 ;  /* 0x0080000017178820 */ /* 0x001fe20000400000 */
[----:B------:R-:W-:Y:S06]  /*1370*/  BRA `(.L_x_16943) ;  /* 0x0000000800747947 */ /* 0x000fec0003800000 */
.L_x_16938:
        /* <DEDUP_REMOVED lines=12> */
.L_x_16952:
[----:B------:R-:W2:Y:S01]  /*1440*/  LDG.E.64 R4, desc[UR36][R4.64] ;  /* 0x0000002404047981 */ /* 0x000ea2000c1e1b00 */
[----:B------:R-:W-:Y:S01]  /*1450*/  UMOV UR4, 0xf0000000 ;  /* 0xf000000000047882 */ /* 0x000fe20000000000 */
[----:B------:R-:W-:Y:S01]  /*1460*/  UMOV UR5, 0x380fffff ;  /* 0x380fffff00057882 */ /* 0x000fe20000000000 */
[----:B--2---:R-:W0:Y:S01]  /*1470*/  F2F.F32.F64 R23, R4 ;  /* 0x0000000400177310 */ /* 0x004e220000301000 */
[----:B------:R-:W-:-:S14]  /*1480*/  DSETP.GEU.AND P0, PT, |R4|, UR4, PT ;  /* 0x0000000404007e2a */ /* 0x000fdc000bf0e200 */
[----:B0-----:R-:W-:Y:S01]  /*1490*/  @!P0 FMUL R23, R23, 1.175494350822287508e-38 ;  /* 0x0080000017178820 */ /* 0x001fe20000400000 */
[----:B------:R-:W-:Y:S06]  /*14a0*/  BRA `(.L_x_16943) ;  /* 0x0000000800287947 */ /* 0x000fec0003800000 */
.L_x_16951:
        /* <DEDUP_REMOVED lines=25> */
.L_x_16954:
        /* <DEDUP_REMOVED lines=12> */
.L_x_16953:
[----:B------:R-:W2:Y:S02]  /*1700*/  LDG.E.U16 R4, desc[UR36][R4.64] ;  /* 0x0000002404047981 */ /* 0x000ea4000c1e1500 */
[----:B--2---:R-:W-:Y:S01]  /*1710*/  IMAD.U32 R23, R4, 0x10000, RZ ;  /* 0x0001000004177824 */ /* 0x004fe200078e00ff */
[----:B------:R-:W-:Y:S06]  /*1720*/  BRA `(.L_x_16943) ;  /* 0x0000000400887947 */ /* 0x000fec0003800000 */
.L_x_16950:
        /* <DEDUP_REMOVED lines=11> */
.L_x_16957:
        /* <DEDUP_REMOVED lines=20> */
.L_x_16959:
[----:B------:R-:W-:Y:S05]  /*1920*/  BSYNC.RECONVERGENT B0 ;  /* 0x0000000000007941 */ /* 0x000fea0003800200 */
.L_x_16958:
[----:B------:R-:W-:Y:S01]  /*1930*/  IMAD.SHL.U32 R0, R0, 0x100000, RZ ;  /* 0x0010000000007824 */ /* 0x000fe200078e00ff */
[----:B------:R-:W-:-:S04]  /*1940*/  LEA R3, R3, 0x3b800000, 0x17 ;  /* 0x3b80000003037811 */ /* 0x000fc800078eb8ff */
[----:B------:R-:W-:Y:S01]  /*1950*/  LOP3.LUT R23, R3, R0, R23, 0xfe, !PT ;  /* 0x0000000003177212 */ /* 0x000fe200078efe17 */
[----:B------:R-:W-:Y:S06]  /*1960*/  BRA `(.L_x_16943) ;  /* 0x0000000000f87947 */ /* 0x000fec0003800000 */
.L_x_16956:
        /* <DEDUP_REMOVED lines=20> */
.L_x_16961:
[----:B------:R-:W-:Y:S05]  /*1ab0*/  BSYNC.RECONVERGENT B0 ;  /* 0x0000000000007941 */ /* 0x000fea0003800200 */
.L_x_16960:
[----:B------:R-:W-:Y:S01]  /*1ac0*/  IMAD.SHL.U32 R0, R0, 0x200000, RZ ;  /* 0x0020000000007824 */ /* 0x000fe200078e00ff */
[----:B------:R-:W-:-:S04]  /*1ad0*/  LEA R3, R3, 0x37800000, 0x17 ;  /* 0x3780000003037811 */ /* 0x000fc800078eb8ff */
[----:B------:R-:W-:Y:S01]  /*1ae0*/  LOP3.LUT R23, R3, R0, R23, 0xfe, !PT ;  /* 0x0000000003177212 */ /* 0x000fe200078efe17 */
[----:B------:R-:W-:Y:S06]  /*1af0*/  BRA `(.L_x_16943) ;  /* 0x0000000000947947 */ /* 0x000fec0003800000 */
.L_x_16955:
        /* <DEDUP_REMOVED lines=14> */
.L_x_16942:
        /* <DEDUP_REMOVED lines=16> */
.L_x_16964:
[----:B------:R-:W-:Y:S01]  /*1ce0*/  IMAD.MOV.U32 R23, RZ, RZ, RZ ;  /* 0x000000ffff177224 */ /* 0x000fe200078e00ff */
[----:B------:R-:W-:Y:S06]  /*1cf0*/  BRA `(.L_x_16943) ;  /* 0x0000000000147947 */ /* 0x000fec0003800000 */
.L_x_16963:
[----:B------:R-:W2:Y:S02]  /*1d00*/  LDG.E.64 R4, desc[UR36][R4.64] ;  /* 0x0000002404047981 */ /* 0x000ea4000c1e1b00 */
[----:B--2---:R0:W2:Y:S01]  /*1d10*/  I2F.U64 R23, R4 ;  /* 0x0000000400177312 */ /* 0x0040a20000301000 */
[----:B------:R-:W-:Y:S05]  /*1d20*/  BRA `(.L_x_16943) ;  /* 0x0000000000087947 */ /* 0x000fea0003800000 */
.L_x_16962:
[----:B------:R-:W2:Y:S02]  /*1d30*/  LDG.E R4, desc[UR36][R4.64] ;  /* 0x0000002404047981 */ /* 0x000ea4000c1e1900 */
[----:B--2---:R-:W-:-:S07]  /*1d40*/  I2FP.F32.U32 R23, R4 ;  /* 0x0000000400177245 */ /* 0x004fce0000201000 */
.L_x_16943:
[----:B------:R-:W-:Y:S05]  /*1d50*/  BSYNC.RECONVERGENT B6 ;  /* 0x0000000000067941 */ /* 0x000fea0003800200 */
.L_x_16937:
[----:B------:R-:W-:-:S07]  /*1d60*/  VIADD R18, R18, 0x80 ;  /* 0x0000008012127836 */ /* 0x000fce0000000000 */
.L_x_16936:
[----:B------:R-:W-:Y:S05]  /*1d70*/  BSYNC.RECONVERGENT B7 ;  /* 0x0000000000077941 */ /* 0x000fea0003800200 */
.L_x_16935:
        /* <DEDUP_REMOVED lines=25> */
.L_x_16971:
[----:B------:R-:W2:Y:S02]  /*1f10*/  LDG.E.U8 R4, desc[UR36][R4.64] ;  /* 0x0000002404047981 */ /* 0x000ea4000c1e1100 */
[----:B--2---:R-:W-:Y:S01]  /*1f20*/  I2FP.F32.U32 R27, R4 ;  /* 0x00000004001b7245 */ /* 0x004fe20000201000 */
[----:B------:R-:W-:Y:S06]  /*1f30*/  BRA `(.L_x_16973) ;  /* 0x0000000c00247947 */ /* 0x000fec0003800000 */
.L_x_16970:
        /* <DEDUP_REMOVED lines=9> */
.L_x_16975:
[----:B------:R-:W2:Y:S02]  /*1fd0*/  LDG.E R4, desc[UR36][R4.64] ;  /* 0x0000002404047981 */ /* 0x000ea4000c1e1900 */
[----:B--2---:R-:W-:Y:S01]  /*1fe0*/  I2FP.F32.S32 R27, R4 ;  /* 0x00000004001b7245 */ /* 0x004fe20000201400 */
[----:B------:R-:W-:Y:S06]  /*1ff0*/  BRA `(.L_x_16973) ;  /* 0x0000000800f47947 */ /* 0x000fec0003800000 */
.L_x_16974:
[----:B------:R-:W2:Y:S02]  /*2000*/  LDG.E.U16 R4, desc[UR36][R4.64] ;  /* 0x0000002404047981 */ /* 0x000ea4000c1e1500 */
[----:B--2---:R4:W0:Y:S01]  /*2010*/  I2F.S16 R27, R4 ;  /* 0x00000004001b7306 */ /* 0x0048220000101400 */
[----:B------:R-:W-:Y:S05]  /*2020*/  BRA `(.L_x_16973) ;  /* 0x0000000800e87947 */ /* 0x000fea0003800000 */
.L_x_16969:
        /* <DEDUP_REMOVED lines=8> */
.L_x_16977:
[----:B------:R-:W2:Y:S02]  /*20b0*/  LDG.E.U16 R4, desc[UR36][R4.64] ;  /* 0x0000002404047981 */ /* 0x000ea4000c1e1500 */
[----:B--2---:R-:W-:Y:S01]  /*20c0*/  HADD2.F32 R27, -RZ, R4.H0_H0 ;  /* 0x20000004ff1b7230 */ /* 0x004fe20000004100 */
[----:B------:R-:W-:Y:S06]  /*20d0*/  BRA `(.L_x_16973) ;  /* 0x0000000800bc7947 */ /* 0x000fec0003800000 */
.L_x_16976:
        /* <DEDUP_REMOVED lines=8> */
.L_x_16979:
[----:B------:R-:W2:Y:S02]  /*2160*/  LDG.E.U16 R4, desc[UR36][R4.64] ;  /* 0x0000002404047981 */ /* 0x000ea4000c1e1500 */
[----:B--2---:R-:W-:Y:S01]  /*2170*/  HADD2.F32 R27, -RZ, R4.H0_H0 ;  /* 0x20000004ff1b7230 */ /* 0x004fe20000004100 */
[----:B------:R-:W-:Y:S06]  /*2180*/  BRA `(.L_x_16973) ;  /* 0x0000000800907947 */ /* 0x000fec0003800000 */
.L_x_16978:
[----:B------:R-:W2:Y:S01]  /*2190*/  LDG.E.64 R4, desc[UR36][R4.64] ;  /* 0x0000002404047981 */ /* 0x000ea2000c1e1b00 */
[----:B------:R-:W-:Y:S01]  /*21a0*/  UMOV UR4, 0xf0000000 ;  /* 0xf000000000047882 */ /* 0x000fe20000000000 */
[----:B------:R-:W-:Y:S01]  /*21b0*/  UMOV UR5, 0x380fffff ;  /* 0x380fffff00057882 */ /* 0x000fe20000000000 */
[----:B--2---:R-:W0:Y:S01]  /*21c0*/  F2F.F32.F64 R27, R4 ;  /* 0x00000004001b7310 */ /* 0x004e220000301000 */
[----:B------:R-:W-:-:S14]  /*21d0*/  DSETP.GEU.AND P0, PT, |R4|, UR4, PT ;  /* 0x0000000404007e2a */ /* 0x000fdc000bf0e200 */
[----:B0-----:R-:W-:Y:S01]  /*21e0*/  @!P0 FMUL R27, R27, 1.175494350822287508e-38 ;  /* 0x008000001b1b8820 */ /* 0x001fe20000400000 */
[----:B------:R-:W-:Y:S06]  /*21f0*/  BRA `(.L_x_16973) ;  /* 0x0000000800747947 */ /* 0x000fec0003800000 */
.L_x_16968:
        /* <DEDUP_REMOVED lines=12> */
.L_x_16982:
[----:B------:R-:W2:Y:S01]  /*22c0*/  LDG.E.64 R4, desc[UR36][R4.64] ;  /* 0x0000002404047981 */ /* 0x000ea2000c1e1b00 */
[----:B------:R-:W-:Y:S01]  /*22d0*/  UMOV UR4, 0xf0000000 ;  /* 0xf000000000047882 */ /* 0x000fe20000000000 */
[----:B------:R-:W-:Y:S01]  /*22e0*/  UMOV UR5, 0x380fffff ;  /* 0x380fffff00057882 */ /* 0x000fe20000000000 */
[----:B--2---:R-:W0:Y:S01]  /*22f0*/  F2F.F32.F64 R27, R4 ;  /* 0x00000004001b7310 */ /* 0x004e220000301000 */
[----:B------:R-:W-:-:S14]  /*2300*/  DSETP.GEU.AND P0, PT, |R4|, UR4, PT ;  /* 0x0000000404007e2a */ /* 0x000fdc000bf0e200 */
[----:B0-----:R-:W-:Y:S01]  /*2310*/  @!P0 FMUL R27, R27, 1.175494350822287508e-38 ;  /* 0x008000001b1b8820 */ /* 0x001fe20000400000 */
[----:B------:R-:W-:Y:S06]  /*2320*/  BRA `(.L_x_16973) ;  /* 0x0000000800287947 */ /* 0x000fec0003800000 */
.L_x_16981:
        /* <DEDUP_REMOVED lines=25> */
.L_x_16984:
        /* <DEDUP_REMOVED lines=12> */
.L_x_16983:
[----:B------:R-:W2:Y:S02]  /*2580*/  LDG.E.U16 R4, desc[UR36][R4.64] ;  /* 0x0000002404047981 */ /* 0x000ea4000c1e1500 */
[----:B--2---:R-:W-:Y:S01]  /*2590*/  IMAD.U32 R27, R4, 0x10000, RZ ;  /* 0x00010000041b7824 */ /* 0x004fe200078e00ff */
[----:B------:R-:W-:Y:S06]  /*25a0*/  BRA `(.L_x_16973) ;  /* 0x0000000400887947 */ /* 0x000fec0003800000 */
.L_x_16980:
        /* <DEDUP_REMOVED lines=11> */
.L_x_16987:
        /* <DEDUP_REMOVED lines=20> */
.L_x_16989:
[----:B------:R-:W-:Y:S05]  /*27a0*/  BSYNC.RECONVERGENT B0 ;  /* 0x0000000000007941 */ /* 0x000fea0003800200 */
.L_x_16988:
[----:B------:R-:W-:Y:S01]  /*27b0*/  IMAD.SHL.U32 R0, R0, 0x100000, RZ ;  /* 0x0010000000007824 */ /* 0x000fe200078e00ff */
[----:B------:R-:W-:-:S04]  /*27c0*/  LEA R3, R3, 0x3b800000, 0x17 ;  /* 0x3b80000003037811 */ /* 0x000fc800078eb8ff */
[----:B------:R-:W-:Y:S01]  /*27d0*/  LOP3.LUT R27, R3, R0, R27, 0xfe, !PT ;  /* 0x00000000031b7212 */ /* 0x000fe200078efe1b */
[----:B------:R-:W-:Y:S06]  /*27e0*/  BRA `(.L_x_16973) ;  /* 0x0000000000f87947 */ /* 0x000fec0003800000 */
.L_x_16986:
        /* <DEDUP_REMOVED lines=20> */
.L_x_16991:
[----:B------:R-:W-:Y:S05]  /*2930*/  BSYNC.RECONVERGENT B0 ;  /* 0x0000000000007941 */ /* 0x000fea0003800200 */
.L_x_16990:
[----:B------:R-:W-:Y:S01]  /*2940*/  IMAD.SHL.U32 R0, R0, 0x200000, RZ ;  /* 0x0020000000007824 */ /* 0x000fe200078e00ff */
[----:B------:R-:W-:-:S04]  /*2950*/  LEA R3, R3, 0x37800000, 0x17 ;  /* 0x3780000003037811 */ /* 0x000fc800078eb8ff */
[----:B------:R-:W-:Y:S01]  /*2960*/  LOP3.LUT R27, R3, R0, R27, 0xfe, !PT ;  /* 0x00000000031b7212 */ /* 0x000fe200078efe1b */
[----:B------:R-:W-:Y:S06]  /*2970*/  BRA `(.L_x_16973) ;  /* 0x0000000000947947 */ /* 0x000fec0003800000 */
.L_x_16985:
        /* <DEDUP_REMOVED lines=14> */
.L_x_16972:
        /* <DEDUP_REMOVED lines=16> */
.L_x_16994:
[----:B------:R-:W-:Y:S01]  /*2b60*/  IMAD.MOV.U32 R27, RZ, RZ, RZ ;  /* 0x000000ffff1b7224 */ /* 0x000fe200078e00ff */
[----:B------:R-:W-:Y:S06]  /*2b70*/  BRA `(.L_x_16973) ;  /* 0x0000000000147947 */ /* 0x000fec0003800000 */
.L_x_16993:
[----:B------:R-:W2:Y:S02]  /*2b80*/  LDG.E.64 R4, desc[UR36][R4.64] ;  /* 0x0000002404047981 */ /* 0x000ea4000c1e1b00 */
[----:B--2---:R0:W2:Y:S01]  /*2b90*/  I2F.U64 R27, R4 ;  /* 0x00000004001b7312 */ /* 0x0040a20000301000 */
[----:B------:R-:W-:Y:S05]  /*2ba0*/  BRA `(.L_x_16973) ;  /* 0x0000000000087947 */ /* 0x000fea0003800000 */
.L_x_16992:
[----:B------:R-:W2:Y:S02]  /*2bb0*/  LDG.E R4, desc[UR36][R4.64] ;  /* 0x0000002404047981 */ /* 0x000ea4000c1e1900 */
[----:B--2---:R-:W-:-:S07]  /*2bc0*/  I2FP.F32.U32 R27, R4 ;  /* 0x00000004001b7245 */ /* 0x004fce0000201000 */
.L_x_16973:
[----:B------:R-:W-:Y:S05]  /*2bd0*/  BSYNC.RECONVERGENT B6 ;  /* 0x0000000000067941 */ /* 0x000fea0003800200 */
.L_x_16967:
[----:B------:R-:W-:-:S07]  /*2be0*/  VIADD R18, R18, 0x80 ;  /* 0x0000008012127836 */ /* 0x000fce0000000000 */
.L_x_16966:
[----:B------:R-:W-:Y:S05]  /*2bf0*/  BSYNC.RECONVERGENT B7 ;  /* 0x0000000000077941 */ /* 0x000fea0003800200 */
.L_x_16965:
        /* <DEDUP_REMOVED lines=24> */
.L_x_17000:
[----:B------:R-:W2:Y:S02]  /*2d80*/  LDG.E.U8 R4, desc[UR36][R4.64] ;  /* 0x0000002404047981 */ /* 0x000ea4000c1e1100 */
[----:B--2---:R-:W-:Y:S01]  /*2d90*/  I2FP.F32.U32 R16, R4 ;  /* 0x0000000400107245 */ /* 0x004fe20000201000 */
[----:B------:R-:W-:Y:S06]  /*2da0*/  BRA `(.L_x_16996) ;  /* 0x0000000c001c7947 */ /* 0x000fec0003800000 */
.L_x_16999:
        /* <DEDUP_REMOVED lines=9> */
.L_x_17003:
[----:B------:R-:W2:Y:S02]  /*2e40*/  LDG.E R4, desc[UR36][R4.64] ;  /* 0x0000002404047981 */ /* 0x000ea4000c1e1900 */
[----:B--2---:R-:W-:Y:S01]  /*2e50*/  I2FP.F32.S32 R16, R4 ;  /* 0x0000000400107245 */ /* 0x004fe20000201400 */
[----:B------:R-:W-:Y:S06]  /*2e60*/  BRA `(.L_x_16996) ;  /* 0x0000000800ec7947 */ /* 0x000fec0003800000 */
.L_x_17002:
[----:B------:R-:W2:Y:S02]  /*2e70*/  LDG.E.U16 R4, desc[UR36][R4.64] ;  /* 0x0000002404047981 */ /* 0x000ea4000c1e1500 */
[----:B--2---:R0:W2:Y:S01]  /*2e80*/  I2F.S16 R16, R4 ;  /* 0x0000000400107306 */ /* 0x0040a20000101400 */
[----:B------:R-:W-:Y:S05]  /*2e90*/  BRA `(.L_x_16996) ;  /* 0x0000000800e07947 */ /* 0x000fea0003800000 */
.L_x_16998:
        /* <DEDUP_REMOVED lines=8> */
.L_x_17005:
[----:B------:R-:W2:Y:S02]  /*2f20*/  LDG.E.U16 R4, desc[UR36][R4.64] ;  /* 0x0000002404047981 */ /* 0x000ea4000c1e1500 */
[----:B--2---:R-:W-:Y:S01]  /*2f30*/  HADD2.F32 R16, -RZ, R4.H0_H0 ;  /* 0x20000004ff107230 */ /* 0x004fe20000004100 */
[----:B------:R-:W-:Y:S06]  /*2f40*/  BRA `(.L_x_16996) ;  /* 0x0000000800b47947 */ /* 0x000fec0003800000 */
.L_x_17004:
        /* <DEDUP_REMOVED lines=8> */
.L_x_17007:
[----:B------:R-:W2:Y:S02]  /*2fd0*/  LDG.E.U16 R4, desc[UR36][R4.64] ;  /* 0x0000002404047981 */ /* 0x000ea4000c1e1500 */
[----:B--2---:R-:W-:Y:S01]  /*2fe0*/  HADD2.F32 R16, -RZ, R4.H0_H0 ;  /* 0x20000004ff107230 */ /* 0x004fe20000004100 */
[----:B------:R-:W-:Y:S06]  /*2ff0*/  BRA `(.L_x_16996) ;  /* 0x0000000800887947 */ /* 0x000fec0003800000 */
.L_x_17006:
[----:B------:R-:W2:Y:S01]  /*3000*/  LDG.E.64 R4, desc[UR36][R4.64] ;  /* 0x0000002404047981 */ /* 0x000ea2000c1e1b00 */
[----:B------:R-:W-:Y:S01]  /*3010*/  UMOV UR4, 0xf0000000 ;  /* 0xf000000000047882 */ /* 0x000fe20000000000 */
[----:B------:R-:W-:Y:S01]  /*3020*/  UMOV UR5, 0x380fffff ;  /* 0x380fffff00057882 */ /* 0x000fe20000000000 */
[----:B--2---:R-:W0:Y:S01]  /*3030*/  F2F.F32.F64 R16, R4 ;  /* 0x0000000400107310 */ /* 0x004e220000301000 */
[----:B------:R-:W-:-:S14]  /*3040*/  DSETP.GEU.AND P0, PT, |R4|, UR4, PT ;  /* 0x0000000404007e2a */ /* 0x000fdc000bf0e200 */
[----:B0-----:R-:W-:Y:S01]  /*3050*/  @!P0 FMUL R16, R16, 1.175494350822287508e-38 ;  /* 0x0080000010108820 */ /* 0x001fe20000400000 */
[----:B------:R-:W-:Y:S06]  /*3060*/  BRA `(.L_x_16996) ;  /* 0x00000008006c7947 */ /* 0x000fec0003800000 */
.L_x_16997:
        /* <DEDUP_REMOVED lines=12> */
.L_x_17010:
[----:B------:R-:W2:Y:S01]  /*3130*/  LDG.E.64 R4, desc[UR36][R4.64] ;  /* 0x0000002404047981 */ /* 0x000ea2000c1e1b00 */
[----:B------:R-:W-:Y:S01]  /*3140*/  UMOV UR4, 0xf0000000 ;  /* 0xf000000000047882 */ /* 0x000fe20000000000 */
[----:B------:R-:W-:Y:S01]  /*3150*/  UMOV UR5, 0x380fffff ;  /* 0x380fffff00057882 */ /* 0x000fe20000000000 */
[----:B--2---:R-:W0:Y:S01]  /*3160*/  F2F.F32.F64 R16, R4 ;  /* 0x0000000400107310 */ /* 0x004e220000301000 */
[----:B------:R-:W-:-:S14]  /*3170*/  DSETP.GEU.AND P0, PT, |R4|, UR4, PT ;  /* 0x0000000404007e2a */ /* 0x000fdc000bf0e200 */
[----:B0-----:R-:W-:Y:S01]  /*3180*/  @!P0 FMUL R16, R16, 1.175494350822287508e-38 ;  /* 0x0080000010108820 */ /* 0x001fe20000400000 */
[----:B------:R-:W-:Y:S06]  /*3190*/  BRA `(.L_x_16996) ;  /* 0x0000000800207947 */ /* 0x000fec0003800000 */
.L_x_17009:
        /* <DEDUP_REMOVED lines=25> */
.L_x_17012:
        /* <DEDUP_REMOVED lines=13> */
.L_x_17011:
[----:B------:R-:W2:Y:S02]  /*3400*/  LDG.E.U16 R4, desc[UR36][R4.64] ;  /* 0x0000002404047981 */ /* 0x000ea4000c1e1500 */
[----:B--2---:R-:W-:Y:S01]  /*3410*/  IMAD.U32 R16, R4, 0x10000, RZ ;  /* 0x0001000004107824 */ /* 0x004fe200078e00ff */
[----:B------:R-:W-:Y:S06]  /*3420*/  BRA `(.L_x_16996) ;  /* 0x00000004007c7947 */ /* 0x000fec0003800000 */
.L_x_17008:
        /* <DEDUP_REMOVED lines=11> */
.L_x_17015:
        /* <DEDUP_REMOVED lines=19> */
.L_x_17017:
[----:B------:R-:W-:Y:S05]  /*3610*/  BSYNC.RECONVERGENT B0 ;  /* 0x0000000000007941 */ /* 0x000fea0003800200 */
.L_x_17016:
[----:B------:R-:W-:Y:S01]  /*3620*/  IMAD.SHL.U32 R0, R0, 0x100000, RZ ;  /* 0x0010000000007824 */ /* 0x000fe200078e00ff */
[----:B------:R-:W-:-:S04]  /*3630*/  LEA R3, R3, 0x3b800000, 0x17 ;  /* 0x3b80000003037811 */ /* 0x000fc800078eb8ff */
[----:B------:R-:W-:Y:S01]  /*3640*/  LOP3.LUT R16, R3, R0, R7, 0xfe, !PT ;  /* 0x0000000003107212 */ /* 0x000fe200078efe07 */
[----:B------:R-:W-:Y:S06]  /*3650*/  BRA `(.L_x_16996) ;  /* 0x0000000000f07947 */ /* 0x000fec0003800000 */
.L_x_17014:
        /* <DEDUP_REMOVED lines=19> */
.L_x_17019:
[----:B------:R-:W-:Y:S05]  /*3790*/  BSYNC.RECONVERGENT B0 ;  /* 0x0000000000007941 */ /* 0x000fea0003800200 */
.L_x_17018:
[----:B------:R-:W-:Y:S01]  /*37a0*/  IMAD.SHL.U32 R0, R0, 0x200000, RZ ;  /* 0x0020000000007824 */ /* 0x000fe200078e00ff */
[----:B------:R-:W-:-:S04]  /*37b0*/  LEA R3, R3, 0x37800000, 0x17 ;  /* 0x3780000003037811 */ /* 0x000fc800078eb8ff */
[----:B------:R-:W-:Y:S01]  /*37c0*/  LOP3.LUT R16, R3, R0, R7, 0xfe, !PT ;  /* 0x0000000003107212 */ /* 0x000fe200078efe07 */
[----:B------:R-:W-:Y:S06]  /*37d0*/  BRA `(.L_x_16996) ;  /* 0x0000000000907947 */ /* 0x000fec0003800000 */
.L_x_17013:
        /* <DEDUP_REMOVED lines=14> */
.L_x_17001:
        /* <DEDUP_REMOVED lines=16> */
.L_x_17022:
[----:B------:R-:W-:Y:S05]  /*39c0*/  BRA `(.L_x_16996) ;  /* 0x0000000000147947 */ /* 0x000fea0003800000 */
.L_x_17021:
[----:B------:R-:W2:Y:S02]  /*39d0*/  LDG.E.64 R4, desc[UR36][R4.64] ;  /* 0x0000002404047981 */ /* 0x000ea4000c1e1b00 */
[----:B--2---:R0:W2:Y:S01]  /*39e0*/  I2F.U64 R16, R4 ;  /* 0x0000000400107312 */ /* 0x0040a20000301000 */
[----:B------:R-:W-:Y:S05]  /*39f0*/  BRA `(.L_x_16996) ;  /* 0x0000000000087947 */ /* 0x000fea0003800000 */
.L_x_17020:
[----:B------:R-:W2:Y:S02]  /*3a00*/  LDG.E R4, desc[UR36][R4.64] ;  /* 0x0000002404047981 */ /* 0x000ea4000c1e1900 */
[----:B--2---:R-:W-:-:S07]  /*3a10*/  I2FP.F32.U32 R16, R4 ;  /* 0x0000000400107245 */ /* 0x004fce0000201000 */
.L_x_16996:
[----:B------:R-:W-:Y:S05]  /*3a20*/  BSYNC.RECONVERGENT B6 ;  /* 0x0000000000067941 */ /* 0x000fea0003800200 */
.L_x_16995:
[C---:B------:R-:W-:Y:S01]  /*3a30*/  VIADD R0, R25.reuse, 0x100 ;  /* 0x0000010019007836 */ /* 0x040fe20000000000 */
[CC--:B------:R-:W-:Y:S01]  /*3a40*/  ISETP.GE.AND P1, PT, R25.reuse, R17.reuse, PT ;  /* 0x000000111900720c */ /* 0x0c0fe20003f26270 */
[C---:B------:R-:W-:Y:S01]  /*3a50*/  VIADD R26, R25.reuse, 0x80 ;  /* 0x00000080191a7836 */ /* 0x040fe20000000000 */
[----:B------:R-:W-:Y:S01]  /*3a60*/  BSSY.RECONVERGENT B6, `(.L_x_17023) ;  /* 0x0000118000067945 */ /* 0x000fe20003800200 */
[----:B--2--5:R-:W-:Y:S01]  /*3a70*/  IMAD.MOV.U32 R3, RZ, RZ, R16 ;  /* 0x000000ffff037224 */ /* 0x024fe200078e0010 */
[-C--:B------:R-:W-:Y:S01]  /*3a80*/  ISETP.GE.AND P4, PT, R0, R17.reuse, PT ;  /* 0x000000110000720c */ /* 0x080fe20003f86270 */
[----:B------:R-:W-:Y:S01]  /*3a90*/  VIADD R0, R25, 0x180 ;  /* 0x0000018019007836 */ /* 0x000fe20000000000 */
[----:B------:R-:W-:Y:S01]  /*3aa0*/  ISETP.GE.AND P2, PT, R26, R17, PT ;  /* 0x000000111a00720c */ /* 0x000fe20003f46270 */
[----:B------:R-:W2:Y:S01]  /*3ab0*/  LDC.U8 R16, c[0x0][0x3b4] ;  /* 0x0000ed00ff107b82 */ /* 0x000ea20000000000 */
[----:B0-----:R-:W-:Y:S02]  /*3ac0*/  FSETP.NAN.OR P0, PT, |R27|, |R27|, P4 ;  /* 0x4000001b1b00720b */ /* 0x001fe40002708600 */
[----:B------:R-:W-:-:S02]  /*3ad0*/  ISETP.GE.AND P3, PT, R0, R17, PT ;  /* 0x000000110000720c */ /* 0x000fc40003f66270 */
[----:B------:R-:W-:-:S03]  /*3ae0*/  FSETP.NAN.OR P6, PT, |R23|, |R23|, P2 ;  /* 0x400000171700720b */ /* 0x000fc600017c8600 */
[----:B------:R-:W1:Y:S08]  /*3af0*/  @!P1 LDC.64 R10, c[0x0][0x388] ;  /* 0x0000e200ff0a9b82 */ /* 0x000e700000000a00 */
[----:B------:R-:W0:Y:S01]  /*3b00*/  @!P4 LDC.64 R12, c[0x0][0x388] ;  /* 0x0000e200ff0ccb82 */ /* 0x000e220000000a00 */
[----:B------:R-:W-:-:S07]  /*3b10*/  @!P3 FSETP.NAN.FTZ.AND P5, PT, |R3|, |R3|, PT ;  /* 0x400000030300b20b */ /* 0x000fce0003fb8200 */
[----:B------:R-:W4:Y:S08]  /*3b20*/  @!P3 LDC.64 R6, c[0x0][0x388] ;  /* 0x0000e200ff06bb82 */ /* 0x000f300000000a00 */
[----:B------:R-:W2:Y:S01]  /*3b30*/  @!P2 LDC.64 R8, c[0x0][0x388] ;  /* 0x0000e200ff08ab82 */ /* 0x000ea20000000a00 */
[----:B-1-3--:R-:W-:Y:S02]  /*3b40*/  @!P1 FMNMX.FTZ R10, R19, R10, !PT ;  /* 0x0000000a130a9209 */ /* 0x00afe40007810000 */
[----:B0-----:R-:W-:-:S04]  /*3b50*/  @!P4 FMNMX.FTZ R12, R27, R12, !PT ;  /* 0x0000000c1b0cc209 */ /* 0x001fc80007810000 */
[----:B------:R-:W-:Y:S02]  /*3b60*/  @!P0 FMNMX.FTZ R27, R12, R13, PT ;  /* 0x0000000d0c1b8209 */ /* 0x000fe40003810000 */
[----:B------:R-:W-:Y:S02]  /*3b70*/  PLOP3.LUT P0, PT, PT, PT, PT, 0x80, 0x8 ;  /* 0x000000000008781c */ /* 0x000fe40003f0f070 */
[----:B------:R-:W-:Y:S01]  /*3b80*/  @!P3 PLOP3.LUT P0, PT, P5, PT, PT, 0x80, 0x8 ;  /* 0x000000000008b81c */ /* 0x000fe20002f0f070 */
[----:B------:R-:W-:Y:S01]  /*3b90*/  @!P4 IMAD.MOV.U32 R22, RZ, RZ, R27 ;  /* 0x000000ffff16c224 */ /* 0x000fe200078e001b */
[----:B------:R-:W-:Y:S02]  /*3ba0*/  FSETP.NAN.OR P5, PT, |R19|, |R19|, P1 ;  /* 0x400000131300720b */ /* 0x000fe40000fa8600 */
[----:B----4-:R-:W-:Y:S02]  /*3bb0*/  @!P3 FMNMX.FTZ R6, R3, R6, !PT ;  /* 0x000000060306b209 */ /* 0x010fe40007810000 */
[----:B--2---:R-:W-:-:S04]  /*3bc0*/  @!P2 FMNMX.FTZ R8, R23, R8, !PT ;  /* 0x000000081708a209 */ /* 0x004fc80007810000 */
[----:B------:R-:W-:-:S03]  /*3bd0*/  @!P6 FMNMX.FTZ R23, R8, R9, PT ;  /* 0x000000090817e209 */ /* 0x000fc60003810000 */
[----:B------:R-:W-:Y:S02]  /*3be0*/  @!P0 FMNMX.FTZ R3, R6, R7, PT ;  /* 0x0000000706038209 */ /* 0x000fe40003810000 */
[----:B------:R-:W-:Y:S01]  /*3bf0*/  @!P5 FMNMX.FTZ R19, R10, R11, PT ;  /* 0x0000000b0a13d209 */ /* 0x000fe20003810000 */
[----:B------:R-:W-:Y:S02]  /*3c00*/  @!P2 IMAD.MOV.U32 R18, RZ, RZ, R23 ;  /* 0x000000ffff12a224 */ /* 0x000fe400078e0017 */
[----:B------:R-:W-:Y:S02]  /*3c10*/  @!P3 IMAD.MOV.U32 R24, RZ, RZ, R3 ;  /* 0x000000ffff18b224 */ /* 0x000fe400078e0003 */
[----:B------:R-:W-:Y:S01]  /*3c20*/  @!P1 IMAD.MOV.U32 R4, RZ, RZ, R19 ;  /* 0x000000ffff049224 */ /* 0x000fe200078e0013 */
[----:B------:R-:W-:Y:S06]  /*3c30*/  @P1 BRA `(.L_x_17024) ;  /* 0x0000000c00e81947 */ /* 0x000fec0003800000 */
        /* <DEDUP_REMOVED lines=22> */
.L_x_17028:
[----:B------:R-:W0:Y:S01]  /*3da0*/  F2I.S64.TRUNC R4, R4 ;  /* 0x0000000400047311 */ /* 0x000e22000020d900 */
[----:B------:R-:W-:Y:S02]  /*3db0*/  IMAD.MOV.U32 R25, RZ, RZ, R26 ;  /* 0x000000ffff197224 */ /* 0x000fe400078e001a */
[----:B0-----:R-:W-:-:S05]  /*3dc0*/  IMAD.MOV.U32 R3, RZ, RZ, R4 ;  /* 0x000000ffff037224 */ /* 0x001fca00078e0004 */
[----:B------:R0:W-:Y:S01]  /*3dd0*/  STG.E.U8 desc[UR36][R8.64], R3 ;  /* 0x0000000308007986 */ /* 0x0001e2000c101124 */
[----:B------:R-:W-:Y:S05]  /*3de0*/  BRA `(.L_x_17024) ;  /* 0x0000000c007c7947 */ /* 0x000fea0003800000 */
.L_x_17027:
        /* <DEDUP_REMOVED lines=10> */
.L_x_17031:
[----:B------:R-:W0:Y:S01]  /*3e90*/  F2I.FTZ.TRUNC.NTZ R3, R4 ;  /* 0x0000000400037305 */ /* 0x000e22000021f100 */
[----:B------:R-:W-:Y:S01]  /*3ea0*/  IMAD.MOV.U32 R25, RZ, RZ, R26 ;  /* 0x000000ffff197224 */ /* 0x000fe200078e001a */
[----:B0-----:R0:W-:Y:S01]  /*3eb0*/  STG.E desc[UR36][R8.64], R3 ;  /* 0x0000000308007986 */ /* 0x0011e2000c101924 */
[----:B------:R-:W-:Y:S05]  /*3ec0*/  BRA `(.L_x_17024) ;  /* 0x0000000c00447947 */ /* 0x000fea0003800000 */
.L_x_17030:
[----:B------:R-:W0:Y:S01]  /*3ed0*/  F2I.FTZ.TRUNC.NTZ R3, R4 ;  /* 0x0000000400037305 */ /* 0x000e22000021f100 */
[----:B------:R-:W-:Y:S01]  /*3ee0*/  IMAD.MOV.U32 R25, RZ, RZ, R26 ;  /* 0x000000ffff197224 */ /* 0x000fe200078e001a */
[----:B0-----:R0:W-:Y:S01]  /*3ef0*/  STG.E.U16 desc[UR36][R8.64], R3 ;  /* 0x0000000308007986 */ /* 0x0011e2000c101524 */
[----:B------:R-:W-:Y:S05]  /*3f00*/  BRA `(.L_x_17024) ;  /* 0x0000000c00347947 */ /* 0x000fea0003800000 */
.L_x_17026:
        /* <DEDUP_REMOVED lines=9> */
.L_x_17033:
[----:B------:R-:W-:Y:S01]  /*3fa0*/  F2FP.F16.F32.PACK_AB R4, RZ, R4 ;  /* 0x00000004ff04723e */ /* 0x000fe200000000ff */
[----:B------:R-:W-:-:S04]  /*3fb0*/  IMAD.MOV.U32 R25, RZ, RZ, R26 ;  /* 0x000000ffff197224 */ /* 0x000fc800078e001a */
[----:B------:R0:W-:Y:S01]  /*3fc0*/  STG.E.U16 desc[UR36][R8.64], R4 ;  /* 0x0000000408007986 */ /* 0x0001e2000c101524 */
[----:B------:R-:W-:Y:S05]  /*3fd0*/  BRA `(.L_x_17024) ;  /* 0x0000000c00007947 */ /* 0x000fea0003800000 */
.L_x_17032:
        /* <DEDUP_REMOVED lines=10> */
.L_x_17035:
[----:B------:R-:W-:Y:S01]  /*4080*/  F2FP.F16.F32.PACK_AB R3, RZ, R4 ;  /* 0x00000004ff03723e */ /* 0x000fe200000000ff */
[----:B------:R-:W-:-:S03]  /*4090*/  IMAD.MOV.U32 R25, RZ, RZ, R26 ;  /* 0x000000ffff197224 */ /* 0x000fc600078e001a */
[----:B------:R-:W-:-:S05]  /*40a0*/  PRMT R3, R3, 0x5410, RZ ;  /* 0x0000541003037816 */ /* 0x000fca00000000ff */
[----:B------:R0:W-:Y:S01]  /*40b0*/  STG.E desc[UR36][R8.64], R3 ;  /* 0x0000000308007986 */ /* 0x0001e2000c101924 */
[----:B------:R-:W-:Y:S05]  /*40c0*/  BRA `(.L_x_17024) ;  /* 0x0000000800c47947 */ /* 0x000fea0003800000 */
.L_x_17034:
[----:B------:R-:W-:Y:S01]  /*40d0*/  FMUL.FTZ R4, R4, 1 ;  /* 0x3f80000004047820 */ /* 0x000fe20000410000 */
[----:B------:R-:W-:-:S05]  /*40e0*/  IMAD.MOV.U32 R25, RZ, RZ, R26 ;  /* 0x000000ffff197224 */ /* 0x000fca00078e001a */
[----:B------:R-:W0:Y:S02]  /*40f0*/  F2F.F64.F32 R4, R4 ;  /* 0x0000000400047310 */ /* 0x000e240000201800 */
[----:B0-----:R0:W-:Y:S01]  /*4100*/  STG.E.64 desc[UR36][R8.64], R4 ;  /* 0x0000000408007986 */ /* 0x0011e2000c101b24 */
[----:B------:R-:W-:Y:S05]  /*4110*/  BRA `(.L_x_17024) ;  /* 0x0000000800b07947 */ /* 0x000fea0003800000 */
.L_x_17025:
        /* <DEDUP_REMOVED lines=13> */
.L_x_17038:
[----:B------:R-:W-:Y:S01]  /*41f0*/  FMUL.FTZ R4, R4, 1 ;  /* 0x3f80000004047820 */ /* 0x000fe20000410000 */
[----:B------:R-:W-:Y:S01]  /*4200*/  CS2R R6, SRZ ;  /* 0x0000000000067805 */ /* 0x000fe2000001ff00 */
[----:B------:R-:W-:-:S04]  /*4210*/  IMAD.MOV.U32 R25, RZ, RZ, R26 ;  /* 0x000000ffff197224 */ /* 0x000fc800078e001a */
[----:B------:R-:W0:Y:S02]  /*4220*/  F2F.F64.F32 R4, R4 ;  /* 0x0000000400047310 */ /* 0x000e240000201800 */
[----:B0-----:R0:W-:Y:S01]  /*4230*/  STG.E.128 desc[UR36][R8.64], R4 ;  /* 0x0000000408007986 */ /* 0x0011e2000c101d24 */
[----:B------:R-:W-:Y:S05]  /*4240*/  BRA `(.L_x_17024) ;  /* 0x0000000800647947 */ /* 0x000fea0003800000 */
.L_x_17037:
        /* <DEDUP_REMOVED lines=18> */
.L_x_17042:
[----:B------:R-:W-:Y:S05]  /*4370*/  BSYNC.RECONVERGENT B0 ;  /* 0x0000000000007941 */ /* 0x000fea0003800200 */
.L_x_17041:
[----:B------:R-:W-:Y:S01]  /*4380*/  LOP3.LUT R5, R0, 0x80, R5, 0xf8, !PT ;  /* 0x0000008000057812 */ /* 0x000fe200078ef805 */
[----:B------:R-:W-:-:S04]  /*4390*/  IMAD.MOV.U32 R25, RZ, RZ, R26 ;  /* 0x000000ffff197224 */ /* 0x000fc800078e001a */
[----:B------:R0:W-:Y:S01]  /*43a0*/  STG.E.U8 desc[UR36][R8.64], R5 ;  /* 0x0000000508007986 */ /* 0x0001e2000c101124 */
[----:B------:R-:W-:Y:S05]  /*43b0*/  BRA `(.L_x_17024) ;  /* 0x0000000800087947 */ /* 0x000fea0003800000 */
.L_x_17040:
        /* <DEDUP_REMOVED lines=14> */
.L_x_17044:
[----:B------:R-:W-:Y:S05]  /*44a0*/  BSYNC.RECONVERGENT B0 ;  /* 0x0000000000007941 */ /* 0x000fea0003800200 */
.L_x_17043:
[----:B------:R-:W-:Y:S01]  /*44b0*/  LOP3.LUT R3, R0, 0x80, R7, 0xf8, !PT ;  /* 0x0000008000037812 */ /* 0x000fe200078ef807 */
[----:B------:R-:W-:-:S04]  /*44c0*/  IMAD.MOV.U32 R25, RZ, RZ, R26 ;  /* 0x000000ffff197224 */ /* 0x000fc800078e001a */
[----:B------:R0:W-:Y:S01]  /*44d0*/  STG.E.U8 desc[UR36][R8.64], R3 ;  /* 0x0000000308007986 */ /* 0x0001e2000c101124 */
[----:B------:R-:W-:Y:S05]  /*44e0*/  BRA `(.L_x_17024) ;  /* 0x0000000400bc7947 */ /* 0x000fea0003800000 */
.L_x_17039:
[----:B------:R-:W-:Y:S01]  /*44f0*/  F2FP.BF16.F32.PACK_AB R4, RZ, R4 ;  /* 0x00000004ff04723e */ /* 0x000fe200000010ff */
[----:B------:R-:W-:-:S04]  /*4500*/  IMAD.MOV.U32 R25, RZ, RZ, R26 ;  /* 0x000000ffff197224 */ /* 0x000fc800078e001a */
[----:B------:R0:W-:Y:S01]  /*4510*/  STG.E.U16 desc[UR36][R8.64], R4 ;  /* 0x0000000408007986 */ /* 0x0001e2000c101524 */
[----:B------:R-:W-:Y:S05]  /*4520*/  BRA `(.L_x_17024) ;  /* 0x0000000400ac7947 */ /* 0x000fea0003800000 */
.L_x_17036:
        /* <DEDUP_REMOVED lines=12> */
.L_x_17047:
        /* <DEDUP_REMOVED lines=12> */
.L_x_17050:
[----:B------:R-:W-:-:S04]  /*46b0*/  SHF.R.U32.HI R0, RZ, 0x14, R4 ;  /* 0x00000014ff007819 */ /* 0x000fc80000011604 */
[----:B------:R-:W-:-:S04]  /*46c0*/  LOP3.LUT R3, R0, 0x1, RZ, 0xc0, !PT ;  /* 0x0000000100037812 */ /* 0x000fc800078ec0ff */
[----:B------:R-:W-:-:S04]  /*46d0*/  IADD3 R0, PT, PT, R4, 0x487ffff, R3 ;  /* 0x0487ffff04007810 */ /* 0x000fc80007ffe003 */
[----:B------:R-:W-:-:S04]  /*46e0*/  SHF.R.U32.HI R0, RZ, 0x14, R0 ;  /* 0x00000014ff007819 */ /* 0x000fc80000011600 */
[----:B------:R-:W-:-:S07]  /*46f0*/  LOP3.LUT R3, R0, 0xff, RZ, 0xc0, !PT ;  /* 0x000000ff00037812 */ /* 0x000fce00078ec0ff */
.L_x_17051:
[----:B------:R-:W-:-:S04]  /*4700*/  SHF.R.U32.HI R4, RZ, 0x18, R4 ;  /* 0x00000018ff047819 */ /* 0x000fc80000011604 */
[----:B------:R-:W-:-:S04]  /*4710*/  LOP3.LUT R3, R3, 0x80, R4, 0xf8, !PT ;  /* 0x0000008003037812 */ /* 0x000fc800078ef804 */
[----:B------:R-:W-:-:S07]  /*4720*/  PRMT R0, R3, 0x7610, R0 ;  /* 0x0000761003007816 */ /* 0x000fce0000000000 */
.L_x_17049:
[----:B------:R-:W-:Y:S05]  /*4730*/  BSYNC.RECONVERGENT B0 ;  /* 0x0000000000007941 */ /* 0x000fea0003800200 */
.L_x_17048:
[----:B------:R1:W-:Y:S01]  /*4740*/  STG.E.U8 desc[UR36][R8.64], R0 ;  /* 0x0000000008007986 */ /* 0x0003e2000c101124 */
[----:B------:R-:W-:Y:S01]  /*4750*/  IMAD.MOV.U32 R25, RZ, RZ, R26 ;  /* 0x000000ffff197224 */ /* 0x000fe200078e001a */
[----:B------:R-:W-:Y:S06]  /*4760*/  BRA `(.L_x_17024) ;  /* 0x00000004001c7947 */ /* 0x000fec0003800000 */
.L_x_17046:
        /* <DEDUP_REMOVED lines=12> */
.L_x_17054:
[----:B------:R-:W-:-:S04]  /*4830*/  SHF.R.U32.HI R0, RZ, 0x15, R4 ;  /* 0x00000015ff007819 */ /* 0x000fc80000011604 */
[----:B------:R-:W-:-:S04]  /*4840*/  LOP3.LUT R3, R0, 0x1, RZ, 0xc0, !PT ;  /* 0x0000000100037812 */ /* 0x000fc800078ec0ff */
[----:B------:R-:W-:-:S04]  /*4850*/  IADD3 R0, PT, PT, R4, 0x88fffff, R3 ;  /* 0x088fffff04007810 */ /* 0x000fc80007ffe003 */
[----:B------:R-:W-:-:S04]  /*4860*/  SHF.R.U32.HI R0, RZ, 0x15, R0 ;  /* 0x00000015ff007819 */ /* 0x000fc80000011600 */
[----:B------:R-:W-:-:S07]  /*4870*/  LOP3.LUT R3, R0, 0xff, RZ, 0xc0, !PT ;  /* 0x000000ff00037812 */ /* 0x000fce00078ec0ff */
.L_x_17055:
[----:B------:R-:W-:-:S04]  /*4880*/  SHF.R.U32.HI R4, RZ, 0x18, R4 ;  /* 0x00000018ff047819 */ /* 0x000fc80000011604 */
[----:B------:R-:W-:-:S04]  /*4890*/  LOP3.LUT R3, R3, 0x80, R4, 0xf8, !PT ;  /* 0x0000008003037812 */ /* 0x000fc800078ef804 */
[----:B------:R-:W-:-:S07]  /*48a0*/  PRMT R0, R3, 0x7610, R0 ;  /* 0x0000761003007816 */ /* 0x000fce0000000000 */
.L_x_17053:
[----:B------:R-:W-:Y:S05]  /*48b0*/  BSYNC.RECONVERGENT B0 ;  /* 0x0000000000007941 */ /* 0x000fea0003800200 */
.L_x_17052:
[----:B------:R2:W-:Y:S01]  /*48c0*/  STG.E.U8 desc[UR36][R8.64], R0 ;  /* 0x0000000008007986 */ /* 0x0005e2000c101124 */
[----:B------:R-:W-:Y:S01]  /*48d0*/  IMAD.MOV.U32 R25, RZ, RZ, R26 ;  /* 0x000000ffff197224 */ /* 0x000fe200078e001a */
[----:B------:R-:W-:Y:S06]  /*48e0*/  BRA `(.L_x_17024) ;  /* 0x0000000000bc7947 */ /* 0x000fec0003800000 */
.L_x_17045:
[----:B------:R-:W-:-:S13]  /*48f0*/  ISETP.NE.AND P0, PT, R0, 0x1c, PT ;  /* 0x0000001c0000780c */ /* 0x000fda0003f05270 */
[----:B------:R-:W-:Y:S05]  /*4900*/  @!P0 BRA `(.L_x_17056) ;  /* 0x0000000000a88947 */ /* 0x000fea0003800000 */
[----:B------:R-:W-:-:S13]  /*4910*/  ISETP.NE.AND P0, PT, R0, 0x1d, PT ;  /* 0x0000001d0000780c */ /* 0x000fda0003f05270 */
[----:B------:R-:W-:Y:S05]  /*4920*/  @!P0 BRA `(.L_x_17057) ;  /* 0x0000000000908947 */ /* 0x000fea0003800000 */
[----:B------:R-:W-:-:S13]  /*4930*/  ISETP.NE.AND P0, PT, R0, 0x2c, PT ;  /* 0x0000002c0000780c */ /* 0x000fda0003f05270 */
[----:B------:R-:W-:Y:S05]  /*4940*/  @!P0 BRA `(.L_x_17058) ;  /* 0x0000000000488947 */ /* 0x000fea0003800000 */
.L_x_17029:
        /* <DEDUP_REMOVED lines=16> */
.L_x_17059:
[----:B------:R-:W-:Y:S01]  /*4a50*/  IMAD.MOV.U32 R25, RZ, RZ, R26 ;  /* 0x000000ffff197224 */ /* 0x000fe200078e001a */
[----:B------:R-:W-:Y:S06]  /*4a60*/  BRA `(.L_x_17024) ;  /* 0x00000000005c7947 */ /* 0x000fec0003800000 */
.L_x_17058:
        /* <DEDUP_REMOVED lines=16> */
.L_x_17057:
[----:B------:R-:W0:Y:S01]  /*4b70*/  F2I.U64.TRUNC R4, R4 ;  /* 0x0000000400047311 */ /* 0x000e22000020d800 */
[----:B------:R-:W-:Y:S01]  /*4b80*/  IMAD.MOV.U32 R25, RZ, RZ, R26 ;  /* 0x000000ffff197224 */ /* 0x000fe200078e001a */
[----:B0-----:R0:W-:Y:S01]  /*4b90*/  STG.E.64 desc[UR36][R8.64], R4 ;  /* 0x0000000408007986 */ /* 0x0011e2000c101b24 */
[----:B------:R-:W-:Y:S05]  /*4ba0*/  BRA `(.L_x_17024) ;  /* 0x00000000000c7947 */ /* 0x000fea0003800000 */
.L_x_17056:
[----:B------:R-:W0:Y:S01]  /*4bb0*/  F2I.FTZ.U32.TRUNC.NTZ R3, R4 ;  /* 0x0000000400037305 */ /* 0x000e22000021f000 */
[----:B------:R-:W-:Y:S01]  /*4bc0*/  IMAD.MOV.U32 R25, RZ, RZ, R26 ;  /* 0x000000ffff197224 */ /* 0x000fe200078e001a */
[----:B0-----:R3:W-:Y:S06]  /*4bd0*/  STG.E desc[UR36][R8.64], R3 ;  /* 0x0000000308007986 */ /* 0x0017ec000c101924 */
.L_x_17024:
[----:B------:R-:W-:Y:S05]  /*4be0*/  BSYNC.RECONVERGENT B6 ;  /* 0x0000000000067941 */ /* 0x000fea0003800200 */
.L_x_17023:
        /* <DEDUP_REMOVED lines=24> */
.L_x_17065:
[----:B------:R-:W0:Y:S02]  /*4d70*/  F2I.S64.TRUNC R18, R18 ;  /* 0x0000001200127311 */ /* 0x000e24000020d900 */
[----:B0-----:R-:W-:-:S05]  /*4d80*/  IMAD.MOV.U32 R3, RZ, RZ, R18 ;  /* 0x000000ffff037224 */ /* 0x001fca00078e0012 */
[----:B------:R0:W-:Y:S01]  /*4d90*/  STG.E.U8 desc[UR36][R8.64], R3 ;  /* 0x0000000308007986 */ /* 0x0001e2000c101124 */
[----:B------:R-:W-:Y:S05]  /*4da0*/  BRA `(.L_x_17067) ;  /* 0x0000000c00287947 */ /* 0x000fea0003800000 */
.L_x_17064:
        /* <DEDUP_REMOVED lines=9> */
.L_x_17069:
[----:B------:R-:W0:Y:S02]  /*4e40*/  F2I.FTZ.TRUNC.NTZ R3, R18 ;  /* 0x0000001200037305 */ /* 0x000e24000021f100 */
[----:B0-----:R0:W-:Y:S01]  /*4e50*/  STG.E desc[UR36][R8.64], R3 ;  /* 0x0000000308007986 */ /* 0x0011e2000c101924 */
[----:B------:R-:W-:Y:S05]  /*4e60*/  BRA `(.L_x_17067) ;  /* 0x0000000800f87947 */ /* 0x000fea0003800000 */
.L_x_17068:
[----:B------:R-:W0:Y:S02]  /*4e70*/  F2I.FTZ.TRUNC.NTZ R3, R18 ;  /* 0x0000001200037305 */ /* 0x000e24000021f100 */
[----:B0-----:R0:W-:Y:S01]  /*4e80*/  STG.E.U16 desc[UR36][R8.64], R3 ;  /* 0x0000000308007986 */ /* 0x0011e2000c101524 */
[----:B------:R-:W-:Y:S05]  /*4e90*/  BRA `(.L_x_17067) ;  /* 0x0000000800ec7947 */ /* 0x000fea0003800000 */
.L_x_17063:
        /* <DEDUP_REMOVED lines=8> */
.L_x_17071:
[----:B------:R-:W-:-:S05]  /*4f20*/  F2FP.F16.F32.PACK_AB R18, RZ, R18 ;  /* 0x00000012ff12723e */ /* 0x000fca00000000ff */
[----:B------:R0:W-:Y:S01]  /*4f30*/  STG.E.U16 desc[UR36][R8.64], R18 ;  /* 0x0000001208007986 */ /* 0x0001e2000c101524 */
[----:B------:R-:W-:Y:S05]  /*4f40*/  BRA `(.L_x_17067) ;  /* 0x0000000800c07947 */ /* 0x000fea0003800000 */
.L_x_17070:
        /* <DEDUP_REMOVED lines=9> */
.L_x_17073:
[----:B------:R-:W-:-:S04]  /*4fe0*/  F2FP.F16.F32.PACK_AB R3, RZ, R18 ;  /* 0x00000012ff03723e */ /* 0x000fc800000000ff */
[----:B------:R-:W-:-:S05]  /*4ff0*/  PRMT R3, R3, 0x5410, RZ ;  /* 0x0000541003037816 */ /* 0x000fca00000000ff */
[----:B------:R0:W-:Y:S01]  /*5000*/  STG.E desc[UR36][R8.64], R3 ;  /* 0x0000000308007986 */ /* 0x0001e2000c101924 */
[----:B------:R-:W-:Y:S05]  /*5010*/  BRA `(.L_x_17067) ;  /* 0x00000008008c7947 */ /* 0x000fea0003800000 */
.L_x_17072:
[----:B------:R-:W-:-:S06]  /*5020*/  FMUL.FTZ R4, R18, 1 ;  /* 0x3f80000012047820 */ /* 0x000fcc0000410000 */
[----:B------:R-:W0:Y:S02]  /*5030*/  F2F.F64.F32 R4, R4 ;  /* 0x0000000400047310 */ /* 0x000e240000201800 */
[----:B0-----:R0:W-:Y:S01]  /*5040*/  STG.E.64 desc[UR36][R8.64], R4 ;  /* 0x0000000408007986 */ /* 0x0011e2000c101b24 */
[----:B------:R-:W-:Y:S05]  /*5050*/  BRA `(.L_x_17067) ;  /* 0x00000008007c7947 */ /* 0x000fea0003800000 */
.L_x_17062:
        /* <DEDUP_REMOVED lines=13> */
.L_x_17077:
        /* <DEDUP_REMOVED lines=16> */
.L_x_17080:
[----:B------:R-:W-:-:S04]  /*5230*/  SHF.R.U32.HI R18, RZ, 0x18, R18 ;  /* 0x00000018ff127819 */ /* 0x000fc80000011612 */
[----:B------:R-:W-:-:S04]  /*5240*/  LOP3.LUT R3, R3, 0x80, R18, 0xf8, !PT ;  /* 0x0000008003037812 */ /* 0x000fc800078ef812 */
[----:B------:R-:W-:-:S07]  /*5250*/  PRMT R4, R3, 0x7610, R4 ;  /* 0x0000761003047816 */ /* 0x000fce0000000004 */
.L_x_17079:
[----:B------:R-:W-:Y:S05]  /*5260*/  BSYNC.RECONVERGENT B0 ;  /* 0x0000000000007941 */ /* 0x000fea0003800200 */
.L_x_17078:
[----:B------:R0:W-:Y:S01]  /*5270*/  STG.E.U8 desc[UR36][R8.64], R4 ;  /* 0x0000000408007986 */ /* 0x0001e2000c101124 */
[----:B------:R-:W-:Y:S05]  /*5280*/  BRA `(.L_x_17067) ;  /* 0x0000000400f07947 */ /* 0x000fea0003800000 */
.L_x_17076:
        /* <DEDUP_REMOVED lines=16> */
.L_x_17083:
[----:B------:R-:W-:-:S04]  /*5390*/  SHF.R.U32.HI R18, RZ, 0x18, R18 ;  /* 0x00000018ff127819 */ /* 0x000fc80000011612 */
[----:B------:R-:W-:-:S04]  /*53a0*/  LOP3.LUT R3, R3, 0x80, R18, 0xf8, !PT ;  /* 0x0000008003037812 */ /* 0x000fc800078ef812 */
[----:B------:R-:W-:-:S07]  /*53b0*/  PRMT R4, R3, 0x7610, R4 ;  /* 0x0000761003047816 */ /* 0x000fce0000000004 */
.L_x_17082:
[----:B------:R-:W-:Y:S05]  /*53c0*/  BSYNC.RECONVERGENT B0 ;  /* 0x0000000000007941 */ /* 0x000fea0003800200 */
.L_x_17081:
[----:B------:R0:W-:Y:S01]  /*53d0*/  STG.E.U8 desc[UR36][R8.64], R4 ;  /* 0x0000000408007986 */ /* 0x0001e2000c101124 */
[----:B------:R-:W-:Y:S05]  /*53e0*/  BRA `(.L_x_17067) ;  /* 0x0000000400987947 */ /* 0x000fea0003800000 */
.L_x_17075:
        /* <DEDUP_REMOVED lines=21> */
.L_x_17085:
[----:B------:R-:W0:Y:S02]  /*5540*/  F2I.U64.TRUNC R18, R18 ;  /* 0x0000001200127311 */ /* 0x000e24000020d800 */
[----:B0-----:R0:W-:Y:S01]  /*5550*/  STG.E.64 desc[UR36][R8.64], R18 ;  /* 0x0000001208007986 */ /* 0x0011e2000c101b24 */
[----:B------:R-:W-:Y:S05]  /*5560*/  BRA `(.L_x_17067) ;  /* 0x0000000400387947 */ /* 0x000fea0003800000 */
.L_x_17084:
[----:B------:R-:W0:Y:S02]  /*5570*/  F2I.FTZ.U32.TRUNC.NTZ R3, R18 ;  /* 0x0000001200037305 */ /* 0x000e24000021f000 */
[----:B0-----:R0:W-:Y:S01]  /*5580*/  STG.E desc[UR36][R8.64], R3 ;  /* 0x0000000308007986 */ /* 0x0011e2000c101924 */
[----:B------:R-:W-:Y:S05]  /*5590*/  BRA `(.L_x_17067) ;  /* 0x00000004002c7947 */ /* 0x000fea0003800000 */
.L_x_17074:
        /* <DEDUP_REMOVED lines=10> */
.L_x_17087:
[----:B------:R-:W-:Y:S01]  /*5640*/  FMUL.FTZ R4, R18, 1 ;  /* 0x3f80000012047820 */ /* 0x000fe20000410000 */
[----:B------:R-:W-:-:S05]  /*5650*/  CS2R R6, SRZ ;  /* 0x0000000000067805 */ /* 0x000fca000001ff00 */
[----:B------:R-:W0:Y:S02]  /*5660*/  F2F.F64.F32 R4, R4 ;  /* 0x0000000400047310 */ /* 0x000e240000201800 */
[----:B0-----:R4:W-:Y:S01]  /*5670*/  STG.E.128 desc[UR36][R8.64], R4 ;  /* 0x0000000408007986 */ /* 0x0019e2000c101d24 */
[----:B------:R-:W-:Y:S05]  /*5680*/  BRA `(.L_x_17067) ;  /* 0x0000000000f07947 */ /* 0x000fea0003800000 */
.L_x_17086:
[----:B------:R-:W-:-:S13]  /*5690*/  ISETP.NE.AND P0, PT, R0, 0xf, PT ;  /* 0x0000000f0000780c */ /* 0x000fda0003f05270 */
[----:B------:R-:W-:Y:S05]  /*56a0*/  @!P0 BRA `(.L_x_17088) ;  /* 0x0000000000e08947 */ /* 0x000fea0003800000 */
[----:B------:R-:W-:-:S13]  /*56b0*/  ISETP.NE.AND P0, PT, R0, 0x17, PT ;  /* 0x000000170000780c */ /* 0x000fda0003f05270 */
[----:B------:R-:W-:Y:S05]  /*56c0*/  @!P0 BRA `(.L_x_17089) ;  /* 0x00000000008c8947 */ /* 0x000fea0003800000 */
[----:B------:R-:W-:-:S13]  /*56d0*/  ISETP.NE.AND P0, PT, R0, 0x18, PT ;  /* 0x000000180000780c */ /* 0x000fda0003f05270 */
[----:B------:R-:W-:Y:S05]  /*56e0*/  @!P0 BRA `(.L_x_17090) ;  /* 0x0000000000448947 */ /* 0x000fea0003800000 */
.L_x_17066:
        /* <DEDUP_REMOVED lines=16> */
.L_x_17091:
[----:B------:R-:W-:Y:S05]  /*57f0*/  BRA `(.L_x_17067) ;  /* 0x0000000000947947 */ /* 0x000fea0003800000 */
.L_x_17090:
        /* <DEDUP_REMOVED lines=12> */
.L_x_17093:
[----:B------:R-:W-:Y:S05]  /*58c0*/  BSYNC.RECONVERGENT B0 ;  /* 0x0000000000007941 */ /* 0x000fea0003800200 */
.L_x_17092:
[----:B------:R-:W-:-:S05]  /*58d0*/  LOP3.LUT R3, R0, 0x80, R5, 0xf8, !PT ;  /* 0x0000008000037812 */ /* 0x000fca00078ef805 */
[----:B------:R1:W-:Y:S01]  /*58e0*/  STG.E.U8 desc[UR36][R8.64], R3 ;  /* 0x0000000308007986 */ /* 0x0003e2000c101124 */
[----:B------:R-:W-:Y:S05]  /*58f0*/  BRA `(.L_x_17067) ;  /* 0x0000000000547947 */ /* 0x000fea0003800000 */
.L_x_17089:
        /* <DEDUP_REMOVED lines=11> */
.L_x_17095:
[----:B------:R-:W-:Y:S01]  /*59b0*/  IMAD.MOV.U32 R0, RZ, RZ, 0x7f ;  /* 0x0000007fff007424 */ /* 0x000fe200078e00ff */
[----:B------:R-:W-:-:S04]  /*59c0*/  ISETP.GT.U32.AND P0, PT, R4, 0x7f800000, PT ;  /* 0x7f8000000400780c */ /* 0x000fc80003f04070 */
[----:B------:R-:W-:-:S09]  /*59d0*/  SEL R0, R0, 0x7c, P0 ;  /* 0x0000007c00007807 */ /* 0x000fd20000000000 */
.L_x_17096:
[----:B------:R-:W-:Y:S05]  /*59e0*/  BSYNC.RECONVERGENT B0 ;  /* 0x0000000000007941 */ /* 0x000fea0003800200 */
.L_x_17094:
[----:B------:R-:W-:-:S04]  /*59f0*/  SHF.R.U32.HI R3, RZ, 0x18, R18 ;  /* 0x00000018ff037819 */ /* 0x000fc80000011612 */
[----:B------:R-:W-:-:S05]  /*5a00*/  LOP3.LUT R3, R0, 0x80, R3, 0xf8, !PT ;  /* 0x0000008000037812 */ /* 0x000fca00078ef803 */
[----:B------:R2:W-:Y:S01]  /*5a10*/  STG.E.U8 desc[UR36][R8.64], R3 ;  /* 0x0000000308007986 */ /* 0x0005e2000c101124 */
[----:B------:R-:W-:Y:S05]  /*5a20*/  BRA `(.L_x_17067) ;  /* 0x0000000000087947 */ /* 0x000fea0003800000 */
.L_x_17088:
[----:B------:R-:W-:-:S05]  /*5a30*/  F2FP.BF16.F32.PACK_AB R18, RZ, R18 ;  /* 0x00000012ff12723e */ /* 0x000fca00000010ff */
[----:B------:R0:W-:Y:S02]  /*5a40*/  STG.E.U16 desc[UR36][R8.64], R18 ;  /* 0x0000001208007986 */ /* 0x0001e4000c101524 */
.L_x_17067:
        /* <DEDUP_REMOVED lines=24> */
.L_x_17100:
[----:B------:R-:W0:Y:S02]  /*5bd0*/  F2I.S64.TRUNC R22, R22 ;  /* 0x0000001600167311 */ /* 0x000e24000020d900 */
[----:B0-----:R-:W-:-:S05]  /*5be0*/  IMAD.MOV.U32 R3, RZ, RZ, R22 ;  /* 0x000000ffff037224 */ /* 0x001fca00078e0016 */
[----:B------:R0:W-:Y:S01]  /*5bf0*/  STG.E.U8 desc[UR36][R8.64], R3 ;  /* 0x0000000308007986 */ /* 0x0001e2000c101124 */
[----:B------:R-:W-:Y:S05]  /*5c00*/  BRA `(.L_x_17102) ;  /* 0x0000000c00287947 */ /* 0x000fea0003800000 */
.L_x_17099:
        /* <DEDUP_REMOVED lines=9> */
.L_x_17104:
[----:B------:R-:W0:Y:S02]  /*5ca0*/  F2I.FTZ.TRUNC.NTZ R3, R22 ;  /* 0x0000001600037305 */ /* 0x000e24000021f100 */
[----:B0-----:R0:W-:Y:S01]  /*5cb0*/  STG.E desc[UR36][R8.64], R3 ;  /* 0x0000000308007986 */ /* 0x0011e2000c101924 */
[----:B------:R-:W-:Y:S05]  /*5cc0*/  BRA `(.L_x_17102) ;  /* 0x0000000800f87947 */ /* 0x000fea0003800000 */
.L_x_17103:
[----:B------:R-:W0:Y:S02]  /*5cd0*/  F2I.FTZ.TRUNC.NTZ R3, R22 ;  /* 0x0000001600037305 */ /* 0x000e24000021f100 */
[----:B0-----:R0:W-:Y:S01]  /*5ce0*/  STG.E.U16 desc[UR36][R8.64], R3 ;  /* 0x0000000308007986 */ /* 0x0011e2000c101524 */
[----:B------:R-:W-:Y:S05]  /*5cf0*/  BRA `(.L_x_17102) ;  /* 0x0000000800ec7947 */ /* 0x000fea0003800000 */
.L_x_17098:
        /* <DEDUP_REMOVED lines=8> */
.L_x_17106:
[----:B------:R-:W-:-:S05]  /*5d80*/  F2FP.F16.F32.PACK_AB R22, RZ, R22 ;  /* 0x00000016ff16723e */ /* 0x000fca00000000ff */
[----:B------:R0:W-:Y:S01]  /*5d90*/  STG.E.U16 desc[UR36][R8.64], R22 ;  /* 0x0000001608007986 */ /* 0x0001e2000c101524 */
[----:B------:R-:W-:Y:S05]  /*5da0*/  BRA `(.L_x_17102) ;  /* 0x0000000800c07947 */ /* 0x000fea0003800000 */
.L_x_17105:
        /* <DEDUP_REMOVED lines=9> */
.L_x_17108:
[----:B------:R-:W-:-:S04]  /*5e40*/  F2FP.F16.F32.PACK_AB R3, RZ, R22 ;  /* 0x00000016ff03723e */ /* 0x000fc800000000ff */
[----:B------:R-:W-:-:S05]  /*5e50*/  PRMT R3, R3, 0x5410, RZ ;  /* 0x0000541003037816 */ /* 0x000fca00000000ff */
[----:B------:R0:W-:Y:S01]  /*5e60*/  STG.E desc[UR36][R8.64], R3 ;  /* 0x0000000308007986 */ /* 0x0001e2000c101924 */
[----:B------:R-:W-:Y:S05]  /*5e70*/  BRA `(.L_x_17102) ;  /* 0x00000008008c7947 */ /* 0x000fea0003800000 */
.L_x_17107:
[----:B------:R-:W-:-:S06]  /*5e80*/  FMUL.FTZ R4, R22, 1 ;  /* 0x3f80000016047820 */ /* 0x000fcc0000410000 */
[----:B------:R-:W0:Y:S02]  /*5e90*/  F2F.F64.F32 R4, R4 ;  /* 0x0000000400047310 */ /* 0x000e240000201800 */
[----:B0-----:R0:W-:Y:S01]  /*5ea0*/  STG.E.64 desc[UR36][R8.64], R4 ;  /* 0x0000000408007986 */ /* 0x0011e2000c101b24 */
[----:B------:R-:W-:Y:S05]  /*5eb0*/  BRA `(.L_x_17102) ;  /* 0x00000008007c7947 */ /* 0x000fea0003800000 */
.L_x_17097:
        /* <DEDUP_REMOVED lines=13> */
.L_x_17112:
        /* <DEDUP_REMOVED lines=16> */
.L_x_17115:
[----:B------:R-:W-:-:S04]  /*6090*/  SHF.R.U32.HI R22, RZ, 0x18, R22 ;  /* 0x00000018ff167819 */ /* 0x000fc80000011616 */
[----:B------:R-:W-:-:S04]  /*60a0*/  LOP3.LUT R3, R3, 0x80, R22, 0xf8, !PT ;  /* 0x0000008003037812 */ /* 0x000fc800078ef816 */
[----:B------:R-:W-:-:S07]  /*60b0*/  PRMT R4, R3, 0x7610, R4 ;  /* 0x0000761003047816 */ /* 0x000fce0000000004 */
.L_x_17114:
[----:B------:R-:W-:Y:S05]  /*60c0*/  BSYNC.RECONVERGENT B0 ;  /* 0x0000000000007941 */ /* 0x000fea0003800200 */
.L_x_17113:
[----:B------:R0:W-:Y:S01]  /*60d0*/  STG.E.U8 desc[UR36][R8.64], R4 ;  /* 0x0000000408007986 */ /* 0x0001e2000c101124 */
[----:B------:R-:W-:Y:S05]  /*60e0*/  BRA `(.L_x_17102) ;  /* 0x0000000400f07947 */ /* 0x000fea0003800000 */
.L_x_17111:
        /* <DEDUP_REMOVED lines=16> */
.L_x_17118:
[----:B------:R-:W-:-:S04]  /*61f0*/  SHF.R.U32.HI R22, RZ, 0x18, R22 ;  /* 0x00000018ff167819 */ /* 0x000fc80000011616 */
[----:B------:R-:W-:-:S04]  /*6200*/  LOP3.LUT R3, R3, 0x80, R22, 0xf8, !PT ;  /* 0x0000008003037812 */ /* 0x000fc800078ef816 */
[----:B------:R-:W-:-:S07]  /*6210*/  PRMT R4, R3, 0x7610, R4 ;  /* 0x0000761003047816 */ /* 0x000fce0000000004 */
.L_x_17117:
[----:B------:R-:W-:Y:S05]  /*6220*/  BSYNC.RECONVERGENT B0 ;  /* 0x0000000000007941 */ /* 0x000fea0003800200 */
.L_x_17116:
[----:B------:R0:W-:Y:S01]  /*6230*/  STG.E.U8 desc[UR36][R8.64], R4 ;  /* 0x0000000408007986 */ /* 0x0001e2000c101124 */
[----:B------:R-:W-:Y:S05]  /*6240*/  BRA `(.L_x_17102) ;  /* 0x0000000400987947 */ /* 0x000fea0003800000 */
.L_x_17110:
        /* <DEDUP_REMOVED lines=21> */
.L_x_17120:
[----:B------:R-:W0:Y:S02]  /*63a0*/  F2I.U64.TRUNC R22, R22 ;  /* 0x0000001600167311 */ /* 0x000e24000020d800 */
[----:B0-----:R0:W-:Y:S01]  /*63b0*/  STG.E.64 desc[UR36][R8.64], R22 ;  /* 0x0000001608007986 */ /* 0x0011e2000c101b24 */
[----:B------:R-:W-:Y:S05]  /*63c0*/  BRA `(.L_x_17102) ;  /* 0x0000000400387947 */ /* 0x000fea0003800000 */
.L_x_17119:
[----:B------:R-:W0:Y:S02]  /*63d0*/  F2I.FTZ.U32.TRUNC.NTZ R3, R22 ;  /* 0x0000001600037305 */ /* 0x000e24000021f000 */
[----:B0-----:R0:W-:Y:S01]  /*63e0*/  STG.E desc[UR36][R8.64], R3 ;  /* 0x0000000308007986 */ /* 0x0011e2000c101924 */
[----:B------:R-:W-:Y:S05]  /*63f0*/  BRA `(.L_x_17102) ;  /* 0x00000004002c7947 */ /* 0x000fea0003800000 */
.L_x_17109:
        /* <DEDUP_REMOVED lines=10> */
.L_x_17122:
[----:B------:R-:W-:Y:S01]  /*64a0*/  FMUL.FTZ R4, R22, 1 ;  /* 0x3f80000016047820 */ /* 0x000fe20000410000 */
[----:B------:R-:W-:-:S05]  /*64b0*/  CS2R R6, SRZ ;  /* 0x0000000000067805 */ /* 0x000fca000001ff00 */
[----:B------:R-:W0:Y:S02]  /*64c0*/  F2F.F64.F32 R4, R4 ;  /* 0x0000000400047310 */ /* 0x000e240000201800 */
[----:B0-----:R0:W-:Y:S01]  /*64d0*/  STG.E.128 desc[UR36][R8.64], R4 ;  /* 0x0000000408007986 */ /* 0x0011e2000c101d24 */
[----:B------:R-:W-:Y:S05]  /*64e0*/  BRA `(.L_x_17102) ;  /* 0x0000000000f07947 */ /* 0x000fea0003800000 */
.L_x_17121:
[----:B------:R-:W-:-:S13]  /*64f0*/  ISETP.NE.AND P0, PT, R0, 0xf, PT ;  /* 0x0000000f0000780c */ /* 0x000fda0003f05270 */
[----:B------:R-:W-:Y:S05]  /*6500*/  @!P0 BRA `(.L_x_17123) ;  /* 0x0000000000e08947 */ /* 0x000fea0003800000 */
[----:B------:R-:W-:-:S13]  /*6510*/  ISETP.NE.AND P0, PT, R0, 0x17, PT ;  /* 0x000000170000780c */ /* 0x000fda0003f05270 */
[----:B------:R-:W-:Y:S05]  /*6520*/  @!P0 BRA `(.L_x_17124) ;  /* 0x00000000008c8947 */ /* 0x000fea0003800000 */
[----:B------:R-:W-:-:S13]  /*6530*/  ISETP.NE.AND P0, PT, R0, 0x18, PT ;  /* 0x000000180000780c */ /* 0x000fda0003f05270 */
[----:B------:R-:W-:Y:S05]  /*6540*/  @!P0 BRA `(.L_x_17125) ;  /* 0x0000000000448947 */ /* 0x000fea0003800000 */
.L_x_17101:
        /* <DEDUP_REMOVED lines=16> */
.L_x_17126:
[----:B------:R-:W-:Y:S05]  /*6650*/  BRA `(.L_x_17102) ;  /* 0x0000000000947947 */ /* 0x000fea0003800000 */
.L_x_17125:
        /* <DEDUP_REMOVED lines=12> */
.L_x_17128:
[----:B------:R-:W-:Y:S05]  /*6720*/  BSYNC.RECONVERGENT B0 ;  /* 0x0000000000007941 */ /* 0x000fea0003800200 */
.L_x_17127:
[----:B------:R-:W-:-:S05]  /*6730*/  LOP3.LUT R3, R0, 0x80, R5, 0xf8, !PT ;  /* 0x0000008000037812 */ /* 0x000fca00078ef805 */
[----:B------:R3:W-:Y:S01]  /*6740*/  STG.E.U8 desc[UR36][R8.64], R3 ;  /* 0x0000000308007986 */ /* 0x0007e2000c101124 */
[----:B------:R-:W-:Y:S05]  /*6750*/  BRA `(.L_x_17102) ;  /* 0x0000000000547947 */ /* 0x000fea0003800000 */
.L_x_17124:
        /* <DEDUP_REMOVED lines=11> */
.L_x_17130:
[----:B------:R-:W-:Y:S01]  /*6810*/  IMAD.MOV.U32 R0, RZ, RZ, 0x7f ;  /* 0x0000007fff007424 */ /* 0x000fe200078e00ff */
[----:B------:R-:W-:-:S04]  /*6820*/  ISETP.GT.U32.AND P0, PT, R4, 0x7f800000, PT ;  /* 0x7f8000000400780c */ /* 0x000fc80003f04070 */
[----:B------:R-:W-:-:S09]  /*6830*/  SEL R0, R0, 0x7c, P0 ;  /* 0x0000007c00007807 */ /* 0x000fd20000000000 */
.L_x_17131:
[----:B------:R-:W-:Y:S05]  /*6840*/  BSYNC.RECONVERGENT B0 ;  /* 0x0000000000007941 */ /* 0x000fea0003800200 */
.L_x_17129:
[----:B------:R-:W-:-:S04]  /*6850*/  SHF.R.U32.HI R3, RZ, 0x18, R22 ;  /* 0x00000018ff037819 */ /* 0x000fc80000011616 */
[----:B------:R-:W-:-:S05]  /*6860*/  LOP3.LUT R3, R0, 0x80, R3, 0xf8, !PT ;  /* 0x0000008000037812 */ /* 0x000fca00078ef803 */
[----:B------:R2:W-:Y:S01]  /*6870*/  STG.E.U8 desc[UR36][R8.64], R3 ;  /* 0x0000000308007986 */ /* 0x0005e2000c101124 */
[----:B------:R-:W-:Y:S05]  /*6880*/  BRA `(.L_x_17102) ;  /* 0x0000000000087947 */ /* 0x000fea0003800000 */
.L_x_17123:
[----:B------:R-:W-:-:S05]  /*6890*/  F2FP.BF16.F32.PACK_AB R22, RZ, R22 ;  /* 0x00000016ff16723e */ /* 0x000fca00000010ff */
[----:B------:R4:W-:Y:S02]  /*68a0*/  STG.E.U16 desc[UR36][R8.64], R22 ;  /* 0x0000001608007986 */ /* 0x0009e4000c101524 */
.L_x_17102:
[----:B------:R-:W-:-:S07]  /*68b0*/  VIADD R25, R25, 0x80 ;  /* 0x0000008019197836 */ /* 0x000fce0000000000 */
.L_x_17061:
[----:B------:R-:W-:Y:S05]  /*68c0*/  BSYNC.RECONVERGENT B6 ;  /* 0x0000000000067941 */ /* 0x000fea0003800200 */
.L_x_17060:
        /* <DEDUP_REMOVED lines=22> */
.L_x_17135:
[----:B------:R-:W0:Y:S02]  /*6a30*/  F2I.S64.TRUNC R24, R24 ;  /* 0x0000001800187311 */ /* 0x000e24000020d900 */
[----:B0-----:R-:W-:-:S05]  /*6a40*/  IMAD.MOV.U32 R5, RZ, RZ, R24 ;  /* 0x000000ffff057224 */ /* 0x001fca00078e0018 */
[----:B------:R-:W-:Y:S01]  /*6a50*/  STG.E.U8 desc[UR36][R2.64], R5 ;  /* 0x0000000502007986 */ /* 0x000fe2000c101124 */
[----:B------:R-:W-:Y:S05]  /*6a60*/  EXIT ;  /* 0x000000000000794d */ /* 0x000fea0003800000 */
.L_x_17134:
        /* <DEDUP_REMOVED lines=9> */
.L_x_17138:
[----:B------:R-:W0:Y:S02]  /*6b00*/  F2I.FTZ.TRUNC.NTZ R5, R24 ;  /* 0x0000001800057305 */ /* 0x000e24000021f100 */
[----:B0-----:R-:W-:Y:S01]  /*6b10*/  STG.E desc[UR36][R2.64], R5 ;  /* 0x0000000502007986 */ /* 0x001fe2000c101924 */
[----:B------:R-:W-:Y:S05]  /*6b20*/  EXIT ;  /* 0x000000000000794d */ /* 0x000fea0003800000 */
.L_x_17137:
[----:B------:R-:W0:Y:S02]  /*6b30*/  F2I.FTZ.TRUNC.NTZ R5, R24 ;  /* 0x0000001800057305 */ /* 0x000e24000021f100 */
[----:B0-----:R-:W-:Y:S01]  /*6b40*/  STG.E.U16 desc[UR36][R2.64], R5 ;  /* 0x0000000502007986 */ /* 0x001fe2000c101524 */
[----:B------:R-:W-:Y:S05]  /*6b50*/  EXIT ;  /* 0x000000000000794d */ /* 0x000fea0003800000 */
.L_x_17133:
        /* <DEDUP_REMOVED lines=8> */
.L_x_17140:
[----:B------:R-:W-:-:S05]  /*6be0*/  F2FP.F16.F32.PACK_AB R24, RZ, R24 ;  /* 0x00000018ff18723e */ /* 0x000fca00000000ff */
[----:B------:R-:W-:Y:S01]  /*6bf0*/  STG.E.U16 desc[UR36][R2.64], R24 ;  /* 0x0000001802007986 */ /* 0x000fe2000c101524 */
[----:B------:R-:W-:Y:S05]  /*6c00*/  EXIT ;  /* 0x000000000000794d */ /* 0x000fea0003800000 */
.L_x_17139:
        /* <DEDUP_REMOVED lines=9> */
.L_x_17142:
[----:B------:R-:W-:-:S04]  /*6ca0*/  F2FP.F16.F32.PACK_AB R5, RZ, R24 ;  /* 0x00000018ff05723e */ /* 0x000fc800000000ff */
[----:B------:R-:W-:-:S05]  /*6cb0*/  PRMT R5, R5, 0x5410, RZ ;  /* 0x0000541005057816 */ /* 0x000fca00000000ff */
[----:B------:R-:W-:Y:S01]  /*6cc0*/  STG.E desc[UR36][R2.64], R5 ;  /* 0x0000000502007986 */ /* 0x000fe2000c101924 */
[----:B------:R-:W-:Y:S05]  /*6cd0*/  EXIT ;  /* 0x000000000000794d */ /* 0x000fea0003800000 */
.L_x_17141:
[----:B------:R-:W-:-:S06]  /*6ce0*/  FMUL.FTZ R4, R24, 1 ;  /* 0x3f80000018047820 */ /* 0x000fcc0000410000 */
[----:B------:R-:W0:Y:S02]  /*6cf0*/  F2F.F64.F32 R4, R4 ;  /* 0x0000000400047310 */ /* 0x000e240000201800 */
[----:B0-----:R-:W-:Y:S01]  /*6d00*/  STG.E.64 desc[UR36][R2.64], R4 ;  /* 0x0000000402007986 */ /* 0x001fe2000c101b24 */
[----:B------:R-:W-:Y:S05]  /*6d10*/  EXIT ;  /* 0x000000000000794d */ /* 0x000fea0003800000 */
.L_x_17132:
        /* <DEDUP_REMOVED lines=13> */
.L_x_17146:
        /* <DEDUP_REMOVED lines=16> */
.L_x_17149:
[----:B------:R-:W-:-:S04]  /*6ef0*/  SHF.R.U32.HI R24, RZ, 0x18, R24 ;  /* 0x00000018ff187819 */ /* 0x000fc80000011618 */
[----:B------:R-:W-:-:S04]  /*6f00*/  LOP3.LUT R5, R5, 0x80, R24, 0xf8, !PT ;  /* 0x0000008005057812 */ /* 0x000fc800078ef818 */
[----:B------:R-:W-:-:S07]  /*6f10*/  PRMT R0, R5, 0x7610, R0 ;  /* 0x0000761005007816 */ /* 0x000fce0000000000 */
.L_x_17148:
[----:B------:R-:W-:Y:S05]  /*6f20*/  BSYNC.RECONVERGENT B0 ;  /* 0x0000000000007941 */ /* 0x000fea0003800200 */
.L_x_17147:
[----:B------:R-:W-:Y:S01]  /*6f30*/  STG.E.U8 desc[UR36][R2.64], R0 ;  /* 0x0000000002007986 */ /* 0x000fe2000c101124 */
[----:B------:R-:W-:Y:S05]  /*6f40*/  EXIT ;  /* 0x000000000000794d */ /* 0x000fea0003800000 */
.L_x_17145:
        /* <DEDUP_REMOVED lines=16> */
.L_x_17152:
[----:B------:R-:W-:-:S04]  /*7050*/  SHF.R.U32.HI R24, RZ, 0x18, R24 ;  /* 0x00000018ff187819 */ /* 0x000fc80000011618 */
[----:B------:R-:W-:-:S04]  /*7060*/  LOP3.LUT R5, R5, 0x80, R24, 0xf8, !PT ;  /* 0x0000008005057812 */ /* 0x000fc800078ef818 */
[----:B------:R-:W-:-:S07]  /*7070*/  PRMT R0, R5, 0x7610, R0 ;  /* 0x0000761005007816 */ /* 0x000fce0000000000 */
.L_x_17151:
[----:B------:R-:W-:Y:S05]  /*7080*/  BSYNC.RECONVERGENT B0 ;  /* 0x0000000000007941 */ /* 0x000fea0003800200 */
.L_x_17150:
[----:B------:R-:W-:Y:S01]  /*7090*/  STG.E.U8 desc[UR36][R2.64], R0 ;  /* 0x0000000002007986 */ /* 0x000fe2000c101124 */
[----:B------:R-:W-:Y:S05]  /*70a0*/  EXIT ;  /* 0x000000000000794d */ /* 0x000fea0003800000 */
.L_x_17144:
        /* <DEDUP_REMOVED lines=21> */
.L_x_17154:
[----:B------:R-:W0:Y:S02]  /*7200*/  F2I.U64.TRUNC R24, R24 ;  /* 0x0000001800187311 */ /* 0x000e24000020d800 */
[----:B0-----:R-:W-:Y:S01]  /*7210*/  STG.E.64 desc[UR36][R2.64], R24 ;  /* 0x0000001802007986 */ /* 0x001fe2000c101b24 */
[----:B------:R-:W-:Y:S05]  /*7220*/  EXIT ;  /* 0x000000000000794d */ /* 0x000fea0003800000 */
.L_x_17153:
[----:B------:R-:W0:Y:S02]  /*7230*/  F2I.FTZ.U32.TRUNC.NTZ R5, R24 ;  /* 0x0000001800057305 */ /* 0x000e24000021f000 */
[----:B0-----:R-:W-:Y:S01]  /*7240*/  STG.E desc[UR36][R2.64], R5 ;  /* 0x0000000502007986 */ /* 0x001fe2000c101924 */
[----:B------:R-:W-:Y:S05]  /*7250*/  EXIT ;  /* 0x000000000000794d */ /* 0x000fea0003800000 */
.L_x_17143:
        /* <DEDUP_REMOVED lines=10> */
.L_x_17156:
[----:B------:R-:W-:Y:S01]  /*7300*/  FMUL.FTZ R4, R24, 1 ;  /* 0x3f80000018047820 */ /* 0x000fe20000410000 */
[----:B------:R-:W-:-:S05]  /*7310*/  CS2R R6, SRZ ;  /* 0x0000000000067805 */ /* 0x000fca000001ff00 */
[----:B------:R-:W0:Y:S02]  /*7320*/  F2F.F64.F32 R4, R4 ;  /* 0x0000000400047310 */ /* 0x000e240000201800 */
[----:B0-----:R-:W-:Y:S01]  /*7330*/  STG.E.128 desc[UR36][R2.64], R4 ;  /* 0x0000000402007986 */ /* 0x001fe2000c101d24 */
[----:B------:R-:W-:Y:S05]  /*7340*/  EXIT ;  /* 0x000000000000794d */ /* 0x000fea0003800000 */
.L_x_17155:
[----:B------:R-:W-:-:S13]  /*7350*/  ISETP.NE.AND P0, PT, R0, 0xf, PT ;  /* 0x0000000f0000780c */ /* 0x000fda0003f05270 */
[----:B------:R-:W-:Y:S05]  /*7360*/  @!P0 BRA `(.L_x_17157) ;  /* 0x0000000000e08947 */ /* 0x000fea0003800000 */
[----:B------:R-:W-:-:S13]  /*7370*/  ISETP.NE.AND P0, PT, R0, 0x17, PT ;  /* 0x000000170000780c */ /* 0x000fda0003f05270 */
[----:B------:R-:W-:Y:S05]  /*7380*/  @!P0 BRA `(.L_x_17158) ;  /* 0x00000000008c8947 */ /* 0x000fea0003800000 */
[----:B------:R-:W-:-:S13]  /*7390*/  ISETP.NE.AND P0, PT, R0, 0x18, PT ;  /* 0x000000180000780c */ /* 0x000fda0003f05270 */
[----:B------:R-:W-:Y:S05]  /*73a0*/  @!P0 BRA `(.L_x_17159) ;  /* 0x0000000000448947 */ /* 0x000fea0003800000 */
.L_x_17136:
        /* <DEDUP_REMOVED lines=16> */
.L_x_17160:
[----:B------:R-:W-:Y:S05]  /*74b0*/  EXIT ;  /* 0x000000000000794d */ /* 0x000fea0003800000 */
.L_x_17159:
        /* <DEDUP_REMOVED lines=12> */
.L_x_17162:
[----:B------:R-:W-:Y:S05]  /*7580*/  BSYNC.RECONVERGENT B0 ;  /* 0x0000000000007941 */ /* 0x000fea0003800200 */
.L_x_17161:
[----:B------:R-:W-:-:S05]  /*7590*/  LOP3.LUT R5, R0, 0x80, R7, 0xf8, !PT ;  /* 0x0000008000057812 */ /* 0x000fca00078ef807 */
[----:B------:R-:W-:Y:S01]  /*75a0*/  STG.E.U8 desc[UR36][R2.64], R5 ;  /* 0x0000000502007986 */ /* 0x000fe2000c101124 */
[----:B------:R-:W-:Y:S05]  /*75b0*/  EXIT ;  /* 0x000000000000794d */ /* 0x000fea0003800000 */
.L_x_17158:
        /* <DEDUP_REMOVED lines=11> */
.L_x_17164:
[----:B------:R-:W-:Y:S01]  /*7670*/  IMAD.MOV.U32 R0, RZ, RZ, 0x7f ;  /* 0x0000007fff007424 */ /* 0x000fe200078e00ff */
[----:B------:R-:W-:-:S04]  /*7680*/  ISETP.GT.U32.AND P0, PT, R4, 0x7f800000, PT ;  /* 0x7f8000000400780c */ /* 0x000fc80003f04070 */
[----:B------:R-:W-:-:S09]  /*7690*/  SEL R0, R0, 0x7c, P0 ;  /* 0x0000007c00007807 */ /* 0x000fd20000000000 */
.L_x_17165:
[----:B------:R-:W-:Y:S05]  /*76a0*/  BSYNC.RECONVERGENT B0 ;  /* 0x0000000000007941 */ /* 0x000fea0003800200 */
.L_x_17163:
[----:B------:R-:W-:-:S04]  /*76b0*/  SHF.R.U32.HI R5, RZ, 0x18, R24 ;  /* 0x00000018ff057819 */ /* 0x000fc80000011618 */
[----:B------:R-:W-:-:S05]  /*76c0*/  LOP3.LUT R5, R0, 0x80, R5, 0xf8, !PT ;  /* 0x0000008000057812 */ /* 0x000fca00078ef805 */
[----:B------:R-:W-:Y:S01]  /*76d0*/  STG.E.U8 desc[UR36][R2.64], R5 ;  /* 0x0000000502007986 */ /* 0x000fe2000c101124 */
[----:B------:R-:W-:Y:S05]  /*76e0*/  EXIT ;  /* 0x000000000000794d */ /* 0x000fea0003800000 */
.L_x_17157:
[----:B------:R-:W-:-:S05]  /*76f0*/  F2FP.BF16.F32.PACK_AB R24, RZ, R24 ;  /* 0x00000018ff18723e */ /* 0x000fca00000010ff */
[----:B------:R-:W-:Y:S01]  /*7700*/  STG.E.U16 desc[UR36][R2.64], R24 ;  /* 0x0000001802007986 */ /* 0x000fe2000c101524 */
[----:B------:R-:W-:Y:S05]  /*7710*/  EXIT ;  /* 0x000000000000794d */ /* 0x000fea0003800000 */
.L_x_17166:
        /* <DEDUP_REMOVED lines=14> */
.L_x_37147:


//--------------------- .text._ZN2at6native18elementwise_kernelILi128ELi2EZNS0_22gpu_kernel_impl_nocastIZZZNS0_17clamp_kernel_cudaERNS_18TensorIteratorBaseERKN3c106ScalarES8_ENKUlvE_clEvENKUlvE5_clEvEUlfE_EEvS4_RKT_EUliE_EEviT1_ --------------------------
	.section	.text._ZN2at6native18elementwise_kernelILi128ELi2EZNS0_22gpu_kernel_impl_nocastIZZZNS0_17clamp_kernel_cudaERNS_18TensorIteratorBaseERKN3c106ScalarES8_ENKUlvE_clEvENKUlvE5_clEvEUlfE_EEvS4_RKT_EUliE_EEviT1_,"ax",@progbits
	.align	128
        .global         _ZN2at6native18elementwise_kernelILi128ELi2EZNS0_22gpu_kernel_impl_nocastIZZZNS0_17clamp_kernel_cudaERNS_18TensorIteratorBaseERKN3c106ScalarES8_ENKUlvE_clEvENKUlvE5_clEvEUlfE_EEvS4_RKT_EUliE_EEviT1_
        .type           _ZN2at6native18elementwise_kernelILi128ELi2EZNS0_22gpu_kernel_impl_nocastIZZZNS0_17clamp_kernel_cudaERNS_18TensorIteratorBaseERKN3c106ScalarES8_ENKUlvE_clEvENKUlvE5_clEvEUlfE_EEvS4_RKT_EUliE_EEviT1_,@function
        .size           _ZN2at6native18elementwise_kernelILi128ELi2EZNS0_22gpu_kernel_impl_nocastIZZZNS0_17clamp_kernel_cudaERNS_18TensorIteratorBaseERKN3c106ScalarES8_ENKUlvE_clEvENKUlvE5_clEvEUlfE_EEvS4_RKT_EUliE_EEviT1_,(.L_x_37148 - _ZN2at6native18elementwise_kernelILi128ELi2EZNS0_22gpu_kernel_impl_nocastIZZZNS0_17clamp_kernel_cudaERNS_18TensorIteratorBaseERKN3c106ScalarES8_ENKUlvE_clEvENKUlvE5_clEvEUlfE_EEvS4_RKT_EUliE_EEviT1_)
        .other          _ZN2at6native18elementwise_kernelILi128ELi2EZNS0_22gpu_kernel_impl_nocastIZZZNS0_17clamp_kernel_cudaERNS_18TensorIteratorBaseERKN3c106ScalarES8_ENKUlvE_clEvENKUlvE5_clEvEUlfE_EEvS4_RKT_EUliE_EEviT1_,@"STO_CUDA_ENTRY STV_DEFAULT"
_ZN2at6native18elementwise_kernelILi128ELi2EZNS0_22gpu_kernel_impl_nocastIZZZNS0_17clamp_kernel_cudaERNS_18TensorIteratorBaseERKN3c106ScalarES8_ENKUlvE_clEvENKUlvE5_clEvEUlfE_EEvS4_RKT_EUliE_EEviT1_:
.text._ZN2at6native18elementwise_kernelILi128ELi2EZNS0_22gpu_kernel_impl_nocastIZZZNS0_17clamp_kernel_cudaERNS_18TensorIteratorBaseERKN3c106ScalarES8_ENKUlvE_clEvENKUlvE5_clEvEUlfE_EEvS4_RKT_EUliE_EEviT1_:
        /* <DEDUP_REMOVED lines=15> */
[----:B0-----:R-:W2:Y:S06]  /*00f0*/  LDG.E R9, desc[UR6][R4.64] ;  /* 0x0000000604097981 */ /* 0x001eac000c1e1900 */
[----:B------:R-:W0:Y:S01]  /*0100*/  LDC.64 R6, c[0x0][0x580] ;  /* 0x00016000ff067b82 */ /* 0x000e220000000a00 */
[----:B------:R-:W-:Y:S02]  /*0110*/  IADD3 R3, PT, PT, R3, 0x80, RZ ;  /* 0x0000008003037810 */ /* 0x000fe40007ffe0ff */
[----:B--2---:R-:W-:-:S02]  /*0120*/  FSETP.NAN.FTZ.AND P0, PT, |R9|, |R9|, PT ;  /* 0x400000090900720b */ /* 0x004fc40003f18200 */
[----:B-1----:R-:W-:-:S11]  /*0130*/  FMNMX.FTZ R0, R9, UR8, !PT ;  /* 0x0000000809007c09 */ /* 0x002fd6000f810000 */
[----:B------:R-:W-:-:S05]  /*0140*/  @!P0 FMNMX.FTZ R9, R0, UR9, PT ;  /* 0x0000000900098c09 */ /* 0x000fca000b810000 */
[----:B0-----:R0:W-:Y:S02]  /*0150*/  STG.E desc[UR6][R6.64], R9 ;  /* 0x0000000906007986 */ /* 0x0011e4000c101906 */
.L_x_17169:
[----:B------:R-:W-:Y:S05]  /*0160*/  BSYNC.RECONVERGENT B0 ;  /* 0x0000000000007941 */ /* 0x000fea0003800200 */
.L_x_17168:
[----:B------:R-:W-:-:S13]  /*0170*/  ISETP.GE.AND P0, PT, R3, UR4, PT ;  /* 0x0000000403007c0c */ /* 0x000fda000bf06270 */
[----:B------:R-:W-:Y:S05]  /*0180*/  @P0 EXIT ;  /* 0x000000000000094d */ /* 0x000fea0003800000 */
[----:B------:R-:W0:Y:S01]  /*0190*/  LDC.64 R2, c[0x0][0x588] ;  /* 0x00016200ff027b82 */ /* 0x000e220000000a00 */
[----:B------:R-:W1:Y:S01]  /*01a0*/  LDCU.64 UR4, c[0x0][0x590] ;  /* 0x0000b200ff0477ac */ /* 0x000e620008000a00 */
[----:B0-----:R-:W2:Y:S06]  /*01b0*/  LDG.E R7, desc[UR6][R2.64] ;  /* 0x0000000602077981 */ /* 0x001eac000c1e1900 */
[----:B------:R-:W0:Y:S01]  /*01c0*/  LDC.64 R4, c[0x0][0x580] ;  /* 0x00016000ff047b82 */ /* 0x000e220000000a00 */
[C---:B--2---:R-:W-:Y:S02]  /*01d0*/  FSETP.NAN.FTZ.AND P0, PT, |R7|.reuse, |R7|, PT ;  /* 0x400000070700720b */ /* 0x044fe40003f18200 */
[----:B-1----:R-:W-:-:S11]  /*01e0*/  FMNMX.FTZ R0, R7, UR4, !PT ;  /* 0x0000000407007c09 */ /* 0x002fd6000f810000 */
[----:B------:R-:W-:-:S05]  /*01f0*/  @!P0 FMNMX.FTZ R7, R0, UR5, PT ;  /* 0x0000000500078c09 */ /* 0x000fca000b810000 */
[----:B0-----:R-:W-:Y:S01]  /*0200*/  STG.E desc[UR6][R4.64], R7 ;  /* 0x0000000704007986 */ /* 0x001fe2000c101906 */
[----:B------:R-:W-:Y:S05]  /*0210*/  EXIT ;  /* 0x000000000000794d */ /* 0x000fea0003800000 */
.L_x_17167:
        /* <DEDUP_REMOVED lines=305> */
.L_x_17172:
[----:B------:R-:W0:Y:S02]  /*1530*/  LDCU.128 UR8, c[0x0][0x580] ;  /* 0x0000b000ff0877ac */ /* 0x000e240008000c00 */
[----:B0-----:R-:W-:-:S05]  /*1540*/  IADD3 R6, P0, PT, R4, UR10, RZ ;  /* 0x0000000a04067c10 */ /* 0x001fca000ff1e0ff */
[----:B------:R-:W-:Y:S01]  /*1550*/  IMAD.X R7, RZ, RZ, UR11, P0 ;  /* 0x0000000bff077e24 */ /* 0x000fe200080e06ff */
[----:B------:R-:W0:Y:S04]  /*1560*/  LDCU.64 UR10, c[0x0][0x590] ;  /* 0x0000b200ff0a77ac */ /* 0x000e280008000a00 */
[----:B------:R-:W2:Y:S01]  /*1570*/  LDG.E R9, desc[UR6][R6.64] ;  /* 0x0000000606097981 */ /* 0x000ea2000c1e1900 */
[----:B------:R-:W-:Y:S02]  /*1580*/  IADD3 R4, P1, PT, R5, UR8, RZ ;  /* 0x0000000805047c10 */ /* 0x000fe4000ff3e0ff */
[----:B------:R-:W-:Y:S02]  /*1590*/  IADD3 R3, PT, PT, R3, 0x80, RZ ;  /* 0x0000008003037810 */ /* 0x000fe40007ffe0ff */
[----:B------:R-:W-:-:S02]  /*15a0*/  IADD3.X R5, PT, PT, RZ, UR9, RZ, P1, !PT ;  /* 0x00000009ff057c10 */ /* 0x000fc40008ffe4ff */
[C---:B--2---:R-:W-:Y:S02]  /*15b0*/  FSETP.NAN.FTZ.AND P0, PT, |R9|.reuse, |R9|, PT ;  /* 0x400000090900720b */ /* 0x044fe40003f18200 */
[----:B0-----:R-:W-:-:S11]  /*15c0*/  FMNMX.FTZ R8, R9, UR10, !PT ;  /* 0x0000000a09087c09 */ /* 0x001fd6000f810000 */
[----:B------:R-:W-:-:S05]  /*15d0*/  @!P0 FMNMX.FTZ R9, R8, UR11, PT ;  /* 0x0000000b08098c09 */ /* 0x000fca000b810000 */
[----:B------:R0:W-:Y:S02]  /*15e0*/  STG.E desc[UR6][R4.64], R9 ;  /* 0x0000000904007986 */ /* 0x0001e4000c101906 */
.L_x_17171:
[----:B------:R-:W-:Y:S05]  /*15f0*/  BSYNC.RECONVERGENT B0 ;  /* 0x0000000000007941 */ /* 0x000fea0003800200 */
.L_x_17170:
        /* <DEDUP_REMOVED lines=300> */
.L_x_17173:
[----:B------:R-:W0:Y:S01]  /*28c0*/  LDCU.128 UR8, c[0x0][0x580] ;  /* 0x0000b000ff0877ac */ /* 0x000e220008000c00 */
[----:B------:R-:W1:Y:S01]  /*28d0*/  LDCU.64 UR4, c[0x0][0x590] ;  /* 0x0000b200ff0477ac */ /* 0x000e620008000a00 */
[----:B0-----:R-:W-:-:S04]  /*28e0*/  IADD3 R4, P0, PT, R2, UR10, RZ ;  /* 0x0000000a02047c10 */ /* 0x001fc8000ff1e0ff */
[----:B------:R-:W-:-:S05]  /*28f0*/  IADD3.X R5, PT, PT, RZ, UR11, RZ, P0, !PT ;  /* 0x0000000bff057c10 */ /* 0x000fca00087fe4ff */
[----:B------:R-:W2:Y:S01]  /*2900*/  LDG.E R7, desc[UR6][R4.64] ;  /* 0x0000000604077981 */ /* 0x000ea2000c1e1900 */
[----:B------:R-:W-:-:S04]  /*2910*/  IADD3 R2, P1, PT, R3, UR8, RZ ;  /* 0x0000000803027c10 */ /* 0x000fc8000ff3e0ff */
[----:B------:R-:W-:Y:S02]  /*2920*/  IADD3.X R3, PT, PT, RZ, UR9, RZ, P1, !PT ;  /* 0x00000009ff037c10 */ /* 0x000fe40008ffe4ff */
[C---:B--2---:R-:W-:Y:S02]  /*2930*/  FSETP.NAN.FTZ.AND P0, PT, |R7|.reuse, |R7|, PT ;  /* 0x400000070700720b */ /* 0x044fe40003f18200 */
[----:B-1----:R-:W-:-:S11]  /*2940*/  FMNMX.FTZ R0, R7, UR4, !PT ;  /* 0x0000000407007c09 */ /* 0x002fd6000f810000 */
[----:B------:R-:W-:-:S05]  /*2950*/  @!P0 FMNMX.FTZ R7, R0, UR5, PT ;  /* 0x0000000500078c09 */ /* 0x000fca000b810000 */
[----:B------:R-:W-:Y:S01]  /*2960*/  STG.E desc[UR6][R2.64], R7 ;  /* 0x0000000702007986 */ /* 0x000fe2000c101906 */
[----:B------:R-:W-:Y:S05]  /*2970*/  EXIT ;  /* 0x000000000000794d */ /* 0x000fea0003800000 */
.L_x_17174:
        /* <DEDUP_REMOVED lines=16> */
.L_x_37148:


//--------------------- .text._ZN2at6native27unrolled_elementwise_kernelIZZZNS0_17clamp_kernel_cudaERNS_18TensorIteratorBaseERKN3c106ScalarES7_ENKUlvE_clEvENKUlvE5_clEvEUlfE_St5arrayIPcLm2EELi4E23TrivialOffsetCalculatorILi1EjESF_NS0_6memory15LoadWithoutCastENSG_16StoreWithoutCastEEEviT_T0_T2_T3_T4_T5_ --------------------------
	.section	.text._ZN2at6native27unrolled_elementwise_kernelIZZZNS0_17clamp_kernel_cudaERNS_18TensorIteratorBaseERKN3c106ScalarES7_ENKUlvE_clEvENKUlvE5_clEvEUlfE_St5arrayIPcLm2EELi4E23TrivialOffsetCalculatorILi1EjESF_NS0_6memory15LoadWithoutCastENSG_16StoreWithoutCastEEEviT_T0_T2_T3_T4_T5_,"ax",@progbits
	.align	128
        .global         _ZN2at6native27unrolled_elementwise_kernelIZZZNS0_17clamp_kernel_cudaERNS_18TensorIteratorBaseERKN3c106ScalarES7_ENKUlvE_clEvENKUlvE5_clEvEUlfE_St5arrayIPcLm2EELi4E23TrivialOffsetCalculatorILi1EjESF_NS0_6memory15LoadWithoutCastENSG_16StoreWithoutCastEEEviT_T0_T2_T3_T4_T5_
        .type           _ZN2at6native27unrolled_elementwise_kernelIZZZNS0_17clamp_kernel_cudaERNS_18TensorIteratorBaseERKN3c106ScalarES7_ENKUlvE_clEvENKUlvE5_clEvEUlfE_St5arrayIPcLm2EELi4E23TrivialOffsetCalculatorILi1EjESF_NS0_6memory15LoadWithoutCastENSG_16StoreWithoutCastEEEviT_T0_T2_T3_T4_T5_,@function
        .size           _ZN2at6native27unrolled_elementwise_kernelIZZZNS0_17clamp_kernel_cudaERNS_18TensorIteratorBaseERKN3c106ScalarES7_ENKUlvE_clEvENKUlvE5_clEvEUlfE_St5arrayIPcLm2EELi4E23TrivialOffsetCalculatorILi1EjESF_NS0_6memory15LoadWithoutCastENSG_16StoreWithoutCastEEEviT_T0_T2_T3_T4_T5_,(.L_x_37149 - _ZN2at6native27unrolled_elementwise_kernelIZZZNS0_17clamp_kernel_cudaERNS_18TensorIteratorBaseERKN3c106ScalarES7_ENKUlvE_clEvENKUlvE5_clEvEUlfE_St5arrayIPcLm2EELi4E23TrivialOffsetCalculatorILi1EjESF_NS0_6memory15LoadWithoutCastENSG_16StoreWithoutCastEEEviT_T0_T2_T3_T4_T5_)
        .other          _ZN2at6native27unrolled_elementwise_kernelIZZZNS0_17clamp_kernel_cudaERNS_18TensorIteratorBaseERKN3c106ScalarES7_ENKUlvE_clEvENKUlvE5_clEvEUlfE_St5arrayIPcLm2EELi4E23TrivialOffsetCalculatorILi1EjESF_NS0_6memory15LoadWithoutCastENSG_16StoreWithoutCastEEEviT_T0_T2_T3_T4_T5_,@"STO_CUDA_ENTRY STV_DEFAULT"
_ZN2at6native27unrolled_elementwise_kernelIZZZNS0_17clamp_kernel_cudaERNS_18TensorIteratorBaseERKN3c106ScalarES7_ENKUlvE_clEvENKUlvE5_clEvEUlfE_St5arrayIPcLm2EELi4E23TrivialOffsetCalculatorILi1EjESF_NS0_6memory15LoadWithoutCastENSG_16StoreWithoutCastEEEviT_T0_T2_T3_T4_T5_:
.text._ZN2at6native27unrolled_elementwise_kernelIZZZNS0_17clamp_kernel_cudaERNS_18TensorIteratorBaseERKN3c106ScalarES7_ENKUlvE_clEvENKUlvE5_clEvEUlfE_St5arrayIPcLm2EELi4E23TrivialOffsetCalculatorILi1EjESF_NS0_6memory15LoadWithoutCastENSG_16StoreWithoutCastEEEviT_T0_T2_T3_T4_T5_:
        /* <DEDUP_REMOVED lines=16> */
[----:B0-----:R-:W-:-:S04]  /*0100*/  @!P0 IMAD.WIDE.U32 R12, R9, 0x4, R12 ;  /* 0x00000004090c8825 */ /* 0x001fc800078e000c */
[----:B------:R-:W-:-:S06]  /*0110*/  IMAD.MOV.U32 R9, RZ, RZ, RZ ;  /* 0x000000ffff097224 */ /* 0x000fcc00078e00ff */
[----:B-1----:R0:W3:Y:S02]  /*0120*/  @!P0 LDG.E R9, desc[UR4][R12.64] ;  /* 0x000000040c098981 */ /* 0x0020e4000c1e1900 */
[----:B------:R-:W1:Y:S01]  /*0130*/  @!P2 LDC.64 R2, c[0x0][0x3a0] ;  /* 0x0000e800ff02ab82 */ /* 0x000e620000000a00 */
[----:B--2---:R-:W-:-:S04]  /*0140*/  @!P1 IMAD.WIDE.U32 R14, R11, 0x4, R14 ;  /* 0x000000040b0e9825 */ /* 0x004fc800078e000e */
[----:B------:R-:W-:Y:S02]  /*0150*/  IMAD.MOV.U32 R11, RZ, RZ, RZ ;  /* 0x000000ffff0b7224 */ /* 0x000fe400078e00ff */
[----:B------:R-:W-:Y:S02]  /*0160*/  HFMA2 R21, -RZ, RZ, 0, 0 ;  /* 0x00000000ff157431 */ /* 0x000fe400000001ff */
[----:B------:R-:W-:Y:S02]  /*0170*/  @!P2 IMAD R19, R0, 0x200, R17 ;  /* 0x000002000013a824 */ /* 0x000fe400078e0211 */
[----:B------:R2:W4:Y:S02]  /*0180*/  @!P1 LDG.E R11, desc[UR4][R14.64] ;  /* 0x000000040e0b9981 */ /* 0x000524000c1e1900 */
[----:B-1----:R-:W-:-:S05]  /*0190*/  @!P2 IMAD.WIDE.U32 R2, R19, 0x4, R2 ;  /* 0x000000041302a825 */ /* 0x002fca00078e0002 */
[----:B------:R1:W4:Y:S01]  /*01a0*/  @!P2 LDG.E R21, desc[UR4][R2.64] ;  /* 0x000000040215a981 */ /* 0x000322000c1e1900 */
[----:B------:R-:W-:-:S05]  /*01b0*/  @!P2 VIADD R17, R17, 0x80 ;  /* 0x000000801111a836 */ /* 0x000fca0000000000 */
[-C--:B------:R-:W-:Y:S02]  /*01c0*/  ISETP.GE.AND P0, PT, R17, R4.reuse, PT ;  /* 0x000000041100720c */ /* 0x080fe40003f06270 */
[----:B------:R-:W-:-:S11]  /*01d0*/  ISETP.GE.AND P2, PT, R5, R4, PT ;  /* 0x000000040500720c */ /* 0x000fd60003f46270 */
[----:B------:R-:W1:Y:S01]  /*01e0*/  @!P0 LDC.64 R22, c[0x0][0x3a0] ;  /* 0x0000e800ff168b82 */ /* 0x000e620000000a00 */
[----:B------:R-:W-:Y:S02]  /*01f0*/  VIADD R25, R5, 0x80 ;  /* 0x0000008005197836 */ /* 0x000fe40000000000 */
[----:B0-----:R-:W-:-:S03]  /*0200*/  @!P0 IMAD R13, R0, 0x200, R17 ;  /* 0x00000200000d8824 */ /* 0x001fc600078e0211 */
[----:B------:R-:W-:Y:S02]  /*0210*/  ISETP.GE.AND P4, PT, R25, R4, PT ;  /* 0x000000041900720c */ /* 0x000fe40003f86270 */
[----:B------:R-:W0:Y:S01]  /*0220*/  @!P2 LDC.64 R18, c[0x0][0x388] ;  /* 0x0000e200ff12ab82 */ /* 0x000e220000000a00 */
[----:B--2---:R-:W-:-:S05]  /*0230*/  VIADD R15, R5, 0x100 ;  /* 0x00000100050f7836 */ /* 0x004fca0000000000 */
[----:B------:R-:W-:Y:S02]  /*0240*/  ISETP.GE.AND P3, PT, R15, R4, PT ;  /* 0x000000040f00720c */ /* 0x000fe40003f66270 */
[----:B------:R-:W2:Y:S01]  /*0250*/  @!P2 LDC.64 R14, c[0x0][0x398] ;  /* 0x0000e600ff0eab82 */ /* 0x000ea20000000a00 */
[----:B-1----:R-:W-:-:S07]  /*0260*/  @!P0 IMAD.WIDE.U32 R22, R13, 0x4, R22 ;  /* 0x000000040d168825 */ /* 0x002fce00078e0016 */
[----:B------:R-:W1:Y:S01]  /*0270*/  @!P4 LDC.64 R16, c[0x0][0x388] ;  /* 0x0000e200ff10cb82 */ /* 0x000e620000000a00 */
[----:B------:R-:W-:Y:S01]  /*0280*/  IMAD.MOV.U32 R13, RZ, RZ, RZ ;  /* 0x000000ffff0d7224 */ /* 0x000fe200078e00ff */
[----:B------:R-:W-:-:S06]  /*0290*/  PLOP3.LUT P1, PT, PT, PT, PT, 0x80, 0x8 ;  /* 0x000000000008781c */ /* 0x000fcc0003f2f070 */
[----:B------:R-:W1:Y:S01]  /*02a0*/  @!P3 LDC.64 R2, c[0x0][0x388] ;  /* 0x0000e200ff02bb82 */ /* 0x000e620000000a00 */
[----:B------:R0:W5:Y:S02]  /*02b0*/  @!P0 LDG.E R13, desc[UR4][R22.64] ;  /* 0x00000004160d8981 */ /* 0x000164000c1e1900 */
[----:B0-----:R-:W-:-:S05]  /*02c0*/  @!P2 LEA R23, R0, R5, 0x9 ;  /* 0x000000050017a211 */ /* 0x001fca00078e48ff */
[----:B--2---:R-:W-:Y:S01]  /*02d0*/  @!P2 IMAD.WIDE.U32 R14, R23, 0x4, R14 ;  /* 0x00000004170ea825 */ /* 0x004fe200078e000e */
[----:B------:R-:W-:Y:S01]  /*02e0*/  BSSY.RECONVERGENT B0, `(.L_x_17175) ;  /* 0x0000022000007945 */ /* 0x000fe20003800200 */
[----:B---3--:R-:W-:-:S04]  /*02f0*/  @!P2 FSETP.NAN.FTZ.AND P0, PT, |R9|, |R9|, PT ;  /* 0x400000090900a20b */ /* 0x008fc80003f18200 */
[----:B------:R-:W-:Y:S02]  /*0300*/  @!P2 PLOP3.LUT P1, PT, P0, PT, PT, 0x80, 0x8 ;  /* 0x000000000008a81c */ /* 0x000fe4000072f070 */
[----:B------:R-:W-:Y:S02]  /*0310*/  @!P2 FMNMX.FTZ R18, R9, R18, !PT ;  /* 0x000000120912a209 */ /* 0x000fe40007810000 */
[----:B------:R-:W-:Y:S02]  /*0320*/  PLOP3.LUT P0, PT, PT, PT, PT, 0x80, 0x8 ;  /* 0x000000000008781c */ /* 0x000fe40003f0f070 */
[----:B----4-:R-:W-:-:S07]  /*0330*/  @!P4 FSETP.NAN.FTZ.AND P5, PT, |R11|, |R11|, PT ;  /* 0x4000000b0b00c20b */ /* 0x010fce0003fb8200 */
[----:B------:R-:W-:Y:S02]  /*0340*/  @!P1 FMNMX.FTZ R9, R18, R19, PT ;  /* 0x0000001312099209 */ /* 0x000fe40003810000 */
[----:B------:R-:W-:-:S03]  /*0350*/  @!P4 PLOP3.LUT P0, PT, P5, PT, PT, 0x80, 0x8 ;  /* 0x000000000008c81c */ /* 0x000fc60002f0f070 */
[----:B------:R-:W-:Y:S01]  /*0360*/  @!P2 IMAD.MOV.U32 R8, RZ, RZ, R9 ;  /* 0x000000ffff08a224 */ /* 0x000fe200078e0009 */
[----:B-1----:R-:W-:Y:S01]  /*0370*/  @!P4 FMNMX.FTZ R16, R11, R16, !PT ;  /* 0x000000100b10c209 */ /* 0x002fe20007810000 */
[----:B------:R-:W-:Y:S01]  /*0380*/  VIADD R19, R5, 0x180 ;  /* 0x0000018005137836 */ /* 0x000fe20000000000 */
[----:B------:R-:W-:Y:S01]  /*0390*/  PLOP3.LUT P1, PT, PT, PT, PT, 0x80, 0x8 ;  /* 0x000000000008781c */ /* 0x000fe20003f2f070 */
[----:B------:R-:W-:Y:S01]  /*03a0*/  @!P2 IMAD.MOV.U32 R5, RZ, RZ, R25 ;  /* 0x000000ffff05a224 */ /* 0x000fe200078e0019 */
[----:B------:R0:W-:Y:S01]  /*03b0*/  @!P2 STG.E desc[UR4][R14.64], R8 ;  /* 0x000000080e00a986 */ /* 0x0001e2000c101904 */
[----:B------:R-:W-:-:S04]  /*03c0*/  @!P3 FSETP.NAN.FTZ.AND P5, PT, |R21|, |R21|, PT ;  /* 0x400000151500b20b */ /* 0x000fc80003fb8200 */
[----:B------:R-:W-:Y:S02]  /*03d0*/  @!P3 PLOP3.LUT P1, PT, P5, PT, PT, 0x80, 0x8 ;  /* 0x000000000008b81c */ /* 0x000fe40002f2f070 */
[----:B------:R-:W-:Y:S02]  /*03e0*/  @!P0 FMNMX.FTZ R11, R16, R17, PT ;  /* 0x00000011100b8209 */ /* 0x000fe40003810000 */
[----:B------:R-:W-:Y:S02]  /*03f0*/  ISETP.GE.AND P0, PT, R5, R4, PT ;  /* 0x000000040500720c */ /* 0x000fe40003f06270 */
[----:B------:R-:W-:Y:S01]  /*0400*/  @!P3 FMNMX.FTZ R2, R21, R2, !PT ;  /* 0x000000021502b209 */ /* 0x000fe20007810000 */
[----:B------:R-:W-:Y:S01]  /*0410*/  @!P4 IMAD.MOV.U32 R6, RZ, RZ, R11 ;  /* 0x000000ffff06c224 */ /* 0x000fe200078e000b */
[----:B------:R-:W-:-:S05]  /*0420*/  ISETP.GE.AND P5, PT, R19, R4, PT ;  /* 0x000000041300720c */ /* 0x000fca0003fa6270 */
[----:B------:R-:W-:-:S05]  /*0430*/  @!P1 FMNMX.FTZ R21, R2, R3, PT ;  /* 0x0000000302159209 */ /* 0x000fca0003810000 */
[----:B------:R-:W-:Y:S01]  /*0440*/  @!P3 IMAD.MOV.U32 R7, RZ, RZ, R21 ;  /* 0x000000ffff07b224 */ /* 0x000fe200078e0015 */
[----:B0-----:R-:W-:Y:S06]  /*0450*/  @P0 BRA `(.L_x_17176) ;  /* 0x0000000000280947 */ /* 0x001fec0003800000 */
[----:B------:R-:W0:Y:S01]  /*0460*/  LDC.64 R2, c[0x0][0x398] ;  /* 0x0000e600ff027b82 */ /* 0x000e220000000a00 */
[----:B------:R-:W-:Y:S01]  /*0470*/  IMAD R9, R0, 0x200, R5 ;  /* 0x0000020000097824 */ /* 0x000fe200078e0205 */
[----:B------:R-:W-:-:S04]  /*0480*/  IADD3 R5, PT, PT, R5, 0x80, RZ ;  /* 0x0000008005057810 */ /* 0x000fc80007ffe0ff */
[----:B------:R-:W-:-:S13]  /*0490*/  ISETP.GE.AND P0, PT, R5, R4, PT ;  /* 0x000000040500720c */ /* 0x000fda0003f06270 */
[----:B------:R-:W-:Y:S02]  /*04a0*/  @!P0 IMAD R11, R0, 0x200, R5 ;  /* 0x00000200000b8824 */ /* 0x000fe400078e0205 */
[----:B------:R-:W-:Y:S02]  /*04b0*/  @!P0 VIADD R5, R5, 0x80 ;  /* 0x0000008005058836 */ /* 0x000fe40000000000 */
[----:B0-----:R-:W-:-:S04]  /*04c0*/  IMAD.WIDE.U32 R8, R9, 0x4, R2 ;  /* 0x0000000409087825 */ /* 0x001fc800078e0002 */
[----:B------:R-:W-:Y:S01]  /*04d0*/  @!P0 IMAD.WIDE.U32 R2, R11, 0x4, R2 ;  /* 0x000000040b028825 */ /* 0x000fe200078e0002 */
[----:B------:R0:W-:Y:S04]  /*04e0*/  STG.E desc[UR4][R8.64], R6 ;  /* 0x0000000608007986 */ /* 0x0001e8000c101904 */
[----:B------:R0:W-:Y:S02]  /*04f0*/  @!P0 STG.E desc[UR4][R2.64], R7 ;  /* 0x0000000702008986 */ /* 0x0001e4000c101904 */
.L_x_17176:
[----:B------:R-:W-:Y:S05]  /*0500*/  BSYNC.RECONVERGENT B0 ;  /* 0x0000000000007941 */ /* 0x000fea0003800200 */
.L_x_17175:
[----:B0-----:R-:W0:Y:S01]  /*0510*/  @!P5 LDC.64 R6, c[0x0][0x388] ;  /* 0x0000e200ff06db82 */ /* 0x001e220000000a00 */
[----:B------:R-:W-:-:S13]  /*0520*/  ISETP.GE.AND P0, PT, R5, R4, PT ;  /* 0x000000040500720c */ /* 0x000fda0003f06270 */
[----:B------:R-:W-:Y:S05]  /*0530*/  @P0 EXIT ;  /* 0x000000000000094d */ /* 0x000fea0003800000 */
[----:B------:R-:W1:Y:S01]  /*0540*/  LDC.64 R2, c[0x0][0x398] ;  /* 0x0000e600ff027b82 */ /* 0x000e620000000a00 */
[C---:B-----5:R-:W-:Y:S02]  /*0550*/  @!P5 FSETP.NAN.FTZ.AND P1, PT, |R13|.reuse, |R13|, PT ;  /* 0x4000000d0d00d20b */ /* 0x060fe40003f38200 */
[----:B------:R-:W-:Y:S02]  /*0560*/  PLOP3.LUT P0, PT, PT, PT, PT, 0x80, 0x8 ;  /* 0x000000000008781c */ /* 0x000fe40003f0f070 */
[----:B------:R-:W-:Y:S02]  /*0570*/  @!P5 PLOP3.LUT P0, PT, P1, PT, PT, 0x80, 0x8 ;  /* 0x000000000008d81c */ /* 0x000fe40000f0f070 */
[----:B0-----:R-:W-:-:S11]  /*0580*/  @!P5 FMNMX.FTZ R4, R13, R6, !PT ;  /* 0x000000060d04d209 */ /* 0x001fd60007810000 */
[----:B------:R-:W-:Y:S01]  /*0590*/  @!P0 FMNMX.FTZ R13, R4, R7, PT ;  /* 0x00000007040d8209 */ /* 0x000fe20003810000 */
[----:B------:R-:W-:-:S04]  /*05a0*/  IMAD R7, R0, 0x200, R5 ;  /* 0x0000020000077824 */ /* 0x000fc800078e0205 */
[----:B------:R-:W-:Y:S02]  /*05b0*/  @!P5 IMAD.MOV.U32 R5, RZ, RZ, R13 ;  /* 0x000000ffff05d224 */ /* 0x000fe400078e000d */
[----:B-1----:R-:W-:-:S05]  /*05c0*/  IMAD.WIDE.U32 R2, R7, 0x4, R2 ;  /* 0x0000000407027825 */ /* 0x002fca00078e0002 */
[----:B------:R-:W-:Y:S01]  /*05d0*/  STG.E desc[UR4][R2.64], R5 ;  /* 0x0000000502007986 */ /* 0x000fe2000c101904 */
[----:B------:R-:W-:Y:S05]  /*05e0*/  EXIT ;  /* 0x000000000000794d */ /* 0x000fea0003800000 */
.L_x_17177:
        /* <DEDUP_REMOVED lines=9> */
.L_x_37149:


//--------------------- .text._ZN2at6native29vectorized_elementwise_kernelILi2EZZZNS0_17clamp_kernel_cudaERNS_18TensorIteratorBaseERKN3c106ScalarES7_ENKUlvE_clEvENKUlvE5_clEvEUlfE_St5arrayIPcLm2EEEEviT0_T1_ --------------------------
	.section	.text._ZN2at6native29vectorized_elementwise_kernelILi2EZZZNS0_17clamp_kernel_cudaERNS_18TensorIteratorBaseERKN3c106ScalarES7_ENKUlvE_clEvENKUlvE5_clEvEUlfE_St5arrayIPcLm2EEEEviT0_T1_,"ax",@progbits
	.align	128
        .global         _ZN2at6native29vectorized_elementwise_kernelILi2EZZZNS0_17clamp_kernel_cudaERNS_18TensorIteratorBaseERKN3c106ScalarES7_ENKUlvE_clEvENKUlvE5_clEvEUlfE_St5arrayIPcLm2EEEEviT0_T1_
        .type           _ZN2at6native29vectorized_elementwise_kernelILi2EZZZNS0_17clamp_kernel_cudaERNS_18TensorIteratorBaseERKN3c106ScalarES7_ENKUlvE_clEvENKUlvE5_clEvEUlfE_St5arrayIPcLm2EEEEviT0_T1_,@function
        .size           _ZN2at6native29vectorized_elementwise_kernelILi2EZZZNS0_17clamp_kernel_cudaERNS_18TensorIteratorBaseERKN3c106ScalarES7_ENKUlvE_clEvENKUlvE5_clEvEUlfE_St5arrayIPcLm2EEEEviT0_T1_,(.L_x_37150 - _ZN2at6native29vectorized_elementwise_kernelILi2EZZZNS0_17clamp_kernel_cudaERNS_18TensorIteratorBaseERKN3c106ScalarES7_ENKUlvE_clEvENKUlvE5_clEvEUlfE_St5arrayIPcLm2EEEEviT0_T1_)
        .other          _ZN2at6native29vectorized_elementwise_kernelILi2EZZZNS0_17clamp_kernel_cudaERNS_18TensorIteratorBaseERKN3c106ScalarES7_ENKUlvE_clEvENKUlvE5_clEvEUlfE_St5arrayIPcLm2EEEEviT0_T1_,@"STO_CUDA_ENTRY STV_DEFAULT"
_ZN2at6native29vectorized_elementwise_kernelILi2EZZZNS0_17clamp_kernel_cudaERNS_18TensorIteratorBaseERKN3c106ScalarES7_ENKUlvE_clEvENKUlvE5_clEvEUlfE_St5arrayIPcLm2EEEEviT0_T1_:
.text._ZN2at6native29vectorized_elementwise_kernelILi2EZZZNS0_17clamp_kernel_cudaERNS_18TensorIteratorBaseERKN3c106ScalarES7_ENKUlvE_clEvENKUlvE5_clEvEUlfE_St5arrayIPcLm2EEEEviT0_T1_:
        /* <DEDUP_REMOVED lines=9> */
[----:B------:R-:W-:Y:S01]  /*0090*/  IMAD.MOV.U32 R13, RZ, RZ, RZ ;  /* 0x000000ffff0d7224 */ /* 0x000fe200078e00ff */
        /* <DEDUP_REMOVED lines=11> */
[----:B------:R0:W2:Y:S07]  /*0150*/  @!P1 LDG.E R13, desc[UR4][R28.64] ;  /* 0x000000041c0d9981 */ /* 0x0000ae000c1e1900 */
[----:B------:R-:W-:Y:S01]  /*0160*/  @!P3 IMAD.IADD R9, R24, 0x1, R5 ;  /* 0x000000011809b824 */ /* 0x000fe200078e0205 */
[----:B------:R-:W3:Y:S01]  /*0170*/  @!P3 LDC.64 R26, c[0x0][0x3a0] ;  /* 0x0000e800ff1abb82 */ /* 0x000ee20000000a00 */
[----:B------:R-:W-:-:S05]  /*0180*/  @!P3 VIADD R5, R5, 0x80 ;  /* 0x000000800505b836 */ /* 0x000fca0000000000 */
[----:B------:R-:W-:-:S13]  /*0190*/  ISETP.GE.U32.AND P4, PT, R5, R22, PT ;  /* 0x000000160500720c */ /* 0x000fda0003f86070 */
[----:B------:R-:W-:Y:S02]  /*01a0*/  @!P4 IMAD.IADD R7, R24, 0x1, R5 ;  /* 0x000000011807c824 */ /* 0x000fe400078e0205 */
[----:B------:R-:W-:-:S05]  /*01b0*/  @!P4 VIADD R5, R5, 0x80 ;  /* 0x000000800505c836 */ /* 0x000fca0000000000 */
[----:B------:R-:W-:Y:S01]  /*01c0*/  ISETP.GE.U32.AND P0, PT, R5, R22, PT ;  /* 0x000000160500720c */ /* 0x000fe20003f06070 */
[----:B------:R-:W-:-:S12]  /*01d0*/  IMAD.MOV.U32 R19, RZ, RZ, RZ ;  /* 0x000000ffff137224 */ /* 0x000fd800078e00ff */
[----:B------:R-:W-:Y:S02]  /*01e0*/  @!P0 IMAD.IADD R11, R24, 0x1, R5 ;  /* 0x00000001180b8824 */ /* 0x000fe400078e0205 */
[----:B------:R-:W-:-:S05]  /*01f0*/  @!P0 VIADD R5, R5, 0x80 ;  /* 0x0000008005058836 */ /* 0x000fca0000000000 */
[----:B------:R-:W-:Y:S01]  /*0200*/  ISETP.GE.U32.AND P5, PT, R5, R22, PT ;  /* 0x000000160500720c */ /* 0x000fe20003fa6070 */
[----:B-1----:R-:W-:Y:S02]  /*0210*/  @!P2 IMAD.WIDE.U32 R16, R15, 0x4, R16 ;  /* 0x000000040f10a825 */ /* 0x002fe400078e0010 */
[----:B------:R-:W1:Y:S03]  /*0220*/  @!P4 LDC.64 R14, c[0x0][0x3a0] ;  /* 0x0000e800ff0ecb82 */ /* 0x000e660000000a00 */
[----:B------:R4:W5:Y:S01]  /*0230*/  @!P2 LDG.E R19, desc[UR4][R16.64] ;  /* 0x000000041013a981 */ /* 0x000962000c1e1900 */
[----:B---3--:R-:W-:-:S06]  /*0240*/  @!P3 IMAD.WIDE.U32 R26, R9, 0x4, R26 ;  /* 0x00000004091ab825 */ /* 0x008fcc00078e001a */
[----:B------:R-:W-:Y:S01]  /*0250*/  @!P5 IMAD.IADD R9, R24, 0x1, R5 ;  /* 0x000000011809d824 */ /* 0x000fe200078e0205 */
[----:B0-----:R-:W0:Y:S01]  /*0260*/  @!P5 LDC.64 R28, c[0x0][0x3a0] ;  /* 0x0000e800ff1cdb82 */ /* 0x001e220000000a00 */
[----:B------:R-:W-:Y:S02]  /*0270*/  @!P5 VIADD R5, R5, 0x80 ;  /* 0x000000800505d836 */ /* 0x000fe40000000000 */
[----:B------:R-:W-:-:S03]  /*0280*/  IMAD.MOV.U32 R23, RZ, RZ, RZ ;  /* 0x000000ffff177224 */ /* 0x000fc600078e00ff */
[----:B------:R-:W-:Y:S02]  /*0290*/  ISETP.GE.U32.AND P2, PT, R5, R22, PT ;  /* 0x000000160500720c */ /* 0x000fe40003f46070 */
[----:B----4-:R-:W3:Y:S01]  /*02a0*/  @!P0 LDC.64 R16, c[0x0][0x3a0] ;  /* 0x0000e800ff108b82 */ /* 0x010ee20000000a00 */
[----:B------:R4:W5:Y:S01]  /*02b0*/  @!P3 LDG.E R23, desc[UR4][R26.64] ;  /* 0x000000041a17b981 */ /* 0x000962000c1e1900 */
[----:B------:R-:W-:Y:S02]  /*02c0*/  IMAD.MOV.U32 R25, RZ, RZ, RZ ;  /* 0x000000ffff197224 */ /* 0x000fe400078e00ff */
[----:B-1----:R-:W-:-:S05]  /*02d0*/  @!P4 IMAD.WIDE.U32 R14, R7, 0x4, R14 ;  /* 0x00000004070ec825 */ /* 0x002fca00078e000e */
[----:B------:R1:W5:Y:S02]  /*02e0*/  @!P4 LDG.E R25, desc[UR4][R14.64] ;  /* 0x000000040e19c981 */ /* 0x000364000c1e1900 */
[----:B------:R-:W-:Y:S01]  /*02f0*/  @!P2 IMAD.IADD R7, R24, 0x1, R5 ;  /* 0x000000011807a824 */ /* 0x000fe200078e0205 */
[----:B----4-:R-:W4:Y:S01]  /*0300*/  @!P2 LDC.64 R26, c[0x0][0x3a0] ;  /* 0x0000e800ff1aab82 */ /* 0x010f220000000a00 */
[----:B------:R-:W-:-:S05]  /*0310*/  @!P2 VIADD R5, R5, 0x80 ;  /* 0x000000800505a836 */ /* 0x000fca0000000000 */
[----:B------:R-:W-:Y:S01]  /*0320*/  ISETP.GE.U32.AND P1, PT, R5, R22, PT ;  /* 0x000000160500720c */ /* 0x000fe20003f26070 */
[----:B---3--:R-:W-:-:S04]  /*0330*/  @!P0 IMAD.WIDE.U32 R16, R11, 0x4, R16 ;  /* 0x000000040b108825 */ /* 0x008fc800078e0010 */
[----:B------:R-:W-:-:S08]  /*0340*/  IMAD.MOV.U32 R11, RZ, RZ, RZ ;  /* 0x000000ffff0b7224 */ /* 0x000fd000078e00ff */
[----:B-1----:R-:W1:Y:S01]  /*0350*/  @!P1 LDC.64 R14, c[0x0][0x3a0] ;  /* 0x0000e800ff0e9b82 */ /* 0x002e620000000a00 */
[----:B0-----:R-:W-:Y:S01]  /*0360*/  @!P5 IMAD.WIDE.U32 R28, R9, 0x4, R28 ;  /* 0x00000004091cd825 */ /* 0x001fe200078e001c */
[----:B------:R-:W3:Y:S03]  /*0370*/  @!P0 LDG.E R11, desc[UR4][R16.64] ;  /* 0x00000004100b8981 */ /* 0x000ee6000c1e1900 */
[----:B------:R-:W-:Y:S02]  /*0380*/  IMAD.MOV.U32 R9, RZ, RZ, RZ ;  /* 0x000000ffff097224 */ /* 0x000fe400078e00ff */
[----:B----4-:R-:W-:-:S04]  /*0390*/  @!P2 IMAD.WIDE.U32 R26, R7, 0x4, R26 ;  /* 0x00000004071aa825 */ /* 0x010fc800078e001a */
[----:B------:R-:W4:Y:S01]  /*03a0*/  @!P5 LDG.E R9, desc[UR4][R28.64] ;  /* 0x000000041c09d981 */ /* 0x000f22000c1e1900 */
[----:B------:R-:W-:Y:S02]  /*03b0*/  IMAD.MOV.U32 R7, RZ, RZ, RZ ;  /* 0x000000ffff077224 */ /* 0x000fe400078e00ff */
[----:B------:R-:W-:-:S04]  /*03c0*/  @!P1 IMAD.IADD R5, R24, 0x1, R5 ;  /* 0x0000000118059824 */ /* 0x000fc800078e0205 */
[----:B------:R1:W4:Y:S02]  /*03d0*/  @!P2 LDG.E R7, desc[UR4][R26.64] ;  /* 0x000000041a07a981 */ /* 0x000324000c1e1900 */
[----:B-1----:R-:W-:-:S04]  /*03e0*/  @!P1 IMAD.WIDE.U32 R26, R5, 0x4, R14 ;  /* 0x00000004051a9825 */ /* 0x002fc800078e000e */
[----:B------:R-:W-:-:S06]  /*03f0*/  IMAD.MOV.U32 R5, RZ, RZ, RZ ;  /* 0x000000ffff057224 */ /* 0x000fcc00078e00ff */
[----:B------:R0:W4:Y:S01]  /*0400*/  @!P1 LDG.E R5, desc[UR4][R26.64] ;  /* 0x000000041a059981 */ /* 0x000122000c1e1900 */
[C---:B------:R-:W-:Y:S01]  /*0410*/  ISETP.GE.U32.AND P6, PT, R21.reuse, R22, PT ;  /* 0x000000161500720c */ /* 0x040fe20003fc6070 */
[----:B------:R-:W-:-:S05]  /*0420*/  VIADD R12, R21, 0x80 ;  /* 0x00000080150c7836 */ /* 0x000fca0000000000 */
[----:B------:R-:W-:-:S07]  /*0430*/  ISETP.GE.U32.AND P3, PT, R12, R22, PT ;  /* 0x000000160c00720c */ /* 0x000fce0003f66070 */
[----:B------:R-:W1:Y:S01]  /*0440*/  @!P6 LDC.64 R16, c[0x0][0x388] ;  /* 0x0000e200ff10eb82 */ /* 0x000e620000000a00 */
[----:B------:R-:W-:Y:S01]  /*0450*/  VIADD R29, R21, 0x100 ;  /* 0x00000100151d7836 */ /* 0x000fe20000000000 */
[----:B------:R-:W-:-:S04]  /*0460*/  PLOP3.LUT P0, PT, PT, PT, PT, 0x80, 0x8 ;  /* 0x000000000008781c */ /* 0x000fc80003f0f070 */
[----:B------:R-:W-:Y:S02]  /*0470*/  ISETP.GE.U32.AND P2, PT, R29, R22, PT ;  /* 0x000000161d00720c */ /* 0x000fe40003f46070 */
[----:B------:R-:W5:Y:S01]  /*0480*/  @!P3 LDC.64 R14, c[0x0][0x388] ;  /* 0x0000e200ff0ebb82 */ /* 0x000f620000000a00 */
[----:B0-----:R-:W-:Y:S01]  /*0490*/  VIADD R27, R21, 0x180 ;  /* 0x00000180151b7836 */ /* 0x001fe20000000000 */
[----:B------:R-:W-:Y:S02]  /*04a0*/  P2R R26, PR, RZ, 0x40 ;  /* 0x00000040ff1a7803 */ /* 0x000fe40000000000 */
[----:B--2---:R-:W-:-:S04]  /*04b0*/  @!P6 FSETP.NAN.FTZ.AND P1, PT, |R13|, |R13|, PT ;  /* 0x4000000d0d00e20b */ /* 0x004fc80003f38200 */
[----:B------:R-:W-:Y:S02]  /*04c0*/  @!P6 PLOP3.LUT P0, PT, P1, PT, PT, 0x80, 0x8 ;  /* 0x000000000008e81c */ /* 0x000fe40000f0f070 */
[----:B-1----:R-:W-:Y:S02]  /*04d0*/  @!P6 FMNMX.FTZ R16, R13, R16, !PT ;  /* 0x000000100d10e209 */ /* 0x002fe40007810000 */
[----:B------:R-:W-:-:S09]  /*04e0*/  PLOP3.LUT P1, PT, PT, PT, PT, 0x80, 0x8 ;  /* 0x000000000008781c */ /* 0x000fd20003f2f070 */
[----:B------:R-:W-:Y:S02]  /*04f0*/  @!P0 FMNMX.FTZ R13, R16, R17, PT ;  /* 0x00000011100d8209 */ /* 0x000fe40003810000 */
[----:B------:R-:W0:Y:S01]  /*0500*/  @!P2 LDC.64 R16, c[0x0][0x388] ;  /* 0x0000e200ff10ab82 */ /* 0x000e220000000a00 */
[----:B------:R-:W-:Y:S01]  /*0510*/  ISETP.GE.U32.AND P0, PT, R27, R22, PT ;  /* 0x000000161b00720c */ /* 0x000fe20003f06070 */
[----:B------:R-:W-:-:S05]  /*0520*/  VIADD R27, R21, 0x200 ;  /* 0x00000200151b7836 */ /* 0x000fca0000000000 */
[----:B------:R-:W-:Y:S02]  /*0530*/  ISETP.GE.U32.AND P5, PT, R27, R22, PT ;  /* 0x000000161b00720c */ /* 0x000fe40003fa6070 */
[----:B-----5:R-:W-:-:S04]  /*0540*/  @!P3 FSETP.NAN.FTZ.AND P4, PT, |R19|, |R19|, PT ;  /* 0x400000131300b20b */ /* 0x020fc80003f98200 */
[----:B------:R-:W-:Y:S02]  /*0550*/  @!P3 PLOP3.LUT P1, PT, P4, PT, PT, 0x80, 0x8 ;  /* 0x000000000008b81c */ /* 0x000fe4000272f070 */
[----:B------:R-:W-:Y:S02]  /*0560*/  @!P3 FMNMX.FTZ R14, R19, R14, !PT ;  /* 0x0000000e130eb209 */ /* 0x000fe40007810000 */
[----:B------:R-:W-:-:S09]  /*0570*/  @!P2 FSETP.NAN.FTZ.AND P4, PT, |R23|, |R23|, PT ;  /* 0x400000171700a20b */ /* 0x000fd20003f98200 */
[----:B------:R-:W-:Y:S02]  /*0580*/  @!P1 FMNMX.FTZ R19, R14, R15, PT ;  /* 0x0000000f0e139209 */ /* 0x000fe40003810000 */
[----:B------:R-:W-:Y:S01]  /*0590*/  PLOP3.LUT P1, PT, PT, PT, PT, 0x80, 0x8 ;  /* 0x000000000008781c */ /* 0x000fe20003f2f070 */
[----:B------:R-:W1:Y:S01]  /*05a0*/  @!P0 LDC.64 R14, c[0x0][0x388] ;  /* 0x0000e200ff0e8b82 */ /* 0x000e620000000a00 */
[----:B------:R-:W-:Y:S01]  /*05b0*/  @!P2 PLOP3.LUT P1, PT, P4, PT, PT, 0x80, 0x8 ;  /* 0x000000000008a81c */ /* 0x000fe2000272f070 */
[----:B------:R-:W-:Y:S02]  /*05c0*/  @!P3 IMAD.MOV.U32 R3, RZ, RZ, R19 ;  /* 0x000000ffff03b224 */ /* 0x000fe400078e0013 */
[----:B------:R-:W-:Y:S01]  /*05d0*/  VIADD R19, R21, 0x280 ;  /* 0x0000028015137836 */ /* 0x000fe20000000000 */
[----:B0-----:R-:W-:Y:S02]  /*05e0*/  @!P2 FMNMX.FTZ R16, R23, R16, !PT ;  /* 0x000000101710a209 */ /* 0x001fe40007810000 */
[----:B------:R-:W-:-:S02]  /*05f0*/  @!P0 FSETP.NAN.FTZ.AND P3, PT, |R25|, |R25|, PT ;  /* 0x400000191900820b */ /* 0x000fc40003f78200 */
[----:B------:R-:W-:-:S05]  /*0600*/  ISETP.GE.U32.AND P4, PT, R19, R22, PT ;  /* 0x000000161300720c */ /* 0x000fca0003f86070 */
[----:B------:R-:W-:Y:S02]  /*0610*/  @!P1 FMNMX.FTZ R23, R16, R17, PT ;  /* 0x0000001110179209 */ /* 0x000fe40003810000 */
[----:B------:R-:W-:Y:S01]  /*0620*/  PLOP3.LUT P1, PT, PT, PT, PT, 0x80, 0x8 ;  /* 0x000000000008781c */ /* 0x000fe20003f2f070 */
[----:B------:R-:W0:Y:S01]  /*0630*/  @!P5 LDC.64 R16, c[0x0][0x388] ;  /* 0x0000e200ff10db82 */ /* 0x000e220000000a00 */
[----:B------:R-:W-:Y:S02]  /*0640*/  @!P0 PLOP3.LUT P1, PT, P3, PT, PT, 0x80, 0x8 ;  /* 0x000000000008881c */ /* 0x000fe40001f2f070 */
[----:B-1----:R-:W-:-:S05]  /*0650*/  @!P0 FMNMX.FTZ R14, R25, R14, !PT ;  /* 0x0000000e190e8209 */ /* 0x002fca0007810000 */
[----:B------:R-:W1:Y:S01]  /*0660*/  @!P4 LDC.64 R18, c[0x0][0x388] ;  /* 0x0000e200ff12cb82 */ /* 0x000e620000000a00 */
[----:B---3--:R-:W-:-:S05]  /*0670*/  @!P5 FSETP.NAN.FTZ.AND P3, PT, |R11|, |R11|, PT ;  /* 0x4000000b0b00d20b */ /* 0x008fca0003f78200 */
[----:B------:R-:W-:Y:S01]  /*0680*/  @!P1 FMNMX.FTZ R25, R14, R15, PT ;  /* 0x0000000f0e199209 */ /* 0x000fe20003810000 */
[----:B------:R-:W-:Y:S01]  /*0690*/  VIADD R15, R21, 0x300 ;  /* 0x00000300150f7836 */ /* 0x000fe20000000000 */
[----:B------:R-:W-:Y:S01]  /*06a0*/  PLOP3.LUT P1, PT, PT, PT, PT, 0x80, 0x8 ;  /* 0x000000000008781c */ /* 0x000fe20003f2f070 */
[----:B------:R-:W-:Y:S01]  /*06b0*/  @!P2 IMAD.MOV.U32 R2, RZ, RZ, R23 ;  /* 0x000000ffff02a224 */ /* 0x000fe200078e0017 */
[----:B------:R-:W-:Y:S02]  /*06c0*/  @!P5 PLOP3.LUT P1, PT, P3, PT, PT, 0x80, 0x8 ;  /* 0x000000000008d81c */ /* 0x000fe40001f2f070 */
[----:B------:R-:W-:Y:S01]  /*06d0*/  ISETP.GE.U32.AND P3, PT, R15, R22, PT ;  /* 0x000000160f00720c */ /* 0x000fe20003f66070 */
[----:B------:R-:W-:Y:S01]  /*06e0*/  VIADD R15, R21, 0x380 ;  /* 0x00000380150f7836 */ /* 0x000fe20000000000 */
[----:B----4-:R-:W-:Y:S01]  /*06f0*/  @!P4 FSETP.NAN.FTZ.AND P2, PT, |R9|, |R9|, PT ;  /* 0x400000090900c20b */ /* 0x010fe20003f58200 */
[----:B------:R-:W-:Y:S01]  /*0700*/  @!P0 IMAD.MOV.U32 R0, RZ, RZ, R25 ;  /* 0x000000ffff008224 */ /* 0x000fe200078e0019 */
[----:B------:R-:W-:-:S02]  /*0710*/  PLOP3.LUT P0, PT, PT, PT, PT, 0x80, 0x8 ;  /* 0x000000000008781c */ /* 0x000fc40003f0f070 */
[----:B------:R-:W-:Y:S02]  /*0720*/  @!P4 PLOP3.LUT P0, PT, P2, PT, PT, 0x80, 0x8 ;  /* 0x000000000008c81c */ /* 0x000fe4000170f070 */
[----:B------:R-:W-:Y:S02]  /*0730*/  ISETP.GE.U32.AND P2, PT, R15, R22, PT ;  /* 0x000000160f00720c */ /* 0x000fe40003f46070 */
[----:B0-----:R-:W-:Y:S02]  /*0740*/  @!P5 FMNMX.FTZ R16, R11, R16, !PT ;  /* 0x000000100b10d209 */ /* 0x001fe40007810000 */
[----:B-1----:R-:W-:Y:S01]  /*0750*/  @!P4 FMNMX.FTZ R18, R9, R18, !PT ;  /* 0x000000120912c209 */ /* 0x002fe20007810000 */
[----:B------:R-:W0:Y:S01]  /*0760*/  @!P3 LDC.64 R14, c[0x0][0x388] ;  /* 0x0000e200ff0ebb82 */ /* 0x000e220000000a00 */
[----:B------:R-:W-:Y:S02]  /*0770*/  @!P1 FMNMX.FTZ R11, R16, R17, PT ;  /* 0x00000011100b9209 */ /* 0x000fe40003810000 */
[----:B------:R-:W-:-:S03]  /*0780*/  @!P3 FSETP.NAN.FTZ.AND P1, PT, |R7|, |R7|, PT ;  /* 0x400000070700b20b */ /* 0x000fc60003f38200 */
[----:B------:R-:W-:Y:S02]  /*0790*/  @!P0 FMNMX.FTZ R9, R18, R19, PT ;  /* 0x0000001312098209 */ /* 0x000fe40003810000 */
[----:B------:R-:W-:Y:S01]  /*07a0*/  PLOP3.LUT P0, PT, PT, PT, PT, 0x80, 0x8 ;  /* 0x000000000008781c */ /* 0x000fe20003f0f070 */
[----:B------:R-:W1:Y:S01]  /*07b0*/  @!P2 LDC.64 R16, c[0x0][0x388] ;  /* 0x0000e200ff10ab82 */ /* 0x000e620000000a00 */
[----:B------:R-:W-:Y:S02]  /*07c0*/  @!P3 PLOP3.LUT P0, PT, P1, PT, PT, 0x80, 0x8 ;  /* 0x000000000008b81c */ /* 0x000fe40000f0f070 */
[----:B------:R-:W-:Y:S02]  /*07d0*/  @!P2 FSETP.NAN.FTZ.AND P6, PT, |R5|, |R5|, PT ;  /* 0x400000050500a20b */ /* 0x000fe40003fd8200 */
[----:B------:R-:W-:Y:S02]  /*07e0*/  PLOP3.LUT P1, PT, PT, PT, PT, 0x80, 0x8 ;  /* 0x000000000008781c */ /* 0x000fe40003f2f070 */
[----:B------:R-:W-:-:S02]  /*07f0*/  @!P2 PLOP3.LUT P1, PT, P6, PT, PT, 0x80, 0x8 ;  /* 0x000000000008a81c */ /* 0x000fc4000372f070 */
[----:B------:R-:W-:-:S13]  /*0800*/  ISETP.NE.AND P6, PT, R26, RZ, PT ;  /* 0x000000ff1a00720c */ /* 0x000fda0003fc5270 */
[----:B------:R-:W2:Y:S01]  /*0810*/  @!P6 LDC.64 R18, c[0x0][0x398] ;  /* 0x0000e600ff12eb82 */ /* 0x000ea20000000a00 */
[----:B------:R-:W-:Y:S02]  /*0820*/  @!P6 IMAD.IADD R23, R24, 0x1, R21 ;  /* 0x000000011817e824 */ /* 0x000fe400078e0215 */
[----:B------:R-:W-:Y:S01]  /*0830*/  @!P6 IMAD.MOV.U32 R20, RZ, RZ, R13 ;  /* 0x000000ffff14e224 */ /* 0x000fe200078e000d */
[----:B0-----:R-:W-:Y:S01]  /*0840*/  @!P3 FMNMX.FTZ R14, R7, R14, !PT ;  /* 0x0000000e070eb209 */ /* 0x001fe20007810000 */
[----:B------:R-:W-:-:S03]  /*0850*/  @!P6 IMAD.MOV.U32 R21, RZ, RZ, R12 ;  /* 0x000000ffff15e224 */ /* 0x000fc600078e000c */
[----:B------:R-:W-:Y:S02]  /*0860*/  @!P0 FMNMX.FTZ R7, R14, R15, PT ;  /* 0x0000000f0e078209 */ /* 0x000fe40003810000 */
[----:B------:R-:W-:Y:S01]  /*0870*/  ISETP.GE.U32.AND P0, PT, R21, R22, PT ;  /* 0x000000161500720c */ /* 0x000fe20003f06070 */
[----:B--2---:R-:W-:-:S05]  /*0880*/  @!P6 IMAD.WIDE.U32 R18, R23, 0x4, R18 ;  /* 0x000000041712e825 */ /* 0x004fca00078e0012 */
[----:B------:R0:W-:Y:S01]  /*0890*/  @!P6 STG.E desc[UR4][R18.64], R20 ;  /* 0x000000141200e986 */ /* 0x0001e2000c101904 */
[----:B-1----:R-:W-:Y:S01]  /*08a0*/  @!P2 FMNMX.FTZ R16, R5, R16, !PT ;  /* 0x000000100510a209 */ /* 0x002fe20007810000 */
[----:B------:R-:W-:Y:S04]  /*08b0*/  BSSY.RECONVERGENT B0, `(.L_x_17179) ;  /* 0x0000031000007945 */ /* 0x000fe80003800200 */
[----:B------:R-:W-:Y:S01]  /*08c0*/  BSSY.RELIABLE B1, `(.L_x_17180) ;  /* 0x0000029000017945 */ /* 0x000fe20003800100 */
[----:B------:R-:W-:Y:S01]  /*08d0*/  @!P1 FMNMX.FTZ R5, R16, R17, PT ;  /* 0x0000001110059209 */ /* 0x000fe20003810000 */
[----:B------:R-:W-:Y:S02]  /*08e0*/  @!P5 IMAD.MOV.U32 R4, RZ, RZ, R11 ;  /* 0x000000ffff04d224 */ /* 0x000fe400078e000b */
[----:B------:R-:W-:-:S02]  /*08f0*/  @!P4 IMAD.MOV.U32 R6, RZ, RZ, R9 ;  /* 0x000000ffff06c224 */ /* 0x000fc400078e0009 */
[----:B------:R-:W-:Y:S02]  /*0900*/  @!P3 IMAD.MOV.U32 R8, RZ, RZ, R7 ;  /* 0x000000ffff08b224 */ /* 0x000fe400078e0007 */
[----:B------:R-:W-:Y:S01]  /*0910*/  @!P2 IMAD.MOV.U32 R10, RZ, RZ, R5 ;  /* 0x000000ffff0aa224 */ /* 0x000fe200078e0005 */
[----:B0-----:R-:W-:Y:S06]  /*0920*/  @P0 BRA `(.L_x_17181) ;  /* 0x0000000000300947 */ /* 0x001fec0003800000 */
        /* <DEDUP_REMOVED lines=12> */
.L_x_17181:
[----:B------:R-:W-:-:S13]  /*09f0*/  ISETP.GE.U32.AND P0, PT, R21, R22, PT ;  /* 0x000000161500720c */ /* 0x000fda0003f06070 */
[----:B------:R-:W-:Y:S05]  /*0a00*/  @P0 BRA `(.L_x_17183) ;  /* 0x0000000000300947 */ /* 0x000fea0003800000 */
[----:B0-----:R-:W0:Y:S01]  /*0a10*/  LDC.64 R2, c[0x0][0x398] ;  /* 0x0000e600ff027b82 */ /* 0x001e220000000a00 */
[----:B------:R-:W-:Y:S02]  /*0a20*/  IMAD.IADD R5, R24, 0x1, R21 ;  /* 0x0000000118057824 */ /* 0x000fe400078e0215 */
[----:B------:R-:W-:Y:S02]  /*0a30*/  VIADD R21, R21, 0x80 ;  /* 0x0000008015157836 */ /* 0x000fe40000000000 */
[----:B0-----:R-:W-:-:S05]  /*0a40*/  IMAD.WIDE.U32 R2, R5, 0x4, R2 ;  /* 0x0000000405027825 */ /* 0x001fca00078e0002 */
[----:B------:R1:W-:Y:S02]  /*0a50*/  STG.E desc[UR4][R2.64], R0 ;  /* 0x0000000002007986 */ /* 0x0003e4000c101904 */
.L_x_17182:
[----:B------:R-:W-:-:S13]  /*0a60*/  ISETP.GE.U32.AND P0, PT, R21, R22, PT ;  /* 0x000000161500720c */ /* 0x000fda0003f06070 */
[----:B------:R-:W-:Y:S05]  /*0a70*/  @P0 BRA `(.L_x_17184) ;  /* 0x0000000000340947 */ /* 0x000fea0003800000 */
[----:B01----:R-:W0:Y:S01]  /*0a80*/  LDC.64 R2, c[0x0][0x398] ;  /* 0x0000e600ff027b82 */ /* 0x003e220000000a00 */
[----:B------:R-:W-:Y:S02]  /*0a90*/  IMAD.IADD R5, R24, 0x1, R21 ;  /* 0x0000000118057824 */ /* 0x000fe400078e0215 */
[----:B------:R-:W-:Y:S02]  /*0aa0*/  VIADD R21, R21, 0x80 ;  /* 0x0000008015157836 */ /* 0x000fe40000000000 */
[----:B0-----:R-:W-:-:S05]  /*0ab0*/  IMAD.WIDE.U32 R2, R5, 0x4, R2 ;  /* 0x0000000405027825 */ /* 0x001fca00078e0002 */
[----:B------:R1:W-:Y:S02]  /*0ac0*/  STG.E desc[UR4][R2.64], R4 ;  /* 0x0000000402007986 */ /* 0x0003e4000c101904 */
.L_x_17183:
        /* <DEDUP_REMOVED lines=8> */
.L_x_17184:
[----:B------:R-:W-:Y:S05]  /*0b50*/  BSYNC.RELIABLE B1 ;  /* 0x0000000000017941 */ /* 0x000fea0003800100 */
.L_x_17180:
[----:B------:R-:W-:-:S13]  /*0b60*/  ISETP.GE.U32.AND P0, PT, R21, R22, PT ;  /* 0x000000161500720c */ /* 0x000fda0003f06070 */
[----:B012---:R-:W0:Y:S01]  /*0b70*/  @!P0 LDC.64 R2, c[0x0][0x398] ;  /* 0x0000e600ff028b82 */ /* 0x007e220000000a00 */
[----:B------:R-:W-:Y:S02]  /*0b80*/  @!P0 IMAD.IADD R5, R24, 0x1, R21 ;  /* 0x0000000118058824 */ /* 0x000fe400078e0215 */
[----:B------:R-:W-:Y:S02]  /*0b90*/  @!P0 VIADD R21, R21, 0x80 ;  /* 0x0000008015158836 */ /* 0x000fe40000000000 */
[----:B0-----:R-:W-:-:S05]  /*0ba0*/  @!P0 IMAD.WIDE.U32 R2, R5, 0x4, R2 ;  /* 0x0000000405028825 */ /* 0x001fca00078e0002 */
[----:B------:R2:W-:Y:S02]  /*0bb0*/  @!P0 STG.E desc[UR4][R2.64], R8 ;  /* 0x0000000802008986 */ /* 0x0005e4000c101904 */
.L_x_17185:
[----:B------:R-:W-:Y:S05]  /*0bc0*/  BSYNC.RECONVERGENT B0 ;  /* 0x0000000000007941 */ /* 0x000fea0003800200 */
.L_x_17179:
        /* <DEDUP_REMOVED lines=8> */
.L_x_17178:
[----:B------:R-:W0:Y:S01]  /*0c50*/  S2R R15, SR_TID.X ;  /* 0x00000000000f7919 */ /* 0x000e220000002100 */
[----:B------:R-:W1:Y:S01]  /*0c60*/  LDC.64 R2, c[0x0][0x3a0] ;  /* 0x0000e800ff027b82 */ /* 0x000e620000000a00 */
[----:B------:R-:W2:Y:S07]  /*0c70*/  LDCU.64 UR6, c[0x0][0x388] ;  /* 0x00007100ff0677ac */ /* 0x000eae0008000a00 */
[----:B------:R-:W3:Y:S01]  /*0c80*/  LDC.64 R12, c[0x0][0x398] ;  /* 0x0000e600ff0c7b82 */ /* 0x000ee20000000a00 */
[----:B-1----:R-:W-:-:S04]  /*0c90*/  IMAD.WIDE.U32 R2, R24, 0x4, R2 ;  /* 0x0000000418027825 */ /* 0x002fc800078e0002 */
[----:B0-----:R-:W-:-:S05]  /*0ca0*/  IMAD.WIDE.U32 R10, R15, 0x8, R2 ;  /* 0x000000080f0a7825 */ /* 0x001fca00078e0002 */
[----:B------:R-:W4:Y:S04]  /*0cb0*/  LDG.E.64 R6, desc[UR4][R10.64] ;  /* 0x000000040a067981 */ /* 0x000f28000c1e1b00 */
[----:B------:R-:W5:Y:S04]  /*0cc0*/  LDG.E.64 R4, desc[UR4][R10.64+0x400] ;  /* 0x000400040a047981 */ /* 0x000f68000c1e1b00 */
[----:B------:R-:W5:Y:S04]  /*0cd0*/  LDG.E.64 R2, desc[UR4][R10.64+0x800] ;  /* 0x000800040a027981 */ /* 0x000f68000c1e1b00 */
[----:B------:R-:W5:Y:S01]  /*0ce0*/  LDG.E.64 R8, desc[UR4][R10.64+0xc00] ;  /* 0x000c00040a087981 */ /* 0x000f62000c1e1b00 */
[----:B---3--:R-:W-:-:S04]  /*0cf0*/  IMAD.WIDE.U32 R24, R24, 0x4, R12 ;  /* 0x0000000418187825 */ /* 0x008fc800078e000c */
[----:B------:R-:W-:Y:S01]  /*0d00*/  IMAD.WIDE.U32 R24, R15, 0x8, R24 ;  /* 0x000000080f187825 */ /* 0x000fe200078e0018 */
[C---:B----4-:R-:W-:Y:S02]  /*0d10*/  FSETP.NAN.FTZ.AND P3, PT, |R6|.reuse, |R6|, PT ;  /* 0x400000060600720b */ /* 0x050fe40003f78200 */
[----:B------:R-:W-:Y:S02]  /*0d20*/  FSETP.NAN.FTZ.AND P2, PT, |R7|, |R7|, PT ;  /* 0x400000070700720b */ /* 0x000fe40003f58200 */
[----:B--2---:R-:W-:Y:S02]  /*0d30*/  FMNMX.FTZ R0, R6, UR6, !PT ;  /* 0x0000000606007c09 */ /* 0x004fe4000f810000 */
[----:B-----5:R-:W-:Y:S02]  /*0d40*/  FSETP.NAN.FTZ.AND P1, PT, |R4|, |R4|, PT ;  /* 0x400000040400720b */ /* 0x020fe40003f38200 */
[----:B------:R-:W-:Y:S02]  /*0d50*/  FSETP.NAN.FTZ.AND P0, PT, |R5|, |R5|, PT ;  /* 0x400000050500720b */ /* 0x000fe40003f18200 */
[----:B------:R-:W-:-:S02]  /*0d60*/  FSETP.NAN.FTZ.AND P4, PT, |R3|, |R3|, PT ;  /* 0x400000030300720b */ /* 0x000fc40003f98200 */
[----:B------:R-:W-:Y:S02]  /*0d70*/  FSETP.NAN.FTZ.AND P5, PT, |R8|, |R8|, PT ;  /* 0x400000080800720b */ /* 0x000fe40003fb8200 */
[----:B------:R-:W-:Y:S02]  /*0d80*/  @!P3 FMNMX.FTZ R6, R0, UR7, PT ;  /* 0x000000070006bc09 */ /* 0x000fe4000b810000 */
[----:B------:R-:W-:Y:S02]  /*0d90*/  FSETP.NAN.FTZ.AND P3, PT, |R2|, |R2|, PT ;  /* 0x400000020200720b */ /* 0x000fe40003f78200 */
[----:B------:R-:W-:Y:S02]  /*0da0*/  FSETP.NAN.FTZ.AND P6, PT, |R9|, |R9|, PT ;  /* 0x400000090900720b */ /* 0x000fe40003fd8200 */
[----:B------:R-:W-:Y:S02]  /*0db0*/  FMNMX.FTZ R0, R7, UR6, !PT ;  /* 0x0000000607007c09 */ /* 0x000fe4000f810000 */
[----:B------:R-:W-:-:S02]  /*0dc0*/  FMNMX.FTZ R10, R4, UR6, !PT ;  /* 0x00000006040a7c09 */ /* 0x000fc4000f810000 */
[----:B------:R-:W-:Y:S02]  /*0dd0*/  FMNMX.FTZ R11, R5, UR6, !PT ;  /* 0x00000006050b7c09 */ /* 0x000fe4000f810000 */
[----:B------:R-:W-:Y:S02]  /*0de0*/  @!P2 FMNMX.FTZ R7, R0, UR7, PT ;  /* 0x000000070007ac09 */ /* 0x000fe4000b810000 */
[----:B------:R-:W-:Y:S02]  /*0df0*/  @!P1 FMNMX.FTZ R4, R10, UR7, PT ;  /* 0x000000070a049c09 */ /* 0x000fe4000b810000 */
[----:B------:R-:W-:Y:S01]  /*0e00*/  @!P0 FMNMX.FTZ R5, R11, UR7, PT ;  /* 0x000000070b058c09 */ /* 0x000fe2000b810000 */
[----:B------:R-:W-:Y:S01]  /*0e10*/  STG.E.64 desc[UR4][R24.64], R6 ;  /* 0x0000000618007986 */ /* 0x000fe2000c101b04 */
[----:B------:R-:W-:Y:S02]  /*0e20*/  FMNMX.FTZ R0, R2, UR6, !PT ;  /* 0x0000000602007c09 */ /* 0x000fe4000f810000 */
[----:B------:R-:W-:Y:S01]  /*0e30*/  FMNMX.FTZ R10, R3, UR6, !PT ;  /* 0x00000006030a7c09 */ /* 0x000fe2000f810000 */
[----:B------:R-:W-:Y:S01]  /*0e40*/  STG.E.64 desc[UR4][R24.64+0x400], R4 ;  /* 0x0004000418007986 */ /* 0x000fe2000c101b04 */
[----:B------:R-:W-:-:S02]  /*0e50*/  FMNMX.FTZ R11, R8, UR6, !PT ;  /* 0x00000006080b7c09 */ /* 0x000fc4000f810000 */
[----:B------:R-:W-:Y:S02]  /*0e60*/  FMNMX.FTZ R12, R9, UR6, !PT ;  /* 0x00000006090c7c09 */ /* 0x000fe4000f810000 */
[----:B------:R-:W-:Y:S02]  /*0e70*/  @!P3 FMNMX.FTZ R2, R0, UR7, PT ;  /* 0x000000070002bc09 */ /* 0x000fe4000b810000 */
[----:B------:R-:W-:Y:S02]  /*0e80*/  @!P4 FMNMX.FTZ R3, R10, UR7, PT ;  /* 0x000000070a03cc09 */ /* 0x000fe4000b810000 */
[----:B------:R-:W-:Y:S02]  /*0e90*/  @!P5 FMNMX.FTZ R8, R11, UR7, PT ;  /* 0x000000070b08dc09 */ /* 0x000fe4000b810000 */
[----:B------:R-:W-:Y:S01]  /*0ea0*/  @!P6 FMNMX.FTZ R9, R12, UR7, PT ;  /* 0x000000070c09ec09 */ /* 0x000fe2000b810000 */
[----:B------:R-:W-:Y:S04]  /*0eb0*/  STG.E.64 desc[UR4][R24.64+0x800], R2 ;  /* 0x0008000218007986 */ /* 0x000fe8000c101b04 */
[----:B------:R-:W-:Y:S01]  /*0ec0*/  STG.E.64 desc[UR4][R24.64+0xc00], R8 ;  /* 0x000c000818007986 */ /* 0x000fe2000c101b04 */
[----:B------:R-:W-:Y:S05]  /*0ed0*/  EXIT ;  /* 0x000000000000794d */ /* 0x000fea0003800000 */
.L_x_17186:
        /* <DEDUP_REMOVED lines=10> */
.L_x_37150:


//--------------------- .text._ZN2at6native29vectorized_elementwise_kernelILi4EZZZNS0_17clamp_kernel_cudaERNS_18TensorIteratorBaseERKN3c106ScalarES7_ENKUlvE_clEvENKUlvE5_clEvEUlfE_St5arrayIPcLm2EEEEviT0_T1_ --------------------------
	.section	.text._ZN2at6native29vectorized_elementwise_kernelILi4EZZZNS0_17clamp_kernel_cudaERNS_18TensorIteratorBaseERKN3c106ScalarES7_ENKUlvE_clEvENKUlvE5_clEvEUlfE_St5arrayIPcLm2EEEEviT0_T1_,"ax",@progbits
	.align	128
        .global         _ZN2at6native29vectorized_elementwise_kernelILi4EZZZNS0_17clamp_kernel_cudaERNS_18TensorIteratorBaseERKN3c106ScalarES7_ENKUlvE_clEvENKUlvE5_clEvEUlfE_St5arrayIPcLm2EEEEviT0_T1_
        .type           _ZN2at6native29vectorized_elementwise_kernelILi4EZZZNS0_17clamp_kernel_cudaERNS_18TensorIteratorBaseERKN3c106ScalarES7_ENKUlvE_clEvENKUlvE5_clEvEUlfE_St5arrayIPcLm2EEEEviT0_T1_,@function
        .size           _ZN2at6native29vectorized_elementwise_kernelILi4EZZZNS0_17clamp_kernel_cudaERNS_18TensorIteratorBaseERKN3c106ScalarES7_ENKUlvE_clEvENKUlvE5_clEvEUlfE_St5arrayIPcLm2EEEEviT0_T1_,(.L_x_37151 - _ZN2at6native29vectorized_elementwise_kernelILi4EZZZNS0_17clamp_kernel_cudaERNS_18TensorIteratorBaseERKN3c106ScalarES7_ENKUlvE_clEvENKUlvE5_clEvEUlfE_St5arrayIPcLm2EEEEviT0_T1_)
        .other          _ZN2at6native29vectorized_elementwise_kernelILi4EZZZNS0_17clamp_kernel_cudaERNS_18TensorIteratorBaseERKN3c106ScalarES7_ENKUlvE_clEvENKUlvE5_clEvEUlfE_St5arrayIPcLm2EEEEviT0_T1_,@"STO_CUDA_ENTRY STV_DEFAULT"
_ZN2at6native29vectorized_elementwise_kernelILi4EZZZNS0_17clamp_kernel_cudaERNS_18TensorIteratorBaseERKN3c106ScalarES7_ENKUlvE_clEvENKUlvE5_clEvEUlfE_St5arrayIPcLm2EEEEviT0_T1_:
.text._ZN2at6native29vectorized_elementwise_kernelILi4EZZZNS0_17clamp_kernel_cudaERNS_18TensorIteratorBaseERKN3c106ScalarES7_ENKUlvE_clEvENKUlvE5_clEvEUlfE_St5arrayIPcLm2EEEEviT0_T1_:
        /* <DEDUP_REMOVED lines=159> */
.L_x_17190:
[----:B------:R-:W-:-:S13]  /*09f0*/  ISETP.GE.U32.AND P0, PT, R21, R22, PT ;  /* 0x000000161500720c */ /* 0x000fda0003f06070 */
[----:B------:R-:W-:Y:S05]  /*0a00*/  @P0 BRA `(.L_x_17192) ;  /* 0x0000000000300947 */ /* 0x000fea0003800000 */
[----:B0-----:R-:W0:Y:S01]  /*0a10*/  LDC.64 R2, c[0x0][0x398] ;  /* 0x0000e600ff027b82 */ /* 0x001e220000000a00 */
[----:B------:R-:W-:Y:S02]  /*0a20*/  IMAD.IADD R5, R24, 0x1, R21 ;  /* 0x0000000118057824 */ /* 0x000fe400078e0215 */
[----:B------:R-:W-:Y:S02]  /*0a30*/  VIADD R21, R21, 0x80 ;  /* 0x0000008015157836 */ /* 0x000fe40000000000 */
[----:B0-----:R-:W-:-:S05]  /*0a40*/  IMAD.WIDE.U32 R2, R5, 0x4, R2 ;  /* 0x0000000405027825 */ /* 0x001fca00078e0002 */
[----:B------:R1:W-:Y:S02]  /*0a50*/  STG.E desc[UR4][R2.64], R0 ;  /* 0x0000000002007986 */ /* 0x0003e4000c101904 */
.L_x_17191:
[----:B------:R-:W-:-:S13]  /*0a60*/  ISETP.GE.U32.AND P0, PT, R21, R22, PT ;  /* 0x000000161500720c */ /* 0x000fda0003f06070 */
[----:B------:R-:W-:Y:S05]  /*0a70*/  @P0 BRA `(.L_x_17193) ;  /* 0x0000000000340947 */ /* 0x000fea0003800000 */
[----:B01----:R-:W0:Y:S01]  /*0a80*/  LDC.64 R2, c[0x0][0x398] ;  /* 0x0000e600ff027b82 */ /* 0x003e220000000a00 */
[----:B------:R-:W-:Y:S02]  /*0a90*/  IMAD.IADD R5, R24, 0x1, R21 ;  /* 0x0000000118057824 */ /* 0x000fe400078e0215 */
[----:B------:R-:W-:Y:S02]  /*0aa0*/  VIADD R21, R21, 0x80 ;  /* 0x0000008015157836 */ /* 0x000fe40000000000 */
[----:B0-----:R-:W-:-:S05]  /*0ab0*/  IMAD.WIDE.U32 R2, R5, 0x4, R2 ;  /* 0x0000000405027825 */ /* 0x001fca00078e0002 */
[----:B------:R1:W-:Y:S02]  /*0ac0*/  STG.E desc[UR4][R2.64], R4 ;  /* 0x0000000402007986 */ /* 0x0003e4000c101904 */
.L_x_17192:
        /* <DEDUP_REMOVED lines=8> */
.L_x_17193:
[----:B------:R-:W-:Y:S05]  /*0b50*/  BSYNC.RELIABLE B1 ;  /* 0x0000000000017941 */ /* 0x000fea0003800100 */
.L_x_17189:
[----:B------:R-:W-:-:S13]  /*0b60*/  ISETP.GE.U32.AND P0, PT, R21, R22, PT ;  /* 0x000000161500720c */ /* 0x000fda0003f06070 */
[----:B012---:R-:W0:Y:S01]  /*0b70*/  @!P0 LDC.64 R2, c[0x0][0x398] ;  /* 0x0000e600ff028b82 */ /* 0x007e220000000a00 */
[----:B------:R-:W-:Y:S02]  /*0b80*/  @!P0 IMAD.IADD R5, R24, 0x1, R21 ;  /* 0x0000000118058824 */ /* 0x000fe400078e0215 */
[----:B------:R-:W-:Y:S02]  /*0b90*/  @!P0 VIADD R21, R21, 0x80 ;  /* 0x0000008015158836 */ /* 0x000fe40000000000 */
[----:B0-----:R-:W-:-:S05]  /*0ba0*/  @!P0 IMAD.WIDE.U32 R2, R5, 0x4, R2 ;  /* 0x0000000405028825 */ /* 0x001fca00078e0002 */
[----:B------:R2:W-:Y:S02]  /*0bb0*/  @!P0 STG.E desc[UR4][R2.64], R8 ;  /* 0x0000000802008986 */ /* 0x0005e4000c101904 */
.L_x_17194:
[----:B------:R-:W-:Y:S05]  /*0bc0*/  BSYNC.RECONVERGENT B0 ;  /* 0x0000000000007941 */ /* 0x000fea0003800200 */
.L_x_17188:
        /* <DEDUP_REMOVED lines=8> */
.L_x_17187:
[----:B------:R-:W0:Y:S01]  /*0c50*/  S2R R15, SR_TID.X ;  /* 0x00000000000f7919 */ /* 0x000e220000002100 */
[----:B------:R-:W1:Y:S01]  /*0c60*/  LDC.64 R2, c[0x0][0x3a0] ;  /* 0x0000e800ff027b82 */ /* 0x000e620000000a00 */
[----:B------:R-:W2:Y:S07]  /*0c70*/  LDCU.64 UR6, c[0x0][0x388] ;  /* 0x00007100ff0677ac */ /* 0x000eae0008000a00 */
[----:B------:R-:W3:Y:S01]  /*0c80*/  LDC.64 R12, c[0x0][0x398] ;  /* 0x0000e600ff0c7b82 */ /* 0x000ee20000000a00 */
[----:B-1----:R-:W-:-:S04]  /*0c90*/  IMAD.WIDE.U32 R2, R24, 0x4, R2 ;  /* 0x0000000418027825 */ /* 0x002fc800078e0002 */
[----:B0-----:R-:W-:-:S05]  /*0ca0*/  IMAD.WIDE.U32 R2, R15, 0x10, R2 ;  /* 0x000000100f027825 */ /* 0x001fca00078e0002 */
[----:B------:R-:W4:Y:S04]  /*0cb0*/  LDG.E.128 R4, desc[UR4][R2.64] ;  /* 0x0000000402047981 */ /* 0x000f28000c1e1d00 */
[----:B------:R-:W5:Y:S01]  /*0cc0*/  LDG.E.128 R8, desc[UR4][R2.64+0x800] ;  /* 0x0008000402087981 */ /* 0x000f62000c1e1d00 */
[----:B---3--:R-:W-:-:S04]  /*0cd0*/  IMAD.WIDE.U32 R24, R24, 0x4, R12 ;  /* 0x0000000418187825 */ /* 0x008fc800078e000c */
[----:B------:R-:W-:Y:S01]  /*0ce0*/  IMAD.WIDE.U32 R24, R15, 0x10, R24 ;  /* 0x000000100f187825 */ /* 0x000fe200078e0018 */
[C---:B----4-:R-:W-:Y:S02]  /*0cf0*/  FSETP.NAN.FTZ.AND P3, PT, |R4|.reuse, |R4|, PT ;  /* 0x400000040400720b */ /* 0x050fe40003f78200 */
[----:B------:R-:W-:Y:S02]  /*0d00*/  FSETP.NAN.FTZ.AND P2, PT, |R5|, |R5|, PT ;  /* 0x400000050500720b */ /* 0x000fe40003f58200 */
[----:B--2---:R-:W-:Y:S02]  /*0d10*/  FMNMX.FTZ R0, R4, UR6, !PT ;  /* 0x0000000604007c09 */ /* 0x004fe4000f810000 */
[----:B------:R-:W-:Y:S02]  /*0d20*/  FSETP.NAN.FTZ.AND P1, PT, |R6|, |R6|, PT ;  /* 0x400000060600720b */ /* 0x000fe40003f38200 */
[----:B------:R-:W-:Y:S02]  /*0d30*/  FSETP.NAN.FTZ.AND P0, PT, |R7|, |R7|, PT ;  /* 0x400000070700720b */ /* 0x000fe40003f18200 */
[----:B-----5:R-:W-:-:S02]  /*0d40*/  FSETP.NAN.FTZ.AND P4, PT, |R9|, |R9|, PT ;  /* 0x400000090900720b */ /* 0x020fc40003f98200 */
        /* <DEDUP_REMOVED lines=9> */
[----:B------:R-:W-:Y:S02]  /*0de0*/  @!P0 FMNMX.FTZ R7, R3, UR7, PT ;  /* 0x0000000703078c09 */ /* 0x000fe4000b810000 */
[----:B------:R-:W-:Y:S02]  /*0df0*/  FMNMX.FTZ R0, R8, UR6, !PT ;  /* 0x0000000608007c09 */ /* 0x000fe4000f810000 */
[----:B------:R-:W-:Y:S01]  /*0e00*/  FMNMX.FTZ R2, R9, UR6, !PT ;  /* 0x0000000609027c09 */ /* 0x000fe2000f810000 */
[----:B------:R-:W-:Y:S01]  /*0e10*/  STG.E.128 desc[UR4][R24.64], R4 ;  /* 0x0000000418007986 */ /* 0x000fe2000c101d04 */
[----:B------:R-:W-:-:S02]  /*0e20*/  FMNMX.FTZ R3, R10, UR6, !PT ;  /* 0x000000060a037c09 */ /* 0x000fc4000f810000 */
[----:B------:R-:W-:Y:S02]  /*0e30*/  FMNMX.FTZ R12, R11, UR6, !PT ;  /* 0x000000060b0c7c09 */ /* 0x000fe4000f810000 */
[----:B------:R-:W-:Y:S02]  /*0e40*/  @!P3 FMNMX.FTZ R8, R0, UR7, PT ;  /* 0x000000070008bc09 */ /* 0x000fe4000b810000 */
[----:B------:R-:W-:Y:S02]  /*0e50*/  @!P4 FMNMX.FTZ R9, R2, UR7, PT ;  /* 0x000000070209cc09 */ /* 0x000fe4000b810000 */
[----:B------:R-:W-:Y:S02]  /*0e60*/  @!P5 FMNMX.FTZ R10, R3, UR7, PT ;  /* 0x00000007030adc09 */ /* 0x000fe4000b810000 */
[----:B------:R-:W-:-:S05]  /*0e70*/  @!P6 FMNMX.FTZ R11, R12, UR7, PT ;  /* 0x000000070c0bec09 */ /* 0x000fca000b810000 */
[----:B------:R-:W-:Y:S01]  /*0e80*/  STG.E.128 desc[UR4][R24.64+0x800], R8 ;  /* 0x0008000818007986 */ /* 0x000fe2000c101d04 */
[----:B------:R-:W-:Y:S05]  /*0e90*/  EXIT ;  /* 0x000000000000794d */ /* 0x000fea0003800000 */
.L_x_17195:
        /* <DEDUP_REMOVED lines=14> */
.L_x_37151:


//--------------------- .text._ZN2at6native29vectorized_elementwise_kernelILi8EZZZNS0_17clamp_kernel_cudaERNS_18TensorIteratorBaseERKN3c106ScalarES7_ENKUlvE_clEvENKUlvE5_clEvEUlfE_St5arrayIPcLm2EEEEviT0_T1_ --------------------------
	.section	.text._ZN2at6native29vectorized_elementwise_kernelILi8EZZZNS0_17clamp_kernel_cudaERNS_18TensorIteratorBaseERKN3c106ScalarES7_ENKUlvE_clEvENKUlvE5_clEvEUlfE_St5arrayIPcLm2EEEEviT0_T1_,"ax",@progbits
	.align	128
        .global         _ZN2at6native29vectorized_elementwise_kernelILi8EZZZNS0_17clamp_kernel_cudaERNS_18TensorIteratorBaseERKN3c106ScalarES7_ENKUlvE_clEvENKUlvE5_clEvEUlfE_St5arrayIPcLm2EEEEviT0_T1_
        .type           _ZN2at6native29vectorized_elementwise_kernelILi8EZZZNS0_17clamp_kernel_cudaERNS_18TensorIteratorBaseERKN3c106ScalarES7_ENKUlvE_clEvENKUlvE5_clEvEUlfE_St5arrayIPcLm2EEEEviT0_T1_,@function
        .size           _ZN2at6native29vectorized_elementwise_kernelILi8EZZZNS0_17clamp_kernel_cudaERNS_18TensorIteratorBaseERKN3c106ScalarES7_ENKUlvE_clEvENKUlvE5_clEvEUlfE_St5arrayIPcLm2EEEEviT0_T1_,(.L_x_37152 - _ZN2at6native29vectorized_elementwise_kernelILi8EZZZNS0_17clamp_kernel_cudaERNS_18TensorIteratorBaseERKN3c106ScalarES7_ENKUlvE_clEvENKUlvE5_clEvEUlfE_St5arrayIPcLm2EEEEviT0_T1_)
        .other          _ZN2at6native29vectorized_elementwise_kernelILi8EZZZNS0_17clamp_kernel_cudaERNS_18TensorIteratorBaseERKN3c106ScalarES7_ENKUlvE_clEvENKUlvE5_clEvEUlfE_St5arrayIPcLm2EEEEviT0_T1_,@"STO_CUDA_ENTRY STV_DEFAULT"
_ZN2at6native29vectorized_elementwise_kernelILi8EZZZNS0_17clamp_kernel_cudaERNS_18TensorIteratorBaseERKN3c106ScalarES7_ENKUlvE_clEvENKUlvE5_clEvEUlfE_St5arrayIPcLm2EEEEviT0_T1_:
.text._ZN2at6native29vectorized_elementwise_kernelILi8EZZZNS0_17clamp_kernel_cudaERNS_18TensorIteratorBaseERKN3c106ScalarES7_ENKUlvE_clEvENKUlvE5_clEvEUlfE_St5arrayIPcLm2EEEEviT0_T1_:
        /* <DEDUP_REMOVED lines=159> */
.L_x_17199:
[----:B------:R-:W-:-:S13]  /*09f0*/  ISETP.GE.U32.AND P0, PT, R21, R22, PT ;  /* 0x000000161500720c */ /* 0x000fda0003f06070 */
[----:B------:R-:W-:Y:S05]  /*0a00*/  @P0 BRA `(.L_x_17201) ;  /* 0x0000000000300947 */ /* 0x000fea0003800000 */
[----:B0-----:R-:W0:Y:S01]  /*0a10*/  LDC.64 R2, c[0x0][0x398] ;  /* 0x0000e600ff027b82 */ /* 0x001e220000000a00 */
[----:B------:R-:W-:Y:S02]  /*0a20*/  IMAD.IADD R5, R24, 0x1, R21 ;  /* 0x0000000118057824 */ /* 0x000fe400078e0215 */
[----:B------:R-:W-:Y:S02]  /*0a30*/  VIADD R21, R21, 0x80 ;  /* 0x0000008015157836 */ /* 0x000fe40000000000 */
[----:B0-----:R-:W-:-:S05]  /*0a40*/  IMAD.WIDE.U32 R2, R5, 0x4, R2 ;  /* 0x0000000405027825 */ /* 0x001fca00078e0002 */
[----:B------:R1:W-:Y:S02]  /*0a50*/  STG.E desc[UR4][R2.64], R0 ;  /* 0x0000000002007986 */ /* 0x0003e4000c101904 */
.L_x_17200:
[----:B------:R-:W-:-:S13]  /*0a60*/  ISETP.GE.U32.AND P0, PT, R21, R22, PT ;  /* 0x000000161500720c */ /* 0x000fda0003f06070 */
[----:B------:R-:W-:Y:S05]  /*0a70*/  @P0 BRA `(.L_x_17202) ;  /* 0x0000000000340947 */ /* 0x000fea0003800000 */
[----:B01----:R-:W0:Y:S01]  /*0a80*/  LDC.64 R2, c[0x0][0x398] ;  /* 0x0000e600ff027b82 */ /* 0x003e220000000a00 */
[----:B------:R-:W-:Y:S02]  /*0a90*/  IMAD.IADD R5, R24, 0x1, R21 ;  /* 0x0000000118057824 */ /* 0x000fe400078e0215 */
[----:B------:R-:W-:Y:S02]  /*0aa0*/  VIADD R21, R21, 0x80 ;  /* 0x0000008015157836 */ /* 0x000fe40000000000 */
[----:B0-----:R-:W-:-:S05]  /*0ab0*/  IMAD.WIDE.U32 R2, R5, 0x4, R2 ;  /* 0x0000000405027825 */ /* 0x001fca00078e0002 */
[----:B------:R1:W-:Y:S02]  /*0ac0*/  STG.E desc[UR4][R2.64], R4 ;  /* 0x0000000402007986 */ /* 0x0003e4000c101904 */
.L_x_17201:
        /* <DEDUP_REMOVED lines=8> */
.L_x_17202:
[----:B------:R-:W-:Y:S05]  /*0b50*/  BSYNC.RELIABLE B1 ;  /* 0x0000000000017941 */ /* 0x000fea0003800100 */
.L_x_17198:
[----:B------:R-:W-:-:S13]  /*0b60*/  ISETP.GE.U32.AND P0, PT, R21, R22, PT ;  /* 0x000000161500720c */ /* 0x000fda0003f06070 */
[----:B012---:R-:W0:Y:S01]  /*0b70*/  @!P0 LDC.64 R2, c[0x0][0x398] ;  /* 0x0000e600ff028b82 */ /* 0x007e220000000a00 */
[----:B------:R-:W-:Y:S02]  /*0b80*/  @!P0 IMAD.IADD R5, R24, 0x1, R21 ;  /* 0x0000000118058824 */ /* 0x000fe400078e0215 */
[----:B------:R-:W-:Y:S02]  /*0b90*/  @!P0 VIADD R21, R21, 0x80 ;  /* 0x0000008015158836 */ /* 0x000fe40000000000 */
[----:B0-----:R-:W-:-:S05]  /*0ba0*/  @!P0 IMAD.WIDE.U32 R2, R5, 0x4, R2 ;  /* 0x0000000405028825 */ /* 0x001fca00078e0002 */
[----:B------:R2:W-:Y:S02]  /*0bb0*/  @!P0 STG.E desc[UR4][R2.64], R8 ;  /* 0x0000000802008986 */ /* 0x0005e4000c101904 */
.L_x_17203:
[----:B------:R-:W-:Y:S05]  /*0bc0*/  BSYNC.RECONVERGENT B0 ;  /* 0x0000000000007941 */ /* 0x000fea0003800200 */
.L_x_17197:
        /* <DEDUP_REMOVED lines=8> */
.L_x_17196:
[----:B------:R-:W0:Y:S01]  /*0c50*/  S2R R15, SR_TID.X ;  /* 0x00000000000f7919 */ /* 0x000e220000002100 */
[----:B------:R-:W1:Y:S01]  /*0c60*/  LDC.64 R2, c[0x0][0x3a0] ;  /* 0x0000e800ff027b82 */ /* 0x000e620000000a00 */
[----:B------:R-:W2:Y:S07]  /*0c70*/  LDCU.64 UR6, c[0x0][0x388] ;  /* 0x00007100ff0677ac */ /* 0x000eae0008000a00 */
[----:B------:R-:W3:Y:S01]  /*0c80*/  LDC.64 R12, c[0x0][0x398] ;  /* 0x0000e600ff0c7b82 */ /* 0x000ee20000000a00 */
[----:B-1----:R-:W-:-:S04]  /*0c90*/  IMAD.WIDE.U32 R2, R24, 0x4, R2 ;  /* 0x0000000418027825 */ /* 0x002fc800078e0002 */
[----:B0-----:R-:W-:-:S05]  /*0ca0*/  IMAD.WIDE.U32 R2, R15, 0x20, R2 ;  /* 0x000000200f027825 */ /* 0x001fca00078e0002 */
[----:B------:R-:W4:Y:S01]  /*0cb0*/  LDG.E.ENL2.256 R8, R4, desc[UR4][R2.64] ;  /* 0xfe0000040204797e */ /* 0x000f220008121908 */
[----:B---3--:R-:W-:-:S04]  /*0cc0*/  IMAD.WIDE.U32 R24, R24, 0x4, R12 ;  /* 0x0000000418187825 */ /* 0x008fc800078e000c */
[----:B------:R-:W-:Y:S01]  /*0cd0*/  IMAD.WIDE.U32 R24, R15, 0x20, R24 ;  /* 0x000000200f187825 */ /* 0x000fe200078e0018 */
[C---:B----4-:R-:W-:Y:S02]  /*0ce0*/  FSETP.NAN.FTZ.AND P3, PT, |R4|.reuse, |R4|, PT ;  /* 0x400000040400720b */ /* 0x050fe40003f78200 */
[----:B------:R-:W-:Y:S02]  /*0cf0*/  FSETP.NAN.FTZ.AND P2, PT, |R5|, |R5|, PT ;  /* 0x400000050500720b */ /* 0x000fe40003f58200 */
[----:B--2---:R-:W-:Y:S02]  /*0d00*/  FMNMX.FTZ R0, R4, UR6, !PT ;  /* 0x0000000604007c09 */ /* 0x004fe4000f810000 */
[----:B------:R-:W-:Y:S02]  /*0d10*/  FSETP.NAN.FTZ.AND P1, PT, |R6|, |R6|, PT ;  /* 0x400000060600720b */ /* 0x000fe40003f38200 */
        /* <DEDUP_REMOVED lines=13> */
[----:B------:R-:W-:-:S02]  /*0df0*/  FMNMX.FTZ R2, R9, UR6, !PT ;  /* 0x0000000609027c09 */ /* 0x000fc4000f810000 */
[----:B------:R-:W-:Y:S02]  /*0e00*/  FMNMX.FTZ R3, R10, UR6, !PT ;  /* 0x000000060a037c09 */ /* 0x000fe4000f810000 */
[----:B------:R-:W-:Y:S02]  /*0e10*/  FMNMX.FTZ R12, R11, UR6, !PT ;  /* 0x000000060b0c7c09 */ /* 0x000fe4000f810000 */
[----:B------:R-:W-:Y:S02]  /*0e20*/  @!P3 FMNMX.FTZ R8, R0, UR7, PT ;  /* 0x000000070008bc09 */ /* 0x000fe4000b810000 */
[----:B------:R-:W-:Y:S02]  /*0e30*/  @!P4 FMNMX.FTZ R9, R2, UR7, PT ;  /* 0x000000070209cc09 */ /* 0x000fe4000b810000 */
[----:B------:R-:W-:Y:S02]  /*0e40*/  @!P5 FMNMX.FTZ R10, R3, UR7, PT ;  /* 0x00000007030adc09 */ /* 0x000fe4000b810000 */
[----:B------:R-:W-:-:S05]  /*0e50*/  @!P6 FMNMX.FTZ R11, R12, UR7, PT ;  /* 0x000000070c0bec09 */ /* 0x000fca000b810000 */
[----:B------:R-:W-:Y:S01]  /*0e60*/  STG.E.ENL2.256 desc[UR4][R24.64], R4, R8 ;  /* 0xf80000041808797f */ /* 0x000fe2000f121804 */
[----:B------:R-:W-:Y:S05]  /*0e70*/  EXIT ;  /* 0x000000000000794d */ /* 0x000fea0003800000 */
.L_x_17204:
        /* <DEDUP_REMOVED lines=16> */
.L_x_37152:


//--------------------- .text._ZN2at6native18elementwise_kernelILi128ELi4EZNS0_15gpu_kernel_implIZZZNS0_17clamp_kernel_cudaERNS_18TensorIteratorBaseERKN3c106ScalarES8_ENKUlvE_clEvENKUlvE4_clEvEUldE_EEvS4_RKT_EUliE_EEviT1_ --------------------------
	.section	.text._ZN2at6native18elementwise_kernelILi128ELi4EZNS0_15gpu_kernel_implIZZZNS0_17clamp_kernel_cudaERNS_18TensorIteratorBaseERKN3c106ScalarES8_ENKUlvE_clEvENKUlvE4_clEvEUldE_EEvS4_RKT_EUliE_EEviT1_,"ax",@progbits
	.align	128
        .global         _ZN2at6native18elementwise_kernelILi128ELi4EZNS0_15gpu_kernel_implIZZZNS0_17clamp_kernel_cudaERNS_18TensorIteratorBaseERKN3c106ScalarES8_ENKUlvE_clEvENKUlvE4_clEvEUldE_EEvS4_RKT_EUliE_EEviT1_
        .type           _ZN2at6native18elementwise_kernelILi128ELi4EZNS0_15gpu_kernel_implIZZZNS0_17clamp_kernel_cudaERNS_18TensorIteratorBaseERKN3c106ScalarES8_ENKUlvE_clEvENKUlvE4_clEvEUldE_EEvS4_RKT_EUliE_EEviT1_,@function
        .size           _ZN2at6native18elementwise_kernelILi128ELi4EZNS0_15gpu_kernel_implIZZZNS0_17clamp_kernel_cudaERNS_18TensorIteratorBaseERKN3c106ScalarES8_ENKUlvE_clEvENKUlvE4_clEvEUldE_EEvS4_RKT_EUliE_EEviT1_,(.L_x_37153 - _ZN2at6native18elementwise_kernelILi128ELi4EZNS0_15gpu_kernel_implIZZZNS0_17clamp_kernel_cudaERNS_18TensorIteratorBaseERKN3c106ScalarES8_ENKUlvE_clEvENKUlvE4_clEvEUldE_EEvS4_RKT_EUliE_EEviT1_)
        .other          _ZN2at6native18elementwise_kernelILi128ELi4EZNS0_15gpu_kernel_implIZZZNS0_17clamp_kernel_cudaERNS_18TensorIteratorBaseERKN3c106ScalarES8_ENKUlvE_clEvENKUlvE4_clEvEUldE_EEvS4_RKT_EUliE_EEviT1_,@"STO_CUDA_ENTRY STV_DEFAULT"
_ZN2at6native18elementwise_kernelILi128ELi4EZNS0_15gpu_kernel_implIZZZNS0_17clamp_kernel_cudaERNS_18TensorIteratorBaseERKN3c106ScalarES8_ENKUlvE_clEvENKUlvE4_clEvEUldE_EEvS4_RKT_EUliE_EEviT1_:
.text._ZN2at6native18elementwise_kernelILi128ELi4EZNS0_15gpu_kernel_implIZZZNS0_17clamp_kernel_cudaERNS_18TensorIteratorBaseERKN3c106ScalarES8_ENKUlvE_clEvENKUlvE4_clEvEUldE_EEvS4_RKT_EUliE_EEviT1_:
        /* <DEDUP_REMOVED lines=319> */
.L_x_17207:
        /* <DEDUP_REMOVED lines=18> */
.L_x_17212:
[----:B------:R-:W2:Y:S02]  /*1510*/  LDG.E.U8 R2, desc[UR36][R2.64] ;  /* 0x0000002402027981 */ /* 0x000ea4000c1e1100 */
[----:B--2---:R0:W1:Y:S01]  /*1520*/  I2F.F64.U16 R4, R2 ;  /* 0x0000000200047312 */ /* 0x0040620000101800 */
[----:B------:R-:W-:Y:S05]  /*1530*/  BRA `(.L_x_17214) ;  /* 0x0000000c00607947 */ /* 0x000fea0003800000 */
.L_x_17211:
        /* <DEDUP_REMOVED lines=9> */
.L_x_17216:
[----:B------:R-:W2:Y:S02]  /*15d0*/  LDG.E R2, desc[UR36][R2.64] ;  /* 0x0000002402027981 */ /* 0x000ea4000c1e1900 */
[----:B--2---:R0:W1:Y:S01]  /*15e0*/  I2F.F64 R4, R2 ;  /* 0x0000000200047312 */ /* 0x0040620000201c00 */
[----:B------:R-:W-:Y:S05]  /*15f0*/  BRA `(.L_x_17214) ;  /* 0x0000000c00307947 */ /* 0x000fea0003800000 */
.L_x_17215:
[----:B------:R-:W2:Y:S02]  /*1600*/  LDG.E.U16 R2, desc[UR36][R2.64] ;  /* 0x0000002402027981 */ /* 0x000ea4000c1e1500 */
[----:B--2---:R0:W1:Y:S01]  /*1610*/  I2F.F64.S16 R4, R2 ;  /* 0x0000000200047312 */ /* 0x0040620000101c00 */
[----:B------:R-:W-:Y:S05]  /*1620*/  BRA `(.L_x_17214) ;  /* 0x0000000c00247947 */ /* 0x000fea0003800000 */
.L_x_17210:
        /* <DEDUP_REMOVED lines=10> */
.L_x_17218:
[----:B------:R-:W2:Y:S02]  /*16d0*/  LDG.E.U16 R0, desc[UR36][R2.64] ;  /* 0x0000002402007981 */ /* 0x000ea4000c1e1500 */
[----:B--2---:R-:W-:-:S05]  /*16e0*/  HADD2.F32 R0, -RZ, R0.H0_H0 ;  /* 0x20000000ff007230 */ /* 0x004fca0000004100 */
[----:B------:R-:W-:-:S04]  /*16f0*/  FMUL.FTZ R0, R0, 1 ;  /* 0x3f80000000007820 */ /* 0x000fc80000410000 */
[----:B------:R0:W1:Y:S01]  /*1700*/  F2F.F64.F32 R4, R0 ;  /* 0x0000000000047310 */ /* 0x0000620000201800 */
[----:B------:R-:W-:Y:S05]  /*1710*/  BRA `(.L_x_17214) ;  /* 0x0000000800e87947 */ /* 0x000fea0003800000 */
.L_x_17217:
        /* <DEDUP_REMOVED lines=10> */
.L_x_17220:
[----:B------:R-:W2:Y:S02]  /*17c0*/  LDG.E.U16 R2, desc[UR36][R2.64] ;  /* 0x0000002402027981 */ /* 0x000ea4000c1e1500 */
[----:B--2---:R-:W-:-:S05]  /*17d0*/  HADD2.F32 R0, -RZ, R2.H0_H0 ;  /* 0x20000002ff007230 */ /* 0x004fca0000004100 */
[----:B------:R-:W-:-:S04]  /*17e0*/  FMUL.FTZ R0, R0, 1 ;  /* 0x3f80000000007820 */ /* 0x000fc80000410000 */
[----:B------:R0:W1:Y:S01]  /*17f0*/  F2F.F64.F32 R4, R0 ;  /* 0x0000000000047310 */ /* 0x0000620000201800 */
[----:B------:R-:W-:Y:S05]  /*1800*/  BRA `(.L_x_17214) ;  /* 0x0000000800ac7947 */ /* 0x000fea0003800000 */
.L_x_17219:
[----:B------:R0:W5:Y:S01]  /*1810*/  LDG.E.64 R4, desc[UR36][R2.64] ;  /* 0x0000002402047981 */ /* 0x000162000c1e1b00 */
[----:B------:R-:W-:Y:S05]  /*1820*/  BRA `(.L_x_17214) ;  /* 0x0000000800a47947 */ /* 0x000fea0003800000 */
.L_x_17209:
        /* <DEDUP_REMOVED lines=13> */
.L_x_17223:
[----:B------:R0:W5:Y:S01]  /*1900*/  LDG.E.64 R4, desc[UR36][R2.64] ;  /* 0x0000002402047981 */ /* 0x000162000c1e1b00 */
[----:B------:R-:W-:Y:S05]  /*1910*/  BRA `(.L_x_17214) ;  /* 0x0000000800687947 */ /* 0x000fea0003800000 */
.L_x_17222:
        /* <DEDUP_REMOVED lines=27> */
.L_x_17225:
        /* <DEDUP_REMOVED lines=14> */
.L_x_17224:
[----:B------:R-:W2:Y:S02]  /*1bb0*/  LDG.E.U16 R0, desc[UR36][R2.64] ;  /* 0x0000002402007981 */ /* 0x000ea4000c1e1500 */
[----:B--2---:R-:W-:-:S04]  /*1bc0*/  IMAD.U32 R0, R0, 0x10000, RZ ;  /* 0x0001000000007824 */ /* 0x004fc800078e00ff */
[----:B------:R-:W-:-:S04]  /*1bd0*/  FMUL.FTZ R0, R0, 1 ;  /* 0x3f80000000007820 */ /* 0x000fc80000410000 */
[----:B------:R0:W1:Y:S01]  /*1be0*/  F2F.F64.F32 R4, R0 ;  /* 0x0000000000047310 */ /* 0x0000620000201800 */
[----:B------:R-:W-:Y:S05]  /*1bf0*/  BRA `(.L_x_17214) ;  /* 0x0000000400b07947 */ /* 0x000fea0003800000 */
.L_x_17221:
        /* <DEDUP_REMOVED lines=11> */
.L_x_17228:
        /* <DEDUP_REMOVED lines=21> */
.L_x_17230:
[----:B------:R-:W-:Y:S05]  /*1e00*/  BSYNC.RECONVERGENT B0 ;  /* 0x0000000000007941 */ /* 0x000fea0003800200 */
.L_x_17229:
[----:B------:R-:W-:Y:S02]  /*1e10*/  SHF.L.U32 R0, R0, 0x14, RZ ;  /* 0x0000001400007819 */ /* 0x000fe400000006ff */
[----:B------:R-:W-:-:S04]  /*1e20*/  LEA R2, R2, 0x3b800000, 0x17 ;  /* 0x3b80000002027811 */ /* 0x000fc800078eb8ff */
[----:B------:R-:W-:-:S05]  /*1e30*/  LOP3.LUT R0, R2, R0, R7, 0xfe, !PT ;  /* 0x0000000002007212 */ /* 0x000fca00078efe07 */
[----:B------:R-:W-:-:S04]  /*1e40*/  FMUL.FTZ R0, R0, 1 ;  /* 0x3f80000000007820 */ /* 0x000fc80000410000 */
[----:B------:R0:W1:Y:S01]  /*1e50*/  F2F.F64.F32 R4, R0 ;  /* 0x0000000000047310 */ /* 0x0000620000201800 */
[----:B------:R-:W-:Y:S05]  /*1e60*/  BRA `(.L_x_17214) ;  /* 0x0000000400147947 */ /* 0x000fea0003800000 */
.L_x_17227:
        /* <DEDUP_REMOVED lines=21> */
.L_x_17232:
[----:B------:R-:W-:Y:S05]  /*1fc0*/  BSYNC.RECONVERGENT B0 ;  /* 0x0000000000007941 */ /* 0x000fea0003800200 */
.L_x_17231:
[----:B------:R-:W-:Y:S01]  /*1fd0*/  IMAD.SHL.U32 R0, R0, 0x200000, RZ ;  /* 0x0020000000007824 */ /* 0x000fe200078e00ff */
[----:B------:R-:W-:-:S04]  /*1fe0*/  LEA R2, R2, 0x37800000, 0x17 ;  /* 0x3780000002027811 */ /* 0x000fc800078eb8ff */
[----:B------:R-:W-:-:S05]  /*1ff0*/  LOP3.LUT R0, R2, R0, R7, 0xfe, !PT ;  /* 0x0000000002007212 */ /* 0x000fca00078efe07 */
[----:B------:R-:W-:-:S04]  /*2000*/  FMUL.FTZ R0, R0, 1 ;  /* 0x3f80000000007820 */ /* 0x000fc80000410000 */
[----:B------:R0:W1:Y:S01]  /*2010*/  F2F.F64.F32 R4, R0 ;  /* 0x0000000000047310 */ /* 0x0000620000201800 */
[----:B------:R-:W-:Y:S05]  /*2020*/  BRA `(.L_x_17214) ;  /* 0x0000000000a47947 */ /* 0x000fea0003800000 */
.L_x_17226:
[----:B------:R-:W-:-:S09]  /*2030*/  UISETP.NE.AND UP0, UPT, UR4, 0x1c, UPT ;  /* 0x0000001c0400788c */ /* 0x000fd2000bf05270 */
[----:B------:R-:W-:Y:S05]  /*2040*/  BRA.U !UP0, `(.L_x_17233) ;  /* 0x0000000108947547 */ /* 0x000fea000b800000 */
[----:B------:R-:W-:-:S09]  /*2050*/  UISETP.NE.AND UP0, UPT, UR4, 0x1d, UPT ;  /* 0x0000001d0400788c */ /* 0x000fd2000bf05270 */
[----:B------:R-:W-:Y:S05]  /*2060*/  BRA.U !UP0, `(.L_x_17234) ;  /* 0x0000000108807547 */ /* 0x000fea000b800000 */
[----:B------:R-:W-:-:S09]  /*2070*/  UISETP.NE.AND UP0, UPT, UR4, 0x2c, UPT ;  /* 0x0000002c0400788c */ /* 0x000fd2000bf05270 */
[----:B------:R-:W-:Y:S05]  /*2080*/  BRA.U !UP0, `(.L_x_17235) ;  /* 0x0000000108487547 */ /* 0x000fea000b800000 */
.L_x_17213:
        /* <DEDUP_REMOVED lines=16> */
.L_x_17236:
[----:B------:R-:W-:Y:S01]  /*2190*/  CS2R R4, SRZ ;  /* 0x0000000000047805 */ /* 0x000fe2000001ff00 */
[----:B------:R-:W-:Y:S06]  /*21a0*/  BRA `(.L_x_17214) ;  /* 0x0000000000447947 */ /* 0x000fec0003800000 */
.L_x_17235:
        /* <DEDUP_REMOVED lines=12> */
.L_x_17234:
[----:B------:R-:W2:Y:S02]  /*2270*/  LDG.E.64 R4, desc[UR36][R2.64] ;  /* 0x0000002402047981 */ /* 0x000ea4000c1e1b00 */
[----:B--2---:R-:W4:Y:S01]  /*2280*/  I2F.F64.U64 R4, R4 ;  /* 0x0000000400047312 */ /* 0x004f220000301800 */
[----:B------:R-:W-:Y:S05]  /*2290*/  BRA `(.L_x_17214) ;  /* 0x0000000000087947 */ /* 0x000fea0003800000 */
.L_x_17233:
[----:B------:R-:W2:Y:S02]  /*22a0*/  LDG.E R2, desc[UR36][R2.64] ;  /* 0x0000002402027981 */ /* 0x000ea4000c1e1900 */
[----:B--2---:R0:W1:Y:S02]  /*22b0*/  I2F.F64.U32 R4, R2 ;  /* 0x0000000200047312 */ /* 0x0040640000201800 */
.L_x_17214:
[----:B------:R-:W-:Y:S05]  /*22c0*/  BSYNC.RECONVERGENT B6 ;  /* 0x0000000000067941 */ /* 0x000fea0003800200 */
.L_x_17208:
[----:B------:R-:W0:Y:S02]  /*22d0*/  LDCU.128 UR4, c[0x0][0x590] ;  /* 0x0000b200ff0477ac */ /* 0x000e240008000c00 */
[----:B012345:R-:W-:Y:S01]  /*22e0*/  IMAD.MOV.U32 R0, RZ, RZ, R5 ;  /* 0x000000ffff007224 */ /* 0x03ffe200078e0005 */
[----:B------:R-:W-:Y:S01]  /*22f0*/  DSETP.MAX.AND P0, P1, R4, UR4, PT ;  /* 0x0000000404007e2a */ /* 0x000fe2000b90f000 */
[----:B------:R-:W-:Y:S02]  /*2300*/  UMOV UR8, UR5 ;  /* 0x0000000500087c82 */ /* 0x000fe40008000000 */
[----:B------:R-:W-:-:S03]  /*2310*/  MOV R6, UR8 ;  /* 0x0000000800067c02 */ /* 0x000fc60008000f00 */
[----:B------:R-:W-:Y:S01]  /*2320*/  FSEL R3, R0, UR8, P0 ;  /* 0x0000000800037c08 */ /* 0x000fe20008000000 */
[----:B------:R-:W-:Y:S01]  /*2330*/  IMAD.MOV.U32 R0, RZ, RZ, R4 ;  /* 0x000000ffff007224 */ /* 0x000fe200078e0004 */
[----:B------:R-:W0:Y:S04]  /*2340*/  LDCU.64 UR8, c[0x0][0x580] ;  /* 0x0000b000ff0877ac */ /* 0x000e280008000a00 */
[----:B------:R-:W-:Y:S01]  /*2350*/  SEL R2, R0, UR4, P0 ;  /* 0x0000000400027c07 */ /* 0x000fe20008000000 */
[----:B------:R-:W-:Y:S01]  /*2360*/  UMOV UR4, UR7 ;  /* 0x0000000700047c82 */ /* 0x000fe20008000000 */
[----:B------:R-:W-:Y:S01]  /*2370*/  @P1 LOP3.LUT R3, R6, 0x80000, RZ, 0xfc, !PT ;  /* 0x0008000006031812 */ /* 0x000fe200078efcff */
[----:B------:R-:W-:Y:S02]  /*2380*/  IMAD.U32 R8, RZ, RZ, UR4 ;  /* 0x00000004ff087e24 */ /* 0x000fe4000f8e00ff */
[----:B------:R-:W-:Y:S01]  /*2390*/  IMAD.MOV.U32 R6, RZ, RZ, R2 ;  /* 0x000000ffff067224 */ /* 0x000fe200078e0002 */
[----:B------:R-:W-:-:S02]  /*23a0*/  MOV R0, R3 ;  /* 0x0000000300007202 */ /* 0x000fc40000000f00 */
[----:B------:R-:W-:-:S06]  /*23b0*/  DSETP.MIN.AND P0, P1, R2, UR6, PT ;  /* 0x0000000602007e2a */ /* 0x000fcc000b900000 */
[----:B------:R-:W-:Y:S01]  /*23c0*/  FSEL R7, R0, UR4, P0 ;  /* 0x0000000400077c08 */ /* 0x000fe20008000000 */
[----:B------:R-:W-:Y:S01]  /*23d0*/  UPRMT UR4, UR41, 0x9910, URZ ;  /* 0x0000991029047896 */ /* 0x000fe200080000ff */
[----:B0-----:R-:W-:Y:S02]  /*23e0*/  IADD3 R2, P2, PT, R16, UR8, RZ ;  /* 0x0000000810027c10 */ /* 0x001fe4000ff5e0ff */
[----:B------:R-:W-:Y:S01]  /*23f0*/  SEL R6, R6, UR6, P0 ;  /* 0x0000000606067c07 */ /* 0x000fe20008000000 */
[----:B------:R-:W-:Y:S02]  /*2400*/  UISETP.GT.AND UP0, UPT, UR4, 0x9, UPT ;  /* 0x000000090400788c */ /* 0x000fe4000bf04270 */
[----:B------:R-:W-:Y:S01]  /*2410*/  IMAD.X R3, RZ, RZ, UR9, P2 ;  /* 0x00000009ff037e24 */ /* 0x000fe200090e06ff */
[----:B------:R-:W-:Y:S01]  /*2420*/  @P1 LOP3.LUT R7, R8, 0x80000, RZ, 0xfc, !PT ;  /* 0x0008000008071812 */ /* 0x000fe200078efcff */
[----:B------:R-:W-:-:S06]  /*2430*/  DSETP.NAN.AND P1, PT, R4, R4, PT ;  /* 0x000000040400722a */ /* 0x000fcc0003f28000 */
[----:B------:R-:W-:Y:S02]  /*2440*/  FSEL R4, R6, R4, !P1 ;  /* 0x0000000406047208 */ /* 0x000fe40004800000 */
        /* <DEDUP_REMOVED lines=13> */
.L_x_17240:
[----:B------:R-:W0:Y:S02]  /*2520*/  F2I.S64.F64.TRUNC R4, R4 ;  /* 0x0000000400047311 */ /* 0x000e24000030d900 */
[----:B0-----:R-:W-:-:S05]  /*2530*/  MOV R7, R4 ;  /* 0x0000000400077202 */ /* 0x001fca0000000f00 */
[----:B------:R0:W-:Y:S01]  /*2540*/  STG.E.U8 desc[UR36][R2.64], R7 ;  /* 0x0000000702007986 */ /* 0x0001e2000c101124 */
[----:B------:R-:W-:Y:S05]  /*2550*/  BRA `(.L_x_17242) ;  /* 0x0000000c00e47947 */ /* 0x000fea0003800000 */
.L_x_17239:
        /* <DEDUP_REMOVED lines=9> */
.L_x_17244:
[----:B------:R-:W0:Y:S02]  /*25f0*/  F2I.F64.TRUNC R5, R4 ;  /* 0x0000000400057311 */ /* 0x000e24000030d100 */
[----:B0-----:R0:W-:Y:S01]  /*2600*/  STG.E desc[UR36][R2.64], R5 ;  /* 0x0000000502007986 */ /* 0x0011e2000c101924 */
[----:B------:R-:W-:Y:S05]  /*2610*/  BRA `(.L_x_17242) ;  /* 0x0000000c00b47947 */ /* 0x000fea0003800000 */
.L_x_17243:
[----:B------:R-:W0:Y:S02]  /*2620*/  F2I.F64.TRUNC R5, R4 ;  /* 0x0000000400057311 */ /* 0x000e24000030d100 */
[----:B0-----:R0:W-:Y:S01]  /*2630*/  STG.E.U16 desc[UR36][R2.64], R5 ;  /* 0x0000000502007986 */ /* 0x0011e2000c101524 */
[----:B------:R-:W-:Y:S05]  /*2640*/  BRA `(.L_x_17242) ;  /* 0x0000000c00a87947 */ /* 0x000fea0003800000 */
.L_x_17238:
        /* <DEDUP_REMOVED lines=13> */
.L_x_17246:
        /* <DEDUP_REMOVED lines=8> */
.L_x_17245:
        /* <DEDUP_REMOVED lines=14> */
.L_x_17248:
        /* <DEDUP_REMOVED lines=9> */
.L_x_17247:
[----:B------:R0:W-:Y:S01]  /*2910*/  STG.E.64 desc[UR36][R2.64], R4 ;  /* 0x0000000402007986 */ /* 0x0001e2000c101b24 */
[----:B------:R-:W-:Y:S05]  /*2920*/  BRA `(.L_x_17242) ;  /* 0x0000000800f07947 */ /* 0x000fea0003800000 */
.L_x_17237:
        /* <DEDUP_REMOVED lines=12> */
.L_x_17251:
[----:B------:R-:W-:-:S05]  /*29f0*/  CS2R R6, SRZ ;  /* 0x0000000000067805 */ /* 0x000fca000001ff00 */
[----:B------:R0:W-:Y:S01]  /*2a00*/  STG.E.128 desc[UR36][R2.64], R4 ;  /* 0x0000000402007986 */ /* 0x0001e2000c101d24 */
[----:B------:R-:W-:Y:S05]  /*2a10*/  BRA `(.L_x_17242) ;  /* 0x0000000800b47947 */ /* 0x000fea0003800000 */
.L_x_17250:
        /* <DEDUP_REMOVED lines=23> */
.L_x_17255:
[----:B------:R-:W-:Y:S05]  /*2b90*/  BSYNC.RECONVERGENT B0 ;  /* 0x0000000000007941 */ /* 0x000fea0003800200 */
.L_x_17254:
[----:B------:R-:W-:-:S05]  /*2ba0*/  LOP3.LUT R7, R0, 0x80, R7, 0xf8, !PT ;  /* 0x0000008000077812 */ /* 0x000fca00078ef807 */
[----:B------:R0:W-:Y:S01]  /*2bb0*/  STG.E.U8 desc[UR36][R2.64], R7 ;  /* 0x0000000702007986 */ /* 0x0001e2000c101124 */
[----:B------:R-:W-:Y:S05]  /*2bc0*/  BRA `(.L_x_17242) ;  /* 0x0000000800487947 */ /* 0x000fea0003800000 */
.L_x_17253:
        /* <DEDUP_REMOVED lines=19> */
.L_x_17257:
[----:B------:R-:W-:Y:S05]  /*2d00*/  BSYNC.RECONVERGENT B0 ;  /* 0x0000000000007941 */ /* 0x000fea0003800200 */
.L_x_17256:
[----:B------:R-:W-:-:S05]  /*2d10*/  LOP3.LUT R7, R0, 0x80, R7, 0xf8, !PT ;  /* 0x0000008000077812 */ /* 0x000fca00078ef807 */
[----:B------:R0:W-:Y:S01]  /*2d20*/  STG.E.U8 desc[UR36][R2.64], R7 ;  /* 0x0000000702007986 */ /* 0x0001e2000c101124 */
[----:B------:R-:W-:Y:S05]  /*2d30*/  BRA `(.L_x_17242) ;  /* 0x0000000400ec7947 */ /* 0x000fea0003800000 */
.L_x_17252:
        /* <DEDUP_REMOVED lines=8> */
.L_x_17249:
        /* <DEDUP_REMOVED lines=11> */
.L_x_17260:
        /* <DEDUP_REMOVED lines=17> */
.L_x_17263:
[----:B------:R-:W-:-:S04]  /*2f80*/  SHF.R.U32.HI R0, RZ, 0x14, R7 ;  /* 0x00000014ff007819 */ /* 0x000fc80000011607 */
[----:B------:R-:W-:-:S04]  /*2f90*/  LOP3.LUT R0, R0, 0x1, RZ, 0xc0, !PT ;  /* 0x0000000100007812 */ /* 0x000fc800078ec0ff */
[----:B------:R-:W-:-:S04]  /*2fa0*/  IADD3 R0, PT, PT, R7, 0x487ffff, R0 ;  /* 0x0487ffff07007810 */ /* 0x000fc80007ffe000 */
[----:B------:R-:W-:-:S04]  /*2fb0*/  SHF.R.U32.HI R0, RZ, 0x14, R0 ;  /* 0x00000014ff007819 */ /* 0x000fc80000011600 */
[----:B------:R-:W-:-:S07]  /*2fc0*/  LOP3.LUT R4, R0, 0xff, RZ, 0xc0, !PT ;  /* 0x000000ff00047812 */ /* 0x000fce00078ec0ff */
.L_x_17264:
[----:B------:R-:W-:-:S04]  /*2fd0*/  SHF.R.U32.HI R5, RZ, 0x18, R7 ;  /* 0x00000018ff057819 */ /* 0x000fc80000011607 */
[----:B------:R-:W-:-:S04]  /*2fe0*/  LOP3.LUT R4, R4, 0x80, R5, 0xf8, !PT ;  /* 0x0000008004047812 */ /* 0x000fc800078ef805 */
[----:B------:R-:W-:-:S07]  /*2ff0*/  PRMT R0, R4, 0x7610, R0 ;  /* 0x0000761004007816 */ /* 0x000fce0000000000 */
.L_x_17262:
[----:B------:R-:W-:Y:S05]  /*3000*/  BSYNC.RECONVERGENT B0 ;  /* 0x0000000000007941 */ /* 0x000fea0003800200 */
.L_x_17261:
[----:B------:R4:W-:Y:S01]  /*3010*/  STG.E.U8 desc[UR36][R2.64], R0 ;  /* 0x0000000002007986 */ /* 0x0009e2000c101124 */
[----:B------:R-:W-:Y:S05]  /*3020*/  BRA `(.L_x_17242) ;  /* 0x0000000400307947 */ /* 0x000fea0003800000 */
.L_x_17259:
        /* <DEDUP_REMOVED lines=17> */
.L_x_17267:
[----:B------:R-:W-:-:S04]  /*3140*/  SHF.R.U32.HI R0, RZ, 0x15, R7 ;  /* 0x00000015ff007819 */ /* 0x000fc80000011607 */
[----:B------:R-:W-:-:S04]  /*3150*/  LOP3.LUT R0, R0, 0x1, RZ, 0xc0, !PT ;  /* 0x0000000100007812 */ /* 0x000fc800078ec0ff */
[----:B------:R-:W-:-:S04]  /*3160*/  IADD3 R0, PT, PT, R7, 0x88fffff, R0 ;  /* 0x088fffff07007810 */ /* 0x000fc80007ffe000 */
[----:B------:R-:W-:-:S04]  /*3170*/  SHF.R.U32.HI R0, RZ, 0x15, R0 ;  /* 0x00000015ff007819 */ /* 0x000fc80000011600 */
[----:B------:R-:W-:-:S07]  /*3180*/  LOP3.LUT R4, R0, 0xff, RZ, 0xc0, !PT ;  /* 0x000000ff00047812 */ /* 0x000fce00078ec0ff */
.L_x_17268:
[----:B------:R-:W-:-:S04]  /*3190*/  SHF.R.U32.HI R5, RZ, 0x18, R7 ;  /* 0x00000018ff057819 */ /* 0x000fc80000011607 */
[----:B------:R-:W-:-:S04]  /*31a0*/  LOP3.LUT R4, R4, 0x80, R5, 0xf8, !PT ;  /* 0x0000008004047812 */ /* 0x000fc800078ef805 */
[----:B------:R-:W-:-:S07]  /*31b0*/  PRMT R0, R4, 0x7610, R0 ;  /* 0x0000761004007816 */ /* 0x000fce0000000000 */
.L_x_17266:
[----:B------:R-:W-:Y:S05]  /*31c0*/  BSYNC.RECONVERGENT B0 ;  /* 0x0000000000007941 */ /* 0x000fea0003800200 */
.L_x_17265:
[----:B------:R3:W-:Y:S01]  /*31d0*/  STG.E.U8 desc[UR36][R2.64], R0 ;  /* 0x0000000002007986 */ /* 0x0007e2000c101124 */
[----:B------:R-:W-:Y:S05]  /*31e0*/  BRA `(.L_x_17242) ;  /* 0x0000000000c07947 */ /* 0x000fea0003800000 */
.L_x_17258:
[----:B------:R-:W-:-:S09]  /*31f0*/  UISETP.NE.AND UP0, UPT, UR4, 0x1c, UPT ;  /* 0x0000001c0400788c */ /* 0x000fd2000bf05270 */
[----:B------:R-:W-:Y:S05]  /*3200*/  BRA.U !UP0, `(.L_x_17269) ;  /* 0x0000000108b07547 */ /* 0x000fea000b800000 */
[----:B------:R-:W-:-:S09]  /*3210*/  UISETP.NE.AND UP0, UPT, UR4, 0x1d, UPT ;  /* 0x0000001d0400788c */ /* 0x000fd2000bf05270 */
[----:B------:R-:W-:Y:S05]  /*3220*/  BRA.U !UP0, `(.L_x_17270) ;  /* 0x00000001089c7547 */ /* 0x000fea000b800000 */
[----:B------:R-:W-:-:S09]  /*3230*/  UISETP.NE.AND UP0, UPT, UR4, 0x2c, UPT ;  /* 0x0000002c0400788c */ /* 0x000fd2000bf05270 */
[----:B------:R-:W-:Y:S05]  /*3240*/  BRA.U !UP0, `(.L_x_17271) ;  /* 0x0000000108447547 */ /* 0x000fea000b800000 */
.L_x_17241:
        /* <DEDUP_REMOVED lines=16> */
.L_x_17272:
[----:B------:R-:W-:Y:S05]  /*3350*/  BRA `(.L_x_17242) ;  /* 0x0000000000647947 */ /* 0x000fea0003800000 */
.L_x_17271:
        /* <DEDUP_REMOVED lines=20> */
.L_x_17270:
[----:B------:R-:W0:Y:S02]  /*34a0*/  F2I.U64.F64.TRUNC R4, R4 ;  /* 0x0000000400047311 */ /* 0x000e24000030d800 */
[----:B0-----:R1:W-:Y:S01]  /*34b0*/  STG.E.64 desc[UR36][R2.64], R4 ;  /* 0x0000000402007986 */ /* 0x0013e2000c101b24 */
[----:B------:R-:W-:Y:S05]  /*34c0*/  BRA `(.L_x_17242) ;  /* 0x0000000000087947 */ /* 0x000fea0003800000 */
.L_x_17269:
[----:B------:R-:W0:Y:S02]  /*34d0*/  F2I.U32.F64.TRUNC R5, R4 ;  /* 0x0000000400057311 */ /* 0x000e24000030d000 */
[----:B0-----:R0:W-:Y:S02]  /*34e0*/  STG.E desc[UR36][R2.64], R5 ;  /* 0x0000000502007986 */ /* 0x0011e4000c101924 */
.L_x_17242:
[----:B------:R-:W-:-:S07]  /*34f0*/  VIADD R17, R17, 0x80 ;  /* 0x0000008011117836 */ /* 0x000fce0000000000 */
.L_x_17206:
[----:B------:R-:W-:Y:S05]  /*3500*/  BSYNC.RECONVERGENT B7 ;  /* 0x0000000000077941 */ /* 0x000fea0003800200 */
.L_x_17205:
        /* <DEDUP_REMOVED lines=307> */
.L_x_17275:
        /* <DEDUP_REMOVED lines=18> */
.L_x_17280:
[----:B------:R-:W2:Y:S02]  /*4960*/  LDG.E.U8 R2, desc[UR36][R2.64] ;  /* 0x0000002402027981 */ /* 0x000ea4000c1e1100 */
[----:B--2---:R0:W1:Y:S01]  /*4970*/  I2F.F64.U16 R4, R2 ;  /* 0x0000000200047312 */ /* 0x0040620000101800 */
[----:B------:R-:W-:Y:S05]  /*4980*/  BRA `(.L_x_17282) ;  /* 0x0000000c00607947 */ /* 0x000fea0003800000 */
.L_x_17279:
        /* <DEDUP_REMOVED lines=9> */
.L_x_17284:
[----:B------:R-:W2:Y:S02]  /*4a20*/  LDG.E R2, desc[UR36][R2.64] ;  /* 0x0000002402027981 */ /* 0x000ea4000c1e1900 */
[----:B--2---:R0:W1:Y:S01]  /*4a30*/  I2F.F64 R4, R2 ;  /* 0x0000000200047312 */ /* 0x0040620000201c00 */
[----:B------:R-:W-:Y:S05]  /*4a40*/  BRA `(.L_x_17282) ;  /* 0x0000000c00307947 */ /* 0x000fea0003800000 */
.L_x_17283:
[----:B------:R-:W2:Y:S02]  /*4a50*/  LDG.E.U16 R2, desc[UR36][R2.64] ;  /* 0x0000002402027981 */ /* 0x000ea4000c1e1500 */
[----:B--2---:R0:W1:Y:S01]  /*4a60*/  I2F.F64.S16 R4, R2 ;  /* 0x0000000200047312 */ /* 0x0040620000101c00 */
[----:B------:R-:W-:Y:S05]  /*4a70*/  BRA `(.L_x_17282) ;  /* 0x0000000c00247947 */ /* 0x000fea0003800000 */
.L_x_17278:
        /* <DEDUP_REMOVED lines=10> */
.L_x_17286:
[----:B------:R-:W2:Y:S02]  /*4b20*/  LDG.E.U16 R0, desc[UR36][R2.64] ;  /* 0x0000002402007981 */ /* 0x000ea4000c1e1500 */
[----:B--2---:R-:W-:-:S05]  /*4b30*/  HADD2.F32 R0, -RZ, R0.H0_H0 ;  /* 0x20000000ff007230 */ /* 0x004fca0000004100 */
[----:B------:R-:W-:-:S04]  /*4b40*/  FMUL.FTZ R0, R0, 1 ;  /* 0x3f80000000007820 */ /* 0x000fc80000410000 */
[----:B------:R0:W1:Y:S01]  /*4b50*/  F2F.F64.F32 R4, R0 ;  /* 0x0000000000047310 */ /* 0x0000620000201800 */
[----:B------:R-:W-:Y:S05]  /*4b60*/  BRA `(.L_x_17282) ;  /* 0x0000000800e87947 */ /* 0x000fea0003800000 */
.L_x_17285:
        /* <DEDUP_REMOVED lines=10> */
.L_x_17288:
[----:B------:R-:W2:Y:S02]  /*4c10*/  LDG.E.U16 R2, desc[UR36][R2.64] ;  /* 0x0000002402027981 */ /* 0x000ea4000c1e1500 */
[----:B--2---:R-:W-:-:S05]  /*4c20*/  HADD2.F32 R0, -RZ, R2.H0_H0 ;  /* 0x20000002ff007230 */ /* 0x004fca0000004100 */
[----:B------:R-:W-:-:S04]  /*4c30*/  FMUL.FTZ R0, R0, 1 ;  /* 0x3f80000000007820 */ /* 0x000fc80000410000 */
[----:B------:R0:W1:Y:S01]  /*4c40*/  F2F.F64.F32 R4, R0 ;  /* 0x0000000000047310 */ /* 0x0000620000201800 */
[----:B------:R-:W-:Y:S05]  /*4c50*/  BRA `(.L_x_17282) ;  /* 0x0000000800ac7947 */ /* 0x000fea0003800000 */
.L_x_17287:
[----:B------:R0:W5:Y:S01]  /*4c60*/  LDG.E.64 R4, desc[UR36][R2.64] ;  /* 0x0000002402047981 */ /* 0x000162000c1e1b00 */
[----:B------:R-:W-:Y:S05]  /*4c70*/  BRA `(.L_x_17282) ;  /* 0x0000000800a47947 */ /* 0x000fea0003800000 */
.L_x_17277:
        /* <DEDUP_REMOVED lines=13> */
.L_x_17291:
[----:B------:R0:W5:Y:S01]  /*4d50*/  LDG.E.64 R4, desc[UR36][R2.64] ;  /* 0x0000002402047981 */ /* 0x000162000c1e1b00 */
[----:B------:R-:W-:Y:S05]  /*4d60*/  BRA `(.L_x_17282) ;  /* 0x0000000800687947 */ /* 0x000fea0003800000 */
.L_x_17290:
        /* <DEDUP_REMOVED lines=27> */
.L_x_17293:
        /* <DEDUP_REMOVED lines=14> */
.L_x_17292:
[----:B------:R-:W2:Y:S02]  /*5000*/  LDG.E.U16 R0, desc[UR36][R2.64] ;  /* 0x0000002402007981 */ /* 0x000ea4000c1e1500 */
[----:B--2---:R-:W-:-:S04]  /*5010*/  IMAD.U32 R0, R0, 0x10000, RZ ;  /* 0x0001000000007824 */ /* 0x004fc800078e00ff */
[----:B------:R-:W-:-:S04]  /*5020*/  FMUL.FTZ R0, R0, 1 ;  /* 0x3f80000000007820 */ /* 0x000fc80000410000 */
[----:B------:R3:W4:Y:S01]  /*5030*/  F2F.F64.F32 R4, R0 ;  /* 0x0000000000047310 */ /* 0x0007220000201800 */
[----:B------:R-:W-:Y:S05]  /*5040*/  BRA `(.L_x_17282) ;  /* 0x0000000400b07947 */ /* 0x000fea0003800000 */
.L_x_17289:
        /* <DEDUP_REMOVED lines=11> */
.L_x_17296:
        /* <DEDUP_REMOVED lines=21> */
.L_x_17298:
[----:B------:R-:W-:Y:S05]  /*5250*/  BSYNC.RECONVERGENT B0 ;  /* 0x0000000000007941 */ /* 0x000fea0003800200 */
.L_x_17297:
[----:B------:R-:W-:Y:S01]  /*5260*/  IMAD.SHL.U32 R0, R0, 0x100000, RZ ;  /* 0x0010000000007824 */ /* 0x000fe200078e00ff */
[----:B------:R-:W-:-:S04]  /*5270*/  LEA R2, R2, 0x3b800000, 0x17 ;  /* 0x3b80000002027811 */ /* 0x000fc800078eb8ff */
[----:B------:R-:W-:-:S05]  /*5280*/  LOP3.LUT R0, R2, R0, R7, 0xfe, !PT ;  /* 0x0000000002007212 */ /* 0x000fca00078efe07 */
[----:B------:R-:W-:-:S04]  /*5290*/  FMUL.FTZ R0, R0, 1 ;  /* 0x3f80000000007820 */ /* 0x000fc80000410000 */
[----:B------:R0:W1:Y:S01]  /*52a0*/  F2F.F64.F32 R4, R0 ;  /* 0x0000000000047310 */ /* 0x0000620000201800 */
[----:B------:R-:W-:Y:S05]  /*52b0*/  BRA `(.L_x_17282) ;  /* 0x0000000400147947 */ /* 0x000fea0003800000 */
.L_x_17295:
        /* <DEDUP_REMOVED lines=21> */
.L_x_17300:
[----:B------:R-:W-:Y:S05]  /*5410*/  BSYNC.RECONVERGENT B0 ;  /* 0x0000000000007941 */ /* 0x000fea0003800200 */
.L_x_17299:
[----:B------:R-:W-:Y:S02]  /*5420*/  SHF.L.U32 R0, R0, 0x15, RZ ;  /* 0x0000001500007819 */ /* 0x000fe400000006ff */
[----:B------:R-:W-:-:S04]  /*5430*/  LEA R2, R2, 0x37800000, 0x17 ;  /* 0x3780000002027811 */ /* 0x000fc800078eb8ff */
[----:B------:R-:W-:-:S05]  /*5440*/  LOP3.LUT R0, R2, R0, R7, 0xfe, !PT ;  /* 0x0000000002007212 */ /* 0x000fca00078efe07 */
[----:B------:R-:W-:-:S04]  /*5450*/  FMUL.FTZ R0, R0, 1 ;  /* 0x3f80000000007820 */ /* 0x000fc80000410000 */
[----:B------:R0:W1:Y:S01]  /*5460*/  F2F.F64.F32 R4, R0 ;  /* 0x0000000000047310 */ /* 0x0000620000201800 */
[----:B------:R-:W-:Y:S05]  /*5470*/  BRA `(.L_x_17282) ;  /* 0x0000000000a47947 */ /* 0x000fea0003800000 */
.L_x_17294:
        /* <DEDUP_REMOVED lines=12> */
[----:B------:R-:W-:Y:S01]  /*5540*/  @P0 SHF.L.U32 R0, R0, 0x17, RZ ;  /* 0x0000001700000819 */ /* 0x000fe200000006ff */
[----:B------:R-:W-:Y:S02]  /*5550*/  @!P0 IMAD.MOV.U32 R4, RZ, RZ, 0x20000000 ;  /* 0x20000000ff048424 */ /* 0x000fe400078e00ff */
[----:B------:R-:W-:Y:S02]  /*5560*/  @!P0 IMAD.MOV.U32 R5, RZ, RZ, 0x7ff80000 ;  /* 0x7ff80000ff058424 */ /* 0x000fe400078e00ff */
[----:B------:R-:W-:-:S04]  /*5570*/  @P0 FMUL.FTZ R0, R0, 1 ;  /* 0x3f80000000000820 */ /* 0x000fc80000410000 */
[----:B------:R0:W1:Y:S01]  /*5580*/  @P0 F2F.F64.F32 R4, R0 ;  /* 0x0000000000040310 */ /* 0x0000620000201800 */
[----:B------:R-:W-:Y:S05]  /*5590*/  BRA `(.L_x_17282) ;  /* 0x00000000005c7947 */ /* 0x000fea0003800000 */
.L_x_17281:
        /* <DEDUP_REMOVED lines=16> */
.L_x_17303:
[----:B------:R-:W-:Y:S01]  /*56a0*/  CS2R R4, SRZ ;  /* 0x0000000000047805 */ /* 0x000fe2000001ff00 */
[----:B------:R-:W-:Y:S06]  /*56b0*/  BRA `(.L_x_17282) ;  /* 0x0000000000147947 */ /* 0x000fec0003800000 */
.L_x_17302:
[----:B------:R-:W2:Y:S02]  /*56c0*/  LDG.E.64 R4, desc[UR36][R2.64] ;  /* 0x0000002402047981 */ /* 0x000ea4000c1e1b00 */
[----:B--2---:R-:W0:Y:S01]  /*56d0*/  I2F.F64.U64 R4, R4 ;  /* 0x0000000400047312 */ /* 0x004e220000301800 */
[----:B------:R-:W-:Y:S05]  /*56e0*/  BRA `(.L_x_17282) ;  /* 0x0000000000087947 */ /* 0x000fea0003800000 */
.L_x_17301:
[----:B------:R-:W2:Y:S02]  /*56f0*/  LDG.E R2, desc[UR36][R2.64] ;  /* 0x0000002402027981 */ /* 0x000ea4000c1e1900 */
[----:B--2---:R0:W1:Y:S02]  /*5700*/  I2F.F64.U32 R4, R2 ;  /* 0x0000000200047312 */ /* 0x0040640000201800 */
.L_x_17282:
[----:B------:R-:W-:Y:S05]  /*5710*/  BSYNC.RECONVERGENT B6 ;  /* 0x0000000000067941 */ /* 0x000fea0003800200 */
.L_x_17276:
[----:B------:R-:W0:Y:S02]  /*5720*/  LDCU.128 UR4, c[0x0][0x590] ;  /* 0x0000b200ff0477ac */ /* 0x000e240008000c00 */
[----:B012345:R-:W-:Y:S01]  /*5730*/  MOV R0, R5 ;  /* 0x0000000500007202 */ /* 0x03ffe20000000f00 */
[----:B------:R-:W-:Y:S01]  /*5740*/  DSETP.MAX.AND P0, P1, R4, UR4, PT ;  /* 0x0000000404007e2a */ /* 0x000fe2000b90f000 */
[----:B------:R-:W-:Y:S02]  /*5750*/  UMOV UR8, UR5 ;  /* 0x0000000500087c82 */ /* 0x000fe40008000000 */
[----:B------:R-:W-:-:S03]  /*5760*/  IMAD.U32 R6, RZ, RZ, UR8 ;  /* 0x00000008ff067e24 */ /* 0x000fc6000f8e00ff */
[----:B------:R-:W-:Y:S01]  /*5770*/  FSEL R3, R0, UR8, P0 ;  /* 0x0000000800037c08 */ /* 0x000fe20008000000 */
[----:B------:R-:W-:Y:S01]  /*5780*/  IMAD.MOV.U32 R0, RZ, RZ, R4 ;  /* 0x000000ffff007224 */ /* 0x000fe200078e0004 */
[----:B------:R-:W0:Y:S04]  /*5790*/  LDCU.64 UR8, c[0x0][0x580] ;  /* 0x0000b000ff0877ac */ /* 0x000e280008000a00 */
[----:B------:R-:W-:Y:S01]  /*57a0*/  SEL R2, R0, UR4, P0 ;  /* 0x0000000400027c07 */ /* 0x000fe20008000000 */
[----:B------:R-:W-:Y:S01]  /*57b0*/  UMOV UR4, UR7 ;  /* 0x0000000700047c82 */ /* 0x000fe20008000000 */
[----:B------:R-:W-:Y:S02]  /*57c0*/  @P1 LOP3.LUT R3, R6, 0x80000, RZ, 0xfc, !PT ;  /* 0x0008000006031812 */ /* 0x000fe400078efcff */
[----:B------:R-:W-:Y:S01]  /*57d0*/  MOV R8, UR4 ;  /* 0x0000000400087c02 */ /* 0x000fe20008000f00 */
[----:B------:R-:W-:-:S02]  /*57e0*/  IMAD.MOV.U32 R6, RZ, RZ, R2 ;  /* 0x000000ffff067224 */ /* 0x000fc400078e0002 */
[----:B------:R-:W-:Y:S01]  /*57f0*/  IMAD.MOV.U32 R0, RZ, RZ, R3 ;  /* 0x000000ffff007224 */ /* 0x000fe200078e0003 */
[----:B------:R-:W-:-:S06]  /*5800*/  DSETP.MIN.AND P0, P1, R2, UR6, PT ;  /* 0x0000000602007e2a */ /* 0x000fcc000b900000 */
[----:B------:R-:W-:Y:S01]  /*5810*/  FSEL R7, R0, UR4, P0 ;  /* 0x0000000400077c08 */ /* 0x000fe20008000000 */
[----:B------:R-:W-:Y:S01]  /*5820*/  UPRMT UR4, UR41, 0x9910, URZ ;  /* 0x0000991029047896 */ /* 0x000fe200080000ff */
[----:B0-----:R-:W-:Y:S02]  /*5830*/  IADD3 R2, P2, PT, R16, UR8, RZ ;  /* 0x0000000810027c10 */ /* 0x001fe4000ff5e0ff */
[----:B------:R-:W-:Y:S01]  /*5840*/  SEL R6, R6, UR6, P0 ;  /* 0x0000000606067c07 */ /* 0x000fe20008000000 */
[----:B------:R-:W-:Y:S01]  /*5850*/  UISETP.GT.AND UP0, UPT, UR4, 0x9, UPT ;  /* 0x000000090400788c */ /* 0x000fe2000bf04270 */
[----:B------:R-:W-:Y:S02]  /*5860*/  IADD3.X R3, PT, PT, RZ, UR9, RZ, P2, !PT ;  /* 0x00000009ff037c10 */ /* 0x000fe400097fe4ff */
        /* <DEDUP_REMOVED lines=16> */
.L_x_17307:
[----:B------:R-:W0:Y:S02]  /*5970*/  F2I.S64.F64.TRUNC R4, R4 ;  /* 0x0000000400047311 */ /* 0x000e24000030d900 */
[----:B0-----:R-:W-:-:S05]  /*5980*/  IMAD.MOV.U32 R7, RZ, RZ, R4 ;  /* 0x000000ffff077224 */ /* 0x001fca00078e0004 */
[----:B------:R3:W-:Y:S01]  /*5990*/  STG.E.U8 desc[UR36][R2.64], R7 ;  /* 0x0000000702007986 */ /* 0x0007e2000c101124 */
[----:B------:R-:W-:Y:S05]  /*59a0*/  BRA `(.L_x_17309) ;  /* 0x0000000c00e07947 */ /* 0x000fea0003800000 */
.L_x_17306:
        /* <DEDUP_REMOVED lines=9> */
.L_x_17311:
[----:B------:R-:W0:Y:S02]  /*5a40*/  F2I.F64.TRUNC R5, R4 ;  /* 0x0000000400057311 */ /* 0x000e24000030d100 */
[----:B0-----:R2:W-:Y:S01]  /*5a50*/  STG.E desc[UR36][R2.64], R5 ;  /* 0x0000000502007986 */ /* 0x0015e2000c101924 */
[----:B------:R-:W-:Y:S05]  /*5a60*/  BRA `(.L_x_17309) ;  /* 0x0000000c00b07947 */ /* 0x000fea0003800000 */
.L_x_17310:
[----:B------:R-:W0:Y:S02]  /*5a70*/  F2I.F64.TRUNC R5, R4 ;  /* 0x0000000400057311 */ /* 0x000e24000030d100 */
[----:B0-----:R0:W-:Y:S01]  /*5a80*/  STG.E.U16 desc[UR36][R2.64], R5 ;  /* 0x0000000502007986 */ /* 0x0011e2000c101524 */
[----:B------:R-:W-:Y:S05]  /*5a90*/  BRA `(.L_x_17309) ;  /* 0x0000000c00a47947 */ /* 0x000fea0003800000 */
.L_x_17305:
        /* <DEDUP_REMOVED lines=13> */
.L_x_17313:
        /* <DEDUP_REMOVED lines=8> */
.L_x_17312:
        /* <DEDUP_REMOVED lines=14> */
.L_x_17315:
        /* <DEDUP_REMOVED lines=9> */
.L_x_17314:
[----:B------:R0:W-:Y:S01]  /*5d60*/  STG.E.64 desc[UR36][R2.64], R4 ;  /* 0x0000000402007986 */ /* 0x0001e2000c101b24 */
[----:B------:R-:W-:Y:S05]  /*5d70*/  BRA `(.L_x_17309) ;  /* 0x0000000800ec7947 */ /* 0x000fea0003800000 */
.L_x_17304:
        /* <DEDUP_REMOVED lines=13> */
.L_x_17319:
        /* <DEDUP_REMOVED lines=22> */
.L_x_17322:
[----:B------:R-:W-:-:S04]  /*5fb0*/  SHF.R.U32.HI R5, RZ, 0x18, R7 ;  /* 0x00000018ff057819 */ /* 0x000fc80000011607 */
[----:B------:R-:W-:-:S07]  /*5fc0*/  LOP3.LUT R0, R0, 0x80, R5, 0xf8, !PT ;  /* 0x0000008000007812 */ /* 0x000fce00078ef805 */
.L_x_17321:
[----:B------:R-:W-:Y:S05]  /*5fd0*/  BSYNC.RECONVERGENT B0 ;  /* 0x0000000000007941 */ /* 0x000fea0003800200 */
.L_x_17320:
[----:B------:R0:W-:Y:S01]  /*5fe0*/  STG.E.U8 desc[UR36][R2.64], R0 ;  /* 0x0000000002007986 */ /* 0x0001e2000c101124 */
[----:B------:R-:W-:Y:S05]  /*5ff0*/  BRA `(.L_x_17309) ;  /* 0x00000008004c7947 */ /* 0x000fea0003800000 */
.L_x_17318:
        /* <DEDUP_REMOVED lines=22> */
.L_x_17325:
[----:B------:R-:W-:-:S04]  /*6160*/  SHF.R.U32.HI R5, RZ, 0x18, R7 ;  /* 0x00000018ff057819 */ /* 0x000fc80000011607 */
[----:B------:R-:W-:-:S07]  /*6170*/  LOP3.LUT R0, R0, 0x80, R5, 0xf8, !PT ;  /* 0x0000008000007812 */ /* 0x000fce00078ef805 */
.L_x_17324:
[----:B------:R-:W-:Y:S05]  /*6180*/  BSYNC.RECONVERGENT B0 ;  /* 0x0000000000007941 */ /* 0x000fea0003800200 */
.L_x_17323:
[----:B------:R0:W-:Y:S01]  /*6190*/  STG.E.U8 desc[UR36][R2.64], R0 ;  /* 0x0000000002007986 */ /* 0x0001e2000c101124 */
[----:B------:R-:W-:Y:S05]  /*61a0*/  BRA `(.L_x_17309) ;  /* 0x0000000400e07947 */ /* 0x000fea0003800000 */
.L_x_17317:
        /* <DEDUP_REMOVED lines=26> */
.L_x_17327:
[----:B------:R-:W0:Y:S02]  /*6350*/  F2I.U64.F64.TRUNC R4, R4 ;  /* 0x0000000400047311 */ /* 0x000e24000030d800 */
[----:B0-----:R0:W-:Y:S01]  /*6360*/  STG.E.64 desc[UR36][R2.64], R4 ;  /* 0x0000000402007986 */ /* 0x0011e2000c101b24 */
[----:B------:R-:W-:Y:S05]  /*6370*/  BRA `(.L_x_17309) ;  /* 0x00000004006c7947 */ /* 0x000fea0003800000 */
.L_x_17326:
[----:B------:R-:W0:Y:S02]  /*6380*/  F2I.U32.F64.TRUNC R5, R4 ;  /* 0x0000000400057311 */ /* 0x000e24000030d000 */
[----:B0-----:R0:W-:Y:S01]  /*6390*/  STG.E desc[UR36][R2.64], R5 ;  /* 0x0000000502007986 */ /* 0x0011e2000c101924 */
[----:B------:R-:W-:Y:S05]  /*63a0*/  BRA `(.L_x_17309) ;  /* 0x0000000400607947 */ /* 0x000fea0003800000 */
.L_x_17316:
        /* <DEDUP_REMOVED lines=10> */
.L_x_17329:
[----:B------:R-:W-:-:S05]  /*6450*/  CS2R R6, SRZ ;  /* 0x0000000000067805 */ /* 0x000fca000001ff00 */
[----:B------:R0:W-:Y:S01]  /*6460*/  STG.E.128 desc[UR36][R2.64], R4 ;  /* 0x0000000402007986 */ /* 0x0001e2000c101d24 */
[----:B------:R-:W-:Y:S05]  /*6470*/  BRA `(.L_x_17309) ;  /* 0x00000004002c7947 */ /* 0x000fea0003800000 */
.L_x_17328:
[----:B------:R-:W-:-:S09]  /*6480*/  UISETP.NE.AND UP0, UPT, UR4, 0xf, UPT ;  /* 0x0000000f0400788c */ /* 0x000fd2000bf05270 */
[----:B------:R-:W-:Y:S05]  /*6490*/  BRA.U !UP0, `(.L_x_17330) ;  /* 0x0000000508087547 */ /* 0x000fea000b800000 */
[----:B------:R-:W-:-:S09]  /*64a0*/  UISETP.NE.AND UP0, UPT, UR4, 0x17, UPT ;  /* 0x000000170400788c */ /* 0x000fd2000bf05270 */
[----:B------:R-:W-:Y:S05]  /*64b0*/  BRA.U !UP0, `(.L_x_17331) ;  /* 0x0000000108a07547 */ /* 0x000fea000b800000 */
[----:B------:R-:W-:-:S09]  /*64c0*/  UISETP.NE.AND UP0, UPT, UR4, 0x18, UPT ;  /* 0x000000180400788c */ /* 0x000fd2000bf05270 */
[----:B------:R-:W-:Y:S05]  /*64d0*/  BRA.U !UP0, `(.L_x_17332) ;  /* 0x0000000108447547 */ /* 0x000fea000b800000 */
.L_x_17308:
        /* <DEDUP_REMOVED lines=16> */
.L_x_17333:
[----:B------:R-:W-:Y:S05]  /*65e0*/  BRA `(.L_x_17309) ;  /* 0x0000000000d07947 */ /* 0x000fea0003800000 */
.L_x_17332:
        /* <DEDUP_REMOVED lines=17> */
.L_x_17335:
[----:B------:R-:W-:Y:S05]  /*6700*/  BSYNC.RECONVERGENT B0 ;  /* 0x0000000000007941 */ /* 0x000fea0003800200 */
.L_x_17334:
[----:B------:R-:W-:-:S05]  /*6710*/  LOP3.LUT R7, R0, 0x80, R7, 0xf8, !PT ;  /* 0x0000008000077812 */ /* 0x000fca00078ef807 */
[----:B------:R0:W-:Y:S01]  /*6720*/  STG.E.U8 desc[UR36][R2.64], R7 ;  /* 0x0000000702007986 */ /* 0x0001e2000c101124 */
[----:B------:R-:W-:Y:S05]  /*6730*/  BRA `(.L_x_17309) ;  /* 0x00000000007c7947 */ /* 0x000fea0003800000 */
.L_x_17331:
        /* <DEDUP_REMOVED lines=16> */
.L_x_17337:
[----:B------:R-:W-:Y:S02]  /*6840*/  ISETP.GT.U32.AND P0, PT, R6, 0x7f800000, PT ;  /* 0x7f8000000600780c */ /* 0x000fe40003f04070 */
[----:B------:R-:W-:-:S04]  /*6850*/  MOV R0, 0x7f ;  /* 0x0000007f00007802 */ /* 0x000fc80000000f00 */
[----:B------:R-:W-:-:S07]  /*6860*/  SEL R0, R0, 0x7c, P0 ;  /* 0x0000007c00007807 */ /* 0x000fce0000000000 */
.L_x_17338:
[----:B------:R-:W-:Y:S05]  /*6870*/  BSYNC.RECONVERGENT B0 ;  /* 0x0000000000007941 */ /* 0x000fea0003800200 */
.L_x_17336:
[----:B------:R-:W-:-:S04]  /*6880*/  SHF.R.U32.HI R5, RZ, 0x18, R7 ;  /* 0x00000018ff057819 */ /* 0x000fc80000011607 */
[----:B------:R-:W-:-:S05]  /*6890*/  LOP3.LUT R5, R0, 0x80, R5, 0xf8, !PT ;  /* 0x0000008000057812 */ /* 0x000fca00078ef805 */
[----:B------:R0:W-:Y:S01]  /*68a0*/  STG.E.U8 desc[UR36][R2.64], R5 ;  /* 0x0000000502007986 */ /* 0x0001e2000c101124 */
[----:B------:R-:W-:Y:S05]  /*68b0*/  BRA `(.L_x_17309) ;  /* 0x00000000001c7947 */ /* 0x000fea0003800000 */
.L_x_17330:
[----:B------:R-:W-:Y:S01]  /*68c0*/  UMOV UR4, 0xf0000000 ;  /* 0xf000000000047882 */ /* 0x000fe20000000000 */
[----:B------:R-:W-:Y:S01]  /*68d0*/  UMOV UR5, 0x380fffff ;  /* 0x380fffff00057882 */ /* 0x000fe20000000000 */
[----:B------:R-:W0:Y:S01]  /*68e0*/  F2F.F32.F64 R0, R4 ;  /* 0x0000000400007310 */ /* 0x000e220000301000 */
[----:B------:R-:W-:-:S14]  /*68f0*/  DSETP.GEU.AND P0, PT, |R4|, UR4, PT ;  /* 0x0000000404007e2a */ /* 0x000fdc000bf0e200 */
[----:B0-----:R-:W-:-:S05]  /*6900*/  @!P0 FMUL R0, R0, 1.175494350822287508e-38 ;  /* 0x0080000000008820 */ /* 0x001fca0000400000 */
[----:B------:R-:W-:-:S05]  /*6910*/  F2FP.BF16.F32.PACK_AB R0, RZ, R0 ;  /* 0x00000000ff00723e */ /* 0x000fca00000010ff */
[----:B------:R0:W-:Y:S02]  /*6920*/  STG.E.U16 desc[UR36][R2.64], R0 ;  /* 0x0000000002007986 */ /* 0x0001e4000c101524 */
.L_x_17309:
[----:B------:R-:W-:-:S07]  /*6930*/  VIADD R17, R17, 0x80 ;  /* 0x0000008011117836 */ /* 0x000fce0000000000 */
.L_x_17274:
[----:B------:R-:W-:Y:S05]  /*6940*/  BSYNC.RECONVERGENT B7 ;  /* 0x0000000000077941 */ /* 0x000fea0003800200 */
.L_x_17273:
        /* <DEDUP_REMOVED lines=307> */
.L_x_17341:
        /* <DEDUP_REMOVED lines=18> */
.L_x_17346:
[----:B------:R-:W2:Y:S02]  /*7da0*/  LDG.E.U8 R2, desc[UR36][R2.64] ;  /* 0x0000002402027981 */ /* 0x000ea4000c1e1100 */
[----:B--2---:R0:W1:Y:S01]  /*7db0*/  I2F.F64.U16 R4, R2 ;  /* 0x0000000200047312 */ /* 0x0040620000101800 */
[----:B------:R-:W-:Y:S05]  /*7dc0*/  BRA `(.L_x_17348) ;  /* 0x0000000c00607947 */ /* 0x000fea0003800000 */
.L_x_17345:
        /* <DEDUP_REMOVED lines=9> */
.L_x_17350:
[----:B------:R-:W2:Y:S02]  /*7e60*/  LDG.E R2, desc[UR36][R2.64] ;  /* 0x0000002402027981 */ /* 0x000ea4000c1e1900 */
[----:B--2---:R3:W4:Y:S01]  /*7e70*/  I2F.F64 R4, R2 ;  /* 0x0000000200047312 */ /* 0x0047220000201c00 */
[----:B------:R-:W-:Y:S05]  /*7e80*/  BRA `(.L_x_17348) ;  /* 0x0000000c00307947 */ /* 0x000fea0003800000 */
.L_x_17349:
[----:B------:R-:W2:Y:S02]  /*7e90*/  LDG.E.U16 R2, desc[UR36][R2.64] ;  /* 0x0000002402027981 */ /* 0x000ea4000c1e1500 */
[----:B--2---:R0:W1:Y:S01]  /*7ea0*/  I2F.F64.S16 R4, R2 ;  /* 0x0000000200047312 */ /* 0x0040620000101c00 */
[----:B------:R-:W-:Y:S05]  /*7eb0*/  BRA `(.L_x_17348) ;  /* 0x0000000c00247947 */ /* 0x000fea0003800000 */
.L_x_17344:
        /* <DEDUP_REMOVED lines=10> */
.L_x_17352:
[----:B------:R-:W2:Y:S02]  /*7f60*/  LDG.E.U16 R0, desc[UR36][R2.64] ;  /* 0x0000002402007981 */ /* 0x000ea4000c1e1500 */
[----:B--2---:R-:W-:-:S05]  /*7f70*/  HADD2.F32 R0, -RZ, R0.H0_H0 ;  /* 0x20000000ff007230 */ /* 0x004fca0000004100 */
[----:B------:R-:W-:-:S04]  /*7f80*/  FMUL.FTZ R0, R0, 1 ;  /* 0x3f80000000007820 */ /* 0x000fc80000410000 */
[----:B------:R0:W1:Y:S01]  /*7f90*/  F2F.F64.F32 R4, R0 ;  /* 0x0000000000047310 */ /* 0x0000620000201800 */
[----:B------:R-:W-:Y:S05]  /*7fa0*/  BRA `(.L_x_17348) ;  /* 0x0000000800e87947 */ /* 0x000fea0003800000 */
.L_x_17351:
        /* <DEDUP_REMOVED lines=10> */
.L_x_17354:
[----:B------:R-:W2:Y:S02]  /*8050*/  LDG.E.U16 R2, desc[UR36][R2.64] ;  /* 0x0000002402027981 */ /* 0x000ea4000c1e1500 */
[----:B--2---:R-:W-:-:S05]  /*8060*/  HADD2.F32 R0, -RZ, R2.H0_H0 ;  /* 0x20000002ff007230 */ /* 0x004fca0000004100 */
[----:B------:R-:W-:-:S04]  /*8070*/  FMUL.FTZ R0, R0, 1 ;  /* 0x3f80000000007820 */ /* 0x000fc80000410000 */
[----:B------:R0:W1:Y:S01]  /*8080*/  F2F.F64.F32 R4, R0 ;  /* 0x0000000000047310 */ /* 0x0000620000201800 */
[----:B------:R-:W-:Y:S05]  /*8090*/  BRA `(.L_x_17348) ;  /* 0x0000000800ac7947 */ /* 0x000fea0003800000 */
.L_x_17353:
[----:B------:R0:W5:Y:S01]  /*80a0*/  LDG.E.64 R4, desc[UR36][R2.64] ;  /* 0x0000002402047981 */ /* 0x000162000c1e1b00 */
[----:B------:R-:W-:Y:S05]  /*80b0*/  BRA `(.L_x_17348) ;  /* 0x0000000800a47947 */ /* 0x000fea0003800000 */
.L_x_17343:
        /* <DEDUP_REMOVED lines=13> */
.L_x_17357:
[----:B------:R0:W5:Y:S01]  /*8190*/  LDG.E.64 R4, desc[UR36][R2.64] ;  /* 0x0000002402047981 */ /* 0x000162000c1e1b00 */
[----:B------:R-:W-:Y:S05]  /*81a0*/  BRA `(.L_x_17348) ;  /* 0x0000000800687947 */ /* 0x000fea0003800000 */
.L_x_17356:
        /* <DEDUP_REMOVED lines=27> */
.L_x_17359:
        /* <DEDUP_REMOVED lines=14> */
.L_x_17358:
[----:B------:R-:W2:Y:S02]  /*8440*/  LDG.E.U16 R0, desc[UR36][R2.64] ;  /* 0x0000002402007981 */ /* 0x000ea4000c1e1500 */
[----:B--2---:R-:W-:-:S04]  /*8450*/  IMAD.U32 R0, R0, 0x10000, RZ ;  /* 0x0001000000007824 */ /* 0x004fc800078e00ff */
[----:B------:R-:W-:-:S04]  /*8460*/  FMUL.FTZ R0, R0, 1 ;  /* 0x3f80000000007820 */ /* 0x000fc80000410000 */
[----:B------:R0:W1:Y:S01]  /*8470*/  F2F.F64.F32 R4, R0 ;  /* 0x0000000000047310 */ /* 0x0000620000201800 */
[----:B------:R-:W-:Y:S05]  /*8480*/  BRA `(.L_x_17348) ;  /* 0x0000000400b07947 */ /* 0x000fea0003800000 */
.L_x_17355:
        /* <DEDUP_REMOVED lines=11> */
.L_x_17362:
        /* <DEDUP_REMOVED lines=21> */
.L_x_17364:
[----:B------:R-:W-:Y:S05]  /*8690*/  BSYNC.RECONVERGENT B0 ;  /* 0x0000000000007941 */ /* 0x000fea0003800200 */
.L_x_17363:
[----:B------:R-:W-:Y:S02]  /*86a0*/  SHF.L.U32 R0, R0, 0x14, RZ ;  /* 0x0000001400007819 */ /* 0x000fe400000006ff */
[----:B------:R-:W-:-:S04]  /*86b0*/  LEA R2, R2, 0x3b800000, 0x17 ;  /* 0x3b80000002027811 */ /* 0x000fc800078eb8ff */
[----:B------:R-:W-:-:S05]  /*86c0*/  LOP3.LUT R0, R2, R0, R7, 0xfe, !PT ;  /* 0x0000000002007212 */ /* 0x000fca00078efe07 */
[----:B------:R-:W-:-:S04]  /*86d0*/  FMUL.FTZ R0, R0, 1 ;  /* 0x3f80000000007820 */ /* 0x000fc80000410000 */
[----:B------:R0:W1:Y:S01]  /*86e0*/  F2F.F64.F32 R4, R0 ;  /* 0x0000000000047310 */ /* 0x0000620000201800 */
[----:B------:R-:W-:Y:S05]  /*86f0*/  BRA `(.L_x_17348) ;  /* 0x0000000400147947 */ /* 0x000fea0003800000 */
.L_x_17361:
        /* <DEDUP_REMOVED lines=21> */
.L_x_17366:
[----:B------:R-:W-:Y:S05]  /*8850*/  BSYNC.RECONVERGENT B0 ;  /* 0x0000000000007941 */ /* 0x000fea0003800200 */
.L_x_17365:
[----:B------:R-:W-:Y:S01]  /*8860*/  IMAD.SHL.U32 R0, R0, 0x200000, RZ ;  /* 0x0020000000007824 */ /* 0x000fe200078e00ff */
[----:B------:R-:W-:-:S04]  /*8870*/  LEA R2, R2, 0x37800000, 0x17 ;  /* 0x3780000002027811 */ /* 0x000fc800078eb8ff */
[----:B------:R-:W-:-:S05]  /*8880*/  LOP3.LUT R0, R2, R0, R7, 0xfe, !PT ;  /* 0x0000000002007212 */ /* 0x000fca00078efe07 */
[----:B------:R-:W-:-:S04]  /*8890*/  FMUL.FTZ R0, R0, 1 ;  /* 0x3f80000000007820 */ /* 0x000fc80000410000 */
[----:B------:R0:W1:Y:S01]  /*88a0*/  F2F.F64.F32 R4, R0 ;  /* 0x0000000000047310 */ /* 0x0000620000201800 */
[----:B------:R-:W-:Y:S05]  /*88b0*/  BRA `(.L_x_17348) ;  /* 0x0000000000a47947 */ /* 0x000fea0003800000 */
.L_x_17360:
        /* <DEDUP_REMOVED lines=18> */
.L_x_17347:
        /* <DEDUP_REMOVED lines=16> */
.L_x_17369:
[----:B------:R-:W-:Y:S01]  /*8ae0*/  CS2R R4, SRZ ;  /* 0x0000000000047805 */ /* 0x000fe2000001ff00 */
[----:B------:R-:W-:Y:S06]  /*8af0*/  BRA `(.L_x_17348) ;  /* 0x0000000000147947 */ /* 0x000fec0003800000 */
.L_x_17368:
[----:B------:R-:W2:Y:S02]  /*8b00*/  LDG.E.64 R4, desc[UR36][R2.64] ;  /* 0x0000002402047981 */ /* 0x000ea4000c1e1b00 */
[----:B--2---:R-:W0:Y:S01]  /*8b10*/  I2F.F64.U64 R4, R4 ;  /* 0x0000000400047312 */ /* 0x004e220000301800 */
[----:B------:R-:W-:Y:S05]  /*8b20*/  BRA `(.L_x_17348) ;  /* 0x0000000000087947 */ /* 0x000fea0003800000 */
.L_x_17367:
[----:B------:R-:W2:Y:S02]  /*8b30*/  LDG.E R2, desc[UR36][R2.64] ;  /* 0x0000002402027981 */ /* 0x000ea4000c1e1900 */
[----:B--2---:R0:W1:Y:S02]  /*8b40*/  I2F.F64.U32 R4, R2 ;  /* 0x0000000200047312 */ /* 0x0040640000201800 */
.L_x_17348:
[----:B------:R-:W-:Y:S05]  /*8b50*/  BSYNC.RECONVERGENT B6 ;  /* 0x0000000000067941 */ /* 0x000fea0003800200 */
.L_x_17342:
[----:B------:R-:W3:Y:S01]  /*8b60*/  LDCU.128 UR4, c[0x0][0x590] ;  /* 0x0000b200ff0477ac */ /* 0x000ee20008000c00 */
[----:B012-45:R-:W-:Y:S01]  /*8b70*/  MOV R0, R5 ;  /* 0x0000000500007202 */ /* 0x037fe20000000f00 */
[----:B---3--:R-:W-:Y:S01]  /*8b80*/  DSETP.MAX.AND P0, P1, R4, UR4, PT ;  /* 0x0000000404007e2a */ /* 0x008fe2000b90f000 */
[----:B------:R-:W-:Y:S02]  /*8b90*/  UMOV UR8, UR5 ;  /* 0x0000000500087c82 */ /* 0x000fe40008000000 */
[----:B------:R-:W-:-:S03]  /*8ba0*/  IMAD.U32 R6, RZ, RZ, UR8 ;  /* 0x00000008ff067e24 */ /* 0x000fc6000f8e00ff */
[----:B------:R-:W-:Y:S01]  /*8bb0*/  FSEL R3, R0, UR8, P0 ;  /* 0x0000000800037c08 */ /* 0x000fe20008000000 */
[----:B------:R-:W0:Y:S01]  /*8bc0*/  LDCU.64 UR8, c[0x0][0x580] ;  /* 0x0000b000ff0877ac */ /* 0x000e220008000a00 */
[----:B------:R-:W-:-:S04]  /*8bd0*/  MOV R0, R4 ;  /* 0x0000000400007202 */ /* 0x000fc80000000f00 */
[----:B------:R-:W-:Y:S01]  /*8be0*/  SEL R2, R0, UR4, P0 ;  /* 0x0000000400027c07 */ /* 0x000fe20008000000 */
[----:B------:R-:W-:Y:S01]  /*8bf0*/  UMOV UR4, UR7 ;  /* 0x0000000700047c82 */ /* 0x000fe20008000000 */
[----:B------:R-:W-:Y:S01]  /*8c00*/  @P1 LOP3.LUT R3, R6, 0x80000, RZ, 0xfc, !PT ;  /* 0x0008000006031812 */ /* 0x000fe200078efcff */
[----:B------:R-:W-:Y:S02]  /*8c10*/  IMAD.U32 R8, RZ, RZ, UR4 ;  /* 0x00000004ff087e24 */ /* 0x000fe4000f8e00ff */
[----:B------:R-:W-:Y:S01]  /*8c20*/  IMAD.MOV.U32 R6, RZ, RZ, R2 ;  /* 0x000000ffff067224 */ /* 0x000fe200078e0002 */
[----:B------:R-:W-:Y:S02]  /*8c30*/  MOV R0, R3 ;  /* 0x0000000300007202 */ /* 0x000fe40000000f00 */
[----:B------:R-:W-:Y:S01]  /*8c40*/  DSETP.MIN.AND P0, P1, R2, UR6, PT ;  /* 0x0000000602007e2a */ /* 0x000fe2000b900000 */
[----:B0-----:R-:W-:-:S05]  /*8c50*/  IADD3 R2, P2, PT, R16, UR8, RZ ;  /* 0x0000000810027c10 */ /* 0x001fca000ff5e0ff */
[----:B------:R-:W-:Y:S01]  /*8c60*/  FSEL R7, R0, UR4, P0 ;  /* 0x0000000400077c08 */ /* 0x000fe20008000000 */
[----:B------:R-:W-:Y:S01]  /*8c70*/  UPRMT UR4, UR41, 0x9910, URZ ;  /* 0x0000991029047896 */ /* 0x000fe200080000ff */
[----:B------:R-:W-:Y:S02]  /*8c80*/  SEL R6, R6, UR6, P0 ;  /* 0x0000000606067c07 */ /* 0x000fe40008000000 */
[----:B------:R-:W-:Y:S01]  /*8c90*/  IADD3.X R3, PT, PT, RZ, UR9, RZ, P2, !PT ;  /* 0x00000009ff037c10 */ /* 0x000fe200097fe4ff */
[----:B------:R-:W-:-:S03]  /*8ca0*/  UISETP.GT.AND UP0, UPT, UR4, 0x9, UPT ;  /* 0x000000090400788c */ /* 0x000fc6000bf04270 */
        /* <DEDUP_REMOVED lines=16> */
.L_x_17373:
[----:B------:R-:W0:Y:S02]  /*8db0*/  F2I.S64.F64.TRUNC R4, R4 ;  /* 0x0000000400047311 */ /* 0x000e24000030d900 */
[----:B0-----:R-:W-:-:S05]  /*8dc0*/  IMAD.MOV.U32 R7, RZ, RZ, R4 ;  /* 0x000000ffff077224 */ /* 0x001fca00078e0004 */
[----:B------:R0:W-:Y:S01]  /*8dd0*/  STG.E.U8 desc[UR36][R2.64], R7 ;  /* 0x0000000702007986 */ /* 0x0001e2000c101124 */
[----:B------:R-:W-:Y:S05]  /*8de0*/  BRA `(.L_x_17375) ;  /* 0x0000000c00e07947 */ /* 0x000fea0003800000 */
.L_x_17372:
        /* <DEDUP_REMOVED lines=9> */
.L_x_17377:
[----:B------:R-:W0:Y:S02]  /*8e80*/  F2I.F64.TRUNC R5, R4 ;  /* 0x0000000400057311 */ /* 0x000e24000030d100 */
[----:B0-----:R0:W-:Y:S01]  /*8e90*/  STG.E desc[UR36][R2.64], R5 ;  /* 0x0000000502007986 */ /* 0x0011e2000c101924 */
[----:B------:R-:W-:Y:S05]  /*8ea0*/  BRA `(.L_x_17375) ;  /* 0x0000000c00b07947 */ /* 0x000fea0003800000 */
.L_x_17376:
[----:B------:R-:W0:Y:S02]  /*8eb0*/  F2I.F64.TRUNC R5, R4 ;  /* 0x0000000400057311 */ /* 0x000e24000030d100 */
[----:B0-----:R0:W-:Y:S01]  /*8ec0*/  STG.E.U16 desc[UR36][R2.64], R5 ;  /* 0x0000000502007986 */ /* 0x0011e2000c101524 */
[----:B------:R-:W-:Y:S05]  /*8ed0*/  BRA `(.L_x_17375) ;  /* 0x0000000c00a47947 */ /* 0x000fea0003800000 */
.L_x_17371:
        /* <DEDUP_REMOVED lines=13> */
.L_x_17379:
        /* <DEDUP_REMOVED lines=8> */
.L_x_17378:
        /* <DEDUP_REMOVED lines=10> */
[----:B------:R-:W-:-:S13]  /*90d0*/  MOV R7, RZ ;  /* 0x000000ff00077202 */ /* 0x000fda0000000f00 */
[----:B0-----:R-:W-:-:S05]  /*90e0*/  @!P0 FMUL R6, R6, 1.175494350822287508e-38 ;  /* 0x0080000006068820 */ /* 0x001fca0000400000 */
[----:B------:R0:W-:Y:S01]  /*90f0*/  STG.E.64 desc[UR36][R2.64], R6 ;  /* 0x0000000602007986 */ /* 0x0001e2000c101b24 */
[----:B------:R-:W-:Y:S05]  /*9100*/  BRA `(.L_x_17375) ;  /* 0x0000000c00187947 */ /* 0x000fea0003800000 */
.L_x_17381:
        /* <DEDUP_REMOVED lines=9> */
.L_x_17380:
[----:B------:R0:W-:Y:S01]  /*91a0*/  STG.E.64 desc[UR36][R2.64], R4 ;  /* 0x0000000402007986 */ /* 0x0001e2000c101b24 */
[----:B------:R-:W-:Y:S05]  /*91b0*/  BRA `(.L_x_17375) ;  /* 0x0000000800ec7947 */ /* 0x000fea0003800000 */
.L_x_17370:
        /* <DEDUP_REMOVED lines=13> */
.L_x_17385:
        /* <DEDUP_REMOVED lines=22> */
.L_x_17388:
[----:B------:R-:W-:-:S04]  /*93f0*/  SHF.R.U32.HI R5, RZ, 0x18, R7 ;  /* 0x00000018ff057819 */ /* 0x000fc80000011607 */
[----:B------:R-:W-:-:S07]  /*9400*/  LOP3.LUT R0, R0, 0x80, R5, 0xf8, !PT ;  /* 0x0000008000007812 */ /* 0x000fce00078ef805 */
.L_x_17387:
[----:B------:R-:W-:Y:S05]  /*9410*/  BSYNC.RECONVERGENT B0 ;  /* 0x0000000000007941 */ /* 0x000fea0003800200 */
.L_x_17386:
[----:B------:R3:W-:Y:S01]  /*9420*/  STG.E.U8 desc[UR36][R2.64], R0 ;  /* 0x0000000002007986 */ /* 0x0007e2000c101124 */
[----:B------:R-:W-:Y:S05]  /*9430*/  BRA `(.L_x_17375) ;  /* 0x00000008004c7947 */ /* 0x000fea0003800000 */
.L_x_17384:
        /* <DEDUP_REMOVED lines=22> */
.L_x_17391:
[----:B------:R-:W-:-:S04]  /*95a0*/  SHF.R.U32.HI R5, RZ, 0x18, R7 ;  /* 0x00000018ff057819 */ /* 0x000fc80000011607 */
[----:B------:R-:W-:-:S07]  /*95b0*/  LOP3.LUT R0, R0, 0x80, R5, 0xf8, !PT ;  /* 0x0000008000007812 */ /* 0x000fce00078ef805 */
.L_x_17390:
[----:B------:R-:W-:Y:S05]  /*95c0*/  BSYNC.RECONVERGENT B0 ;  /* 0x0000000000007941 */ /* 0x000fea0003800200 */
.L_x_17389:
[----:B------:R0:W-:Y:S01]  /*95d0*/  STG.E.U8 desc[UR36][R2.64], R0 ;  /* 0x0000000002007986 */ /* 0x0001e2000c101124 */
[----:B------:R-:W-:Y:S05]  /*95e0*/  BRA `(.L_x_17375) ;  /* 0x0000000400e07947 */ /* 0x000fea0003800000 */
.L_x_17383:
        /* <DEDUP_REMOVED lines=26> */
.L_x_17393:
[----:B------:R-:W0:Y:S02]  /*9790*/  F2I.U64.F64.TRUNC R4, R4 ;  /* 0x0000000400047311 */ /* 0x000e24000030d800 */
[----:B0-----:R1:W-:Y:S01]  /*97a0*/  STG.E.64 desc[UR36][R2.64], R4 ;  /* 0x0000000402007986 */ /* 0x0013e2000c101b24 */
[----:B------:R-:W-:Y:S05]  /*97b0*/  BRA `(.L_x_17375) ;  /* 0x00000004006c7947 */ /* 0x000fea0003800000 */
.L_x_17392:
[----:B------:R-:W0:Y:S02]  /*97c0*/  F2I.U32.F64.TRUNC R5, R4 ;  /* 0x0000000400057311 */ /* 0x000e24000030d000 */
[----:B0-----:R0:W-:Y:S01]  /*97d0*/  STG.E desc[UR36][R2.64], R5 ;  /* 0x0000000502007986 */ /* 0x0011e2000c101924 */
[----:B------:R-:W-:Y:S05]  /*97e0*/  BRA `(.L_x_17375) ;  /* 0x0000000400607947 */ /* 0x000fea0003800000 */
.L_x_17382:
        /* <DEDUP_REMOVED lines=10> */
.L_x_17395:
[----:B------:R-:W-:-:S05]  /*9890*/  CS2R R6, SRZ ;  /* 0x0000000000067805 */ /* 0x000fca000001ff00 */
[----:B------:R0:W-:Y:S01]  /*98a0*/  STG.E.128 desc[UR36][R2.64], R4 ;  /* 0x0000000402007986 */ /* 0x0001e2000c101d24 */
[----:B------:R-:W-:Y:S05]  /*98b0*/  BRA `(.L_x_17375) ;  /* 0x00000004002c7947 */ /* 0x000fea0003800000 */
.L_x_17394:
[----:B------:R-:W-:-:S09]  /*98c0*/  UISETP.NE.AND UP0, UPT, UR4, 0xf, UPT ;  /* 0x0000000f0400788c */ /* 0x000fd2000bf05270 */
[----:B------:R-:W-:Y:S05]  /*98d0*/  BRA.U !UP0, `(.L_x_17396) ;  /* 0x0000000508087547 */ /* 0x000fea000b800000 */
[----:B------:R-:W-:-:S09]  /*98e0*/  UISETP.NE.AND UP0, UPT, UR4, 0x17, UPT ;  /* 0x000000170400788c */ /* 0x000fd2000bf05270 */
[----:B------:R-:W-:Y:S05]  /*98f0*/  BRA.U !UP0, `(.L_x_17397) ;  /* 0x0000000108a07547 */ /* 0x000fea000b800000 */
[----:B------:R-:W-:-:S09]  /*9900*/  UISETP.NE.AND UP0, UPT, UR4, 0x18, UPT ;  /* 0x000000180400788c */ /* 0x000fd2000bf05270 */
[----:B------:R-:W-:Y:S05]  /*9910*/  BRA.U !UP0, `(.L_x_17398) ;  /* 0x0000000108447547 */ /* 0x000fea000b800000 */
.L_x_17374:
        /* <DEDUP_REMOVED lines=16> */
.L_x_17399:
[----:B------:R-:W-:Y:S05]  /*9a20*/  BRA `(.L_x_17375) ;  /* 0x0000000000d07947 */ /* 0x000fea0003800000 */
.L_x_17398:
        /* <DEDUP_REMOVED lines=17> */
.L_x_17401:
[----:B------:R-:W-:Y:S05]  /*9b40*/  BSYNC.RECONVERGENT B0 ;  /* 0x0000000000007941 */ /* 0x000fea0003800200 */
.L_x_17400:
[----:B------:R-:W-:-:S05]  /*9b50*/  LOP3.LUT R7, R0, 0x80, R7, 0xf8, !PT ;  /* 0x0000008000077812 */ /* 0x000fca00078ef807 */
[----:B------:R0:W-:Y:S01]  /*9b60*/  STG.E.U8 desc[UR36][R2.64], R7 ;  /* 0x0000000702007986 */ /* 0x0001e2000c101124 */
[----:B------:R-:W-:Y:S05]  /*9b70*/  BRA `(.L_x_17375) ;  /* 0x00000000007c7947 */ /* 0x000fea0003800000 */
.L_x_17397:
        /* <DEDUP_REMOVED lines=16> */
.L_x_17403:
[----:B------:R-:W-:Y:S01]  /*9c80*/  IMAD.MOV.U32 R0, RZ, RZ, 0x7f ;  /* 0x0000007fff007424 */ /* 0x000fe200078e00ff */
[----:B------:R-:W-:-:S04]  /*9c90*/  ISETP.GT.U32.AND P0, PT, R6, 0x7f800000, PT ;  /* 0x7f8000000600780c */ /* 0x000fc80003f04070 */
[----:B------:R-:W-:-:S09]  /*9ca0*/  SEL R0, R0, 0x7c, P0 ;  /* 0x0000007c00007807 */ /* 0x000fd20000000000 */
.L_x_17404:
[----:B------:R-:W-:Y:S05]  /*9cb0*/  BSYNC.RECONVERGENT B0 ;  /* 0x0000000000007941 */ /* 0x000fea0003800200 */
.L_x_17402:
[----:B------:R-:W-:-:S04]  /*9cc0*/  SHF.R.U32.HI R5, RZ, 0x18, R7 ;  /* 0x00000018ff057819 */ /* 0x000fc80000011607 */
[----:B------:R-:W-:-:S05]  /*9cd0*/  LOP3.LUT R5, R0, 0x80, R5, 0xf8, !PT ;  /* 0x0000008000057812 */ /* 0x000fca00078ef805 */
[----:B------:R0:W-:Y:S01]  /*9ce0*/  STG.E.U8 desc[UR36][R2.64], R5 ;  /* 0x0000000502007986 */ /* 0x0001e2000c101124 */
[----:B------:R-:W-:Y:S05]  /*9cf0*/  BRA `(.L_x_17375) ;  /* 0x00000000001c7947 */ /* 0x000fea0003800000 */
.L_x_17396:
[----:B------:R-:W-:Y:S01]  /*9d00*/  UMOV UR4, 0xf0000000 ;  /* 0xf000000000047882 */ /* 0x000fe20000000000 */
[----:B------:R-:W-:Y:S01]  /*9d10*/  UMOV UR5, 0x380fffff ;  /* 0x380fffff00057882 */ /* 0x000fe20000000000 */
[----:B------:R-:W0:Y:S01]  /*9d20*/  F2F.F32.F64 R0, R4 ;  /* 0x0000000400007310 */ /* 0x000e220000301000 */
[----:B------:R-:W-:-:S14]  /*9d30*/  DSETP.GEU.AND P0, PT, |R4|, UR4, PT ;  /* 0x0000000404007e2a */ /* 0x000fdc000bf0e200 */
[----:B0-----:R-:W-:-:S05]  /*9d40*/  @!P0 FMUL R0, R0, 1.175494350822287508e-38 ;  /* 0x0080000000008820 */ /* 0x001fca0000400000 */
[----:B------:R-:W-:-:S05]  /*9d50*/  F2FP.BF16.F32.PACK_AB R0, RZ, R0 ;  /* 0x00000000ff00723e */ /* 0x000fca00000010ff */
[----:B------:R0:W-:Y:S02]  /*9d60*/  STG.E.U16 desc[UR36][R2.64], R0 ;  /* 0x0000000002007986 */ /* 0x0001e4000c101524 */
.L_x_17375:
[----:B------:R-:W-:-:S07]  /*9d70*/  IADD3 R17, PT, PT, R17, 0x80, RZ ;  /* 0x0000008011117810 */ /* 0x000fce0007ffe0ff */
.L_x_17340:
[----:B------:R-:W-:Y:S05]  /*9d80*/  BSYNC.RECONVERGENT B7 ;  /* 0x0000000000077941 */ /* 0x000fea0003800200 */
.L_x_17339:
        /* <DEDUP_REMOVED lines=306> */
.L_x_17405:
        /* <DEDUP_REMOVED lines=20> */
.L_x_17410:
[----:B------:R-:W2:Y:S02]  /*b1f0*/  LDG.E.U8 R2, desc[UR36][R4.64] ;  /* 0x0000002404027981 */ /* 0x000ea4000c1e1100 */
[----:B--2---:R-:W4:Y:S01]  /*b200*/  I2F.F64.U16 R2, R2 ;  /* 0x0000000200027312 */ /* 0x004f220000101800 */
[----:B------:R-:W-:Y:S05]  /*b210*/  BRA `(.L_x_17412) ;  /* 0x0000000c00607947 */ /* 0x000fea0003800000 */
.L_x_17409:
        /* <DEDUP_REMOVED lines=9> */
.L_x_17414:
[----:B------:R-:W2:Y:S02]  /*b2b0*/  LDG.E R2, desc[UR36][R4.64] ;  /* 0x0000002404027981 */ /* 0x000ea4000c1e1900 */
[----:B--2---:R-:W2:Y:S01]  /*b2c0*/  I2F.F64 R2, R2 ;  /* 0x0000000200027312 */ /* 0x004ea20000201c00 */
[----:B------:R-:W-:Y:S05]  /*b2d0*/  BRA `(.L_x_17412) ;  /* 0x0000000c00307947 */ /* 0x000fea0003800000 */
.L_x_17413:
[----:B------:R-:W2:Y:S02]  /*b2e0*/  LDG.E.U16 R2, desc[UR36][R4.64] ;  /* 0x0000002404027981 */ /* 0x000ea4000c1e1500 */
[----:B--2---:R-:W0:Y:S01]  /*b2f0*/  I2F.F64.S16 R2, R2 ;  /* 0x0000000200027312 */ /* 0x004e220000101c00 */
[----:B------:R-:W-:Y:S05]  /*b300*/  BRA `(.L_x_17412) ;  /* 0x0000000c00247947 */ /* 0x000fea0003800000 */
.L_x_17408:
        /* <DEDUP_REMOVED lines=10> */
.L_x_17416:
[----:B------:R-:W2:Y:S02]  /*b3b0*/  LDG.E.U16 R0, desc[UR36][R4.64] ;  /* 0x0000002404007981 */ /* 0x000ea4000c1e1500 */
[----:B--2---:R-:W-:-:S05]  /*b3c0*/  HADD2.F32 R0, -RZ, R0.H0_H0 ;  /* 0x20000000ff007230 */ /* 0x004fca0000004100 */
[----:B------:R-:W-:-:S04]  /*b3d0*/  FMUL.FTZ R0, R0, 1 ;  /* 0x3f80000000007820 */ /* 0x000fc80000410000 */
[----:B------:R0:W1:Y:S01]  /*b3e0*/  F2F.F64.F32 R2, R0 ;  /* 0x0000000000027310 */ /* 0x0000620000201800 */
[----:B------:R-:W-:Y:S05]  /*b3f0*/  BRA `(.L_x_17412) ;  /* 0x0000000800e87947 */ /* 0x000fea0003800000 */
.L_x_17415:
        /* <DEDUP_REMOVED lines=10> */
.L_x_17418:
[----:B------:R-:W2:Y:S02]  /*b4a0*/  LDG.E.U16 R4, desc[UR36][R4.64] ;  /* 0x0000002404047981 */ /* 0x000ea4000c1e1500 */
[----:B--2---:R-:W-:-:S05]  /*b4b0*/  HADD2.F32 R0, -RZ, R4.H0_H0 ;  /* 0x20000004ff007230 */ /* 0x004fca0000004100 */
[----:B------:R-:W-:-:S04]  /*b4c0*/  FMUL.FTZ R0, R0, 1 ;  /* 0x3f80000000007820 */ /* 0x000fc80000410000 */
[----:B------:R0:W1:Y:S01]  /*b4d0*/  F2F.F64.F32 R2, R0 ;  /* 0x0000000000027310 */ /* 0x0000620000201800 */
[----:B------:R-:W-:Y:S05]  /*b4e0*/  BRA `(.L_x_17412) ;  /* 0x0000000800ac7947 */ /* 0x000fea0003800000 */
.L_x_17417:
[----:B------:R0:W5:Y:S01]  /*b4f0*/  LDG.E.64 R2, desc[UR36][R4.64] ;  /* 0x0000002404027981 */ /* 0x000162000c1e1b00 */
[----:B------:R-:W-:Y:S05]  /*b500*/  BRA `(.L_x_17412) ;  /* 0x0000000800a47947 */ /* 0x000fea0003800000 */
.L_x_17407:
        /* <DEDUP_REMOVED lines=13> */
.L_x_17421:
[----:B------:R0:W5:Y:S01]  /*b5e0*/  LDG.E.64 R2, desc[UR36][R4.64] ;  /* 0x0000002404027981 */ /* 0x000162000c1e1b00 */
[----:B------:R-:W-:Y:S05]  /*b5f0*/  BRA `(.L_x_17412) ;  /* 0x0000000800687947 */ /* 0x000fea0003800000 */
.L_x_17420:
        /* <DEDUP_REMOVED lines=27> */
.L_x_17423:
        /* <DEDUP_REMOVED lines=14> */
.L_x_17422:
[----:B------:R-:W2:Y:S02]  /*b890*/  LDG.E.U16 R0, desc[UR36][R4.64] ;  /* 0x0000002404007981 */ /* 0x000ea4000c1e1500 */
[----:B--2---:R-:W-:-:S04]  /*b8a0*/  IMAD.U32 R0, R0, 0x10000, RZ ;  /* 0x0001000000007824 */ /* 0x004fc800078e00ff */
[----:B------:R-:W-:-:S04]  /*b8b0*/  FMUL.FTZ R0, R0, 1 ;  /* 0x3f80000000007820 */ /* 0x000fc80000410000 */
[----:B------:R0:W1:Y:S01]  /*b8c0*/  F2F.F64.F32 R2, R0 ;  /* 0x0000000000027310 */ /* 0x0000620000201800 */
[----:B------:R-:W-:Y:S05]  /*b8d0*/  BRA `(.L_x_17412) ;  /* 0x0000000400b07947 */ /* 0x000fea0003800000 */
.L_x_17419:
        /* <DEDUP_REMOVED lines=11> */
.L_x_17426:
        /* <DEDUP_REMOVED lines=21> */
.L_x_17428:
[----:B------:R-:W-:Y:S05]  /*bae0*/  BSYNC.RECONVERGENT B0 ;  /* 0x0000000000007941 */ /* 0x000fea0003800200 */
.L_x_17427:
[----:B------:R-:W-:Y:S02]  /*baf0*/  SHF.L.U32 R0, R0, 0x14, RZ ;  /* 0x0000001400007819 */ /* 0x000fe400000006ff */
[----:B------:R-:W-:-:S04]  /*bb00*/  LEA R2, R2, 0x3b800000, 0x17 ;  /* 0x3b80000002027811 */ /* 0x000fc800078eb8ff */
[----:B------:R-:W-:-:S05]  /*bb10*/  LOP3.LUT R0, R2, R0, R7, 0xfe, !PT ;  /* 0x0000000002007212 */ /* 0x000fca00078efe07 */
[----:B------:R-:W-:-:S04]  /*bb20*/  FMUL.FTZ R0, R0, 1 ;  /* 0x3f80000000007820 */ /* 0x000fc80000410000 */
[----:B------:R0:W1:Y:S01]  /*bb30*/  F2F.F64.F32 R2, R0 ;  /* 0x0000000000027310 */ /* 0x0000620000201800 */
[----:B------:R-:W-:Y:S05]  /*bb40*/  BRA `(.L_x_17412) ;  /* 0x0000000400147947 */ /* 0x000fea0003800000 */
.L_x_17425:
        /* <DEDUP_REMOVED lines=21> */
.L_x_17430:
[----:B------:R-:W-:Y:S05]  /*bca0*/  BSYNC.RECONVERGENT B0 ;  /* 0x0000000000007941 */ /* 0x000fea0003800200 */
.L_x_17429:
[----:B------:R-:W-:Y:S01]  /*bcb0*/  IMAD.SHL.U32 R0, R0, 0x200000, RZ ;  /* 0x0020000000007824 */ /* 0x000fe200078e00ff */
[----:B------:R-:W-:-:S04]  /*bcc0*/  LEA R2, R2, 0x37800000, 0x17 ;  /* 0x3780000002027811 */ /* 0x000fc800078eb8ff */
[----:B------:R-:W-:-:S05]  /*bcd0*/  LOP3.LUT R0, R2, R0, R7, 0xfe, !PT ;  /* 0x0000000002007212 */ /* 0x000fca00078efe07 */
[----:B------:R-:W-:-:S04]  /*bce0*/  FMUL.FTZ R0, R0, 1 ;  /* 0x3f80000000007820 */ /* 0x000fc80000410000 */
[----:B------:R0:W1:Y:S01]  /*bcf0*/  F2F.F64.F32 R2, R0 ;  /* 0x0000000000027310 */ /* 0x0000620000201800 */
[----:B------:R-:W-:Y:S05]  /*bd00*/  BRA `(.L_x_17412) ;  /* 0x0000000000a47947 */ /* 0x000fea0003800000 */
.L_x_17424:
        /* <DEDUP_REMOVED lines=18> */
.L_x_17411:
        /* <DEDUP_REMOVED lines=16> */
.L_x_17433:
[----:B------:R-:W-:Y:S01]  /*bf30*/  CS2R R2, SRZ ;  /* 0x0000000000027805 */ /* 0x000fe2000001ff00 */
[----:B------:R-:W-:Y:S06]  /*bf40*/  BRA `(.L_x_17412) ;  /* 0x0000000000147947 */ /* 0x000fec0003800000 */
.L_x_17432:
[----:B------:R-:W2:Y:S02]  /*bf50*/  LDG.E.64 R2, desc[UR36][R4.64] ;  /* 0x0000002404027981 */ /* 0x000ea4000c1e1b00 */
[----:B--2---:R-:W0:Y:S01]  /*bf60*/  I2F.F64.U64 R2, R2 ;  /* 0x0000000200027312 */ /* 0x004e220000301800 */
[----:B------:R-:W-:Y:S05]  /*bf70*/  BRA `(.L_x_17412) ;  /* 0x0000000000087947 */ /* 0x000fea0003800000 */
.L_x_17431:
[----:B------:R-:W2:Y:S02]  /*bf80*/  LDG.E R2, desc[UR36][R4.64] ;  /* 0x0000002404027981 */ /* 0x000ea4000c1e1900 */
[----:B--2---:R-:W0:Y:S02]  /*bf90*/  I2F.F64.U32 R2, R2 ;  /* 0x0000000200027312 */ /* 0x004e240000201800 */
.L_x_17412:
[----:B------:R-:W-:Y:S05]  /*bfa0*/  BSYNC.RECONVERGENT B6 ;  /* 0x0000000000067941 */ /* 0x000fea0003800200 */
.L_x_17406:
[----:B------:R-:W0:Y:S02]  /*bfb0*/  LDCU.128 UR4, c[0x0][0x590] ;  /* 0x0000b200ff0477ac */ /* 0x000e240008000c00 */
[----:B012345:R-:W-:Y:S01]  /*bfc0*/  MOV R0, R3 ;  /* 0x0000000300007202 */ /* 0x03ffe20000000f00 */
[----:B------:R-:W-:Y:S01]  /*bfd0*/  DSETP.MAX.AND P0, P1, R2, UR4, PT ;  /* 0x0000000402007e2a */ /* 0x000fe2000b90f000 */
[----:B------:R-:W-:Y:S02]  /*bfe0*/  UMOV UR8, UR5 ;  /* 0x0000000500087c82 */ /* 0x000fe40008000000 */
[----:B------:R-:W-:-:S03]  /*bff0*/  IMAD.U32 R6, RZ, RZ, UR8 ;  /* 0x00000008ff067e24 */ /* 0x000fc6000f8e00ff */
[----:B------:R-:W-:Y:S02]  /*c000*/  FSEL R5, R0, UR8, P0 ;  /* 0x0000000800057c08 */ /* 0x000fe40008000000 */
[----:B------:R-:W-:-:S04]  /*c010*/  MOV R0, R2 ;  /* 0x0000000200007202 */ /* 0x000fc80000000f00 */
[----:B------:R-:W-:Y:S01]  /*c020*/  SEL R4, R0, UR4, P0 ;  /* 0x0000000400047c07 */ /* 0x000fe20008000000 */
[----:B------:R-:W-:Y:S01]  /*c030*/  UMOV UR4, UR7 ;  /* 0x0000000700047c82 */ /* 0x000fe20008000000 */
[----:B------:R-:W-:Y:S01]  /*c040*/  @P1 LOP3.LUT R5, R6, 0x80000, RZ, 0xfc, !PT ;  /* 0x0008000006051812 */ /* 0x000fe200078efcff */
[----:B------:R-:W-:-:S03]  /*c050*/  IMAD.U32 R6, RZ, RZ, UR4 ;  /* 0x00000004ff067e24 */ /* 0x000fc6000f8e00ff */
[----:B------:R-:W-:Y:S02]  /*c060*/  MOV R0, R5 ;  /* 0x0000000500007202 */ /* 0x000fe40000000f00 */
[----:B------:R-:W-:-:S06]  /*c070*/  DSETP.MIN.AND P1, P0, R4, UR6, PT ;  /* 0x0000000604007e2a */ /* 0x000fcc000b820000 */
[----:B------:R-:W-:Y:S01]  /*c080*/  FSEL R7, R0, UR4, P1 ;  /* 0x0000000400077c08 */ /* 0x000fe20008800000 */
[----:B------:R-:W-:Y:S01]  /*c090*/  UPRMT UR4, UR41, 0x9910, URZ ;  /* 0x0000991029047896 */ /* 0x000fe200080000ff */
[----:B------:R-:W-:-:S03]  /*c0a0*/  SEL R4, R4, UR6, P1 ;  /* 0x0000000604047c07 */ /* 0x000fc60008800000 */
[----:B------:R-:W-:-:S03]  /*c0b0*/  UISETP.GT.AND UP0, UPT, UR4, 0x9, UPT ;  /* 0x000000090400788c */ /* 0x000fc6000bf04270 */
[----:B------:R-:W-:Y:S01]  /*c0c0*/  @P0 LOP3.LUT R7, R6, 0x80000, RZ, 0xfc, !PT ;  /* 0x0008000006070812 */ /* 0x000fe200078efcff */
[----:B------:R-:W-:-:S04]  /*c0d0*/  DSETP.NAN.AND P0, PT, R2, R2, PT ;  /* 0x000000020200722a */ /* 0x000fc80003f08000 */
[----:B------:R-:W-:Y:S02]  /*c0e0*/  IMAD.MOV.U32 R5, RZ, RZ, R7 ;  /* 0x000000ffff057224 */ /* 0x000fe400078e0007 */
[----:B------:R-:W-:-:S03]  /*c0f0*/  FSEL R4, R4, R2, !P0 ;  /* 0x0000000204047208 */ /* 0x000fc60004000000 */
        /* <DEDUP_REMOVED lines=13> */
.L_x_17437:
[----:B------:R-:W0:Y:S02]  /*c1d0*/  F2I.S64.F64.TRUNC R4, R4 ;  /* 0x0000000400047311 */ /* 0x000e24000030d900 */
[----:B0-----:R-:W-:-:S05]  /*c1e0*/  MOV R3, R4 ;  /* 0x0000000400037202 */ /* 0x001fca0000000f00 */
[----:B------:R-:W-:Y:S01]  /*c1f0*/  STG.E.U8 desc[UR36][R16.64], R3 ;  /* 0x0000000310007986 */ /* 0x000fe2000c101124 */
[----:B------:R-:W-:Y:S05]  /*c200*/  EXIT ;  /* 0x000000000000794d */ /* 0x000fea0003800000 */
.L_x_17436:
        /* <DEDUP_REMOVED lines=9> */
.L_x_17440:
[----:B------:R-:W0:Y:S02]  /*c2a0*/  F2I.F64.TRUNC R5, R4 ;  /* 0x0000000400057311 */ /* 0x000e24000030d100 */
[----:B0-----:R-:W-:Y:S01]  /*c2b0*/  STG.E desc[UR36][R16.64], R5 ;  /* 0x0000000510007986 */ /* 0x001fe2000c101924 */
[----:B------:R-:W-:Y:S05]  /*c2c0*/  EXIT ;  /* 0x000000000000794d */ /* 0x000fea0003800000 */
.L_x_17439:
[----:B------:R-:W0:Y:S02]  /*c2d0*/  F2I.F64.TRUNC R5, R4 ;  /* 0x0000000400057311 */ /* 0x000e24000030d100 */
[----:B0-----:R-:W-:Y:S01]  /*c2e0*/  STG.E.U16 desc[UR36][R16.64], R5 ;  /* 0x0000000510007986 */ /* 0x001fe2000c101524 */
[----:B------:R-:W-:Y:S05]  /*c2f0*/  EXIT ;  /* 0x000000000000794d */ /* 0x000fea0003800000 */
.L_x_17435:
        /* <DEDUP_REMOVED lines=13> */
.L_x_17442:
        /* <DEDUP_REMOVED lines=8> */
.L_x_17441:
        /* <DEDUP_REMOVED lines=14> */
.L_x_17444:
        /* <DEDUP_REMOVED lines=9> */
.L_x_17443:
[----:B------:R-:W-:Y:S01]  /*c5c0*/  STG.E.64 desc[UR36][R16.64], R4 ;  /* 0x0000000410007986 */ /* 0x000fe2000c101b24 */
[----:B------:R-:W-:Y:S05]  /*c5d0*/  EXIT ;  /* 0x000000000000794d */ /* 0x000fea0003800000 */
.L_x_17434:
        /* <DEDUP_REMOVED lines=13> */
.L_x_17448:
        /* <DEDUP_REMOVED lines=21> */
.L_x_17451:
[----:B------:R-:W-:-:S04]  /*c800*/  SHF.R.U32.HI R3, RZ, 0x18, R3 ;  /* 0x00000018ff037819 */ /* 0x000fc80000011603 */
[----:B------:R-:W-:-:S04]  /*c810*/  LOP3.LUT R0, R0, 0x80, R3, 0xf8, !PT ;  /* 0x0000008000007812 */ /* 0x000fc800078ef803 */
[----:B------:R-:W-:-:S07]  /*c820*/  PRMT R8, R0, 0x7610, R8 ;  /* 0x0000761000087816 */ /* 0x000fce0000000008 */
.L_x_17450:
[----:B------:R-:W-:Y:S05]  /*c830*/  BSYNC.RECONVERGENT B0 ;  /* 0x0000000000007941 */ /* 0x000fea0003800200 */
.L_x_17449:
[----:B------:R-:W-:Y:S01]  /*c840*/  STG.E.U8 desc[UR36][R16.64], R8 ;  /* 0x0000000810007986 */ /* 0x000fe2000c101124 */
[----:B------:R-:W-:Y:S05]  /*c850*/  EXIT ;  /* 0x000000000000794d */ /* 0x000fea0003800000 */
.L_x_17447:
        /* <DEDUP_REMOVED lines=21> */
.L_x_17454:
[----:B------:R-:W-:-:S04]  /*c9b0*/  SHF.R.U32.HI R3, RZ, 0x18, R3 ;  /* 0x00000018ff037819 */ /* 0x000fc80000011603 */
[----:B------:R-:W-:-:S04]  /*c9c0*/  LOP3.LUT R0, R0, 0x80, R3, 0xf8, !PT ;  /* 0x0000008000007812 */ /* 0x000fc800078ef803 */
[----:B------:R-:W-:-:S07]  /*c9d0*/  PRMT R8, R0, 0x7610, R8 ;  /* 0x0000761000087816 */ /* 0x000fce0000000008 */
.L_x_17453:
[----:B------:R-:W-:Y:S05]  /*c9e0*/  BSYNC.RECONVERGENT B0 ;  /* 0x0000000000007941 */ /* 0x000fea0003800200 */
.L_x_17452:
[----:B------:R-:W-:Y:S01]  /*c9f0*/  STG.E.U8 desc[UR36][R16.64], R8 ;  /* 0x0000000810007986 */ /* 0x000fe2000c101124 */
[----:B------:R-:W-:Y:S05]  /*ca00*/  EXIT ;  /* 0x000000000000794d */ /* 0x000fea0003800000 */
.L_x_17446:
        /* <DEDUP_REMOVED lines=26> */
.L_x_17456:
[----:B------:R-:W0:Y:S02]  /*cbb0*/  F2I.U64.F64.TRUNC R4, R4 ;  /* 0x0000000400047311 */ /* 0x000e24000030d800 */
[----:B0-----:R-:W-:Y:S01]  /*cbc0*/  STG.E.64 desc[UR36][R16.64], R4 ;  /* 0x0000000410007986 */ /* 0x001fe2000c101b24 */
[----:B------:R-:W-:Y:S05]  /*cbd0*/  EXIT ;  /* 0x000000000000794d */ /* 0x000fea0003800000 */
.L_x_17455:
[----:B------:R-:W0:Y:S02]  /*cbe0*/  F2I.U32.F64.TRUNC R5, R4 ;  /* 0x0000000400057311 */ /* 0x000e24000030d000 */
[----:B0-----:R-:W-:Y:S01]  /*cbf0*/  STG.E desc[UR36][R16.64], R5 ;  /* 0x0000000510007986 */ /* 0x001fe2000c101924 */
[----:B------:R-:W-:Y:S05]  /*cc00*/  EXIT ;  /* 0x000000000000794d */ /* 0x000fea0003800000 */
.L_x_17445:
        /* <DEDUP_REMOVED lines=10> */
.L_x_17458:
[----:B------:R-:W-:-:S05]  /*ccb0*/  CS2R R6, SRZ ;  /* 0x0000000000067805 */ /* 0x000fca000001ff00 */
[----:B------:R-:W-:Y:S01]  /*ccc0*/  STG.E.128 desc[UR36][R16.64], R4 ;  /* 0x0000000410007986 */ /* 0x000fe2000c101d24 */
[----:B------:R-:W-:Y:S05]  /*ccd0*/  EXIT ;  /* 0x000000000000794d */ /* 0x000fea0003800000 */
.L_x_17457:
[----:B------:R-:W-:-:S09]  /*cce0*/  UISETP.NE.AND UP0, UPT, UR4, 0xf, UPT ;  /* 0x0000000f0400788c */ /* 0x000fd2000bf05270 */
[----:B------:R-:W-:Y:S05]  /*ccf0*/  BRA.U !UP0, `(.L_x_17459) ;  /* 0x0000000508087547 */ /* 0x000fea000b800000 */
[----:B------:R-:W-:-:S09]  /*cd00*/  UISETP.NE.AND UP0, UPT, UR4, 0x17, UPT ;  /* 0x000000170400788c */ /* 0x000fd2000bf05270 */
[----:B------:R-:W-:Y:S05]  /*cd10*/  BRA.U !UP0, `(.L_x_17460) ;  /* 0x0000000108a07547 */ /* 0x000fea000b800000 */
[----:B------:R-:W-:-:S09]  /*cd20*/  UISETP.NE.AND UP0, UPT, UR4, 0x18, UPT ;  /* 0x000000180400788c */ /* 0x000fd2000bf05270 */
[----:B------:R-:W-:Y:S05]  /*cd30*/  BRA.U !UP0, `(.L_x_17461) ;  /* 0x0000000108447547 */ /* 0x000fea000b800000 */
.L_x_17438:
        /* <DEDUP_REMOVED lines=16> */
.L_x_17462:
[----:B------:R-:W-:Y:S05]  /*ce40*/  EXIT ;  /* 0x000000000000794d */ /* 0x000fea0003800000 */
.L_x_17461:
        /* <DEDUP_REMOVED lines=17> */
.L_x_17464:
[----:B------:R-:W-:Y:S05]  /*cf60*/  BSYNC.RECONVERGENT B0 ;  /* 0x0000000000007941 */ /* 0x000fea0003800200 */
.L_x_17463:
[----:B------:R-:W-:-:S05]  /*cf70*/  LOP3.LUT R3, R0, 0x80, R3, 0xf8, !PT ;  /* 0x0000008000037812 */ /* 0x000fca00078ef803 */
[----:B------:R-:W-:Y:S01]  /*cf80*/  STG.E.U8 desc[UR36][R16.64], R3 ;  /* 0x0000000310007986 */ /* 0x000fe2000c101124 */
[----:B------:R-:W-:Y:S05]  /*cf90*/  EXIT ;  /* 0x000000000000794d */ /* 0x000fea0003800000 */
.L_x_17460:
        /* <DEDUP_REMOVED lines=16> */
.L_x_17466:
[----:B------:R-:W-:Y:S02]  /*d0a0*/  ISETP.GT.U32.AND P0, PT, R2, 0x7f800000, PT ;  /* 0x7f8000000200780c */ /* 0x000fe40003f04070 */
[----:B------:R-:W-:-:S04]  /*d0b0*/  MOV R0, 0x7f ;  /* 0x0000007f00007802 */ /* 0x000fc80000000f00 */
[----:B------:R-:W-:-:S07]  /*d0c0*/  SEL R0, R0, 0x7c, P0 ;  /* 0x0000007c00007807 */ /* 0x000fce0000000000 */
.L_x_17467:
[----:B------:R-:W-:Y:S05]  /*d0d0*/  BSYNC.RECONVERGENT B0 ;  /* 0x0000000000007941 */ /* 0x000fea0003800200 */
.L_x_17465:
[----:B------:R-:W-:-:S04]  /*d0e0*/  SHF.R.U32.HI R3, RZ, 0x18, R3 ;  /* 0x00000018ff037819 */ /* 0x000fc80000011603 */
[----:B------:R-:W-:-:S05]  /*d0f0*/  LOP3.LUT R3, R0, 0x80, R3, 0xf8, !PT ;  /* 0x0000008000037812 */ /* 0x000fca00078ef803 */
[----:B------:R-:W-:Y:S01]  /*d100*/  STG.E.U8 desc[UR36][R16.64], R3 ;  /* 0x0000000310007986 */ /* 0x000fe2000c101124 */
[----:B------:R-:W-:Y:S05]  /*d110*/  EXIT ;  /* 0x000000000000794d */ /* 0x000fea0003800000 */
.L_x_17459:
        /* <DEDUP_REMOVED lines=8> */
.L_x_17468:
        /* <DEDUP_REMOVED lines=14> */
.L_x_37153:


//--------------------- .text._ZN2at6native27unrolled_elementwise_kernelIZZZNS0_17clamp_kernel_cudaERNS_18TensorIteratorBaseERKN3c106ScalarES7_ENKUlvE_clEvENKUlvE4_clEvEUldE_St5arrayIPcLm2EELi4E23TrivialOffsetCalculatorILi1EjESF_NS0_6memory12LoadWithCastILi1EEENSG_13StoreWithCastILi1EEEEEviT_T0_T2_T3_T4_T5_ --------------------------
	.section	.text._ZN2at6native27unrolled_elementwise_kernelIZZZNS0_17clamp_kernel_cudaERNS_18TensorIteratorBaseERKN3c106ScalarES7_ENKUlvE_clEvENKUlvE4_clEvEUldE_St5arrayIPcLm2EELi4E23TrivialOffsetCalculatorILi1EjESF_NS0_6memory12LoadWithCastILi1EEENSG_13StoreWithCastILi1EEEEEviT_T0_T2_T3_T4_T5_,"ax",@progbits
	.align	128
        .global         _ZN2at6native27unrolled_elementwise_kernelIZZZNS0_17clamp_kernel_cudaERNS_18TensorIteratorBaseERKN3c106ScalarES7_ENKUlvE_clEvENKUlvE4_clEvEUldE_St5arrayIPcLm2EELi4E23TrivialOffsetCalculatorILi1EjESF_NS0_6memory12LoadWithCastILi1EEENSG_13StoreWithCastILi1EEEEEviT_T0_T2_T3_T4_T5_
        .type           _ZN2at6native27unrolled_elementwise_kernelIZZZNS0_17clamp_kernel_cudaERNS_18TensorIteratorBaseERKN3c106ScalarES7_ENKUlvE_clEvENKUlvE4_clEvEUldE_St5arrayIPcLm2EELi4E23TrivialOffsetCalculatorILi1EjESF_NS0_6memory12LoadWithCastILi1EEENSG_13StoreWithCastILi1EEEEEviT_T0_T2_T3_T4_T5_,@function
        .size           _ZN2at6native27unrolled_elementwise_kernelIZZZNS0_17clamp_kernel_cudaERNS_18TensorIteratorBaseERKN3c106ScalarES7_ENKUlvE_clEvENKUlvE4_clEvEUldE_St5arrayIPcLm2EELi4E23TrivialOffsetCalculatorILi1EjESF_NS0_6memory12LoadWithCastILi1EEENSG_13StoreWithCastILi1EEEEEviT_T0_T2_T3_T4_T5_,(.L_x_37154 - _ZN2at6native27unrolled_elementwise_kernelIZZZNS0_17clamp_kernel_cudaERNS_18TensorIteratorBaseERKN3c106ScalarES7_ENKUlvE_clEvENKUlvE4_clEvEUldE_St5arrayIPcLm2EELi4E23TrivialOffsetCalculatorILi1EjESF_NS0_6memory12LoadWithCastILi1EEENSG_13StoreWithCastILi1EEEEEviT_T0_T2_T3_T4_T5_)
        .other          _ZN2at6native27unrolled_elementwise_kernelIZZZNS0_17clamp_kernel_cudaERNS_18TensorIteratorBaseERKN3c106ScalarES7_ENKUlvE_clEvENKUlvE4_clEvEUldE_St5arrayIPcLm2EELi4E23TrivialOffsetCalculatorILi1EjESF_NS0_6memory12LoadWithCastILi1EEENSG_13StoreWithCastILi1EEEEEviT_T0_T2_T3_T4_T5_,@"STO_CUDA_ENTRY STV_DEFAULT"
_ZN2at6native27unrolled_elementwise_kernelIZZZNS0_17clamp_kernel_cudaERNS_18TensorIteratorBaseERKN3c106ScalarES7_ENKUlvE_clEvENKUlvE4_clEvEUldE_St5arrayIPcLm2EELi4E23TrivialOffsetCalculatorILi1EjESF_NS0_6memory12LoadWithCastILi1EEENSG_13StoreWithCastILi1EEEEEviT_T0_T2_T3_T4_T5_:
.text._ZN2at6native27unrolled_elementwise_kernelIZZZNS0_17clamp_kernel_cudaERNS_18TensorIteratorBaseERKN3c106ScalarES7_ENKUlvE_clEvENKUlvE4_clEvEUldE_St5arrayIPcLm2EELi4E23TrivialOffsetCalculatorILi1EjESF_NS0_6memory12LoadWithCastILi1EEENSG_13StoreWithCastILi1EEEEEviT_T0_T2_T3_T4_T5_:
        /* <DEDUP_REMOVED lines=33> */
.L_x_17475:
[----:B------:R-:W2:Y:S02]  /*0210*/  LDG.E.U8 R2, desc[UR36][R2.64] ;  /* 0x0000002402027981 */ /* 0x000ea4000c1e1100 */
[----:B--2---:R0:W1:Y:S01]  /*0220*/  I2F.F64.U16 R28, R2 ;  /* 0x00000002001c7312 */ /* 0x0040620000101800 */
[----:B------:R-:W-:Y:S05]  /*0230*/  BRA `(.L_x_17477) ;  /* 0x0000000c00607947 */ /* 0x000fea0003800000 */
.L_x_17474:
        /* <DEDUP_REMOVED lines=9> */
.L_x_17479:
[----:B------:R-:W2:Y:S02]  /*02d0*/  LDG.E R2, desc[UR36][R2.64] ;  /* 0x0000002402027981 */ /* 0x000ea4000c1e1900 */
[----:B--2---:R1:W2:Y:S01]  /*02e0*/  I2F.F64 R28, R2 ;  /* 0x00000002001c7312 */ /* 0x0042a20000201c00 */
[----:B------:R-:W-:Y:S05]  /*02f0*/  BRA `(.L_x_17477) ;  /* 0x0000000c00307947 */ /* 0x000fea0003800000 */
.L_x_17478:
[----:B------:R-:W2:Y:S02]  /*0300*/  LDG.E.U16 R2, desc[UR36][R2.64] ;  /* 0x0000002402027981 */ /* 0x000ea4000c1e1500 */
[----:B--2---:R3:W4:Y:S01]  /*0310*/  I2F.F64.S16 R28, R2 ;  /* 0x00000002001c7312 */ /* 0x0047220000101c00 */
[----:B------:R-:W-:Y:S05]  /*0320*/  BRA `(.L_x_17477) ;  /* 0x0000000c00247947 */ /* 0x000fea0003800000 */
.L_x_17473:
        /* <DEDUP_REMOVED lines=10> */
.L_x_17481:
[----:B------:R-:W2:Y:S02]  /*03d0*/  LDG.E.U16 R0, desc[UR36][R2.64] ;  /* 0x0000002402007981 */ /* 0x000ea4000c1e1500 */
[----:B--2---:R-:W-:-:S05]  /*03e0*/  HADD2.F32 R0, -RZ, R0.H0_H0 ;  /* 0x20000000ff007230 */ /* 0x004fca0000004100 */
[----:B------:R-:W-:-:S04]  /*03f0*/  FMUL.FTZ R0, R0, 1 ;  /* 0x3f80000000007820 */ /* 0x000fc80000410000 */
[----:B------:R0:W1:Y:S01]  /*0400*/  F2F.F64.F32 R28, R0 ;  /* 0x00000000001c7310 */ /* 0x0000620000201800 */
[----:B------:R-:W-:Y:S05]  /*0410*/  BRA `(.L_x_17477) ;  /* 0x0000000800e87947 */ /* 0x000fea0003800000 */
.L_x_17480:
        /* <DEDUP_REMOVED lines=10> */
.L_x_17483:
[----:B------:R-:W2:Y:S02]  /*04c0*/  LDG.E.U16 R2, desc[UR36][R2.64] ;  /* 0x0000002402027981 */ /* 0x000ea4000c1e1500 */
[----:B--2---:R-:W-:-:S05]  /*04d0*/  HADD2.F32 R0, -RZ, R2.H0_H0 ;  /* 0x20000002ff007230 */ /* 0x004fca0000004100 */
[----:B------:R-:W-:-:S04]  /*04e0*/  FMUL.FTZ R0, R0, 1 ;  /* 0x3f80000000007820 */ /* 0x000fc80000410000 */
[----:B------:R0:W1:Y:S01]  /*04f0*/  F2F.F64.F32 R28, R0 ;  /* 0x00000000001c7310 */ /* 0x0000620000201800 */
[----:B------:R-:W-:Y:S05]  /*0500*/  BRA `(.L_x_17477) ;  /* 0x0000000800ac7947 */ /* 0x000fea0003800000 */
.L_x_17482:
[----:B------:R0:W5:Y:S01]  /*0510*/  LDG.E.64 R28, desc[UR36][R2.64] ;  /* 0x00000024021c7981 */ /* 0x000162000c1e1b00 */
[----:B------:R-:W-:Y:S05]  /*0520*/  BRA `(.L_x_17477) ;  /* 0x0000000800a47947 */ /* 0x000fea0003800000 */
.L_x_17472:
        /* <DEDUP_REMOVED lines=13> */
.L_x_17486:
[----:B------:R0:W5:Y:S01]  /*0600*/  LDG.E.64 R28, desc[UR36][R2.64] ;  /* 0x00000024021c7981 */ /* 0x000162000c1e1b00 */
[----:B------:R-:W-:Y:S05]  /*0610*/  BRA `(.L_x_17477) ;  /* 0x0000000800687947 */ /* 0x000fea0003800000 */
.L_x_17485:
        /* <DEDUP_REMOVED lines=27> */
.L_x_17488:
        /* <DEDUP_REMOVED lines=14> */
.L_x_17487:
[----:B------:R-:W2:Y:S02]  /*08b0*/  LDG.E.U16 R0, desc[UR36][R2.64] ;  /* 0x0000002402007981 */ /* 0x000ea4000c1e1500 */
[----:B--2---:R-:W-:-:S04]  /*08c0*/  IMAD.U32 R0, R0, 0x10000, RZ ;  /* 0x0001000000007824 */ /* 0x004fc800078e00ff */
[----:B------:R-:W-:-:S04]  /*08d0*/  FMUL.FTZ R0, R0, 1 ;  /* 0x3f80000000007820 */ /* 0x000fc80000410000 */
[----:B------:R0:W1:Y:S01]  /*08e0*/  F2F.F64.F32 R28, R0 ;  /* 0x00000000001c7310 */ /* 0x0000620000201800 */
[----:B------:R-:W-:Y:S05]  /*08f0*/  BRA `(.L_x_17477) ;  /* 0x0000000400b07947 */ /* 0x000fea0003800000 */
.L_x_17484:
        /* <DEDUP_REMOVED lines=11> */
.L_x_17491:
        /* <DEDUP_REMOVED lines=21> */
.L_x_17493:
[----:B------:R-:W-:Y:S05]  /*0b00*/  BSYNC.RECONVERGENT B0 ;  /* 0x0000000000007941 */ /* 0x000fea0003800200 */
.L_x_17492:
[----:B------:R-:W-:Y:S01]  /*0b10*/  IMAD.SHL.U32 R0, R0, 0x100000, RZ ;  /* 0x0010000000007824 */ /* 0x000fe200078e00ff */
[----:B------:R-:W-:-:S04]  /*0b20*/  LEA R2, R2, 0x3b800000, 0x17 ;  /* 0x3b80000002027811 */ /* 0x000fc800078eb8ff */
[----:B------:R-:W-:-:S05]  /*0b30*/  LOP3.LUT R0, R2, R0, R7, 0xfe, !PT ;  /* 0x0000000002007212 */ /* 0x000fca00078efe07 */
[----:B------:R-:W-:-:S04]  /*0b40*/  FMUL.FTZ R0, R0, 1 ;  /* 0x3f80000000007820 */ /* 0x000fc80000410000 */
[----:B------:R0:W1:Y:S01]  /*0b50*/  F2F.F64.F32 R28, R0 ;  /* 0x00000000001c7310 */ /* 0x0000620000201800 */
[----:B------:R-:W-:Y:S05]  /*0b60*/  BRA `(.L_x_17477) ;  /* 0x0000000400147947 */ /* 0x000fea0003800000 */
.L_x_17490:
        /* <DEDUP_REMOVED lines=21> */
.L_x_17495:
[----:B------:R-:W-:Y:S05]  /*0cc0*/  BSYNC.RECONVERGENT B0 ;  /* 0x0000000000007941 */ /* 0x000fea0003800200 */
.L_x_17494:
[----:B------:R-:W-:Y:S01]  /*0cd0*/  IMAD.SHL.U32 R0, R0, 0x200000, RZ ;  /* 0x0020000000007824 */ /* 0x000fe200078e00ff */
[----:B------:R-:W-:-:S04]  /*0ce0*/  LEA R2, R2, 0x37800000, 0x17 ;  /* 0x3780000002027811 */ /* 0x000fc800078eb8ff */
[----:B------:R-:W-:-:S05]  /*0cf0*/  LOP3.LUT R0, R2, R0, R7, 0xfe, !PT ;  /* 0x0000000002007212 */ /* 0x000fca00078efe07 */
[----:B------:R-:W-:-:S04]  /*0d00*/  FMUL.FTZ R0, R0, 1 ;  /* 0x3f80000000007820 */ /* 0x000fc80000410000 */
[----:B------:R0:W1:Y:S01]  /*0d10*/  F2F.F64.F32 R28, R0 ;  /* 0x00000000001c7310 */ /* 0x0000620000201800 */
[----:B------:R-:W-:Y:S05]  /*0d20*/  BRA `(.L_x_17477) ;  /* 0x0000000000a47947 */ /* 0x000fea0003800000 */
.L_x_17489:
[----:B------:R-:W-:-:S09]  /*0d30*/  UISETP.NE.AND UP0, UPT, UR4, 0x1c, UPT ;  /* 0x0000001c0400788c */ /* 0x000fd2000bf05270 */
[----:B------:R-:W-:Y:S05]  /*0d40*/  BRA.U !UP0, `(.L_x_17496) ;  /* 0x0000000108947547 */ /* 0x000fea000b800000 */
[----:B------:R-:W-:-:S09]  /*0d50*/  UISETP.NE.AND UP0, UPT, UR4, 0x1d, UPT ;  /* 0x0000001d0400788c */ /* 0x000fd2000bf05270 */
[----:B------:R-:W-:Y:S05]  /*0d60*/  BRA.U !UP0, `(.L_x_17497) ;  /* 0x0000000108807547 */ /* 0x000fea000b800000 */
[----:B------:R-:W-:-:S09]  /*0d70*/  UISETP.NE.AND UP0, UPT, UR4, 0x2c, UPT ;  /* 0x0000002c0400788c */ /* 0x000fd2000bf05270 */
[----:B------:R-:W-:Y:S05]  /*0d80*/  BRA.U !UP0, `(.L_x_17498) ;  /* 0x0000000108487547 */ /* 0x000fea000b800000 */
.L_x_17476:
        /* <DEDUP_REMOVED lines=16> */
.L_x_17499:
[----:B------:R-:W-:Y:S01]  /*0e90*/  CS2R R28, SRZ ;  /* 0x00000000001c7805 */ /* 0x000fe2000001ff00 */
[----:B------:R-:W-:Y:S06]  /*0ea0*/  BRA `(.L_x_17477) ;  /* 0x0000000000447947 */ /* 0x000fec0003800000 */
.L_x_17498:
        /* <DEDUP_REMOVED lines=12> */
.L_x_17497:
[----:B------:R-:W2:Y:S02]  /*0f70*/  LDG.E.64 R28, desc[UR36][R2.64] ;  /* 0x00000024021c7981 */ /* 0x000ea4000c1e1b00 */
[----:B--2---:R-:W0:Y:S01]  /*0f80*/  I2F.F64.U64 R28, R28 ;  /* 0x0000001c001c7312 */ /* 0x004e220000301800 */
[----:B------:R-:W-:Y:S05]  /*0f90*/  BRA `(.L_x_17477) ;  /* 0x0000000000087947 */ /* 0x000fea0003800000 */
.L_x_17496:
[----:B------:R-:W2:Y:S02]  /*0fa0*/  LDG.E R2, desc[UR36][R2.64] ;  /* 0x0000002402027981 */ /* 0x000ea4000c1e1900 */
[----:B--2---:R0:W1:Y:S02]  /*0fb0*/  I2F.F64.U32 R28, R2 ;  /* 0x00000002001c7312 */ /* 0x0040640000201800 */
.L_x_17477:
[----:B------:R-:W-:Y:S05]  /*0fc0*/  BSYNC.RECONVERGENT B6 ;  /* 0x0000000000067941 */ /* 0x000fea0003800200 */
.L_x_17471:
[----:B01-3--:R-:W-:-:S07]  /*0fd0*/  VIADD R2, R23, 0x80 ;  /* 0x0000008017027836 */ /* 0x00bfce0000000000 */
.L_x_17470:
[----:B------:R-:W-:Y:S05]  /*0fe0*/  BSYNC.RECONVERGENT B7 ;  /* 0x0000000000077941 */ /* 0x000fea0003800200 */
.L_x_17469:
        /* <DEDUP_REMOVED lines=25> */
.L_x_17506:
[----:B------:R-:W3:Y:S02]  /*1180*/  LDG.E.U8 R4, desc[UR36][R4.64] ;  /* 0x0000002404047981 */ /* 0x000ee4000c1e1100 */
[----:B---3--:R0:W1:Y:S01]  /*1190*/  I2F.F64.U16 R26, R4 ;  /* 0x00000004001a7312 */ /* 0x0080620000101800 */
[----:B------:R-:W-:Y:S05]  /*11a0*/  BRA `(.L_x_17508) ;  /* 0x0000000c00647947 */ /* 0x000fea0003800000 */
.L_x_17505:
        /* <DEDUP_REMOVED lines=9> */
.L_x_17510:
[----:B------:R-:W3:Y:S02]  /*1240*/  LDG.E R4, desc[UR36][R4.64] ;  /* 0x0000002404047981 */ /* 0x000ee4000c1e1900 */
[----:B---3--:R0:W1:Y:S01]  /*1250*/  I2F.F64 R26, R4 ;  /* 0x00000004001a7312 */ /* 0x0080620000201c00 */
[----:B------:R-:W-:Y:S05]  /*1260*/  BRA `(.L_x_17508) ;  /* 0x0000000c00347947 */ /* 0x000fea0003800000 */
.L_x_17509:
[----:B------:R-:W3:Y:S02]  /*1270*/  LDG.E.U16 R4, desc[UR36][R4.64] ;  /* 0x0000002404047981 */ /* 0x000ee4000c1e1500 */
[----:B---3--:R0:W1:Y:S01]  /*1280*/  I2F.F64.S16 R26, R4 ;  /* 0x00000004001a7312 */ /* 0x0080620000101c00 */
[----:B------:R-:W-:Y:S05]  /*1290*/  BRA `(.L_x_17508) ;  /* 0x0000000c00287947 */ /* 0x000fea0003800000 */
.L_x_17504:
        /* <DEDUP_REMOVED lines=10> */
.L_x_17512:
[----:B------:R-:W3:Y:S02]  /*1340*/  LDG.E.U16 R0, desc[UR36][R4.64] ;  /* 0x0000002404007981 */ /* 0x000ee4000c1e1500 */
[----:B---3--:R-:W-:-:S05]  /*1350*/  HADD2.F32 R0, -RZ, R0.H0_H0 ;  /* 0x20000000ff007230 */ /* 0x008fca0000004100 */
[----:B------:R-:W-:-:S04]  /*1360*/  FMUL.FTZ R0, R0, 1 ;  /* 0x3f80000000007820 */ /* 0x000fc80000410000 */
[----:B------:R0:W1:Y:S01]  /*1370*/  F2F.F64.F32 R26, R0 ;  /* 0x00000000001a7310 */ /* 0x0000620000201800 */
[----:B------:R-:W-:Y:S05]  /*1380*/  BRA `(.L_x_17508) ;  /* 0x0000000800ec7947 */ /* 0x000fea0003800000 */
.L_x_17511:
        /* <DEDUP_REMOVED lines=10> */
.L_x_17514:
[----:B------:R-:W3:Y:S02]  /*1430*/  LDG.E.U16 R4, desc[UR36][R4.64] ;  /* 0x0000002404047981 */ /* 0x000ee4000c1e1500 */
[----:B---3--:R-:W-:-:S05]  /*1440*/  HADD2.F32 R0, -RZ, R4.H0_H0 ;  /* 0x20000004ff007230 */ /* 0x008fca0000004100 */
[----:B------:R-:W-:-:S04]  /*1450*/  FMUL.FTZ R0, R0, 1 ;  /* 0x3f80000000007820 */ /* 0x000fc80000410000 */
[----:B------:R0:W1:Y:S01]  /*1460*/  F2F.F64.F32 R26, R0 ;  /* 0x00000000001a7310 */ /* 0x0000620000201800 */
[----:B------:R-:W-:Y:S05]  /*1470*/  BRA `(.L_x_17508) ;  /* 0x0000000800b07947 */ /* 0x000fea0003800000 */
.L_x_17513:
[----:B------:R0:W5:Y:S01]  /*1480*/  LDG.E.64 R26, desc[UR36][R4.64] ;  /* 0x00000024041a7981 */ /* 0x000162000c1e1b00 */
[----:B------:R-:W-:Y:S05]  /*1490*/  BRA `(.L_x_17508) ;  /* 0x0000000800a87947 */ /* 0x000fea0003800000 */
.L_x_17503:
        /* <DEDUP_REMOVED lines=13> */
.L_x_17517:
[----:B------:R0:W5:Y:S01]  /*1570*/  LDG.E.64 R26, desc[UR36][R4.64] ;  /* 0x00000024041a7981 */ /* 0x000162000c1e1b00 */
[----:B------:R-:W-:Y:S05]  /*1580*/  BRA `(.L_x_17508) ;  /* 0x00000008006c7947 */ /* 0x000fea0003800000 */
.L_x_17516:
        /* <DEDUP_REMOVED lines=27> */
.L_x_17519:
        /* <DEDUP_REMOVED lines=15> */
.L_x_17518:
[----:B------:R-:W3:Y:S02]  /*1830*/  LDG.E.U16 R0, desc[UR36][R4.64] ;  /* 0x0000002404007981 */ /* 0x000ee4000c1e1500 */
[----:B---3--:R-:W-:-:S04]  /*1840*/  IMAD.U32 R0, R0, 0x10000, RZ ;  /* 0x0001000000007824 */ /* 0x008fc800078e00ff */
[----:B------:R-:W-:-:S04]  /*1850*/  FMUL.FTZ R0, R0, 1 ;  /* 0x3f80000000007820 */ /* 0x000fc80000410000 */
[----:B------:R0:W1:Y:S01]  /*1860*/  F2F.F64.F32 R26, R0 ;  /* 0x00000000001a7310 */ /* 0x0000620000201800 */
[----:B------:R-:W-:Y:S05]  /*1870*/  BRA `(.L_x_17508) ;  /* 0x0000000400b07947 */ /* 0x000fea0003800000 */
.L_x_17515:
        /* <DEDUP_REMOVED lines=11> */
.L_x_17522:
        /* <DEDUP_REMOVED lines=21> */
.L_x_17524:
[----:B------:R-:W-:Y:S05]  /*1a80*/  BSYNC.RECONVERGENT B0 ;  /* 0x0000000000007941 */ /* 0x000fea0003800200 */
.L_x_17523:
[----:B------:R-:W-:Y:S01]  /*1a90*/  IMAD.SHL.U32 R0, R0, 0x100000, RZ ;  /* 0x0010000000007824 */ /* 0x000fe200078e00ff */
[----:B------:R-:W-:-:S04]  /*1aa0*/  LEA R3, R3, 0x3b800000, 0x17 ;  /* 0x3b80000003037811 */ /* 0x000fc800078eb8ff */
[----:B------:R-:W-:-:S05]  /*1ab0*/  LOP3.LUT R0, R3, R0, R7, 0xfe, !PT ;  /* 0x0000000003007212 */ /* 0x000fca00078efe07 */
[----:B------:R-:W-:-:S04]  /*1ac0*/  FMUL.FTZ R0, R0, 1 ;  /* 0x3f80000000007820 */ /* 0x000fc80000410000 */
[----:B------:R0:W1:Y:S01]  /*1ad0*/  F2F.F64.F32 R26, R0 ;  /* 0x00000000001a7310 */ /* 0x0000620000201800 */
[----:B------:R-:W-:Y:S05]  /*1ae0*/  BRA `(.L_x_17508) ;  /* 0x0000000400147947 */ /* 0x000fea0003800000 */
.L_x_17521:
        /* <DEDUP_REMOVED lines=21> */
.L_x_17526:
[----:B------:R-:W-:Y:S05]  /*1c40*/  BSYNC.RECONVERGENT B0 ;  /* 0x0000000000007941 */ /* 0x000fea0003800200 */
.L_x_17525:
[----:B------:R-:W-:Y:S01]  /*1c50*/  IMAD.SHL.U32 R0, R0, 0x200000, RZ ;  /* 0x0020000000007824 */ /* 0x000fe200078e00ff */
[----:B------:R-:W-:-:S04]  /*1c60*/  LEA R3, R3, 0x37800000, 0x17 ;  /* 0x3780000003037811 */ /* 0x000fc800078eb8ff */
[----:B------:R-:W-:-:S05]  /*1c70*/  LOP3.LUT R0, R3, R0, R7, 0xfe, !PT ;  /* 0x0000000003007212 */ /* 0x000fca00078efe07 */
[----:B------:R-:W-:-:S04]  /*1c80*/  FMUL.FTZ R0, R0, 1 ;  /* 0x3f80000000007820 */ /* 0x000fc80000410000 */
[----:B------:R0:W1:Y:S01]  /*1c90*/  F2F.F64.F32 R26, R0 ;  /* 0x00000000001a7310 */ /* 0x0000620000201800 */
[----:B------:R-:W-:Y:S05]  /*1ca0*/  BRA `(.L_x_17508) ;  /* 0x0000000000a47947 */ /* 0x000fea0003800000 */
.L_x_17520:
        /* <DEDUP_REMOVED lines=18> */
.L_x_17507:
        /* <DEDUP_REMOVED lines=16> */
.L_x_17529:
[----:B------:R-:W-:Y:S01]  /*1ed0*/  CS2R R26, SRZ ;  /* 0x00000000001a7805 */ /* 0x000fe2000001ff00 */
[----:B------:R-:W-:Y:S06]  /*1ee0*/  BRA `(.L_x_17508) ;  /* 0x0000000000147947 */ /* 0x000fec0003800000 */
.L_x_17528:
[----:B------:R-:W3:Y:S02]  /*1ef0*/  LDG.E.64 R26, desc[UR36][R4.64] ;  /* 0x00000024041a7981 */ /* 0x000ee4000c1e1b00 */
[----:B---3--:R-:W0:Y:S01]  /*1f00*/  I2F.F64.U64 R26, R26 ;  /* 0x0000001a001a7312 */ /* 0x008e220000301800 */
[----:B------:R-:W-:Y:S05]  /*1f10*/  BRA `(.L_x_17508) ;  /* 0x0000000000087947 */ /* 0x000fea0003800000 */
.L_x_17527:
[----:B------:R-:W3:Y:S02]  /*1f20*/  LDG.E R4, desc[UR36][R4.64] ;  /* 0x0000002404047981 */ /* 0x000ee4000c1e1900 */
[----:B---3--:R0:W1:Y:S02]  /*1f30*/  I2F.F64.U32 R26, R4 ;  /* 0x00000004001a7312 */ /* 0x0080640000201800 */
.L_x_17508:
[----:B------:R-:W-:Y:S05]  /*1f40*/  BSYNC.RECONVERGENT B6 ;  /* 0x0000000000067941 */ /* 0x000fea0003800200 */
.L_x_17502:
[----:B------:R-:W-:-:S07]  /*1f50*/  VIADD R2, R2, 0x80 ;  /* 0x0000008002027836 */ /* 0x000fce0000000000 */
.L_x_17501:
[----:B------:R-:W-:Y:S05]  /*1f60*/  BSYNC.RECONVERGENT B7 ;  /* 0x0000000000077941 */ /* 0x000fea0003800200 */
.L_x_17500:
        /* <DEDUP_REMOVED lines=25> */
.L_x_17536:
[----:B------:R-:W2:Y:S02]  /*2100*/  LDG.E.U8 R4, desc[UR36][R4.64] ;  /* 0x0000002404047981 */ /* 0x000ea4000c1e1100 */
[----:B--2---:R0:W1:Y:S01]  /*2110*/  I2F.F64.U16 R24, R4 ;  /* 0x0000000400187312 */ /* 0x0040620000101800 */
[----:B------:R-:W-:Y:S05]  /*2120*/  BRA `(.L_x_17538) ;  /* 0x0000000c00647947 */ /* 0x000fea0003800000 */
.L_x_17535:
        /* <DEDUP_REMOVED lines=9> */
.L_x_17540:
[----:B------:R-:W2:Y:S02]  /*21c0*/  LDG.E R4, desc[UR36][R4.64] ;  /* 0x0000002404047981 */ /* 0x000ea4000c1e1900 */
[----:B--2---:R1:W2:Y:S01]  /*21d0*/  I2F.F64 R24, R4 ;  /* 0x0000000400187312 */ /* 0x0042a20000201c00 */
[----:B------:R-:W-:Y:S05]  /*21e0*/  BRA `(.L_x_17538) ;  /* 0x0000000c00347947 */ /* 0x000fea0003800000 */
.L_x_17539:
[----:B------:R-:W2:Y:S02]  /*21f0*/  LDG.E.U16 R4, desc[UR36][R4.64] ;  /* 0x0000002404047981 */ /* 0x000ea4000c1e1500 */
[----:B--2---:R0:W1:Y:S01]  /*2200*/  I2F.F64.S16 R24, R4 ;  /* 0x0000000400187312 */ /* 0x0040620000101c00 */
[----:B------:R-:W-:Y:S05]  /*2210*/  BRA `(.L_x_17538) ;  /* 0x0000000c00287947 */ /* 0x000fea0003800000 */
.L_x_17534:
        /* <DEDUP_REMOVED lines=10> */
.L_x_17542:
[----:B------:R-:W2:Y:S02]  /*22c0*/  LDG.E.U16 R0, desc[UR36][R4.64] ;  /* 0x0000002404007981 */ /* 0x000ea4000c1e1500 */
[----:B--2---:R-:W-:-:S05]  /*22d0*/  HADD2.F32 R0, -RZ, R0.H0_H0 ;  /* 0x20000000ff007230 */ /* 0x004fca0000004100 */
[----:B------:R-:W-:-:S04]  /*22e0*/  FMUL.FTZ R0, R0, 1 ;  /* 0x3f80000000007820 */ /* 0x000fc80000410000 */
[----:B------:R0:W1:Y:S01]  /*22f0*/  F2F.F64.F32 R24, R0 ;  /* 0x0000000000187310 */ /* 0x0000620000201800 */
[----:B------:R-:W-:Y:S05]  /*2300*/  BRA `(.L_x_17538) ;  /* 0x0000000800ec7947 */ /* 0x000fea0003800000 */
.L_x_17541:
        /* <DEDUP_REMOVED lines=10> */
.L_x_17544:
[----:B------:R-:W2:Y:S02]  /*23b0*/  LDG.E.U16 R4, desc[UR36][R4.64] ;  /* 0x0000002404047981 */ /* 0x000ea4000c1e1500 */
[----:B--2---:R-:W-:-:S05]  /*23c0*/  HADD2.F32 R0, -RZ, R4.H0_H0 ;  /* 0x20000004ff007230 */ /* 0x004fca0000004100 */
[----:B------:R-:W-:-:S04]  /*23d0*/  FMUL.FTZ R0, R0, 1 ;  /* 0x3f80000000007820 */ /* 0x000fc80000410000 */
[----:B------:R0:W1:Y:S01]  /*23e0*/  F2F.F64.F32 R24, R0 ;  /* 0x0000000000187310 */ /* 0x0000620000201800 */
[----:B------:R-:W-:Y:S05]  /*23f0*/  BRA `(.L_x_17538) ;  /* 0x0000000800b07947 */ /* 0x000fea0003800000 */
.L_x_17543:
[----:B------:R0:W5:Y:S01]  /*2400*/  LDG.E.64 R24, desc[UR36][R4.64] ;  /* 0x0000002404187981 */ /* 0x000162000c1e1b00 */
[----:B------:R-:W-:Y:S05]  /*2410*/  BRA `(.L_x_17538) ;  /* 0x0000000800a87947 */ /* 0x000fea0003800000 */
.L_x_17533:
        /* <DEDUP_REMOVED lines=13> */
.L_x_17547:
[----:B------:R0:W5:Y:S01]  /*24f0*/  LDG.E.64 R24, desc[UR36][R4.64] ;  /* 0x0000002404187981 */ /* 0x000162000c1e1b00 */
[----:B------:R-:W-:Y:S05]  /*2500*/  BRA `(.L_x_17538) ;  /* 0x00000008006c7947 */ /* 0x000fea0003800000 */
.L_x_17546:
        /* <DEDUP_REMOVED lines=27> */
.L_x_17549:
        /* <DEDUP_REMOVED lines=15> */
.L_x_17548:
[----:B------:R-:W2:Y:S02]  /*27b0*/  LDG.E.U16 R0, desc[UR36][R4.64] ;  /* 0x0000002404007981 */ /* 0x000ea4000c1e1500 */
[----:B--2---:R-:W-:-:S04]  /*27c0*/  IMAD.U32 R0, R0, 0x10000, RZ ;  /* 0x0001000000007824 */ /* 0x004fc800078e00ff */
[----:B------:R-:W-:-:S04]  /*27d0*/  FMUL.FTZ R0, R0, 1 ;  /* 0x3f80000000007820 */ /* 0x000fc80000410000 */
[----:B------:R0:W1:Y:S01]  /*27e0*/  F2F.F64.F32 R24, R0 ;  /* 0x0000000000187310 */ /* 0x0000620000201800 */
[----:B------:R-:W-:Y:S05]  /*27f0*/  BRA `(.L_x_17538) ;  /* 0x0000000400b07947 */ /* 0x000fea0003800000 */
.L_x_17545:
        /* <DEDUP_REMOVED lines=11> */
.L_x_17552:
        /* <DEDUP_REMOVED lines=21> */
.L_x_17554:
[----:B------:R-:W-:Y:S05]  /*2a00*/  BSYNC.RECONVERGENT B0 ;  /* 0x0000000000007941 */ /* 0x000fea0003800200 */
.L_x_17553:
[----:B------:R-:W-:Y:S01]  /*2a10*/  IMAD.SHL.U32 R0, R0, 0x100000, RZ ;  /* 0x0010000000007824 */ /* 0x000fe200078e00ff */
[----:B------:R-:W-:-:S04]  /*2a20*/  LEA R3, R3, 0x3b800000, 0x17 ;  /* 0x3b80000003037811 */ /* 0x000fc800078eb8ff */
[----:B------:R-:W-:-:S05]  /*2a30*/  LOP3.LUT R0, R3, R0, R7, 0xfe, !PT ;  /* 0x0000000003007212 */ /* 0x000fca00078efe07 */
[----:B------:R-:W-:-:S04]  /*2a40*/  FMUL.FTZ R0, R0, 1 ;  /* 0x3f80000000007820 */ /* 0x000fc80000410000 */
[----:B------:R0:W1:Y:S01]  /*2a50*/  F2F.F64.F32 R24, R0 ;  /* 0x0000000000187310 */ /* 0x0000620000201800 */
[----:B------:R-:W-:Y:S05]  /*2a60*/  BRA `(.L_x_17538) ;  /* 0x0000000400147947 */ /* 0x000fea0003800000 */
.L_x_17551:
        /* <DEDUP_REMOVED lines=21> */
.L_x_17556:
[----:B------:R-:W-:Y:S05]  /*2bc0*/  BSYNC.RECONVERGENT B0 ;  /* 0x0000000000007941 */ /* 0x000fea0003800200 */
.L_x_17555:
[----:B------:R-:W-:Y:S01]  /*2bd0*/  IMAD.SHL.U32 R0, R0, 0x200000, RZ ;  /* 0x0020000000007824 */ /* 0x000fe200078e00ff */
[----:B------:R-:W-:-:S04]  /*2be0*/  LEA R3, R3, 0x37800000, 0x17 ;  /* 0x3780000003037811 */ /* 0x000fc800078eb8ff */
[----:B------:R-:W-:-:S05]  /*2bf0*/  LOP3.LUT R0, R3, R0, R7, 0xfe, !PT ;  /* 0x0000000003007212 */ /* 0x000fca00078efe07 */
[----:B------:R-:W-:-:S04]  /*2c00*/  FMUL.FTZ R0, R0, 1 ;  /* 0x3f80000000007820 */ /* 0x000fc80000410000 */
[----:B------:R0:W1:Y:S01]  /*2c10*/  F2F.F64.F32 R24, R0 ;  /* 0x0000000000187310 */ /* 0x0000620000201800 */
[----:B------:R-:W-:Y:S05]  /*2c20*/  BRA `(.L_x_17538) ;  /* 0x0000000000a47947 */ /* 0x000fea0003800000 */
.L_x_17550:
        /* <DEDUP_REMOVED lines=18> */
.L_x_17537:
        /* <DEDUP_REMOVED lines=16> */
.L_x_17559:
[----:B------:R-:W-:Y:S01]  /*2e50*/  CS2R R24, SRZ ;  /* 0x0000000000187805 */ /* 0x000fe2000001ff00 */
[----:B------:R-:W-:Y:S06]  /*2e60*/  BRA `(.L_x_17538) ;  /* 0x0000000000147947 */ /* 0x000fec0003800000 */
.L_x_17558:
[----:B------:R-:W2:Y:S02]  /*2e70*/  LDG.E.64 R24, desc[UR36][R4.64] ;  /* 0x0000002404187981 */ /* 0x000ea4000c1e1b00 */
[----:B--2---:R-:W0:Y:S01]  /*2e80*/  I2F.F64.U64 R24, R24 ;  /* 0x0000001800187312 */ /* 0x004e220000301800 */
[----:B------:R-:W-:Y:S05]  /*2e90*/  BRA `(.L_x_17538) ;  /* 0x0000000000087947 */ /* 0x000fea0003800000 */
.L_x_17557:
[----:B------:R-:W2:Y:S02]  /*2ea0*/  LDG.E R4, desc[UR36][R4.64] ;  /* 0x0000002404047981 */ /* 0x000ea4000c1e1900 */
[----:B--2---:R0:W1:Y:S02]  /*2eb0*/  I2F.F64.U32 R24, R4 ;  /* 0x0000000400187312 */ /* 0x0040640000201800 */
.L_x_17538:
[----:B------:R-:W-:Y:S05]  /*2ec0*/  BSYNC.RECONVERGENT B6 ;  /* 0x0000000000067941 */ /* 0x000fea0003800200 */
.L_x_17532:
[----:B------:R-:W-:-:S07]  /*2ed0*/  VIADD R2, R2, 0x80 ;  /* 0x0000008002027836 */ /* 0x000fce0000000000 */
.L_x_17531:
[----:B------:R-:W-:Y:S05]  /*2ee0*/  BSYNC.RECONVERGENT B7 ;  /* 0x0000000000077941 */ /* 0x000fea0003800200 */
.L_x_17530:
        /* <DEDUP_REMOVED lines=24> */
.L_x_17565:
[----:B------:R-:W2:Y:S02]  /*3070*/  LDG.E.U8 R2, desc[UR36][R2.64] ;  /* 0x0000002402027981 */ /* 0x000ea4000c1e1100 */
[----:B--2---:R0:W1:Y:S01]  /*3080*/  I2F.F64.U16 R16, R2 ;  /* 0x0000000200107312 */ /* 0x0040620000101800 */
[----:B------:R-:W-:Y:S05]  /*3090*/  BRA `(.L_x_17561) ;  /* 0x0000000c00547947 */ /* 0x000fea0003800000 */
.L_x_17564:
        /* <DEDUP_REMOVED lines=9> */
.L_x_17568:
[----:B------:R-:W2:Y:S02]  /*3130*/  LDG.E R2, desc[UR36][R2.64] ;  /* 0x0000002402027981 */ /* 0x000ea4000c1e1900 */
[----:B--2---:R0:W1:Y:S01]  /*3140*/  I2F.F64 R16, R2 ;  /* 0x0000000200107312 */ /* 0x0040620000201c00 */
[----:B------:R-:W-:Y:S05]  /*3150*/  BRA `(.L_x_17561) ;  /* 0x0000000c00247947 */ /* 0x000fea0003800000 */
.L_x_17567:
[----:B------:R-:W2:Y:S02]  /*3160*/  LDG.E.U16 R2, desc[UR36][R2.64] ;  /* 0x0000002402027981 */ /* 0x000ea4000c1e1500 */
[----:B--2---:R0:W1:Y:S01]  /*3170*/  I2F.F64.S16 R16, R2 ;  /* 0x0000000200107312 */ /* 0x0040620000101c00 */
[----:B------:R-:W-:Y:S05]  /*3180*/  BRA `(.L_x_17561) ;  /* 0x0000000c00187947 */ /* 0x000fea0003800000 */
.L_x_17563:
        /* <DEDUP_REMOVED lines=10> */
.L_x_17570:
[----:B------:R-:W2:Y:S02]  /*3230*/  LDG.E.U16 R0, desc[UR36][R2.64] ;  /* 0x0000002402007981 */ /* 0x000ea4000c1e1500 */
[----:B--2---:R-:W-:-:S05]  /*3240*/  HADD2.F32 R0, -RZ, R0.H0_H0 ;  /* 0x20000000ff007230 */ /* 0x004fca0000004100 */
[----:B------:R-:W-:-:S04]  /*3250*/  FMUL.FTZ R0, R0, 1 ;  /* 0x3f80000000007820 */ /* 0x000fc80000410000 */
[----:B------:R0:W1:Y:S01]  /*3260*/  F2F.F64.F32 R16, R0 ;  /* 0x0000000000107310 */ /* 0x0000620000201800 */
[----:B------:R-:W-:Y:S05]  /*3270*/  BRA `(.L_x_17561) ;  /* 0x0000000800dc7947 */ /* 0x000fea0003800000 */
.L_x_17569:
        /* <DEDUP_REMOVED lines=10> */
.L_x_17572:
[----:B------:R-:W2:Y:S02]  /*3320*/  LDG.E.U16 R2, desc[UR36][R2.64] ;  /* 0x0000002402027981 */ /* 0x000ea4000c1e1500 */
[----:B--2---:R-:W-:-:S05]  /*3330*/  HADD2.F32 R0, -RZ, R2.H0_H0 ;  /* 0x20000002ff007230 */ /* 0x004fca0000004100 */
[----:B------:R-:W-:-:S04]  /*3340*/  FMUL.FTZ R0, R0, 1 ;  /* 0x3f80000000007820 */ /* 0x000fc80000410000 */
[----:B------:R0:W1:Y:S01]  /*3350*/  F2F.F64.F32 R16, R0 ;  /* 0x0000000000107310 */ /* 0x0000620000201800 */
[----:B------:R-:W-:Y:S05]  /*3360*/  BRA `(.L_x_17561) ;  /* 0x0000000800a07947 */ /* 0x000fea0003800000 */
.L_x_17571:
[----:B------:R0:W5:Y:S01]  /*3370*/  LDG.E.64 R16, desc[UR36][R2.64] ;  /* 0x0000002402107981 */ /* 0x000162000c1e1b00 */
[----:B------:R-:W-:Y:S05]  /*3380*/  BRA `(.L_x_17561) ;  /* 0x0000000800987947 */ /* 0x000fea0003800000 */
.L_x_17562:
        /* <DEDUP_REMOVED lines=13> */
.L_x_17575:
[----:B------:R0:W5:Y:S01]  /*3460*/  LDG.E.64 R16, desc[UR36][R2.64] ;  /* 0x0000002402107981 */ /* 0x000162000c1e1b00 */
[----:B------:R-:W-:Y:S05]  /*3470*/  BRA `(.L_x_17561) ;  /* 0x00000008005c7947 */ /* 0x000fea0003800000 */
.L_x_17574:
        /* <DEDUP_REMOVED lines=27> */
.L_x_17577:
        /* <DEDUP_REMOVED lines=14> */
.L_x_17576:
[----:B------:R-:W2:Y:S02]  /*3710*/  LDG.E.U16 R0, desc[UR36][R2.64] ;  /* 0x0000002402007981 */ /* 0x000ea4000c1e1500 */
[----:B--2---:R-:W-:-:S04]  /*3720*/  IMAD.U32 R0, R0, 0x10000, RZ ;  /* 0x0001000000007824 */ /* 0x004fc800078e00ff */
[----:B------:R-:W-:-:S04]  /*3730*/  FMUL.FTZ R0, R0, 1 ;  /* 0x3f80000000007820 */ /* 0x000fc80000410000 */
[----:B------:R0:W1:Y:S01]  /*3740*/  F2F.F64.F32 R16, R0 ;  /* 0x0000000000107310 */ /* 0x0000620000201800 */
[----:B------:R-:W-:Y:S05]  /*3750*/  BRA `(.L_x_17561) ;  /* 0x0000000400a47947 */ /* 0x000fea0003800000 */
.L_x_17573:
        /* <DEDUP_REMOVED lines=11> */
.L_x_17580:
        /* <DEDUP_REMOVED lines=20> */
.L_x_17582:
[----:B------:R-:W-:Y:S05]  /*3950*/  BSYNC.RECONVERGENT B0 ;  /* 0x0000000000007941 */ /* 0x000fea0003800200 */
.L_x_17581:
[----:B------:R-:W-:Y:S01]  /*3960*/  IMAD.SHL.U32 R0, R0, 0x100000, RZ ;  /* 0x0010000000007824 */ /* 0x000fe200078e00ff */
[----:B------:R-:W-:-:S04]  /*3970*/  LEA R2, R2, 0x3b800000, 0x17 ;  /* 0x3b80000002027811 */ /* 0x000fc800078eb8ff */
[----:B------:R-:W-:-:S05]  /*3980*/  LOP3.LUT R0, R2, R0, R7, 0xfe, !PT ;  /* 0x0000000002007212 */ /* 0x000fca00078efe07 */
[----:B------:R-:W-:-:S04]  /*3990*/  FMUL.FTZ R0, R0, 1 ;  /* 0x3f80000000007820 */ /* 0x000fc80000410000 */
[----:B------:R0:W1:Y:S01]  /*39a0*/  F2F.F64.F32 R16, R0 ;  /* 0x0000000000107310 */ /* 0x0000620000201800 */
[----:B------:R-:W-:Y:S05]  /*39b0*/  BRA `(.L_x_17561) ;  /* 0x00000004000c7947 */ /* 0x000fea0003800000 */
.L_x_17579:
        /* <DEDUP_REMOVED lines=20> */
.L_x_17584:
[----:B------:R-:W-:Y:S05]  /*3b00*/  BSYNC.RECONVERGENT B0 ;  /* 0x0000000000007941 */ /* 0x000fea0003800200 */
.L_x_17583:
[----:B------:R-:W-:Y:S01]  /*3b10*/  IMAD.SHL.U32 R0, R0, 0x200000, RZ ;  /* 0x0020000000007824 */ /* 0x000fe200078e00ff */
[----:B------:R-:W-:-:S04]  /*3b20*/  LEA R2, R2, 0x37800000, 0x17 ;  /* 0x3780000002027811 */ /* 0x000fc800078eb8ff */
[----:B------:R-:W-:-:S05]  /*3b30*/  LOP3.LUT R0, R2, R0, R7, 0xfe, !PT ;  /* 0x0000000002007212 */ /* 0x000fca00078efe07 */
[----:B------:R-:W-:-:S04]  /*3b40*/  FMUL.FTZ R0, R0, 1 ;  /* 0x3f80000000007820 */ /* 0x000fc80000410000 */
[----:B------:R0:W1:Y:S01]  /*3b50*/  F2F.F64.F32 R16, R0 ;  /* 0x0000000000107310 */ /* 0x0000620000201800 */
[----:B------:R-:W-:Y:S05]  /*3b60*/  BRA `(.L_x_17561) ;  /* 0x0000000000a07947 */ /* 0x000fea0003800000 */
.L_x_17578:
        /* <DEDUP_REMOVED lines=18> */
.L_x_17566:
        /* <DEDUP_REMOVED lines=16> */
.L_x_17587:
[----:B------:R-:W-:Y:S05]  /*3d90*/  BRA `(.L_x_17561) ;  /* 0x0000000000147947 */ /* 0x000fea0003800000 */
.L_x_17586:
[----:B------:R-:W2:Y:S02]  /*3da0*/  LDG.E.64 R16, desc[UR36][R2.64] ;  /* 0x0000002402107981 */ /* 0x000ea4000c1e1b00 */
[----:B--2---:R-:W0:Y:S01]  /*3db0*/  I2F.F64.U64 R16, R16 ;  /* 0x0000001000107312 */ /* 0x004e220000301800 */
[----:B------:R-:W-:Y:S05]  /*3dc0*/  BRA `(.L_x_17561) ;  /* 0x0000000000087947 */ /* 0x000fea0003800000 */
.L_x_17585:
[----:B------:R-:W2:Y:S02]  /*3dd0*/  LDG.E R2, desc[UR36][R2.64] ;  /* 0x0000002402027981 */ /* 0x000ea4000c1e1900 */
[----:B--2---:R0:W1:Y:S02]  /*3de0*/  I2F.F64.U32 R16, R2 ;  /* 0x0000000200107312 */ /* 0x0040640000201800 */
.L_x_17561:
[----:B------:R-:W-:Y:S05]  /*3df0*/  BSYNC.RECONVERGENT B6 ;  /* 0x0000000000067941 */ /* 0x000fea0003800200 */
.L_x_17560:
[----:B------:R-:W3:Y:S01]  /*3e00*/  LDCU.64 UR4, c[0x0][0x388] ;  /* 0x00007100ff0477ac */ /* 0x000ee20008000a00 */
[----:B0-2-45:R-:W-:Y:S01]  /*3e10*/  IMAD.MOV.U32 R0, RZ, RZ, R29 ;  /* 0x000000ffff007224 */ /* 0x035fe200078e001d */
[----:B------:R-:W-:Y:S01]  /*3e20*/  BSSY.RECONVERGENT B7, `(.L_x_17588) ;  /* 0x0000394000077945 */ /* 0x000fe20003800200 */
[----:B-1----:R-:W-:-:S03]  /*3e30*/  IMAD.MOV.U32 R2, RZ, RZ, R25 ;  /* 0x000000ffff027224 */ /* 0x002fc600078e0019 */
[----:B------:R-:W-:Y:S01]  /*3e40*/  BSSY.RELIABLE B6, `(.L_x_17589) ;  /* 0x000027f000067945 */ /* 0x000fe20003800100 */
[----:B---3--:R-:W-:Y:S01]  /*3e50*/  DSETP.MAX.AND P2, P5, R28, UR4, PT ;  /* 0x000000041c007e2a */ /* 0x008fe2000bd4f000 */
[----:B------:R-:W-:Y:S01]  /*3e60*/  UMOV UR6, UR5 ;  /* 0x0000000500067c82 */ /* 0x000fe20008000000 */
[----:B------:R-:W-:Y:S01]  /*3e70*/  DSETP.MAX.AND P1, P0, R26, UR4, PT ;  /* 0x000000041a007e2a */ /* 0x000fe2000b82f000 */
[----:B------:R-:W-:Y:S01]  /*3e80*/  UMOV UR8, UR5 ;  /* 0x0000000500087c82 */ /* 0x000fe20008000000 */
[----:B------:R-:W-:Y:S01]  /*3e90*/  DSETP.MAX.AND P4, P3, R24, UR4, PT ;  /* 0x0000000418007e2a */ /* 0x000fe2000bb8f000 */
[----:B------:R-:W-:Y:S01]  /*3ea0*/  UMOV UR9, UR5 ;  /* 0x0000000500097c82 */ /* 0x000fe20008000000 */
[----:B------:R-:W-:Y:S01]  /*3eb0*/  FSEL R5, R0, UR6, P2 ;  /* 0x0000000600057c08 */ /* 0x000fe20009000000 */
[----:B------:R-:W-:Y:S01]  /*3ec0*/  IMAD.U32 R0, RZ, RZ, UR6 ;  /* 0x00000006ff007e24 */ /* 0x000fe2000f8e00ff */
[----:B------:R-:W0:Y:S02]  /*3ed0*/  LDCU.64 UR6, c[0x0][0x390] ;  /* 0x00007200ff0677ac */ /* 0x000e240008000a00 */
[----:B------:R-:W-:Y:S01]  /*3ee0*/  FSEL R9, R2, UR9, P4 ;  /* 0x0000000902097c08 */ /* 0x000fe2000a000000 */
[----:B------:R-:W-:-:S03]  /*3ef0*/  IMAD.U32 R2, RZ, RZ, UR9 ;  /* 0x00000009ff027e24 */ /* 0x000fc6000f8e00ff */
[----:B------:R-:W-:Y:S01]  /*3f00*/  @P5 LOP3.LUT R5, R0, 0x80000, RZ, 0xfc, !PT ;  /* 0x0008000000055812 */ /* 0x000fe200078efcff */
[----:B------:R-:W-:Y:S01]  /*3f10*/  IMAD.MOV.U32 R0, RZ, RZ, R27 ;  /* 0x000000ffff007224 */ /* 0x000fe200078e001b */
[----:B------:R-:W-:Y:S02]  /*3f20*/  DSETP.MAX.AND P5, P6, R16, UR4, PT ;  /* 0x0000000410007e2a */ /* 0x000fe4000beaf000 */
[----:B------:R-:W-:Y:S01]  /*3f30*/  @P3 LOP3.LUT R9, R2, 0x80000, RZ, 0xfc, !PT ;  /* 0x0008000002093812 */ /* 0x000fe200078efcff */
[----:B------:R-:W-:Y:S01]  /*3f40*/  IMAD.U32 R2, RZ, RZ, UR8 ;  /* 0x00000008ff027e24 */ /* 0x000fe2000f8e00ff */
[----:B------:R-:W-:Y:S01]  /*3f50*/  FSEL R3, R0, UR8, P1 ;  /* 0x0000000800037c08 */ /* 0x000fe20008800000 */
[----:B------:R-:W-:Y:S02]  /*3f60*/  IMAD.U32 R0, RZ, RZ, UR8 ;  /* 0x00000008ff007e24 */ /* 0x000fe4000f8e00ff */
[----:B------:R-:W-:-:S03]  /*3f70*/  IMAD.MOV.U32 R13, RZ, RZ, R5 ;  /* 0x000000ffff0d7224 */ /* 0x000fc600078e0005 */
[----:B------:R-:W-:Y:S01]  /*3f80*/  @P0 LOP3.LUT R3, R0, 0x80000, RZ, 0xfc, !PT ;  /* 0x0008000000030812 */ /* 0x000fe200078efcff */
[----:B------:R-:W-:Y:S01]  /*3f90*/  IMAD.MOV.U32 R0, RZ, RZ, R17 ;  /* 0x000000ffff007224 */ /* 0x000fe200078e0011 */
[----:B0-----:R-:W-:Y:S02]  /*3fa0*/  UMOV UR5, UR7 ;  /* 0x0000000700057c82 */ /* 0x001fe40008000000 */
[----:B------:R-:W-:Y:S02]  /*3fb0*/  IMAD.U32 R12, RZ, RZ, UR5 ;  /* 0x00000005ff0c7e24 */ /* 0x000fe4000f8e00ff */
[----:B------:R-:W-:Y:S01]  /*3fc0*/  FSEL R7, R0, UR8, P5 ;  /* 0x0000000800077c08 */ /* 0x000fe2000a800000 */
[----:B------:R-:W-:Y:S01]  /*3fd0*/  IMAD.MOV.U32 R0, RZ, RZ, R28 ;  /* 0x000000ffff007224 */ /* 0x000fe200078e001c */
[----:B------:R-:W-:Y:S01]  /*3fe0*/  UMOV UR8, UR4 ;  /* 0x0000000400087c82 */ /* 0x000fe20008000000 */
[----:B------:R-:W-:Y:S01]  /*3ff0*/  @P6 LOP3.LUT R7, R2, 0x80000, RZ, 0xfc, !PT ;  /* 0x0008000002076812 */ /* 0x000fe200078efcff */
[----:B------:R-:W-:Y:S01]  /*4000*/  IMAD.MOV.U32 R11, RZ, RZ, R3 ;  /* 0x000000ffff0b7224 */ /* 0x000fe200078e0003 */
[----:B------:R-:W-:Y:S01]  /*4010*/  DSETP.NAN.AND P6, PT, R28, R28, PT ;  /* 0x0000001c1c00722a */ /* 0x000fe20003fc8000 */
[----:B------:R-:W-:Y:S01]  /*4020*/  SEL R4, R0, UR8, P2 ;  /* 0x0000000800047c07 */ /* 0x000fe20009000000 */
[----:B------:R-:W-:-:S04]  /*4030*/  IMAD.MOV.U32 R0, RZ, RZ, R26 ;  /* 0x000000ffff007224 */ /* 0x000fc800078e001a */
[----:B------:R-:W-:Y:S01]  /*4040*/  IMAD.MOV.U32 R8, RZ, RZ, R4 ;  /* 0x000000ffff087224 */ /* 0x000fe200078e0004 */
[----:B------:R-:W-:Y:S01]  /*4050*/  SEL R2, R0, UR8, P1 ;  /* 0x0000000800027c07 */ /* 0x000fe20008800000 */
[----:B------:R-:W-:Y:S01]  /*4060*/  DSETP.MIN.AND P3, P1, R4, UR6, PT ;  /* 0x0000000604007e2a */ /* 0x000fe2000b960000 */
[----:B------:R-:W-:-:S03]  /*4070*/  IMAD.MOV.U32 R5, RZ, RZ, R9 ;  /* 0x000000ffff057224 */ /* 0x000fc600078e0009 */
[----:B------:R-:W-:Y:S01]  /*4080*/  IMAD.MOV.U32 R0, RZ, RZ, R2 ;  /* 0x000000ffff007224 */ /* 0x000fe200078e0002 */
[----:B------:R-:W-:Y:S01]  /*4090*/  DSETP.MIN.AND P2, P0, R2, UR6, PT ;  /* 0x0000000602007e2a */ /* 0x000fe2000b840000 */
[----:B------:R-:W-:Y:S02]  /*40a0*/  IMAD.MOV.U32 R2, RZ, RZ, R24 ;  /* 0x000000ffff027224 */ /* 0x000fe400078e0018 */
[----:B------:R-:W-:-:S03]  /*40b0*/  IMAD.MOV.U32 R3, RZ, RZ, R16 ;  /* 0x000000ffff037224 */ /* 0x000fc600078e0010 */
[----:B------:R-:W-:Y:S01]  /*40c0*/  SEL R4, R2, UR8, P4 ;  /* 0x0000000802047c07 */ /* 0x000fe2000a000000 */
[----:B------:R-:W-:Y:S01]  /*40d0*/  UMOV UR8, UR7 ;  /* 0x0000000700087c82 */ /* 0x000fe20008000000 */
[----:B------:R-:W-:Y:S01]  /*40e0*/  SEL R2, R3, UR4, P5 ;  /* 0x0000000403027c07 */ /* 0x000fe2000a800000 */
[----:B------:R-:W-:Y:S01]  /*40f0*/  IMAD.U32 R3, RZ, RZ, UR8 ;  /* 0x00000008ff037e24 */ /* 0x000fe2000f8e00ff */
[----:B------:R-:W-:Y:S01]  /*4100*/  FSEL R13, R13, UR8, P3 ;  /* 0x000000080d0d7c08 */ /* 0x000fe20009800000 */
[----:B------:R-:W-:Y:S01]  /*4110*/  UMOV UR4, UR6 ;  /* 0x0000000600047c82 */ /* 0x000fe20008000000 */
[----:B------:R-:W-:Y:S01]  /*4120*/  DSETP.MIN.AND P4, P5, R4, UR6, PT ;  /* 0x0000000604007e2a */ /* 0x000fe2000bd80000 */
[----:B------:R-:W-:Y:S01]  /*4130*/  IMAD.MOV.U32 R6, RZ, RZ, R4 ;  /* 0x000000ffff067224 */ /* 0x000fe200078e0004 */
[----:B------:R-:W-:Y:S01]  /*4140*/  @P1 LOP3.LUT R13, R3, 0x80000, RZ, 0xfc, !PT ;  /* 0x00080000030d1812 */ /* 0x000fe200078efcff */
[----:B------:R-:W-:Y:S01]  /*4150*/  IMAD.MOV.U32 R3, RZ, RZ, R7 ;  /* 0x000000ffff037224 */ /* 0x000fe200078e0007 */
[----:B------:R-:W-:Y:S01]  /*4160*/  SEL R4, R8, UR4, P3 ;  /* 0x0000000408047c07 */ /* 0x000fe20009800000 */
[----:B------:R-:W-:Y:S01]  /*4170*/  UMOV UR4, UR7 ;  /* 0x0000000700047c82 */ /* 0x000fe20008000000 */
[----:B------:R-:W-:Y:S01]  /*4180*/  FSEL R7, R5, UR5, P4 ;  /* 0x0000000505077c08 */ /* 0x000fe2000a000000 */
[----:B------:R-:W-:Y:S01]  /*4190*/  IMAD.MOV.U32 R8, RZ, RZ, R3 ;  /* 0x000000ffff087224 */ /* 0x000fe200078e0003 */
[----:B------:R-:W-:Y:S01]  /*41a0*/  FSEL R11, R11, UR4, P2 ;  /* 0x000000040b0b7c08 */ /* 0x000fe20009000000 */
[----:B------:R-:W-:Y:S01]  /*41b0*/  DSETP.MIN.AND P1, P3, R2, UR6, PT ;  /* 0x0000000602007e2a */ /* 0x000fe2000bb20000 */
[----:B------:R-:W-:Y:S01]  /*41c0*/  IMAD.U32 R10, RZ, RZ, UR4 ;  /* 0x00000004ff0a7e24 */ /* 0x000fe2000f8e00ff */
[----:B------:R-:W-:Y:S01]  /*41d0*/  FSEL R3, R4, R28, !P6 ;  /* 0x0000001c04037208 */ /* 0x000fe20007000000 */
[----:B------:R-:W-:Y:S01]  /*41e0*/  IMAD.MOV.U32 R5, RZ, RZ, R13 ;  /* 0x000000ffff057224 */ /* 0x000fe200078e000d */
[----:B------:R-:W-:Y:S01]  /*41f0*/  UMOV UR4, UR6 ;  /* 0x0000000600047c82 */ /* 0x000fe20008000000 */
[----:B------:R-:W-:Y:S01]  /*4200*/  IMAD.U32 R14, RZ, RZ, UR8 ;  /* 0x00000008ff0e7e24 */ /* 0x000fe2000f8e00ff */
[----:B------:R-:W-:Y:S01]  /*4210*/  FSEL R9, R8, UR8, P1 ;  /* 0x0000000808097c08 */ /* 0x000fe20008800000 */
[----:B------:R-:W-:Y:S01]  /*4220*/  IMAD.MOV.U32 R8, RZ, RZ, R2 ;  /* 0x000000ffff087224 */ /* 0x000fe200078e0002 */
[----:B------:R-:W-:Y:S01]  /*4230*/  @P0 LOP3.LUT R11, R10, 0x80000, RZ, 0xfc, !PT ;  /* 0x000800000a0b0812 */ /* 0x000fe200078efcff */
[----:B------:R-:W0:Y:S01]  /*4240*/  LDC.U8 R2, c[0x0][0x3bc] ;  /* 0x0000ef00ff027b82 */ /* 0x000e220000000000 */
[----:B------:R-:W-:Y:S01]  /*4250*/  FSEL R28, R5, R29, !P6 ;  /* 0x0000001d051c7208 */ /* 0x000fe20007000000 */
[----:B------:R-:W-:Y:S01]  /*4260*/  DSETP.NAN.AND P0, PT, R26, R26, PT ;  /* 0x0000001a1a00722a */ /* 0x000fe20003f08000 */
[----:B------:R-:W-:Y:S01]  /*4270*/  SEL R8, R8, UR6, P1 ;  /* 0x0000000608087c07 */ /* 0x000fe20008800000 */
[----:B------:R-:W-:Y:S01]  /*4280*/  IMAD.MOV.U32 R5, RZ, RZ, R11 ;  /* 0x000000ffff057224 */ /* 0x000fe200078e000b */
[----:B------:R-:W-:-:S02]  /*4290*/  ISETP.GE.AND P1, PT, R23, R19, PT ;  /* 0x000000131700720c */ /* 0x000fc40003f26270 */
[----:B------:R-:W-:Y:S01]  /*42a0*/  SEL R4, R0, UR4, P2 ;  /* 0x0000000400047c07 */ /* 0x000fe20009000000 */
[----:B------:R-:W-:Y:S01]  /*42b0*/  DSETP.NAN.AND P2, PT, R24, R24, PT ;  /* 0x000000181800722a */ /* 0x000fe20003f48000 */
[----:B------:R-:W-:Y:S01]  /*42c0*/  FSEL R29, R5, R27, !P0 ;  /* 0x0000001b051d7208 */ /* 0x000fe20004000000 */
[----:B------:R-:W-:Y:S01]  /*42d0*/  IMAD.MOV.U32 R5, RZ, RZ, R28 ;  /* 0x000000ffff057224 */ /* 0x000fe200078e001c */
[----:B------:R-:W-:Y:S01]  /*42e0*/  FSEL R0, R4, R26, !P0 ;  /* 0x0000001a04007208 */ /* 0x000fe20004000000 */
[----:B------:R-:W-:Y:S01]  /*42f0*/  DSETP.NAN.AND P0, PT, R16, R16, PT ;  /* 0x000000101000722a */ /* 0x000fe20003f08000 */
[----:B------:R-:W-:Y:S01]  /*4300*/  @P5 LOP3.LUT R7, R12, 0x80000, RZ, 0xfc, !PT ;  /* 0x000800000c075812 */ /* 0x000fe200078efcff */
[----:B------:R-:W-:Y:S01]  /*4310*/  IMAD.MOV.U32 R4, RZ, RZ, R3 ;  /* 0x000000ffff047224 */ /* 0x000fe200078e0003 */
[----:B------:R-:W-:Y:S01]  /*4320*/  @P3 LOP3.LUT R9, R14, 0x80000, RZ, 0xfc, !PT ;  /* 0x000800000e093812 */ /* 0x000fe200078efcff */
[----:B------:R-:W-:Y:S01]  /*4330*/  IMAD.MOV.U32 R28, RZ, RZ, R0 ;  /* 0x000000ffff1c7224 */ /* 0x000fe200078e0000 */
[----:B------:R-:W-:-:S02]  /*4340*/  SEL R6, R6, UR4, P4 ;  /* 0x0000000406067c07 */ /* 0x000fc4000a000000 */
[----:B------:R-:W-:Y:S02]  /*4350*/  FSEL R25, R7, R25, !P2 ;  /* 0x0000001907197208 */ /* 0x000fe40005000000 */
[----:B------:R-:W-:Y:S02]  /*4360*/  FSEL R24, R6, R24, !P2 ;  /* 0x0000001806187208 */ /* 0x000fe40005000000 */
[----:B------:R-:W-:Y:S02]  /*4370*/  FSEL R16, R8, R16, !P0 ;  /* 0x0000001008107208 */ /* 0x000fe40004000000 */
[----:B------:R-:W-:Y:S01]  /*4380*/  FSEL R17, R9, R17, !P0 ;  /* 0x0000001109117208 */ /* 0x000fe20004000000 */
        /* <DEDUP_REMOVED lines=23> */
.L_x_17594:
[----:B------:R-:W0:Y:S02]  /*4500*/  F2I.S64.F64.TRUNC R4, R4 ;  /* 0x0000000400047311 */ /* 0x000e24000030d900 */
[----:B0-----:R-:W-:-:S05]  /*4510*/  IMAD.MOV.U32 R3, RZ, RZ, R4 ;  /* 0x000000ffff037224 */ /* 0x001fca00078e0004 */
[----:B------:R0:W-:Y:S01]  /*4520*/  STG.E.U8 desc[UR36][R8.64], R3 ;  /* 0x0000000308007986 */ /* 0x0001e2000c101124 */
[----:B------:R-:W-:Y:S05]  /*4530*/  BRA `(.L_x_17596) ;  /* 0x0000000c00dc7947 */ /* 0x000fea0003800000 */
.L_x_17593:
        /* <DEDUP_REMOVED lines=9> */
.L_x_17598:
[----:B------:R-:W0:Y:S02]  /*45d0*/  F2I.F64.TRUNC R5, R4 ;  /* 0x0000000400057311 */ /* 0x000e24000030d100 */
[----:B0-----:R0:W-:Y:S01]  /*45e0*/  STG.E desc[UR36][R8.64], R5 ;  /* 0x0000000508007986 */ /* 0x0011e2000c101924 */
[----:B------:R-:W-:Y:S05]  /*45f0*/  BRA `(.L_x_17596) ;  /* 0x0000000c00ac7947 */ /* 0x000fea0003800000 */
.L_x_17597:
[----:B------:R-:W0:Y:S02]  /*4600*/  F2I.F64.TRUNC R5, R4 ;  /* 0x0000000400057311 */ /* 0x000e24000030d100 */
[----:B0-----:R0:W-:Y:S01]  /*4610*/  STG.E.U16 desc[UR36][R8.64], R5 ;  /* 0x0000000508007986 */ /* 0x0011e2000c101524 */
[----:B------:R-:W-:Y:S05]  /*4620*/  BRA `(.L_x_17596) ;  /* 0x0000000c00a07947 */ /* 0x000fea0003800000 */
.L_x_17592:
        /* <DEDUP_REMOVED lines=13> */
.L_x_17600:
        /* <DEDUP_REMOVED lines=8> */
.L_x_17599:
        /* <DEDUP_REMOVED lines=14> */
.L_x_17602:
        /* <DEDUP_REMOVED lines=9> */
.L_x_17601:
[----:B------:R0:W-:Y:S01]  /*48f0*/  STG.E.64 desc[UR36][R8.64], R4 ;  /* 0x0000000408007986 */ /* 0x0001e2000c101b24 */
[----:B------:R-:W-:Y:S05]  /*4900*/  BRA `(.L_x_17596) ;  /* 0x0000000800e87947 */ /* 0x000fea0003800000 */
.L_x_17591:
        /* <DEDUP_REMOVED lines=12> */
.L_x_17605:
[----:B------:R-:W-:-:S05]  /*49d0*/  CS2R R6, SRZ ;  /* 0x0000000000067805 */ /* 0x000fca000001ff00 */
[----:B------:R0:W-:Y:S01]  /*49e0*/  STG.E.128 desc[UR36][R8.64], R4 ;  /* 0x0000000408007986 */ /* 0x0001e2000c101d24 */
[----:B------:R-:W-:Y:S05]  /*49f0*/  BRA `(.L_x_17596) ;  /* 0x0000000800ac7947 */ /* 0x000fea0003800000 */
.L_x_17604:
        /* <DEDUP_REMOVED lines=23> */
.L_x_17609:
[----:B------:R-:W-:Y:S05]  /*4b70*/  BSYNC.RECONVERGENT B0 ;  /* 0x0000000000007941 */ /* 0x000fea0003800200 */
.L_x_17608:
[----:B------:R-:W-:-:S05]  /*4b80*/  LOP3.LUT R7, R0, 0x80, R7, 0xf8, !PT ;  /* 0x0000008000077812 */ /* 0x000fca00078ef807 */
[----:B------:R0:W-:Y:S01]  /*4b90*/  STG.E.U8 desc[UR36][R8.64], R7 ;  /* 0x0000000708007986 */ /* 0x0001e2000c101124 */
[----:B------:R-:W-:Y:S05]  /*4ba0*/  BRA `(.L_x_17596) ;  /* 0x0000000800407947 */ /* 0x000fea0003800000 */
.L_x_17607:
        /* <DEDUP_REMOVED lines=19> */
.L_x_17611:
[----:B------:R-:W-:Y:S05]  /*4ce0*/  BSYNC.RECONVERGENT B0 ;  /* 0x0000000000007941 */ /* 0x000fea0003800200 */
.L_x_17610:
[----:B------:R-:W-:-:S05]  /*4cf0*/  LOP3.LUT R7, R0, 0x80, R7, 0xf8, !PT ;  /* 0x0000008000077812 */ /* 0x000fca00078ef807 */
[----:B------:R0:W-:Y:S01]  /*4d00*/  STG.E.U8 desc[UR36][R8.64], R7 ;  /* 0x0000000708007986 */ /* 0x0001e2000c101124 */
[----:B------:R-:W-:Y:S05]  /*4d10*/  BRA `(.L_x_17596) ;  /* 0x0000000400e47947 */ /* 0x000fea0003800000 */
.L_x_17606:
        /* <DEDUP_REMOVED lines=8> */
.L_x_17603:
        /* <DEDUP_REMOVED lines=11> */
.L_x_17614:
        /* <DEDUP_REMOVED lines=17> */
.L_x_17617:
[----:B------:R-:W-:-:S04]  /*4f60*/  SHF.R.U32.HI R0, RZ, 0x14, R7 ;  /* 0x00000014ff007819 */ /* 0x000fc80000011607 */
[----:B------:R-:W-:-:S04]  /*4f70*/  LOP3.LUT R0, R0, 0x1, RZ, 0xc0, !PT ;  /* 0x0000000100007812 */ /* 0x000fc800078ec0ff */
[----:B------:R-:W-:-:S04]  /*4f80*/  IADD3 R0, PT, PT, R7, 0x487ffff, R0 ;  /* 0x0487ffff07007810 */ /* 0x000fc80007ffe000 */
[----:B------:R-:W-:-:S04]  /*4f90*/  SHF.R.U32.HI R0, RZ, 0x14, R0 ;  /* 0x00000014ff007819 */ /* 0x000fc80000011600 */
[----:B------:R-:W-:-:S07]  /*4fa0*/  LOP3.LUT R3, R0, 0xff, RZ, 0xc0, !PT ;  /* 0x000000ff00037812 */ /* 0x000fce00078ec0ff */
.L_x_17618:
[----:B------:R-:W-:-:S04]  /*4fb0*/  SHF.R.U32.HI R0, RZ, 0x18, R7 ;  /* 0x00000018ff007819 */ /* 0x000fc80000011607 */
[----:B------:R-:W-:-:S07]  /*4fc0*/  LOP3.LUT R0, R3, 0x80, R0, 0xf8, !PT ;  /* 0x0000008003007812 */ /* 0x000fce00078ef800 */
.L_x_17616:
[----:B------:R-:W-:Y:S05]  /*4fd0*/  BSYNC.RECONVERGENT B0 ;  /* 0x0000000000007941 */ /* 0x000fea0003800200 */
.L_x_17615:
[----:B------:R1:W-:Y:S01]  /*4fe0*/  STG.E.U8 desc[UR36][R8.64], R0 ;  /* 0x0000000008007986 */ /* 0x0003e2000c101124 */
[----:B------:R-:W-:Y:S05]  /*4ff0*/  BRA `(.L_x_17596) ;  /* 0x00000004002c7947 */ /* 0x000fea0003800000 */
.L_x_17613:
        /* <DEDUP_REMOVED lines=17> */
.L_x_17621:
[----:B------:R-:W-:-:S04]  /*5110*/  SHF.R.U32.HI R0, RZ, 0x15, R7 ;  /* 0x00000015ff007819 */ /* 0x000fc80000011607 */
[----:B------:R-:W-:-:S04]  /*5120*/  LOP3.LUT R0, R0, 0x1, RZ, 0xc0, !PT ;  /* 0x0000000100007812 */ /* 0x000fc800078ec0ff */
[----:B------:R-:W-:-:S04]  /*5130*/  IADD3 R0, PT, PT, R7, 0x88fffff, R0 ;  /* 0x088fffff07007810 */ /* 0x000fc80007ffe000 */
[----:B------:R-:W-:-:S04]  /*5140*/  SHF.R.U32.HI R0, RZ, 0x15, R0 ;  /* 0x00000015ff007819 */ /* 0x000fc80000011600 */
[----:B------:R-:W-:-:S07]  /*5150*/  LOP3.LUT R3, R0, 0xff, RZ, 0xc0, !PT ;  /* 0x000000ff00037812 */ /* 0x000fce00078ec0ff */
.L_x_17622:
[----:B------:R-:W-:-:S04]  /*5160*/  SHF.R.U32.HI R0, RZ, 0x18, R7 ;  /* 0x00000018ff007819 */ /* 0x000fc80000011607 */
[----:B------:R-:W-:-:S07]  /*5170*/  LOP3.LUT R0, R3, 0x80, R0, 0xf8, !PT ;  /* 0x0000008003007812 */ /* 0x000fce00078ef800 */
.L_x_17620:
[----:B------:R-:W-:Y:S05]  /*5180*/  BSYNC.RECONVERGENT B0 ;  /* 0x0000000000007941 */ /* 0x000fea0003800200 */
.L_x_17619:
[----:B------:R2:W-:Y:S01]  /*5190*/  STG.E.U8 desc[UR36][R8.64], R0 ;  /* 0x0000000008007986 */ /* 0x0005e2000c101124 */
[----:B------:R-:W-:Y:S05]  /*51a0*/  BRA `(.L_x_17596) ;  /* 0x0000000000c07947 */ /* 0x000fea0003800000 */
.L_x_17612:
[----:B------:R-:W-:-:S13]  /*51b0*/  ISETP.NE.AND P0, PT, R0, 0x1c, PT ;  /* 0x0000001c0000780c */ /* 0x000fda0003f05270 */
[----:B------:R-:W-:Y:S05]  /*51c0*/  @!P0 BRA `(.L_x_17623) ;  /* 0x0000000000b08947 */ /* 0x000fea0003800000 */
[----:B------:R-:W-:-:S13]  /*51d0*/  ISETP.NE.AND P0, PT, R0, 0x1d, PT ;  /* 0x0000001d0000780c */ /* 0x000fda0003f05270 */
[----:B------:R-:W-:Y:S05]  /*51e0*/  @!P0 BRA `(.L_x_17624) ;  /* 0x00000000009c8947 */ /* 0x000fea0003800000 */
[----:B------:R-:W-:-:S13]  /*51f0*/  ISETP.NE.AND P0, PT, R0, 0x2c, PT ;  /* 0x0000002c0000780c */ /* 0x000fda0003f05270 */
[----:B------:R-:W-:Y:S05]  /*5200*/  @!P0 BRA `(.L_x_17625) ;  /* 0x0000000000448947 */ /* 0x000fea0003800000 */
.L_x_17595:
        /* <DEDUP_REMOVED lines=16> */
.L_x_17626:
[----:B------:R-:W-:Y:S05]  /*5310*/  BRA `(.L_x_17596) ;  /* 0x0000000000647947 */ /* 0x000fea0003800000 */
.L_x_17625:
        /* <DEDUP_REMOVED lines=20> */
.L_x_17624:
[----:B------:R-:W0:Y:S02]  /*5460*/  F2I.U64.F64.TRUNC R4, R4 ;  /* 0x0000000400047311 */ /* 0x000e24000030d800 */
[----:B0-----:R0:W-:Y:S01]  /*5470*/  STG.E.64 desc[UR36][R8.64], R4 ;  /* 0x0000000408007986 */ /* 0x0011e2000c101b24 */
[----:B------:R-:W-:Y:S05]  /*5480*/  BRA `(.L_x_17596) ;  /* 0x0000000000087947 */ /* 0x000fea0003800000 */
.L_x_17623:
[----:B------:R-:W0:Y:S02]  /*5490*/  F2I.U32.F64.TRUNC R5, R4 ;  /* 0x0000000400057311 */ /* 0x000e24000030d000 */
[----:B0-----:R3:W-:Y:S02]  /*54a0*/  STG.E desc[UR36][R8.64], R5 ;  /* 0x0000000508007986 */ /* 0x0017e4000c101924 */
.L_x_17596:
        /* <DEDUP_REMOVED lines=24> */
.L_x_17631:
[----:B------:R-:W0:Y:S02]  /*5630*/  F2I.S64.F64.TRUNC R28, R28 ;  /* 0x0000001c001c7311 */ /* 0x000e24000030d900 */
[----:B0-----:R-:W-:-:S05]  /*5640*/  IMAD.MOV.U32 R3, RZ, RZ, R28 ;  /* 0x000000ffff037224 */ /* 0x001fca00078e001c */
[----:B------:R0:W-:Y:S01]  /*5650*/  STG.E.U8 desc[UR36][R4.64], R3 ;  /* 0x0000000304007986 */ /* 0x0001e2000c101124 */
[----:B------:R-:W-:Y:S05]  /*5660*/  BRA `(.L_x_17633) ;  /* 0x0000000c00e07947 */ /* 0x000fea0003800000 */
.L_x_17630:
        /* <DEDUP_REMOVED lines=9> */
.L_x_17635:
[----:B------:R-:W0:Y:S02]  /*5700*/  F2I.F64.TRUNC R29, R28 ;  /* 0x0000001c001d7311 */ /* 0x000e24000030d100 */
[----:B0-----:R0:W-:Y:S01]  /*5710*/  STG.E desc[UR36][R4.64], R29 ;  /* 0x0000001d04007986 */ /* 0x0011e2000c101924 */
[----:B------:R-:W-:Y:S05]  /*5720*/  BRA `(.L_x_17633) ;  /* 0x0000000c00b07947 */ /* 0x000fea0003800000 */
.L_x_17634:
[----:B------:R-:W0:Y:S02]  /*5730*/  F2I.F64.TRUNC R29, R28 ;  /* 0x0000001c001d7311 */ /* 0x000e24000030d100 */
[----:B0-----:R0:W-:Y:S01]  /*5740*/  STG.E.U16 desc[UR36][R4.64], R29 ;  /* 0x0000001d04007986 */ /* 0x0011e2000c101524 */
[----:B------:R-:W-:Y:S05]  /*5750*/  BRA `(.L_x_17633) ;  /* 0x0000000c00a47947 */ /* 0x000fea0003800000 */
.L_x_17629:
        /* <DEDUP_REMOVED lines=13> */
.L_x_17637:
        /* <DEDUP_REMOVED lines=8> */
.L_x_17636:
        /* <DEDUP_REMOVED lines=14> */
.L_x_17639:
        /* <DEDUP_REMOVED lines=9> */
.L_x_17638:
[----:B------:R0:W-:Y:S01]  /*5a20*/  STG.E.64 desc[UR36][R4.64], R28 ;  /* 0x0000001c04007986 */ /* 0x0001e2000c101b24 */
[----:B------:R-:W-:Y:S05]  /*5a30*/  BRA `(.L_x_17633) ;  /* 0x0000000800ec7947 */ /* 0x000fea0003800000 */
.L_x_17628:
        /* <DEDUP_REMOVED lines=13> */
.L_x_17643:
        /* <DEDUP_REMOVED lines=22> */
.L_x_17646:
[----:B------:R-:W-:-:S04]  /*5c70*/  SHF.R.U32.HI R3, RZ, 0x18, R7 ;  /* 0x00000018ff037819 */ /* 0x000fc80000011607 */
[----:B------:R-:W-:-:S07]  /*5c80*/  LOP3.LUT R0, R0, 0x80, R3, 0xf8, !PT ;  /* 0x0000008000007812 */ /* 0x000fce00078ef803 */
.L_x_17645:
[----:B------:R-:W-:Y:S05]  /*5c90*/  BSYNC.RECONVERGENT B0 ;  /* 0x0000000000007941 */ /* 0x000fea0003800200 */
.L_x_17644:
[----:B------:R3:W-:Y:S01]  /*5ca0*/  STG.E.U8 desc[UR36][R4.64], R0 ;  /* 0x0000000004007986 */ /* 0x0007e2000c101124 */
[----:B------:R-:W-:Y:S05]  /*5cb0*/  BRA `(.L_x_17633) ;  /* 0x00000008004c7947 */ /* 0x000fea0003800000 */
.L_x_17642:
        /* <DEDUP_REMOVED lines=22> */
.L_x_17649:
[----:B------:R-:W-:-:S04]  /*5e20*/  SHF.R.U32.HI R3, RZ, 0x18, R7 ;  /* 0x00000018ff037819 */ /* 0x000fc80000011607 */
[----:B------:R-:W-:-:S07]  /*5e30*/  LOP3.LUT R0, R0, 0x80, R3, 0xf8, !PT ;  /* 0x0000008000007812 */ /* 0x000fce00078ef803 */
.L_x_17648:
[----:B------:R-:W-:Y:S05]  /*5e40*/  BSYNC.RECONVERGENT B0 ;  /* 0x0000000000007941 */ /* 0x000fea0003800200 */
.L_x_17647:
[----:B------:R0:W-:Y:S01]  /*5e50*/  STG.E.U8 desc[UR36][R4.64], R0 ;  /* 0x0000000004007986 */ /* 0x0001e2000c101124 */
[----:B------:R-:W-:Y:S05]  /*5e60*/  BRA `(.L_x_17633) ;  /* 0x0000000400e07947 */ /* 0x000fea0003800000 */
.L_x_17641:
        /* <DEDUP_REMOVED lines=26> */
.L_x_17651:
[----:B------:R-:W0:Y:S02]  /*6010*/  F2I.U64.F64.TRUNC R28, R28 ;  /* 0x0000001c001c7311 */ /* 0x000e24000030d800 */
[----:B0-----:R1:W-:Y:S01]  /*6020*/  STG.E.64 desc[UR36][R4.64], R28 ;  /* 0x0000001c04007986 */ /* 0x0013e2000c101b24 */
[----:B------:R-:W-:Y:S05]  /*6030*/  BRA `(.L_x_17633) ;  /* 0x00000004006c7947 */ /* 0x000fea0003800000 */
.L_x_17650:
[----:B------:R-:W0:Y:S02]  /*6040*/  F2I.U32.F64.TRUNC R29, R28 ;  /* 0x0000001c001d7311 */ /* 0x000e24000030d000 */
[----:B0-----:R0:W-:Y:S01]  /*6050*/  STG.E desc[UR36][R4.64], R29 ;  /* 0x0000001d04007986 */ /* 0x0011e2000c101924 */
[----:B------:R-:W-:Y:S05]  /*6060*/  BRA `(.L_x_17633) ;  /* 0x0000000400607947 */ /* 0x000fea0003800000 */
.L_x_17640:
        /* <DEDUP_REMOVED lines=10> */
.L_x_17653:
[----:B------:R-:W-:-:S05]  /*6110*/  CS2R R30, SRZ ;  /* 0x00000000001e7805 */ /* 0x000fca000001ff00 */
[----:B------:R0:W-:Y:S01]  /*6120*/  STG.E.128 desc[UR36][R4.64], R28 ;  /* 0x0000001c04007986 */ /* 0x0001e2000c101d24 */
[----:B------:R-:W-:Y:S05]  /*6130*/  BRA `(.L_x_17633) ;  /* 0x00000004002c7947 */ /* 0x000fea0003800000 */
.L_x_17652:
[----:B------:R-:W-:-:S13]  /*6140*/  ISETP.NE.AND P0, PT, R0, 0xf, PT ;  /* 0x0000000f0000780c */ /* 0x000fda0003f05270 */
[----:B------:R-:W-:Y:S05]  /*6150*/  @!P0 BRA `(.L_x_17654) ;  /* 0x0000000400088947 */ /* 0x000fea0003800000 */
[----:B------:R-:W-:-:S13]  /*6160*/  ISETP.NE.AND P0, PT, R0, 0x17, PT ;  /* 0x000000170000780c */ /* 0x000fda0003f05270 */
[----:B------:R-:W-:Y:S05]  /*6170*/  @!P0 BRA `(.L_x_17655) ;  /* 0x0000000000a08947 */ /* 0x000fea0003800000 */
[----:B------:R-:W-:-:S13]  /*6180*/  ISETP.NE.AND P0, PT, R0, 0x18, PT ;  /* 0x000000180000780c */ /* 0x000fda0003f05270 */
[----:B------:R-:W-:Y:S05]  /*6190*/  @!P0 BRA `(.L_x_17656) ;  /* 0x0000000000448947 */ /* 0x000fea0003800000 */
.L_x_17632:
        /* <DEDUP_REMOVED lines=16> */
.L_x_17657:
[----:B------:R-:W-:Y:S05]  /*62a0*/  BRA `(.L_x_17633) ;  /* 0x0000000000d07947 */ /* 0x000fea0003800000 */
.L_x_17656:
        /* <DEDUP_REMOVED lines=17> */
.L_x_17659:
[----:B------:R-:W-:Y:S05]  /*63c0*/  BSYNC.RECONVERGENT B0 ;  /* 0x0000000000007941 */ /* 0x000fea0003800200 */
.L_x_17658:
[----:B------:R-:W-:-:S05]  /*63d0*/  LOP3.LUT R3, R0, 0x80, R3, 0xf8, !PT ;  /* 0x0000008000037812 */ /* 0x000fca00078ef803 */
[----:B------:R0:W-:Y:S01]  /*63e0*/  STG.E.U8 desc[UR36][R4.64], R3 ;  /* 0x0000000304007986 */ /* 0x0001e2000c101124 */
[----:B------:R-:W-:Y:S05]  /*63f0*/  BRA `(.L_x_17633) ;  /* 0x00000000007c7947 */ /* 0x000fea0003800000 */
.L_x_17655:
        /* <DEDUP_REMOVED lines=16> */
.L_x_17661:
[----:B------:R-:W-:Y:S01]  /*6500*/  IMAD.MOV.U32 R0, RZ, RZ, 0x7f ;  /* 0x0000007fff007424 */ /* 0x000fe200078e00ff */
[----:B------:R-:W-:-:S04]  /*6510*/  ISETP.GT.U32.AND P0, PT, R3, 0x7f800000, PT ;  /* 0x7f8000000300780c */ /* 0x000fc80003f04070 */
[----:B------:R-:W-:-:S09]  /*6520*/  SEL R0, R0, 0x7c, P0 ;  /* 0x0000007c00007807 */ /* 0x000fd20000000000 */
.L_x_17662:
[----:B------:R-:W-:Y:S05]  /*6530*/  BSYNC.RECONVERGENT B0 ;  /* 0x0000000000007941 */ /* 0x000fea0003800200 */
.L_x_17660:
[----:B------:R-:W-:-:S04]  /*6540*/  SHF.R.U32.HI R3, RZ, 0x18, R7 ;  /* 0x00000018ff037819 */ /* 0x000fc80000011607 */
[----:B------:R-:W-:-:S05]  /*6550*/  LOP3.LUT R3, R0, 0x80, R3, 0xf8, !PT ;  /* 0x0000008000037812 */ /* 0x000fca00078ef803 */
[----:B------:R0:W-:Y:S01]  /*6560*/  STG.E.U8 desc[UR36][R4.64], R3 ;  /* 0x0000000304007986 */ /* 0x0001e2000c101124 */
[----:B------:R-:W-:Y:S05]  /*6570*/  BRA `(.L_x_17633) ;  /* 0x00000000001c7947 */ /* 0x000fea0003800000 */
.L_x_17654:
[----:B------:R-:W-:Y:S01]  /*6580*/  UMOV UR4, 0xf0000000 ;  /* 0xf000000000047882 */ /* 0x000fe20000000000 */
[----:B------:R-:W-:Y:S01]  /*6590*/  UMOV UR5, 0x380fffff ;  /* 0x380fffff00057882 */ /* 0x000fe20000000000 */
[----:B------:R-:W0:Y:S01]  /*65a0*/  F2F.F32.F64 R0, R28 ;  /* 0x0000001c00007310 */ /* 0x000e220000301000 */
[----:B------:R-:W-:-:S14]  /*65b0*/  DSETP.GEU.AND P0, PT, |R28|, UR4, PT ;  /* 0x000000041c007e2a */ /* 0x000fdc000bf0e200 */
[----:B0-----:R-:W-:-:S05]  /*65c0*/  @!P0 FMUL R0, R0, 1.175494350822287508e-38 ;  /* 0x0080000000008820 */ /* 0x001fca0000400000 */
[----:B------:R-:W-:-:S05]  /*65d0*/  F2FP.BF16.F32.PACK_AB R0, RZ, R0 ;  /* 0x00000000ff00723e */ /* 0x000fca00000010ff */
[----:B------:R0:W-:Y:S02]  /*65e0*/  STG.E.U16 desc[UR36][R4.64], R0 ;  /* 0x0000000004007986 */ /* 0x0001e4000c101524 */
.L_x_17633:
[----:B------:R-:W-:-:S07]  /*65f0*/  VIADD R23, R23, 0x80 ;  /* 0x0000008017177836 */ /* 0x000fce0000000000 */
.L_x_17590:
[----:B------:R-:W-:-:S13]  /*6600*/  ISETP.GE.AND P0, PT, R23, R19, PT ;  /* 0x000000131700720c */ /* 0x000fda0003f06270 */
[----:B------:R-:W-:Y:S05]  /*6610*/  @P0 BREAK.RELIABLE B6 ;  /* 0x0000000000060942 */ /* 0x000fea0003800100 */
[----:B------:R-:W-:Y:S05]  /*6620*/  @P0 BRA `(.L_x_17627) ;  /* 0x00000010004c0947 */ /* 0x000fea0003800000 */
[----:B------:R-:W-:Y:S05]  /*6630*/  BSYNC.RELIABLE B6 ;  /* 0x0000000000067941 */ /* 0x000fea0003800100 */
.L_x_17589:
        /* <DEDUP_REMOVED lines=21> */
.L_x_17666:
[----:B------:R-:W0:Y:S02]  /*6790*/  F2I.S64.F64.TRUNC R24, R24 ;  /* 0x0000001800187311 */ /* 0x000e24000030d900 */
[----:B0-----:R-:W-:-:S05]  /*67a0*/  IMAD.MOV.U32 R3, RZ, RZ, R24 ;  /* 0x000000ffff037224 */ /* 0x001fca00078e0018 */
[----:B------:R0:W-:Y:S01]  /*67b0*/  STG.E.U8 desc[UR36][R4.64], R3 ;  /* 0x0000000304007986 */ /* 0x0001e2000c101124 */
[----:B------:R-:W-:Y:S05]  /*67c0*/  BRA `(.L_x_17668) ;  /* 0x0000000c00e07947 */ /* 0x000fea0003800000 */
.L_x_17665:
        /* <DEDUP_REMOVED lines=9> */
.L_x_17670:
[----:B------:R-:W0:Y:S02]  /*6860*/  F2I.F64.TRUNC R25, R24 ;  /* 0x0000001800197311 */ /* 0x000e24000030d100 */
[----:B0-----:R0:W-:Y:S01]  /*6870*/  STG.E desc[UR36][R4.64], R25 ;  /* 0x0000001904007986 */ /* 0x0011e2000c101924 */
[----:B------:R-:W-:Y:S05]  /*6880*/  BRA `(.L_x_17668) ;  /* 0x0000000c00b07947 */ /* 0x000fea0003800000 */
.L_x_17669:
[----:B------:R-:W0:Y:S02]  /*6890*/  F2I.F64.TRUNC R25, R24 ;  /* 0x0000001800197311 */ /* 0x000e24000030d100 */
[----:B0-----:R0:W-:Y:S01]  /*68a0*/  STG.E.U16 desc[UR36][R4.64], R25 ;  /* 0x0000001904007986 */ /* 0x0011e2000c101524 */
[----:B------:R-:W-:Y:S05]  /*68b0*/  BRA `(.L_x_17668) ;  /* 0x0000000c00a47947 */ /* 0x000fea0003800000 */
.L_x_17664:
        /* <DEDUP_REMOVED lines=13> */
.L_x_17672:
        /* <DEDUP_REMOVED lines=8> */
.L_x_17671:
        /* <DEDUP_REMOVED lines=14> */
.L_x_17674:
        /* <DEDUP_REMOVED lines=9> */
.L_x_17673:
[----:B------:R0:W-:Y:S01]  /*6b80*/  STG.E.64 desc[UR36][R4.64], R24 ;  /* 0x0000001804007986 */ /* 0x0001e2000c101b24 */
[----:B------:R-:W-:Y:S05]  /*6b90*/  BRA `(.L_x_17668) ;  /* 0x0000000800ec7947 */ /* 0x000fea0003800000 */
.L_x_17663:
        /* <DEDUP_REMOVED lines=13> */
.L_x_17678:
        /* <DEDUP_REMOVED lines=22> */
.L_x_17681:
[----:B------:R-:W-:-:S04]  /*6dd0*/  SHF.R.U32.HI R3, RZ, 0x18, R7 ;  /* 0x00000018ff037819 */ /* 0x000fc80000011607 */
[----:B------:R-:W-:-:S07]  /*6de0*/  LOP3.LUT R0, R0, 0x80, R3, 0xf8, !PT ;  /* 0x0000008000007812 */ /* 0x000fce00078ef803 */
.L_x_17680:
[----:B------:R-:W-:Y:S05]  /*6df0*/  BSYNC.RECONVERGENT B0 ;  /* 0x0000000000007941 */ /* 0x000fea0003800200 */
.L_x_17679:
[----:B------:R4:W-:Y:S01]  /*6e00*/  STG.E.U8 desc[UR36][R4.64], R0 ;  /* 0x0000000004007986 */ /* 0x0009e2000c101124 */
[----:B------:R-:W-:Y:S05]  /*6e10*/  BRA `(.L_x_17668) ;  /* 0x00000008004c7947 */ /* 0x000fea0003800000 */
.L_x_17677:
        /* <DEDUP_REMOVED lines=22> */
.L_x_17684:
[----:B------:R-:W-:-:S04]  /*6f80*/  SHF.R.U32.HI R3, RZ, 0x18, R7 ;  /* 0x00000018ff037819 */ /* 0x000fc80000011607 */
[----:B------:R-:W-:-:S07]  /*6f90*/  LOP3.LUT R0, R0, 0x80, R3, 0xf8, !PT ;  /* 0x0000008000007812 */ /* 0x000fce00078ef803 */
.L_x_17683:
[----:B------:R-:W-:Y:S05]  /*6fa0*/  BSYNC.RECONVERGENT B0 ;  /* 0x0000000000007941 */ /* 0x000fea0003800200 */
.L_x_17682:
[----:B------:R3:W-:Y:S01]  /*6fb0*/  STG.E.U8 desc[UR36][R4.64], R0 ;  /* 0x0000000004007986 */ /* 0x0007e2000c101124 */
[----:B------:R-:W-:Y:S05]  /*6fc0*/  BRA `(.L_x_17668) ;  /* 0x0000000400e07947 */ /* 0x000fea0003800000 */
.L_x_17676:
        /* <DEDUP_REMOVED lines=26> */
.L_x_17686:
[----:B------:R-:W0:Y:S02]  /*7170*/  F2I.U64.F64.TRUNC R24, R24 ;  /* 0x0000001800187311 */ /* 0x000e24000030d800 */
[----:B0-----:R0:W-:Y:S01]  /*7180*/  STG.E.64 desc[UR36][R4.64], R24 ;  /* 0x0000001804007986 */ /* 0x0011e2000c101b24 */
[----:B------:R-:W-:Y:S05]  /*7190*/  BRA `(.L_x_17668) ;  /* 0x00000004006c7947 */ /* 0x000fea0003800000 */
.L_x_17685:
[----:B------:R-:W0:Y:S02]  /*71a0*/  F2I.U32.F64.TRUNC R25, R24 ;  /* 0x0000001800197311 */ /* 0x000e24000030d000 */
[----:B0-----:R2:W-:Y:S01]  /*71b0*/  STG.E desc[UR36][R4.64], R25 ;  /* 0x0000001904007986 */ /* 0x0015e2000c101924 */
[----:B------:R-:W-:Y:S05]  /*71c0*/  BRA `(.L_x_17668) ;  /* 0x0000000400607947 */ /* 0x000fea0003800000 */
.L_x_17675:
        /* <DEDUP_REMOVED lines=10> */
.L_x_17688:
[----:B------:R-:W-:-:S05]  /*7270*/  CS2R R26, SRZ ;  /* 0x00000000001a7805 */ /* 0x000fca000001ff00 */
[----:B------:R0:W-:Y:S01]  /*7280*/  STG.E.128 desc[UR36][R4.64], R24 ;  /* 0x0000001804007986 */ /* 0x0001e2000c101d24 */
[----:B------:R-:W-:Y:S05]  /*7290*/  BRA `(.L_x_17668) ;  /* 0x00000004002c7947 */ /* 0x000fea0003800000 */
.L_x_17687:
[----:B------:R-:W-:-:S13]  /*72a0*/  ISETP.NE.AND P0, PT, R0, 0xf, PT ;  /* 0x0000000f0000780c */ /* 0x000fda0003f05270 */
[----:B------:R-:W-:Y:S05]  /*72b0*/  @!P0 BRA `(.L_x_17689) ;  /* 0x0000000400088947 */ /* 0x000fea0003800000 */
[----:B------:R-:W-:-:S13]  /*72c0*/  ISETP.NE.AND P0, PT, R0, 0x17, PT ;  /* 0x000000170000780c */ /* 0x000fda0003f05270 */
[----:B------:R-:W-:Y:S05]  /*72d0*/  @!P0 BRA `(.L_x_17690) ;  /* 0x0000000000a08947 */ /* 0x000fea0003800000 */
[----:B------:R-:W-:-:S13]  /*72e0*/  ISETP.NE.AND P0, PT, R0, 0x18, PT ;  /* 0x000000180000780c */ /* 0x000fda0003f05270 */
[----:B------:R-:W-:Y:S05]  /*72f0*/  @!P0 BRA `(.L_x_17691) ;  /* 0x0000000000448947 */ /* 0x000fea0003800000 */
.L_x_17667:
        /* <DEDUP_REMOVED lines=16> */
.L_x_17692:
[----:B------:R-:W-:Y:S05]  /*7400*/  BRA `(.L_x_17668) ;  /* 0x0000000000d07947 */ /* 0x000fea0003800000 */
.L_x_17691:
        /* <DEDUP_REMOVED lines=17> */
.L_x_17694:
[----:B------:R-:W-:Y:S05]  /*7520*/  BSYNC.RECONVERGENT B0 ;  /* 0x0000000000007941 */ /* 0x000fea0003800200 */
.L_x_17693:
[----:B------:R-:W-:-:S05]  /*7530*/  LOP3.LUT R3, R0, 0x80, R3, 0xf8, !PT ;  /* 0x0000008000037812 */ /* 0x000fca00078ef803 */
[----:B------:R0:W-:Y:S01]  /*7540*/  STG.E.U8 desc[UR36][R4.64], R3 ;  /* 0x0000000304007986 */ /* 0x0001e2000c101124 */
[----:B------:R-:W-:Y:S05]  /*7550*/  BRA `(.L_x_17668) ;  /* 0x00000000007c7947 */ /* 0x000fea0003800000 */
.L_x_17690:
        /* <DEDUP_REMOVED lines=16> */
.L_x_17696:
[----:B------:R-:W-:Y:S01]  /*7660*/  IMAD.MOV.U32 R0, RZ, RZ, 0x7f ;  /* 0x0000007fff007424 */ /* 0x000fe200078e00ff */
[----:B------:R-:W-:-:S04]  /*7670*/  ISETP.GT.U32.AND P0, PT, R3, 0x7f800000, PT ;  /* 0x7f8000000300780c */ /* 0x000fc80003f04070 */
[----:B------:R-:W-:-:S09]  /*7680*/  SEL R0, R0, 0x7c, P0 ;  /* 0x0000007c00007807 */ /* 0x000fd20000000000 */
.L_x_17697:
[----:B------:R-:W-:Y:S05]  /*7690*/  BSYNC.RECONVERGENT B0 ;  /* 0x0000000000007941 */ /* 0x000fea0003800200 */
.L_x_17695:
[----:B------:R-:W-:-:S04]  /*76a0*/  SHF.R.U32.HI R3, RZ, 0x18, R7 ;  /* 0x00000018ff037819 */ /* 0x000fc80000011607 */
[----:B------:R-:W-:-:S05]  /*76b0*/  LOP3.LUT R3, R0, 0x80, R3, 0xf8, !PT ;  /* 0x0000008000037812 */ /* 0x000fca00078ef803 */
[----:B------:R0:W-:Y:S01]  /*76c0*/  STG.E.U8 desc[UR36][R4.64], R3 ;  /* 0x0000000304007986 */ /* 0x0001e2000c101124 */
[----:B------:R-:W-:Y:S05]  /*76d0*/  BRA `(.L_x_17668) ;  /* 0x00000000001c7947 */ /* 0x000fea0003800000 */
.L_x_17689:
[----:B------:R-:W-:Y:S01]  /*76e0*/  UMOV UR4, 0xf0000000 ;  /* 0xf000000000047882 */ /* 0x000fe20000000000 */
[----:B------:R-:W-:Y:S01]  /*76f0*/  UMOV UR5, 0x380fffff ;  /* 0x380fffff00057882 */ /* 0x000fe20000000000 */
[----:B------:R-:W0:Y:S01]  /*7700*/  F2F.F32.F64 R0, R24 ;  /* 0x0000001800007310 */ /* 0x000e220000301000 */
[----:B------:R-:W-:-:S14]  /*7710*/  DSETP.GEU.AND P0, PT, |R24|, UR4, PT ;  /* 0x0000000418007e2a */ /* 0x000fdc000bf0e200 */
[----:B0-----:R-:W-:-:S05]  /*7720*/  @!P0 FMUL R0, R0, 1.175494350822287508e-38 ;  /* 0x0080000000008820 */ /* 0x001fca0000400000 */
[----:B------:R-:W-:-:S05]  /*7730*/  F2FP.BF16.F32.PACK_AB R0, RZ, R0 ;  /* 0x00000000ff00723e */ /* 0x000fca00000010ff */
[----:B------:R0:W-:Y:S02]  /*7740*/  STG.E.U16 desc[UR36][R4.64], R0 ;  /* 0x0000000004007986 */ /* 0x0001e4000c101524 */
.L_x_17668:
[----:B------:R-:W-:-:S07]  /*7750*/  VIADD R23, R23, 0x80 ;  /* 0x0000008017177836 */ /* 0x000fce0000000000 */
.L_x_17627:
[----:B------:R-:W-:Y:S05]  /*7760*/  BSYNC.RECONVERGENT B7 ;  /* 0x0000000000077941 */ /* 0x000fea0003800200 */
.L_x_17588:
        /* <DEDUP_REMOVED lines=22> */
.L_x_17701:
[----:B------:R-:W0:Y:S02]  /*78d0*/  F2I.S64.F64.TRUNC R16, R16 ;  /* 0x0000001000107311 */ /* 0x000e24000030d900 */
[----:B0-----:R-:W-:-:S05]  /*78e0*/  IMAD.MOV.U32 R3, RZ, RZ, R16 ;  /* 0x000000ffff037224 */ /* 0x001fca00078e0010 */
[----:B------:R-:W-:Y:S01]  /*78f0*/  STG.E.U8 desc[UR36][R4.64], R3 ;  /* 0x0000000304007986 */ /* 0x000fe2000c101124 */
[----:B------:R-:W-:Y:S05]  /*7900*/  EXIT ;  /* 0x000000000000794d */ /* 0x000fea0003800000 */
.L_x_17700:
        /* <DEDUP_REMOVED lines=9> */
.L_x_17704:
[----:B------:R-:W0:Y:S02]  /*79a0*/  F2I.F64.TRUNC R17, R16 ;  /* 0x0000001000117311 */ /* 0x000e24000030d100 */
[----:B0-----:R-:W-:Y:S01]  /*79b0*/  STG.E desc[UR36][R4.64], R17 ;  /* 0x0000001104007986 */ /* 0x001fe2000c101924 */
[----:B------:R-:W-:Y:S05]  /*79c0*/  EXIT ;  /* 0x000000000000794d */ /* 0x000fea0003800000 */
.L_x_17703:
[----:B------:R-:W0:Y:S02]  /*79d0*/  F2I.F64.TRUNC R17, R16 ;  /* 0x0000001000117311 */ /* 0x000e24000030d100 */
[----:B0-----:R-:W-:Y:S01]  /*79e0*/  STG.E.U16 desc[UR36][R4.64], R17 ;  /* 0x0000001104007986 */ /* 0x001fe2000c101524 */
[----:B------:R-:W-:Y:S05]  /*79f0*/  EXIT ;  /* 0x000000000000794d */ /* 0x000fea0003800000 */
.L_x_17699:
        /* <DEDUP_REMOVED lines=13> */
.L_x_17706:
        /* <DEDUP_REMOVED lines=8> */
.L_x_17705:
        /* <DEDUP_REMOVED lines=14> */
.L_x_17708:
        /* <DEDUP_REMOVED lines=9> */
.L_x_17707:
[----:B------:R-:W-:Y:S01]  /*7cc0*/  STG.E.64 desc[UR36][R4.64], R16 ;  /* 0x0000001004007986 */ /* 0x000fe2000c101b24 */
[----:B------:R-:W-:Y:S05]  /*7cd0*/  EXIT ;  /* 0x000000000000794d */ /* 0x000fea0003800000 */
.L_x_17698:
        /* <DEDUP_REMOVED lines=13> */
.L_x_17712:
        /* <DEDUP_REMOVED lines=21> */
.L_x_17715:
[----:B------:R-:W-:-:S04]  /*7f00*/  SHF.R.U32.HI R3, RZ, 0x18, R7 ;  /* 0x00000018ff037819 */ /* 0x000fc80000011607 */
[----:B------:R-:W-:-:S04]  /*7f10*/  LOP3.LUT R0, R0, 0x80, R3, 0xf8, !PT ;  /* 0x0000008000007812 */ /* 0x000fc800078ef803 */
[----:B------:R-:W-:-:S07]  /*7f20*/  PRMT R2, R0, 0x7610, R2 ;  /* 0x0000761000027816 */ /* 0x000fce0000000002 */
.L_x_17714:
[----:B------:R-:W-:Y:S05]  /*7f30*/  BSYNC.RECONVERGENT B0 ;  /* 0x0000000000007941 */ /* 0x000fea0003800200 */
.L_x_17713:
[----:B------:R-:W-:Y:S01]  /*7f40*/  STG.E.U8 desc[UR36][R4.64], R2 ;  /* 0x0000000204007986 */ /* 0x000fe2000c101124 */
[----:B------:R-:W-:Y:S05]  /*7f50*/  EXIT ;  /* 0x000000000000794d */ /* 0x000fea0003800000 */
.L_x_17711:
        /* <DEDUP_REMOVED lines=21> */
.L_x_17718:
[----:B------:R-:W-:-:S04]  /*80b0*/  SHF.R.U32.HI R3, RZ, 0x18, R7 ;  /* 0x00000018ff037819 */ /* 0x000fc80000011607 */
[----:B------:R-:W-:-:S04]  /*80c0*/  LOP3.LUT R0, R0, 0x80, R3, 0xf8, !PT ;  /* 0x0000008000007812 */ /* 0x000fc800078ef803 */
[----:B------:R-:W-:-:S07]  /*80d0*/  PRMT R2, R0, 0x7610, R2 ;  /* 0x0000761000027816 */ /* 0x000fce0000000002 */
.L_x_17717:
[----:B------:R-:W-:Y:S05]  /*80e0*/  BSYNC.RECONVERGENT B0 ;  /* 0x0000000000007941 */ /* 0x000fea0003800200 */
.L_x_17716:
[----:B------:R-:W-:Y:S01]  /*80f0*/  STG.E.U8 desc[UR36][R4.64], R2 ;  /* 0x0000000204007986 */ /* 0x000fe2000c101124 */
[----:B------:R-:W-:Y:S05]  /*8100*/  EXIT ;  /* 0x000000000000794d */ /* 0x000fea0003800000 */
.L_x_17710:
        /* <DEDUP_REMOVED lines=26> */
.L_x_17720:
[----:B------:R-:W0:Y:S02]  /*82b0*/  F2I.U64.F64.TRUNC R16, R16 ;  /* 0x0000001000107311 */ /* 0x000e24000030d800 */
[----:B0-----:R-:W-:Y:S01]  /*82c0*/  STG.E.64 desc[UR36][R4.64], R16 ;  /* 0x0000001004007986 */ /* 0x001fe2000c101b24 */
[----:B------:R-:W-:Y:S05]  /*82d0*/  EXIT ;  /* 0x000000000000794d */ /* 0x000fea0003800000 */
.L_x_17719:
[----:B------:R-:W0:Y:S02]  /*82e0*/  F2I.U32.F64.TRUNC R17, R16 ;  /* 0x0000001000117311 */ /* 0x000e24000030d000 */
[----:B0-----:R-:W-:Y:S01]  /*82f0*/  STG.E desc[UR36][R4.64], R17 ;  /* 0x0000001104007986 */ /* 0x001fe2000c101924 */
[----:B------:R-:W-:Y:S05]  /*8300*/  EXIT ;  /* 0x000000000000794d */ /* 0x000fea0003800000 */
.L_x_17709:
        /* <DEDUP_REMOVED lines=10> */
.L_x_17722:
[----:B------:R-:W-:-:S05]  /*83b0*/  CS2R R18, SRZ ;  /* 0x0000000000127805 */ /* 0x000fca000001ff00 */
[----:B------:R-:W-:Y:S01]  /*83c0*/  STG.E.128 desc[UR36][R4.64], R16 ;  /* 0x0000001004007986 */ /* 0x000fe2000c101d24 */
[----:B------:R-:W-:Y:S05]  /*83d0*/  EXIT ;  /* 0x000000000000794d */ /* 0x000fea0003800000 */
.L_x_17721:
[----:B------:R-:W-:-:S13]  /*83e0*/  ISETP.NE.AND P0, PT, R0, 0xf, PT ;  /* 0x0000000f0000780c */ /* 0x000fda0003f05270 */
[----:B------:R-:W-:Y:S05]  /*83f0*/  @!P0 BRA `(.L_x_17723) ;  /* 0x0000000400088947 */ /* 0x000fea0003800000 */
[----:B------:R-:W-:-:S13]  /*8400*/  ISETP.NE.AND P0, PT, R0, 0x17, PT ;  /* 0x000000170000780c */ /* 0x000fda0003f05270 */
[----:B------:R-:W-:Y:S05]  /*8410*/  @!P0 BRA `(.L_x_17724) ;  /* 0x0000000000a08947 */ /* 0x000fea0003800000 */
[----:B------:R-:W-:-:S13]  /*8420*/  ISETP.NE.AND P0, PT, R0, 0x18, PT ;  /* 0x000000180000780c */ /* 0x000fda0003f05270 */
[----:B------:R-:W-:Y:S05]  /*8430*/  @!P0 BRA `(.L_x_17725) ;  /* 0x0000000000448947 */ /* 0x000fea0003800000 */
.L_x_17702:
        /* <DEDUP_REMOVED lines=16> */
.L_x_17726:
[----:B------:R-:W-:Y:S05]  /*8540*/  EXIT ;  /* 0x000000000000794d */ /* 0x000fea0003800000 */
.L_x_17725:
        /* <DEDUP_REMOVED lines=17> */
.L_x_17728:
[----:B------:R-:W-:Y:S05]  /*8660*/  BSYNC.RECONVERGENT B0 ;  /* 0x0000000000007941 */ /* 0x000fea0003800200 */
.L_x_17727:
[----:B------:R-:W-:-:S05]  /*8670*/  LOP3.LUT R3, R0, 0x80, R3, 0xf8, !PT ;  /* 0x0000008000037812 */ /* 0x000fca00078ef803 */
[----:B------:R-:W-:Y:S01]  /*8680*/  STG.E.U8 desc[UR36][R4.64], R3 ;  /* 0x0000000304007986 */ /* 0x000fe2000c101124 */
[----:B------:R-:W-:Y:S05]  /*8690*/  EXIT ;  /* 0x000000000000794d */ /* 0x000fea0003800000 */
.L_x_17724:
        /* <DEDUP_REMOVED lines=16> */
.L_x_17730:
[----:B------:R-:W-:Y:S01]  /*87a0*/  IMAD.MOV.U32 R0, RZ, RZ, 0x7f ;  /* 0x0000007fff007424 */ /* 0x000fe200078e00ff */
[----:B------:R-:W-:-:S04]  /*87b0*/  ISETP.GT.U32.AND P0, PT, R2, 0x7f800000, PT ;  /* 0x7f8000000200780c */ /* 0x000fc80003f04070 */
[----:B------:R-:W-:-:S09]  /*87c0*/  SEL R0, R0, 0x7c, P0 ;  /* 0x0000007c00007807 */ /* 0x000fd20000000000 */
.L_x_17731:
[----:B------:R-:W-:Y:S05]  /*87d0*/  BSYNC.RECONVERGENT B0 ;  /* 0x0000000000007941 */ /* 0x000fea0003800200 */
.L_x_17729:
[----:B------:R-:W-:-:S04]  /*87e0*/  SHF.R.U32.HI R3, RZ, 0x18, R3 ;  /* 0x00000018ff037819 */ /* 0x000fc80000011603 */
[----:B------:R-:W-:-:S05]  /*87f0*/  LOP3.LUT R3, R0, 0x80, R3, 0xf8, !PT ;  /* 0x0000008000037812 */ /* 0x000fca00078ef803 */
[----:B------:R-:W-:Y:S01]  /*8800*/  STG.E.U8 desc[UR36][R4.64], R3 ;  /* 0x0000000304007986 */ /* 0x000fe2000c101124 */
[----:B------:R-:W-:Y:S05]  /*8810*/  EXIT ;  /* 0x000000000000794d */ /* 0x000fea0003800000 */
.L_x_17723:
        /* <DEDUP_REMOVED lines=8> */
.L_x_17732:
        /* <DEDUP_REMOVED lines=14> */
.L_x_37154:


//--------------------- .text._ZN2at6native18elementwise_kernelILi128ELi2EZNS0_22gpu_kernel_impl_nocastIZZZNS0_17clamp_kernel_cudaERNS_18TensorIteratorBaseERKN3c106ScalarES8_ENKUlvE_clEvENKUlvE4_clEvEUldE_EEvS4_RKT_EUliE_EEviT1_ --------------------------
	.section	.text._ZN2at6native18elementwise_kernelILi128ELi2EZNS0_22gpu_kernel_impl_nocastIZZZNS0_17clamp_kernel_cudaERNS_18TensorIteratorBaseERKN3c106ScalarES8_ENKUlvE_clEvENKUlvE4_clEvEUldE_EEvS4_RKT_EUliE_EEviT1_,"ax",@progbits
	.align	128
        .global         _ZN2at6native18elementwise_kernelILi128ELi2EZNS0_22gpu_kernel_impl_nocastIZZZNS0_17clamp_kernel_cudaERNS_18TensorIteratorBaseERKN3c106ScalarES8_ENKUlvE_clEvENKUlvE4_clEvEUldE_EEvS4_RKT_EUliE_EEviT1_
        .type           _ZN2at6native18elementwise_kernelILi128ELi2EZNS0_22gpu_kernel_impl_nocastIZZZNS0_17clamp_kernel_cudaERNS_18TensorIteratorBaseERKN3c106ScalarES8_ENKUlvE_clEvENKUlvE4_clEvEUldE_EEvS4_RKT_EUliE_EEviT1_,@function
        .size           _ZN2at6native18elementwise_kernelILi128ELi2EZNS0_22gpu_kernel_impl_nocastIZZZNS0_17clamp_kernel_cudaERNS_18TensorIteratorBaseERKN3c106ScalarES8_ENKUlvE_clEvENKUlvE4_clEvEUldE_EEvS4_RKT_EUliE_EEviT1_,(.L_x_37155 - _ZN2at6native18elementwise_kernelILi128ELi2EZNS0_22gpu_kernel_impl_nocastIZZZNS0_17clamp_kernel_cudaERNS_18TensorIteratorBaseERKN3c106ScalarES8_ENKUlvE_clEvENKUlvE4_clEvEUldE_EEvS4_RKT_EUliE_EEviT1_)
        .other          _ZN2at6native18elementwise_kernelILi128ELi2EZNS0_22gpu_kernel_impl_nocastIZZZNS0_17clamp_kernel_cudaERNS_18TensorIteratorBaseERKN3c106ScalarES8_ENKUlvE_clEvENKUlvE4_clEvEUldE_EEvS4_RKT_EUliE_EEviT1_,@"STO_CUDA_ENTRY STV_DEFAULT"
_ZN2at6native18elementwise_kernelILi128ELi2EZNS0_22gpu_kernel_impl_nocastIZZZNS0_17clamp_kernel_cudaERNS_18TensorIteratorBaseERKN3c106ScalarES8_ENKUlvE_clEvENKUlvE4_clEvEUldE_EEvS4_RKT_EUliE_EEviT1_:
.text._ZN2at6native18elementwise_kernelILi128ELi2EZNS0_22gpu_kernel_impl_nocastIZZZNS0_17clamp_kernel_cudaERNS_18TensorIteratorBaseERKN3c106ScalarES8_ENKUlvE_clEvENKUlvE4_clEvEUldE_EEvS4_RKT_EUliE_EEviT1_:
        /* <DEDUP_REMOVED lines=14> */
[----:B------:R-:W1:Y:S01]  /*00e0*/  LDCU.128 UR4, c[0x0][0x590] ;  /* 0x0000b200ff0477ac */ /* 0x000e620008000c00 */
[----:B0-----:R-:W2:Y:S01]  /*00f0*/  LDG.E.64 R4, desc[UR10][R4.64] ;  /* 0x0000000a04047981 */ /* 0x001ea2000c1e1b00 */
[----:B-1----:R-:W-:-:S05]  /*0100*/  UMOV UR8, UR5 ;  /* 0x0000000500087c82 */ /* 0x002fca0008000000 */
[----:B------:R-:W0:Y:S01]  /*0110*/  LDC.64 R8, c[0x0][0x580] ;  /* 0x00016000ff087b82 */ /* 0x000e220000000a00 */
[----:B------:R-:W-:Y:S02]  /*0120*/  MOV R2, UR8 ;  /* 0x0000000800027c02 */ /* 0x000fe40008000f00 */
[----:B------:R-:W-:Y:S01]  /*0130*/  IADD3 R3, PT, PT, R3, 0x80, RZ ;  /* 0x0000008003037810 */ /* 0x000fe20007ffe0ff */
[----:B--2---:R-:W-:Y:S01]  /*0140*/  DSETP.MAX.AND P0, P1, R4, UR4, PT ;  /* 0x0000000404007e2a */ /* 0x004fe2000b90f000 */
[----:B------:R-:W-:-:S05]  /*0150*/  MOV R0, R5 ;  /* 0x0000000500007202 */ /* 0x000fca0000000f00 */
[----:B------:R-:W-:Y:S01]  /*0160*/  FSEL R7, R0, UR8, P0 ;  /* 0x0000000800077c08 */ /* 0x000fe20008000000 */
[----:B------:R-:W-:-:S05]  /*0170*/  IMAD.MOV.U32 R0, RZ, RZ, R4 ;  /* 0x000000ffff007224 */ /* 0x000fca00078e0004 */
[----:B------:R-:W-:Y:S01]  /*0180*/  SEL R6, R0, UR4, P0 ;  /* 0x0000000400067c07 */ /* 0x000fe20008000000 */
[----:B------:R-:W-:Y:S01]  /*0190*/  UMOV UR4, UR7 ;  /* 0x0000000700047c82 */ /* 0x000fe20008000000 */
[----:B------:R-:W-:Y:S02]  /*01a0*/  @P1 LOP3.LUT R7, R2, 0x80000, RZ, 0xfc, !PT ;  /* 0x0008000002071812 */ /* 0x000fe400078efcff */
[----:B------:R-:W-:Y:S02]  /*01b0*/  MOV R2, UR4 ;  /* 0x0000000400027c02 */ /* 0x000fe40008000f00 */
[----:B------:R-:W-:Y:S02]  /*01c0*/  MOV R0, R7 ;  /* 0x0000000700007202 */ /* 0x000fe40000000f00 */
[----:B------:R-:W-:-:S06]  /*01d0*/  DSETP.MIN.AND P1, P0, R6, UR6, PT ;  /* 0x0000000606007e2a */ /* 0x000fcc000b820000 */
[----:B------:R-:W-:Y:S02]  /*01e0*/  FSEL R11, R0, UR4, P1 ;  /* 0x00000004000b7c08 */ /* 0x000fe40008800000 */
[----:B------:R-:W-:-:S06]  /*01f0*/  SEL R6, R6, UR6, P1 ;  /* 0x0000000606067c07 */ /* 0x000fcc0008800000 */
[----:B------:R-:W-:Y:S01]  /*0200*/  @P0 LOP3.LUT R11, R2, 0x80000, RZ, 0xfc, !PT ;  /* 0x00080000020b0812 */ /* 0x000fe200078efcff */
[----:B------:R-:W-:-:S04]  /*0210*/  DSETP.NAN.AND P0, PT, R4, R4, PT ;  /* 0x000000040400722a */ /* 0x000fc80003f08000 */
[----:B------:R-:W-:Y:S02]  /*0220*/  IMAD.MOV.U32 R7, RZ, RZ, R11 ;  /* 0x000000ffff077224 */ /* 0x000fe400078e000b */
[----:B------:R-:W-:-:S03]  /*0230*/  FSEL R4, R6, R4, !P0 ;  /* 0x0000000406047208 */ /* 0x000fc60004000000 */
[----:B------:R-:W-:-:S05]  /*0240*/  FSEL R5, R7, R5, !P0 ;  /* 0x0000000507057208 */ /* 0x000fca0004000000 */
[----:B0-----:R0:W-:Y:S02]  /*0250*/  STG.E.64 desc[UR10][R8.64], R4 ;  /* 0x0000000408007986 */ /* 0x0011e4000c101b0a */
.L_x_17735:
[----:B------:R-:W-:Y:S05]  /*0260*/  BSYNC.RECONVERGENT B0 ;  /* 0x0000000000007941 */ /* 0x000fea0003800200 */
.L_x_17734:
[----:B------:R-:W-:-:S13]  /*0270*/  ISETP.GE.AND P0, PT, R3, UR9, PT ;  /* 0x0000000903007c0c */ /* 0x000fda000bf06270 */
[----:B------:R-:W-:Y:S05]  /*0280*/  @P0 EXIT ;  /* 0x000000000000094d */ /* 0x000fea0003800000 */
[----:B------:R-:W1:Y:S01]  /*0290*/  LDC.64 R2, c[0x0][0x588] ;  /* 0x00016200ff027b82 */ /* 0x000e620000000a00 */
[----:B------:R-:W2:Y:S01]  /*02a0*/  LDCU.128 UR4, c[0x0][0x590] ;  /* 0x0000b200ff0477ac */ /* 0x000ea20008000c00 */
[----:B-1----:R-:W3:Y:S01]  /*02b0*/  LDG.E.64 R2, desc[UR10][R2.64] ;  /* 0x0000000a02027981 */ /* 0x002ee2000c1e1b00 */
[----:B--2---:R-:W-:Y:S02]  /*02c0*/  UMOV UR8, UR5 ;  /* 0x0000000500087c82 */ /* 0x004fe40008000000 */
[----:B------:R-:W-:Y:S01]  /*02d0*/  MOV R6, UR8 ;  /* 0x0000000800067c02 */ /* 0x000fe20008000f00 */
[----:B---3--:R-:W-:Y:S01]  /*02e0*/  DSETP.MAX.AND P0, P1, R2, UR4, PT ;  /* 0x0000000402007e2a */ /* 0x008fe2000b90f000 */
[----:B------:R-:W-:-:S05]  /*02f0*/  IMAD.MOV.U32 R0, RZ, RZ, R3 ;  /* 0x000000ffff007224 */ /* 0x000fca00078e0003 */
[----:B0-----:R-:W-:Y:S02]  /*0300*/  FSEL R5, R0, UR8, P0 ;  /* 0x0000000800057c08 */ /* 0x001fe40008000000 */
[----:B------:R-:W-:-:S04]  /*0310*/  MOV R0, R2 ;  /* 0x0000000200007202 */ /* 0x000fc80000000f00 */
[----:B------:R-:W-:Y:S01]  /*0320*/  SEL R4, R0, UR4, P0 ;  /* 0x0000000400047c07 */ /* 0x000fe20008000000 */
[----:B------:R-:W-:Y:S01]  /*0330*/  UMOV UR4, UR7 ;  /* 0x0000000700047c82 */ /* 0x000fe20008000000 */
[----:B------:R-:W-:Y:S02]  /*0340*/  @P1 LOP3.LUT R5, R6, 0x80000, RZ, 0xfc, !PT ;  /* 0x0008000006051812 */ /* 0x000fe400078efcff */
[----:B------:R-:W0:Y:S01]  /*0350*/  LDC.64 R6, c[0x0][0x580] ;  /* 0x00016000ff067b82 */ /* 0x000e220000000a00 */
[----:B------:R-:W-:Y:S02]  /*0360*/  MOV R8, UR4 ;  /* 0x0000000400087c02 */ /* 0x000fe40008000f00 */
[----:B------:R-:W-:Y:S01]  /*0370*/  IMAD.MOV.U32 R0, RZ, RZ, R5 ;  /* 0x000000ffff007224 */ /* 0x000fe200078e0005 */
[----:B------:R-:W-:-:S06]  /*0380*/  DSETP.MIN.AND P1, P0, R4, UR6, PT ;  /* 0x0000000604007e2a */ /* 0x000fcc000b820000 */
[----:B------:R-:W-:Y:S02]  /*0390*/  FSEL R9, R0, UR4, P1 ;  /* 0x0000000400097c08 */ /* 0x000fe40008800000 */
[----:B------:R-:W-:-:S06]  /*03a0*/  SEL R4, R4, UR6, P1 ;  /* 0x0000000604047c07 */ /* 0x000fcc0008800000 */
[----:B------:R-:W-:Y:S01]  /*03b0*/  @P0 LOP3.LUT R9, R8, 0x80000, RZ, 0xfc, !PT ;  /* 0x0008000008090812 */ /* 0x000fe200078efcff */
[----:B------:R-:W-:-:S03]  /*03c0*/  DSETP.NAN.AND P0, PT, R2, R2, PT ;  /* 0x000000020200722a */ /* 0x000fc60003f08000 */
[----:B------:R-:W-:-:S03]  /*03d0*/  MOV R5, R9 ;  /* 0x0000000900057202 */ /* 0x000fc60000000f00 */
[----:B------:R-:W-:Y:S02]  /*03e0*/  FSEL R2, R4, R2, !P0 ;  /* 0x0000000204027208 */ /* 0x000fe40004000000 */
[----:B------:R-:W-:-:S05]  /*03f0*/  FSEL R3, R5, R3, !P0 ;  /* 0x0000000305037208 */ /* 0x000fca0004000000 */
[----:B0-----:R-:W-:Y:S01]  /*0400*/  STG.E.64 desc[UR10][R6.64], R2 ;  /* 0x0000000206007986 */ /* 0x001fe2000c101b0a */
[----:B------:R-:W-:Y:S05]  /*0410*/  EXIT ;  /* 0x000000000000794d */ /* 0x000fea0003800000 */
.L_x_17733:
        /* <DEDUP_REMOVED lines=295> */
[--C-:B------:R-:W-:Y:S02]  /*1690*/  IMAD.MOV R13, RZ, RZ, -R11.reuse ;  /* 0x000000ffff0d7224 */ /* 0x100fe400078e0a0b */
        /* <DEDUP_REMOVED lines=9> */
.L_x_17738:
[----:B------:R-:W0:Y:S01]  /*1730*/  LDCU.128 UR12, c[0x0][0x580] ;  /* 0x0000b000ff0c77ac */ /* 0x000e220008000c00 */
[----:B------:R-:W1:Y:S01]  /*1740*/  LDCU.128 UR4, c[0x0][0x590] ;  /* 0x0000b200ff0477ac */ /* 0x000e620008000c00 */
[----:B0-----:R-:W-:-:S04]  /*1750*/  IADD3 R6, P0, PT, R4, UR14, RZ ;  /* 0x0000000e04067c10 */ /* 0x001fc8000ff1e0ff */
[----:B------:R-:W-:-:S06]  /*1760*/  IADD3.X R7, PT, PT, RZ, UR15, RZ, P0, !PT ;  /* 0x0000000fff077c10 */ /* 0x000fcc00087fe4ff */
[----:B------:R-:W2:Y:S01]  /*1770*/  LDG.E.64 R6, desc[UR10][R6.64] ;  /* 0x0000000a06067981 */ /* 0x000ea2000c1e1b00 */
[----:B-1----:R-:W-:Y:S01]  /*1780*/  UMOV UR8, UR5 ;  /* 0x0000000500087c82 */ /* 0x002fe20008000000 */
[----:B------:R-:W-:Y:S02]  /*1790*/  IADD3 R3, PT, PT, R3, 0x80, RZ ;  /* 0x0000008003037810 */ /* 0x000fe40007ffe0ff */
[----:B------:R-:W-:Y:S01]  /*17a0*/  MOV R10, UR8 ;  /* 0x00000008000a7c02 */ /* 0x000fe20008000f00 */
[----:B--2---:R-:W-:Y:S01]  /*17b0*/  DSETP.MAX.AND P0, P1, R6, UR4, PT ;  /* 0x0000000406007e2a */ /* 0x004fe2000b90f000 */
[----:B------:R-:W-:-:S05]  /*17c0*/  IMAD.MOV.U32 R4, RZ, RZ, R7 ;  /* 0x000000ffff047224 */ /* 0x000fca00078e0007 */
[----:B------:R-:W-:Y:S02]  /*17d0*/  FSEL R9, R4, UR8, P0 ;  /* 0x0000000804097c08 */ /* 0x000fe40008000000 */
[----:B------:R-:W-:-:S04]  /*17e0*/  MOV R4, R6 ;  /* 0x0000000600047202 */ /* 0x000fc80000000f00 */
[----:B------:R-:W-:Y:S01]  /*17f0*/  SEL R8, R4, UR4, P0 ;  /* 0x0000000404087c07 */ /* 0x000fe20008000000 */
[----:B------:R-:W-:Y:S01]  /*1800*/  UMOV UR4, UR7 ;  /* 0x0000000700047c82 */ /* 0x000fe20008000000 */
[----:B------:R-:W-:Y:S02]  /*1810*/  @P1 LOP3.LUT R9, R10, 0x80000, RZ, 0xfc, !PT ;  /* 0x000800000a091812 */ /* 0x000fe400078efcff */
[----:B------:R-:W-:Y:S02]  /*1820*/  MOV R10, UR4 ;  /* 0x00000004000a7c02 */ /* 0x000fe40008000f00 */
[----:B------:R-:W-:Y:S02]  /*1830*/  MOV R4, R9 ;  /* 0x0000000900047202 */ /* 0x000fe40000000f00 */
[----:B------:R-:W-:-:S06]  /*1840*/  DSETP.MIN.AND P0, P1, R8, UR6, PT ;  /* 0x0000000608007e2a */ /* 0x000fcc000b900000 */
[----:B------:R-:W-:Y:S01]  /*1850*/  FSEL R11, R4, UR4, P0 ;  /* 0x00000004040b7c08 */ /* 0x000fe20008000000 */
[----:B------:R-:W-:Y:S01]  /*1860*/  IMAD.MOV.U32 R4, RZ, RZ, R8 ;  /* 0x000000ffff047224 */ /* 0x000fe200078e0008 */
[----:B------:R-:W-:-:S04]  /*1870*/  IADD3 R8, P2, PT, R5, UR12, RZ ;  /* 0x0000000c05087c10 */ /* 0x000fc8000ff5e0ff */
[----:B------:R-:W-:Y:S02]  /*1880*/  SEL R4, R4, UR6, P0 ;  /* 0x0000000604047c07 */ /* 0x000fe40008000000 */
[----:B------:R-:W-:Y:S01]  /*1890*/  @P1 LOP3.LUT R11, R10, 0x80000, RZ, 0xfc, !PT ;  /* 0x000800000a0b1812 */ /* 0x000fe200078efcff */
[----:B------:R-:W-:Y:S01]  /*18a0*/  DSETP.NAN.AND P1, PT, R6, R6, PT ;  /* 0x000000060600722a */ /* 0x000fe20003f28000 */
[----:B------:R-:W-:Y:S02]  /*18b0*/  IADD3.X R9, PT, PT, RZ, UR13, RZ, P2, !PT ;  /* 0x0000000dff097c10 */ /* 0x000fe400097fe4ff */
[----:B------:R-:W-:-:S03]  /*18c0*/  MOV R5, R11 ;  /* 0x0000000b00057202 */ /* 0x000fc60000000f00 */
[----:B------:R-:W-:Y:S02]  /*18d0*/  FSEL R4, R4, R6, !P1 ;  /* 0x0000000604047208 */ /* 0x000fe40004800000 */
[----:B------:R-:W-:-:S05]  /*18e0*/  FSEL R5, R5, R7, !P1 ;  /* 0x0000000705057208 */ /* 0x000fca0004800000 */
[----:B------:R0:W-:Y:S02]  /*18f0*/  STG.E.64 desc[UR10][R8.64], R4 ;  /* 0x0000000408007986 */ /* 0x0001e4000c101b0a */
.L_x_17737:
[----:B------:R-:W-:Y:S05]  /*1900*/  BSYNC.RECONVERGENT B0 ;  /* 0x0000000000007941 */ /* 0x000fea0003800200 */
.L_x_17736:
[----:B------:R-:W-:-:S13]  /*1910*/  ISETP.GE.AND P0, PT, R3, UR9, PT ;  /* 0x0000000903007c0c */ /* 0x000fda000bf06270 */
[----:B------:R-:W-:Y:S05]  /*1920*/  @P0 EXIT ;  /* 0x000000000000094d */ /* 0x000fea0003800000 */
        /* <DEDUP_REMOVED lines=298> */
.L_x_17739:
[----:B------:R-:W0:Y:S01]  /*2bd0*/  LDCU.128 UR12, c[0x0][0x580] ;  /* 0x0000b000ff0c77ac */ /* 0x000e220008000c00 */
[----:B------:R-:W1:Y:S01]  /*2be0*/  LDCU.128 UR4, c[0x0][0x590] ;  /* 0x0000b200ff0477ac */ /* 0x000e620008000c00 */
[----:B0-----:R-:W-:-:S04]  /*2bf0*/  IADD3 R4, P0, PT, R2, UR14, RZ ;  /* 0x0000000e02047c10 */ /* 0x001fc8000ff1e0ff */
[----:B------:R-:W-:-:S06]  /*2c00*/  IADD3.X R5, PT, PT, RZ, UR15, RZ, P0, !PT ;  /* 0x0000000fff057c10 */ /* 0x000fcc00087fe4ff */
[----:B------:R-:W2:Y:S01]  /*2c10*/  LDG.E.64 R4, desc[UR10][R4.64] ;  /* 0x0000000a04047981 */ /* 0x000ea2000c1e1b00 */
[----:B-1----:R-:W-:Y:S02]  /*2c20*/  UMOV UR8, UR5 ;  /* 0x0000000500087c82 */ /* 0x002fe40008000000 */
[----:B------:R-:W-:Y:S01]  /*2c30*/  IMAD.U32 R2, RZ, RZ, UR8 ;  /* 0x00000008ff027e24 */ /* 0x000fe2000f8e00ff */
[----:B--2---:R-:W-:Y:S01]  /*2c40*/  DSETP.MAX.AND P0, P1, R4, UR4, PT ;  /* 0x0000000404007e2a */ /* 0x004fe2000b90f000 */
[----:B------:R-:W-:-:S05]  /*2c50*/  MOV R0, R5 ;  /* 0x0000000500007202 */ /* 0x000fca0000000f00 */
[----:B------:R-:W-:Y:S02]  /*2c60*/  FSEL R7, R0, UR8, P0 ;  /* 0x0000000800077c08 */ /* 0x000fe40008000000 */
[----:B------:R-:W-:-:S04]  /*2c70*/  MOV R0, R4 ;  /* 0x0000000400007202 */ /* 0x000fc80000000f00 */
[----:B------:R-:W-:Y:S01]  /*2c80*/  SEL R6, R0, UR4, P0 ;  /* 0x0000000400067c07 */ /* 0x000fe20008000000 */
[----:B------:R-:W-:Y:S01]  /*2c90*/  UMOV UR4, UR7 ;  /* 0x0000000700047c82 */ /* 0x000fe20008000000 */
[----:B------:R-:W-:Y:S02]  /*2ca0*/  @P1 LOP3.LUT R7, R2, 0x80000, RZ, 0xfc, !PT ;  /* 0x0008000002071812 */ /* 0x000fe400078efcff */
[----:B------:R-:W-:Y:S02]  /*2cb0*/  MOV R8, UR4 ;  /* 0x0000000400087c02 */ /* 0x000fe40008000f00 */
[----:B------:R-:W-:Y:S01]  /*2cc0*/  MOV R2, R6 ;  /* 0x0000000600027202 */ /* 0x000fe20000000f00 */
[----:B------:R-:W-:Y:S01]  /*2cd0*/  IMAD.MOV.U32 R0, RZ, RZ, R7 ;  /* 0x000000ffff007224 */ /* 0x000fe200078e0007 */
[----:B------:R-:W-:Y:S01]  /*2ce0*/  DSETP.MIN.AND P0, P1, R6, UR6, PT ;  /* 0x0000000606007e2a */ /* 0x000fe2000b900000 */
[----:B------:R-:W-:-:S05]  /*2cf0*/  IADD3 R6, P2, PT, R3, UR12, RZ ;  /* 0x0000000c03067c10 */ /* 0x000fca000ff5e0ff */
[----:B------:R-:W-:Y:S02]  /*2d00*/  FSEL R9, R0, UR4, P0 ;  /* 0x0000000400097c08 */ /* 0x000fe40008000000 */
[----:B------:R-:W-:Y:S02]  /*2d10*/  SEL R2, R2, UR6, P0 ;  /* 0x0000000602027c07 */ /* 0x000fe40008000000 */
[----:B------:R-:W-:-:S04]  /*2d20*/  IADD3.X R7, PT, PT, RZ, UR13, RZ, P2, !PT ;  /* 0x0000000dff077c10 */ /* 0x000fc800097fe4ff */
[----:B------:R-:W-:Y:S01]  /*2d30*/  @P1 LOP3.LUT R9, R8, 0x80000, RZ, 0xfc, !PT ;  /* 0x0008000008091812 */ /* 0x000fe200078efcff */
[----:B------:R-:W-:-:S03]  /*2d40*/  DSETP.NAN.AND P1, PT, R4, R4, PT ;  /* 0x000000040400722a */ /* 0x000fc60003f28000 */
[----:B------:R-:W-:-:S03]  /*2d50*/  MOV R3, R9 ;  /* 0x0000000900037202 */ /* 0x000fc60000000f00 */
[----:B------:R-:W-:Y:S02]  /*2d60*/  FSEL R2, R2, R4, !P1 ;  /* 0x0000000402027208 */ /* 0x000fe40004800000 */
[----:B------:R-:W-:-:S05]  /*2d70*/  FSEL R3, R3, R5, !P1 ;  /* 0x0000000503037208 */ /* 0x000fca0004800000 */
[----:B------:R-:W-:Y:S01]  /*2d80*/  STG.E.64 desc[UR10][R6.64], R2 ;  /* 0x0000000206007986 */ /* 0x000fe2000c101b0a */
[----:B------:R-:W-:Y:S05]  /*2d90*/  EXIT ;  /* 0x000000000000794d */ /* 0x000fea0003800000 */
.L_x_17740:
        /* <DEDUP_REMOVED lines=14> */
.L_x_37155:


//--------------------- .text._ZN2at6native27unrolled_elementwise_kernelIZZZNS0_17clamp_kernel_cudaERNS_18TensorIteratorBaseERKN3c106ScalarES7_ENKUlvE_clEvENKUlvE4_clEvEUldE_St5arrayIPcLm2EELi4E23TrivialOffsetCalculatorILi1EjESF_NS0_6memory15LoadWithoutCastENSG_16StoreWithoutCastEEEviT_T0_T2_T3_T4_T5_ --------------------------
	.section	.text._ZN2at6native27unrolled_elementwise_kernelIZZZNS0_17clamp_kernel_cudaERNS_18TensorIteratorBaseERKN3c106ScalarES7_ENKUlvE_clEvENKUlvE4_clEvEUldE_St5arrayIPcLm2EELi4E23TrivialOffsetCalculatorILi1EjESF_NS0_6memory15LoadWithoutCastENSG_16StoreWithoutCastEEEviT_T0_T2_T3_T4_T5_,"ax",@progbits
	.align	128
        .global         _ZN2at6native27unrolled_elementwise_kernelIZZZNS0_17clamp_kernel_cudaERNS_18TensorIteratorBaseERKN3c106ScalarES7_ENKUlvE_clEvENKUlvE4_clEvEUldE_St5arrayIPcLm2EELi4E23TrivialOffsetCalculatorILi1EjESF_NS0_6memory15LoadWithoutCastENSG_16StoreWithoutCastEEEviT_T0_T2_T3_T4_T5_
        .type           _ZN2at6native27unrolled_elementwise_kernelIZZZNS0_17clamp_kernel_cudaERNS_18TensorIteratorBaseERKN3c106ScalarES7_ENKUlvE_clEvENKUlvE4_clEvEUldE_St5arrayIPcLm2EELi4E23TrivialOffsetCalculatorILi1EjESF_NS0_6memory15LoadWithoutCastENSG_16StoreWithoutCastEEEviT_T0_T2_T3_T4_T5_,@function
        .size           _ZN2at6native27unrolled_elementwise_kernelIZZZNS0_17clamp_kernel_cudaERNS_18TensorIteratorBaseERKN3c106ScalarES7_ENKUlvE_clEvENKUlvE4_clEvEUldE_St5arrayIPcLm2EELi4E23TrivialOffsetCalculatorILi1EjESF_NS0_6memory15LoadWithoutCastENSG_16StoreWithoutCastEEEviT_T0_T2_T3_T4_T5_,(.L_x_37156 - _ZN2at6native27unrolled_elementwise_kernelIZZZNS0_17clamp_kernel_cudaERNS_18TensorIteratorBaseERKN3c106ScalarES7_ENKUlvE_clEvENKUlvE4_clEvEUldE_St5arrayIPcLm2EELi4E23TrivialOffsetCalculatorILi1EjESF_NS0_6memory15LoadWithoutCastENSG_16StoreWithoutCastEEEviT_T0_T2_T3_T4_T5_)
        .other          _ZN2at6native27unrolled_elementwise_kernelIZZZNS0_17clamp_kernel_cudaERNS_18TensorIteratorBaseERKN3c106ScalarES7_ENKUlvE_clEvENKUlvE4_clEvEUldE_St5arrayIPcLm2EELi4E23TrivialOffsetCalculatorILi1EjESF_NS0_6memory15LoadWithoutCastENSG_16StoreWithoutCastEEEviT_T0_T2_T3_T4_T5_,@"STO_CUDA_ENTRY STV_DEFAULT"
_ZN2at6native27unrolled_elementwise_kernelIZZZNS0_17clamp_kernel_cudaERNS_18TensorIteratorBaseERKN3c106ScalarES7_ENKUlvE_clEvENKUlvE4_clEvEUldE_St5arrayIPcLm2EELi4E23TrivialOffsetCalculatorILi1EjESF_NS0_6memory15LoadWithoutCastENSG_16StoreWithoutCastEEEviT_T0_T2_T3_T4_T5_:
.text._ZN2at6native27unrolled_elementwise_kernelIZZZNS0_17clamp_kernel_cudaERNS_18TensorIteratorBaseERKN3c106ScalarES7_ENKUlvE_clEvENKUlvE4_clEvEUldE_St5arrayIPcLm2EELi4E23TrivialOffsetCalculatorILi1EjESF_NS0_6memory15LoadWithoutCastENSG_16StoreWithoutCastEEEviT_T0_T2_T3_T4_T5_:
[----:B------:R-:W-:Y:S01]  /*0000*/  LDC R1, c[0x0][0x37c] ;  /* 0x0000df00ff017b82 */ /* 0x000fe20000000800 */
[----:B------:R-:W0:Y:S07]  /*0010*/  S2R R0, SR_CTAID.X ;  /* 0x0000000000007919 */ /* 0x000e2e0000002500 */
[----:B------:R-:W0:Y:S01]  /*0020*/  LDC R3, c[0x0][0x380] ;  /* 0x0000e000ff037b82 */ /* 0x000e220000000800 */
[----:B------:R-:W1:Y:S01]  /*0030*/  LDCU.64 UR12, c[0x0][0x358] ;  /* 0x00006b00ff0c77ac */ /* 0x000e620008000a00 */
[----:B------:R-:W-:Y:S01]  /*0040*/  CS2R R10, SRZ ;  /* 0x00000000000a7805 */ /* 0x000fe2000001ff00 */
[----:B------:R-:W2:Y:S01]  /*0050*/  S2R R17, SR_TID.X ;  /* 0x0000000000117919 */ /* 0x000ea20000002100 */
[----:B------:R-:W3:Y:S01]  /*0060*/  LDCU.64 UR4, c[0x0][0x388] ;  /* 0x00007100ff0477ac */ /* 0x000ee20008000a00 */
[----:B------:R-:W4:Y:S01]  /*0070*/  LDCU.64 UR6, c[0x0][0x390] ;  /* 0x00007200ff0677ac */ /* 0x000f220008000a00 */
        /* <DEDUP_REMOVED lines=12> */
[----:B-1----:R0:W5:Y:S01]  /*0140*/  @!P0 LDG.E.64 R10, desc[UR12][R4.64] ;  /* 0x0000000c040a8981 */ /* 0x002162000c1e1b00 */
[----:B------:R-:W-:-:S06]  /*0150*/  CS2R R6, SRZ ;  /* 0x0000000000067805 */ /* 0x000fcc000001ff00 */
[----:B------:R-:W-:Y:S01]  /*0160*/  @!P2 IMAD R21, R0, 0x200, R17 ;  /* 0x000002000015a824 */ /* 0x000fe200078e0211 */
[----:B------:R-:W1:Y:S01]  /*0170*/  @!P2 LDC.64 R8, c[0x0][0x3a8] ;  /* 0x0000ea00ff08ab82 */ /* 0x000e620000000a00 */
[----:B------:R-:W-:Y:S02]  /*0180*/  @!P2 VIADD R17, R17, 0x80 ;  /* 0x000000801111a836 */ /* 0x000fe40000000000 */
[----:B--2---:R-:W-:-:S03]  /*0190*/  @!P1 IMAD.WIDE.U32 R12, R15, 0x8, R12 ;  /* 0x000000080f0c9825 */ /* 0x004fc600078e000c */
[----:B------:R-:W-:Y:S02]  /*01a0*/  ISETP.GE.AND P0, PT, R17, R2, PT ;  /* 0x000000021100720c */ /* 0x000fe40003f06270 */
[----:B------:R2:W4:Y:S11]  /*01b0*/  @!P1 LDG.E.64 R6, desc[UR12][R12.64] ;  /* 0x0000000c0c069981 */ /* 0x000536000c1e1b00 */
[----:B------:R-:W3:Y:S01]  /*01c0*/  @!P0 LDC.64 R14, c[0x0][0x3a8] ;  /* 0x0000ea00ff0e8b82 */ /* 0x000ee20000000a00 */
[----:B------:R-:W-:Y:S01]  /*01d0*/  @!P0 IMAD R19, R0, 0x200, R17 ;  /* 0x0000020000138824 */ /* 0x000fe200078e0211 */
[----:B0-----:R-:W-:Y:S01]  /*01e0*/  CS2R R4, SRZ ;  /* 0x0000000000047805 */ /* 0x001fe2000001ff00 */
[----:B-1----:R-:W-:Y:S01]  /*01f0*/  @!P2 IMAD.WIDE.U32 R16, R21, 0x8, R8 ;  /* 0x000000081510a825 */ /* 0x002fe200078e0008 */
[----:B------:R-:W-:-:S06]  /*0200*/  CS2R R8, SRZ ;  /* 0x0000000000087805 */ /* 0x000fcc000001ff00 */
[----:B------:R-:W4:Y:S01]  /*0210*/  @!P2 LDG.E.64 R8, desc[UR12][R16.64] ;  /* 0x0000000c1008a981 */ /* 0x000f22000c1e1b00 */
[----:B---3--:R-:W-:-:S05]  /*0220*/  @!P0 IMAD.WIDE.U32 R14, R19, 0x8, R14 ;  /* 0x00000008130e8825 */ /* 0x008fca00078e000e */
[----:B------:R0:W3:Y:S01]  /*0230*/  @!P0 LDG.E.64 R4, desc[UR12][R14.64] ;  /* 0x0000000c0e048981 */ /* 0x0000e2000c1e1b00 */
[----:B------:R-:W-:Y:S02]  /*0240*/  UMOV UR8, UR5 ;  /* 0x0000000500087c82 */ /* 0x000fe40008000000 */
[----:B------:R-:W-:Y:S01]  /*0250*/  IMAD.U32 R18, RZ, RZ, UR8 ;  /* 0x00000008ff127e24 */ /* 0x000fe2000f8e00ff */
[----:B------:R-:W-:Y:S01]  /*0260*/  UMOV UR9, UR5 ;  /* 0x0000000500097c82 */ /* 0x000fe20008000000 */
[----:B------:R-:W-:Y:S02]  /*0270*/  UMOV UR10, UR5 ;  /* 0x00000005000a7c82 */ /* 0x000fe40008000000 */
[----:B------:R-:W-:Y:S01]  /*0280*/  IMAD.U32 R20, RZ, RZ, UR10 ;  /* 0x0000000aff147e24 */ /* 0x000fe2000f8e00ff */
[----:B------:R-:W-:Y:S04]  /*0290*/  BSSY.RECONVERGENT B0, `(.L_x_17741) ;  /* 0x0000065000007945 */ /* 0x000fe80003800200 */
[----:B------:R-:W-:Y:S01]  /*02a0*/  BSSY.RELIABLE B1, `(.L_x_17742) ;  /* 0x000005d000017945 */ /* 0x000fe20003800100 */
[----:B-----5:R-:W-:Y:S01]  /*02b0*/  DSETP.MAX.AND P0, P1, R10, UR4, PT ;  /* 0x000000040a007e2a */ /* 0x020fe2000b90f000 */
[----:B--2---:R-:W-:-:S05]  /*02c0*/  IMAD.MOV.U32 R12, RZ, RZ, R11 ;  /* 0x000000ffff0c7224 */ /* 0x004fca00078e000b */
[----:B------:R-:W-:Y:S01]  /*02d0*/  FSEL R13, R12, UR8, P0 ;  /* 0x000000080c0d7c08 */ /* 0x000fe20008000000 */
[----:B------:R-:W-:Y:S01]  /*02e0*/  IMAD.MOV.U32 R12, RZ, RZ, R10 ;  /* 0x000000ffff0c7224 */ /* 0x000fe200078e000a */
[----:B------:R-:W-:-:S04]  /*02f0*/  UMOV UR8, UR4 ;  /* 0x0000000400087c82 */ /* 0x000fc80008000000 */
[----:B------:R-:W-:Y:S02]  /*0300*/  SEL R12, R12, UR8, P0 ;  /* 0x000000080c0c7c07 */ /* 0x000fe40008000000 */
[----:B------:R-:W-:-:S06]  /*0310*/  @P1 LOP3.LUT R13, R18, 0x80000, RZ, 0xfc, !PT ;  /* 0x00080000120d1812 */ /* 0x000fcc00078efcff */
[----:B----4-:R-:W-:Y:S01]  /*0320*/  DSETP.MIN.AND P1, P0, R12, UR6, PT ;  /* 0x000000060c007e2a */ /* 0x010fe2000b820000 */
[----:B------:R-:W-:Y:S01]  /*0330*/  UMOV UR8, UR7 ;  /* 0x0000000700087c82 */ /* 0x000fe20008000000 */
[----:B0-----:R-:W-:Y:S01]  /*0340*/  IMAD.MOV.U32 R14, RZ, RZ, R13 ;  /* 0x000000ffff0e7224 */ /* 0x001fe200078e000d */
[----:B------:R-:W-:Y:S01]  /*0350*/  DSETP.MAX.AND P2, P3, R6, UR4, PT ;  /* 0x0000000406007e2a */ /* 0x000fe2000bb4f000 */
[----:B------:R-:W-:Y:S02]  /*0360*/  IMAD.U32 R16, RZ, RZ, UR8 ;  /* 0x00000008ff107e24 */ /* 0x000fe4000f8e00ff */
[----:B------:R-:W-:Y:S01]  /*0370*/  IMAD.MOV.U32 R13, RZ, RZ, R7 ;  /* 0x000000ffff0d7224 */ /* 0x000fe200078e0007 */
[----:B------:R-:W-:Y:S01]  /*0380*/  FSEL R15, R14, UR8, P1 ;  /* 0x000000080e0f7c08 */ /* 0x000fe20008800000 */
[----:B------:R-:W-:-:S03]  /*0390*/  UMOV UR8, UR5 ;  /* 0x0000000500087c82 */ /* 0x000fc60008000000 */
[----:B------:R-:W-:-:S03]  /*03a0*/  FSEL R13, R13, UR8, P2 ;  /* 0x000000080d0d7c08 */ /* 0x000fc60009000000 */
[----:B------:R-:W-:Y:S02]  /*03b0*/  @P0 LOP3.LUT R15, R16, 0x80000, RZ, 0xfc, !PT ;  /* 0x00080000100f0812 */ /* 0x000fe400078efcff */
[----:B------:R-:W-:Y:S01]  /*03c0*/  MOV R16, UR8 ;  /* 0x0000000800107c02 */ /* 0x000fe20008000f00 */
[----:B------:R-:W-:Y:S02]  /*03d0*/  UMOV UR8, UR6 ;  /* 0x0000000600087c82 */ /* 0x000fe40008000000 */
[----:B------:R-:W-:Y:S01]  /*03e0*/  SEL R14, R12, UR8, P1 ;  /* 0x000000080c0e7c07 */ /* 0x000fe20008800000 */
[----:B------:R-:W-:Y:S01]  /*03f0*/  IMAD.MOV.U32 R12, RZ, RZ, R6 ;  /* 0x000000ffff0c7224 */ /* 0x000fe200078e0006 */
[----:B------:R-:W-:Y:S01]  /*0400*/  UMOV UR8, UR4 ;  /* 0x0000000400087c82 */ /* 0x000fe20008000000 */
[----:B------:R-:W-:Y:S01]  /*0410*/  DSETP.NAN.AND P0, PT, R10, R10, PT ;  /* 0x0000000a0a00722a */ /* 0x000fe20003f08000 */
[----:B------:R-:W-:Y:S02]  /*0420*/  @P3 LOP3.LUT R13, R16, 0x80000, RZ, 0xfc, !PT ;  /* 0x00080000100d3812 */ /* 0x000fe400078efcff */
[----:B------:R-:W-:Y:S01]  /*0430*/  SEL R12, R12, UR8, P2 ;  /* 0x000000080c0c7c07 */ /* 0x000fe20009000000 */
[----:B------:R-:W-:-:S02]  /*0440*/  DSETP.MAX.AND P2, P3, R8, UR4, PT ;  /* 0x0000000408007e2a */ /* 0x000fc4000bb4f000 */
[----:B------:R-:W-:Y:S02]  /*0450*/  FSEL R10, R14, R10, !P0 ;  /* 0x0000000a0e0a7208 */ /* 0x000fe40004000000 */
[----:B------:R-:W-:Y:S01]  /*0460*/  FSEL R11, R15, R11, !P0 ;  /* 0x0000000b0f0b7208 */ /* 0x000fe20004000000 */
[----:B------:R-:W-:Y:S01]  /*0470*/  DSETP.MIN.AND P0, P1, R12, UR6, PT ;  /* 0x000000060c007e2a */ /* 0x000fe2000b900000 */
[----:B------:R-:W-:Y:S01]  /*0480*/  IMAD.MOV.U32 R14, RZ, RZ, R13 ;  /* 0x000000ffff0e7224 */ /* 0x000fe200078e000d */
[----:B---3--:R-:W-:Y:S01]  /*0490*/  DSETP.MAX.AND P4, P5, R4, UR4, PT ;  /* 0x0000000404007e2a */ /* 0x008fe2000bd8f000 */
[----:B------:R-:W-:Y:S01]  /*04a0*/  UMOV UR8, UR7 ;  /* 0x0000000700087c82 */ /* 0x000fe20008000000 */
[----:B------:R-:W-:Y:S02]  /*04b0*/  IMAD.MOV.U32 R15, RZ, RZ, R9 ;  /* 0x000000ffff0f7224 */ /* 0x000fe400078e0009 */
[----:B------:R-:W-:Y:S01]  /*04c0*/  FSEL R17, R14, UR8, P0 ;  /* 0x000000080e117c08 */ /* 0x000fe20008000000 */
[----:B------:R-:W-:-:S02]  /*04d0*/  IMAD.U32 R16, RZ, RZ, UR8 ;  /* 0x00000008ff107e24 */ /* 0x000fc4000f8e00ff */
[----:B------:R-:W-:Y:S01]  /*04e0*/  IMAD.MOV.U32 R14, RZ, RZ, R5 ;  /* 0x000000ffff0e7224 */ /* 0x000fe200078e0005 */
[----:B------:R-:W-:Y:S01]  /*04f0*/  MOV R13, R8 ;  /* 0x00000008000d7202 */ /* 0x000fe20000000f00 */
[----:B------:R-:W-:Y:S01]  /*0500*/  IMAD.U32 R18, RZ, RZ, UR9 ;  /* 0x00000009ff127e24 */ /* 0x000fe2000f8e00ff */
[----:B------:R-:W-:Y:S01]  /*0510*/  FSEL R15, R15, UR9, P2 ;  /* 0x000000090f0f7c08 */ /* 0x000fe20009000000 */
[----:B------:R-:W-:Y:S01]  /*0520*/  UMOV UR8, UR6 ;  /* 0x0000000600087c82 */ /* 0x000fe20008000000 */
[----:B------:R-:W-:Y:S01]  /*0530*/  UMOV UR9, UR4 ;  /* 0x0000000400097c82 */ /* 0x000fe20008000000 */
[----:B------:R-:W-:Y:S02]  /*0540*/  FSEL R19, R14, UR10, P4 ;  /* 0x0000000a0e137c08 */ /* 0x000fe4000a000000 */
[----:B------:R-:W-:Y:S01]  /*0550*/  @P1 LOP3.LUT R17, R16, 0x80000, RZ, 0xfc, !PT ;  /* 0x0008000010111812 */ /* 0x000fe200078efcff */
[----:B------:R-:W-:Y:S01]  /*0560*/  DSETP.NAN.AND P1, PT, R6, R6, PT ;  /* 0x000000060600722a */ /* 0x000fe20003f28000 */
[----:B------:R-:W-:-:S02]  /*0570*/  @P3 LOP3.LUT R15, R18, 0x80000, RZ, 0xfc, !PT ;  /* 0x00080000120f3812 */ /* 0x000fc400078efcff */
[----:B------:R-:W-:Y:S02]  /*0580*/  SEL R14, R13, UR9, P2 ;  /* 0x000000090d0e7c07 */ /* 0x000fe40009000000 */
[----:B------:R-:W-:Y:S01]  /*0590*/  SEL R16, R12, UR8, P0 ;  /* 0x000000080c107c07 */ /* 0x000fe20008000000 */
[----:B------:R-:W-:Y:S01]  /*05a0*/  IMAD.MOV.U32 R12, RZ, RZ, R4 ;  /* 0x000000ffff0c7224 */ /* 0x000fe200078e0004 */
[----:B------:R-:W-:Y:S02]  /*05b0*/  @P5 LOP3.LUT R19, R20, 0x80000, RZ, 0xfc, !PT ;  /* 0x0008000014135812 */ /* 0x000fe400078efcff */
[----:B------:R-:W-:Y:S01]  /*05c0*/  DSETP.MIN.AND P2, P3, R14, UR6, PT ;  /* 0x000000060e007e2a */ /* 0x000fe2000bb40000 */
[----:B------:R-:W-:Y:S01]  /*05d0*/  FSEL R6, R16, R6, !P1 ;  /* 0x0000000610067208 */ /* 0x000fe20004800000 */
[----:B------:R-:W-:Y:S01]  /*05e0*/  IMAD.MOV.U32 R16, RZ, RZ, R15 ;  /* 0x000000ffff107224 */ /* 0x000fe200078e000f */
[----:B------:R-:W-:Y:S01]  /*05f0*/  SEL R12, R12, UR4, P4 ;  /* 0x000000040c0c7c07 */ /* 0x000fe2000a000000 */
[----:B------:R-:W-:Y:S01]  /*0600*/  IMAD.MOV.U32 R13, RZ, RZ, R19 ;  /* 0x000000ffff0d7224 */ /* 0x000fe200078e0013 */
[----:B------:R-:W-:Y:S01]  /*0610*/  UMOV UR4, UR7 ;  /* 0x0000000700047c82 */ /* 0x000fe20008000000 */
[----:B------:R-:W-:-:S02]  /*0620*/  FSEL R7, R17, R7, !P1 ;  /* 0x0000000711077208 */ /* 0x000fc40004800000 */
[----:B------:R-:W-:Y:S01]  /*0630*/  FSEL R17, R16, UR4, P2 ;  /* 0x0000000410117c08 */ /* 0x000fe20009000000 */
[----:B------:R-:W-:Y:S01]  /*0640*/  IMAD.MOV.U32 R16, RZ, RZ, R13 ;  /* 0x000000ffff107224 */ /* 0x000fe200078e000d */
[----:B------:R-:W-:Y:S01]  /*0650*/  DSETP.MIN.AND P0, P4, R12, UR6, PT ;  /* 0x000000060c007e2a */ /* 0x000fe2000bc00000 */
[----:B------:R-:W-:Y:S02]  /*0660*/  IMAD.MOV.U32 R15, RZ, RZ, R12 ;  /* 0x000000ffff0f7224 */ /* 0x000fe400078e000c */
[----:B------:R-:W-:Y:S01]  /*0670*/  IMAD.U32 R18, RZ, RZ, UR4 ;  /* 0x00000004ff127e24 */ /* 0x000fe2000f8e00ff */
[----:B------:R-:W-:Y:S01]  /*0680*/  UMOV UR4, UR6 ;  /* 0x0000000600047c82 */ /* 0x000fe20008000000 */
[----:B------:R-:W-:Y:S01]  /*0690*/  UMOV UR5, UR7 ;  /* 0x0000000700057c82 */ /* 0x000fe20008000000 */
[----:B------:R-:W-:Y:S02]  /*06a0*/  SEL R12, R14, UR4, P2 ;  /* 0x000000040e0c7c07 */ /* 0x000fe40009000000 */
[----:B------:R-:W-:-:S02]  /*06b0*/  FSEL R19, R16, UR5, P0 ;  /* 0x0000000510137c08 */ /* 0x000fc40008000000 */
[----:B------:R-:W-:Y:S02]  /*06c0*/  SEL R14, R15, UR6, P0 ;  /* 0x000000060f0e7c07 */ /* 0x000fe40008000000 */
[----:B------:R-:W-:Y:S01]  /*06d0*/  ISETP.GE.AND P0, PT, R3, R2, PT ;  /* 0x000000020300720c */ /* 0x000fe20003f06270 */
[----:B------:R-:W-:Y:S01]  /*06e0*/  IMAD.U32 R20, RZ, RZ, UR5 ;  /* 0x00000005ff147e24 */ /* 0x000fe2000f8e00ff */
[----:B------:R-:W-:Y:S01]  /*06f0*/  @P3 LOP3.LUT R17, R18, 0x80000, RZ, 0xfc, !PT ;  /* 0x0008000012113812 */ /* 0x000fe200078efcff */
[----:B------:R-:W-:-:S03]  /*0700*/  DSETP.NAN.AND P1, PT, R8, R8, PT ;  /* 0x000000080800722a */ /* 0x000fc60003f28000 */
[----:B------:R-:W-:Y:S01]  /*0710*/  @P4 LOP3.LUT R19, R20, 0x80000, RZ, 0xfc, !PT ;  /* 0x0008000014134812 */ /* 0x000fe200078efcff */
[----:B------:R-:W-:Y:S01]  /*0720*/  DSETP.NAN.AND P2, PT, R4, R4, PT ;  /* 0x000000040400722a */ /* 0x000fe20003f48000 */
[----:B------:R-:W-:Y:S02]  /*0730*/  IMAD.MOV.U32 R13, RZ, RZ, R17 ;  /* 0x000000ffff0d7224 */ /* 0x000fe400078e0011 */
[----:B------:R-:W-:Y:S02]  /*0740*/  MOV R15, R19 ;  /* 0x00000013000f7202 */ /* 0x000fe40000000f00 */
[----:B------:R-:W-:Y:S02]  /*0750*/  FSEL R8, R12, R8, !P1 ;  /* 0x000000080c087208 */ /* 0x000fe40004800000 */
[----:B------:R-:W-:Y:S02]  /*0760*/  FSEL R9, R13, R9, !P1 ;  /* 0x000000090d097208 */ /* 0x000fe40004800000 */
[----:B------:R-:W-:-:S02]  /*0770*/  FSEL R4, R14, R4, !P2 ;  /* 0x000000040e047208 */ /* 0x000fc40005000000 */
        /* <DEDUP_REMOVED lines=15> */
.L_x_17743:
[----:B------:R-:W-:Y:S05]  /*0870*/  BSYNC.RELIABLE B1 ;  /* 0x0000000000017941 */ /* 0x000fea0003800100 */
.L_x_17742:
[----:B------:R-:W-:-:S13]  /*0880*/  ISETP.GE.AND P0, PT, R3, R2, PT ;  /* 0x000000020300720c */ /* 0x000fda0003f06270 */
[----:B0-----:R-:W0:Y:S01]  /*0890*/  @!P0 LDC.64 R6, c[0x0][0x3a0] ;  /* 0x0000e800ff068b82 */ /* 0x001e220000000a00 */
[----:B------:R-:W-:Y:S02]  /*08a0*/  @!P0 IMAD R11, R0, 0x200, R3 ;  /* 0x00000200000b8824 */ /* 0x000fe400078e0203 */
[----:B------:R-:W-:Y:S02]  /*08b0*/  @!P0 VIADD R3, R3, 0x80 ;  /* 0x0000008003038836 */ /* 0x000fe40000000000 */
[----:B0-----:R-:W-:-:S05]  /*08c0*/  @!P0 IMAD.WIDE.U32 R6, R11, 0x8, R6 ;  /* 0x000000080b068825 */ /* 0x001fca00078e0006 */
[----:B------:R1:W-:Y:S02]  /*08d0*/  @!P0 STG.E.64 desc[UR12][R6.64], R8 ;  /* 0x0000000806008986 */ /* 0x0003e4000c101b0c */
.L_x_17744:
[----:B------:R-:W-:Y:S05]  /*08e0*/  BSYNC.RECONVERGENT B0 ;  /* 0x0000000000007941 */ /* 0x000fea0003800200 */
.L_x_17741:
        /* <DEDUP_REMOVED lines=8> */
.L_x_17745:
        /* <DEDUP_REMOVED lines=9> */
.L_x_37156:


//--------------------- .text._ZN2at6native29vectorized_elementwise_kernelILi2EZZZNS0_17clamp_kernel_cudaERNS_18TensorIteratorBaseERKN3c106ScalarES7_ENKUlvE_clEvENKUlvE4_clEvEUldE_St5arrayIPcLm2EEEEviT0_T1_ --------------------------
	.section	.text._ZN2at6native29vectorized_elementwise_kernelILi2EZZZNS0_17clamp_kernel_cudaERNS_18TensorIteratorBaseERKN3c106ScalarES7_ENKUlvE_clEvENKUlvE4_clEvEUldE_St5arrayIPcLm2EEEEviT0_T1_,"ax",@progbits
	.align	128
        .global         _ZN2at6native29vectorized_elementwise_kernelILi2EZZZNS0_17clamp_kernel_cudaERNS_18TensorIteratorBaseERKN3c106ScalarES7_ENKUlvE_clEvENKUlvE4_clEvEUldE_St5arrayIPcLm2EEEEviT0_T1_
        .type           _ZN2at6native29vectorized_elementwise_kernelILi2EZZZNS0_17clamp_kernel_cudaERNS_18TensorIteratorBaseERKN3c106ScalarES7_ENKUlvE_clEvENKUlvE4_clEvEUldE_St5arrayIPcLm2EEEEviT0_T1_,@function
        .size           _ZN2at6native29vectorized_elementwise_kernelILi2EZZZNS0_17clamp_kernel_cudaERNS_18TensorIteratorBaseERKN3c106ScalarES7_ENKUlvE_clEvENKUlvE4_clEvEUldE_St5arrayIPcLm2EEEEviT0_T1_,(.L_x_37157 - _ZN2at6native29vectorized_elementwise_kernelILi2EZZZNS0_17clamp_kernel_cudaERNS_18TensorIteratorBaseERKN3c106ScalarES7_ENKUlvE_clEvENKUlvE4_clEvEUldE_St5arrayIPcLm2EEEEviT0_T1_)
        .other          _ZN2at6native29vectorized_elementwise_kernelILi2EZZZNS0_17clamp_kernel_cudaERNS_18TensorIteratorBaseERKN3c106ScalarES7_ENKUlvE_clEvENKUlvE4_clEvEUldE_St5arrayIPcLm2EEEEviT0_T1_,@"STO_CUDA_ENTRY STV_DEFAULT"
_ZN2at6native29vectorized_elementwise_kernelILi2EZZZNS0_17clamp_kernel_cudaERNS_18TensorIteratorBaseERKN3c106ScalarES7_ENKUlvE_clEvENKUlvE4_clEvEUldE_St5arrayIPcLm2EEEEviT0_T1_:
.text._ZN2at6native29vectorized_elementwise_kernelILi2EZZZNS0_17clamp_kernel_cudaERNS_18TensorIteratorBaseERKN3c106ScalarES7_ENKUlvE_clEvENKUlvE4_clEvEUldE_St5arrayIPcLm2EEEEviT0_T1_:
        /* <DEDUP_REMOVED lines=9> */
[----:B------:R-:W-:Y:S01]  /*0090*/  CS2R R4, SRZ ;  /* 0x0000000000047805 */ /* 0x000fe2000001ff00 */
[----:B------:R-:W1:Y:S01]  /*00a0*/  LDCU.64 UR4, c[0x0][0x388] ;  /* 0x00007100ff0477ac */ /* 0x000e620008000a00 */
[----:B------:R-:W2:Y:S01]  /*00b0*/  LDCU.64 UR6, c[0x0][0x390] ;  /* 0x00007200ff0677ac */ /* 0x000ea20008000a00 */
[----:B0-----:R-:W-:Y:S01]  /*00c0*/  ISETP.GE.U32.AND P0, PT, R11, R0, PT ;  /* 0x000000000b00720c */ /* 0x001fe20003f06070 */
[----:B------:R-:W-:-:S12]  /*00d0*/  IMAD.MOV.U32 R2, RZ, RZ, R11 ;  /* 0x000000ffff027224 */ /* 0x000fd800078e000b */
[----:B------:R-:W0:Y:S01]  /*00e0*/  @!P0 LDC.64 R6, c[0x0][0x3a8] ;  /* 0x0000ea00ff068b82 */ /* 0x000e220000000a00 */
[----:B------:R-:W-:Y:S02]  /*00f0*/  @!P0 VIADD R11, R2, 0x80 ;  /* 0x00000080020b8836 */ /* 0x000fe40000000000 */
[----:B------:R-:W-:-:S03]  /*0100*/  @!P0 IMAD.IADD R13, R3, 0x1, R2 ;  /* 0x00000001030d8824 */ /* 0x000fc600078e0202 */
[----:B------:R-:W-:-:S13]  /*0110*/  ISETP.GE.U32.AND P1, PT, R11, R0, PT ;  /* 0x000000000b00720c */ /* 0x000fda0003f26070 */
[----:B------:R-:W3:Y:S01]  /*0120*/  @!P1 LDC.64 R8, c[0x0][0x3a8] ;  /* 0x0000ea00ff089b82 */ /* 0x000ee20000000a00 */
[----:B0-----:R-:W-:-:S04]  /*0130*/  @!P0 IMAD.WIDE.U32 R6, R13, 0x8, R6 ;  /* 0x000000080d068825 */ /* 0x001fc800078e0006 */
[----:B------:R-:W-:Y:S01]  /*0140*/  @!P1 IMAD.IADD R13, R3, 0x1, R11 ;  /* 0x00000001030d9824 */ /* 0x000fe200078e020b */
[----:B------:R0:W4:Y:S01]  /*0150*/  @!P0 LDG.E.64 R4, desc[UR10][R6.64] ;  /* 0x0000000a06048981 */ /* 0x000122000c1e1b00 */
[----:B------:R-:W-:-:S05]  /*0160*/  @!P1 VIADD R11, R11, 0x80 ;  /* 0x000000800b0b9836 */ /* 0x000fca0000000000 */
[----:B------:R-:W-:Y:S01]  /*0170*/  ISETP.GE.U32.AND P0, PT, R11, R0, PT ;  /* 0x000000000b00720c */ /* 0x000fe20003f06070 */
[----:B---3--:R-:W-:Y:S01]  /*0180*/  @!P1 IMAD.WIDE.U32 R8, R13, 0x8, R8 ;  /* 0x000000080d089825 */ /* 0x008fe200078e0008 */
[----:B------:R-:W-:-:S11]  /*0190*/  CS2R R12, SRZ ;  /* 0x00000000000c7805 */ /* 0x000fd6000001ff00 */
[----:B------:R-:W-:Y:S01]  /*01a0*/  @!P0 IMAD.IADD R19, R3, 0x1, R11 ;  /* 0x0000000103138824 */ /* 0x000fe200078e020b */
[----:B------:R-:W3:Y:S01]  /*01b0*/  @!P0 LDC.64 R14, c[0x0][0x3a8] ;  /* 0x0000ea00ff0e8b82 */ /* 0x000ee20000000a00 */
[----:B------:R-:W-:Y:S01]  /*01c0*/  @!P0 VIADD R11, R11, 0x80 ;  /* 0x000000800b0b8836 */ /* 0x000fe20000000000 */
[----:B------:R5:W2:Y:S04]  /*01d0*/  @!P1 LDG.E.64 R12, desc[UR10][R8.64] ;  /* 0x0000000a080c9981 */ /* 0x000aa8000c1e1b00 */
[----:B------:R-:W-:-:S13]  /*01e0*/  ISETP.GE.U32.AND P1, PT, R11, R0, PT ;  /* 0x000000000b00720c */ /* 0x000fda0003f26070 */
[----:B------:R-:W1:Y:S01]  /*01f0*/  @!P1 LDC.64 R16, c[0x0][0x3a8] ;  /* 0x0000ea00ff109b82 */ /* 0x000e620000000a00 */
[----:B0-----:R-:W-:Y:S02]  /*0200*/  @!P1 IMAD.IADD R7, R3, 0x1, R11 ;  /* 0x0000000103079824 */ /* 0x001fe400078e020b */
[----:B---3--:R-:W-:Y:S01]  /*0210*/  @!P0 IMAD.WIDE.U32 R14, R19, 0x8, R14 ;  /* 0x00000008130e8825 */ /* 0x008fe200078e000e */
[----:B------:R-:W-:-:S03]  /*0220*/  CS2R R18, SRZ ;  /* 0x0000000000127805 */ /* 0x000fc6000001ff00 */
[----:B------:R-:W-:-:S03]  /*0230*/  @!P1 VIADD R11, R11, 0x80 ;  /* 0x000000800b0b9836 */ /* 0x000fc60000000000 */
[----:B------:R0:W3:Y:S02]  /*0240*/  @!P0 LDG.E.64 R18, desc[UR10][R14.64] ;  /* 0x0000000a0e128981 */ /* 0x0000e4000c1e1b00 */
[----:B------:R-:W-:Y:S01]  /*0250*/  ISETP.GE.U32.AND P0, PT, R11, R0, PT ;  /* 0x000000000b00720c */ /* 0x000fe20003f06070 */
[----:B-1----:R-:W-:Y:S01]  /*0260*/  @!P1 IMAD.WIDE.U32 R6, R7, 0x8, R16 ;  /* 0x0000000807069825 */ /* 0x002fe200078e0010 */
[----:B------:R-:W-:-:S11]  /*0270*/  CS2R R16, SRZ ;  /* 0x0000000000107805 */ /* 0x000fd6000001ff00 */
[----:B-----5:R-:W1:Y:S01]  /*0280*/  @!P0 LDC.64 R8, c[0x0][0x3a8] ;  /* 0x0000ea00ff088b82 */ /* 0x020e620000000a00 */
[----:B------:R-:W-:Y:S01]  /*0290*/  @!P0 IMAD.IADD R23, R3, 0x1, R11 ;  /* 0x0000000103178824 */ /* 0x000fe200078e020b */
[----:B------:R5:W3:Y:S01]  /*02a0*/  @!P1 LDG.E.64 R16, desc[UR10][R6.64] ;  /* 0x0000000a06109981 */ /* 0x000ae2000c1e1b00 */
[----:B------:R-:W-:-:S05]  /*02b0*/  @!P0 VIADD R11, R11, 0x80 ;  /* 0x000000800b0b8836 */ /* 0x000fca0000000000 */
[----:B------:R-:W-:Y:S02]  /*02c0*/  ISETP.GE.U32.AND P1, PT, R11, R0, PT ;  /* 0x000000000b00720c */ /* 0x000fe40003f26070 */
[----:B0-----:R-:W-:-:S11]  /*02d0*/  CS2R R14, SRZ ;  /* 0x00000000000e7805 */ /* 0x001fd6000001ff00 */
[----:B------:R-:W0:Y:S01]  /*02e0*/  @!P1 LDC.64 R20, c[0x0][0x3a8] ;  /* 0x0000ea00ff149b82 */ /* 0x000e220000000a00 */
[----:B-1----:R-:W-:-:S04]  /*02f0*/  @!P0 IMAD.WIDE.U32 R8, R23, 0x8, R8 ;  /* 0x0000000817088825 */ /* 0x002fc800078e0008 */
[----:B------:R-:W-:Y:S01]  /*0300*/  @!P1 IMAD.IADD R23, R3, 0x1, R11 ;  /* 0x0000000103179824 */ /* 0x000fe200078e020b */
[----:B------:R1:W3:Y:S01]  /*0310*/  @!P0 LDG.E.64 R14, desc[UR10][R8.64] ;  /* 0x0000000a080e8981 */ /* 0x0002e2000c1e1b00 */
[----:B------:R-:W-:-:S05]  /*0320*/  @!P1 VIADD R11, R11, 0x80 ;  /* 0x000000800b0b9836 */ /* 0x000fca0000000000 */
[----:B------:R-:W-:Y:S02]  /*0330*/  ISETP.GE.U32.AND P2, PT, R11, R0, PT ;  /* 0x000000000b00720c */ /* 0x000fe40003f46070 */
[----:B-----5:R-:W-:Y:S01]  /*0340*/  CS2R R6, SRZ ;  /* 0x0000000000067805 */ /* 0x020fe2000001ff00 */
[----:B0-----:R-:W-:-:S10]  /*0350*/  @!P1 IMAD.WIDE.U32 R22, R23, 0x8, R20 ;  /* 0x0000000817169825 */ /* 0x001fd400078e0014 */
[----:B------:R-:W0:Y:S01]  /*0360*/  @!P2 LDC.64 R24, c[0x0][0x3a8] ;  /* 0x0000ea00ff18ab82 */ /* 0x000e220000000a00 */
[----:B------:R-:W-:Y:S01]  /*0370*/  @!P2 IMAD.IADD R27, R3, 0x1, R11 ;  /* 0x00000001031ba824 */ /* 0x000fe200078e020b */
[----:B------:R-:W5:Y:S01]  /*0380*/  @!P1 LDG.E.64 R6, desc[UR10][R22.64] ;  /* 0x0000000a16069981 */ /* 0x000f62000c1e1b00 */
[----:B------:R-:W-:-:S05]  /*0390*/  @!P2 VIADD R11, R11, 0x80 ;  /* 0x000000800b0ba836 */ /* 0x000fca0000000000 */
[----:B------:R-:W-:-:S13]  /*03a0*/  ISETP.GE.U32.AND P0, PT, R11, R0, PT ;  /* 0x000000000b00720c */ /* 0x000fda0003f06070 */
[----:B------:R-:W0:Y:S01]  /*03b0*/  @!P0 LDC.64 R20, c[0x0][0x3a8] ;  /* 0x0000ea00ff148b82 */ /* 0x000e220000000a00 */
[----:B-1----:R-:W-:Y:S01]  /*03c0*/  CS2R R8, SRZ ;  /* 0x0000000000087805 */ /* 0x002fe2000001ff00 */
[----:B0-----:R-:W-:-:S04]  /*03d0*/  @!P2 IMAD.WIDE.U32 R24, R27, 0x8, R24 ;  /* 0x000000081b18a825 */ /* 0x001fc800078e0018 */
[----:B------:R-:W-:Y:S01]  /*03e0*/  @!P0 IMAD.IADD R11, R3, 0x1, R11 ;  /* 0x00000001030b8824 */ /* 0x000fe200078e020b */
[----:B------:R0:W5:Y:S03]  /*03f0*/  @!P2 LDG.E.64 R8, desc[UR10][R24.64] ;  /* 0x0000000a1808a981 */ /* 0x000166000c1e1b00 */
[----:B------:R-:W-:Y:S01]  /*0400*/  @!P0 IMAD.WIDE.U32 R20, R11, 0x8, R20 ;  /* 0x000000080b148825 */ /* 0x000fe200078e0014 */
[----:B------:R-:W-:-:S06]  /*0410*/  CS2R R10, SRZ ;  /* 0x00000000000a7805 */ /* 0x000fcc000001ff00 */
[----:B------:R1:W5:Y:S01]  /*0420*/  @!P0 LDG.E.64 R10, desc[UR10][R20.64] ;  /* 0x0000000a140a8981 */ /* 0x000362000c1e1b00 */
[----:B------:R-:W-:Y:S02]  /*0430*/  UMOV UR8, UR5 ;  /* 0x0000000500087c82 */ /* 0x000fe40008000000 */
[----:B------:R-:W-:Y:S01]  /*0440*/  IMAD.U32 R26, RZ, RZ, UR8 ;  /* 0x00000008ff1a7e24 */ /* 0x000fe2000f8e00ff */
[----:B------:R-:W-:Y:S02]  /*0450*/  UMOV UR9, UR5 ;  /* 0x0000000500097c82 */ /* 0x000fe40008000000 */
[----:B0-----:R-:W-:Y:S01]  /*0460*/  IMAD.U32 R25, RZ, RZ, UR9 ;  /* 0x00000009ff197e24 */ /* 0x001fe2000f8e00ff */
[----:B----4-:R-:W-:Y:S01]  /*0470*/  DSETP.MAX.AND P0, P1, R4, UR4, PT ;  /* 0x0000000404007e2a */ /* 0x010fe2000b90f000 */
[----:B------:R-:W-:-:S05]  /*0480*/  IMAD.MOV.U32 R22, RZ, RZ, R5 ;  /* 0x000000ffff167224 */ /* 0x000fca00078e0005 */
[----:B------:R-:W-:Y:S01]  /*0490*/  FSEL R23, R22, UR8, P0 ;  /* 0x0000000816177c08 */ /* 0x000fe20008000000 */
[----:B------:R-:W-:Y:S01]  /*04a0*/  IMAD.MOV.U32 R22, RZ, RZ, R4 ;  /* 0x000000ffff167224 */ /* 0x000fe200078e0004 */
[----:B------:R-:W-:-:S06]  /*04b0*/  UMOV UR8, UR4 ;  /* 0x0000000400087c82 */ /* 0x000fcc0008000000 */
[----:B------:R-:W-:Y:S02]  /*04c0*/  @P1 LOP3.LUT R23, R26, 0x80000, RZ, 0xfc, !PT ;  /* 0x000800001a171812 */ /* 0x000fe400078efcff */
[----:B-1----:R-:W-:-:S03]  /*04d0*/  SEL R20, R22, UR8, P0 ;  /* 0x0000000816147c07 */ /* 0x002fc60008000000 */
[----:B------:R-:W-:Y:S01]  /*04e0*/  IMAD.MOV.U32 R21, RZ, RZ, R23 ;  /* 0x000000ffff157224 */ /* 0x000fe200078e0017 */
[----:B--2---:R-:W-:Y:S01]  /*04f0*/  DSETP.MAX.AND P2, P3, R12, UR4, PT ;  /* 0x000000040c007e2a */ /* 0x004fe2000bb4f000 */
[----:B------:R-:W-:-:S04]  /*0500*/  IMAD.MOV.U32 R22, RZ, RZ, R20 ;  /* 0x000000ffff167224 */ /* 0x000fc800078e0014 */
[----:B------:R-:W-:Y:S01]  /*0510*/  DSETP.MIN.AND P0, P1, R20, UR6, PT ;  /* 0x0000000614007e2a */ /* 0x000fe2000b900000 */
[----:B------:R-:W-:Y:S01]  /*0520*/  IMAD.MOV.U32 R20, RZ, RZ, R13 ;  /* 0x000000ffff147224 */ /* 0x000fe200078e000d */
[----:B------:R-:W-:-:S04]  /*0530*/  UMOV UR8, UR7 ;  /* 0x0000000700087c82 */ /* 0x000fc80008000000 */
[----:B------:R-:W-:Y:S02]  /*0540*/  FSEL R23, R21, UR8, P0 ;  /* 0x0000000815177c08 */ /* 0x000fe40008000000 */
[----:B------:R-:W-:Y:S01]  /*0550*/  FSEL R21, R20, UR9, P2 ;  /* 0x0000000914157c08 */ /* 0x000fe20009000000 */
[----:B------:R-:W-:Y:S01]  /*0560*/  IMAD.MOV.U32 R20, RZ, RZ, R12 ;  /* 0x000000ffff147224 */ /* 0x000fe200078e000c */
[----:B------:R-:W-:Y:S01]  /*0570*/  UMOV UR9, UR4 ;  /* 0x0000000400097c82 */ /* 0x000fe20008000000 */
[----:B------:R-:W-:Y:S01]  /*0580*/  IMAD.U32 R24, RZ, RZ, UR8 ;  /* 0x00000008ff187e24 */ /* 0x000fe2000f8e00ff */
[----:B------:R-:W-:Y:S02]  /*0590*/  @P3 LOP3.LUT R21, R25, 0x80000, RZ, 0xfc, !PT ;  /* 0x0008000019153812 */ /* 0x000fe400078efcff */
[----:B------:R-:W-:Y:S01]  /*05a0*/  SEL R20, R20, UR9, P2 ;  /* 0x0000000914147c07 */ /* 0x000fe20009000000 */
[----:B------:R-:W-:Y:S01]  /*05b0*/  UMOV UR8, UR6 ;  /* 0x0000000600087c82 */ /* 0x000fe20008000000 */
[----:B------:R-:W-:Y:S01]  /*05c0*/  @P1 LOP3.LUT R23, R24, 0x80000, RZ, 0xfc, !PT ;  /* 0x0008000018171812 */ /* 0x000fe200078efcff */
[----:B------:R-:W-:Y:S01]  /*05d0*/  DSETP.NAN.AND P1, PT, R4, R4, PT ;  /* 0x000000040400722a */ /* 0x000fe20003f28000 */
[----:B------:R-:W-:-:S02]  /*05e0*/  SEL R22, R22, UR8, P0 ;  /* 0x0000000816167c07 */ /* 0x000fc40008000000 */
[----:B------:R-:W-:Y:S01]  /*05f0*/  DSETP.MIN.AND P2, P3, R20, UR6, PT ;  /* 0x0000000614007e2a */ /* 0x000fe2000bb40000 */
[----:B------:R-:W-:Y:S02]  /*0600*/  UMOV UR8, UR7 ;  /* 0x0000000700087c82 */ /* 0x000fe40008000000 */
[----:B------:R-:W-:Y:S01]  /*0610*/  FSEL R4, R22, R4, !P1 ;  /* 0x0000000416047208 */ /* 0x000fe20004800000 */
[----:B------:R-:W-:Y:S01]  /*0620*/  IMAD.MOV.U32 R22, RZ, RZ, R20 ;  /* 0x000000ffff167224 */ /* 0x000fe200078e0014 */
[----:B---3--:R-:W-:Y:S01]  /*0630*/  DSETP.MAX.AND P0, P4, R18, UR4, PT ;  /* 0x0000000412007e2a */ /* 0x008fe2000bc0f000 */
[----:B------:R-:W-:Y:S01]  /*0640*/  IMAD.MOV.U32 R20, RZ, RZ, R19 ;  /* 0x000000ffff147224 */ /* 0x000fe200078e0013 */
[----:B------:R-:W-:Y:S01]  /*0650*/  FSEL R5, R23, R5, !P1 ;  /* 0x0000000517057208 */ /* 0x000fe20004800000 */
[----:B------:R-:W-:Y:S01]  /*0660*/  IMAD.U32 R24, RZ, RZ, UR8 ;  /* 0x00000008ff187e24 */ /* 0x000fe2000f8e00ff */
[----:B------:R-:W-:Y:S01]  /*0670*/  UMOV UR9, UR5 ;  /* 0x0000000500097c82 */ /* 0x000fe20008000000 */
[----:B------:R-:W-:Y:S01]  /*0680*/  FSEL R23, R21, UR8, P2 ;  /* 0x0000000815177c08 */ /* 0x000fe20009000000 */
[----:B------:R-:W-:Y:S01]  /*0690*/  UMOV UR8, UR6 ;  /* 0x0000000600087c82 */ /* 0x000fe20008000000 */
[----:B------:R-:W-:Y:S01]  /*06a0*/  FSEL R21, R20, UR9, P0 ;  /* 0x0000000914157c08 */ /* 0x000fe20008000000 */
[----:B------:R-:W-:Y:S01]  /*06b0*/  IMAD.MOV.U32 R20, RZ, RZ, R18 ;  /* 0x000000ffff147224 */ /* 0x000fe200078e0012 */
[----:B------:R-:W-:Y:S01]  /*06c0*/  MOV R25, UR9 ;  /* 0x0000000900197c02 */ /* 0x000fe20008000f00 */
[----:B------:R-:W-:Y:S01]  /*06d0*/  DSETP.NAN.AND P1, PT, R12, R12, PT ;  /* 0x0000000c0c00722a */ /* 0x000fe20003f28000 */
[----:B------:R-:W-:-:S02]  /*06e0*/  @P3 LOP3.LUT R23, R24, 0x80000, RZ, 0xfc, !PT ;  /* 0x0008000018173812 */ /* 0x000fc400078efcff */
[----:B------:R-:W-:Y:S01]  /*06f0*/  SEL R22, R22, UR8, P2 ;  /* 0x0000000816167c07 */ /* 0x000fe20009000000 */
[----:B------:R-:W-:Y:S01]  /*0700*/  UMOV UR8, UR4 ;  /* 0x0000000400087c82 */ /* 0x000fe20008000000 */
[----:B------:R-:W-:Y:S01]  /*0710*/  @P4 LOP3.LUT R21, R25, 0x80000, RZ, 0xfc, !PT ;  /* 0x0008000019154812 */ /* 0x000fe200078efcff */
[----:B------:R-:W-:Y:S01]  /*0720*/  DSETP.MAX.AND P2, P3, R16, UR4, PT ;  /* 0x0000000410007e2a */ /* 0x000fe2000bb4f000 */
[----:B------:R-:W-:Y:S01]  /*0730*/  SEL R20, R20, UR8, P0 ;  /* 0x0000000814147c07 */ /* 0x000fe20008000000 */
[----:B------:R-:W-:Y:S01]  /*0740*/  UMOV UR8, UR5 ;  /* 0x0000000500087c82 */ /* 0x000fe20008000000 */
[----:B------:R-:W-:Y:S01]  /*0750*/  FSEL R12, R22, R12, !P1 ;  /* 0x0000000c160c7208 */ /* 0x000fe20004800000 */
[----:B------:R-:W-:Y:S01]  /*0760*/  IMAD.MOV.U32 R22, RZ, RZ, R17 ;  /* 0x000000ffff167224 */ /* 0x000fe200078e0011 */
[----:B------:R-:W-:Y:S01]  /*0770*/  FSEL R13, R23, R13, !P1 ;  /* 0x0000000d170d7208 */ /* 0x000fe20004800000 */
[----:B------:R-:W-:Y:S01]  /*0780*/  IMAD.U32 R24, RZ, RZ, UR8 ;  /* 0x00000008ff187e24 */ /* 0x000fe2000f8e00ff */
[----:B------:R-:W-:-:S02]  /*0790*/  DSETP.MIN.AND P1, P0, R20, UR6, PT ;  /* 0x0000000614007e2a */ /* 0x000fc4000b820000 */
[----:B------:R-:W-:Y:S01]  /*07a0*/  FSEL R23, R22, UR8, P2 ;  /* 0x0000000816177c08 */ /* 0x000fe20009000000 */
[----:B------:R-:W-:Y:S01]  /*07b0*/  IMAD.MOV.U32 R22, RZ, RZ, R20 ;  /* 0x000000ffff167224 */ /* 0x000fe200078e0014 */
[----:B------:R-:W-:Y:S01]  /*07c0*/  UMOV UR8, UR7 ;  /* 0x0000000700087c82 */ /* 0x000fe20008000000 */
[----:B------:R-:W-:Y:S02]  /*07d0*/  IMAD.MOV.U32 R20, RZ, RZ, R16 ;  /* 0x000000ffff147224 */ /* 0x000fe400078e0010 */
[----:B------:R-:W-:Y:S01]  /*07e0*/  @P3 LOP3.LUT R23, R24, 0x80000, RZ, 0xfc, !PT ;  /* 0x0008000018173812 */ /* 0x000fe200078efcff */
[----:B------:R-:W-:Y:S01]  /*07f0*/  IMAD.U32 R24, RZ, RZ, UR8 ;  /* 0x00000008ff187e24 */ /* 0x000fe2000f8e00ff */
[----:B------:R-:W-:Y:S01]  /*0800*/  FSEL R25, R21, UR8, P1 ;  /* 0x0000000815197c08 */ /* 0x000fe20008800000 */
[----:B------:R-:W-:Y:S02]  /*0810*/  UMOV UR8, UR4 ;  /* 0x0000000400087c82 */ /* 0x000fe40008000000 */
[----:B------:R-:W-:Y:S01]  /*0820*/  SEL R20, R20, UR8, P2 ;  /* 0x0000000814147c07 */ /* 0x000fe20009000000 */
[----:B------:R-:W-:Y:S01]  /*0830*/  IMAD.MOV.U32 R21, RZ, RZ, R23 ;  /* 0x000000ffff157224 */ /* 0x000fe200078e0017 */
[----:B------:R-:W-:Y:S01]  /*0840*/  @P0 LOP3.LUT R25, R24, 0x80000, RZ, 0xfc, !PT ;  /* 0x0008000018190812 */ /* 0x000fe200078efcff */
[----:B------:R-:W-:Y:S01]  /*0850*/  UMOV UR8, UR6 ;  /* 0x0000000600087c82 */ /* 0x000fe20008000000 */
[----:B------:R-:W-:-:S03]  /*0860*/  DSETP.NAN.AND P0, PT, R18, R18, PT ;  /* 0x000000121200722a */ /* 0x000fc60003f08000 */
[----:B------:R-:W-:Y:S01]  /*0870*/  DSETP.MIN.AND P4, P3, R20, UR6, PT ;  /* 0x0000000614007e2a */ /* 0x000fe2000bb80000 */
[----:B------:R-:W-:Y:S01]  /*0880*/  SEL R22, R22, UR8, P1 ;  /* 0x0000000816167c07 */ /* 0x000fe20008800000 */
[----:B------:R-:W-:Y:S01]  /*0890*/  IMAD.MOV.U32 R23, RZ, RZ, R25 ;  /* 0x000000ffff177224 */ /* 0x000fe200078e0019 */
[----:B------:R-:W-:Y:S02]  /*08a0*/  UMOV UR8, UR7 ;  /* 0x0000000700087c82 */ /* 0x000fe40008000000 */
[----:B------:R-:W-:Y:S01]  /*08b0*/  FSEL R18, R22, R18, !P0 ;  /* 0x0000001216127208 */ /* 0x000fe20004000000 */
[----:B------:R-:W-:Y:S01]  /*08c0*/  IMAD.MOV.U32 R22, RZ, RZ, R21 ;  /* 0x000000ffff167224 */ /* 0x000fe200078e0015 */
[----:B------:R-:W-:Y:S01]  /*08d0*/  FSEL R19, R23, R19, !P0 ;  /* 0x0000001317137208 */ /* 0x000fe20004000000 */
[----:B------:R-:W-:Y:S01]  /*08e0*/  IMAD.U32 R23, RZ, RZ, UR8 ;  /* 0x00000008ff177e24 */ /* 0x000fe2000f8e00ff */
[----:B------:R-:W-:Y:S02]  /*08f0*/  DSETP.MAX.AND P1, P2, R14, UR4, PT ;  /* 0x000000040e007e2a */ /* 0x000fe4000ba2f000 */
[----:B------:R-:W-:Y:S01]  /*0900*/  FSEL R25, R22, UR8, P4 ;  /* 0x0000000816197c08 */ /* 0x000fe2000a000000 */
[----:B------:R-:W-:-:S02]  /*0910*/  UMOV UR8, UR6 ;  /* 0x0000000600087c82 */ /* 0x000fc40008000000 */
[----:B------:R-:W-:Y:S01]  /*0920*/  @P3 LOP3.LUT R25, R23, 0x80000, RZ, 0xfc, !PT ;  /* 0x0008000017193812 */ /* 0x000fe200078efcff */
[----:B------:R-:W-:Y:S01]  /*0930*/  DSETP.NAN.AND P3, PT, R16, R16, PT ;  /* 0x000000101000722a */ /* 0x000fe20003f68000 */
[----:B------:R-:W-:Y:S01]  /*0940*/  SEL R20, R20, UR8, P4 ;  /* 0x0000000814147c07 */ /* 0x000fe2000a000000 */
[----:B------:R-:W-:Y:S02]  /*0950*/  IMAD.MOV.U32 R21, RZ, RZ, R15 ;  /* 0x000000ffff157224 */ /* 0x000fe400078e000f */
[----:B------:R-:W-:Y:S02]  /*0960*/  IMAD.U32 R22, RZ, RZ, UR9 ;  /* 0x00000009ff167e24 */ /* 0x000fe4000f8e00ff */
[----:B------:R-:W-:Y:S01]  /*0970*/  FSEL R16, R20, R16, !P3 ;  /* 0x0000001014107208 */ /* 0x000fe20005800000 */
[----:B------:R-:W-:Y:S01]  /*0980*/  IMAD.MOV.U32 R20, RZ, RZ, R14 ;  /* 0x000000ffff147224 */ /* 0x000fe200078e000e */
[----:B------:R-:W-:Y:S01]  /*0990*/  FSEL R23, R21, UR9, P1 ;  /* 0x0000000915177c08 */ /* 0x000fe20008800000 */
[----:B-----5:R-:W-:Y:S01]  /*09a0*/  DSETP.MAX.AND P0, P4, R6, UR4, PT ;  /* 0x0000000406007e2a */ /* 0x020fe2000bc0f000 */
[----:B------:R-:W-:Y:S01]  /*09b0*/  UMOV UR8, UR4 ;  /* 0x0000000400087c82 */ /* 0x000fe20008000000 */
[----:B------:R-:W-:Y:S01]  /*09c0*/  @P2 LOP3.LUT R23, R22, 0x80000, RZ, 0xfc, !PT ;  /* 0x0008000016172812 */ /* 0x000fe200078efcff */
[----:B------:R-:W-:Y:S01]  /*09d0*/  IMAD.MOV.U32 R21, RZ, RZ, R25 ;  /* 0x000000ffff157224 */ /* 0x000fe200078e0019 */
[----:B------:R-:W-:Y:S01]  /*09e0*/  SEL R22, R20, UR8, P1 ;  /* 0x0000000814167c07 */ /* 0x000fe20008800000 */
[----:B------:R-:W-:-:S03]  /*09f0*/  IMAD.MOV.U32 R20, RZ, RZ, R7 ;  /* 0x000000ffff147224 */ /* 0x000fc600078e0007 */
[----:B------:R-:W-:Y:S01]  /*0a00*/  FSEL R17, R21, R17, !P3 ;  /* 0x0000001115117208 */ /* 0x000fe20005800000 */
[----:B------:R-:W-:Y:S01]  /*0a10*/  IMAD.U32 R24, RZ, RZ, UR9 ;  /* 0x00000009ff187e24 */ /* 0x000fe2000f8e00ff */
[----:B------:R-:W-:Y:S01]  /*0a20*/  FSEL R21, R20, UR9, P0 ;  /* 0x0000000914157c08 */ /* 0x000fe20008000000 */
[----:B------:R-:W-:-:S03]  /*0a30*/  IMAD.MOV.U32 R20, RZ, RZ, R6 ;  /* 0x000000ffff147224 */ /* 0x000fc600078e0006 */
[----:B------:R-:W-:Y:S02]  /*0a40*/  @P4 LOP3.LUT R21, R24, 0x80000, RZ, 0xfc, !PT ;  /* 0x0008000018154812 */ /* 0x000fe400078efcff */
[----:B------:R-:W-:Y:S01]  /*0a50*/  SEL R20, R20, UR8, P0 ;  /* 0x0000000814147c07 */ /* 0x000fe20008000000 */
[----:B------:R-:W-:Y:S01]  /*0a60*/  DSETP.MIN.AND P1, P2, R22, UR6, PT ;  /* 0x0000000616007e2a */ /* 0x000fe2000ba20000 */
[----:B------:R-:W-:-:S04]  /*0a70*/  UMOV UR8, UR7 ;  /* 0x0000000700087c82 */ /* 0x000fc80008000000 */
[----:B------:R-:W-:Y:S01]  /*0a80*/  DSETP.MIN.AND P0, P3, R20, UR6, PT ;  /* 0x0000000614007e2a */ /* 0x000fe2000bb00000 */
[----:B------:R-:W-:Y:S02]  /*0a90*/  IMAD.MOV.U32 R24, RZ, RZ, R22 ;  /* 0x000000ffff187224 */ /* 0x000fe400078e0016 */
[----:B------:R-:W-:Y:S01]  /*0aa0*/  IMAD.U32 R22, RZ, RZ, UR8 ;  /* 0x00000008ff167e24 */ /* 0x000fe2000f8e00ff */
[----:B------:R-:W-:Y:S01]  /*0ab0*/  FSEL R23, R23, UR8, P1 ;  /* 0x0000000817177c08 */ /* 0x000fe20008800000 */
[----:B------:R-:W-:Y:S01]  /*0ac0*/  IMAD.MOV.U32 R25, RZ, RZ, R20 ;  /* 0x000000ffff197224 */ /* 0x000fe200078e0014 */
[----:B------:R-:W-:Y:S01]  /*0ad0*/  FSEL R21, R21, UR8, P0 ;  /* 0x0000000815157c08 */ /* 0x000fe20008000000 */
[----:B------:R-:W-:Y:S01]  /*0ae0*/  IMAD.U32 R20, RZ, RZ, UR8 ;  /* 0x00000008ff147e24 */ /* 0x000fe2000f8e00ff */
[----:B------:R-:W-:Y:S01]  /*0af0*/  UMOV UR8, UR6 ;  /* 0x0000000600087c82 */ /* 0x000fe20008000000 */
[----:B------:R-:W-:Y:S02]  /*0b00*/  @P2 LOP3.LUT R23, R22, 0x80000, RZ, 0xfc, !PT ;  /* 0x0008000016172812 */ /* 0x000fe400078efcff */
[----:B------:R-:W-:Y:S01]  /*0b10*/  SEL R22, R24, UR8, P1 ;  /* 0x0000000818167c07 */ /* 0x000fe20008800000 */
[----:B------:R-:W-:-:S02]  /*0b20*/  DSETP.NAN.AND P1, PT, R6, R6, PT ;  /* 0x000000060600722a */ /* 0x000fc40003f28000 */
[----:B------:R-:W-:Y:S02]  /*0b30*/  @P3 LOP3.LUT R21, R20, 0x80000, RZ, 0xfc, !PT ;  /* 0x0008000014153812 */ /* 0x000fe400078efcff */
[----:B------:R-:W-:Y:S01]  /*0b40*/  SEL R20, R25, UR8, P0 ;  /* 0x0000000819147c07 */ /* 0x000fe20008000000 */
[----:B------:R-:W-:Y:S02]  /*0b50*/  DSETP.NAN.AND P4, PT, R14, R14, PT ;  /* 0x0000000e0e00722a */ /* 0x000fe40003f88000 */
[----:B------:R-:W-:Y:S01]  /*0b60*/  DSETP.MAX.AND P2, P3, R8, UR4, PT ;  /* 0x0000000408007e2a */ /* 0x000fe2000bb4f000 */
[----:B------:R-:W-:Y:S01]  /*0b70*/  FSEL R6, R20, R6, !P1 ;  /* 0x0000000614067208 */ /* 0x000fe20004800000 */
[----:B------:R-:W-:Y:S01]  /*0b80*/  IMAD.MOV.U32 R20, RZ, RZ, R9 ;  /* 0x000000ffff147224 */ /* 0x000fe200078e0009 */
[----:B------:R-:W-:Y:S01]  /*0b90*/  UMOV UR8, UR5 ;  /* 0x0000000500087c82 */ /* 0x000fe20008000000 */
[----:B------:R-:W-:Y:S02]  /*0ba0*/  FSEL R14, R22, R14, !P4 ;  /* 0x0000000e160e7208 */ /* 0x000fe40006000000 */
[----:B------:R-:W-:Y:S01]  /*0bb0*/  FSEL R15, R23, R15, !P4 ;  /* 0x0000000f170f7208 */ /* 0x000fe20006000000 */
[----:B------:R-:W-:Y:S01]  /*0bc0*/  DSETP.MAX.AND P0, P4, R10, UR4, PT ;  /* 0x000000040a007e2a */ /* 0x000fe2000bc0f000 */
[----:B------:R-:W-:Y:S01]  /*0bd0*/  FSEL R23, R20, UR8, P2 ;  /* 0x0000000814177c08 */ /* 0x000fe20009000000 */
[----:B------:R-:W-:Y:S01]  /*0be0*/  IMAD.MOV.U32 R20, RZ, RZ, R11 ;  /* 0x000000ffff147224 */ /* 0x000fe200078e000b */
[----:B------:R-:W-:-:S02]  /*0bf0*/  FSEL R7, R21, R7, !P1 ;  /* 0x0000000715077208 */ /* 0x000fc40004800000 */
[----:B------:R-:W-:Y:S02]  /*0c00*/  MOV R22, UR8 ;  /* 0x0000000800167c02 */ /* 0x000fe40008000f00 */
[----:B------:R-:W-:Y:S01]  /*0c10*/  FSEL R21, R20, UR9, P0 ;  /* 0x0000000914157c08 */ /* 0x000fe20008000000 */
[----:B------:R-:W-:Y:S01]  /*0c20*/  IMAD.MOV.U32 R20, RZ, RZ, R8 ;  /* 0x000000ffff147224 */ /* 0x000fe200078e0008 */
[----:B------:R-:W-:Y:S01]  /*0c30*/  UMOV UR8, UR4 ;  /* 0x0000000400087c82 */ /* 0x000fe20008000000 */
[----:B------:R-:W-:Y:S01]  /*0c40*/  @P3 LOP3.LUT R23, R22, 0x80000, RZ, 0xfc, !PT ;  /* 0x0008000016173812 */ /* 0x000fe200078efcff */
[----:B------:R-:W-:Y:S02]  /*0c50*/  IMAD.U32 R24, RZ, RZ, UR9 ;  /* 0x00000009ff187e24 */ /* 0x000fe4000f8e00ff */
[----:B------:R-:W-:Y:S01]  /*0c60*/  SEL R22, R20, UR8, P2 ;  /* 0x0000000814167c07 */ /* 0x000fe20009000000 */
[----:B------:R-:W-:Y:S02]  /*0c70*/  IMAD.MOV.U32 R20, RZ, RZ, R10 ;  /* 0x000000ffff147224 */ /* 0x000fe400078e000a */
[----:B------:R-:W-:-:S03]  /*0c80*/  @P4 LOP3.LUT R21, R24, 0x80000, RZ, 0xfc, !PT ;  /* 0x0008000018154812 */ /* 0x000fc600078efcff */
[----:B------:R-:W-:Y:S01]  /*0c90*/  SEL R20, R20, UR4, P0 ;  /* 0x0000000414147c07 */ /* 0x000fe20008000000 */
[----:B------:R-:W-:Y:S01]  /*0ca0*/  DSETP.MIN.AND P1, P0, R22, UR6, PT ;  /* 0x0000000616007e2a */ /* 0x000fe2000b820000 */
[----:B------:R-:W-:Y:S02]  /*0cb0*/  IMAD.MOV.U32 R24, RZ, RZ, R22 ;  /* 0x000000ffff187224 */ /* 0x000fe400078e0016 */
[----:B------:R-:W-:Y:S02]  /*0cc0*/  IMAD.MOV.U32 R25, RZ, RZ, R21 ;  /* 0x000000ffff197224 */ /* 0x000fe400078e0015 */
[----:B------:R-:W-:Y:S01]  /*0cd0*/  DSETP.MIN.AND P2, P3, R20, UR6, PT ;  /* 0x0000000614007e2a */ /* 0x000fe2000bb40000 */
[----:B------:R-:W-:Y:S01]  /*0ce0*/  IMAD.MOV.U32 R22, RZ, RZ, R20 ;  /* 0x000000ffff167224 */ /* 0x000fe200078e0014 */
[----:B------:R-:W-:Y:S01]  /*0cf0*/  UMOV UR4, UR7 ;  /* 0x0000000700047c82 */ /* 0x000fe20008000000 */
[----:B------:R-:W-:Y:S01]  /*0d00*/  UMOV UR5, UR7 ;  /* 0x0000000700057c82 */ /* 0x000fe20008000000 */
[----:B------:R-:W-:-:S02]  /*0d10*/  FSEL R21, R23, UR4, P1 ;  /* 0x0000000417157c08 */ /* 0x000fc40008800000 */
[----:B------:R-:W-:Y:S02]  /*0d20*/  FSEL R23, R25, UR5, P2 ;  /* 0x0000000519177c08 */ /* 0x000fe40009000000 */
[----:B------:R-:W-:Y:S02]  /*0d30*/  SEL R22, R22, UR6, P2 ;  /* 0x0000000616167c07 */ /* 0x000fe40009000000 */
[----:B------:R-:W-:Y:S01]  /*0d40*/  ISETP.GE.U32.AND P2, PT, R2, R0, PT ;  /* 0x000000000200720c */ /* 0x000fe20003f46070 */
[----:B------:R-:W-:Y:S01]  /*0d50*/  IMAD.U32 R20, RZ, RZ, UR4 ;  /* 0x00000004ff147e24 */ /* 0x000fe2000f8e00ff */
[----:B------:R-:W-:Y:S01]  /*0d60*/  UMOV UR4, UR6 ;  /* 0x0000000600047c82 */ /* 0x000fe20008000000 */
[----:B------:R-:W-:-:S03]  /*0d70*/  IMAD.U32 R25, RZ, RZ, UR5 ;  /* 0x00000005ff197e24 */ /* 0x000fc6000f8e00ff */
[----:B------:R-:W-:Y:S01]  /*0d80*/  @P0 LOP3.LUT R21, R20, 0x80000, RZ, 0xfc, !PT ;  /* 0x0008000014150812 */ /* 0x000fe200078efcff */
[----:B------:R-:W-:Y:S01]  /*0d90*/  DSETP.NAN.AND P0, PT, R8, R8, PT ;  /* 0x000000080800722a */ /* 0x000fe20003f08000 */
[----:B------:R-:W-:Y:S01]  /*0da0*/  SEL R20, R24, UR4, P1 ;  /* 0x0000000418147c07 */ /* 0x000fe20008800000 */
[----:B------:R-:W-:Y:S01]  /*0db0*/  DSETP.NAN.AND P1, PT, R10, R10, PT ;  /* 0x0000000a0a00722a */ /* 0x000fe20003f28000 */
[----:B------:R-:W-:Y:S01]  /*0dc0*/  @P3 LOP3.LUT R23, R25, 0x80000, RZ, 0xfc, !PT ;  /* 0x0008000019173812 */ /* 0x000fe200078efcff */
[----:B------:R-:W-:Y:S04]  /*0dd0*/  BSSY.RECONVERGENT B0, `(.L_x_17747) ;  /* 0x0000037000007945 */ /* 0x000fe80003800200 */
[----:B------:R-:W-:Y:S01]  /*0de0*/  BSSY.RELIABLE B1, `(.L_x_17748) ;  /* 0x000002f000017945 */ /* 0x000fe20003800100 */
        /* <DEDUP_REMOVED lines=17> */
.L_x_17749:
[----:B------:R-:W-:-:S13]  /*0f00*/  ISETP.GE.U32.AND P0, PT, R2, R0, PT ;  /* 0x000000000200720c */ /* 0x000fda0003f06070 */
[----:B------:R-:W-:Y:S05]  /*0f10*/  @P0 BRA `(.L_x_17751) ;  /* 0x0000000000300947 */ /* 0x000fea0003800000 */
[----:B0-----:R-:W0:Y:S01]  /*0f20*/  LDC.64 R4, c[0x0][0x3a0] ;  /* 0x0000e800ff047b82 */ /* 0x001e220000000a00 */
[----:B------:R-:W-:Y:S02]  /*0f30*/  IMAD.IADD R13, R3, 0x1, R2 ;  /* 0x00000001030d7824 */ /* 0x000fe400078e0202 */
[----:B------:R-:W-:Y:S02]  /*0f40*/  VIADD R2, R2, 0x80 ;  /* 0x0000008002027836 */ /* 0x000fe40000000000 */
[----:B0-----:R-:W-:-:S05]  /*0f50*/  IMAD.WIDE.U32 R4, R13, 0x8, R4 ;  /* 0x000000080d047825 */ /* 0x001fca00078e0004 */
[----:B------:R1:W-:Y:S02]  /*0f60*/  STG.E.64 desc[UR10][R4.64], R18 ;  /* 0x0000001204007986 */ /* 0x0003e4000c101b0a */
.L_x_17750:
[----:B------:R-:W-:-:S13]  /*0f70*/  ISETP.GE.U32.AND P0, PT, R2, R0, PT ;  /* 0x000000000200720c */ /* 0x000fda0003f06070 */
[----:B------:R-:W-:Y:S05]  /*0f80*/  @P0 BRA `(.L_x_17752) ;  /* 0x0000000000300947 */ /* 0x000fea0003800000 */
[----:B01----:R-:W0:Y:S01]  /*0f90*/  LDC.64 R4, c[0x0][0x3a0] ;  /* 0x0000e800ff047b82 */ /* 0x003e220000000a00 */
[----:B------:R-:W-:Y:S02]  /*0fa0*/  IMAD.IADD R13, R3, 0x1, R2 ;  /* 0x00000001030d7824 */ /* 0x000fe400078e0202 */
[----:B------:R-:W-:Y:S02]  /*0fb0*/  VIADD R2, R2, 0x80 ;  /* 0x0000008002027836 */ /* 0x000fe40000000000 */
[----:B0-----:R-:W-:-:S05]  /*0fc0*/  IMAD.WIDE.U32 R4, R13, 0x8, R4 ;  /* 0x000000080d047825 */ /* 0x001fca00078e0004 */
[----:B------:R1:W-:Y:S02]  /*0fd0*/  STG.E.64 desc[UR10][R4.64], R16 ;  /* 0x0000001004007986 */ /* 0x0003e4000c101b0a */
.L_x_17751:
[----:B------:R-:W-:-:S13]  /*0fe0*/  ISETP.GE.U32.AND P0, PT, R2, R0, PT ;  /* 0x000000000200720c */ /* 0x000fda0003f06070 */
[----:B------:R-:W-:Y:S05]  /*0ff0*/  @P0 BRA `(.L_x_17753) ;  /* 0x0000000000340947 */ /* 0x000fea0003800000 */
[----:B01----:R-:W0:Y:S01]  /*1000*/  LDC.64 R4, c[0x0][0x3a0] ;  /* 0x0000e800ff047b82 */ /* 0x003e220000000a00 */
[----:B------:R-:W-:Y:S02]  /*1010*/  IMAD.IADD R13, R3, 0x1, R2 ;  /* 0x00000001030d7824 */ /* 0x000fe400078e0202 */
[----:B------:R-:W-:Y:S02]  /*1020*/  VIADD R2, R2, 0x80 ;  /* 0x0000008002027836 */ /* 0x000fe40000000000 */
[----:B0-----:R-:W-:-:S05]  /*1030*/  IMAD.WIDE.U32 R4, R13, 0x8, R4 ;  /* 0x000000080d047825 */ /* 0x001fca00078e0004 */
[----:B------:R2:W-:Y:S02]  /*1040*/  STG.E.64 desc[UR10][R4.64], R14 ;  /* 0x0000000e04007986 */ /* 0x0005e4000c101b0a */
.L_x_17752:
        /* <DEDUP_REMOVED lines=8> */
.L_x_17753:
[----:B------:R-:W-:Y:S05]  /*10d0*/  BSYNC.RELIABLE B1 ;  /* 0x0000000000017941 */ /* 0x000fea0003800100 */
.L_x_17748:
[----:B------:R-:W-:-:S13]  /*10e0*/  ISETP.GE.U32.AND P0, PT, R2, R0, PT ;  /* 0x000000000200720c */ /* 0x000fda0003f06070 */
[----:B012---:R-:W0:Y:S01]  /*10f0*/  @!P0 LDC.64 R4, c[0x0][0x3a0] ;  /* 0x0000e800ff048b82 */ /* 0x007e220000000a00 */
[----:B------:R-:W-:Y:S01]  /*1100*/  @!P0 IADD3 R7, PT, PT, R3, R2, RZ ;  /* 0x0000000203078210 */ /* 0x000fe20007ffe0ff */
[----:B------:R-:W-:-:S04]  /*1110*/  @!P0 VIADD R2, R2, 0x80 ;  /* 0x0000008002028836 */ /* 0x000fc80000000000 */
[----:B0-----:R-:W-:-:S05]  /*1120*/  @!P0 IMAD.WIDE.U32 R4, R7, 0x8, R4 ;  /* 0x0000000807048825 */ /* 0x001fca00078e0004 */
[----:B------:R3:W-:Y:S02]  /*1130*/  @!P0 STG.E.64 desc[UR10][R4.64], R8 ;  /* 0x0000000804008986 */ /* 0x0007e4000c101b0a */
.L_x_17754:
[----:B------:R-:W-:Y:S05]  /*1140*/  BSYNC.RECONVERGENT B0 ;  /* 0x0000000000007941 */ /* 0x000fea0003800200 */
.L_x_17747:
        /* <DEDUP_REMOVED lines=8> */
.L_x_17746:
[----:B------:R-:W0:Y:S01]  /*11d0*/  S2R R0, SR_TID.X ;  /* 0x0000000000007919 */ /* 0x000e220000002100 */
[----:B------:R-:W1:Y:S01]  /*11e0*/  LDC.64 R4, c[0x0][0x3a8] ;  /* 0x0000ea00ff047b82 */ /* 0x000e620000000a00 */
[----:B------:R-:W2:Y:S01]  /*11f0*/  LDCU.64 UR4, c[0x0][0x388] ;  /* 0x00007100ff0477ac */ /* 0x000ea20008000a00 */
[----:B------:R-:W3:Y:S01]  /*1200*/  LDCU.64 UR6, c[0x0][0x390] ;  /* 0x00007200ff0677ac */ /* 0x000ee20008000a00 */
[----:B-1----:R-:W-:-:S04]  /*1210*/  IMAD.WIDE.U32 R4, R3, 0x8, R4 ;  /* 0x0000000803047825 */ /* 0x002fc800078e0004 */
[----:B0-----:R-:W-:-:S05]  /*1220*/  IMAD.WIDE.U32 R20, R0, 0x10, R4 ;  /* 0x0000001000147825 */ /* 0x001fca00078e0004 */
[----:B------:R-:W4:Y:S04]  /*1230*/  LDG.E.128 R4, desc[UR10][R20.64] ;  /* 0x0000000a14047981 */ /* 0x000f28000c1e1d00 */
[----:B------:R-:W5:Y:S04]  /*1240*/  LDG.E.128 R8, desc[UR10][R20.64+0x800] ;  /* 0x0008000a14087981 */ /* 0x000f68000c1e1d00 */
[----:B------:R-:W5:Y:S04]  /*1250*/  LDG.E.128 R12, desc[UR10][R20.64+0x1000] ;  /* 0x0010000a140c7981 */ /* 0x000f68000c1e1d00 */
[----:B------:R0:W5:Y:S01]  /*1260*/  LDG.E.128 R16, desc[UR10][R20.64+0x1800] ;  /* 0x0018000a14107981 */ /* 0x000162000c1e1d00 */
[----:B--2---:R-:W-:Y:S01]  /*1270*/  UMOV UR8, UR5 ;  /* 0x0000000500087c82 */ /* 0x004fe20008000000 */
[----:B------:R-:W-:Y:S01]  /*1280*/  UMOV UR9, UR5 ;  /* 0x0000000500097c82 */ /* 0x000fe20008000000 */
[----:B------:R-:W-:Y:S01]  /*1290*/  IMAD.U32 R22, RZ, RZ, UR8 ;  /* 0x00000008ff167e24 */ /* 0x000fe2000f8e00ff */
[----:B------:R-:W-:Y:S01]  /*12a0*/  UMOV UR12, UR5 ;  /* 0x00000005000c7c82 */ /* 0x000fe20008000000 */
[----:B----4-:R-:W-:Y:S01]  /*12b0*/  DSETP.MAX.AND P0, P1, R4, UR4, PT ;  /* 0x0000000404007e2a */ /* 0x010fe2000b90f000 */
[----:B------:R-:W-:Y:S01]  /*12c0*/  IMAD.MOV.U32 R2, RZ, RZ, R5 ;  /* 0x000000ffff027224 */ /* 0x000fe200078e0005 */
[----:B------:R-:W-:-:S04]  /*12d0*/  DSETP.MAX.AND P2, P3, R6, UR4, PT ;  /* 0x0000000406007e2a */ /* 0x000fc8000bb4f000 */
[----:B------:R-:W-:Y:S01]  /*12e0*/  FSEL R23, R2, UR8, P0 ;  /* 0x0000000802177c08 */ /* 0x000fe20008000000 */
[----:B------:R-:W-:Y:S01]  /*12f0*/  IMAD.MOV.U32 R2, RZ, RZ, R4 ;  /* 0x000000ffff027224 */ /* 0x000fe200078e0004 */
[----:B------:R-:W-:-:S04]  /*1300*/  UMOV UR8, UR4 ;  /* 0x0000000400087c82 */ /* 0x000fc80008000000 */
[----:B0-----:R-:W-:Y:S01]  /*1310*/  SEL R20, R2, UR8, P0 ;  /* 0x0000000802147c07 */ /* 0x001fe20008000000 */
[----:B------:R-:W-:Y:S01]  /*1320*/  IMAD.MOV.U32 R2, RZ, RZ, R7 ;  /* 0x000000ffff027224 */ /* 0x000fe200078e0007 */
[----:B------:R-:W-:Y:S01]  /*1330*/  @P1 LOP3.LUT R23, R22, 0x80000, RZ, 0xfc, !PT ;  /* 0x0008000016171812 */ /* 0x000fe200078efcff */
[----:B------:R-:W-:Y:S01]  /*1340*/  IMAD.U32 R22, RZ, RZ, UR9 ;  /* 0x00000009ff167e24 */ /* 0x000fe2000f8e00ff */
[----:B---3--:R-:W-:Y:S02]  /*1350*/  UMOV UR8, UR7 ;  /* 0x0000000700087c82 */ /* 0x008fe40008000000 */
[----:B------:R-:W-:Y:S02]  /*1360*/  IMAD.U32 R24, RZ, RZ, UR8 ;  /* 0x00000008ff187e24 */ /* 0x000fe4000f8e00ff */
[----:B------:R-:W-:Y:S01]  /*1370*/  IMAD.MOV.U32 R21, RZ, RZ, R23 ;  /* 0x000000ffff157224 */ /* 0x000fe200078e0017 */
[----:B------:R-:W-:Y:S01]  /*1380*/  FSEL R23, R2, UR9, P2 ;  /* 0x0000000902177c08 */ /* 0x000fe20009000000 */
[----:B------:R-:W-:Y:S01]  /*1390*/  UMOV UR9, UR4 ;  /* 0x0000000400097c82 */ /* 0x000fe20008000000 */
[----:B------:R-:W-:Y:S01]  /*13a0*/  @P3 LOP3.LUT R23, R22, 0x80000, RZ, 0xfc, !PT ;  /* 0x0008000016173812 */ /* 0x000fe200078efcff */
[----:B------:R-:W-:-:S02]  /*13b0*/  IMAD.MOV.U32 R2, RZ, RZ, R21 ;  /* 0x000000ffff027224 */ /* 0x000fc400078e0015 */
[----:B------:R-:W-:Y:S01]  /*13c0*/  DSETP.MIN.AND P0, P1, R20, UR6, PT ;  /* 0x0000000614007e2a */ /* 0x000fe2000b900000 */
[----:B------:R-:W-:Y:S02]  /*13d0*/  IMAD.MOV.U32 R22, RZ, RZ, R20 ;  /* 0x000000ffff167224 */ /* 0x000fe400078e0014 */
[----:B------:R-:W-:-:S03]  /*13e0*/  IMAD.MOV.U32 R21, RZ, RZ, R23 ;  /* 0x000000ffff157224 */ /* 0x000fc600078e0017 */
[----:B------:R-:W-:Y:S01]  /*13f0*/  FSEL R25, R2, UR8, P0 ;  /* 0x0000000802197c08 */ /* 0x000fe20008000000 */
[----:B------:R-:W-:Y:S01]  /*1400*/  IMAD.MOV.U32 R2, RZ, RZ, R6 ;  /* 0x000000ffff027224 */ /* 0x000fe200078e0006 */
[----:B------:R-:W-:Y:S02]  /*1410*/  UMOV UR8, UR6 ;  /* 0x0000000600087c82 */ /* 0x000fe40008000000 */
[----:B------:R-:W-:Y:S01]  /*1420*/  SEL R22, R22, UR8, P0 ;  /* 0x0000000816167c07 */ /* 0x000fe20008000000 */
[----:B------:R-:W-:Y:S01]  /*1430*/  UMOV UR8, UR7 ;  /* 0x0000000700087c82 */ /* 0x000fe20008000000 */
[----:B------:R-:W-:Y:S01]  /*1440*/  SEL R20, R2, UR9, P2 ;  /* 0x0000000902147c07 */ /* 0x000fe20009000000 */
[----:B------:R-:W-:Y:S01]  /*1450*/  DSETP.NAN.AND P2, PT, R4, R4, PT ;  /* 0x000000040400722a */ /* 0x000fe20003f48000 */
[----:B------:R-:W-:Y:S01]  /*1460*/  @P1 LOP3.LUT R25, R24, 0x80000, RZ, 0xfc, !PT ;  /* 0x0008000018191812 */ /* 0x000fe200078efcff */
[----:B-----5:R-:W-:Y:S01]  /*1470*/  DSETP.MAX.AND P1, P4, R8, UR4, PT ;  /* 0x0000000408007e2a */ /* 0x020fe2000bc2f000 */
[----:B------:R-:W-:Y:S01]  /*1480*/  UMOV UR9, UR5 ;  /* 0x0000000500097c82 */ /* 0x000fe20008000000 */
[----:B------:R-:W-:Y:S01]  /*1490*/  IMAD.U32 R24, RZ, RZ, UR8 ;  /* 0x00000008ff187e24 */ /* 0x000fe2000f8e00ff */
[----:B------:R-:W-:Y:S01]  /*14a0*/  DSETP.MIN.AND P0, P3, R20, UR6, PT ;  /* 0x0000000614007e2a */ /* 0x000fe2000bb00000 */
[----:B------:R-:W-:Y:S01]  /*14b0*/  IMAD.MOV.U32 R23, RZ, RZ, R25 ;  /* 0x000000ffff177224 */ /* 0x000fe200078e0019 */
[----:B------:R-:W-:Y:S01]  /*14c0*/  FSEL R2, R22, R4, !P2 ;  /* 0x0000000416027208 */ /* 0x000fe20005000000 */
[----:B------:R-:W-:-:S02]  /*14d0*/  IMAD.MOV.U32 R4, RZ, RZ, R21 ;  /* 0x000000ffff047224 */ /* 0x000fc400078e0015 */
[----:B------:R-:W-:Y:S01]  /*14e0*/  IMAD.MOV.U32 R22, RZ, RZ, R9 ;  /* 0x000000ffff167224 */ /* 0x000fe200078e0009 */
[----:B------:R-:W-:Y:S01]  /*14f0*/  FSEL R5, R23, R5, !P2 ;  /* 0x0000000517057208 */ /* 0x000fe20005000000 */
[----:B------:R-:W-:Y:S01]  /*1500*/  IMAD.U32 R26, RZ, RZ, UR9 ;  /* 0x00000009ff1a7e24 */ /* 0x000fe2000f8e00ff */
[----:B------:R-:W-:Y:S01]  /*1510*/  FSEL R23, R4, UR8, P0 ;  /* 0x0000000804177c08 */ /* 0x000fe20008000000 */
[----:B------:R-:W-:Y:S01]  /*1520*/  IMAD.MOV.U32 R4, RZ, RZ, R8 ;  /* 0x000000ffff047224 */ /* 0x000fe200078e0008 */
[----:B------:R-:W-:Y:S01]  /*1530*/  FSEL R25, R22, UR9, P1 ;  /* 0x0000000916197c08 */ /* 0x000fe20008800000 */
[----:B------:R-:W-:Y:S01]  /*1540*/  UMOV UR9, UR4 ;  /* 0x0000000400097c82 */ /* 0x000fe20008000000 */
[----:B------:R-:W-:Y:S01]  /*1550*/  @P4 LOP3.LUT R25, R26, 0x80000, RZ, 0xfc, !PT ;  /* 0x000800001a194812 */ /* 0x000fe200078efcff */
[----:B------:R-:W-:Y:S01]  /*1560*/  IMAD.MOV.U32 R22, RZ, RZ, R20 ;  /* 0x000000ffff167224 */ /* 0x000fe200078e0014 */
[----:B------:R-:W-:Y:S01]  /*1570*/  SEL R20, R4, UR9, P1 ;  /* 0x0000000904147c07 */ /* 0x000fe20008800000 */
[----:B------:R-:W-:Y:S01]  /*1580*/  UMOV UR8, UR6 ;  /* 0x0000000600087c82 */ /* 0x000fe20008000000 */
[----:B------:R-:W-:Y:S01]  /*1590*/  MOV R21, R25 ;  /* 0x0000001900157202 */ /* 0x000fe20000000f00 */
[----:B------:R-:W-:Y:S01]  /*15a0*/  DSETP.NAN.AND P1, PT, R6, R6, PT ;  /* 0x000000060600722a */ /* 0x000fe20003f28000 */
[----:B------:R-:W-:Y:S01]  /*15b0*/  @P3 LOP3.LUT R23, R24, 0x80000, RZ, 0xfc, !PT ;  /* 0x0008000018173812 */ /* 0x000fe200078efcff */
[----:B------:R-:W-:Y:S01]  /*15c0*/  DSETP.MAX.AND P2, P3, R10, UR4, PT ;  /* 0x000000040a007e2a */ /* 0x000fe2000bb4f000 */
[----:B------:R-:W-:Y:S01]  /*15d0*/  IMAD.MOV.U32 R4, RZ, RZ, R11 ;  /* 0x000000ffff047224 */ /* 0x000fe200078e000b */
[----:B------:R-:W-:Y:S01]  /*15e0*/  SEL R22, R22, UR8, P0 ;  /* 0x0000000816167c07 */ /* 0x000fe20008000000 */
[----:B------:R-:W-:Y:S01]  /*15f0*/  DSETP.MIN.AND P0, P4, R20, UR6, PT ;  /* 0x0000000614007e2a */ /* 0x000fe2000bc00000 */
[----:B------:R-:W-:Y:S01]  /*1600*/  UMOV UR8, UR7 ;  /* 0x0000000700087c82 */ /* 0x000fe20008000000 */
[----:B------:R-:W-:Y:S01]  /*1610*/  FSEL R7, R23, R7, !P1 ;  /* 0x0000000717077208 */ /* 0x000fe20004800000 */
[----:B------:R-:W-:Y:S01]  /*1620*/  IMAD.U32 R24, RZ, RZ, UR12 ;  /* 0x0000000cff187e24 */ /* 0x000fe2000f8e00ff */
[----:B------:R-:W-:Y:S01]  /*1630*/  FSEL R25, R4, UR12, P2 ;  /* 0x0000000c04197c08 */ /* 0x000fe20009000000 */
[----:B------:R-:W-:Y:S01]  /*1640*/  IMAD.U32 R23, RZ, RZ, UR8 ;  /* 0x00000008ff177e24 */ /* 0x000fe2000f8e00ff */
[----:B------:R-:W-:Y:S01]  /*1650*/  FSEL R4, R22, R6, !P1 ;  /* 0x0000000616047208 */ /* 0x000fe20004800000 */
[----:B------:R-:W-:Y:S01]  /*1660*/  IMAD.MOV.U32 R6, RZ, RZ, R20 ;  /* 0x000000ffff067224 */ /* 0x000fe200078e0014 */
[----:B------:R-:W-:Y:S01]  /*1670*/  FSEL R21, R21, UR8, P0 ;  /* 0x0000000815157c08 */ /* 0x000fe20008000000 */
[----:B------:R-:W-:Y:S01]  /*1680*/  IMAD.MOV.U32 R20, RZ, RZ, R10 ;  /* 0x000000ffff147224 */ /* 0x000fe200078e000a */
[----:B------:R-:W-:Y:S01]  /*1690*/  UMOV UR8, UR4 ;  /* 0x0000000400087c82 */ /* 0x000fe20008000000 */
[----:B------:R-:W-:Y:S01]  /*16a0*/  DSETP.NAN.AND P1, PT, R8, R8, PT ;  /* 0x000000080800722a */ /* 0x000fe20003f28000 */
[----:B------:R-:W-:Y:S01]  /*16b0*/  @P3 LOP3.LUT R25, R24, 0x80000, RZ, 0xfc, !PT ;  /* 0x0008000018193812 */ /* 0x000fe200078efcff */
[----:B------:R-:W-:Y:S01]  /*16c0*/  UMOV UR9, UR5 ;  /* 0x0000000500097c82 */ /* 0x000fe20008000000 */
[----:B------:R-:W-:Y:S01]  /*16d0*/  SEL R22, R20, UR8, P2 ;  /* 0x0000000814167c07 */ /* 0x000fe20009000000 */
[----:B------:R-:W-:Y:S01]  /*16e0*/  UMOV UR8, UR6 ;  /* 0x0000000600087c82 */ /* 0x000fe20008000000 */
[----:B------:R-:W-:Y:S01]  /*16f0*/  @P4 LOP3.LUT R21, R23, 0x80000, RZ, 0xfc, !PT ;  /* 0x0008000017154812 */ /* 0x000fe200078efcff */
[----:B------:R-:W-:Y:S01]  /*1700*/  IMAD.MOV.U32 R23, RZ, RZ, R25 ;  /* 0x000000ffff177224 */ /* 0x000fe200078e0019 */
[----:B------:R-:W-:Y:S01]  /*1710*/  SEL R20, R6, UR8, P0 ;  /* 0x0000000806147c07 */ /* 0x000fe20008000000 */
[----:B------:R-:W-:Y:S01]  /*1720*/  DSETP.MAX.AND P3, P4, R12, UR4, PT ;  /* 0x000000040c007e2a */ /* 0x000fe2000bc6f000 */
[----:B------:R-:W-:Y:S01]  /*1730*/  FSEL R9, R21, R9, !P1 ;  /* 0x0000000915097208 */ /* 0x000fe20004800000 */
[----:B------:R-:W-:Y:S01]  /*1740*/  IMAD.MOV.U32 R25, RZ, RZ, R23 ;  /* 0x000000ffff197224 */ /* 0x000fe200078e0017 */
[----:B------:R-:W-:Y:S01]  /*1750*/  FSEL R6, R20, R8, !P1 ;  /* 0x0000000814067208 */ /* 0x000fe20004800000 */
[----:B------:R-:W-:Y:S01]  /*1760*/  DSETP.MAX.AND P1, P5, R14, UR4, PT ;  /* 0x000000040e007e2a */ /* 0x000fe2000bd2f000 */
[----:B------:R-:W-:Y:S01]  /*1770*/  IMAD.MOV.U32 R8, RZ, RZ, R13 ;  /* 0x000000ffff087224 */ /* 0x000fe200078e000d */
[----:B------:R-:W-:Y:S01]  /*1780*/  DSETP.MIN.AND P0, P2, R22, UR6, PT ;  /* 0x0000000616007e2a */ /* 0x000fe2000ba00000 */
[----:B------:R-:W-:Y:S01]  /*1790*/  IMAD.MOV.U32 R20, RZ, RZ, R15 ;  /* 0x000000ffff147224 */ /* 0x000fe200078e000f */
[----:B------:R-:W-:Y:S01]  /*17a0*/  UMOV UR8, UR7 ;  /* 0x0000000700087c82 */ /* 0x000fe20008000000 */
[----:B------:R-:W-:Y:S01]  /*17b0*/  IMAD.MOV.U32 R24, RZ, RZ, R22 ;  /* 0x000000ffff187224 */ /* 0x000fe200078e0016 */
[----:B------:R-:W-:Y:S01]  /*17c0*/  FSEL R23, R8, UR9, P3 ;  /* 0x0000000908177c08 */ /* 0x000fe20009800000 */
[----:B------:R-:W-:Y:S01]  /*17d0*/  IMAD.U32 R8, RZ, RZ, UR12 ;  /* 0x0000000cff087e24 */ /* 0x000fe2000f8e00ff */
[----:B------:R-:W-:Y:S01]  /*17e0*/  FSEL R21, R20, UR12, P1 ;  /* 0x0000000c14157c08 */ /* 0x000fe20008800000 */
[----:B------:R-:W-:Y:S01]  /*17f0*/  IMAD.U32 R22, RZ, RZ, UR8 ;  /* 0x00000008ff167e24 */ /* 0x000fe2000f8e00ff */
[----:B------:R-:W-:Y:S01]  /*1800*/  FSEL R25, R25, UR8, P0 ;  /* 0x0000000819197c08 */ /* 0x000fe20008000000 */
[----:B------:R-:W-:Y:S01]  /*1810*/  IMAD.U32 R26, RZ, RZ, UR9 ;  /* 0x00000009ff1a7e24 */ /* 0x000fe2000f8e00ff */
[----:B------:R-:W-:Y:S01]  /*1820*/  UMOV UR9, UR4 ;  /* 0x0000000400097c82 */ /* 0x000fe20008000000 */
[----:B------:R-:W-:Y:S01]  /*1830*/  UMOV UR8, UR6 ;  /* 0x0000000600087c82 */ /* 0x000fe20008000000 */
[----:B------:R-:W-:Y:S01]  /*1840*/  @P5 LOP3.LUT R21, R8, 0x80000, RZ, 0xfc, !PT ;  /* 0x0008000008155812 */ /* 0x000fe200078efcff */
[----:B------:R-:W-:Y:S01]  /*1850*/  IMAD.MOV.U32 R8, RZ, RZ, R12 ;  /* 0x000000ffff087224 */ /* 0x000fe200078e000c */
[----:B------:R-:W-:Y:S01]  /*1860*/  @P2 LOP3.LUT R25, R22, 0x80000, RZ, 0xfc, !PT ;  /* 0x0008000016192812 */ /* 0x000fe200078efcff */
[----:B------:R-:W-:Y:S01]  /*1870*/  DSETP.NAN.AND P2, PT, R10, R10, PT ;  /* 0x0000000a0a00722a */ /* 0x000fe20003f48000 */
[----:B------:R-:W-:-:S02]  /*1880*/  @P4 LOP3.LUT R23, R26, 0x80000, RZ, 0xfc, !PT ;  /* 0x000800001a174812 */ /* 0x000fc400078efcff */
[----:B------:R-:W-:Y:S01]  /*1890*/  SEL R22, R8, UR9, P3 ;  /* 0x0000000908167c07 */ /* 0x000fe20009800000 */
[----:B------:R-:W-:Y:S01]  /*18a0*/  IMAD.MOV.U32 R8, RZ, RZ, R14 ;  /* 0x000000ffff087224 */ /* 0x000fe200078e000e */
[----:B------:R-:W-:Y:S01]  /*18b0*/  SEL R24, R24, UR8, P0 ;  /* 0x0000000818187c07 */ /* 0x000fe20008000000 */
[----:B------:R-:W-:Y:S01]  /*18c0*/  UMOV UR8, UR7 ;  /* 0x0000000700087c82 */ /* 0x000fe20008000000 */
[----:B------:R-:W-:Y:S02]  /*18d0*/  FSEL R11, R25, R11, !P2 ;  /* 0x0000000b190b7208 */ /* 0x000fe40005000000 */
[----:B------:R-:W-:Y:S01]  /*18e0*/  DSETP.MIN.AND P0, P3, R22, UR6, PT ;  /* 0x0000000616007e2a */ /* 0x000fe2000bb00000 */
[----:B------:R-:W-:Y:S01]  /*18f0*/  SEL R20, R8, UR9, P1 ;  /* 0x0000000908147c07 */ /* 0x000fe20008800000 */
[----:B------:R-:W-:Y:S01]  /*1900*/  DSETP.NAN.AND P1, PT, R12, R12, PT ;  /* 0x0000000c0c00722a */ /* 0x000fe20003f28000 */
[----:B------:R-:W-:Y:S01]  /*1910*/  FSEL R8, R24, R10, !P2 ;  /* 0x0000000a18087208 */ /* 0x000fe20005000000 */
[----:B------:R-:W-:Y:S01]  /*1920*/  IMAD.MOV.U32 R10, RZ, RZ, R23 ;  /* 0x000000ffff0a7224 */ /* 0x000fe200078e0017 */
[----:B------:R-:W-:Y:S01]  /*1930*/  UMOV UR9, UR5 ;  /* 0x0000000500097c82 */ /* 0x000fe20008000000 */
[----:B------:R-:W-:Y:S01]  /*1940*/  IMAD.U32 R24, RZ, RZ, UR8 ;  /* 0x00000008ff187e24 */ /* 0x000fe2000f8e00ff */
[----:B------:R-:W-:-:S02]  /*1950*/  DSETP.MIN.AND P2, P4, R20, UR6, PT ;  /* 0x0000000614007e2a */ /* 0x000fc4000bc40000 */
[----:B------:R-:W-:Y:S01]  /*1960*/  FSEL R25, R10, UR8, P0 ;  /* 0x000000080a197c08 */ /* 0x000fe20008000000 */
[----:B------:R-:W-:-:S03]  /*1970*/  IMAD.MOV.U32 R10, RZ, RZ, R20 ;  /* 0x000000ffff0a7224 */ /* 0x000fc600078e0014 */
[----:B------:R-:W-:Y:S01]  /*1980*/  FSEL R23, R21, UR8, P2 ;  /* 0x0000000815177c08 */ /* 0x000fe20009000000 */
[----:B------:R-:W-:Y:S01]  /*1990*/  UMOV UR8, UR6 ;  /* 0x0000000600087c82 */ /* 0x000fe20008000000 */
[----:B------:R-:W-:Y:S02]  /*19a0*/  @P3 LOP3.LUT R25, R24, 0x80000, RZ, 0xfc, !PT ;  /* 0x0008000018193812 */ /* 0x000fe400078efcff */
[----:B------:R-:W-:Y:S01]  /*19b0*/  SEL R20, R22, UR8, P0 ;  /* 0x0000000816147c07 */ /* 0x000fe20008000000 */
[----:B------:R-:W-:Y:S01]  /*19c0*/  DSETP.NAN.AND P0, PT, R14, R14, PT ;  /* 0x0000000e0e00722a */ /* 0x000fe20003f08000 */
[----:B------:R-:W-:Y:S01]  /*19d0*/  SEL R22, R10, UR8, P2 ;  /* 0x000000080a167c07 */ /* 0x000fe20009000000 */
[----:B------:R-:W-:Y:S01]  /*19e0*/  IMAD.MOV.U32 R21, RZ, RZ, R25 ;  /* 0x000000ffff157224 */ /* 0x000fe200078e0019 */
[----:B------:R-:W-:Y:S01]  /*19f0*/  FSEL R10, R20, R12, !P1 ;  /* 0x0000000c140a7208 */ /* 0x000fe20004800000 */
[----:B------:R-:W-:Y:S01]  /*1a00*/  UMOV UR8, UR5 ;  /* 0x0000000500087c82 */ /* 0x000fe20008000000 */
[----:B------:R-:W-:Y:S01]  /*1a10*/  @P4 LOP3.LUT R23, R24, 0x80000, RZ, 0xfc, !PT ;  /* 0x0008000018174812 */ /* 0x000fe200078efcff */
[----:B------:R-:W-:Y:S01]  /*1a20*/  DSETP.MAX.AND P3, P4, R18, UR4, PT ;  /* 0x0000000412007e2a */ /* 0x000fe2000bc6f000 */
[----:B------:R-:W-:Y:S01]  /*1a30*/  FSEL R21, R21, R13, !P1 ;  /* 0x0000000d15157208 */ /* 0x000fe20004800000 */
[----:B------:R-:W-:Y:S01]  /*1a40*/  DSETP.MAX.AND P1, P2, R16, UR4, PT ;  /* 0x0000000410007e2a */ /* 0x000fe2000ba2f000 */
[----:B------:R-:W-:Y:S01]  /*1a50*/  FSEL R20, R22, R14, !P0 ;  /* 0x0000000e16147208 */ /* 0x000fe20004000000 */
[----:B------:R-:W-:Y:S01]  /*1a60*/  IMAD.MOV.U32 R14, RZ, RZ, R17 ;  /* 0x000000ffff0e7224 */ /* 0x000fe200078e0011 */
[----:B------:R-:W0:Y:S01]  /*1a70*/  LDC.64 R12, c[0x0][0x3a0] ;  /* 0x0000e800ff0c7b82 */ /* 0x000e220000000a00 */
[----:B------:R-:W-:Y:S01]  /*1a80*/  IMAD.U32 R22, RZ, RZ, UR8 ;  /* 0x00000008ff167e24 */ /* 0x000fe2000f8e00ff */
[----:B------:R-:W-:Y:S01]  /*1a90*/  FSEL R23, R23, R15, !P0 ;  /* 0x0000000f17177208 */ /* 0x000fe20004000000 */
[----:B------:R-:W-:Y:S01]  /*1aa0*/  IMAD.MOV.U32 R15, RZ, RZ, R19 ;  /* 0x000000ffff0f7224 */ /* 0x000fe200078e0013 */
[----:B------:R-:W-:Y:S01]  /*1ab0*/  FSEL R27, R14, UR8, P1 ;  /* 0x000000080e1b7c08 */ /* 0x000fe20008800000 */
[----:B------:R-:W-:Y:S01]  /*1ac0*/  IMAD.MOV.U32 R14, RZ, RZ, R16 ;  /* 0x000000ffff0e7224 */ /* 0x000fe200078e0010 */
[----:B------:R-:W-:Y:S01]  /*1ad0*/  UMOV UR8, UR4 ;  /* 0x0000000400087c82 */ /* 0x000fe20008000000 */
[----:B------:R-:W-:Y:S01]  /*1ae0*/  IMAD.U32 R24, RZ, RZ, UR9 ;  /* 0x00000009ff187e24 */ /* 0x000fe2000f8e00ff */
[----:B------:R-:W-:Y:S01]  /*1af0*/  FSEL R15, R15, UR9, P3 ;  /* 0x000000090f0f7c08 */ /* 0x000fe20009800000 */
[----:B------:R-:W-:Y:S01]  /*1b00*/  UMOV UR5, UR7 ;  /* 0x0000000700057c82 */ /* 0x000fe20008000000 */
[----:B------:R-:W-:-:S02]  /*1b10*/  SEL R26, R14, UR8, P1 ;  /* 0x000000080e1a7c07 */ /* 0x000fc40008800000 */
[----:B------:R-:W-:Y:S01]  /*1b20*/  @P2 LOP3.LUT R27, R22, 0x80000, RZ, 0xfc, !PT ;  /* 0x00080000161b2812 */ /* 0x000fe200078efcff */
[----:B------:R-:W-:Y:S01]  /*1b30*/  IMAD.U32 R22, RZ, RZ, UR5 ;  /* 0x00000005ff167e24 */ /* 0x000fe2000f8e00ff */
[----:B------:R-:W-:Y:S02]  /*1b40*/  MOV R14, R18 ;  /* 0x00000012000e7202 */ /* 0x000fe40000000f00 */
[----:B------:R-:W-:Y:S02]  /*1b50*/  @P4 LOP3.LUT R15, R24, 0x80000, RZ, 0xfc, !PT ;  /* 0x00080000180f4812 */ /* 0x000fe400078efcff */
[----:B------:R-:W-:Y:S01]  /*1b60*/  SEL R14, R14, UR4, P3 ;  /* 0x000000040e0e7c07 */ /* 0x000fe20009800000 */
[----:B------:R-:W-:Y:S01]  /*1b70*/  DSETP.MIN.AND P1, P0, R26, UR6, PT ;  /* 0x000000061a007e2a */ /* 0x000fe2000b820000 */
[----:B------:R-:W-:-:S04]  /*1b80*/  UMOV UR4, UR7 ;  /* 0x0000000700047c82 */ /* 0x000fc80008000000 */
[----:B------:R-:W-:Y:S01]  /*1b90*/  DSETP.MIN.AND P2, P3, R14, UR6, PT ;  /* 0x000000060e007e2a */ /* 0x000fe2000bb40000 */
[----:B0-----:R-:W-:-:S04]  /*1ba0*/  IMAD.WIDE.U32 R24, R3, 0x8, R12 ;  /* 0x0000000803187825 */ /* 0x001fc800078e000c */
[----:B------:R-:W-:Y:S02]  /*1bb0*/  IMAD.MOV.U32 R12, RZ, RZ, R14 ;  /* 0x000000ffff0c7224 */ /* 0x000fe400078e000e */
[----:B------:R-:W-:Y:S02]  /*1bc0*/  IMAD.U32 R14, RZ, RZ, UR4 ;  /* 0x00000004ff0e7e24 */ /* 0x000fe4000f8e00ff */
[----:B------:R-:W-:Y:S01]  /*1bd0*/  IMAD.MOV.U32 R3, RZ, RZ, R26 ;  /* 0x000000ffff037224 */ /* 0x000fe200078e001a */
[----:B------:R-:W-:Y:S01]  /*1be0*/  SEL R12, R12, UR6, P2 ;  /* 0x000000060c0c7c07 */ /* 0x000fe20009000000 */
[----:B------:R-:W-:Y:S01]  /*1bf0*/  IMAD.MOV.U32 R13, RZ, RZ, R15 ;  /* 0x000000ffff0d7224 */ /* 0x000fe200078e000f */
[----:B------:R-:W-:Y:S01]  /*1c00*/  FSEL R15, R27, UR4, P1 ;  /* 0x000000041b0f7c08 */ /* 0x000fe20008800000 */
[----:B------:R-:W-:Y:S01]  /*1c10*/  UMOV UR4, UR6 ;  /* 0x0000000600047c82 */ /* 0x000fe20008000000 */
[----:B------:R-:W-:Y:S01]  /*1c20*/  @P0 LOP3.LUT R15, R14, 0x80000, RZ, 0xfc, !PT ;  /* 0x000800000e0f0812 */ /* 0x000fe200078efcff */
[----:B------:R-:W-:Y:S01]  /*1c30*/  DSETP.NAN.AND P0, PT, R16, R16, PT ;  /* 0x000000101000722a */ /* 0x000fe20003f08000 */
[----:B------:R-:W-:Y:S01]  /*1c40*/  SEL R14, R3, UR4, P1 ;  /* 0x00000004030e7c07 */ /* 0x000fe20008800000 */
[----:B------:R-:W-:Y:S01]  /*1c50*/  DSETP.NAN.AND P1, PT, R18, R18, PT ;  /* 0x000000121200722a */ /* 0x000fe20003f28000 */
[----:B------:R-:W-:Y:S01]  /*1c60*/  FSEL R13, R13, UR5, P2 ;  /* 0x000000050d0d7c08 */ /* 0x000fe20009000000 */
[----:B------:R-:W-:Y:S01]  /*1c70*/  IMAD.WIDE.U32 R24, R0, 0x10, R24 ;  /* 0x0000001000187825 */ /* 0x000fe200078e0018 */
[----:B------:R-:W-:-:S02]  /*1c80*/  @P3 LOP3.LUT R13, R22, 0x80000, RZ, 0xfc, !PT ;  /* 0x00080000160d3812 */ /* 0x000fc400078efcff */
[----:B------:R-:W-:Y:S01]  /*1c90*/  FSEL R0, R14, R16, !P0 ;  /* 0x000000100e007208 */ /* 0x000fe20004000000 */
[----:B------:R-:W-:Y:S01]  /*1ca0*/  IMAD.MOV.U32 R14, RZ, RZ, R4 ;  /* 0x000000ffff0e7224 */ /* 0x000fe200078e0004 */
        /* <DEDUP_REMOVED lines=8> */
[----:B------:R-:W-:Y:S02]  /*1d30*/  IMAD.MOV.U32 R7, RZ, RZ, R11 ;  /* 0x000000ffff077224 */ /* 0x000fe400078e000b */
        /* <DEDUP_REMOVED lines=14> */
.L_x_17755:
        /* <DEDUP_REMOVED lines=14> */
.L_x_37157:


//--------------------- .text._ZN2at6native29vectorized_elementwise_kernelILi4EZZZNS0_17clamp_kernel_cudaERNS_18TensorIteratorBaseERKN3c106ScalarES7_ENKUlvE_clEvENKUlvE4_clEvEUldE_St5arrayIPcLm2EEEEviT0_T1_ --------------------------
	.section	.text._ZN2at6native29vectorized_elementwise_kernelILi4EZZZNS0_17clamp_kernel_cudaERNS_18TensorIteratorBaseERKN3c106ScalarES7_ENKUlvE_clEvENKUlvE4_clEvEUldE_St5arrayIPcLm2EEEEviT0_T1_,"ax",@progbits
	.align	128
        .global         _ZN2at6native29vectorized_elementwise_kernelILi4EZZZNS0_17clamp_kernel_cudaERNS_18TensorIteratorBaseERKN3c106ScalarES7_ENKUlvE_clEvENKUlvE4_clEvEUldE_St5arrayIPcLm2EEEEviT0_T1_
        .type           _ZN2at6native29vectorized_elementwise_kernelILi4EZZZNS0_17clamp_kernel_cudaERNS_18TensorIteratorBaseERKN3c106ScalarES7_ENKUlvE_clEvENKUlvE4_clEvEUldE_St5arrayIPcLm2EEEEviT0_T1_,@function
        .size           _ZN2at6native29vectorized_elementwise_kernelILi4EZZZNS0_17clamp_kernel_cudaERNS_18TensorIteratorBaseERKN3c106ScalarES7_ENKUlvE_clEvENKUlvE4_clEvEUldE_St5arrayIPcLm2EEEEviT0_T1_,(.L_x_37158 - _ZN2at6native29vectorized_elementwise_kernelILi4EZZZNS0_17clamp_kernel_cudaERNS_18TensorIteratorBaseERKN3c106ScalarES7_ENKUlvE_clEvENKUlvE4_clEvEUldE_St5arrayIPcLm2EEEEviT0_T1_)
        .other          _ZN2at6native29vectorized_elementwise_kernelILi4EZZZNS0_17clamp_kernel_cudaERNS_18TensorIteratorBaseERKN3c106ScalarES7_ENKUlvE_clEvENKUlvE4_clEvEUldE_St5arrayIPcLm2EEEEviT0_T1_,@"STO_CUDA_ENTRY STV_DEFAULT"
_ZN2at6native29vectorized_elementwise_kernelILi4EZZZNS0_17clamp_kernel_cudaERNS_18TensorIteratorBaseERKN3c106ScalarES7_ENKUlvE_clEvENKUlvE4_clEvEUldE_St5arrayIPcLm2EEEEviT0_T1_:
.text._ZN2at6native29vectorized_elementwise_kernelILi4EZZZNS0_17clamp_kernel_cudaERNS_18TensorIteratorBaseERKN3c106ScalarES7_ENKUlvE_clEvENKUlvE4_clEvEUldE_St5arrayIPcLm2EEEEviT0_T1_:
        /* <DEDUP_REMOVED lines=107> */
[----:B------:R-:W-:Y:S01]  /*06b0*/  IMAD.U32 R25, RZ, RZ, UR9 ;  /* 0x00000009ff197e24 */ /* 0x000fe2000f8e00ff */
[----:B------:R-:W-:Y:S01]  /*06c0*/  @P3 LOP3.LUT R23, R24, 0x80000, RZ, 0xfc, !PT ;  /* 0x0008000018173812 */ /* 0x000fe200078efcff */
[----:B------:R-:W-:Y:S01]  /*06d0*/  IMAD.MOV.U32 R20, RZ, RZ, R18 ;  /* 0x000000ffff147224 */ /* 0x000fe200078e0012 */
[----:B------:R-:W-:Y:S01]  /*06e0*/  SEL R22, R22, UR8, P2 ;  /* 0x0000000816167c07 */ /* 0x000fe20009000000 */
[----:B------:R-:W-:Y:S01]  /*06f0*/  DSETP.NAN.AND P1, PT, R12, R12, PT ;  /* 0x0000000c0c00722a */ /* 0x000fe20003f28000 */
[----:B------:R-:W-:Y:S01]  /*0700*/  UMOV UR8, UR4 ;  /* 0x0000000400087c82 */ /* 0x000fe20008000000 */
[----:B------:R-:W-:-:S02]  /*0710*/  @P4 LOP3.LUT R21, R25, 0x80000, RZ, 0xfc, !PT ;  /* 0x0008000019154812 */ /* 0x000fc400078efcff */
[----:B------:R-:W-:Y:S01]  /*0720*/  SEL R20, R20, UR8, P0 ;  /* 0x0000000814147c07 */ /* 0x000fe20008000000 */
[----:B------:R-:W-:Y:S01]  /*0730*/  DSETP.MAX.AND P2, P3, R16, UR4, PT ;  /* 0x0000000410007e2a */ /* 0x000fe2000bb4f000 */
[----:B------:R-:W-:Y:S01]  /*0740*/  FSEL R12, R22, R12, !P1 ;  /* 0x0000000c160c7208 */ /* 0x000fe20004800000 */
[----:B------:R-:W-:Y:S01]  /*0750*/  UMOV UR8, UR5 ;  /* 0x0000000500087c82 */ /* 0x000fe20008000000 */
[----:B------:R-:W-:Y:S01]  /*0760*/  IMAD.MOV.U32 R22, RZ, RZ, R17 ;  /* 0x000000ffff167224 */ /* 0x000fe200078e0011 */
[----:B------:R-:W-:Y:S01]  /*0770*/  FSEL R13, R23, R13, !P1 ;  /* 0x0000000d170d7208 */ /* 0x000fe20004800000 */
[----:B------:R-:W-:Y:S01]  /*0780*/  DSETP.MIN.AND P1, P0, R20, UR6, PT ;  /* 0x0000000614007e2a */ /* 0x000fe2000b820000 */
[----:B------:R-:W-:Y:S02]  /*0790*/  IMAD.U32 R24, RZ, RZ, UR8 ;  /* 0x00000008ff187e24 */ /* 0x000fe4000f8e00ff */
[----:B------:R-:W-:Y:S01]  /*07a0*/  FSEL R23, R22, UR8, P2 ;  /* 0x0000000816177c08 */ /* 0x000fe20009000000 */
[----:B------:R-:W-:Y:S01]  /*07b0*/  IMAD.MOV.U32 R22, RZ, RZ, R20 ;  /* 0x000000ffff167224 */ /* 0x000fe200078e0014 */
[----:B------:R-:W-:Y:S01]  /*07c0*/  UMOV UR8, UR7 ;  /* 0x0000000700087c82 */ /* 0x000fe20008000000 */
[----:B------:R-:W-:Y:S01]  /*07d0*/  IMAD.MOV.U32 R20, RZ, RZ, R16 ;  /* 0x000000ffff147224 */ /* 0x000fe200078e0010 */
[----:B------:R-:W-:-:S02]  /*07e0*/  FSEL R25, R21, UR8, P1 ;  /* 0x0000000815197c08 */ /* 0x000fc40008800000 */
[----:B------:R-:W-:Y:S02]  /*07f0*/  @P3 LOP3.LUT R23, R24, 0x80000, RZ, 0xfc, !PT ;  /* 0x0008000018173812 */ /* 0x000fe400078efcff */
[----:B------:R-:W-:Y:S01]  /*0800*/  MOV R24, UR8 ;  /* 0x0000000800187c02 */ /* 0x000fe20008000f00 */
        /* <DEDUP_REMOVED lines=62> */
[----:B------:R-:W-:Y:S01]  /*0bf0*/  FSEL R7, R21, R7, !P1 ;  /* 0x0000000715077208 */ /* 0x000fe20004800000 */
[----:B------:R-:W-:-:S03]  /*0c00*/  IMAD.U32 R22, RZ, RZ, UR8 ;  /* 0x00000008ff167e24 */ /* 0x000fc6000f8e00ff */
        /* <DEDUP_REMOVED lines=22> */
[----:B------:R-:W-:-:S03]  /*0d70*/  MOV R25, UR5 ;  /* 0x0000000500197c02 */ /* 0x000fc60008000f00 */
        /* <DEDUP_REMOVED lines=24> */
.L_x_17759:
[----:B------:R-:W-:-:S13]  /*0f00*/  ISETP.GE.U32.AND P0, PT, R2, R0, PT ;  /* 0x000000000200720c */ /* 0x000fda0003f06070 */
[----:B------:R-:W-:Y:S05]  /*0f10*/  @P0 BRA `(.L_x_17761) ;  /* 0x0000000000300947 */ /* 0x000fea0003800000 */
[----:B0-----:R-:W0:Y:S01]  /*0f20*/  LDC.64 R4, c[0x0][0x3a0] ;  /* 0x0000e800ff047b82 */ /* 0x001e220000000a00 */
[----:B------:R-:W-:Y:S02]  /*0f30*/  IMAD.IADD R13, R3, 0x1, R2 ;  /* 0x00000001030d7824 */ /* 0x000fe400078e0202 */
[----:B------:R-:W-:Y:S02]  /*0f40*/  VIADD R2, R2, 0x80 ;  /* 0x0000008002027836 */ /* 0x000fe40000000000 */
[----:B0-----:R-:W-:-:S05]  /*0f50*/  IMAD.WIDE.U32 R4, R13, 0x8, R4 ;  /* 0x000000080d047825 */ /* 0x001fca00078e0004 */
[----:B------:R1:W-:Y:S02]  /*0f60*/  STG.E.64 desc[UR10][R4.64], R18 ;  /* 0x0000001204007986 */ /* 0x0003e4000c101b0a */
.L_x_17760:
[----:B------:R-:W-:-:S13]  /*0f70*/  ISETP.GE.U32.AND P0, PT, R2, R0, PT ;  /* 0x000000000200720c */ /* 0x000fda0003f06070 */
[----:B------:R-:W-:Y:S05]  /*0f80*/  @P0 BRA `(.L_x_17762) ;  /* 0x0000000000300947 */ /* 0x000fea0003800000 */
[----:B01----:R-:W0:Y:S01]  /*0f90*/  LDC.64 R4, c[0x0][0x3a0] ;  /* 0x0000e800ff047b82 */ /* 0x003e220000000a00 */
[----:B------:R-:W-:Y:S02]  /*0fa0*/  IMAD.IADD R13, R3, 0x1, R2 ;  /* 0x00000001030d7824 */ /* 0x000fe400078e0202 */
[----:B------:R-:W-:Y:S02]  /*0fb0*/  VIADD R2, R2, 0x80 ;  /* 0x0000008002027836 */ /* 0x000fe40000000000 */
[----:B0-----:R-:W-:-:S05]  /*0fc0*/  IMAD.WIDE.U32 R4, R13, 0x8, R4 ;  /* 0x000000080d047825 */ /* 0x001fca00078e0004 */
[----:B------:R1:W-:Y:S02]  /*0fd0*/  STG.E.64 desc[UR10][R4.64], R16 ;  /* 0x0000001004007986 */ /* 0x0003e4000c101b0a */
.L_x_17761:
[----:B------:R-:W-:-:S13]  /*0fe0*/  ISETP.GE.U32.AND P0, PT, R2, R0, PT ;  /* 0x000000000200720c */ /* 0x000fda0003f06070 */
[----:B------:R-:W-:Y:S05]  /*0ff0*/  @P0 BRA `(.L_x_17763) ;  /* 0x0000000000340947 */ /* 0x000fea0003800000 */
[----:B01----:R-:W0:Y:S01]  /*1000*/  LDC.64 R4, c[0x0][0x3a0] ;  /* 0x0000e800ff047b82 */ /* 0x003e220000000a00 */
[----:B------:R-:W-:Y:S02]  /*1010*/  IMAD.IADD R13, R3, 0x1, R2 ;  /* 0x00000001030d7824 */ /* 0x000fe400078e0202 */
[----:B------:R-:W-:Y:S02]  /*1020*/  VIADD R2, R2, 0x80 ;  /* 0x0000008002027836 */ /* 0x000fe40000000000 */
[----:B0-----:R-:W-:-:S05]  /*1030*/  IMAD.WIDE.U32 R4, R13, 0x8, R4 ;  /* 0x000000080d047825 */ /* 0x001fca00078e0004 */
[----:B------:R2:W-:Y:S02]  /*1040*/  STG.E.64 desc[UR10][R4.64], R14 ;  /* 0x0000000e04007986 */ /* 0x0005e4000c101b0a */
.L_x_17762:
        /* <DEDUP_REMOVED lines=8> */
.L_x_17763:
[----:B------:R-:W-:Y:S05]  /*10d0*/  BSYNC.RELIABLE B1 ;  /* 0x0000000000017941 */ /* 0x000fea0003800100 */
.L_x_17758:
[----:B------:R-:W-:-:S13]  /*10e0*/  ISETP.GE.U32.AND P0, PT, R2, R0, PT ;  /* 0x000000000200720c */ /* 0x000fda0003f06070 */
[----:B012---:R-:W0:Y:S01]  /*10f0*/  @!P0 LDC.64 R4, c[0x0][0x3a0] ;  /* 0x0000e800ff048b82 */ /* 0x007e220000000a00 */
[----:B------:R-:W-:Y:S02]  /*1100*/  @!P0 IMAD.IADD R7, R3, 0x1, R2 ;  /* 0x0000000103078824 */ /* 0x000fe400078e0202 */
[----:B------:R-:W-:Y:S02]  /*1110*/  @!P0 VIADD R2, R2, 0x80 ;  /* 0x0000008002028836 */ /* 0x000fe40000000000 */
[----:B0-----:R-:W-:-:S05]  /*1120*/  @!P0 IMAD.WIDE.U32 R4, R7, 0x8, R4 ;  /* 0x0000000807048825 */ /* 0x001fca00078e0004 */
[----:B------:R3:W-:Y:S02]  /*1130*/  @!P0 STG.E.64 desc[UR10][R4.64], R8 ;  /* 0x0000000804008986 */ /* 0x0007e4000c101b0a */
.L_x_17764:
[----:B------:R-:W-:Y:S05]  /*1140*/  BSYNC.RECONVERGENT B0 ;  /* 0x0000000000007941 */ /* 0x000fea0003800200 */
.L_x_17757:
        /* <DEDUP_REMOVED lines=8> */
.L_x_17756:
[----:B------:R-:W0:Y:S01]  /*11d0*/  S2R R0, SR_TID.X ;  /* 0x0000000000007919 */ /* 0x000e220000002100 */
[----:B------:R-:W1:Y:S01]  /*11e0*/  LDC.64 R4, c[0x0][0x3a8] ;  /* 0x0000ea00ff047b82 */ /* 0x000e620000000a00 */
[----:B------:R-:W2:Y:S01]  /*11f0*/  LDCU.64 UR4, c[0x0][0x388] ;  /* 0x00007100ff0477ac */ /* 0x000ea20008000a00 */
[----:B------:R-:W3:Y:S01]  /*1200*/  LDCU.64 UR6, c[0x0][0x390] ;  /* 0x00007200ff0677ac */ /* 0x000ee20008000a00 */
[----:B-1----:R-:W-:-:S04]  /*1210*/  IMAD.WIDE.U32 R4, R3, 0x8, R4 ;  /* 0x0000000803047825 */ /* 0x002fc800078e0004 */
[----:B0-----:R-:W-:-:S05]  /*1220*/  IMAD.WIDE.U32 R20, R0, 0x20, R4 ;  /* 0x0000002000147825 */ /* 0x001fca00078e0004 */
[----:B------:R-:W4:Y:S04]  /*1230*/  LDG.E.ENL2.256 R8, R4, desc[UR10][R20.64] ;  /* 0xfe00000a1404797e */ /* 0x000f280008121908 */
[----:B------:R0:W5:Y:S01]  /*1240*/  LDG.E.ENL2.256 R16, R12, desc[UR10][R20.64+0x1000] ;  /* 0xfe00800a140c797e */ /* 0x0001620008121910 */
[----:B--2---:R-:W-:Y:S01]  /*1250*/  UMOV UR8, UR5 ;  /* 0x0000000500087c82 */ /* 0x004fe20008000000 */
[----:B------:R-:W-:Y:S01]  /*1260*/  UMOV UR9, UR5 ;  /* 0x0000000500097c82 */ /* 0x000fe20008000000 */
[----:B------:R-:W-:Y:S01]  /*1270*/  IMAD.U32 R22, RZ, RZ, UR8 ;  /* 0x00000008ff167e24 */ /* 0x000fe2000f8e00ff */
[----:B------:R-:W-:Y:S01]  /*1280*/  UMOV UR12, UR5 ;  /* 0x00000005000c7c82 */ /* 0x000fe20008000000 */
[----:B----4-:R-:W-:Y:S01]  /*1290*/  DSETP.MAX.AND P0, P1, R4, UR4, PT ;  /* 0x0000000404007e2a */ /* 0x010fe2000b90f000 */
[----:B------:R-:W-:Y:S01]  /*12a0*/  IMAD.MOV.U32 R2, RZ, RZ, R5 ;  /* 0x000000ffff027224 */ /* 0x000fe200078e0005 */
[----:B------:R-:W-:Y:S01]  /*12b0*/  DSETP.MAX.AND P2, P3, R6, UR4, PT ;  /* 0x0000000406007e2a */ /* 0x000fe2000bb4f000 */
[----:B0-----:R-:W-:-:S03]  /*12c0*/  IMAD.MOV.U32 R21, RZ, RZ, R7 ;  /* 0x000000ffff157224 */ /* 0x001fc600078e0007 */
[----:B------:R-:W-:Y:S01]  /*12d0*/  FSEL R23, R2, UR8, P0 ;  /* 0x0000000802177c08 */ /* 0x000fe20008000000 */
[----:B------:R-:W-:Y:S01]  /*12e0*/  IMAD.MOV.U32 R2, RZ, RZ, R4 ;  /* 0x000000ffff027224 */ /* 0x000fe200078e0004 */
[----:B------:R-:W-:Y:S01]  /*12f0*/  UMOV UR8, UR4 ;  /* 0x0000000400087c82 */ /* 0x000fe20008000000 */
[----:B------:R-:W-:-:S03]  /*1300*/  FSEL R25, R21, UR9, P2 ;  /* 0x0000000915197c08 */ /* 0x000fc60009000000 */
[----:B------:R-:W-:Y:S01]  /*1310*/  SEL R20, R2, UR8, P0 ;  /* 0x0000000802147c07 */ /* 0x000fe20008000000 */
[----:B------:R-:W-:Y:S01]  /*1320*/  IMAD.MOV.U32 R2, RZ, RZ, R6 ;  /* 0x000000ffff027224 */ /* 0x000fe200078e0006 */
[----:B------:R-:W-:Y:S01]  /*1330*/  @P1 LOP3.LUT R23, R22, 0x80000, RZ, 0xfc, !PT ;  /* 0x0008000016171812 */ /* 0x000fe200078efcff */
[----:B------:R-:W-:Y:S01]  /*1340*/  IMAD.U32 R22, RZ, RZ, UR9 ;  /* 0x00000009ff167e24 */ /* 0x000fe2000f8e00ff */
[----:B---3--:R-:W-:-:S03]  /*1350*/  UMOV UR9, UR7 ;  /* 0x0000000700097c82 */ /* 0x008fc60008000000 */
[----:B------:R-:W-:Y:S01]  /*1360*/  IMAD.MOV.U32 R21, RZ, RZ, R23 ;  /* 0x000000ffff157224 */ /* 0x000fe200078e0017 */
[----:B------:R-:W-:Y:S01]  /*1370*/  @P3 LOP3.LUT R25, R22, 0x80000, RZ, 0xfc, !PT ;  /* 0x0008000016193812 */ /* 0x000fe200078efcff */
[----:B------:R-:W-:Y:S01]  /*1380*/  DSETP.MAX.AND P1, P3, R8, UR4, PT ;  /* 0x0000000408007e2a */ /* 0x000fe2000bb2f000 */
[----:B------:R-:W-:Y:S01]  /*1390*/  SEL R22, R2, UR8, P2 ;  /* 0x0000000802167c07 */ /* 0x000fe20009000000 */
[----:B------:R-:W-:Y:S01]  /*13a0*/  UMOV UR8, UR7 ;  /* 0x0000000700087c82 */ /* 0x000fe20008000000 */
[----:B------:R-:W-:Y:S01]  /*13b0*/  IMAD.MOV.U32 R2, RZ, RZ, R20 ;  /* 0x000000ffff027224 */ /* 0x000fe200078e0014 */
[----:B------:R-:W-:Y:S01]  /*13c0*/  DSETP.MIN.AND P4, P5, R20, UR6, PT ;  /* 0x0000000614007e2a */ /* 0x000fe2000bd80000 */
[----:B------:R-:W-:Y:S02]  /*13d0*/  IMAD.MOV.U32 R23, RZ, RZ, R25 ;  /* 0x000000ffff177224 */ /* 0x000fe400078e0019 */
[----:B------:R-:W-:Y:S02]  /*13e0*/  IMAD.U32 R24, RZ, RZ, UR8 ;  /* 0x00000008ff187e24 */ /* 0x000fe4000f8e00ff */
[----:B------:R-:W-:Y:S01]  /*13f0*/  IMAD.MOV.U32 R20, RZ, RZ, R22 ;  /* 0x000000ffff147224 */ /* 0x000fe200078e0016 */
[----:B------:R-:W-:Y:S01]  /*1400*/  FSEL R25, R21, UR8, P4 ;  /* 0x0000000815197c08 */ /* 0x000fe2000a000000 */
[----:B------:R-:W-:Y:S01]  /*1410*/  DSETP.MIN.AND P0, P2, R22, UR6, PT ;  /* 0x0000000616007e2a */ /* 0x000fe2000ba00000 */
[----:B------:R-:W-:Y:S01]  /*1420*/  UMOV UR8, UR6 ;  /* 0x0000000600087c82 */ /* 0x000fe20008000000 */
[----:B------:R-:W-:Y:S01]  /*1430*/  IMAD.MOV.U32 R21, RZ, RZ, R9 ;  /* 0x000000ffff157224 */ /* 0x000fe200078e0009 */
[----:B------:R-:W-:Y:S01]  /*1440*/  SEL R22, R2, UR8, P4 ;  /* 0x0000000802167c07 */ /* 0x000fe2000a000000 */
[----:B------:R-:W-:Y:S01]  /*1450*/  IMAD.U32 R2, RZ, RZ, UR9 ;  /* 0x00000009ff027e24 */ /* 0x000fe2000f8e00ff */
[----:B------:R-:W-:Y:S01]  /*1460*/  DSETP.NAN.AND P4, PT, R6, R6, PT ;  /* 0x000000060600722a */ /* 0x000fe20003f88000 */
[----:B------:R-:W-:Y:S01]  /*1470*/  SEL R20, R20, UR8, P0 ;  /* 0x0000000814147c07 */ /* 0x000fe20008000000 */
[----:B------:R-:W-:Y:S01]  /*1480*/  UMOV UR8, UR7 ;  /* 0x0000000700087c82 */ /* 0x000fe20008000000 */
[----:B------:R-:W-:Y:S01]  /*1490*/  @P5 LOP3.LUT R25, R24, 0x80000, RZ, 0xfc, !PT ;  /* 0x0008000018195812 */ /* 0x000fe200078efcff */
[----:B------:R-:W-:Y:S01]  /*14a0*/  DSETP.NAN.AND P5, PT, R4, R4, PT ;  /* 0x000000040400722a */ /* 0x000fe20003fa8000 */
[----:B------:R-:W-:-:S02]  /*14b0*/  MOV R24, UR12 ;  /* 0x0000000c00187c02 */ /* 0x000fc40008000f00 */
[----:B------:R-:W-:Y:S02]  /*14c0*/  FSEL R27, R21, UR12, P1 ;  /* 0x0000000c151b7c08 */ /* 0x000fe40008800000 */
[----:B------:R-:W-:Y:S01]  /*14d0*/  FSEL R21, R23, UR9, P0 ;  /* 0x0000000917157c08 */ /* 0x000fe20008000000 */
[----:B------:R-:W-:Y:S01]  /*14e0*/  IMAD.MOV.U32 R23, RZ, RZ, R25 ;  /* 0x000000ffff177224 */ /* 0x000fe200078e0019 */
[----:B------:R-:W-:Y:S01]  /*14f0*/  @P2 LOP3.LUT R21, R2, 0x80000, RZ, 0xfc, !PT ;  /* 0x0008000002152812 */ /* 0x000fe200078efcff */
[----:B------:R-:W-:Y:S01]  /*1500*/  UMOV UR9, UR4 ;  /* 0x0000000400097c82 */ /* 0x000fe20008000000 */
[----:B------:R-:W-:Y:S01]  /*1510*/  FSEL R2, R22, R4, !P5 ;  /* 0x0000000416027208 */ /* 0x000fe20006800000 */
[----:B------:R-:W-:Y:S01]  /*1520*/  IMAD.MOV.U32 R4, RZ, RZ, R8 ;  /* 0x000000ffff047224 */ /* 0x000fe200078e0008 */
[----:B------:R-:W-:Y:S01]  /*1530*/  @P3 LOP3.LUT R27, R24, 0x80000, RZ, 0xfc, !PT ;  /* 0x00080000181b3812 */ /* 0x000fe200078efcff */
[----:B------:R-:W-:Y:S01]  /*1540*/  DSETP.MAX.AND P2, P3, R10, UR4, PT ;  /* 0x000000040a007e2a */ /* 0x000fe2000bb4f000 */
[----:B------:R-:W-:-:S02]  /*1550*/  FSEL R5, R23, R5, !P5 ;  /* 0x0000000517057208 */ /* 0x000fc40006800000 */
[----:B------:R-:W-:Y:S01]  /*1560*/  SEL R22, R4, UR9, P1 ;  /* 0x0000000904167c07 */ /* 0x000fe20008800000 */
[----:B------:R-:W-:Y:S01]  /*1570*/  IMAD.MOV.U32 R23, RZ, RZ, R27 ;  /* 0x000000ffff177224 */ /* 0x000fe200078e001b */
[----:B------:R-:W-:Y:S01]  /*1580*/  FSEL R7, R21, R7, !P4 ;  /* 0x0000000715077208 */ /* 0x000fe20006000000 */
[----:B------:R-:W-:Y:S01]  /*1590*/  IMAD.MOV.U32 R4, RZ, RZ, R11 ;  /* 0x000000ffff047224 */ /* 0x000fe200078e000b */
[----:B------:R-:W-:-:S03]  /*15a0*/  UMOV UR9, UR5 ;  /* 0x0000000500097c82 */ /* 0x000fc60008000000 */
[----:B------:R-:W-:Y:S01]  /*15b0*/  DSETP.MIN.AND P1, P5, R22, UR6, PT ;  /* 0x0000000616007e2a */ /* 0x000fe2000bd20000 */
[----:B------:R-:W-:Y:S02]  /*15c0*/  FSEL R25, R4, UR12, P2 ;  /* 0x0000000c04197c08 */ /* 0x000fe40009000000 */
[----:B------:R-:W-:Y:S01]  /*15d0*/  FSEL R4, R20, R6, !P4 ;  /* 0x0000000614047208 */ /* 0x000fe20006000000 */
[----:B------:R-:W-:Y:S01]  /*15e0*/  IMAD.MOV.U32 R6, RZ, RZ, R10 ;  /* 0x000000ffff067224 */ /* 0x000fe200078e000a */
[----:B------:R-:W-:Y:S01]  /*15f0*/  @P3 LOP3.LUT R25, R24, 0x80000, RZ, 0xfc, !PT ;  /* 0x0008000018193812 */ /* 0x000fe200078efcff */
[----:B------:R-:W-:Y:S01]  /*1600*/  IMAD.U32 R20, RZ, RZ, UR8 ;  /* 0x00000008ff147e24 */ /* 0x000fe2000f8e00ff */
[----:B------:R-:W-:Y:S01]  /*1610*/  FSEL R21, R23, UR8, P1 ;  /* 0x0000000817157c08 */ /* 0x000fe20008800000 */
[----:B------:R-:W-:Y:S01]  /*1620*/  IMAD.MOV.U32 R24, RZ, RZ, R22 ;  /* 0x000000ffff187224 */ /* 0x000fe200078e0016 */
[----:B------:R-:W-:Y:S01]  /*1630*/  UMOV UR8, UR4 ;  /* 0x0000000400087c82 */ /* 0x000fe20008000000 */
[----:B------:R-:W-:Y:S01]  /*1640*/  DSETP.NAN.AND P3, PT, R8, R8, PT ;  /* 0x000000080800722a */ /* 0x000fe20003f68000 */
[----:B------:R-:W-:Y:S01]  /*1650*/  SEL R22, R6, UR8, P2 ;  /* 0x0000000806167c07 */ /* 0x000fe20009000000 */
[----:B------:R-:W-:Y:S01]  /*1660*/  UMOV UR8, UR6 ;  /* 0x0000000600087c82 */ /* 0x000fe20008000000 */
[----:B------:R-:W-:Y:S01]  /*1670*/  IMAD.MOV.U32 R23, RZ, RZ, R25 ;  /* 0x000000ffff177224 */ /* 0x000fe200078e0019 */
[----:B------:R-:W-:-:S02]  /*1680*/  @P5 LOP3.LUT R21, R20, 0x80000, RZ, 0xfc, !PT ;  /* 0x0008000014155812 */ /* 0x000fc400078efcff */
[----:B------:R-:W-:Y:S01]  /*1690*/  SEL R20, R24, UR8, P1 ;  /* 0x0000000818147c07 */ /* 0x000fe20008800000 */
[----:B-----5:R-:W-:Y:S01]  /*16a0*/  DSETP.MAX.AND P1, P5, R14, UR4, PT ;  /* 0x000000040e007e2a */ /* 0x020fe2000bd2f000 */
[----:B------:R-:W-:Y:S01]  /*16b0*/  FSEL R9, R21, R9, !P3 ;  /* 0x0000000915097208 */ /* 0x000fe20005800000 */
[----:B------:R-:W-:Y:S01]  /*16c0*/  DSETP.MIN.AND P0, P2, R22, UR6, PT ;  /* 0x0000000616007e2a */ /* 0x000fe2000ba00000 */
[----:B------:R-:W-:Y:S01]  /*16d0*/  FSEL R6, R20, R8, !P3 ;  /* 0x0000000814067208 */ /* 0x000fe20005800000 */
[----:B------:R-:W-:Y:S01]  /*16e0*/  DSETP.MAX.AND P3, P4, R12, UR4, PT ;  /* 0x000000040c007e2a */ /* 0x000fe2000bc6f000 */
        /* <DEDUP_REMOVED lines=8> */
[----:B------:R-:W-:Y:S01]  /*1770*/  IMAD.MOV.U32 R25, RZ, RZ, R22 ;  /* 0x000000ffff197224 */ /* 0x000fe200078e0016 */
[----:B------:R-:W-:Y:S01]  /*1780*/  UMOV UR9, UR4 ;  /* 0x0000000400097c82 */ /* 0x000fe20008000000 */
[----:B------:R-:W-:Y:S01]  /*1790*/  IMAD.U32 R22, RZ, RZ, UR8 ;  /* 0x00000008ff167e24 */ /* 0x000fe2000f8e00ff */
[----:B------:R-:W-:Y:S01]  /*17a0*/  @P5 LOP3.LUT R23, R8, 0x80000, RZ, 0xfc, !PT ;  /* 0x0008000008175812 */ /* 0x000fe200078efcff */
[----:B------:R-:W-:Y:S01]  /*17b0*/  IMAD.MOV.U32 R8, RZ, RZ, R12 ;  /* 0x000000ffff087224 */ /* 0x000fe200078e000c */
[----:B------:R-:W-:Y:S01]  /*17c0*/  @P4 LOP3.LUT R27, R24, 0x80000, RZ, 0xfc, !PT ;  /* 0x00080000181b4812 */ /* 0x000fe200078efcff */
[----:B------:R-:W-:Y:S01]  /*17d0*/  UMOV UR8, UR6 ;  /* 0x0000000600087c82 */ /* 0x000fe20008000000 */
[----:B------:R-:W-:Y:S01]  /*17e0*/  @P2 LOP3.LUT R21, R22, 0x80000, RZ, 0xfc, !PT ;  /* 0x0008000016152812 */ /* 0x000fe200078efcff */
[----:B------:R-:W-:Y:S01]  /*17f0*/  DSETP.NAN.AND P2, PT, R10, R10, PT ;  /* 0x0000000a0a00722a */ /* 0x000fe20003f48000 */
[----:B------:R-:W-:Y:S01]  /*1800*/  SEL R24, R8, UR9, P3 ;  /* 0x0000000908187c07 */ /* 0x000fe20009800000 */
[----:B------:R-:W-:Y:S01]  /*1810*/  IMAD.MOV.U32 R8, RZ, RZ, R14 ;  /* 0x000000ffff087224 */ /* 0x000fe200078e000e */
[----:B------:R-:W-:Y:S01]  /*1820*/  SEL R20, R25, UR8, P0 ;  /* 0x0000000819147c07 */ /* 0x000fe20008000000 */
[----:B------:R-:W-:Y:S01]  /*1830*/  IMAD.MOV.U32 R25, RZ, RZ, R27 ;  /* 0x000000ffff197224 */ /* 0x000fe200078e001b */
[----:B------:R-:W-:Y:S01]  /*1840*/  UMOV UR8, UR7 ;  /* 0x0000000700087c82 */ /* 0x000fe20008000000 */
[----:B------:R-:W-:Y:S01]  /*1850*/  FSEL R21, R21, R11, !P2 ;  /* 0x0000000b15157208 */ /* 0x000fe20005000000 */
[----:B------:R-:W-:Y:S01]  /*1860*/  IMAD.U32 R26, RZ, RZ, UR8 ;  /* 0x00000008ff1a7e24 */ /* 0x000fe2000f8e00ff */
[----:B------:R-:W-:Y:S01]  /*1870*/  SEL R22, R8, UR9, P1 ;  /* 0x0000000908167c07 */ /* 0x000fe20008800000 */
[----:B------:R-:W-:Y:S01]  /*1880*/  DSETP.NAN.AND P1, PT, R12, R12, PT ;  /* 0x0000000c0c00722a */ /* 0x000fe20003f28000 */
[----:B------:R-:W-:Y:S01]  /*1890*/  FSEL R8, R20, R10, !P2 ;  /* 0x0000000a14087208 */ /* 0x000fe20005000000 */
[----:B------:R-:W-:Y:S01]  /*18a0*/  DSETP.MIN.AND P0, P3, R24, UR6, PT ;  /* 0x0000000618007e2a */ /* 0x000fe2000bb00000 */
[----:B------:R-:W-:Y:S01]  /*18b0*/  IMAD.MOV.U32 R10, RZ, RZ, R25 ;  /* 0x000000ffff0a7224 */ /* 0x000fe200078e0019 */
[----:B------:R-:W-:Y:S01]  /*18c0*/  UMOV UR9, UR5 ;  /* 0x0000000500097c82 */ /* 0x000fe20008000000 */
[----:B------:R-:W-:Y:S01]  /*18d0*/  DSETP.MIN.AND P2, P4, R22, UR6, PT ;  /* 0x0000000616007e2a */ /* 0x000fe2000bc40000 */
[----:B------:R-:W-:-:S02]  /*18e0*/  IMAD.MOV.U32 R20, RZ, RZ, R22 ;  /* 0x000000ffff147224 */ /* 0x000fc400078e0016 */
[----:B------:R-:W-:Y:S01]  /*18f0*/  FSEL R11, R10, UR8, P0 ;  /* 0x000000080a0b7c08 */ /* 0x000fe20008000000 */
[----:B------:R-:W-:Y:S02]  /*1900*/  IMAD.U32 R22, RZ, RZ, UR8 ;  /* 0x00000008ff167e24 */ /* 0x000fe4000f8e00ff */
[----:B------:R-:W-:Y:S01]  /*1910*/  FSEL R23, R23, UR8, P2 ;  /* 0x0000000817177c08 */ /* 0x000fe20009000000 */
[----:B------:R-:W-:Y:S02]  /*1920*/  UMOV UR8, UR6 ;  /* 0x0000000600087c82 */ /* 0x000fe40008000000 */
[----:B------:R-:W-:Y:S01]  /*1930*/  SEL R10, R24, UR8, P0 ;  /* 0x00000008180a7c07 */ /* 0x000fe20008000000 */
[----:B------:R-:W-:Y:S01]  /*1940*/  DSETP.NAN.AND P0, PT, R14, R14, PT ;  /* 0x0000000e0e00722a */ /* 0x000fe20003f08000 */
[----:B------:R-:W-:Y:S01]  /*1950*/  @P3 LOP3.LUT R11, R26, 0x80000, RZ, 0xfc, !PT ;  /* 0x000800001a0b3812 */ /* 0x000fe200078efcff */
[----:B------:R-:W-:Y:S01]  /*1960*/  IMAD.U32 R24, RZ, RZ, UR9 ;  /* 0x00000009ff187e24 */ /* 0x000fe2000f8e00ff */
[----:B------:R-:W-:-:S02]  /*1970*/  FSEL R10, R10, R12, !P1 ;  /* 0x0000000c0a0a7208 */ /* 0x000fc40004800000 */
[----:B------:R-:W-:Y:S01]  /*1980*/  @P4 LOP3.LUT R23, R22, 0x80000, RZ, 0xfc, !PT ;  /* 0x0008000016174812 */ /* 0x000fe200078efcff */
[----:B------:R-:W-:Y:S01]  /*1990*/  DSETP.MAX.AND P3, P4, R18, UR4, PT ;  /* 0x0000000412007e2a */ /* 0x000fe2000bc6f000 */
[----:B------:R-:W-:Y:S01]  /*19a0*/  SEL R22, R20, UR8, P2 ;  /* 0x0000000814167c07 */ /* 0x000fe20009000000 */
[----:B------:R-:W-:Y:S01]  /*19b0*/  UMOV UR8, UR5 ;  /* 0x0000000500087c82 */ /* 0x000fe20008000000 */
[----:B------:R-:W-:Y:S01]  /*19c0*/  FSEL R11, R11, R13, !P1 ;  /* 0x0000000d0b0b7208 */ /* 0x000fe20004800000 */
[----:B------:R-:W-:Y:S01]  /*19d0*/  DSETP.MAX.AND P1, P2, R16, UR4, PT ;  /* 0x0000000410007e2a */ /* 0x000fe2000ba2f000 */
[----:B------:R-:W-:Y:S01]  /*19e0*/  FSEL R20, R22, R14, !P0 ;  /* 0x0000000e16147208 */ /* 0x000fe20004000000 */
[----:B------:R-:W0:Y:S01]  /*19f0*/  LDC.64 R12, c[0x0][0x3a0] ;  /* 0x0000e800ff0c7b82 */ /* 0x000e220000000a00 */
[----:B------:R-:W-:Y:S01]  /*1a00*/  MOV R14, R17 ;  /* 0x00000011000e7202 */ /* 0x000fe20000000f00 */
[----:B------:R-:W-:Y:S01]  /*1a10*/  IMAD.U32 R22, RZ, RZ, UR8 ;  /* 0x00000008ff167e24 */ /* 0x000fe2000f8e00ff */
[----:B------:R-:W-:Y:S01]  /*1a20*/  FSEL R23, R23, R15, !P0 ;  /* 0x0000000f17177208 */ /* 0x000fe20004000000 */
[----:B------:R-:W-:Y:S01]  /*1a30*/  IMAD.MOV.U32 R15, RZ, RZ, R19 ;  /* 0x000000ffff0f7224 */ /* 0x000fe200078e0013 */
[----:B------:R-:W-:Y:S01]  /*1a40*/  FSEL R27, R14, UR8, P1 ;  /* 0x000000080e1b7c08 */ /* 0x000fe20008800000 */
[----:B------:R-:W-:Y:S01]  /*1a50*/  IMAD.MOV.U32 R14, RZ, RZ, R16 ;  /* 0x000000ffff0e7224 */ /* 0x000fe200078e0010 */
[----:B------:R-:W-:Y:S01]  /*1a60*/  UMOV UR8, UR4 ;  /* 0x0000000400087c82 */ /* 0x000fe20008000000 */
[----:B------:R-:W-:Y:S01]  /*1a70*/  UMOV UR5, UR7 ;  /* 0x0000000700057c82 */ /* 0x000fe20008000000 */
[----:B------:R-:W-:-:S02]  /*1a80*/  FSEL R15, R15, UR9, P3 ;  /* 0x000000090f0f7c08 */ /* 0x000fc40009800000 */
[----:B------:R-:W-:Y:S01]  /*1a90*/  SEL R26, R14, UR8, P1 ;  /* 0x000000080e1a7c07 */ /* 0x000fe20008800000 */
[----:B------:R-:W-:Y:S01]  /*1aa0*/  IMAD.MOV.U32 R14, RZ, RZ, R18 ;  /* 0x000000ffff0e7224 */ /* 0x000fe200078e0012 */
[----:B------:R-:W-:Y:S01]  /*1ab0*/  @P2 LOP3.LUT R27, R22, 0x80000, RZ, 0xfc, !PT ;  /* 0x00080000161b2812 */ /* 0x000fe200078efcff */
[----:B------:R-:W-:Y:S01]  /*1ac0*/  IMAD.U32 R22, RZ, RZ, UR5 ;  /* 0x00000005ff167e24 */ /* 0x000fe2000f8e00ff */
[----:B------:R-:W-:Y:S02]  /*1ad0*/  @P4 LOP3.LUT R15, R24, 0x80000, RZ, 0xfc, !PT ;  /* 0x00080000180f4812 */ /* 0x000fe400078efcff */
[----:B------:R-:W-:Y:S01]  /*1ae0*/  SEL R14, R14, UR4, P3 ;  /* 0x000000040e0e7c07 */ /* 0x000fe20009800000 */
[----:B------:R-:W-:Y:S01]  /*1af0*/  UMOV UR4, UR7 ;  /* 0x0000000700047c82 */ /* 0x000fe20008000000 */
[----:B------:R-:W-:-:S04]  /*1b00*/  DSETP.MIN.AND P1, P0, R26, UR6, PT ;  /* 0x000000061a007e2a */ /* 0x000fc8000b820000 */
        /* <DEDUP_REMOVED lines=27> */
[----:B------:R-:W-:Y:S02]  /*1cc0*/  IMAD.MOV.U32 R7, RZ, RZ, R21 ;  /* 0x000000ffff077224 */ /* 0x000fe400078e0015 */
[----:B------:R-:W-:Y:S02]  /*1cd0*/  IMAD.MOV.U32 R8, RZ, RZ, R0 ;  /* 0x000000ffff087224 */ /* 0x000fe400078e0000 */
[----:B------:R-:W-:Y:S01]  /*1ce0*/  IMAD.MOV.U32 R9, RZ, RZ, R17 ;  /* 0x000000ffff097224 */ /* 0x000fe200078e0011 */
[----:B------:R0:W-:Y:S02]  /*1cf0*/  STG.E.ENL2.256 desc[UR10][R24.64], R12, R4 ;  /* 0xf800000c1804797f */ /* 0x0001e4000f12180a */
[----:B0-----:R-:W-:Y:S02]  /*1d00*/  IMAD.MOV.U32 R4, RZ, RZ, R10 ;  /* 0x000000ffff047224 */ /* 0x001fe400078e000a */
[----:B------:R-:W-:-:S02]  /*1d10*/  IMAD.MOV.U32 R5, RZ, RZ, R11 ;  /* 0x000000ffff057224 */ /* 0x000fc400078e000b */
[----:B------:R-:W-:Y:S02]  /*1d20*/  IMAD.MOV.U32 R6, RZ, RZ, R20 ;  /* 0x000000ffff067224 */ /* 0x000fe400078e0014 */
[----:B------:R-:W-:Y:S02]  /*1d30*/  IMAD.MOV.U32 R7, RZ, RZ, R23 ;  /* 0x000000ffff077224 */ /* 0x000fe400078e0017 */
[----:B------:R-:W-:Y:S02]  /*1d40*/  IMAD.MOV.U32 R10, RZ, RZ, R16 ;  /* 0x000000ffff0a7224 */ /* 0x000fe400078e0010 */
[----:B------:R-:W-:-:S05]  /*1d50*/  IMAD.MOV.U32 R11, RZ, RZ, R19 ;  /* 0x000000ffff0b7224 */ /* 0x000fca00078e0013 */
[----:B------:R-:W-:Y:S01]  /*1d60*/  STG.E.ENL2.256 desc[UR10][R24.64+0x1000], R4, R8 ;  /* 0xf80080041808797f */ /* 0x000fe2000f12180a */
[----:B------:R-:W-:Y:S05]  /*1d70*/  EXIT ;  /* 0x000000000000794d */ /* 0x000fea0003800000 */
.L_x_17765:
        /* <DEDUP_REMOVED lines=16> */
.L_x_37158:


//--------------------- .text._ZN2at6native29vectorized_elementwise_kernelILi8EZZZNS0_17clamp_kernel_cudaERNS_18TensorIteratorBaseERKN3c106ScalarES7_ENKUlvE_clEvENKUlvE4_clEvEUldE_St5arrayIPcLm2EEEEviT0_T1_ --------------------------
	.section	.text._ZN2at6native29vectorized_elementwise_kernelILi8EZZZNS0_17clamp_kernel_cudaERNS_18TensorIteratorBaseERKN3c106ScalarES7_ENKUlvE_clEvENKUlvE4_clEvEUldE_St5arrayIPcLm2EEEEviT0_T1_,"ax",@progbits
	.align	128
        .global         _ZN2at6native29vectorized_elementwise_kernelILi8EZZZNS0_17clamp_kernel_cudaERNS_18TensorIteratorBaseERKN3c106ScalarES7_ENKUlvE_clEvENKUlvE4_clEvEUldE_St5arrayIPcLm2EEEEviT0_T1_
        .type           _ZN2at6native29vectorized_elementwise_kernelILi8EZZZNS0_17clamp_kernel_cudaERNS_18TensorIteratorBaseERKN3c106ScalarES7_ENKUlvE_clEvENKUlvE4_clEvEUldE_St5arrayIPcLm2EEEEviT0_T1_,@function
        .size           _ZN2at6native29vectorized_elementwise_kernelILi8EZZZNS0_17clamp_kernel_cudaERNS_18TensorIteratorBaseERKN3c106ScalarES7_ENKUlvE_clEvENKUlvE4_clEvEUldE_St5arrayIPcLm2EEEEviT0_T1_,(.L_x_37159 - _ZN2at6native29vectorized_elementwise_kernelILi8EZZZNS0_17clamp_kernel_cudaERNS_18TensorIteratorBaseERKN3c106ScalarES7_ENKUlvE_clEvENKUlvE4_clEvEUldE_St5arrayIPcLm2EEEEviT0_T1_)
        .other          _ZN2at6native29vectorized_elementwise_kernelILi8EZZZNS0_17clamp_kernel_cudaERNS_18TensorIteratorBaseERKN3c106ScalarES7_ENKUlvE_clEvENKUlvE4_clEvEUldE_St5arrayIPcLm2EEEEviT0_T1_,@"STO_CUDA_ENTRY STV_DEFAULT"
_ZN2at6native29vectorized_elementwise_kernelILi8EZZZNS0_17clamp_kernel_cudaERNS_18TensorIteratorBaseERKN3c106ScalarES7_ENKUlvE_clEvENKUlvE4_clEvEUldE_St5arrayIPcLm2EEEEviT0_T1_:
.text._ZN2at6native29vectorized_elementwise_kernelILi8EZZZNS0_17clamp_kernel_cudaERNS_18TensorIteratorBaseERKN3c106ScalarES7_ENKUlvE_clEvENKUlvE4_clEvEUldE_St5arrayIPcLm2EEEEviT0_T1_:
        /* <DEDUP_REMOVED lines=240> */
.L_x_17769:
[----:B------:R-:W-:-:S13]  /*0f00*/  ISETP.GE.U32.AND P0, PT, R2, R0, PT ;  /* 0x000000000200720c */ /* 0x000fda0003f06070 */
[----:B------:R-:W-:Y:S05]  /*0f10*/  @P0 BRA `(.L_x_17771) ;  /* 0x0000000000300947 */ /* 0x000fea0003800000 */
[----:B0-----:R-:W0:Y:S01]  /*0f20*/  LDC.64 R4, c[0x0][0x3a0] ;  /* 0x0000e800ff047b82 */ /* 0x001e220000000a00 */
[----:B------:R-:W-:Y:S02]  /*0f30*/  IMAD.IADD R13, R3, 0x1, R2 ;  /* 0x00000001030d7824 */ /* 0x000fe400078e0202 */
[----:B------:R-:W-:Y:S02]  /*0f40*/  VIADD R2, R2, 0x80 ;  /* 0x0000008002027836 */ /* 0x000fe40000000000 */
[----:B0-----:R-:W-:-:S05]  /*0f50*/  IMAD.WIDE.U32 R4, R13, 0x8, R4 ;  /* 0x000000080d047825 */ /* 0x001fca00078e0004 */
[----:B------:R1:W-:Y:S02]  /*0f60*/  STG.E.64 desc[UR10][R4.64], R18 ;  /* 0x0000001204007986 */ /* 0x0003e4000c101b0a */
.L_x_17770:
[----:B------:R-:W-:-:S13]  /*0f70*/  ISETP.GE.U32.AND P0, PT, R2, R0, PT ;  /* 0x000000000200720c */ /* 0x000fda0003f06070 */
[----:B------:R-:W-:Y:S05]  /*0f80*/  @P0 BRA `(.L_x_17772) ;  /* 0x0000000000300947 */ /* 0x000fea0003800000 */
[----:B01----:R-:W0:Y:S01]  /*0f90*/  LDC.64 R4, c[0x0][0x3a0] ;  /* 0x0000e800ff047b82 */ /* 0x003e220000000a00 */
[----:B------:R-:W-:Y:S02]  /*0fa0*/  IMAD.IADD R13, R3, 0x1, R2 ;  /* 0x00000001030d7824 */ /* 0x000fe400078e0202 */
[----:B------:R-:W-:Y:S02]  /*0fb0*/  VIADD R2, R2, 0x80 ;  /* 0x0000008002027836 */ /* 0x000fe40000000000 */
[----:B0-----:R-:W-:-:S05]  /*0fc0*/  IMAD.WIDE.U32 R4, R13, 0x8, R4 ;  /* 0x000000080d047825 */ /* 0x001fca00078e0004 */
[----:B------:R1:W-:Y:S02]  /*0fd0*/  STG.E.64 desc[UR10][R4.64], R16 ;  /* 0x0000001004007986 */ /* 0x0003e4000c101b0a */
.L_x_17771:
[----:B------:R-:W-:-:S13]  /*0fe0*/  ISETP.GE.U32.AND P0, PT, R2, R0, PT ;  /* 0x000000000200720c */ /* 0x000fda0003f06070 */
[----:B------:R-:W-:Y:S05]  /*0ff0*/  @P0 BRA `(.L_x_17773) ;  /* 0x0000000000340947 */ /* 0x000fea0003800000 */
[----:B01----:R-:W0:Y:S01]  /*1000*/  LDC.64 R4, c[0x0][0x3a0] ;  /* 0x0000e800ff047b82 */ /* 0x003e220000000a00 */
[----:B------:R-:W-:Y:S02]  /*1010*/  IMAD.IADD R13, R3, 0x1, R2 ;  /* 0x00000001030d7824 */ /* 0x000fe400078e0202 */
[----:B------:R-:W-:Y:S02]  /*1020*/  VIADD R2, R2, 0x80 ;  /* 0x0000008002027836 */ /* 0x000fe40000000000 */
[----:B0-----:R-:W-:-:S05]  /*1030*/  IMAD.WIDE.U32 R4, R13, 0x8, R4 ;  /* 0x000000080d047825 */ /* 0x001fca00078e0004 */
[----:B------:R2:W-:Y:S02]  /*1040*/  STG.E.64 desc[UR10][R4.64], R14 ;  /* 0x0000000e04007986 */ /* 0x0005e4000c101b0a */
.L_x_17772:
        /* <DEDUP_REMOVED lines=8> */
.L_x_17773:
[----:B------:R-:W-:Y:S05]  /*10d0*/  BSYNC.RELIABLE B1 ;  /* 0x0000000000017941 */ /* 0x000fea0003800100 */
.L_x_17768:
[----:B------:R-:W-:-:S13]  /*10e0*/  ISETP.GE.U32.AND P0, PT, R2, R0, PT ;  /* 0x000000000200720c */ /* 0x000fda0003f06070 */
[----:B012---:R-:W0:Y:S01]  /*10f0*/  @!P0 LDC.64 R4, c[0x0][0x3a0] ;  /* 0x0000e800ff048b82 */ /* 0x007e220000000a00 */
[----:B------:R-:W-:Y:S02]  /*1100*/  @!P0 IMAD.IADD R7, R3, 0x1, R2 ;  /* 0x0000000103078824 */ /* 0x000fe400078e0202 */
[----:B------:R-:W-:Y:S02]  /*1110*/  @!P0 VIADD R2, R2, 0x80 ;  /* 0x0000008002028836 */ /* 0x000fe40000000000 */
[----:B0-----:R-:W-:-:S05]  /*1120*/  @!P0 IMAD.WIDE.U32 R4, R7, 0x8, R4 ;  /* 0x0000000807048825 */ /* 0x001fca00078e0004 */
[----:B------:R3:W-:Y:S02]  /*1130*/  @!P0 STG.E.64 desc[UR10][R4.64], R8 ;  /* 0x0000000804008986 */ /* 0x0007e4000c101b0a */
.L_x_17774:
[----:B------:R-:W-:Y:S05]  /*1140*/  BSYNC.RECONVERGENT B0 ;  /* 0x0000000000007941 */ /* 0x000fea0003800200 */
.L_x_17767:
        /* <DEDUP_REMOVED lines=8> */
.L_x_17766:
        /* <DEDUP_REMOVED lines=187> */
.L_x_17775:
        /* <DEDUP_REMOVED lines=16> */
.L_x_37159:


//--------------------- .text._ZN2at6native18elementwise_kernelILi128ELi4EZNS0_15gpu_kernel_implIZZZNS0_17clamp_kernel_cudaERNS_18TensorIteratorBaseERKN3c106ScalarES8_ENKUlvE_clEvENKUlvE3_clEvEUlsE_EEvS4_RKT_EUliE_EEviT1_ --------------------------
	.section	.text._ZN2at6native18elementwise_kernelILi128ELi4EZNS0_15gpu_kernel_implIZZZNS0_17clamp_kernel_cudaERNS_18TensorIteratorBaseERKN3c106ScalarES8_ENKUlvE_clEvENKUlvE3_clEvEUlsE_EEvS4_RKT_EUliE_EEviT1_,"ax",@progbits
	.align	128
        .global         _ZN2at6native18elementwise_kernelILi128ELi4EZNS0_15gpu_kernel_implIZZZNS0_17clamp_kernel_cudaERNS_18TensorIteratorBaseERKN3c106ScalarES8_ENKUlvE_clEvENKUlvE3_clEvEUlsE_EEvS4_RKT_EUliE_EEviT1_
        .type           _ZN2at6native18elementwise_kernelILi128ELi4EZNS0_15gpu_kernel_implIZZZNS0_17clamp_kernel_cudaERNS_18TensorIteratorBaseERKN3c106ScalarES8_ENKUlvE_clEvENKUlvE3_clEvEUlsE_EEvS4_RKT_EUliE_EEviT1_,@function
        .size           _ZN2at6native18elementwise_kernelILi128ELi4EZNS0_15gpu_kernel_implIZZZNS0_17clamp_kernel_cudaERNS_18TensorIteratorBaseERKN3c106ScalarES8_ENKUlvE_clEvENKUlvE3_clEvEUlsE_EEvS4_RKT_EUliE_EEviT1_,(.L_x_37160 - _ZN2at6native18elementwise_kernelILi128ELi4EZNS0_15gpu_kernel_implIZZZNS0_17clamp_kernel_cudaERNS_18TensorIteratorBaseERKN3c106ScalarES8_ENKUlvE_clEvENKUlvE3_clEvEUlsE_EEvS4_RKT_EUliE_EEviT1_)
        .other          _ZN2at6native18elementwise_kernelILi128ELi4EZNS0_15gpu_kernel_implIZZZNS0_17clamp_kernel_cudaERNS_18TensorIteratorBaseERKN3c106ScalarES8_ENKUlvE_clEvENKUlvE3_clEvEUlsE_EEvS4_RKT_EUliE_EEviT1_,@"STO_CUDA_ENTRY STV_DEFAULT"
_ZN2at6native18elementwise_kernelILi128ELi4EZNS0_15gpu_kernel_implIZZZNS0_17clamp_kernel_cudaERNS_18TensorIteratorBaseERKN3c106ScalarES8_ENKUlvE_clEvENKUlvE3_clEvEUlsE_EEvS4_RKT_EUliE_EEviT1_:
.text._ZN2at6native18elementwise_kernelILi128ELi4EZNS0_15gpu_kernel_implIZZZNS0_17clamp_kernel_cudaERNS_18TensorIteratorBaseERKN3c106ScalarES8_ENKUlvE_clEvENKUlvE3_clEvEUlsE_EEvS4_RKT_EUliE_EEviT1_:
        /* <DEDUP_REMOVED lines=319> */
.L_x_17778:
        /* <DEDUP_REMOVED lines=16> */
.L_x_17782:
[----:B------:R0:W5:Y:S01]  /*14f0*/  LDG.E.U8 R0, desc[UR36][R2.64] ;  /* 0x0000002402007981 */ /* 0x000162000c1e1100 */
[----:B------:R-:W-:Y:S05]  /*1500*/  BRA `(.L_x_17784) ;  /* 0x0000000c004c7947 */ /* 0x000fea0003800000 */
.L_x_17781:
        /* <DEDUP_REMOVED lines=8> */
.L_x_17786:
[----:B------:R0:W5:Y:S01]  /*1590*/  LDG.E.U16 R0, desc[UR36][R2.64] ;  /* 0x0000002402007981 */ /* 0x000162000c1e1500 */
[----:B------:R-:W-:Y:S05]  /*15a0*/  BRA `(.L_x_17784) ;  /* 0x0000000c00247947 */ /* 0x000fea0003800000 */
.L_x_17785:
[----:B------:R0:W5:Y:S01]  /*15b0*/  LDG.E.U16 R0, desc[UR36][R2.64] ;  /* 0x0000002402007981 */ /* 0x000162000c1e1500 */
[----:B------:R-:W-:Y:S05]  /*15c0*/  BRA `(.L_x_17784) ;  /* 0x0000000c001c7947 */ /* 0x000fea0003800000 */
.L_x_17780:
        /* <DEDUP_REMOVED lines=9> */
.L_x_17788:
[----:B------:R-:W2:Y:S02]  /*1660*/  LDG.E.U16 R4, desc[UR36][R2.64] ;  /* 0x0000002402047981 */ /* 0x000ea4000c1e1500 */
[----:B--2---:R-:W-:-:S06]  /*1670*/  HADD2.F32 R4, -RZ, R4.H0_H0 ;  /* 0x20000004ff047230 */ /* 0x004fcc0000004100 */
[----:B------:R-:W0:Y:S02]  /*1680*/  F2I.FTZ.TRUNC.NTZ R4, R4 ;  /* 0x0000000400047305 */ /* 0x000e24000021f100 */
[----:B0-----:R-:W-:Y:S01]  /*1690*/  PRMT R0, R4, 0x7610, R0 ;  /* 0x0000761004007816 */ /* 0x001fe20000000000 */
[----:B------:R-:W-:Y:S06]  /*16a0*/  BRA `(.L_x_17784) ;  /* 0x0000000800e47947 */ /* 0x000fec0003800000 */
.L_x_17787:
        /* <DEDUP_REMOVED lines=9> */
.L_x_17790:
[----:B------:R-:W2:Y:S02]  /*1740*/  LDG.E.U16 R2, desc[UR36][R2.64] ;  /* 0x0000002402027981 */ /* 0x000ea4000c1e1500 */
[----:B--2---:R-:W-:-:S06]  /*1750*/  HADD2.F32 R4, -RZ, R2.H0_H0 ;  /* 0x20000002ff047230 */ /* 0x004fcc0000004100 */
[----:B------:R-:W0:Y:S02]  /*1760*/  F2I.FTZ.TRUNC.NTZ R4, R4 ;  /* 0x0000000400047305 */ /* 0x000e24000021f100 */
[----:B0-----:R-:W-:Y:S01]  /*1770*/  PRMT R0, R4, 0x7610, R0 ;  /* 0x0000761004007816 */ /* 0x001fe20000000000 */
[----:B------:R-:W-:Y:S06]  /*1780*/  BRA `(.L_x_17784) ;  /* 0x0000000800ac7947 */ /* 0x000fec0003800000 */
.L_x_17789:
[----:B------:R-:W2:Y:S02]  /*1790*/  LDG.E.64 R2, desc[UR36][R2.64] ;  /* 0x0000002402027981 */ /* 0x000ea4000c1e1b00 */
[----:B--2---:R0:W1:Y:S01]  /*17a0*/  F2I.F64.TRUNC R0, R2 ;  /* 0x0000000200007311 */ /* 0x004062000030d100 */
[----:B------:R-:W-:Y:S05]  /*17b0*/  BRA `(.L_x_17784) ;  /* 0x0000000800a07947 */ /* 0x000fea0003800000 */
.L_x_17779:
        /* <DEDUP_REMOVED lines=12> */
.L_x_17793:
[----:B------:R-:W2:Y:S02]  /*1880*/  LDG.E.64 R2, desc[UR36][R2.64] ;  /* 0x0000002402027981 */ /* 0x000ea4000c1e1b00 */
[----:B--2---:R3:W4:Y:S01]  /*1890*/  F2I.F64.TRUNC R0, R2 ;  /* 0x0000000200007311 */ /* 0x004722000030d100 */
[----:B------:R-:W-:Y:S05]  /*18a0*/  BRA `(.L_x_17784) ;  /* 0x0000000800647947 */ /* 0x000fea0003800000 */
.L_x_17792:
        /* <DEDUP_REMOVED lines=27> */
.L_x_17795:
        /* <DEDUP_REMOVED lines=14> */
.L_x_17794:
[----:B------:R-:W2:Y:S02]  /*1b40*/  LDG.E.U16 R4, desc[UR36][R2.64] ;  /* 0x0000002402047981 */ /* 0x000ea4000c1e1500 */
[----:B--2---:R-:W-:-:S06]  /*1b50*/  IMAD.U32 R4, R4, 0x10000, RZ ;  /* 0x0001000004047824 */ /* 0x004fcc00078e00ff */
[----:B------:R-:W0:Y:S02]  /*1b60*/  F2I.FTZ.TRUNC.NTZ R4, R4 ;  /* 0x0000000400047305 */ /* 0x000e24000021f100 */
[----:B0-----:R-:W-:Y:S01]  /*1b70*/  PRMT R0, R4, 0x7610, R0 ;  /* 0x0000761004007816 */ /* 0x001fe20000000000 */
[----:B------:R-:W-:Y:S06]  /*1b80*/  BRA `(.L_x_17784) ;  /* 0x0000000400ac7947 */ /* 0x000fec0003800000 */
.L_x_17791:
        /* <DEDUP_REMOVED lines=10> */
.L_x_17798:
        /* <DEDUP_REMOVED lines=21> */
.L_x_17802:
[----:B------:R-:W-:Y:S05]  /*1d80*/  BSYNC.RECONVERGENT B1 ;  /* 0x0000000000017941 */ /* 0x000fea0003800200 */
.L_x_17801:
[----:B------:R-:W-:Y:S02]  /*1d90*/  SHF.L.U32 R0, R0, 0x14, RZ ;  /* 0x0000001400007819 */ /* 0x000fe400000006ff */
[----:B------:R-:W-:-:S04]  /*1da0*/  LEA R2, R2, 0x3b800000, 0x17 ;  /* 0x3b80000002027811 */ /* 0x000fc800078eb8ff */
[----:B------:R-:W-:-:S07]  /*1db0*/  LOP3.LUT R4, R2, R0, R7, 0xfe, !PT ;  /* 0x0000000002047212 */ /* 0x000fce00078efe07 */
.L_x_17800:
[----:B------:R-:W-:Y:S05]  /*1dc0*/  BSYNC.RECONVERGENT B0 ;  /* 0x0000000000007941 */ /* 0x000fea0003800200 */
.L_x_17799:
[----:B------:R-:W0:Y:S02]  /*1dd0*/  F2I.FTZ.TRUNC.NTZ R4, R4 ;  /* 0x0000000400047305 */ /* 0x000e24000021f100 */
[----:B0-----:R-:W-:Y:S01]  /*1de0*/  PRMT R0, R4, 0x7610, R0 ;  /* 0x0000761004007816 */ /* 0x001fe20000000000 */
[----:B------:R-:W-:Y:S06]  /*1df0*/  BRA `(.L_x_17784) ;  /* 0x0000000400107947 */ /* 0x000fec0003800000 */
.L_x_17797:
        /* <DEDUP_REMOVED lines=21> */
.L_x_17806:
[----:B------:R-:W-:Y:S05]  /*1f50*/  BSYNC.RECONVERGENT B1 ;  /* 0x0000000000017941 */ /* 0x000fea0003800200 */
.L_x_17805:
[----:B------:R-:W-:Y:S01]  /*1f60*/  IMAD.SHL.U32 R0, R0, 0x200000, RZ ;  /* 0x0020000000007824 */ /* 0x000fe200078e00ff */
[----:B------:R-:W-:-:S04]  /*1f70*/  LEA R2, R2, 0x37800000, 0x17 ;  /* 0x3780000002027811 */ /* 0x000fc800078eb8ff */
[----:B------:R-:W-:-:S07]  /*1f80*/  LOP3.LUT R4, R2, R0, R7, 0xfe, !PT ;  /* 0x0000000002047212 */ /* 0x000fce00078efe07 */
.L_x_17804:
[----:B------:R-:W-:Y:S05]  /*1f90*/  BSYNC.RECONVERGENT B0 ;  /* 0x0000000000007941 */ /* 0x000fea0003800200 */
.L_x_17803:
[----:B------:R-:W0:Y:S02]  /*1fa0*/  F2I.FTZ.TRUNC.NTZ R4, R4 ;  /* 0x0000000400047305 */ /* 0x000e24000021f100 */
[----:B0-----:R-:W-:Y:S01]  /*1fb0*/  PRMT R0, R4, 0x7610, R0 ;  /* 0x0000761004007816 */ /* 0x001fe20000000000 */
[----:B------:R-:W-:Y:S06]  /*1fc0*/  BRA `(.L_x_17784) ;  /* 0x00000000009c7947 */ /* 0x000fec0003800000 */
.L_x_17796:
[----:B------:R-:W-:-:S09]  /*1fd0*/  UISETP.NE.AND UP0, UPT, UR4, 0x1c, UPT ;  /* 0x0000001c0400788c */ /* 0x000fd2000bf05270 */
[----:B------:R-:W-:Y:S05]  /*1fe0*/  BRA.U !UP0, `(.L_x_17807) ;  /* 0x0000000108907547 */ /* 0x000fea000b800000 */
[----:B------:R-:W-:-:S09]  /*1ff0*/  UISETP.NE.AND UP0, UPT, UR4, 0x1d, UPT ;  /* 0x0000001d0400788c */ /* 0x000fd2000bf05270 */
[----:B------:R-:W-:Y:S05]  /*2000*/  BRA.U !UP0, `(.L_x_17808) ;  /* 0x0000000108807547 */ /* 0x000fea000b800000 */
[----:B------:R-:W-:-:S09]  /*2010*/  UISETP.NE.AND UP0, UPT, UR4, 0x2c, UPT ;  /* 0x0000002c0400788c */ /* 0x000fd2000bf05270 */
[----:B------:R-:W-:Y:S05]  /*2020*/  BRA.U !UP0, `(.L_x_17809) ;  /* 0x0000000108487547 */ /* 0x000fea000b800000 */
.L_x_17783:
        /* <DEDUP_REMOVED lines=16> */
.L_x_17810:
[----:B------:R-:W-:Y:S01]  /*2130*/  PRMT R0, RZ, 0x7610, R0 ;  /* 0x00007610ff007816 */ /* 0x000fe20000000000 */
[----:B------:R-:W-:Y:S06]  /*2140*/  BRA `(.L_x_17784) ;  /* 0x00000000003c7947 */ /* 0x000fec0003800000 */
.L_x_17809:
        /* <DEDUP_REMOVED lines=8> */
.L_x_17812:
[----:B------:R-:W-:Y:S05]  /*21d0*/  BSYNC.RECONVERGENT B0 ;  /* 0x0000000000007941 */ /* 0x000fea0003800200 */
.L_x_17811:
[----:B------:R-:W0:Y:S02]  /*21e0*/  F2I.FTZ.TRUNC.NTZ R4, R4 ;  /* 0x0000000400047305 */ /* 0x000e24000021f100 */
[----:B0-----:R-:W-:Y:S01]  /*21f0*/  PRMT R0, R4, 0x7610, R0 ;  /* 0x0000761004007816 */ /* 0x001fe20000000000 */
[----:B------:R-:W-:Y:S06]  /*2200*/  BRA `(.L_x_17784) ;  /* 0x00000000000c7947 */ /* 0x000fec0003800000 */
.L_x_17808:
[----:B------:R2:W5:Y:S01]  /*2210*/  LDG.E.U16 R0, desc[UR36][R2.64] ;  /* 0x0000002402007981 */ /* 0x000562000c1e1500 */
[----:B------:R-:W-:Y:S05]  /*2220*/  BRA `(.L_x_17784) ;  /* 0x0000000000047947 */ /* 0x000fea0003800000 */
.L_x_17807:
[----:B------:R1:W5:Y:S02]  /*2230*/  LDG.E.U16 R0, desc[UR36][R2.64] ;  /* 0x0000002402007981 */ /* 0x000364000c1e1500 */
.L_x_17784:
[----:B0123--:R-:W4:Y:S01]  /*2240*/  LDC R2, c[0x0][0x590] ;  /* 0x00016400ff027b82 */ /* 0x00ff220000000800 */
[----:B------:R-:W0:Y:S01]  /*2250*/  LDCU.64 UR6, c[0x0][0x580] ;  /* 0x0000b000ff0677ac */ /* 0x000e220008000a00 */
[----:B------:R-:W-:-:S04]  /*2260*/  UPRMT UR4, UR41, 0x9910, URZ ;  /* 0x0000991029047896 */ /* 0x000fc800080000ff */
[----:B------:R-:W-:Y:S01]  /*2270*/  UISETP.GT.AND UP0, UPT, UR4, 0x9, UPT ;  /* 0x000000090400788c */ /* 0x000fe2000bf04270 */
[----:B----45:R-:W-:Y:S02]  /*2280*/  VIMNMX.S16x2 R0, PT, PT, R0, R2, !PT ;  /* 0x0000000200007248 */ /* 0x030fe40007fe0300 */
[----:B------:R-:W-:Y:S02]  /*2290*/  PRMT R3, R2, 0x7632, R3 ;  /* 0x0000763202037816 */ /* 0x000fe40000000003 */
[----:B0-----:R-:W-:Y:S02]  /*22a0*/  IADD3 R2, P0, PT, R16, UR6, RZ ;  /* 0x0000000610027c10 */ /* 0x001fe4000ff1e0ff */
[----:B------:R-:W-:-:S03]  /*22b0*/  VIMNMX.S16x2 R0, PT, PT, R0, R3, PT ;  /* 0x0000000300007248 */ /* 0x000fc60003fe0300 */
[----:B------:R-:W-:Y:S01]  /*22c0*/  IMAD.X R3, RZ, RZ, UR7, P0 ;  /* 0x00000007ff037e24 */ /* 0x000fe200080e06ff */
        /* <DEDUP_REMOVED lines=12> */
.L_x_17816:
[----:B------:R3:W-:Y:S01]  /*2390*/  STG.E.U8 desc[UR36][R2.64], R9 ;  /* 0x0000000902007986 */ /* 0x0007e2000c101124 */
[----:B------:R-:W-:Y:S05]  /*23a0*/  BRA `(.L_x_17818) ;  /* 0x0000000c00507947 */ /* 0x000fea0003800000 */
.L_x_17815:
        /* <DEDUP_REMOVED lines=10> */
.L_x_17820:
[----:B------:R-:W-:-:S05]  /*2450*/  PRMT R5, R9, 0x9910, RZ ;  /* 0x0000991009057816 */ /* 0x000fca00000000ff */
[----:B------:R1:W-:Y:S01]  /*2460*/  STG.E desc[UR36][R2.64], R5 ;  /* 0x0000000502007986 */ /* 0x0003e2000c101924 */
[----:B------:R-:W-:Y:S05]  /*2470*/  BRA `(.L_x_17818) ;  /* 0x0000000c001c7947 */ /* 0x000fea0003800000 */
.L_x_17819:
[----:B------:R2:W-:Y:S01]  /*2480*/  STG.E.U16 desc[UR36][R2.64], R9 ;  /* 0x0000000902007986 */ /* 0x0005e2000c101524 */
[----:B------:R-:W-:Y:S05]  /*2490*/  BRA `(.L_x_17818) ;  /* 0x0000000c00147947 */ /* 0x000fea0003800000 */
.L_x_17814:
        /* <DEDUP_REMOVED lines=9> */
.L_x_17822:
[----:B------:R-:W0:Y:S02]  /*2530*/  I2F.S16 R0, R9 ;  /* 0x0000000900007306 */ /* 0x000e240000101400 */
[----:B0-----:R-:W-:-:S05]  /*2540*/  F2FP.F16.F32.PACK_AB R0, RZ, R0 ;  /* 0x00000000ff00723e */ /* 0x001fca00000000ff */
[----:B------:R0:W-:Y:S01]  /*2550*/  STG.E.U16 desc[UR36][R2.64], R0 ;  /* 0x0000000002007986 */ /* 0x0001e2000c101524 */
[----:B------:R-:W-:Y:S05]  /*2560*/  BRA `(.L_x_17818) ;  /* 0x0000000800e07947 */ /* 0x000fea0003800000 */
.L_x_17821:
        /* <DEDUP_REMOVED lines=10> */
.L_x_17824:
[----:B------:R-:W0:Y:S02]  /*2610*/  I2F.S16 R9, R9 ;  /* 0x0000000900097306 */ /* 0x000e240000101400 */
[----:B0-----:R-:W-:-:S04]  /*2620*/  F2FP.F16.F32.PACK_AB R5, RZ, R9 ;  /* 0x00000009ff05723e */ /* 0x001fc800000000ff */
[----:B------:R-:W-:-:S05]  /*2630*/  PRMT R5, R5, 0x5410, RZ ;  /* 0x0000541005057816 */ /* 0x000fca00000000ff */
[----:B------:R0:W-:Y:S01]  /*2640*/  STG.E desc[UR36][R2.64], R5 ;  /* 0x0000000502007986 */ /* 0x0001e2000c101924 */
[----:B------:R-:W-:Y:S05]  /*2650*/  BRA `(.L_x_17818) ;  /* 0x0000000800a47947 */ /* 0x000fea0003800000 */
.L_x_17823:
[----:B------:R-:W0:Y:S02]  /*2660*/  I2F.F64.S16 R4, R9 ;  /* 0x0000000900047312 */ /* 0x000e240000101c00 */
[----:B0-----:R0:W-:Y:S01]  /*2670*/  STG.E.64 desc[UR36][R2.64], R4 ;  /* 0x0000000402007986 */ /* 0x0011e2000c101b24 */
[----:B------:R-:W-:Y:S05]  /*2680*/  BRA `(.L_x_17818) ;  /* 0x0000000800987947 */ /* 0x000fea0003800000 */
.L_x_17813:
        /* <DEDUP_REMOVED lines=13> */
.L_x_17827:
[----:B------:R-:W0:Y:S01]  /*2760*/  I2F.F64.S16 R4, R9 ;  /* 0x0000000900047312 */ /* 0x000e220000101c00 */
[----:B------:R-:W-:-:S05]  /*2770*/  CS2R R6, SRZ ;  /* 0x0000000000067805 */ /* 0x000fca000001ff00 */
[----:B0-----:R0:W-:Y:S01]  /*2780*/  STG.E.128 desc[UR36][R2.64], R4 ;  /* 0x0000000402007986 */ /* 0x0011e2000c101d24 */
[----:B------:R-:W-:Y:S05]  /*2790*/  BRA `(.L_x_17818) ;  /* 0x0000000800547947 */ /* 0x000fea0003800000 */
.L_x_17826:
        /* <DEDUP_REMOVED lines=19> */
.L_x_17831:
[----:B------:R-:W-:Y:S05]  /*28d0*/  BSYNC.RECONVERGENT B0 ;  /* 0x0000000000007941 */ /* 0x000fea0003800200 */
.L_x_17830:
[----:B------:R-:W-:-:S05]  /*28e0*/  LOP3.LUT R5, R0, 0x80, R5, 0xf8, !PT ;  /* 0x0000008000057812 */ /* 0x000fca00078ef805 */
[----:B------:R0:W-:Y:S01]  /*28f0*/  STG.E.U8 desc[UR36][R2.64], R5 ;  /* 0x0000000502007986 */ /* 0x0001e2000c101124 */
[----:B------:R-:W-:Y:S05]  /*2900*/  BRA `(.L_x_17818) ;  /* 0x0000000400f87947 */ /* 0x000fea0003800000 */
.L_x_17829:
        /* <DEDUP_REMOVED lines=15> */
.L_x_17833:
[----:B------:R-:W-:Y:S05]  /*2a00*/  BSYNC.RECONVERGENT B0 ;  /* 0x0000000000007941 */ /* 0x000fea0003800200 */
.L_x_17832:
[----:B------:R-:W-:-:S05]  /*2a10*/  LOP3.LUT R5, R0, 0x80, R5, 0xf8, !PT ;  /* 0x0000008000057812 */ /* 0x000fca00078ef805 */
[----:B------:R0:W-:Y:S01]  /*2a20*/  STG.E.U8 desc[UR36][R2.64], R5 ;  /* 0x0000000502007986 */ /* 0x0001e2000c101124 */
[----:B------:R-:W-:Y:S05]  /*2a30*/  BRA `(.L_x_17818) ;  /* 0x0000000400ac7947 */ /* 0x000fea0003800000 */
.L_x_17828:
[----:B------:R-:W0:Y:S02]  /*2a40*/  I2F.S16 R0, R9 ;  /* 0x0000000900007306 */ /* 0x000e240000101400 */
[----:B0-----:R-:W-:-:S05]  /*2a50*/  F2FP.BF16.F32.PACK_AB R0, RZ, R0 ;  /* 0x00000000ff00723e */ /* 0x001fca00000010ff */
[----:B------:R0:W-:Y:S01]  /*2a60*/  STG.E.U16 desc[UR36][R2.64], R0 ;  /* 0x0000000002007986 */ /* 0x0001e2000c101524 */
[----:B------:R-:W-:Y:S05]  /*2a70*/  BRA `(.L_x_17818) ;  /* 0x00000004009c7947 */ /* 0x000fea0003800000 */
.L_x_17825:
        /* <DEDUP_REMOVED lines=10> */
.L_x_17836:
        /* <DEDUP_REMOVED lines=13> */
.L_x_17839:
[----:B------:R-:W-:-:S04]  /*2bf0*/  SHF.R.U32.HI R0, RZ, 0x14, R5 ;  /* 0x00000014ff007819 */ /* 0x000fc80000011605 */
[----:B------:R-:W-:-:S04]  /*2c00*/  LOP3.LUT R0, R0, 0x1, RZ, 0xc0, !PT ;  /* 0x0000000100007812 */ /* 0x000fc800078ec0ff */
[----:B------:R-:W-:-:S04]  /*2c10*/  IADD3 R0, PT, PT, R5, 0x487ffff, R0 ;  /* 0x0487ffff05007810 */ /* 0x000fc80007ffe000 */
[----:B------:R-:W-:-:S04]  /*2c20*/  SHF.R.U32.HI R0, RZ, 0x14, R0 ;  /* 0x00000014ff007819 */ /* 0x000fc80000011600 */
[----:B------:R-:W-:-:S07]  /*2c30*/  LOP3.LUT R4, R0, 0xff, RZ, 0xc0, !PT ;  /* 0x000000ff00047812 */ /* 0x000fce00078ec0ff */
.L_x_17840:
[----:B------:R-:W-:-:S04]  /*2c40*/  SHF.R.U32.HI R5, RZ, 0x18, R5 ;  /* 0x00000018ff057819 */ /* 0x000fc80000011605 */
[----:B------:R-:W-:-:S04]  /*2c50*/  LOP3.LUT R4, R4, 0x80, R5, 0xf8, !PT ;  /* 0x0000008004047812 */ /* 0x000fc800078ef805 */
[----:B------:R-:W-:-:S07]  /*2c60*/  PRMT R0, R4, 0x7610, R0 ;  /* 0x0000761004007816 */ /* 0x000fce0000000000 */
.L_x_17838:
[----:B------:R-:W-:Y:S05]  /*2c70*/  BSYNC.RECONVERGENT B0 ;  /* 0x0000000000007941 */ /* 0x000fea0003800200 */
.L_x_17837:
[----:B------:R0:W-:Y:S01]  /*2c80*/  STG.E.U8 desc[UR36][R2.64], R0 ;  /* 0x0000000002007986 */ /* 0x0001e2000c101124 */
[----:B------:R-:W-:Y:S05]  /*2c90*/  BRA `(.L_x_17818) ;  /* 0x0000000400147947 */ /* 0x000fea0003800000 */
.L_x_17835:
        /* <DEDUP_REMOVED lines=13> */
.L_x_17843:
[----:B------:R-:W-:-:S04]  /*2d70*/  SHF.R.U32.HI R0, RZ, 0x15, R5 ;  /* 0x00000015ff007819 */ /* 0x000fc80000011605 */
[----:B------:R-:W-:-:S04]  /*2d80*/  LOP3.LUT R0, R0, 0x1, RZ, 0xc0, !PT ;  /* 0x0000000100007812 */ /* 0x000fc800078ec0ff */
[----:B------:R-:W-:-:S04]  /*2d90*/  IADD3 R0, PT, PT, R5, 0x88fffff, R0 ;  /* 0x088fffff05007810 */ /* 0x000fc80007ffe000 */
[----:B------:R-:W-:-:S04]  /*2da0*/  SHF.R.U32.HI R0, RZ, 0x15, R0 ;  /* 0x00000015ff007819 */ /* 0x000fc80000011600 */
[----:B------:R-:W-:-:S07]  /*2db0*/  LOP3.LUT R4, R0, 0xff, RZ, 0xc0, !PT ;  /* 0x000000ff00047812 */ /* 0x000fce00078ec0ff */
.L_x_17844:
[----:B------:R-:W-:-:S04]  /*2dc0*/  SHF.R.U32.HI R5, RZ, 0x18, R5 ;  /* 0x00000018ff057819 */ /* 0x000fc80000011605 */
[----:B------:R-:W-:-:S04]  /*2dd0*/  LOP3.LUT R4, R4, 0x80, R5, 0xf8, !PT ;  /* 0x0000008004047812 */ /* 0x000fc800078ef805 */
[----:B------:R-:W-:-:S07]  /*2de0*/  PRMT R0, R4, 0x7610, R0 ;  /* 0x0000761004007816 */ /* 0x000fce0000000000 */
.L_x_17842:
[----:B------:R-:W-:Y:S05]  /*2df0*/  BSYNC.RECONVERGENT B0 ;  /* 0x0000000000007941 */ /* 0x000fea0003800200 */
.L_x_17841:
[----:B------:R0:W-:Y:S01]  /*2e00*/  STG.E.U8 desc[UR36][R2.64], R0 ;  /* 0x0000000002007986 */ /* 0x0001e2000c101124 */
[----:B------:R-:W-:Y:S05]  /*2e10*/  BRA `(.L_x_17818) ;  /* 0x0000000000b47947 */ /* 0x000fea0003800000 */
.L_x_17834:
[----:B------:R-:W-:-:S09]  /*2e20*/  UISETP.NE.AND UP0, UPT, UR4, 0x1c, UPT ;  /* 0x0000001c0400788c */ /* 0x000fd2000bf05270 */
[----:B------:R-:W-:Y:S05]  /*2e30*/  BRA.U !UP0, `(.L_x_17845) ;  /* 0x0000000108a47547 */ /* 0x000fea000b800000 */
[----:B------:R-:W-:-:S09]  /*2e40*/  UISETP.NE.AND UP0, UPT, UR4, 0x1d, UPT ;  /* 0x0000001d0400788c */ /* 0x000fd2000bf05270 */
[----:B------:R-:W-:Y:S05]  /*2e50*/  BRA.U !UP0, `(.L_x_17846) ;  /* 0x00000001088c7547 */ /* 0x000fea000b800000 */
[----:B------:R-:W-:-:S09]  /*2e60*/  UISETP.NE.AND UP0, UPT, UR4, 0x2c, UPT ;  /* 0x0000002c0400788c */ /* 0x000fd2000bf05270 */
[----:B------:R-:W-:Y:S05]  /*2e70*/  BRA.U !UP0, `(.L_x_17847) ;  /* 0x0000000108447547 */ /* 0x000fea000b800000 */
.L_x_17817:
        /* <DEDUP_REMOVED lines=16> */
.L_x_17848:
[----:B------:R-:W-:Y:S05]  /*2f80*/  BRA `(.L_x_17818) ;  /* 0x0000000000587947 */ /* 0x000fea0003800000 */
.L_x_17847:
        /* <DEDUP_REMOVED lines=16> */
.L_x_17846:
[----:B------:R-:W-:-:S04]  /*3090*/  PRMT R4, R9, 0x9910, RZ ;  /* 0x0000991009047816 */ /* 0x000fc800000000ff */
[----:B------:R-:W-:-:S05]  /*30a0*/  SHF.R.S32.HI R5, RZ, 0x1f, R4 ;  /* 0x0000001fff057819 */ /* 0x000fca0000011404 */
[----:B------:R0:W-:Y:S01]  /*30b0*/  STG.E.64 desc[UR36][R2.64], R4 ;  /* 0x0000000402007986 */ /* 0x0001e2000c101b24 */
[----:B------:R-:W-:Y:S05]  /*30c0*/  BRA `(.L_x_17818) ;  /* 0x0000000000087947 */ /* 0x000fea0003800000 */
.L_x_17845:
[----:B------:R-:W-:-:S05]  /*30d0*/  PRMT R5, R9, 0x9910, RZ ;  /* 0x0000991009057816 */ /* 0x000fca00000000ff */
[----:B------:R0:W-:Y:S02]  /*30e0*/  STG.E desc[UR36][R2.64], R5 ;  /* 0x0000000502007986 */ /* 0x0001e4000c101924 */
.L_x_17818:
[----:B------:R-:W-:-:S07]  /*30f0*/  VIADD R17, R17, 0x80 ;  /* 0x0000008011117836 */ /* 0x000fce0000000000 */
.L_x_17777:
[----:B------:R-:W-:Y:S05]  /*3100*/  BSYNC.RECONVERGENT B6 ;  /* 0x0000000000067941 */ /* 0x000fea0003800200 */
.L_x_17776:
        /* <DEDUP_REMOVED lines=307> */
.L_x_17851:
        /* <DEDUP_REMOVED lines=16> */
.L_x_17855:
[----:B------:R1:W5:Y:S01]  /*4540*/  LDG.E.U8 R0, desc[UR36][R2.64] ;  /* 0x0000002402007981 */ /* 0x000362000c1e1100 */
[----:B------:R-:W-:Y:S05]  /*4550*/  BRA `(.L_x_17857) ;  /* 0x0000000c004c7947 */ /* 0x000fea0003800000 */
.L_x_17854:
        /* <DEDUP_REMOVED lines=8> */
.L_x_17859:
[----:B------:R3:W5:Y:S01]  /*45e0*/  LDG.E.U16 R0, desc[UR36][R2.64] ;  /* 0x0000002402007981 */ /* 0x000762000c1e1500 */
[----:B------:R-:W-:Y:S05]  /*45f0*/  BRA `(.L_x_17857) ;  /* 0x0000000c00247947 */ /* 0x000fea0003800000 */
.L_x_17858:
[----:B------:R2:W5:Y:S01]  /*4600*/  LDG.E.U16 R0, desc[UR36][R2.64] ;  /* 0x0000002402007981 */ /* 0x000562000c1e1500 */
[----:B------:R-:W-:Y:S05]  /*4610*/  BRA `(.L_x_17857) ;  /* 0x0000000c001c7947 */ /* 0x000fea0003800000 */
.L_x_17853:
        /* <DEDUP_REMOVED lines=9> */
.L_x_17861:
[----:B------:R-:W2:Y:S02]  /*46b0*/  LDG.E.U16 R4, desc[UR36][R2.64] ;  /* 0x0000002402047981 */ /* 0x000ea4000c1e1500 */
[----:B--2---:R-:W-:-:S06]  /*46c0*/  HADD2.F32 R4, -RZ, R4.H0_H0 ;  /* 0x20000004ff047230 */ /* 0x004fcc0000004100 */
[----:B------:R-:W0:Y:S02]  /*46d0*/  F2I.FTZ.TRUNC.NTZ R4, R4 ;  /* 0x0000000400047305 */ /* 0x000e24000021f100 */
[----:B0-----:R-:W-:Y:S01]  /*46e0*/  PRMT R0, R4, 0x7610, R0 ;  /* 0x0000761004007816 */ /* 0x001fe20000000000 */
[----:B------:R-:W-:Y:S06]  /*46f0*/  BRA `(.L_x_17857) ;  /* 0x0000000800e47947 */ /* 0x000fec0003800000 */
.L_x_17860:
        /* <DEDUP_REMOVED lines=9> */
.L_x_17863:
[----:B------:R-:W2:Y:S02]  /*4790*/  LDG.E.U16 R2, desc[UR36][R2.64] ;  /* 0x0000002402027981 */ /* 0x000ea4000c1e1500 */
[----:B--2---:R-:W-:-:S06]  /*47a0*/  HADD2.F32 R4, -RZ, R2.H0_H0 ;  /* 0x20000002ff047230 */ /* 0x004fcc0000004100 */
[----:B------:R-:W0:Y:S02]  /*47b0*/  F2I.FTZ.TRUNC.NTZ R4, R4 ;  /* 0x0000000400047305 */ /* 0x000e24000021f100 */
[----:B0-----:R-:W-:Y:S01]  /*47c0*/  PRMT R0, R4, 0x7610, R0 ;  /* 0x0000761004007816 */ /* 0x001fe20000000000 */
[----:B------:R-:W-:Y:S06]  /*47d0*/  BRA `(.L_x_17857) ;  /* 0x0000000800ac7947 */ /* 0x000fec0003800000 */
.L_x_17862:
[----:B------:R-:W2:Y:S02]  /*47e0*/  LDG.E.64 R2, desc[UR36][R2.64] ;  /* 0x0000002402027981 */ /* 0x000ea4000c1e1b00 */
[----:B--2---:R0:W1:Y:S01]  /*47f0*/  F2I.F64.TRUNC R0, R2 ;  /* 0x0000000200007311 */ /* 0x004062000030d100 */
[----:B------:R-:W-:Y:S05]  /*4800*/  BRA `(.L_x_17857) ;  /* 0x0000000800a07947 */ /* 0x000fea0003800000 */
.L_x_17852:
        /* <DEDUP_REMOVED lines=12> */
.L_x_17866:
[----:B------:R-:W2:Y:S02]  /*48d0*/  LDG.E.64 R2, desc[UR36][R2.64] ;  /* 0x0000002402027981 */ /* 0x000ea4000c1e1b00 */
[----:B--2---:R0:W1:Y:S01]  /*48e0*/  F2I.F64.TRUNC R0, R2 ;  /* 0x0000000200007311 */ /* 0x004062000030d100 */
[----:B------:R-:W-:Y:S05]  /*48f0*/  BRA `(.L_x_17857) ;  /* 0x0000000800647947 */ /* 0x000fea0003800000 */
.L_x_17865:
        /* <DEDUP_REMOVED lines=27> */
.L_x_17868:
        /* <DEDUP_REMOVED lines=14> */
.L_x_17867:
[----:B------:R-:W2:Y:S02]  /*4b90*/  LDG.E.U16 R4, desc[UR36][R2.64] ;  /* 0x0000002402047981 */ /* 0x000ea4000c1e1500 */
[----:B--2---:R-:W-:-:S06]  /*4ba0*/  SHF.L.U32 R4, R4, 0x10, RZ ;  /* 0x0000001004047819 */ /* 0x004fcc00000006ff */
[----:B------:R-:W0:Y:S02]  /*4bb0*/  F2I.FTZ.TRUNC.NTZ R4, R4 ;  /* 0x0000000400047305 */ /* 0x000e24000021f100 */
[----:B0-----:R-:W-:Y:S01]  /*4bc0*/  PRMT R0, R4, 0x7610, R0 ;  /* 0x0000761004007816 */ /* 0x001fe20000000000 */
[----:B------:R-:W-:Y:S06]  /*4bd0*/  BRA `(.L_x_17857) ;  /* 0x0000000400ac7947 */ /* 0x000fec0003800000 */
.L_x_17864:
        /* <DEDUP_REMOVED lines=10> */
.L_x_17871:
        /* <DEDUP_REMOVED lines=21> */
.L_x_17875:
[----:B------:R-:W-:Y:S05]  /*4dd0*/  BSYNC.RECONVERGENT B1 ;  /* 0x0000000000017941 */ /* 0x000fea0003800200 */
.L_x_17874:
[----:B------:R-:W-:Y:S01]  /*4de0*/  IMAD.SHL.U32 R0, R0, 0x100000, RZ ;  /* 0x0010000000007824 */ /* 0x000fe200078e00ff */
[----:B------:R-:W-:-:S04]  /*4df0*/  LEA R2, R2, 0x3b800000, 0x17 ;  /* 0x3b80000002027811 */ /* 0x000fc800078eb8ff */
[----:B------:R-:W-:-:S07]  /*4e00*/  LOP3.LUT R4, R2, R0, R7, 0xfe, !PT ;  /* 0x0000000002047212 */ /* 0x000fce00078efe07 */
.L_x_17873:
[----:B------:R-:W-:Y:S05]  /*4e10*/  BSYNC.RECONVERGENT B0 ;  /* 0x0000000000007941 */ /* 0x000fea0003800200 */
.L_x_17872:
[----:B------:R-:W0:Y:S02]  /*4e20*/  F2I.FTZ.TRUNC.NTZ R4, R4 ;  /* 0x0000000400047305 */ /* 0x000e24000021f100 */
[----:B0-----:R-:W-:Y:S01]  /*4e30*/  PRMT R0, R4, 0x7610, R0 ;  /* 0x0000761004007816 */ /* 0x001fe20000000000 */
[----:B------:R-:W-:Y:S06]  /*4e40*/  BRA `(.L_x_17857) ;  /* 0x0000000400107947 */ /* 0x000fec0003800000 */
.L_x_17870:
        /* <DEDUP_REMOVED lines=21> */
.L_x_17879:
[----:B------:R-:W-:Y:S05]  /*4fa0*/  BSYNC.RECONVERGENT B1 ;  /* 0x0000000000017941 */ /* 0x000fea0003800200 */
.L_x_17878:
[----:B------:R-:W-:Y:S01]  /*4fb0*/  IMAD.SHL.U32 R0, R0, 0x200000, RZ ;  /* 0x0020000000007824 */ /* 0x000fe200078e00ff */
[----:B------:R-:W-:-:S04]  /*4fc0*/  LEA R2, R2, 0x37800000, 0x17 ;  /* 0x3780000002027811 */ /* 0x000fc800078eb8ff */
[----:B------:R-:W-:-:S07]  /*4fd0*/  LOP3.LUT R4, R2, R0, R7, 0xfe, !PT ;  /* 0x0000000002047212 */ /* 0x000fce00078efe07 */
.L_x_17877:
[----:B------:R-:W-:Y:S05]  /*4fe0*/  BSYNC.RECONVERGENT B0 ;  /* 0x0000000000007941 */ /* 0x000fea0003800200 */
.L_x_17876:
[----:B------:R-:W0:Y:S02]  /*4ff0*/  F2I.FTZ.TRUNC.NTZ R4, R4 ;  /* 0x0000000400047305 */ /* 0x000e24000021f100 */
[----:B0-----:R-:W-:Y:S01]  /*5000*/  PRMT R0, R4, 0x7610, R0 ;  /* 0x0000761004007816 */ /* 0x001fe20000000000 */
[----:B------:R-:W-:Y:S06]  /*5010*/  BRA `(.L_x_17857) ;  /* 0x00000000009c7947 */ /* 0x000fec0003800000 */
.L_x_17869:
        /* <DEDUP_REMOVED lines=14> */
.L_x_17883:
[----:B------:R-:W-:Y:S05]  /*5100*/  BSYNC.RECONVERGENT B0 ;  /* 0x0000000000007941 */ /* 0x000fea0003800200 */
.L_x_17882:
[----:B------:R-:W0:Y:S02]  /*5110*/  F2I.FTZ.TRUNC.NTZ R4, R4 ;  /* 0x0000000400047305 */ /* 0x000e24000021f100 */
[----:B0-----:R-:W-:Y:S01]  /*5120*/  PRMT R0, R4, 0x7610, R0 ;  /* 0x0000761004007816 */ /* 0x001fe20000000000 */
[----:B------:R-:W-:Y:S06]  /*5130*/  BRA `(.L_x_17857) ;  /* 0x0000000000547947 */ /* 0x000fec0003800000 */
.L_x_17856:
        /* <DEDUP_REMOVED lines=16> */
.L_x_17884:
[----:B------:R-:W-:Y:S01]  /*5240*/  PRMT R0, RZ, 0x7610, R0 ;  /* 0x00007610ff007816 */ /* 0x000fe20000000000 */
[----:B------:R-:W-:Y:S06]  /*5250*/  BRA `(.L_x_17857) ;  /* 0x00000000000c7947 */ /* 0x000fec0003800000 */
.L_x_17881:
[----:B------:R0:W5:Y:S01]  /*5260*/  LDG.E.U16 R0, desc[UR36][R2.64] ;  /* 0x0000002402007981 */ /* 0x000162000c1e1500 */
[----:B------:R-:W-:Y:S05]  /*5270*/  BRA `(.L_x_17857) ;  /* 0x0000000000047947 */ /* 0x000fea0003800000 */
.L_x_17880:
[----:B------:R0:W5:Y:S02]  /*5280*/  LDG.E.U16 R0, desc[UR36][R2.64] ;  /* 0x0000002402007981 */ /* 0x000164000c1e1500 */
.L_x_17857:
[----:B01234-:R-:W0:Y:S01]  /*5290*/  LDC R2, c[0x0][0x590] ;  /* 0x00016400ff027b82 */ /* 0x01fe220000000800 */
[----:B------:R-:W1:Y:S01]  /*52a0*/  LDCU.64 UR6, c[0x0][0x580] ;  /* 0x0000b000ff0677ac */ /* 0x000e620008000a00 */
[----:B------:R-:W-:-:S04]  /*52b0*/  UPRMT UR4, UR41, 0x9910, URZ ;  /* 0x0000991029047896 */ /* 0x000fc800080000ff */
[----:B------:R-:W-:Y:S01]  /*52c0*/  UISETP.GT.AND UP0, UPT, UR4, 0x9, UPT ;  /* 0x000000090400788c */ /* 0x000fe2000bf04270 */
[----:B0----5:R-:W-:Y:S02]  /*52d0*/  VIMNMX.S16x2 R0, PT, PT, R0, R2, !PT ;  /* 0x0000000200007248 */ /* 0x021fe40007fe0300 */
[----:B------:R-:W-:Y:S02]  /*52e0*/  PRMT R3, R2, 0x7632, R3 ;  /* 0x0000763202037816 */ /* 0x000fe40000000003 */
[----:B-1----:R-:W-:Y:S02]  /*52f0*/  IADD3 R2, P0, PT, R16, UR6, RZ ;  /* 0x0000000610027c10 */ /* 0x002fe4000ff1e0ff */
        /* <DEDUP_REMOVED lines=14> */
.L_x_17888:
[----:B------:R0:W-:Y:S01]  /*53e0*/  STG.E.U8 desc[UR36][R2.64], R9 ;  /* 0x0000000902007986 */ /* 0x0001e2000c101124 */
[----:B------:R-:W-:Y:S05]  /*53f0*/  BRA `(.L_x_17890) ;  /* 0x0000000c004c7947 */ /* 0x000fea0003800000 */
.L_x_17887:
        /* <DEDUP_REMOVED lines=10> */
.L_x_17892:
[----:B------:R-:W-:-:S05]  /*54a0*/  PRMT R5, R9, 0x9910, RZ ;  /* 0x0000991009057816 */ /* 0x000fca00000000ff */
[----:B------:R0:W-:Y:S01]  /*54b0*/  STG.E desc[UR36][R2.64], R5 ;  /* 0x0000000502007986 */ /* 0x0001e2000c101924 */
[----:B------:R-:W-:Y:S05]  /*54c0*/  BRA `(.L_x_17890) ;  /* 0x0000000c00187947 */ /* 0x000fea0003800000 */
.L_x_17891:
[----:B------:R0:W-:Y:S01]  /*54d0*/  STG.E.U16 desc[UR36][R2.64], R9 ;  /* 0x0000000902007986 */ /* 0x0001e2000c101524 */
[----:B------:R-:W-:Y:S05]  /*54e0*/  BRA `(.L_x_17890) ;  /* 0x0000000c00107947 */ /* 0x000fea0003800000 */
.L_x_17886:
        /* <DEDUP_REMOVED lines=9> */
.L_x_17894:
[----:B------:R-:W0:Y:S02]  /*5580*/  I2F.S16 R0, R9 ;  /* 0x0000000900007306 */ /* 0x000e240000101400 */
[----:B0-----:R-:W-:-:S05]  /*5590*/  F2FP.F16.F32.PACK_AB R0, RZ, R0 ;  /* 0x00000000ff00723e */ /* 0x001fca00000000ff */
[----:B------:R0:W-:Y:S01]  /*55a0*/  STG.E.U16 desc[UR36][R2.64], R0 ;  /* 0x0000000002007986 */ /* 0x0001e2000c101524 */
[----:B------:R-:W-:Y:S05]  /*55b0*/  BRA `(.L_x_17890) ;  /* 0x0000000800dc7947 */ /* 0x000fea0003800000 */
.L_x_17893:
        /* <DEDUP_REMOVED lines=10> */
.L_x_17896:
[----:B------:R-:W0:Y:S02]  /*5660*/  I2F.S16 R9, R9 ;  /* 0x0000000900097306 */ /* 0x000e240000101400 */
[----:B0-----:R-:W-:-:S04]  /*5670*/  F2FP.F16.F32.PACK_AB R5, RZ, R9 ;  /* 0x00000009ff05723e */ /* 0x001fc800000000ff */
[----:B------:R-:W-:-:S05]  /*5680*/  PRMT R5, R5, 0x5410, RZ ;  /* 0x0000541005057816 */ /* 0x000fca00000000ff */
[----:B------:R0:W-:Y:S01]  /*5690*/  STG.E desc[UR36][R2.64], R5 ;  /* 0x0000000502007986 */ /* 0x0001e2000c101924 */
[----:B------:R-:W-:Y:S05]  /*56a0*/  BRA `(.L_x_17890) ;  /* 0x0000000800a07947 */ /* 0x000fea0003800000 */
.L_x_17895:
[----:B------:R-:W0:Y:S02]  /*56b0*/  I2F.F64.S16 R4, R9 ;  /* 0x0000000900047312 */ /* 0x000e240000101c00 */
[----:B0-----:R0:W-:Y:S01]  /*56c0*/  STG.E.64 desc[UR36][R2.64], R4 ;  /* 0x0000000402007986 */ /* 0x0011e2000c101b24 */
[----:B------:R-:W-:Y:S05]  /*56d0*/  BRA `(.L_x_17890) ;  /* 0x0000000800947947 */ /* 0x000fea0003800000 */
.L_x_17885:
        /* <DEDUP_REMOVED lines=12> */
.L_x_17900:
        /* <DEDUP_REMOVED lines=18> */
.L_x_17903:
[----:B------:R-:W-:-:S04]  /*58c0*/  SHF.R.U32.HI R5, RZ, 0x18, R5 ;  /* 0x00000018ff057819 */ /* 0x000fc80000011605 */
[----:B------:R-:W-:-:S07]  /*58d0*/  LOP3.LUT R0, R0, 0x80, R5, 0xf8, !PT ;  /* 0x0000008000007812 */ /* 0x000fce00078ef805 */
.L_x_17902:
[----:B------:R-:W-:Y:S05]  /*58e0*/  BSYNC.RECONVERGENT B0 ;  /* 0x0000000000007941 */ /* 0x000fea0003800200 */
.L_x_17901:
[----:B------:R0:W-:Y:S01]  /*58f0*/  STG.E.U8 desc[UR36][R2.64], R0 ;  /* 0x0000000002007986 */ /* 0x0001e2000c101124 */
[----:B------:R-:W-:Y:S05]  /*5900*/  BRA `(.L_x_17890) ;  /* 0x0000000800087947 */ /* 0x000fea0003800000 */
.L_x_17899:
        /* <DEDUP_REMOVED lines=18> */
.L_x_17906:
[----:B------:R-:W-:-:S04]  /*5a30*/  SHF.R.U32.HI R5, RZ, 0x18, R5 ;  /* 0x00000018ff057819 */ /* 0x000fc80000011605 */
[----:B------:R-:W-:-:S07]  /*5a40*/  LOP3.LUT R0, R0, 0x80, R5, 0xf8, !PT ;  /* 0x0000008000007812 */ /* 0x000fce00078ef805 */
.L_x_17905:
[----:B------:R-:W-:Y:S05]  /*5a50*/  BSYNC.RECONVERGENT B0 ;  /* 0x0000000000007941 */ /* 0x000fea0003800200 */
.L_x_17904:
[----:B------:R0:W-:Y:S01]  /*5a60*/  STG.E.U8 desc[UR36][R2.64], R0 ;  /* 0x0000000002007986 */ /* 0x0001e2000c101124 */
[----:B------:R-:W-:Y:S05]  /*5a70*/  BRA `(.L_x_17890) ;  /* 0x0000000400ac7947 */ /* 0x000fea0003800000 */
.L_x_17898:
        /* <DEDUP_REMOVED lines=22> */
.L_x_17908:
[----:B------:R-:W-:-:S04]  /*5be0*/  PRMT R4, R9, 0x9910, RZ ;  /* 0x0000991009047816 */ /* 0x000fc800000000ff */
[----:B------:R-:W-:-:S05]  /*5bf0*/  SHF.R.S32.HI R5, RZ, 0x1f, R4 ;  /* 0x0000001fff057819 */ /* 0x000fca0000011404 */
[----:B------:R0:W-:Y:S01]  /*5c00*/  STG.E.64 desc[UR36][R2.64], R4 ;  /* 0x0000000402007986 */ /* 0x0001e2000c101b24 */
[----:B------:R-:W-:Y:S05]  /*5c10*/  BRA `(.L_x_17890) ;  /* 0x0000000400447947 */ /* 0x000fea0003800000 */
.L_x_17907:
[----:B------:R-:W-:-:S05]  /*5c20*/  PRMT R5, R9, 0x9910, RZ ;  /* 0x0000991009057816 */ /* 0x000fca00000000ff */
[----:B------:R0:W-:Y:S01]  /*5c30*/  STG.E desc[UR36][R2.64], R5 ;  /* 0x0000000502007986 */ /* 0x0001e2000c101924 */
[----:B------:R-:W-:Y:S05]  /*5c40*/  BRA `(.L_x_17890) ;  /* 0x0000000400387947 */ /* 0x000fea0003800000 */
.L_x_17897:
        /* <DEDUP_REMOVED lines=11> */
.L_x_17910:
[----:B------:R-:W0:Y:S01]  /*5d00*/  I2F.F64.S16 R4, R9 ;  /* 0x0000000900047312 */ /* 0x000e220000101c00 */
[----:B------:R-:W-:-:S05]  /*5d10*/  CS2R R6, SRZ ;  /* 0x0000000000067805 */ /* 0x000fca000001ff00 */
[----:B0-----:R4:W-:Y:S01]  /*5d20*/  STG.E.128 desc[UR36][R2.64], R4 ;  /* 0x0000000402007986 */ /* 0x0019e2000c101d24 */
[----:B------:R-:W-:Y:S05]  /*5d30*/  BRA `(.L_x_17890) ;  /* 0x0000000000fc7947 */ /* 0x000fea0003800000 */
.L_x_17909:
[----:B------:R-:W-:-:S09]  /*5d40*/  UISETP.NE.AND UP0, UPT, UR4, 0xf, UPT ;  /* 0x0000000f0400788c */ /* 0x000fd2000bf05270 */
[----:B------:R-:W-:Y:S05]  /*5d50*/  BRA.U !UP0, `(.L_x_17911) ;  /* 0x0000000108e87547 */ /* 0x000fea000b800000 */
[----:B------:R-:W-:-:S09]  /*5d60*/  UISETP.NE.AND UP0, UPT, UR4, 0x17, UPT ;  /* 0x000000170400788c */ /* 0x000fd2000bf05270 */
[----:B------:R-:W-:Y:S05]  /*5d70*/  BRA.U !UP0, `(.L_x_17912) ;  /* 0x0000000108907547 */ /* 0x000fea000b800000 */
[----:B------:R-:W-:-:S09]  /*5d80*/  UISETP.NE.AND UP0, UPT, UR4, 0x18, UPT ;  /* 0x000000180400788c */ /* 0x000fd2000bf05270 */
[----:B------:R-:W-:Y:S05]  /*5d90*/  BRA.U !UP0, `(.L_x_17913) ;  /* 0x0000000108447547 */ /* 0x000fea000b800000 */
.L_x_17889:
        /* <DEDUP_REMOVED lines=16> */
.L_x_17914:
[----:B------:R-:W-:Y:S05]  /*5ea0*/  BRA `(.L_x_17890) ;  /* 0x0000000000a07947 */ /* 0x000fea0003800000 */
.L_x_17913:
        /* <DEDUP_REMOVED lines=13> */
.L_x_17916:
[----:B------:R-:W-:Y:S05]  /*5f80*/  BSYNC.RECONVERGENT B0 ;  /* 0x0000000000007941 */ /* 0x000fea0003800200 */
.L_x_17915:
[----:B------:R-:W-:-:S05]  /*5f90*/  LOP3.LUT R5, R0, 0x80, R5, 0xf8, !PT ;  /* 0x0000008000057812 */ /* 0x000fca00078ef805 */
[----:B------:R2:W-:Y:S01]  /*5fa0*/  STG.E.U8 desc[UR36][R2.64], R5 ;  /* 0x0000000502007986 */ /* 0x0005e2000c101124 */
[----:B------:R-:W-:Y:S05]  /*5fb0*/  BRA `(.L_x_17890) ;  /* 0x00000000005c7947 */ /* 0x000fea0003800000 */
.L_x_17912:
        /* <DEDUP_REMOVED lines=12> */
.L_x_17918:
[----:B------:R-:W-:Y:S01]  /*6080*/  IMAD.MOV.U32 R0, RZ, RZ, 0x7f ;  /* 0x0000007fff007424 */ /* 0x000fe200078e00ff */
[----:B------:R-:W-:-:S04]  /*6090*/  ISETP.GT.U32.AND P0, PT, R4, 0x7f800000, PT ;  /* 0x7f8000000400780c */ /* 0x000fc80003f04070 */
[----:B------:R-:W-:-:S09]  /*60a0*/  SEL R0, R0, 0x7c, P0 ;  /* 0x0000007c00007807 */ /* 0x000fd20000000000 */
.L_x_17919:
[----:B------:R-:W-:Y:S05]  /*60b0*/  BSYNC.RECONVERGENT B0 ;  /* 0x0000000000007941 */ /* 0x000fea0003800200 */
.L_x_17917:
[----:B------:R-:W-:-:S04]  /*60c0*/  SHF.R.U32.HI R5, RZ, 0x18, R5 ;  /* 0x00000018ff057819 */ /* 0x000fc80000011605 */
[----:B------:R-:W-:-:S05]  /*60d0*/  LOP3.LUT R5, R0, 0x80, R5, 0xf8, !PT ;  /* 0x0000008000057812 */ /* 0x000fca00078ef805 */
[----:B------:R1:W-:Y:S01]  /*60e0*/  STG.E.U8 desc[UR36][R2.64], R5 ;  /* 0x0000000502007986 */ /* 0x0003e2000c101124 */
[----:B------:R-:W-:Y:S05]  /*60f0*/  BRA `(.L_x_17890) ;  /* 0x00000000000c7947 */ /* 0x000fea0003800000 */
.L_x_17911:
[----:B------:R-:W0:Y:S02]  /*6100*/  I2F.S16 R0, R9 ;  /* 0x0000000900007306 */ /* 0x000e240000101400 */
[----:B0-----:R-:W-:-:S05]  /*6110*/  F2FP.BF16.F32.PACK_AB R0, RZ, R0 ;  /* 0x00000000ff00723e */ /* 0x001fca00000010ff */
[----:B------:R0:W-:Y:S02]  /*6120*/  STG.E.U16 desc[UR36][R2.64], R0 ;  /* 0x0000000002007986 */ /* 0x0001e4000c101524 */
.L_x_17890:
[----:B------:R-:W-:-:S07]  /*6130*/  IADD3 R17, PT, PT, R17, 0x80, RZ ;  /* 0x0000008011117810 */ /* 0x000fce0007ffe0ff */
.L_x_17850:
[----:B------:R-:W-:Y:S05]  /*6140*/  BSYNC.RECONVERGENT B6 ;  /* 0x0000000000067941 */ /* 0x000fea0003800200 */
.L_x_17849:
        /* <DEDUP_REMOVED lines=307> */
.L_x_17922:
        /* <DEDUP_REMOVED lines=16> */
.L_x_17926:
[----:B------:R0:W5:Y:S01]  /*7580*/  LDG.E.U8 R0, desc[UR36][R2.64] ;  /* 0x0000002402007981 */ /* 0x000162000c1e1100 */
[----:B------:R-:W-:Y:S05]  /*7590*/  BRA `(.L_x_17928) ;  /* 0x0000000c004c7947 */ /* 0x000fea0003800000 */
.L_x_17925:
        /* <DEDUP_REMOVED lines=8> */
.L_x_17930:
[----:B------:R0:W5:Y:S01]  /*7620*/  LDG.E.U16 R0, desc[UR36][R2.64] ;  /* 0x0000002402007981 */ /* 0x000162000c1e1500 */
[----:B------:R-:W-:Y:S05]  /*7630*/  BRA `(.L_x_17928) ;  /* 0x0000000c00247947 */ /* 0x000fea0003800000 */
.L_x_17929:
[----:B------:R0:W5:Y:S01]  /*7640*/  LDG.E.U16 R0, desc[UR36][R2.64] ;  /* 0x0000002402007981 */ /* 0x000162000c1e1500 */
[----:B------:R-:W-:Y:S05]  /*7650*/  BRA `(.L_x_17928) ;  /* 0x0000000c001c7947 */ /* 0x000fea0003800000 */
.L_x_17924:
        /* <DEDUP_REMOVED lines=9> */
.L_x_17932:
[----:B------:R-:W2:Y:S02]  /*76f0*/  LDG.E.U16 R4, desc[UR36][R2.64] ;  /* 0x0000002402047981 */ /* 0x000ea4000c1e1500 */
[----:B--2---:R-:W-:-:S06]  /*7700*/  HADD2.F32 R4, -RZ, R4.H0_H0 ;  /* 0x20000004ff047230 */ /* 0x004fcc0000004100 */
[----:B------:R-:W0:Y:S02]  /*7710*/  F2I.FTZ.TRUNC.NTZ R4, R4 ;  /* 0x0000000400047305 */ /* 0x000e24000021f100 */
[----:B0-----:R-:W-:Y:S01]  /*7720*/  PRMT R0, R4, 0x7610, R0 ;  /* 0x0000761004007816 */ /* 0x001fe20000000000 */
[----:B------:R-:W-:Y:S06]  /*7730*/  BRA `(.L_x_17928) ;  /* 0x0000000800e47947 */ /* 0x000fec0003800000 */
.L_x_17931:
        /* <DEDUP_REMOVED lines=9> */
.L_x_17934:
[----:B------:R-:W2:Y:S02]  /*77d0*/  LDG.E.U16 R2, desc[UR36][R2.64] ;  /* 0x0000002402027981 */ /* 0x000ea4000c1e1500 */
[----:B--2---:R-:W-:-:S06]  /*77e0*/  HADD2.F32 R4, -RZ, R2.H0_H0 ;  /* 0x20000002ff047230 */ /* 0x004fcc0000004100 */
[----:B------:R-:W0:Y:S02]  /*77f0*/  F2I.FTZ.TRUNC.NTZ R4, R4 ;  /* 0x0000000400047305 */ /* 0x000e24000021f100 */
[----:B0-----:R-:W-:Y:S01]  /*7800*/  PRMT R0, R4, 0x7610, R0 ;  /* 0x0000761004007816 */ /* 0x001fe20000000000 */
[----:B------:R-:W-:Y:S06]  /*7810*/  BRA `(.L_x_17928) ;  /* 0x0000000800ac7947 */ /* 0x000fec0003800000 */
.L_x_17933:
[----:B------:R-:W2:Y:S02]  /*7820*/  LDG.E.64 R2, desc[UR36][R2.64] ;  /* 0x0000002402027981 */ /* 0x000ea4000c1e1b00 */
[----:B--2---:R0:W1:Y:S01]  /*7830*/  F2I.F64.TRUNC R0, R2 ;  /* 0x0000000200007311 */ /* 0x004062000030d100 */
[----:B------:R-:W-:Y:S05]  /*7840*/  BRA `(.L_x_17928) ;  /* 0x0000000800a07947 */ /* 0x000fea0003800000 */
.L_x_17923:
        /* <DEDUP_REMOVED lines=12> */
.L_x_17937:
[----:B------:R-:W2:Y:S02]  /*7910*/  LDG.E.64 R2, desc[UR36][R2.64] ;  /* 0x0000002402027981 */ /* 0x000ea4000c1e1b00 */
[----:B--2---:R0:W1:Y:S01]  /*7920*/  F2I.F64.TRUNC R0, R2 ;  /* 0x0000000200007311 */ /* 0x004062000030d100 */
[----:B------:R-:W-:Y:S05]  /*7930*/  BRA `(.L_x_17928) ;  /* 0x0000000800647947 */ /* 0x000fea0003800000 */
.L_x_17936:
        /* <DEDUP_REMOVED lines=27> */
.L_x_17939:
        /* <DEDUP_REMOVED lines=14> */
.L_x_17938:
[----:B------:R-:W2:Y:S02]  /*7bd0*/  LDG.E.U16 R4, desc[UR36][R2.64] ;  /* 0x0000002402047981 */ /* 0x000ea4000c1e1500 */
[----:B--2---:R-:W-:-:S06]  /*7be0*/  IMAD.U32 R4, R4, 0x10000, RZ ;  /* 0x0001000004047824 */ /* 0x004fcc00078e00ff */
[----:B------:R-:W0:Y:S02]  /*7bf0*/  F2I.FTZ.TRUNC.NTZ R4, R4 ;  /* 0x0000000400047305 */ /* 0x000e24000021f100 */
[----:B0-----:R-:W-:Y:S01]  /*7c00*/  PRMT R0, R4, 0x7610, R0 ;  /* 0x0000761004007816 */ /* 0x001fe20000000000 */
[----:B------:R-:W-:Y:S06]  /*7c10*/  BRA `(.L_x_17928) ;  /* 0x0000000400ac7947 */ /* 0x000fec0003800000 */
.L_x_17935:
        /* <DEDUP_REMOVED lines=10> */
.L_x_17942:
        /* <DEDUP_REMOVED lines=21> */
.L_x_17946:
[----:B------:R-:W-:Y:S05]  /*7e10*/  BSYNC.RECONVERGENT B1 ;  /* 0x0000000000017941 */ /* 0x000fea0003800200 */
.L_x_17945:
[----:B------:R-:W-:Y:S02]  /*7e20*/  SHF.L.U32 R0, R0, 0x14, RZ ;  /* 0x0000001400007819 */ /* 0x000fe400000006ff */
[----:B------:R-:W-:-:S04]  /*7e30*/  LEA R2, R2, 0x3b800000, 0x17 ;  /* 0x3b80000002027811 */ /* 0x000fc800078eb8ff */
[----:B------:R-:W-:-:S07]  /*7e40*/  LOP3.LUT R4, R2, R0, R7, 0xfe, !PT ;  /* 0x0000000002047212 */ /* 0x000fce00078efe07 */
.L_x_17944:
[----:B------:R-:W-:Y:S05]  /*7e50*/  BSYNC.RECONVERGENT B0 ;  /* 0x0000000000007941 */ /* 0x000fea0003800200 */
.L_x_17943:
[----:B------:R-:W0:Y:S02]  /*7e60*/  F2I.FTZ.TRUNC.NTZ R4, R4 ;  /* 0x0000000400047305 */ /* 0x000e24000021f100 */
[----:B0-----:R-:W-:Y:S01]  /*7e70*/  PRMT R0, R4, 0x7610, R0 ;  /* 0x0000761004007816 */ /* 0x001fe20000000000 */
[----:B------:R-:W-:Y:S06]  /*7e80*/  BRA `(.L_x_17928) ;  /* 0x0000000400107947 */ /* 0x000fec0003800000 */
.L_x_17941:
        /* <DEDUP_REMOVED lines=21> */
.L_x_17950:
[----:B------:R-:W-:Y:S05]  /*7fe0*/  BSYNC.RECONVERGENT B1 ;  /* 0x0000000000017941 */ /* 0x000fea0003800200 */
.L_x_17949:
[----:B------:R-:W-:Y:S01]  /*7ff0*/  IMAD.SHL.U32 R0, R0, 0x200000, RZ ;  /* 0x0020000000007824 */ /* 0x000fe200078e00ff */
[----:B------:R-:W-:-:S04]  /*8000*/  LEA R2, R2, 0x37800000, 0x17 ;  /* 0x3780000002027811 */ /* 0x000fc800078eb8ff */
[----:B------:R-:W-:-:S07]  /*8010*/  LOP3.LUT R4, R2, R0, R7, 0xfe, !PT ;  /* 0x0000000002047212 */ /* 0x000fce00078efe07 */
.L_x_17948:
[----:B------:R-:W-:Y:S05]  /*8020*/  BSYNC.RECONVERGENT B0 ;  /* 0x0000000000007941 */ /* 0x000fea0003800200 */
.L_x_17947:
[----:B------:R-:W0:Y:S02]  /*8030*/  F2I.FTZ.TRUNC.NTZ R4, R4 ;  /* 0x0000000400047305 */ /* 0x000e24000021f100 */
[----:B0-----:R-:W-:Y:S01]  /*8040*/  PRMT R0, R4, 0x7610, R0 ;  /* 0x0000761004007816 */ /* 0x001fe20000000000 */
[----:B------:R-:W-:Y:S06]  /*8050*/  BRA `(.L_x_17928) ;  /* 0x00000000009c7947 */ /* 0x000fec0003800000 */
.L_x_17940:
        /* <DEDUP_REMOVED lines=14> */
.L_x_17954:
[----:B------:R-:W-:Y:S05]  /*8140*/  BSYNC.RECONVERGENT B0 ;  /* 0x0000000000007941 */ /* 0x000fea0003800200 */
.L_x_17953:
[----:B------:R-:W0:Y:S02]  /*8150*/  F2I.FTZ.TRUNC.NTZ R4, R4 ;  /* 0x0000000400047305 */ /* 0x000e24000021f100 */
[----:B0-----:R-:W-:Y:S01]  /*8160*/  PRMT R0, R4, 0x7610, R0 ;  /* 0x0000761004007816 */ /* 0x001fe20000000000 */
[----:B------:R-:W-:Y:S06]  /*8170*/  BRA `(.L_x_17928) ;  /* 0x0000000000547947 */ /* 0x000fec0003800000 */
.L_x_17927:
        /* <DEDUP_REMOVED lines=16> */
.L_x_17955:
[----:B------:R-:W-:Y:S01]  /*8280*/  PRMT R0, RZ, 0x7610, R0 ;  /* 0x00007610ff007816 */ /* 0x000fe20000000000 */
[----:B------:R-:W-:Y:S06]  /*8290*/  BRA `(.L_x_17928) ;  /* 0x00000000000c7947 */ /* 0x000fec0003800000 */
.L_x_17952:
[----:B------:R3:W5:Y:S01]  /*82a0*/  LDG.E.U16 R0, desc[UR36][R2.64] ;  /* 0x0000002402007981 */ /* 0x000762000c1e1500 */
[----:B------:R-:W-:Y:S05]  /*82b0*/  BRA `(.L_x_17928) ;  /* 0x0000000000047947 */ /* 0x000fea0003800000 */
.L_x_17951:
[----:B------:R4:W5:Y:S02]  /*82c0*/  LDG.E.U16 R0, desc[UR36][R2.64] ;  /* 0x0000002402007981 */ /* 0x000964000c1e1500 */
.L_x_17928:
[----:B0-234-:R-:W1:Y:S01]  /*82d0*/  LDC R2, c[0x0][0x590] ;  /* 0x00016400ff027b82 */ /* 0x01de620000000800 */
[----:B------:R-:W0:Y:S01]  /*82e0*/  LDCU.64 UR6, c[0x0][0x580] ;  /* 0x0000b000ff0677ac */ /* 0x000e220008000a00 */
[----:B------:R-:W-:-:S04]  /*82f0*/  UPRMT UR4, UR41, 0x9910, URZ ;  /* 0x0000991029047896 */ /* 0x000fc800080000ff */
[----:B------:R-:W-:Y:S01]  /*8300*/  UISETP.GT.AND UP0, UPT, UR4, 0x9, UPT ;  /* 0x000000090400788c */ /* 0x000fe2000bf04270 */
[----:B-1---5:R-:W-:Y:S02]  /*8310*/  VIMNMX.S16x2 R0, PT, PT, R0, R2, !PT ;  /* 0x0000000200007248 */ /* 0x022fe40007fe0300 */
        /* <DEDUP_REMOVED lines=16> */
.L_x_17959:
[----:B------:R4:W-:Y:S01]  /*8420*/  STG.E.U8 desc[UR36][R2.64], R9 ;  /* 0x0000000902007986 */ /* 0x0009e2000c101124 */
[----:B------:R-:W-:Y:S05]  /*8430*/  BRA `(.L_x_17961) ;  /* 0x0000000c004c7947 */ /* 0x000fea0003800000 */
.L_x_17958:
        /* <DEDUP_REMOVED lines=10> */
.L_x_17963:
[----:B------:R-:W-:-:S05]  /*84e0*/  PRMT R5, R9, 0x9910, RZ ;  /* 0x0000991009057816 */ /* 0x000fca00000000ff */
[----:B------:R2:W-:Y:S01]  /*84f0*/  STG.E desc[UR36][R2.64], R5 ;  /* 0x0000000502007986 */ /* 0x0005e2000c101924 */
[----:B------:R-:W-:Y:S05]  /*8500*/  BRA `(.L_x_17961) ;  /* 0x0000000c00187947 */ /* 0x000fea0003800000 */
.L_x_17962:
[----:B------:R0:W-:Y:S01]  /*8510*/  STG.E.U16 desc[UR36][R2.64], R9 ;  /* 0x0000000902007986 */ /* 0x0001e2000c101524 */
[----:B------:R-:W-:Y:S05]  /*8520*/  BRA `(.L_x_17961) ;  /* 0x0000000c00107947 */ /* 0x000fea0003800000 */
.L_x_17957:
        /* <DEDUP_REMOVED lines=9> */
.L_x_17965:
[----:B------:R-:W0:Y:S02]  /*85c0*/  I2F.S16 R0, R9 ;  /* 0x0000000900007306 */ /* 0x000e240000101400 */
[----:B0-----:R-:W-:-:S05]  /*85d0*/  F2FP.F16.F32.PACK_AB R0, RZ, R0 ;  /* 0x00000000ff00723e */ /* 0x001fca00000000ff */
[----:B------:R0:W-:Y:S01]  /*85e0*/  STG.E.U16 desc[UR36][R2.64], R0 ;  /* 0x0000000002007986 */ /* 0x0001e2000c101524 */
[----:B------:R-:W-:Y:S05]  /*85f0*/  BRA `(.L_x_17961) ;  /* 0x0000000800dc7947 */ /* 0x000fea0003800000 */
.L_x_17964:
        /* <DEDUP_REMOVED lines=10> */
.L_x_17967:
[----:B------:R-:W0:Y:S02]  /*86a0*/  I2F.S16 R9, R9 ;  /* 0x0000000900097306 */ /* 0x000e240000101400 */
[----:B0-----:R-:W-:-:S04]  /*86b0*/  F2FP.F16.F32.PACK_AB R5, RZ, R9 ;  /* 0x00000009ff05723e */ /* 0x001fc800000000ff */
[----:B------:R-:W-:-:S05]  /*86c0*/  PRMT R5, R5, 0x5410, RZ ;  /* 0x0000541005057816 */ /* 0x000fca00000000ff */
[----:B------:R0:W-:Y:S01]  /*86d0*/  STG.E desc[UR36][R2.64], R5 ;  /* 0x0000000502007986 */ /* 0x0001e2000c101924 */
[----:B------:R-:W-:Y:S05]  /*86e0*/  BRA `(.L_x_17961) ;  /* 0x0000000800a07947 */ /* 0x000fea0003800000 */
.L_x_17966:
[----:B------:R-:W0:Y:S02]  /*86f0*/  I2F.F64.S16 R4, R9 ;  /* 0x0000000900047312 */ /* 0x000e240000101c00 */
[----:B0-----:R0:W-:Y:S01]  /*8700*/  STG.E.64 desc[UR36][R2.64], R4 ;  /* 0x0000000402007986 */ /* 0x0011e2000c101b24 */
[----:B------:R-:W-:Y:S05]  /*8710*/  BRA `(.L_x_17961) ;  /* 0x0000000800947947 */ /* 0x000fea0003800000 */
.L_x_17956:
        /* <DEDUP_REMOVED lines=12> */
.L_x_17971:
        /* <DEDUP_REMOVED lines=18> */
.L_x_17974:
[----:B------:R-:W-:-:S04]  /*8900*/  SHF.R.U32.HI R5, RZ, 0x18, R5 ;  /* 0x00000018ff057819 */ /* 0x000fc80000011605 */
[----:B------:R-:W-:-:S07]  /*8910*/  LOP3.LUT R0, R0, 0x80, R5, 0xf8, !PT ;  /* 0x0000008000007812 */ /* 0x000fce00078ef805 */
.L_x_17973:
[----:B------:R-:W-:Y:S05]  /*8920*/  BSYNC.RECONVERGENT B0 ;  /* 0x0000000000007941 */ /* 0x000fea0003800200 */
.L_x_17972:
[----:B------:R0:W-:Y:S01]  /*8930*/  STG.E.U8 desc[UR36][R2.64], R0 ;  /* 0x0000000002007986 */ /* 0x0001e2000c101124 */
[----:B------:R-:W-:Y:S05]  /*8940*/  BRA `(.L_x_17961) ;  /* 0x0000000800087947 */ /* 0x000fea0003800000 */
.L_x_17970:
        /* <DEDUP_REMOVED lines=18> */
.L_x_17977:
[----:B------:R-:W-:-:S04]  /*8a70*/  SHF.R.U32.HI R5, RZ, 0x18, R5 ;  /* 0x00000018ff057819 */ /* 0x000fc80000011605 */
[----:B------:R-:W-:-:S07]  /*8a80*/  LOP3.LUT R0, R0, 0x80, R5, 0xf8, !PT ;  /* 0x0000008000007812 */ /* 0x000fce00078ef805 */
.L_x_17976:
[----:B------:R-:W-:Y:S05]  /*8a90*/  BSYNC.RECONVERGENT B0 ;  /* 0x0000000000007941 */ /* 0x000fea0003800200 */
.L_x_17975:
[----:B------:R0:W-:Y:S01]  /*8aa0*/  STG.E.U8 desc[UR36][R2.64], R0 ;  /* 0x0000000002007986 */ /* 0x0001e2000c101124 */
[----:B------:R-:W-:Y:S05]  /*8ab0*/  BRA `(.L_x_17961) ;  /* 0x0000000400ac7947 */ /* 0x000fea0003800000 */
.L_x_17969:
        /* <DEDUP_REMOVED lines=22> */
.L_x_17979:
[----:B------:R-:W-:-:S04]  /*8c20*/  PRMT R4, R9, 0x9910, RZ ;  /* 0x0000991009047816 */ /* 0x000fc800000000ff */
[----:B------:R-:W-:-:S05]  /*8c30*/  SHF.R.S32.HI R5, RZ, 0x1f, R4 ;  /* 0x0000001fff057819 */ /* 0x000fca0000011404 */
[----:B------:R0:W-:Y:S01]  /*8c40*/  STG.E.64 desc[UR36][R2.64], R4 ;  /* 0x0000000402007986 */ /* 0x0001e2000c101b24 */
[----:B------:R-:W-:Y:S05]  /*8c50*/  BRA `(.L_x_17961) ;  /* 0x0000000400447947 */ /* 0x000fea0003800000 */
.L_x_17978:
[----:B------:R-:W-:-:S05]  /*8c60*/  PRMT R5, R9, 0x9910, RZ ;  /* 0x0000991009057816 */ /* 0x000fca00000000ff */
[----:B------:R0:W-:Y:S01]  /*8c70*/  STG.E desc[UR36][R2.64], R5 ;  /* 0x0000000502007986 */ /* 0x0001e2000c101924 */
[----:B------:R-:W-:Y:S05]  /*8c80*/  BRA `(.L_x_17961) ;  /* 0x0000000400387947 */ /* 0x000fea0003800000 */
.L_x_17968:
        /* <DEDUP_REMOVED lines=11> */
.L_x_17981:
[----:B------:R-:W0:Y:S01]  /*8d40*/  I2F.F64.S16 R4, R9 ;  /* 0x0000000900047312 */ /* 0x000e220000101c00 */
[----:B------:R-:W-:-:S05]  /*8d50*/  CS2R R6, SRZ ;  /* 0x0000000000067805 */ /* 0x000fca000001ff00 */
[----:B0-----:R0:W-:Y:S01]  /*8d60*/  STG.E.128 desc[UR36][R2.64], R4 ;  /* 0x0000000402007986 */ /* 0x0011e2000c101d24 */
[----:B------:R-:W-:Y:S05]  /*8d70*/  BRA `(.L_x_17961) ;  /* 0x0000000000fc7947 */ /* 0x000fea0003800000 */
.L_x_17980:
[----:B------:R-:W-:-:S09]  /*8d80*/  UISETP.NE.AND UP0, UPT, UR4, 0xf, UPT ;  /* 0x0000000f0400788c */ /* 0x000fd2000bf05270 */
[----:B------:R-:W-:Y:S05]  /*8d90*/  BRA.U !UP0, `(.L_x_17982) ;  /* 0x0000000108e87547 */ /* 0x000fea000b800000 */
[----:B------:R-:W-:-:S09]  /*8da0*/  UISETP.NE.AND UP0, UPT, UR4, 0x17, UPT ;  /* 0x000000170400788c */ /* 0x000fd2000bf05270 */
[----:B------:R-:W-:Y:S05]  /*8db0*/  BRA.U !UP0, `(.L_x_17983) ;  /* 0x0000000108907547 */ /* 0x000fea000b800000 */
[----:B------:R-:W-:-:S09]  /*8dc0*/  UISETP.NE.AND UP0, UPT, UR4, 0x18, UPT ;  /* 0x000000180400788c */ /* 0x000fd2000bf05270 */
[----:B------:R-:W-:Y:S05]  /*8dd0*/  BRA.U !UP0, `(.L_x_17984) ;  /* 0x0000000108447547 */ /* 0x000fea000b800000 */
.L_x_17960:
        /* <DEDUP_REMOVED lines=16> */
.L_x_17985:
[----:B------:R-:W-:Y:S05]  /*8ee0*/  BRA `(.L_x_17961) ;  /* 0x0000000000a07947 */ /* 0x000fea0003800000 */
.L_x_17984:
        /* <DEDUP_REMOVED lines=13> */
.L_x_17987:
[----:B------:R-:W-:Y:S05]  /*8fc0*/  BSYNC.RECONVERGENT B0 ;  /* 0x0000000000007941 */ /* 0x000fea0003800200 */
.L_x_17986:
[----:B------:R-:W-:-:S05]  /*8fd0*/  LOP3.LUT R5, R0, 0x80, R5, 0xf8, !PT ;  /* 0x0000008000057812 */ /* 0x000fca00078ef805 */
[----:B------:R0:W-:Y:S01]  /*8fe0*/  STG.E.U8 desc[UR36][R2.64], R5 ;  /* 0x0000000502007986 */ /* 0x0001e2000c101124 */
[----:B------:R-:W-:Y:S05]  /*8ff0*/  BRA `(.L_x_17961) ;  /* 0x00000000005c7947 */ /* 0x000fea0003800000 */
.L_x_17983:
        /* <DEDUP_REMOVED lines=12> */
.L_x_17989:
[----:B------:R-:W-:Y:S01]  /*90c0*/  IMAD.MOV.U32 R0, RZ, RZ, 0x7f ;  /* 0x0000007fff007424 */ /* 0x000fe200078e00ff */
[----:B------:R-:W-:-:S04]  /*90d0*/  ISETP.GT.U32.AND P0, PT, R4, 0x7f800000, PT ;  /* 0x7f8000000400780c */ /* 0x000fc80003f04070 */
[----:B------:R-:W-:-:S09]  /*90e0*/  SEL R0, R0, 0x7c, P0 ;  /* 0x0000007c00007807 */ /* 0x000fd20000000000 */
.L_x_17990:
[----:B------:R-:W-:Y:S05]  /*90f0*/  BSYNC.RECONVERGENT B0 ;  /* 0x0000000000007941 */ /* 0x000fea0003800200 */
.L_x_17988:
[----:B------:R-:W-:-:S04]  /*9100*/  SHF.R.U32.HI R5, RZ, 0x18, R5 ;  /* 0x00000018ff057819 */ /* 0x000fc80000011605 */
[----:B------:R-:W-:-:S05]  /*9110*/  LOP3.LUT R5, R0, 0x80, R5, 0xf8, !PT ;  /* 0x0000008000057812 */ /* 0x000fca00078ef805 */
[----:B------:R0:W-:Y:S01]  /*9120*/  STG.E.U8 desc[UR36][R2.64], R5 ;  /* 0x0000000502007986 */ /* 0x0001e2000c101124 */
[----:B------:R-:W-:Y:S05]  /*9130*/  BRA `(.L_x_17961) ;  /* 0x00000000000c7947 */ /* 0x000fea0003800000 */
.L_x_17982:
[----:B------:R-:W0:Y:S02]  /*9140*/  I2F.S16 R0, R9 ;  /* 0x0000000900007306 */ /* 0x000e240000101400 */
[----:B0-----:R-:W-:-:S05]  /*9150*/  F2FP.BF16.F32.PACK_AB R0, RZ, R0 ;  /* 0x00000000ff00723e */ /* 0x001fca00000010ff */
[----:B------:R0:W-:Y:S02]  /*9160*/  STG.E.U16 desc[UR36][R2.64], R0 ;  /* 0x0000000002007986 */ /* 0x0001e4000c101524 */
.L_x_17961:
[----:B------:R-:W-:-:S07]  /*9170*/  VIADD R17, R17, 0x80 ;  /* 0x0000008011117836 */ /* 0x000fce0000000000 */
.L_x_17921:
[----:B------:R-:W-:Y:S05]  /*9180*/  BSYNC.RECONVERGENT B6 ;  /* 0x0000000000067941 */ /* 0x000fea0003800200 */
.L_x_17920:
        /* <DEDUP_REMOVED lines=306> */
.L_x_17991:
        /* <DEDUP_REMOVED lines=18> */
.L_x_17995:
[----:B------:R0:W5:Y:S01]  /*a5d0*/  LDG.E.U8 R0, desc[UR36][R2.64] ;  /* 0x0000002402007981 */ /* 0x000162000c1e1100 */
[----:B------:R-:W-:Y:S05]  /*a5e0*/  BRA `(.L_x_17997) ;  /* 0x0000000c004c7947 */ /* 0x000fea0003800000 */
.L_x_17994:
        /* <DEDUP_REMOVED lines=8> */
.L_x_17999:
[----:B------:R0:W5:Y:S01]  /*a670*/  LDG.E.U16 R0, desc[UR36][R2.64] ;  /* 0x0000002402007981 */ /* 0x000162000c1e1500 */
[----:B------:R-:W-:Y:S05]  /*a680*/  BRA `(.L_x_17997) ;  /* 0x0000000c00247947 */ /* 0x000fea0003800000 */
.L_x_17998:
[----:B------:R0:W5:Y:S01]  /*a690*/  LDG.E.U16 R0, desc[UR36][R2.64] ;  /* 0x0000002402007981 */ /* 0x000162000c1e1500 */
[----:B------:R-:W-:Y:S05]  /*a6a0*/  BRA `(.L_x_17997) ;  /* 0x0000000c001c7947 */ /* 0x000fea0003800000 */
.L_x_17993:
        /* <DEDUP_REMOVED lines=9> */
.L_x_18001:
[----:B------:R-:W2:Y:S02]  /*a740*/  LDG.E.U16 R4, desc[UR36][R2.64] ;  /* 0x0000002402047981 */ /* 0x000ea4000c1e1500 */
[----:B--2---:R-:W-:-:S06]  /*a750*/  HADD2.F32 R4, -RZ, R4.H0_H0 ;  /* 0x20000004ff047230 */ /* 0x004fcc0000004100 */
[----:B------:R-:W0:Y:S02]  /*a760*/  F2I.FTZ.TRUNC.NTZ R4, R4 ;  /* 0x0000000400047305 */ /* 0x000e24000021f100 */
[----:B0-----:R-:W-:Y:S01]  /*a770*/  PRMT R0, R4, 0x7610, R0 ;  /* 0x0000761004007816 */ /* 0x001fe20000000000 */
[----:B------:R-:W-:Y:S06]  /*a780*/  BRA `(.L_x_17997) ;  /* 0x0000000800e47947 */ /* 0x000fec0003800000 */
.L_x_18000:
        /* <DEDUP_REMOVED lines=9> */
.L_x_18003:
[----:B------:R-:W2:Y:S02]  /*a820*/  LDG.E.U16 R2, desc[UR36][R2.64] ;  /* 0x0000002402027981 */ /* 0x000ea4000c1e1500 */
[----:B--2---:R-:W-:-:S06]  /*a830*/  HADD2.F32 R4, -RZ, R2.H0_H0 ;  /* 0x20000002ff047230 */ /* 0x004fcc0000004100 */
[----:B------:R-:W0:Y:S02]  /*a840*/  F2I.FTZ.TRUNC.NTZ R4, R4 ;  /* 0x0000000400047305 */ /* 0x000e24000021f100 */
[----:B0-----:R-:W-:Y:S01]  /*a850*/  PRMT R0, R4, 0x7610, R0 ;  /* 0x0000761004007816 */ /* 0x001fe20000000000 */
[----:B------:R-:W-:Y:S06]  /*a860*/  BRA `(.L_x_17997) ;  /* 0x0000000800ac7947 */ /* 0x000fec0003800000 */
.L_x_18002:
[----:B------:R-:W2:Y:S02]  /*a870*/  LDG.E.64 R2, desc[UR36][R2.64] ;  /* 0x0000002402027981 */ /* 0x000ea4000c1e1b00 */
[----:B--2---:R0:W1:Y:S01]  /*a880*/  F2I.F64.TRUNC R0, R2 ;  /* 0x0000000200007311 */ /* 0x004062000030d100 */
[----:B------:R-:W-:Y:S05]  /*a890*/  BRA `(.L_x_17997) ;  /* 0x0000000800a07947 */ /* 0x000fea0003800000 */
.L_x_17992:
        /* <DEDUP_REMOVED lines=12> */
.L_x_18006:
[----:B------:R-:W2:Y:S02]  /*a960*/  LDG.E.64 R2, desc[UR36][R2.64] ;  /* 0x0000002402027981 */ /* 0x000ea4000c1e1b00 */
[----:B--2---:R3:W4:Y:S01]  /*a970*/  F2I.F64.TRUNC R0, R2 ;  /* 0x0000000200007311 */ /* 0x004722000030d100 */
[----:B------:R-:W-:Y:S05]  /*a980*/  BRA `(.L_x_17997) ;  /* 0x0000000800647947 */ /* 0x000fea0003800000 */
.L_x_18005:
        /* <DEDUP_REMOVED lines=27> */
.L_x_18008:
        /* <DEDUP_REMOVED lines=14> */
.L_x_18007:
[----:B------:R-:W2:Y:S02]  /*ac20*/  LDG.E.U16 R4, desc[UR36][R2.64] ;  /* 0x0000002402047981 */ /* 0x000ea4000c1e1500 */
[----:B--2---:R-:W-:-:S06]  /*ac30*/  SHF.L.U32 R4, R4, 0x10, RZ ;  /* 0x0000001004047819 */ /* 0x004fcc00000006ff */
[----:B------:R-:W0:Y:S02]  /*ac40*/  F2I.FTZ.TRUNC.NTZ R4, R4 ;  /* 0x0000000400047305 */ /* 0x000e24000021f100 */
[----:B0-----:R-:W-:Y:S01]  /*ac50*/  PRMT R0, R4, 0x7610, R0 ;  /* 0x0000761004007816 */ /* 0x001fe20000000000 */
[----:B------:R-:W-:Y:S06]  /*ac60*/  BRA `(.L_x_17997) ;  /* 0x0000000400ac7947 */ /* 0x000fec0003800000 */
.L_x_18004:
        /* <DEDUP_REMOVED lines=10> */
.L_x_18011:
        /* <DEDUP_REMOVED lines=21> */
.L_x_18015:
[----:B------:R-:W-:Y:S05]  /*ae60*/  BSYNC.RECONVERGENT B1 ;  /* 0x0000000000017941 */ /* 0x000fea0003800200 */
.L_x_18014:
[----:B------:R-:W-:Y:S01]  /*ae70*/  IMAD.SHL.U32 R0, R0, 0x100000, RZ ;  /* 0x0010000000007824 */ /* 0x000fe200078e00ff */
[----:B------:R-:W-:-:S04]  /*ae80*/  LEA R2, R2, 0x3b800000, 0x17 ;  /* 0x3b80000002027811 */ /* 0x000fc800078eb8ff */
[----:B------:R-:W-:-:S07]  /*ae90*/  LOP3.LUT R4, R2, R0, R7, 0xfe, !PT ;  /* 0x0000000002047212 */ /* 0x000fce00078efe07 */
.L_x_18013:
[----:B------:R-:W-:Y:S05]  /*aea0*/  BSYNC.RECONVERGENT B0 ;  /* 0x0000000000007941 */ /* 0x000fea0003800200 */
.L_x_18012:
[----:B------:R-:W0:Y:S02]  /*aeb0*/  F2I.FTZ.TRUNC.NTZ R4, R4 ;  /* 0x0000000400047305 */ /* 0x000e24000021f100 */
[----:B0-----:R-:W-:Y:S01]  /*aec0*/  PRMT R0, R4, 0x7610, R0 ;  /* 0x0000761004007816 */ /* 0x001fe20000000000 */
[----:B------:R-:W-:Y:S06]  /*aed0*/  BRA `(.L_x_17997) ;  /* 0x0000000400107947 */ /* 0x000fec0003800000 */
.L_x_18010:
        /* <DEDUP_REMOVED lines=21> */
.L_x_18019:
[----:B------:R-:W-:Y:S05]  /*b030*/  BSYNC.RECONVERGENT B1 ;  /* 0x0000000000017941 */ /* 0x000fea0003800200 */
.L_x_18018:
[----:B------:R-:W-:Y:S01]  /*b040*/  IMAD.SHL.U32 R0, R0, 0x200000, RZ ;  /* 0x0020000000007824 */ /* 0x000fe200078e00ff */
[----:B------:R-:W-:-:S04]  /*b050*/  LEA R2, R2, 0x37800000, 0x17 ;  /* 0x3780000002027811 */ /* 0x000fc800078eb8ff */
[----:B------:R-:W-:-:S07]  /*b060*/  LOP3.LUT R4, R2, R0, R7, 0xfe, !PT ;  /* 0x0000000002047212 */ /* 0x000fce00078efe07 */
.L_x_18017:
[----:B------:R-:W-:Y:S05]  /*b070*/  BSYNC.RECONVERGENT B0 ;  /* 0x0000000000007941 */ /* 0x000fea0003800200 */
.L_x_18016:
[----:B------:R-:W0:Y:S02]  /*b080*/  F2I.FTZ.TRUNC.NTZ R4, R4 ;  /* 0x0000000400047305 */ /* 0x000e24000021f100 */
[----:B0-----:R-:W-:Y:S01]  /*b090*/  PRMT R0, R4, 0x7610, R0 ;  /* 0x0000761004007816 */ /* 0x001fe20000000000 */
[----:B------:R-:W-:Y:S06]  /*b0a0*/  BRA `(.L_x_17997) ;  /* 0x00000000009c7947 */ /* 0x000fec0003800000 */
.L_x_18009:
        /* <DEDUP_REMOVED lines=14> */
.L_x_18023:
[----:B------:R-:W-:Y:S05]  /*b190*/  BSYNC.RECONVERGENT B0 ;  /* 0x0000000000007941 */ /* 0x000fea0003800200 */
.L_x_18022:
[----:B------:R-:W0:Y:S02]  /*b1a0*/  F2I.FTZ.TRUNC.NTZ R4, R4 ;  /* 0x0000000400047305 */ /* 0x000e24000021f100 */
[----:B0-----:R-:W-:Y:S01]  /*b1b0*/  PRMT R0, R4, 0x7610, R0 ;  /* 0x0000761004007816 */ /* 0x001fe20000000000 */
[----:B------:R-:W-:Y:S06]  /*b1c0*/  BRA `(.L_x_17997) ;  /* 0x0000000000547947 */ /* 0x000fec0003800000 */
.L_x_17996:
        /* <DEDUP_REMOVED lines=16> */
.L_x_18024:
[----:B------:R-:W-:Y:S01]  /*b2d0*/  PRMT R0, RZ, 0x7610, R0 ;  /* 0x00007610ff007816 */ /* 0x000fe20000000000 */
[----:B------:R-:W-:Y:S06]  /*b2e0*/  BRA `(.L_x_17997) ;  /* 0x00000000000c7947 */ /* 0x000fec0003800000 */
.L_x_18021:
[----:B------:R2:W5:Y:S01]  /*b2f0*/  LDG.E.U16 R0, desc[UR36][R2.64] ;  /* 0x0000002402007981 */ /* 0x000562000c1e1500 */
[----:B------:R-:W-:Y:S05]  /*b300*/  BRA `(.L_x_17997) ;  /* 0x0000000000047947 */ /* 0x000fea0003800000 */
.L_x_18020:
[----:B------:R1:W5:Y:S02]  /*b310*/  LDG.E.U16 R0, desc[UR36][R2.64] ;  /* 0x0000002402007981 */ /* 0x000364000c1e1500 */
.L_x_17997:
[----:B0123--:R-:W4:Y:S01]  /*b320*/  LDC R2, c[0x0][0x590] ;  /* 0x00016400ff027b82 */ /* 0x00ff220000000800 */
[----:B------:R-:W-:-:S04]  /*b330*/  UPRMT UR4, UR41, 0x9910, URZ ;  /* 0x0000991029047896 */ /* 0x000fc800080000ff */
[----:B------:R-:W-:Y:S01]  /*b340*/  UISETP.GT.AND UP0, UPT, UR4, 0x9, UPT ;  /* 0x000000090400788c */ /* 0x000fe2000bf04270 */
[----:B----45:R-:W-:Y:S02]  /*b350*/  VIMNMX.S16x2 R0, PT, PT, R0, R2, !PT ;  /* 0x0000000200007248 */ /* 0x030fe40007fe0300 */
[----:B------:R-:W-:-:S04]  /*b360*/  PRMT R2, R2, 0x7632, R2 ;  /* 0x0000763202027816 */ /* 0x000fc80000000002 */
[----:B------:R-:W-:-:S04]  /*b370*/  VIMNMX.S16x2 R0, PT, PT, R0, R2, PT ;  /* 0x0000000200007248 */ /* 0x000fc80003fe0300 */
        /* <DEDUP_REMOVED lines=12> */
.L_x_18028:
[----:B------:R-:W-:Y:S01]  /*b440*/  STG.E.U8 desc[UR36][R16.64], R5 ;  /* 0x0000000510007986 */ /* 0x000fe2000c101124 */
[----:B------:R-:W-:Y:S05]  /*b450*/  EXIT ;  /* 0x000000000000794d */ /* 0x000fea0003800000 */
.L_x_18027:
        /* <DEDUP_REMOVED lines=8> */
[----:B------:R-:W-:Y:S01]  /*b4e0*/  STG.E.64 desc[UR36][R16.64], R2 ;  /* 0x0000000210007986 */ /* 0x000fe2000c101b24 */
[----:B------:R-:W-:Y:S05]  /*b4f0*/  EXIT ;  /* 0x000000000000794d */ /* 0x000fea0003800000 */
.L_x_18031:
[----:B------:R-:W-:-:S05]  /*b500*/  PRMT R3, R5, 0x9910, RZ ;  /* 0x0000991005037816 */ /* 0x000fca00000000ff */
[----:B------:R-:W-:Y:S01]  /*b510*/  STG.E desc[UR36][R16.64], R3 ;  /* 0x0000000310007986 */ /* 0x000fe2000c101924 */
[----:B------:R-:W-:Y:S05]  /*b520*/  EXIT ;  /* 0x000000000000794d */ /* 0x000fea0003800000 */
.L_x_18030:
[----:B------:R-:W-:Y:S01]  /*b530*/  STG.E.U16 desc[UR36][R16.64], R5 ;  /* 0x0000000510007986 */ /* 0x000fe2000c101524 */
[----:B------:R-:W-:Y:S05]  /*b540*/  EXIT ;  /* 0x000000000000794d */ /* 0x000fea0003800000 */
.L_x_18026:
[----:B------:R-:W-:-:S09]  /*b550*/  UISETP.GT.AND UP0, UPT, UR4, 0x6, UPT ;  /* 0x000000060400788c */ /* 0x000fd2000bf04270 */
[----:B------:R-:W-:Y:S05]  /*b560*/  BRA.U UP0, `(.L_x_18032) ;  /* 0x00000001002c7547 */ /* 0x000fea000b800000 */
[----:B------:R-:W-:-:S09]  /*b570*/  UISETP.NE.AND UP0, UPT, UR4, 0x5, UPT ;  /* 0x000000050400788c */ /* 0x000fd2000bf05270 */
[----:B------:R-:W-:Y:S05]  /*b580*/  BRA.U !UP0, `(.L_x_18033) ;  /* 0x0000000108147547 */ /* 0x000fea000b800000 */
[----:B------:R-:W-:-:S09]  /*b590*/  UISETP.NE.AND UP0, UPT, UR4, 0x6, UPT ;  /* 0x000000060400788c */ /* 0x000fd2000bf05270 */
[----:B------:R-:W-:Y:S05]  /*b5a0*/  BRA.U UP0, `(.L_x_18029) ;  /* 0x0000000900147547 */ /* 0x000fea000b800000 */
[----:B------:R-:W0:Y:S02]  /*b5b0*/  I2F.S16 R3, R5 ;  /* 0x0000000500037306 */ /* 0x000e240000101400 */
[----:B0-----:R-:W-:Y:S01]  /*b5c0*/  STG.E desc[UR36][R16.64], R3 ;  /* 0x0000000310007986 */ /* 0x001fe2000c101924 */
[----:B------:R-:W-:Y:S05]  /*b5d0*/  EXIT ;  /* 0x000000000000794d */ /* 0x000fea0003800000 */
.L_x_18033:
[----:B------:R-:W0:Y:S02]  /*b5e0*/  I2F.S16 R0, R5 ;  /* 0x0000000500007306 */ /* 0x000e240000101400 */
[----:B0-----:R-:W-:-:S05]  /*b5f0*/  F2FP.F16.F32.PACK_AB R0, RZ, R0 ;  /* 0x00000000ff00723e */ /* 0x001fca00000000ff */
[----:B------:R-:W-:Y:S01]  /*b600*/  STG.E.U16 desc[UR36][R16.64], R0 ;  /* 0x0000000010007986 */ /* 0x000fe2000c101524 */
[----:B------:R-:W-:Y:S05]  /*b610*/  EXIT ;  /* 0x000000000000794d */ /* 0x000fea0003800000 */
.L_x_18032:
        /* <DEDUP_REMOVED lines=8> */
[----:B0-----:R-:W-:Y:S01]  /*b6a0*/  STG.E.64 desc[UR36][R16.64], R2 ;  /* 0x0000000210007986 */ /* 0x001fe2000c101b24 */
[----:B------:R-:W-:Y:S05]  /*b6b0*/  EXIT ;  /* 0x000000000000794d */ /* 0x000fea0003800000 */
.L_x_18035:
[----:B------:R-:W0:Y:S02]  /*b6c0*/  I2F.S16 R5, R5 ;  /* 0x0000000500057306 */ /* 0x000e240000101400 */
[----:B0-----:R-:W-:-:S04]  /*b6d0*/  F2FP.F16.F32.PACK_AB R3, RZ, R5 ;  /* 0x00000005ff03723e */ /* 0x001fc800000000ff */
[----:B------:R-:W-:-:S05]  /*b6e0*/  PRMT R3, R3, 0x5410, RZ ;  /* 0x0000541003037816 */ /* 0x000fca00000000ff */
[----:B------:R-:W-:Y:S01]  /*b6f0*/  STG.E desc[UR36][R16.64], R3 ;  /* 0x0000000310007986 */ /* 0x000fe2000c101924 */
[----:B------:R-:W-:Y:S05]  /*b700*/  EXIT ;  /* 0x000000000000794d */ /* 0x000fea0003800000 */
.L_x_18034:
[----:B------:R-:W0:Y:S02]  /*b710*/  I2F.F64.S16 R2, R5 ;  /* 0x0000000500027312 */ /* 0x000e240000101c00 */
[----:B0-----:R-:W-:Y:S01]  /*b720*/  STG.E.64 desc[UR36][R16.64], R2 ;  /* 0x0000000210007986 */ /* 0x001fe2000c101b24 */
[----:B------:R-:W-:Y:S05]  /*b730*/  EXIT ;  /* 0x000000000000794d */ /* 0x000fea0003800000 */
.L_x_18025:
        /* <DEDUP_REMOVED lines=12> */
.L_x_18039:
[----:B------:R-:W0:Y:S01]  /*b800*/  I2F.S16 R3, R5 ;  /* 0x0000000500037306 */ /* 0x000e220000101400 */
        /* <DEDUP_REMOVED lines=16> */
.L_x_18042:
[----:B------:R-:W-:-:S04]  /*b910*/  SHF.R.U32.HI R3, RZ, 0x18, R3 ;  /* 0x00000018ff037819 */ /* 0x000fc80000011603 */
[----:B------:R-:W-:-:S04]  /*b920*/  LOP3.LUT R0, R0, 0x80, R3, 0xf8, !PT ;  /* 0x0000008000007812 */ /* 0x000fc800078ef803 */
[----:B------:R-:W-:-:S07]  /*b930*/  PRMT R8, R0, 0x7610, R8 ;  /* 0x0000761000087816 */ /* 0x000fce0000000008 */
.L_x_18041:
[----:B------:R-:W-:Y:S05]  /*b940*/  BSYNC.RECONVERGENT B0 ;  /* 0x0000000000007941 */ /* 0x000fea0003800200 */
.L_x_18040:
[----:B------:R-:W-:Y:S01]  /*b950*/  STG.E.U8 desc[UR36][R16.64], R8 ;  /* 0x0000000810007986 */ /* 0x000fe2000c101124 */
[----:B------:R-:W-:Y:S05]  /*b960*/  EXIT ;  /* 0x000000000000794d */ /* 0x000fea0003800000 */
.L_x_18038:
        /* <DEDUP_REMOVED lines=17> */
.L_x_18045:
[----:B------:R-:W-:-:S04]  /*ba80*/  SHF.R.U32.HI R3, RZ, 0x18, R3 ;  /* 0x00000018ff037819 */ /* 0x000fc80000011603 */
[----:B------:R-:W-:-:S04]  /*ba90*/  LOP3.LUT R0, R0, 0x80, R3, 0xf8, !PT ;  /* 0x0000008000007812 */ /* 0x000fc800078ef803 */
[----:B------:R-:W-:-:S07]  /*baa0*/  PRMT R8, R0, 0x7610, R8 ;  /* 0x0000761000087816 */ /* 0x000fce0000000008 */
.L_x_18044:
[----:B------:R-:W-:Y:S05]  /*bab0*/  BSYNC.RECONVERGENT B0 ;  /* 0x0000000000007941 */ /* 0x000fea0003800200 */
.L_x_18043:
[----:B------:R-:W-:Y:S01]  /*bac0*/  STG.E.U8 desc[UR36][R16.64], R8 ;  /* 0x0000000810007986 */ /* 0x000fe2000c101124 */
[----:B------:R-:W-:Y:S05]  /*bad0*/  EXIT ;  /* 0x000000000000794d */ /* 0x000fea0003800000 */
.L_x_18037:
        /* <DEDUP_REMOVED lines=22> */
.L_x_18047:
[----:B------:R-:W-:-:S04]  /*bc40*/  PRMT R2, R5, 0x9910, RZ ;  /* 0x0000991005027816 */ /* 0x000fc800000000ff */
[----:B------:R-:W-:-:S05]  /*bc50*/  SHF.R.S32.HI R3, RZ, 0x1f, R2 ;  /* 0x0000001fff037819 */ /* 0x000fca0000011402 */
[----:B------:R-:W-:Y:S01]  /*bc60*/  STG.E.64 desc[UR36][R16.64], R2 ;  /* 0x0000000210007986 */ /* 0x000fe2000c101b24 */
[----:B------:R-:W-:Y:S05]  /*bc70*/  EXIT ;  /* 0x000000000000794d */ /* 0x000fea0003800000 */
.L_x_18046:
[----:B------:R-:W-:-:S05]  /*bc80*/  PRMT R3, R5, 0x9910, RZ ;  /* 0x0000991005037816 */ /* 0x000fca00000000ff */
[----:B------:R-:W-:Y:S01]  /*bc90*/  STG.E desc[UR36][R16.64], R3 ;  /* 0x0000000310007986 */ /* 0x000fe2000c101924 */
[----:B------:R-:W-:Y:S05]  /*bca0*/  EXIT ;  /* 0x000000000000794d */ /* 0x000fea0003800000 */
.L_x_18036:
        /* <DEDUP_REMOVED lines=11> */
.L_x_18049:
[----:B------:R-:W0:Y:S01]  /*bd60*/  I2F.F64.S16 R4, R5 ;  /* 0x0000000500047312 */ /* 0x000e220000101c00 */
[----:B------:R-:W-:-:S05]  /*bd70*/  CS2R R6, SRZ ;  /* 0x0000000000067805 */ /* 0x000fca000001ff00 */
[----:B0-----:R-:W-:Y:S01]  /*bd80*/  STG.E.128 desc[UR36][R16.64], R4 ;  /* 0x0000000410007986 */ /* 0x001fe2000c101d24 */
[----:B------:R-:W-:Y:S05]  /*bd90*/  EXIT ;  /* 0x000000000000794d */ /* 0x000fea0003800000 */
.L_x_18048:
[----:B------:R-:W-:-:S09]  /*bda0*/  UISETP.NE.AND UP0, UPT, UR4, 0xf, UPT ;  /* 0x0000000f0400788c */ /* 0x000fd2000bf05270 */
[----:B------:R-:W-:Y:S05]  /*bdb0*/  BRA.U !UP0, `(.L_x_18050) ;  /* 0x0000000108e87547 */ /* 0x000fea000b800000 */
[----:B------:R-:W-:-:S09]  /*bdc0*/  UISETP.NE.AND UP0, UPT, UR4, 0x17, UPT ;  /* 0x000000170400788c */ /* 0x000fd2000bf05270 */
[----:B------:R-:W-:Y:S05]  /*bdd0*/  BRA.U !UP0, `(.L_x_18051) ;  /* 0x0000000108907547 */ /* 0x000fea000b800000 */
[----:B------:R-:W-:-:S09]  /*bde0*/  UISETP.NE.AND UP0, UPT, UR4, 0x18, UPT ;  /* 0x000000180400788c */ /* 0x000fd2000bf05270 */
[----:B------:R-:W-:Y:S05]  /*bdf0*/  BRA.U !UP0, `(.L_x_18052) ;  /* 0x0000000108447547 */ /* 0x000fea000b800000 */
.L_x_18029:
        /* <DEDUP_REMOVED lines=16> */
.L_x_18053:
[----:B------:R-:W-:Y:S05]  /*bf00*/  EXIT ;  /* 0x000000000000794d */ /* 0x000fea0003800000 */
.L_x_18052:
        /* <DEDUP_REMOVED lines=13> */
.L_x_18055:
[----:B------:R-:W-:Y:S05]  /*bfe0*/  BSYNC.RECONVERGENT B0 ;  /* 0x0000000000007941 */ /* 0x000fea0003800200 */
.L_x_18054:
[----:B------:R-:W-:-:S05]  /*bff0*/  LOP3.LUT R3, R0, 0x80, R3, 0xf8, !PT ;  /* 0x0000008000037812 */ /* 0x000fca00078ef803 */
[----:B------:R-:W-:Y:S01]  /*c000*/  STG.E.U8 desc[UR36][R16.64], R3 ;  /* 0x0000000310007986 */ /* 0x000fe2000c101124 */
[----:B------:R-:W-:Y:S05]  /*c010*/  EXIT ;  /* 0x000000000000794d */ /* 0x000fea0003800000 */
.L_x_18051:
        /* <DEDUP_REMOVED lines=12> */
.L_x_18057:
[----:B------:R-:W-:Y:S01]  /*c0e0*/  IMAD.MOV.U32 R0, RZ, RZ, 0x7f ;  /* 0x0000007fff007424 */ /* 0x000fe200078e00ff */
[----:B------:R-:W-:-:S04]  /*c0f0*/  ISETP.GT.U32.AND P0, PT, R2, 0x7f800000, PT ;  /* 0x7f8000000200780c */ /* 0x000fc80003f04070 */
[----:B------:R-:W-:-:S09]  /*c100*/  SEL R0, R0, 0x7c, P0 ;  /* 0x0000007c00007807 */ /* 0x000fd20000000000 */
.L_x_18058:
[----:B------:R-:W-:Y:S05]  /*c110*/  BSYNC.RECONVERGENT B0 ;  /* 0x0000000000007941 */ /* 0x000fea0003800200 */
.L_x_18056:
[----:B------:R-:W-:-:S04]  /*c120*/  SHF.R.U32.HI R3, RZ, 0x18, R3 ;  /* 0x00000018ff037819 */ /* 0x000fc80000011603 */
[----:B------:R-:W-:-:S05]  /*c130*/  LOP3.LUT R3, R0, 0x80, R3, 0xf8, !PT ;  /* 0x0000008000037812 */ /* 0x000fca00078ef803 */
[----:B------:R-:W-:Y:S01]  /*c140*/  STG.E.U8 desc[UR36][R16.64], R3 ;  /* 0x0000000310007986 */ /* 0x000fe2000c101124 */
[----:B------:R-:W-:Y:S05]  /*c150*/  EXIT ;  /* 0x000000000000794d */ /* 0x000fea0003800000 */
.L_x_18050:
[----:B------:R-:W0:Y:S02]  /*c160*/  I2F.S16 R0, R5 ;  /* 0x0000000500007306 */ /* 0x000e240000101400 */
[----:B0-----:R-:W-:-:S05]  /*c170*/  F2FP.BF16.F32.PACK_AB R0, RZ, R0 ;  /* 0x00000000ff00723e */ /* 0x001fca00000010ff */
[----:B------:R-:W-:Y:S01]  /*c180*/  STG.E.U16 desc[UR36][R16.64], R0 ;  /* 0x0000000010007986 */ /* 0x000fe2000c101524 */
[----:B------:R-:W-:Y:S05]  /*c190*/  EXIT ;  /* 0x000000000000794d */ /* 0x000fea0003800000 */
.L_x_18059:
        /* <DEDUP_REMOVED lines=14> */
.L_x_37160:


//--------------------- .text._ZN2at6native27unrolled_elementwise_kernelIZZZNS0_17clamp_kernel_cudaERNS_18TensorIteratorBaseERKN3c106ScalarES7_ENKUlvE_clEvENKUlvE3_clEvEUlsE_St5arrayIPcLm2EELi4E23TrivialOffsetCalculatorILi1EjESF_NS0_6memory12LoadWithCastILi1EEENSG_13StoreWithCastILi1EEEEEviT_T0_T2_T3_T4_T5_ --------------------------
	.section	.text._ZN2at6native27unrolled_elementwise_kernelIZZZNS0_17clamp_kernel_cudaERNS_18TensorIteratorBaseERKN3c106ScalarES7_ENKUlvE_clEvENKUlvE3_clEvEUlsE_St5arrayIPcLm2EELi4E23TrivialOffsetCalculatorILi1EjESF_NS0_6memory12LoadWithCastILi1EEENSG_13StoreWithCastILi1EEEEEviT_T0_T2_T3_T4_T5_,"ax",@progbits
	.align	128
        .global         _ZN2at6native27unrolled_elementwise_kernelIZZZNS0_17clamp_kernel_cudaERNS_18TensorIteratorBaseERKN3c106ScalarES7_ENKUlvE_clEvENKUlvE3_clEvEUlsE_St5arrayIPcLm2EELi4E23TrivialOffsetCalculatorILi1EjESF_NS0_6memory12LoadWithCastILi1EEENSG_13StoreWithCastILi1EEEEEviT_T0_T2_T3_T4_T5_
        .type           _ZN2at6native27unrolled_elementwise_kernelIZZZNS0_17clamp_kernel_cudaERNS_18TensorIteratorBaseERKN3c106ScalarES7_ENKUlvE_clEvENKUlvE3_clEvEUlsE_St5arrayIPcLm2EELi4E23TrivialOffsetCalculatorILi1EjESF_NS0_6memory12LoadWithCastILi1EEENSG_13StoreWithCastILi1EEEEEviT_T0_T2_T3_T4_T5_,@function
        .size           _ZN2at6native27unrolled_elementwise_kernelIZZZNS0_17clamp_kernel_cudaERNS_18TensorIteratorBaseERKN3c106ScalarES7_ENKUlvE_clEvENKUlvE3_clEvEUlsE_St5arrayIPcLm2EELi4E23TrivialOffsetCalculatorILi1EjESF_NS0_6memory12LoadWithCastILi1EEENSG_13StoreWithCastILi1EEEEEviT_T0_T2_T3_T4_T5_,(.L_x_37161 - _ZN2at6native27unrolled_elementwise_kernelIZZZNS0_17clamp_kernel_cudaERNS_18TensorIteratorBaseERKN3c106ScalarES7_ENKUlvE_clEvENKUlvE3_clEvEUlsE_St5arrayIPcLm2EELi4E23TrivialOffsetCalculatorILi1EjESF_NS0_6memory12LoadWithCastILi1EEENSG_13StoreWithCastILi1EEEEEviT_T0_T2_T3_T4_T5_)
        .other          _ZN2at6native27unrolled_elementwise_kernelIZZZNS0_17clamp_kernel_cudaERNS_18TensorIteratorBaseERKN3c106ScalarES7_ENKUlvE_clEvENKUlvE3_clEvEUlsE_St5arrayIPcLm2EELi4E23TrivialOffsetCalculatorILi1EjESF_NS0_6memory12LoadWithCastILi1EEENSG_13StoreWithCastILi1EEEEEviT_T0_T2_T3_T4_T5_,@"STO_CUDA_ENTRY STV_DEFAULT"
_ZN2at6native27unrolled_elementwise_kernelIZZZNS0_17clamp_kernel_cudaERNS_18TensorIteratorBaseERKN3c106ScalarES7_ENKUlvE_clEvENKUlvE3_clEvEUlsE_St5arrayIPcLm2EELi4E23TrivialOffsetCalculatorILi1EjESF_NS0_6memory12LoadWithCastILi1EEENSG_13StoreWithCastILi1EEEEEviT_T0_T2_T3_T4_T5_:
.text._ZN2at6native27unrolled_elementwise_kernelIZZZNS0_17clamp_kernel_cudaERNS_18TensorIteratorBaseERKN3c106ScalarES7_ENKUlvE_clEvENKUlvE3_clEvEUlsE_St5arrayIPcLm2EELi4E23TrivialOffsetCalculatorILi1EjESF_NS0_6memory12LoadWithCastILi1EEENSG_13StoreWithCastILi1EEEEEviT_T0_T2_T3_T4_T5_:
        /* <DEDUP_REMOVED lines=31> */
.L_x_18065:
[----:B------:R3:W5:Y:S01]  /*01f0*/  LDG.E.U8 R22, desc[UR36][R2.64] ;  /* 0x0000002402167981 */ /* 0x000762000c1e1100 */
[----:B------:R-:W-:Y:S05]  /*0200*/  BRA `(.L_x_18067) ;  /* 0x0000000c004c7947 */ /* 0x000fea0003800000 */
.L_x_18064:
        /* <DEDUP_REMOVED lines=8> */
.L_x_18069:
[----:B------:R1:W5:Y:S01]  /*0290*/  LDG.E.U16 R22, desc[UR36][R2.64] ;  /* 0x0000002402167981 */ /* 0x000362000c1e1500 */
[----:B------:R-:W-:Y:S05]  /*02a0*/  BRA `(.L_x_18067) ;  /* 0x0000000c00247947 */ /* 0x000fea0003800000 */
.L_x_18068:
[----:B------:R2:W5:Y:S01]  /*02b0*/  LDG.E.U16 R22, desc[UR36][R2.64] ;  /* 0x0000002402167981 */ /* 0x000562000c1e1500 */
[----:B------:R-:W-:Y:S05]  /*02c0*/  BRA `(.L_x_18067) ;  /* 0x0000000c001c7947 */ /* 0x000fea0003800000 */
.L_x_18063:
        /* <DEDUP_REMOVED lines=9> */
.L_x_18071:
[----:B------:R-:W2:Y:S02]  /*0360*/  LDG.E.U16 R0, desc[UR36][R2.64] ;  /* 0x0000002402007981 */ /* 0x000ea4000c1e1500 */
[----:B--2---:R-:W-:-:S06]  /*0370*/  HADD2.F32 R0, -RZ, R0.H0_H0 ;  /* 0x20000000ff007230 */ /* 0x004fcc0000004100 */
[----:B------:R-:W0:Y:S02]  /*0380*/  F2I.FTZ.TRUNC.NTZ R0, R0 ;  /* 0x0000000000007305 */ /* 0x000e24000021f100 */
[----:B0-----:R-:W-:Y:S01]  /*0390*/  PRMT R22, R0, 0x7610, R22 ;  /* 0x0000761000167816 */ /* 0x001fe20000000016 */
[----:B------:R-:W-:Y:S06]  /*03a0*/  BRA `(.L_x_18067) ;  /* 0x0000000800e47947 */ /* 0x000fec0003800000 */
.L_x_18070:
        /* <DEDUP_REMOVED lines=9> */
.L_x_18073:
[----:B------:R-:W2:Y:S02]  /*0440*/  LDG.E.U16 R2, desc[UR36][R2.64] ;  /* 0x0000002402027981 */ /* 0x000ea4000c1e1500 */
[----:B--2---:R-:W-:-:S06]  /*0450*/  HADD2.F32 R0, -RZ, R2.H0_H0 ;  /* 0x20000002ff007230 */ /* 0x004fcc0000004100 */
[----:B------:R-:W0:Y:S02]  /*0460*/  F2I.FTZ.TRUNC.NTZ R0, R0 ;  /* 0x0000000000007305 */ /* 0x000e24000021f100 */
[----:B0-----:R-:W-:Y:S01]  /*0470*/  PRMT R22, R0, 0x7610, R22 ;  /* 0x0000761000167816 */ /* 0x001fe20000000016 */
[----:B------:R-:W-:Y:S06]  /*0480*/  BRA `(.L_x_18067) ;  /* 0x0000000800ac7947 */ /* 0x000fec0003800000 */
.L_x_18072:
[----:B------:R-:W2:Y:S02]  /*0490*/  LDG.E.64 R2, desc[UR36][R2.64] ;  /* 0x0000002402027981 */ /* 0x000ea4000c1e1b00 */
[----:B--2---:R0:W1:Y:S01]  /*04a0*/  F2I.F64.TRUNC R22, R2 ;  /* 0x0000000200167311 */ /* 0x004062000030d100 */
[----:B------:R-:W-:Y:S05]  /*04b0*/  BRA `(.L_x_18067) ;  /* 0x0000000800a07947 */ /* 0x000fea0003800000 */
.L_x_18062:
        /* <DEDUP_REMOVED lines=12> */
.L_x_18076:
[----:B------:R-:W2:Y:S02]  /*0580*/  LDG.E.64 R2, desc[UR36][R2.64] ;  /* 0x0000002402027981 */ /* 0x000ea4000c1e1b00 */
[----:B--2---:R0:W1:Y:S01]  /*0590*/  F2I.F64.TRUNC R22, R2 ;  /* 0x0000000200167311 */ /* 0x004062000030d100 */
[----:B------:R-:W-:Y:S05]  /*05a0*/  BRA `(.L_x_18067) ;  /* 0x0000000800647947 */ /* 0x000fea0003800000 */
.L_x_18075:
        /* <DEDUP_REMOVED lines=27> */
.L_x_18078:
        /* <DEDUP_REMOVED lines=14> */
.L_x_18077:
[----:B------:R-:W2:Y:S02]  /*0840*/  LDG.E.U16 R0, desc[UR36][R2.64] ;  /* 0x0000002402007981 */ /* 0x000ea4000c1e1500 */
[----:B--2---:R-:W-:-:S06]  /*0850*/  IMAD.U32 R0, R0, 0x10000, RZ ;  /* 0x0001000000007824 */ /* 0x004fcc00078e00ff */
[----:B------:R-:W0:Y:S02]  /*0860*/  F2I.FTZ.TRUNC.NTZ R0, R0 ;  /* 0x0000000000007305 */ /* 0x000e24000021f100 */
[----:B0-----:R-:W-:Y:S01]  /*0870*/  PRMT R22, R0, 0x7610, R22 ;  /* 0x0000761000167816 */ /* 0x001fe20000000016 */
[----:B------:R-:W-:Y:S06]  /*0880*/  BRA `(.L_x_18067) ;  /* 0x0000000400ac7947 */ /* 0x000fec0003800000 */
.L_x_18074:
        /* <DEDUP_REMOVED lines=10> */
.L_x_18081:
        /* <DEDUP_REMOVED lines=21> */
.L_x_18085:
[----:B------:R-:W-:Y:S05]  /*0a80*/  BSYNC.RECONVERGENT B1 ;  /* 0x0000000000017941 */ /* 0x000fea0003800200 */
.L_x_18084:
[----:B------:R-:W-:Y:S01]  /*0a90*/  IMAD.SHL.U32 R0, R0, 0x100000, RZ ;  /* 0x0010000000007824 */ /* 0x000fe200078e00ff */
[----:B------:R-:W-:-:S04]  /*0aa0*/  LEA R2, R2, 0x3b800000, 0x17 ;  /* 0x3b80000002027811 */ /* 0x000fc800078eb8ff */
[----:B------:R-:W-:-:S07]  /*0ab0*/  LOP3.LUT R0, R2, R0, R7, 0xfe, !PT ;  /* 0x0000000002007212 */ /* 0x000fce00078efe07 */
.L_x_18083:
[----:B------:R-:W-:Y:S05]  /*0ac0*/  BSYNC.RECONVERGENT B0 ;  /* 0x0000000000007941 */ /* 0x000fea0003800200 */
.L_x_18082:
[----:B------:R-:W0:Y:S02]  /*0ad0*/  F2I.FTZ.TRUNC.NTZ R0, R0 ;  /* 0x0000000000007305 */ /* 0x000e24000021f100 */
[----:B0-----:R-:W-:Y:S01]  /*0ae0*/  PRMT R22, R0, 0x7610, R22 ;  /* 0x0000761000167816 */ /* 0x001fe20000000016 */
[----:B------:R-:W-:Y:S06]  /*0af0*/  BRA `(.L_x_18067) ;  /* 0x0000000400107947 */ /* 0x000fec0003800000 */
.L_x_18080:
        /* <DEDUP_REMOVED lines=21> */
.L_x_18089:
[----:B------:R-:W-:Y:S05]  /*0c50*/  BSYNC.RECONVERGENT B1 ;  /* 0x0000000000017941 */ /* 0x000fea0003800200 */
.L_x_18088:
[----:B------:R-:W-:Y:S01]  /*0c60*/  IMAD.SHL.U32 R0, R0, 0x200000, RZ ;  /* 0x0020000000007824 */ /* 0x000fe200078e00ff */
[----:B------:R-:W-:-:S04]  /*0c70*/  LEA R2, R2, 0x37800000, 0x17 ;  /* 0x3780000002027811 */ /* 0x000fc800078eb8ff */
[----:B------:R-:W-:-:S07]  /*0c80*/  LOP3.LUT R0, R2, R0, R7, 0xfe, !PT ;  /* 0x0000000002007212 */ /* 0x000fce00078efe07 */
.L_x_18087:
[----:B------:R-:W-:Y:S05]  /*0c90*/  BSYNC.RECONVERGENT B0 ;  /* 0x0000000000007941 */ /* 0x000fea0003800200 */
.L_x_18086:
[----:B------:R-:W0:Y:S02]  /*0ca0*/  F2I.FTZ.TRUNC.NTZ R0, R0 ;  /* 0x0000000000007305 */ /* 0x000e24000021f100 */
[----:B0-----:R-:W-:Y:S01]  /*0cb0*/  PRMT R22, R0, 0x7610, R22 ;  /* 0x0000761000167816 */ /* 0x001fe20000000016 */
[----:B------:R-:W-:Y:S06]  /*0cc0*/  BRA `(.L_x_18067) ;  /* 0x00000000009c7947 */ /* 0x000fec0003800000 */
.L_x_18079:
[----:B------:R-:W-:-:S09]  /*0cd0*/  UISETP.NE.AND UP0, UPT, UR4, 0x1c, UPT ;  /* 0x0000001c0400788c */ /* 0x000fd2000bf05270 */
[----:B------:R-:W-:Y:S05]  /*0ce0*/  BRA.U !UP0, `(.L_x_18090) ;  /* 0x0000000108907547 */ /* 0x000fea000b800000 */
[----:B------:R-:W-:-:S09]  /*0cf0*/  UISETP.NE.AND UP0, UPT, UR4, 0x1d, UPT ;  /* 0x0000001d0400788c */ /* 0x000fd2000bf05270 */
[----:B------:R-:W-:Y:S05]  /*0d00*/  BRA.U !UP0, `(.L_x_18091) ;  /* 0x0000000108807547 */ /* 0x000fea000b800000 */
[----:B------:R-:W-:-:S09]  /*0d10*/  UISETP.NE.AND UP0, UPT, UR4, 0x2c, UPT ;  /* 0x0000002c0400788c */ /* 0x000fd2000bf05270 */
[----:B------:R-:W-:Y:S05]  /*0d20*/  BRA.U !UP0, `(.L_x_18092) ;  /* 0x0000000108487547 */ /* 0x000fea000b800000 */
.L_x_18066:
        /* <DEDUP_REMOVED lines=16> */
.L_x_18093:
[----:B------:R-:W-:Y:S01]  /*0e30*/  PRMT R22, RZ, 0x7610, R22 ;  /* 0x00007610ff167816 */ /* 0x000fe20000000016 */
[----:B------:R-:W-:Y:S06]  /*0e40*/  BRA `(.L_x_18067) ;  /* 0x00000000003c7947 */ /* 0x000fec0003800000 */
.L_x_18092:
        /* <DEDUP_REMOVED lines=8> */
.L_x_18095:
[----:B------:R-:W-:Y:S05]  /*0ed0*/  BSYNC.RECONVERGENT B0 ;  /* 0x0000000000007941 */ /* 0x000fea0003800200 */
.L_x_18094:
[----:B------:R-:W0:Y:S02]  /*0ee0*/  F2I.FTZ.TRUNC.NTZ R0, R0 ;  /* 0x0000000000007305 */ /* 0x000e24000021f100 */
[----:B0-----:R-:W-:Y:S01]  /*0ef0*/  PRMT R22, R0, 0x7610, R22 ;  /* 0x0000761000167816 */ /* 0x001fe20000000016 */
[----:B------:R-:W-:Y:S06]  /*0f00*/  BRA `(.L_x_18067) ;  /* 0x00000000000c7947 */ /* 0x000fec0003800000 */
.L_x_18091:
[----:B------:R0:W5:Y:S01]  /*0f10*/  LDG.E.U16 R22, desc[UR36][R2.64] ;  /* 0x0000002402167981 */ /* 0x000162000c1e1500 */
[----:B------:R-:W-:Y:S05]  /*0f20*/  BRA `(.L_x_18067) ;  /* 0x0000000000047947 */ /* 0x000fea0003800000 */
.L_x_18090:
[----:B------:R0:W5:Y:S02]  /*0f30*/  LDG.E.U16 R22, desc[UR36][R2.64] ;  /* 0x0000002402167981 */ /* 0x000164000c1e1500 */
.L_x_18067:
[----:B------:R-:W-:-:S07]  /*0f40*/  VIADD R26, R24, 0x80 ;  /* 0x00000080181a7836 */ /* 0x000fce0000000000 */
.L_x_18061:
[----:B------:R-:W-:Y:S05]  /*0f50*/  BSYNC.RECONVERGENT B6 ;  /* 0x0000000000067941 */ /* 0x000fea0003800200 */
.L_x_18060:
        /* <DEDUP_REMOVED lines=23> */
.L_x_18101:
[----:B------:R0:W5:Y:S01]  /*10d0*/  LDG.E.U8 R18, desc[UR36][R2.64] ;  /* 0x0000002402127981 */ /* 0x000162000c1e1100 */
[----:B------:R-:W-:Y:S05]  /*10e0*/  BRA `(.L_x_18103) ;  /* 0x0000000c004c7947 */ /* 0x000fea0003800000 */
.L_x_18100:
        /* <DEDUP_REMOVED lines=8> */
.L_x_18105:
[----:B------:R0:W5:Y:S01]  /*1170*/  LDG.E.U16 R18, desc[UR36][R2.64] ;  /* 0x0000002402127981 */ /* 0x000162000c1e1500 */
[----:B------:R-:W-:Y:S05]  /*1180*/  BRA `(.L_x_18103) ;  /* 0x0000000c00247947 */ /* 0x000fea0003800000 */
.L_x_18104:
[----:B------:R0:W5:Y:S01]  /*1190*/  LDG.E.U16 R18, desc[UR36][R2.64] ;  /* 0x0000002402127981 */ /* 0x000162000c1e1500 */
[----:B------:R-:W-:Y:S05]  /*11a0*/  BRA `(.L_x_18103) ;  /* 0x0000000c001c7947 */ /* 0x000fea0003800000 */
.L_x_18099:
        /* <DEDUP_REMOVED lines=9> */
.L_x_18107:
[----:B------:R-:W2:Y:S02]  /*1240*/  LDG.E.U16 R0, desc[UR36][R2.64] ;  /* 0x0000002402007981 */ /* 0x000ea4000c1e1500 */
[----:B--2---:R-:W-:-:S06]  /*1250*/  HADD2.F32 R0, -RZ, R0.H0_H0 ;  /* 0x20000000ff007230 */ /* 0x004fcc0000004100 */
[----:B------:R-:W0:Y:S02]  /*1260*/  F2I.FTZ.TRUNC.NTZ R0, R0 ;  /* 0x0000000000007305 */ /* 0x000e24000021f100 */
[----:B0-----:R-:W-:Y:S01]  /*1270*/  PRMT R18, R0, 0x7610, R18 ;  /* 0x0000761000127816 */ /* 0x001fe20000000012 */
[----:B------:R-:W-:Y:S06]  /*1280*/  BRA `(.L_x_18103) ;  /* 0x0000000800e47947 */ /* 0x000fec0003800000 */
.L_x_18106:
        /* <DEDUP_REMOVED lines=9> */
.L_x_18109:
[----:B------:R-:W2:Y:S02]  /*1320*/  LDG.E.U16 R2, desc[UR36][R2.64] ;  /* 0x0000002402027981 */ /* 0x000ea4000c1e1500 */
[----:B--2---:R-:W-:-:S06]  /*1330*/  HADD2.F32 R0, -RZ, R2.H0_H0 ;  /* 0x20000002ff007230 */ /* 0x004fcc0000004100 */
[----:B------:R-:W0:Y:S02]  /*1340*/  F2I.FTZ.TRUNC.NTZ R0, R0 ;  /* 0x0000000000007305 */ /* 0x000e24000021f100 */
[----:B0-----:R-:W-:Y:S01]  /*1350*/  PRMT R18, R0, 0x7610, R18 ;  /* 0x0000761000127816 */ /* 0x001fe20000000012 */
[----:B------:R-:W-:Y:S06]  /*1360*/  BRA `(.L_x_18103) ;  /* 0x0000000800ac7947 */ /* 0x000fec0003800000 */
.L_x_18108:
[----:B------:R-:W2:Y:S02]  /*1370*/  LDG.E.64 R2, desc[UR36][R2.64] ;  /* 0x0000002402027981 */ /* 0x000ea4000c1e1b00 */
[----:B--2---:R0:W1:Y:S01]  /*1380*/  F2I.F64.TRUNC R18, R2 ;  /* 0x0000000200127311 */ /* 0x004062000030d100 */
[----:B------:R-:W-:Y:S05]  /*1390*/  BRA `(.L_x_18103) ;  /* 0x0000000800a07947 */ /* 0x000fea0003800000 */
.L_x_18098:
        /* <DEDUP_REMOVED lines=12> */
.L_x_18112:
[----:B------:R-:W2:Y:S02]  /*1460*/  LDG.E.64 R2, desc[UR36][R2.64] ;  /* 0x0000002402027981 */ /* 0x000ea4000c1e1b00 */
[----:B--2---:R0:W1:Y:S01]  /*1470*/  F2I.F64.TRUNC R18, R2 ;  /* 0x0000000200127311 */ /* 0x004062000030d100 */
[----:B------:R-:W-:Y:S05]  /*1480*/  BRA `(.L_x_18103) ;  /* 0x0000000800647947 */ /* 0x000fea0003800000 */
.L_x_18111:
        /* <DEDUP_REMOVED lines=27> */
.L_x_18114:
        /* <DEDUP_REMOVED lines=14> */
.L_x_18113:
[----:B------:R-:W2:Y:S02]  /*1720*/  LDG.E.U16 R0, desc[UR36][R2.64] ;  /* 0x0000002402007981 */ /* 0x000ea4000c1e1500 */
[----:B--2---:R-:W-:-:S06]  /*1730*/  IMAD.U32 R0, R0, 0x10000, RZ ;  /* 0x0001000000007824 */ /* 0x004fcc00078e00ff */
[----:B------:R-:W0:Y:S02]  /*1740*/  F2I.FTZ.TRUNC.NTZ R0, R0 ;  /* 0x0000000000007305 */ /* 0x000e24000021f100 */
[----:B0-----:R-:W-:Y:S01]  /*1750*/  PRMT R18, R0, 0x7610, R18 ;  /* 0x0000761000127816 */ /* 0x001fe20000000012 */
[----:B------:R-:W-:Y:S06]  /*1760*/  BRA `(.L_x_18103) ;  /* 0x0000000400ac7947 */ /* 0x000fec0003800000 */
.L_x_18110:
        /* <DEDUP_REMOVED lines=10> */
.L_x_18117:
        /* <DEDUP_REMOVED lines=21> */
.L_x_18121:
[----:B------:R-:W-:Y:S05]  /*1960*/  BSYNC.RECONVERGENT B1 ;  /* 0x0000000000017941 */ /* 0x000fea0003800200 */
.L_x_18120:
[----:B------:R-:W-:Y:S01]  /*1970*/  IMAD.SHL.U32 R0, R0, 0x100000, RZ ;  /* 0x0010000000007824 */ /* 0x000fe200078e00ff */
[----:B------:R-:W-:-:S04]  /*1980*/  LEA R2, R2, 0x3b800000, 0x17 ;  /* 0x3b80000002027811 */ /* 0x000fc800078eb8ff */
[----:B------:R-:W-:-:S07]  /*1990*/  LOP3.LUT R0, R2, R0, R7, 0xfe, !PT ;  /* 0x0000000002007212 */ /* 0x000fce00078efe07 */
.L_x_18119:
[----:B------:R-:W-:Y:S05]  /*19a0*/  BSYNC.RECONVERGENT B0 ;  /* 0x0000000000007941 */ /* 0x000fea0003800200 */
.L_x_18118:
[----:B------:R-:W0:Y:S02]  /*19b0*/  F2I.FTZ.TRUNC.NTZ R0, R0 ;  /* 0x0000000000007305 */ /* 0x000e24000021f100 */
[----:B0-----:R-:W-:Y:S01]  /*19c0*/  PRMT R18, R0, 0x7610, R18 ;  /* 0x0000761000127816 */ /* 0x001fe20000000012 */
[----:B------:R-:W-:Y:S06]  /*19d0*/  BRA `(.L_x_18103) ;  /* 0x0000000400107947 */ /* 0x000fec0003800000 */
.L_x_18116:
        /* <DEDUP_REMOVED lines=21> */
.L_x_18125:
[----:B------:R-:W-:Y:S05]  /*1b30*/  BSYNC.RECONVERGENT B1 ;  /* 0x0000000000017941 */ /* 0x000fea0003800200 */
.L_x_18124:
[----:B------:R-:W-:Y:S01]  /*1b40*/  IMAD.SHL.U32 R0, R0, 0x200000, RZ ;  /* 0x0020000000007824 */ /* 0x000fe200078e00ff */
[----:B------:R-:W-:-:S04]  /*1b50*/  LEA R2, R2, 0x37800000, 0x17 ;  /* 0x3780000002027811 */ /* 0x000fc800078eb8ff */
[----:B------:R-:W-:-:S07]  /*1b60*/  LOP3.LUT R0, R2, R0, R7, 0xfe, !PT ;  /* 0x0000000002007212 */ /* 0x000fce00078efe07 */
.L_x_18123:
[----:B------:R-:W-:Y:S05]  /*1b70*/  BSYNC.RECONVERGENT B0 ;  /* 0x0000000000007941 */ /* 0x000fea0003800200 */
.L_x_18122:
[----:B------:R-:W0:Y:S02]  /*1b80*/  F2I.FTZ.TRUNC.NTZ R0, R0 ;  /* 0x0000000000007305 */ /* 0x000e24000021f100 */
[----:B0-----:R-:W-:Y:S01]  /*1b90*/  PRMT R18, R0, 0x7610, R18 ;  /* 0x0000761000127816 */ /* 0x001fe20000000012 */
[----:B------:R-:W-:Y:S06]  /*1ba0*/  BRA `(.L_x_18103) ;  /* 0x00000000009c7947 */ /* 0x000fec0003800000 */
.L_x_18115:
        /* <DEDUP_REMOVED lines=14> */
.L_x_18129:
[----:B------:R-:W-:Y:S05]  /*1c90*/  BSYNC.RECONVERGENT B0 ;  /* 0x0000000000007941 */ /* 0x000fea0003800200 */
.L_x_18128:
[----:B------:R-:W0:Y:S02]  /*1ca0*/  F2I.FTZ.TRUNC.NTZ R0, R0 ;  /* 0x0000000000007305 */ /* 0x000e24000021f100 */
[----:B0-----:R-:W-:Y:S01]  /*1cb0*/  PRMT R18, R0, 0x7610, R18 ;  /* 0x0000761000127816 */ /* 0x001fe20000000012 */
[----:B------:R-:W-:Y:S06]  /*1cc0*/  BRA `(.L_x_18103) ;  /* 0x0000000000547947 */ /* 0x000fec0003800000 */
.L_x_18102:
        /* <DEDUP_REMOVED lines=16> */
.L_x_18130:
[----:B------:R-:W-:Y:S01]  /*1dd0*/  PRMT R18, RZ, 0x7610, R18 ;  /* 0x00007610ff127816 */ /* 0x000fe20000000012 */
[----:B------:R-:W-:Y:S06]  /*1de0*/  BRA `(.L_x_18103) ;  /* 0x00000000000c7947 */ /* 0x000fec0003800000 */
.L_x_18127:
[----:B------:R3:W5:Y:S01]  /*1df0*/  LDG.E.U16 R18, desc[UR36][R2.64] ;  /* 0x0000002402127981 */ /* 0x000762000c1e1500 */
[----:B------:R-:W-:Y:S05]  /*1e00*/  BRA `(.L_x_18103) ;  /* 0x0000000000047947 */ /* 0x000fea0003800000 */
.L_x_18126:
[----:B------:R2:W5:Y:S02]  /*1e10*/  LDG.E.U16 R18, desc[UR36][R2.64] ;  /* 0x0000002402127981 */ /* 0x000564000c1e1500 */
.L_x_18103:
[----:B------:R-:W-:-:S07]  /*1e20*/  VIADD R26, R26, 0x80 ;  /* 0x000000801a1a7836 */ /* 0x000fce0000000000 */
.L_x_18097:
[----:B------:R-:W-:Y:S05]  /*1e30*/  BSYNC.RECONVERGENT B6 ;  /* 0x0000000000067941 */ /* 0x000fea0003800200 */
.L_x_18096:
        /* <DEDUP_REMOVED lines=23> */
.L_x_18136:
[----:B------:R0:W5:Y:S01]  /*1fb0*/  LDG.E.U8 R16, desc[UR36][R2.64] ;  /* 0x0000002402107981 */ /* 0x000162000c1e1100 */
[----:B------:R-:W-:Y:S05]  /*1fc0*/  BRA `(.L_x_18138) ;  /* 0x0000000c004c7947 */ /* 0x000fea0003800000 */
.L_x_18135:
        /* <DEDUP_REMOVED lines=8> */
.L_x_18140:
[----:B------:R0:W5:Y:S01]  /*2050*/  LDG.E.U16 R16, desc[UR36][R2.64] ;  /* 0x0000002402107981 */ /* 0x000162000c1e1500 */
[----:B------:R-:W-:Y:S05]  /*2060*/  BRA `(.L_x_18138) ;  /* 0x0000000c00247947 */ /* 0x000fea0003800000 */
.L_x_18139:
[----:B------:R0:W5:Y:S01]  /*2070*/  LDG.E.U16 R16, desc[UR36][R2.64] ;  /* 0x0000002402107981 */ /* 0x000162000c1e1500 */
[----:B------:R-:W-:Y:S05]  /*2080*/  BRA `(.L_x_18138) ;  /* 0x0000000c001c7947 */ /* 0x000fea0003800000 */
.L_x_18134:
        /* <DEDUP_REMOVED lines=9> */
.L_x_18142:
[----:B------:R-:W2:Y:S02]  /*2120*/  LDG.E.U16 R0, desc[UR36][R2.64] ;  /* 0x0000002402007981 */ /* 0x000ea4000c1e1500 */
[----:B--2---:R-:W-:-:S06]  /*2130*/  HADD2.F32 R0, -RZ, R0.H0_H0 ;  /* 0x20000000ff007230 */ /* 0x004fcc0000004100 */
[----:B------:R-:W0:Y:S02]  /*2140*/  F2I.FTZ.TRUNC.NTZ R0, R0 ;  /* 0x0000000000007305 */ /* 0x000e24000021f100 */
[----:B0-----:R-:W-:Y:S01]  /*2150*/  PRMT R16, R0, 0x7610, R16 ;  /* 0x0000761000107816 */ /* 0x001fe20000000010 */
[----:B------:R-:W-:Y:S06]  /*2160*/  BRA `(.L_x_18138) ;  /* 0x0000000800e47947 */ /* 0x000fec0003800000 */
.L_x_18141:
        /* <DEDUP_REMOVED lines=9> */
.L_x_18144:
[----:B------:R-:W2:Y:S02]  /*2200*/  LDG.E.U16 R2, desc[UR36][R2.64] ;  /* 0x0000002402027981 */ /* 0x000ea4000c1e1500 */
[----:B--2---:R-:W-:-:S06]  /*2210*/  HADD2.F32 R0, -RZ, R2.H0_H0 ;  /* 0x20000002ff007230 */ /* 0x004fcc0000004100 */
[----:B------:R-:W0:Y:S02]  /*2220*/  F2I.FTZ.TRUNC.NTZ R0, R0 ;  /* 0x0000000000007305 */ /* 0x000e24000021f100 */
[----:B0-----:R-:W-:Y:S01]  /*2230*/  PRMT R16, R0, 0x7610, R16 ;  /* 0x0000761000107816 */ /* 0x001fe20000000010 */
[----:B------:R-:W-:Y:S06]  /*2240*/  BRA `(.L_x_18138) ;  /* 0x0000000800ac7947 */ /* 0x000fec0003800000 */
.L_x_18143:
[----:B------:R-:W2:Y:S02]  /*2250*/  LDG.E.64 R2, desc[UR36][R2.64] ;  /* 0x0000002402027981 */ /* 0x000ea4000c1e1b00 */
[----:B--2---:R0:W1:Y:S01]  /*2260*/  F2I.F64.TRUNC R16, R2 ;  /* 0x0000000200107311 */ /* 0x004062000030d100 */
[----:B------:R-:W-:Y:S05]  /*2270*/  BRA `(.L_x_18138) ;  /* 0x0000000800a07947 */ /* 0x000fea0003800000 */
.L_x_18133:
        /* <DEDUP_REMOVED lines=12> */
.L_x_18147:
[----:B------:R-:W2:Y:S02]  /*2340*/  LDG.E.64 R2, desc[UR36][R2.64] ;  /* 0x0000002402027981 */ /* 0x000ea4000c1e1b00 */
[----:B--2---:R3:W4:Y:S01]  /*2350*/  F2I.F64.TRUNC R16, R2 ;  /* 0x0000000200107311 */ /* 0x004722000030d100 */
[----:B------:R-:W-:Y:S05]  /*2360*/  BRA `(.L_x_18138) ;  /* 0x0000000800647947 */ /* 0x000fea0003800000 */
.L_x_18146:
        /* <DEDUP_REMOVED lines=27> */
.L_x_18149:
        /* <DEDUP_REMOVED lines=14> */
.L_x_18148:
[----:B------:R-:W2:Y:S02]  /*2600*/  LDG.E.U16 R0, desc[UR36][R2.64] ;  /* 0x0000002402007981 */ /* 0x000ea4000c1e1500 */
[----:B--2---:R-:W-:-:S06]  /*2610*/  IMAD.U32 R0, R0, 0x10000, RZ ;  /* 0x0001000000007824 */ /* 0x004fcc00078e00ff */
[----:B------:R-:W0:Y:S02]  /*2620*/  F2I.FTZ.TRUNC.NTZ R0, R0 ;  /* 0x0000000000007305 */ /* 0x000e24000021f100 */
[----:B0-----:R-:W-:Y:S01]  /*2630*/  PRMT R16, R0, 0x7610, R16 ;  /* 0x0000761000107816 */ /* 0x001fe20000000010 */
[----:B------:R-:W-:Y:S06]  /*2640*/  BRA `(.L_x_18138) ;  /* 0x0000000400ac7947 */ /* 0x000fec0003800000 */
.L_x_18145:
        /* <DEDUP_REMOVED lines=10> */
.L_x_18152:
        /* <DEDUP_REMOVED lines=21> */
.L_x_18156:
[----:B------:R-:W-:Y:S05]  /*2840*/  BSYNC.RECONVERGENT B1 ;  /* 0x0000000000017941 */ /* 0x000fea0003800200 */
.L_x_18155:
[----:B------:R-:W-:Y:S01]  /*2850*/  IMAD.SHL.U32 R0, R0, 0x100000, RZ ;  /* 0x0010000000007824 */ /* 0x000fe200078e00ff */
[----:B------:R-:W-:-:S04]  /*2860*/  LEA R2, R2, 0x3b800000, 0x17 ;  /* 0x3b80000002027811 */ /* 0x000fc800078eb8ff */
[----:B------:R-:W-:-:S07]  /*2870*/  LOP3.LUT R0, R2, R0, R7, 0xfe, !PT ;  /* 0x0000000002007212 */ /* 0x000fce00078efe07 */
.L_x_18154:
[----:B------:R-:W-:Y:S05]  /*2880*/  BSYNC.RECONVERGENT B0 ;  /* 0x0000000000007941 */ /* 0x000fea0003800200 */
.L_x_18153:
[----:B------:R-:W0:Y:S02]  /*2890*/  F2I.FTZ.TRUNC.NTZ R0, R0 ;  /* 0x0000000000007305 */ /* 0x000e24000021f100 */
[----:B0-----:R-:W-:Y:S01]  /*28a0*/  PRMT R16, R0, 0x7610, R16 ;  /* 0x0000761000107816 */ /* 0x001fe20000000010 */
[----:B------:R-:W-:Y:S06]  /*28b0*/  BRA `(.L_x_18138) ;  /* 0x0000000400107947 */ /* 0x000fec0003800000 */
.L_x_18151:
        /* <DEDUP_REMOVED lines=21> */
.L_x_18160:
[----:B------:R-:W-:Y:S05]  /*2a10*/  BSYNC.RECONVERGENT B1 ;  /* 0x0000000000017941 */ /* 0x000fea0003800200 */
.L_x_18159:
[----:B------:R-:W-:Y:S01]  /*2a20*/  IMAD.SHL.U32 R0, R0, 0x200000, RZ ;  /* 0x0020000000007824 */ /* 0x000fe200078e00ff */
[----:B------:R-:W-:-:S04]  /*2a30*/  LEA R2, R2, 0x37800000, 0x17 ;  /* 0x3780000002027811 */ /* 0x000fc800078eb8ff */
[----:B------:R-:W-:-:S07]  /*2a40*/  LOP3.LUT R0, R2, R0, R7, 0xfe, !PT ;  /* 0x0000000002007212 */ /* 0x000fce00078efe07 */
.L_x_18158:
[----:B------:R-:W-:Y:S05]  /*2a50*/  BSYNC.RECONVERGENT B0 ;  /* 0x0000000000007941 */ /* 0x000fea0003800200 */
.L_x_18157:
[----:B------:R-:W0:Y:S02]  /*2a60*/  F2I.FTZ.TRUNC.NTZ R0, R0 ;  /* 0x0000000000007305 */ /* 0x000e24000021f100 */
[----:B0-----:R-:W-:Y:S01]  /*2a70*/  PRMT R16, R0, 0x7610, R16 ;  /* 0x0000761000107816 */ /* 0x001fe20000000010 */
[----:B------:R-:W-:Y:S06]  /*2a80*/  BRA `(.L_x_18138) ;  /* 0x00000000009c7947 */ /* 0x000fec0003800000 */
.L_x_18150:
        /* <DEDUP_REMOVED lines=14> */
.L_x_18164:
[----:B------:R-:W-:Y:S05]  /*2b70*/  BSYNC.RECONVERGENT B0 ;  /* 0x0000000000007941 */ /* 0x000fea0003800200 */
.L_x_18163:
[----:B------:R-:W0:Y:S02]  /*2b80*/  F2I.FTZ.TRUNC.NTZ R0, R0 ;  /* 0x0000000000007305 */ /* 0x000e24000021f100 */
[----:B0-----:R-:W-:Y:S01]  /*2b90*/  PRMT R16, R0, 0x7610, R16 ;  /* 0x0000761000107816 */ /* 0x001fe20000000010 */
[----:B------:R-:W-:Y:S06]  /*2ba0*/  BRA `(.L_x_18138) ;  /* 0x0000000000547947 */ /* 0x000fec0003800000 */
.L_x_18137:
        /* <DEDUP_REMOVED lines=16> */
.L_x_18165:
[----:B------:R-:W-:Y:S01]  /*2cb0*/  PRMT R16, RZ, 0x7610, R16 ;  /* 0x00007610ff107816 */ /* 0x000fe20000000010 */
[----:B------:R-:W-:Y:S06]  /*2cc0*/  BRA `(.L_x_18138) ;  /* 0x00000000000c7947 */ /* 0x000fec0003800000 */
.L_x_18162:
[----:B------:R2:W5:Y:S01]  /*2cd0*/  LDG.E.U16 R16, desc[UR36][R2.64] ;  /* 0x0000002402107981 */ /* 0x000562000c1e1500 */
[----:B------:R-:W-:Y:S05]  /*2ce0*/  BRA `(.L_x_18138) ;  /* 0x0000000000047947 */ /* 0x000fea0003800000 */
.L_x_18161:
[----:B------:R1:W5:Y:S02]  /*2cf0*/  LDG.E.U16 R16, desc[UR36][R2.64] ;  /* 0x0000002402107981 */ /* 0x000364000c1e1500 */
.L_x_18138:
[----:B------:R-:W-:-:S07]  /*2d00*/  VIADD R26, R26, 0x80 ;  /* 0x000000801a1a7836 */ /* 0x000fce0000000000 */
.L_x_18132:
[----:B------:R-:W-:Y:S05]  /*2d10*/  BSYNC.RECONVERGENT B6 ;  /* 0x0000000000067941 */ /* 0x000fea0003800200 */
.L_x_18131:
        /* <DEDUP_REMOVED lines=23> */
.L_x_18171:
[----:B------:R0:W5:Y:S01]  /*2e90*/  LDG.E.U8 R2, desc[UR36][R4.64] ;  /* 0x0000002404027981 */ /* 0x000162000c1e1100 */
[----:B------:R-:W-:Y:S05]  /*2ea0*/  BRA `(.L_x_18167) ;  /* 0x0000000c00487947 */ /* 0x000fea0003800000 */
.L_x_18170:
        /* <DEDUP_REMOVED lines=8> */
.L_x_18174:
[----:B------:R0:W5:Y:S01]  /*2f30*/  LDG.E.U16 R2, desc[UR36][R4.64] ;  /* 0x0000002404027981 */ /* 0x000162000c1e1500 */
[----:B------:R-:W-:Y:S05]  /*2f40*/  BRA `(.L_x_18167) ;  /* 0x0000000c00207947 */ /* 0x000fea0003800000 */
.L_x_18173:
[----:B------:R0:W5:Y:S01]  /*2f50*/  LDG.E.U16 R2, desc[UR36][R4.64] ;  /* 0x0000002404027981 */ /* 0x000162000c1e1500 */
[----:B------:R-:W-:Y:S05]  /*2f60*/  BRA `(.L_x_18167) ;  /* 0x0000000c00187947 */ /* 0x000fea0003800000 */
.L_x_18169:
        /* <DEDUP_REMOVED lines=9> */
.L_x_18176:
[----:B------:R-:W2:Y:S02]  /*3000*/  LDG.E.U16 R0, desc[UR36][R4.64] ;  /* 0x0000002404007981 */ /* 0x000ea4000c1e1500 */
[----:B--2---:R-:W-:-:S06]  /*3010*/  HADD2.F32 R0, -RZ, R0.H0_H0 ;  /* 0x20000000ff007230 */ /* 0x004fcc0000004100 */
[----:B------:R-:W0:Y:S02]  /*3020*/  F2I.FTZ.TRUNC.NTZ R0, R0 ;  /* 0x0000000000007305 */ /* 0x000e24000021f100 */
[----:B0-----:R-:W-:Y:S01]  /*3030*/  PRMT R2, R0, 0x7610, R2 ;  /* 0x0000761000027816 */ /* 0x001fe20000000002 */
[----:B------:R-:W-:Y:S06]  /*3040*/  BRA `(.L_x_18167) ;  /* 0x0000000800e07947 */ /* 0x000fec0003800000 */
.L_x_18175:
        /* <DEDUP_REMOVED lines=9> */
.L_x_18178:
[----:B------:R-:W2:Y:S02]  /*30e0*/  LDG.E.U16 R4, desc[UR36][R4.64] ;  /* 0x0000002404047981 */ /* 0x000ea4000c1e1500 */
[----:B--2---:R-:W-:-:S06]  /*30f0*/  HADD2.F32 R0, -RZ, R4.H0_H0 ;  /* 0x20000004ff007230 */ /* 0x004fcc0000004100 */
[----:B------:R-:W0:Y:S02]  /*3100*/  F2I.FTZ.TRUNC.NTZ R0, R0 ;  /* 0x0000000000007305 */ /* 0x000e24000021f100 */
[----:B0-----:R-:W-:Y:S01]  /*3110*/  PRMT R2, R0, 0x7610, R2 ;  /* 0x0000761000027816 */ /* 0x001fe20000000002 */
[----:B------:R-:W-:Y:S06]  /*3120*/  BRA `(.L_x_18167) ;  /* 0x0000000800a87947 */ /* 0x000fec0003800000 */
.L_x_18177:
[----:B------:R-:W2:Y:S02]  /*3130*/  LDG.E.64 R4, desc[UR36][R4.64] ;  /* 0x0000002404047981 */ /* 0x000ea4000c1e1b00 */
[----:B--2---:R0:W1:Y:S01]  /*3140*/  F2I.F64.TRUNC R2, R4 ;  /* 0x0000000400027311 */ /* 0x004062000030d100 */
[----:B------:R-:W-:Y:S05]  /*3150*/  BRA `(.L_x_18167) ;  /* 0x00000008009c7947 */ /* 0x000fea0003800000 */
.L_x_18168:
        /* <DEDUP_REMOVED lines=12> */
.L_x_18181:
[----:B------:R-:W2:Y:S02]  /*3220*/  LDG.E.64 R4, desc[UR36][R4.64] ;  /* 0x0000002404047981 */ /* 0x000ea4000c1e1b00 */
[----:B--2---:R3:W4:Y:S01]  /*3230*/  F2I.F64.TRUNC R2, R4 ;  /* 0x0000000400027311 */ /* 0x004722000030d100 */
[----:B------:R-:W-:Y:S05]  /*3240*/  BRA `(.L_x_18167) ;  /* 0x0000000800607947 */ /* 0x000fea0003800000 */
.L_x_18180:
        /* <DEDUP_REMOVED lines=27> */
.L_x_18183:
        /* <DEDUP_REMOVED lines=14> */
.L_x_18182:
[----:B------:R-:W2:Y:S02]  /*34e0*/  LDG.E.U16 R0, desc[UR36][R4.64] ;  /* 0x0000002404007981 */ /* 0x000ea4000c1e1500 */
[----:B--2---:R-:W-:-:S06]  /*34f0*/  IMAD.U32 R0, R0, 0x10000, RZ ;  /* 0x0001000000007824 */ /* 0x004fcc00078e00ff */
[----:B------:R-:W0:Y:S02]  /*3500*/  F2I.FTZ.TRUNC.NTZ R0, R0 ;  /* 0x0000000000007305 */ /* 0x000e24000021f100 */
[----:B0-----:R-:W-:Y:S01]  /*3510*/  PRMT R2, R0, 0x7610, R2 ;  /* 0x0000761000027816 */ /* 0x001fe20000000002 */
[----:B------:R-:W-:Y:S06]  /*3520*/  BRA `(.L_x_18167) ;  /* 0x0000000400a87947 */ /* 0x000fec0003800000 */
.L_x_18179:
        /* <DEDUP_REMOVED lines=10> */
.L_x_18186:
        /* <DEDUP_REMOVED lines=21> */
.L_x_18190:
[----:B------:R-:W-:Y:S05]  /*3720*/  BSYNC.RECONVERGENT B1 ;  /* 0x0000000000017941 */ /* 0x000fea0003800200 */
.L_x_18189:
[----:B------:R-:W-:Y:S01]  /*3730*/  IMAD.SHL.U32 R0, R0, 0x100000, RZ ;  /* 0x0010000000007824 */ /* 0x000fe200078e00ff */
[----:B------:R-:W-:-:S04]  /*3740*/  LEA R2, R2, 0x3b800000, 0x17 ;  /* 0x3b80000002027811 */ /* 0x000fc800078eb8ff */
[----:B------:R-:W-:-:S07]  /*3750*/  LOP3.LUT R0, R2, R0, R7, 0xfe, !PT ;  /* 0x0000000002007212 */ /* 0x000fce00078efe07 */
.L_x_18188:
[----:B------:R-:W-:Y:S05]  /*3760*/  BSYNC.RECONVERGENT B0 ;  /* 0x0000000000007941 */ /* 0x000fea0003800200 */
.L_x_18187:
[----:B------:R-:W0:Y:S02]  /*3770*/  F2I.FTZ.TRUNC.NTZ R0, R0 ;  /* 0x0000000000007305 */ /* 0x000e24000021f100 */
[----:B0-----:R-:W-:Y:S01]  /*3780*/  PRMT R2, R0, 0x7610, R2 ;  /* 0x0000761000027816 */ /* 0x001fe20000000002 */
[----:B------:R-:W-:Y:S06]  /*3790*/  BRA `(.L_x_18167) ;  /* 0x00000004000c7947 */ /* 0x000fec0003800000 */
.L_x_18185:
        /* <DEDUP_REMOVED lines=21> */
.L_x_18194:
[----:B------:R-:W-:Y:S05]  /*38f0*/  BSYNC.RECONVERGENT B1 ;  /* 0x0000000000017941 */ /* 0x000fea0003800200 */
.L_x_18193:
[----:B------:R-:W-:Y:S01]  /*3900*/  IMAD.SHL.U32 R0, R0, 0x200000, RZ ;  /* 0x0020000000007824 */ /* 0x000fe200078e00ff */
[----:B------:R-:W-:-:S04]  /*3910*/  LEA R2, R2, 0x37800000, 0x17 ;  /* 0x3780000002027811 */ /* 0x000fc800078eb8ff */
[----:B------:R-:W-:-:S07]  /*3920*/  LOP3.LUT R0, R2, R0, R7, 0xfe, !PT ;  /* 0x0000000002007212 */ /* 0x000fce00078efe07 */
.L_x_18192:
[----:B------:R-:W-:Y:S05]  /*3930*/  BSYNC.RECONVERGENT B0 ;  /* 0x0000000000007941 */ /* 0x000fea0003800200 */
.L_x_18191:
[----:B------:R-:W0:Y:S02]  /*3940*/  F2I.FTZ.TRUNC.NTZ R0, R0 ;  /* 0x0000000000007305 */ /* 0x000e24000021f100 */
[----:B0-----:R-:W-:Y:S01]  /*3950*/  PRMT R2, R0, 0x7610, R2 ;  /* 0x0000761000027816 */ /* 0x001fe20000000002 */
[----:B------:R-:W-:Y:S06]  /*3960*/  BRA `(.L_x_18167) ;  /* 0x0000000000987947 */ /* 0x000fec0003800000 */
.L_x_18184:
        /* <DEDUP_REMOVED lines=14> */
.L_x_18198:
[----:B------:R-:W-:Y:S05]  /*3a50*/  BSYNC.RECONVERGENT B0 ;  /* 0x0000000000007941 */ /* 0x000fea0003800200 */
.L_x_18197:
[----:B------:R-:W0:Y:S02]  /*3a60*/  F2I.FTZ.TRUNC.NTZ R0, R0 ;  /* 0x0000000000007305 */ /* 0x000e24000021f100 */
[----:B0-----:R-:W-:Y:S01]  /*3a70*/  PRMT R2, R0, 0x7610, R2 ;  /* 0x0000761000027816 */ /* 0x001fe20000000002 */
[----:B------:R-:W-:Y:S06]  /*3a80*/  BRA `(.L_x_18167) ;  /* 0x0000000000507947 */ /* 0x000fec0003800000 */
.L_x_18172:
        /* <DEDUP_REMOVED lines=16> */
.L_x_18199:
[----:B------:R-:W-:Y:S05]  /*3b90*/  BRA `(.L_x_18167) ;  /* 0x00000000000c7947 */ /* 0x000fea0003800000 */
.L_x_18196:
[----:B------:R2:W5:Y:S01]  /*3ba0*/  LDG.E.U16 R2, desc[UR36][R4.64] ;  /* 0x0000002404027981 */ /* 0x000562000c1e1500 */
[----:B------:R-:W-:Y:S05]  /*3bb0*/  BRA `(.L_x_18167) ;  /* 0x0000000000047947 */ /* 0x000fea0003800000 */
.L_x_18195:
[----:B------:R1:W5:Y:S02]  /*3bc0*/  LDG.E.U16 R2, desc[UR36][R4.64] ;  /* 0x0000002404027981 */ /* 0x000364000c1e1500 */
.L_x_18167:
[----:B------:R-:W-:Y:S05]  /*3bd0*/  BSYNC.RECONVERGENT B6 ;  /* 0x0000000000067941 */ /* 0x000fea0003800200 */
.L_x_18166:
[----:B------:R-:W0:Y:S01]  /*3be0*/  LDC R8, c[0x0][0x388] ;  /* 0x0000e200ff087b82 */ /* 0x000e220000000800 */
[----:B------:R-:W-:Y:S01]  /*3bf0*/  ISETP.GE.AND P0, PT, R24, R19, PT ;  /* 0x000000131800720c */ /* 0x000fe20003f06270 */
[----:B------:R-:W-:Y:S04]  /*3c00*/  BSSY.RECONVERGENT B7, `(.L_x_18200) ;  /* 0x00002d9000077945 */ /* 0x000fe80003800200 */
[----:B------:R-:W-:Y:S02]  /*3c10*/  BSSY.RELIABLE B6, `(.L_x_18201) ;  /* 0x00001ed000067945 */ /* 0x000fe40003800100 */
[----:B------:R-:W1:Y:S01]  /*3c20*/  LDC.U8 R23, c[0x0][0x3b4] ;  /* 0x0000ed00ff177b82 */ /* 0x000e620000000000 */
[-C--:B0----5:R-:W-:Y:S02]  /*3c30*/  VIMNMX.S16x2 R22, PT, PT, R22, R8.reuse, !PT ;  /* 0x0000000816167248 */ /* 0x0a1fe40007fe0300 */
[----:B------:R-:W-:-:S02]  /*3c40*/  VIMNMX.S16x2 R18, PT, PT, R18, R8, !PT ;  /* 0x0000000812127248 */ /* 0x000fc40007fe0300 */
[----:B------:R-:W-:Y:S02]  /*3c50*/  PRMT R11, R8, 0x7632, R11 ;  /* 0x00007632080b7816 */ /* 0x000fe4000000000b */
[-C--:B------:R-:W-:Y:S02]  /*3c60*/  VIMNMX.S16x2 R16, PT, PT, R16, R8.reuse, !PT ;  /* 0x0000000810107248 */ /* 0x080fe40007fe0300 */
[----:B-1--4-:R-:W-:Y:S02]  /*3c70*/  VIMNMX.S16x2 R2, PT, PT, R2, R8, !PT ;  /* 0x0000000802027248 */ /* 0x012fe40007fe0300 */
[C---:B------:R-:W-:Y:S02]  /*3c80*/  PRMT R9, R8.reuse, 0x7632, R9 ;  /* 0x0000763208097816 */ /* 0x040fe40000000009 */
[----:B------:R-:W-:Y:S02]  /*3c90*/  PRMT R8, R8, 0x7632, R8 ;  /* 0x0000763208087816 */ /* 0x000fe40000000008 */
[----:B------:R-:W-:-:S02]  /*3ca0*/  VIMNMX.S16x2 R3, PT, PT, R22, R11, PT ;  /* 0x0000000b16037248 */ /* 0x000fc40003fe0300 */
[----:B------:R-:W-:Y:S02]  /*3cb0*/  PRMT R0, R8, 0x7632, R0 ;  /* 0x0000763208007816 */ /* 0x000fe40000000000 */
[----:B------:R-:W-:Y:S02]  /*3cc0*/  VIMNMX.S16x2 R18, PT, PT, R18, R9, PT ;  /* 0x0000000912127248 */ /* 0x000fe40003fe0300 */
[----:B------:R-:W-:Y:S02]  /*3cd0*/  VIMNMX.S16x2 R16, PT, PT, R16, R8, PT ;  /* 0x0000000810107248 */ /* 0x000fe40003fe0300 */
[----:B------:R-:W-:Y:S01]  /*3ce0*/  VIMNMX.S16x2 R2, PT, PT, R2, R0, PT ;  /* 0x0000000002027248 */ /* 0x000fe20003fe0300 */
        /* <DEDUP_REMOVED lines=22> */
.L_x_18206:
[----:B------:R0:W-:Y:S01]  /*3e50*/  STG.E.U8 desc[UR36][R8.64], R3 ;  /* 0x0000000308007986 */ /* 0x0001e2000c101124 */
[----:B------:R-:W-:Y:S05]  /*3e60*/  BRA `(.L_x_18208) ;  /* 0x0000000c005c7947 */ /* 0x000fea0003800000 */
.L_x_18205:
        /* <DEDUP_REMOVED lines=11> */
.L_x_18210:
[----:B------:R-:W-:-:S05]  /*3f20*/  PRMT R3, R3, 0x9910, RZ ;  /* 0x0000991003037816 */ /* 0x000fca00000000ff */
[----:B------:R0:W-:Y:S01]  /*3f30*/  STG.E desc[UR36][R8.64], R3 ;  /* 0x0000000308007986 */ /* 0x0001e2000c101924 */
[----:B------:R-:W-:Y:S05]  /*3f40*/  BRA `(.L_x_18208) ;  /* 0x0000000c00247947 */ /* 0x000fea0003800000 */
.L_x_18209:
[----:B------:R0:W-:Y:S01]  /*3f50*/  STG.E.U16 desc[UR36][R8.64], R3 ;  /* 0x0000000308007986 */ /* 0x0001e2000c101524 */
[----:B------:R-:W-:Y:S05]  /*3f60*/  BRA `(.L_x_18208) ;  /* 0x0000000c001c7947 */ /* 0x000fea0003800000 */
.L_x_18204:
        /* <DEDUP_REMOVED lines=9> */
.L_x_18212:
[----:B------:R-:W0:Y:S02]  /*4000*/  I2F.S16 R0, R3 ;  /* 0x0000000300007306 */ /* 0x000e240000101400 */
[----:B0-----:R-:W-:-:S05]  /*4010*/  F2FP.F16.F32.PACK_AB R0, RZ, R0 ;  /* 0x00000000ff00723e */ /* 0x001fca00000000ff */
[----:B------:R0:W-:Y:S01]  /*4020*/  STG.E.U16 desc[UR36][R8.64], R0 ;  /* 0x0000000008007986 */ /* 0x0001e2000c101524 */
[----:B------:R-:W-:Y:S05]  /*4030*/  BRA `(.L_x_18208) ;  /* 0x0000000800e87947 */ /* 0x000fea0003800000 */
.L_x_18211:
        /* <DEDUP_REMOVED lines=10> */
.L_x_18214:
[----:B------:R-:W0:Y:S02]  /*40e0*/  I2F.S16 R3, R3 ;  /* 0x0000000300037306 */ /* 0x000e240000101400 */
[----:B0-----:R-:W-:-:S04]  /*40f0*/  F2FP.F16.F32.PACK_AB R3, RZ, R3 ;  /* 0x00000003ff03723e */ /* 0x001fc800000000ff */
[----:B------:R-:W-:-:S05]  /*4100*/  PRMT R3, R3, 0x5410, RZ ;  /* 0x0000541003037816 */ /* 0x000fca00000000ff */
[----:B------:R0:W-:Y:S01]  /*4110*/  STG.E desc[UR36][R8.64], R3 ;  /* 0x0000000308007986 */ /* 0x0001e2000c101924 */
[----:B------:R-:W-:Y:S05]  /*4120*/  BRA `(.L_x_18208) ;  /* 0x0000000800ac7947 */ /* 0x000fea0003800000 */
.L_x_18213:
[----:B------:R-:W0:Y:S02]  /*4130*/  I2F.F64.S16 R4, R3 ;  /* 0x0000000300047312 */ /* 0x000e240000101c00 */
[----:B0-----:R0:W-:Y:S01]  /*4140*/  STG.E.64 desc[UR36][R8.64], R4 ;  /* 0x0000000408007986 */ /* 0x0011e2000c101b24 */
[----:B------:R-:W-:Y:S05]  /*4150*/  BRA `(.L_x_18208) ;  /* 0x0000000800a07947 */ /* 0x000fea0003800000 */
.L_x_18203:
        /* <DEDUP_REMOVED lines=13> */
.L_x_18217:
[----:B------:R-:W0:Y:S01]  /*4230*/  I2F.F64.S16 R4, R3 ;  /* 0x0000000300047312 */ /* 0x000e220000101c00 */
[----:B------:R-:W-:-:S05]  /*4240*/  CS2R R6, SRZ ;  /* 0x0000000000067805 */ /* 0x000fca000001ff00 */
[----:B0-----:R3:W-:Y:S01]  /*4250*/  STG.E.128 desc[UR36][R8.64], R4 ;  /* 0x0000000408007986 */ /* 0x0017e2000c101d24 */
[----:B------:R-:W-:Y:S05]  /*4260*/  BRA `(.L_x_18208) ;  /* 0x00000008005c7947 */ /* 0x000fea0003800000 */
.L_x_18216:
        /* <DEDUP_REMOVED lines=19> */
.L_x_18221:
[----:B------:R-:W-:Y:S05]  /*43a0*/  BSYNC.RECONVERGENT B0 ;  /* 0x0000000000007941 */ /* 0x000fea0003800200 */
.L_x_18220:
[----:B------:R-:W-:-:S05]  /*43b0*/  LOP3.LUT R5, R0, 0x80, R5, 0xf8, !PT ;  /* 0x0000008000057812 */ /* 0x000fca00078ef805 */
[----:B------:R2:W-:Y:S01]  /*43c0*/  STG.E.U8 desc[UR36][R8.64], R5 ;  /* 0x0000000508007986 */ /* 0x0005e2000c101124 */
[----:B------:R-:W-:Y:S05]  /*43d0*/  BRA `(.L_x_18208) ;  /* 0x0000000800007947 */ /* 0x000fea0003800000 */
.L_x_18219:
        /* <DEDUP_REMOVED lines=15> */
.L_x_18223:
[----:B------:R-:W-:Y:S05]  /*44d0*/  BSYNC.RECONVERGENT B0 ;  /* 0x0000000000007941 */ /* 0x000fea0003800200 */
.L_x_18222:
[----:B------:R-:W-:-:S05]  /*44e0*/  LOP3.LUT R5, R0, 0x80, R5, 0xf8, !PT ;  /* 0x0000008000057812 */ /* 0x000fca00078ef805 */
[----:B------:R1:W-:Y:S01]  /*44f0*/  STG.E.U8 desc[UR36][R8.64], R5 ;  /* 0x0000000508007986 */ /* 0x0003e2000c101124 */
[----:B------:R-:W-:Y:S05]  /*4500*/  BRA `(.L_x_18208) ;  /* 0x0000000400b47947 */ /* 0x000fea0003800000 */
.L_x_18218:
[----:B------:R-:W0:Y:S02]  /*4510*/  I2F.S16 R0, R3 ;  /* 0x0000000300007306 */ /* 0x000e240000101400 */
[----:B0-----:R-:W-:-:S05]  /*4520*/  F2FP.BF16.F32.PACK_AB R0, RZ, R0 ;  /* 0x00000000ff00723e */ /* 0x001fca00000010ff */
[----:B------:R0:W-:Y:S01]  /*4530*/  STG.E.U16 desc[UR36][R8.64], R0 ;  /* 0x0000000008007986 */ /* 0x0001e2000c101524 */
[----:B------:R-:W-:Y:S05]  /*4540*/  BRA `(.L_x_18208) ;  /* 0x0000000400a47947 */ /* 0x000fea0003800000 */
.L_x_18215:
        /* <DEDUP_REMOVED lines=10> */
.L_x_18226:
        /* <DEDUP_REMOVED lines=13> */
.L_x_18229:
[----:B------:R-:W-:-:S04]  /*46c0*/  SHF.R.U32.HI R0, RZ, 0x14, R3 ;  /* 0x00000014ff007819 */ /* 0x000fc80000011603 */
[----:B------:R-:W-:-:S04]  /*46d0*/  LOP3.LUT R0, R0, 0x1, RZ, 0xc0, !PT ;  /* 0x0000000100007812 */ /* 0x000fc800078ec0ff */
[----:B------:R-:W-:-:S04]  /*46e0*/  IADD3 R0, PT, PT, R3, 0x487ffff, R0 ;  /* 0x0487ffff03007810 */ /* 0x000fc80007ffe000 */
[----:B------:R-:W-:-:S04]  /*46f0*/  SHF.R.U32.HI R0, RZ, 0x14, R0 ;  /* 0x00000014ff007819 */ /* 0x000fc80000011600 */
[----:B------:R-:W-:-:S07]  /*4700*/  LOP3.LUT R0, R0, 0xff, RZ, 0xc0, !PT ;  /* 0x000000ff00007812 */ /* 0x000fce00078ec0ff */
.L_x_18230:
[----:B------:R-:W-:-:S04]  /*4710*/  SHF.R.U32.HI R3, RZ, 0x18, R3 ;  /* 0x00000018ff037819 */ /* 0x000fc80000011603 */
[----:B------:R-:W-:-:S04]  /*4720*/  LOP3.LUT R0, R0, 0x80, R3, 0xf8, !PT ;  /* 0x0000008000007812 */ /* 0x000fc800078ef803 */
[----:B------:R-:W-:-:S07]  /*4730*/  PRMT R4, R0, 0x7610, R4 ;  /* 0x0000761000047816 */ /* 0x000fce0000000004 */
.L_x_18228:
[----:B------:R-:W-:Y:S05]  /*4740*/  BSYNC.RECONVERGENT B0 ;  /* 0x0000000000007941 */ /* 0x000fea0003800200 */
.L_x_18227:
[----:B------:R0:W-:Y:S01]  /*4750*/  STG.E.U8 desc[UR36][R8.64], R4 ;  /* 0x0000000408007986 */ /* 0x0001e2000c101124 */
[----:B------:R-:W-:Y:S05]  /*4760*/  BRA `(.L_x_18208) ;  /* 0x00000004001c7947 */ /* 0x000fea0003800000 */
.L_x_18225:
        /* <DEDUP_REMOVED lines=13> */
.L_x_18233:
[----:B------:R-:W-:-:S04]  /*4840*/  SHF.R.U32.HI R0, RZ, 0x15, R3 ;  /* 0x00000015ff007819 */ /* 0x000fc80000011603 */
[----:B------:R-:W-:-:S04]  /*4850*/  LOP3.LUT R0, R0, 0x1, RZ, 0xc0, !PT ;  /* 0x0000000100007812 */ /* 0x000fc800078ec0ff */
[----:B------:R-:W-:-:S04]  /*4860*/  IADD3 R0, PT, PT, R3, 0x88fffff, R0 ;  /* 0x088fffff03007810 */ /* 0x000fc80007ffe000 */
[----:B------:R-:W-:-:S04]  /*4870*/  SHF.R.U32.HI R0, RZ, 0x15, R0 ;  /* 0x00000015ff007819 */ /* 0x000fc80000011600 */
[----:B------:R-:W-:-:S07]  /*4880*/  LOP3.LUT R0, R0, 0xff, RZ, 0xc0, !PT ;  /* 0x000000ff00007812 */ /* 0x000fce00078ec0ff */
.L_x_18234:
[----:B------:R-:W-:-:S04]  /*4890*/  SHF.R.U32.HI R3, RZ, 0x18, R3 ;  /* 0x00000018ff037819 */ /* 0x000fc80000011603 */
[----:B------:R-:W-:-:S04]  /*48a0*/  LOP3.LUT R0, R0, 0x80, R3, 0xf8, !PT ;  /* 0x0000008000007812 */ /* 0x000fc800078ef803 */
[----:B------:R-:W-:-:S07]  /*48b0*/  PRMT R4, R0, 0x7610, R4 ;  /* 0x0000761000047816 */ /* 0x000fce0000000004 */
.L_x_18232:
[----:B------:R-:W-:Y:S05]  /*48c0*/  BSYNC.RECONVERGENT B0 ;  /* 0x0000000000007941 */ /* 0x000fea0003800200 */
.L_x_18231:
[----:B------:R0:W-:Y:S01]  /*48d0*/  STG.E.U8 desc[UR36][R8.64], R4 ;  /* 0x0000000408007986 */ /* 0x0001e2000c101124 */
[----:B------:R-:W-:Y:S05]  /*48e0*/  BRA `(.L_x_18208) ;  /* 0x0000000000bc7947 */ /* 0x000fea0003800000 */
.L_x_18224:
[----:B------:R-:W-:-:S13]  /*48f0*/  ISETP.NE.AND P0, PT, R0, 0x1c, PT ;  /* 0x0000001c0000780c */ /* 0x000fda0003f05270 */
[----:B------:R-:W-:Y:S05]  /*4900*/  @!P0 BRA `(.L_x_18235) ;  /* 0x0000000000ac8947 */ /* 0x000fea0003800000 */
[----:B------:R-:W-:-:S13]  /*4910*/  ISETP.NE.AND P0, PT, R0, 0x1d, PT ;  /* 0x0000001d0000780c */ /* 0x000fda0003f05270 */
[----:B------:R-:W-:Y:S05]  /*4920*/  @!P0 BRA `(.L_x_18236) ;  /* 0x0000000000908947 */ /* 0x000fea0003800000 */
[----:B------:R-:W-:-:S13]  /*4930*/  ISETP.NE.AND P0, PT, R0, 0x2c, PT ;  /* 0x0000002c0000780c */ /* 0x000fda0003f05270 */
[----:B------:R-:W-:Y:S05]  /*4940*/  @!P0 BRA `(.L_x_18237) ;  /* 0x0000000000448947 */ /* 0x000fea0003800000 */
.L_x_18207:
        /* <DEDUP_REMOVED lines=16> */
.L_x_18238:
[----:B------:R-:W-:Y:S05]  /*4a50*/  BRA `(.L_x_18208) ;  /* 0x0000000000607947 */ /* 0x000fea0003800000 */
.L_x_18237:
        /* <DEDUP_REMOVED lines=17> */
.L_x_18236:
[----:B------:R-:W-:-:S05]  /*4b70*/  PRMT R3, R3, 0x9910, RZ ;  /* 0x0000991003037816 */ /* 0x000fca00000000ff */
[----:B------:R-:W-:-:S05]  /*4b80*/  IMAD.MOV.U32 R4, RZ, RZ, R3 ;  /* 0x000000ffff047224 */ /* 0x000fca00078e0003 */
[----:B------:R-:W-:-:S05]  /*4b90*/  SHF.R.S32.HI R5, RZ, 0x1f, R4 ;  /* 0x0000001fff057819 */ /* 0x000fca0000011404 */
[----:B------:R0:W-:Y:S01]  /*4ba0*/  STG.E.64 desc[UR36][R8.64], R4 ;  /* 0x0000000408007986 */ /* 0x0001e2000c101b24 */
[----:B------:R-:W-:Y:S05]  /*4bb0*/  BRA `(.L_x_18208) ;  /* 0x0000000000087947 */ /* 0x000fea0003800000 */
.L_x_18235:
[----:B------:R-:W-:-:S05]  /*4bc0*/  PRMT R3, R3, 0x9910, RZ ;  /* 0x0000991003037816 */ /* 0x000fca00000000ff */
[----:B------:R0:W-:Y:S02]  /*4bd0*/  STG.E desc[UR36][R8.64], R3 ;  /* 0x0000000308007986 */ /* 0x0001e4000c101924 */
.L_x_18208:
        /* <DEDUP_REMOVED lines=23> */
.L_x_18243:
[----:B------:R0:W-:Y:S01]  /*4d50*/  STG.E.U8 desc[UR36][R8.64], R18 ;  /* 0x0000001208007986 */ /* 0x0001e2000c101124 */
[----:B------:R-:W-:Y:S05]  /*4d60*/  BRA `(.L_x_18245) ;  /* 0x0000000c004c7947 */ /* 0x000fea0003800000 */
.L_x_18242:
        /* <DEDUP_REMOVED lines=10> */
.L_x_18247:
[----:B------:R-:W-:-:S05]  /*4e10*/  PRMT R3, R18, 0x9910, RZ ;  /* 0x0000991012037816 */ /* 0x000fca00000000ff */
[----:B------:R3:W-:Y:S01]  /*4e20*/  STG.E desc[UR36][R8.64], R3 ;  /* 0x0000000308007986 */ /* 0x0007e2000c101924 */
[----:B------:R-:W-:Y:S05]  /*4e30*/  BRA `(.L_x_18245) ;  /* 0x0000000c00187947 */ /* 0x000fea0003800000 */
.L_x_18246:
[----:B------:R2:W-:Y:S01]  /*4e40*/  STG.E.U16 desc[UR36][R8.64], R18 ;  /* 0x0000001208007986 */ /* 0x0005e2000c101524 */
[----:B------:R-:W-:Y:S05]  /*4e50*/  BRA `(.L_x_18245) ;  /* 0x0000000c00107947 */ /* 0x000fea0003800000 */
.L_x_18241:
        /* <DEDUP_REMOVED lines=9> */
.L_x_18249:
[----:B------:R-:W0:Y:S02]  /*4ef0*/  I2F.S16 R0, R18 ;  /* 0x0000001200007306 */ /* 0x000e240000101400 */
[----:B0-----:R-:W-:-:S05]  /*4f00*/  F2FP.F16.F32.PACK_AB R0, RZ, R0 ;  /* 0x00000000ff00723e */ /* 0x001fca00000000ff */
[----:B------:R0:W-:Y:S01]  /*4f10*/  STG.E.U16 desc[UR36][R8.64], R0 ;  /* 0x0000000008007986 */ /* 0x0001e2000c101524 */
[----:B------:R-:W-:Y:S05]  /*4f20*/  BRA `(.L_x_18245) ;  /* 0x0000000800dc7947 */ /* 0x000fea0003800000 */
.L_x_18248:
        /* <DEDUP_REMOVED lines=10> */
.L_x_18251:
[----:B------:R-:W0:Y:S02]  /*4fd0*/  I2F.S16 R18, R18 ;  /* 0x0000001200127306 */ /* 0x000e240000101400 */
[----:B0-----:R-:W-:-:S04]  /*4fe0*/  F2FP.F16.F32.PACK_AB R3, RZ, R18 ;  /* 0x00000012ff03723e */ /* 0x001fc800000000ff */
[----:B------:R-:W-:-:S05]  /*4ff0*/  PRMT R3, R3, 0x5410, RZ ;  /* 0x0000541003037816 */ /* 0x000fca00000000ff */
[----:B------:R0:W-:Y:S01]  /*5000*/  STG.E desc[UR36][R8.64], R3 ;  /* 0x0000000308007986 */ /* 0x0001e2000c101924 */
[----:B------:R-:W-:Y:S05]  /*5010*/  BRA `(.L_x_18245) ;  /* 0x0000000800a07947 */ /* 0x000fea0003800000 */
.L_x_18250:
[----:B------:R-:W0:Y:S02]  /*5020*/  I2F.F64.S16 R4, R18 ;  /* 0x0000001200047312 */ /* 0x000e240000101c00 */
[----:B0-----:R0:W-:Y:S01]  /*5030*/  STG.E.64 desc[UR36][R8.64], R4 ;  /* 0x0000000408007986 */ /* 0x0011e2000c101b24 */
[----:B------:R-:W-:Y:S05]  /*5040*/  BRA `(.L_x_18245) ;  /* 0x0000000800947947 */ /* 0x000fea0003800000 */
.L_x_18240:
        /* <DEDUP_REMOVED lines=12> */
.L_x_18255:
        /* <DEDUP_REMOVED lines=17> */
.L_x_18258:
[----:B------:R-:W-:-:S04]  /*5220*/  SHF.R.U32.HI R3, RZ, 0x18, R5 ;  /* 0x00000018ff037819 */ /* 0x000fc80000011605 */
[----:B------:R-:W-:-:S04]  /*5230*/  LOP3.LUT R0, R0, 0x80, R3, 0xf8, !PT ;  /* 0x0000008000007812 */ /* 0x000fc800078ef803 */
[----:B------:R-:W-:-:S07]  /*5240*/  PRMT R4, R0, 0x7610, R4 ;  /* 0x0000761000047816 */ /* 0x000fce0000000004 */
.L_x_18257:
[----:B------:R-:W-:Y:S05]  /*5250*/  BSYNC.RECONVERGENT B0 ;  /* 0x0000000000007941 */ /* 0x000fea0003800200 */
.L_x_18256:
[----:B------:R0:W-:Y:S01]  /*5260*/  STG.E.U8 desc[UR36][R8.64], R4 ;  /* 0x0000000408007986 */ /* 0x0001e2000c101124 */
[----:B------:R-:W-:Y:S05]  /*5270*/  BRA `(.L_x_18245) ;  /* 0x0000000800087947 */ /* 0x000fea0003800000 */
.L_x_18254:
        /* <DEDUP_REMOVED lines=17> */
.L_x_18261:
[----:B------:R-:W-:-:S04]  /*5390*/  SHF.R.U32.HI R3, RZ, 0x18, R5 ;  /* 0x00000018ff037819 */ /* 0x000fc80000011605 */
[----:B------:R-:W-:-:S04]  /*53a0*/  LOP3.LUT R0, R0, 0x80, R3, 0xf8, !PT ;  /* 0x0000008000007812 */ /* 0x000fc800078ef803 */
[----:B------:R-:W-:-:S07]  /*53b0*/  PRMT R4, R0, 0x7610, R4 ;  /* 0x0000761000047816 */ /* 0x000fce0000000004 */
.L_x_18260:
[----:B------:R-:W-:Y:S05]  /*53c0*/  BSYNC.RECONVERGENT B0 ;  /* 0x0000000000007941 */ /* 0x000fea0003800200 */
.L_x_18259:
[----:B------:R0:W-:Y:S01]  /*53d0*/  STG.E.U8 desc[UR36][R8.64], R4 ;  /* 0x0000000408007986 */ /* 0x0001e2000c101124 */
[----:B------:R-:W-:Y:S05]  /*53e0*/  BRA `(.L_x_18245) ;  /* 0x0000000400ac7947 */ /* 0x000fea0003800000 */
.L_x_18253:
        /* <DEDUP_REMOVED lines=22> */
.L_x_18263:
[----:B------:R-:W-:-:S04]  /*5550*/  PRMT R4, R18, 0x9910, RZ ;  /* 0x0000991012047816 */ /* 0x000fc800000000ff */
[----:B------:R-:W-:-:S05]  /*5560*/  SHF.R.S32.HI R5, RZ, 0x1f, R4 ;  /* 0x0000001fff057819 */ /* 0x000fca0000011404 */
[----:B------:R0:W-:Y:S01]  /*5570*/  STG.E.64 desc[UR36][R8.64], R4 ;  /* 0x0000000408007986 */ /* 0x0001e2000c101b24 */
[----:B------:R-:W-:Y:S05]  /*5580*/  BRA `(.L_x_18245) ;  /* 0x0000000400447947 */ /* 0x000fea0003800000 */
.L_x_18262:
[----:B------:R-:W-:-:S05]  /*5590*/  PRMT R3, R18, 0x9910, RZ ;  /* 0x0000991012037816 */ /* 0x000fca00000000ff */
[----:B------:R0:W-:Y:S01]  /*55a0*/  STG.E desc[UR36][R8.64], R3 ;  /* 0x0000000308007986 */ /* 0x0001e2000c101924 */
[----:B------:R-:W-:Y:S05]  /*55b0*/  BRA `(.L_x_18245) ;  /* 0x0000000400387947 */ /* 0x000fea0003800000 */
.L_x_18252:
        /* <DEDUP_REMOVED lines=11> */
.L_x_18265:
[----:B------:R-:W0:Y:S01]  /*5670*/  I2F.F64.S16 R4, R18 ;  /* 0x0000001200047312 */ /* 0x000e220000101c00 */
[----:B------:R-:W-:-:S05]  /*5680*/  CS2R R6, SRZ ;  /* 0x0000000000067805 */ /* 0x000fca000001ff00 */
[----:B0-----:R0:W-:Y:S01]  /*5690*/  STG.E.128 desc[UR36][R8.64], R4 ;  /* 0x0000000408007986 */ /* 0x0011e2000c101d24 */
[----:B------:R-:W-:Y:S05]  /*56a0*/  BRA `(.L_x_18245) ;  /* 0x0000000000fc7947 */ /* 0x000fea0003800000 */
.L_x_18264:
[----:B------:R-:W-:-:S13]  /*56b0*/  ISETP.NE.AND P0, PT, R0, 0xf, PT ;  /* 0x0000000f0000780c */ /* 0x000fda0003f05270 */
[----:B------:R-:W-:Y:S05]  /*56c0*/  @!P0 BRA `(.L_x_18266) ;  /* 0x0000000000e88947 */ /* 0x000fea0003800000 */
[----:B------:R-:W-:-:S13]  /*56d0*/  ISETP.NE.AND P0, PT, R0, 0x17, PT ;  /* 0x000000170000780c */ /* 0x000fda0003f05270 */
[----:B------:R-:W-:Y:S05]  /*56e0*/  @!P0 BRA `(.L_x_18267) ;  /* 0x0000000000908947 */ /* 0x000fea0003800000 */
[----:B------:R-:W-:-:S13]  /*56f0*/  ISETP.NE.AND P0, PT, R0, 0x18, PT ;  /* 0x000000180000780c */ /* 0x000fda0003f05270 */
[----:B------:R-:W-:Y:S05]  /*5700*/  @!P0 BRA `(.L_x_18268) ;  /* 0x0000000000448947 */ /* 0x000fea0003800000 */
.L_x_18244:
        /* <DEDUP_REMOVED lines=16> */
.L_x_18269:
[----:B------:R-:W-:Y:S05]  /*5810*/  BRA `(.L_x_18245) ;  /* 0x0000000000a07947 */ /* 0x000fea0003800000 */
.L_x_18268:
        /* <DEDUP_REMOVED lines=13> */
.L_x_18271:
[----:B------:R-:W-:Y:S05]  /*58f0*/  BSYNC.RECONVERGENT B0 ;  /* 0x0000000000007941 */ /* 0x000fea0003800200 */
.L_x_18270:
[----:B------:R-:W-:-:S05]  /*5900*/  LOP3.LUT R3, R0, 0x80, R3, 0xf8, !PT ;  /* 0x0000008000037812 */ /* 0x000fca00078ef803 */
[----:B------:R0:W-:Y:S01]  /*5910*/  STG.E.U8 desc[UR36][R8.64], R3 ;  /* 0x0000000308007986 */ /* 0x0001e2000c101124 */
[----:B------:R-:W-:Y:S05]  /*5920*/  BRA `(.L_x_18245) ;  /* 0x00000000005c7947 */ /* 0x000fea0003800000 */
.L_x_18267:
        /* <DEDUP_REMOVED lines=12> */
.L_x_18273:
[----:B------:R-:W-:Y:S01]  /*59f0*/  IMAD.MOV.U32 R0, RZ, RZ, 0x7f ;  /* 0x0000007fff007424 */ /* 0x000fe200078e00ff */
[----:B------:R-:W-:-:S04]  /*5a00*/  ISETP.GT.U32.AND P0, PT, R3, 0x7f800000, PT ;  /* 0x7f8000000300780c */ /* 0x000fc80003f04070 */
[----:B------:R-:W-:-:S09]  /*5a10*/  SEL R0, R0, 0x7c, P0 ;  /* 0x0000007c00007807 */ /* 0x000fd20000000000 */
.L_x_18274:
[----:B------:R-:W-:Y:S05]  /*5a20*/  BSYNC.RECONVERGENT B0 ;  /* 0x0000000000007941 */ /* 0x000fea0003800200 */
.L_x_18272:
[----:B------:R-:W-:-:S04]  /*5a30*/  SHF.R.U32.HI R3, RZ, 0x18, R5 ;  /* 0x00000018ff037819 */ /* 0x000fc80000011605 */
[----:B------:R-:W-:-:S05]  /*5a40*/  LOP3.LUT R3, R0, 0x80, R3, 0xf8, !PT ;  /* 0x0000008000037812 */ /* 0x000fca00078ef803 */
[----:B------:R0:W-:Y:S01]  /*5a50*/  STG.E.U8 desc[UR36][R8.64], R3 ;  /* 0x0000000308007986 */ /* 0x0001e2000c101124 */
[----:B------:R-:W-:Y:S05]  /*5a60*/  BRA `(.L_x_18245) ;  /* 0x00000000000c7947 */ /* 0x000fea0003800000 */
.L_x_18266:
[----:B------:R-:W0:Y:S02]  /*5a70*/  I2F.S16 R0, R18 ;  /* 0x0000001200007306 */ /* 0x000e240000101400 */
[----:B0-----:R-:W-:-:S05]  /*5a80*/  F2FP.BF16.F32.PACK_AB R0, RZ, R0 ;  /* 0x00000000ff00723e */ /* 0x001fca00000010ff */
[----:B------:R0:W-:Y:S02]  /*5a90*/  STG.E.U16 desc[UR36][R8.64], R0 ;  /* 0x0000000008007986 */ /* 0x0001e4000c101524 */
.L_x_18245:
[----:B------:R-:W-:-:S07]  /*5aa0*/  VIADD R24, R24, 0x80 ;  /* 0x0000008018187836 */ /* 0x000fce0000000000 */
.L_x_18202:
[----:B------:R-:W-:-:S13]  /*5ab0*/  ISETP.GE.AND P0, PT, R24, R19, PT ;  /* 0x000000131800720c */ /* 0x000fda0003f06270 */
[----:B------:R-:W-:Y:S05]  /*5ac0*/  @P0 BREAK.RELIABLE B6 ;  /* 0x0000000000060942 */ /* 0x000fea0003800100 */
[----:B------:R-:W-:Y:S05]  /*5ad0*/  @P0 BRA `(.L_x_18239) ;  /* 0x0000000c00ac0947 */ /* 0x000fea0003800000 */
[----:B------:R-:W-:Y:S05]  /*5ae0*/  BSYNC.RELIABLE B6 ;  /* 0x0000000000067941 */ /* 0x000fea0003800100 */
.L_x_18201:
        /* <DEDUP_REMOVED lines=20> */
.L_x_18278:
[----:B------:R0:W-:Y:S01]  /*5c30*/  STG.E.U8 desc[UR36][R8.64], R16 ;  /* 0x0000001008007986 */ /* 0x0001e2000c101124 */
[----:B------:R-:W-:Y:S05]  /*5c40*/  BRA `(.L_x_18280) ;  /* 0x0000000c004c7947 */ /* 0x000fea0003800000 */
.L_x_18277:
        /* <DEDUP_REMOVED lines=10> */
.L_x_18282:
[----:B------:R-:W-:-:S05]  /*5cf0*/  PRMT R3, R16, 0x9910, RZ ;  /* 0x0000991010037816 */ /* 0x000fca00000000ff */
[----:B------:R0:W-:Y:S01]  /*5d00*/  STG.E desc[UR36][R8.64], R3 ;  /* 0x0000000308007986 */ /* 0x0001e2000c101924 */
[----:B------:R-:W-:Y:S05]  /*5d10*/  BRA `(.L_x_18280) ;  /* 0x0000000c00187947 */ /* 0x000fea0003800000 */
.L_x_18281:
[----:B------:R0:W-:Y:S01]  /*5d20*/  STG.E.U16 desc[UR36][R8.64], R16 ;  /* 0x0000001008007986 */ /* 0x0001e2000c101524 */
[----:B------:R-:W-:Y:S05]  /*5d30*/  BRA `(.L_x_18280) ;  /* 0x0000000c00107947 */ /* 0x000fea0003800000 */
.L_x_18276:
        /* <DEDUP_REMOVED lines=9> */
.L_x_18284:
[----:B------:R-:W0:Y:S02]  /*5dd0*/  I2F.S16 R0, R16 ;  /* 0x0000001000007306 */ /* 0x000e240000101400 */
[----:B0-----:R-:W-:-:S05]  /*5de0*/  F2FP.F16.F32.PACK_AB R0, RZ, R0 ;  /* 0x00000000ff00723e */ /* 0x001fca00000000ff */
[----:B------:R0:W-:Y:S01]  /*5df0*/  STG.E.U16 desc[UR36][R8.64], R0 ;  /* 0x0000000008007986 */ /* 0x0001e2000c101524 */
[----:B------:R-:W-:Y:S05]  /*5e00*/  BRA `(.L_x_18280) ;  /* 0x0000000800dc7947 */ /* 0x000fea0003800000 */
.L_x_18283:
        /* <DEDUP_REMOVED lines=10> */
.L_x_18286:
[----:B------:R-:W0:Y:S02]  /*5eb0*/  I2F.S16 R16, R16 ;  /* 0x0000001000107306 */ /* 0x000e240000101400 */
[----:B0-----:R-:W-:-:S04]  /*5ec0*/  F2FP.F16.F32.PACK_AB R3, RZ, R16 ;  /* 0x00000010ff03723e */ /* 0x001fc800000000ff */
[----:B------:R-:W-:-:S05]  /*5ed0*/  PRMT R3, R3, 0x5410, RZ ;  /* 0x0000541003037816 */ /* 0x000fca00000000ff */
[----:B------:R0:W-:Y:S01]  /*5ee0*/  STG.E desc[UR36][R8.64], R3 ;  /* 0x0000000308007986 */ /* 0x0001e2000c101924 */
[----:B------:R-:W-:Y:S05]  /*5ef0*/  BRA `(.L_x_18280) ;  /* 0x0000000800a07947 */ /* 0x000fea0003800000 */
.L_x_18285:
[----:B------:R-:W0:Y:S02]  /*5f00*/  I2F.F64.S16 R4, R16 ;  /* 0x0000001000047312 */ /* 0x000e240000101c00 */
[----:B0-----:R0:W-:Y:S01]  /*5f10*/  STG.E.64 desc[UR36][R8.64], R4 ;  /* 0x0000000408007986 */ /* 0x0011e2000c101b24 */
[----:B------:R-:W-:Y:S05]  /*5f20*/  BRA `(.L_x_18280) ;  /* 0x0000000800947947 */ /* 0x000fea0003800000 */
.L_x_18275:
        /* <DEDUP_REMOVED lines=12> */
.L_x_18290:
        /* <DEDUP_REMOVED lines=17> */
.L_x_18293:
[----:B------:R-:W-:-:S04]  /*6100*/  SHF.R.U32.HI R3, RZ, 0x18, R5 ;  /* 0x00000018ff037819 */ /* 0x000fc80000011605 */
[----:B------:R-:W-:-:S04]  /*6110*/  LOP3.LUT R0, R0, 0x80, R3, 0xf8, !PT ;  /* 0x0000008000007812 */ /* 0x000fc800078ef803 */
[----:B------:R-:W-:-:S07]  /*6120*/  PRMT R4, R0, 0x7610, R4 ;  /* 0x0000761000047816 */ /* 0x000fce0000000004 */
.L_x_18292:
[----:B------:R-:W-:Y:S05]  /*6130*/  BSYNC.RECONVERGENT B0 ;  /* 0x0000000000007941 */ /* 0x000fea0003800200 */
.L_x_18291:
[----:B------:R0:W-:Y:S01]  /*6140*/  STG.E.U8 desc[UR36][R8.64], R4 ;  /* 0x0000000408007986 */ /* 0x0001e2000c101124 */
[----:B------:R-:W-:Y:S05]  /*6150*/  BRA `(.L_x_18280) ;  /* 0x0000000800087947 */ /* 0x000fea0003800000 */
.L_x_18289:
        /* <DEDUP_REMOVED lines=17> */
.L_x_18296:
[----:B------:R-:W-:-:S04]  /*6270*/  SHF.R.U32.HI R3, RZ, 0x18, R5 ;  /* 0x00000018ff037819 */ /* 0x000fc80000011605 */
[----:B------:R-:W-:-:S04]  /*6280*/  LOP3.LUT R0, R0, 0x80, R3, 0xf8, !PT ;  /* 0x0000008000007812 */ /* 0x000fc800078ef803 */
[----:B------:R-:W-:-:S07]  /*6290*/  PRMT R4, R0, 0x7610, R4 ;  /* 0x0000761000047816 */ /* 0x000fce0000000004 */
.L_x_18295:
[----:B------:R-:W-:Y:S05]  /*62a0*/  BSYNC.RECONVERGENT B0 ;  /* 0x0000000000007941 */ /* 0x000fea0003800200 */
.L_x_18294:
[----:B------:R0:W-:Y:S01]  /*62b0*/  STG.E.U8 desc[UR36][R8.64], R4 ;  /* 0x0000000408007986 */ /* 0x0001e2000c101124 */
[----:B------:R-:W-:Y:S05]  /*62c0*/  BRA `(.L_x_18280) ;  /* 0x0000000400ac7947 */ /* 0x000fea0003800000 */
.L_x_18288:
        /* <DEDUP_REMOVED lines=22> */
.L_x_18298:
[----:B------:R-:W-:-:S04]  /*6430*/  PRMT R4, R16, 0x9910, RZ ;  /* 0x0000991010047816 */ /* 0x000fc800000000ff */
[----:B------:R-:W-:-:S05]  /*6440*/  SHF.R.S32.HI R5, RZ, 0x1f, R4 ;  /* 0x0000001fff057819 */ /* 0x000fca0000011404 */
[----:B------:R0:W-:Y:S01]  /*6450*/  STG.E.64 desc[UR36][R8.64], R4 ;  /* 0x0000000408007986 */ /* 0x0001e2000c101b24 */
[----:B------:R-:W-:Y:S05]  /*6460*/  BRA `(.L_x_18280) ;  /* 0x0000000400447947 */ /* 0x000fea0003800000 */
.L_x_18297:
[----:B------:R-:W-:-:S05]  /*6470*/  PRMT R3, R16, 0x9910, RZ ;  /* 0x0000991010037816 */ /* 0x000fca00000000ff */
[----:B------:R0:W-:Y:S01]  /*6480*/  STG.E desc[UR36][R8.64], R3 ;  /* 0x0000000308007986 */ /* 0x0001e2000c101924 */
[----:B------:R-:W-:Y:S05]  /*6490*/  BRA `(.L_x_18280) ;  /* 0x0000000400387947 */ /* 0x000fea0003800000 */
.L_x_18287:
        /* <DEDUP_REMOVED lines=11> */
.L_x_18300:
[----:B------:R-:W0:Y:S01]  /*6550*/  I2F.F64.S16 R4, R16 ;  /* 0x0000001000047312 */ /* 0x000e220000101c00 */
[----:B------:R-:W-:-:S05]  /*6560*/  CS2R R6, SRZ ;  /* 0x0000000000067805 */ /* 0x000fca000001ff00 */
[----:B0-----:R4:W-:Y:S01]  /*6570*/  STG.E.128 desc[UR36][R8.64], R4 ;  /* 0x0000000408007986 */ /* 0x0019e2000c101d24 */
[----:B------:R-:W-:Y:S05]  /*6580*/  BRA `(.L_x_18280) ;  /* 0x0000000000fc7947 */ /* 0x000fea0003800000 */
.L_x_18299:
[----:B------:R-:W-:-:S13]  /*6590*/  ISETP.NE.AND P0, PT, R0, 0xf, PT ;  /* 0x0000000f0000780c */ /* 0x000fda0003f05270 */
[----:B------:R-:W-:Y:S05]  /*65a0*/  @!P0 BRA `(.L_x_18301) ;  /* 0x0000000000e88947 */ /* 0x000fea0003800000 */
[----:B------:R-:W-:-:S13]  /*65b0*/  ISETP.NE.AND P0, PT, R0, 0x17, PT ;  /* 0x000000170000780c */ /* 0x000fda0003f05270 */
[----:B------:R-:W-:Y:S05]  /*65c0*/  @!P0 BRA `(.L_x_18302) ;  /* 0x0000000000908947 */ /* 0x000fea0003800000 */
[----:B------:R-:W-:-:S13]  /*65d0*/  ISETP.NE.AND P0, PT, R0, 0x18, PT ;  /* 0x000000180000780c */ /* 0x000fda0003f05270 */
[----:B------:R-:W-:Y:S05]  /*65e0*/  @!P0 BRA `(.L_x_18303) ;  /* 0x0000000000448947 */ /* 0x000fea0003800000 */
.L_x_18279:
        /* <DEDUP_REMOVED lines=16> */
.L_x_18304:
[----:B------:R-:W-:Y:S05]  /*66f0*/  BRA `(.L_x_18280) ;  /* 0x0000000000a07947 */ /* 0x000fea0003800000 */
.L_x_18303:
        /* <DEDUP_REMOVED lines=13> */
.L_x_18306:
[----:B------:R-:W-:Y:S05]  /*67d0*/  BSYNC.RECONVERGENT B0 ;  /* 0x0000000000007941 */ /* 0x000fea0003800200 */
.L_x_18305:
[----:B------:R-:W-:-:S05]  /*67e0*/  LOP3.LUT R3, R0, 0x80, R3, 0xf8, !PT ;  /* 0x0000008000037812 */ /* 0x000fca00078ef803 */
[----:B------:R2:W-:Y:S01]  /*67f0*/  STG.E.U8 desc[UR36][R8.64], R3 ;  /* 0x0000000308007986 */ /* 0x0005e2000c101124 */
[----:B------:R-:W-:Y:S05]  /*6800*/  BRA `(.L_x_18280) ;  /* 0x00000000005c7947 */ /* 0x000fea0003800000 */
.L_x_18302:
        /* <DEDUP_REMOVED lines=12> */
.L_x_18308:
[----:B------:R-:W-:Y:S01]  /*68d0*/  IMAD.MOV.U32 R0, RZ, RZ, 0x7f ;  /* 0x0000007fff007424 */ /* 0x000fe200078e00ff */
[----:B------:R-:W-:-:S04]  /*68e0*/  ISETP.GT.U32.AND P0, PT, R3, 0x7f800000, PT ;  /* 0x7f8000000300780c */ /* 0x000fc80003f04070 */
[----:B------:R-:W-:-:S09]  /*68f0*/  SEL R0, R0, 0x7c, P0 ;  /* 0x0000007c00007807 */ /* 0x000fd20000000000 */
.L_x_18309:
[----:B------:R-:W-:Y:S05]  /*6900*/  BSYNC.RECONVERGENT B0 ;  /* 0x0000000000007941 */ /* 0x000fea0003800200 */
.L_x_18307:
[----:B------:R-:W-:-:S04]  /*6910*/  SHF.R.U32.HI R3, RZ, 0x18, R5 ;  /* 0x00000018ff037819 */ /* 0x000fc80000011605 */
[----:B------:R-:W-:-:S05]  /*6920*/  LOP3.LUT R3, R0, 0x80, R3, 0xf8, !PT ;  /* 0x0000008000037812 */ /* 0x000fca00078ef803 */
[----:B------:R1:W-:Y:S01]  /*6930*/  STG.E.U8 desc[UR36][R8.64], R3 ;  /* 0x0000000308007986 */ /* 0x0003e2000c101124 */
[----:B------:R-:W-:Y:S05]  /*6940*/  BRA `(.L_x_18280) ;  /* 0x00000000000c7947 */ /* 0x000fea0003800000 */
.L_x_18301:
[----:B------:R-:W0:Y:S02]  /*6950*/  I2F.S16 R0, R16 ;  /* 0x0000001000007306 */ /* 0x000e240000101400 */
[----:B0-----:R-:W-:-:S05]  /*6960*/  F2FP.BF16.F32.PACK_AB R0, RZ, R0 ;  /* 0x00000000ff00723e */ /* 0x001fca00000010ff */
[----:B------:R0:W-:Y:S02]  /*6970*/  STG.E.U16 desc[UR36][R8.64], R0 ;  /* 0x0000000008007986 */ /* 0x0001e4000c101524 */
.L_x_18280:
[----:B------:R-:W-:-:S07]  /*6980*/  VIADD R24, R24, 0x80 ;  /* 0x0000008018187836 */ /* 0x000fce0000000000 */
.L_x_18239:
[----:B------:R-:W-:Y:S05]  /*6990*/  BSYNC.RECONVERGENT B7 ;  /* 0x0000000000077941 */ /* 0x000fea0003800200 */
.L_x_18200:
        /* <DEDUP_REMOVED lines=21> */
.L_x_18313:
[----:B------:R-:W-:Y:S01]  /*6af0*/  STG.E.U8 desc[UR36][R4.64], R2 ;  /* 0x0000000204007986 */ /* 0x000fe2000c101124 */
[----:B------:R-:W-:Y:S05]  /*6b00*/  EXIT ;  /* 0x000000000000794d */ /* 0x000fea0003800000 */
.L_x_18312:
        /* <DEDUP_REMOVED lines=10> */
.L_x_18316:
[----:B------:R-:W-:-:S05]  /*6bb0*/  PRMT R3, R2, 0x9910, RZ ;  /* 0x0000991002037816 */ /* 0x000fca00000000ff */
[----:B------:R-:W-:Y:S01]  /*6bc0*/  STG.E desc[UR36][R4.64], R3 ;  /* 0x0000000304007986 */ /* 0x000fe2000c101924 */
[----:B------:R-:W-:Y:S05]  /*6bd0*/  EXIT ;  /* 0x000000000000794d */ /* 0x000fea0003800000 */
.L_x_18315:
[----:B------:R-:W-:Y:S01]  /*6be0*/  STG.E.U16 desc[UR36][R4.64], R2 ;  /* 0x0000000204007986 */ /* 0x000fe2000c101524 */
[----:B------:R-:W-:Y:S05]  /*6bf0*/  EXIT ;  /* 0x000000000000794d */ /* 0x000fea0003800000 */
.L_x_18311:
        /* <DEDUP_REMOVED lines=9> */
.L_x_18318:
[----:B------:R-:W0:Y:S02]  /*6c90*/  I2F.S16 R0, R2 ;  /* 0x0000000200007306 */ /* 0x000e240000101400 */
[----:B0-----:R-:W-:-:S05]  /*6ca0*/  F2FP.F16.F32.PACK_AB R0, RZ, R0 ;  /* 0x00000000ff00723e */ /* 0x001fca00000000ff */
[----:B------:R-:W-:Y:S01]  /*6cb0*/  STG.E.U16 desc[UR36][R4.64], R0 ;  /* 0x0000000004007986 */ /* 0x000fe2000c101524 */
[----:B------:R-:W-:Y:S05]  /*6cc0*/  EXIT ;  /* 0x000000000000794d */ /* 0x000fea0003800000 */
.L_x_18317:
        /* <DEDUP_REMOVED lines=10> */
.L_x_18320:
[----:B------:R-:W0:Y:S02]  /*6d70*/  I2F.S16 R2, R2 ;  /* 0x0000000200027306 */ /* 0x000e240000101400 */
[----:B0-----:R-:W-:-:S04]  /*6d80*/  F2FP.F16.F32.PACK_AB R3, RZ, R2 ;  /* 0x00000002ff03723e */ /* 0x001fc800000000ff */
[----:B------:R-:W-:-:S05]  /*6d90*/  PRMT R3, R3, 0x5410, RZ ;  /* 0x0000541003037816 */ /* 0x000fca00000000ff */
[----:B------:R-:W-:Y:S01]  /*6da0*/  STG.E desc[UR36][R4.64], R3 ;  /* 0x0000000304007986 */ /* 0x000fe2000c101924 */
[----:B------:R-:W-:Y:S05]  /*6db0*/  EXIT ;  /* 0x000000000000794d */ /* 0x000fea0003800000 */
.L_x_18319:
[----:B------:R-:W0:Y:S02]  /*6dc0*/  I2F.F64.S16 R2, R2 ;  /* 0x0000000200027312 */ /* 0x000e240000101c00 */
[----:B0-----:R-:W-:Y:S01]  /*6dd0*/  STG.E.64 desc[UR36][R4.64], R2 ;  /* 0x0000000204007986 */ /* 0x001fe2000c101b24 */
[----:B------:R-:W-:Y:S05]  /*6de0*/  EXIT ;  /* 0x000000000000794d */ /* 0x000fea0003800000 */
.L_x_18310:
        /* <DEDUP_REMOVED lines=12> */
.L_x_18324:
        /* <DEDUP_REMOVED lines=18> */
.L_x_18327:
[----:B------:R-:W-:-:S04]  /*6fd0*/  SHF.R.U32.HI R3, RZ, 0x18, R7 ;  /* 0x00000018ff037819 */ /* 0x000fc80000011607 */
[----:B------:R-:W-:-:S07]  /*6fe0*/  LOP3.LUT R0, R0, 0x80, R3, 0xf8, !PT ;  /* 0x0000008000007812 */ /* 0x000fce00078ef803 */
.L_x_18326:
[----:B------:R-:W-:Y:S05]  /*6ff0*/  BSYNC.RECONVERGENT B0 ;  /* 0x0000000000007941 */ /* 0x000fea0003800200 */
.L_x_18325:
[----:B------:R-:W-:Y:S01]  /*7000*/  STG.E.U8 desc[UR36][R4.64], R0 ;  /* 0x0000000004007986 */ /* 0x000fe2000c101124 */
[----:B------:R-:W-:Y:S05]  /*7010*/  EXIT ;  /* 0x000000000000794d */ /* 0x000fea0003800000 */
.L_x_18323:
        /* <DEDUP_REMOVED lines=18> */
.L_x_18330:
[----:B------:R-:W-:-:S04]  /*7140*/  SHF.R.U32.HI R3, RZ, 0x18, R7 ;  /* 0x00000018ff037819 */ /* 0x000fc80000011607 */
[----:B------:R-:W-:-:S07]  /*7150*/  LOP3.LUT R0, R0, 0x80, R3, 0xf8, !PT ;  /* 0x0000008000007812 */ /* 0x000fce00078ef803 */
.L_x_18329:
[----:B------:R-:W-:Y:S05]  /*7160*/  BSYNC.RECONVERGENT B0 ;  /* 0x0000000000007941 */ /* 0x000fea0003800200 */
.L_x_18328:
[----:B------:R-:W-:Y:S01]  /*7170*/  STG.E.U8 desc[UR36][R4.64], R0 ;  /* 0x0000000004007986 */ /* 0x000fe2000c101124 */
[----:B------:R-:W-:Y:S05]  /*7180*/  EXIT ;  /* 0x000000000000794d */ /* 0x000fea0003800000 */
.L_x_18322:
        /* <DEDUP_REMOVED lines=22> */
.L_x_18332:
[----:B------:R-:W-:-:S04]  /*72f0*/  PRMT R2, R2, 0x9910, RZ ;  /* 0x0000991002027816 */ /* 0x000fc800000000ff */
[----:B------:R-:W-:-:S05]  /*7300*/  SHF.R.S32.HI R3, RZ, 0x1f, R2 ;  /* 0x0000001fff037819 */ /* 0x000fca0000011402 */
[----:B------:R-:W-:Y:S01]  /*7310*/  STG.E.64 desc[UR36][R4.64], R2 ;  /* 0x0000000204007986 */ /* 0x000fe2000c101b24 */
[----:B------:R-:W-:Y:S05]  /*7320*/  EXIT ;  /* 0x000000000000794d */ /* 0x000fea0003800000 */
.L_x_18331:
[----:B------:R-:W-:-:S05]  /*7330*/  PRMT R3, R2, 0x9910, RZ ;  /* 0x0000991002037816 */ /* 0x000fca00000000ff */
[----:B------:R-:W-:Y:S01]  /*7340*/  STG.E desc[UR36][R4.64], R3 ;  /* 0x0000000304007986 */ /* 0x000fe2000c101924 */
[----:B------:R-:W-:Y:S05]  /*7350*/  EXIT ;  /* 0x000000000000794d */ /* 0x000fea0003800000 */
.L_x_18321:
        /* <DEDUP_REMOVED lines=11> */
.L_x_18334:
[----:B------:R-:W0:Y:S01]  /*7410*/  I2F.F64.S16 R8, R2 ;  /* 0x0000000200087312 */ /* 0x000e220000101c00 */
[----:B------:R-:W-:-:S05]  /*7420*/  CS2R R10, SRZ ;  /* 0x00000000000a7805 */ /* 0x000fca000001ff00 */
[----:B0-----:R-:W-:Y:S01]  /*7430*/  STG.E.128 desc[UR36][R4.64], R8 ;  /* 0x0000000804007986 */ /* 0x001fe2000c101d24 */
[----:B------:R-:W-:Y:S05]  /*7440*/  EXIT ;  /* 0x000000000000794d */ /* 0x000fea0003800000 */
.L_x_18333:
[----:B------:R-:W-:-:S13]  /*7450*/  ISETP.NE.AND P0, PT, R0, 0xf, PT ;  /* 0x0000000f0000780c */ /* 0x000fda0003f05270 */
[----:B------:R-:W-:Y:S05]  /*7460*/  @!P0 BRA `(.L_x_18335) ;  /* 0x0000000000e88947 */ /* 0x000fea0003800000 */
[----:B------:R-:W-:-:S13]  /*7470*/  ISETP.NE.AND P0, PT, R0, 0x17, PT ;  /* 0x000000170000780c */ /* 0x000fda0003f05270 */
[----:B------:R-:W-:Y:S05]  /*7480*/  @!P0 BRA `(.L_x_18336) ;  /* 0x0000000000908947 */ /* 0x000fea0003800000 */
[----:B------:R-:W-:-:S13]  /*7490*/  ISETP.NE.AND P0, PT, R0, 0x18, PT ;  /* 0x000000180000780c */ /* 0x000fda0003f05270 */
[----:B------:R-:W-:Y:S05]  /*74a0*/  @!P0 BRA `(.L_x_18337) ;  /* 0x0000000000448947 */ /* 0x000fea0003800000 */
.L_x_18314:
        /* <DEDUP_REMOVED lines=16> */
.L_x_18338:
[----:B------:R-:W-:Y:S05]  /*75b0*/  EXIT ;  /* 0x000000000000794d */ /* 0x000fea0003800000 */
.L_x_18337:
        /* <DEDUP_REMOVED lines=13> */
.L_x_18340:
[----:B------:R-:W-:Y:S05]  /*7690*/  BSYNC.RECONVERGENT B0 ;  /* 0x0000000000007941 */ /* 0x000fea0003800200 */
.L_x_18339:
[----:B------:R-:W-:-:S05]  /*76a0*/  LOP3.LUT R3, R0, 0x80, R3, 0xf8, !PT ;  /* 0x0000008000037812 */ /* 0x000fca00078ef803 */
[----:B------:R-:W-:Y:S01]  /*76b0*/  STG.E.U8 desc[UR36][R4.64], R3 ;  /* 0x0000000304007986 */ /* 0x000fe2000c101124 */
[----:B------:R-:W-:Y:S05]  /*76c0*/  EXIT ;  /* 0x000000000000794d */ /* 0x000fea0003800000 */
.L_x_18336:
        /* <DEDUP_REMOVED lines=12> */
.L_x_18342:
[----:B------:R-:W-:Y:S01]  /*7790*/  IMAD.MOV.U32 R0, RZ, RZ, 0x7f ;  /* 0x0000007fff007424 */ /* 0x000fe200078e00ff */
[----:B------:R-:W-:-:S04]  /*77a0*/  ISETP.GT.U32.AND P0, PT, R3, 0x7f800000, PT ;  /* 0x7f8000000300780c */ /* 0x000fc80003f04070 */
[----:B------:R-:W-:-:S09]  /*77b0*/  SEL R0, R0, 0x7c, P0 ;  /* 0x0000007c00007807 */ /* 0x000fd20000000000 */
.L_x_18343:
[----:B------:R-:W-:Y:S05]  /*77c0*/  BSYNC.RECONVERGENT B0 ;  /* 0x0000000000007941 */ /* 0x000fea0003800200 */
.L_x_18341:
[----:B------:R-:W-:-:S04]  /*77d0*/  SHF.R.U32.HI R3, RZ, 0x18, R7 ;  /* 0x00000018ff037819 */ /* 0x000fc80000011607 */
[----:B------:R-:W-:-:S05]  /*77e0*/  LOP3.LUT R3, R0, 0x80, R3, 0xf8, !PT ;  /* 0x0000008000037812 */ /* 0x000fca00078ef803 */
[----:B------:R-:W-:Y:S01]  /*77f0*/  STG.E.U8 desc[UR36][R4.64], R3 ;  /* 0x0000000304007986 */ /* 0x000fe2000c101124 */
[----:B------:R-:W-:Y:S05]  /*7800*/  EXIT ;  /* 0x000000000000794d */ /* 0x000fea0003800000 */
.L_x_18335:
[----:B------:R-:W0:Y:S02]  /*7810*/  I2F.S16 R0, R2 ;  /* 0x0000000200007306 */ /* 0x000e240000101400 */
[----:B0-----:R-:W-:-:S05]  /*7820*/  F2FP.BF16.F32.PACK_AB R0, RZ, R0 ;  /* 0x00000000ff00723e */ /* 0x001fca00000010ff */
[----:B------:R-:W-:Y:S01]  /*7830*/  STG.E.U16 desc[UR36][R4.64], R0 ;  /* 0x0000000004007986 */ /* 0x000fe2000c101524 */
[----:B------:R-:W-:Y:S05]  /*7840*/  EXIT ;  /* 0x000000000000794d */ /* 0x000fea0003800000 */
.L_x_18344:
        /* <DEDUP_REMOVED lines=11> */
.L_x_37161:


//--------------------- .text._ZN2at6native18elementwise_kernelILi128ELi4EZNS0_22gpu_kernel_impl_nocastIZZZNS0_17clamp_kernel_cudaERNS_18TensorIteratorBaseERKN3c106ScalarES8_ENKUlvE_clEvENKUlvE3_clEvEUlsE_EEvS4_RKT_EUliE_EEviT1_ --------------------------
	.section	.text._ZN2at6native18elementwise_kernelILi128ELi4EZNS0_22gpu_kernel_impl_nocastIZZZNS0_17clamp_kernel_cudaERNS_18TensorIteratorBaseERKN3c106ScalarES8_ENKUlvE_clEvENKUlvE3_clEvEUlsE_EEvS4_RKT_EUliE_EEviT1_,"ax",@progbits
	.align	128
        .global         _ZN2at6native18elementwise_kernelILi128ELi4EZNS0_22gpu_kernel_impl_nocastIZZZNS0_17clamp_kernel_cudaERNS_18TensorIteratorBaseERKN3c106ScalarES8_ENKUlvE_clEvENKUlvE3_clEvEUlsE_EEvS4_RKT_EUliE_EEviT1_
        .type           _ZN2at6native18elementwise_kernelILi128ELi4EZNS0_22gpu_kernel_impl_nocastIZZZNS0_17clamp_kernel_cudaERNS_18TensorIteratorBaseERKN3c106ScalarES8_ENKUlvE_clEvENKUlvE3_clEvEUlsE_EEvS4_RKT_EUliE_EEviT1_,@function
        .size           _ZN2at6native18elementwise_kernelILi128ELi4EZNS0_22gpu_kernel_impl_nocastIZZZNS0_17clamp_kernel_cudaERNS_18TensorIteratorBaseERKN3c106ScalarES8_ENKUlvE_clEvENKUlvE3_clEvEUlsE_EEvS4_RKT_EUliE_EEviT1_,(.L_x_37162 - _ZN2at6native18elementwise_kernelILi128ELi4EZNS0_22gpu_kernel_impl_nocastIZZZNS0_17clamp_kernel_cudaERNS_18TensorIteratorBaseERKN3c106ScalarES8_ENKUlvE_clEvENKUlvE3_clEvEUlsE_EEvS4_RKT_EUliE_EEviT1_)
        .other          _ZN2at6native18elementwise_kernelILi128ELi4EZNS0_22gpu_kernel_impl_nocastIZZZNS0_17clamp_kernel_cudaERNS_18TensorIteratorBaseERKN3c106ScalarES8_ENKUlvE_clEvENKUlvE3_clEvEUlsE_EEvS4_RKT_EUliE_EEviT1_,@"STO_CUDA_ENTRY STV_DEFAULT"
_ZN2at6native18elementwise_kernelILi128ELi4EZNS0_22gpu_kernel_impl_nocastIZZZNS0_17clamp_kernel_cudaERNS_18TensorIteratorBaseERKN3c106ScalarES8_ENKUlvE_clEvENKUlvE3_clEvEUlsE_EEvS4_RKT_EUliE_EEviT1_:
.text._ZN2at6native18elementwise_kernelILi128ELi4EZNS0_22gpu_kernel_impl_nocastIZZZNS0_17clamp_kernel_cudaERNS_18TensorIteratorBaseERKN3c106ScalarES8_ENKUlvE_clEvENKUlvE3_clEvEUlsE_EEvS4_RKT_EUliE_EEviT1_:
        /* <DEDUP_REMOVED lines=14> */
[----:B------:R-:W0:Y:S08]  /*00e0*/  LDC.64 R4, c[0x0][0x588] ;  /* 0x00016200ff047b82 */ /* 0x000e300000000a00 */
[----:B------:R-:W1:Y:S01]  /*00f0*/  LDC R2, c[0x0][0x590] ;  /* 0x00016400ff027b82 */ /* 0x000e620000000800 */
[----:B0-----:R1:W2:Y:S07]  /*0100*/  LDG.E.U16 R4, desc[UR6][R4.64] ;  /* 0x0000000604047981 */ /* 0x0012ae000c1e1500 */
[----:B------:R-:W0:Y:S01]  /*0110*/  LDC.64 R6, c[0x0][0x580] ;  /* 0x00016000ff067b82 */ /* 0x000e220000000a00 */
[----:B------:R-:W-:-:S04]  /*0120*/  IADD3 R3, PT, PT, R3, 0x80, RZ ;  /* 0x0000008003037810 */ /* 0x000fc80007ffe0ff */
[----:B------:R-:W-:Y:S02]  /*0130*/  ISETP.GE.AND P0, PT, R3, UR4, PT ;  /* 0x0000000403007c0c */ /* 0x000fe4000bf06270 */
[----:B-1----:R-:W-:-:S11]  /*0140*/  PRMT R5, R2, 0x7632, R5 ;  /* 0x0000763202057816 */ /* 0x002fd60000000005 */
[----:B------:R-:W-:Y:S05]  /*0150*/  @P0 BREAK.RELIABLE B1 ;  /* 0x0000000000010942 */ /* 0x000fea0003800100 */
[----:B--2---:R-:W-:-:S04]  /*0160*/  VIMNMX.S16x2 R0, PT, PT, R4, R2, !PT ;  /* 0x0000000204007248 */ /* 0x004fc80007fe0300 */
[----:B------:R-:W-:-:S05]  /*0170*/  VIMNMX.S16x2 R0, PT, PT, R0, R5, PT ;  /* 0x0000000500007248 */ /* 0x000fca0003fe0300 */
[----:B0-----:R0:W-:Y:S01]  /*0180*/  STG.E.U16 desc[UR6][R6.64], R0 ;  /* 0x0000000006007986 */ /* 0x0011e2000c101506 */
[----:B------:R-:W-:Y:S05]  /*0190*/  @P0 BRA `(.L_x_18349) ;  /* 0x0000000000580947 */ /* 0x000fea0003800000 */
[----:B------:R-:W1:Y:S08]  /*01a0*/  LDC.64 R4, c[0x0][0x588] ;  /* 0x00016200ff047b82 */ /* 0x000e700000000a00 */
[----:B------:R-:W2:Y:S01]  /*01b0*/  LDC R2, c[0x0][0x590] ;  /* 0x00016400ff027b82 */ /* 0x000ea20000000800 */
[----:B-1----:R2:W3:Y:S07]  /*01c0*/  LDG.E.U16 R4, desc[UR6][R4.64] ;  /* 0x0000000604047981 */ /* 0x0024ee000c1e1500 */
[----:B0-----:R-:W0:Y:S01]  /*01d0*/  LDC.64 R6, c[0x0][0x580] ;  /* 0x00016000ff067b82 */ /* 0x001e220000000a00 */
[----:B------:R-:W-:-:S02]  /*01e0*/  IADD3 R3, PT, PT, R3, 0x80, RZ ;  /* 0x0000008003037810 */ /* 0x000fc40007ffe0ff */
[----:B--2---:R-:W-:Y:S02]  /*01f0*/  PRMT R5, R2, 0x7632, R5 ;  /* 0x0000763202057816 */ /* 0x004fe40000000005 */
[----:B---3--:R-:W-:-:S04]  /*0200*/  VIMNMX.S16x2 R0, PT, PT, R4, R2, !PT ;  /* 0x0000000204007248 */ /* 0x008fc80007fe0300 */
[----:B------:R-:W-:-:S05]  /*0210*/  VIMNMX.S16x2 R0, PT, PT, R0, R5, PT ;  /* 0x0000000500007248 */ /* 0x000fca0003fe0300 */
[----:B0-----:R0:W-:Y:S02]  /*0220*/  STG.E.U16 desc[UR6][R6.64], R0 ;  /* 0x0000000006007986 */ /* 0x0011e4000c101506 */
.L_x_18348:
[----:B------:R-:W-:-:S13]  /*0230*/  ISETP.GE.AND P0, PT, R3, UR4, PT ;  /* 0x0000000403007c0c */ /* 0x000fda000bf06270 */
[----:B------:R-:W-:Y:S05]  /*0240*/  @P0 BREAK.RELIABLE B1 ;  /* 0x0000000000010942 */ /* 0x000fea0003800100 */
[----:B------:R-:W-:Y:S05]  /*0250*/  @P0 BRA `(.L_x_18349) ;  /* 0x0000000000280947 */ /* 0x000fea0003800000 */
[----:B------:R-:W-:Y:S05]  /*0260*/  BSYNC.RELIABLE B1 ;  /* 0x0000000000017941 */ /* 0x000fea0003800100 */
.L_x_18347:
        /* <DEDUP_REMOVED lines=9> */
.L_x_18349:
[----:B------:R-:W-:Y:S05]  /*0300*/  BSYNC.RECONVERGENT B0 ;  /* 0x0000000000007941 */ /* 0x000fea0003800200 */
.L_x_18346:
[----:B------:R-:W-:Y:S05]  /*0310*/  WARPSYNC.ALL ;  /* 0x0000000000007948 */ /* 0x000fea0003800000 */
[----:B------:R-:W-:-:S13]  /*0320*/  ISETP.GE.AND P0, PT, R3, UR4, PT ;  /* 0x0000000403007c0c */ /* 0x000fda000bf06270 */
[----:B------:R-:W-:Y:S05]  /*0330*/  @P0 EXIT ;  /* 0x000000000000094d */ /* 0x000fea0003800000 */
[----:B------:R-:W2:Y:S08]  /*0340*/  LDC.64 R2, c[0x0][0x588] ;  /* 0x00016200ff027b82 */ /* 0x000eb00000000a00 */
[----:B01----:R-:W0:Y:S01]  /*0350*/  LDC R0, c[0x0][0x590] ;  /* 0x00016400ff007b82 */ /* 0x003e220000000800 */
[----:B--2---:R0:W2:Y:S07]  /*0360*/  LDG.E.U16 R2, desc[UR6][R2.64] ;  /* 0x0000000602027981 */ /* 0x0040ae000c1e1500 */
[----:B------:R-:W1:Y:S01]  /*0370*/  LDC.64 R4, c[0x0][0x580] ;  /* 0x00016000ff047b82 */ /* 0x000e620000000a00 */
[----:B0-----:R-:W-:-:S02]  /*0380*/  PRMT R3, R0, 0x7632, R3 ;  /* 0x0000763200037816 */ /* 0x001fc40000000003 */
[----:B--2---:R-:W-:-:S04]  /*0390*/  VIMNMX.S16x2 R0, PT, PT, R2, R0, !PT ;  /* 0x0000000002007248 */ /* 0x004fc80007fe0300 */
[----:B------:R-:W-:-:S05]  /*03a0*/  VIMNMX.S16x2 R0, PT, PT, R0, R3, PT ;  /* 0x0000000300007248 */ /* 0x000fca0003fe0300 */
[----:B-1----:R-:W-:Y:S01]  /*03b0*/  STG.E.U16 desc[UR6][R4.64], R0 ;  /* 0x0000000004007986 */ /* 0x002fe2000c101506 */
[----:B------:R-:W-:Y:S05]  /*03c0*/  EXIT ;  /* 0x000000000000794d */ /* 0x000fea0003800000 */
.L_x_18345:
        /* <DEDUP_REMOVED lines=306> */
.L_x_18353:
[----:B------:R-:W0:Y:S02]  /*16f0*/  LDCU.128 UR8, c[0x0][0x580] ;  /* 0x0000b000ff0877ac */ /* 0x000e240008000c00 */
[----:B0-----:R-:W-:-:S04]  /*1700*/  IADD3 R6, P0, PT, R4, UR10, RZ ;  /* 0x0000000a04067c10 */ /* 0x001fc8000ff1e0ff */
[----:B------:R-:W-:-:S05]  /*1710*/  IADD3.X R7, PT, PT, RZ, UR11, RZ, P0, !PT ;  /* 0x0000000bff077c10 */ /* 0x000fca00087fe4ff */
[----:B------:R0:W2:Y:S01]  /*1720*/  LDG.E.U16 R6, desc[UR6][R6.64] ;  /* 0x0000000606067981 */ /* 0x0000a2000c1e1500 */
[----:B------:R-:W-:Y:S02]  /*1730*/  IADD3 R4, P0, PT, R5, UR8, RZ ;  /* 0x0000000805047c10 */ /* 0x000fe4000ff1e0ff */
[----:B------:R-:W-:Y:S02]  /*1740*/  IADD3 R3, PT, PT, R3, 0x80, RZ ;  /* 0x0000008003037810 */ /* 0x000fe40007ffe0ff */
[----:B------:R-:W-:Y:S02]  /*1750*/  IADD3.X R5, PT, PT, RZ, UR9, RZ, P0, !PT ;  /* 0x00000009ff057c10 */ /* 0x000fe400087fe4ff */
[----:B------:R-:W-:Y:S01]  /*1760*/  ISETP.GE.AND P0, PT, R3, UR4, PT ;  /* 0x0000000403007c0c */ /* 0x000fe2000bf06270 */
[----:B0-----:R-:W0:-:S12]  /*1770*/  LDC R7, c[0x0][0x590] ;  /* 0x00016400ff077b82 */ /* 0x001e180000000800 */
[----:B------:R-:W-:Y:S05]  /*1780*/  @P0 BREAK.RELIABLE B1 ;  /* 0x0000000000010942 */ /* 0x000fea0003800100 */
[----:B0-----:R-:W-:Y:S02]  /*1790*/  PRMT R8, R7, 0x7632, R8 ;  /* 0x0000763207087816 */ /* 0x001fe40000000008 */
[----:B--2---:R-:W-:-:S04]  /*17a0*/  VIMNMX.S16x2 R7, PT, PT, R6, R7, !PT ;  /* 0x0000000706077248 */ /* 0x004fc80007fe0300 */
[----:B------:R-:W-:-:S05]  /*17b0*/  VIMNMX.S16x2 R7, PT, PT, R7, R8, PT ;  /* 0x0000000807077248 */ /* 0x000fca0003fe0300 */
[----:B------:R0:W-:Y:S01]  /*17c0*/  STG.E.U16 desc[UR6][R4.64], R7 ;  /* 0x0000000704007986 */ /* 0x0001e2000c101506 */
        /* <DEDUP_REMOVED lines=299> */
.L_x_18355:
[----:B------:R-:W0:Y:S02]  /*2a80*/  LDCU.128 UR8, c[0x0][0x580] ;  /* 0x0000b000ff0877ac */ /* 0x000e240008000c00 */
[----:B0-----:R-:W-:-:S04]  /*2a90*/  IADD3 R6, P0, PT, R4, UR10, RZ ;  /* 0x0000000a04067c10 */ /* 0x001fc8000ff1e0ff */
[----:B------:R-:W-:-:S05]  /*2aa0*/  IADD3.X R7, PT, PT, RZ, UR11, RZ, P0, !PT ;  /* 0x0000000bff077c10 */ /* 0x000fca00087fe4ff */
[----:B------:R0:W2:Y:S01]  /*2ab0*/  LDG.E.U16 R6, desc[UR6][R6.64] ;  /* 0x0000000606067981 */ /* 0x0000a2000c1e1500 */
[----:B------:R-:W-:Y:S02]  /*2ac0*/  IADD3 R4, P0, PT, R5, UR8, RZ ;  /* 0x0000000805047c10 */ /* 0x000fe4000ff1e0ff */
[----:B------:R-:W-:-:S03]  /*2ad0*/  IADD3 R3, PT, PT, R3, 0x80, RZ ;  /* 0x0000008003037810 */ /* 0x000fc60007ffe0ff */
[----:B------:R-:W-:Y:S01]  /*2ae0*/  IMAD.X R5, RZ, RZ, UR9, P0 ;  /* 0x00000009ff057e24 */ /* 0x000fe200080e06ff */
[----:B0-----:R-:W0:Y:S02]  /*2af0*/  LDC R7, c[0x0][0x590] ;  /* 0x00016400ff077b82 */ /* 0x001e240000000800 */
[----:B0-----:R-:W-:Y:S02]  /*2b00*/  PRMT R8, R7, 0x7632, R8 ;  /* 0x0000763207087816 */ /* 0x001fe40000000008 */
[----:B--2---:R-:W-:-:S04]  /*2b10*/  VIMNMX.S16x2 R7, PT, PT, R6, R7, !PT ;  /* 0x0000000706077248 */ /* 0x004fc80007fe0300 */
[----:B------:R-:W-:-:S05]  /*2b20*/  VIMNMX.S16x2 R7, PT, PT, R7, R8, PT ;  /* 0x0000000807077248 */ /* 0x000fca0003fe0300 */
[----:B------:R0:W-:Y:S02]  /*2b30*/  STG.E.U16 desc[UR6][R4.64], R7 ;  /* 0x0000000704007986 */ /* 0x0001e4000c101506 */
.L_x_18352:
[----:B------:R-:W-:-:S13]  /*2b40*/  ISETP.GE.AND P0, PT, R3, UR4, PT ;  /* 0x0000000403007c0c */ /* 0x000fda000bf06270 */
[----:B------:R-:W-:Y:S05]  /*2b50*/  @P0 BREAK.RELIABLE B1 ;  /* 0x0000000000010942 */ /* 0x000fea0003800100 */
[----:B------:R-:W-:Y:S05]  /*2b60*/  @P0 BRA `(.L_x_18354) ;  /* 0x0000001000dc0947 */ /* 0x000fea0003800000 */
[----:B------:R-:W-:Y:S05]  /*2b70*/  BSYNC.RELIABLE B1 ;  /* 0x0000000000017941 */ /* 0x000fea0003800100 */
.L_x_18351:
        /* <DEDUP_REMOVED lines=298> */
.L_x_18356:
[----:B------:R-:W0:Y:S02]  /*3e20*/  LDCU.128 UR8, c[0x0][0x580] ;  /* 0x0000b000ff0877ac */ /* 0x000e240008000c00 */
[----:B0-----:R-:W-:-:S05]  /*3e30*/  IADD3 R6, P0, PT, R4, UR10, RZ ;  /* 0x0000000a04067c10 */ /* 0x001fca000ff1e0ff */
[----:B------:R-:W-:-:S05]  /*3e40*/  IMAD.X R7, RZ, RZ, UR11, P0 ;  /* 0x0000000bff077e24 */ /* 0x000fca00080e06ff */
[----:B------:R0:W2:Y:S01]  /*3e50*/  LDG.E.U16 R6, desc[UR6][R6.64] ;  /* 0x0000000606067981 */ /* 0x0000a2000c1e1500 */
[----:B------:R-:W-:Y:S02]  /*3e60*/  IADD3 R4, P0, PT, R5, UR8, RZ ;  /* 0x0000000805047c10 */ /* 0x000fe4000ff1e0ff */
[----:B------:R-:W-:Y:S02]  /*3e70*/  IADD3 R3, PT, PT, R3, 0x80, RZ ;  /* 0x0000008003037810 */ /* 0x000fe40007ffe0ff */
[----:B------:R-:W-:Y:S01]  /*3e80*/  IADD3.X R5, PT, PT, RZ, UR9, RZ, P0, !PT ;  /* 0x00000009ff057c10 */ /* 0x000fe200087fe4ff */
[----:B0-----:R-:W0:Y:S02]  /*3e90*/  LDC R7, c[0x0][0x590] ;  /* 0x00016400ff077b82 */ /* 0x001e240000000800 */
[----:B0-----:R-:W-:Y:S02]  /*3ea0*/  PRMT R8, R7, 0x7632, R8 ;  /* 0x0000763207087816 */ /* 0x001fe40000000008 */
[----:B--2---:R-:W-:-:S04]  /*3eb0*/  VIMNMX.S16x2 R7, PT, PT, R6, R7, !PT ;  /* 0x0000000706077248 */ /* 0x004fc80007fe0300 */
[----:B------:R-:W-:-:S05]  /*3ec0*/  VIMNMX.S16x2 R7, PT, PT, R7, R8, PT ;  /* 0x0000000807077248 */ /* 0x000fca0003fe0300 */
[----:B------:R1:W-:Y:S02]  /*3ed0*/  STG.E.U16 desc[UR6][R4.64], R7 ;  /* 0x0000000704007986 */ /* 0x0003e4000c101506 */
.L_x_18354:
[----:B------:R-:W-:Y:S05]  /*3ee0*/  BSYNC.RECONVERGENT B0 ;  /* 0x0000000000007941 */ /* 0x000fea0003800200 */
.L_x_18350:
        /* <DEDUP_REMOVED lines=301> */
.L_x_18357:
[----:B------:R-:W0:Y:S02]  /*51c0*/  LDCU.128 UR8, c[0x0][0x580] ;  /* 0x0000b000ff0877ac */ /* 0x000e240008000c00 */
[----:B0-----:R-:W-:Y:S02]  /*51d0*/  IADD3 R4, P0, PT, R2, UR10, RZ ;  /* 0x0000000a02047c10 */ /* 0x001fe4000ff1e0ff */
[----:B------:R-:W0:Y:S02]  /*51e0*/  LDC R2, c[0x0][0x590] ;  /* 0x00016400ff027b82 */ /* 0x000e240000000800 */
[----:B------:R-:W-:-:S05]  /*51f0*/  IADD3.X R5, PT, PT, RZ, UR11, RZ, P0, !PT ;  /* 0x0000000bff057c10 */ /* 0x000fca00087fe4ff */
[----:B------:R0:W2:Y:S02]  /*5200*/  LDG.E.U16 R4, desc[UR6][R4.64] ;  /* 0x0000000604047981 */ /* 0x0000a4000c1e1500 */
[----:B0-----:R-:W-:Y:S02]  /*5210*/  PRMT R5, R2, 0x7632, R5 ;  /* 0x0000763202057816 */ /* 0x001fe40000000005 */
[----:B--2---:R-:W-:Y:S02]  /*5220*/  VIMNMX.S16x2 R0, PT, PT, R4, R2, !PT ;  /* 0x0000000204007248 */ /* 0x004fe40007fe0300 */
[----:B------:R-:W-:Y:S02]  /*5230*/  IADD3 R2, P0, PT, R3, UR8, RZ ;  /* 0x0000000803027c10 */ /* 0x000fe4000ff1e0ff */
[----:B------:R-:W-:Y:S02]  /*5240*/  VIMNMX.S16x2 R0, PT, PT, R0, R5, PT ;  /* 0x0000000500007248 */ /* 0x000fe40003fe0300 */
[----:B------:R-:W-:-:S05]  /*5250*/  IADD3.X R3, PT, PT, RZ, UR9, RZ, P0, !PT ;  /* 0x00000009ff037c10 */ /* 0x000fca00087fe4ff */
[----:B------:R-:W-:Y:S01]  /*5260*/  STG.E.U16 desc[UR6][R2.64], R0 ;  /* 0x0000000002007986 */ /* 0x000fe2000c101506 */
[----:B------:R-:W-:Y:S05]  /*5270*/  EXIT ;  /* 0x000000000000794d */ /* 0x000fea0003800000 */
.L_x_18358:
        /* <DEDUP_REMOVED lines=16> */
.L_x_37162:


//--------------------- .text._ZN2at6native27unrolled_elementwise_kernelIZZZNS0_17clamp_kernel_cudaERNS_18TensorIteratorBaseERKN3c106ScalarES7_ENKUlvE_clEvENKUlvE3_clEvEUlsE_St5arrayIPcLm2EELi4E23TrivialOffsetCalculatorILi1EjESF_NS0_6memory15LoadWithoutCastENSG_16StoreWithoutCastEEEviT_T0_T2_T3_T4_T5_ --------------------------
	.section	.text._ZN2at6native27unrolled_elementwise_kernelIZZZNS0_17clamp_kernel_cudaERNS_18TensorIteratorBaseERKN3c106ScalarES7_ENKUlvE_clEvENKUlvE3_clEvEUlsE_St5arrayIPcLm2EELi4E23TrivialOffsetCalculatorILi1EjESF_NS0_6memory15LoadWithoutCastENSG_16StoreWithoutCastEEEviT_T0_T2_T3_T4_T5_,"ax",@progbits
	.align	128
        .global         _ZN2at6native27unrolled_elementwise_kernelIZZZNS0_17clamp_kernel_cudaERNS_18TensorIteratorBaseERKN3c106ScalarES7_ENKUlvE_clEvENKUlvE3_clEvEUlsE_St5arrayIPcLm2EELi4E23TrivialOffsetCalculatorILi1EjESF_NS0_6memory15LoadWithoutCastENSG_16StoreWithoutCastEEEviT_T0_T2_T3_T4_T5_
        .type           _ZN2at6native27unrolled_elementwise_kernelIZZZNS0_17clamp_kernel_cudaERNS_18TensorIteratorBaseERKN3c106ScalarES7_ENKUlvE_clEvENKUlvE3_clEvEUlsE_St5arrayIPcLm2EELi4E23TrivialOffsetCalculatorILi1EjESF_NS0_6memory15LoadWithoutCastENSG_16StoreWithoutCastEEEviT_T0_T2_T3_T4_T5_,@function
        .size           _ZN2at6native27unrolled_elementwise_kernelIZZZNS0_17clamp_kernel_cudaERNS_18TensorIteratorBaseERKN3c106ScalarES7_ENKUlvE_clEvENKUlvE3_clEvEUlsE_St5arrayIPcLm2EELi4E23TrivialOffsetCalculatorILi1EjESF_NS0_6memory15LoadWithoutCastENSG_16StoreWithoutCastEEEviT_T0_T2_T3_T4_T5_,(.L_x_37163 - _ZN2at6native27unrolled_elementwise_kernelIZZZNS0_17clamp_kernel_cudaERNS_18TensorIteratorBaseERKN3c106ScalarES7_ENKUlvE_clEvENKUlvE3_clEvEUlsE_St5arrayIPcLm2EELi4E23TrivialOffsetCalculatorILi1EjESF_NS0_6memory15LoadWithoutCastENSG_16StoreWithoutCastEEEviT_T0_T2_T3_T4_T5_)
        .other          _ZN2at6native27unrolled_elementwise_kernelIZZZNS0_17clamp_kernel_cudaERNS_18TensorIteratorBaseERKN3c106ScalarES7_ENKUlvE_clEvENKUlvE3_clEvEUlsE_St5arrayIPcLm2EELi4E23TrivialOffsetCalculatorILi1EjESF_NS0_6memory15LoadWithoutCastENSG_16StoreWithoutCastEEEviT_T0_T2_T3_T4_T5_,@"STO_CUDA_ENTRY STV_DEFAULT"
_ZN2at6native27unrolled_elementwise_kernelIZZZNS0_17clamp_kernel_cudaERNS_18TensorIteratorBaseERKN3c106ScalarES7_ENKUlvE_clEvENKUlvE3_clEvEUlsE_St5arrayIPcLm2EELi4E23TrivialOffsetCalculatorILi1EjESF_NS0_6memory15LoadWithoutCastENSG_16StoreWithoutCastEEEviT_T0_T2_T3_T4_T5_:
.text._ZN2at6native27unrolled_elementwise_kernelIZZZNS0_17clamp_kernel_cudaERNS_18TensorIteratorBaseERKN3c106ScalarES7_ENKUlvE_clEvENKUlvE3_clEvEUlsE_St5arrayIPcLm2EELi4E23TrivialOffsetCalculatorILi1EjESF_NS0_6memory15LoadWithoutCastENSG_16StoreWithoutCastEEEviT_T0_T2_T3_T4_T5_:
[----:B------:R-:W-:Y:S01]  /*0000*/  LDC R1, c[0x0][0x37c] ;  /* 0x0000df00ff017b82 */ /* 0x000fe20000000800 */
[----:B------:R-:W0:Y:S07]  /*0010*/  S2R R3, SR_CTAID.X ;  /* 0x0000000000037919 */ /* 0x000e2e0000002500 */
[----:B------:R-:W0:Y:S01]  /*0020*/  LDC R2, c[0x0][0x380] ;  /* 0x0000e000ff027b82 */ /* 0x000e220000000800 */
[----:B------:R-:W1:Y:S01]  /*0030*/  LDCU.64 UR4, c[0x0][0x358] ;  /* 0x00006b00ff0477ac */ /* 0x000e620008000a00 */
[----:B------:R-:W-:Y:S01]  /*0040*/  PRMT R4, RZ, 0x7610, R4 ;  /* 0x00007610ff047816 */ /* 0x000fe20000000004 */
[----:B------:R-:W2:Y:S01]  /*0050*/  S2R R0, SR_TID.X ;  /* 0x0000000000007919 */ /* 0x000ea20000002100 */
[--C-:B0-----:R-:W-:Y:S01]  /*0060*/  IMAD R5, R3, -0x200, R2.reuse ;  /* 0xfffffe0003057824 */ /* 0x101fe200078e0202 */
[----:B------:R-:W-:Y:S01]  /*0070*/  PRMT R2, RZ, 0x7610, R2 ;  /* 0x00007610ff027816 */ /* 0x000fe20000000002 */
        /* <DEDUP_REMOVED lines=16> */
[----:B-1----:R-:W2:Y:S11]  /*0180*/  @!P1 LDG.E.U16 R2, desc[UR4][R12.64] ;  /* 0x000000040c029981 */ /* 0x002eb6000c1e1500 */
[----:B------:R-:W1:Y:S01]  /*0190*/  @!P2 LDC.64 R6, c[0x0][0x3a0] ;  /* 0x0000e800ff06ab82 */ /* 0x000e620000000a00 */
[--C-:B------:R-:W-:Y:S01]  /*01a0*/  @!P2 IMAD R19, R3, 0x200, R0.reuse ;  /* 0x000002000313a824 */ /* 0x100fe200078e0200 */
[----:B------:R-:W-:Y:S01]  /*01b0*/  PRMT R0, RZ, 0x7610, R0 ;  /* 0x00007610ff007816 */ /* 0x000fe20000000000 */
[----:B0-----:R-:W-:-:S05]  /*01c0*/  @!P3 IMAD.WIDE.U32 R16, R21, 0x2, R14 ;  /* 0x000000021510b825 */ /* 0x001fca00078e000e */
[----:B------:R-:W3:Y:S04]  /*01d0*/  @!P0 LDG.E.U16 R0, desc[UR4][R10.64] ;  /* 0x000000040a008981 */ /* 0x000ee8000c1e1500 */
[----:B------:R-:W4:Y:S01]  /*01e0*/  @!P3 LDG.E.U16 R4, desc[UR4][R16.64] ;  /* 0x000000041004b981 */ /* 0x000f22000c1e1500 */
[----:B-1----:R-:W-:Y:S01]  /*01f0*/  @!P2 IMAD.WIDE.U32 R14, R19, 0x2, R6 ;  /* 0x00000002130ea825 */ /* 0x002fe200078e0006 */
[----:B------:R-:W-:Y:S01]  /*0200*/  PRMT R6, RZ, 0x7610, R6 ;  /* 0x00007610ff067816 */ /* 0x000fe20000000006 */
[----:B------:R-:W2:Y:S05]  /*0210*/  LDC R7, c[0x0][0x388] ;  /* 0x0000e200ff077b82 */ /* 0x000eaa0000000800 */
[----:B------:R-:W5:Y:S01]  /*0220*/  @!P2 LDG.E.U16 R6, desc[UR4][R14.64] ;  /* 0x000000040e06a981 */ /* 0x000f62000c1e1500 */
[----:B------:R-:W-:Y:S01]  /*0230*/  ISETP.GE.AND P0, PT, R8, R5, PT ;  /* 0x000000050800720c */ /* 0x000fe20003f06270 */
[----:B------:R-:W-:Y:S04]  /*0240*/  BSSY.RECONVERGENT B0, `(.L_x_18359) ;  /* 0x0000023000007945 */ /* 0x000fe80003800200 */
[----:B------:R-:W-:Y:S01]  /*0250*/  BSSY.RELIABLE B1, `(.L_x_18360) ;  /* 0x000001b000017945 */ /* 0x000fe20003800100 */
[----:B--2---:R-:W-:-:S02]  /*0260*/  VIMNMX.S16x2 R2, PT, PT, R2, R7, !PT ;  /* 0x0000000702027248 */ /* 0x004fc40007fe0300 */
[-C--:B---3--:R-:W-:Y:S02]  /*0270*/  VIMNMX.S16x2 R0, PT, PT, R0, R7.reuse, !PT ;  /* 0x0000000700007248 */ /* 0x088fe40007fe0300 */
[-C--:B----4-:R-:W-:Y:S02]  /*0280*/  VIMNMX.S16x2 R4, PT, PT, R4, R7.reuse, !PT ;  /* 0x0000000704047248 */ /* 0x090fe40007fe0300 */
[----:B-----5:R-:W-:Y:S02]  /*0290*/  VIMNMX.S16x2 R6, PT, PT, R6, R7, !PT ;  /* 0x0000000706067248 */ /* 0x020fe40007fe0300 */
[----:B------:R-:W-:-:S04]  /*02a0*/  PRMT R7, R7, 0x7632, R7 ;  /* 0x0000763207077816 */ /* 0x000fc80000000007 */
[C---:B------:R-:W-:Y:S02]  /*02b0*/  PRMT R9, R7.reuse, 0x7632, R9 ;  /* 0x0000763207097816 */ /* 0x040fe40000000009 */
[C---:B------:R-:W-:Y:S02]  /*02c0*/  PRMT R10, R7.reuse, 0x7632, R10 ;  /* 0x00007632070a7816 */ /* 0x040fe4000000000a */
[----:B------:R-:W-:Y:S02]  /*02d0*/  PRMT R11, R7, 0x7632, R11 ;  /* 0x00007632070b7816 */ /* 0x000fe4000000000b */
[----:B------:R-:W-:Y:S02]  /*02e0*/  VIMNMX.S16x2 R2, PT, PT, R2, R9, PT ;  /* 0x0000000902027248 */ /* 0x000fe40003fe0300 */
[----:B------:R-:W-:Y:S02]  /*02f0*/  VIMNMX.S16x2 R0, PT, PT, R0, R7, PT ;  /* 0x0000000700007248 */ /* 0x000fe40003fe0300 */
[----:B------:R-:W-:-:S02]  /*0300*/  VIMNMX.S16x2 R4, PT, PT, R4, R10, PT ;  /* 0x0000000a04047248 */ /* 0x000fc40003fe0300 */
[----:B------:R-:W-:Y:S01]  /*0310*/  VIMNMX.S16x2 R9, PT, PT, R6, R11, PT ;  /* 0x0000000b06097248 */ /* 0x000fe20003fe0300 */
[----:B------:R-:W-:Y:S06]  /*0320*/  @P0 BRA `(.L_x_18361) ;  /* 0x0000000000340947 */ /* 0x000fec0003800000 */
[----:B------:R-:W0:Y:S01]  /*0330*/  LDC.64 R6, c[0x0][0x398] ;  /* 0x0000e600ff067b82 */ /* 0x000e220000000a00 */
[----:B------:R-:W-:Y:S02]  /*0340*/  IMAD R11, R3, 0x200, R8 ;  /* 0x00000200030b7824 */ /* 0x000fe400078e0208 */
[----:B------:R-:W-:-:S05]  /*0350*/  VIADD R8, R8, 0x80 ;  /* 0x0000008008087836 */ /* 0x000fca0000000000 */
        /* <DEDUP_REMOVED lines=10> */
.L_x_18361:
[----:B------:R-:W-:Y:S05]  /*0400*/  BSYNC.RELIABLE B1 ;  /* 0x0000000000017941 */ /* 0x000fea0003800100 */
.L_x_18360:
[----:B------:R-:W-:-:S13]  /*0410*/  ISETP.GE.AND P0, PT, R8, R5, PT ;  /* 0x000000050800720c */ /* 0x000fda0003f06270 */
[----:B0-----:R-:W0:Y:S01]  /*0420*/  @!P0 LDC.64 R6, c[0x0][0x398] ;  /* 0x0000e600ff068b82 */ /* 0x001e220000000a00 */
[----:B------:R-:W-:Y:S02]  /*0430*/  @!P0 IMAD R11, R3, 0x200, R8 ;  /* 0x00000200030b8824 */ /* 0x000fe400078e0208 */
[----:B------:R-:W-:Y:S02]  /*0440*/  @!P0 VIADD R8, R8, 0x80 ;  /* 0x0000008008088836 */ /* 0x000fe40000000000 */
[----:B0-----:R-:W-:-:S05]  /*0450*/  @!P0 IMAD.WIDE.U32 R6, R11, 0x2, R6 ;  /* 0x000000020b068825 */ /* 0x001fca00078e0006 */
[----:B------:R1:W-:Y:S02]  /*0460*/  @!P0 STG.E.U16 desc[UR4][R6.64], R4 ;  /* 0x0000000406008986 */ /* 0x0003e4000c101504 */
.L_x_18362:
[----:B------:R-:W-:Y:S05]  /*0470*/  BSYNC.RECONVERGENT B0 ;  /* 0x0000000000007941 */ /* 0x000fea0003800200 */
.L_x_18359:
[----:B------:R-:W-:Y:S05]  /*0480*/  WARPSYNC.ALL ;  /* 0x0000000000007948 */ /* 0x000fea0003800000 */
[----:B------:R-:W-:-:S13]  /*0490*/  ISETP.GE.AND P0, PT, R8, R5, PT ;  /* 0x000000050800720c */ /* 0x000fda0003f06270 */
[----:B------:R-:W-:Y:S05]  /*04a0*/  @P0 EXIT ;  /* 0x000000000000094d */ /* 0x000fea0003800000 */
[----:B-1----:R-:W1:Y:S01]  /*04b0*/  LDC.64 R4, c[0x0][0x398] ;  /* 0x0000e600ff047b82 */ /* 0x002e620000000a00 */
[----:B------:R-:W-:-:S04]  /*04c0*/  IMAD R3, R3, 0x200, R8 ;  /* 0x0000020003037824 */ /* 0x000fc800078e0208 */
[----:B-1----:R-:W-:-:S05]  /*04d0*/  IMAD.WIDE.U32 R2, R3, 0x2, R4 ;  /* 0x0000000203027825 */ /* 0x002fca00078e0004 */
[----:B------:R-:W-:Y:S01]  /*04e0*/  STG.E.U16 desc[UR4][R2.64], R9 ;  /* 0x0000000902007986 */ /* 0x000fe2000c101504 */
[----:B------:R-:W-:Y:S05]  /*04f0*/  EXIT ;  /* 0x000000000000794d */ /* 0x000fea0003800000 */
.L_x_18363:
        /* <DEDUP_REMOVED lines=16> */
.L_x_37163:


//--------------------- .text._ZN2at6native29vectorized_elementwise_kernelILi2EZZZNS0_17clamp_kernel_cudaERNS_18TensorIteratorBaseERKN3c106ScalarES7_ENKUlvE_clEvENKUlvE3_clEvEUlsE_St5arrayIPcLm2EEEEviT0_T1_ --------------------------
	.section	.text._ZN2at6native29vectorized_elementwise_kernelILi2EZZZNS0_17clamp_kernel_cudaERNS_18TensorIteratorBaseERKN3c106ScalarES7_ENKUlvE_clEvENKUlvE3_clEvEUlsE_St5arrayIPcLm2EEEEviT0_T1_,"ax",@progbits
	.align	128
        .global         _ZN2at6native29vectorized_elementwise_kernelILi2EZZZNS0_17clamp_kernel_cudaERNS_18TensorIteratorBaseERKN3c106ScalarES7_ENKUlvE_clEvENKUlvE3_clEvEUlsE_St5arrayIPcLm2EEEEviT0_T1_
        .type           _ZN2at6native29vectorized_elementwise_kernelILi2EZZZNS0_17clamp_kernel_cudaERNS_18TensorIteratorBaseERKN3c106ScalarES7_ENKUlvE_clEvENKUlvE3_clEvEUlsE_St5arrayIPcLm2EEEEviT0_T1_,@function
        .size           _ZN2at6native29vectorized_elementwise_kernelILi2EZZZNS0_17clamp_kernel_cudaERNS_18TensorIteratorBaseERKN3c106ScalarES7_ENKUlvE_clEvENKUlvE3_clEvEUlsE_St5arrayIPcLm2EEEEviT0_T1_,(.L_x_37164 - _ZN2at6native29vectorized_elementwise_kernelILi2EZZZNS0_17clamp_kernel_cudaERNS_18TensorIteratorBaseERKN3c106ScalarES7_ENKUlvE_clEvENKUlvE3_clEvEUlsE_St5arrayIPcLm2EEEEviT0_T1_)
        .other          _ZN2at6native29vectorized_elementwise_kernelILi2EZZZNS0_17clamp_kernel_cudaERNS_18TensorIteratorBaseERKN3c106ScalarES7_ENKUlvE_clEvENKUlvE3_clEvEUlsE_St5arrayIPcLm2EEEEviT0_T1_,@"STO_CUDA_ENTRY STV_DEFAULT"
_ZN2at6native29vectorized_elementwise_kernelILi2EZZZNS0_17clamp_kernel_cudaERNS_18TensorIteratorBaseERKN3c106ScalarES7_ENKUlvE_clEvENKUlvE3_clEvEUlsE_St5arrayIPcLm2EEEEviT0_T1_:
.text._ZN2at6native29vectorized_elementwise_kernelILi2EZZZNS0_17clamp_kernel_cudaERNS_18TensorIteratorBaseERKN3c106ScalarES7_ENKUlvE_clEvENKUlvE3_clEvEUlsE_St5arrayIPcLm2EEEEviT0_T1_:
        /* <DEDUP_REMOVED lines=21> */
[----:B------:R0:W2:Y:S07]  /*0150*/  @!P6 LDG.E.U16 R6, desc[UR4][R8.64] ;  /* 0x000000040806e981 */ /* 0x0000ae000c1e1500 */
        /* <DEDUP_REMOVED lines=13> */
[----:B------:R-:W4:Y:S01]  /*0230*/  @!P1 LDC.64 R20, c[0x0][0x3a0] ;  /* 0x0000e800ff149b82 */ /* 0x000f220000000a00 */
[----:B------:R-:W-:-:S05]  /*0240*/  @!P1 VIADD R10, R10, 0x80 ;  /* 0x000000800a0a9836 */ /* 0x000fca0000000000 */
[----:B------:R-:W-:-:S13]  /*0250*/  ISETP.GE.U32.AND P0, PT, R10, R5, PT ;  /* 0x000000050a00720c */ /* 0x000fda0003f06070 */
[----:B------:R-:W-:Y:S01]  /*0260*/  @!P0 IMAD.IADD R7, R3, 0x1, R10 ;  /* 0x0000000103078824 */ /* 0x000fe200078e020a */
[----:B------:R-:W4:Y:S01]  /*0270*/  @!P0 LDC.64 R22, c[0x0][0x3a0] ;  /* 0x0000e800ff168b82 */ /* 0x000f220000000a00 */
[----:B------:R-:W-:-:S05]  /*0280*/  @!P0 VIADD R10, R10, 0x80 ;  /* 0x000000800a0a8836 */ /* 0x000fca0000000000 */
[----:B------:R-:W-:-:S13]  /*0290*/  ISETP.GE.U32.AND P6, PT, R10, R5, PT ;  /* 0x000000050a00720c */ /* 0x000fda0003fc6070 */
[----:B0-----:R-:W0:Y:S01]  /*02a0*/  @!P6 LDC.64 R8, c[0x0][0x3a0] ;  /* 0x0000e800ff08eb82 */ /* 0x001e220000000a00 */
[----:B------:R-:W-:Y:S01]  /*02b0*/  PRMT R2, RZ, 0x7610, R2 ;  /* 0x00007610ff027816 */ /* 0x000fe20000000002 */
[----:B-1----:R-:W-:Y:S01]  /*02c0*/  @!P5 IMAD.WIDE.U32 R24, R0, 0x2, R24 ;  /* 0x000000020018d825 */ /* 0x002fe200078e0018 */
[----:B------:R-:W-:Y:S02]  /*02d0*/  PRMT R0, RZ, 0x7610, R0 ;  /* 0x00007610ff007816 */ /* 0x000fe40000000000 */
[----:B------:R-:W-:Y:S01]  /*02e0*/  PRMT R4, RZ, 0x7610, R4 ;  /* 0x00007610ff047816 */ /* 0x000fe20000000004 */
[----:B-----5:R-:W-:Y:S01]  /*02f0*/  @!P2 IMAD.WIDE.U32 R18, R13, 0x2, R18 ;  /* 0x000000020d12a825 */ /* 0x020fe200078e0012 */
[----:B------:R0:W5:Y:S03]  /*0300*/  @!P5 LDG.E.U16 R2, desc[UR4][R24.64] ;  /* 0x000000041802d981 */ /* 0x000166000c1e1500 */
[----:B---3--:R-:W-:-:S04]  /*0310*/  @!P4 IMAD.WIDE.U32 R26, R17, 0x2, R26 ;  /* 0x00000002111ac825 */ /* 0x008fc800078e001a */
[----:B------:R-:W-:Y:S01]  /*0320*/  @!P6 IMAD.IADD R13, R3, 0x1, R10 ;  /* 0x00000001030de824 */ /* 0x000fe200078e020a */
[----:B------:R-:W3:Y:S01]  /*0330*/  @!P4 LDG.E.U16 R0, desc[UR4][R26.64] ;  /* 0x000000041a00c981 */ /* 0x000ee2000c1e1500 */
[----:B----4-:R-:W-:Y:S01]  /*0340*/  @!P3 IMAD.WIDE.U32 R28, R15, 0x2, R28 ;  /* 0x000000020f1cb825 */ /* 0x010fe200078e001c */
[----:B------:R-:W-:Y:S02]  /*0350*/  PRMT R10, RZ, 0x7610, R10 ;  /* 0x00007610ff0a7816 */ /* 0x000fe4000000000a */
[----:B------:R-:W-:Y:S01]  /*0360*/  PRMT R12, RZ, 0x7610, R12 ;  /* 0x00007610ff0c7816 */ /* 0x000fe2000000000c */
[----:B------:R-:W-:Y:S01]  /*0370*/  @!P1 IMAD.WIDE.U32 R20, R11, 0x2, R20 ;  /* 0x000000020b149825 */ /* 0x000fe200078e0014 */
[----:B------:R-:W-:Y:S01]  /*0380*/  PRMT R14, RZ, 0x7610, R14 ;  /* 0x00007610ff0e7816 */ /* 0x000fe2000000000e */
[----:B------:R-:W4:Y:S02]  /*0390*/  @!P3 LDG.E.U16 R4, desc[UR4][R28.64] ;  /* 0x000000041c04b981 */ /* 0x000f24000c1e1500 */
[----:B0-----:R-:W-:Y:S01]  /*03a0*/  @!P6 IMAD.WIDE.U32 R24, R13, 0x2, R8 ;  /* 0x000000020d18e825 */ /* 0x001fe200078e0008 */
[----:B------:R-:W-:Y:S01]  /*03b0*/  PRMT R8, RZ, 0x7610, R8 ;  /* 0x00007610ff087816 */ /* 0x000fe20000000008 */
[----:B------:R-:W4:Y:S02]  /*03c0*/  @!P1 LDG.E.U16 R10, desc[UR4][R20.64] ;  /* 0x00000004140a9981 */ /* 0x000f24000c1e1500 */
[----:B------:R-:W-:-:S02]  /*03d0*/  @!P0 IMAD.WIDE.U32 R22, R7, 0x2, R22 ;  /* 0x0000000207168825 */ /* 0x000fc400078e0016 */
[----:B------:R-:W4:Y:S01]  /*03e0*/  @!P6 LDG.E.U16 R14, desc[UR4][R24.64] ;  /* 0x00000004180ee981 */ /* 0x000f22000c1e1500 */
[----:B------:R-:W0:Y:S03]  /*03f0*/  LDC R7, c[0x0][0x388] ;  /* 0x0000e200ff077b82 */ /* 0x000e260000000800 */
[----:B------:R-:W4:Y:S04]  /*0400*/  @!P2 LDG.E.U16 R8, desc[UR4][R18.64] ;  /* 0x000000041208a981 */ /* 0x000f28000c1e1500 */
[----:B------:R-:W4:Y:S01]  /*0410*/  @!P0 LDG.E.U16 R12, desc[UR4][R22.64] ;  /* 0x00000004160c8981 */ /* 0x000f22000c1e1500 */
[----:B------:R-:W-:Y:S01]  /*0420*/  ISETP.GE.U32.AND P0, PT, R16, R5, PT ;  /* 0x000000051000720c */ /* 0x000fe20003f06070 */
[----:B------:R-:W-:Y:S04]  /*0430*/  BSSY.RECONVERGENT B0, `(.L_x_18365) ;  /* 0x000004c000007945 */ /* 0x000fe80003800200 */
[----:B------:R-:W-:Y:S01]  /*0440*/  BSSY.RELIABLE B1, `(.L_x_18366) ;  /* 0x0000044000017945 */ /* 0x000fe20003800100 */
[----:B0-----:R-:W-:-:S02]  /*0450*/  PRMT R9, R7, 0x7632, R9 ;  /* 0x0000763207097816 */ /* 0x001fc40000000009 */
[C---:B------:R-:W-:Y:S02]  /*0460*/  PRMT R13, R7.reuse, 0x7632, R13 ;  /* 0x00007632070d7816 */ /* 0x040fe4000000000d */
[C---:B------:R-:W-:Y:S02]  /*0470*/  PRMT R15, R7.reuse, 0x7632, R15 ;  /* 0x00007632070f7816 */ /* 0x040fe4000000000f */
[----:B------:R-:W-:Y:S02]  /*0480*/  PRMT R17, R7, 0x7632, R17 ;  /* 0x0000763207117816 */ /* 0x000fe40000000011 */
[----:B--2---:R-:W-:-:S04]  /*0490*/  VIMNMX.S16x2 R6, PT, PT, R6, R7, !PT ;  /* 0x0000000706067248 */ /* 0x004fc80007fe0300 */
[----:B------:R-:W-:Y:S02]  /*04a0*/  VIMNMX.S16x2 R11, PT, PT, R6, R9, PT ;  /* 0x00000009060b7248 */ /* 0x000fe40003fe0300 */
[----:B-----5:R-:W-:-:S04]  /*04b0*/  VIMNMX.S16x2 R2, PT, PT, R2, R7, !PT ;  /* 0x0000000702027248 */ /* 0x020fc80007fe0300 */
[----:B------:R-:W-:Y:S02]  /*04c0*/  VIMNMX.S16x2 R9, PT, PT, R2, R13, PT ;  /* 0x0000000d02097248 */ /* 0x000fe40003fe0300 */
[----:B---3--:R-:W-:-:S04]  /*04d0*/  VIMNMX.S16x2 R0, PT, PT, R0, R7, !PT ;  /* 0x0000000700007248 */ /* 0x008fc80007fe0300 */
[----:B------:R-:W-:Y:S02]  /*04e0*/  VIMNMX.S16x2 R2, PT, PT, R0, R15, PT ;  /* 0x0000000f00027248 */ /* 0x000fe40003fe0300 */
[----:B----4-:R-:W-:-:S04]  /*04f0*/  VIMNMX.S16x2 R4, PT, PT, R4, R7, !PT ;  /* 0x0000000704047248 */ /* 0x010fc80007fe0300 */
[----:B------:R-:W-:Y:S02]  /*0500*/  VIMNMX.S16x2 R0, PT, PT, R4, R17, PT ;  /* 0x0000001104007248 */ /* 0x000fe40003fe0300 */
[-C--:B------:R-:W-:Y:S02]  /*0510*/  VIMNMX.S16x2 R6, PT, PT, R10, R7.reuse, !PT ;  /* 0x000000070a067248 */ /* 0x080fe40007fe0300 */
[-C--:B------:R-:W-:Y:S02]  /*0520*/  VIMNMX.S16x2 R4, PT, PT, R14, R7.reuse, !PT ;  /* 0x000000070e047248 */ /* 0x080fe40007fe0300 */
[-C--:B------:R-:W-:Y:S02]  /*0530*/  VIMNMX.S16x2 R8, PT, PT, R8, R7.reuse, !PT ;  /* 0x0000000708087248 */ /* 0x080fe40007fe0300 */
[----:B------:R-:W-:Y:S02]  /*0540*/  VIMNMX.S16x2 R12, PT, PT, R12, R7, !PT ;  /* 0x000000070c0c7248 */ /* 0x000fe40007fe0300 */
        /* <DEDUP_REMOVED lines=10> */
[----:B------:R-:W-:Y:S01]  /*05f0*/  IMAD.IADD R15, R3, 0x1, R16 ;  /* 0x00000001030f7824 */ /* 0x000fe200078e0210 */
[----:B------:R-:W-:Y:S01]  /*0600*/  PRMT R14, R11, 0x7610, R14 ;  /* 0x000076100b0e7816 */ /* 0x000fe2000000000e */
        /* <DEDUP_REMOVED lines=10> */
.L_x_18367:
[----:B------:R-:W-:-:S13]  /*06b0*/  ISETP.GE.U32.AND P0, PT, R16, R5, PT ;  /* 0x000000051000720c */ /* 0x000fda0003f06070 */
[----:B------:R-:W-:Y:S05]  /*06c0*/  @P0 BRA `(.L_x_18369) ;  /* 0x0000000000300947 */ /* 0x000fea0003800000 */
[----:B0-----:R-:W0:Y:S01]  /*06d0*/  LDC.64 R10, c[0x0][0x398] ;  /* 0x0000e600ff0a7b82 */ /* 0x001e220000000a00 */
[----:B------:R-:W-:Y:S02]  /*06e0*/  IMAD.IADD R9, R3, 0x1, R16 ;  /* 0x0000000103097824 */ /* 0x000fe400078e0210 */
[----:B------:R-:W-:Y:S02]  /*06f0*/  VIADD R16, R16, 0x80 ;  /* 0x0000008010107836 */ /* 0x000fe40000000000 */
[----:B0-----:R-:W-:-:S05]  /*0700*/  IMAD.WIDE.U32 R10, R9, 0x2, R10 ;  /* 0x00000002090a7825 */ /* 0x001fca00078e000a */
[----:B------:R1:W-:Y:S02]  /*0710*/  STG.E.U16 desc[UR4][R10.64], R2 ;  /* 0x000000020a007986 */ /* 0x0003e4000c101504 */
.L_x_18368:
[----:B------:R-:W-:-:S13]  /*0720*/  ISETP.GE.U32.AND P0, PT, R16, R5, PT ;  /* 0x000000051000720c */ /* 0x000fda0003f06070 */
[----:B------:R-:W-:Y:S05]  /*0730*/  @P0 BRA `(.L_x_18370) ;  /* 0x0000000000300947 */ /* 0x000fea0003800000 */
[----:B01----:R-:W0:Y:S01]  /*0740*/  LDC.64 R10, c[0x0][0x398] ;  /* 0x0000e600ff0a7b82 */ /* 0x003e220000000a00 */
[----:B------:R-:W-:Y:S02]  /*0750*/  IMAD.IADD R9, R3, 0x1, R16 ;  /* 0x0000000103097824 */ /* 0x000fe400078e0210 */
[----:B------:R-:W-:Y:S02]  /*0760*/  VIADD R16, R16, 0x80 ;  /* 0x0000008010107836 */ /* 0x000fe40000000000 */
[----:B0-----:R-:W-:-:S05]  /*0770*/  IMAD.WIDE.U32 R10, R9, 0x2, R10 ;  /* 0x00000002090a7825 */ /* 0x001fca00078e000a */
[----:B------:R1:W-:Y:S02]  /*0780*/  STG.E.U16 desc[UR4][R10.64], R0 ;  /* 0x000000000a007986 */ /* 0x0003e4000c101504 */
.L_x_18369:
[----:B------:R-:W-:-:S13]  /*0790*/  ISETP.GE.U32.AND P0, PT, R16, R5, PT ;  /* 0x000000051000720c */ /* 0x000fda0003f06070 */
[----:B------:R-:W-:Y:S05]  /*07a0*/  @P0 BRA `(.L_x_18371) ;  /* 0x0000000000340947 */ /* 0x000fea0003800000 */
[----:B01----:R-:W0:Y:S01]  /*07b0*/  LDC.64 R10, c[0x0][0x398] ;  /* 0x0000e600ff0a7b82 */ /* 0x003e220000000a00 */
[----:B------:R-:W-:Y:S02]  /*07c0*/  IMAD.IADD R9, R3, 0x1, R16 ;  /* 0x0000000103097824 */ /* 0x000fe400078e0210 */
[----:B------:R-:W-:Y:S02]  /*07d0*/  VIADD R16, R16, 0x80 ;  /* 0x0000008010107836 */ /* 0x000fe40000000000 */
[----:B0-----:R-:W-:-:S05]  /*07e0*/  IMAD.WIDE.U32 R10, R9, 0x2, R10 ;  /* 0x00000002090a7825 */ /* 0x001fca00078e000a */
[----:B------:R2:W-:Y:S02]  /*07f0*/  STG.E.U16 desc[UR4][R10.64], R8 ;  /* 0x000000080a007986 */ /* 0x0005e4000c101504 */
.L_x_18370:
[----:B------:R-:W-:-:S13]  /*0800*/  ISETP.GE.U32.AND P0, PT, R16, R5, PT ;  /* 0x000000051000720c */ /* 0x000fda0003f06070 */
[----:B------:R-:W-:Y:S05]  /*0810*/  @P0 BREAK.RELIABLE B1 ;  /* 0x0000000000010942 */ /* 0x000fea0003800100 */
[----:B------:R-:W-:Y:S05]  /*0820*/  @P0 BRA `(.L_x_18372) ;  /* 0x0000000000300947 */ /* 0x000fea0003800000 */
[----:B--2---:R-:W2:Y:S01]  /*0830*/  LDC.64 R8, c[0x0][0x398] ;  /* 0x0000e600ff087b82 */ /* 0x004ea20000000a00 */
[----:B01----:R-:W-:Y:S02]  /*0840*/  IMAD.IADD R11, R3, 0x1, R16 ;  /* 0x00000001030b7824 */ /* 0x003fe400078e0210 */
[----:B------:R-:W-:Y:S02]  /*0850*/  VIADD R16, R16, 0x80 ;  /* 0x0000008010107836 */ /* 0x000fe40000000000 */
[----:B--2---:R-:W-:-:S05]  /*0860*/  IMAD.WIDE.U32 R8, R11, 0x2, R8 ;  /* 0x000000020b087825 */ /* 0x004fca00078e0008 */
[----:B------:R2:W-:Y:S02]  /*0870*/  STG.E.U16 desc[UR4][R8.64], R6 ;  /* 0x0000000608007986 */ /* 0x0005e4000c101504 */
.L_x_18371:
[----:B------:R-:W-:Y:S05]  /*0880*/  BSYNC.RELIABLE B1 ;  /* 0x0000000000017941 */ /* 0x000fea0003800100 */
.L_x_18366:
[----:B------:R-:W-:-:S13]  /*0890*/  ISETP.GE.U32.AND P0, PT, R16, R5, PT ;  /* 0x000000051000720c */ /* 0x000fda0003f06070 */
[----:B0-2---:R-:W0:Y:S01]  /*08a0*/  @!P0 LDC.64 R8, c[0x0][0x398] ;  /* 0x0000e600ff088b82 */ /* 0x005e220000000a00 */
[----:B-1----:R-:W-:Y:S02]  /*08b0*/  @!P0 IMAD.IADD R11, R3, 0x1, R16 ;  /* 0x00000001030b8824 */ /* 0x002fe400078e0210 */
[----:B------:R-:W-:Y:S02]  /*08c0*/  @!P0 VIADD R16, R16, 0x80 ;  /* 0x0000008010108836 */ /* 0x000fe40000000000 */
[----:B0-----:R-:W-:-:S05]  /*08d0*/  @!P0 IMAD.WIDE.U32 R8, R11, 0x2, R8 ;  /* 0x000000020b088825 */ /* 0x001fca00078e0008 */
[----:B------:R3:W-:Y:S02]  /*08e0*/  @!P0 STG.E.U16 desc[UR4][R8.64], R7 ;  /* 0x0000000708008986 */ /* 0x0007e4000c101504 */
.L_x_18372:
[----:B------:R-:W-:Y:S05]  /*08f0*/  BSYNC.RECONVERGENT B0 ;  /* 0x0000000000007941 */ /* 0x000fea0003800200 */
.L_x_18365:
[----:B------:R-:W-:Y:S05]  /*0900*/  WARPSYNC.ALL ;  /* 0x0000000000007948 */ /* 0x000fea0003800000 */
[----:B------:R-:W-:-:S13]  /*0910*/  ISETP.GE.U32.AND P0, PT, R16, R5, PT ;  /* 0x000000051000720c */ /* 0x000fda0003f06070 */
[----:B------:R-:W-:Y:S05]  /*0920*/  @P0 EXIT ;  /* 0x000000000000094d */ /* 0x000fea0003800000 */
[----:B---3--:R-:W1:Y:S01]  /*0930*/  LDC.64 R6, c[0x0][0x398] ;  /* 0x0000e600ff067b82 */ /* 0x008e620000000a00 */
[----:B------:R-:W-:-:S04]  /*0940*/  IMAD.IADD R3, R3, 0x1, R16 ;  /* 0x0000000103037824 */ /* 0x000fc800078e0210 */
[----:B-1----:R-:W-:-:S05]  /*0950*/  IMAD.WIDE.U32 R2, R3, 0x2, R6 ;  /* 0x0000000203027825 */ /* 0x002fca00078e0006 */
[----:B------:R-:W-:Y:S01]  /*0960*/  STG.E.U16 desc[UR4][R2.64], R4 ;  /* 0x0000000402007986 */ /* 0x000fe2000c101504 */
[----:B------:R-:W-:Y:S05]  /*0970*/  EXIT ;  /* 0x000000000000794d */ /* 0x000fea0003800000 */
.L_x_18364:
[----:B------:R-:W0:Y:S01]  /*0980*/  S2R R9, SR_TID.X ;  /* 0x0000000000097919 */ /* 0x000e220000002100 */
[----:B------:R-:W1:Y:S08]  /*0990*/  LDC.64 R4, c[0x0][0x3a0] ;  /* 0x0000e800ff047b82 */ /* 0x000e700000000a00 */
[----:B------:R-:W2:Y:S01]  /*09a0*/  LDC R7, c[0x0][0x388] ;  /* 0x0000e200ff077b82 */ /* 0x000ea20000000800 */
[----:B-1----:R-:W-:-:S04]  /*09b0*/  IMAD.WIDE.U32 R4, R3, 0x2, R4 ;  /* 0x0000000203047825 */ /* 0x002fc800078e0004 */
[----:B0-----:R-:W-:-:S03]  /*09c0*/  IMAD.WIDE.U32 R10, R9, 0x4, R4 ;  /* 0x00000004090a7825 */ /* 0x001fc600078e0004 */
[----:B------:R-:W0:Y:S02]  /*09d0*/  LDC.64 R4, c[0x0][0x398] ;  /* 0x0000e600ff047b82 */ /* 0x000e240000000a00 */
[----:B------:R-:W3:Y:S04]  /*09e0*/  LDG.E R8, desc[UR4][R10.64] ;  /* 0x000000040a087981 */ /* 0x000ee8000c1e1900 */
[----:B------:R-:W4:Y:S04]  /*09f0*/  LDG.E R0, desc[UR4][R10.64+0x400] ;  /* 0x000400040a007981 */ /* 0x000f28000c1e1900 */
[----:B------:R-:W5:Y:S04]  /*0a00*/  LDG.E R2, desc[UR4][R10.64+0x200] ;  /* 0x000200040a027981 */ /* 0x000f68000c1e1900 */
[----:B------:R5:W5:Y:S01]  /*0a10*/  LDG.E R6, desc[UR4][R10.64+0x600] ;  /* 0x000600040a067981 */ /* 0x000b62000c1e1900 */
[----:B0-----:R-:W-:-:S04]  /*0a20*/  IMAD.WIDE.U32 R4, R3, 0x2, R4 ;  /* 0x0000000203047825 */ /* 0x001fc800078e0004 */
[----:B------:R-:W-:Y:S01]  /*0a30*/  IMAD.WIDE.U32 R4, R9, 0x4, R4 ;  /* 0x0000000409047825 */ /* 0x000fe200078e0004 */
[C---:B--2---:R-:W-:Y:S02]  /*0a40*/  PRMT R15, R7.reuse, 0x7632, R15 ;  /* 0x00007632070f7816 */ /* 0x044fe4000000000f */
[----:B------:R-:W-:Y:S02]  /*0a50*/  PRMT R14, R7, 0x7632, R14 ;  /* 0x00007632070e7816 */ /* 0x000fe4000000000e */
[C---:B---3--:R-:W-:Y:S02]  /*0a60*/  PRMT R3, R8.reuse, 0x7632, R3 ;  /* 0x0000763208037816 */ /* 0x048fe40000000003 */
[-C--:B------:R-:W-:Y:S02]  /*0a70*/  VIMNMX.S16x2 R8, PT, PT, R8, R7.reuse, !PT ;  /* 0x0000000708087248 */ /* 0x080fe40007fe0300 */
[C---:B----4-:R-:W-:Y:S02]  /*0a80*/  PRMT R12, R0.reuse, 0x7632, R12 ;  /* 0x00007632000c7816 */ /* 0x050fe4000000000c */
[----:B------:R-:W-:-:S02]  /*0a90*/  VIMNMX.S16x2 R9, PT, PT, R0, R7, !PT ;  /* 0x0000000700097248 */ /* 0x000fc40007fe0300 */
[C---:B------:R-:W-:Y:S02]  /*0aa0*/  PRMT R0, R7.reuse, 0x7632, R0 ;  /* 0x0000763207007816 */ /* 0x040fe40000000000 */
[----:B-----5:R-:W-:Y:S02]  /*0ab0*/  PRMT R11, R2, 0x7632, R11 ;  /* 0x00007632020b7816 */ /* 0x020fe4000000000b */
[C---:B------:R-:W-:Y:S02]  /*0ac0*/  PRMT R13, R6.reuse, 0x7632, R13 ;  /* 0x00007632060d7816 */ /* 0x040fe4000000000d */
[-C--:B------:R-:W-:Y:S02]  /*0ad0*/  VIMNMX.S16x2 R10, PT, PT, R6, R7.reuse, !PT ;  /* 0x00000007060a7248 */ /* 0x080fe40007fe0300 */
[----:B------:R-:W-:Y:S02]  /*0ae0*/  VIMNMX.S16x2 R2, PT, PT, R2, R7, !PT ;  /* 0x0000000702027248 */ /* 0x000fe40007fe0300 */
[----:B------:R-:W-:-:S02]  /*0af0*/  PRMT R6, R7, 0x7632, R6 ;  /* 0x0000763207067816 */ /* 0x000fc40000000006 */
[----:B------:R-:W-:Y:S02]  /*0b00*/  VIMNMX.S16x2 R8, PT, PT, R8, R0, PT ;  /* 0x0000000008087248 */ /* 0x000fe40003fe0300 */
[-C--:B------:R-:W-:Y:S02]  /*0b10*/  VIMNMX.S16x2 R0, PT, PT, R3, R7.reuse, !PT ;  /* 0x0000000703007248 */ /* 0x080fe40007fe0300 */
[-C--:B------:R-:W-:Y:S02]  /*0b20*/  VIMNMX.S16x2 R3, PT, PT, R11, R7.reuse, !PT ;  /* 0x000000070b037248 */ /* 0x080fe40007fe0300 */
[----:B------:R-:W-:Y:S02]  /*0b30*/  VIMNMX.S16x2 R2, PT, PT, R2, R6, PT ;  /* 0x0000000602027248 */ /* 0x000fe40003fe0300 */
[-C--:B------:R-:W-:Y:S02]  /*0b40*/  VIMNMX.S16x2 R11, PT, PT, R13, R7.reuse, !PT ;  /* 0x000000070d0b7248 */ /* 0x080fe40007fe0300 */
[----:B------:R-:W-:-:S02]  /*0b50*/  VIMNMX.S16x2 R6, PT, PT, R12, R7, !PT ;  /* 0x000000070c067248 */ /* 0x000fc40007fe0300 */
[C---:B------:R-:W-:Y:S02]  /*0b60*/  PRMT R13, R7.reuse, 0x7632, R13 ;  /* 0x00007632070d7816 */ /* 0x040fe4000000000d */
[----:B------:R-:W-:Y:S02]  /*0b70*/  PRMT R7, R7, 0x7632, R7 ;  /* 0x0000763207077816 */ /* 0x000fe40000000007 */
[----:B------:R-:W-:Y:S02]  /*0b80*/  VIMNMX.S16x2 R0, PT, PT, R0, R14, PT ;  /* 0x0000000e00007248 */ /* 0x000fe40003fe0300 */
[C---:B------:R-:W-:Y:S02]  /*0b90*/  PRMT R12, R7.reuse, 0x7632, R12 ;  /* 0x00007632070c7816 */ /* 0x040fe4000000000c */
[----:B------:R-:W-:Y:S02]  /*0ba0*/  PRMT R14, R7, 0x7632, R14 ;  /* 0x00007632070e7816 */ /* 0x000fe4000000000e */
[----:B------:R-:W-:-:S02]  /*0bb0*/  VIMNMX.S16x2 R9, PT, PT, R9, R15, PT ;  /* 0x0000000f09097248 */ /* 0x000fc40003fe0300 */
[----:B------:R-:W-:Y:S02]  /*0bc0*/  VIMNMX.S16x2 R10, PT, PT, R10, R13, PT ;  /* 0x0000000d0a0a7248 */ /* 0x000fe40003fe0300 */
[----:B------:R-:W-:Y:S02]  /*0bd0*/  VIMNMX.S16x2 R3, PT, PT, R3, R7, PT ;  /* 0x0000000703037248 */ /* 0x000fe40003fe0300 */
[----:B------:R-:W-:Y:S02]  /*0be0*/  VIMNMX.S16x2 R6, PT, PT, R6, R12, PT ;  /* 0x0000000c06067248 */ /* 0x000fe40003fe0300 */
[----:B------:R-:W-:Y:S02]  /*0bf0*/  VIMNMX.S16x2 R11, PT, PT, R11, R14, PT ;  /* 0x0000000e0b0b7248 */ /* 0x000fe40003fe0300 */
[----:B------:R-:W-:Y:S02]  /*0c00*/  PRMT R8, R8, 0x5410, R0 ;  /* 0x0000541008087816 */ /* 0x000fe40000000000 */
[----:B------:R-:W-:-:S02]  /*0c10*/  PRMT R2, R2, 0x5410, R3 ;  /* 0x0000541002027816 */ /* 0x000fc40000000003 */
[----:B------:R-:W-:Y:S02]  /*0c20*/  PRMT R9, R9, 0x5410, R6 ;  /* 0x0000541009097816 */ /* 0x000fe40000000006 */
[----:B------:R-:W-:Y:S01]  /*0c30*/  PRMT R10, R10, 0x5410, R11 ;  /* 0x000054100a0a7816 */ /* 0x000fe2000000000b */
[----:B------:R-:W-:Y:S04]  /*0c40*/  STG.E desc[UR4][R4.64], R8 ;  /* 0x0000000804007986 */ /* 0x000fe8000c101904 */
[----:B------:R-:W-:Y:S04]  /*0c50*/  STG.E desc[UR4][R4.64+0x200], R2 ;  /* 0x0002000204007986 */ /* 0x000fe8000c101904 */
[----:B------:R-:W-:Y:S04]  /*0c60*/  STG.E desc[UR4][R4.64+0x400], R9 ;  /* 0x0004000904007986 */ /* 0x000fe8000c101904 */
[----:B------:R-:W-:Y:S01]  /*0c70*/  STG.E desc[UR4][R4.64+0x600], R10 ;  /* 0x0006000a04007986 */ /* 0x000fe2000c101904 */
[----:B------:R-:W-:Y:S05]  /*0c80*/  EXIT ;  /* 0x000000000000794d */ /* 0x000fea0003800000 */
.L_x_18373:
        /* <DEDUP_REMOVED lines=15> */
.L_x_37164:


//--------------------- .text._ZN2at6native29vectorized_elementwise_kernelILi4EZZZNS0_17clamp_kernel_cudaERNS_18TensorIteratorBaseERKN3c106ScalarES7_ENKUlvE_clEvENKUlvE3_clEvEUlsE_St5arrayIPcLm2EEEEviT0_T1_ --------------------------
	.section	.text._ZN2at6native29vectorized_elementwise_kernelILi4EZZZNS0_17clamp_kernel_cudaERNS_18TensorIteratorBaseERKN3c106ScalarES7_ENKUlvE_clEvENKUlvE3_clEvEUlsE_St5arrayIPcLm2EEEEviT0_T1_,"ax",@progbits
	.align	128
        .global         _ZN2at6native29vectorized_elementwise_kernelILi4EZZZNS0_17clamp_kernel_cudaERNS_18TensorIteratorBaseERKN3c106ScalarES7_ENKUlvE_clEvENKUlvE3_clEvEUlsE_St5arrayIPcLm2EEEEviT0_T1_
        .type           _ZN2at6native29vectorized_elementwise_kernelILi4EZZZNS0_17clamp_kernel_cudaERNS_18TensorIteratorBaseERKN3c106ScalarES7_ENKUlvE_clEvENKUlvE3_clEvEUlsE_St5arrayIPcLm2EEEEviT0_T1_,@function
        .size           _ZN2at6native29vectorized_elementwise_kernelILi4EZZZNS0_17clamp_kernel_cudaERNS_18TensorIteratorBaseERKN3c106ScalarES7_ENKUlvE_clEvENKUlvE3_clEvEUlsE_St5arrayIPcLm2EEEEviT0_T1_,(.L_x_37165 - _ZN2at6native29vectorized_elementwise_kernelILi4EZZZNS0_17clamp_kernel_cudaERNS_18TensorIteratorBaseERKN3c106ScalarES7_ENKUlvE_clEvENKUlvE3_clEvEUlsE_St5arrayIPcLm2EEEEviT0_T1_)
        .other          _ZN2at6native29vectorized_elementwise_kernelILi4EZZZNS0_17clamp_kernel_cudaERNS_18TensorIteratorBaseERKN3c106ScalarES7_ENKUlvE_clEvENKUlvE3_clEvEUlsE_St5arrayIPcLm2EEEEviT0_T1_,@"STO_CUDA_ENTRY STV_DEFAULT"
_ZN2at6native29vectorized_elementwise_kernelILi4EZZZNS0_17clamp_kernel_cudaERNS_18TensorIteratorBaseERKN3c106ScalarES7_ENKUlvE_clEvENKUlvE3_clEvEUlsE_St5arrayIPcLm2EEEEviT0_T1_:
.text._ZN2at6native29vectorized_elementwise_kernelILi4EZZZNS0_17clamp_kernel_cudaERNS_18TensorIteratorBaseERKN3c106ScalarES7_ENKUlvE_clEvENKUlvE3_clEvEUlsE_St5arrayIPcLm2EEEEviT0_T1_:
        /* <DEDUP_REMOVED lines=107> */
.L_x_18377:
[----:B------:R-:W-:-:S13]  /*06b0*/  ISETP.GE.U32.AND P0, PT, R16, R5, PT ;  /* 0x000000051000720c */ /* 0x000fda0003f06070 */
[----:B------:R-:W-:Y:S05]  /*06c0*/  @P0 BRA `(.L_x_18379) ;  /* 0x0000000000300947 */ /* 0x000fea0003800000 */
[----:B0-----:R-:W0:Y:S01]  /*06d0*/  LDC.64 R10, c[0x0][0x398] ;  /* 0x0000e600ff0a7b82 */ /* 0x001e220000000a00 */
[----:B------:R-:W-:Y:S02]  /*06e0*/  IMAD.IADD R9, R3, 0x1, R16 ;  /* 0x0000000103097824 */ /* 0x000fe400078e0210 */
[----:B------:R-:W-:Y:S02]  /*06f0*/  VIADD R16, R16, 0x80 ;  /* 0x0000008010107836 */ /* 0x000fe40000000000 */
[----:B0-----:R-:W-:-:S05]  /*0700*/  IMAD.WIDE.U32 R10, R9, 0x2, R10 ;  /* 0x00000002090a7825 */ /* 0x001fca00078e000a */
[----:B------:R1:W-:Y:S02]  /*0710*/  STG.E.U16 desc[UR4][R10.64], R2 ;  /* 0x000000020a007986 */ /* 0x0003e4000c101504 */
.L_x_18378:
[----:B------:R-:W-:-:S13]  /*0720*/  ISETP.GE.U32.AND P0, PT, R16, R5, PT ;  /* 0x000000051000720c */ /* 0x000fda0003f06070 */
[----:B------:R-:W-:Y:S05]  /*0730*/  @P0 BRA `(.L_x_18380) ;  /* 0x0000000000300947 */ /* 0x000fea0003800000 */
[----:B01----:R-:W0:Y:S01]  /*0740*/  LDC.64 R10, c[0x0][0x398] ;  /* 0x0000e600ff0a7b82 */ /* 0x003e220000000a00 */
[----:B------:R-:W-:Y:S02]  /*0750*/  IMAD.IADD R9, R3, 0x1, R16 ;  /* 0x0000000103097824 */ /* 0x000fe400078e0210 */
[----:B------:R-:W-:Y:S02]  /*0760*/  VIADD R16, R16, 0x80 ;  /* 0x0000008010107836 */ /* 0x000fe40000000000 */
[----:B0-----:R-:W-:-:S05]  /*0770*/  IMAD.WIDE.U32 R10, R9, 0x2, R10 ;  /* 0x00000002090a7825 */ /* 0x001fca00078e000a */
[----:B------:R1:W-:Y:S02]  /*0780*/  STG.E.U16 desc[UR4][R10.64], R0 ;  /* 0x000000000a007986 */ /* 0x0003e4000c101504 */
.L_x_18379:
[----:B------:R-:W-:-:S13]  /*0790*/  ISETP.GE.U32.AND P0, PT, R16, R5, PT ;  /* 0x000000051000720c */ /* 0x000fda0003f06070 */
[----:B------:R-:W-:Y:S05]  /*07a0*/  @P0 BRA `(.L_x_18381) ;  /* 0x0000000000340947 */ /* 0x000fea0003800000 */
[----:B01----:R-:W0:Y:S01]  /*07b0*/  LDC.64 R10, c[0x0][0x398] ;  /* 0x0000e600ff0a7b82 */ /* 0x003e220000000a00 */
[----:B------:R-:W-:Y:S02]  /*07c0*/  IMAD.IADD R9, R3, 0x1, R16 ;  /* 0x0000000103097824 */ /* 0x000fe400078e0210 */
[----:B------:R-:W-:Y:S02]  /*07d0*/  VIADD R16, R16, 0x80 ;  /* 0x0000008010107836 */ /* 0x000fe40000000000 */
[----:B0-----:R-:W-:-:S05]  /*07e0*/  IMAD.WIDE.U32 R10, R9, 0x2, R10 ;  /* 0x00000002090a7825 */ /* 0x001fca00078e000a */
[----:B------:R2:W-:Y:S02]  /*07f0*/  STG.E.U16 desc[UR4][R10.64], R8 ;  /* 0x000000080a007986 */ /* 0x0005e4000c101504 */
.L_x_18380:
        /* <DEDUP_REMOVED lines=8> */
.L_x_18381:
[----:B------:R-:W-:Y:S05]  /*0880*/  BSYNC.RELIABLE B1 ;  /* 0x0000000000017941 */ /* 0x000fea0003800100 */
.L_x_18376:
[----:B------:R-:W-:-:S13]  /*0890*/  ISETP.GE.U32.AND P0, PT, R16, R5, PT ;  /* 0x000000051000720c */ /* 0x000fda0003f06070 */
[----:B0-2---:R-:W0:Y:S01]  /*08a0*/  @!P0 LDC.64 R8, c[0x0][0x398] ;  /* 0x0000e600ff088b82 */ /* 0x005e220000000a00 */
[----:B-1----:R-:W-:Y:S02]  /*08b0*/  @!P0 IMAD.IADD R11, R3, 0x1, R16 ;  /* 0x00000001030b8824 */ /* 0x002fe400078e0210 */
[----:B------:R-:W-:Y:S02]  /*08c0*/  @!P0 VIADD R16, R16, 0x80 ;  /* 0x0000008010108836 */ /* 0x000fe40000000000 */
[----:B0-----:R-:W-:-:S05]  /*08d0*/  @!P0 IMAD.WIDE.U32 R8, R11, 0x2, R8 ;  /* 0x000000020b088825 */ /* 0x001fca00078e0008 */
[----:B------:R3:W-:Y:S02]  /*08e0*/  @!P0 STG.E.U16 desc[UR4][R8.64], R7 ;  /* 0x0000000708008986 */ /* 0x0007e4000c101504 */
.L_x_18382:
[----:B------:R-:W-:Y:S05]  /*08f0*/  BSYNC.RECONVERGENT B0 ;  /* 0x0000000000007941 */ /* 0x000fea0003800200 */
.L_x_18375:
        /* <DEDUP_REMOVED lines=8> */
.L_x_18374:
[----:B------:R-:W0:Y:S01]  /*0980*/  S2R R5, SR_TID.X ;  /* 0x0000000000057919 */ /* 0x000e220000002100 */
[----:B------:R-:W1:Y:S08]  /*0990*/  LDC.64 R6, c[0x0][0x3a0] ;  /* 0x0000e800ff067b82 */ /* 0x000e700000000a00 */
[----:B------:R-:W2:Y:S08]  /*09a0*/  LDC.64 R10, c[0x0][0x398] ;  /* 0x0000e600ff0a7b82 */ /* 0x000eb00000000a00 */
[----:B------:R-:W3:Y:S01]  /*09b0*/  LDC R0, c[0x0][0x388] ;  /* 0x0000e200ff007b82 */ /* 0x000ee20000000800 */
[----:B-1----:R-:W-:-:S04]  /*09c0*/  IMAD.WIDE.U32 R6, R3, 0x2, R6 ;  /* 0x0000000203067825 */ /* 0x002fc800078e0006 */
[----:B0-----:R-:W-:-:S05]  /*09d0*/  IMAD.WIDE.U32 R8, R5, 0x8, R6 ;  /* 0x0000000805087825 */ /* 0x001fca00078e0006 */
[----:B------:R-:W4:Y:S04]  /*09e0*/  LDG.E.64 R12, desc[UR4][R8.64] ;  /* 0x00000004080c7981 */ /* 0x000f28000c1e1b00 */
[----:B------:R0:W5:Y:S01]  /*09f0*/  LDG.E.64 R6, desc[UR4][R8.64+0x400] ;  /* 0x0004000408067981 */ /* 0x000162000c1e1b00 */
[----:B--2---:R-:W-:Y:S01]  /*0a00*/  IMAD.WIDE.U32 R2, R3, 0x2, R10 ;  /* 0x0000000203027825 */ /* 0x004fe200078e000a */
[C---:B---3--:R-:W-:Y:S02]  /*0a10*/  PRMT R11, R0.reuse, 0x7632, R11 ;  /* 0x00007632000b7816 */ /* 0x048fe4000000000b */
[----:B------:R-:W-:Y:S01]  /*0a20*/  PRMT R15, R0, 0x7632, R15 ;  /* 0x00007632000f7816 */ /* 0x000fe2000000000f */
[----:B------:R-:W-:Y:S01]  /*0a30*/  IMAD.WIDE.U32 R2, R5, 0x8, R2 ;  /* 0x0000000805027825 */ /* 0x000fe200078e0002 */
[----:B----4-:R-:W-:-:S02]  /*0a40*/  PRMT R10, R12, 0x7632, R10 ;  /* 0x000076320c0a7816 */ /* 0x010fc4000000000a */
[-C--:B0-----:R-:W-:Y:S02]  /*0a50*/  VIMNMX.S16x2 R9, PT, PT, R12, R0.reuse, !PT ;  /* 0x000000000c097248 */ /* 0x081fe40007fe0300 */
[C---:B-----5:R-:W-:Y:S02]  /*0a60*/  PRMT R14, R6.reuse, 0x7632, R14 ;  /* 0x00007632060e7816 */ /* 0x060fe4000000000e */
[----:B------:R-:W-:Y:S02]  /*0a70*/  VIMNMX.S16x2 R4, PT, PT, R6, R0, !PT ;  /* 0x0000000006047248 */ /* 0x000fe40007fe0300 */
[C---:B------:R-:W-:Y:S02]  /*0a80*/  PRMT R12, R13.reuse, 0x7632, R12 ;  /* 0x000076320d0c7816 */ /* 0x040fe4000000000c */
[----:B------:R-:W-:Y:S02]  /*0a90*/  PRMT R16, R13, 0x7610, R16 ;  /* 0x000076100d107816 */ /* 0x000fe40000000010 */
[----:B------:R-:W-:-:S02]  /*0aa0*/  PRMT R13, R7, 0x7632, R13 ;  /* 0x00007632070d7816 */ /* 0x000fc4000000000d */
[----:B------:R-:W-:Y:S02]  /*0ab0*/  PRMT R6, R7, 0x7610, R6 ;  /* 0x0000761007067816 */ /* 0x000fe40000000006 */
[----:B------:R-:W-:Y:S02]  /*0ac0*/  PRMT R7, R0, 0x7632, R7 ;  /* 0x0000763200077816 */ /* 0x000fe40000000007 */
[----:B------:R-:W-:Y:S02]  /*0ad0*/  VIMNMX.S16x2 R4, PT, PT, R4, R11, PT ;  /* 0x0000000b04047248 */ /* 0x000fe40003fe0300 */
[-C--:B------:R-:W-:Y:S02]  /*0ae0*/  VIMNMX.S16x2 R11, PT, PT, R6, R0.reuse, !PT ;  /* 0x00000000060b7248 */ /* 0x080fe40007fe0300 */
[----:B------:R-:W-:Y:S02]  /*0af0*/  VIMNMX.S16x2 R6, PT, PT, R9, R7, PT ;  /* 0x0000000709067248 */ /* 0x000fe40003fe0300 */
[----:B------:R-:W-:-:S02]  /*0b00*/  VIMNMX.S16x2 R7, PT, PT, R10, R0, !PT ;  /* 0x000000000a077248 */ /* 0x000fc40007fe0300 */
[-C--:B------:R-:W-:Y:S02]  /*0b10*/  VIMNMX.S16x2 R9, PT, PT, R12, R0.reuse, !PT ;  /* 0x000000000c097248 */ /* 0x080fe40007fe0300 */
[-C--:B------:R-:W-:Y:S02]  /*0b20*/  VIMNMX.S16x2 R8, PT, PT, R16, R0.reuse, !PT ;  /* 0x0000000010087248 */ /* 0x080fe40007fe0300 */
[-C--:B------:R-:W-:Y:S02]  /*0b30*/  VIMNMX.S16x2 R10, PT, PT, R14, R0.reuse, !PT ;  /* 0x000000000e0a7248 */ /* 0x080fe40007fe0300 */
[----:B------:R-:W-:Y:S02]  /*0b40*/  VIMNMX.S16x2 R12, PT, PT, R13, R0, !PT ;  /* 0x000000000d0c7248 */ /* 0x000fe40007fe0300 */
[C---:B------:R-:W-:Y:S02]  /*0b50*/  PRMT R16, R0.reuse, 0x7632, R16 ;  /* 0x0000763200107816 */ /* 0x040fe40000000010 */
[----:B------:R-:W-:-:S02]  /*0b60*/  PRMT R13, R0, 0x7632, R13 ;  /* 0x00007632000d7816 */ /* 0x000fc4000000000d */
[C---:B------:R-:W-:Y:S02]  /*0b70*/  PRMT R14, R0.reuse, 0x7632, R14 ;  /* 0x00007632000e7816 */ /* 0x040fe4000000000e */
[----:B------:R-:W-:Y:S02]  /*0b80*/  PRMT R0, R0, 0x7632, R0 ;  /* 0x0000763200007816 */ /* 0x000fe40000000000 */
[----:B------:R-:W-:Y:S02]  /*0b90*/  VIMNMX.S16x2 R8, PT, PT, R8, R15, PT ;  /* 0x0000000f08087248 */ /* 0x000fe40003fe0300 */
[----:B------:R-:W-:Y:S02]  /*0ba0*/  PRMT R15, R0, 0x7632, R15 ;  /* 0x00007632000f7816 */ /* 0x000fe4000000000f */
[----:B------:R-:W-:Y:S02]  /*0bb0*/  VIMNMX.S16x2 R9, PT, PT, R9, R13, PT ;  /* 0x0000000d09097248 */ /* 0x000fe40003fe0300 */
[----:B------:R-:W-:-:S02]  /*0bc0*/  VIMNMX.S16x2 R11, PT, PT, R11, R16, PT ;  /* 0x000000100b0b7248 */ /* 0x000fc40003fe0300 */
[----:B------:R-:W-:Y:S02]  /*0bd0*/  VIMNMX.S16x2 R10, PT, PT, R10, R14, PT ;  /* 0x0000000e0a0a7248 */ /* 0x000fe40003fe0300 */
[----:B------:R-:W-:Y:S02]  /*0be0*/  VIMNMX.S16x2 R7, PT, PT, R7, R0, PT ;  /* 0x0000000007077248 */ /* 0x000fe40003fe0300 */
[----:B------:R-:W-:Y:S02]  /*0bf0*/  VIMNMX.S16x2 R12, PT, PT, R12, R15, PT ;  /* 0x0000000f0c0c7248 */ /* 0x000fe40003fe0300 */
[----:B------:R-:W-:Y:S02]  /*0c00*/  PRMT R9, R8, 0x5410, R9 ;  /* 0x0000541008097816 */ /* 0x000fe40000000009 */
[----:B------:R-:W-:Y:S02]  /*0c10*/  PRMT R10, R4, 0x5410, R10 ;  /* 0x00005410040a7816 */ /* 0x000fe4000000000a */
[----:B------:R-:W-:-:S02]  /*0c20*/  PRMT R8, R6, 0x5410, R7 ;  /* 0x0000541006087816 */ /* 0x000fc40000000007 */
[----:B------:R-:W-:-:S03]  /*0c30*/  PRMT R11, R11, 0x5410, R12 ;  /* 0x000054100b0b7816 */ /* 0x000fc6000000000c */
[----:B------:R-:W-:Y:S04]  /*0c40*/  STG.E.64 desc[UR4][R2.64], R8 ;  /* 0x0000000802007986 */ /* 0x000fe8000c101b04 */
[----:B------:R-:W-:Y:S01]  /*0c50*/  STG.E.64 desc[UR4][R2.64+0x400], R10 ;  /* 0x0004000a02007986 */ /* 0x000fe2000c101b04 */
[----:B------:R-:W-:Y:S05]  /*0c60*/  EXIT ;  /* 0x000000000000794d */ /* 0x000fea0003800000 */
.L_x_18383:
        /* <DEDUP_REMOVED lines=9> */
.L_x_37165:


//--------------------- .text._ZN2at6native29vectorized_elementwise_kernelILi8EZZZNS0_17clamp_kernel_cudaERNS_18TensorIteratorBaseERKN3c106ScalarES7_ENKUlvE_clEvENKUlvE3_clEvEUlsE_St5arrayIPcLm2EEEEviT0_T1_ --------------------------
	.section	.text._ZN2at6native29vectorized_elementwise_kernelILi8EZZZNS0_17clamp_kernel_cudaERNS_18TensorIteratorBaseERKN3c106ScalarES7_ENKUlvE_clEvENKUlvE3_clEvEUlsE_St5arrayIPcLm2EEEEviT0_T1_,"ax",@progbits
	.align	128
        .global         _ZN2at6native29vectorized_elementwise_kernelILi8EZZZNS0_17clamp_kernel_cudaERNS_18TensorIteratorBaseERKN3c106ScalarES7_ENKUlvE_clEvENKUlvE3_clEvEUlsE_St5arrayIPcLm2EEEEviT0_T1_
        .type           _ZN2at6native29vectorized_elementwise_kernelILi8EZZZNS0_17clamp_kernel_cudaERNS_18TensorIteratorBaseERKN3c106ScalarES7_ENKUlvE_clEvENKUlvE3_clEvEUlsE_St5arrayIPcLm2EEEEviT0_T1_,@function
        .size           _ZN2at6native29vectorized_elementwise_kernelILi8EZZZNS0_17clamp_kernel_cudaERNS_18TensorIteratorBaseERKN3c106ScalarES7_ENKUlvE_clEvENKUlvE3_clEvEUlsE_St5arrayIPcLm2EEEEviT0_T1_,(.L_x_37166 - _ZN2at6native29vectorized_elementwise_kernelILi8EZZZNS0_17clamp_kernel_cudaERNS_18TensorIteratorBaseERKN3c106ScalarES7_ENKUlvE_clEvENKUlvE3_clEvEUlsE_St5arrayIPcLm2EEEEviT0_T1_)
        .other          _ZN2at6native29vectorized_elementwise_kernelILi8EZZZNS0_17clamp_kernel_cudaERNS_18TensorIteratorBaseERKN3c106ScalarES7_ENKUlvE_clEvENKUlvE3_clEvEUlsE_St5arrayIPcLm2EEEEviT0_T1_,@"STO_CUDA_ENTRY STV_DEFAULT"
_ZN2at6native29vectorized_elementwise_kernelILi8EZZZNS0_17clamp_kernel_cudaERNS_18TensorIteratorBaseERKN3c106ScalarES7_ENKUlvE_clEvENKUlvE3_clEvEUlsE_St5arrayIPcLm2EEEEviT0_T1_:
.text._ZN2at6native29vectorized_elementwise_kernelILi8EZZZNS0_17clamp_kernel_cudaERNS_18TensorIteratorBaseERKN3c106ScalarES7_ENKUlvE_clEvENKUlvE3_clEvEUlsE_St5arrayIPcLm2EEEEviT0_T1_:
        /* <DEDUP_REMOVED lines=107> */
.L_x_18387:
[----:B------:R-:W-:-:S13]  /*06b0*/  ISETP.GE.U32.AND P0, PT, R16, R5, PT ;  /* 0x000000051000720c */ /* 0x000fda0003f06070 */
[----:B------:R-:W-:Y:S05]  /*06c0*/  @P0 BRA `(.L_x_18389) ;  /* 0x0000000000300947 */ /* 0x000fea0003800000 */
[----:B0-----:R-:W0:Y:S01]  /*06d0*/  LDC.64 R10, c[0x0][0x398] ;  /* 0x0000e600ff0a7b82 */ /* 0x001e220000000a00 */
[----:B------:R-:W-:Y:S02]  /*06e0*/  IMAD.IADD R9, R3, 0x1, R16 ;  /* 0x0000000103097824 */ /* 0x000fe400078e0210 */
[----:B------:R-:W-:Y:S02]  /*06f0*/  VIADD R16, R16, 0x80 ;  /* 0x0000008010107836 */ /* 0x000fe40000000000 */
[----:B0-----:R-:W-:-:S05]  /*0700*/  IMAD.WIDE.U32 R10, R9, 0x2, R10 ;  /* 0x00000002090a7825 */ /* 0x001fca00078e000a */
[----:B------:R1:W-:Y:S02]  /*0710*/  STG.E.U16 desc[UR4][R10.64], R2 ;  /* 0x000000020a007986 */ /* 0x0003e4000c101504 */
.L_x_18388:
[----:B------:R-:W-:-:S13]  /*0720*/  ISETP.GE.U32.AND P0, PT, R16, R5, PT ;  /* 0x000000051000720c */ /* 0x000fda0003f06070 */
[----:B------:R-:W-:Y:S05]  /*0730*/  @P0 BRA `(.L_x_18390) ;  /* 0x0000000000300947 */ /* 0x000fea0003800000 */
[----:B01----:R-:W0:Y:S01]  /*0740*/  LDC.64 R10, c[0x0][0x398] ;  /* 0x0000e600ff0a7b82 */ /* 0x003e220000000a00 */
[----:B------:R-:W-:Y:S02]  /*0750*/  IMAD.IADD R9, R3, 0x1, R16 ;  /* 0x0000000103097824 */ /* 0x000fe400078e0210 */
[----:B------:R-:W-:Y:S02]  /*0760*/  VIADD R16, R16, 0x80 ;  /* 0x0000008010107836 */ /* 0x000fe40000000000 */
[----:B0-----:R-:W-:-:S05]  /*0770*/  IMAD.WIDE.U32 R10, R9, 0x2, R10 ;  /* 0x00000002090a7825 */ /* 0x001fca00078e000a */
[----:B------:R1:W-:Y:S02]  /*0780*/  STG.E.U16 desc[UR4][R10.64], R0 ;  /* 0x000000000a007986 */ /* 0x0003e4000c101504 */
.L_x_18389:
[----:B------:R-:W-:-:S13]  /*0790*/  ISETP.GE.U32.AND P0, PT, R16, R5, PT ;  /* 0x000000051000720c */ /* 0x000fda0003f06070 */
[----:B------:R-:W-:Y:S05]  /*07a0*/  @P0 BRA `(.L_x_18391) ;  /* 0x0000000000340947 */ /* 0x000fea0003800000 */
[----:B01----:R-:W0:Y:S01]  /*07b0*/  LDC.64 R10, c[0x0][0x398] ;  /* 0x0000e600ff0a7b82 */ /* 0x003e220000000a00 */
[----:B------:R-:W-:Y:S02]  /*07c0*/  IMAD.IADD R9, R3, 0x1, R16 ;  /* 0x0000000103097824 */ /* 0x000fe400078e0210 */
[----:B------:R-:W-:Y:S02]  /*07d0*/  VIADD R16, R16, 0x80 ;  /* 0x0000008010107836 */ /* 0x000fe40000000000 */
[----:B0-----:R-:W-:-:S05]  /*07e0*/  IMAD.WIDE.U32 R10, R9, 0x2, R10 ;  /* 0x00000002090a7825 */ /* 0x001fca00078e000a */
[----:B------:R2:W-:Y:S02]  /*07f0*/  STG.E.U16 desc[UR4][R10.64], R8 ;  /* 0x000000080a007986 */ /* 0x0005e4000c101504 */
.L_x_18390:
        /* <DEDUP_REMOVED lines=8> */
.L_x_18391:
[----:B------:R-:W-:Y:S05]  /*0880*/  BSYNC.RELIABLE B1 ;  /* 0x0000000000017941 */ /* 0x000fea0003800100 */
.L_x_18386:
[----:B------:R-:W-:-:S13]  /*0890*/  ISETP.GE.U32.AND P0, PT, R16, R5, PT ;  /* 0x000000051000720c */ /* 0x000fda0003f06070 */
[----:B0-2---:R-:W0:Y:S01]  /*08a0*/  @!P0 LDC.64 R8, c[0x0][0x398] ;  /* 0x0000e600ff088b82 */ /* 0x005e220000000a00 */
[----:B-1----:R-:W-:Y:S02]  /*08b0*/  @!P0 IMAD.IADD R11, R3, 0x1, R16 ;  /* 0x00000001030b8824 */ /* 0x002fe400078e0210 */
[----:B------:R-:W-:Y:S02]  /*08c0*/  @!P0 VIADD R16, R16, 0x80 ;  /* 0x0000008010108836 */ /* 0x000fe40000000000 */
[----:B0-----:R-:W-:-:S05]  /*08d0*/  @!P0 IMAD.WIDE.U32 R8, R11, 0x2, R8 ;  /* 0x000000020b088825 */ /* 0x001fca00078e0008 */
[----:B------:R3:W-:Y:S02]  /*08e0*/  @!P0 STG.E.U16 desc[UR4][R8.64], R7 ;  /* 0x0000000708008986 */ /* 0x0007e4000c101504 */
.L_x_18392:
[----:B------:R-:W-:Y:S05]  /*08f0*/  BSYNC.RECONVERGENT B0 ;  /* 0x0000000000007941 */ /* 0x000fea0003800200 */
.L_x_18385:
        /* <DEDUP_REMOVED lines=8> */
.L_x_18384:
[----:B------:R-:W0:Y:S01]  /*0980*/  S2R R9, SR_TID.X ;  /* 0x0000000000097919 */ /* 0x000e220000002100 */
[----:B------:R-:W1:Y:S08]  /*0990*/  LDC.64 R4, c[0x0][0x3a0] ;  /* 0x0000e800ff047b82 */ /* 0x000e700000000a00 */
[----:B------:R-:W2:Y:S08]  /*09a0*/  LDC.64 R10, c[0x0][0x398] ;  /* 0x0000e600ff0a7b82 */ /* 0x000eb00000000a00 */
[----:B------:R-:W3:Y:S01]  /*09b0*/  LDC R0, c[0x0][0x388] ;  /* 0x0000e200ff007b82 */ /* 0x000ee20000000800 */
[----:B-1----:R-:W-:-:S04]  /*09c0*/  IMAD.WIDE.U32 R4, R3, 0x2, R4 ;  /* 0x0000000203047825 */ /* 0x002fc800078e0004 */
[----:B0-----:R-:W-:-:S06]  /*09d0*/  IMAD.WIDE.U32 R4, R9, 0x10, R4 ;  /* 0x0000001009047825 */ /* 0x001fcc00078e0004 */
[----:B------:R-:W4:Y:S01]  /*09e0*/  LDG.E.128 R4, desc[UR4][R4.64] ;  /* 0x0000000404047981 */ /* 0x000f22000c1e1d00 */
[----:B--2---:R-:W-:-:S04]  /*09f0*/  IMAD.WIDE.U32 R2, R3, 0x2, R10 ;  /* 0x0000000203027825 */ /* 0x004fc800078e000a */
[----:B------:R-:W-:Y:S01]  /*0a00*/  IMAD.WIDE.U32 R2, R9, 0x10, R2 ;  /* 0x0000001009027825 */ /* 0x000fe200078e0002 */
[C---:B----4-:R-:W-:Y:S02]  /*0a10*/  PRMT R12, R4.reuse, 0x7632, R12 ;  /* 0x00007632040c7816 */ /* 0x050fe4000000000c */
[----:B---3--:R-:W-:Y:S02]  /*0a20*/  VIMNMX.S16x2 R8, PT, PT, R4, R0, !PT ;  /* 0x0000000004087248 */ /* 0x008fe40007fe0300 */
[C---:B------:R-:W-:Y:S02]  /*0a30*/  PRMT R13, R5.reuse, 0x7632, R13 ;  /* 0x00007632050d7816 */ /* 0x040fe4000000000d */
[----:B------:R-:W-:Y:S02]  /*0a40*/  PRMT R10, R5, 0x7610, R10 ;  /* 0x00007610050a7816 */ /* 0x000fe4000000000a */
[----:B------:R-:W-:Y:S02]  /*0a50*/  PRMT R4, R7, 0x7610, R4 ;  /* 0x0000761007047816 */ /* 0x000fe40000000004 */
[----:B------:R-:W-:-:S02]  /*0a60*/  PRMT R5, R0, 0x7632, R5 ;  /* 0x0000763200057816 */ /* 0x000fc40000000005 */
[C---:B------:R-:W-:Y:S02]  /*0a70*/  PRMT R14, R6.reuse, 0x7632, R14 ;  /* 0x00007632060e7816 */ /* 0x040fe4000000000e */
[----:B------:R-:W-:Y:S02]  /*0a80*/  PRMT R16, R6, 0x7610, R16 ;  /* 0x0000761006107816 */ /* 0x000fe40000000010 */
[-C--:B------:R-:W-:Y:S02]  /*0a90*/  VIMNMX.S16x2 R11, PT, PT, R4, R0.reuse, !PT ;  /* 0x00000000040b7248 */ /* 0x080fe40007fe0300 */
[----:B------:R-:W-:Y:S02]  /*0aa0*/  PRMT R15, R7, 0x7632, R15 ;  /* 0x00007632070f7816 */ /* 0x000fe4000000000f */
[----:B------:R-:W-:Y:S02]  /*0ab0*/  VIMNMX.S16x2 R4, PT, PT, R8, R5, PT ;  /* 0x0000000508047248 */ /* 0x000fe40003fe0300 */
[----:B------:R-:W-:-:S02]  /*0ac0*/  VIMNMX.S16x2 R6, PT, PT, R10, R0, !PT ;  /* 0x000000000a067248 */ /* 0x000fc40007fe0300 */
[-C--:B------:R-:W-:Y:S02]  /*0ad0*/  VIMNMX.S16x2 R7, PT, PT, R13, R0.reuse, !PT ;  /* 0x000000000d077248 */ /* 0x080fe40007fe0300 */
[-C--:B------:R-:W-:Y:S02]  /*0ae0*/  VIMNMX.S16x2 R8, PT, PT, R14, R0.reuse, !PT ;  /* 0x000000000e087248 */ /* 0x080fe40007fe0300 */
[-C--:B------:R-:W-:Y:S02]  /*0af0*/  VIMNMX.S16x2 R10, PT, PT, R16, R0.reuse, !PT ;  /* 0x00000000100a7248 */ /* 0x080fe40007fe0300 */
[C---:B------:R-:W-:Y:S02]  /*0b00*/  PRMT R13, R0.reuse, 0x7632, R13 ;  /* 0x00007632000d7816 */ /* 0x040fe4000000000d */
[----:B------:R-:W-:Y:S02]  /*0b10*/  PRMT R14, R0, 0x7632, R14 ;  /* 0x00007632000e7816 */ /* 0x000fe4000000000e */
[----:B------:R-:W-:-:S02]  /*0b20*/  VIMNMX.S16x2 R5, PT, PT, R12, R0, !PT ;  /* 0x000000000c057248 */ /* 0x000fc40007fe0300 */
[----:B------:R-:W-:Y:S02]  /*0b30*/  VIMNMX.S16x2 R12, PT, PT, R15, R0, !PT ;  /* 0x000000000f0c7248 */ /* 0x000fe40007fe0300 */
[----:B------:R-:W-:Y:S02]  /*0b40*/  VIMNMX.S16x2 R6, PT, PT, R6, R13, PT ;  /* 0x0000000d06067248 */ /* 0x000fe40003fe0300 */
[----:B------:R-:W-:Y:S02]  /*0b50*/  VIMNMX.S16x2 R10, PT, PT, R10, R14, PT ;  /* 0x0000000e0a0a7248 */ /* 0x000fe40003fe0300 */
[C---:B------:R-:W-:Y:S02]  /*0b60*/  PRMT R16, R0.reuse, 0x7632, R16 ;  /* 0x0000763200107816 */ /* 0x040fe40000000010 */
[C---:B------:R-:W-:Y:S02]  /*0b70*/  PRMT R13, R0.reuse, 0x7632, R13 ;  /* 0x00007632000d7816 */ /* 0x040fe4000000000d */
[----:B------:R-:W-:-:S02]  /*0b80*/  PRMT R14, R0, 0x7632, R14 ;  /* 0x00007632000e7816 */ /* 0x000fc4000000000e */
[C---:B------:R-:W-:Y:S02]  /*0b90*/  PRMT R15, R0.reuse, 0x7632, R15 ;  /* 0x00007632000f7816 */ /* 0x040fe4000000000f */
[----:B------:R-:W-:Y:S02]  /*0ba0*/  PRMT R0, R0, 0x7632, R0 ;  /* 0x0000763200007816 */ /* 0x000fe40000000000 */
[----:B------:R-:W-:Y:S02]  /*0bb0*/  VIMNMX.S16x2 R7, PT, PT, R7, R13, PT ;  /* 0x0000000d07077248 */ /* 0x000fe40003fe0300 */
[----:B------:R-:W-:Y:S02]  /*0bc0*/  VIMNMX.S16x2 R11, PT, PT, R11, R16, PT ;  /* 0x000000100b0b7248 */ /* 0x000fe40003fe0300 */
[----:B------:R-:W-:Y:S02]  /*0bd0*/  VIMNMX.S16x2 R8, PT, PT, R8, R14, PT ;  /* 0x0000000e08087248 */ /* 0x000fe40003fe0300 */
[----:B------:R-:W-:-:S02]  /*0be0*/  VIMNMX.S16x2 R12, PT, PT, R12, R15, PT ;  /* 0x0000000f0c0c7248 */ /* 0x000fc40003fe0300 */
[----:B------:R-:W-:Y:S02]  /*0bf0*/  VIMNMX.S16x2 R0, PT, PT, R5, R0, PT ;  /* 0x0000000005007248 */ /* 0x000fe40003fe0300 */
[----:B------:R-:W-:Y:S02]  /*0c00*/  PRMT R5, R6, 0x5410, R7 ;  /* 0x0000541006057816 */ /* 0x000fe40000000007 */
[----:B------:R-:W-:Y:S02]  /*0c10*/  PRMT R6, R10, 0x5410, R8 ;  /* 0x000054100a067816 */ /* 0x000fe40000000008 */
[----:B------:R-:W-:Y:S02]  /*0c20*/  PRMT R7, R11, 0x5410, R12 ;  /* 0x000054100b077816 */ /* 0x000fe4000000000c */
[----:B------:R-:W-:-:S05]  /*0c30*/  PRMT R4, R4, 0x5410, R0 ;  /* 0x0000541004047816 */ /* 0x000fca0000000000 */
[----:B------:R-:W-:Y:S01]  /*0c40*/  STG.E.128 desc[UR4][R2.64], R4 ;  /* 0x0000000402007986 */ /* 0x000fe2000c101d04 */
[----:B------:R-:W-:Y:S05]  /*0c50*/  EXIT ;  /* 0x000000000000794d */ /* 0x000fea0003800000 */
.L_x_18393:
        /* <DEDUP_REMOVED lines=10> */
.L_x_37166:


//--------------------- .text._ZN2at6native18elementwise_kernelILi128ELi4EZNS0_15gpu_kernel_implIZZZNS0_17clamp_kernel_cudaERNS_18TensorIteratorBaseERKN3c106ScalarES8_ENKUlvE_clEvENKUlvE2_clEvEUllE_EEvS4_RKT_EUliE_EEviT1_ --------------------------
	.section	.text._ZN2at6native18elementwise_kernelILi128ELi4EZNS0_15gpu_kernel_implIZZZNS0_17clamp_kernel_cudaERNS_18TensorIteratorBaseERKN3c106ScalarES8_ENKUlvE_clEvENKUlvE2_clEvEUllE_EEvS4_RKT_EUliE_EEviT1_,"ax",@progbits
	.align	128
        .global         _ZN2at6native18elementwise_kernelILi128ELi4EZNS0_15gpu_kernel_implIZZZNS0_17clamp_kernel_cudaERNS_18TensorIteratorBaseERKN3c106ScalarES8_ENKUlvE_clEvENKUlvE2_clEvEUllE_EEvS4_RKT_EUliE_EEviT1_
        .type           _ZN2at6native18elementwise_kernelILi128ELi4EZNS0_15gpu_kernel_implIZZZNS0_17clamp_kernel_cudaERNS_18TensorIteratorBaseERKN3c106ScalarES8_ENKUlvE_clEvENKUlvE2_clEvEUllE_EEvS4_RKT_EUliE_EEviT1_,@function
        .size           _ZN2at6native18elementwise_kernelILi128ELi4EZNS0_15gpu_kernel_implIZZZNS0_17clamp_kernel_cudaERNS_18TensorIteratorBaseERKN3c106ScalarES8_ENKUlvE_clEvENKUlvE2_clEvEUllE_EEvS4_RKT_EUliE_EEviT1_,(.L_x_37167 - _ZN2at6native18elementwise_kernelILi128ELi4EZNS0_15gpu_kernel_implIZZZNS0_17clamp_kernel_cudaERNS_18TensorIteratorBaseERKN3c106ScalarES8_ENKUlvE_clEvENKUlvE2_clEvEUllE_EEvS4_RKT_EUliE_EEviT1_)
        .other          _ZN2at6native18elementwise_kernelILi128ELi4EZNS0_15gpu_kernel_implIZZZNS0_17clamp_kernel_cudaERNS_18TensorIteratorBaseERKN3c106ScalarES8_ENKUlvE_clEvENKUlvE2_clEvEUllE_EEvS4_RKT_EUliE_EEviT1_,@"STO_CUDA_ENTRY STV_DEFAULT"
_ZN2at6native18elementwise_kernelILi128ELi4EZNS0_15gpu_kernel_implIZZZNS0_17clamp_kernel_cudaERNS_18TensorIteratorBaseERKN3c106ScalarES8_ENKUlvE_clEvENKUlvE2_clEvEUllE_EEvS4_RKT_EUliE_EEviT1_:
.text._ZN2at6native18elementwise_kernelILi128ELi4EZNS0_15gpu_kernel_implIZZZNS0_17clamp_kernel_cudaERNS_18TensorIteratorBaseERKN3c106ScalarES8_ENKUlvE_clEvENKUlvE2_clEvEUllE_EEvS4_RKT_EUliE_EEviT1_:
        /* <DEDUP_REMOVED lines=319> */
.L_x_18396:
        /* <DEDUP_REMOVED lines=17> */
.L_x_18400:
[----:B------:R0:W5:Y:S01]  /*1500*/  LDG.E.U8 R2, desc[UR36][R4.64] ;  /* 0x0000002404027981 */ /* 0x000162000c1e1100 */
[----:B------:R-:W-:Y:S01]  /*1510*/  IMAD.MOV.U32 R3, RZ, RZ, RZ ;  /* 0x000000ffff037224 */ /* 0x000fe200078e00ff */
[----:B------:R-:W-:Y:S06]  /*1520*/  BRA `(.L_x_18402) ;  /* 0x0000000c00407947 */ /* 0x000fec0003800000 */
.L_x_18399:
        /* <DEDUP_REMOVED lines=8> */
.L_x_18404:
[----:B------:R-:W2:Y:S02]  /*15b0*/  LDG.E R2, desc[UR36][R4.64] ;  /* 0x0000002404027981 */ /* 0x000ea4000c1e1900 */
[----:B--2---:R-:W-:Y:S01]  /*15c0*/  SHF.R.S32.HI R3, RZ, 0x1f, R2 ;  /* 0x0000001fff037819 */ /* 0x004fe20000011402 */
[----:B------:R-:W-:Y:S06]  /*15d0*/  BRA `(.L_x_18402) ;  /* 0x0000000c00147947 */ /* 0x000fec0003800000 */
.L_x_18403:
[----:B------:R-:W2:Y:S02]  /*15e0*/  LDG.E.S16 R2, desc[UR36][R4.64] ;  /* 0x0000002404027981 */ /* 0x000ea4000c1e1700 */
[----:B--2---:R-:W-:Y:S01]  /*15f0*/  SHF.R.S32.HI R3, RZ, 0x1f, R2 ;  /* 0x0000001fff037819 */ /* 0x004fe20000011402 */
[----:B------:R-:W-:Y:S06]  /*1600*/  BRA `(.L_x_18402) ;  /* 0x0000000c00087947 */ /* 0x000fec0003800000 */
.L_x_18398:
[----:B------:R-:W-:-:S09]  /*1610*/  UISETP.GT.AND UP0, UPT, UR4, 0x6, UPT ;  /* 0x000000060400788c */ /* 0x000fd2000bf04270 */
[----:B------:R-:W-:Y:S05]  /*1620*/  BRA.U UP0, `(.L_x_18405) ;  /* 0x00000001002c7547 */ /* 0x000fea000b800000 */
[----:B------:R-:W-:-:S09]  /*1630*/  UISETP.NE.AND UP0, UPT, UR4, 0x5, UPT ;  /* 0x000000050400788c */ /* 0x000fd2000bf05270 */
[----:B------:R-:W-:Y:S05]  /*1640*/  BRA.U !UP0, `(.L_x_18406) ;  /* 0x0000000108147547 */ /* 0x000fea000b800000 */
[----:B------:R-:W-:-:S09]  /*1650*/  UISETP.NE.AND UP0, UPT, UR4, 0x6, UPT ;  /* 0x000000060400788c */ /* 0x000fd2000bf05270 */
[----:B------:R-:W-:Y:S05]  /*1660*/  BRA.U UP0, `(.L_x_18401) ;  /* 0x00000009006c7547 */ /* 0x000fea000b800000 */
[----:B------:R-:W2:Y:S02]  /*1670*/  LDG.E R2, desc[UR36][R4.64] ;  /* 0x0000002404027981 */ /* 0x000ea4000c1e1900 */
[----:B--2---:R-:W0:Y:S01]  /*1680*/  F2I.S64.TRUNC R2, R2 ;  /* 0x0000000200027311 */ /* 0x004e22000020d900 */
[----:B------:R-:W-:Y:S05]  /*1690*/  BRA `(.L_x_18402) ;  /* 0x0000000800e47947 */ /* 0x000fea0003800000 */
.L_x_18406:
[----:B------:R-:W2:Y:S02]  /*16a0*/  LDG.E.U16 R4, desc[UR36][R4.64] ;  /* 0x0000002404047981 */ /* 0x000ea4000c1e1500 */
[----:B--2---:R-:W-:-:S06]  /*16b0*/  HADD2.F32 R2, -RZ, R4.H0_H0 ;  /* 0x20000004ff027230 */ /* 0x004fcc0000004100 */
[----:B------:R-:W0:Y:S01]  /*16c0*/  F2I.S64.TRUNC R2, R2 ;  /* 0x0000000200027311 */ /* 0x000e22000020d900 */
[----:B------:R-:W-:Y:S05]  /*16d0*/  BRA `(.L_x_18402) ;  /* 0x0000000800d47947 */ /* 0x000fea0003800000 */
.L_x_18405:
[----:B------:R-:W-:-:S09]  /*16e0*/  UISETP.NE.AND UP0, UPT, UR4, 0x7, UPT ;  /* 0x000000070400788c */ /* 0x000fd2000bf05270 */
[----:B------:R-:W-:Y:S05]  /*16f0*/  BRA.U !UP0, `(.L_x_18407) ;  /* 0x00000001082c7547 */ /* 0x000fea000b800000 */
[----:B------:R-:W-:-:S09]  /*1700*/  UISETP.NE.AND UP0, UPT, UR4, 0x8, UPT ;  /* 0x000000080400788c */ /* 0x000fd2000bf05270 */
[----:B------:R-:W-:Y:S05]  /*1710*/  BRA.U !UP0, `(.L_x_18408) ;  /* 0x0000000108147547 */ /* 0x000fea000b800000 */
[----:B------:R-:W-:-:S09]  /*1720*/  UISETP.NE.AND UP0, UPT, UR4, 0x9, UPT ;  /* 0x000000090400788c */ /* 0x000fd2000bf05270 */
[----:B------:R-:W-:Y:S05]  /*1730*/  BRA.U UP0, `(.L_x_18401) ;  /* 0x0000000900387547 */ /* 0x000fea000b800000 */
[----:B------:R-:W2:Y:S02]  /*1740*/  LDG.E R2, desc[UR36][R4.64] ;  /* 0x0000002404027981 */ /* 0x000ea4000c1e1900 */
[----:B--2---:R-:W0:Y:S01]  /*1750*/  F2I.S64.TRUNC R2, R2 ;  /* 0x0000000200027311 */ /* 0x004e22000020d900 */
[----:B------:R-:W-:Y:S05]  /*1760*/  BRA `(.L_x_18402) ;  /* 0x0000000800b07947 */ /* 0x000fea0003800000 */
.L_x_18408:
[----:B------:R-:W2:Y:S02]  /*1770*/  LDG.E.U16 R4, desc[UR36][R4.64] ;  /* 0x0000002404047981 */ /* 0x000ea4000c1e1500 */
[----:B--2---:R-:W-:-:S06]  /*1780*/  HADD2.F32 R2, -RZ, R4.H0_H0 ;  /* 0x20000004ff027230 */ /* 0x004fcc0000004100 */
[----:B------:R-:W0:Y:S01]  /*1790*/  F2I.S64.TRUNC R2, R2 ;  /* 0x0000000200027311 */ /* 0x000e22000020d900 */
[----:B------:R-:W-:Y:S05]  /*17a0*/  BRA `(.L_x_18402) ;  /* 0x0000000800a07947 */ /* 0x000fea0003800000 */
.L_x_18407:
[----:B------:R-:W2:Y:S02]  /*17b0*/  LDG.E.64 R2, desc[UR36][R4.64] ;  /* 0x0000002404027981 */ /* 0x000ea4000c1e1b00 */
[----:B--2---:R-:W0:Y:S01]  /*17c0*/  F2I.S64.F64.TRUNC R2, R2 ;  /* 0x0000000200027311 */ /* 0x004e22000030d900 */
[----:B------:R-:W-:Y:S05]  /*17d0*/  BRA `(.L_x_18402) ;  /* 0x0000000800947947 */ /* 0x000fea0003800000 */
.L_x_18397:
        /* <DEDUP_REMOVED lines=13> */
.L_x_18411:
[----:B------:R-:W2:Y:S02]  /*18b0*/  LDG.E.64 R2, desc[UR36][R4.64] ;  /* 0x0000002404027981 */ /* 0x000ea4000c1e1b00 */
[----:B--2---:R-:W0:Y:S01]  /*18c0*/  F2I.S64.F64.TRUNC R2, R2 ;  /* 0x0000000200027311 */ /* 0x004e22000030d900 */
[----:B------:R-:W-:Y:S05]  /*18d0*/  BRA `(.L_x_18402) ;  /* 0x0000000800547947 */ /* 0x000fea0003800000 */
.L_x_18410:
        /* <DEDUP_REMOVED lines=26> */
.L_x_18413:
        /* <DEDUP_REMOVED lines=13> */
.L_x_18412:
[----:B------:R-:W2:Y:S02]  /*1b50*/  LDG.E.U16 R2, desc[UR36][R4.64] ;  /* 0x0000002404027981 */ /* 0x000ea4000c1e1500 */
[----:B--2---:R-:W-:-:S06]  /*1b60*/  IMAD.U32 R2, R2, 0x10000, RZ ;  /* 0x0001000002027824 */ /* 0x004fcc00078e00ff */
[----:B------:R-:W0:Y:S01]  /*1b70*/  F2I.S64.TRUNC R2, R2 ;  /* 0x0000000200027311 */ /* 0x000e22000020d900 */
[----:B------:R-:W-:Y:S05]  /*1b80*/  BRA `(.L_x_18402) ;  /* 0x0000000400a87947 */ /* 0x000fea0003800000 */
.L_x_18409:
        /* <DEDUP_REMOVED lines=11> */
.L_x_18416:
        /* <DEDUP_REMOVED lines=21> */
.L_x_18420:
[----:B------:R-:W-:Y:S05]  /*1d90*/  BSYNC.RECONVERGENT B1 ;  /* 0x0000000000017941 */ /* 0x000fea0003800200 */
.L_x_18419:
[----:B------:R-:W-:Y:S01]  /*1da0*/  IMAD.SHL.U32 R0, R0, 0x100000, RZ ;  /* 0x0010000000007824 */ /* 0x000fe200078e00ff */
[----:B------:R-:W-:-:S04]  /*1db0*/  LEA R2, R2, 0x3b800000, 0x17 ;  /* 0x3b80000002027811 */ /* 0x000fc800078eb8ff */
[----:B------:R-:W-:-:S07]  /*1dc0*/  LOP3.LUT R2, R2, R0, R7, 0xfe, !PT ;  /* 0x0000000002027212 */ /* 0x000fce00078efe07 */
.L_x_18418:
[----:B------:R-:W-:Y:S05]  /*1dd0*/  BSYNC.RECONVERGENT B0 ;  /* 0x0000000000007941 */ /* 0x000fea0003800200 */
.L_x_18417:
[----:B------:R-:W1:Y:S01]  /*1de0*/  F2I.S64.TRUNC R2, R2 ;  /* 0x0000000200027311 */ /* 0x000e62000020d900 */
[----:B------:R-:W-:Y:S05]  /*1df0*/  BRA `(.L_x_18402) ;  /* 0x00000004000c7947 */ /* 0x000fea0003800000 */
.L_x_18415:
        /* <DEDUP_REMOVED lines=21> */
.L_x_18424:
[----:B------:R-:W-:Y:S05]  /*1f50*/  BSYNC.RECONVERGENT B1 ;  /* 0x0000000000017941 */ /* 0x000fea0003800200 */
.L_x_18423:
[----:B------:R-:W-:Y:S02]  /*1f60*/  SHF.L.U32 R0, R0, 0x15, RZ ;  /* 0x0000001500007819 */ /* 0x000fe400000006ff */
[----:B------:R-:W-:-:S04]  /*1f70*/  LEA R2, R2, 0x37800000, 0x17 ;  /* 0x3780000002027811 */ /* 0x000fc800078eb8ff */
[----:B------:R-:W-:-:S07]  /*1f80*/  LOP3.LUT R2, R2, R0, R7, 0xfe, !PT ;  /* 0x0000000002027212 */ /* 0x000fce00078efe07 */
.L_x_18422:
[----:B------:R-:W-:Y:S05]  /*1f90*/  BSYNC.RECONVERGENT B0 ;  /* 0x0000000000007941 */ /* 0x000fea0003800200 */
.L_x_18421:
[----:B------:R-:W2:Y:S01]  /*1fa0*/  F2I.S64.TRUNC R2, R2 ;  /* 0x0000000200027311 */ /* 0x000ea2000020d900 */
[----:B------:R-:W-:Y:S05]  /*1fb0*/  BRA `(.L_x_18402) ;  /* 0x00000000009c7947 */ /* 0x000fea0003800000 */
.L_x_18414:
[----:B------:R-:W-:-:S09]  /*1fc0*/  UISETP.NE.AND UP0, UPT, UR4, 0x1c, UPT ;  /* 0x0000001c0400788c */ /* 0x000fd2000bf05270 */
[----:B------:R-:W-:Y:S05]  /*1fd0*/  BRA.U !UP0, `(.L_x_18425) ;  /* 0x00000001088c7547 */ /* 0x000fea000b800000 */
[----:B------:R-:W-:-:S09]  /*1fe0*/  UISETP.NE.AND UP0, UPT, UR4, 0x1d, UPT ;  /* 0x0000001d0400788c */ /* 0x000fd2000bf05270 */
[----:B------:R-:W-:Y:S05]  /*1ff0*/  BRA.U !UP0, `(.L_x_18426) ;  /* 0x00000001087c7547 */ /* 0x000fea000b800000 */
[----:B------:R-:W-:-:S09]  /*2000*/  UISETP.NE.AND UP0, UPT, UR4, 0x2c, UPT ;  /* 0x0000002c0400788c */ /* 0x000fd2000bf05270 */
[----:B------:R-:W-:Y:S05]  /*2010*/  BRA.U !UP0, `(.L_x_18427) ;  /* 0x0000000108487547 */ /* 0x000fea000b800000 */
.L_x_18401:
        /* <DEDUP_REMOVED lines=16> */
.L_x_18428:
[----:B------:R-:W-:Y:S01]  /*2120*/  CS2R R2, SRZ ;  /* 0x0000000000027805 */ /* 0x000fe2000001ff00 */
[----:B------:R-:W-:Y:S06]  /*2130*/  BRA `(.L_x_18402) ;  /* 0x00000000003c7947 */ /* 0x000fec0003800000 */
.L_x_18427:
        /* <DEDUP_REMOVED lines=8> */
.L_x_18430:
[----:B------:R-:W-:Y:S05]  /*21c0*/  BSYNC.RECONVERGENT B0 ;  /* 0x0000000000007941 */ /* 0x000fea0003800200 */
.L_x_18429:
[----:B------:R-:W4:Y:S01]  /*21d0*/  F2I.S64.TRUNC R2, R2 ;  /* 0x0000000200027311 */ /* 0x000f22000020d900 */
[----:B------:R-:W-:Y:S05]  /*21e0*/  BRA `(.L_x_18402) ;  /* 0x0000000000107947 */ /* 0x000fea0003800000 */
.L_x_18426:
[----:B------:R0:W5:Y:S01]  /*21f0*/  LDG.E.64 R2, desc[UR36][R4.64] ;  /* 0x0000002404027981 */ /* 0x000162000c1e1b00 */
[----:B------:R-:W-:Y:S05]  /*2200*/  BRA `(.L_x_18402) ;  /* 0x0000000000087947 */ /* 0x000fea0003800000 */
.L_x_18425:
[----:B------:R3:W5:Y:S01]  /*2210*/  LDG.E R2, desc[UR36][R4.64] ;  /* 0x0000002404027981 */ /* 0x000762000c1e1900 */
[----:B------:R-:W-:-:S07]  /*2220*/  IMAD.MOV.U32 R3, RZ, RZ, RZ ;  /* 0x000000ffff037224 */ /* 0x000fce00078e00ff */
.L_x_18402:
[----:B------:R-:W0:Y:S01]  /*2230*/  LDCU.128 UR8, c[0x0][0x590] ;  /* 0x0000b200ff0877ac */ /* 0x000e220008000c00 */
[----:B------:R-:W3:Y:S01]  /*2240*/  LDCU.64 UR6, c[0x0][0x580] ;  /* 0x0000b000ff0677ac */ /* 0x000ee20008000a00 */
[----:B------:R-:W-:-:S04]  /*2250*/  UPRMT UR4, UR41, 0x9910, URZ ;  /* 0x0000991029047896 */ /* 0x000fc800080000ff */
[----:B------:R-:W-:Y:S01]  /*2260*/  UISETP.GT.AND UP0, UPT, UR4, 0x9, UPT ;  /* 0x000000090400788c */ /* 0x000fe2000bf04270 */
[----:B012-45:R-:W-:-:S04]  /*2270*/  ISETP.GT.U32.AND P0, PT, R2, UR8, PT ;  /* 0x0000000802007c0c */ /* 0x037fc8000bf04070 */
[----:B------:R-:W-:-:S04]  /*2280*/  ISETP.GT.AND.EX P0, PT, R3, UR9, PT, P0 ;  /* 0x0000000903007c0c */ /* 0x000fc8000bf04300 */
[----:B------:R-:W-:Y:S02]  /*2290*/  SEL R0, R2, UR8, P0 ;  /* 0x0000000802007c07 */ /* 0x000fe40008000000 */
[----:B---3--:R-:W-:Y:S02]  /*22a0*/  SEL R4, R3, UR9, P0 ;  /* 0x0000000903047c07 */ /* 0x008fe40008000000 */
[----:B------:R-:W-:Y:S02]  /*22b0*/  ISETP.LT.U32.AND P0, PT, R0, UR10, PT ;  /* 0x0000000a00007c0c */ /* 0x000fe4000bf01070 */
[----:B------:R-:W-:Y:S02]  /*22c0*/  IADD3 R2, P1, PT, R16, UR6, RZ ;  /* 0x0000000610027c10 */ /* 0x000fe4000ff3e0ff */
[----:B------:R-:W-:-:S03]  /*22d0*/  ISETP.LT.AND.EX P0, PT, R4, UR11, PT, P0 ;  /* 0x0000000b04007c0c */ /* 0x000fc6000bf01300 */
[----:B------:R-:W-:Y:S01]  /*22e0*/  IMAD.X R3, RZ, RZ, UR7, P1 ;  /* 0x00000007ff037e24 */ /* 0x000fe200088e06ff */
[----:B------:R-:W-:Y:S02]  /*22f0*/  SEL R7, R0, UR10, P0 ;  /* 0x0000000a00077c07 */ /* 0x000fe40008000000 */
        /* <DEDUP_REMOVED lines=13> */
.L_x_18434:
[----:B------:R3:W-:Y:S01]  /*23d0*/  STG.E.U8 desc[UR36][R2.64], R7 ;  /* 0x0000000702007986 */ /* 0x0007e2000c101124 */
[----:B------:R-:W-:Y:S05]  /*23e0*/  BRA `(.L_x_18436) ;  /* 0x0000000c003c7947 */ /* 0x000fea0003800000 */
.L_x_18433:
        /* <DEDUP_REMOVED lines=8> */
.L_x_18438:
[----:B------:R1:W-:Y:S01]  /*2470*/  STG.E desc[UR36][R2.64], R7 ;  /* 0x0000000702007986 */ /* 0x0003e2000c101924 */
[----:B------:R-:W-:Y:S05]  /*2480*/  BRA `(.L_x_18436) ;  /* 0x0000000c00147947 */ /* 0x000fea0003800000 */
.L_x_18437:
[----:B------:R2:W-:Y:S01]  /*2490*/  STG.E.U16 desc[UR36][R2.64], R7 ;  /* 0x0000000702007986 */ /* 0x0005e2000c101524 */
[----:B------:R-:W-:Y:S05]  /*24a0*/  BRA `(.L_x_18436) ;  /* 0x0000000c000c7947 */ /* 0x000fea0003800000 */
.L_x_18432:
        /* <DEDUP_REMOVED lines=9> */
.L_x_18440:
[----:B------:R-:W0:Y:S02]  /*2540*/  I2F.S64 R0, R4 ;  /* 0x0000000400007312 */ /* 0x000e240000301400 */
[----:B0-----:R-:W-:-:S05]  /*2550*/  F2FP.F16.F32.PACK_AB R0, RZ, R0 ;  /* 0x00000000ff00723e */ /* 0x001fca00000000ff */
[----:B------:R0:W-:Y:S01]  /*2560*/  STG.E.U16 desc[UR36][R2.64], R0 ;  /* 0x0000000002007986 */ /* 0x0001e2000c101524 */
[----:B------:R-:W-:Y:S05]  /*2570*/  BRA `(.L_x_18436) ;  /* 0x0000000800d87947 */ /* 0x000fea0003800000 */
.L_x_18439:
[----:B------:R-:W-:-:S09]  /*2580*/  UISETP.NE.AND UP0, UPT, UR4, 0x7, UPT ;  /* 0x000000070400788c */ /* 0x000fd2000bf05270 */
[----:B------:R-:W-:Y:S05]  /*2590*/  BRA.U !UP0, `(.L_x_18441) ;  /* 0x0000000108347547 */ /* 0x000fea000b800000 */
[----:B------:R-:W-:-:S09]  /*25a0*/  UISETP.NE.AND UP0, UPT, UR4, 0x8, UPT ;  /* 0x000000080400788c */ /* 0x000fd2000bf05270 */
[----:B------:R-:W-:Y:S05]  /*25b0*/  BRA.U !UP0, `(.L_x_18442) ;  /* 0x0000000108187547 */ /* 0x000fea000b800000 */
[----:B------:R-:W-:-:S09]  /*25c0*/  UISETP.NE.AND UP0, UPT, UR4, 0x9, UPT ;  /* 0x000000090400788c */ /* 0x000fd2000bf05270 */
[----:B------:R-:W-:Y:S05]  /*25d0*/  BRA.U UP0, `(.L_x_18435) ;  /* 0x00000009002c7547 */ /* 0x000fea000b800000 */
[----:B------:R-:W0:Y:S01]  /*25e0*/  I2F.S64 R6, R4 ;  /* 0x0000000400067312 */ /* 0x000e220000301400 */
[----:B------:R-:W-:-:S05]  /*25f0*/  MOV R7, RZ ;  /* 0x000000ff00077202 */ /* 0x000fca0000000f00 */
[----:B0-----:R0:W-:Y:S01]  /*2600*/  STG.E.64 desc[UR36][R2.64], R6 ;  /* 0x0000000602007986 */ /* 0x0011e2000c101b24 */
[----:B------:R-:W-:Y:S05]  /*2610*/  BRA `(.L_x_18436) ;  /* 0x0000000800b07947 */ /* 0x000fea0003800000 */
.L_x_18442:
[----:B------:R-:W0:Y:S02]  /*2620*/  I2F.S64 R4, R4 ;  /* 0x0000000400047312 */ /* 0x000e240000301400 */
[----:B0-----:R-:W-:-:S04]  /*2630*/  F2FP.F16.F32.PACK_AB R5, RZ, R4 ;  /* 0x00000004ff05723e */ /* 0x001fc800000000ff */
[----:B------:R-:W-:-:S05]  /*2640*/  PRMT R5, R5, 0x5410, RZ ;  /* 0x0000541005057816 */ /* 0x000fca00000000ff */
[----:B------:R0:W-:Y:S01]  /*2650*/  STG.E desc[UR36][R2.64], R5 ;  /* 0x0000000502007986 */ /* 0x0001e2000c101924 */
[----:B------:R-:W-:Y:S05]  /*2660*/  BRA `(.L_x_18436) ;  /* 0x00000008009c7947 */ /* 0x000fea0003800000 */
.L_x_18441:
[----:B------:R-:W0:Y:S02]  /*2670*/  I2F.F64.S64 R4, R4 ;  /* 0x0000000400047312 */ /* 0x000e240000301c00 */
[----:B0-----:R0:W-:Y:S01]  /*2680*/  STG.E.64 desc[UR36][R2.64], R4 ;  /* 0x0000000402007986 */ /* 0x0011e2000c101b24 */
[----:B------:R-:W-:Y:S05]  /*2690*/  BRA `(.L_x_18436) ;  /* 0x0000000800907947 */ /* 0x000fea0003800000 */
.L_x_18431:
        /* <DEDUP_REMOVED lines=13> */
.L_x_18445:
[----:B------:R-:W0:Y:S01]  /*2770*/  I2F.F64.S64 R4, R4 ;  /* 0x0000000400047312 */ /* 0x000e220000301c00 */
[----:B------:R-:W-:-:S05]  /*2780*/  CS2R R6, SRZ ;  /* 0x0000000000067805 */ /* 0x000fca000001ff00 */
[----:B0-----:R0:W-:Y:S01]  /*2790*/  STG.E.128 desc[UR36][R2.64], R4 ;  /* 0x0000000402007986 */ /* 0x0011e2000c101d24 */
[----:B------:R-:W-:Y:S05]  /*27a0*/  BRA `(.L_x_18436) ;  /* 0x00000008004c7947 */ /* 0x000fea0003800000 */
.L_x_18444:
        /* <DEDUP_REMOVED lines=19> */
.L_x_18449:
[----:B------:R-:W-:Y:S05]  /*28e0*/  BSYNC.RECONVERGENT B0 ;  /* 0x0000000000007941 */ /* 0x000fea0003800200 */
.L_x_18448:
[----:B------:R-:W-:-:S05]  /*28f0*/  LOP3.LUT R7, R0, 0x80, R7, 0xf8, !PT ;  /* 0x0000008000077812 */ /* 0x000fca00078ef807 */
[----:B------:R0:W-:Y:S01]  /*2900*/  STG.E.U8 desc[UR36][R2.64], R7 ;  /* 0x0000000702007986 */ /* 0x0001e2000c101124 */
[----:B------:R-:W-:Y:S05]  /*2910*/  BRA `(.L_x_18436) ;  /* 0x0000000400f07947 */ /* 0x000fea0003800000 */
.L_x_18447:
        /* <DEDUP_REMOVED lines=15> */
.L_x_18451:
[----:B------:R-:W-:Y:S05]  /*2a10*/  BSYNC.RECONVERGENT B0 ;  /* 0x0000000000007941 */ /* 0x000fea0003800200 */
.L_x_18450:
[----:B------:R-:W-:-:S05]  /*2a20*/  LOP3.LUT R7, R0, 0x80, R7, 0xf8, !PT ;  /* 0x0000008000077812 */ /* 0x000fca00078ef807 */
[----:B------:R0:W-:Y:S01]  /*2a30*/  STG.E.U8 desc[UR36][R2.64], R7 ;  /* 0x0000000702007986 */ /* 0x0001e2000c101124 */
[----:B------:R-:W-:Y:S05]  /*2a40*/  BRA `(.L_x_18436) ;  /* 0x0000000400a47947 */ /* 0x000fea0003800000 */
.L_x_18446:
[----:B------:R-:W0:Y:S02]  /*2a50*/  I2F.S64 R0, R4 ;  /* 0x0000000400007312 */ /* 0x000e240000301400 */
[----:B0-----:R-:W-:-:S05]  /*2a60*/  F2FP.BF16.F32.PACK_AB R0, RZ, R0 ;  /* 0x00000000ff00723e */ /* 0x001fca00000010ff */
[----:B------:R0:W-:Y:S01]  /*2a70*/  STG.E.U16 desc[UR36][R2.64], R0 ;  /* 0x0000000002007986 */ /* 0x0001e2000c101524 */
[----:B------:R-:W-:Y:S05]  /*2a80*/  BRA `(.L_x_18436) ;  /* 0x0000000400947947 */ /* 0x000fea0003800000 */
.L_x_18443:
        /* <DEDUP_REMOVED lines=10> */
.L_x_18454:
        /* <DEDUP_REMOVED lines=13> */
.L_x_18457:
[----:B------:R-:W-:-:S04]  /*2c00*/  SHF.R.U32.HI R0, RZ, 0x14, R5 ;  /* 0x00000014ff007819 */ /* 0x000fc80000011605 */
[----:B------:R-:W-:-:S04]  /*2c10*/  LOP3.LUT R0, R0, 0x1, RZ, 0xc0, !PT ;  /* 0x0000000100007812 */ /* 0x000fc800078ec0ff */
[----:B------:R-:W-:-:S04]  /*2c20*/  IADD3 R0, PT, PT, R5, 0x487ffff, R0 ;  /* 0x0487ffff05007810 */ /* 0x000fc80007ffe000 */
[----:B------:R-:W-:-:S04]  /*2c30*/  SHF.R.U32.HI R0, RZ, 0x14, R0 ;  /* 0x00000014ff007819 */ /* 0x000fc80000011600 */
[----:B------:R-:W-:-:S07]  /*2c40*/  LOP3.LUT R4, R0, 0xff, RZ, 0xc0, !PT ;  /* 0x000000ff00047812 */ /* 0x000fce00078ec0ff */
.L_x_18458:
[----:B------:R-:W-:-:S04]  /*2c50*/  SHF.R.U32.HI R5, RZ, 0x18, R5 ;  /* 0x00000018ff057819 */ /* 0x000fc80000011605 */
[----:B------:R-:W-:-:S04]  /*2c60*/  LOP3.LUT R4, R4, 0x80, R5, 0xf8, !PT ;  /* 0x0000008004047812 */ /* 0x000fc800078ef805 */
[----:B------:R-:W-:-:S07]  /*2c70*/  PRMT R0, R4, 0x7610, R0 ;  /* 0x0000761004007816 */ /* 0x000fce0000000000 */
.L_x_18456:
[----:B------:R-:W-:Y:S05]  /*2c80*/  BSYNC.RECONVERGENT B0 ;  /* 0x0000000000007941 */ /* 0x000fea0003800200 */
.L_x_18455:
[----:B------:R0:W-:Y:S01]  /*2c90*/  STG.E.U8 desc[UR36][R2.64], R0 ;  /* 0x0000000002007986 */ /* 0x0001e2000c101124 */
[----:B------:R-:W-:Y:S05]  /*2ca0*/  BRA `(.L_x_18436) ;  /* 0x00000004000c7947 */ /* 0x000fea0003800000 */
.L_x_18453:
[----:B------:R-:W0:Y:S01]  /*2cb0*/  I2F.S64 R5, R4 ;  /* 0x0000000400057312 */ /* 0x000e220000301400 */
[----:B------:R-:W-:Y:S01]  /*2cc0*/  BSSY.RECONVERGENT B0, `(.L_x_18459) ;  /* 0x0000014000007945 */ /* 0x000fe20003800200 */
[----:B------:R-:W-:Y:S01]  /*2cd0*/  HFMA2 R0, -RZ, RZ, 0, 7.62939453125e-06 ;  /* 0x00000080ff007431 */ /* 0x000fe200000001ff */
        /* <DEDUP_REMOVED lines=10> */
.L_x_18461:
[----:B------:R-:W-:-:S04]  /*2d80*/  SHF.R.U32.HI R0, RZ, 0x15, R5 ;  /* 0x00000015ff007819 */ /* 0x000fc80000011605 */
[----:B------:R-:W-:-:S04]  /*2d90*/  LOP3.LUT R0, R0, 0x1, RZ, 0xc0, !PT ;  /* 0x0000000100007812 */ /* 0x000fc800078ec0ff */
[----:B------:R-:W-:-:S04]  /*2da0*/  IADD3 R0, PT, PT, R5, 0x88fffff, R0 ;  /* 0x088fffff05007810 */ /* 0x000fc80007ffe000 */
[----:B------:R-:W-:-:S04]  /*2db0*/  SHF.R.U32.HI R0, RZ, 0x15, R0 ;  /* 0x00000015ff007819 */ /* 0x000fc80000011600 */
[----:B------:R-:W-:-:S07]  /*2dc0*/  LOP3.LUT R4, R0, 0xff, RZ, 0xc0, !PT ;  /* 0x000000ff00047812 */ /* 0x000fce00078ec0ff */
.L_x_18462:
[----:B------:R-:W-:-:S04]  /*2dd0*/  SHF.R.U32.HI R5, RZ, 0x18, R5 ;  /* 0x00000018ff057819 */ /* 0x000fc80000011605 */
[----:B------:R-:W-:-:S04]  /*2de0*/  LOP3.LUT R4, R4, 0x80, R5, 0xf8, !PT ;  /* 0x0000008004047812 */ /* 0x000fc800078ef805 */
[----:B------:R-:W-:-:S07]  /*2df0*/  PRMT R0, R4, 0x7610, R0 ;  /* 0x0000761004007816 */ /* 0x000fce0000000000 */
.L_x_18460:
[----:B------:R-:W-:Y:S05]  /*2e00*/  BSYNC.RECONVERGENT B0 ;  /* 0x0000000000007941 */ /* 0x000fea0003800200 */
.L_x_18459:
[----:B------:R0:W-:Y:S01]  /*2e10*/  STG.E.U8 desc[UR36][R2.64], R0 ;  /* 0x0000000002007986 */ /* 0x0001e2000c101124 */
[----:B------:R-:W-:Y:S05]  /*2e20*/  BRA `(.L_x_18436) ;  /* 0x0000000000ac7947 */ /* 0x000fea0003800000 */
.L_x_18452:
[----:B------:R-:W-:-:S09]  /*2e30*/  UISETP.NE.AND UP0, UPT, UR4, 0x1c, UPT ;  /* 0x0000001c0400788c */ /* 0x000fd2000bf05270 */
[----:B------:R-:W-:Y:S05]  /*2e40*/  BRA.U !UP0, `(.L_x_18463) ;  /* 0x0000000108a07547 */ /* 0x000fea000b800000 */
[----:B------:R-:W-:-:S09]  /*2e50*/  UISETP.NE.AND UP0, UPT, UR4, 0x1d, UPT ;  /* 0x0000001d0400788c */ /* 0x000fd2000bf05270 */
[----:B------:R-:W-:Y:S05]  /*2e60*/  BRA.U !UP0, `(.L_x_18464) ;  /* 0x0000000108907547 */ /* 0x000fea000b800000 */
[----:B------:R-:W-:-:S09]  /*2e70*/  UISETP.NE.AND UP0, UPT, UR4, 0x2c, UPT ;  /* 0x0000002c0400788c */ /* 0x000fd2000bf05270 */
[----:B------:R-:W-:Y:S05]  /*2e80*/  BRA.U !UP0, `(.L_x_18465) ;  /* 0x0000000108447547 */ /* 0x000fea000b800000 */
.L_x_18435:
        /* <DEDUP_REMOVED lines=16> */
.L_x_18466:
[----:B------:R-:W-:Y:S05]  /*2f90*/  BRA `(.L_x_18436) ;  /* 0x0000000000507947 */ /* 0x000fea0003800000 */
.L_x_18465:
        /* <DEDUP_REMOVED lines=13> */
[----:B------:R-:W-:-:S05]  /*3070*/  @!P0 IADD3 R4, PT, PT, R6, RZ, RZ ;  /* 0x000000ff06048210 */ /* 0x000fca0007ffe0ff */
[----:B------:R-:W-:-:S05]  /*3080*/  @P1 IMAD.MOV.U32 R5, RZ, RZ, R4 ;  /* 0x000000ffff051224 */ /* 0x000fca00078e0004 */
[----:B------:R0:W-:Y:S01]  /*3090*/  STG.E.U8 desc[UR36][R2.64], R5 ;  /* 0x0000000502007986 */ /* 0x0001e2000c101124 */
[----:B------:R-:W-:Y:S05]  /*30a0*/  BRA `(.L_x_18436) ;  /* 0x00000000000c7947 */ /* 0x000fea0003800000 */
.L_x_18464:
[----:B------:R0:W-:Y:S01]  /*30b0*/  STG.E.64 desc[UR36][R2.64], R4 ;  /* 0x0000000402007986 */ /* 0x0001e2000c101b24 */
[----:B------:R-:W-:Y:S05]  /*30c0*/  BRA `(.L_x_18436) ;  /* 0x0000000000047947 */ /* 0x000fea0003800000 */
.L_x_18463:
[----:B------:R0:W-:Y:S02]  /*30d0*/  STG.E desc[UR36][R2.64], R7 ;  /* 0x0000000702007986 */ /* 0x0001e4000c101924 */
.L_x_18436:
[----:B------:R-:W-:-:S07]  /*30e0*/  VIADD R17, R17, 0x80 ;  /* 0x0000008011117836 */ /* 0x000fce0000000000 */
.L_x_18395:
[----:B------:R-:W-:Y:S05]  /*30f0*/  BSYNC.RECONVERGENT B6 ;  /* 0x0000000000067941 */ /* 0x000fea0003800200 */
.L_x_18394:
        /* <DEDUP_REMOVED lines=307> */
.L_x_18469:
        /* <DEDUP_REMOVED lines=14> */
[----:B-1234-:R-:W2:Y:S02]  /*4510*/  LDG.E.S8 R2, desc[UR36][R4.64] ;  /* 0x0000002404027981 */ /* 0x01eea4000c1e1300 */
[----:B--2---:R-:W-:Y:S01]  /*4520*/  SHF.R.S32.HI R3, RZ, 0x1f, R2 ;  /* 0x0000001fff037819 */ /* 0x004fe20000011402 */
[----:B------:R-:W-:Y:S06]  /*4530*/  BRA `(.L_x_18475) ;  /* 0x0000000c004c7947 */ /* 0x000fec0003800000 */
.L_x_18473:
[----:B-1234-:R0:W5:Y:S01]  /*4540*/  LDG.E.U8 R2, desc[UR36][R4.64] ;  /* 0x0000002404027981 */ /* 0x01e162000c1e1100 */
[----:B------:R-:W-:Y:S01]  /*4550*/  IMAD.MOV.U32 R3, RZ, RZ, RZ ;  /* 0x000000ffff037224 */ /* 0x000fe200078e00ff */
[----:B------:R-:W-:Y:S06]  /*4560*/  BRA `(.L_x_18475) ;  /* 0x0000000c00407947 */ /* 0x000fec0003800000 */
.L_x_18472:
[----:B------:R-:W-:-:S09]  /*4570*/  UISETP.NE.AND UP0, UPT, UR4, 0x2, UPT ;  /* 0x000000020400788c */ /* 0x000fd2000bf05270 */
[----:B------:R-:W-:Y:S05]  /*4580*/  BRA.U !UP0, `(.L_x_18476) ;  /* 0x0000000108247547 */ /* 0x000fea000b800000 */
[----:B------:R-:W-:-:S09]  /*4590*/  UISETP.NE.AND UP0, UPT, UR4, 0x3, UPT ;  /* 0x000000030400788c */ /* 0x000fd2000bf05270 */
[----:B------:R-:W-:Y:S05]  /*45a0*/  BRA.U !UP0, `(.L_x_18477) ;  /* 0x0000000108107547 */ /* 0x000fea000b800000 */
[----:B------:R-:W-:-:S09]  /*45b0*/  UISETP.NE.AND UP0, UPT, UR4, 0x4, UPT ;  /* 0x000000040400788c */ /* 0x000fd2000bf05270 */
[----:B------:R-:W-:Y:S05]  /*45c0*/  BRA.U UP0, `(.L_x_18474) ;  /* 0x0000000900d07547 */ /* 0x000fea000b800000 */
[----:B-1234-:R1:W5:Y:S01]  /*45d0*/  LDG.E.64 R2, desc[UR36][R4.64] ;  /* 0x0000002404027981 */ /* 0x01e362000c1e1b00 */
[----:B------:R-:W-:Y:S05]  /*45e0*/  BRA `(.L_x_18475) ;  /* 0x0000000c00207947 */ /* 0x000fea0003800000 */
.L_x_18477:
[----:B-1234-:R-:W2:Y:S02]  /*45f0*/  LDG.E R2, desc[UR36][R4.64] ;  /* 0x0000002404027981 */ /* 0x01eea4000c1e1900 */
[----:B--2---:R-:W-:Y:S01]  /*4600*/  SHF.R.S32.HI R3, RZ, 0x1f, R2 ;  /* 0x0000001fff037819 */ /* 0x004fe20000011402 */
[----:B------:R-:W-:Y:S06]  /*4610*/  BRA `(.L_x_18475) ;  /* 0x0000000c00147947 */ /* 0x000fec0003800000 */
.L_x_18476:
[----:B-1234-:R-:W2:Y:S02]  /*4620*/  LDG.E.S16 R2, desc[UR36][R4.64] ;  /* 0x0000002404027981 */ /* 0x01eea4000c1e1700 */
[----:B--2---:R-:W-:Y:S01]  /*4630*/  SHF.R.S32.HI R3, RZ, 0x1f, R2 ;  /* 0x0000001fff037819 */ /* 0x004fe20000011402 */
[----:B------:R-:W-:Y:S06]  /*4640*/  BRA `(.L_x_18475) ;  /* 0x0000000c00087947 */ /* 0x000fec0003800000 */
.L_x_18471:
[----:B------:R-:W-:-:S09]  /*4650*/  UISETP.GT.AND UP0, UPT, UR4, 0x6, UPT ;  /* 0x000000060400788c */ /* 0x000fd2000bf04270 */
[----:B------:R-:W-:Y:S05]  /*4660*/  BRA.U UP0, `(.L_x_18478) ;  /* 0x00000001002c7547 */ /* 0x000fea000b800000 */
[----:B------:R-:W-:-:S09]  /*4670*/  UISETP.NE.AND UP0, UPT, UR4, 0x5, UPT ;  /* 0x000000050400788c */ /* 0x000fd2000bf05270 */
[----:B------:R-:W-:Y:S05]  /*4680*/  BRA.U !UP0, `(.L_x_18479) ;  /* 0x0000000108147547 */ /* 0x000fea000b800000 */
[----:B------:R-:W-:-:S09]  /*4690*/  UISETP.NE.AND UP0, UPT, UR4, 0x6, UPT ;  /* 0x000000060400788c */ /* 0x000fd2000bf05270 */
[----:B------:R-:W-:Y:S05]  /*46a0*/  BRA.U UP0, `(.L_x_18474) ;  /* 0x0000000900987547 */ /* 0x000fea000b800000 */
[----:B-1234-:R-:W2:Y:S02]  /*46b0*/  LDG.E R2, desc[UR36][R4.64] ;  /* 0x0000002404027981 */ /* 0x01eea4000c1e1900 */
[----:B--2---:R-:W0:Y:S01]  /*46c0*/  F2I.S64.TRUNC R2, R2 ;  /* 0x0000000200027311 */ /* 0x004e22000020d900 */
[----:B------:R-:W-:Y:S05]  /*46d0*/  BRA `(.L_x_18475) ;  /* 0x0000000800e47947 */ /* 0x000fea0003800000 */
.L_x_18479:
[----:B------:R-:W1:Y:S02]  /*46e0*/  LDG.E.U16 R4, desc[UR36][R4.64] ;  /* 0x0000002404047981 */ /* 0x000e64000c1e1500 */
[----:B-1234-:R-:W-:-:S06]  /*46f0*/  HADD2.F32 R2, -RZ, R4.H0_H0 ;  /* 0x20000004ff027230 */ /* 0x01efcc0000004100 */
[----:B------:R-:W0:Y:S01]  /*4700*/  F2I.S64.TRUNC R2, R2 ;  /* 0x0000000200027311 */ /* 0x000e22000020d900 */
[----:B------:R-:W-:Y:S05]  /*4710*/  BRA `(.L_x_18475) ;  /* 0x0000000800d47947 */ /* 0x000fea0003800000 */
.L_x_18478:
[----:B------:R-:W-:-:S09]  /*4720*/  UISETP.NE.AND UP0, UPT, UR4, 0x7, UPT ;  /* 0x000000070400788c */ /* 0x000fd2000bf05270 */
[----:B------:R-:W-:Y:S05]  /*4730*/  BRA.U !UP0, `(.L_x_18480) ;  /* 0x00000001082c7547 */ /* 0x000fea000b800000 */
[----:B------:R-:W-:-:S09]  /*4740*/  UISETP.NE.AND UP0, UPT, UR4, 0x8, UPT ;  /* 0x000000080400788c */ /* 0x000fd2000bf05270 */
[----:B------:R-:W-:Y:S05]  /*4750*/  BRA.U !UP0, `(.L_x_18481) ;  /* 0x0000000108147547 */ /* 0x000fea000b800000 */
[----:B------:R-:W-:-:S09]  /*4760*/  UISETP.NE.AND UP0, UPT, UR4, 0x9, UPT ;  /* 0x000000090400788c */ /* 0x000fd2000bf05270 */
[----:B------:R-:W-:Y:S05]  /*4770*/  BRA.U UP0, `(.L_x_18474) ;  /* 0x0000000900647547 */ /* 0x000fea000b800000 */
[----:B-1234-:R-:W2:Y:S02]  /*4780*/  LDG.E R2, desc[UR36][R4.64] ;  /* 0x0000002404027981 */ /* 0x01eea4000c1e1900 */
[----:B--2---:R-:W2:Y:S01]  /*4790*/  F2I.S64.TRUNC R2, R2 ;  /* 0x0000000200027311 */ /* 0x004ea2000020d900 */
[----:B------:R-:W-:Y:S05]  /*47a0*/  BRA `(.L_x_18475) ;  /* 0x0000000800b07947 */ /* 0x000fea0003800000 */
.L_x_18481:
[----:B------:R-:W1:Y:S02]  /*47b0*/  LDG.E.U16 R4, desc[UR36][R4.64] ;  /* 0x0000002404047981 */ /* 0x000e64000c1e1500 */
[----:B-1234-:R-:W-:-:S06]  /*47c0*/  HADD2.F32 R2, -RZ, R4.H0_H0 ;  /* 0x20000004ff027230 */ /* 0x01efcc0000004100 */
[----:B------:R-:W3:Y:S01]  /*47d0*/  F2I.S64.TRUNC R2, R2 ;  /* 0x0000000200027311 */ /* 0x000ee2000020d900 */
[----:B------:R-:W-:Y:S05]  /*47e0*/  BRA `(.L_x_18475) ;  /* 0x0000000800a07947 */ /* 0x000fea0003800000 */
.L_x_18480:
[----:B-1234-:R-:W2:Y:S02]  /*47f0*/  LDG.E.64 R2, desc[UR36][R4.64] ;  /* 0x0000002404027981 */ /* 0x01eea4000c1e1b00 */
[----:B--2---:R-:W4:Y:S01]  /*4800*/  F2I.S64.F64.TRUNC R2, R2 ;  /* 0x0000000200027311 */ /* 0x004f22000030d900 */
[----:B------:R-:W-:Y:S05]  /*4810*/  BRA `(.L_x_18475) ;  /* 0x0000000800947947 */ /* 0x000fea0003800000 */
.L_x_18470:
        /* <DEDUP_REMOVED lines=8> */
[----:B------:R-:W5:Y:S01]  /*48a0*/  LDG.E.U8 R4, desc[UR36][R4.64] ;  /* 0x0000002404047981 */ /* 0x000f62000c1e1100 */
[----:B-1234-:R-:W-:Y:S01]  /*48b0*/  IMAD.MOV.U32 R3, RZ, RZ, RZ ;  /* 0x000000ffff037224 */ /* 0x01efe200078e00ff */
[----:B-----5:R-:W-:-:S04]  /*48c0*/  ISETP.NE.AND P0, PT, R4, RZ, PT ;  /* 0x000000ff0400720c */ /* 0x020fc80003f05270 */
[----:B------:R-:W-:Y:S01]  /*48d0*/  SEL R2, RZ, 0x1, !P0 ;  /* 0x00000001ff027807 */ /* 0x000fe20004000000 */
[----:B------:R-:W-:Y:S08]  /*48e0*/  BRA `(.L_x_18475) ;  /* 0x0000000800607947 */ /* 0x000ff00003800000 */
.L_x_18484:
[----:B-1234-:R-:W2:Y:S02]  /*48f0*/  LDG.E.64 R2, desc[UR36][R4.64] ;  /* 0x0000002404027981 */ /* 0x01eea4000c1e1b00 */
[----:B--2---:R-:W0:Y:S01]  /*4900*/  F2I.S64.F64.TRUNC R2, R2 ;  /* 0x0000000200027311 */ /* 0x004e22000030d900 */
[----:B------:R-:W-:Y:S05]  /*4910*/  BRA `(.L_x_18475) ;  /* 0x0000000800547947 */ /* 0x000fea0003800000 */
.L_x_18483:
[----:B------:R-:W-:-:S09]  /*4920*/  UISETP.NE.AND UP0, UPT, UR4, 0xf, UPT ;  /* 0x0000000f0400788c */ /* 0x000fd2000bf05270 */
[----:B------:R-:W-:Y:S05]  /*4930*/  BRA.U !UP0, `(.L_x_18485) ;  /* 0x0000000108947547 */ /* 0x000fea000b800000 */
[----:B------:R-:W-:-:S09]  /*4940*/  UISETP.NE.AND UP0, UPT, UR4, 0x17, UPT ;  /* 0x000000170400788c */ /* 0x000fd2000bf05270 */
[----:B------:R-:W-:Y:S05]  /*4950*/  BRA.U !UP0, `(.L_x_18486) ;  /* 0x0000000108587547 */ /* 0x000fea000b800000 */
[----:B------:R-:W-:-:S09]  /*4960*/  UISETP.NE.AND UP0, UPT, UR4, 0x18, UPT ;  /* 0x000000180400788c */ /* 0x000fd2000bf05270 */
[----:B------:R-:W-:Y:S05]  /*4970*/  BRA.U UP0, `(.L_x_18474) ;  /* 0x0000000500e47547 */ /* 0x000fea000b800000 */
[----:B------:R-:W5:Y:S01]  /*4980*/  LDG.E.U8 R0, desc[UR36][R4.64] ;  /* 0x0000002404007981 */ /* 0x000f62000c1e1100 */
[----:B------:R-:W-:Y:S01]  /*4990*/  IMAD.MOV.U32 R6, RZ, RZ, 0x1f ;  /* 0x0000001fff067424 */ /* 0x000fe200078e00ff */
[----:B-----5:R-:W-:-:S04]  /*49a0*/  SHF.L.U32 R0, R0, 0x18, RZ ;  /* 0x0000001800007819 */ /* 0x020fc800000006ff */
[C---:B-1234-:R-:W-:Y:S02]  /*49b0*/  LOP3.LUT R2, R0.reuse, 0x7f000000, RZ, 0xc0, !PT ;  /* 0x7f00000000027812 */ /* 0x05efe400078ec0ff */
        /* <DEDUP_REMOVED lines=16> */
.L_x_18486:
[----:B-1234-:R-:W2:Y:S02]  /*4ac0*/  LDG.E.U8 R3, desc[UR36][R4.64] ;  /* 0x0000002404037981 */ /* 0x01eea4000c1e1100 */
        /* <DEDUP_REMOVED lines=12> */
.L_x_18485:
[----:B-1234-:R-:W2:Y:S02]  /*4b90*/  LDG.E.U16 R2, desc[UR36][R4.64] ;  /* 0x0000002404027981 */ /* 0x01eea4000c1e1500 */
[----:B--2---:R-:W-:-:S06]  /*4ba0*/  SHF.L.U32 R2, R2, 0x10, RZ ;  /* 0x0000001002027819 */ /* 0x004fcc00000006ff */
[----:B------:R-:W0:Y:S01]  /*4bb0*/  F2I.S64.TRUNC R2, R2 ;  /* 0x0000000200027311 */ /* 0x000e22000020d900 */
[----:B------:R-:W-:Y:S05]  /*4bc0*/  BRA `(.L_x_18475) ;  /* 0x0000000400a87947 */ /* 0x000fea0003800000 */
.L_x_18482:
        /* <DEDUP_REMOVED lines=8> */
[----:B-1234-:R0:W5:Y:S01]  /*4c50*/  LDG.E.U16 R2, desc[UR36][R4.64] ;  /* 0x0000002404027981 */ /* 0x01e162000c1e1500 */
[----:B------:R-:W-:Y:S01]  /*4c60*/  IMAD.MOV.U32 R3, RZ, RZ, RZ ;  /* 0x000000ffff037224 */ /* 0x000fe200078e00ff */
[----:B------:R-:W-:Y:S06]  /*4c70*/  BRA `(.L_x_18475) ;  /* 0x00000004007c7947 */ /* 0x000fec0003800000 */
.L_x_18489:
[----:B------:R-:W5:Y:S01]  /*4c80*/  LDG.E.U8 R4, desc[UR36][R4.64] ;  /* 0x0000002404047981 */ /* 0x000f62000c1e1100 */
[----:B------:R-:W-:Y:S01]  /*4c90*/  BSSY.RECONVERGENT B0, `(.L_x_18490) ;  /* 0x0000018000007945 */ /* 0x000fe20003800200 */
[----:B-1234-:R-:W-:Y:S01]  /*4ca0*/  IMAD.MOV.U32 R2, RZ, RZ, RZ ;  /* 0x000000ffff027224 */ /* 0x01efe200078e00ff */
[----:B-----5:R-:W-:-:S13]  /*4cb0*/  ISETP.NE.AND P0, PT, R4, RZ, PT ;  /* 0x000000ff0400720c */ /* 0x020fda0003f05270 */
        /* <DEDUP_REMOVED lines=17> */
.L_x_18493:
[----:B------:R-:W-:Y:S05]  /*4dd0*/  BSYNC.RECONVERGENT B1 ;  /* 0x0000000000017941 */ /* 0x000fea0003800200 */
.L_x_18492:
[----:B------:R-:W-:Y:S02]  /*4de0*/  SHF.L.U32 R0, R0, 0x14, RZ ;  /* 0x0000001400007819 */ /* 0x000fe400000006ff */
[----:B------:R-:W-:-:S04]  /*4df0*/  LEA R2, R2, 0x3b800000, 0x17 ;  /* 0x3b80000002027811 */ /* 0x000fc800078eb8ff */
[----:B------:R-:W-:-:S07]  /*4e00*/  LOP3.LUT R2, R2, R0, R7, 0xfe, !PT ;  /* 0x0000000002027212 */ /* 0x000fce00078efe07 */
.L_x_18491:
[----:B------:R-:W-:Y:S05]  /*4e10*/  BSYNC.RECONVERGENT B0 ;  /* 0x0000000000007941 */ /* 0x000fea0003800200 */
.L_x_18490:
[----:B------:R-:W0:Y:S01]  /*4e20*/  F2I.S64.TRUNC R2, R2 ;  /* 0x0000000200027311 */ /* 0x000e22000020d900 */
[----:B------:R-:W-:Y:S05]  /*4e30*/  BRA `(.L_x_18475) ;  /* 0x00000004000c7947 */ /* 0x000fea0003800000 */
.L_x_18488:
[----:B------:R-:W5:Y:S01]  /*4e40*/  LDG.E.U8 R4, desc[UR36][R4.64] ;  /* 0x0000002404047981 */ /* 0x000f62000c1e1100 */
[----:B------:R-:W-:Y:S01]  /*4e50*/  BSSY.RECONVERGENT B0, `(.L_x_18494) ;  /* 0x0000018000007945 */ /* 0x000fe20003800200 */
[----:B-1234-:R-:W-:Y:S01]  /*4e60*/  IMAD.MOV.U32 R2, RZ, RZ, RZ ;  /* 0x000000ffff027224 */ /* 0x01efe200078e00ff */
[----:B-----5:R-:W-:-:S13]  /*4e70*/  ISETP.NE.AND P0, PT, R4, RZ, PT ;  /* 0x000000ff0400720c */ /* 0x020fda0003f05270 */
        /* <DEDUP_REMOVED lines=17> */
.L_x_18497:
[----:B------:R-:W-:Y:S05]  /*4f90*/  BSYNC.RECONVERGENT B1 ;  /* 0x0000000000017941 */ /* 0x000fea0003800200 */
.L_x_18496:
[----:B------:R-:W-:Y:S01]  /*4fa0*/  IMAD.SHL.U32 R0, R0, 0x200000, RZ ;  /* 0x0020000000007824 */ /* 0x000fe200078e00ff */
[----:B------:R-:W-:-:S04]  /*4fb0*/  LEA R2, R2, 0x37800000, 0x17 ;  /* 0x3780000002027811 */ /* 0x000fc800078eb8ff */
[----:B------:R-:W-:-:S07]  /*4fc0*/  LOP3.LUT R2, R2, R0, R7, 0xfe, !PT ;  /* 0x0000000002027212 */ /* 0x000fce00078efe07 */
.L_x_18495:
[----:B------:R-:W-:Y:S05]  /*4fd0*/  BSYNC.RECONVERGENT B0 ;  /* 0x0000000000007941 */ /* 0x000fea0003800200 */
.L_x_18494:
[----:B------:R-:W0:Y:S01]  /*4fe0*/  F2I.S64.TRUNC R2, R2 ;  /* 0x0000000200027311 */ /* 0x000e22000020d900 */
[----:B------:R-:W-:Y:S05]  /*4ff0*/  BRA `(.L_x_18475) ;  /* 0x00000000009c7947 */ /* 0x000fea0003800000 */
.L_x_18487:
[----:B------:R-:W-:-:S09]  /*5000*/  UISETP.NE.AND UP0, UPT, UR4, 0x1c, UPT ;  /* 0x0000001c0400788c */ /* 0x000fd2000bf05270 */
[----:B------:R-:W-:Y:S05]  /*5010*/  BRA.U !UP0, `(.L_x_18498) ;  /* 0x00000001088c7547 */ /* 0x000fea000b800000 */
[----:B------:R-:W-:-:S09]  /*5020*/  UISETP.NE.AND UP0, UPT, UR4, 0x1d, UPT ;  /* 0x0000001d0400788c */ /* 0x000fd2000bf05270 */
[----:B------:R-:W-:Y:S05]  /*5030*/  BRA.U !UP0, `(.L_x_18499) ;  /* 0x00000001087c7547 */ /* 0x000fea000b800000 */
[----:B------:R-:W-:-:S09]  /*5040*/  UISETP.NE.AND UP0, UPT, UR4, 0x2c, UPT ;  /* 0x0000002c0400788c */ /* 0x000fd2000bf05270 */
[----:B------:R-:W-:Y:S05]  /*5050*/  BRA.U UP0, `(.L_x_18474) ;  /* 0x00000001002c7547 */ /* 0x000fea000b800000 */
[----:B------:R-:W5:Y:S01]  /*5060*/  LDG.E.U8 R4, desc[UR36][R4.64] ;  /* 0x0000002404047981 */ /* 0x000f62000c1e1100 */
[----:B------:R-:W-:Y:S01]  /*5070*/  BSSY.RECONVERGENT B0, `(.L_x_18500) ;  /* 0x0000007000007945 */ /* 0x000fe20003800200 */
[----:B-1234-:R-:W-:Y:S01]  /*5080*/  HFMA2 R2, -RZ, RZ, 3.814697265625e-06, 0 ;  /* 0x00400000ff027431 */ /* 0x01efe200000001ff */
[----:B-----5:R-:W-:-:S13]  /*5090*/  ISETP.NE.AND P0, PT, R4, RZ, PT ;  /* 0x000000ff0400720c */ /* 0x020fda0003f05270 */
[----:B------:R-:W-:Y:S05]  /*50a0*/  @!P0 BRA `(.L_x_18501) ;  /* 0x00000000000c8947 */ /* 0x000fea0003800000 */
[----:B------:R-:W-:-:S13]  /*50b0*/  ISETP.NE.AND P0, PT, R4, 0xff, PT ;  /* 0x000000ff0400780c */ /* 0x000fda0003f05270 */
[----:B------:R-:W-:Y:S02]  /*50c0*/  @!P0 IMAD.MOV.U32 R2, RZ, RZ, 0x7f800001 ;  /* 0x7f800001ff028424 */ /* 0x000fe400078e00ff */
[----:B------:R-:W-:-:S07]  /*50d0*/  @P0 IMAD.SHL.U32 R2, R4, 0x800000, RZ ;  /* 0x0080000004020824 */ /* 0x000fce00078e00ff */
.L_x_18501:
[----:B------:R-:W-:Y:S05]  /*50e0*/  BSYNC.RECONVERGENT B0 ;  /* 0x0000000000007941 */ /* 0x000fea0003800200 */
.L_x_18500:
[----:B------:R-:W0:Y:S01]  /*50f0*/  F2I.S64.TRUNC R2, R2 ;  /* 0x0000000200027311 */ /* 0x000e22000020d900 */
[----:B------:R-:W-:Y:S05]  /*5100*/  BRA `(.L_x_18475) ;  /* 0x0000000000587947 */ /* 0x000fea0003800000 */
.L_x_18474:
[----:B-1234-:R-:W-:Y:S01]  /*5110*/  MOV R2, 0x1c0 ;  /* 0x000001c000027802 */ /* 0x01efe20000000f00 */
        /* <DEDUP_REMOVED lines=15> */
.L_x_18502:
[----:B------:R-:W-:Y:S01]  /*5210*/  CS2R R2, SRZ ;  /* 0x0000000000027805 */ /* 0x000fe2000001ff00 */
[----:B------:R-:W-:Y:S06]  /*5220*/  BRA `(.L_x_18475) ;  /* 0x0000000000107947 */ /* 0x000fec0003800000 */
.L_x_18499:
[----:B-1234-:R0:W5:Y:S01]  /*5230*/  LDG.E.64 R2, desc[UR36][R4.64] ;  /* 0x0000002404027981 */ /* 0x01e162000c1e1b00 */
[----:B------:R-:W-:Y:S05]  /*5240*/  BRA `(.L_x_18475) ;  /* 0x0000000000087947 */ /* 0x000fea0003800000 */
.L_x_18498:
[----:B-1234-:R0:W5:Y:S01]  /*5250*/  LDG.E R2, desc[UR36][R4.64] ;  /* 0x0000002404027981 */ /* 0x01e162000c1e1900 */
[----:B------:R-:W-:-:S07]  /*5260*/  MOV R3, RZ ;  /* 0x000000ff00037202 */ /* 0x000fce0000000f00 */
.L_x_18475:
[----:B------:R-:W0:Y:S01]  /*5270*/  LDCU.128 UR8, c[0x0][0x590] ;  /* 0x0000b200ff0877ac */ /* 0x000e220008000c00 */
[----:B------:R-:W1:Y:S01]  /*5280*/  LDCU.64 UR6, c[0x0][0x580] ;  /* 0x0000b000ff0677ac */ /* 0x000e620008000a00 */
[----:B------:R-:W-:-:S04]  /*5290*/  UPRMT UR4, UR41, 0x9910, URZ ;  /* 0x0000991029047896 */ /* 0x000fc800080000ff */
[----:B------:R-:W-:Y:S01]  /*52a0*/  UISETP.GT.AND UP0, UPT, UR4, 0x9, UPT ;  /* 0x000000090400788c */ /* 0x000fe2000bf04270 */
[----:B0-2345:R-:W-:-:S04]  /*52b0*/  ISETP.GT.U32.AND P0, PT, R2, UR8, PT ;  /* 0x0000000802007c0c */ /* 0x03dfc8000bf04070 */
[----:B------:R-:W-:-:S04]  /*52c0*/  ISETP.GT.AND.EX P0, PT, R3, UR9, PT, P0 ;  /* 0x0000000903007c0c */ /* 0x000fc8000bf04300 */
[----:B------:R-:W-:Y:S02]  /*52d0*/  SEL R0, R2, UR8, P0 ;  /* 0x0000000802007c07 */ /* 0x000fe40008000000 */
[----:B-1----:R-:W-:Y:S02]  /*52e0*/  SEL R4, R3, UR9, P0 ;  /* 0x0000000903047c07 */ /* 0x002fe40008000000 */
        /* <DEDUP_REMOVED lines=18> */
.L_x_18506:
[----:B------:R0:W-:Y:S01]  /*5410*/  STG.E.U8 desc[UR36][R2.64], R7 ;  /* 0x0000000702007986 */ /* 0x0001e2000c101124 */
[----:B------:R-:W-:Y:S05]  /*5420*/  BRA `(.L_x_18508) ;  /* 0x0000000c00387947 */ /* 0x000fea0003800000 */
.L_x_18505:
        /* <DEDUP_REMOVED lines=8> */
.L_x_18510:
[----:B------:R0:W-:Y:S01]  /*54b0*/  STG.E desc[UR36][R2.64], R7 ;  /* 0x0000000702007986 */ /* 0x0001e2000c101924 */
[----:B------:R-:W-:Y:S05]  /*54c0*/  BRA `(.L_x_18508) ;  /* 0x0000000c00107947 */ /* 0x000fea0003800000 */
.L_x_18509:
[----:B------:R0:W-:Y:S01]  /*54d0*/  STG.E.U16 desc[UR36][R2.64], R7 ;  /* 0x0000000702007986 */ /* 0x0001e2000c101524 */
[----:B------:R-:W-:Y:S05]  /*54e0*/  BRA `(.L_x_18508) ;  /* 0x0000000c00087947 */ /* 0x000fea0003800000 */
.L_x_18504:
        /* <DEDUP_REMOVED lines=9> */
.L_x_18512:
[----:B------:R-:W0:Y:S02]  /*5580*/  I2F.S64 R0, R4 ;  /* 0x0000000400007312 */ /* 0x000e240000301400 */
[----:B0-----:R-:W-:-:S05]  /*5590*/  F2FP.F16.F32.PACK_AB R0, RZ, R0 ;  /* 0x00000000ff00723e */ /* 0x001fca00000000ff */
[----:B------:R0:W-:Y:S01]  /*55a0*/  STG.E.U16 desc[UR36][R2.64], R0 ;  /* 0x0000000002007986 */ /* 0x0001e2000c101524 */
[----:B------:R-:W-:Y:S05]  /*55b0*/  BRA `(.L_x_18508) ;  /* 0x0000000800d47947 */ /* 0x000fea0003800000 */
.L_x_18511:
        /* <DEDUP_REMOVED lines=10> */
.L_x_18514:
[----:B------:R-:W0:Y:S02]  /*5660*/  I2F.S64 R4, R4 ;  /* 0x0000000400047312 */ /* 0x000e240000301400 */
[----:B0-----:R-:W-:-:S04]  /*5670*/  F2FP.F16.F32.PACK_AB R5, RZ, R4 ;  /* 0x00000004ff05723e */ /* 0x001fc800000000ff */
[----:B------:R-:W-:-:S05]  /*5680*/  PRMT R5, R5, 0x5410, RZ ;  /* 0x0000541005057816 */ /* 0x000fca00000000ff */
[----:B------:R0:W-:Y:S01]  /*5690*/  STG.E desc[UR36][R2.64], R5 ;  /* 0x0000000502007986 */ /* 0x0001e2000c101924 */
[----:B------:R-:W-:Y:S05]  /*56a0*/  BRA `(.L_x_18508) ;  /* 0x0000000800987947 */ /* 0x000fea0003800000 */
.L_x_18513:
[----:B------:R-:W0:Y:S02]  /*56b0*/  I2F.F64.S64 R4, R4 ;  /* 0x0000000400047312 */ /* 0x000e240000301c00 */
[----:B0-----:R0:W-:Y:S01]  /*56c0*/  STG.E.64 desc[UR36][R2.64], R4 ;  /* 0x0000000402007986 */ /* 0x0011e2000c101b24 */
[----:B------:R-:W-:Y:S05]  /*56d0*/  BRA `(.L_x_18508) ;  /* 0x00000008008c7947 */ /* 0x000fea0003800000 */
.L_x_18503:
        /* <DEDUP_REMOVED lines=12> */
.L_x_18518:
        /* <DEDUP_REMOVED lines=18> */
.L_x_18521:
[----:B------:R-:W-:-:S04]  /*58c0*/  SHF.R.U32.HI R5, RZ, 0x18, R5 ;  /* 0x00000018ff057819 */ /* 0x000fc80000011605 */
[----:B------:R-:W-:-:S07]  /*58d0*/  LOP3.LUT R0, R0, 0x80, R5, 0xf8, !PT ;  /* 0x0000008000007812 */ /* 0x000fce00078ef805 */
.L_x_18520:
[----:B------:R-:W-:Y:S05]  /*58e0*/  BSYNC.RECONVERGENT B0 ;  /* 0x0000000000007941 */ /* 0x000fea0003800200 */
.L_x_18519:
[----:B------:R0:W-:Y:S01]  /*58f0*/  STG.E.U8 desc[UR36][R2.64], R0 ;  /* 0x0000000002007986 */ /* 0x0001e2000c101124 */
[----:B------:R-:W-:Y:S05]  /*5900*/  BRA `(.L_x_18508) ;  /* 0x0000000800007947 */ /* 0x000fea0003800000 */
.L_x_18517:
        /* <DEDUP_REMOVED lines=18> */
.L_x_18524:
[----:B------:R-:W-:-:S04]  /*5a30*/  SHF.R.U32.HI R5, RZ, 0x18, R5 ;  /* 0x00000018ff057819 */ /* 0x000fc80000011605 */
[----:B------:R-:W-:-:S07]  /*5a40*/  LOP3.LUT R0, R0, 0x80, R5, 0xf8, !PT ;  /* 0x0000008000007812 */ /* 0x000fce00078ef805 */
.L_x_18523:
[----:B------:R-:W-:Y:S05]  /*5a50*/  BSYNC.RECONVERGENT B0 ;  /* 0x0000000000007941 */ /* 0x000fea0003800200 */
.L_x_18522:
[----:B------:R0:W-:Y:S01]  /*5a60*/  STG.E.U8 desc[UR36][R2.64], R0 ;  /* 0x0000000002007986 */ /* 0x0001e2000c101124 */
[----:B------:R-:W-:Y:S05]  /*5a70*/  BRA `(.L_x_18508) ;  /* 0x0000000400a47947 */ /* 0x000fea0003800000 */
.L_x_18516:
        /* <DEDUP_REMOVED lines=23> */
.L_x_18526:
[----:B------:R0:W-:Y:S01]  /*5bf0*/  STG.E.64 desc[UR36][R2.64], R4 ;  /* 0x0000000402007986 */ /* 0x0001e2000c101b24 */
[----:B------:R-:W-:Y:S05]  /*5c00*/  BRA `(.L_x_18508) ;  /* 0x0000000400407947 */ /* 0x000fea0003800000 */
.L_x_18525:
[----:B------:R0:W-:Y:S01]  /*5c10*/  STG.E desc[UR36][R2.64], R7 ;  /* 0x0000000702007986 */ /* 0x0001e2000c101924 */
[----:B------:R-:W-:Y:S05]  /*5c20*/  BRA `(.L_x_18508) ;  /* 0x0000000400387947 */ /* 0x000fea0003800000 */
.L_x_18515:
        /* <DEDUP_REMOVED lines=11> */
.L_x_18528:
[----:B------:R-:W0:Y:S01]  /*5ce0*/  I2F.F64.S64 R4, R4 ;  /* 0x0000000400047312 */ /* 0x000e220000301c00 */
[----:B------:R-:W-:-:S05]  /*5cf0*/  CS2R R6, SRZ ;  /* 0x0000000000067805 */ /* 0x000fca000001ff00 */
[----:B0-----:R4:W-:Y:S01]  /*5d00*/  STG.E.128 desc[UR36][R2.64], R4 ;  /* 0x0000000402007986 */ /* 0x0019e2000c101d24 */
[----:B------:R-:W-:Y:S05]  /*5d10*/  BRA `(.L_x_18508) ;  /* 0x0000000000fc7947 */ /* 0x000fea0003800000 */
.L_x_18527:
[----:B------:R-:W-:-:S09]  /*5d20*/  UISETP.NE.AND UP0, UPT, UR4, 0xf, UPT ;  /* 0x0000000f0400788c */ /* 0x000fd2000bf05270 */
[----:B------:R-:W-:Y:S05]  /*5d30*/  BRA.U !UP0, `(.L_x_18529) ;  /* 0x0000000108e87547 */ /* 0x000fea000b800000 */
[----:B------:R-:W-:-:S09]  /*5d40*/  UISETP.NE.AND UP0, UPT, UR4, 0x17, UPT ;  /* 0x000000170400788c */ /* 0x000fd2000bf05270 */
[----:B------:R-:W-:Y:S05]  /*5d50*/  BRA.U !UP0, `(.L_x_18530) ;  /* 0x0000000108907547 */ /* 0x000fea000b800000 */
[----:B------:R-:W-:-:S09]  /*5d60*/  UISETP.NE.AND UP0, UPT, UR4, 0x18, UPT ;  /* 0x000000180400788c */ /* 0x000fd2000bf05270 */
[----:B------:R-:W-:Y:S05]  /*5d70*/  BRA.U !UP0, `(.L_x_18531) ;  /* 0x0000000108447547 */ /* 0x000fea000b800000 */
.L_x_18507:
        /* <DEDUP_REMOVED lines=16> */
.L_x_18532:
[----:B------:R-:W-:Y:S05]  /*5e80*/  BRA `(.L_x_18508) ;  /* 0x0000000000a07947 */ /* 0x000fea0003800000 */
.L_x_18531:
        /* <DEDUP_REMOVED lines=13> */
.L_x_18534:
[----:B------:R-:W-:Y:S05]  /*5f60*/  BSYNC.RECONVERGENT B0 ;  /* 0x0000000000007941 */ /* 0x000fea0003800200 */
.L_x_18533:
[----:B------:R-:W-:-:S05]  /*5f70*/  LOP3.LUT R7, R0, 0x80, R7, 0xf8, !PT ;  /* 0x0000008000077812 */ /* 0x000fca00078ef807 */
[----:B------:R2:W-:Y:S01]  /*5f80*/  STG.E.U8 desc[UR36][R2.64], R7 ;  /* 0x0000000702007986 */ /* 0x0005e2000c101124 */
[----:B------:R-:W-:Y:S05]  /*5f90*/  BRA `(.L_x_18508) ;  /* 0x00000000005c7947 */ /* 0x000fea0003800000 */
.L_x_18530:
        /* <DEDUP_REMOVED lines=12> */
.L_x_18536:
[----:B------:R-:W-:Y:S01]  /*6060*/  IMAD.MOV.U32 R0, RZ, RZ, 0x7f ;  /* 0x0000007fff007424 */ /* 0x000fe200078e00ff */
[----:B------:R-:W-:-:S04]  /*6070*/  ISETP.GT.U32.AND P0, PT, R6, 0x7f800000, PT ;  /* 0x7f8000000600780c */ /* 0x000fc80003f04070 */
[----:B------:R-:W-:-:S09]  /*6080*/  SEL R0, R0, 0x7c, P0 ;  /* 0x0000007c00007807 */ /* 0x000fd20000000000 */
.L_x_18537:
[----:B------:R-:W-:Y:S05]  /*6090*/  BSYNC.RECONVERGENT B0 ;  /* 0x0000000000007941 */ /* 0x000fea0003800200 */
.L_x_18535:
[----:B------:R-:W-:-:S04]  /*60a0*/  SHF.R.U32.HI R5, RZ, 0x18, R5 ;  /* 0x00000018ff057819 */ /* 0x000fc80000011605 */
[----:B------:R-:W-:-:S05]  /*60b0*/  LOP3.LUT R5, R0, 0x80, R5, 0xf8, !PT ;  /* 0x0000008000057812 */ /* 0x000fca00078ef805 */
[----:B------:R1:W-:Y:S01]  /*60c0*/  STG.E.U8 desc[UR36][R2.64], R5 ;  /* 0x0000000502007986 */ /* 0x0003e2000c101124 */
[----:B------:R-:W-:Y:S05]  /*60d0*/  BRA `(.L_x_18508) ;  /* 0x00000000000c7947 */ /* 0x000fea0003800000 */
.L_x_18529:
[----:B------:R-:W0:Y:S02]  /*60e0*/  I2F.S64 R0, R4 ;  /* 0x0000000400007312 */ /* 0x000e240000301400 */
[----:B0-----:R-:W-:-:S05]  /*60f0*/  F2FP.BF16.F32.PACK_AB R0, RZ, R0 ;  /* 0x00000000ff00723e */ /* 0x001fca00000010ff */
[----:B------:R0:W-:Y:S02]  /*6100*/  STG.E.U16 desc[UR36][R2.64], R0 ;  /* 0x0000000002007986 */ /* 0x0001e4000c101524 */
.L_x_18508:
[----:B------:R-:W-:-:S07]  /*6110*/  VIADD R17, R17, 0x80 ;  /* 0x0000008011117836 */ /* 0x000fce0000000000 */
.L_x_18468:
[----:B------:R-:W-:Y:S05]  /*6120*/  BSYNC.RECONVERGENT B6 ;  /* 0x0000000000067941 */ /* 0x000fea0003800200 */
.L_x_18467:
        /* <DEDUP_REMOVED lines=307> */
.L_x_18540:
[----:B------:R-:W4:Y:S01]  /*7460*/  LDCU.64 UR6, c[0x0][0x588] ;  /* 0x0000b100ff0677ac */ /* 0x000f220008000a00 */
[----:B------:R-:W-:-:S04]  /*7470*/  UPRMT UR4, UR42, 0x9910, URZ ;  /* 0x000099102a047896 */ /* 0x000fc800080000ff */
[----:B------:R-:W-:Y:S01]  /*7480*/  UISETP.GT.AND UP0, UPT, UR4, 0x9, UPT ;  /* 0x000000090400788c */ /* 0x000fe2000bf04270 */
[----:B----4-:R-:W-:-:S05]  /*7490*/  IADD3 R4, P0, PT, R0, UR6, RZ ;  /* 0x0000000600047c10 */ /* 0x010fca000ff1e0ff */
[----:B-1-3--:R-:W-:-:S03]  /*74a0*/  IMAD.X R5, RZ, RZ, UR7, P0 ;  /* 0x00000007ff057e24 */ /* 0x00afc600080e06ff */
        /* <DEDUP_REMOVED lines=12> */
.L_x_18544:
[----:B--2---:R0:W5:Y:S01]  /*7570*/  LDG.E.U8 R2, desc[UR36][R4.64] ;  /* 0x0000002404027981 */ /* 0x004162000c1e1100 */
[----:B------:R-:W-:Y:S01]  /*7580*/  IMAD.MOV.U32 R3, RZ, RZ, RZ ;  /* 0x000000ffff037224 */ /* 0x000fe200078e00ff */
[----:B------:R-:W-:Y:S06]  /*7590*/  BRA `(.L_x_18546) ;  /* 0x0000000c00407947 */ /* 0x000fec0003800000 */
.L_x_18543:
        /* <DEDUP_REMOVED lines=8> */
.L_x_18548:
[----:B--2---:R-:W2:Y:S02]  /*7620*/  LDG.E R2, desc[UR36][R4.64] ;  /* 0x0000002404027981 */ /* 0x004ea4000c1e1900 */
[----:B--2---:R-:W-:Y:S01]  /*7630*/  SHF.R.S32.HI R3, RZ, 0x1f, R2 ;  /* 0x0000001fff037819 */ /* 0x004fe20000011402 */
[----:B------:R-:W-:Y:S06]  /*7640*/  BRA `(.L_x_18546) ;  /* 0x0000000c00147947 */ /* 0x000fec0003800000 */
.L_x_18547:
[----:B--2---:R-:W2:Y:S02]  /*7650*/  LDG.E.S16 R2, desc[UR36][R4.64] ;  /* 0x0000002404027981 */ /* 0x004ea4000c1e1700 */
[----:B--2---:R-:W-:Y:S01]  /*7660*/  SHF.R.S32.HI R3, RZ, 0x1f, R2 ;  /* 0x0000001fff037819 */ /* 0x004fe20000011402 */
[----:B------:R-:W-:Y:S06]  /*7670*/  BRA `(.L_x_18546) ;  /* 0x0000000c00087947 */ /* 0x000fec0003800000 */
.L_x_18542:
        /* <DEDUP_REMOVED lines=9> */
.L_x_18550:
[----:B------:R-:W2:Y:S02]  /*7710*/  LDG.E.U16 R4, desc[UR36][R4.64] ;  /* 0x0000002404047981 */ /* 0x000ea4000c1e1500 */
[----:B--2---:R-:W-:-:S06]  /*7720*/  HADD2.F32 R2, -RZ, R4.H0_H0 ;  /* 0x20000004ff027230 */ /* 0x004fcc0000004100 */
[----:B------:R-:W0:Y:S01]  /*7730*/  F2I.S64.TRUNC R2, R2 ;  /* 0x0000000200027311 */ /* 0x000e22000020d900 */
[----:B------:R-:W-:Y:S05]  /*7740*/  BRA `(.L_x_18546) ;  /* 0x0000000800d47947 */ /* 0x000fea0003800000 */
.L_x_18549:
        /* <DEDUP_REMOVED lines=9> */
.L_x_18552:
[----:B------:R-:W2:Y:S02]  /*77e0*/  LDG.E.U16 R4, desc[UR36][R4.64] ;  /* 0x0000002404047981 */ /* 0x000ea4000c1e1500 */
[----:B--2---:R-:W-:-:S06]  /*77f0*/  HADD2.F32 R2, -RZ, R4.H0_H0 ;  /* 0x20000004ff027230 */ /* 0x004fcc0000004100 */
[----:B------:R-:W0:Y:S01]  /*7800*/  F2I.S64.TRUNC R2, R2 ;  /* 0x0000000200027311 */ /* 0x000e22000020d900 */
[----:B------:R-:W-:Y:S05]  /*7810*/  BRA `(.L_x_18546) ;  /* 0x0000000800a07947 */ /* 0x000fea0003800000 */
.L_x_18551:
[----:B--2---:R-:W2:Y:S02]  /*7820*/  LDG.E.64 R2, desc[UR36][R4.64] ;  /* 0x0000002404027981 */ /* 0x004ea4000c1e1b00 */
[----:B--2---:R-:W0:Y:S01]  /*7830*/  F2I.S64.F64.TRUNC R2, R2 ;  /* 0x0000000200027311 */ /* 0x004e22000030d900 */
[----:B------:R-:W-:Y:S05]  /*7840*/  BRA `(.L_x_18546) ;  /* 0x0000000800947947 */ /* 0x000fea0003800000 */
.L_x_18541:
        /* <DEDUP_REMOVED lines=9> */
[----:B--2---:R-:W-:Y:S02]  /*78e0*/  MOV R3, RZ ;  /* 0x000000ff00037202 */ /* 0x004fe40000000f00 */
[----:B---3--:R-:W-:-:S04]  /*78f0*/  ISETP.NE.AND P0, PT, R4, RZ, PT ;  /* 0x000000ff0400720c */ /* 0x008fc80003f05270 */
[----:B------:R-:W-:Y:S01]  /*7900*/  SEL R2, RZ, 0x1, !P0 ;  /* 0x00000001ff027807 */ /* 0x000fe20004000000 */
[----:B------:R-:W-:Y:S08]  /*7910*/  BRA `(.L_x_18546) ;  /* 0x0000000800607947 */ /* 0x000ff00003800000 */
.L_x_18555:
[----:B--2---:R-:W2:Y:S02]  /*7920*/  LDG.E.64 R2, desc[UR36][R4.64] ;  /* 0x0000002404027981 */ /* 0x004ea4000c1e1b00 */
[----:B--2---:R-:W0:Y:S01]  /*7930*/  F2I.S64.F64.TRUNC R2, R2 ;  /* 0x0000000200027311 */ /* 0x004e22000030d900 */
[----:B------:R-:W-:Y:S05]  /*7940*/  BRA `(.L_x_18546) ;  /* 0x0000000800547947 */ /* 0x000fea0003800000 */
.L_x_18554:
        /* <DEDUP_REMOVED lines=9> */
[C---:B--2---:R-:W-:Y:S02]  /*79e0*/  LOP3.LUT R2, R0.reuse, 0x7f000000, RZ, 0xc0, !PT ;  /* 0x7f00000000027812 */ /* 0x044fe400078ec0ff */
        /* <DEDUP_REMOVED lines=14> */
[----:B------:R-:W2:Y:S01]  /*7ad0*/  F2I.S64.TRUNC R2, R3 ;  /* 0x0000000300027311 */ /* 0x000ea2000020d900 */
[----:B------:R-:W-:Y:S05]  /*7ae0*/  BRA `(.L_x_18546) ;  /* 0x0000000400ec7947 */ /* 0x000fea0003800000 */
.L_x_18557:
[----:B--2---:R-:W2:Y:S02]  /*7af0*/  LDG.E.U8 R3, desc[UR36][R4.64] ;  /* 0x0000002404037981 */ /* 0x004ea4000c1e1100 */
        /* <DEDUP_REMOVED lines=10> */
[----:B------:R-:W1:Y:S01]  /*7ba0*/  F2I.S64.TRUNC R2, R3 ;  /* 0x0000000300027311 */ /* 0x000e62000020d900 */
[----:B------:R-:W-:Y:S05]  /*7bb0*/  BRA `(.L_x_18546) ;  /* 0x0000000400b87947 */ /* 0x000fea0003800000 */
.L_x_18556:
[----:B--2---:R-:W2:Y:S02]  /*7bc0*/  LDG.E.U16 R2, desc[UR36][R4.64] ;  /* 0x0000002404027981 */ /* 0x004ea4000c1e1500 */
[----:B--2---:R-:W-:-:S06]  /*7bd0*/  IMAD.U32 R2, R2, 0x10000, RZ ;  /* 0x0001000002027824 */ /* 0x004fcc00078e00ff */
[----:B------:R-:W3:Y:S01]  /*7be0*/  F2I.S64.TRUNC R2, R2 ;  /* 0x0000000200027311 */ /* 0x000ee2000020d900 */
[----:B------:R-:W-:Y:S05]  /*7bf0*/  BRA `(.L_x_18546) ;  /* 0x0000000400a87947 */ /* 0x000fea0003800000 */
.L_x_18553:
        /* <DEDUP_REMOVED lines=11> */
.L_x_18560:
[----:B------:R-:W3:Y:S01]  /*7cb0*/  LDG.E.U8 R4, desc[UR36][R4.64] ;  /* 0x0000002404047981 */ /* 0x000ee2000c1e1100 */
[----:B------:R-:W-:Y:S01]  /*7cc0*/  BSSY.RECONVERGENT B0, `(.L_x_18561) ;  /* 0x0000018000007945 */ /* 0x000fe20003800200 */
[----:B--2---:R-:W-:Y:S01]  /*7cd0*/  HFMA2 R2, -RZ, RZ, 0, 0 ;  /* 0x00000000ff027431 */ /* 0x004fe200000001ff */
        /* <DEDUP_REMOVED lines=18> */
.L_x_18564:
[----:B------:R-:W-:Y:S05]  /*7e00*/  BSYNC.RECONVERGENT B1 ;  /* 0x0000000000017941 */ /* 0x000fea0003800200 */
.L_x_18563:
[----:B------:R-:W-:Y:S01]  /*7e10*/  IMAD.SHL.U32 R0, R0, 0x100000, RZ ;  /* 0x0010000000007824 */ /* 0x000fe200078e00ff */
[----:B------:R-:W-:-:S04]  /*7e20*/  LEA R2, R2, 0x3b800000, 0x17 ;  /* 0x3b80000002027811 */ /* 0x000fc800078eb8ff */
[----:B------:R-:W-:-:S07]  /*7e30*/  LOP3.LUT R2, R2, R0, R7, 0xfe, !PT ;  /* 0x0000000002027212 */ /* 0x000fce00078efe07 */
.L_x_18562:
[----:B------:R-:W-:Y:S05]  /*7e40*/  BSYNC.RECONVERGENT B0 ;  /* 0x0000000000007941 */ /* 0x000fea0003800200 */
.L_x_18561:
[----:B------:R-:W0:Y:S01]  /*7e50*/  F2I.S64.TRUNC R2, R2 ;  /* 0x0000000200027311 */ /* 0x000e22000020d900 */
[----:B------:R-:W-:Y:S05]  /*7e60*/  BRA `(.L_x_18546) ;  /* 0x00000004000c7947 */ /* 0x000fea0003800000 */
.L_x_18559:
        /* <DEDUP_REMOVED lines=21> */
.L_x_18568:
[----:B------:R-:W-:Y:S05]  /*7fc0*/  BSYNC.RECONVERGENT B1 ;  /* 0x0000000000017941 */ /* 0x000fea0003800200 */
.L_x_18567:
[----:B------:R-:W-:Y:S02]  /*7fd0*/  SHF.L.U32 R0, R0, 0x15, RZ ;  /* 0x0000001500007819 */ /* 0x000fe400000006ff */
[----:B------:R-:W-:-:S04]  /*7fe0*/  LEA R2, R2, 0x37800000, 0x17 ;  /* 0x3780000002027811 */ /* 0x000fc800078eb8ff */
[----:B------:R-:W-:-:S07]  /*7ff0*/  LOP3.LUT R2, R2, R0, R7, 0xfe, !PT ;  /* 0x0000000002027212 */ /* 0x000fce00078efe07 */
.L_x_18566:
[----:B------:R-:W-:Y:S05]  /*8000*/  BSYNC.RECONVERGENT B0 ;  /* 0x0000000000007941 */ /* 0x000fea0003800200 */
.L_x_18565:
[----:B------:R-:W0:Y:S01]  /*8010*/  F2I.S64.TRUNC R2, R2 ;  /* 0x0000000200027311 */ /* 0x000e22000020d900 */
[----:B------:R-:W-:Y:S05]  /*8020*/  BRA `(.L_x_18546) ;  /* 0x00000000009c7947 */ /* 0x000fea0003800000 */
.L_x_18558:
        /* <DEDUP_REMOVED lines=8> */
[----:B--2---:R-:W-:Y:S01]  /*80b0*/  IMAD.MOV.U32 R2, RZ, RZ, 0x400000 ;  /* 0x00400000ff027424 */ /* 0x004fe200078e00ff */
[----:B---3--:R-:W-:-:S13]  /*80c0*/  ISETP.NE.AND P0, PT, R4, RZ, PT ;  /* 0x000000ff0400720c */ /* 0x008fda0003f05270 */
[----:B------:R-:W-:Y:S05]  /*80d0*/  @!P0 BRA `(.L_x_18572) ;  /* 0x00000000000c8947 */ /* 0x000fea0003800000 */
[----:B------:R-:W-:-:S13]  /*80e0*/  ISETP.NE.AND P0, PT, R4, 0xff, PT ;  /* 0x000000ff0400780c */ /* 0x000fda0003f05270 */
[----:B------:R-:W-:Y:S01]  /*80f0*/  @!P0 IMAD.MOV.U32 R2, RZ, RZ, 0x7f800001 ;  /* 0x7f800001ff028424 */ /* 0x000fe200078e00ff */
[----:B------:R-:W-:-:S07]  /*8100*/  @P0 SHF.L.U32 R2, R4, 0x17, RZ ;  /* 0x0000001704020819 */ /* 0x000fce00000006ff */
.L_x_18572:
[----:B------:R-:W-:Y:S05]  /*8110*/  BSYNC.RECONVERGENT B0 ;  /* 0x0000000000007941 */ /* 0x000fea0003800200 */
.L_x_18571:
[----:B------:R-:W0:Y:S01]  /*8120*/  F2I.S64.TRUNC R2, R2 ;  /* 0x0000000200027311 */ /* 0x000e22000020d900 */
[----:B------:R-:W-:Y:S05]  /*8130*/  BRA `(.L_x_18546) ;  /* 0x0000000000587947 */ /* 0x000fea0003800000 */
.L_x_18545:
[----:B--2---:R-:W-:Y:S01]  /*8140*/  MOV R2, 0x1c0 ;  /* 0x000001c000027802 */ /* 0x004fe20000000f00 */
        /* <DEDUP_REMOVED lines=15> */
.L_x_18573:
[----:B------:R-:W-:Y:S01]  /*8240*/  CS2R R2, SRZ ;  /* 0x0000000000027805 */ /* 0x000fe2000001ff00 */
[----:B------:R-:W-:Y:S06]  /*8250*/  BRA `(.L_x_18546) ;  /* 0x0000000000107947 */ /* 0x000fec0003800000 */
.L_x_18570:
[----:B--2---:R0:W5:Y:S01]  /*8260*/  LDG.E.64 R2, desc[UR36][R4.64] ;  /* 0x0000002404027981 */ /* 0x004162000c1e1b00 */
[----:B------:R-:W-:Y:S05]  /*8270*/  BRA `(.L_x_18546) ;  /* 0x0000000000087947 */ /* 0x000fea0003800000 */
.L_x_18569:
[----:B--2---:R0:W5:Y:S01]  /*8280*/  LDG.E R2, desc[UR36][R4.64] ;  /* 0x0000002404027981 */ /* 0x004162000c1e1900 */
[----:B------:R-:W-:-:S07]  /*8290*/  IMAD.MOV.U32 R3, RZ, RZ, RZ ;  /* 0x000000ffff037224 */ /* 0x000fce00078e00ff */
.L_x_18546:
[----:B------:R-:W0:Y:S01]  /*82a0*/  LDCU.128 UR8, c[0x0][0x590] ;  /* 0x0000b200ff0877ac */ /* 0x000e220008000c00 */
[----:B------:R-:W4:Y:S01]  /*82b0*/  LDCU.64 UR6, c[0x0][0x580] ;  /* 0x0000b000ff0677ac */ /* 0x000f220008000a00 */
[----:B------:R-:W-:-:S04]  /*82c0*/  UPRMT UR4, UR41, 0x9910, URZ ;  /* 0x0000991029047896 */ /* 0x000fc800080000ff */
[----:B------:R-:W-:Y:S01]  /*82d0*/  UISETP.GT.AND UP0, UPT, UR4, 0x9, UPT ;  /* 0x000000090400788c */ /* 0x000fe2000bf04270 */
[----:B0123-5:R-:W-:-:S04]  /*82e0*/  ISETP.GT.U32.AND P0, PT, R2, UR8, PT ;  /* 0x0000000802007c0c */ /* 0x02ffc8000bf04070 */
[----:B------:R-:W-:-:S04]  /*82f0*/  ISETP.GT.AND.EX P0, PT, R3, UR9, PT, P0 ;  /* 0x0000000903007c0c */ /* 0x000fc8000bf04300 */
[----:B------:R-:W-:Y:S02]  /*8300*/  SEL R0, R2, UR8, P0 ;  /* 0x0000000802007c07 */ /* 0x000fe40008000000 */
[----:B----4-:R-:W-:Y:S02]  /*8310*/  SEL R4, R3, UR9, P0 ;  /* 0x0000000903047c07 */ /* 0x010fe40008000000 */
[----:B------:R-:W-:Y:S02]  /*8320*/  ISETP.LT.U32.AND P0, PT, R0, UR10, PT ;  /* 0x0000000a00007c0c */ /* 0x000fe4000bf01070 */
[----:B------:R-:W-:Y:S02]  /*8330*/  IADD3 R2, P1, PT, R16, UR6, RZ ;  /* 0x0000000610027c10 */ /* 0x000fe4000ff3e0ff */
[----:B------:R-:W-:-:S03]  /*8340*/  ISETP.LT.AND.EX P0, PT, R4, UR11, PT, P0 ;  /* 0x0000000b04007c0c */ /* 0x000fc6000bf01300 */
[----:B------:R-:W-:Y:S01]  /*8350*/  IMAD.X R3, RZ, RZ, UR7, P1 ;  /* 0x00000007ff037e24 */ /* 0x000fe200088e06ff */
[----:B------:R-:W-:Y:S02]  /*8360*/  SEL R7, R0, UR10, P0 ;  /* 0x0000000a00077c07 */ /* 0x000fe40008000000 */
[----:B------:R-:W-:Y:S02]  /*8370*/  SEL R5, R4, UR11, P0 ;  /* 0x0000000b04057c07 */ /* 0x000fe40008000000 */
        /* <DEDUP_REMOVED lines=12> */
.L_x_18577:
[----:B------:R4:W-:Y:S01]  /*8440*/  STG.E.U8 desc[UR36][R2.64], R7 ;  /* 0x0000000702007986 */ /* 0x0009e2000c101124 */
[----:B------:R-:W-:Y:S05]  /*8450*/  BRA `(.L_x_18579) ;  /* 0x0000000c00387947 */ /* 0x000fea0003800000 */
.L_x_18576:
        /* <DEDUP_REMOVED lines=8> */
.L_x_18581:
[----:B------:R2:W-:Y:S01]  /*84e0*/  STG.E desc[UR36][R2.64], R7 ;  /* 0x0000000702007986 */ /* 0x0005e2000c101924 */
[----:B------:R-:W-:Y:S05]  /*84f0*/  BRA `(.L_x_18579) ;  /* 0x0000000c00107947 */ /* 0x000fea0003800000 */
.L_x_18580:
[----:B------:R0:W-:Y:S01]  /*8500*/  STG.E.U16 desc[UR36][R2.64], R7 ;  /* 0x0000000702007986 */ /* 0x0001e2000c101524 */
[----:B------:R-:W-:Y:S05]  /*8510*/  BRA `(.L_x_18579) ;  /* 0x0000000c00087947 */ /* 0x000fea0003800000 */
.L_x_18575:
        /* <DEDUP_REMOVED lines=9> */
.L_x_18583:
[----:B------:R-:W0:Y:S02]  /*85b0*/  I2F.S64 R0, R4 ;  /* 0x0000000400007312 */ /* 0x000e240000301400 */
[----:B0-----:R-:W-:-:S05]  /*85c0*/  F2FP.F16.F32.PACK_AB R0, RZ, R0 ;  /* 0x00000000ff00723e */ /* 0x001fca00000000ff */
[----:B------:R0:W-:Y:S01]  /*85d0*/  STG.E.U16 desc[UR36][R2.64], R0 ;  /* 0x0000000002007986 */ /* 0x0001e2000c101524 */
[----:B------:R-:W-:Y:S05]  /*85e0*/  BRA `(.L_x_18579) ;  /* 0x0000000800d47947 */ /* 0x000fea0003800000 */
.L_x_18582:
        /* <DEDUP_REMOVED lines=10> */
.L_x_18585:
[----:B------:R-:W0:Y:S02]  /*8690*/  I2F.S64 R4, R4 ;  /* 0x0000000400047312 */ /* 0x000e240000301400 */
[----:B0-----:R-:W-:-:S04]  /*86a0*/  F2FP.F16.F32.PACK_AB R5, RZ, R4 ;  /* 0x00000004ff05723e */ /* 0x001fc800000000ff */
[----:B------:R-:W-:-:S05]  /*86b0*/  PRMT R5, R5, 0x5410, RZ ;  /* 0x0000541005057816 */ /* 0x000fca00000000ff */
[----:B------:R0:W-:Y:S01]  /*86c0*/  STG.E desc[UR36][R2.64], R5 ;  /* 0x0000000502007986 */ /* 0x0001e2000c101924 */
[----:B------:R-:W-:Y:S05]  /*86d0*/  BRA `(.L_x_18579) ;  /* 0x0000000800987947 */ /* 0x000fea0003800000 */
.L_x_18584:
[----:B------:R-:W0:Y:S02]  /*86e0*/  I2F.F64.S64 R4, R4 ;  /* 0x0000000400047312 */ /* 0x000e240000301c00 */
[----:B0-----:R0:W-:Y:S01]  /*86f0*/  STG.E.64 desc[UR36][R2.64], R4 ;  /* 0x0000000402007986 */ /* 0x0011e2000c101b24 */
[----:B------:R-:W-:Y:S05]  /*8700*/  BRA `(.L_x_18579) ;  /* 0x00000008008c7947 */ /* 0x000fea0003800000 */
.L_x_18574:
        /* <DEDUP_REMOVED lines=12> */
.L_x_18589:
        /* <DEDUP_REMOVED lines=18> */
.L_x_18592:
[----:B------:R-:W-:-:S04]  /*88f0*/  SHF.R.U32.HI R5, RZ, 0x18, R5 ;  /* 0x00000018ff057819 */ /* 0x000fc80000011605 */
[----:B------:R-:W-:-:S07]  /*8900*/  LOP3.LUT R0, R0, 0x80, R5, 0xf8, !PT ;  /* 0x0000008000007812 */ /* 0x000fce00078ef805 */
.L_x_18591:
[----:B------:R-:W-:Y:S05]  /*8910*/  BSYNC.RECONVERGENT B0 ;  /* 0x0000000000007941 */ /* 0x000fea0003800200 */
.L_x_18590:
[----:B------:R0:W-:Y:S01]  /*8920*/  STG.E.U8 desc[UR36][R2.64], R0 ;  /* 0x0000000002007986 */ /* 0x0001e2000c101124 */
[----:B------:R-:W-:Y:S05]  /*8930*/  BRA `(.L_x_18579) ;  /* 0x0000000800007947 */ /* 0x000fea0003800000 */
.L_x_18588:
        /* <DEDUP_REMOVED lines=18> */
.L_x_18595:
[----:B------:R-:W-:-:S04]  /*8a60*/  SHF.R.U32.HI R5, RZ, 0x18, R5 ;  /* 0x00000018ff057819 */ /* 0x000fc80000011605 */
[----:B------:R-:W-:-:S07]  /*8a70*/  LOP3.LUT R0, R0, 0x80, R5, 0xf8, !PT ;  /* 0x0000008000007812 */ /* 0x000fce00078ef805 */
.L_x_18594:
[----:B------:R-:W-:Y:S05]  /*8a80*/  BSYNC.RECONVERGENT B0 ;  /* 0x0000000000007941 */ /* 0x000fea0003800200 */
.L_x_18593:
[----:B------:R0:W-:Y:S01]  /*8a90*/  STG.E.U8 desc[UR36][R2.64], R0 ;  /* 0x0000000002007986 */ /* 0x0001e2000c101124 */
[----:B------:R-:W-:Y:S05]  /*8aa0*/  BRA `(.L_x_18579) ;  /* 0x0000000400a47947 */ /* 0x000fea0003800000 */
.L_x_18587:
        /* <DEDUP_REMOVED lines=23> */
.L_x_18597:
[----:B------:R0:W-:Y:S01]  /*8c20*/  STG.E.64 desc[UR36][R2.64], R4 ;  /* 0x0000000402007986 */ /* 0x0001e2000c101b24 */
[----:B------:R-:W-:Y:S05]  /*8c30*/  BRA `(.L_x_18579) ;  /* 0x0000000400407947 */ /* 0x000fea0003800000 */
.L_x_18596:
[----:B------:R0:W-:Y:S01]  /*8c40*/  STG.E desc[UR36][R2.64], R7 ;  /* 0x0000000702007986 */ /* 0x0001e2000c101924 */
[----:B------:R-:W-:Y:S05]  /*8c50*/  BRA `(.L_x_18579) ;  /* 0x0000000400387947 */ /* 0x000fea0003800000 */
.L_x_18586:
        /* <DEDUP_REMOVED lines=11> */
.L_x_18599:
[----:B------:R-:W0:Y:S01]  /*8d10*/  I2F.F64.S64 R4, R4 ;  /* 0x0000000400047312 */ /* 0x000e220000301c00 */
[----:B------:R-:W-:-:S05]  /*8d20*/  CS2R R6, SRZ ;  /* 0x0000000000067805 */ /* 0x000fca000001ff00 */
[----:B0-----:R0:W-:Y:S01]  /*8d30*/  STG.E.128 desc[UR36][R2.64], R4 ;  /* 0x0000000402007986 */ /* 0x0011e2000c101d24 */
[----:B------:R-:W-:Y:S05]  /*8d40*/  BRA `(.L_x_18579) ;  /* 0x0000000000fc7947 */ /* 0x000fea0003800000 */
.L_x_18598:
[----:B------:R-:W-:-:S09]  /*8d50*/  UISETP.NE.AND UP0, UPT, UR4, 0xf, UPT ;  /* 0x0000000f0400788c */ /* 0x000fd2000bf05270 */
[----:B------:R-:W-:Y:S05]  /*8d60*/  BRA.U !UP0, `(.L_x_18600) ;  /* 0x0000000108e87547 */ /* 0x000fea000b800000 */
[----:B------:R-:W-:-:S09]  /*8d70*/  UISETP.NE.AND UP0, UPT, UR4, 0x17, UPT ;  /* 0x000000170400788c */ /* 0x000fd2000bf05270 */
[----:B------:R-:W-:Y:S05]  /*8d80*/  BRA.U !UP0, `(.L_x_18601) ;  /* 0x0000000108907547 */ /* 0x000fea000b800000 */
[----:B------:R-:W-:-:S09]  /*8d90*/  UISETP.NE.AND UP0, UPT, UR4, 0x18, UPT ;  /* 0x000000180400788c */ /* 0x000fd2000bf05270 */
[----:B------:R-:W-:Y:S05]  /*8da0*/  BRA.U !UP0, `(.L_x_18602) ;  /* 0x0000000108447547 */ /* 0x000fea000b800000 */
.L_x_18578:
        /* <DEDUP_REMOVED lines=16> */
.L_x_18603:
[----:B------:R-:W-:Y:S05]  /*8eb0*/  BRA `(.L_x_18579) ;  /* 0x0000000000a07947 */ /* 0x000fea0003800000 */
.L_x_18602:
        /* <DEDUP_REMOVED lines=13> */
.L_x_18605:
[----:B------:R-:W-:Y:S05]  /*8f90*/  BSYNC.RECONVERGENT B0 ;  /* 0x0000000000007941 */ /* 0x000fea0003800200 */
.L_x_18604:
[----:B------:R-:W-:-:S05]  /*8fa0*/  LOP3.LUT R7, R0, 0x80, R7, 0xf8, !PT ;  /* 0x0000008000077812 */ /* 0x000fca00078ef807 */
[----:B------:R0:W-:Y:S01]  /*8fb0*/  STG.E.U8 desc[UR36][R2.64], R7 ;  /* 0x0000000702007986 */ /* 0x0001e2000c101124 */
[----:B------:R-:W-:Y:S05]  /*8fc0*/  BRA `(.L_x_18579) ;  /* 0x00000000005c7947 */ /* 0x000fea0003800000 */
.L_x_18601:
        /* <DEDUP_REMOVED lines=12> */
.L_x_18607:
[----:B------:R-:W-:Y:S01]  /*9090*/  IMAD.MOV.U32 R0, RZ, RZ, 0x7f ;  /* 0x0000007fff007424 */ /* 0x000fe200078e00ff */
[----:B------:R-:W-:-:S04]  /*90a0*/  ISETP.GT.U32.AND P0, PT, R6, 0x7f800000, PT ;  /* 0x7f8000000600780c */ /* 0x000fc80003f04070 */
[----:B------:R-:W-:-:S09]  /*90b0*/  SEL R0, R0, 0x7c, P0 ;  /* 0x0000007c00007807 */ /* 0x000fd20000000000 */
.L_x_18608:
[----:B------:R-:W-:Y:S05]  /*90c0*/  BSYNC.RECONVERGENT B0 ;  /* 0x0000000000007941 */ /* 0x000fea0003800200 */
.L_x_18606:
[----:B------:R-:W-:-:S04]  /*90d0*/  SHF.R.U32.HI R5, RZ, 0x18, R5 ;  /* 0x00000018ff057819 */ /* 0x000fc80000011605 */
[----:B------:R-:W-:-:S05]  /*90e0*/  LOP3.LUT R5, R0, 0x80, R5, 0xf8, !PT ;  /* 0x0000008000057812 */ /* 0x000fca00078ef805 */
[----:B------:R0:W-:Y:S01]  /*90f0*/  STG.E.U8 desc[UR36][R2.64], R5 ;  /* 0x0000000502007986 */ /* 0x0001e2000c101124 */
[----:B------:R-:W-:Y:S05]  /*9100*/  BRA `(.L_x_18579) ;  /* 0x00000000000c7947 */ /* 0x000fea0003800000 */
.L_x_18600:
[----:B------:R-:W0:Y:S02]  /*9110*/  I2F.S64 R0, R4 ;  /* 0x0000000400007312 */ /* 0x000e240000301400 */
[----:B0-----:R-:W-:-:S05]  /*9120*/  F2FP.BF16.F32.PACK_AB R0, RZ, R0 ;  /* 0x00000000ff00723e */ /* 0x001fca00000010ff */
[----:B------:R0:W-:Y:S02]  /*9130*/  STG.E.U16 desc[UR36][R2.64], R0 ;  /* 0x0000000002007986 */ /* 0x0001e4000c101524 */
.L_x_18579:
[----:B------:R-:W-:-:S07]  /*9140*/  IADD3 R17, PT, PT, R17, 0x80, RZ ;  /* 0x0000008011117810 */ /* 0x000fce0007ffe0ff */
.L_x_18539:
[----:B------:R-:W-:Y:S05]  /*9150*/  BSYNC.RECONVERGENT B6 ;  /* 0x0000000000067941 */ /* 0x000fea0003800200 */
.L_x_18538:
        /* <DEDUP_REMOVED lines=306> */
.L_x_18609:
        /* <DEDUP_REMOVED lines=19> */
.L_x_18613:
[----:B--2---:R0:W5:Y:S01]  /*a5b0*/  LDG.E.U8 R2, desc[UR36][R4.64] ;  /* 0x0000002404027981 */ /* 0x004162000c1e1100 */
[----:B------:R-:W-:Y:S01]  /*a5c0*/  IMAD.MOV.U32 R3, RZ, RZ, RZ ;  /* 0x000000ffff037224 */ /* 0x000fe200078e00ff */
[----:B------:R-:W-:Y:S06]  /*a5d0*/  BRA `(.L_x_18615) ;  /* 0x0000000c00407947 */ /* 0x000fec0003800000 */
.L_x_18612:
        /* <DEDUP_REMOVED lines=8> */
.L_x_18617:
[----:B--2---:R-:W2:Y:S02]  /*a660*/  LDG.E R2, desc[UR36][R4.64] ;  /* 0x0000002404027981 */ /* 0x004ea4000c1e1900 */
[----:B--2---:R-:W-:Y:S01]  /*a670*/  SHF.R.S32.HI R3, RZ, 0x1f, R2 ;  /* 0x0000001fff037819 */ /* 0x004fe20000011402 */
[----:B------:R-:W-:Y:S06]  /*a680*/  BRA `(.L_x_18615) ;  /* 0x0000000c00147947 */ /* 0x000fec0003800000 */
.L_x_18616:
[----:B--2---:R-:W2:Y:S02]  /*a690*/  LDG.E.S16 R2, desc[UR36][R4.64] ;  /* 0x0000002404027981 */ /* 0x004ea4000c1e1700 */
[----:B--2---:R-:W-:Y:S01]  /*a6a0*/  SHF.R.S32.HI R3, RZ, 0x1f, R2 ;  /* 0x0000001fff037819 */ /* 0x004fe20000011402 */
[----:B------:R-:W-:Y:S06]  /*a6b0*/  BRA `(.L_x_18615) ;  /* 0x0000000c00087947 */ /* 0x000fec0003800000 */
.L_x_18611:
        /* <DEDUP_REMOVED lines=9> */
.L_x_18619:
[----:B------:R-:W2:Y:S02]  /*a750*/  LDG.E.U16 R4, desc[UR36][R4.64] ;  /* 0x0000002404047981 */ /* 0x000ea4000c1e1500 */
[----:B--2---:R-:W-:-:S06]  /*a760*/  HADD2.F32 R2, -RZ, R4.H0_H0 ;  /* 0x20000004ff027230 */ /* 0x004fcc0000004100 */
[----:B------:R-:W0:Y:S01]  /*a770*/  F2I.S64.TRUNC R2, R2 ;  /* 0x0000000200027311 */ /* 0x000e22000020d900 */
[----:B------:R-:W-:Y:S05]  /*a780*/  BRA `(.L_x_18615) ;  /* 0x0000000800d47947 */ /* 0x000fea0003800000 */
.L_x_18618:
        /* <DEDUP_REMOVED lines=9> */
.L_x_18621:
[----:B------:R-:W2:Y:S02]  /*a820*/  LDG.E.U16 R4, desc[UR36][R4.64] ;  /* 0x0000002404047981 */ /* 0x000ea4000c1e1500 */
[----:B--2---:R-:W-:-:S06]  /*a830*/  HADD2.F32 R2, -RZ, R4.H0_H0 ;  /* 0x20000004ff027230 */ /* 0x004fcc0000004100 */
[----:B------:R-:W0:Y:S01]  /*a840*/  F2I.S64.TRUNC R2, R2 ;  /* 0x0000000200027311 */ /* 0x000e22000020d900 */
[----:B------:R-:W-:Y:S05]  /*a850*/  BRA `(.L_x_18615) ;  /* 0x0000000800a07947 */ /* 0x000fea0003800000 */
.L_x_18620:
[----:B--2---:R-:W2:Y:S02]  /*a860*/  LDG.E.64 R2, desc[UR36][R4.64] ;  /* 0x0000002404027981 */ /* 0x004ea4000c1e1b00 */
[----:B--2---:R-:W0:Y:S01]  /*a870*/  F2I.S64.F64.TRUNC R2, R2 ;  /* 0x0000000200027311 */ /* 0x004e22000030d900 */
[----:B------:R-:W-:Y:S05]  /*a880*/  BRA `(.L_x_18615) ;  /* 0x0000000800947947 */ /* 0x000fea0003800000 */
.L_x_18610:
        /* <DEDUP_REMOVED lines=13> */
.L_x_18624:
[----:B--2---:R-:W2:Y:S02]  /*a960*/  LDG.E.64 R2, desc[UR36][R4.64] ;  /* 0x0000002404027981 */ /* 0x004ea4000c1e1b00 */
[----:B--2---:R-:W0:Y:S01]  /*a970*/  F2I.S64.F64.TRUNC R2, R2 ;  /* 0x0000000200027311 */ /* 0x004e22000030d900 */
[----:B------:R-:W-:Y:S05]  /*a980*/  BRA `(.L_x_18615) ;  /* 0x0000000800547947 */ /* 0x000fea0003800000 */
.L_x_18623:
        /* <DEDUP_REMOVED lines=26> */
.L_x_18626:
        /* <DEDUP_REMOVED lines=13> */
.L_x_18625:
[----:B--2---:R-:W2:Y:S02]  /*ac00*/  LDG.E.U16 R2, desc[UR36][R4.64] ;  /* 0x0000002404027981 */ /* 0x004ea4000c1e1500 */
[----:B--2---:R-:W-:-:S06]  /*ac10*/  SHF.L.U32 R2, R2, 0x10, RZ ;  /* 0x0000001002027819 */ /* 0x004fcc00000006ff */
[----:B------:R-:W0:Y:S01]  /*ac20*/  F2I.S64.TRUNC R2, R2 ;  /* 0x0000000200027311 */ /* 0x000e22000020d900 */
[----:B------:R-:W-:Y:S05]  /*ac30*/  BRA `(.L_x_18615) ;  /* 0x0000000400a87947 */ /* 0x000fea0003800000 */
.L_x_18622:
        /* <DEDUP_REMOVED lines=11> */
.L_x_18629:
        /* <DEDUP_REMOVED lines=21> */
.L_x_18633:
[----:B------:R-:W-:Y:S05]  /*ae40*/  BSYNC.RECONVERGENT B1 ;  /* 0x0000000000017941 */ /* 0x000fea0003800200 */
.L_x_18632:
[----:B------:R-:W-:Y:S02]  /*ae50*/  SHF.L.U32 R0, R0, 0x14, RZ ;  /* 0x0000001400007819 */ /* 0x000fe400000006ff */
[----:B------:R-:W-:-:S04]  /*ae60*/  LEA R2, R2, 0x3b800000, 0x17 ;  /* 0x3b80000002027811 */ /* 0x000fc800078eb8ff */
[----:B------:R-:W-:-:S07]  /*ae70*/  LOP3.LUT R2, R2, R0, R7, 0xfe, !PT ;  /* 0x0000000002027212 */ /* 0x000fce00078efe07 */
.L_x_18631:
[----:B------:R-:W-:Y:S05]  /*ae80*/  BSYNC.RECONVERGENT B0 ;  /* 0x0000000000007941 */ /* 0x000fea0003800200 */
.L_x_18630:
[----:B------:R-:W2:Y:S01]  /*ae90*/  F2I.S64.TRUNC R2, R2 ;  /* 0x0000000200027311 */ /* 0x000ea2000020d900 */
[----:B------:R-:W-:Y:S05]  /*aea0*/  BRA `(.L_x_18615) ;  /* 0x00000004000c7947 */ /* 0x000fea0003800000 */
.L_x_18628:
        /* <DEDUP_REMOVED lines=21> */
.L_x_18637:
[----:B------:R-:W-:Y:S05]  /*b000*/  BSYNC.RECONVERGENT B1 ;  /* 0x0000000000017941 */ /* 0x000fea0003800200 */
.L_x_18636:
[----:B------:R-:W-:Y:S01]  /*b010*/  IMAD.SHL.U32 R0, R0, 0x200000, RZ ;  /* 0x0020000000007824 */ /* 0x000fe200078e00ff */
[----:B------:R-:W-:-:S04]  /*b020*/  LEA R2, R2, 0x37800000, 0x17 ;  /* 0x3780000002027811 */ /* 0x000fc800078eb8ff */
[----:B------:R-:W-:-:S07]  /*b030*/  LOP3.LUT R2, R2, R0, R7, 0xfe, !PT ;  /* 0x0000000002027212 */ /* 0x000fce00078efe07 */
.L_x_18635:
[----:B------:R-:W-:Y:S05]  /*b040*/  BSYNC.RECONVERGENT B0 ;  /* 0x0000000000007941 */ /* 0x000fea0003800200 */
.L_x_18634:
[----:B------:R-:W0:Y:S01]  /*b050*/  F2I.S64.TRUNC R2, R2 ;  /* 0x0000000200027311 */ /* 0x000e22000020d900 */
[----:B------:R-:W-:Y:S05]  /*b060*/  BRA `(.L_x_18615) ;  /* 0x00000000009c7947 */ /* 0x000fea0003800000 */
.L_x_18627:
        /* <DEDUP_REMOVED lines=14> */
.L_x_18641:
[----:B------:R-:W-:Y:S05]  /*b150*/  BSYNC.RECONVERGENT B0 ;  /* 0x0000000000007941 */ /* 0x000fea0003800200 */
.L_x_18640:
[----:B------:R-:W4:Y:S01]  /*b160*/  F2I.S64.TRUNC R2, R2 ;  /* 0x0000000200027311 */ /* 0x000f22000020d900 */
[----:B------:R-:W-:Y:S05]  /*b170*/  BRA `(.L_x_18615) ;  /* 0x0000000000587947 */ /* 0x000fea0003800000 */
.L_x_18614:
        /* <DEDUP_REMOVED lines=16> */
.L_x_18642:
[----:B------:R-:W-:Y:S01]  /*b280*/  CS2R R2, SRZ ;  /* 0x0000000000027805 */ /* 0x000fe2000001ff00 */
[----:B------:R-:W-:Y:S06]  /*b290*/  BRA `(.L_x_18615) ;  /* 0x0000000000107947 */ /* 0x000fec0003800000 */
.L_x_18639:
[----:B--2---:R0:W5:Y:S01]  /*b2a0*/  LDG.E.64 R2, desc[UR36][R4.64] ;  /* 0x0000002404027981 */ /* 0x004162000c1e1b00 */
[----:B------:R-:W-:Y:S05]  /*b2b0*/  BRA `(.L_x_18615) ;  /* 0x0000000000087947 */ /* 0x000fea0003800000 */
.L_x_18638:
[----:B--2---:R3:W5:Y:S01]  /*b2c0*/  LDG.E R2, desc[UR36][R4.64] ;  /* 0x0000002404027981 */ /* 0x004762000c1e1900 */
[----:B------:R-:W-:-:S07]  /*b2d0*/  MOV R3, RZ ;  /* 0x000000ff00037202 */ /* 0x000fce0000000f00 */
.L_x_18615:
[----:B------:R-:W0:Y:S02]  /*b2e0*/  LDCU.128 UR4, c[0x0][0x590] ;  /* 0x0000b200ff0477ac */ /* 0x000e240008000c00 */
[----:B0-2-45:R-:W-:-:S04]  /*b2f0*/  ISETP.GT.U32.AND P0, PT, R2, UR4, PT ;  /* 0x0000000402007c0c */ /* 0x035fc8000bf04070 */
[----:B------:R-:W-:-:S04]  /*b300*/  ISETP.GT.AND.EX P0, PT, R3, UR5, PT, P0 ;  /* 0x0000000503007c0c */ /* 0x000fc8000bf04300 */
[----:B------:R-:W-:Y:S01]  /*b310*/  SEL R0, R2, UR4, P0 ;  /* 0x0000000402007c07 */ /* 0x000fe20008000000 */
[----:B------:R-:W-:Y:S01]  /*b320*/  UPRMT UR4, UR41, 0x9910, URZ ;  /* 0x0000991029047896 */ /* 0x000fe200080000ff */
[----:B------:R-:W-:Y:S02]  /*b330*/  SEL R2, R3, UR5, P0 ;  /* 0x0000000503027c07 */ /* 0x000fe40008000000 */
[----:B------:R-:W-:Y:S01]  /*b340*/  ISETP.LT.U32.AND P0, PT, R0, UR6, PT ;  /* 0x0000000600007c0c */ /* 0x000fe2000bf01070 */
[----:B------:R-:W-:-:S03]  /*b350*/  UISETP.GT.AND UP0, UPT, UR4, 0x9, UPT ;  /* 0x000000090400788c */ /* 0x000fc6000bf04270 */
        /* <DEDUP_REMOVED lines=15> */
.L_x_18646:
[----:B------:R-:W-:Y:S01]  /*b450*/  STG.E.U8 desc[UR36][R16.64], R5 ;  /* 0x0000000510007986 */ /* 0x000fe2000c101124 */
[----:B------:R-:W-:Y:S05]  /*b460*/  EXIT ;  /* 0x000000000000794d */ /* 0x000fea0003800000 */
.L_x_18645:
        /* <DEDUP_REMOVED lines=8> */
.L_x_18649:
[----:B------:R-:W-:Y:S01]  /*b4f0*/  STG.E desc[UR36][R16.64], R5 ;  /* 0x0000000510007986 */ /* 0x000fe2000c101924 */
[----:B------:R-:W-:Y:S05]  /*b500*/  EXIT ;  /* 0x000000000000794d */ /* 0x000fea0003800000 */
.L_x_18648:
[----:B------:R-:W-:Y:S01]  /*b510*/  STG.E.U16 desc[UR36][R16.64], R5 ;  /* 0x0000000510007986 */ /* 0x000fe2000c101524 */
[----:B------:R-:W-:Y:S05]  /*b520*/  EXIT ;  /* 0x000000000000794d */ /* 0x000fea0003800000 */
.L_x_18644:
        /* <DEDUP_REMOVED lines=9> */
.L_x_18651:
[----:B------:R-:W0:Y:S02]  /*b5c0*/  I2F.S64 R0, R2 ;  /* 0x0000000200007312 */ /* 0x000e240000301400 */
[----:B0-----:R-:W-:-:S05]  /*b5d0*/  F2FP.F16.F32.PACK_AB R0, RZ, R0 ;  /* 0x00000000ff00723e */ /* 0x001fca00000000ff */
[----:B------:R-:W-:Y:S01]  /*b5e0*/  STG.E.U16 desc[UR36][R16.64], R0 ;  /* 0x0000000010007986 */ /* 0x000fe2000c101524 */
[----:B------:R-:W-:Y:S05]  /*b5f0*/  EXIT ;  /* 0x000000000000794d */ /* 0x000fea0003800000 */
.L_x_18650:
        /* <DEDUP_REMOVED lines=10> */
.L_x_18653:
[----:B------:R-:W0:Y:S02]  /*b6a0*/  I2F.S64 R2, R2 ;  /* 0x0000000200027312 */ /* 0x000e240000301400 */
[----:B0-----:R-:W-:-:S04]  /*b6b0*/  F2FP.F16.F32.PACK_AB R3, RZ, R2 ;  /* 0x00000002ff03723e */ /* 0x001fc800000000ff */
[----:B------:R-:W-:-:S05]  /*b6c0*/  PRMT R3, R3, 0x5410, RZ ;  /* 0x0000541003037816 */ /* 0x000fca00000000ff */
[----:B------:R-:W-:Y:S01]  /*b6d0*/  STG.E desc[UR36][R16.64], R3 ;  /* 0x0000000310007986 */ /* 0x000fe2000c101924 */
[----:B------:R-:W-:Y:S05]  /*b6e0*/  EXIT ;  /* 0x000000000000794d */ /* 0x000fea0003800000 */
.L_x_18652:
[----:B------:R-:W0:Y:S02]  /*b6f0*/  I2F.F64.S64 R2, R2 ;  /* 0x0000000200027312 */ /* 0x000e240000301c00 */
[----:B0-----:R-:W-:Y:S01]  /*b700*/  STG.E.64 desc[UR36][R16.64], R2 ;  /* 0x0000000210007986 */ /* 0x001fe2000c101b24 */
[----:B------:R-:W-:Y:S05]  /*b710*/  EXIT ;  /* 0x000000000000794d */ /* 0x000fea0003800000 */
.L_x_18643:
        /* <DEDUP_REMOVED lines=12> */
.L_x_18657:
        /* <DEDUP_REMOVED lines=17> */
.L_x_18660:
[----:B------:R-:W-:-:S04]  /*b8f0*/  SHF.R.U32.HI R3, RZ, 0x18, R3 ;  /* 0x00000018ff037819 */ /* 0x000fc80000011603 */
[----:B------:R-:W-:-:S04]  /*b900*/  LOP3.LUT R0, R0, 0x80, R3, 0xf8, !PT ;  /* 0x0000008000007812 */ /* 0x000fc800078ef803 */
[----:B------:R-:W-:-:S07]  /*b910*/  PRMT R8, R0, 0x7610, R8 ;  /* 0x0000761000087816 */ /* 0x000fce0000000008 */
.L_x_18659:
[----:B------:R-:W-:Y:S05]  /*b920*/  BSYNC.RECONVERGENT B0 ;  /* 0x0000000000007941 */ /* 0x000fea0003800200 */
.L_x_18658:
[----:B------:R-:W-:Y:S01]  /*b930*/  STG.E.U8 desc[UR36][R16.64], R8 ;  /* 0x0000000810007986 */ /* 0x000fe2000c101124 */
[----:B------:R-:W-:Y:S05]  /*b940*/  EXIT ;  /* 0x000000000000794d */ /* 0x000fea0003800000 */
.L_x_18656:
        /* <DEDUP_REMOVED lines=17> */
.L_x_18663:
[----:B------:R-:W-:-:S04]  /*ba60*/  SHF.R.U32.HI R3, RZ, 0x18, R3 ;  /* 0x00000018ff037819 */ /* 0x000fc80000011603 */
[----:B------:R-:W-:-:S04]  /*ba70*/  LOP3.LUT R0, R0, 0x80, R3, 0xf8, !PT ;  /* 0x0000008000007812 */ /* 0x000fc800078ef803 */
[----:B------:R-:W-:-:S07]  /*ba80*/  PRMT R8, R0, 0x7610, R8 ;  /* 0x0000761000087816 */ /* 0x000fce0000000008 */
.L_x_18662:
[----:B------:R-:W-:Y:S05]  /*ba90*/  BSYNC.RECONVERGENT B0 ;  /* 0x0000000000007941 */ /* 0x000fea0003800200 */
.L_x_18661:
[----:B------:R-:W-:Y:S01]  /*baa0*/  STG.E.U8 desc[UR36][R16.64], R8 ;  /* 0x0000000810007986 */ /* 0x000fe2000c101124 */
[----:B------:R-:W-:Y:S05]  /*bab0*/  EXIT ;  /* 0x000000000000794d */ /* 0x000fea0003800000 */
.L_x_18655:
        /* <DEDUP_REMOVED lines=23> */
.L_x_18665:
[----:B------:R-:W-:Y:S01]  /*bc30*/  STG.E.64 desc[UR36][R16.64], R2 ;  /* 0x0000000210007986 */ /* 0x000fe2000c101b24 */
[----:B------:R-:W-:Y:S05]  /*bc40*/  EXIT ;  /* 0x000000000000794d */ /* 0x000fea0003800000 */
.L_x_18664:
[----:B------:R-:W-:Y:S01]  /*bc50*/  STG.E desc[UR36][R16.64], R5 ;  /* 0x0000000510007986 */ /* 0x000fe2000c101924 */
[----:B------:R-:W-:Y:S05]  /*bc60*/  EXIT ;  /* 0x000000000000794d */ /* 0x000fea0003800000 */
.L_x_18654:
        /* <DEDUP_REMOVED lines=11> */
.L_x_18667:
[----:B------:R-:W0:Y:S01]  /*bd20*/  I2F.F64.S64 R4, R2 ;  /* 0x0000000200047312 */ /* 0x000e220000301c00 */
[----:B------:R-:W-:-:S05]  /*bd30*/  CS2R R6, SRZ ;  /* 0x0000000000067805 */ /* 0x000fca000001ff00 */
[----:B0-----:R-:W-:Y:S01]  /*bd40*/  STG.E.128 desc[UR36][R16.64], R4 ;  /* 0x0000000410007986 */ /* 0x001fe2000c101d24 */
[----:B------:R-:W-:Y:S05]  /*bd50*/  EXIT ;  /* 0x000000000000794d */ /* 0x000fea0003800000 */
.L_x_18666:
[----:B------:R-:W-:-:S09]  /*bd60*/  UISETP.NE.AND UP0, UPT, UR4, 0xf, UPT ;  /* 0x0000000f0400788c */ /* 0x000fd2000bf05270 */
[----:B------:R-:W-:Y:S05]  /*bd70*/  BRA.U !UP0, `(.L_x_18668) ;  /* 0x0000000108e87547 */ /* 0x000fea000b800000 */
[----:B------:R-:W-:-:S09]  /*bd80*/  UISETP.NE.AND UP0, UPT, UR4, 0x17, UPT ;  /* 0x000000170400788c */ /* 0x000fd2000bf05270 */
[----:B------:R-:W-:Y:S05]  /*bd90*/  BRA.U !UP0, `(.L_x_18669) ;  /* 0x0000000108907547 */ /* 0x000fea000b800000 */
[----:B------:R-:W-:-:S09]  /*bda0*/  UISETP.NE.AND UP0, UPT, UR4, 0x18, UPT ;  /* 0x000000180400788c */ /* 0x000fd2000bf05270 */
[----:B------:R-:W-:Y:S05]  /*bdb0*/  BRA.U !UP0, `(.L_x_18670) ;  /* 0x0000000108447547 */ /* 0x000fea000b800000 */
.L_x_18647:
        /* <DEDUP_REMOVED lines=16> */
.L_x_18671:
[----:B------:R-:W-:Y:S05]  /*bec0*/  EXIT ;  /* 0x000000000000794d */ /* 0x000fea0003800000 */
.L_x_18670:
        /* <DEDUP_REMOVED lines=13> */
.L_x_18673:
[----:B------:R-:W-:Y:S05]  /*bfa0*/  BSYNC.RECONVERGENT B0 ;  /* 0x0000000000007941 */ /* 0x000fea0003800200 */
.L_x_18672:
[----:B------:R-:W-:-:S05]  /*bfb0*/  LOP3.LUT R5, R0, 0x80, R5, 0xf8, !PT ;  /* 0x0000008000057812 */ /* 0x000fca00078ef805 */
[----:B------:R-:W-:Y:S01]  /*bfc0*/  STG.E.U8 desc[UR36][R16.64], R5 ;  /* 0x0000000510007986 */ /* 0x000fe2000c101124 */
[----:B------:R-:W-:Y:S05]  /*bfd0*/  EXIT ;  /* 0x000000000000794d */ /* 0x000fea0003800000 */
.L_x_18669:
        /* <DEDUP_REMOVED lines=12> */
.L_x_18675:
[----:B------:R-:W-:Y:S01]  /*c0a0*/  IMAD.MOV.U32 R0, RZ, RZ, 0x7f ;  /* 0x0000007fff007424 */ /* 0x000fe200078e00ff */
[----:B------:R-:W-:-:S04]  /*c0b0*/  ISETP.GT.U32.AND P0, PT, R4, 0x7f800000, PT ;  /* 0x7f8000000400780c */ /* 0x000fc80003f04070 */
[----:B------:R-:W-:-:S09]  /*c0c0*/  SEL R0, R0, 0x7c, P0 ;  /* 0x0000007c00007807 */ /* 0x000fd20000000000 */
.L_x_18676:
[----:B------:R-:W-:Y:S05]  /*c0d0*/  BSYNC.RECONVERGENT B0 ;  /* 0x0000000000007941 */ /* 0x000fea0003800200 */
.L_x_18674:
[----:B------:R-:W-:-:S04]  /*c0e0*/  SHF.R.U32.HI R3, RZ, 0x18, R3 ;  /* 0x00000018ff037819 */ /* 0x000fc80000011603 */
[----:B------:R-:W-:-:S05]  /*c0f0*/  LOP3.LUT R3, R0, 0x80, R3, 0xf8, !PT ;  /* 0x0000008000037812 */ /* 0x000fca00078ef803 */
[----:B------:R-:W-:Y:S01]  /*c100*/  STG.E.U8 desc[UR36][R16.64], R3 ;  /* 0x0000000310007986 */ /* 0x000fe2000c101124 */
[----:B------:R-:W-:Y:S05]  /*c110*/  EXIT ;  /* 0x000000000000794d */ /* 0x000fea0003800000 */
.L_x_18668:
[----:B------:R-:W0:Y:S02]  /*c120*/  I2F.S64 R0, R2 ;  /* 0x0000000200007312 */ /* 0x000e240000301400 */
[----:B0-----:R-:W-:-:S05]  /*c130*/  F2FP.BF16.F32.PACK_AB R0, RZ, R0 ;  /* 0x00000000ff00723e */ /* 0x001fca00000010ff */
[----:B------:R-:W-:Y:S01]  /*c140*/  STG.E.U16 desc[UR36][R16.64], R0 ;  /* 0x0000000010007986 */ /* 0x000fe2000c101524 */
[----:B------:R-:W-:Y:S05]  /*c150*/  EXIT ;  /* 0x000000000000794d */ /* 0x000fea0003800000 */
.L_x_18677:
        /* <DEDUP_REMOVED lines=10> */
.L_x_37167:


//--------------------- .text._ZN2at6native27unrolled_elementwise_kernelIZZZNS0_17clamp_kernel_cudaERNS_18TensorIteratorBaseERKN3c106ScalarES7_ENKUlvE_clEvENKUlvE2_clEvEUllE_St5arrayIPcLm2EELi4E23TrivialOffsetCalculatorILi1EjESF_NS0_6memory12LoadWithCastILi1EEENSG_13StoreWithCastILi1EEEEEviT_T0_T2_T3_T4_T5_ --------------------------
	.section	.text._ZN2at6native27unrolled_elementwise_kernelIZZZNS0_17clamp_kernel_cudaERNS_18TensorIteratorBaseERKN3c106ScalarES7_ENKUlvE_clEvENKUlvE2_clEvEUllE_St5arrayIPcLm2EELi4E23TrivialOffsetCalculatorILi1EjESF_NS0_6memory12LoadWithCastILi1EEENSG_13StoreWithCastILi1EEEEEviT_T0_T2_T3_T4_T5_,"ax",@progbits
	.align	128
        .global         _ZN2at6native27unrolled_elementwise_kernelIZZZNS0_17clamp_kernel_cudaERNS_18TensorIteratorBaseERKN3c106ScalarES7_ENKUlvE_clEvENKUlvE2_clEvEUllE_St5arrayIPcLm2EELi4E23TrivialOffsetCalculatorILi1EjESF_NS0_6memory12LoadWithCastILi1EEENSG_13StoreWithCastILi1EEEEEviT_T0_T2_T3_T4_T5_
        .type           _ZN2at6native27unrolled_elementwise_kernelIZZZNS0_17clamp_kernel_cudaERNS_18TensorIteratorBaseERKN3c106ScalarES7_ENKUlvE_clEvENKUlvE2_clEvEUllE_St5arrayIPcLm2EELi4E23TrivialOffsetCalculatorILi1EjESF_NS0_6memory12LoadWithCastILi1EEENSG_13StoreWithCastILi1EEEEEviT_T0_T2_T3_T4_T5_,@function
        .size           _ZN2at6native27unrolled_elementwise_kernelIZZZNS0_17clamp_kernel_cudaERNS_18TensorIteratorBaseERKN3c106ScalarES7_ENKUlvE_clEvENKUlvE2_clEvEUllE_St5arrayIPcLm2EELi4E23TrivialOffsetCalculatorILi1EjESF_NS0_6memory12LoadWithCastILi1EEENSG_13StoreWithCastILi1EEEEEviT_T0_T2_T3_T4_T5_,(.L_x_37168 - _ZN2at6native27unrolled_elementwise_kernelIZZZNS0_17clamp_kernel_cudaERNS_18TensorIteratorBaseERKN3c106ScalarES7_ENKUlvE_clEvENKUlvE2_clEvEUllE_St5arrayIPcLm2EELi4E23TrivialOffsetCalculatorILi1EjESF_NS0_6memory12LoadWithCastILi1EEENSG_13StoreWithCastILi1EEEEEviT_T0_T2_T3_T4_T5_)
        .other          _ZN2at6native27unrolled_elementwise_kernelIZZZNS0_17clamp_kernel_cudaERNS_18TensorIteratorBaseERKN3c106ScalarES7_ENKUlvE_clEvENKUlvE2_clEvEUllE_St5arrayIPcLm2EELi4E23TrivialOffsetCalculatorILi1EjESF_NS0_6memory12LoadWithCastILi1EEENSG_13StoreWithCastILi1EEEEEviT_T0_T2_T3_T4_T5_,@"STO_CUDA_ENTRY STV_DEFAULT"
_ZN2at6native27unrolled_elementwise_kernelIZZZNS0_17clamp_kernel_cudaERNS_18TensorIteratorBaseERKN3c106ScalarES7_ENKUlvE_clEvENKUlvE2_clEvEUllE_St5arrayIPcLm2EELi4E23TrivialOffsetCalculatorILi1EjESF_NS0_6memory12LoadWithCastILi1EEENSG_13StoreWithCastILi1EEEEEviT_T0_T2_T3_T4_T5_:
.text._ZN2at6native27unrolled_elementwise_kernelIZZZNS0_17clamp_kernel_cudaERNS_18TensorIteratorBaseERKN3c106ScalarES7_ENKUlvE_clEvENKUlvE2_clEvEUllE_St5arrayIPcLm2EELi4E23TrivialOffsetCalculatorILi1EjESF_NS0_6memory12LoadWithCastILi1EEENSG_13StoreWithCastILi1EEEEEviT_T0_T2_T3_T4_T5_:
        /* <DEDUP_REMOVED lines=32> */
.L_x_18683:
[----:B------:R1:W5:Y:S01]  /*0200*/  LDG.E.U8 R28, desc[UR36][R4.64] ;  /* 0x00000024041c7981 */ /* 0x000362000c1e1100 */
[----:B------:R-:W-:Y:S01]  /*0210*/  IMAD.MOV.U32 R29, RZ, RZ, RZ ;  /* 0x000000ffff1d7224 */ /* 0x000fe200078e00ff */
[----:B------:R-:W-:Y:S06]  /*0220*/  BRA `(.L_x_18685) ;  /* 0x0000000c00447947 */ /* 0x000fec0003800000 */
.L_x_18682:
        /* <DEDUP_REMOVED lines=8> */
.L_x_18687:
[----:B------:R-:W2:Y:S02]  /*02b0*/  LDG.E R28, desc[UR36][R4.64] ;  /* 0x00000024041c7981 */ /* 0x000ea4000c1e1900 */
[----:B--2---:R-:W-:Y:S01]  /*02c0*/  SHF.R.S32.HI R29, RZ, 0x1f, R28 ;  /* 0x0000001fff1d7819 */ /* 0x004fe2000001141c */
[----:B------:R-:W-:Y:S06]  /*02d0*/  BRA `(.L_x_18685) ;  /* 0x0000000c00187947 */ /* 0x000fec0003800000 */
.L_x_18686:
[----:B------:R-:W2:Y:S02]  /*02e0*/  LDG.E.S16 R28, desc[UR36][R4.64] ;  /* 0x00000024041c7981 */ /* 0x000ea4000c1e1700 */
[----:B--2---:R-:W-:Y:S01]  /*02f0*/  SHF.R.S32.HI R29, RZ, 0x1f, R28 ;  /* 0x0000001fff1d7819 */ /* 0x004fe2000001141c */
[----:B------:R-:W-:Y:S06]  /*0300*/  BRA `(.L_x_18685) ;  /* 0x0000000c000c7947 */ /* 0x000fec0003800000 */
.L_x_18681:
        /* <DEDUP_REMOVED lines=9> */
.L_x_18689:
[----:B------:R-:W2:Y:S02]  /*03a0*/  LDG.E.U16 R4, desc[UR36][R4.64] ;  /* 0x0000002404047981 */ /* 0x000ea4000c1e1500 */
[----:B--2---:R-:W-:-:S06]  /*03b0*/  HADD2.F32 R28, -RZ, R4.H0_H0 ;  /* 0x20000004ff1c7230 */ /* 0x004fcc0000004100 */
[----:B------:R-:W0:Y:S01]  /*03c0*/  F2I.S64.TRUNC R28, R28 ;  /* 0x0000001c001c7311 */ /* 0x000e22000020d900 */
[----:B------:R-:W-:Y:S05]  /*03d0*/  BRA `(.L_x_18685) ;  /* 0x0000000800d87947 */ /* 0x000fea0003800000 */
.L_x_18688:
        /* <DEDUP_REMOVED lines=9> */
.L_x_18691:
[----:B------:R-:W2:Y:S02]  /*0470*/  LDG.E.U16 R4, desc[UR36][R4.64] ;  /* 0x0000002404047981 */ /* 0x000ea4000c1e1500 */
[----:B--2---:R-:W-:-:S06]  /*0480*/  HADD2.F32 R28, -RZ, R4.H0_H0 ;  /* 0x20000004ff1c7230 */ /* 0x004fcc0000004100 */
[----:B------:R-:W4:Y:S01]  /*0490*/  F2I.S64.TRUNC R28, R28 ;  /* 0x0000001c001c7311 */ /* 0x000f22000020d900 */
[----:B------:R-:W-:Y:S05]  /*04a0*/  BRA `(.L_x_18685) ;  /* 0x0000000800a47947 */ /* 0x000fea0003800000 */
.L_x_18690:
[----:B------:R-:W2:Y:S02]  /*04b0*/  LDG.E.64 R4, desc[UR36][R4.64] ;  /* 0x0000002404047981 */ /* 0x000ea4000c1e1b00 */
[----:B--2---:R2:W3:Y:S01]  /*04c0*/  F2I.S64.F64.TRUNC R28, R4 ;  /* 0x00000004001c7311 */ /* 0x0044e2000030d900 */
[----:B------:R-:W-:Y:S05]  /*04d0*/  BRA `(.L_x_18685) ;  /* 0x0000000800987947 */ /* 0x000fea0003800000 */
.L_x_18680:
        /* <DEDUP_REMOVED lines=13> */
.L_x_18694:
[----:B------:R-:W2:Y:S02]  /*05b0*/  LDG.E.64 R4, desc[UR36][R4.64] ;  /* 0x0000002404047981 */ /* 0x000ea4000c1e1b00 */
[----:B--2---:R0:W1:Y:S01]  /*05c0*/  F2I.S64.F64.TRUNC R28, R4 ;  /* 0x00000004001c7311 */ /* 0x004062000030d900 */
[----:B------:R-:W-:Y:S05]  /*05d0*/  BRA `(.L_x_18685) ;  /* 0x0000000800587947 */ /* 0x000fea0003800000 */
.L_x_18693:
        /* <DEDUP_REMOVED lines=26> */
.L_x_18696:
        /* <DEDUP_REMOVED lines=14> */
.L_x_18695:
[----:B------:R-:W2:Y:S02]  /*0860*/  LDG.E.U16 R28, desc[UR36][R4.64] ;  /* 0x00000024041c7981 */ /* 0x000ea4000c1e1500 */
[----:B--2---:R-:W-:-:S06]  /*0870*/  IMAD.U32 R28, R28, 0x10000, RZ ;  /* 0x000100001c1c7824 */ /* 0x004fcc00078e00ff */
[----:B------:R-:W0:Y:S01]  /*0880*/  F2I.S64.TRUNC R28, R28 ;  /* 0x0000001c001c7311 */ /* 0x000e22000020d900 */
[----:B------:R-:W-:Y:S05]  /*0890*/  BRA `(.L_x_18685) ;  /* 0x0000000400a87947 */ /* 0x000fea0003800000 */
.L_x_18692:
        /* <DEDUP_REMOVED lines=11> */
.L_x_18699:
        /* <DEDUP_REMOVED lines=21> */
.L_x_18703:
[----:B------:R-:W-:Y:S05]  /*0aa0*/  BSYNC.RECONVERGENT B1 ;  /* 0x0000000000017941 */ /* 0x000fea0003800200 */
.L_x_18702:
[----:B------:R-:W-:Y:S01]  /*0ab0*/  IMAD.SHL.U32 R0, R0, 0x100000, RZ ;  /* 0x0010000000007824 */ /* 0x000fe200078e00ff */
[----:B------:R-:W-:-:S04]  /*0ac0*/  LEA R3, R3, 0x3b800000, 0x17 ;  /* 0x3b80000003037811 */ /* 0x000fc800078eb8ff */
[----:B------:R-:W-:-:S07]  /*0ad0*/  LOP3.LUT R28, R3, R0, R7, 0xfe, !PT ;  /* 0x00000000031c7212 */ /* 0x000fce00078efe07 */
.L_x_18701:
[----:B------:R-:W-:Y:S05]  /*0ae0*/  BSYNC.RECONVERGENT B0 ;  /* 0x0000000000007941 */ /* 0x000fea0003800200 */
.L_x_18700:
[----:B------:R-:W0:Y:S01]  /*0af0*/  F2I.S64.TRUNC R28, R28 ;  /* 0x0000001c001c7311 */ /* 0x000e22000020d900 */
[----:B------:R-:W-:Y:S05]  /*0b00*/  BRA `(.L_x_18685) ;  /* 0x00000004000c7947 */ /* 0x000fea0003800000 */
.L_x_18698:
        /* <DEDUP_REMOVED lines=21> */
.L_x_18707:
[----:B------:R-:W-:Y:S05]  /*0c60*/  BSYNC.RECONVERGENT B1 ;  /* 0x0000000000017941 */ /* 0x000fea0003800200 */
.L_x_18706:
[----:B------:R-:W-:Y:S01]  /*0c70*/  IMAD.SHL.U32 R0, R0, 0x200000, RZ ;  /* 0x0020000000007824 */ /* 0x000fe200078e00ff */
[----:B------:R-:W-:-:S04]  /*0c80*/  LEA R3, R3, 0x37800000, 0x17 ;  /* 0x3780000003037811 */ /* 0x000fc800078eb8ff */
[----:B------:R-:W-:-:S07]  /*0c90*/  LOP3.LUT R28, R3, R0, R7, 0xfe, !PT ;  /* 0x00000000031c7212 */ /* 0x000fce00078efe07 */
.L_x_18705:
[----:B------:R-:W-:Y:S05]  /*0ca0*/  BSYNC.RECONVERGENT B0 ;  /* 0x0000000000007941 */ /* 0x000fea0003800200 */
.L_x_18704:
[----:B------:R-:W0:Y:S01]  /*0cb0*/  F2I.S64.TRUNC R28, R28 ;  /* 0x0000001c001c7311 */ /* 0x000e22000020d900 */
[----:B------:R-:W-:Y:S05]  /*0cc0*/  BRA `(.L_x_18685) ;  /* 0x00000000009c7947 */ /* 0x000fea0003800000 */
.L_x_18697:
[----:B------:R-:W-:-:S09]  /*0cd0*/  UISETP.NE.AND UP0, UPT, UR4, 0x1c, UPT ;  /* 0x0000001c0400788c */ /* 0x000fd2000bf05270 */
[----:B------:R-:W-:Y:S05]  /*0ce0*/  BRA.U !UP0, `(.L_x_18708) ;  /* 0x00000001088c7547 */ /* 0x000fea000b800000 */
[----:B------:R-:W-:-:S09]  /*0cf0*/  UISETP.NE.AND UP0, UPT, UR4, 0x1d, UPT ;  /* 0x0000001d0400788c */ /* 0x000fd2000bf05270 */
[----:B------:R-:W-:Y:S05]  /*0d00*/  BRA.U !UP0, `(.L_x_18709) ;  /* 0x00000001087c7547 */ /* 0x000fea000b800000 */
[----:B------:R-:W-:-:S09]  /*0d10*/  UISETP.NE.AND UP0, UPT, UR4, 0x2c, UPT ;  /* 0x0000002c0400788c */ /* 0x000fd2000bf05270 */
[----:B------:R-:W-:Y:S05]  /*0d20*/  BRA.U !UP0, `(.L_x_18710) ;  /* 0x0000000108487547 */ /* 0x000fea000b800000 */
.L_x_18684:
        /* <DEDUP_REMOVED lines=16> */
.L_x_18711:
[----:B------:R-:W-:Y:S01]  /*0e30*/  CS2R R28, SRZ ;  /* 0x00000000001c7805 */ /* 0x000fe2000001ff00 */
[----:B------:R-:W-:Y:S06]  /*0e40*/  BRA `(.L_x_18685) ;  /* 0x00000000003c7947 */ /* 0x000fec0003800000 */
.L_x_18710:
        /* <DEDUP_REMOVED lines=8> */
.L_x_18713:
[----:B------:R-:W-:Y:S05]  /*0ed0*/  BSYNC.RECONVERGENT B0 ;  /* 0x0000000000007941 */ /* 0x000fea0003800200 */
.L_x_18712:
[----:B------:R-:W0:Y:S01]  /*0ee0*/  F2I.S64.TRUNC R28, R28 ;  /* 0x0000001c001c7311 */ /* 0x000e22000020d900 */
[----:B------:R-:W-:Y:S05]  /*0ef0*/  BRA `(.L_x_18685) ;  /* 0x0000000000107947 */ /* 0x000fea0003800000 */
.L_x_18709:
[----:B------:R0:W5:Y:S01]  /*0f00*/  LDG.E.64 R28, desc[UR36][R4.64] ;  /* 0x00000024041c7981 */ /* 0x000162000c1e1b00 */
[----:B------:R-:W-:Y:S05]  /*0f10*/  BRA `(.L_x_18685) ;  /* 0x0000000000087947 */ /* 0x000fea0003800000 */
.L_x_18708:
[----:B------:R0:W5:Y:S01]  /*0f20*/  LDG.E R28, desc[UR36][R4.64] ;  /* 0x00000024041c7981 */ /* 0x000162000c1e1900 */
[----:B------:R-:W-:-:S07]  /*0f30*/  IMAD.MOV.U32 R29, RZ, RZ, RZ ;  /* 0x000000ffff1d7224 */ /* 0x000fce00078e00ff */
.L_x_18685:
[----:B------:R-:W-:-:S07]  /*0f40*/  VIADD R17, R19, 0x80 ;  /* 0x0000008013117836 */ /* 0x000fce0000000000 */
.L_x_18679:
[----:B------:R-:W-:Y:S05]  /*0f50*/  BSYNC.RECONVERGENT B6 ;  /* 0x0000000000067941 */ /* 0x000fea0003800200 */
.L_x_18678:
        /* <DEDUP_REMOVED lines=24> */
.L_x_18719:
[----:B------:R0:W5:Y:S01]  /*10e0*/  LDG.E.U8 R26, desc[UR36][R4.64] ;  /* 0x00000024041a7981 */ /* 0x000162000c1e1100 */
[----:B------:R-:W-:Y:S01]  /*10f0*/  IMAD.MOV.U32 R27, RZ, RZ, RZ ;  /* 0x000000ffff1b7224 */ /* 0x000fe200078e00ff */
[----:B------:R-:W-:Y:S06]  /*1100*/  BRA `(.L_x_18721) ;  /* 0x0000000c00447947 */ /* 0x000fec0003800000 */
.L_x_18718:
        /* <DEDUP_REMOVED lines=8> */
.L_x_18723:
[----:B------:R-:W2:Y:S02]  /*1190*/  LDG.E R26, desc[UR36][R4.64] ;  /* 0x00000024041a7981 */ /* 0x000ea4000c1e1900 */
[----:B--2---:R-:W-:Y:S01]  /*11a0*/  SHF.R.S32.HI R27, RZ, 0x1f, R26 ;  /* 0x0000001fff1b7819 */ /* 0x004fe2000001141a */
[----:B------:R-:W-:Y:S06]  /*11b0*/  BRA `(.L_x_18721) ;  /* 0x0000000c00187947 */ /* 0x000fec0003800000 */
.L_x_18722:
[----:B------:R-:W2:Y:S02]  /*11c0*/  LDG.E.S16 R26, desc[UR36][R4.64] ;  /* 0x00000024041a7981 */ /* 0x000ea4000c1e1700 */
[----:B--2---:R-:W-:Y:S01]  /*11d0*/  SHF.R.S32.HI R27, RZ, 0x1f, R26 ;  /* 0x0000001fff1b7819 */ /* 0x004fe2000001141a */
[----:B------:R-:W-:Y:S06]  /*11e0*/  BRA `(.L_x_18721) ;  /* 0x0000000c000c7947 */ /* 0x000fec0003800000 */
.L_x_18717:
        /* <DEDUP_REMOVED lines=9> */
.L_x_18725:
[----:B------:R-:W2:Y:S02]  /*1280*/  LDG.E.U16 R4, desc[UR36][R4.64] ;  /* 0x0000002404047981 */ /* 0x000ea4000c1e1500 */
[----:B--2---:R-:W-:-:S06]  /*1290*/  HADD2.F32 R26, -RZ, R4.H0_H0 ;  /* 0x20000004ff1a7230 */ /* 0x004fcc0000004100 */
[----:B------:R-:W0:Y:S01]  /*12a0*/  F2I.S64.TRUNC R26, R26 ;  /* 0x0000001a001a7311 */ /* 0x000e22000020d900 */
[----:B------:R-:W-:Y:S05]  /*12b0*/  BRA `(.L_x_18721) ;  /* 0x0000000800d87947 */ /* 0x000fea0003800000 */
.L_x_18724:
        /* <DEDUP_REMOVED lines=9> */
.L_x_18727:
[----:B------:R-:W2:Y:S02]  /*1350*/  LDG.E.U16 R4, desc[UR36][R4.64] ;  /* 0x0000002404047981 */ /* 0x000ea4000c1e1500 */
[----:B--2---:R-:W-:-:S06]  /*1360*/  HADD2.F32 R26, -RZ, R4.H0_H0 ;  /* 0x20000004ff1a7230 */ /* 0x004fcc0000004100 */
[----:B------:R-:W0:Y:S01]  /*1370*/  F2I.S64.TRUNC R26, R26 ;  /* 0x0000001a001a7311 */ /* 0x000e22000020d900 */
[----:B------:R-:W-:Y:S05]  /*1380*/  BRA `(.L_x_18721) ;  /* 0x0000000800a47947 */ /* 0x000fea0003800000 */
.L_x_18726:
[----:B------:R-:W2:Y:S02]  /*1390*/  LDG.E.64 R4, desc[UR36][R4.64] ;  /* 0x0000002404047981 */ /* 0x000ea4000c1e1b00 */
[----:B--2---:R0:W1:Y:S01]  /*13a0*/  F2I.S64.F64.TRUNC R26, R4 ;  /* 0x00000004001a7311 */ /* 0x004062000030d900 */
[----:B------:R-:W-:Y:S05]  /*13b0*/  BRA `(.L_x_18721) ;  /* 0x0000000800987947 */ /* 0x000fea0003800000 */
.L_x_18716:
        /* <DEDUP_REMOVED lines=13> */
.L_x_18730:
[----:B------:R-:W2:Y:S02]  /*1490*/  LDG.E.64 R4, desc[UR36][R4.64] ;  /* 0x0000002404047981 */ /* 0x000ea4000c1e1b00 */
[----:B--2---:R0:W1:Y:S01]  /*14a0*/  F2I.S64.F64.TRUNC R26, R4 ;  /* 0x00000004001a7311 */ /* 0x004062000030d900 */
[----:B------:R-:W-:Y:S05]  /*14b0*/  BRA `(.L_x_18721) ;  /* 0x0000000800587947 */ /* 0x000fea0003800000 */
.L_x_18729:
        /* <DEDUP_REMOVED lines=26> */
.L_x_18732:
        /* <DEDUP_REMOVED lines=14> */
.L_x_18731:
[----:B------:R-:W2:Y:S02]  /*1740*/  LDG.E.U16 R26, desc[UR36][R4.64] ;  /* 0x00000024041a7981 */ /* 0x000ea4000c1e1500 */
[----:B--2---:R-:W-:-:S06]  /*1750*/  IMAD.U32 R26, R26, 0x10000, RZ ;  /* 0x000100001a1a7824 */ /* 0x004fcc00078e00ff */
[----:B------:R-:W0:Y:S01]  /*1760*/  F2I.S64.TRUNC R26, R26 ;  /* 0x0000001a001a7311 */ /* 0x000e22000020d900 */
[----:B------:R-:W-:Y:S05]  /*1770*/  BRA `(.L_x_18721) ;  /* 0x0000000400a87947 */ /* 0x000fea0003800000 */
.L_x_18728:
        /* <DEDUP_REMOVED lines=11> */
.L_x_18735:
        /* <DEDUP_REMOVED lines=21> */
.L_x_18739:
[----:B------:R-:W-:Y:S05]  /*1980*/  BSYNC.RECONVERGENT B1 ;  /* 0x0000000000017941 */ /* 0x000fea0003800200 */
.L_x_18738:
[----:B------:R-:W-:Y:S01]  /*1990*/  IMAD.SHL.U32 R0, R0, 0x100000, RZ ;  /* 0x0010000000007824 */ /* 0x000fe200078e00ff */
[----:B------:R-:W-:-:S04]  /*19a0*/  LEA R3, R3, 0x3b800000, 0x17 ;  /* 0x3b80000003037811 */ /* 0x000fc800078eb8ff */
[----:B------:R-:W-:-:S07]  /*19b0*/  LOP3.LUT R26, R3, R0, R7, 0xfe, !PT ;  /* 0x00000000031a7212 */ /* 0x000fce00078efe07 */
.L_x_18737:
[----:B------:R-:W-:Y:S05]  /*19c0*/  BSYNC.RECONVERGENT B0 ;  /* 0x0000000000007941 */ /* 0x000fea0003800200 */
.L_x_18736:
[----:B------:R-:W0:Y:S01]  /*19d0*/  F2I.S64.TRUNC R26, R26 ;  /* 0x0000001a001a7311 */ /* 0x000e22000020d900 */
[----:B------:R-:W-:Y:S05]  /*19e0*/  BRA `(.L_x_18721) ;  /* 0x00000004000c7947 */ /* 0x000fea0003800000 */
.L_x_18734:
        /* <DEDUP_REMOVED lines=21> */
.L_x_18743:
[----:B------:R-:W-:Y:S05]  /*1b40*/  BSYNC.RECONVERGENT B1 ;  /* 0x0000000000017941 */ /* 0x000fea0003800200 */
.L_x_18742:
[----:B------:R-:W-:Y:S01]  /*1b50*/  IMAD.SHL.U32 R0, R0, 0x200000, RZ ;  /* 0x0020000000007824 */ /* 0x000fe200078e00ff */
[----:B------:R-:W-:-:S04]  /*1b60*/  LEA R3, R3, 0x37800000, 0x17 ;  /* 0x3780000003037811 */ /* 0x000fc800078eb8ff */
[----:B------:R-:W-:-:S07]  /*1b70*/  LOP3.LUT R26, R3, R0, R7, 0xfe, !PT ;  /* 0x00000000031a7212 */ /* 0x000fce00078efe07 */
.L_x_18741:
[----:B------:R-:W-:Y:S05]  /*1b80*/  BSYNC.RECONVERGENT B0 ;  /* 0x0000000000007941 */ /* 0x000fea0003800200 */
.L_x_18740:
[----:B------:R-:W0:Y:S01]  /*1b90*/  F2I.S64.TRUNC R26, R26 ;  /* 0x0000001a001a7311 */ /* 0x000e22000020d900 */
[----:B------:R-:W-:Y:S05]  /*1ba0*/  BRA `(.L_x_18721) ;  /* 0x00000000009c7947 */ /* 0x000fea0003800000 */
.L_x_18733:
        /* <DEDUP_REMOVED lines=14> */
.L_x_18747:
[----:B------:R-:W-:Y:S05]  /*1c90*/  BSYNC.RECONVERGENT B0 ;  /* 0x0000000000007941 */ /* 0x000fea0003800200 */
.L_x_18746:
[----:B------:R-:W0:Y:S01]  /*1ca0*/  F2I.S64.TRUNC R26, R26 ;  /* 0x0000001a001a7311 */ /* 0x000e22000020d900 */
[----:B------:R-:W-:Y:S05]  /*1cb0*/  BRA `(.L_x_18721) ;  /* 0x0000000000587947 */ /* 0x000fea0003800000 */
.L_x_18720:
        /* <DEDUP_REMOVED lines=16> */
.L_x_18748:
[----:B------:R-:W-:Y:S01]  /*1dc0*/  CS2R R26, SRZ ;  /* 0x00000000001a7805 */ /* 0x000fe2000001ff00 */
[----:B------:R-:W-:Y:S06]  /*1dd0*/  BRA `(.L_x_18721) ;  /* 0x0000000000107947 */ /* 0x000fec0003800000 */
.L_x_18745:
[----:B------:R0:W5:Y:S01]  /*1de0*/  LDG.E.64 R26, desc[UR36][R4.64] ;  /* 0x00000024041a7981 */ /* 0x000162000c1e1b00 */
[----:B------:R-:W-:Y:S05]  /*1df0*/  BRA `(.L_x_18721) ;  /* 0x0000000000087947 */ /* 0x000fea0003800000 */
.L_x_18744:
[----:B------:R0:W5:Y:S01]  /*1e00*/  LDG.E R26, desc[UR36][R4.64] ;  /* 0x00000024041a7981 */ /* 0x000162000c1e1900 */
[----:B------:R-:W-:-:S07]  /*1e10*/  IMAD.MOV.U32 R27, RZ, RZ, RZ ;  /* 0x000000ffff1b7224 */ /* 0x000fce00078e00ff */
.L_x_18721:
[----:B------:R-:W-:-:S07]  /*1e20*/  VIADD R17, R17, 0x80 ;  /* 0x0000008011117836 */ /* 0x000fce0000000000 */
.L_x_18715:
[----:B------:R-:W-:Y:S05]  /*1e30*/  BSYNC.RECONVERGENT B6 ;  /* 0x0000000000067941 */ /* 0x000fea0003800200 */
.L_x_18714:
        /* <DEDUP_REMOVED lines=24> */
.L_x_18754:
[----:B------:R0:W5:Y:S01]  /*1fc0*/  LDG.E.U8 R24, desc[UR36][R4.64] ;  /* 0x0000002404187981 */ /* 0x000162000c1e1100 */
[----:B------:R-:W-:Y:S01]  /*1fd0*/  IMAD.MOV.U32 R25, RZ, RZ, RZ ;  /* 0x000000ffff197224 */ /* 0x000fe200078e00ff */
[----:B------:R-:W-:Y:S06]  /*1fe0*/  BRA `(.L_x_18756) ;  /* 0x0000000c00447947 */ /* 0x000fec0003800000 */
.L_x_18753:
        /* <DEDUP_REMOVED lines=8> */
.L_x_18758:
[----:B------:R-:W2:Y:S02]  /*2070*/  LDG.E R24, desc[UR36][R4.64] ;  /* 0x0000002404187981 */ /* 0x000ea4000c1e1900 */
[----:B--2---:R-:W-:Y:S01]  /*2080*/  SHF.R.S32.HI R25, RZ, 0x1f, R24 ;  /* 0x0000001fff197819 */ /* 0x004fe20000011418 */
[----:B------:R-:W-:Y:S06]  /*2090*/  BRA `(.L_x_18756) ;  /* 0x0000000c00187947 */ /* 0x000fec0003800000 */
.L_x_18757:
[----:B------:R-:W2:Y:S02]  /*20a0*/  LDG.E.S16 R24, desc[UR36][R4.64] ;  /* 0x0000002404187981 */ /* 0x000ea4000c1e1700 */
[----:B--2---:R-:W-:Y:S01]  /*20b0*/  SHF.R.S32.HI R25, RZ, 0x1f, R24 ;  /* 0x0000001fff197819 */ /* 0x004fe20000011418 */
[----:B------:R-:W-:Y:S06]  /*20c0*/  BRA `(.L_x_18756) ;  /* 0x0000000c000c7947 */ /* 0x000fec0003800000 */
.L_x_18752:
        /* <DEDUP_REMOVED lines=9> */
.L_x_18760:
[----:B------:R-:W2:Y:S02]  /*2160*/  LDG.E.U16 R4, desc[UR36][R4.64] ;  /* 0x0000002404047981 */ /* 0x000ea4000c1e1500 */
[----:B--2---:R-:W-:-:S06]  /*2170*/  HADD2.F32 R24, -RZ, R4.H0_H0 ;  /* 0x20000004ff187230 */ /* 0x004fcc0000004100 */
[----:B------:R-:W0:Y:S01]  /*2180*/  F2I.S64.TRUNC R24, R24 ;  /* 0x0000001800187311 */ /* 0x000e22000020d900 */
[----:B------:R-:W-:Y:S05]  /*2190*/  BRA `(.L_x_18756) ;  /* 0x0000000800d87947 */ /* 0x000fea0003800000 */
.L_x_18759:
        /* <DEDUP_REMOVED lines=9> */
.L_x_18762:
[----:B------:R-:W2:Y:S02]  /*2230*/  LDG.E.U16 R4, desc[UR36][R4.64] ;  /* 0x0000002404047981 */ /* 0x000ea4000c1e1500 */
[----:B--2---:R-:W-:-:S06]  /*2240*/  HADD2.F32 R24, -RZ, R4.H0_H0 ;  /* 0x20000004ff187230 */ /* 0x004fcc0000004100 */
[----:B------:R-:W0:Y:S01]  /*2250*/  F2I.S64.TRUNC R24, R24 ;  /* 0x0000001800187311 */ /* 0x000e22000020d900 */
[----:B------:R-:W-:Y:S05]  /*2260*/  BRA `(.L_x_18756) ;  /* 0x0000000800a47947 */ /* 0x000fea0003800000 */
.L_x_18761:
[----:B------:R-:W2:Y:S02]  /*2270*/  LDG.E.64 R4, desc[UR36][R4.64] ;  /* 0x0000002404047981 */ /* 0x000ea4000c1e1b00 */
[----:B--2---:R0:W1:Y:S01]  /*2280*/  F2I.S64.F64.TRUNC R24, R4 ;  /* 0x0000000400187311 */ /* 0x004062000030d900 */
[----:B------:R-:W-:Y:S05]  /*2290*/  BRA `(.L_x_18756) ;  /* 0x0000000800987947 */ /* 0x000fea0003800000 */
.L_x_18751:
        /* <DEDUP_REMOVED lines=13> */
.L_x_18765:
[----:B------:R-:W2:Y:S02]  /*2370*/  LDG.E.64 R4, desc[UR36][R4.64] ;  /* 0x0000002404047981 */ /* 0x000ea4000c1e1b00 */
[----:B--2---:R0:W1:Y:S01]  /*2380*/  F2I.S64.F64.TRUNC R24, R4 ;  /* 0x0000000400187311 */ /* 0x004062000030d900 */
[----:B------:R-:W-:Y:S05]  /*2390*/  BRA `(.L_x_18756) ;  /* 0x0000000800587947 */ /* 0x000fea0003800000 */
.L_x_18764:
        /* <DEDUP_REMOVED lines=26> */
.L_x_18767:
        /* <DEDUP_REMOVED lines=14> */
.L_x_18766:
[----:B------:R-:W2:Y:S02]  /*2620*/  LDG.E.U16 R24, desc[UR36][R4.64] ;  /* 0x0000002404187981 */ /* 0x000ea4000c1e1500 */
[----:B--2---:R-:W-:-:S06]  /*2630*/  IMAD.U32 R24, R24, 0x10000, RZ ;  /* 0x0001000018187824 */ /* 0x004fcc00078e00ff */
[----:B------:R-:W0:Y:S01]  /*2640*/  F2I.S64.TRUNC R24, R24 ;  /* 0x0000001800187311 */ /* 0x000e22000020d900 */
[----:B------:R-:W-:Y:S05]  /*2650*/  BRA `(.L_x_18756) ;  /* 0x0000000400a87947 */ /* 0x000fea0003800000 */
.L_x_18763:
        /* <DEDUP_REMOVED lines=11> */
.L_x_18770:
        /* <DEDUP_REMOVED lines=21> */
.L_x_18774:
[----:B------:R-:W-:Y:S05]  /*2860*/  BSYNC.RECONVERGENT B1 ;  /* 0x0000000000017941 */ /* 0x000fea0003800200 */
.L_x_18773:
[----:B------:R-:W-:Y:S01]  /*2870*/  IMAD.SHL.U32 R0, R0, 0x100000, RZ ;  /* 0x0010000000007824 */ /* 0x000fe200078e00ff */
[----:B------:R-:W-:-:S04]  /*2880*/  LEA R3, R3, 0x3b800000, 0x17 ;  /* 0x3b80000003037811 */ /* 0x000fc800078eb8ff */
[----:B------:R-:W-:-:S07]  /*2890*/  LOP3.LUT R24, R3, R0, R7, 0xfe, !PT ;  /* 0x0000000003187212 */ /* 0x000fce00078efe07 */
.L_x_18772:
[----:B------:R-:W-:Y:S05]  /*28a0*/  BSYNC.RECONVERGENT B0 ;  /* 0x0000000000007941 */ /* 0x000fea0003800200 */
.L_x_18771:
[----:B------:R-:W1:Y:S01]  /*28b0*/  F2I.S64.TRUNC R24, R24 ;  /* 0x0000001800187311 */ /* 0x000e62000020d900 */
[----:B------:R-:W-:Y:S05]  /*28c0*/  BRA `(.L_x_18756) ;  /* 0x00000004000c7947 */ /* 0x000fea0003800000 */
.L_x_18769:
        /* <DEDUP_REMOVED lines=21> */
.L_x_18778:
[----:B------:R-:W-:Y:S05]  /*2a20*/  BSYNC.RECONVERGENT B1 ;  /* 0x0000000000017941 */ /* 0x000fea0003800200 */
.L_x_18777:
[----:B------:R-:W-:Y:S01]  /*2a30*/  IMAD.SHL.U32 R0, R0, 0x200000, RZ ;  /* 0x0020000000007824 */ /* 0x000fe200078e00ff */
[----:B------:R-:W-:-:S04]  /*2a40*/  LEA R3, R3, 0x37800000, 0x17 ;  /* 0x3780000003037811 */ /* 0x000fc800078eb8ff */
[----:B------:R-:W-:-:S07]  /*2a50*/  LOP3.LUT R24, R3, R0, R7, 0xfe, !PT ;  /* 0x0000000003187212 */ /* 0x000fce00078efe07 */
.L_x_18776:
[----:B------:R-:W-:Y:S05]  /*2a60*/  BSYNC.RECONVERGENT B0 ;  /* 0x0000000000007941 */ /* 0x000fea0003800200 */
.L_x_18775:
[----:B------:R-:W2:Y:S01]  /*2a70*/  F2I.S64.TRUNC R24, R24 ;  /* 0x0000001800187311 */ /* 0x000ea2000020d900 */
[----:B------:R-:W-:Y:S05]  /*2a80*/  BRA `(.L_x_18756) ;  /* 0x00000000009c7947 */ /* 0x000fea0003800000 */
.L_x_18768:
        /* <DEDUP_REMOVED lines=14> */
.L_x_18782:
[----:B------:R-:W-:Y:S05]  /*2b70*/  BSYNC.RECONVERGENT B0 ;  /* 0x0000000000007941 */ /* 0x000fea0003800200 */
.L_x_18781:
[----:B------:R-:W0:Y:S01]  /*2b80*/  F2I.S64.TRUNC R24, R24 ;  /* 0x0000001800187311 */ /* 0x000e22000020d900 */
[----:B------:R-:W-:Y:S05]  /*2b90*/  BRA `(.L_x_18756) ;  /* 0x0000000000587947 */ /* 0x000fea0003800000 */
.L_x_18755:
        /* <DEDUP_REMOVED lines=16> */
.L_x_18783:
[----:B------:R-:W-:Y:S01]  /*2ca0*/  CS2R R24, SRZ ;  /* 0x0000000000187805 */ /* 0x000fe2000001ff00 */
[----:B------:R-:W-:Y:S06]  /*2cb0*/  BRA `(.L_x_18756) ;  /* 0x0000000000107947 */ /* 0x000fec0003800000 */
.L_x_18780:
[----:B------:R0:W5:Y:S01]  /*2cc0*/  LDG.E.64 R24, desc[UR36][R4.64] ;  /* 0x0000002404187981 */ /* 0x000162000c1e1b00 */
[----:B------:R-:W-:Y:S05]  /*2cd0*/  BRA `(.L_x_18756) ;  /* 0x0000000000087947 */ /* 0x000fea0003800000 */
.L_x_18779:
[----:B------:R0:W5:Y:S01]  /*2ce0*/  LDG.E R24, desc[UR36][R4.64] ;  /* 0x0000002404187981 */ /* 0x000162000c1e1900 */
[----:B------:R-:W-:-:S07]  /*2cf0*/  IMAD.MOV.U32 R25, RZ, RZ, RZ ;  /* 0x000000ffff197224 */ /* 0x000fce00078e00ff */
.L_x_18756:
[----:B------:R-:W-:-:S07]  /*2d00*/  VIADD R17, R17, 0x80 ;  /* 0x0000008011117836 */ /* 0x000fce0000000000 */
.L_x_18750:
[----:B------:R-:W-:Y:S05]  /*2d10*/  BSYNC.RECONVERGENT B6 ;  /* 0x0000000000067941 */ /* 0x000fea0003800200 */
.L_x_18749:
        /* <DEDUP_REMOVED lines=24> */
.L_x_18789:
[----:B------:R0:W5:Y:S01]  /*2ea0*/  LDG.E.U8 R22, desc[UR36][R4.64] ;  /* 0x0000002404167981 */ /* 0x000162000c1e1100 */
[----:B------:R-:W-:Y:S01]  /*2eb0*/  IMAD.MOV.U32 R23, RZ, RZ, RZ ;  /* 0x000000ffff177224 */ /* 0x000fe200078e00ff */
[----:B------:R-:W-:Y:S06]  /*2ec0*/  BRA `(.L_x_18785) ;  /* 0x0000000c00407947 */ /* 0x000fec0003800000 */
.L_x_18788:
        /* <DEDUP_REMOVED lines=8> */
.L_x_18792:
[----:B------:R-:W2:Y:S02]  /*2f50*/  LDG.E R22, desc[UR36][R4.64] ;  /* 0x0000002404167981 */ /* 0x000ea4000c1e1900 */
[----:B--2---:R-:W-:Y:S01]  /*2f60*/  SHF.R.S32.HI R23, RZ, 0x1f, R22 ;  /* 0x0000001fff177819 */ /* 0x004fe20000011416 */
[----:B------:R-:W-:Y:S06]  /*2f70*/  BRA `(.L_x_18785) ;  /* 0x0000000c00147947 */ /* 0x000fec0003800000 */
.L_x_18791:
[----:B------:R-:W2:Y:S02]  /*2f80*/  LDG.E.S16 R22, desc[UR36][R4.64] ;  /* 0x0000002404167981 */ /* 0x000ea4000c1e1700 */
[----:B--2---:R-:W-:Y:S01]  /*2f90*/  SHF.R.S32.HI R23, RZ, 0x1f, R22 ;  /* 0x0000001fff177819 */ /* 0x004fe20000011416 */
[----:B------:R-:W-:Y:S06]  /*2fa0*/  BRA `(.L_x_18785) ;  /* 0x0000000c00087947 */ /* 0x000fec0003800000 */
.L_x_18787:
        /* <DEDUP_REMOVED lines=9> */
.L_x_18794:
[----:B------:R-:W2:Y:S02]  /*3040*/  LDG.E.U16 R4, desc[UR36][R4.64] ;  /* 0x0000002404047981 */ /* 0x000ea4000c1e1500 */
[----:B--2---:R-:W-:-:S06]  /*3050*/  HADD2.F32 R22, -RZ, R4.H0_H0 ;  /* 0x20000004ff167230 */ /* 0x004fcc0000004100 */
[----:B------:R-:W0:Y:S01]  /*3060*/  F2I.S64.TRUNC R22, R22 ;  /* 0x0000001600167311 */ /* 0x000e22000020d900 */
[----:B------:R-:W-:Y:S05]  /*3070*/  BRA `(.L_x_18785) ;  /* 0x0000000800d47947 */ /* 0x000fea0003800000 */
.L_x_18793:
        /* <DEDUP_REMOVED lines=9> */
.L_x_18796:
[----:B------:R-:W2:Y:S02]  /*3110*/  LDG.E.U16 R4, desc[UR36][R4.64] ;  /* 0x0000002404047981 */ /* 0x000ea4000c1e1500 */
[----:B--2---:R-:W-:-:S06]  /*3120*/  HADD2.F32 R22, -RZ, R4.H0_H0 ;  /* 0x20000004ff167230 */ /* 0x004fcc0000004100 */
[----:B------:R-:W0:Y:S01]  /*3130*/  F2I.S64.TRUNC R22, R22 ;  /* 0x0000001600167311 */ /* 0x000e22000020d900 */
[----:B------:R-:W-:Y:S05]  /*3140*/  BRA `(.L_x_18785) ;  /* 0x0000000800a07947 */ /* 0x000fea0003800000 */
.L_x_18795:
[----:B------:R-:W2:Y:S02]  /*3150*/  LDG.E.64 R4, desc[UR36][R4.64] ;  /* 0x0000002404047981 */ /* 0x000ea4000c1e1b00 */
[----:B--2---:R0:W1:Y:S01]  /*3160*/  F2I.S64.F64.TRUNC R22, R4 ;  /* 0x0000000400167311 */ /* 0x004062000030d900 */
[----:B------:R-:W-:Y:S05]  /*3170*/  BRA `(.L_x_18785) ;  /* 0x0000000800947947 */ /* 0x000fea0003800000 */
.L_x_18786:
        /* <DEDUP_REMOVED lines=13> */
.L_x_18799:
[----:B------:R-:W2:Y:S02]  /*3250*/  LDG.E.64 R4, desc[UR36][R4.64] ;  /* 0x0000002404047981 */ /* 0x000ea4000c1e1b00 */
[----:B--2---:R0:W1:Y:S01]  /*3260*/  F2I.S64.F64.TRUNC R22, R4 ;  /* 0x0000000400167311 */ /* 0x004062000030d900 */
[----:B------:R-:W-:Y:S05]  /*3270*/  BRA `(.L_x_18785) ;  /* 0x0000000800547947 */ /* 0x000fea0003800000 */
.L_x_18798:
        /* <DEDUP_REMOVED lines=26> */
.L_x_18801:
        /* <DEDUP_REMOVED lines=14> */
.L_x_18800:
[----:B------:R-:W2:Y:S02]  /*3500*/  LDG.E.U16 R22, desc[UR36][R4.64] ;  /* 0x0000002404167981 */ /* 0x000ea4000c1e1500 */
[----:B--2---:R-:W-:-:S06]  /*3510*/  IMAD.U32 R22, R22, 0x10000, RZ ;  /* 0x0001000016167824 */ /* 0x004fcc00078e00ff */
[----:B------:R-:W0:Y:S01]  /*3520*/  F2I.S64.TRUNC R22, R22 ;  /* 0x0000001600167311 */ /* 0x000e22000020d900 */
[----:B------:R-:W-:Y:S05]  /*3530*/  BRA `(.L_x_18785) ;  /* 0x0000000400a47947 */ /* 0x000fea0003800000 */
.L_x_18797:
        /* <DEDUP_REMOVED lines=11> */
.L_x_18804:
        /* <DEDUP_REMOVED lines=21> */
.L_x_18808:
[----:B------:R-:W-:Y:S05]  /*3740*/  BSYNC.RECONVERGENT B1 ;  /* 0x0000000000017941 */ /* 0x000fea0003800200 */
.L_x_18807:
[----:B------:R-:W-:Y:S01]  /*3750*/  IMAD.SHL.U32 R0, R0, 0x100000, RZ ;  /* 0x0010000000007824 */ /* 0x000fe200078e00ff */
[----:B------:R-:W-:-:S04]  /*3760*/  LEA R3, R3, 0x3b800000, 0x17 ;  /* 0x3b80000003037811 */ /* 0x000fc800078eb8ff */
[----:B------:R-:W-:-:S07]  /*3770*/  LOP3.LUT R22, R3, R0, R7, 0xfe, !PT ;  /* 0x0000000003167212 */ /* 0x000fce00078efe07 */
.L_x_18806:
[----:B------:R-:W-:Y:S05]  /*3780*/  BSYNC.RECONVERGENT B0 ;  /* 0x0000000000007941 */ /* 0x000fea0003800200 */
.L_x_18805:
[----:B------:R-:W0:Y:S01]  /*3790*/  F2I.S64.TRUNC R22, R22 ;  /* 0x0000001600167311 */ /* 0x000e22000020d900 */
[----:B------:R-:W-:Y:S05]  /*37a0*/  BRA `(.L_x_18785) ;  /* 0x0000000400087947 */ /* 0x000fea0003800000 */
.L_x_18803:
        /* <DEDUP_REMOVED lines=21> */
.L_x_18812:
[----:B------:R-:W-:Y:S05]  /*3900*/  BSYNC.RECONVERGENT B1 ;  /* 0x0000000000017941 */ /* 0x000fea0003800200 */
.L_x_18811:
[----:B------:R-:W-:Y:S01]  /*3910*/  IMAD.SHL.U32 R0, R0, 0x200000, RZ ;  /* 0x0020000000007824 */ /* 0x000fe200078e00ff */
[----:B------:R-:W-:-:S04]  /*3920*/  LEA R3, R3, 0x37800000, 0x17 ;  /* 0x3780000003037811 */ /* 0x000fc800078eb8ff */
[----:B------:R-:W-:-:S07]  /*3930*/  LOP3.LUT R22, R3, R0, R7, 0xfe, !PT ;  /* 0x0000000003167212 */ /* 0x000fce00078efe07 */
.L_x_18810:
[----:B------:R-:W-:Y:S05]  /*3940*/  BSYNC.RECONVERGENT B0 ;  /* 0x0000000000007941 */ /* 0x000fea0003800200 */
.L_x_18809:
[----:B------:R-:W0:Y:S01]  /*3950*/  F2I.S64.TRUNC R22, R22 ;  /* 0x0000001600167311 */ /* 0x000e22000020d900 */
[----:B------:R-:W-:Y:S05]  /*3960*/  BRA `(.L_x_18785) ;  /* 0x0000000000987947 */ /* 0x000fea0003800000 */
.L_x_18802:
        /* <DEDUP_REMOVED lines=14> */
.L_x_18816:
[----:B------:R-:W-:Y:S05]  /*3a50*/  BSYNC.RECONVERGENT B0 ;  /* 0x0000000000007941 */ /* 0x000fea0003800200 */
.L_x_18815:
[----:B------:R-:W0:Y:S01]  /*3a60*/  F2I.S64.TRUNC R22, R22 ;  /* 0x0000001600167311 */ /* 0x000e22000020d900 */
[----:B------:R-:W-:Y:S05]  /*3a70*/  BRA `(.L_x_18785) ;  /* 0x0000000000547947 */ /* 0x000fea0003800000 */
.L_x_18790:
        /* <DEDUP_REMOVED lines=16> */
.L_x_18817:
[----:B------:R-:W-:Y:S05]  /*3b80*/  BRA `(.L_x_18785) ;  /* 0x0000000000107947 */ /* 0x000fea0003800000 */
.L_x_18814:
[----:B------:R0:W5:Y:S01]  /*3b90*/  LDG.E.64 R22, desc[UR36][R4.64] ;  /* 0x0000002404167981 */ /* 0x000162000c1e1b00 */
[----:B------:R-:W-:Y:S05]  /*3ba0*/  BRA `(.L_x_18785) ;  /* 0x0000000000087947 */ /* 0x000fea0003800000 */
.L_x_18813:
[----:B------:R0:W5:Y:S01]  /*3bb0*/  LDG.E R22, desc[UR36][R4.64] ;  /* 0x0000002404167981 */ /* 0x000162000c1e1900 */
[----:B------:R-:W-:-:S07]  /*3bc0*/  IMAD.MOV.U32 R23, RZ, RZ, RZ ;  /* 0x000000ffff177224 */ /* 0x000fce00078e00ff */
.L_x_18785:
[----:B------:R-:W-:Y:S05]  /*3bd0*/  BSYNC.RECONVERGENT B6 ;  /* 0x0000000000067941 */ /* 0x000fea0003800200 */
.L_x_18784:
[----:B------:R-:W0:Y:S01]  /*3be0*/  LDCU.64 UR4, c[0x0][0x388] ;  /* 0x00007100ff0477ac */ /* 0x000e220008000a00 */
[----:B------:R-:W2:Y:S01]  /*3bf0*/  LDC.U8 R17, c[0x0][0x3bc] ;  /* 0x0000ef00ff117b82 */ /* 0x000ea20000000000 */
[----:B------:R-:W-:Y:S01]  /*3c00*/  ISETP.GE.AND P4, PT, R19, R16, PT ;  /* 0x000000101300720c */ /* 0x000fe20003f86270 */
[----:B------:R-:W-:Y:S01]  /*3c10*/  BSSY.RECONVERGENT B7, `(.L_x_18818) ;  /* 0x00002d9000077945 */ /* 0x000fe20003800200 */
[----:B------:R-:W2:Y:S03]  /*3c20*/  LDCU.64 UR6, c[0x0][0x390] ;  /* 0x00007200ff0677ac */ /* 0x000ea60008000a00 */
[----:B------:R-:W-:Y:S01]  /*3c30*/  BSSY.RELIABLE B6, `(.L_x_18819) ;  /* 0x00001f2000067945 */ /* 0x000fe20003800100 */
[----:B01-345:R-:W-:Y:S02]  /*3c40*/  ISETP.GT.U32.AND P2, PT, R28, UR4, PT ;  /* 0x000000041c007c0c */ /* 0x03bfe4000bf44070 */
[----:B--2---:R-:W-:-:S02]  /*3c50*/  ISETP.GT.U32.AND P3, PT, R24, UR4, PT ;  /* 0x0000000418007c0c */ /* 0x004fc4000bf64070 */
[C---:B------:R-:W-:Y:S02]  /*3c60*/  ISETP.GT.AND.EX P2, PT, R29.reuse, UR5, PT, P2 ;  /* 0x000000051d007c0c */ /* 0x040fe4000bf44320 */
[----:B------:R-:W-:Y:S02]  /*3c70*/  ISETP.GT.U32.AND P1, PT, R26, UR4, PT ;  /* 0x000000041a007c0c */ /* 0x000fe4000bf24070 */
[----:B------:R-:W-:Y:S02]  /*3c80*/  ISETP.GT.U32.AND P0, PT, R22, UR4, PT ;  /* 0x0000000416007c0c */ /* 0x000fe4000bf04070 */
[----:B------:R-:W-:Y:S02]  /*3c90*/  SEL R3, R28, UR4, P2 ;  /* 0x000000041c037c07 */ /* 0x000fe40009000000 */
[----:B------:R-:W-:Y:S02]  /*3ca0*/  SEL R29, R29, UR5, P2 ;  /* 0x000000051d1d7c07 */ /* 0x000fe40009000000 */
[----:B------:R-:W-:-:S02]  /*3cb0*/  ISETP.GT.AND.EX P2, PT, R25, UR5, PT, P3 ;  /* 0x0000000519007c0c */ /* 0x000fc4000bf44330 */
[----:B------:R-:W-:Y:S02]  /*3cc0*/  ISETP.GT.AND.EX P1, PT, R27, UR5, PT, P1 ;  /* 0x000000051b007c0c */ /* 0x000fe4000bf24310 */
[----:B------:R-:W-:Y:S02]  /*3cd0*/  ISETP.GT.AND.EX P0, PT, R23, UR5, PT, P0 ;  /* 0x0000000517007c0c */ /* 0x000fe4000bf04300 */
[----:B------:R-:W-:Y:S02]  /*3ce0*/  SEL R18, R24, UR4, P2 ;  /* 0x0000000418127c07 */ /* 0x000fe40009000000 */
[----:B------:R-:W-:Y:S02]  /*3cf0*/  SEL R0, R26, UR4, P1 ;  /* 0x000000041a007c07 */ /* 0x000fe40008800000 */
[----:B------:R-:W-:Y:S02]  /*3d00*/  SEL R22, R22, UR4, P0 ;  /* 0x0000000416167c07 */ /* 0x000fe40008000000 */
[----:B------:R-:W-:-:S02]  /*3d10*/  SEL R24, R25, UR5, P2 ;  /* 0x0000000519187c07 */ /* 0x000fc40009000000 */
[----:B------:R-:W-:Y:S02]  /*3d20*/  ISETP.LT.U32.AND P3, PT, R18, UR6, PT ;  /* 0x0000000612007c0c */ /* 0x000fe4000bf61070 */
[----:B------:R-:W-:Y:S02]  /*3d30*/  SEL R26, R27, UR5, P1 ;  /* 0x000000051b1a7c07 */ /* 0x000fe40008800000 */
[----:B------:R-:W-:Y:S02]  /*3d40*/  SEL R23, R23, UR5, P0 ;  /* 0x0000000517177c07 */ /* 0x000fe40008000000 */
[----:B------:R-:W-:Y:S02]  /*3d50*/  ISETP.LT.U32.AND P2, PT, R3, UR6, PT ;  /* 0x0000000603007c0c */ /* 0x000fe4000bf41070 */
[----:B------:R-:W-:Y:S02]  /*3d60*/  ISETP.LT.U32.AND P0, PT, R0, UR6, PT ;  /* 0x0000000600007c0c */ /* 0x000fe4000bf01070 */
[----:B------:R-:W-:-:S02]  /*3d70*/  ISETP.LT.U32.AND P1, PT, R22, UR6, PT ;  /* 0x0000000616007c0c */ /* 0x000fc4000bf21070 */
[----:B------:R-:W-:Y:S02]  /*3d80*/  ISETP.LT.AND.EX P3, PT, R24, UR7, PT, P3 ;  /* 0x0000000718007c0c */ /* 0x000fe4000bf61330 */
[----:B------:R-:W-:Y:S02]  /*3d90*/  ISETP.LT.AND.EX P2, PT, R29, UR7, PT, P2 ;  /* 0x000000071d007c0c */ /* 0x000fe4000bf41320 */
[----:B------:R-:W-:Y:S02]  /*3da0*/  ISETP.LT.AND.EX P0, PT, R26, UR7, PT, P0 ;  /* 0x000000071a007c0c */ /* 0x000fe4000bf01300 */
[----:B------:R-:W-:Y:S02]  /*3db0*/  ISETP.LT.AND.EX P1, PT, R23, UR7, PT, P1 ;  /* 0x0000000717007c0c */ /* 0x000fe4000bf21310 */
[----:B------:R-:W-:Y:S02]  /*3dc0*/  SEL R18, R18, UR6, P3 ;  /* 0x0000000612127c07 */ /* 0x000fe40009800000 */
[----:B------:R-:W-:-:S02]  /*3dd0*/  SEL R27, R24, UR7, P3 ;  /* 0x00000007181b7c07 */ /* 0x000fc40009800000 */
[----:B------:R-:W-:Y:S02]  /*3de0*/  SEL R5, R29, UR7, P2 ;  /* 0x000000071d057c07 */ /* 0x000fe40009000000 */
[----:B------:R-:W-:Y:S02]  /*3df0*/  SEL R3, R3, UR6, P2 ;  /* 0x0000000603037c07 */ /* 0x000fe40009000000 */
[----:B------:R-:W-:Y:S02]  /*3e00*/  SEL R22, R22, UR6, P1 ;  /* 0x0000000616167c07 */ /* 0x000fe40008800000 */
[----:B------:R-:W-:Y:S02]  /*3e10*/  SEL R23, R23, UR7, P1 ;  /* 0x0000000717177c07 */ /* 0x000fe40008800000 */
[----:B------:R-:W-:Y:S02]  /*3e20*/  SEL R24, R0, UR6, P0 ;  /* 0x0000000600187c07 */ /* 0x000fe40008000000 */
[----:B------:R-:W-:Y:S01]  /*3e30*/  SEL R29, R26, UR7, P0 ;  /* 0x000000071a1d7c07 */ /* 0x000fe20008000000 */
[----:B------:R-:W-:Y:S01]  /*3e40*/  IMAD.MOV.U32 R26, RZ, RZ, R18 ;  /* 0x000000ffff1a7224 */ /* 0x000fe200078e0012 */
        /* <DEDUP_REMOVED lines=24> */
.L_x_18824:
[----:B------:R0:W-:Y:S01]  /*3fd0*/  STG.E.U8 desc[UR36][R8.64], R3 ;  /* 0x0000000308007986 */ /* 0x0001e2000c101124 */
[----:B------:R-:W-:Y:S05]  /*3fe0*/  BRA `(.L_x_18826) ;  /* 0x0000000c00307947 */ /* 0x000fea0003800000 */
.L_x_18823:
        /* <DEDUP_REMOVED lines=8> */
.L_x_18828:
[----:B------:R0:W-:Y:S01]  /*4070*/  STG.E desc[UR36][R8.64], R3 ;  /* 0x0000000308007986 */ /* 0x0001e2000c101924 */
[----:B------:R-:W-:Y:S05]  /*4080*/  BRA `(.L_x_18826) ;  /* 0x0000000c00087947 */ /* 0x000fea0003800000 */
.L_x_18827:
[----:B------:R0:W-:Y:S01]  /*4090*/  STG.E.U16 desc[UR36][R8.64], R3 ;  /* 0x0000000308007986 */ /* 0x0001e2000c101524 */
[----:B------:R-:W-:Y:S05]  /*40a0*/  BRA `(.L_x_18826) ;  /* 0x0000000c00007947 */ /* 0x000fea0003800000 */
.L_x_18822:
        /* <DEDUP_REMOVED lines=9> */
.L_x_18830:
[----:B------:R-:W0:Y:S02]  /*4140*/  I2F.S64 R0, R4 ;  /* 0x0000000400007312 */ /* 0x000e240000301400 */
[----:B0-----:R-:W-:-:S05]  /*4150*/  F2FP.F16.F32.PACK_AB R0, RZ, R0 ;  /* 0x00000000ff00723e */ /* 0x001fca00000000ff */
[----:B------:R0:W-:Y:S01]  /*4160*/  STG.E.U16 desc[UR36][R8.64], R0 ;  /* 0x0000000008007986 */ /* 0x0001e2000c101524 */
[----:B------:R-:W-:Y:S05]  /*4170*/  BRA `(.L_x_18826) ;  /* 0x0000000800cc7947 */ /* 0x000fea0003800000 */
.L_x_18829:
        /* <DEDUP_REMOVED lines=10> */
.L_x_18832:
[----:B------:R-:W0:Y:S02]  /*4220*/  I2F.S64 R4, R4 ;  /* 0x0000000400047312 */ /* 0x000e240000301400 */
[----:B0-----:R-:W-:-:S04]  /*4230*/  F2FP.F16.F32.PACK_AB R3, RZ, R4 ;  /* 0x00000004ff03723e */ /* 0x001fc800000000ff */
[----:B------:R-:W-:-:S05]  /*4240*/  PRMT R3, R3, 0x5410, RZ ;  /* 0x0000541003037816 */ /* 0x000fca00000000ff */
[----:B------:R0:W-:Y:S01]  /*4250*/  STG.E desc[UR36][R8.64], R3 ;  /* 0x0000000308007986 */ /* 0x0001e2000c101924 */
[----:B------:R-:W-:Y:S05]  /*4260*/  BRA `(.L_x_18826) ;  /* 0x0000000800907947 */ /* 0x000fea0003800000 */
.L_x_18831:
[----:B------:R-:W0:Y:S02]  /*4270*/  I2F.F64.S64 R4, R4 ;  /* 0x0000000400047312 */ /* 0x000e240000301c00 */
[----:B0-----:R0:W-:Y:S01]  /*4280*/  STG.E.64 desc[UR36][R8.64], R4 ;  /* 0x0000000408007986 */ /* 0x0011e2000c101b24 */
[----:B------:R-:W-:Y:S05]  /*4290*/  BRA `(.L_x_18826) ;  /* 0x0000000800847947 */ /* 0x000fea0003800000 */
.L_x_18821:
        /* <DEDUP_REMOVED lines=13> */
.L_x_18835:
[----:B------:R-:W0:Y:S01]  /*4370*/  I2F.F64.S64 R4, R4 ;  /* 0x0000000400047312 */ /* 0x000e220000301c00 */
[----:B------:R-:W-:-:S05]  /*4380*/  CS2R R6, SRZ ;  /* 0x0000000000067805 */ /* 0x000fca000001ff00 */
[----:B0-----:R3:W-:Y:S01]  /*4390*/  STG.E.128 desc[UR36][R8.64], R4 ;  /* 0x0000000408007986 */ /* 0x0017e2000c101d24 */
[----:B------:R-:W-:Y:S05]  /*43a0*/  BRA `(.L_x_18826) ;  /* 0x0000000800407947 */ /* 0x000fea0003800000 */
.L_x_18834:
        /* <DEDUP_REMOVED lines=19> */
.L_x_18839:
[----:B------:R-:W-:Y:S05]  /*44e0*/  BSYNC.RECONVERGENT B0 ;  /* 0x0000000000007941 */ /* 0x000fea0003800200 */
.L_x_18838:
[----:B------:R-:W-:-:S05]  /*44f0*/  LOP3.LUT R7, R0, 0x80, R7, 0xf8, !PT ;  /* 0x0000008000077812 */ /* 0x000fca00078ef807 */
[----:B------:R2:W-:Y:S01]  /*4500*/  STG.E.U8 desc[UR36][R8.64], R7 ;  /* 0x0000000708007986 */ /* 0x0005e2000c101124 */
[----:B------:R-:W-:Y:S05]  /*4510*/  BRA `(.L_x_18826) ;  /* 0x0000000400e47947 */ /* 0x000fea0003800000 */
.L_x_18837:
        /* <DEDUP_REMOVED lines=15> */
.L_x_18841:
[----:B------:R-:W-:Y:S05]  /*4610*/  BSYNC.RECONVERGENT B0 ;  /* 0x0000000000007941 */ /* 0x000fea0003800200 */
.L_x_18840:
[----:B------:R-:W-:-:S05]  /*4620*/  LOP3.LUT R7, R0, 0x80, R7, 0xf8, !PT ;  /* 0x0000008000077812 */ /* 0x000fca00078ef807 */
[----:B------:R1:W-:Y:S01]  /*4630*/  STG.E.U8 desc[UR36][R8.64], R7 ;  /* 0x0000000708007986 */ /* 0x0003e2000c101124 */
[----:B------:R-:W-:Y:S05]  /*4640*/  BRA `(.L_x_18826) ;  /* 0x0000000400987947 */ /* 0x000fea0003800000 */
.L_x_18836:
[----:B------:R-:W0:Y:S02]  /*4650*/  I2F.S64 R0, R4 ;  /* 0x0000000400007312 */ /* 0x000e240000301400 */
[----:B0-----:R-:W-:-:S05]  /*4660*/  F2FP.BF16.F32.PACK_AB R0, RZ, R0 ;  /* 0x00000000ff00723e */ /* 0x001fca00000010ff */
[----:B------:R0:W-:Y:S01]  /*4670*/  STG.E.U16 desc[UR36][R8.64], R0 ;  /* 0x0000000008007986 */ /* 0x0001e2000c101524 */
[----:B------:R-:W-:Y:S05]  /*4680*/  BRA `(.L_x_18826) ;  /* 0x0000000400887947 */ /* 0x000fea0003800000 */
.L_x_18833:
        /* <DEDUP_REMOVED lines=10> */
.L_x_18844:
        /* <DEDUP_REMOVED lines=13> */
.L_x_18847:
[----:B------:R-:W-:-:S04]  /*4800*/  SHF.R.U32.HI R0, RZ, 0x14, R5 ;  /* 0x00000014ff007819 */ /* 0x000fc80000011605 */
[----:B------:R-:W-:-:S04]  /*4810*/  LOP3.LUT R0, R0, 0x1, RZ, 0xc0, !PT ;  /* 0x0000000100007812 */ /* 0x000fc800078ec0ff */
[----:B------:R-:W-:-:S04]  /*4820*/  IADD3 R0, PT, PT, R5, 0x487ffff, R0 ;  /* 0x0487ffff05007810 */ /* 0x000fc80007ffe000 */
[----:B------:R-:W-:-:S04]  /*4830*/  SHF.R.U32.HI R0, RZ, 0x14, R0 ;  /* 0x00000014ff007819 */ /* 0x000fc80000011600 */
[----:B------:R-:W-:-:S07]  /*4840*/  LOP3.LUT R3, R0, 0xff, RZ, 0xc0, !PT ;  /* 0x000000ff00037812 */ /* 0x000fce00078ec0ff */
.L_x_18848:
[----:B------:R-:W-:-:S04]  /*4850*/  SHF.R.U32.HI R0, RZ, 0x18, R5 ;  /* 0x00000018ff007819 */ /* 0x000fc80000011605 */
[----:B------:R-:W-:-:S07]  /*4860*/  LOP3.LUT R0, R3, 0x80, R0, 0xf8, !PT ;  /* 0x0000008003007812 */ /* 0x000fce00078ef800 */
.L_x_18846:
[----:B------:R-:W-:Y:S05]  /*4870*/  BSYNC.RECONVERGENT B0 ;  /* 0x0000000000007941 */ /* 0x000fea0003800200 */
.L_x_18845:
[----:B------:R0:W-:Y:S01]  /*4880*/  STG.E.U8 desc[UR36][R8.64], R0 ;  /* 0x0000000008007986 */ /* 0x0001e2000c101124 */
[----:B------:R-:W-:Y:S05]  /*4890*/  BRA `(.L_x_18826) ;  /* 0x0000000400047947 */ /* 0x000fea0003800000 */
.L_x_18843:
        /* <DEDUP_REMOVED lines=13> */
.L_x_18851:
[----:B------:R-:W-:-:S04]  /*4970*/  SHF.R.U32.HI R0, RZ, 0x15, R5 ;  /* 0x00000015ff007819 */ /* 0x000fc80000011605 */
[----:B------:R-:W-:-:S04]  /*4980*/  LOP3.LUT R0, R0, 0x1, RZ, 0xc0, !PT ;  /* 0x0000000100007812 */ /* 0x000fc800078ec0ff */
[----:B------:R-:W-:-:S04]  /*4990*/  IADD3 R0, PT, PT, R5, 0x88fffff, R0 ;  /* 0x088fffff05007810 */ /* 0x000fc80007ffe000 */
[----:B------:R-:W-:-:S04]  /*49a0*/  SHF.R.U32.HI R0, RZ, 0x15, R0 ;  /* 0x00000015ff007819 */ /* 0x000fc80000011600 */
[----:B------:R-:W-:-:S07]  /*49b0*/  LOP3.LUT R3, R0, 0xff, RZ, 0xc0, !PT ;  /* 0x000000ff00037812 */ /* 0x000fce00078ec0ff */
.L_x_18852:
[----:B------:R-:W-:-:S04]  /*49c0*/  SHF.R.U32.HI R0, RZ, 0x18, R5 ;  /* 0x00000018ff007819 */ /* 0x000fc80000011605 */
[----:B------:R-:W-:-:S07]  /*49d0*/  LOP3.LUT R0, R3, 0x80, R0, 0xf8, !PT ;  /* 0x0000008003007812 */ /* 0x000fce00078ef800 */
.L_x_18850:
[----:B------:R-:W-:Y:S05]  /*49e0*/  BSYNC.RECONVERGENT B0 ;  /* 0x0000000000007941 */ /* 0x000fea0003800200 */
.L_x_18849:
[----:B------:R0:W-:Y:S01]  /*49f0*/  STG.E.U8 desc[UR36][R8.64], R0 ;  /* 0x0000000008007986 */ /* 0x0001e2000c101124 */
[----:B------:R-:W-:Y:S05]  /*4a00*/  BRA `(.L_x_18826) ;  /* 0x0000000000a87947 */ /* 0x000fea0003800000 */
.L_x_18842:
[----:B------:R-:W-:-:S13]  /*4a10*/  ISETP.NE.AND P0, PT, R0, 0x1c, PT ;  /* 0x0000001c0000780c */ /* 0x000fda0003f05270 */
[----:B------:R-:W-:Y:S05]  /*4a20*/  @!P0 BRA `(.L_x_18853) ;  /* 0x00000000009c8947 */ /* 0x000fea0003800000 */
[----:B------:R-:W-:-:S13]  /*4a30*/  ISETP.NE.AND P0, PT, R0, 0x1d, PT ;  /* 0x0000001d0000780c */ /* 0x000fda0003f05270 */
[----:B------:R-:W-:Y:S05]  /*4a40*/  @!P0 BRA `(.L_x_18854) ;  /* 0x00000000008c8947 */ /* 0x000fea0003800000 */
[----:B------:R-:W-:-:S13]  /*4a50*/  ISETP.NE.AND P0, PT, R0, 0x2c, PT ;  /* 0x0000002c0000780c */ /* 0x000fda0003f05270 */
[----:B------:R-:W-:Y:S05]  /*4a60*/  @!P0 BRA `(.L_x_18855) ;  /* 0x0000000000448947 */ /* 0x000fea0003800000 */
.L_x_18825:
        /* <DEDUP_REMOVED lines=16> */
.L_x_18856:
[----:B------:R-:W-:Y:S05]  /*4b70*/  BRA `(.L_x_18826) ;  /* 0x00000000004c7947 */ /* 0x000fea0003800000 */
.L_x_18855:
        /* <DEDUP_REMOVED lines=16> */
.L_x_18854:
[----:B------:R0:W-:Y:S01]  /*4c80*/  STG.E.64 desc[UR36][R8.64], R4 ;  /* 0x0000000408007986 */ /* 0x0001e2000c101b24 */
[----:B------:R-:W-:Y:S05]  /*4c90*/  BRA `(.L_x_18826) ;  /* 0x0000000000047947 */ /* 0x000fea0003800000 */
.L_x_18853:
[----:B------:R0:W-:Y:S02]  /*4ca0*/  STG.E desc[UR36][R8.64], R3 ;  /* 0x0000000308007986 */ /* 0x0001e4000c101924 */
.L_x_18826:
        /* <DEDUP_REMOVED lines=23> */
.L_x_18861:
[----:B------:R0:W-:Y:S01]  /*4e20*/  STG.E.U8 desc[UR36][R8.64], R24 ;  /* 0x0000001808007986 */ /* 0x0001e2000c101124 */
[----:B------:R-:W-:Y:S05]  /*4e30*/  BRA `(.L_x_18863) ;  /* 0x0000000c00347947 */ /* 0x000fea0003800000 */
.L_x_18860:
        /* <DEDUP_REMOVED lines=8> */
.L_x_18865:
[----:B------:R3:W-:Y:S01]  /*4ec0*/  STG.E desc[UR36][R8.64], R24 ;  /* 0x0000001808007986 */ /* 0x0007e2000c101924 */
[----:B------:R-:W-:Y:S05]  /*4ed0*/  BRA `(.L_x_18863) ;  /* 0x0000000c000c7947 */ /* 0x000fea0003800000 */
.L_x_18864:
[----:B------:R2:W-:Y:S01]  /*4ee0*/  STG.E.U16 desc[UR36][R8.64], R24 ;  /* 0x0000001808007986 */ /* 0x0005e2000c101524 */
[----:B------:R-:W-:Y:S05]  /*4ef0*/  BRA `(.L_x_18863) ;  /* 0x0000000c00047947 */ /* 0x000fea0003800000 */
.L_x_18859:
        /* <DEDUP_REMOVED lines=9> */
.L_x_18867:
[----:B------:R-:W0:Y:S02]  /*4f90*/  I2F.S64 R0, R28 ;  /* 0x0000001c00007312 */ /* 0x000e240000301400 */
[----:B0-----:R-:W-:-:S05]  /*4fa0*/  F2FP.F16.F32.PACK_AB R0, RZ, R0 ;  /* 0x00000000ff00723e */ /* 0x001fca00000000ff */
[----:B------:R0:W-:Y:S01]  /*4fb0*/  STG.E.U16 desc[UR36][R8.64], R0 ;  /* 0x0000000008007986 */ /* 0x0001e2000c101524 */
[----:B------:R-:W-:Y:S05]  /*4fc0*/  BRA `(.L_x_18863) ;  /* 0x0000000800d07947 */ /* 0x000fea0003800000 */
.L_x_18866:
        /* <DEDUP_REMOVED lines=10> */
.L_x_18869:
[----:B------:R-:W0:Y:S02]  /*5070*/  I2F.S64 R28, R28 ;  /* 0x0000001c001c7312 */ /* 0x000e240000301400 */
[----:B0-----:R-:W-:-:S04]  /*5080*/  F2FP.F16.F32.PACK_AB R3, RZ, R28 ;  /* 0x0000001cff03723e */ /* 0x001fc800000000ff */
[----:B------:R-:W-:-:S05]  /*5090*/  PRMT R3, R3, 0x5410, RZ ;  /* 0x0000541003037816 */ /* 0x000fca00000000ff */
[----:B------:R0:W-:Y:S01]  /*50a0*/  STG.E desc[UR36][R8.64], R3 ;  /* 0x0000000308007986 */ /* 0x0001e2000c101924 */
[----:B------:R-:W-:Y:S05]  /*50b0*/  BRA `(.L_x_18863) ;  /* 0x0000000800947947 */ /* 0x000fea0003800000 */
.L_x_18868:
[----:B------:R-:W0:Y:S02]  /*50c0*/  I2F.F64.S64 R28, R28 ;  /* 0x0000001c001c7312 */ /* 0x000e240000301c00 */
[----:B0-----:R0:W-:Y:S01]  /*50d0*/  STG.E.64 desc[UR36][R8.64], R28 ;  /* 0x0000001c08007986 */ /* 0x0011e2000c101b24 */
[----:B------:R-:W-:Y:S05]  /*50e0*/  BRA `(.L_x_18863) ;  /* 0x0000000800887947 */ /* 0x000fea0003800000 */
.L_x_18858:
        /* <DEDUP_REMOVED lines=12> */
.L_x_18873:
        /* <DEDUP_REMOVED lines=17> */
.L_x_18876:
[----:B------:R-:W-:-:S04]  /*52c0*/  SHF.R.U32.HI R3, RZ, 0x18, R29 ;  /* 0x00000018ff037819 */ /* 0x000fc8000001161d */
[----:B------:R-:W-:-:S04]  /*52d0*/  LOP3.LUT R0, R0, 0x80, R3, 0xf8, !PT ;  /* 0x0000008000007812 */ /* 0x000fc800078ef803 */
[----:B------:R-:W-:-:S07]  /*52e0*/  PRMT R4, R0, 0x7610, R4 ;  /* 0x0000761000047816 */ /* 0x000fce0000000004 */
.L_x_18875:
[----:B------:R-:W-:Y:S05]  /*52f0*/  BSYNC.RECONVERGENT B0 ;  /* 0x0000000000007941 */ /* 0x000fea0003800200 */
.L_x_18874:
[----:B------:R0:W-:Y:S01]  /*5300*/  STG.E.U8 desc[UR36][R8.64], R4 ;  /* 0x0000000408007986 */ /* 0x0001e2000c101124 */
[----:B------:R-:W-:Y:S05]  /*5310*/  BRA `(.L_x_18863) ;  /* 0x0000000400fc7947 */ /* 0x000fea0003800000 */
.L_x_18872:
        /* <DEDUP_REMOVED lines=17> */
.L_x_18879:
[----:B------:R-:W-:-:S04]  /*5430*/  SHF.R.U32.HI R3, RZ, 0x18, R29 ;  /* 0x00000018ff037819 */ /* 0x000fc8000001161d */
[----:B------:R-:W-:-:S04]  /*5440*/  LOP3.LUT R0, R0, 0x80, R3, 0xf8, !PT ;  /* 0x0000008000007812 */ /* 0x000fc800078ef803 */
[----:B------:R-:W-:-:S07]  /*5450*/  PRMT R4, R0, 0x7610, R4 ;  /* 0x0000761000047816 */ /* 0x000fce0000000004 */
.L_x_18878:
[----:B------:R-:W-:Y:S05]  /*5460*/  BSYNC.RECONVERGENT B0 ;  /* 0x0000000000007941 */ /* 0x000fea0003800200 */
.L_x_18877:
[----:B------:R0:W-:Y:S01]  /*5470*/  STG.E.U8 desc[UR36][R8.64], R4 ;  /* 0x0000000408007986 */ /* 0x0001e2000c101124 */
[----:B------:R-:W-:Y:S05]  /*5480*/  BRA `(.L_x_18863) ;  /* 0x0000000400a07947 */ /* 0x000fea0003800000 */
.L_x_18871:
        /* <DEDUP_REMOVED lines=22> */
.L_x_18881:
[----:B------:R0:W-:Y:S01]  /*55f0*/  STG.E.64 desc[UR36][R8.64], R28 ;  /* 0x0000001c08007986 */ /* 0x0001e2000c101b24 */
[----:B------:R-:W-:Y:S05]  /*5600*/  BRA `(.L_x_18863) ;  /* 0x0000000400407947 */ /* 0x000fea0003800000 */
.L_x_18880:
[----:B------:R0:W-:Y:S01]  /*5610*/  STG.E desc[UR36][R8.64], R24 ;  /* 0x0000001808007986 */ /* 0x0001e2000c101924 */
[----:B------:R-:W-:Y:S05]  /*5620*/  BRA `(.L_x_18863) ;  /* 0x0000000400387947 */ /* 0x000fea0003800000 */
.L_x_18870:
        /* <DEDUP_REMOVED lines=11> */
.L_x_18883:
[----:B------:R-:W0:Y:S01]  /*56e0*/  I2F.F64.S64 R4, R28 ;  /* 0x0000001c00047312 */ /* 0x000e220000301c00 */
[----:B------:R-:W-:-:S05]  /*56f0*/  CS2R R6, SRZ ;  /* 0x0000000000067805 */ /* 0x000fca000001ff00 */
[----:B0-----:R0:W-:Y:S01]  /*5700*/  STG.E.128 desc[UR36][R8.64], R4 ;  /* 0x0000000408007986 */ /* 0x0011e2000c101d24 */
[----:B------:R-:W-:Y:S05]  /*5710*/  BRA `(.L_x_18863) ;  /* 0x0000000000fc7947 */ /* 0x000fea0003800000 */
.L_x_18882:
[----:B------:R-:W-:-:S13]  /*5720*/  ISETP.NE.AND P0, PT, R0, 0xf, PT ;  /* 0x0000000f0000780c */ /* 0x000fda0003f05270 */
[----:B------:R-:W-:Y:S05]  /*5730*/  @!P0 BRA `(.L_x_18884) ;  /* 0x0000000000e88947 */ /* 0x000fea0003800000 */
[----:B------:R-:W-:-:S13]  /*5740*/  ISETP.NE.AND P0, PT, R0, 0x17, PT ;  /* 0x000000170000780c */ /* 0x000fda0003f05270 */
[----:B------:R-:W-:Y:S05]  /*5750*/  @!P0 BRA `(.L_x_18885) ;  /* 0x0000000000908947 */ /* 0x000fea0003800000 */
[----:B------:R-:W-:-:S13]  /*5760*/  ISETP.NE.AND P0, PT, R0, 0x18, PT ;  /* 0x000000180000780c */ /* 0x000fda0003f05270 */
[----:B------:R-:W-:Y:S05]  /*5770*/  @!P0 BRA `(.L_x_18886) ;  /* 0x0000000000448947 */ /* 0x000fea0003800000 */
.L_x_18862:
        /* <DEDUP_REMOVED lines=16> */
.L_x_18887:
[----:B------:R-:W-:Y:S05]  /*5880*/  BRA `(.L_x_18863) ;  /* 0x0000000000a07947 */ /* 0x000fea0003800000 */
.L_x_18886:
        /* <DEDUP_REMOVED lines=13> */
.L_x_18889:
[----:B------:R-:W-:Y:S05]  /*5960*/  BSYNC.RECONVERGENT B0 ;  /* 0x0000000000007941 */ /* 0x000fea0003800200 */
.L_x_18888:
[----:B------:R-:W-:-:S05]  /*5970*/  LOP3.LUT R3, R0, 0x80, R3, 0xf8, !PT ;  /* 0x0000008000037812 */ /* 0x000fca00078ef803 */
[----:B------:R0:W-:Y:S01]  /*5980*/  STG.E.U8 desc[UR36][R8.64], R3 ;  /* 0x0000000308007986 */ /* 0x0001e2000c101124 */
[----:B------:R-:W-:Y:S05]  /*5990*/  BRA `(.L_x_18863) ;  /* 0x00000000005c7947 */ /* 0x000fea0003800000 */
.L_x_18885:
        /* <DEDUP_REMOVED lines=12> */
.L_x_18891:
[----:B------:R-:W-:Y:S01]  /*5a60*/  IMAD.MOV.U32 R0, RZ, RZ, 0x7f ;  /* 0x0000007fff007424 */ /* 0x000fe200078e00ff */
[----:B------:R-:W-:-:S04]  /*5a70*/  ISETP.GT.U32.AND P0, PT, R3, 0x7f800000, PT ;  /* 0x7f8000000300780c */ /* 0x000fc80003f04070 */
[----:B------:R-:W-:-:S09]  /*5a80*/  SEL R0, R0, 0x7c, P0 ;  /* 0x0000007c00007807 */ /* 0x000fd20000000000 */
.L_x_18892:
[----:B------:R-:W-:Y:S05]  /*5a90*/  BSYNC.RECONVERGENT B0 ;  /* 0x0000000000007941 */ /* 0x000fea0003800200 */
.L_x_18890:
[----:B------:R-:W-:-:S04]  /*5aa0*/  SHF.R.U32.HI R3, RZ, 0x18, R29 ;  /* 0x00000018ff037819 */ /* 0x000fc8000001161d */
[----:B------:R-:W-:-:S05]  /*5ab0*/  LOP3.LUT R3, R0, 0x80, R3, 0xf8, !PT ;  /* 0x0000008000037812 */ /* 0x000fca00078ef803 */
[----:B------:R0:W-:Y:S01]  /*5ac0*/  STG.E.U8 desc[UR36][R8.64], R3 ;  /* 0x0000000308007986 */ /* 0x0001e2000c101124 */
[----:B------:R-:W-:Y:S05]  /*5ad0*/  BRA `(.L_x_18863) ;  /* 0x00000000000c7947 */ /* 0x000fea0003800000 */
.L_x_18884:
[----:B------:R-:W0:Y:S02]  /*5ae0*/  I2F.S64 R0, R28 ;  /* 0x0000001c00007312 */ /* 0x000e240000301400 */
[----:B0-----:R-:W-:-:S05]  /*5af0*/  F2FP.BF16.F32.PACK_AB R0, RZ, R0 ;  /* 0x00000000ff00723e */ /* 0x001fca00000010ff */
[----:B------:R0:W-:Y:S02]  /*5b00*/  STG.E.U16 desc[UR36][R8.64], R0 ;  /* 0x0000000008007986 */ /* 0x0001e4000c101524 */
.L_x_18863:
[----:B------:R-:W-:-:S07]  /*5b10*/  VIADD R19, R19, 0x80 ;  /* 0x0000008013137836 */ /* 0x000fce0000000000 */
.L_x_18820:
[----:B------:R-:W-:-:S13]  /*5b20*/  ISETP.GE.AND P0, PT, R19, R16, PT ;  /* 0x000000101300720c */ /* 0x000fda0003f06270 */
[----:B------:R-:W-:Y:S05]  /*5b30*/  @P0 BREAK.RELIABLE B6 ;  /* 0x0000000000060942 */ /* 0x000fea0003800100 */
[----:B------:R-:W-:Y:S05]  /*5b40*/  @P0 BRA `(.L_x_18857) ;  /* 0x0000000c00940947 */ /* 0x000fea0003800000 */
[----:B------:R-:W-:Y:S05]  /*5b50*/  BSYNC.RELIABLE B6 ;  /* 0x0000000000067941 */ /* 0x000fea0003800100 */
.L_x_18819:
        /* <DEDUP_REMOVED lines=20> */
.L_x_18896:
[----:B------:R0:W-:Y:S01]  /*5ca0*/  STG.E.U8 desc[UR36][R8.64], R18 ;  /* 0x0000001208007986 */ /* 0x0001e2000c101124 */
[----:B------:R-:W-:Y:S05]  /*5cb0*/  BRA `(.L_x_18898) ;  /* 0x0000000c00347947 */ /* 0x000fea0003800000 */
.L_x_18895:
        /* <DEDUP_REMOVED lines=8> */
.L_x_18900:
[----:B------:R0:W-:Y:S01]  /*5d40*/  STG.E desc[UR36][R8.64], R18 ;  /* 0x0000001208007986 */ /* 0x0001e2000c101924 */
[----:B------:R-:W-:Y:S05]  /*5d50*/  BRA `(.L_x_18898) ;  /* 0x0000000c000c7947 */ /* 0x000fea0003800000 */
.L_x_18899:
[----:B------:R0:W-:Y:S01]  /*5d60*/  STG.E.U16 desc[UR36][R8.64], R18 ;  /* 0x0000001208007986 */ /* 0x0001e2000c101524 */
[----:B------:R-:W-:Y:S05]  /*5d70*/  BRA `(.L_x_18898) ;  /* 0x0000000c00047947 */ /* 0x000fea0003800000 */
.L_x_18894:
        /* <DEDUP_REMOVED lines=9> */
.L_x_18902:
[----:B------:R-:W0:Y:S02]  /*5e10*/  I2F.S64 R0, R26 ;  /* 0x0000001a00007312 */ /* 0x000e240000301400 */
[----:B0-----:R-:W-:-:S05]  /*5e20*/  F2FP.F16.F32.PACK_AB R0, RZ, R0 ;  /* 0x00000000ff00723e */ /* 0x001fca00000000ff */
[----:B------:R0:W-:Y:S01]  /*5e30*/  STG.E.U16 desc[UR36][R8.64], R0 ;  /* 0x0000000008007986 */ /* 0x0001e2000c101524 */
[----:B------:R-:W-:Y:S05]  /*5e40*/  BRA `(.L_x_18898) ;  /* 0x0000000800d07947 */ /* 0x000fea0003800000 */
.L_x_18901:
        /* <DEDUP_REMOVED lines=10> */
.L_x_18904:
[----:B------:R-:W0:Y:S02]  /*5ef0*/  I2F.S64 R26, R26 ;  /* 0x0000001a001a7312 */ /* 0x000e240000301400 */
[----:B0-----:R-:W-:-:S04]  /*5f00*/  F2FP.F16.F32.PACK_AB R3, RZ, R26 ;  /* 0x0000001aff03723e */ /* 0x001fc800000000ff */
[----:B------:R-:W-:-:S05]  /*5f10*/  PRMT R3, R3, 0x5410, RZ ;  /* 0x0000541003037816 */ /* 0x000fca00000000ff */
[----:B------:R0:W-:Y:S01]  /*5f20*/  STG.E desc[UR36][R8.64], R3 ;  /* 0x0000000308007986 */ /* 0x0001e2000c101924 */
[----:B------:R-:W-:Y:S05]  /*5f30*/  BRA `(.L_x_18898) ;  /* 0x0000000800947947 */ /* 0x000fea0003800000 */
.L_x_18903:
[----:B------:R-:W0:Y:S02]  /*5f40*/  I2F.F64.S64 R26, R26 ;  /* 0x0000001a001a7312 */ /* 0x000e240000301c00 */
[----:B0-----:R0:W-:Y:S01]  /*5f50*/  STG.E.64 desc[UR36][R8.64], R26 ;  /* 0x0000001a08007986 */ /* 0x0011e2000c101b24 */
[----:B------:R-:W-:Y:S05]  /*5f60*/  BRA `(.L_x_18898) ;  /* 0x0000000800887947 */ /* 0x000fea0003800000 */
.L_x_18893:
        /* <DEDUP_REMOVED lines=12> */
.L_x_18908:
        /* <DEDUP_REMOVED lines=17> */
.L_x_18911:
[----:B------:R-:W-:-:S04]  /*6140*/  SHF.R.U32.HI R3, RZ, 0x18, R27 ;  /* 0x00000018ff037819 */ /* 0x000fc8000001161b */
[----:B------:R-:W-:-:S04]  /*6150*/  LOP3.LUT R0, R0, 0x80, R3, 0xf8, !PT ;  /* 0x0000008000007812 */ /* 0x000fc800078ef803 */
[----:B------:R-:W-:-:S07]  /*6160*/  PRMT R4, R0, 0x7610, R4 ;  /* 0x0000761000047816 */ /* 0x000fce0000000004 */
.L_x_18910:
[----:B------:R-:W-:Y:S05]  /*6170*/  BSYNC.RECONVERGENT B0 ;  /* 0x0000000000007941 */ /* 0x000fea0003800200 */
.L_x_18909:
[----:B------:R0:W-:Y:S01]  /*6180*/  STG.E.U8 desc[UR36][R8.64], R4 ;  /* 0x0000000408007986 */ /* 0x0001e2000c101124 */
[----:B------:R-:W-:Y:S05]  /*6190*/  BRA `(.L_x_18898) ;  /* 0x0000000400fc7947 */ /* 0x000fea0003800000 */
.L_x_18907:
        /* <DEDUP_REMOVED lines=17> */
.L_x_18914:
[----:B------:R-:W-:-:S04]  /*62b0*/  SHF.R.U32.HI R3, RZ, 0x18, R27 ;  /* 0x00000018ff037819 */ /* 0x000fc8000001161b */
[----:B------:R-:W-:-:S04]  /*62c0*/  LOP3.LUT R0, R0, 0x80, R3, 0xf8, !PT ;  /* 0x0000008000007812 */ /* 0x000fc800078ef803 */
[----:B------:R-:W-:-:S07]  /*62d0*/  PRMT R4, R0, 0x7610, R4 ;  /* 0x0000761000047816 */ /* 0x000fce0000000004 */
.L_x_18913:
[----:B------:R-:W-:Y:S05]  /*62e0*/  BSYNC.RECONVERGENT B0 ;  /* 0x0000000000007941 */ /* 0x000fea0003800200 */
.L_x_18912:
[----:B------:R0:W-:Y:S01]  /*62f0*/  STG.E.U8 desc[UR36][R8.64], R4 ;  /* 0x0000000408007986 */ /* 0x0001e2000c101124 */
[----:B------:R-:W-:Y:S05]  /*6300*/  BRA `(.L_x_18898) ;  /* 0x0000000400a07947 */ /* 0x000fea0003800000 */
.L_x_18906:
        /* <DEDUP_REMOVED lines=22> */
.L_x_18916:
[----:B------:R0:W-:Y:S01]  /*6470*/  STG.E.64 desc[UR36][R8.64], R26 ;  /* 0x0000001a08007986 */ /* 0x0001e2000c101b24 */
[----:B------:R-:W-:Y:S05]  /*6480*/  BRA `(.L_x_18898) ;  /* 0x0000000400407947 */ /* 0x000fea0003800000 */
.L_x_18915:
[----:B------:R0:W-:Y:S01]  /*6490*/  STG.E desc[UR36][R8.64], R18 ;  /* 0x0000001208007986 */ /* 0x0001e2000c101924 */
[----:B------:R-:W-:Y:S05]  /*64a0*/  BRA `(.L_x_18898) ;  /* 0x0000000400387947 */ /* 0x000fea0003800000 */
.L_x_18905:
        /* <DEDUP_REMOVED lines=11> */
.L_x_18918:
[----:B------:R-:W0:Y:S01]  /*6560*/  I2F.F64.S64 R4, R26 ;  /* 0x0000001a00047312 */ /* 0x000e220000301c00 */
[----:B------:R-:W-:-:S05]  /*6570*/  CS2R R6, SRZ ;  /* 0x0000000000067805 */ /* 0x000fca000001ff00 */
[----:B0-----:R4:W-:Y:S01]  /*6580*/  STG.E.128 desc[UR36][R8.64], R4 ;  /* 0x0000000408007986 */ /* 0x0019e2000c101d24 */
[----:B------:R-:W-:Y:S05]  /*6590*/  BRA `(.L_x_18898) ;  /* 0x0000000000fc7947 */ /* 0x000fea0003800000 */
.L_x_18917:
[----:B------:R-:W-:-:S13]  /*65a0*/  ISETP.NE.AND P0, PT, R0, 0xf, PT ;  /* 0x0000000f0000780c */ /* 0x000fda0003f05270 */
[----:B------:R-:W-:Y:S05]  /*65b0*/  @!P0 BRA `(.L_x_18919) ;  /* 0x0000000000e88947 */ /* 0x000fea0003800000 */
[----:B------:R-:W-:-:S13]  /*65c0*/  ISETP.NE.AND P0, PT, R0, 0x17, PT ;  /* 0x000000170000780c */ /* 0x000fda0003f05270 */
[----:B------:R-:W-:Y:S05]  /*65d0*/  @!P0 BRA `(.L_x_18920) ;  /* 0x0000000000908947 */ /* 0x000fea0003800000 */
[----:B------:R-:W-:-:S13]  /*65e0*/  ISETP.NE.AND P0, PT, R0, 0x18, PT ;  /* 0x000000180000780c */ /* 0x000fda0003f05270 */
[----:B------:R-:W-:Y:S05]  /*65f0*/  @!P0 BRA `(.L_x_18921) ;  /* 0x0000000000448947 */ /* 0x000fea0003800000 */
.L_x_18897:
        /* <DEDUP_REMOVED lines=16> */
.L_x_18922:
[----:B------:R-:W-:Y:S05]  /*6700*/  BRA `(.L_x_18898) ;  /* 0x0000000000a07947 */ /* 0x000fea0003800000 */
.L_x_18921:
        /* <DEDUP_REMOVED lines=13> */
.L_x_18924:
[----:B------:R-:W-:Y:S05]  /*67e0*/  BSYNC.RECONVERGENT B0 ;  /* 0x0000000000007941 */ /* 0x000fea0003800200 */
.L_x_18923:
[----:B------:R-:W-:-:S05]  /*67f0*/  LOP3.LUT R3, R0, 0x80, R3, 0xf8, !PT ;  /* 0x0000008000037812 */ /* 0x000fca00078ef803 */
[----:B------:R2:W-:Y:S01]  /*6800*/  STG.E.U8 desc[UR36][R8.64], R3 ;  /* 0x0000000308007986 */ /* 0x0005e2000c101124 */
[----:B------:R-:W-:Y:S05]  /*6810*/  BRA `(.L_x_18898) ;  /* 0x00000000005c7947 */ /* 0x000fea0003800000 */
.L_x_18920:
        /* <DEDUP_REMOVED lines=12> */
.L_x_18926:
[----:B------:R-:W-:Y:S01]  /*68e0*/  IMAD.MOV.U32 R0, RZ, RZ, 0x7f ;  /* 0x0000007fff007424 */ /* 0x000fe200078e00ff */
[----:B------:R-:W-:-:S04]  /*68f0*/  ISETP.GT.U32.AND P0, PT, R3, 0x7f800000, PT ;  /* 0x7f8000000300780c */ /* 0x000fc80003f04070 */
[----:B------:R-:W-:-:S09]  /*6900*/  SEL R0, R0, 0x7c, P0 ;  /* 0x0000007c00007807 */ /* 0x000fd20000000000 */
.L_x_18927:
[----:B------:R-:W-:Y:S05]  /*6910*/  BSYNC.RECONVERGENT B0 ;  /* 0x0000000000007941 */ /* 0x000fea0003800200 */
.L_x_18925:
[----:B------:R-:W-:-:S04]  /*6920*/  SHF.R.U32.HI R3, RZ, 0x18, R27 ;  /* 0x00000018ff037819 */ /* 0x000fc8000001161b */
[----:B------:R-:W-:-:S05]  /*6930*/  LOP3.LUT R3, R0, 0x80, R3, 0xf8, !PT ;  /* 0x0000008000037812 */ /* 0x000fca00078ef803 */
[----:B------:R1:W-:Y:S01]  /*6940*/  STG.E.U8 desc[UR36][R8.64], R3 ;  /* 0x0000000308007986 */ /* 0x0003e2000c101124 */
[----:B------:R-:W-:Y:S05]  /*6950*/  BRA `(.L_x_18898) ;  /* 0x00000000000c7947 */ /* 0x000fea0003800000 */
.L_x_18919:
[----:B------:R-:W0:Y:S02]  /*6960*/  I2F.S64 R0, R26 ;  /* 0x0000001a00007312 */ /* 0x000e240000301400 */
[----:B0-----:R-:W-:-:S05]  /*6970*/  F2FP.BF16.F32.PACK_AB R0, RZ, R0 ;  /* 0x00000000ff00723e */ /* 0x001fca00000010ff */
[----:B------:R0:W-:Y:S02]  /*6980*/  STG.E.U16 desc[UR36][R8.64], R0 ;  /* 0x0000000008007986 */ /* 0x0001e4000c101524 */
.L_x_18898:
[----:B------:R-:W-:-:S07]  /*6990*/  VIADD R19, R19, 0x80 ;  /* 0x0000008013137836 */ /* 0x000fce0000000000 */
.L_x_18857:
[----:B------:R-:W-:Y:S05]  /*69a0*/  BSYNC.RECONVERGENT B7 ;  /* 0x0000000000077941 */ /* 0x000fea0003800200 */
.L_x_18818:
        /* <DEDUP_REMOVED lines=21> */
.L_x_18931:
[----:B------:R-:W-:Y:S01]  /*6b00*/  STG.E.U8 desc[UR36][R2.64], R22 ;  /* 0x0000001602007986 */ /* 0x000fe2000c101124 */
[----:B------:R-:W-:Y:S05]  /*6b10*/  EXIT ;  /* 0x000000000000794d */ /* 0x000fea0003800000 */
.L_x_18930:
        /* <DEDUP_REMOVED lines=8> */
.L_x_18934:
[----:B------:R-:W-:Y:S01]  /*6ba0*/  STG.E desc[UR36][R2.64], R22 ;  /* 0x0000001602007986 */ /* 0x000fe2000c101924 */
[----:B------:R-:W-:Y:S05]  /*6bb0*/  EXIT ;  /* 0x000000000000794d */ /* 0x000fea0003800000 */
.L_x_18933:
[----:B------:R-:W-:Y:S01]  /*6bc0*/  STG.E.U16 desc[UR36][R2.64], R22 ;  /* 0x0000001602007986 */ /* 0x000fe2000c101524 */
[----:B------:R-:W-:Y:S05]  /*6bd0*/  EXIT ;  /* 0x000000000000794d */ /* 0x000fea0003800000 */
.L_x_18929:
        /* <DEDUP_REMOVED lines=9> */
.L_x_18936:
[----:B------:R-:W0:Y:S02]  /*6c70*/  I2F.S64 R0, R22 ;  /* 0x0000001600007312 */ /* 0x000e240000301400 */
[----:B0-----:R-:W-:-:S05]  /*6c80*/  F2FP.F16.F32.PACK_AB R0, RZ, R0 ;  /* 0x00000000ff00723e */ /* 0x001fca00000000ff */
[----:B------:R-:W-:Y:S01]  /*6c90*/  STG.E.U16 desc[UR36][R2.64], R0 ;  /* 0x0000000002007986 */ /* 0x000fe2000c101524 */
[----:B------:R-:W-:Y:S05]  /*6ca0*/  EXIT ;  /* 0x000000000000794d */ /* 0x000fea0003800000 */
.L_x_18935:
        /* <DEDUP_REMOVED lines=10> */
.L_x_18938:
[----:B------:R-:W0:Y:S02]  /*6d50*/  I2F.S64 R22, R22 ;  /* 0x0000001600167312 */ /* 0x000e240000301400 */
[----:B0-----:R-:W-:-:S04]  /*6d60*/  F2FP.F16.F32.PACK_AB R5, RZ, R22 ;  /* 0x00000016ff05723e */ /* 0x001fc800000000ff */
[----:B------:R-:W-:-:S05]  /*6d70*/  PRMT R5, R5, 0x5410, RZ ;  /* 0x0000541005057816 */ /* 0x000fca00000000ff */
[----:B------:R-:W-:Y:S01]  /*6d80*/  STG.E desc[UR36][R2.64], R5 ;  /* 0x0000000502007986 */ /* 0x000fe2000c101924 */
[----:B------:R-:W-:Y:S05]  /*6d90*/  EXIT ;  /* 0x000000000000794d */ /* 0x000fea0003800000 */
.L_x_18937:
[----:B------:R-:W0:Y:S02]  /*6da0*/  I2F.F64.S64 R22, R22 ;  /* 0x0000001600167312 */ /* 0x000e240000301c00 */
[----:B0-----:R-:W-:Y:S01]  /*6db0*/  STG.E.64 desc[UR36][R2.64], R22 ;  /* 0x0000001602007986 */ /* 0x001fe2000c101b24 */
[----:B------:R-:W-:Y:S05]  /*6dc0*/  EXIT ;  /* 0x000000000000794d */ /* 0x000fea0003800000 */
.L_x_18928:
        /* <DEDUP_REMOVED lines=12> */
.L_x_18942:
        /* <DEDUP_REMOVED lines=18> */
.L_x_18945:
[----:B------:R-:W-:-:S04]  /*6fb0*/  SHF.R.U32.HI R5, RZ, 0x18, R5 ;  /* 0x00000018ff057819 */ /* 0x000fc80000011605 */
[----:B------:R-:W-:-:S07]  /*6fc0*/  LOP3.LUT R0, R0, 0x80, R5, 0xf8, !PT ;  /* 0x0000008000007812 */ /* 0x000fce00078ef805 */
.L_x_18944:
[----:B------:R-:W-:Y:S05]  /*6fd0*/  BSYNC.RECONVERGENT B0 ;  /* 0x0000000000007941 */ /* 0x000fea0003800200 */
.L_x_18943:
[----:B------:R-:W-:Y:S01]  /*6fe0*/  STG.E.U8 desc[UR36][R2.64], R0 ;  /* 0x0000000002007986 */ /* 0x000fe2000c101124 */
[----:B------:R-:W-:Y:S05]  /*6ff0*/  EXIT ;  /* 0x000000000000794d */ /* 0x000fea0003800000 */
.L_x_18941:
        /* <DEDUP_REMOVED lines=18> */
.L_x_18948:
[----:B------:R-:W-:-:S04]  /*7120*/  SHF.R.U32.HI R5, RZ, 0x18, R5 ;  /* 0x00000018ff057819 */ /* 0x000fc80000011605 */
[----:B------:R-:W-:-:S07]  /*7130*/  LOP3.LUT R0, R0, 0x80, R5, 0xf8, !PT ;  /* 0x0000008000007812 */ /* 0x000fce00078ef805 */
.L_x_18947:
[----:B------:R-:W-:Y:S05]  /*7140*/  BSYNC.RECONVERGENT B0 ;  /* 0x0000000000007941 */ /* 0x000fea0003800200 */
.L_x_18946:
[----:B------:R-:W-:Y:S01]  /*7150*/  STG.E.U8 desc[UR36][R2.64], R0 ;  /* 0x0000000002007986 */ /* 0x000fe2000c101124 */
[----:B------:R-:W-:Y:S05]  /*7160*/  EXIT ;  /* 0x000000000000794d */ /* 0x000fea0003800000 */
.L_x_18940:
        /* <DEDUP_REMOVED lines=22> */
.L_x_18950:
[----:B------:R-:W-:Y:S01]  /*72d0*/  STG.E.64 desc[UR36][R2.64], R22 ;  /* 0x0000001602007986 */ /* 0x000fe2000c101b24 */
[----:B------:R-:W-:Y:S05]  /*72e0*/  EXIT ;  /* 0x000000000000794d */ /* 0x000fea0003800000 */
.L_x_18949:
[----:B------:R-:W-:Y:S01]  /*72f0*/  STG.E desc[UR36][R2.64], R22 ;  /* 0x0000001602007986 */ /* 0x000fe2000c101924 */
[----:B------:R-:W-:Y:S05]  /*7300*/  EXIT ;  /* 0x000000000000794d */ /* 0x000fea0003800000 */
.L_x_18939:
        /* <DEDUP_REMOVED lines=11> */
.L_x_18952:
[----:B------:R-:W0:Y:S01]  /*73c0*/  I2F.F64.S64 R4, R22 ;  /* 0x0000001600047312 */ /* 0x000e220000301c00 */
[----:B------:R-:W-:-:S05]  /*73d0*/  CS2R R6, SRZ ;  /* 0x0000000000067805 */ /* 0x000fca000001ff00 */
[----:B0-----:R-:W-:Y:S01]  /*73e0*/  STG.E.128 desc[UR36][R2.64], R4 ;  /* 0x0000000402007986 */ /* 0x001fe2000c101d24 */
[----:B------:R-:W-:Y:S05]  /*73f0*/  EXIT ;  /* 0x000000000000794d */ /* 0x000fea0003800000 */
.L_x_18951:
[----:B------:R-:W-:-:S13]  /*7400*/  ISETP.NE.AND P0, PT, R0, 0xf, PT ;  /* 0x0000000f0000780c */ /* 0x000fda0003f05270 */
[----:B------:R-:W-:Y:S05]  /*7410*/  @!P0 BRA `(.L_x_18953) ;  /* 0x0000000000e88947 */ /* 0x000fea0003800000 */
[----:B------:R-:W-:-:S13]  /*7420*/  ISETP.NE.AND P0, PT, R0, 0x17, PT ;  /* 0x000000170000780c */ /* 0x000fda0003f05270 */
[----:B------:R-:W-:Y:S05]  /*7430*/  @!P0 BRA `(.L_x_18954) ;  /* 0x0000000000908947 */ /* 0x000fea0003800000 */
[----:B------:R-:W-:-:S13]  /*7440*/  ISETP.NE.AND P0, PT, R0, 0x18, PT ;  /* 0x000000180000780c */ /* 0x000fda0003f05270 */
[----:B------:R-:W-:Y:S05]  /*7450*/  @!P0 BRA `(.L_x_18955) ;  /* 0x0000000000448947 */ /* 0x000fea0003800000 */
.L_x_18932:
        /* <DEDUP_REMOVED lines=16> */
.L_x_18956:
[----:B------:R-:W-:Y:S05]  /*7560*/  EXIT ;  /* 0x000000000000794d */ /* 0x000fea0003800000 */
.L_x_18955:
        /* <DEDUP_REMOVED lines=13> */
.L_x_18958:
[----:B------:R-:W-:Y:S05]  /*7640*/  BSYNC.RECONVERGENT B0 ;  /* 0x0000000000007941 */ /* 0x000fea0003800200 */
.L_x_18957:
[----:B------:R-:W-:-:S05]  /*7650*/  LOP3.LUT R5, R0, 0x80, R5, 0xf8, !PT ;  /* 0x0000008000057812 */ /* 0x000fca00078ef805 */
[----:B------:R-:W-:Y:S01]  /*7660*/  STG.E.U8 desc[UR36][R2.64], R5 ;  /* 0x0000000502007986 */ /* 0x000fe2000c101124 */
[----:B------:R-:W-:Y:S05]  /*7670*/  EXIT ;  /* 0x000000000000794d */ /* 0x000fea0003800000 */
.L_x_18954:
        /* <DEDUP_REMOVED lines=12> */
.L_x_18960:
[----:B------:R-:W-:Y:S01]  /*7740*/  IMAD.MOV.U32 R0, RZ, RZ, 0x7f ;  /* 0x0000007fff007424 */ /* 0x000fe200078e00ff */
[----:B------:R-:W-:-:S04]  /*7750*/  ISETP.GT.U32.AND P0, PT, R4, 0x7f800000, PT ;  /* 0x7f8000000400780c */ /* 0x000fc80003f04070 */
[----:B------:R-:W-:-:S09]  /*7760*/  SEL R0, R0, 0x7c, P0 ;  /* 0x0000007c00007807 */ /* 0x000fd20000000000 */
.L_x_18961:
[----:B------:R-:W-:Y:S05]  /*7770*/  BSYNC.RECONVERGENT B0 ;  /* 0x0000000000007941 */ /* 0x000fea0003800200 */
.L_x_18959:
[----:B------:R-:W-:-:S04]  /*7780*/  SHF.R.U32.HI R5, RZ, 0x18, R5 ;  /* 0x00000018ff057819 */ /* 0x000fc80000011605 */
[----:B------:R-:W-:-:S05]  /*7790*/  LOP3.LUT R5, R0, 0x80, R5, 0xf8, !PT ;  /* 0x0000008000057812 */ /* 0x000fca00078ef805 */
[----:B------:R-:W-:Y:S01]  /*77a0*/  STG.E.U8 desc[UR36][R2.64], R5 ;  /* 0x0000000502007986 */ /* 0x000fe2000c101124 */
[----:B------:R-:W-:Y:S05]  /*77b0*/  EXIT ;  /* 0x000000000000794d */ /* 0x000fea0003800000 */
.L_x_18953:
[----:B------:R-:W0:Y:S02]  /*77c0*/  I2F.S64 R0, R22 ;  /* 0x0000001600007312 */ /* 0x000e240000301400 */
[----:B0-----:R-:W-:-:S05]  /*77d0*/  F2FP.BF16.F32.PACK_AB R0, RZ, R0 ;  /* 0x00000000ff00723e */ /* 0x001fca00000010ff */
[----:B------:R-:W-:Y:S01]  /*77e0*/  STG.E.U16 desc[UR36][R2.64], R0 ;  /* 0x0000000002007986 */ /* 0x000fe2000c101524 */
[----:B------:R-:W-:Y:S05]  /*77f0*/  EXIT ;  /* 0x000000000000794d */ /* 0x000fea0003800000 */
.L_x_18962:
        /* <DEDUP_REMOVED lines=16> */
.L_x_37168:


//--------------------- .text._ZN2at6native18elementwise_kernelILi128ELi2EZNS0_22gpu_kernel_impl_nocastIZZZNS0_17clamp_kernel_cudaERNS_18TensorIteratorBaseERKN3c106ScalarES8_ENKUlvE_clEvENKUlvE2_clEvEUllE_EEvS4_RKT_EUliE_EEviT1_ --------------------------
	.section	.text._ZN2at6native18elementwise_kernelILi128ELi2EZNS0_22gpu_kernel_impl_nocastIZZZNS0_17clamp_kernel_cudaERNS_18TensorIteratorBaseERKN3c106ScalarES8_ENKUlvE_clEvENKUlvE2_clEvEUllE_EEvS4_RKT_EUliE_EEviT1_,"ax",@progbits
	.align	128
        .global         _ZN2at6native18elementwise_kernelILi128ELi2EZNS0_22gpu_kernel_impl_nocastIZZZNS0_17clamp_kernel_cudaERNS_18TensorIteratorBaseERKN3c106ScalarES8_ENKUlvE_clEvENKUlvE2_clEvEUllE_EEvS4_RKT_EUliE_EEviT1_
        .type           _ZN2at6native18elementwise_kernelILi128ELi2EZNS0_22gpu_kernel_impl_nocastIZZZNS0_17clamp_kernel_cudaERNS_18TensorIteratorBaseERKN3c106ScalarES8_ENKUlvE_clEvENKUlvE2_clEvEUllE_EEvS4_RKT_EUliE_EEviT1_,@function
        .size           _ZN2at6native18elementwise_kernelILi128ELi2EZNS0_22gpu_kernel_impl_nocastIZZZNS0_17clamp_kernel_cudaERNS_18TensorIteratorBaseERKN3c106ScalarES8_ENKUlvE_clEvENKUlvE2_clEvEUllE_EEvS4_RKT_EUliE_EEviT1_,(.L_x_37169 - _ZN2at6native18elementwise_kernelILi128ELi2EZNS0_22gpu_kernel_impl_nocastIZZZNS0_17clamp_kernel_cudaERNS_18TensorIteratorBaseERKN3c106ScalarES8_ENKUlvE_clEvENKUlvE2_clEvEUllE_EEvS4_RKT_EUliE_EEviT1_)
        .other          _ZN2at6native18elementwise_kernelILi128ELi2EZNS0_22gpu_kernel_impl_nocastIZZZNS0_17clamp_kernel_cudaERNS_18TensorIteratorBaseERKN3c106ScalarES8_ENKUlvE_clEvENKUlvE2_clEvEUllE_EEvS4_RKT_EUliE_EEviT1_,@"STO_CUDA_ENTRY STV_DEFAULT"
_ZN2at6native18elementwise_kernelILi128ELi2EZNS0_22gpu_kernel_impl_nocastIZZZNS0_17clamp_kernel_cudaERNS_18TensorIteratorBaseERKN3c106ScalarES8_ENKUlvE_clEvENKUlvE2_clEvEUllE_EEvS4_RKT_EUliE_EEviT1_:
.text._ZN2at6native18elementwise_kernelILi128ELi2EZNS0_22gpu_kernel_impl_nocastIZZZNS0_17clamp_kernel_cudaERNS_18TensorIteratorBaseERKN3c106ScalarES8_ENKUlvE_clEvENKUlvE2_clEvEUllE_EEvS4_RKT_EUliE_EEviT1_:
        /* <DEDUP_REMOVED lines=14> */
[----:B------:R-:W1:Y:S08]  /*00e0*/  LDC.64 R10, c[0x0][0x590] ;  /* 0x00016400ff0a7b82 */ /* 0x000e700000000a00 */
[----:B------:R-:W2:Y:S01]  /*00f0*/  LDC.64 R12, c[0x0][0x598] ;  /* 0x00016600ff0c7b82 */ /* 0x000ea20000000a00 */
[----:B0-----:R-:W1:Y:S07]  /*0100*/  LDG.E.64 R4, desc[UR6][R4.64] ;  /* 0x0000000604047981 */ /* 0x001e6e000c1e1b00 */
[----:B------:R-:W0:Y:S01]  /*0110*/  LDC.64 R6, c[0x0][0x580] ;  /* 0x00016000ff067b82 */ /* 0x000e220000000a00 */
[----:B------:R-:W-:-:S02]  /*0120*/  IADD3 R3, PT, PT, R3, 0x80, RZ ;  /* 0x0000008003037810 */ /* 0x000fc40007ffe0ff */
[----:B-1----:R-:W-:-:S04]  /*0130*/  ISETP.GT.U32.AND P0, PT, R4, R10, PT ;  /* 0x0000000a0400720c */ /* 0x002fc80003f04070 */
[----:B------:R-:W-:-:S04]  /*0140*/  ISETP.GT.AND.EX P0, PT, R5, R11, PT, P0 ;  /* 0x0000000b0500720c */ /* 0x000fc80003f04300 */
[----:B------:R-:W-:Y:S02]  /*0150*/  SEL R9, R4, R10, P0 ;  /* 0x0000000a04097207 */ /* 0x000fe40000000000 */
[----:B------:R-:W-:Y:S02]  /*0160*/  SEL R0, R5, R11, P0 ;  /* 0x0000000b05007207 */ /* 0x000fe40000000000 */
[----:B--2---:R-:W-:-:S04]  /*0170*/  ISETP.LT.U32.AND P0, PT, R9, R12, PT ;  /* 0x0000000c0900720c */ /* 0x004fc80003f01070 */
[----:B------:R-:W-:-:S04]  /*0180*/  ISETP.LT.AND.EX P0, PT, R0, R13, PT, P0 ;  /* 0x0000000d0000720c */ /* 0x000fc80003f01300 */
[----:B------:R-:W-:Y:S02]  /*0190*/  SEL R8, R9, R12, P0 ;  /* 0x0000000c09087207 */ /* 0x000fe40000000000 */
[----:B------:R-:W-:-:S05]  /*01a0*/  SEL R9, R0, R13, P0 ;  /* 0x0000000d00097207 */ /* 0x000fca0000000000 */
[----:B0-----:R0:W-:Y:S02]  /*01b0*/  STG.E.64 desc[UR6][R6.64], R8 ;  /* 0x0000000806007986 */ /* 0x0011e4000c101b06 */
.L_x_18965:
[----:B------:R-:W-:Y:S05]  /*01c0*/  BSYNC.RECONVERGENT B0 ;  /* 0x0000000000007941 */ /* 0x000fea0003800200 */
.L_x_18964:
[----:B------:R-:W-:-:S13]  /*01d0*/  ISETP.GE.AND P0, PT, R3, UR4, PT ;  /* 0x0000000403007c0c */ /* 0x000fda000bf06270 */
[----:B------:R-:W-:Y:S05]  /*01e0*/  @P0 EXIT ;  /* 0x000000000000094d */ /* 0x000fea0003800000 */
[----:B------:R-:W1:Y:S08]  /*01f0*/  LDC.64 R4, c[0x0][0x588] ;  /* 0x00016200ff047b82 */ /* 0x000e700000000a00 */
[----:B------:R-:W2:Y:S08]  /*0200*/  LDC.64 R10, c[0x0][0x590] ;  /* 0x00016400ff0a7b82 */ /* 0x000eb00000000a00 */
[----:B------:R-:W3:Y:S01]  /*0210*/  LDC.64 R12, c[0x0][0x598] ;  /* 0x00016600ff0c7b82 */ /* 0x000ee20000000a00 */
[----:B-1----:R-:W2:Y:S07]  /*0220*/  LDG.E.64 R2, desc[UR6][R4.64] ;  /* 0x0000000604027981 */ /* 0x002eae000c1e1b00 */
[----:B0-----:R-:W0:Y:S01]  /*0230*/  LDC.64 R6, c[0x0][0x580] ;  /* 0x00016000ff067b82 */ /* 0x001e220000000a00 */
[----:B--2---:R-:W-:-:S04]  /*0240*/  ISETP.GT.U32.AND P0, PT, R2, R10, PT ;  /* 0x0000000a0200720c */ /* 0x004fc80003f04070 */
[----:B------:R-:W-:-:S04]  /*0250*/  ISETP.GT.AND.EX P0, PT, R3, R11, PT, P0 ;  /* 0x0000000b0300720c */ /* 0x000fc80003f04300 */
[----:B------:R-:W-:Y:S02]  /*0260*/  SEL R9, R2, R10, P0 ;  /* 0x0000000a02097207 */ /* 0x000fe40000000000 */
[----:B------:R-:W-:Y:S02]  /*0270*/  SEL R0, R3, R11, P0 ;  /* 0x0000000b03007207 */ /* 0x000fe40000000000 */
[----:B---3--:R-:W-:-:S04]  /*0280*/  ISETP.LT.U32.AND P0, PT, R9, R12, PT ;  /* 0x0000000c0900720c */ /* 0x008fc80003f01070 */
[----:B------:R-:W-:-:S04]  /*0290*/  ISETP.LT.AND.EX P0, PT, R0, R13, PT, P0 ;  /* 0x0000000d0000720c */ /* 0x000fc80003f01300 */
[----:B------:R-:W-:Y:S02]  /*02a0*/  SEL R2, R9, R12, P0 ;  /* 0x0000000c09027207 */ /* 0x000fe40000000000 */
[----:B------:R-:W-:-:S05]  /*02b0*/  SEL R3, R0, R13, P0 ;  /* 0x0000000d00037207 */ /* 0x000fca0000000000 */
[----:B0-----:R-:W-:Y:S01]  /*02c0*/  STG.E.64 desc[UR6][R6.64], R2 ;  /* 0x0000000206007986 */ /* 0x001fe2000c101b06 */
[----:B------:R-:W-:Y:S05]  /*02d0*/  EXIT ;  /* 0x000000000000794d */ /* 0x000fea0003800000 */
.L_x_18963:
        /* <DEDUP_REMOVED lines=305> */
.L_x_18968:
[----:B------:R-:W0:Y:S01]  /*15f0*/  LDCU.128 UR8, c[0x0][0x580] ;  /* 0x0000b000ff0877ac */ /* 0x000e220008000c00 */
[----:B------:R-:W1:Y:S01]  /*1600*/  LDCU.128 UR12, c[0x0][0x590] ;  /* 0x0000b200ff0c77ac */ /* 0x000e620008000c00 */
[----:B0-----:R-:W-:-:S04]  /*1610*/  IADD3 R6, P0, PT, R4, UR10, RZ ;  /* 0x0000000a04067c10 */ /* 0x001fc8000ff1e0ff */
[----:B------:R-:W-:-:S06]  /*1620*/  IADD3.X R7, PT, PT, RZ, UR11, RZ, P0, !PT ;  /* 0x0000000bff077c10 */ /* 0x000fcc00087fe4ff */
[----:B------:R-:W1:Y:S01]  /*1630*/  LDG.E.64 R6, desc[UR6][R6.64] ;  /* 0x0000000606067981 */ /* 0x000e62000c1e1b00 */
[----:B------:R-:W-:Y:S02]  /*1640*/  IADD3 R8, P1, PT, R5, UR8, RZ ;  /* 0x0000000805087c10 */ /* 0x000fe4000ff3e0ff */
[----:B------:R-:W-:-:S03]  /*1650*/  IADD3 R3, PT, PT, R3, 0x80, RZ ;  /* 0x0000008003037810 */ /* 0x000fc60007ffe0ff */
[----:B------:R-:W-:Y:S01]  /*1660*/  IMAD.X R9, RZ, RZ, UR9, P1 ;  /* 0x00000009ff097e24 */ /* 0x000fe200088e06ff */
[----:B-1----:R-:W-:-:S04]  /*1670*/  ISETP.GT.U32.AND P0, PT, R6, UR12, PT ;  /* 0x0000000c06007c0c */ /* 0x002fc8000bf04070 */
[----:B------:R-:W-:-:S04]  /*1680*/  ISETP.GT.AND.EX P0, PT, R7, UR13, PT, P0 ;  /* 0x0000000d07007c0c */ /* 0x000fc8000bf04300 */
[----:B------:R-:W-:Y:S02]  /*1690*/  SEL R4, R6, UR12, P0 ;  /* 0x0000000c06047c07 */ /* 0x000fe40008000000 */
[----:B------:R-:W-:Y:S02]  /*16a0*/  SEL R10, R7, UR13, P0 ;  /* 0x0000000d070a7c07 */ /* 0x000fe40008000000 */
[----:B------:R-:W-:-:S04]  /*16b0*/  ISETP.LT.U32.AND P0, PT, R4, UR14, PT ;  /* 0x0000000e04007c0c */ /* 0x000fc8000bf01070 */
[----:B------:R-:W-:-:S04]  /*16c0*/  ISETP.LT.AND.EX P0, PT, R10, UR15, PT, P0 ;  /* 0x0000000f0a007c0c */ /* 0x000fc8000bf01300 */
[----:B------:R-:W-:Y:S02]  /*16d0*/  SEL R4, R4, UR14, P0 ;  /* 0x0000000e04047c07 */ /* 0x000fe40008000000 */
[----:B------:R-:W-:-:S05]  /*16e0*/  SEL R5, R10, UR15, P0 ;  /* 0x0000000f0a057c07 */ /* 0x000fca0008000000 */
[----:B------:R0:W-:Y:S02]  /*16f0*/  STG.E.64 desc[UR6][R8.64], R4 ;  /* 0x0000000408007986 */ /* 0x0001e4000c101b06 */
.L_x_18967:
[----:B------:R-:W-:Y:S05]  /*1700*/  BSYNC.RECONVERGENT B0 ;  /* 0x0000000000007941 */ /* 0x000fea0003800200 */
.L_x_18966:
        /* <DEDUP_REMOVED lines=300> */
.L_x_18969:
[----:B------:R-:W0:Y:S01]  /*29d0*/  LDCU.128 UR8, c[0x0][0x580] ;  /* 0x0000b000ff0877ac */ /* 0x000e220008000c00 */
[----:B------:R-:W1:Y:S01]  /*29e0*/  LDCU.128 UR12, c[0x0][0x590] ;  /* 0x0000b200ff0c77ac */ /* 0x000e620008000c00 */
        /* <DEDUP_REMOVED lines=13> */
[----:B------:R-:W-:Y:S01]  /*2ac0*/  STG.E.64 desc[UR6][R6.64], R2 ;  /* 0x0000000206007986 */ /* 0x000fe2000c101b06 */
[----:B------:R-:W-:Y:S05]  /*2ad0*/  EXIT ;  /* 0x000000000000794d */ /* 0x000fea0003800000 */
.L_x_18970:
        /* <DEDUP_REMOVED lines=10> */
.L_x_37169:


//--------------------- .text._ZN2at6native27unrolled_elementwise_kernelIZZZNS0_17clamp_kernel_cudaERNS_18TensorIteratorBaseERKN3c106ScalarES7_ENKUlvE_clEvENKUlvE2_clEvEUllE_St5arrayIPcLm2EELi4E23TrivialOffsetCalculatorILi1EjESF_NS0_6memory15LoadWithoutCastENSG_16StoreWithoutCastEEEviT_T0_T2_T3_T4_T5_ --------------------------
	.section	.text._ZN2at6native27unrolled_elementwise_kernelIZZZNS0_17clamp_kernel_cudaERNS_18TensorIteratorBaseERKN3c106ScalarES7_ENKUlvE_clEvENKUlvE2_clEvEUllE_St5arrayIPcLm2EELi4E23TrivialOffsetCalculatorILi1EjESF_NS0_6memory15LoadWithoutCastENSG_16StoreWithoutCastEEEviT_T0_T2_T3_T4_T5_,"ax",@progbits
	.align	128
        .global         _ZN2at6native27unrolled_elementwise_kernelIZZZNS0_17clamp_kernel_cudaERNS_18TensorIteratorBaseERKN3c106ScalarES7_ENKUlvE_clEvENKUlvE2_clEvEUllE_St5arrayIPcLm2EELi4E23TrivialOffsetCalculatorILi1EjESF_NS0_6memory15LoadWithoutCastENSG_16StoreWithoutCastEEEviT_T0_T2_T3_T4_T5_
        .type           _ZN2at6native27unrolled_elementwise_kernelIZZZNS0_17clamp_kernel_cudaERNS_18TensorIteratorBaseERKN3c106ScalarES7_ENKUlvE_clEvENKUlvE2_clEvEUllE_St5arrayIPcLm2EELi4E23TrivialOffsetCalculatorILi1EjESF_NS0_6memory15LoadWithoutCastENSG_16StoreWithoutCastEEEviT_T0_T2_T3_T4_T5_,@function
        .size           _ZN2at6native27unrolled_elementwise_kernelIZZZNS0_17clamp_kernel_cudaERNS_18TensorIteratorBaseERKN3c106ScalarES7_ENKUlvE_clEvENKUlvE2_clEvEUllE_St5arrayIPcLm2EELi4E23TrivialOffsetCalculatorILi1EjESF_NS0_6memory15LoadWithoutCastENSG_16StoreWithoutCastEEEviT_T0_T2_T3_T4_T5_,(.L_x_37170 - _ZN2at6native27unrolled_elementwise_kernelIZZZNS0_17clamp_kernel_cudaERNS_18TensorIteratorBaseERKN3c106ScalarES7_ENKUlvE_clEvENKUlvE2_clEvEUllE_St5arrayIPcLm2EELi4E23TrivialOffsetCalculatorILi1EjESF_NS0_6memory15LoadWithoutCastENSG_16StoreWithoutCastEEEviT_T0_T2_T3_T4_T5_)
        .other          _ZN2at6native27unrolled_elementwise_kernelIZZZNS0_17clamp_kernel_cudaERNS_18TensorIteratorBaseERKN3c106ScalarES7_ENKUlvE_clEvENKUlvE2_clEvEUllE_St5arrayIPcLm2EELi4E23TrivialOffsetCalculatorILi1EjESF_NS0_6memory15LoadWithoutCastENSG_16StoreWithoutCastEEEviT_T0_T2_T3_T4_T5_,@"STO_CUDA_ENTRY STV_DEFAULT"
_ZN2at6native27unrolled_elementwise_kernelIZZZNS0_17clamp_kernel_cudaERNS_18TensorIteratorBaseERKN3c106ScalarES7_ENKUlvE_clEvENKUlvE2_clEvEUllE_St5arrayIPcLm2EELi4E23TrivialOffsetCalculatorILi1EjESF_NS0_6memory15LoadWithoutCastENSG_16StoreWithoutCastEEEviT_T0_T2_T3_T4_T5_:
.text._ZN2at6native27unrolled_elementwise_kernelIZZZNS0_17clamp_kernel_cudaERNS_18TensorIteratorBaseERKN3c106ScalarES7_ENKUlvE_clEvENKUlvE2_clEvEUllE_St5arrayIPcLm2EELi4E23TrivialOffsetCalculatorILi1EjESF_NS0_6memory15LoadWithoutCastENSG_16StoreWithoutCastEEEviT_T0_T2_T3_T4_T5_:
[----:B------:R-:W-:Y:S01]  /*0000*/  LDC R1, c[0x0][0x37c] ;  /* 0x0000df00ff017b82 */ /* 0x000fe20000000800 */
[----:B------:R-:W0:Y:S07]  /*0010*/  S2R R0, SR_CTAID.X ;  /* 0x0000000000007919 */ /* 0x000e2e0000002500 */
[----:B------:R-:W0:Y:S01]  /*0020*/  LDC R3, c[0x0][0x380] ;  /* 0x0000e000ff037b82 */ /* 0x000e220000000800 */
[----:B------:R-:W1:Y:S01]  /*0030*/  LDCU.64 UR4, c[0x0][0x358] ;  /* 0x00006b00ff0477ac */ /* 0x000e620008000a00 */
        /* <DEDUP_REMOVED lines=14> */
[----:B0-----:R-:W-:Y:S01]  /*0120*/  @!P0 IMAD.WIDE.U32 R12, R5, 0x8, R12 ;  /* 0x00000008050c8825 */ /* 0x001fe200078e000c */
[----:B------:R-:W-:-:S06]  /*0130*/  CS2R R4, SRZ ;  /* 0x0000000000047805 */ /* 0x000fcc000001ff00 */
[----:B-1----:R-:W3:Y:S05]  /*0140*/  @!P0 LDG.E.64 R4, desc[UR4][R12.64] ;  /* 0x000000040c048981 */ /* 0x002eea000c1e1b00 */
[----:B------:R-:W-:Y:S01]  /*0150*/  @!P3 IMAD R19, R0, 0x200, R17 ;  /* 0x000002000013b824 */ /* 0x000fe200078e0211 */
[----:B------:R-:W0:Y:S01]  /*0160*/  @!P3 LDC.64 R10, c[0x0][0x3a8] ;  /* 0x0000ea00ff0abb82 */ /* 0x000e220000000a00 */
[----:B------:R-:W-:Y:S02]  /*0170*/  @!P3 VIADD R17, R17, 0x80 ;  /* 0x000000801111b836 */ /* 0x000fe40000000000 */
[----:B--2---:R-:W-:Y:S01]  /*0180*/  @!P1 IMAD.WIDE.U32 R14, R9, 0x8, R14 ;  /* 0x00000008090e9825 */ /* 0x004fe200078e000e */
[----:B------:R-:W-:-:S02]  /*0190*/  CS2R R8, SRZ ;  /* 0x0000000000087805 */ /* 0x000fc4000001ff00 */
[----:B------:R-:W-:-:S04]  /*01a0*/  ISETP.GE.AND P2, PT, R17, R2, PT ;  /* 0x000000021100720c */ /* 0x000fc80003f46270 */
[----:B------:R-:W2:Y:S09]  /*01b0*/  @!P1 LDG.E.64 R8, desc[UR4][R14.64] ;  /* 0x000000040e089981 */ /* 0x000eb2000c1e1b00 */
[----:B------:R-:W1:Y:S01]  /*01c0*/  @!P2 LDC.64 R6, c[0x0][0x3a8] ;  /* 0x0000ea00ff06ab82 */ /* 0x000e620000000a00 */
[----:B------:R-:W-:-:S02]  /*01d0*/  @!P2 IMAD R17, R0, 0x200, R17 ;  /* 0x000002000011a824 */ /* 0x000fc400078e0211 */
[----:B0-----:R-:W-:Y:S01]  /*01e0*/  @!P3 IMAD.WIDE.U32 R18, R19, 0x8, R10 ;  /* 0x000000081312b825 */ /* 0x001fe200078e000a */
[----:B------:R-:W-:-:S06]  /*01f0*/  CS2R R10, SRZ ;  /* 0x00000000000a7805 */ /* 0x000fcc000001ff00 */
[----:B------:R-:W5:Y:S01]  /*0200*/  @!P3 LDG.E.64 R10, desc[UR4][R18.64] ;  /* 0x00000004120ab981 */ /* 0x000f62000c1e1b00 */
[----:B-1----:R-:W-:Y:S01]  /*0210*/  @!P2 IMAD.WIDE.U32 R16, R17, 0x8, R6 ;  /* 0x000000081110a825 */ /* 0x002fe200078e0006 */
[----:B------:R-:W-:-:S06]  /*0220*/  CS2R R6, SRZ ;  /* 0x0000000000067805 */ /* 0x000fcc000001ff00 */
[----:B------:R-:W4:Y:S01]  /*0230*/  @!P2 LDG.E.64 R6, desc[UR4][R16.64] ;  /* 0x000000041006a981 */ /* 0x000f22000c1e1b00 */
[----:B------:R-:W-:Y:S01]  /*0240*/  ISETP.GE.AND P4, PT, R3, R2, PT ;  /* 0x000000020300720c */ /* 0x000fe20003f86270 */
[----:B------:R-:W-:Y:S04]  /*0250*/  BSSY.RECONVERGENT B0, `(.L_x_18971) ;  /* 0x0000037000007945 */ /* 0x000fe80003800200 */
[----:B------:R-:W-:Y:S01]  /*0260*/  BSSY.RELIABLE B1, `(.L_x_18972) ;  /* 0x000002f000017945 */ /* 0x000fe20003800100 */
[----:B---3--:R-:W-:-:S04]  /*0270*/  ISETP.GT.U32.AND P0, PT, R4, UR6, PT ;  /* 0x0000000604007c0c */ /* 0x008fc8000bf04070 */
[----:B------:R-:W-:Y:S02]  /*0280*/  ISETP.GT.AND.EX P0, PT, R5, UR7, PT, P0 ;  /* 0x0000000705007c0c */ /* 0x000fe4000bf04300 */
[----:B--2---:R-:W-:-:S04]  /*0290*/  ISETP.GT.U32.AND P1, PT, R8, UR6, PT ;  /* 0x0000000608007c0c */ /* 0x004fc8000bf24070 */
[----:B------:R-:W-:-:S04]  /*02a0*/  ISETP.GT.AND.EX P1, PT, R9, UR7, PT, P1 ;  /* 0x0000000709007c0c */ /* 0x000fc8000bf24310 */
[----:B------:R-:W-:Y:S02]  /*02b0*/  SEL R8, R8, UR6, P1 ;  /* 0x0000000608087c07 */ /* 0x000fe40008800000 */
[----:B------:R-:W-:Y:S02]  /*02c0*/  SEL R9, R9, UR7, P1 ;  /* 0x0000000709097c07 */ /* 0x000fe40008800000 */
[----:B------:R-:W-:Y:S02]  /*02d0*/  SEL R14, R4, UR6, P0 ;  /* 0x00000006040e7c07 */ /* 0x000fe40008000000 */
[----:B-----5:R-:W-:-:S04]  /*02e0*/  ISETP.GT.U32.AND P2, PT, R10, UR6, PT ;  /* 0x000000060a007c0c */ /* 0x020fc8000bf44070 */
[----:B------:R-:W-:Y:S02]  /*02f0*/  ISETP.GT.AND.EX P2, PT, R11, UR7, PT, P2 ;  /* 0x000000070b007c0c */ /* 0x000fe4000bf44320 */
[----:B------:R-:W-:Y:S02]  /*0300*/  SEL R15, R5, UR7, P0 ;  /* 0x00000007050f7c07 */ /* 0x000fe40008000000 */
[----:B------:R-:W-:Y:S02]  /*0310*/  SEL R12, R10, UR6, P2 ;  /* 0x000000060a0c7c07 */ /* 0x000fe40009000000 */
[----:B----4-:R-:W-:-:S04]  /*0320*/  ISETP.GT.U32.AND P3, PT, R6, UR6, PT ;  /* 0x0000000606007c0c */ /* 0x010fc8000bf64070 */
[----:B------:R-:W-:-:S04]  /*0330*/  ISETP.GT.AND.EX P1, PT, R7, UR7, PT, P3 ;  /* 0x0000000707007c0c */ /* 0x000fc8000bf24330 */
[----:B------:R-:W-:Y:S02]  /*0340*/  SEL R4, R6, UR6, P1 ;  /* 0x0000000606047c07 */ /* 0x000fe40008800000 */
[----:B------:R-:W-:Y:S02]  /*0350*/  SEL R13, R11, UR7, P2 ;  /* 0x000000070b0d7c07 */ /* 0x000fe40009000000 */
[----:B------:R-:W-:Y:S02]  /*0360*/  SEL R5, R7, UR7, P1 ;  /* 0x0000000707057c07 */ /* 0x000fe40008800000 */
[----:B------:R-:W-:Y:S02]  /*0370*/  ISETP.LT.U32.AND P0, PT, R14, UR8, PT ;  /* 0x000000080e007c0c */ /* 0x000fe4000bf01070 */
[----:B------:R-:W-:Y:S02]  /*0380*/  ISETP.LT.U32.AND P3, PT, R8, UR8, PT ;  /* 0x0000000808007c0c */ /* 0x000fe4000bf61070 */
[----:B------:R-:W-:-:S02]  /*0390*/  ISETP.LT.U32.AND P1, PT, R12, UR8, PT ;  /* 0x000000080c007c0c */ /* 0x000fc4000bf21070 */
[----:B------:R-:W-:Y:S02]  /*03a0*/  ISETP.LT.U32.AND P2, PT, R4, UR8, PT ;  /* 0x0000000804007c0c */ /* 0x000fe4000bf41070 */
[----:B------:R-:W-:Y:S02]  /*03b0*/  ISETP.LT.AND.EX P0, PT, R15, UR9, PT, P0 ;  /* 0x000000090f007c0c */ /* 0x000fe4000bf01300 */
[----:B------:R-:W-:Y:S02]  /*03c0*/  ISETP.LT.AND.EX P3, PT, R9, UR9, PT, P3 ;  /* 0x0000000909007c0c */ /* 0x000fe4000bf61330 */
[----:B------:R-:W-:Y:S02]  /*03d0*/  ISETP.LT.AND.EX P1, PT, R13, UR9, PT, P1 ;  /* 0x000000090d007c0c */ /* 0x000fe4000bf21310 */
[----:B------:R-:W-:Y:S02]  /*03e0*/  ISETP.LT.AND.EX P2, PT, R5, UR9, PT, P2 ;  /* 0x0000000905007c0c */ /* 0x000fe4000bf41320 */
[----:B------:R-:W-:-:S02]  /*03f0*/  SEL R10, R14, UR8, P0 ;  /* 0x000000080e0a7c07 */ /* 0x000fc40008000000 */
[----:B------:R-:W-:Y:S02]  /*0400*/  SEL R11, R15, UR9, P0 ;  /* 0x000000090f0b7c07 */ /* 0x000fe40008000000 */
[----:B------:R-:W-:Y:S02]  /*0410*/  SEL R8, R8, UR8, P3 ;  /* 0x0000000808087c07 */ /* 0x000fe40009800000 */
[----:B------:R-:W-:Y:S02]  /*0420*/  SEL R9, R9, UR9, P3 ;  /* 0x0000000909097c07 */ /* 0x000fe40009800000 */
[----:B------:R-:W-:Y:S02]  /*0430*/  SEL R6, R12, UR8, P1 ;  /* 0x000000080c067c07 */ /* 0x000fe40008800000 */
[----:B------:R-:W-:Y:S02]  /*0440*/  SEL R7, R13, UR9, P1 ;  /* 0x000000090d077c07 */ /* 0x000fe40008800000 */
[----:B------:R-:W-:-:S02]  /*0450*/  SEL R4, R4, UR8, P2 ;  /* 0x0000000804047c07 */ /* 0x000fc40009000000 */
        /* <DEDUP_REMOVED lines=15> */
.L_x_18973:
[----:B------:R-:W-:Y:S05]  /*0550*/  BSYNC.RELIABLE B1 ;  /* 0x0000000000017941 */ /* 0x000fea0003800100 */
.L_x_18972:
[----:B------:R-:W-:-:S13]  /*0560*/  ISETP.GE.AND P0, PT, R3, R2, PT ;  /* 0x000000020300720c */ /* 0x000fda0003f06270 */
[----:B0-----:R-:W0:Y:S01]  /*0570*/  @!P0 LDC.64 R8, c[0x0][0x3a0] ;  /* 0x0000e800ff088b82 */ /* 0x001e220000000a00 */
[----:B------:R-:W-:Y:S02]  /*0580*/  @!P0 IMAD R11, R0, 0x200, R3 ;  /* 0x00000200000b8824 */ /* 0x000fe400078e0203 */
[----:B------:R-:W-:Y:S02]  /*0590*/  @!P0 VIADD R3, R3, 0x80 ;  /* 0x0000008003038836 */ /* 0x000fe40000000000 */
[----:B0-----:R-:W-:-:S05]  /*05a0*/  @!P0 IMAD.WIDE.U32 R8, R11, 0x8, R8 ;  /* 0x000000080b088825 */ /* 0x001fca00078e0008 */
[----:B------:R1:W-:Y:S02]  /*05b0*/  @!P0 STG.E.64 desc[UR4][R8.64], R6 ;  /* 0x0000000608008986 */ /* 0x0003e4000c101b04 */
.L_x_18974:
[----:B------:R-:W-:Y:S05]  /*05c0*/  BSYNC.RECONVERGENT B0 ;  /* 0x0000000000007941 */ /* 0x000fea0003800200 */
.L_x_18971:
        /* <DEDUP_REMOVED lines=8> */
.L_x_18975:
        /* <DEDUP_REMOVED lines=11> */
.L_x_37170:


//--------------------- .text._ZN2at6native29vectorized_elementwise_kernelILi2EZZZNS0_17clamp_kernel_cudaERNS_18TensorIteratorBaseERKN3c106ScalarES7_ENKUlvE_clEvENKUlvE2_clEvEUllE_St5arrayIPcLm2EEEEviT0_T1_ --------------------------
	.section	.text._ZN2at6native29vectorized_elementwise_kernelILi2EZZZNS0_17clamp_kernel_cudaERNS_18TensorIteratorBaseERKN3c106ScalarES7_ENKUlvE_clEvENKUlvE2_clEvEUllE_St5arrayIPcLm2EEEEviT0_T1_,"ax",@progbits
	.align	128
        .global         _ZN2at6native29vectorized_elementwise_kernelILi2EZZZNS0_17clamp_kernel_cudaERNS_18TensorIteratorBaseERKN3c106ScalarES7_ENKUlvE_clEvENKUlvE2_clEvEUllE_St5arrayIPcLm2EEEEviT0_T1_
        .type           _ZN2at6native29vectorized_elementwise_kernelILi2EZZZNS0_17clamp_kernel_cudaERNS_18TensorIteratorBaseERKN3c106ScalarES7_ENKUlvE_clEvENKUlvE2_clEvEUllE_St5arrayIPcLm2EEEEviT0_T1_,@function
        .size           _ZN2at6native29vectorized_elementwise_kernelILi2EZZZNS0_17clamp_kernel_cudaERNS_18TensorIteratorBaseERKN3c106ScalarES7_ENKUlvE_clEvENKUlvE2_clEvEUllE_St5arrayIPcLm2EEEEviT0_T1_,(.L_x_37171 - _ZN2at6native29vectorized_elementwise_kernelILi2EZZZNS0_17clamp_kernel_cudaERNS_18TensorIteratorBaseERKN3c106ScalarES7_ENKUlvE_clEvENKUlvE2_clEvEUllE_St5arrayIPcLm2EEEEviT0_T1_)
        .other          _ZN2at6native29vectorized_elementwise_kernelILi2EZZZNS0_17clamp_kernel_cudaERNS_18TensorIteratorBaseERKN3c106ScalarES7_ENKUlvE_clEvENKUlvE2_clEvEUllE_St5arrayIPcLm2EEEEviT0_T1_,@"STO_CUDA_ENTRY STV_DEFAULT"
_ZN2at6native29vectorized_elementwise_kernelILi2EZZZNS0_17clamp_kernel_cudaERNS_18TensorIteratorBaseERKN3c106ScalarES7_ENKUlvE_clEvENKUlvE2_clEvEUllE_St5arrayIPcLm2EEEEviT0_T1_:
.text._ZN2at6native29vectorized_elementwise_kernelILi2EZZZNS0_17clamp_kernel_cudaERNS_18TensorIteratorBaseERKN3c106ScalarES7_ENKUlvE_clEvENKUlvE2_clEvEUllE_St5arrayIPcLm2EEEEviT0_T1_:
        /* <DEDUP_REMOVED lines=10> */
[----:B------:R-:W2:Y:S01]  /*00a0*/  LDCU.64 UR8, c[0x0][0x390] ;  /* 0x00007200ff0877ac */ /* 0x000ea20008000a00 */
[----:B0-----:R-:W-:Y:S01]  /*00b0*/  ISETP.GE.U32.AND P6, PT, R0, R5, PT ;  /* 0x000000050000720c */ /* 0x001fe20003fc6070 */
[----:B------:R-:W-:-:S12]  /*00c0*/  IMAD.MOV.U32 R2, RZ, RZ, R0 ;  /* 0x000000ffff027224 */ /* 0x000fd800078e0000 */
[----:B------:R-:W-:Y:S01]  /*00d0*/  @!P6 VIADD R0, R2, 0x80 ;  /* 0x000000800200e836 */ /* 0x000fe20000000000 */
[----:B------:R-:W0:Y:S01]  /*00e0*/  @!P6 LDC.64 R8, c[0x0][0x3a8] ;  /* 0x0000ea00ff08eb82 */ /* 0x000e220000000a00 */
[----:B------:R-:W-:-:S03]  /*00f0*/  @!P6 IMAD.IADD R7, R3, 0x1, R2 ;  /* 0x000000010307e824 */ /* 0x000fc600078e0202 */
[----:B------:R-:W-:-:S13]  /*0100*/  ISETP.GE.U32.AND P5, PT, R0, R5, PT ;  /* 0x000000050000720c */ /* 0x000fda0003fa6070 */
[----:B------:R-:W-:Y:S01]  /*0110*/  @!P5 IMAD.IADD R11, R3, 0x1, R0 ;  /* 0x00000001030bd824 */ /* 0x000fe200078e0200 */
[----:B------:R-:W3:Y:S01]  /*0120*/  @!P5 LDC.64 R16, c[0x0][0x3a8] ;  /* 0x0000ea00ff10db82 */ /* 0x000ee20000000a00 */
[----:B------:R-:W-:-:S05]  /*0130*/  @!P5 VIADD R0, R0, 0x80 ;  /* 0x000000800000d836 */ /* 0x000fca0000000000 */
[----:B------:R-:W-:Y:S01]  /*0140*/  ISETP.GE.U32.AND P4, PT, R0, R5, PT ;  /* 0x000000050000720c */ /* 0x000fe20003f86070 */
[----:B0-----:R-:W-:Y:S01]  /*0150*/  @!P6 IMAD.WIDE.U32 R8, R7, 0x8, R8 ;  /* 0x000000080708e825 */ /* 0x001fe200078e0008 */
[----:B------:R-:W-:-:S06]  /*0160*/  CS2R R6, SRZ ;  /* 0x0000000000067805 */ /* 0x000fcc000001ff00 */
[----:B------:R0:W1:Y:S05]  /*0170*/  @!P6 LDG.E.64 R6, desc[UR4][R8.64] ;  /* 0x000000040806e981 */ /* 0x00006a000c1e1b00 */
        /* <DEDUP_REMOVED lines=9> */
[----:B------:R-:W2:Y:S01]  /*0210*/  @!P2 LDC.64 R20, c[0x0][0x3a8] ;  /* 0x0000ea00ff14ab82 */ /* 0x000ea20000000a00 */
[----:B------:R-:W-:-:S05]  /*0220*/  @!P2 VIADD R0, R0, 0x80 ;  /* 0x000000800000a836 */ /* 0x000fca0000000000 */
[----:B------:R-:W-:-:S13]  /*0230*/  ISETP.GE.U32.AND P1, PT, R0, R5, PT ;  /* 0x000000050000720c */ /* 0x000fda0003f26070 */
[----:B------:R-:W-:Y:S01]  /*0240*/  @!P1 IMAD.IADD R27, R3, 0x1, R0 ;  /* 0x00000001031b9824 */ /* 0x000fe200078e0200 */
[----:B0-----:R-:W0:Y:S01]  /*0250*/  @!P1 LDC.64 R8, c[0x0][0x3a8] ;  /* 0x0000ea00ff089b82 */ /* 0x001e220000000a00 */
[----:B------:R-:W-:-:S05]  /*0260*/  @!P1 VIADD R0, R0, 0x80 ;  /* 0x0000008000009836 */ /* 0x000fca0000000000 */
[----:B------:R-:W-:Y:S01]  /*0270*/  ISETP.GE.U32.AND P0, PT, R0, R5, PT ;  /* 0x000000050000720c */ /* 0x000fe20003f06070 */
[----:B---3--:R-:W-:-:S12]  /*0280*/  @!P5 IMAD.WIDE.U32 R16, R11, 0x8, R16 ;  /* 0x000000080b10d825 */ /* 0x008fd800078e0010 */
[----:B------:R-:W-:Y:S01]  /*0290*/  @!P0 IMAD.IADD R29, R3, 0x1, R0 ;  /* 0x00000001031d8824 */ /* 0x000fe200078e0200 */
[----:B------:R-:W3:Y:S01]  /*02a0*/  @!P0 LDC.64 R12, c[0x0][0x3a8] ;  /* 0x0000ea00ff0c8b82 */ /* 0x000ee20000000a00 */
[----:B------:R-:W-:-:S05]  /*02b0*/  @!P0 VIADD R0, R0, 0x80 ;  /* 0x0000008000008836 */ /* 0x000fca0000000000 */
[----:B------:R-:W-:Y:S02]  /*02c0*/  ISETP.GE.U32.AND P6, PT, R0, R5, PT ;  /* 0x000000050000720c */ /* 0x000fe40003fc6070 */
[----:B------:R-:W-:Y:S01]  /*02d0*/  CS2R R10, SRZ ;  /* 0x00000000000a7805 */ /* 0x000fe2000001ff00 */
[----:B----4-:R-:W-:Y:S01]  /*02e0*/  @!P4 IMAD.WIDE.U32 R22, R15, 0x8, R22 ;  /* 0x000000080f16c825 */ /* 0x010fe200078e0016 */
[----:B------:R-:W-:-:S04]  /*02f0*/  CS2R R14, SRZ ;  /* 0x00000000000e7805 */ /* 0x000fc8000001ff00 */
[----:B------:R4:W3:Y:S01]  /*0300*/  @!P5 LDG.E.64 R10, desc[UR4][R16.64] ;  /* 0x00000004100ad981 */ /* 0x0008e2000c1e1b00 */
[----:B-----5:R-:W-:-:S03]  /*0310*/  @!P3 IMAD.WIDE.U32 R18, R4, 0x8, R18 ;  /* 0x000000080412b825 */ /* 0x020fc600078e0012 */
[----:B------:R5:W3:Y:S01]  /*0320*/  @!P4 LDG.E.64 R14, desc[UR4][R22.64] ;  /* 0x00000004160ec981 */ /* 0x000ae2000c1e1b00 */
[----:B----4-:R-:W4:Y:S01]  /*0330*/  @!P6 LDC.64 R16, c[0x0][0x3a8] ;  /* 0x0000ea00ff10eb82 */ /* 0x010f220000000a00 */
[----:B-----5:R-:W-:Y:S01]  /*0340*/  CS2R R22, SRZ ;  /* 0x0000000000167805 */ /* 0x020fe2000001ff00 */
[----:B--2---:R-:W-:Y:S01]  /*0350*/  @!P2 IMAD.WIDE.U32 R20, R25, 0x8, R20 ;  /* 0x000000081914a825 */ /* 0x004fe200078e0014 */
[----:B------:R-:W-:-:S04]  /*0360*/  CS2R R24, SRZ ;  /* 0x0000000000187805 */ /* 0x000fc8000001ff00 */
[----:B------:R4:W2:Y:S01]  /*0370*/  @!P3 LDG.E.64 R22, desc[UR4][R18.64] ;  /* 0x000000041216b981 */ /* 0x0008a2000c1e1b00 */
[----:B0-----:R-:W-:Y:S01]  /*0380*/  @!P1 IMAD.WIDE.U32 R26, R27, 0x8, R8 ;  /* 0x000000081b1a9825 */ /* 0x001fe200078e0008 */
[----:B------:R-:W-:Y:S02]  /*0390*/  CS2R R8, SRZ ;  /* 0x0000000000087805 */ /* 0x000fe4000001ff00 */
[----:B------:R-:W5:Y:S01]  /*03a0*/  @!P2 LDG.E.64 R24, desc[UR4][R20.64] ;  /* 0x000000041418a981 */ /* 0x000f62000c1e1b00 */
[----:B---3--:R-:W-:Y:S01]  /*03b0*/  @!P0 IMAD.WIDE.U32 R28, R29, 0x8, R12 ;  /* 0x000000081d1c8825 */ /* 0x008fe200078e000c */
[----:B------:R-:W-:Y:S02]  /*03c0*/  CS2R R12, SRZ ;  /* 0x00000000000c7805 */ /* 0x000fe4000001ff00 */
[----:B------:R-:W3:Y:S01]  /*03d0*/  @!P1 LDG.E.64 R8, desc[UR4][R26.64] ;  /* 0x000000041a089981 */ /* 0x000ee2000c1e1b00 */
[----:B------:R-:W-:-:S03]  /*03e0*/  @!P6 IMAD.IADD R0, R3, 0x1, R0 ;  /* 0x000000010300e824 */ /* 0x000fc600078e0200 */
[----:B------:R-:W3:Y:S01]  /*03f0*/  @!P0 LDG.E.64 R12, desc[UR4][R28.64] ;  /* 0x000000041c0c8981 */ /* 0x000ee2000c1e1b00 */
[----:B----4-:R-:W-:Y:S01]  /*0400*/  @!P6 IMAD.WIDE.U32 R18, R0, 0x8, R16 ;  /* 0x000000080012e825 */ /* 0x010fe200078e0010 */
[----:B------:R-:W-:-:S06]  /*0410*/  CS2R R16, SRZ ;  /* 0x0000000000107805 */ /* 0x000fcc000001ff00 */
[----:B------:R-:W4:Y:S01]  /*0420*/  @!P6 LDG.E.64 R16, desc[UR4][R18.64] ;  /* 0x000000041210e981 */ /* 0x000f22000c1e1b00 */
[----:B------:R-:W-:Y:S04]  /*0430*/  BSSY.RECONVERGENT B0, `(.L_x_18977) ;  /* 0x0000074000007945 */ /* 0x000fe80003800200 */
[----:B------:R-:W-:Y:S01]  /*0440*/  BSSY.RELIABLE B1, `(.L_x_18978) ;  /* 0x000006c000017945 */ /* 0x000fe20003800100 */
[----:B-1----:R-:W-:-:S04]  /*0450*/  ISETP.GT.U32.AND P0, PT, R6, UR6, PT ;  /* 0x0000000606007c0c */ /* 0x002fc8000bf04070 */
[----:B------:R-:W-:-:S04]  /*0460*/  ISETP.GT.AND.EX P0, PT, R7, UR7, PT, P0 ;  /* 0x0000000707007c0c */ /* 0x000fc8000bf04300 */
[----:B------:R-:W-:Y:S02]  /*0470*/  SEL R6, R6, UR6, P0 ;  /* 0x0000000606067c07 */ /* 0x000fe40008000000 */
[----:B------:R-:W-:Y:S02]  /*0480*/  SEL R7, R7, UR7, P0 ;  /* 0x0000000707077c07 */ /* 0x000fe40008000000 */
[----:B------:R-:W-:Y:S02]  /*0490*/  ISETP.GT.U32.AND P1, PT, R10, UR6, PT ;  /* 0x000000060a007c0c */ /* 0x000fe4000bf24070 */
[----:B------:R-:W-:Y:S02]  /*04a0*/  ISETP.GT.U32.AND P2, PT, R14, UR6, PT ;  /* 0x000000060e007c0c */ /* 0x000fe4000bf44070 */
[----:B------:R-:W-:Y:S02]  /*04b0*/  ISETP.GT.AND.EX P0, PT, R11, UR7, PT, P1 ;  /* 0x000000070b007c0c */ /* 0x000fe4000bf04310 */
[----:B------:R-:W-:-:S02]  /*04c0*/  ISETP.GT.AND.EX P1, PT, R15, UR7, PT, P2 ;  /* 0x000000070f007c0c */ /* 0x000fc4000bf24320 */
[----:B------:R-:W-:Y:S02]  /*04d0*/  SEL R4, R10, UR6, P0 ;  /* 0x000000060a047c07 */ /* 0x000fe40008000000 */
[----:B------:R-:W-:Y:S02]  /*04e0*/  SEL R10, R11, UR7, P0 ;  /* 0x000000070b0a7c07 */ /* 0x000fe40008000000 */
[----:B--2---:R-:W-:-:S04]  /*04f0*/  ISETP.GT.U32.AND P2, PT, R22, UR6, PT ;  /* 0x0000000616007c0c */ /* 0x004fc8000bf44070 */
[----:B------:R-:W-:Y:S02]  /*0500*/  ISETP.GT.AND.EX P0, PT, R23, UR7, PT, P2 ;  /* 0x0000000717007c0c */ /* 0x000fe4000bf04320 */
[----:B-----5:R-:W-:Y:S02]  /*0510*/  ISETP.GT.U32.AND P2, PT, R24, UR6, PT ;  /* 0x0000000618007c0c */ /* 0x020fe4000bf44070 */
[----:B------:R-:W-:Y:S02]  /*0520*/  SEL R0, R14, UR6, P1 ;  /* 0x000000060e007c07 */ /* 0x000fe40008800000 */
[----:B------:R-:W-:Y:S02]  /*0530*/  SEL R14, R15, UR7, P1 ;  /* 0x000000070f0e7c07 */ /* 0x000fe40008800000 */
[----:B------:R-:W-:Y:S02]  /*0540*/  ISETP.GT.AND.EX P1, PT, R25, UR7, PT, P2 ;  /* 0x0000000719007c0c */ /* 0x000fe4000bf24320 */
[----:B---3--:R-:W-:-:S02]  /*0550*/  ISETP.GT.U32.AND P3, PT, R8, UR6, PT ;  /* 0x0000000608007c0c */ /* 0x008fc4000bf64070 */
[----:B------:R-:W-:Y:S02]  /*0560*/  ISETP.GT.U32.AND P2, PT, R12, UR6, PT ;  /* 0x000000060c007c0c */ /* 0x000fe4000bf44070 */
[----:B------:R-:W-:Y:S02]  /*0570*/  SEL R11, R22, UR6, P0 ;  /* 0x00000006160b7c07 */ /* 0x000fe40008000000 */
[----:B------:R-:W-:Y:S02]  /*0580*/  SEL R15, R24, UR6, P1 ;  /* 0x00000006180f7c07 */ /* 0x000fe40008800000 */
[----:B------:R-:W-:Y:S02]  /*0590*/  SEL R22, R23, UR7, P0 ;  /* 0x0000000717167c07 */ /* 0x000fe40008000000 */
[----:B------:R-:W-:Y:S02]  /*05a0*/  SEL R24, R25, UR7, P1 ;  /* 0x0000000719187c07 */ /* 0x000fe40008800000 */
[----:B------:R-:W-:-:S02]  /*05b0*/  ISETP.GT.AND.EX P0, PT, R9, UR7, PT, P3 ;  /* 0x0000000709007c0c */ /* 0x000fc4000bf04330 */
[----:B------:R-:W-:Y:S02]  /*05c0*/  ISETP.GT.AND.EX P1, PT, R13, UR7, PT, P2 ;  /* 0x000000070d007c0c */ /* 0x000fe4000bf24320 */
[----:B----4-:R-:W-:Y:S02]  /*05d0*/  ISETP.GT.U32.AND P2, PT, R16, UR6, PT ;  /* 0x0000000610007c0c */ /* 0x010fe4000bf44070 */
[----:B------:R-:W-:Y:S02]  /*05e0*/  SEL R18, R8, UR6, P0 ;  /* 0x0000000608127c07 */ /* 0x000fe40008000000 */
[----:B------:R-:W-:Y:S02]  /*05f0*/  SEL R19, R9, UR7, P0 ;  /* 0x0000000709137c07 */ /* 0x000fe40008000000 */
[----:B------:R-:W-:Y:S02]  /*0600*/  ISETP.LT.U32.AND P0, PT, R6, UR8, PT ;  /* 0x0000000806007c0c */ /* 0x000fe4000bf01070 */
[----:B------:R-:W-:-:S02]  /*0610*/  ISETP.GT.AND.EX P2, PT, R17, UR7, PT, P2 ;  /* 0x0000000711007c0c */ /* 0x000fc4000bf44320 */
[----:B------:R-:W-:Y:S02]  /*0620*/  SEL R20, R12, UR6, P1 ;  /* 0x000000060c147c07 */ /* 0x000fe40008800000 */
[----:B------:R-:W-:Y:S02]  /*0630*/  SEL R21, R13, UR7, P1 ;  /* 0x000000070d157c07 */ /* 0x000fe40008800000 */
[----:B------:R-:W-:Y:S02]  /*0640*/  ISETP.LT.U32.AND P1, PT, R4, UR8, PT ;  /* 0x0000000804007c0c */ /* 0x000fe4000bf21070 */
[----:B------:R-:W-:Y:S02]  /*0650*/  ISETP.LT.AND.EX P0, PT, R7, UR9, PT, P0 ;  /* 0x0000000907007c0c */ /* 0x000fe4000bf01300 */
[----:B------:R-:W-:Y:S02]  /*0660*/  SEL R16, R16, UR6, P2 ;  /* 0x0000000610107c07 */ /* 0x000fe40009000000 */
[----:B------:R-:W-:-:S02]  /*0670*/  SEL R17, R17, UR7, P2 ;  /* 0x0000000711117c07 */ /* 0x000fc40009000000 */
[----:B------:R-:W-:Y:S02]  /*0680*/  ISETP.LT.U32.AND P2, PT, R0, UR8, PT ;  /* 0x0000000800007c0c */ /* 0x000fe4000bf41070 */
[----:B------:R-:W-:Y:S02]  /*0690*/  ISETP.LT.AND.EX P1, PT, R10, UR9, PT, P1 ;  /* 0x000000090a007c0c */ /* 0x000fe4000bf21310 */
[----:B------:R-:W-:Y:S02]  /*06a0*/  ISETP.LT.U32.AND P4, PT, R11, UR8, PT ;  /* 0x000000080b007c0c */ /* 0x000fe4000bf81070 */
[----:B------:R-:W-:Y:S02]  /*06b0*/  SEL R6, R6, UR8, P0 ;  /* 0x0000000806067c07 */ /* 0x000fe40008000000 */
[----:B------:R-:W-:Y:S02]  /*06c0*/  SEL R7, R7, UR9, P0 ;  /* 0x0000000907077c07 */ /* 0x000fe40008000000 */
[----:B------:R-:W-:-:S02]  /*06d0*/  ISETP.LT.AND.EX P0, PT, R14, UR9, PT, P2 ;  /* 0x000000090e007c0c */ /* 0x000fc4000bf01320 */
[----:B------:R-:W-:Y:S02]  /*06e0*/  SEL R8, R4, UR8, P1 ;  /* 0x0000000804087c07 */ /* 0x000fe40008800000 */
[----:B------:R-:W-:Y:S02]  /*06f0*/  SEL R9, R10, UR9, P1 ;  /* 0x000000090a097c07 */ /* 0x000fe40008800000 */
[----:B------:R-:W-:Y:S02]  /*0700*/  ISETP.LT.U32.AND P2, PT, R15, UR8, PT ;  /* 0x000000080f007c0c */ /* 0x000fe4000bf41070 */
[----:B------:R-:W-:Y:S02]  /*0710*/  ISETP.LT.AND.EX P1, PT, R22, UR9, PT, P4 ;  /* 0x0000000916007c0c */ /* 0x000fe4000bf21340 */
[----:B------:R-:W-:Y:S02]  /*0720*/  ISETP.GE.U32.AND P3, PT, R2, R5, PT ;  /* 0x000000050200720c */ /* 0x000fe40003f66070 */
[----:B------:R-:W-:-:S02]  /*0730*/  SEL R12, R0, UR8, P0 ;  /* 0x00000008000c7c07 */ /* 0x000fc40008000000 */
[----:B------:R-:W-:Y:S02]  /*0740*/  SEL R13, R14, UR9, P0 ;  /* 0x000000090e0d7c07 */ /* 0x000fe40008000000 */
[----:B------:R-:W-:Y:S02]  /*0750*/  ISETP.LT.AND.EX P0, PT, R24, UR9, PT, P2 ;  /* 0x0000000918007c0c */ /* 0x000fe4000bf01320 */
[----:B------:R-:W-:Y:S02]  /*0760*/  SEL R10, R11, UR8, P1 ;  /* 0x000000080b0a7c07 */ /* 0x000fe40008800000 */
[----:B------:R-:W-:Y:S02]  /*0770*/  SEL R11, R22, UR9, P1 ;  /* 0x00000009160b7c07 */ /* 0x000fe40008800000 */
[----:B------:R-:W-:Y:S02]  /*0780*/  ISETP.LT.U32.AND P2, PT, R20, UR8, PT ;  /* 0x0000000814007c0c */ /* 0x000fe4000bf41070 */
[----:B------:R-:W-:-:S02]  /*0790*/  ISETP.LT.U32.AND P1, PT, R18, UR8, PT ;  /* 0x0000000812007c0c */ /* 0x000fc4000bf21070 */
[----:B------:R-:W-:Y:S02]  /*07a0*/  ISETP.LT.U32.AND P4, PT, R16, UR8, PT ;  /* 0x0000000810007c0c */ /* 0x000fe4000bf81070 */
[----:B------:R-:W-:Y:S02]  /*07b0*/  SEL R14, R15, UR8, P0 ;  /* 0x000000080f0e7c07 */ /* 0x000fe40008000000 */
[----:B------:R-:W-:Y:S02]  /*07c0*/  SEL R15, R24, UR9, P0 ;  /* 0x00000009180f7c07 */ /* 0x000fe40008000000 */
        /* <DEDUP_REMOVED lines=22> */
.L_x_18979:
[----:B------:R-:W-:-:S13]  /*0930*/  ISETP.GE.U32.AND P0, PT, R2, R5, PT ;  /* 0x000000050200720c */ /* 0x000fda0003f06070 */
[----:B------:R-:W-:Y:S05]  /*0940*/  @P0 BRA `(.L_x_18981) ;  /* 0x0000000000300947 */ /* 0x000fea0003800000 */
[----:B0-----:R-:W0:Y:S01]  /*0950*/  LDC.64 R6, c[0x0][0x3a0] ;  /* 0x0000e800ff067b82 */ /* 0x001e220000000a00 */
[----:B------:R-:W-:Y:S02]  /*0960*/  IMAD.IADD R9, R3, 0x1, R2 ;  /* 0x0000000103097824 */ /* 0x000fe400078e0202 */
[----:B------:R-:W-:Y:S02]  /*0970*/  VIADD R2, R2, 0x80 ;  /* 0x0000008002027836 */ /* 0x000fe40000000000 */
[----:B0-----:R-:W-:-:S05]  /*0980*/  IMAD.WIDE.U32 R6, R9, 0x8, R6 ;  /* 0x0000000809067825 */ /* 0x001fca00078e0006 */
[----:B------:R1:W-:Y:S02]  /*0990*/  STG.E.64 desc[UR4][R6.64], R12 ;  /* 0x0000000c06007986 */ /* 0x0003e4000c101b04 */
.L_x_18980:
[----:B------:R-:W-:-:S13]  /*09a0*/  ISETP.GE.U32.AND P0, PT, R2, R5, PT ;  /* 0x000000050200720c */ /* 0x000fda0003f06070 */
[----:B------:R-:W-:Y:S05]  /*09b0*/  @P0 BRA `(.L_x_18982) ;  /* 0x0000000000300947 */ /* 0x000fea0003800000 */
[----:B01----:R-:W0:Y:S01]  /*09c0*/  LDC.64 R6, c[0x0][0x3a0] ;  /* 0x0000e800ff067b82 */ /* 0x003e220000000a00 */
[----:B------:R-:W-:Y:S02]  /*09d0*/  IMAD.IADD R9, R3, 0x1, R2 ;  /* 0x0000000103097824 */ /* 0x000fe400078e0202 */
[----:B------:R-:W-:Y:S02]  /*09e0*/  VIADD R2, R2, 0x80 ;  /* 0x0000008002027836 */ /* 0x000fe40000000000 */
[----:B0-----:R-:W-:-:S05]  /*09f0*/  IMAD.WIDE.U32 R6, R9, 0x8, R6 ;  /* 0x0000000809067825 */ /* 0x001fca00078e0006 */
[----:B------:R1:W-:Y:S02]  /*0a00*/  STG.E.64 desc[UR4][R6.64], R10 ;  /* 0x0000000a06007986 */ /* 0x0003e4000c101b04 */
.L_x_18981:
[----:B------:R-:W-:-:S13]  /*0a10*/  ISETP.GE.U32.AND P0, PT, R2, R5, PT ;  /* 0x000000050200720c */ /* 0x000fda0003f06070 */
[----:B------:R-:W-:Y:S05]  /*0a20*/  @P0 BRA `(.L_x_18983) ;  /* 0x0000000000340947 */ /* 0x000fea0003800000 */
[----:B01----:R-:W0:Y:S01]  /*0a30*/  LDC.64 R6, c[0x0][0x3a0] ;  /* 0x0000e800ff067b82 */ /* 0x003e220000000a00 */
[----:B------:R-:W-:Y:S02]  /*0a40*/  IMAD.IADD R9, R3, 0x1, R2 ;  /* 0x0000000103097824 */ /* 0x000fe400078e0202 */
[----:B------:R-:W-:Y:S02]  /*0a50*/  VIADD R2, R2, 0x80 ;  /* 0x0000008002027836 */ /* 0x000fe40000000000 */
[----:B0-----:R-:W-:-:S05]  /*0a60*/  IMAD.WIDE.U32 R6, R9, 0x8, R6 ;  /* 0x0000000809067825 */ /* 0x001fca00078e0006 */
[----:B------:R2:W-:Y:S02]  /*0a70*/  STG.E.64 desc[UR4][R6.64], R14 ;  /* 0x0000000e06007986 */ /* 0x0005e4000c101b04 */
.L_x_18982:
        /* <DEDUP_REMOVED lines=8> */
.L_x_18983:
[----:B------:R-:W-:Y:S05]  /*0b00*/  BSYNC.RELIABLE B1 ;  /* 0x0000000000017941 */ /* 0x000fea0003800100 */
.L_x_18978:
[----:B------:R-:W-:-:S13]  /*0b10*/  ISETP.GE.U32.AND P0, PT, R2, R5, PT ;  /* 0x000000050200720c */ /* 0x000fda0003f06070 */
[----:B012---:R-:W0:Y:S01]  /*0b20*/  @!P0 LDC.64 R6, c[0x0][0x3a0] ;  /* 0x0000e800ff068b82 */ /* 0x007e220000000a00 */
[----:B------:R-:W-:Y:S02]  /*0b30*/  @!P0 IMAD.IADD R9, R3, 0x1, R2 ;  /* 0x0000000103098824 */ /* 0x000fe400078e0202 */
[----:B------:R-:W-:Y:S02]  /*0b40*/  @!P0 VIADD R2, R2, 0x80 ;  /* 0x0000008002028836 */ /* 0x000fe40000000000 */
[----:B0-----:R-:W-:-:S05]  /*0b50*/  @!P0 IMAD.WIDE.U32 R6, R9, 0x8, R6 ;  /* 0x0000000809068825 */ /* 0x001fca00078e0006 */
[----:B------:R3:W-:Y:S02]  /*0b60*/  @!P0 STG.E.64 desc[UR4][R6.64], R20 ;  /* 0x0000001406008986 */ /* 0x0007e4000c101b04 */
.L_x_18984:
[----:B------:R-:W-:Y:S05]  /*0b70*/  BSYNC.RECONVERGENT B0 ;  /* 0x0000000000007941 */ /* 0x000fea0003800200 */
.L_x_18977:
[----:B------:R-:W-:Y:S05]  /*0b80*/  WARPSYNC.ALL ;  /* 0x0000000000007948 */ /* 0x000fea0003800000 */
[----:B------:R-:W-:-:S13]  /*0b90*/  ISETP.GE.U32.AND P0, PT, R2, R5, PT ;  /* 0x000000050200720c */ /* 0x000fda0003f06070 */
[----:B------:R-:W-:Y:S05]  /*0ba0*/  @P0 EXIT ;  /* 0x000000000000094d */ /* 0x000fea0003800000 */
[----:B------:R-:W4:Y:S01]  /*0bb0*/  LDC.64 R4, c[0x0][0x3a0] ;  /* 0x0000e800ff047b82 */ /* 0x000f220000000a00 */
[----:B------:R-:W-:-:S04]  /*0bc0*/  IMAD.IADD R3, R3, 0x1, R2 ;  /* 0x0000000103037824 */ /* 0x000fc800078e0202 */
[----:B----4-:R-:W-:-:S05]  /*0bd0*/  IMAD.WIDE.U32 R2, R3, 0x8, R4 ;  /* 0x0000000803027825 */ /* 0x010fca00078e0004 */
[----:B------:R-:W-:Y:S01]  /*0be0*/  STG.E.64 desc[UR4][R2.64], R16 ;  /* 0x0000001002007986 */ /* 0x000fe2000c101b04 */
[----:B------:R-:W-:Y:S05]  /*0bf0*/  EXIT ;  /* 0x000000000000794d */ /* 0x000fea0003800000 */
.L_x_18976:
[----:B------:R-:W0:Y:S01]  /*0c00*/  S2R R23, SR_TID.X ;  /* 0x0000000000177919 */ /* 0x000e220000002100 */
[----:B------:R-:W1:Y:S01]  /*0c10*/  LDC.64 R4, c[0x0][0x3a8] ;  /* 0x0000ea00ff047b82 */ /* 0x000e620000000a00 */
[----:B------:R-:W2:Y:S01]  /*0c20*/  LDCU.64 UR6, c[0x0][0x388] ;  /* 0x00007100ff0677ac */ /* 0x000ea20008000a00 */
[----:B------:R-:W3:Y:S06]  /*0c30*/  LDCU.64 UR8, c[0x0][0x390] ;  /* 0x00007200ff0877ac */ /* 0x000eec0008000a00 */
[----:B------:R-:W4:Y:S01]  /*0c40*/  LDC.64 R20, c[0x0][0x3a0] ;  /* 0x0000e800ff147b82 */ /* 0x000f220000000a00 */
[----:B-1----:R-:W-:-:S04]  /*0c50*/  IMAD.WIDE.U32 R4, R3, 0x8, R4 ;  /* 0x0000000803047825 */ /* 0x002fc800078e0004 */
[----:B0-----:R-:W-:-:S05]  /*0c60*/  IMAD.WIDE.U32 R24, R23, 0x10, R4 ;  /* 0x0000001017187825 */ /* 0x001fca00078e0004 */
[----:B------:R-:W2:Y:S04]  /*0c70*/  LDG.E.128 R16, desc[UR4][R24.64] ;  /* 0x0000000418107981 */ /* 0x000ea8000c1e1d00 */
[----:B------:R-:W5:Y:S04]  /*0c80*/  LDG.E.128 R12, desc[UR4][R24.64+0x800] ;  /* 0x00080004180c7981 */ /* 0x000f68000c1e1d00 */
[----:B------:R-:W3:Y:S04]  /*0c90*/  LDG.E.128 R8, desc[UR4][R24.64+0x1000] ;  /* 0x0010000418087981 */ /* 0x000ee8000c1e1d00 */
[----:B------:R-:W3:Y:S01]  /*0ca0*/  LDG.E.128 R4, desc[UR4][R24.64+0x1800] ;  /* 0x0018000418047981 */ /* 0x000ee2000c1e1d00 */
[----:B----4-:R-:W-:-:S04]  /*0cb0*/  IMAD.WIDE.U32 R2, R3, 0x8, R20 ;  /* 0x0000000803027825 */ /* 0x010fc800078e0014 */
[----:B------:R-:W-:Y:S01]  /*0cc0*/  IMAD.WIDE.U32 R2, R23, 0x10, R2 ;  /* 0x0000001017027825 */ /* 0x000fe200078e0002 */
[----:B--2---:R-:W-:Y:S02]  /*0cd0*/  ISETP.GT.U32.AND P0, PT, R16, UR6, PT ;  /* 0x0000000610007c0c */ /* 0x004fe4000bf04070 */
[----:B------:R-:W-:Y:S02]  /*0ce0*/  ISETP.GT.U32.AND P1, PT, R18, UR6, PT ;  /* 0x0000000612007c0c */ /* 0x000fe4000bf24070 */
[----:B------:R-:W-:Y:S02]  /*0cf0*/  ISETP.GT.AND.EX P0, PT, R17, UR7, PT, P0 ;  /* 0x0000000711007c0c */ /* 0x000fe4000bf04300 */
[----:B-----5:R-:W-:Y:S02]  /*0d00*/  ISETP.GT.U32.AND P2, PT, R12, UR6, PT ;  /* 0x000000060c007c0c */ /* 0x020fe4000bf44070 */
[----:B------:R-:W-:Y:S02]  /*0d10*/  ISETP.GT.AND.EX P1, PT, R19, UR7, PT, P1 ;  /* 0x0000000713007c0c */ /* 0x000fe4000bf24310 */
[----:B------:R-:W-:-:S02]  /*0d20*/  SEL R0, R16, UR6, P0 ;  /* 0x0000000610007c07 */ /* 0x000fc40008000000 */
[----:B------:R-:W-:Y:S02]  /*0d30*/  SEL R16, R17, UR7, P0 ;  /* 0x0000000711107c07 */ /* 0x000fe40008000000 */
[----:B------:R-:W-:Y:S02]  /*0d40*/  ISETP.GT.U32.AND P3, PT, R14, UR6, PT ;  /* 0x000000060e007c0c */ /* 0x000fe4000bf64070 */
[----:B------:R-:W-:Y:S02]  /*0d50*/  ISETP.GT.AND.EX P0, PT, R13, UR7, PT, P2 ;  /* 0x000000070d007c0c */ /* 0x000fe4000bf04320 */
[----:B------:R-:W-:Y:S02]  /*0d60*/  SEL R17, R18, UR6, P1 ;  /* 0x0000000612117c07 */ /* 0x000fe40008800000 */
[----:B------:R-:W-:Y:S02]  /*0d70*/  SEL R18, R19, UR7, P1 ;  /* 0x0000000713127c07 */ /* 0x000fe40008800000 */
[----:B------:R-:W-:-:S02]  /*0d80*/  ISETP.GT.AND.EX P1, PT, R15, UR7, PT, P3 ;  /* 0x000000070f007c0c */ /* 0x000fc4000bf24330 */
[----:B------:R-:W-:Y:S02]  /*0d90*/  SEL R12, R12, UR6, P0 ;  /* 0x000000060c0c7c07 */ /* 0x000fe40008000000 */
[----:B------:R-:W-:Y:S02]  /*0da0*/  SEL R19, R13, UR7, P0 ;  /* 0x000000070d137c07 */ /* 0x000fe40008000000 */
[----:B---3--:R-:W-:Y:S02]  /*0db0*/  ISETP.GT.U32.AND P0, PT, R8, UR6, PT ;  /* 0x0000000608007c0c */ /* 0x008fe4000bf04070 */
[----:B------:R-:W-:Y:S02]  /*0dc0*/  SEL R14, R14, UR6, P1 ;  /* 0x000000060e0e7c07 */ /* 0x000fe40008800000 */
[----:B------:R-:W-:Y:S02]  /*0dd0*/  SEL R22, R15, UR7, P1 ;  /* 0x000000070f167c07 */ /* 0x000fe40008800000 */
[----:B------:R-:W-:-:S02]  /*0de0*/  ISETP.GT.U32.AND P1, PT, R10, UR6, PT ;  /* 0x000000060a007c0c */ /* 0x000fc4000bf24070 */
[----:B------:R-:W-:Y:S02]  /*0df0*/  ISETP.GT.AND.EX P0, PT, R9, UR7, PT, P0 ;  /* 0x0000000709007c0c */ /* 0x000fe4000bf04300 */
[----:B------:R-:W-:Y:S02]  /*0e00*/  ISETP.GT.U32.AND P2, PT, R4, UR6, PT ;  /* 0x0000000604007c0c */ /* 0x000fe4000bf44070 */
[----:B------:R-:W-:Y:S02]  /*0e10*/  ISETP.GT.AND.EX P1, PT, R11, UR7, PT, P1 ;  /* 0x000000070b007c0c */ /* 0x000fe4000bf24310 */
[----:B------:R-:W-:Y:S02]  /*0e20*/  ISETP.GT.U32.AND P3, PT, R6, UR6, PT ;  /* 0x0000000606007c0c */ /* 0x000fe4000bf64070 */
[----:B------:R-:W-:Y:S02]  /*0e30*/  SEL R8, R8, UR6, P0 ;  /* 0x0000000608087c07 */ /* 0x000fe40008000000 */
[----:B------:R-:W-:-:S02]  /*0e40*/  SEL R13, R9, UR7, P0 ;  /* 0x00000007090d7c07 */ /* 0x000fc40008000000 */
[----:B------:R-:W-:Y:S02]  /*0e50*/  ISETP.GT.AND.EX P0, PT, R5, UR7, PT, P2 ;  /* 0x0000000705007c0c */ /* 0x000fe4000bf04320 */
[----:B------:R-:W-:Y:S02]  /*0e60*/  SEL R9, R10, UR6, P1 ;  /* 0x000000060a097c07 */ /* 0x000fe40008800000 */
[----:B------:R-:W-:Y:S02]  /*0e70*/  ISETP.GT.AND.EX P2, PT, R7, UR7, PT, P3 ;  /* 0x0000000707007c0c */ /* 0x000fe4000bf44330 */
        /* <DEDUP_REMOVED lines=15> */
[----:B------:R-:W-:Y:S02]  /*0f70*/  ISETP.LT.U32.AND P0, PT, R8, UR8, PT ;  /* 0x0000000808007c0c */ /* 0x000fe4000bf01070 */
[----:B------:R-:W-:Y:S02]  /*0f80*/  SEL R6, R17, UR8, P1 ;  /* 0x0000000811067c07 */ /* 0x000fe40008800000 */
[----:B------:R-:W-:Y:S02]  /*0f90*/  SEL R7, R18, UR9, P1 ;  /* 0x0000000912077c07 */ /* 0x000fe40008800000 */
[----:B------:R-:W-:Y:S02]  /*0fa0*/  SEL R12, R12, UR8, P2 ;  /* 0x000000080c0c7c07 */ /* 0x000fe40009000000 */
[----:B------:R-:W-:Y:S01]  /*0fb0*/  SEL R19, R19, UR9, P2 ;  /* 0x0000000913137c07 */ /* 0x000fe20009000000 */
[----:B------:R0:W-:Y:S01]  /*0fc0*/  STG.E.128 desc[UR4][R2.64], R4 ;  /* 0x0000000402007986 */ /* 0x0001e2000c101d04 */
[----:B------:R-:W-:-:S02]  /*0fd0*/  SEL R14, R14, UR8, P3 ;  /* 0x000000080e0e7c07 */ /* 0x000fc40009800000 */
[----:B------:R-:W-:Y:S02]  /*0fe0*/  SEL R17, R22, UR9, P3 ;  /* 0x0000000916117c07 */ /* 0x000fe40009800000 */
[----:B------:R-:W-:Y:S02]  /*0ff0*/  ISETP.LT.AND.EX P0, PT, R13, UR9, PT, P0 ;  /* 0x000000090d007c0c */ /* 0x000fe4000bf01300 */
[----:B------:R-:W-:Y:S02]  /*1000*/  ISETP.LT.U32.AND P1, PT, R9, UR8, PT ;  /* 0x0000000809007c0c */ /* 0x000fe4000bf21070 */
[----:B------:R-:W-:Y:S02]  /*1010*/  ISETP.LT.U32.AND P2, PT, R11, UR8, PT ;  /* 0x000000080b007c0c */ /* 0x000fe4000bf41070 */
[----:B------:R-:W-:Y:S02]  /*1020*/  ISETP.LT.U32.AND P3, PT, R15, UR8, PT ;  /* 0x000000080f007c0c */ /* 0x000fe4000bf61070 */
[----:B------:R-:W-:-:S02]  /*1030*/  SEL R8, R8, UR8, P0 ;  /* 0x0000000808087c07 */ /* 0x000fc40008000000 */
[----:B------:R-:W-:Y:S02]  /*1040*/  SEL R13, R13, UR9, P0 ;  /* 0x000000090d0d7c07 */ /* 0x000fe40008000000 */
[----:B------:R-:W-:Y:S01]  /*1050*/  ISETP.LT.AND.EX P1, PT, R10, UR9, PT, P1 ;  /* 0x000000090a007c0c */ /* 0x000fe2000bf21310 */
[----:B0-----:R-:W-:Y:S01]  /*1060*/  IMAD.MOV.U32 R4, RZ, RZ, R12 ;  /* 0x000000ffff047224 */ /* 0x001fe200078e000c */
[----:B------:R-:W-:Y:S01]  /*1070*/  ISETP.LT.AND.EX P2, PT, R21, UR9, PT, P2 ;  /* 0x0000000915007c0c */ /* 0x000fe2000bf41320 */
[----:B------:R-:W-:Y:S01]  /*1080*/  IMAD.MOV.U32 R5, RZ, RZ, R19 ;  /* 0x000000ffff057224 */ /* 0x000fe200078e0013 */
[----:B------:R-:W-:Y:S01]  /*1090*/  ISETP.LT.AND.EX P3, PT, R20, UR9, PT, P3 ;  /* 0x0000000914007c0c */ /* 0x000fe2000bf61330 */
[----:B------:R-:W-:Y:S01]  /*10a0*/  IMAD.MOV.U32 R6, RZ, RZ, R14 ;  /* 0x000000ffff067224 */ /* 0x000fe200078e000e */
[----:B------:R-:W-:Y:S01]  /*10b0*/  SEL R11, R11, UR8, P2 ;  /* 0x000000080b0b7c07 */ /* 0x000fe20009000000 */
[----:B------:R-:W-:Y:S01]  /*10c0*/  IMAD.MOV.U32 R7, RZ, RZ, R17 ;  /* 0x000000ffff077224 */ /* 0x000fe200078e0011 */
[----:B------:R-:W-:-:S02]  /*10d0*/  SEL R0, R21, UR9, P2 ;  /* 0x0000000915007c07 */ /* 0x000fc40009000000 */
[----:B------:R-:W-:Y:S02]  /*10e0*/  SEL R15, R15, UR8, P3 ;  /* 0x000000080f0f7c07 */ /* 0x000fe40009800000 */
[----:B------:R0:W-:Y:S01]  /*10f0*/  STG.E.128 desc[UR4][R2.64+0x800], R4 ;  /* 0x0008000402007986 */ /* 0x0001e2000c101d04 */
[----:B------:R-:W-:Y:S02]  /*1100*/  SEL R20, R20, UR9, P3 ;  /* 0x0000000914147c07 */ /* 0x000fe40009800000 */
[----:B0-----:R-:W-:Y:S01]  /*1110*/  SEL R6, R9, UR8, P1 ;  /* 0x0000000809067c07 */ /* 0x001fe20008800000 */
[----:B------:R-:W-:Y:S01]  /*1120*/  IMAD.MOV.U32 R4, RZ, RZ, R8 ;  /* 0x000000ffff047224 */ /* 0x000fe200078e0008 */
[----:B------:R-:W-:Y:S01]  /*1130*/  SEL R7, R10, UR9, P1 ;  /* 0x000000090a077c07 */ /* 0x000fe20008800000 */
        /* <DEDUP_REMOVED lines=8> */
.L_x_18985:
        /* <DEDUP_REMOVED lines=12> */
.L_x_37171:


//--------------------- .text._ZN2at6native29vectorized_elementwise_kernelILi4EZZZNS0_17clamp_kernel_cudaERNS_18TensorIteratorBaseERKN3c106ScalarES7_ENKUlvE_clEvENKUlvE2_clEvEUllE_St5arrayIPcLm2EEEEviT0_T1_ --------------------------
	.section	.text._ZN2at6native29vectorized_elementwise_kernelILi4EZZZNS0_17clamp_kernel_cudaERNS_18TensorIteratorBaseERKN3c106ScalarES7_ENKUlvE_clEvENKUlvE2_clEvEUllE_St5arrayIPcLm2EEEEviT0_T1_,"ax",@progbits
	.align	128
        .global         _ZN2at6native29vectorized_elementwise_kernelILi4EZZZNS0_17clamp_kernel_cudaERNS_18TensorIteratorBaseERKN3c106ScalarES7_ENKUlvE_clEvENKUlvE2_clEvEUllE_St5arrayIPcLm2EEEEviT0_T1_
        .type           _ZN2at6native29vectorized_elementwise_kernelILi4EZZZNS0_17clamp_kernel_cudaERNS_18TensorIteratorBaseERKN3c106ScalarES7_ENKUlvE_clEvENKUlvE2_clEvEUllE_St5arrayIPcLm2EEEEviT0_T1_,@function
        .size           _ZN2at6native29vectorized_elementwise_kernelILi4EZZZNS0_17clamp_kernel_cudaERNS_18TensorIteratorBaseERKN3c106ScalarES7_ENKUlvE_clEvENKUlvE2_clEvEUllE_St5arrayIPcLm2EEEEviT0_T1_,(.L_x_37172 - _ZN2at6native29vectorized_elementwise_kernelILi4EZZZNS0_17clamp_kernel_cudaERNS_18TensorIteratorBaseERKN3c106ScalarES7_ENKUlvE_clEvENKUlvE2_clEvEUllE_St5arrayIPcLm2EEEEviT0_T1_)
        .other          _ZN2at6native29vectorized_elementwise_kernelILi4EZZZNS0_17clamp_kernel_cudaERNS_18TensorIteratorBaseERKN3c106ScalarES7_ENKUlvE_clEvENKUlvE2_clEvEUllE_St5arrayIPcLm2EEEEviT0_T1_,@"STO_CUDA_ENTRY STV_DEFAULT"
_ZN2at6native29vectorized_elementwise_kernelILi4EZZZNS0_17clamp_kernel_cudaERNS_18TensorIteratorBaseERKN3c106ScalarES7_ENKUlvE_clEvENKUlvE2_clEvEUllE_St5arrayIPcLm2EEEEviT0_T1_:
.text._ZN2at6native29vectorized_elementwise_kernelILi4EZZZNS0_17clamp_kernel_cudaERNS_18TensorIteratorBaseERKN3c106ScalarES7_ENKUlvE_clEvENKUlvE2_clEvEUllE_St5arrayIPcLm2EEEEviT0_T1_:
        /* <DEDUP_REMOVED lines=147> */
.L_x_18989:
[----:B------:R-:W-:-:S13]  /*0930*/  ISETP.GE.U32.AND P0, PT, R2, R5, PT ;  /* 0x000000050200720c */ /* 0x000fda0003f06070 */
[----:B------:R-:W-:Y:S05]  /*0940*/  @P0 BRA `(.L_x_18991) ;  /* 0x0000000000300947 */ /* 0x000fea0003800000 */
[----:B0-----:R-:W0:Y:S01]  /*0950*/  LDC.64 R6, c[0x0][0x3a0] ;  /* 0x0000e800ff067b82 */ /* 0x001e220000000a00 */
[----:B------:R-:W-:Y:S02]  /*0960*/  IMAD.IADD R9, R3, 0x1, R2 ;  /* 0x0000000103097824 */ /* 0x000fe400078e0202 */
[----:B------:R-:W-:Y:S02]  /*0970*/  VIADD R2, R2, 0x80 ;  /* 0x0000008002027836 */ /* 0x000fe40000000000 */
[----:B0-----:R-:W-:-:S05]  /*0980*/  IMAD.WIDE.U32 R6, R9, 0x8, R6 ;  /* 0x0000000809067825 */ /* 0x001fca00078e0006 */
[----:B------:R1:W-:Y:S02]  /*0990*/  STG.E.64 desc[UR4][R6.64], R12 ;  /* 0x0000000c06007986 */ /* 0x0003e4000c101b04 */
.L_x_18990:
[----:B------:R-:W-:-:S13]  /*09a0*/  ISETP.GE.U32.AND P0, PT, R2, R5, PT ;  /* 0x000000050200720c */ /* 0x000fda0003f06070 */
[----:B------:R-:W-:Y:S05]  /*09b0*/  @P0 BRA `(.L_x_18992) ;  /* 0x0000000000300947 */ /* 0x000fea0003800000 */
[----:B01----:R-:W0:Y:S01]  /*09c0*/  LDC.64 R6, c[0x0][0x3a0] ;  /* 0x0000e800ff067b82 */ /* 0x003e220000000a00 */
[----:B------:R-:W-:Y:S02]  /*09d0*/  IMAD.IADD R9, R3, 0x1, R2 ;  /* 0x0000000103097824 */ /* 0x000fe400078e0202 */
[----:B------:R-:W-:Y:S02]  /*09e0*/  VIADD R2, R2, 0x80 ;  /* 0x0000008002027836 */ /* 0x000fe40000000000 */
[----:B0-----:R-:W-:-:S05]  /*09f0*/  IMAD.WIDE.U32 R6, R9, 0x8, R6 ;  /* 0x0000000809067825 */ /* 0x001fca00078e0006 */
[----:B------:R1:W-:Y:S02]  /*0a00*/  STG.E.64 desc[UR4][R6.64], R10 ;  /* 0x0000000a06007986 */ /* 0x0003e4000c101b04 */
.L_x_18991:
[----:B------:R-:W-:-:S13]  /*0a10*/  ISETP.GE.U32.AND P0, PT, R2, R5, PT ;  /* 0x000000050200720c */ /* 0x000fda0003f06070 */
[----:B------:R-:W-:Y:S05]  /*0a20*/  @P0 BRA `(.L_x_18993) ;  /* 0x0000000000340947 */ /* 0x000fea0003800000 */
[----:B01----:R-:W0:Y:S01]  /*0a30*/  LDC.64 R6, c[0x0][0x3a0] ;  /* 0x0000e800ff067b82 */ /* 0x003e220000000a00 */
[----:B------:R-:W-:Y:S02]  /*0a40*/  IMAD.IADD R9, R3, 0x1, R2 ;  /* 0x0000000103097824 */ /* 0x000fe400078e0202 */
[----:B------:R-:W-:Y:S02]  /*0a50*/  VIADD R2, R2, 0x80 ;  /* 0x0000008002027836 */ /* 0x000fe40000000000 */
[----:B0-----:R-:W-:-:S05]  /*0a60*/  IMAD.WIDE.U32 R6, R9, 0x8, R6 ;  /* 0x0000000809067825 */ /* 0x001fca00078e0006 */
[----:B------:R2:W-:Y:S02]  /*0a70*/  STG.E.64 desc[UR4][R6.64], R14 ;  /* 0x0000000e06007986 */ /* 0x0005e4000c101b04 */
.L_x_18992:
        /* <DEDUP_REMOVED lines=8> */
.L_x_18993:
[----:B------:R-:W-:Y:S05]  /*0b00*/  BSYNC.RELIABLE B1 ;  /* 0x0000000000017941 */ /* 0x000fea0003800100 */
.L_x_18988:
[----:B------:R-:W-:-:S13]  /*0b10*/  ISETP.GE.U32.AND P0, PT, R2, R5, PT ;  /* 0x000000050200720c */ /* 0x000fda0003f06070 */
[----:B012---:R-:W0:Y:S01]  /*0b20*/  @!P0 LDC.64 R6, c[0x0][0x3a0] ;  /* 0x0000e800ff068b82 */ /* 0x007e220000000a00 */
[----:B------:R-:W-:Y:S02]  /*0b30*/  @!P0 IMAD.IADD R9, R3, 0x1, R2 ;  /* 0x0000000103098824 */ /* 0x000fe400078e0202 */
[----:B------:R-:W-:Y:S02]  /*0b40*/  @!P0 VIADD R2, R2, 0x80 ;  /* 0x0000008002028836 */ /* 0x000fe40000000000 */
[----:B0-----:R-:W-:-:S05]  /*0b50*/  @!P0 IMAD.WIDE.U32 R6, R9, 0x8, R6 ;  /* 0x0000000809068825 */ /* 0x001fca00078e0006 */
[----:B------:R3:W-:Y:S02]  /*0b60*/  @!P0 STG.E.64 desc[UR4][R6.64], R20 ;  /* 0x0000001406008986 */ /* 0x0007e4000c101b04 */
.L_x_18994:
[----:B------:R-:W-:Y:S05]  /*0b70*/  BSYNC.RECONVERGENT B0 ;  /* 0x0000000000007941 */ /* 0x000fea0003800200 */
.L_x_18987:
        /* <DEDUP_REMOVED lines=8> */
.L_x_18986:
[----:B------:R-:W0:Y:S01]  /*0c00*/  S2R R23, SR_TID.X ;  /* 0x0000000000177919 */ /* 0x000e220000002100 */
[----:B------:R-:W1:Y:S01]  /*0c10*/  LDC.64 R4, c[0x0][0x3a8] ;  /* 0x0000ea00ff047b82 */ /* 0x000e620000000a00 */
[----:B------:R-:W2:Y:S01]  /*0c20*/  LDCU.64 UR6, c[0x0][0x388] ;  /* 0x00007100ff0677ac */ /* 0x000ea20008000a00 */
[----:B------:R-:W3:Y:S06]  /*0c30*/  LDCU.64 UR8, c[0x0][0x390] ;  /* 0x00007200ff0877ac */ /* 0x000eec0008000a00 */
[----:B------:R-:W4:Y:S01]  /*0c40*/  LDC.64 R20, c[0x0][0x3a0] ;  /* 0x0000e800ff147b82 */ /* 0x000f220000000a00 */
[----:B-1----:R-:W-:-:S04]  /*0c50*/  IMAD.WIDE.U32 R4, R3, 0x8, R4 ;  /* 0x0000000803047825 */ /* 0x002fc800078e0004 */
[----:B0-----:R-:W-:-:S05]  /*0c60*/  IMAD.WIDE.U32 R24, R23, 0x20, R4 ;  /* 0x0000002017187825 */ /* 0x001fca00078e0004 */
[----:B------:R-:W2:Y:S04]  /*0c70*/  LDG.E.ENL2.256 R16, R8, desc[UR4][R24.64] ;  /* 0xfe0000041808797e */ /* 0x000ea80008121910 */
[----:B------:R-:W5:Y:S01]  /*0c80*/  LDG.E.ENL2.256 R4, R12, desc[UR4][R24.64+0x1000] ;  /* 0xfe008004180c797e */ /* 0x000f620008121904 */
[----:B----4-:R-:W-:-:S04]  /*0c90*/  IMAD.WIDE.U32 R20, R3, 0x8, R20 ;  /* 0x0000000803147825 */ /* 0x010fc800078e0014 */
[----:B------:R-:W-:Y:S01]  /*0ca0*/  IMAD.WIDE.U32 R20, R23, 0x20, R20 ;  /* 0x0000002017147825 */ /* 0x000fe200078e0014 */
[----:B--2---:R-:W-:Y:S02]  /*0cb0*/  ISETP.GT.U32.AND P0, PT, R8, UR6, PT ;  /* 0x0000000608007c0c */ /* 0x004fe4000bf04070 */
[----:B------:R-:W-:Y:S02]  /*0cc0*/  ISETP.GT.U32.AND P1, PT, R10, UR6, PT ;  /* 0x000000060a007c0c */ /* 0x000fe4000bf24070 */
[----:B------:R-:W-:Y:S02]  /*0cd0*/  ISETP.GT.AND.EX P0, PT, R9, UR7, PT, P0 ;  /* 0x0000000709007c0c */ /* 0x000fe4000bf04300 */
[----:B------:R-:W-:Y:S02]  /*0ce0*/  ISETP.GT.U32.AND P2, PT, R16, UR6, PT ;  /* 0x0000000610007c0c */ /* 0x000fe4000bf44070 */
        /* <DEDUP_REMOVED lines=10> */
[----:B-----5:R-:W-:Y:S02]  /*0d90*/  ISETP.GT.U32.AND P0, PT, R12, UR6, PT ;  /* 0x000000060c007c0c */ /* 0x020fe4000bf04070 */
[----:B------:R-:W-:Y:S02]  /*0da0*/  SEL R9, R18, UR6, P1 ;  /* 0x0000000612097c07 */ /* 0x000fe40008800000 */
[----:B------:R-:W-:Y:S02]  /*0db0*/  SEL R18, R19, UR7, P1 ;  /* 0x0000000713127c07 */ /* 0x000fe40008800000 */
[----:B------:R-:W-:-:S02]  /*0dc0*/  ISETP.GT.U32.AND P1, PT, R14, UR6, PT ;  /* 0x000000060e007c0c */ /* 0x000fc4000bf24070 */
[----:B------:R-:W-:Y:S02]  /*0dd0*/  ISETP.GT.AND.EX P0, PT, R13, UR7, PT, P0 ;  /* 0x000000070d007c0c */ /* 0x000fe4000bf04300 */
[----:B------:R-:W-:Y:S02]  /*0de0*/  ISETP.GT.U32.AND P2, PT, R4, UR6, PT ;  /* 0x0000000604007c0c */ /* 0x000fe4000bf44070 */
[----:B------:R-:W-:Y:S02]  /*0df0*/  ISETP.GT.U32.AND P3, PT, R6, UR6, PT ;  /* 0x0000000606007c0c */ /* 0x000fe4000bf64070 */
[----:B------:R-:W-:Y:S02]  /*0e00*/  ISETP.GT.AND.EX P1, PT, R15, UR7, PT, P1 ;  /* 0x000000070f007c0c */ /* 0x000fe4000bf24310 */
[----:B------:R-:W-:Y:S02]  /*0e10*/  SEL R11, R12, UR6, P0 ;  /* 0x000000060c0b7c07 */ /* 0x000fe40008000000 */
[----:B------:R-:W-:-:S02]  /*0e20*/  SEL R12, R13, UR7, P0 ;  /* 0x000000070d0c7c07 */ /* 0x000fc40008000000 */
[----:B------:R-:W-:Y:S02]  /*0e30*/  ISETP.GT.AND.EX P0, PT, R5, UR7, PT, P2 ;  /* 0x0000000705007c0c */ /* 0x000fe4000bf04320 */
[----:B------:R-:W-:Y:S02]  /*0e40*/  ISETP.GT.AND.EX P3, PT, R7, UR7, PT, P3 ;  /* 0x0000000707007c0c */ /* 0x000fe4000bf64330 */
[----:B---3--:R-:W-:Y:S02]  /*0e50*/  ISETP.LT.U32.AND P2, PT, R0, UR8, PT ;  /* 0x0000000800007c0c */ /* 0x008fe4000bf41070 */
[----:B------:R-:W-:Y:S02]  /*0e60*/  SEL R13, R14, UR6, P1 ;  /* 0x000000060e0d7c07 */ /* 0x000fe40008800000 */
[----:B------:R-:W-:Y:S02]  /*0e70*/  SEL R14, R15, UR7, P1 ;  /* 0x000000070f0e7c07 */ /* 0x000fe40008800000 */
[----:B------:R-:W-:-:S02]  /*0e80*/  SEL R15, R5, UR7, P0 ;  /* 0x00000007050f7c07 */ /* 0x000fc40008000000 */
[----:B------:R-:W-:Y:S02]  /*0e90*/  SEL R5, R6, UR6, P3 ;  /* 0x0000000606057c07 */ /* 0x000fe40009800000 */
[----:B------:R-:W-:Y:S02]  /*0ea0*/  ISETP.LT.U32.AND P4, PT, R2, UR8, PT ;  /* 0x0000000802007c0c */ /* 0x000fe4000bf81070 */
[----:B------:R-:W-:Y:S02]  /*0eb0*/  ISETP.LT.U32.AND P5, PT, R3, UR8, PT ;  /* 0x0000000803007c0c */ /* 0x000fe4000bfa1070 */
[----:B------:R-:W-:Y:S02]  /*0ec0*/  ISETP.LT.AND.EX P2, PT, R8, UR9, PT, P2 ;  /* 0x0000000908007c0c */ /* 0x000fe4000bf41320 */
[----:B------:R-:W-:Y:S02]  /*0ed0*/  SEL R4, R4, UR6, P0 ;  /* 0x0000000604047c07 */ /* 0x000fe40008000000 */
[----:B------:R-:W-:-:S02]  /*0ee0*/  ISETP.LT.U32.AND P6, PT, R9, UR8, PT ;  /* 0x0000000809007c0c */ /* 0x000fc4000bfc1070 */
[----:B------:R-:W-:Y:S02]  /*0ef0*/  SEL R6, R7, UR7, P3 ;  /* 0x0000000707067c07 */ /* 0x000fe40009800000 */
[----:B------:R-:W-:Y:S02]  /*0f00*/  ISETP.LT.U32.AND P0, PT, R11, UR8, PT ;  /* 0x000000080b007c0c */ /* 0x000fe4000bf01070 */
[----:B------:R-:W-:Y:S02]  /*0f10*/  SEL R0, R0, UR8, P2 ;  /* 0x0000000800007c07 */ /* 0x000fe40009000000 */
[----:B------:R-:W-:Y:S02]  /*0f20*/  SEL R7, R8, UR9, P2 ;  /* 0x0000000908077c07 */ /* 0x000fe40009000000 */
[----:B------:R-:W-:Y:S02]  /*0f30*/  ISETP.LT.U32.AND P3, PT, R5, UR8, PT ;  /* 0x0000000805007c0c */ /* 0x000fe4000bf61070 */
[----:B------:R-:W-:-:S02]  /*0f40*/  ISETP.LT.AND.EX P4, PT, R10, UR9, PT, P4 ;  /* 0x000000090a007c0c */ /* 0x000fc4000bf81340 */
[----:B------:R-:W-:Y:S02]  /*0f50*/  ISETP.LT.AND.EX P5, PT, R16, UR9, PT, P5 ;  /* 0x0000000910007c0c */ /* 0x000fe4000bfa1350 */
[----:B------:R-:W-:Y:S02]  /*0f60*/  ISETP.LT.U32.AND P1, PT, R13, UR8, PT ;  /* 0x000000080d007c0c */ /* 0x000fe4000bf21070 */
[----:B------:R-:W-:Y:S02]  /*0f70*/  ISETP.LT.U32.AND P2, PT, R4, UR8, PT ;  /* 0x0000000804007c0c */ /* 0x000fe4000bf41070 */
[----:B------:R-:W-:Y:S02]  /*0f80*/  ISETP.LT.AND.EX P6, PT, R18, UR9, PT, P6 ;  /* 0x0000000912007c0c */ /* 0x000fe4000bfc1360 */
[----:B------:R-:W-:Y:S02]  /*0f90*/  ISETP.LT.AND.EX P0, PT, R12, UR9, PT, P0 ;  /* 0x000000090c007c0c */ /* 0x000fe4000bf01300 */
[----:B------:R-:W-:-:S02]  /*0fa0*/  ISETP.LT.AND.EX P3, PT, R6, UR9, PT, P3 ;  /* 0x0000000906007c0c */ /* 0x000fc4000bf61330 */
[----:B------:R-:W-:Y:S02]  /*0fb0*/  SEL R17, R10, UR9, P4 ;  /* 0x000000090a117c07 */ /* 0x000fe4000a000000 */
[----:B------:R-:W-:Y:S02]  /*0fc0*/  SEL R8, R3, UR8, P5 ;  /* 0x0000000803087c07 */ /* 0x000fe4000a800000 */
[----:B------:R-:W-:Y:S02]  /*0fd0*/  ISETP.LT.AND.EX P1, PT, R14, UR9, PT, P1 ;  /* 0x000000090e007c0c */ /* 0x000fe4000bf21310 */
[----:B------:R-:W-:Y:S02]  /*0fe0*/  ISETP.LT.AND.EX P2, PT, R15, UR9, PT, P2 ;  /* 0x000000090f007c0c */ /* 0x000fe4000bf41320 */
[----:B------:R-:W-:Y:S02]  /*0ff0*/  SEL R2, R2, UR8, P4 ;  /* 0x0000000802027c07 */ /* 0x000fe4000a000000 */
[----:B------:R-:W-:-:S02]  /*1000*/  SEL R3, R16, UR9, P5 ;  /* 0x0000000910037c07 */ /* 0x000fc4000a800000 */
[----:B------:R-:W-:Y:S02]  /*1010*/  SEL R10, R9, UR8, P6 ;  /* 0x00000008090a7c07 */ /* 0x000fe4000b000000 */
[----:B------:R-:W-:Y:S02]  /*1020*/  SEL R19, R18, UR9, P6 ;  /* 0x0000000912137c07 */ /* 0x000fe4000b000000 */
[----:B------:R-:W-:Y:S02]  /*1030*/  SEL R16, R11, UR8, P0 ;  /* 0x000000080b107c07 */ /* 0x000fe40008000000 */
        /* <DEDUP_REMOVED lines=13> */
[----:B------:R-:W-:-:S02]  /*1110*/  IMAD.MOV.U32 R6, RZ, RZ, R2 ;  /* 0x000000ffff067224 */ /* 0x000fc400078e0002 */
[----:B------:R-:W-:Y:S02]  /*1120*/  IMAD.MOV.U32 R15, RZ, RZ, R19 ;  /* 0x000000ffff0f7224 */ /* 0x000fe400078e0013 */
[----:B------:R-:W-:Y:S02]  /*1130*/  IMAD.MOV.U32 R17, RZ, RZ, R9 ;  /* 0x000000ffff117224 */ /* 0x000fe400078e0009 */
[----:B------:R-:W-:Y:S01]  /*1140*/  IMAD.MOV.U32 R19, RZ, RZ, R11 ;  /* 0x000000ffff137224 */ /* 0x000fe200078e000b */
[----:B------:R0:W-:Y:S02]  /*1150*/  STG.E.ENL2.256 desc[UR4][R20.64], R4, R12 ;  /* 0xf8000004140c797f */ /* 0x0001e4000f121804 */
[----:B0-----:R-:W-:Y:S02]  /*1160*/  IMAD.MOV.U32 R4, RZ, RZ, R22 ;  /* 0x000000ffff047224 */ /* 0x001fe400078e0016 */
[----:B------:R-:W-:Y:S02]  /*1170*/  IMAD.MOV.U32 R5, RZ, RZ, R23 ;  /* 0x000000ffff057224 */ /* 0x000fe400078e0017 */
[----:B------:R-:W-:-:S02]  /*1180*/  IMAD.MOV.U32 R6, RZ, RZ, R24 ;  /* 0x000000ffff067224 */ /* 0x000fc400078e0018 */
[----:B------:R-:W-:-:S05]  /*1190*/  IMAD.MOV.U32 R7, RZ, RZ, R25 ;  /* 0x000000ffff077224 */ /* 0x000fca00078e0019 */
[----:B------:R-:W-:Y:S01]  /*11a0*/  STG.E.ENL2.256 desc[UR4][R20.64+0x1000], R16, R4 ;  /* 0xf80080101404797f */ /* 0x000fe2000f121804 */
[----:B------:R-:W-:Y:S05]  /*11b0*/  EXIT ;  /* 0x000000000000794d */ /* 0x000fea0003800000 */
.L_x_18995:
        /* <DEDUP_REMOVED lines=12> */
.L_x_37172:


//--------------------- .text._ZN2at6native29vectorized_elementwise_kernelILi8EZZZNS0_17clamp_kernel_cudaERNS_18TensorIteratorBaseERKN3c106ScalarES7_ENKUlvE_clEvENKUlvE2_clEvEUllE_St5arrayIPcLm2EEEEviT0_T1_ --------------------------
	.section	.text._ZN2at6native29vectorized_elementwise_kernelILi8EZZZNS0_17clamp_kernel_cudaERNS_18TensorIteratorBaseERKN3c106ScalarES7_ENKUlvE_clEvENKUlvE2_clEvEUllE_St5arrayIPcLm2EEEEviT0_T1_,"ax",@progbits
	.align	128
        .global         _ZN2at6native29vectorized_elementwise_kernelILi8EZZZNS0_17clamp_kernel_cudaERNS_18TensorIteratorBaseERKN3c106ScalarES7_ENKUlvE_clEvENKUlvE2_clEvEUllE_St5arrayIPcLm2EEEEviT0_T1_
        .type           _ZN2at6native29vectorized_elementwise_kernelILi8EZZZNS0_17clamp_kernel_cudaERNS_18TensorIteratorBaseERKN3c106ScalarES7_ENKUlvE_clEvENKUlvE2_clEvEUllE_St5arrayIPcLm2EEEEviT0_T1_,@function
        .size           _ZN2at6native29vectorized_elementwise_kernelILi8EZZZNS0_17clamp_kernel_cudaERNS_18TensorIteratorBaseERKN3c106ScalarES7_ENKUlvE_clEvENKUlvE2_clEvEUllE_St5arrayIPcLm2EEEEviT0_T1_,(.L_x_37173 - _ZN2at6native29vectorized_elementwise_kernelILi8EZZZNS0_17clamp_kernel_cudaERNS_18TensorIteratorBaseERKN3c106ScalarES7_ENKUlvE_clEvENKUlvE2_clEvEUllE_St5arrayIPcLm2EEEEviT0_T1_)
        .other          _ZN2at6native29vectorized_elementwise_kernelILi8EZZZNS0_17clamp_kernel_cudaERNS_18TensorIteratorBaseERKN3c106ScalarES7_ENKUlvE_clEvENKUlvE2_clEvEUllE_St5arrayIPcLm2EEEEviT0_T1_,@"STO_CUDA_ENTRY STV_DEFAULT"
_ZN2at6native29vectorized_elementwise_kernelILi8EZZZNS0_17clamp_kernel_cudaERNS_18TensorIteratorBaseERKN3c106ScalarES7_ENKUlvE_clEvENKUlvE2_clEvEUllE_St5arrayIPcLm2EEEEviT0_T1_:
.text._ZN2at6native29vectorized_elementwise_kernelILi8EZZZNS0_17clamp_kernel_cudaERNS_18TensorIteratorBaseERKN3c106ScalarES7_ENKUlvE_clEvENKUlvE2_clEvEUllE_St5arrayIPcLm2EEEEviT0_T1_:
        /* <DEDUP_REMOVED lines=147> */
.L_x_18999:
[----:B------:R-:W-:-:S13]  /*0930*/  ISETP.GE.U32.AND P0, PT, R2, R5, PT ;  /* 0x000000050200720c */ /* 0x000fda0003f06070 */
[----:B------:R-:W-:Y:S05]  /*0940*/  @P0 BRA `(.L_x_19001) ;  /* 0x0000000000300947 */ /* 0x000fea0003800000 */
[----:B0-----:R-:W0:Y:S01]  /*0950*/  LDC.64 R6, c[0x0][0x3a0] ;  /* 0x0000e800ff067b82 */ /* 0x001e220000000a00 */
[----:B------:R-:W-:Y:S02]  /*0960*/  IMAD.IADD R9, R3, 0x1, R2 ;  /* 0x0000000103097824 */ /* 0x000fe400078e0202 */
[----:B------:R-:W-:Y:S02]  /*0970*/  VIADD R2, R2, 0x80 ;  /* 0x0000008002027836 */ /* 0x000fe40000000000 */
[----:B0-----:R-:W-:-:S05]  /*0980*/  IMAD.WIDE.U32 R6, R9, 0x8, R6 ;  /* 0x0000000809067825 */ /* 0x001fca00078e0006 */
[----:B------:R1:W-:Y:S02]  /*0990*/  STG.E.64 desc[UR4][R6.64], R12 ;  /* 0x0000000c06007986 */ /* 0x0003e4000c101b04 */
.L_x_19000:
[----:B------:R-:W-:-:S13]  /*09a0*/  ISETP.GE.U32.AND P0, PT, R2, R5, PT ;  /* 0x000000050200720c */ /* 0x000fda0003f06070 */
[----:B------:R-:W-:Y:S05]  /*09b0*/  @P0 BRA `(.L_x_19002) ;  /* 0x0000000000300947 */ /* 0x000fea0003800000 */
[----:B01----:R-:W0:Y:S01]  /*09c0*/  LDC.64 R6, c[0x0][0x3a0] ;  /* 0x0000e800ff067b82 */ /* 0x003e220000000a00 */
[----:B------:R-:W-:Y:S02]  /*09d0*/  IMAD.IADD R9, R3, 0x1, R2 ;  /* 0x0000000103097824 */ /* 0x000fe400078e0202 */
[----:B------:R-:W-:Y:S02]  /*09e0*/  VIADD R2, R2, 0x80 ;  /* 0x0000008002027836 */ /* 0x000fe40000000000 */
[----:B0-----:R-:W-:-:S05]  /*09f0*/  IMAD.WIDE.U32 R6, R9, 0x8, R6 ;  /* 0x0000000809067825 */ /* 0x001fca00078e0006 */
[----:B------:R1:W-:Y:S02]  /*0a00*/  STG.E.64 desc[UR4][R6.64], R10 ;  /* 0x0000000a06007986 */ /* 0x0003e4000c101b04 */
.L_x_19001:
[----:B------:R-:W-:-:S13]  /*0a10*/  ISETP.GE.U32.AND P0, PT, R2, R5, PT ;  /* 0x000000050200720c */ /* 0x000fda0003f06070 */
[----:B------:R-:W-:Y:S05]  /*0a20*/  @P0 BRA `(.L_x_19003) ;  /* 0x0000000000340947 */ /* 0x000fea0003800000 */
[----:B01----:R-:W0:Y:S01]  /*0a30*/  LDC.64 R6, c[0x0][0x3a0] ;  /* 0x0000e800ff067b82 */ /* 0x003e220000000a00 */
[----:B------:R-:W-:Y:S02]  /*0a40*/  IMAD.IADD R9, R3, 0x1, R2 ;  /* 0x0000000103097824 */ /* 0x000fe400078e0202 */
[----:B------:R-:W-:Y:S02]  /*0a50*/  VIADD R2, R2, 0x80 ;  /* 0x0000008002027836 */ /* 0x000fe40000000000 */
[----:B0-----:R-:W-:-:S05]  /*0a60*/  IMAD.WIDE.U32 R6, R9, 0x8, R6 ;  /* 0x0000000809067825 */ /* 0x001fca00078e0006 */
[----:B------:R2:W-:Y:S02]  /*0a70*/  STG.E.64 desc[UR4][R6.64], R14 ;  /* 0x0000000e06007986 */ /* 0x0005e4000c101b04 */
.L_x_19002:
        /* <DEDUP_REMOVED lines=8> */
.L_x_19003:
[----:B------:R-:W-:Y:S05]  /*0b00*/  BSYNC.RELIABLE B1 ;  /* 0x0000000000017941 */ /* 0x000fea0003800100 */
.L_x_18998:
[----:B------:R-:W-:-:S13]  /*0b10*/  ISETP.GE.U32.AND P0, PT, R2, R5, PT ;  /* 0x000000050200720c */ /* 0x000fda0003f06070 */
[----:B012---:R-:W0:Y:S01]  /*0b20*/  @!P0 LDC.64 R6, c[0x0][0x3a0] ;  /* 0x0000e800ff068b82 */ /* 0x007e220000000a00 */
[----:B------:R-:W-:Y:S02]  /*0b30*/  @!P0 IMAD.IADD R9, R3, 0x1, R2 ;  /* 0x0000000103098824 */ /* 0x000fe400078e0202 */
[----:B------:R-:W-:Y:S02]  /*0b40*/  @!P0 VIADD R2, R2, 0x80 ;  /* 0x0000008002028836 */ /* 0x000fe40000000000 */
[----:B0-----:R-:W-:-:S05]  /*0b50*/  @!P0 IMAD.WIDE.U32 R6, R9, 0x8, R6 ;  /* 0x0000000809068825 */ /* 0x001fca00078e0006 */
[----:B------:R3:W-:Y:S02]  /*0b60*/  @!P0 STG.E.64 desc[UR4][R6.64], R20 ;  /* 0x0000001406008986 */ /* 0x0007e4000c101b04 */
.L_x_19004:
[----:B------:R-:W-:Y:S05]  /*0b70*/  BSYNC.RECONVERGENT B0 ;  /* 0x0000000000007941 */ /* 0x000fea0003800200 */
.L_x_18997:
        /* <DEDUP_REMOVED lines=8> */
.L_x_18996:
        /* <DEDUP_REMOVED lines=92> */
.L_x_19005:
        /* <DEDUP_REMOVED lines=12> */
.L_x_37173:


//--------------------- .text._ZN2at6native18elementwise_kernelILi128ELi4EZNS0_15gpu_kernel_implIZZZNS0_17clamp_kernel_cudaERNS_18TensorIteratorBaseERKN3c106ScalarES8_ENKUlvE_clEvENKUlvE1_clEvEUliE_EEvS4_RKT_EUliE_EEviT1_ --------------------------
	.section	.text._ZN2at6native18elementwise_kernelILi128ELi4EZNS0_15gpu_kernel_implIZZZNS0_17clamp_kernel_cudaERNS_18TensorIteratorBaseERKN3c106ScalarES8_ENKUlvE_clEvENKUlvE1_clEvEUliE_EEvS4_RKT_EUliE_EEviT1_,"ax",@progbits
	.align	128
        .global         _ZN2at6native18elementwise_kernelILi128ELi4EZNS0_15gpu_kernel_implIZZZNS0_17clamp_kernel_cudaERNS_18TensorIteratorBaseERKN3c106ScalarES8_ENKUlvE_clEvENKUlvE1_clEvEUliE_EEvS4_RKT_EUliE_EEviT1_
        .type           _ZN2at6native18elementwise_kernelILi128ELi4EZNS0_15gpu_kernel_implIZZZNS0_17clamp_kernel_cudaERNS_18TensorIteratorBaseERKN3c106ScalarES8_ENKUlvE_clEvENKUlvE1_clEvEUliE_EEvS4_RKT_EUliE_EEviT1_,@function
        .size           _ZN2at6native18elementwise_kernelILi128ELi4EZNS0_15gpu_kernel_implIZZZNS0_17clamp_kernel_cudaERNS_18TensorIteratorBaseERKN3c106ScalarES8_ENKUlvE_clEvENKUlvE1_clEvEUliE_EEvS4_RKT_EUliE_EEviT1_,(.L_x_37174 - _ZN2at6native18elementwise_kernelILi128ELi4EZNS0_15gpu_kernel_implIZZZNS0_17clamp_kernel_cudaERNS_18TensorIteratorBaseERKN3c106ScalarES8_ENKUlvE_clEvENKUlvE1_clEvEUliE_EEvS4_RKT_EUliE_EEviT1_)
        .other          _ZN2at6native18elementwise_kernelILi128ELi4EZNS0_15gpu_kernel_implIZZZNS0_17clamp_kernel_cudaERNS_18TensorIteratorBaseERKN3c106ScalarES8_ENKUlvE_clEvENKUlvE1_clEvEUliE_EEvS4_RKT_EUliE_EEviT1_,@"STO_CUDA_ENTRY STV_DEFAULT"
_ZN2at6native18elementwise_kernelILi128ELi4EZNS0_15gpu_kernel_implIZZZNS0_17clamp_kernel_cudaERNS_18TensorIteratorBaseERKN3c106ScalarES8_ENKUlvE_clEvENKUlvE1_clEvEUliE_EEvS4_RKT_EUliE_EEviT1_:
.text._ZN2at6native18elementwise_kernelILi128ELi4EZNS0_15gpu_kernel_implIZZZNS0_17clamp_kernel_cudaERNS_18TensorIteratorBaseERKN3c106ScalarES8_ENKUlvE_clEvENKUlvE1_clEvEUliE_EEvS4_RKT_EUliE_EEviT1_:
        /* <DEDUP_REMOVED lines=319> */
.L_x_19008:
        /* <DEDUP_REMOVED lines=16> */
.L_x_19012:
[----:B------:R0:W5:Y:S01]  /*14f0*/  LDG.E.U8 R0, desc[UR36][R2.64] ;  /* 0x0000002402007981 */ /* 0x000162000c1e1100 */
[----:B------:R-:W-:Y:S05]  /*1500*/  BRA `(.L_x_19014) ;  /* 0x0000000c002c7947 */ /* 0x000fea0003800000 */
.L_x_19011:
        /* <DEDUP_REMOVED lines=8> */
.L_x_19016:
[----:B------:R0:W5:Y:S01]  /*1590*/  LDG.E R0, desc[UR36][R2.64] ;  /* 0x0000002402007981 */ /* 0x000162000c1e1900 */
[----:B------:R-:W-:Y:S05]  /*15a0*/  BRA `(.L_x_19014) ;  /* 0x0000000c00047947 */ /* 0x000fea0003800000 */
.L_x_19015:
[----:B------:R0:W5:Y:S01]  /*15b0*/  LDG.E.S16 R0, desc[UR36][R2.64] ;  /* 0x0000002402007981 */ /* 0x000162000c1e1700 */
[----:B------:R-:W-:Y:S05]  /*15c0*/  BRA `(.L_x_19014) ;  /* 0x0000000800fc7947 */ /* 0x000fea0003800000 */
.L_x_19010:
        /* <DEDUP_REMOVED lines=9> */
.L_x_19018:
[----:B------:R-:W2:Y:S02]  /*1660*/  LDG.E.U16 R2, desc[UR36][R2.64] ;  /* 0x0000002402027981 */ /* 0x000ea4000c1e1500 */
[----:B--2---:R-:W-:-:S06]  /*1670*/  HADD2.F32 R0, -RZ, R2.H0_H0 ;  /* 0x20000002ff007230 */ /* 0x004fcc0000004100 */
[----:B------:R-:W0:Y:S01]  /*1680*/  F2I.FTZ.TRUNC.NTZ R0, R0 ;  /* 0x0000000000007305 */ /* 0x000e22000021f100 */
[----:B------:R-:W-:Y:S05]  /*1690*/  BRA `(.L_x_19014) ;  /* 0x0000000800c87947 */ /* 0x000fea0003800000 */
.L_x_19017:
        /* <DEDUP_REMOVED lines=9> */
.L_x_19020:
[----:B------:R-:W2:Y:S02]  /*1730*/  LDG.E.U16 R2, desc[UR36][R2.64] ;  /* 0x0000002402027981 */ /* 0x000ea4000c1e1500 */
[----:B--2---:R-:W-:-:S06]  /*1740*/  HADD2.F32 R0, -RZ, R2.H0_H0 ;  /* 0x20000002ff007230 */ /* 0x004fcc0000004100 */
[----:B------:R-:W0:Y:S01]  /*1750*/  F2I.FTZ.TRUNC.NTZ R0, R0 ;  /* 0x0000000000007305 */ /* 0x000e22000021f100 */
[----:B------:R-:W-:Y:S05]  /*1760*/  BRA `(.L_x_19014) ;  /* 0x0000000800947947 */ /* 0x000fea0003800000 */
.L_x_19019:
[----:B------:R-:W2:Y:S02]  /*1770*/  LDG.E.64 R2, desc[UR36][R2.64] ;  /* 0x0000002402027981 */ /* 0x000ea4000c1e1b00 */
[----:B--2---:R0:W1:Y:S01]  /*1780*/  F2I.F64.TRUNC R0, R2 ;  /* 0x0000000200007311 */ /* 0x004062000030d100 */
[----:B------:R-:W-:Y:S05]  /*1790*/  BRA `(.L_x_19014) ;  /* 0x0000000800887947 */ /* 0x000fea0003800000 */
.L_x_19009:
        /* <DEDUP_REMOVED lines=12> */
.L_x_19023:
[----:B------:R-:W2:Y:S02]  /*1860*/  LDG.E.64 R2, desc[UR36][R2.64] ;  /* 0x0000002402027981 */ /* 0x000ea4000c1e1b00 */
[----:B--2---:R0:W1:Y:S01]  /*1870*/  F2I.F64.TRUNC R0, R2 ;  /* 0x0000000200007311 */ /* 0x004062000030d100 */
[----:B------:R-:W-:Y:S05]  /*1880*/  BRA `(.L_x_19014) ;  /* 0x00000008004c7947 */ /* 0x000fea0003800000 */
.L_x_19022:
        /* <DEDUP_REMOVED lines=26> */
.L_x_19025:
        /* <DEDUP_REMOVED lines=13> */
.L_x_19024:
[----:B------:R-:W2:Y:S02]  /*1b00*/  LDG.E.U16 R0, desc[UR36][R2.64] ;  /* 0x0000002402007981 */ /* 0x000ea4000c1e1500 */
[----:B--2---:R-:W-:-:S06]  /*1b10*/  IMAD.U32 R0, R0, 0x10000, RZ ;  /* 0x0001000000007824 */ /* 0x004fcc00078e00ff */
[----:B------:R-:W0:Y:S01]  /*1b20*/  F2I.FTZ.TRUNC.NTZ R0, R0 ;  /* 0x0000000000007305 */ /* 0x000e22000021f100 */
[----:B------:R-:W-:Y:S05]  /*1b30*/  BRA `(.L_x_19014) ;  /* 0x0000000400a07947 */ /* 0x000fea0003800000 */
.L_x_19021:
        /* <DEDUP_REMOVED lines=10> */
.L_x_19028:
        /* <DEDUP_REMOVED lines=21> */
.L_x_19032:
[----:B------:R-:W-:Y:S05]  /*1d30*/  BSYNC.RECONVERGENT B1 ;  /* 0x0000000000017941 */ /* 0x000fea0003800200 */
.L_x_19031:
[----:B------:R-:W-:Y:S02]  /*1d40*/  SHF.L.U32 R0, R0, 0x14, RZ ;  /* 0x0000001400007819 */ /* 0x000fe400000006ff */
[----:B------:R-:W-:-:S04]  /*1d50*/  LEA R2, R2, 0x3b800000, 0x17 ;  /* 0x3b80000002027811 */ /* 0x000fc800078eb8ff */
[----:B------:R-:W-:-:S07]  /*1d60*/  LOP3.LUT R0, R2, R0, R7, 0xfe, !PT ;  /* 0x0000000002007212 */ /* 0x000fce00078efe07 */
.L_x_19030:
[----:B------:R-:W-:Y:S05]  /*1d70*/  BSYNC.RECONVERGENT B0 ;  /* 0x0000000000007941 */ /* 0x000fea0003800200 */
.L_x_19029:
[----:B------:R-:W1:Y:S01]  /*1d80*/  F2I.FTZ.TRUNC.NTZ R0, R0 ;  /* 0x0000000000007305 */ /* 0x000e62000021f100 */
[----:B------:R-:W-:Y:S05]  /*1d90*/  BRA `(.L_x_19014) ;  /* 0x0000000400087947 */ /* 0x000fea0003800000 */
.L_x_19027:
        /* <DEDUP_REMOVED lines=21> */
.L_x_19036:
[----:B------:R-:W-:Y:S05]  /*1ef0*/  BSYNC.RECONVERGENT B1 ;  /* 0x0000000000017941 */ /* 0x000fea0003800200 */
.L_x_19035:
[----:B------:R-:W-:Y:S01]  /*1f00*/  IMAD.SHL.U32 R0, R0, 0x200000, RZ ;  /* 0x0020000000007824 */ /* 0x000fe200078e00ff */
[----:B------:R-:W-:-:S04]  /*1f10*/  LEA R2, R2, 0x37800000, 0x17 ;  /* 0x3780000002027811 */ /* 0x000fc800078eb8ff */
[----:B------:R-:W-:-:S07]  /*1f20*/  LOP3.LUT R0, R2, R0, R7, 0xfe, !PT ;  /* 0x0000000002007212 */ /* 0x000fce00078efe07 */
.L_x_19034:
[----:B------:R-:W-:Y:S05]  /*1f30*/  BSYNC.RECONVERGENT B0 ;  /* 0x0000000000007941 */ /* 0x000fea0003800200 */
.L_x_19033:
[----:B------:R-:W2:Y:S01]  /*1f40*/  F2I.FTZ.TRUNC.NTZ R0, R0 ;  /* 0x0000000000007305 */ /* 0x000ea2000021f100 */
[----:B------:R-:W-:Y:S05]  /*1f50*/  BRA `(.L_x_19014) ;  /* 0x0000000000987947 */ /* 0x000fea0003800000 */
.L_x_19026:
[----:B------:R-:W-:-:S09]  /*1f60*/  UISETP.NE.AND UP0, UPT, UR4, 0x1c, UPT ;  /* 0x0000001c0400788c */ /* 0x000fd2000bf05270 */
[----:B------:R-:W-:Y:S05]  /*1f70*/  BRA.U !UP0, `(.L_x_19037) ;  /* 0x00000001088c7547 */ /* 0x000fea000b800000 */
[----:B------:R-:W-:-:S09]  /*1f80*/  UISETP.NE.AND UP0, UPT, UR4, 0x1d, UPT ;  /* 0x0000001d0400788c */ /* 0x000fd2000bf05270 */
[----:B------:R-:W-:Y:S05]  /*1f90*/  BRA.U !UP0, `(.L_x_19038) ;  /* 0x00000001087c7547 */ /* 0x000fea000b800000 */
[----:B------:R-:W-:-:S09]  /*1fa0*/  UISETP.NE.AND UP0, UPT, UR4, 0x2c, UPT ;  /* 0x0000002c0400788c */ /* 0x000fd2000bf05270 */
[----:B------:R-:W-:Y:S05]  /*1fb0*/  BRA.U !UP0, `(.L_x_19039) ;  /* 0x0000000108487547 */ /* 0x000fea000b800000 */
.L_x_19013:
        /* <DEDUP_REMOVED lines=16> */
.L_x_19040:
[----:B------:R-:W-:Y:S01]  /*20c0*/  IMAD.MOV.U32 R0, RZ, RZ, RZ ;  /* 0x000000ffff007224 */ /* 0x000fe200078e00ff */
[----:B------:R-:W-:Y:S06]  /*20d0*/  BRA `(.L_x_19014) ;  /* 0x0000000000387947 */ /* 0x000fec0003800000 */
.L_x_19039:
        /* <DEDUP_REMOVED lines=8> */
.L_x_19042:
[----:B------:R-:W-:Y:S05]  /*2160*/  BSYNC.RECONVERGENT B0 ;  /* 0x0000000000007941 */ /* 0x000fea0003800200 */
.L_x_19041:
[----:B------:R-:W4:Y:S01]  /*2170*/  F2I.FTZ.TRUNC.NTZ R0, R0 ;  /* 0x0000000000007305 */ /* 0x000f22000021f100 */
[----:B------:R-:W-:Y:S05]  /*2180*/  BRA `(.L_x_19014) ;  /* 0x00000000000c7947 */ /* 0x000fea0003800000 */
.L_x_19038:
[----:B------:R0:W5:Y:S01]  /*2190*/  LDG.E R0, desc[UR36][R2.64] ;  /* 0x0000002402007981 */ /* 0x000162000c1e1900 */
[----:B------:R-:W-:Y:S05]  /*21a0*/  BRA `(.L_x_19014) ;  /* 0x0000000000047947 */ /* 0x000fea0003800000 */
.L_x_19037:
[----:B------:R3:W5:Y:S02]  /*21b0*/  LDG.E R0, desc[UR36][R2.64] ;  /* 0x0000002402007981 */ /* 0x000764000c1e1900 */
.L_x_19014:
[----:B------:R-:W0:Y:S01]  /*21c0*/  LDCU.64 UR6, c[0x0][0x580] ;  /* 0x0000b000ff0677ac */ /* 0x000e220008000a00 */
[----:B------:R-:W1:Y:S01]  /*21d0*/  LDCU.64 UR8, c[0x0][0x590] ;  /* 0x0000b200ff0877ac */ /* 0x000e620008000a00 */
[----:B------:R-:W-:-:S04]  /*21e0*/  UPRMT UR4, UR41, 0x9910, URZ ;  /* 0x0000991029047896 */ /* 0x000fc800080000ff */
[----:B------:R-:W-:Y:S01]  /*21f0*/  UISETP.GT.AND UP0, UPT, UR4, 0x9, UPT ;  /* 0x000000090400788c */ /* 0x000fe2000bf04270 */
[----:B0--3--:R-:W-:Y:S02]  /*2200*/  IADD3 R2, P0, PT, R16, UR6, RZ ;  /* 0x0000000610027c10 */ /* 0x009fe4000ff1e0ff */
[----:B-12-45:R-:W-:-:S03]  /*2210*/  VIMNMX R0, PT, PT, R0, UR8, !PT ;  /* 0x0000000800007c48 */ /* 0x036fc6000ffe0100 */
[----:B------:R-:W-:Y:S01]  /*2220*/  IMAD.X R3, RZ, RZ, UR7, P0 ;  /* 0x00000007ff037e24 */ /* 0x000fe200080e06ff */
[----:B------:R-:W-:Y:S02]  /*2230*/  VIMNMX R4, PT, PT, R0, UR9, PT ;  /* 0x0000000900047c48 */ /* 0x000fe4000bfe0100 */
        /* <DEDUP_REMOVED lines=11> */
.L_x_19046:
[----:B------:R3:W-:Y:S01]  /*22f0*/  STG.E.U8 desc[UR36][R2.64], R4 ;  /* 0x0000000402007986 */ /* 0x0007e2000c101124 */
[----:B------:R-:W-:Y:S05]  /*2300*/  BRA `(.L_x_19048) ;  /* 0x0000000c003c7947 */ /* 0x000fea0003800000 */
.L_x_19045:
        /* <DEDUP_REMOVED lines=9> */
.L_x_19050:
[----:B------:R1:W-:Y:S01]  /*23a0*/  STG.E desc[UR36][R2.64], R4 ;  /* 0x0000000402007986 */ /* 0x0003e2000c101924 */
[----:B------:R-:W-:Y:S05]  /*23b0*/  BRA `(.L_x_19048) ;  /* 0x0000000c00107947 */ /* 0x000fea0003800000 */
.L_x_19049:
[----:B------:R2:W-:Y:S01]  /*23c0*/  STG.E.U16 desc[UR36][R2.64], R4 ;  /* 0x0000000402007986 */ /* 0x0005e2000c101524 */
[----:B------:R-:W-:Y:S05]  /*23d0*/  BRA `(.L_x_19048) ;  /* 0x0000000c00087947 */ /* 0x000fea0003800000 */
.L_x_19044:
        /* <DEDUP_REMOVED lines=9> */
.L_x_19052:
[----:B------:R-:W-:-:S04]  /*2470*/  I2FP.F32.S32 R0, R4 ;  /* 0x0000000400007245 */ /* 0x000fc80000201400 */
[----:B------:R-:W-:-:S05]  /*2480*/  F2FP.F16.F32.PACK_AB R0, RZ, R0 ;  /* 0x00000000ff00723e */ /* 0x000fca00000000ff */
[----:B------:R0:W-:Y:S01]  /*2490*/  STG.E.U16 desc[UR36][R2.64], R0 ;  /* 0x0000000002007986 */ /* 0x0001e2000c101524 */
[----:B------:R-:W-:Y:S05]  /*24a0*/  BRA `(.L_x_19048) ;  /* 0x0000000800d47947 */ /* 0x000fea0003800000 */
.L_x_19051:
        /* <DEDUP_REMOVED lines=10> */
.L_x_19054:
[----:B------:R-:W-:-:S04]  /*2550*/  I2FP.F32.S32 R4, R4 ;  /* 0x0000000400047245 */ /* 0x000fc80000201400 */
[----:B------:R-:W-:-:S04]  /*2560*/  F2FP.F16.F32.PACK_AB R5, RZ, R4 ;  /* 0x00000004ff05723e */ /* 0x000fc800000000ff */
[----:B------:R-:W-:-:S05]  /*2570*/  PRMT R5, R5, 0x5410, RZ ;  /* 0x0000541005057816 */ /* 0x000fca00000000ff */
[----:B------:R0:W-:Y:S01]  /*2580*/  STG.E desc[UR36][R2.64], R5 ;  /* 0x0000000502007986 */ /* 0x0001e2000c101924 */
[----:B------:R-:W-:Y:S05]  /*2590*/  BRA `(.L_x_19048) ;  /* 0x0000000800987947 */ /* 0x000fea0003800000 */
.L_x_19053:
[----:B------:R-:W0:Y:S02]  /*25a0*/  I2F.F64 R4, R4 ;  /* 0x0000000400047312 */ /* 0x000e240000201c00 */
[----:B0-----:R0:W-:Y:S01]  /*25b0*/  STG.E.64 desc[UR36][R2.64], R4 ;  /* 0x0000000402007986 */ /* 0x0011e2000c101b24 */
[----:B------:R-:W-:Y:S05]  /*25c0*/  BRA `(.L_x_19048) ;  /* 0x00000008008c7947 */ /* 0x000fea0003800000 */
.L_x_19043:
        /* <DEDUP_REMOVED lines=12> */
.L_x_19057:
[----:B------:R-:W0:Y:S01]  /*2690*/  I2F.F64 R4, R4 ;  /* 0x0000000400047312 */ /* 0x000e220000201c00 */
[----:B------:R-:W-:-:S05]  /*26a0*/  CS2R R6, SRZ ;  /* 0x0000000000067805 */ /* 0x000fca000001ff00 */
[----:B0-----:R0:W-:Y:S01]  /*26b0*/  STG.E.128 desc[UR36][R2.64], R4 ;  /* 0x0000000402007986 */ /* 0x0011e2000c101d24 */
[----:B------:R-:W-:Y:S05]  /*26c0*/  BRA `(.L_x_19048) ;  /* 0x00000008004c7947 */ /* 0x000fea0003800000 */
.L_x_19056:
        /* <DEDUP_REMOVED lines=19> */
.L_x_19061:
[----:B------:R-:W-:Y:S05]  /*2800*/  BSYNC.RECONVERGENT B0 ;  /* 0x0000000000007941 */ /* 0x000fea0003800200 */
.L_x_19060:
[----:B------:R-:W-:-:S05]  /*2810*/  LOP3.LUT R5, R0, 0x80, R5, 0xf8, !PT ;  /* 0x0000008000057812 */ /* 0x000fca00078ef805 */
[----:B------:R0:W-:Y:S01]  /*2820*/  STG.E.U8 desc[UR36][R2.64], R5 ;  /* 0x0000000502007986 */ /* 0x0001e2000c101124 */
[----:B------:R-:W-:Y:S05]  /*2830*/  BRA `(.L_x_19048) ;  /* 0x0000000400f07947 */ /* 0x000fea0003800000 */
.L_x_19059:
        /* <DEDUP_REMOVED lines=15> */
.L_x_19063:
[----:B------:R-:W-:Y:S05]  /*2930*/  BSYNC.RECONVERGENT B0 ;  /* 0x0000000000007941 */ /* 0x000fea0003800200 */
.L_x_19062:
[----:B------:R-:W-:-:S05]  /*2940*/  LOP3.LUT R5, R0, 0x80, R5, 0xf8, !PT ;  /* 0x0000008000057812 */ /* 0x000fca00078ef805 */
[----:B------:R0:W-:Y:S01]  /*2950*/  STG.E.U8 desc[UR36][R2.64], R5 ;  /* 0x0000000502007986 */ /* 0x0001e2000c101124 */
[----:B------:R-:W-:Y:S05]  /*2960*/  BRA `(.L_x_19048) ;  /* 0x0000000400a47947 */ /* 0x000fea0003800000 */
.L_x_19058:
[----:B------:R-:W-:-:S04]  /*2970*/  I2FP.F32.S32 R0, R4 ;  /* 0x0000000400007245 */ /* 0x000fc80000201400 */
[----:B------:R-:W-:-:S05]  /*2980*/  F2FP.BF16.F32.PACK_AB R0, RZ, R0 ;  /* 0x00000000ff00723e */ /* 0x000fca00000010ff */
[----:B------:R0:W-:Y:S01]  /*2990*/  STG.E.U16 desc[UR36][R2.64], R0 ;  /* 0x0000000002007986 */ /* 0x0001e2000c101524 */
[----:B------:R-:W-:Y:S05]  /*29a0*/  BRA `(.L_x_19048) ;  /* 0x0000000400947947 */ /* 0x000fea0003800000 */
.L_x_19055:
        /* <DEDUP_REMOVED lines=10> */
.L_x_19066:
        /* <DEDUP_REMOVED lines=13> */
.L_x_19069:
[----:B------:R-:W-:-:S04]  /*2b20*/  SHF.R.U32.HI R0, RZ, 0x14, R5 ;  /* 0x00000014ff007819 */ /* 0x000fc80000011605 */
[----:B------:R-:W-:-:S04]  /*2b30*/  LOP3.LUT R0, R0, 0x1, RZ, 0xc0, !PT ;  /* 0x0000000100007812 */ /* 0x000fc800078ec0ff */
[----:B------:R-:W-:-:S04]  /*2b40*/  IADD3 R0, PT, PT, R5, 0x487ffff, R0 ;  /* 0x0487ffff05007810 */ /* 0x000fc80007ffe000 */
[----:B------:R-:W-:-:S04]  /*2b50*/  SHF.R.U32.HI R0, RZ, 0x14, R0 ;  /* 0x00000014ff007819 */ /* 0x000fc80000011600 */
[----:B------:R-:W-:-:S07]  /*2b60*/  LOP3.LUT R4, R0, 0xff, RZ, 0xc0, !PT ;  /* 0x000000ff00047812 */ /* 0x000fce00078ec0ff */
.L_x_19070:
[----:B------:R-:W-:-:S04]  /*2b70*/  SHF.R.U32.HI R5, RZ, 0x18, R5 ;  /* 0x00000018ff057819 */ /* 0x000fc80000011605 */
[----:B------:R-:W-:-:S04]  /*2b80*/  LOP3.LUT R4, R4, 0x80, R5, 0xf8, !PT ;  /* 0x0000008004047812 */ /* 0x000fc800078ef805 */
[----:B------:R-:W-:-:S07]  /*2b90*/  PRMT R0, R4, 0x7610, R0 ;  /* 0x0000761004007816 */ /* 0x000fce0000000000 */
.L_x_19068:
[----:B------:R-:W-:Y:S05]  /*2ba0*/  BSYNC.RECONVERGENT B0 ;  /* 0x0000000000007941 */ /* 0x000fea0003800200 */
.L_x_19067:
[----:B------:R0:W-:Y:S01]  /*2bb0*/  STG.E.U8 desc[UR36][R2.64], R0 ;  /* 0x0000000002007986 */ /* 0x0001e2000c101124 */
[----:B------:R-:W-:Y:S05]  /*2bc0*/  BRA `(.L_x_19048) ;  /* 0x00000004000c7947 */ /* 0x000fea0003800000 */
.L_x_19065:
        /* <DEDUP_REMOVED lines=13> */
.L_x_19073:
[----:B------:R-:W-:-:S04]  /*2ca0*/  SHF.R.U32.HI R0, RZ, 0x15, R5 ;  /* 0x00000015ff007819 */ /* 0x000fc80000011605 */
[----:B------:R-:W-:-:S04]  /*2cb0*/  LOP3.LUT R0, R0, 0x1, RZ, 0xc0, !PT ;  /* 0x0000000100007812 */ /* 0x000fc800078ec0ff */
[----:B------:R-:W-:-:S04]  /*2cc0*/  IADD3 R0, PT, PT, R5, 0x88fffff, R0 ;  /* 0x088fffff05007810 */ /* 0x000fc80007ffe000 */
[----:B------:R-:W-:-:S04]  /*2cd0*/  SHF.R.U32.HI R0, RZ, 0x15, R0 ;  /* 0x00000015ff007819 */ /* 0x000fc80000011600 */
[----:B------:R-:W-:-:S07]  /*2ce0*/  LOP3.LUT R4, R0, 0xff, RZ, 0xc0, !PT ;  /* 0x000000ff00047812 */ /* 0x000fce00078ec0ff */
.L_x_19074:
[----:B------:R-:W-:-:S04]  /*2cf0*/  SHF.R.U32.HI R5, RZ, 0x18, R5 ;  /* 0x00000018ff057819 */ /* 0x000fc80000011605 */
[----:B------:R-:W-:-:S04]  /*2d00*/  LOP3.LUT R4, R4, 0x80, R5, 0xf8, !PT ;  /* 0x0000008004047812 */ /* 0x000fc800078ef805 */
[----:B------:R-:W-:-:S07]  /*2d10*/  PRMT R0, R4, 0x7610, R0 ;  /* 0x0000761004007816 */ /* 0x000fce0000000000 */
.L_x_19072:
[----:B------:R-:W-:Y:S05]  /*2d20*/  BSYNC.RECONVERGENT B0 ;  /* 0x0000000000007941 */ /* 0x000fea0003800200 */
.L_x_19071:
[----:B------:R0:W-:Y:S01]  /*2d30*/  STG.E.U8 desc[UR36][R2.64], R0 ;  /* 0x0000000002007986 */ /* 0x0001e2000c101124 */
[----:B------:R-:W-:Y:S05]  /*2d40*/  BRA `(.L_x_19048) ;  /* 0x0000000000ac7947 */ /* 0x000fea0003800000 */
.L_x_19064:
[----:B------:R-:W-:-:S09]  /*2d50*/  UISETP.NE.AND UP0, UPT, UR4, 0x1c, UPT ;  /* 0x0000001c0400788c */ /* 0x000fd2000bf05270 */
[----:B------:R-:W-:Y:S05]  /*2d60*/  BRA.U !UP0, `(.L_x_19075) ;  /* 0x0000000108a07547 */ /* 0x000fea000b800000 */
[----:B------:R-:W-:-:S09]  /*2d70*/  UISETP.NE.AND UP0, UPT, UR4, 0x1d, UPT ;  /* 0x0000001d0400788c */ /* 0x000fd2000bf05270 */
[----:B------:R-:W-:Y:S05]  /*2d80*/  BRA.U !UP0, `(.L_x_19076) ;  /* 0x00000001088c7547 */ /* 0x000fea000b800000 */
[----:B------:R-:W-:-:S09]  /*2d90*/  UISETP.NE.AND UP0, UPT, UR4, 0x2c, UPT ;  /* 0x0000002c0400788c */ /* 0x000fd2000bf05270 */
[----:B------:R-:W-:Y:S05]  /*2da0*/  BRA.U !UP0, `(.L_x_19077) ;  /* 0x0000000108447547 */ /* 0x000fea000b800000 */
.L_x_19047:
        /* <DEDUP_REMOVED lines=16> */
.L_x_19078:
[----:B------:R-:W-:Y:S05]  /*2eb0*/  BRA `(.L_x_19048) ;  /* 0x0000000000507947 */ /* 0x000fea0003800000 */
.L_x_19077:
        /* <DEDUP_REMOVED lines=16> */
.L_x_19076:
[----:B------:R-:W-:-:S05]  /*2fc0*/  SHF.R.S32.HI R5, RZ, 0x1f, R4 ;  /* 0x0000001fff057819 */ /* 0x000fca0000011404 */
[----:B------:R0:W-:Y:S01]  /*2fd0*/  STG.E.64 desc[UR36][R2.64], R4 ;  /* 0x0000000402007986 */ /* 0x0001e2000c101b24 */
[----:B------:R-:W-:Y:S05]  /*2fe0*/  BRA `(.L_x_19048) ;  /* 0x0000000000047947 */ /* 0x000fea0003800000 */
.L_x_19075:
[----:B------:R0:W-:Y:S02]  /*2ff0*/  STG.E desc[UR36][R2.64], R4 ;  /* 0x0000000402007986 */ /* 0x0001e4000c101924 */
.L_x_19048:
[----:B------:R-:W-:-:S07]  /*3000*/  VIADD R17, R17, 0x80 ;  /* 0x0000008011117836 */ /* 0x000fce0000000000 */
.L_x_19007:
[----:B------:R-:W-:Y:S05]  /*3010*/  BSYNC.RECONVERGENT B6 ;  /* 0x0000000000067941 */ /* 0x000fea0003800200 */
.L_x_19006:
        /* <DEDUP_REMOVED lines=307> */
.L_x_19081:
        /* <DEDUP_REMOVED lines=16> */
.L_x_19085:
[----:B------:R1:W5:Y:S01]  /*4450*/  LDG.E.U8 R0, desc[UR36][R2.64] ;  /* 0x0000002402007981 */ /* 0x000362000c1e1100 */
[----:B------:R-:W-:Y:S05]  /*4460*/  BRA `(.L_x_19087) ;  /* 0x0000000c002c7947 */ /* 0x000fea0003800000 */
.L_x_19084:
        /* <DEDUP_REMOVED lines=8> */
.L_x_19089:
[----:B------:R3:W5:Y:S01]  /*44f0*/  LDG.E R0, desc[UR36][R2.64] ;  /* 0x0000002402007981 */ /* 0x000762000c1e1900 */
[----:B------:R-:W-:Y:S05]  /*4500*/  BRA `(.L_x_19087) ;  /* 0x0000000c00047947 */ /* 0x000fea0003800000 */
.L_x_19088:
[----:B------:R2:W5:Y:S01]  /*4510*/  LDG.E.S16 R0, desc[UR36][R2.64] ;  /* 0x0000002402007981 */ /* 0x000562000c1e1700 */
[----:B------:R-:W-:Y:S05]  /*4520*/  BRA `(.L_x_19087) ;  /* 0x0000000800fc7947 */ /* 0x000fea0003800000 */
.L_x_19083:
        /* <DEDUP_REMOVED lines=9> */
.L_x_19091:
[----:B------:R-:W2:Y:S02]  /*45c0*/  LDG.E.U16 R2, desc[UR36][R2.64] ;  /* 0x0000002402027981 */ /* 0x000ea4000c1e1500 */
[----:B--2---:R-:W-:-:S06]  /*45d0*/  HADD2.F32 R0, -RZ, R2.H0_H0 ;  /* 0x20000002ff007230 */ /* 0x004fcc0000004100 */
[----:B------:R-:W0:Y:S01]  /*45e0*/  F2I.FTZ.TRUNC.NTZ R0, R0 ;  /* 0x0000000000007305 */ /* 0x000e22000021f100 */
[----:B------:R-:W-:Y:S05]  /*45f0*/  BRA `(.L_x_19087) ;  /* 0x0000000800c87947 */ /* 0x000fea0003800000 */
.L_x_19090:
        /* <DEDUP_REMOVED lines=9> */
.L_x_19093:
[----:B------:R-:W2:Y:S02]  /*4690*/  LDG.E.U16 R2, desc[UR36][R2.64] ;  /* 0x0000002402027981 */ /* 0x000ea4000c1e1500 */
[----:B--2---:R-:W-:-:S06]  /*46a0*/  HADD2.F32 R0, -RZ, R2.H0_H0 ;  /* 0x20000002ff007230 */ /* 0x004fcc0000004100 */
[----:B------:R-:W0:Y:S01]  /*46b0*/  F2I.FTZ.TRUNC.NTZ R0, R0 ;  /* 0x0000000000007305 */ /* 0x000e22000021f100 */
[----:B------:R-:W-:Y:S05]  /*46c0*/  BRA `(.L_x_19087) ;  /* 0x0000000800947947 */ /* 0x000fea0003800000 */
.L_x_19092:
[----:B------:R-:W2:Y:S02]  /*46d0*/  LDG.E.64 R2, desc[UR36][R2.64] ;  /* 0x0000002402027981 */ /* 0x000ea4000c1e1b00 */
[----:B--2---:R0:W1:Y:S01]  /*46e0*/  F2I.F64.TRUNC R0, R2 ;  /* 0x0000000200007311 */ /* 0x004062000030d100 */
[----:B------:R-:W-:Y:S05]  /*46f0*/  BRA `(.L_x_19087) ;  /* 0x0000000800887947 */ /* 0x000fea0003800000 */
.L_x_19082:
        /* <DEDUP_REMOVED lines=12> */
.L_x_19096:
[----:B------:R-:W2:Y:S02]  /*47c0*/  LDG.E.64 R2, desc[UR36][R2.64] ;  /* 0x0000002402027981 */ /* 0x000ea4000c1e1b00 */
[----:B--2---:R0:W1:Y:S01]  /*47d0*/  F2I.F64.TRUNC R0, R2 ;  /* 0x0000000200007311 */ /* 0x004062000030d100 */
[----:B------:R-:W-:Y:S05]  /*47e0*/  BRA `(.L_x_19087) ;  /* 0x00000008004c7947 */ /* 0x000fea0003800000 */
.L_x_19095:
        /* <DEDUP_REMOVED lines=26> */
.L_x_19098:
        /* <DEDUP_REMOVED lines=13> */
.L_x_19097:
[----:B------:R-:W2:Y:S02]  /*4a60*/  LDG.E.U16 R0, desc[UR36][R2.64] ;  /* 0x0000002402007981 */ /* 0x000ea4000c1e1500 */
[----:B--2---:R-:W-:-:S06]  /*4a70*/  IMAD.U32 R0, R0, 0x10000, RZ ;  /* 0x0001000000007824 */ /* 0x004fcc00078e00ff */
[----:B------:R-:W0:Y:S01]  /*4a80*/  F2I.FTZ.TRUNC.NTZ R0, R0 ;  /* 0x0000000000007305 */ /* 0x000e22000021f100 */
[----:B------:R-:W-:Y:S05]  /*4a90*/  BRA `(.L_x_19087) ;  /* 0x0000000400a07947 */ /* 0x000fea0003800000 */
.L_x_19094:
        /* <DEDUP_REMOVED lines=10> */
.L_x_19101:
        /* <DEDUP_REMOVED lines=21> */
.L_x_19105:
[----:B------:R-:W-:Y:S05]  /*4c90*/  BSYNC.RECONVERGENT B1 ;  /* 0x0000000000017941 */ /* 0x000fea0003800200 */
.L_x_19104:
[----:B------:R-:W-:Y:S02]  /*4ca0*/  SHF.L.U32 R0, R0, 0x14, RZ ;  /* 0x0000001400007819 */ /* 0x000fe400000006ff */
[----:B------:R-:W-:-:S04]  /*4cb0*/  LEA R2, R2, 0x3b800000, 0x17 ;  /* 0x3b80000002027811 */ /* 0x000fc800078eb8ff */
[----:B------:R-:W-:-:S07]  /*4cc0*/  LOP3.LUT R0, R2, R0, R7, 0xfe, !PT ;  /* 0x0000000002007212 */ /* 0x000fce00078efe07 */
.L_x_19103:
[----:B------:R-:W-:Y:S05]  /*4cd0*/  BSYNC.RECONVERGENT B0 ;  /* 0x0000000000007941 */ /* 0x000fea0003800200 */
.L_x_19102:
[----:B------:R-:W0:Y:S01]  /*4ce0*/  F2I.FTZ.TRUNC.NTZ R0, R0 ;  /* 0x0000000000007305 */ /* 0x000e22000021f100 */
[----:B------:R-:W-:Y:S05]  /*4cf0*/  BRA `(.L_x_19087) ;  /* 0x0000000400087947 */ /* 0x000fea0003800000 */
.L_x_19100:
        /* <DEDUP_REMOVED lines=21> */
.L_x_19109:
[----:B------:R-:W-:Y:S05]  /*4e50*/  BSYNC.RECONVERGENT B1 ;  /* 0x0000000000017941 */ /* 0x000fea0003800200 */
.L_x_19108:
[----:B------:R-:W-:Y:S01]  /*4e60*/  IMAD.SHL.U32 R0, R0, 0x200000, RZ ;  /* 0x0020000000007824 */ /* 0x000fe200078e00ff */
[----:B------:R-:W-:-:S04]  /*4e70*/  LEA R2, R2, 0x37800000, 0x17 ;  /* 0x3780000002027811 */ /* 0x000fc800078eb8ff */
[----:B------:R-:W-:-:S07]  /*4e80*/  LOP3.LUT R0, R2, R0, R7, 0xfe, !PT ;  /* 0x0000000002007212 */ /* 0x000fce00078efe07 */
.L_x_19107:
[----:B------:R-:W-:Y:S05]  /*4e90*/  BSYNC.RECONVERGENT B0 ;  /* 0x0000000000007941 */ /* 0x000fea0003800200 */
.L_x_19106:
[----:B------:R-:W0:Y:S01]  /*4ea0*/  F2I.FTZ.TRUNC.NTZ R0, R0 ;  /* 0x0000000000007305 */ /* 0x000e22000021f100 */
[----:B------:R-:W-:Y:S05]  /*4eb0*/  BRA `(.L_x_19087) ;  /* 0x0000000000987947 */ /* 0x000fea0003800000 */
.L_x_19099:
        /* <DEDUP_REMOVED lines=14> */
.L_x_19113:
[----:B------:R-:W-:Y:S05]  /*4fa0*/  BSYNC.RECONVERGENT B0 ;  /* 0x0000000000007941 */ /* 0x000fea0003800200 */
.L_x_19112:
[----:B------:R-:W0:Y:S01]  /*4fb0*/  F2I.FTZ.TRUNC.NTZ R0, R0 ;  /* 0x0000000000007305 */ /* 0x000e22000021f100 */
[----:B------:R-:W-:Y:S05]  /*4fc0*/  BRA `(.L_x_19087) ;  /* 0x0000000000547947 */ /* 0x000fea0003800000 */
.L_x_19086:
        /* <DEDUP_REMOVED lines=16> */
.L_x_19114:
[----:B------:R-:W-:Y:S01]  /*50d0*/  MOV R0, RZ ;  /* 0x000000ff00007202 */ /* 0x000fe20000000f00 */
[----:B------:R-:W-:Y:S06]  /*50e0*/  BRA `(.L_x_19087) ;  /* 0x00000000000c7947 */ /* 0x000fec0003800000 */
.L_x_19111:
[----:B------:R0:W5:Y:S01]  /*50f0*/  LDG.E R0, desc[UR36][R2.64] ;  /* 0x0000002402007981 */ /* 0x000162000c1e1900 */
[----:B------:R-:W-:Y:S05]  /*5100*/  BRA `(.L_x_19087) ;  /* 0x0000000000047947 */ /* 0x000fea0003800000 */
.L_x_19110:
[----:B------:R0:W5:Y:S02]  /*5110*/  LDG.E R0, desc[UR36][R2.64] ;  /* 0x0000002402007981 */ /* 0x000164000c1e1900 */
.L_x_19087:
[----:B------:R-:W0:Y:S01]  /*5120*/  LDCU.64 UR6, c[0x0][0x580] ;  /* 0x0000b000ff0677ac */ /* 0x000e220008000a00 */
[----:B------:R-:W0:Y:S01]  /*5130*/  LDCU.64 UR8, c[0x0][0x590] ;  /* 0x0000b200ff0877ac */ /* 0x000e220008000a00 */
[----:B------:R-:W-:-:S04]  /*5140*/  UPRMT UR4, UR41, 0x9910, URZ ;  /* 0x0000991029047896 */ /* 0x000fc800080000ff */
[----:B------:R-:W-:Y:S01]  /*5150*/  UISETP.GT.AND UP0, UPT, UR4, 0x9, UPT ;  /* 0x000000090400788c */ /* 0x000fe2000bf04270 */
[----:B01234-:R-:W-:Y:S02]  /*5160*/  IADD3 R2, P0, PT, R16, UR6, RZ ;  /* 0x0000000610027c10 */ /* 0x01ffe4000ff1e0ff */
[----:B-----5:R-:W-:-:S03]  /*5170*/  VIMNMX R0, PT, PT, R0, UR8, !PT ;  /* 0x0000000800007c48 */ /* 0x020fc6000ffe0100 */
        /* <DEDUP_REMOVED lines=13> */
.L_x_19118:
[----:B------:R0:W-:Y:S01]  /*5250*/  STG.E.U8 desc[UR36][R2.64], R4 ;  /* 0x0000000402007986 */ /* 0x0001e2000c101124 */
[----:B------:R-:W-:Y:S05]  /*5260*/  BRA `(.L_x_19120) ;  /* 0x0000000c00387947 */ /* 0x000fea0003800000 */
.L_x_19117:
        /* <DEDUP_REMOVED lines=9> */
.L_x_19122:
[----:B------:R0:W-:Y:S01]  /*5300*/  STG.E desc[UR36][R2.64], R4 ;  /* 0x0000000402007986 */ /* 0x0001e2000c101924 */
[----:B------:R-:W-:Y:S05]  /*5310*/  BRA `(.L_x_19120) ;  /* 0x0000000c000c7947 */ /* 0x000fea0003800000 */
.L_x_19121:
[----:B------:R0:W-:Y:S01]  /*5320*/  STG.E.U16 desc[UR36][R2.64], R4 ;  /* 0x0000000402007986 */ /* 0x0001e2000c101524 */
[----:B------:R-:W-:Y:S05]  /*5330*/  BRA `(.L_x_19120) ;  /* 0x0000000c00047947 */ /* 0x000fea0003800000 */
.L_x_19116:
        /* <DEDUP_REMOVED lines=9> */
.L_x_19124:
[----:B------:R-:W-:-:S04]  /*53d0*/  I2FP.F32.S32 R0, R4 ;  /* 0x0000000400007245 */ /* 0x000fc80000201400 */
[----:B------:R-:W-:-:S05]  /*53e0*/  F2FP.F16.F32.PACK_AB R0, RZ, R0 ;  /* 0x00000000ff00723e */ /* 0x000fca00000000ff */
[----:B------:R0:W-:Y:S01]  /*53f0*/  STG.E.U16 desc[UR36][R2.64], R0 ;  /* 0x0000000002007986 */ /* 0x0001e2000c101524 */
[----:B------:R-:W-:Y:S05]  /*5400*/  BRA `(.L_x_19120) ;  /* 0x0000000800d07947 */ /* 0x000fea0003800000 */
.L_x_19123:
        /* <DEDUP_REMOVED lines=10> */
.L_x_19126:
[----:B------:R-:W-:-:S04]  /*54b0*/  I2FP.F32.S32 R4, R4 ;  /* 0x0000000400047245 */ /* 0x000fc80000201400 */
[----:B------:R-:W-:-:S04]  /*54c0*/  F2FP.F16.F32.PACK_AB R5, RZ, R4 ;  /* 0x00000004ff05723e */ /* 0x000fc800000000ff */
[----:B------:R-:W-:-:S05]  /*54d0*/  PRMT R5, R5, 0x5410, RZ ;  /* 0x0000541005057816 */ /* 0x000fca00000000ff */
[----:B------:R0:W-:Y:S01]  /*54e0*/  STG.E desc[UR36][R2.64], R5 ;  /* 0x0000000502007986 */ /* 0x0001e2000c101924 */
[----:B------:R-:W-:Y:S05]  /*54f0*/  BRA `(.L_x_19120) ;  /* 0x0000000800947947 */ /* 0x000fea0003800000 */
.L_x_19125:
[----:B------:R-:W0:Y:S02]  /*5500*/  I2F.F64 R4, R4 ;  /* 0x0000000400047312 */ /* 0x000e240000201c00 */
[----:B0-----:R0:W-:Y:S01]  /*5510*/  STG.E.64 desc[UR36][R2.64], R4 ;  /* 0x0000000402007986 */ /* 0x0011e2000c101b24 */
[----:B------:R-:W-:Y:S05]  /*5520*/  BRA `(.L_x_19120) ;  /* 0x0000000800887947 */ /* 0x000fea0003800000 */
.L_x_19115:
        /* <DEDUP_REMOVED lines=12> */
.L_x_19130:
        /* <DEDUP_REMOVED lines=18> */
.L_x_19133:
[----:B------:R-:W-:-:S04]  /*5710*/  SHF.R.U32.HI R5, RZ, 0x18, R5 ;  /* 0x00000018ff057819 */ /* 0x000fc80000011605 */
[----:B------:R-:W-:-:S07]  /*5720*/  LOP3.LUT R0, R0, 0x80, R5, 0xf8, !PT ;  /* 0x0000008000007812 */ /* 0x000fce00078ef805 */
.L_x_19132:
[----:B------:R-:W-:Y:S05]  /*5730*/  BSYNC.RECONVERGENT B0 ;  /* 0x0000000000007941 */ /* 0x000fea0003800200 */
.L_x_19131:
[----:B------:R0:W-:Y:S01]  /*5740*/  STG.E.U8 desc[UR36][R2.64], R0 ;  /* 0x0000000002007986 */ /* 0x0001e2000c101124 */
[----:B------:R-:W-:Y:S05]  /*5750*/  BRA `(.L_x_19120) ;  /* 0x0000000400fc7947 */ /* 0x000fea0003800000 */
.L_x_19129:
        /* <DEDUP_REMOVED lines=18> */
.L_x_19136:
[----:B------:R-:W-:-:S04]  /*5880*/  SHF.R.U32.HI R5, RZ, 0x18, R5 ;  /* 0x00000018ff057819 */ /* 0x000fc80000011605 */
[----:B------:R-:W-:-:S07]  /*5890*/  LOP3.LUT R0, R0, 0x80, R5, 0xf8, !PT ;  /* 0x0000008000007812 */ /* 0x000fce00078ef805 */
.L_x_19135:
[----:B------:R-:W-:Y:S05]  /*58a0*/  BSYNC.RECONVERGENT B0 ;  /* 0x0000000000007941 */ /* 0x000fea0003800200 */
.L_x_19134:
[----:B------:R0:W-:Y:S01]  /*58b0*/  STG.E.U8 desc[UR36][R2.64], R0 ;  /* 0x0000000002007986 */ /* 0x0001e2000c101124 */
[----:B------:R-:W-:Y:S05]  /*58c0*/  BRA `(.L_x_19120) ;  /* 0x0000000400a07947 */ /* 0x000fea0003800000 */
.L_x_19128:
        /* <DEDUP_REMOVED lines=22> */
.L_x_19138:
[----:B------:R-:W-:-:S05]  /*5a30*/  SHF.R.S32.HI R5, RZ, 0x1f, R4 ;  /* 0x0000001fff057819 */ /* 0x000fca0000011404 */
[----:B------:R0:W-:Y:S01]  /*5a40*/  STG.E.64 desc[UR36][R2.64], R4 ;  /* 0x0000000402007986 */ /* 0x0001e2000c101b24 */
[----:B------:R-:W-:Y:S05]  /*5a50*/  BRA `(.L_x_19120) ;  /* 0x00000004003c7947 */ /* 0x000fea0003800000 */
.L_x_19137:
[----:B------:R0:W-:Y:S01]  /*5a60*/  STG.E desc[UR36][R2.64], R4 ;  /* 0x0000000402007986 */ /* 0x0001e2000c101924 */
[----:B------:R-:W-:Y:S05]  /*5a70*/  BRA `(.L_x_19120) ;  /* 0x0000000400347947 */ /* 0x000fea0003800000 */
.L_x_19127:
        /* <DEDUP_REMOVED lines=10> */
.L_x_19140:
[----:B------:R-:W0:Y:S01]  /*5b20*/  I2F.F64 R4, R4 ;  /* 0x0000000400047312 */ /* 0x000e220000201c00 */
[----:B------:R-:W-:-:S05]  /*5b30*/  CS2R R6, SRZ ;  /* 0x0000000000067805 */ /* 0x000fca000001ff00 */
[----:B0-----:R4:W-:Y:S01]  /*5b40*/  STG.E.128 desc[UR36][R2.64], R4 ;  /* 0x0000000402007986 */ /* 0x0019e2000c101d24 */
[----:B------:R-:W-:Y:S05]  /*5b50*/  BRA `(.L_x_19120) ;  /* 0x0000000000fc7947 */ /* 0x000fea0003800000 */
.L_x_19139:
[----:B------:R-:W-:-:S09]  /*5b60*/  UISETP.NE.AND UP0, UPT, UR4, 0xf, UPT ;  /* 0x0000000f0400788c */ /* 0x000fd2000bf05270 */
[----:B------:R-:W-:Y:S05]  /*5b70*/  BRA.U !UP0, `(.L_x_19141) ;  /* 0x0000000108e87547 */ /* 0x000fea000b800000 */
[----:B------:R-:W-:-:S09]  /*5b80*/  UISETP.NE.AND UP0, UPT, UR4, 0x17, UPT ;  /* 0x000000170400788c */ /* 0x000fd2000bf05270 */
[----:B------:R-:W-:Y:S05]  /*5b90*/  BRA.U !UP0, `(.L_x_19142) ;  /* 0x0000000108907547 */ /* 0x000fea000b800000 */
[----:B------:R-:W-:-:S09]  /*5ba0*/  UISETP.NE.AND UP0, UPT, UR4, 0x18, UPT ;  /* 0x000000180400788c */ /* 0x000fd2000bf05270 */
[----:B------:R-:W-:Y:S05]  /*5bb0*/  BRA.U !UP0, `(.L_x_19143) ;  /* 0x0000000108447547 */ /* 0x000fea000b800000 */
.L_x_19119:
        /* <DEDUP_REMOVED lines=16> */
.L_x_19144:
[----:B------:R-:W-:Y:S05]  /*5cc0*/  BRA `(.L_x_19120) ;  /* 0x0000000000a07947 */ /* 0x000fea0003800000 */
.L_x_19143:
        /* <DEDUP_REMOVED lines=13> */
.L_x_19146:
[----:B------:R-:W-:Y:S05]  /*5da0*/  BSYNC.RECONVERGENT B0 ;  /* 0x0000000000007941 */ /* 0x000fea0003800200 */
.L_x_19145:
[----:B------:R-:W-:-:S05]  /*5db0*/  LOP3.LUT R5, R0, 0x80, R5, 0xf8, !PT ;  /* 0x0000008000057812 */ /* 0x000fca00078ef805 */
[----:B------:R2:W-:Y:S01]  /*5dc0*/  STG.E.U8 desc[UR36][R2.64], R5 ;  /* 0x0000000502007986 */ /* 0x0005e2000c101124 */
[----:B------:R-:W-:Y:S05]  /*5dd0*/  BRA `(.L_x_19120) ;  /* 0x00000000005c7947 */ /* 0x000fea0003800000 */
.L_x_19142:
        /* <DEDUP_REMOVED lines=12> */
.L_x_19148:
[----:B------:R-:W-:Y:S02]  /*5ea0*/  ISETP.GT.U32.AND P0, PT, R4, 0x7f800000, PT ;  /* 0x7f8000000400780c */ /* 0x000fe40003f04070 */
[----:B------:R-:W-:-:S04]  /*5eb0*/  MOV R0, 0x7f ;  /* 0x0000007f00007802 */ /* 0x000fc80000000f00 */
[----:B------:R-:W-:-:S07]  /*5ec0*/  SEL R0, R0, 0x7c, P0 ;  /* 0x0000007c00007807 */ /* 0x000fce0000000000 */
.L_x_19149:
[----:B------:R-:W-:Y:S05]  /*5ed0*/  BSYNC.RECONVERGENT B0 ;  /* 0x0000000000007941 */ /* 0x000fea0003800200 */
.L_x_19147:
[----:B------:R-:W-:-:S04]  /*5ee0*/  SHF.R.U32.HI R5, RZ, 0x18, R5 ;  /* 0x00000018ff057819 */ /* 0x000fc80000011605 */
[----:B------:R-:W-:-:S05]  /*5ef0*/  LOP3.LUT R5, R0, 0x80, R5, 0xf8, !PT ;  /* 0x0000008000057812 */ /* 0x000fca00078ef805 */
[----:B------:R1:W-:Y:S01]  /*5f00*/  STG.E.U8 desc[UR36][R2.64], R5 ;  /* 0x0000000502007986 */ /* 0x0003e2000c101124 */
[----:B------:R-:W-:Y:S05]  /*5f10*/  BRA `(.L_x_19120) ;  /* 0x00000000000c7947 */ /* 0x000fea0003800000 */
.L_x_19141:
[----:B------:R-:W-:-:S04]  /*5f20*/  I2FP.F32.S32 R0, R4 ;  /* 0x0000000400007245 */ /* 0x000fc80000201400 */
[----:B------:R-:W-:-:S05]  /*5f30*/  F2FP.BF16.F32.PACK_AB R0, RZ, R0 ;  /* 0x00000000ff00723e */ /* 0x000fca00000010ff */
[----:B------:R0:W-:Y:S02]  /*5f40*/  STG.E.U16 desc[UR36][R2.64], R0 ;  /* 0x0000000002007986 */ /* 0x0001e4000c101524 */
.L_x_19120:
[----:B------:R-:W-:-:S07]  /*5f50*/  VIADD R17, R17, 0x80 ;  /* 0x0000008011117836 */ /* 0x000fce0000000000 */
.L_x_19080:
[----:B------:R-:W-:Y:S05]  /*5f60*/  BSYNC.RECONVERGENT B6 ;  /* 0x0000000000067941 */ /* 0x000fea0003800200 */
.L_x_19079:
        /* <DEDUP_REMOVED lines=307> */
.L_x_19152:
        /* <DEDUP_REMOVED lines=16> */
.L_x_19156:
[----:B------:R0:W5:Y:S01]  /*73a0*/  LDG.E.U8 R0, desc[UR36][R2.64] ;  /* 0x0000002402007981 */ /* 0x000162000c1e1100 */
[----:B------:R-:W-:Y:S05]  /*73b0*/  BRA `(.L_x_19158) ;  /* 0x0000000c002c7947 */ /* 0x000fea0003800000 */
.L_x_19155:
        /* <DEDUP_REMOVED lines=8> */
.L_x_19160:
[----:B------:R0:W5:Y:S01]  /*7440*/  LDG.E R0, desc[UR36][R2.64] ;  /* 0x0000002402007981 */ /* 0x000162000c1e1900 */
[----:B------:R-:W-:Y:S05]  /*7450*/  BRA `(.L_x_19158) ;  /* 0x0000000c00047947 */ /* 0x000fea0003800000 */
.L_x_19159:
[----:B------:R0:W5:Y:S01]  /*7460*/  LDG.E.S16 R0, desc[UR36][R2.64] ;  /* 0x0000002402007981 */ /* 0x000162000c1e1700 */
[----:B------:R-:W-:Y:S05]  /*7470*/  BRA `(.L_x_19158) ;  /* 0x0000000800fc7947 */ /* 0x000fea0003800000 */
.L_x_19154:
        /* <DEDUP_REMOVED lines=9> */
.L_x_19162:
[----:B------:R-:W2:Y:S02]  /*7510*/  LDG.E.U16 R2, desc[UR36][R2.64] ;  /* 0x0000002402027981 */ /* 0x000ea4000c1e1500 */
[----:B--2---:R-:W-:-:S06]  /*7520*/  HADD2.F32 R0, -RZ, R2.H0_H0 ;  /* 0x20000002ff007230 */ /* 0x004fcc0000004100 */
[----:B------:R-:W0:Y:S01]  /*7530*/  F2I.FTZ.TRUNC.NTZ R0, R0 ;  /* 0x0000000000007305 */ /* 0x000e22000021f100 */
[----:B------:R-:W-:Y:S05]  /*7540*/  BRA `(.L_x_19158) ;  /* 0x0000000800c87947 */ /* 0x000fea0003800000 */
.L_x_19161:
        /* <DEDUP_REMOVED lines=9> */
.L_x_19164:
[----:B------:R-:W2:Y:S02]  /*75e0*/  LDG.E.U16 R2, desc[UR36][R2.64] ;  /* 0x0000002402027981 */ /* 0x000ea4000c1e1500 */
[----:B--2---:R-:W-:-:S06]  /*75f0*/  HADD2.F32 R0, -RZ, R2.H0_H0 ;  /* 0x20000002ff007230 */ /* 0x004fcc0000004100 */
[----:B------:R-:W0:Y:S01]  /*7600*/  F2I.FTZ.TRUNC.NTZ R0, R0 ;  /* 0x0000000000007305 */ /* 0x000e22000021f100 */
[----:B------:R-:W-:Y:S05]  /*7610*/  BRA `(.L_x_19158) ;  /* 0x0000000800947947 */ /* 0x000fea0003800000 */
.L_x_19163:
[----:B------:R-:W2:Y:S02]  /*7620*/  LDG.E.64 R2, desc[UR36][R2.64] ;  /* 0x0000002402027981 */ /* 0x000ea4000c1e1b00 */
[----:B--2---:R0:W1:Y:S01]  /*7630*/  F2I.F64.TRUNC R0, R2 ;  /* 0x0000000200007311 */ /* 0x004062000030d100 */
[----:B------:R-:W-:Y:S05]  /*7640*/  BRA `(.L_x_19158) ;  /* 0x0000000800887947 */ /* 0x000fea0003800000 */
.L_x_19153:
        /* <DEDUP_REMOVED lines=12> */
.L_x_19167:
[----:B------:R-:W2:Y:S02]  /*7710*/  LDG.E.64 R2, desc[UR36][R2.64] ;  /* 0x0000002402027981 */ /* 0x000ea4000c1e1b00 */
[----:B--2---:R0:W1:Y:S01]  /*7720*/  F2I.F64.TRUNC R0, R2 ;  /* 0x0000000200007311 */ /* 0x004062000030d100 */
[----:B------:R-:W-:Y:S05]  /*7730*/  BRA `(.L_x_19158) ;  /* 0x00000008004c7947 */ /* 0x000fea0003800000 */
.L_x_19166:
        /* <DEDUP_REMOVED lines=26> */
.L_x_19169:
        /* <DEDUP_REMOVED lines=13> */
.L_x_19168:
[----:B------:R-:W2:Y:S02]  /*79b0*/  LDG.E.U16 R0, desc[UR36][R2.64] ;  /* 0x0000002402007981 */ /* 0x000ea4000c1e1500 */
[----:B--2---:R-:W-:-:S06]  /*79c0*/  IMAD.U32 R0, R0, 0x10000, RZ ;  /* 0x0001000000007824 */ /* 0x004fcc00078e00ff */
[----:B------:R-:W4:Y:S01]  /*79d0*/  F2I.FTZ.TRUNC.NTZ R0, R0 ;  /* 0x0000000000007305 */ /* 0x000f22000021f100 */
[----:B------:R-:W-:Y:S05]  /*79e0*/  BRA `(.L_x_19158) ;  /* 0x0000000400a07947 */ /* 0x000fea0003800000 */
.L_x_19165:
        /* <DEDUP_REMOVED lines=10> */
.L_x_19172:
        /* <DEDUP_REMOVED lines=21> */
.L_x_19176:
[----:B------:R-:W-:Y:S05]  /*7be0*/  BSYNC.RECONVERGENT B1 ;  /* 0x0000000000017941 */ /* 0x000fea0003800200 */
.L_x_19175:
[----:B------:R-:W-:Y:S02]  /*7bf0*/  SHF.L.U32 R0, R0, 0x14, RZ ;  /* 0x0000001400007819 */ /* 0x000fe400000006ff */
[----:B------:R-:W-:-:S04]  /*7c00*/  LEA R2, R2, 0x3b800000, 0x17 ;  /* 0x3b80000002027811 */ /* 0x000fc800078eb8ff */
[----:B------:R-:W-:-:S07]  /*7c10*/  LOP3.LUT R0, R2, R0, R7, 0xfe, !PT ;  /* 0x0000000002007212 */ /* 0x000fce00078efe07 */
.L_x_19174:
[----:B------:R-:W-:Y:S05]  /*7c20*/  BSYNC.RECONVERGENT B0 ;  /* 0x0000000000007941 */ /* 0x000fea0003800200 */
.L_x_19173:
[----:B------:R-:W0:Y:S01]  /*7c30*/  F2I.FTZ.TRUNC.NTZ R0, R0 ;  /* 0x0000000000007305 */ /* 0x000e22000021f100 */
[----:B------:R-:W-:Y:S05]  /*7c40*/  BRA `(.L_x_19158) ;  /* 0x0000000400087947 */ /* 0x000fea0003800000 */
.L_x_19171:
        /* <DEDUP_REMOVED lines=21> */
.L_x_19180:
[----:B------:R-:W-:Y:S05]  /*7da0*/  BSYNC.RECONVERGENT B1 ;  /* 0x0000000000017941 */ /* 0x000fea0003800200 */
.L_x_19179:
[----:B------:R-:W-:Y:S01]  /*7db0*/  IMAD.SHL.U32 R0, R0, 0x200000, RZ ;  /* 0x0020000000007824 */ /* 0x000fe200078e00ff */
[----:B------:R-:W-:-:S04]  /*7dc0*/  LEA R2, R2, 0x37800000, 0x17 ;  /* 0x3780000002027811 */ /* 0x000fc800078eb8ff */
[----:B------:R-:W-:-:S07]  /*7dd0*/  LOP3.LUT R0, R2, R0, R7, 0xfe, !PT ;  /* 0x0000000002007212 */ /* 0x000fce00078efe07 */
.L_x_19178:
[----:B------:R-:W-:Y:S05]  /*7de0*/  BSYNC.RECONVERGENT B0 ;  /* 0x0000000000007941 */ /* 0x000fea0003800200 */
.L_x_19177:
[----:B------:R-:W0:Y:S01]  /*7df0*/  F2I.FTZ.TRUNC.NTZ R0, R0 ;  /* 0x0000000000007305 */ /* 0x000e22000021f100 */
[----:B------:R-:W-:Y:S05]  /*7e00*/  BRA `(.L_x_19158) ;  /* 0x0000000000987947 */ /* 0x000fea0003800000 */
.L_x_19170:
        /* <DEDUP_REMOVED lines=14> */
.L_x_19184:
[----:B------:R-:W-:Y:S05]  /*7ef0*/  BSYNC.RECONVERGENT B0 ;  /* 0x0000000000007941 */ /* 0x000fea0003800200 */
.L_x_19183:
[----:B------:R-:W0:Y:S01]  /*7f00*/  F2I.FTZ.TRUNC.NTZ R0, R0 ;  /* 0x0000000000007305 */ /* 0x000e22000021f100 */
[----:B------:R-:W-:Y:S05]  /*7f10*/  BRA `(.L_x_19158) ;  /* 0x0000000000547947 */ /* 0x000fea0003800000 */
.L_x_19157:
        /* <DEDUP_REMOVED lines=16> */
.L_x_19185:
[----:B------:R-:W-:Y:S01]  /*8020*/  MOV R0, RZ ;  /* 0x000000ff00007202 */ /* 0x000fe20000000f00 */
[----:B------:R-:W-:Y:S06]  /*8030*/  BRA `(.L_x_19158) ;  /* 0x00000000000c7947 */ /* 0x000fec0003800000 */
.L_x_19182:
[----:B------:R0:W5:Y:S01]  /*8040*/  LDG.E R0, desc[UR36][R2.64] ;  /* 0x0000002402007981 */ /* 0x000162000c1e1900 */
[----:B------:R-:W-:Y:S05]  /*8050*/  BRA `(.L_x_19158) ;  /* 0x0000000000047947 */ /* 0x000fea0003800000 */
.L_x_19181:
[----:B------:R0:W5:Y:S02]  /*8060*/  LDG.E R0, desc[UR36][R2.64] ;  /* 0x0000002402007981 */ /* 0x000164000c1e1900 */
.L_x_19158:
[----:B------:R-:W0:Y:S01]  /*8070*/  LDCU.64 UR6, c[0x0][0x580] ;  /* 0x0000b000ff0677ac */ /* 0x000e220008000a00 */
[----:B------:R-:W1:Y:S01]  /*8080*/  LDCU.64 UR8, c[0x0][0x590] ;  /* 0x0000b200ff0877ac */ /* 0x000e620008000a00 */
[----:B------:R-:W-:-:S04]  /*8090*/  UPRMT UR4, UR41, 0x9910, URZ ;  /* 0x0000991029047896 */ /* 0x000fc800080000ff */
[----:B------:R-:W-:Y:S01]  /*80a0*/  UISETP.GT.AND UP0, UPT, UR4, 0x9, UPT ;  /* 0x000000090400788c */ /* 0x000fe2000bf04270 */
[----:B0-----:R-:W-:Y:S02]  /*80b0*/  IADD3 R2, P0, PT, R16, UR6, RZ ;  /* 0x0000000610027c10 */ /* 0x001fe4000ff1e0ff */
[----:B-12345:R-:W-:-:S03]  /*80c0*/  VIMNMX R0, PT, PT, R0, UR8, !PT ;  /* 0x0000000800007c48 */ /* 0x03efc6000ffe0100 */
        /* <DEDUP_REMOVED lines=13> */
.L_x_19189:
[----:B------:R4:W-:Y:S01]  /*81a0*/  STG.E.U8 desc[UR36][R2.64], R4 ;  /* 0x0000000402007986 */ /* 0x0009e2000c101124 */
[----:B------:R-:W-:Y:S05]  /*81b0*/  BRA `(.L_x_19191) ;  /* 0x0000000c00387947 */ /* 0x000fea0003800000 */
.L_x_19188:
        /* <DEDUP_REMOVED lines=9> */
.L_x_19193:
[----:B------:R2:W-:Y:S01]  /*8250*/  STG.E desc[UR36][R2.64], R4 ;  /* 0x0000000402007986 */ /* 0x0005e2000c101924 */
[----:B------:R-:W-:Y:S05]  /*8260*/  BRA `(.L_x_19191) ;  /* 0x0000000c000c7947 */ /* 0x000fea0003800000 */
.L_x_19192:
[----:B------:R0:W-:Y:S01]  /*8270*/  STG.E.U16 desc[UR36][R2.64], R4 ;  /* 0x0000000402007986 */ /* 0x0001e2000c101524 */
[----:B------:R-:W-:Y:S05]  /*8280*/  BRA `(.L_x_19191) ;  /* 0x0000000c00047947 */ /* 0x000fea0003800000 */
.L_x_19187:
        /* <DEDUP_REMOVED lines=9> */
.L_x_19195:
[----:B------:R-:W-:-:S04]  /*8320*/  I2FP.F32.S32 R0, R4 ;  /* 0x0000000400007245 */ /* 0x000fc80000201400 */
[----:B------:R-:W-:-:S05]  /*8330*/  F2FP.F16.F32.PACK_AB R0, RZ, R0 ;  /* 0x00000000ff00723e */ /* 0x000fca00000000ff */
[----:B------:R0:W-:Y:S01]  /*8340*/  STG.E.U16 desc[UR36][R2.64], R0 ;  /* 0x0000000002007986 */ /* 0x0001e2000c101524 */
[----:B------:R-:W-:Y:S05]  /*8350*/  BRA `(.L_x_19191) ;  /* 0x0000000800d07947 */ /* 0x000fea0003800000 */
.L_x_19194:
        /* <DEDUP_REMOVED lines=10> */
.L_x_19197:
[----:B------:R-:W-:-:S04]  /*8400*/  I2FP.F32.S32 R4, R4 ;  /* 0x0000000400047245 */ /* 0x000fc80000201400 */
[----:B------:R-:W-:-:S04]  /*8410*/  F2FP.F16.F32.PACK_AB R5, RZ, R4 ;  /* 0x00000004ff05723e */ /* 0x000fc800000000ff */
[----:B------:R-:W-:-:S05]  /*8420*/  PRMT R5, R5, 0x5410, RZ ;  /* 0x0000541005057816 */ /* 0x000fca00000000ff */
[----:B------:R0:W-:Y:S01]  /*8430*/  STG.E desc[UR36][R2.64], R5 ;  /* 0x0000000502007986 */ /* 0x0001e2000c101924 */
[----:B------:R-:W-:Y:S05]  /*8440*/  BRA `(.L_x_19191) ;  /* 0x0000000800947947 */ /* 0x000fea0003800000 */
.L_x_19196:
[----:B------:R-:W0:Y:S02]  /*8450*/  I2F.F64 R4, R4 ;  /* 0x0000000400047312 */ /* 0x000e240000201c00 */
[----:B0-----:R0:W-:Y:S01]  /*8460*/  STG.E.64 desc[UR36][R2.64], R4 ;  /* 0x0000000402007986 */ /* 0x0011e2000c101b24 */
[----:B------:R-:W-:Y:S05]  /*8470*/  BRA `(.L_x_19191) ;  /* 0x0000000800887947 */ /* 0x000fea0003800000 */
.L_x_19186:
        /* <DEDUP_REMOVED lines=12> */
.L_x_19201:
        /* <DEDUP_REMOVED lines=18> */
.L_x_19204:
[----:B------:R-:W-:-:S04]  /*8660*/  SHF.R.U32.HI R5, RZ, 0x18, R5 ;  /* 0x00000018ff057819 */ /* 0x000fc80000011605 */
[----:B------:R-:W-:-:S07]  /*8670*/  LOP3.LUT R0, R0, 0x80, R5, 0xf8, !PT ;  /* 0x0000008000007812 */ /* 0x000fce00078ef805 */
.L_x_19203:
[----:B------:R-:W-:Y:S05]  /*8680*/  BSYNC.RECONVERGENT B0 ;  /* 0x0000000000007941 */ /* 0x000fea0003800200 */
.L_x_19202:
[----:B------:R0:W-:Y:S01]  /*8690*/  STG.E.U8 desc[UR36][R2.64], R0 ;  /* 0x0000000002007986 */ /* 0x0001e2000c101124 */
[----:B------:R-:W-:Y:S05]  /*86a0*/  BRA `(.L_x_19191) ;  /* 0x0000000400fc7947 */ /* 0x000fea0003800000 */
.L_x_19200:
        /* <DEDUP_REMOVED lines=18> */
.L_x_19207:
[----:B------:R-:W-:-:S04]  /*87d0*/  SHF.R.U32.HI R5, RZ, 0x18, R5 ;  /* 0x00000018ff057819 */ /* 0x000fc80000011605 */
[----:B------:R-:W-:-:S07]  /*87e0*/  LOP3.LUT R0, R0, 0x80, R5, 0xf8, !PT ;  /* 0x0000008000007812 */ /* 0x000fce00078ef805 */
.L_x_19206:
[----:B------:R-:W-:Y:S05]  /*87f0*/  BSYNC.RECONVERGENT B0 ;  /* 0x0000000000007941 */ /* 0x000fea0003800200 */
.L_x_19205:
[----:B------:R0:W-:Y:S01]  /*8800*/  STG.E.U8 desc[UR36][R2.64], R0 ;  /* 0x0000000002007986 */ /* 0x0001e2000c101124 */
[----:B------:R-:W-:Y:S05]  /*8810*/  BRA `(.L_x_19191) ;  /* 0x0000000400a07947 */ /* 0x000fea0003800000 */
.L_x_19199:
        /* <DEDUP_REMOVED lines=22> */
.L_x_19209:
[----:B------:R-:W-:-:S05]  /*8980*/  SHF.R.S32.HI R5, RZ, 0x1f, R4 ;  /* 0x0000001fff057819 */ /* 0x000fca0000011404 */
[----:B------:R0:W-:Y:S01]  /*8990*/  STG.E.64 desc[UR36][R2.64], R4 ;  /* 0x0000000402007986 */ /* 0x0001e2000c101b24 */
[----:B------:R-:W-:Y:S05]  /*89a0*/  BRA `(.L_x_19191) ;  /* 0x00000004003c7947 */ /* 0x000fea0003800000 */
.L_x_19208:
[----:B------:R0:W-:Y:S01]  /*89b0*/  STG.E desc[UR36][R2.64], R4 ;  /* 0x0000000402007986 */ /* 0x0001e2000c101924 */
[----:B------:R-:W-:Y:S05]  /*89c0*/  BRA `(.L_x_19191) ;  /* 0x0000000400347947 */ /* 0x000fea0003800000 */
.L_x_19198:
        /* <DEDUP_REMOVED lines=10> */
.L_x_19211:
[----:B------:R-:W0:Y:S01]  /*8a70*/  I2F.F64 R4, R4 ;  /* 0x0000000400047312 */ /* 0x000e220000201c00 */
[----:B------:R-:W-:-:S05]  /*8a80*/  CS2R R6, SRZ ;  /* 0x0000000000067805 */ /* 0x000fca000001ff00 */
[----:B0-----:R0:W-:Y:S01]  /*8a90*/  STG.E.128 desc[UR36][R2.64], R4 ;  /* 0x0000000402007986 */ /* 0x0011e2000c101d24 */
[----:B------:R-:W-:Y:S05]  /*8aa0*/  BRA `(.L_x_19191) ;  /* 0x0000000000fc7947 */ /* 0x000fea0003800000 */
.L_x_19210:
[----:B------:R-:W-:-:S09]  /*8ab0*/  UISETP.NE.AND UP0, UPT, UR4, 0xf, UPT ;  /* 0x0000000f0400788c */ /* 0x000fd2000bf05270 */
[----:B------:R-:W-:Y:S05]  /*8ac0*/  BRA.U !UP0, `(.L_x_19212) ;  /* 0x0000000108e87547 */ /* 0x000fea000b800000 */
[----:B------:R-:W-:-:S09]  /*8ad0*/  UISETP.NE.AND UP0, UPT, UR4, 0x17, UPT ;  /* 0x000000170400788c */ /* 0x000fd2000bf05270 */
[----:B------:R-:W-:Y:S05]  /*8ae0*/  BRA.U !UP0, `(.L_x_19213) ;  /* 0x0000000108907547 */ /* 0x000fea000b800000 */
[----:B------:R-:W-:-:S09]  /*8af0*/  UISETP.NE.AND UP0, UPT, UR4, 0x18, UPT ;  /* 0x000000180400788c */ /* 0x000fd2000bf05270 */
[----:B------:R-:W-:Y:S05]  /*8b00*/  BRA.U !UP0, `(.L_x_19214) ;  /* 0x0000000108447547 */ /* 0x000fea000b800000 */
.L_x_19190:
        /* <DEDUP_REMOVED lines=16> */
.L_x_19215:
[----:B------:R-:W-:Y:S05]  /*8c10*/  BRA `(.L_x_19191) ;  /* 0x0000000000a07947 */ /* 0x000fea0003800000 */
.L_x_19214:
        /* <DEDUP_REMOVED lines=13> */
.L_x_19217:
[----:B------:R-:W-:Y:S05]  /*8cf0*/  BSYNC.RECONVERGENT B0 ;  /* 0x0000000000007941 */ /* 0x000fea0003800200 */
.L_x_19216:
[----:B------:R-:W-:-:S05]  /*8d00*/  LOP3.LUT R5, R0, 0x80, R5, 0xf8, !PT ;  /* 0x0000008000057812 */ /* 0x000fca00078ef805 */
[----:B------:R0:W-:Y:S01]  /*8d10*/  STG.E.U8 desc[UR36][R2.64], R5 ;  /* 0x0000000502007986 */ /* 0x0001e2000c101124 */
[----:B------:R-:W-:Y:S05]  /*8d20*/  BRA `(.L_x_19191) ;  /* 0x00000000005c7947 */ /* 0x000fea0003800000 */
.L_x_19213:
        /* <DEDUP_REMOVED lines=12> */
.L_x_19219:
[----:B------:R-:W-:Y:S02]  /*8df0*/  ISETP.GT.U32.AND P0, PT, R4, 0x7f800000, PT ;  /* 0x7f8000000400780c */ /* 0x000fe40003f04070 */
[----:B------:R-:W-:-:S04]  /*8e00*/  MOV R0, 0x7f ;  /* 0x0000007f00007802 */ /* 0x000fc80000000f00 */
[----:B------:R-:W-:-:S07]  /*8e10*/  SEL R0, R0, 0x7c, P0 ;  /* 0x0000007c00007807 */ /* 0x000fce0000000000 */
.L_x_19220:
[----:B------:R-:W-:Y:S05]  /*8e20*/  BSYNC.RECONVERGENT B0 ;  /* 0x0000000000007941 */ /* 0x000fea0003800200 */
.L_x_19218:
[----:B------:R-:W-:-:S04]  /*8e30*/  SHF.R.U32.HI R5, RZ, 0x18, R5 ;  /* 0x00000018ff057819 */ /* 0x000fc80000011605 */
[----:B------:R-:W-:-:S05]  /*8e40*/  LOP3.LUT R5, R0, 0x80, R5, 0xf8, !PT ;  /* 0x0000008000057812 */ /* 0x000fca00078ef805 */
[----:B------:R0:W-:Y:S01]  /*8e50*/  STG.E.U8 desc[UR36][R2.64], R5 ;  /* 0x0000000502007986 */ /* 0x0001e2000c101124 */
[----:B------:R-:W-:Y:S05]  /*8e60*/  BRA `(.L_x_19191) ;  /* 0x00000000000c7947 */ /* 0x000fea0003800000 */
.L_x_19212:
[----:B------:R-:W-:-:S04]  /*8e70*/  I2FP.F32.S32 R0, R4 ;  /* 0x0000000400007245 */ /* 0x000fc80000201400 */
[----:B------:R-:W-:-:S05]  /*8e80*/  F2FP.BF16.F32.PACK_AB R0, RZ, R0 ;  /* 0x00000000ff00723e */ /* 0x000fca00000010ff */
[----:B------:R0:W-:Y:S02]  /*8e90*/  STG.E.U16 desc[UR36][R2.64], R0 ;  /* 0x0000000002007986 */ /* 0x0001e4000c101524 */
.L_x_19191:
[----:B------:R-:W-:-:S07]  /*8ea0*/  VIADD R17, R17, 0x80 ;  /* 0x0000008011117836 */ /* 0x000fce0000000000 */
.L_x_19151:
[----:B------:R-:W-:Y:S05]  /*8eb0*/  BSYNC.RECONVERGENT B6 ;  /* 0x0000000000067941 */ /* 0x000fea0003800200 */
.L_x_19150:
        /* <DEDUP_REMOVED lines=306> */
.L_x_19221:
        /* <DEDUP_REMOVED lines=18> */
.L_x_19225:
[----:B------:R0:W5:Y:S01]  /*a300*/  LDG.E.U8 R0, desc[UR36][R2.64] ;  /* 0x0000002402007981 */ /* 0x000162000c1e1100 */
[----:B------:R-:W-:Y:S05]  /*a310*/  BRA `(.L_x_19227) ;  /* 0x0000000c002c7947 */ /* 0x000fea0003800000 */
.L_x_19224:
        /* <DEDUP_REMOVED lines=8> */
.L_x_19229:
[----:B------:R0:W5:Y:S01]  /*a3a0*/  LDG.E R0, desc[UR36][R2.64] ;  /* 0x0000002402007981 */ /* 0x000162000c1e1900 */
[----:B------:R-:W-:Y:S05]  /*a3b0*/  BRA `(.L_x_19227) ;  /* 0x0000000c00047947 */ /* 0x000fea0003800000 */
.L_x_19228:
[----:B------:R0:W5:Y:S01]  /*a3c0*/  LDG.E.S16 R0, desc[UR36][R2.64] ;  /* 0x0000002402007981 */ /* 0x000162000c1e1700 */
[----:B------:R-:W-:Y:S05]  /*a3d0*/  BRA `(.L_x_19227) ;  /* 0x0000000800fc7947 */ /* 0x000fea0003800000 */
.L_x_19223:
        /* <DEDUP_REMOVED lines=9> */
.L_x_19231:
[----:B------:R-:W2:Y:S02]  /*a470*/  LDG.E.U16 R2, desc[UR36][R2.64] ;  /* 0x0000002402027981 */ /* 0x000ea4000c1e1500 */
[----:B--2---:R-:W-:-:S06]  /*a480*/  HADD2.F32 R0, -RZ, R2.H0_H0 ;  /* 0x20000002ff007230 */ /* 0x004fcc0000004100 */
[----:B------:R-:W0:Y:S01]  /*a490*/  F2I.FTZ.TRUNC.NTZ R0, R0 ;  /* 0x0000000000007305 */ /* 0x000e22000021f100 */
[----:B------:R-:W-:Y:S05]  /*a4a0*/  BRA `(.L_x_19227) ;  /* 0x0000000800c87947 */ /* 0x000fea0003800000 */
.L_x_19230:
        /* <DEDUP_REMOVED lines=9> */
.L_x_19233:
[----:B------:R-:W2:Y:S02]  /*a540*/  LDG.E.U16 R2, desc[UR36][R2.64] ;  /* 0x0000002402027981 */ /* 0x000ea4000c1e1500 */
[----:B--2---:R-:W-:-:S06]  /*a550*/  HADD2.F32 R0, -RZ, R2.H0_H0 ;  /* 0x20000002ff007230 */ /* 0x004fcc0000004100 */
[----:B------:R-:W0:Y:S01]  /*a560*/  F2I.FTZ.TRUNC.NTZ R0, R0 ;  /* 0x0000000000007305 */ /* 0x000e22000021f100 */
[----:B------:R-:W-:Y:S05]  /*a570*/  BRA `(.L_x_19227) ;  /* 0x0000000800947947 */ /* 0x000fea0003800000 */
.L_x_19232:
[----:B------:R-:W2:Y:S02]  /*a580*/  LDG.E.64 R2, desc[UR36][R2.64] ;  /* 0x0000002402027981 */ /* 0x000ea4000c1e1b00 */
[----:B--2---:R0:W1:Y:S01]  /*a590*/  F2I.F64.TRUNC R0, R2 ;  /* 0x0000000200007311 */ /* 0x004062000030d100 */
[----:B------:R-:W-:Y:S05]  /*a5a0*/  BRA `(.L_x_19227) ;  /* 0x0000000800887947 */ /* 0x000fea0003800000 */
.L_x_19222:
        /* <DEDUP_REMOVED lines=12> */
.L_x_19236:
[----:B------:R-:W2:Y:S02]  /*a670*/  LDG.E.64 R2, desc[UR36][R2.64] ;  /* 0x0000002402027981 */ /* 0x000ea4000c1e1b00 */
[----:B--2---:R0:W1:Y:S01]  /*a680*/  F2I.F64.TRUNC R0, R2 ;  /* 0x0000000200007311 */ /* 0x004062000030d100 */
[----:B------:R-:W-:Y:S05]  /*a690*/  BRA `(.L_x_19227) ;  /* 0x00000008004c7947 */ /* 0x000fea0003800000 */
.L_x_19235:
        /* <DEDUP_REMOVED lines=26> */
.L_x_19238:
        /* <DEDUP_REMOVED lines=13> */
.L_x_19237:
[----:B------:R-:W2:Y:S02]  /*a910*/  LDG.E.U16 R0, desc[UR36][R2.64] ;  /* 0x0000002402007981 */ /* 0x000ea4000c1e1500 */
[----:B--2---:R-:W-:-:S06]  /*a920*/  IMAD.U32 R0, R0, 0x10000, RZ ;  /* 0x0001000000007824 */ /* 0x004fcc00078e00ff */
[----:B------:R-:W0:Y:S01]  /*a930*/  F2I.FTZ.TRUNC.NTZ R0, R0 ;  /* 0x0000000000007305 */ /* 0x000e22000021f100 */
[----:B------:R-:W-:Y:S05]  /*a940*/  BRA `(.L_x_19227) ;  /* 0x0000000400a07947 */ /* 0x000fea0003800000 */
.L_x_19234:
        /* <DEDUP_REMOVED lines=10> */
.L_x_19241:
        /* <DEDUP_REMOVED lines=21> */
.L_x_19245:
[----:B------:R-:W-:Y:S05]  /*ab40*/  BSYNC.RECONVERGENT B1 ;  /* 0x0000000000017941 */ /* 0x000fea0003800200 */
.L_x_19244:
[----:B------:R-:W-:Y:S01]  /*ab50*/  IMAD.SHL.U32 R0, R0, 0x100000, RZ ;  /* 0x0010000000007824 */ /* 0x000fe200078e00ff */
[----:B------:R-:W-:-:S04]  /*ab60*/  LEA R2, R2, 0x3b800000, 0x17 ;  /* 0x3b80000002027811 */ /* 0x000fc800078eb8ff */
[----:B------:R-:W-:-:S07]  /*ab70*/  LOP3.LUT R0, R2, R0, R7, 0xfe, !PT ;  /* 0x0000000002007212 */ /* 0x000fce00078efe07 */
.L_x_19243:
[----:B------:R-:W-:Y:S05]  /*ab80*/  BSYNC.RECONVERGENT B0 ;  /* 0x0000000000007941 */ /* 0x000fea0003800200 */
.L_x_19242:
[----:B------:R-:W2:Y:S01]  /*ab90*/  F2I.FTZ.TRUNC.NTZ R0, R0 ;  /* 0x0000000000007305 */ /* 0x000ea2000021f100 */
[----:B------:R-:W-:Y:S05]  /*aba0*/  BRA `(.L_x_19227) ;  /* 0x0000000400087947 */ /* 0x000fea0003800000 */
.L_x_19240:
        /* <DEDUP_REMOVED lines=21> */
.L_x_19249:
[----:B------:R-:W-:Y:S05]  /*ad00*/  BSYNC.RECONVERGENT B1 ;  /* 0x0000000000017941 */ /* 0x000fea0003800200 */
.L_x_19248:
[----:B------:R-:W-:Y:S02]  /*ad10*/  SHF.L.U32 R0, R0, 0x15, RZ ;  /* 0x0000001500007819 */ /* 0x000fe400000006ff */
[----:B------:R-:W-:-:S04]  /*ad20*/  LEA R2, R2, 0x37800000, 0x17 ;  /* 0x3780000002027811 */ /* 0x000fc800078eb8ff */
[----:B------:R-:W-:-:S07]  /*ad30*/  LOP3.LUT R0, R2, R0, R7, 0xfe, !PT ;  /* 0x0000000002007212 */ /* 0x000fce00078efe07 */
.L_x_19247:
[----:B------:R-:W-:Y:S05]  /*ad40*/  BSYNC.RECONVERGENT B0 ;  /* 0x0000000000007941 */ /* 0x000fea0003800200 */
.L_x_19246:
[----:B------:R-:W0:Y:S01]  /*ad50*/  F2I.FTZ.TRUNC.NTZ R0, R0 ;  /* 0x0000000000007305 */ /* 0x000e22000021f100 */
[----:B------:R-:W-:Y:S05]  /*ad60*/  BRA `(.L_x_19227) ;  /* 0x0000000000987947 */ /* 0x000fea0003800000 */
.L_x_19239:
        /* <DEDUP_REMOVED lines=14> */
.L_x_19253:
[----:B------:R-:W-:Y:S05]  /*ae50*/  BSYNC.RECONVERGENT B0 ;  /* 0x0000000000007941 */ /* 0x000fea0003800200 */
.L_x_19252:
[----:B------:R-:W4:Y:S01]  /*ae60*/  F2I.FTZ.TRUNC.NTZ R0, R0 ;  /* 0x0000000000007305 */ /* 0x000f22000021f100 */
[----:B------:R-:W-:Y:S05]  /*ae70*/  BRA `(.L_x_19227) ;  /* 0x0000000000547947 */ /* 0x000fea0003800000 */
.L_x_19226:
        /* <DEDUP_REMOVED lines=16> */
.L_x_19254:
[----:B------:R-:W-:Y:S01]  /*af80*/  IMAD.MOV.U32 R0, RZ, RZ, RZ ;  /* 0x000000ffff007224 */ /* 0x000fe200078e00ff */
[----:B------:R-:W-:Y:S06]  /*af90*/  BRA `(.L_x_19227) ;  /* 0x00000000000c7947 */ /* 0x000fec0003800000 */
.L_x_19251:
[----:B------:R0:W5:Y:S01]  /*afa0*/  LDG.E R0, desc[UR36][R2.64] ;  /* 0x0000002402007981 */ /* 0x000162000c1e1900 */
[----:B------:R-:W-:Y:S05]  /*afb0*/  BRA `(.L_x_19227) ;  /* 0x0000000000047947 */ /* 0x000fea0003800000 */
.L_x_19250:
[----:B------:R3:W5:Y:S02]  /*afc0*/  LDG.E R0, desc[UR36][R2.64] ;  /* 0x0000002402007981 */ /* 0x000764000c1e1900 */
.L_x_19227:
[----:B------:R-:W0:Y:S01]  /*afd0*/  LDCU.64 UR6, c[0x0][0x590] ;  /* 0x0000b200ff0677ac */ /* 0x000e220008000a00 */
[----:B------:R-:W-:-:S04]  /*afe0*/  UPRMT UR4, UR41, 0x9910, URZ ;  /* 0x0000991029047896 */ /* 0x000fc800080000ff */
[----:B------:R-:W-:Y:S01]  /*aff0*/  UISETP.GT.AND UP0, UPT, UR4, 0x9, UPT ;  /* 0x000000090400788c */ /* 0x000fe2000bf04270 */
[----:B012-45:R-:W-:-:S04]  /*b000*/  VIMNMX R0, PT, PT, R0, UR6, !PT ;  /* 0x0000000600007c48 */ /* 0x037fc8000ffe0100 */
[----:B---3--:R-:W-:-:S04]  /*b010*/  VIMNMX R2, PT, PT, R0, UR7, PT ;  /* 0x0000000700027c48 */ /* 0x008fc8000bfe0100 */
        /* <DEDUP_REMOVED lines=11> */
.L_x_19258:
[----:B------:R-:W-:Y:S01]  /*b0d0*/  STG.E.U8 desc[UR36][R16.64], R2 ;  /* 0x0000000210007986 */ /* 0x000fe2000c101124 */
[----:B------:R-:W-:Y:S05]  /*b0e0*/  EXIT ;  /* 0x000000000000794d */ /* 0x000fea0003800000 */
.L_x_19257:
        /* <DEDUP_REMOVED lines=9> */
.L_x_19261:
[----:B------:R-:W-:Y:S01]  /*b180*/  STG.E desc[UR36][R16.64], R2 ;  /* 0x0000000210007986 */ /* 0x000fe2000c101924 */
[----:B------:R-:W-:Y:S05]  /*b190*/  EXIT ;  /* 0x000000000000794d */ /* 0x000fea0003800000 */
.L_x_19260:
[----:B------:R-:W-:Y:S01]  /*b1a0*/  STG.E.U16 desc[UR36][R16.64], R2 ;  /* 0x0000000210007986 */ /* 0x000fe2000c101524 */
[----:B------:R-:W-:Y:S05]  /*b1b0*/  EXIT ;  /* 0x000000000000794d */ /* 0x000fea0003800000 */
.L_x_19256:
        /* <DEDUP_REMOVED lines=9> */
.L_x_19263:
[----:B------:R-:W-:-:S04]  /*b250*/  I2FP.F32.S32 R0, R2 ;  /* 0x0000000200007245 */ /* 0x000fc80000201400 */
[----:B------:R-:W-:-:S05]  /*b260*/  F2FP.F16.F32.PACK_AB R0, RZ, R0 ;  /* 0x00000000ff00723e */ /* 0x000fca00000000ff */
[----:B------:R-:W-:Y:S01]  /*b270*/  STG.E.U16 desc[UR36][R16.64], R0 ;  /* 0x0000000010007986 */ /* 0x000fe2000c101524 */
[----:B------:R-:W-:Y:S05]  /*b280*/  EXIT ;  /* 0x000000000000794d */ /* 0x000fea0003800000 */
.L_x_19262:
        /* <DEDUP_REMOVED lines=10> */
.L_x_19265:
[----:B------:R-:W-:-:S04]  /*b330*/  I2FP.F32.S32 R2, R2 ;  /* 0x0000000200027245 */ /* 0x000fc80000201400 */
[----:B------:R-:W-:-:S04]  /*b340*/  F2FP.F16.F32.PACK_AB R3, RZ, R2 ;  /* 0x00000002ff03723e */ /* 0x000fc800000000ff */
[----:B------:R-:W-:-:S05]  /*b350*/  PRMT R3, R3, 0x5410, RZ ;  /* 0x0000541003037816 */ /* 0x000fca00000000ff */
[----:B------:R-:W-:Y:S01]  /*b360*/  STG.E desc[UR36][R16.64], R3 ;  /* 0x0000000310007986 */ /* 0x000fe2000c101924 */
[----:B------:R-:W-:Y:S05]  /*b370*/  EXIT ;  /* 0x000000000000794d */ /* 0x000fea0003800000 */
.L_x_19264:
[----:B------:R-:W0:Y:S02]  /*b380*/  I2F.F64 R2, R2 ;  /* 0x0000000200027312 */ /* 0x000e240000201c00 */
[----:B0-----:R-:W-:Y:S01]  /*b390*/  STG.E.64 desc[UR36][R16.64], R2 ;  /* 0x0000000210007986 */ /* 0x001fe2000c101b24 */
[----:B------:R-:W-:Y:S05]  /*b3a0*/  EXIT ;  /* 0x000000000000794d */ /* 0x000fea0003800000 */
.L_x_19255:
        /* <DEDUP_REMOVED lines=12> */
.L_x_19269:
        /* <DEDUP_REMOVED lines=17> */
.L_x_19272:
[----:B------:R-:W-:-:S04]  /*b580*/  SHF.R.U32.HI R3, RZ, 0x18, R3 ;  /* 0x00000018ff037819 */ /* 0x000fc80000011603 */
[----:B------:R-:W-:-:S04]  /*b590*/  LOP3.LUT R0, R0, 0x80, R3, 0xf8, !PT ;  /* 0x0000008000007812 */ /* 0x000fc800078ef803 */
[----:B------:R-:W-:-:S07]  /*b5a0*/  PRMT R8, R0, 0x7610, R8 ;  /* 0x0000761000087816 */ /* 0x000fce0000000008 */
.L_x_19271:
[----:B------:R-:W-:Y:S05]  /*b5b0*/  BSYNC.RECONVERGENT B0 ;  /* 0x0000000000007941 */ /* 0x000fea0003800200 */
.L_x_19270:
[----:B------:R-:W-:Y:S01]  /*b5c0*/  STG.E.U8 desc[UR36][R16.64], R8 ;  /* 0x0000000810007986 */ /* 0x000fe2000c101124 */
[----:B------:R-:W-:Y:S05]  /*b5d0*/  EXIT ;  /* 0x000000000000794d */ /* 0x000fea0003800000 */
.L_x_19268:
        /* <DEDUP_REMOVED lines=17> */
.L_x_19275:
[----:B------:R-:W-:-:S04]  /*b6f0*/  SHF.R.U32.HI R3, RZ, 0x18, R3 ;  /* 0x00000018ff037819 */ /* 0x000fc80000011603 */
[----:B------:R-:W-:-:S04]  /*b700*/  LOP3.LUT R0, R0, 0x80, R3, 0xf8, !PT ;  /* 0x0000008000007812 */ /* 0x000fc800078ef803 */
[----:B------:R-:W-:-:S07]  /*b710*/  PRMT R8, R0, 0x7610, R8 ;  /* 0x0000761000087816 */ /* 0x000fce0000000008 */
.L_x_19274:
[----:B------:R-:W-:Y:S05]  /*b720*/  BSYNC.RECONVERGENT B0 ;  /* 0x0000000000007941 */ /* 0x000fea0003800200 */
.L_x_19273:
[----:B------:R-:W-:Y:S01]  /*b730*/  STG.E.U8 desc[UR36][R16.64], R8 ;  /* 0x0000000810007986 */ /* 0x000fe2000c101124 */
[----:B------:R-:W-:Y:S05]  /*b740*/  EXIT ;  /* 0x000000000000794d */ /* 0x000fea0003800000 */
.L_x_19267:
        /* <DEDUP_REMOVED lines=22> */
.L_x_19277:
[----:B------:R-:W-:-:S05]  /*b8b0*/  SHF.R.S32.HI R3, RZ, 0x1f, R2 ;  /* 0x0000001fff037819 */ /* 0x000fca0000011402 */
[----:B------:R-:W-:Y:S01]  /*b8c0*/  STG.E.64 desc[UR36][R16.64], R2 ;  /* 0x0000000210007986 */ /* 0x000fe2000c101b24 */
[----:B------:R-:W-:Y:S05]  /*b8d0*/  EXIT ;  /* 0x000000000000794d */ /* 0x000fea0003800000 */
.L_x_19276:
[----:B------:R-:W-:Y:S01]  /*b8e0*/  STG.E desc[UR36][R16.64], R2 ;  /* 0x0000000210007986 */ /* 0x000fe2000c101924 */
[----:B------:R-:W-:Y:S05]  /*b8f0*/  EXIT ;  /* 0x000000000000794d */ /* 0x000fea0003800000 */
.L_x_19266:
        /* <DEDUP_REMOVED lines=10> */
.L_x_19279:
[----:B------:R-:W0:Y:S01]  /*b9a0*/  I2F.F64 R4, R2 ;  /* 0x0000000200047312 */ /* 0x000e220000201c00 */
[----:B------:R-:W-:-:S05]  /*b9b0*/  CS2R R6, SRZ ;  /* 0x0000000000067805 */ /* 0x000fca000001ff00 */
[----:B0-----:R-:W-:Y:S01]  /*b9c0*/  STG.E.128 desc[UR36][R16.64], R4 ;  /* 0x0000000410007986 */ /* 0x001fe2000c101d24 */
[----:B------:R-:W-:Y:S05]  /*b9d0*/  EXIT ;  /* 0x000000000000794d */ /* 0x000fea0003800000 */
.L_x_19278:
[----:B------:R-:W-:-:S09]  /*b9e0*/  UISETP.NE.AND UP0, UPT, UR4, 0xf, UPT ;  /* 0x0000000f0400788c */ /* 0x000fd2000bf05270 */
[----:B------:R-:W-:Y:S05]  /*b9f0*/  BRA.U !UP0, `(.L_x_19280) ;  /* 0x0000000108e87547 */ /* 0x000fea000b800000 */
[----:B------:R-:W-:-:S09]  /*ba00*/  UISETP.NE.AND UP0, UPT, UR4, 0x17, UPT ;  /* 0x000000170400788c */ /* 0x000fd2000bf05270 */
[----:B------:R-:W-:Y:S05]  /*ba10*/  BRA.U !UP0, `(.L_x_19281) ;  /* 0x0000000108907547 */ /* 0x000fea000b800000 */
[----:B------:R-:W-:-:S09]  /*ba20*/  UISETP.NE.AND UP0, UPT, UR4, 0x18, UPT ;  /* 0x000000180400788c */ /* 0x000fd2000bf05270 */
[----:B------:R-:W-:Y:S05]  /*ba30*/  BRA.U !UP0, `(.L_x_19282) ;  /* 0x0000000108447547 */ /* 0x000fea000b800000 */
.L_x_19259:
        /* <DEDUP_REMOVED lines=16> */
.L_x_19283:
[----:B------:R-:W-:Y:S05]  /*bb40*/  EXIT ;  /* 0x000000000000794d */ /* 0x000fea0003800000 */
.L_x_19282:
        /* <DEDUP_REMOVED lines=13> */
.L_x_19285:
[----:B------:R-:W-:Y:S05]  /*bc20*/  BSYNC.RECONVERGENT B0 ;  /* 0x0000000000007941 */ /* 0x000fea0003800200 */
.L_x_19284:
[----:B------:R-:W-:-:S05]  /*bc30*/  LOP3.LUT R3, R0, 0x80, R3, 0xf8, !PT ;  /* 0x0000008000037812 */ /* 0x000fca00078ef803 */
[----:B------:R-:W-:Y:S01]  /*bc40*/  STG.E.U8 desc[UR36][R16.64], R3 ;  /* 0x0000000310007986 */ /* 0x000fe2000c101124 */
[----:B------:R-:W-:Y:S05]  /*bc50*/  EXIT ;  /* 0x000000000000794d */ /* 0x000fea0003800000 */
.L_x_19281:
        /* <DEDUP_REMOVED lines=12> */
.L_x_19287:
[----:B------:R-:W-:Y:S01]  /*bd20*/  IMAD.MOV.U32 R0, RZ, RZ, 0x7f ;  /* 0x0000007fff007424 */ /* 0x000fe200078e00ff */
[----:B------:R-:W-:-:S04]  /*bd30*/  ISETP.GT.U32.AND P0, PT, R2, 0x7f800000, PT ;  /* 0x7f8000000200780c */ /* 0x000fc80003f04070 */
[----:B------:R-:W-:-:S09]  /*bd40*/  SEL R0, R0, 0x7c, P0 ;  /* 0x0000007c00007807 */ /* 0x000fd20000000000 */
.L_x_19288:
[----:B------:R-:W-:Y:S05]  /*bd50*/  BSYNC.RECONVERGENT B0 ;  /* 0x0000000000007941 */ /* 0x000fea0003800200 */
.L_x_19286:
[----:B------:R-:W-:-:S04]  /*bd60*/  SHF.R.U32.HI R3, RZ, 0x18, R3 ;  /* 0x00000018ff037819 */ /* 0x000fc80000011603 */
[----:B------:R-:W-:-:S05]  /*bd70*/  LOP3.LUT R3, R0, 0x80, R3, 0xf8, !PT ;  /* 0x0000008000037812 */ /* 0x000fca00078ef803 */
[----:B------:R-:W-:Y:S01]  /*bd80*/  STG.E.U8 desc[UR36][R16.64], R3 ;  /* 0x0000000310007986 */ /* 0x000fe2000c101124 */
[----:B------:R-:W-:Y:S05]  /*bd90*/  EXIT ;  /* 0x000000000000794d */ /* 0x000fea0003800000 */
.L_x_19280:
[----:B------:R-:W-:-:S04]  /*bda0*/  I2FP.F32.S32 R0, R2 ;  /* 0x0000000200007245 */ /* 0x000fc80000201400 */
[----:B------:R-:W-:-:S05]  /*bdb0*/  F2FP.BF16.F32.PACK_AB R0, RZ, R0 ;  /* 0x00000000ff00723e */ /* 0x000fca00000010ff */
[----:B------:R-:W-:Y:S01]  /*bdc0*/  STG.E.U16 desc[UR36][R16.64], R0 ;  /* 0x0000000010007986 */ /* 0x000fe2000c101524 */
[----:B------:R-:W-:Y:S05]  /*bdd0*/  EXIT ;  /* 0x000000000000794d */ /* 0x000fea0003800000 */
.L_x_19289:
        /* <DEDUP_REMOVED lines=10> */
.L_x_37174:


//--------------------- .text._ZN2at6native27unrolled_elementwise_kernelIZZZNS0_17clamp_kernel_cudaERNS_18TensorIteratorBaseERKN3c106ScalarES7_ENKUlvE_clEvENKUlvE1_clEvEUliE_St5arrayIPcLm2EELi4E23TrivialOffsetCalculatorILi1EjESF_NS0_6memory12LoadWithCastILi1EEENSG_13StoreWithCastILi1EEEEEviT_T0_T2_T3_T4_T5_ --------------------------
	.section	.text._ZN2at6native27unrolled_elementwise_kernelIZZZNS0_17clamp_kernel_cudaERNS_18TensorIteratorBaseERKN3c106ScalarES7_ENKUlvE_clEvENKUlvE1_clEvEUliE_St5arrayIPcLm2EELi4E23TrivialOffsetCalculatorILi1EjESF_NS0_6memory12LoadWithCastILi1EEENSG_13StoreWithCastILi1EEEEEviT_T0_T2_T3_T4_T5_,"ax",@progbits
	.align	128
        .global         _ZN2at6native27unrolled_elementwise_kernelIZZZNS0_17clamp_kernel_cudaERNS_18TensorIteratorBaseERKN3c106ScalarES7_ENKUlvE_clEvENKUlvE1_clEvEUliE_St5arrayIPcLm2EELi4E23TrivialOffsetCalculatorILi1EjESF_NS0_6memory12LoadWithCastILi1EEENSG_13StoreWithCastILi1EEEEEviT_T0_T2_T3_T4_T5_
        .type           _ZN2at6native27unrolled_elementwise_kernelIZZZNS0_17clamp_kernel_cudaERNS_18TensorIteratorBaseERKN3c106ScalarES7_ENKUlvE_clEvENKUlvE1_clEvEUliE_St5arrayIPcLm2EELi4E23TrivialOffsetCalculatorILi1EjESF_NS0_6memory12LoadWithCastILi1EEENSG_13StoreWithCastILi1EEEEEviT_T0_T2_T3_T4_T5_,@function
        .size           _ZN2at6native27unrolled_elementwise_kernelIZZZNS0_17clamp_kernel_cudaERNS_18TensorIteratorBaseERKN3c106ScalarES7_ENKUlvE_clEvENKUlvE1_clEvEUliE_St5arrayIPcLm2EELi4E23TrivialOffsetCalculatorILi1EjESF_NS0_6memory12LoadWithCastILi1EEENSG_13StoreWithCastILi1EEEEEviT_T0_T2_T3_T4_T5_,(.L_x_37175 - _ZN2at6native27unrolled_elementwise_kernelIZZZNS0_17clamp_kernel_cudaERNS_18TensorIteratorBaseERKN3c106ScalarES7_ENKUlvE_clEvENKUlvE1_clEvEUliE_St5arrayIPcLm2EELi4E23TrivialOffsetCalculatorILi1EjESF_NS0_6memory12LoadWithCastILi1EEENSG_13StoreWithCastILi1EEEEEviT_T0_T2_T3_T4_T5_)
        .other          _ZN2at6native27unrolled_elementwise_kernelIZZZNS0_17clamp_kernel_cudaERNS_18TensorIteratorBaseERKN3c106ScalarES7_ENKUlvE_clEvENKUlvE1_clEvEUliE_St5arrayIPcLm2EELi4E23TrivialOffsetCalculatorILi1EjESF_NS0_6memory12LoadWithCastILi1EEENSG_13StoreWithCastILi1EEEEEviT_T0_T2_T3_T4_T5_,@"STO_CUDA_ENTRY STV_DEFAULT"
_ZN2at6native27unrolled_elementwise_kernelIZZZNS0_17clamp_kernel_cudaERNS_18TensorIteratorBaseERKN3c106ScalarES7_ENKUlvE_clEvENKUlvE1_clEvEUliE_St5arrayIPcLm2EELi4E23TrivialOffsetCalculatorILi1EjESF_NS0_6memory12LoadWithCastILi1EEENSG_13StoreWithCastILi1EEEEEviT_T0_T2_T3_T4_T5_:
.text._ZN2at6native27unrolled_elementwise_kernelIZZZNS0_17clamp_kernel_cudaERNS_18TensorIteratorBaseERKN3c106ScalarES7_ENKUlvE_clEvENKUlvE1_clEvEUliE_St5arrayIPcLm2EELi4E23TrivialOffsetCalculatorILi1EjESF_NS0_6memory12LoadWithCastILi1EEENSG_13StoreWithCastILi1EEEEEviT_T0_T2_T3_T4_T5_:
        /* <DEDUP_REMOVED lines=31> */
.L_x_19295:
[----:B------:R3:W5:Y:S01]  /*01f0*/  LDG.E.U8 R16, desc[UR36][R4.64] ;  /* 0x0000002404107981 */ /* 0x000762000c1e1100 */
[----:B------:R-:W-:Y:S05]  /*0200*/  BRA `(.L_x_19297) ;  /* 0x0000000c00307947 */ /* 0x000fea0003800000 */
.L_x_19294:
        /* <DEDUP_REMOVED lines=8> */
.L_x_19299:
[----:B------:R1:W5:Y:S01]  /*0290*/  LDG.E R16, desc[UR36][R4.64] ;  /* 0x0000002404107981 */ /* 0x000362000c1e1900 */
[----:B------:R-:W-:Y:S05]  /*02a0*/  BRA `(.L_x_19297) ;  /* 0x0000000c00087947 */ /* 0x000fea0003800000 */
.L_x_19298:
[----:B------:R2:W5:Y:S01]  /*02b0*/  LDG.E.S16 R16, desc[UR36][R4.64] ;  /* 0x0000002404107981 */ /* 0x000562000c1e1700 */
[----:B------:R-:W-:Y:S05]  /*02c0*/  BRA `(.L_x_19297) ;  /* 0x0000000c00007947 */ /* 0x000fea0003800000 */
.L_x_19293:
        /* <DEDUP_REMOVED lines=9> */
.L_x_19301:
[----:B------:R-:W2:Y:S02]  /*0360*/  LDG.E.U16 R4, desc[UR36][R4.64] ;  /* 0x0000002404047981 */ /* 0x000ea4000c1e1500 */
[----:B--2---:R-:W-:-:S06]  /*0370*/  HADD2.F32 R16, -RZ, R4.H0_H0 ;  /* 0x20000004ff107230 */ /* 0x004fcc0000004100 */
[----:B------:R-:W0:Y:S01]  /*0380*/  F2I.FTZ.TRUNC.NTZ R16, R16 ;  /* 0x0000001000107305 */ /* 0x000e22000021f100 */
[----:B------:R-:W-:Y:S05]  /*0390*/  BRA `(.L_x_19297) ;  /* 0x0000000800cc7947 */ /* 0x000fea0003800000 */
.L_x_19300:
        /* <DEDUP_REMOVED lines=9> */
.L_x_19303:
[----:B------:R-:W2:Y:S02]  /*0430*/  LDG.E.U16 R4, desc[UR36][R4.64] ;  /* 0x0000002404047981 */ /* 0x000ea4000c1e1500 */
[----:B--2---:R-:W-:-:S06]  /*0440*/  HADD2.F32 R16, -RZ, R4.H0_H0 ;  /* 0x20000004ff107230 */ /* 0x004fcc0000004100 */
[----:B------:R-:W0:Y:S01]  /*0450*/  F2I.FTZ.TRUNC.NTZ R16, R16 ;  /* 0x0000001000107305 */ /* 0x000e22000021f100 */
[----:B------:R-:W-:Y:S05]  /*0460*/  BRA `(.L_x_19297) ;  /* 0x0000000800987947 */ /* 0x000fea0003800000 */
.L_x_19302:
[----:B------:R-:W2:Y:S02]  /*0470*/  LDG.E.64 R16, desc[UR36][R4.64] ;  /* 0x0000002404107981 */ /* 0x000ea4000c1e1b00 */
[----:B--2---:R0:W1:Y:S01]  /*0480*/  F2I.F64.TRUNC R16, R16 ;  /* 0x0000001000107311 */ /* 0x004062000030d100 */
[----:B------:R-:W-:Y:S05]  /*0490*/  BRA `(.L_x_19297) ;  /* 0x00000008008c7947 */ /* 0x000fea0003800000 */
.L_x_19292:
        /* <DEDUP_REMOVED lines=12> */
.L_x_19306:
[----:B------:R-:W2:Y:S02]  /*0560*/  LDG.E.64 R4, desc[UR36][R4.64] ;  /* 0x0000002404047981 */ /* 0x000ea4000c1e1b00 */
[----:B--2---:R0:W1:Y:S01]  /*0570*/  F2I.F64.TRUNC R16, R4 ;  /* 0x0000000400107311 */ /* 0x004062000030d100 */
[----:B------:R-:W-:Y:S05]  /*0580*/  BRA `(.L_x_19297) ;  /* 0x0000000800507947 */ /* 0x000fea0003800000 */
.L_x_19305:
        /* <DEDUP_REMOVED lines=26> */
.L_x_19308:
        /* <DEDUP_REMOVED lines=14> */
.L_x_19307:
[----:B------:R-:W2:Y:S02]  /*0810*/  LDG.E.U16 R16, desc[UR36][R4.64] ;  /* 0x0000002404107981 */ /* 0x000ea4000c1e1500 */
[----:B--2---:R-:W-:-:S06]  /*0820*/  IMAD.U32 R16, R16, 0x10000, RZ ;  /* 0x0001000010107824 */ /* 0x004fcc00078e00ff */
[----:B------:R-:W0:Y:S01]  /*0830*/  F2I.FTZ.TRUNC.NTZ R16, R16 ;  /* 0x0000001000107305 */ /* 0x000e22000021f100 */
[----:B------:R-:W-:Y:S05]  /*0840*/  BRA `(.L_x_19297) ;  /* 0x0000000400a07947 */ /* 0x000fea0003800000 */
.L_x_19304:
        /* <DEDUP_REMOVED lines=10> */
.L_x_19311:
        /* <DEDUP_REMOVED lines=21> */
.L_x_19315:
[----:B------:R-:W-:Y:S05]  /*0a40*/  BSYNC.RECONVERGENT B1 ;  /* 0x0000000000017941 */ /* 0x000fea0003800200 */
.L_x_19314:
[----:B------:R-:W-:Y:S01]  /*0a50*/  IMAD.SHL.U32 R0, R0, 0x100000, RZ ;  /* 0x0010000000007824 */ /* 0x000fe200078e00ff */
[----:B------:R-:W-:-:S04]  /*0a60*/  LEA R3, R3, 0x3b800000, 0x17 ;  /* 0x3b80000003037811 */ /* 0x000fc800078eb8ff */
[----:B------:R-:W-:-:S07]  /*0a70*/  LOP3.LUT R16, R3, R0, R7, 0xfe, !PT ;  /* 0x0000000003107212 */ /* 0x000fce00078efe07 */
.L_x_19313:
[----:B------:R-:W-:Y:S05]  /*0a80*/  BSYNC.RECONVERGENT B0 ;  /* 0x0000000000007941 */ /* 0x000fea0003800200 */
.L_x_19312:
[----:B------:R-:W0:Y:S01]  /*0a90*/  F2I.FTZ.TRUNC.NTZ R16, R16 ;  /* 0x0000001000107305 */ /* 0x000e22000021f100 */
[----:B------:R-:W-:Y:S05]  /*0aa0*/  BRA `(.L_x_19297) ;  /* 0x0000000400087947 */ /* 0x000fea0003800000 */
.L_x_19310:
        /* <DEDUP_REMOVED lines=21> */
.L_x_19319:
[----:B------:R-:W-:Y:S05]  /*0c00*/  BSYNC.RECONVERGENT B1 ;  /* 0x0000000000017941 */ /* 0x000fea0003800200 */
.L_x_19318:
[----:B------:R-:W-:Y:S01]  /*0c10*/  IMAD.SHL.U32 R0, R0, 0x200000, RZ ;  /* 0x0020000000007824 */ /* 0x000fe200078e00ff */
[----:B------:R-:W-:-:S04]  /*0c20*/  LEA R3, R3, 0x37800000, 0x17 ;  /* 0x3780000003037811 */ /* 0x000fc800078eb8ff */
[----:B------:R-:W-:-:S07]  /*0c30*/  LOP3.LUT R16, R3, R0, R7, 0xfe, !PT ;  /* 0x0000000003107212 */ /* 0x000fce00078efe07 */
.L_x_19317:
[----:B------:R-:W-:Y:S05]  /*0c40*/  BSYNC.RECONVERGENT B0 ;  /* 0x0000000000007941 */ /* 0x000fea0003800200 */
.L_x_19316:
[----:B------:R-:W0:Y:S01]  /*0c50*/  F2I.FTZ.TRUNC.NTZ R16, R16 ;  /* 0x0000001000107305 */ /* 0x000e22000021f100 */
[----:B------:R-:W-:Y:S05]  /*0c60*/  BRA `(.L_x_19297) ;  /* 0x0000000000987947 */ /* 0x000fea0003800000 */
.L_x_19309:
[----:B------:R-:W-:-:S09]  /*0c70*/  UISETP.NE.AND UP0, UPT, UR4, 0x1c, UPT ;  /* 0x0000001c0400788c */ /* 0x000fd2000bf05270 */
[----:B------:R-:W-:Y:S05]  /*0c80*/  BRA.U !UP0, `(.L_x_19320) ;  /* 0x00000001088c7547 */ /* 0x000fea000b800000 */
[----:B------:R-:W-:-:S09]  /*0c90*/  UISETP.NE.AND UP0, UPT, UR4, 0x1d, UPT ;  /* 0x0000001d0400788c */ /* 0x000fd2000bf05270 */
[----:B------:R-:W-:Y:S05]  /*0ca0*/  BRA.U !UP0, `(.L_x_19321) ;  /* 0x00000001087c7547 */ /* 0x000fea000b800000 */
[----:B------:R-:W-:-:S09]  /*0cb0*/  UISETP.NE.AND UP0, UPT, UR4, 0x2c, UPT ;  /* 0x0000002c0400788c */ /* 0x000fd2000bf05270 */
[----:B------:R-:W-:Y:S05]  /*0cc0*/  BRA.U !UP0, `(.L_x_19322) ;  /* 0x0000000108487547 */ /* 0x000fea000b800000 */
.L_x_19296:
        /* <DEDUP_REMOVED lines=16> */
.L_x_19323:
[----:B------:R-:W-:Y:S01]  /*0dd0*/  IMAD.MOV.U32 R16, RZ, RZ, RZ ;  /* 0x000000ffff107224 */ /* 0x000fe200078e00ff */
[----:B------:R-:W-:Y:S06]  /*0de0*/  BRA `(.L_x_19297) ;  /* 0x0000000000387947 */ /* 0x000fec0003800000 */
.L_x_19322:
        /* <DEDUP_REMOVED lines=8> */
.L_x_19325:
[----:B------:R-:W-:Y:S05]  /*0e70*/  BSYNC.RECONVERGENT B0 ;  /* 0x0000000000007941 */ /* 0x000fea0003800200 */
.L_x_19324:
[----:B------:R-:W0:Y:S01]  /*0e80*/  F2I.FTZ.TRUNC.NTZ R16, R16 ;  /* 0x0000001000107305 */ /* 0x000e22000021f100 */
[----:B------:R-:W-:Y:S05]  /*0e90*/  BRA `(.L_x_19297) ;  /* 0x00000000000c7947 */ /* 0x000fea0003800000 */
.L_x_19321:
[----:B------:R0:W5:Y:S01]  /*0ea0*/  LDG.E R16, desc[UR36][R4.64] ;  /* 0x0000002404107981 */ /* 0x000162000c1e1900 */
[----:B------:R-:W-:Y:S05]  /*0eb0*/  BRA `(.L_x_19297) ;  /* 0x0000000000047947 */ /* 0x000fea0003800000 */
.L_x_19320:
[----:B------:R0:W5:Y:S02]  /*0ec0*/  LDG.E R16, desc[UR36][R4.64] ;  /* 0x0000002404107981 */ /* 0x000164000c1e1900 */
.L_x_19297:
[----:B------:R-:W-:-:S07]  /*0ed0*/  VIADD R26, R2, 0x80 ;  /* 0x00000080021a7836 */ /* 0x000fce0000000000 */
.L_x_19291:
[----:B------:R-:W-:Y:S05]  /*0ee0*/  BSYNC.RECONVERGENT B6 ;  /* 0x0000000000067941 */ /* 0x000fea0003800200 */
.L_x_19290:
        /* <DEDUP_REMOVED lines=23> */
.L_x_19331:
[----:B------:R0:W5:Y:S01]  /*1060*/  LDG.E.U8 R18, desc[UR36][R4.64] ;  /* 0x0000002404127981 */ /* 0x000162000c1e1100 */
[----:B------:R-:W-:Y:S05]  /*1070*/  BRA `(.L_x_19333) ;  /* 0x0000000c00307947 */ /* 0x000fea0003800000 */
.L_x_19330:
        /* <DEDUP_REMOVED lines=8> */
.L_x_19335:
[----:B------:R0:W5:Y:S01]  /*1100*/  LDG.E R18, desc[UR36][R4.64] ;  /* 0x0000002404127981 */ /* 0x000162000c1e1900 */
[----:B------:R-:W-:Y:S05]  /*1110*/  BRA `(.L_x_19333) ;  /* 0x0000000c00087947 */ /* 0x000fea0003800000 */
.L_x_19334:
[----:B------:R0:W5:Y:S01]  /*1120*/  LDG.E.S16 R18, desc[UR36][R4.64] ;  /* 0x0000002404127981 */ /* 0x000162000c1e1700 */
[----:B------:R-:W-:Y:S05]  /*1130*/  BRA `(.L_x_19333) ;  /* 0x0000000c00007947 */ /* 0x000fea0003800000 */
.L_x_19329:
        /* <DEDUP_REMOVED lines=9> */
.L_x_19337:
[----:B------:R-:W2:Y:S02]  /*11d0*/  LDG.E.U16 R4, desc[UR36][R4.64] ;  /* 0x0000002404047981 */ /* 0x000ea4000c1e1500 */
[----:B--2---:R-:W-:-:S06]  /*11e0*/  HADD2.F32 R18, -RZ, R4.H0_H0 ;  /* 0x20000004ff127230 */ /* 0x004fcc0000004100 */
[----:B------:R-:W0:Y:S01]  /*11f0*/  F2I.FTZ.TRUNC.NTZ R18, R18 ;  /* 0x0000001200127305 */ /* 0x000e22000021f100 */
[----:B------:R-:W-:Y:S05]  /*1200*/  BRA `(.L_x_19333) ;  /* 0x0000000800cc7947 */ /* 0x000fea0003800000 */
.L_x_19336:
        /* <DEDUP_REMOVED lines=9> */
.L_x_19339:
[----:B------:R-:W2:Y:S02]  /*12a0*/  LDG.E.U16 R4, desc[UR36][R4.64] ;  /* 0x0000002404047981 */ /* 0x000ea4000c1e1500 */
[----:B--2---:R-:W-:-:S06]  /*12b0*/  HADD2.F32 R18, -RZ, R4.H0_H0 ;  /* 0x20000004ff127230 */ /* 0x004fcc0000004100 */
[----:B------:R-:W0:Y:S01]  /*12c0*/  F2I.FTZ.TRUNC.NTZ R18, R18 ;  /* 0x0000001200127305 */ /* 0x000e22000021f100 */
[----:B------:R-:W-:Y:S05]  /*12d0*/  BRA `(.L_x_19333) ;  /* 0x0000000800987947 */ /* 0x000fea0003800000 */
.L_x_19338:
[----:B------:R-:W2:Y:S02]  /*12e0*/  LDG.E.64 R4, desc[UR36][R4.64] ;  /* 0x0000002404047981 */ /* 0x000ea4000c1e1b00 */
[----:B--2---:R0:W1:Y:S01]  /*12f0*/  F2I.F64.TRUNC R18, R4 ;  /* 0x0000000400127311 */ /* 0x004062000030d100 */
[----:B------:R-:W-:Y:S05]  /*1300*/  BRA `(.L_x_19333) ;  /* 0x00000008008c7947 */ /* 0x000fea0003800000 */
.L_x_19328:
        /* <DEDUP_REMOVED lines=12> */
.L_x_19342:
[----:B------:R-:W2:Y:S02]  /*13d0*/  LDG.E.64 R4, desc[UR36][R4.64] ;  /* 0x0000002404047981 */ /* 0x000ea4000c1e1b00 */
[----:B--2---:R0:W1:Y:S01]  /*13e0*/  F2I.F64.TRUNC R18, R4 ;  /* 0x0000000400127311 */ /* 0x004062000030d100 */
[----:B------:R-:W-:Y:S05]  /*13f0*/  BRA `(.L_x_19333) ;  /* 0x0000000800507947 */ /* 0x000fea0003800000 */
.L_x_19341:
        /* <DEDUP_REMOVED lines=26> */
.L_x_19344:
        /* <DEDUP_REMOVED lines=14> */
.L_x_19343:
[----:B------:R-:W2:Y:S02]  /*1680*/  LDG.E.U16 R18, desc[UR36][R4.64] ;  /* 0x0000002404127981 */ /* 0x000ea4000c1e1500 */
[----:B--2---:R-:W-:-:S06]  /*1690*/  IMAD.U32 R18, R18, 0x10000, RZ ;  /* 0x0001000012127824 */ /* 0x004fcc00078e00ff */
[----:B------:R-:W4:Y:S01]  /*16a0*/  F2I.FTZ.TRUNC.NTZ R18, R18 ;  /* 0x0000001200127305 */ /* 0x000f22000021f100 */
[----:B------:R-:W-:Y:S05]  /*16b0*/  BRA `(.L_x_19333) ;  /* 0x0000000400a07947 */ /* 0x000fea0003800000 */
.L_x_19340:
        /* <DEDUP_REMOVED lines=10> */
.L_x_19347:
        /* <DEDUP_REMOVED lines=21> */
.L_x_19351:
[----:B------:R-:W-:Y:S05]  /*18b0*/  BSYNC.RECONVERGENT B1 ;  /* 0x0000000000017941 */ /* 0x000fea0003800200 */
.L_x_19350:
[----:B------:R-:W-:Y:S01]  /*18c0*/  IMAD.SHL.U32 R0, R0, 0x100000, RZ ;  /* 0x0010000000007824 */ /* 0x000fe200078e00ff */
[----:B------:R-:W-:-:S04]  /*18d0*/  LEA R3, R3, 0x3b800000, 0x17 ;  /* 0x3b80000003037811 */ /* 0x000fc800078eb8ff */
[----:B------:R-:W-:-:S07]  /*18e0*/  LOP3.LUT R18, R3, R0, R7, 0xfe, !PT ;  /* 0x0000000003127212 */ /* 0x000fce00078efe07 */
.L_x_19349:
[----:B------:R-:W-:Y:S05]  /*18f0*/  BSYNC.RECONVERGENT B0 ;  /* 0x0000000000007941 */ /* 0x000fea0003800200 */
.L_x_19348:
[----:B------:R-:W0:Y:S01]  /*1900*/  F2I.FTZ.TRUNC.NTZ R18, R18 ;  /* 0x0000001200127305 */ /* 0x000e22000021f100 */
[----:B------:R-:W-:Y:S05]  /*1910*/  BRA `(.L_x_19333) ;  /* 0x0000000400087947 */ /* 0x000fea0003800000 */
.L_x_19346:
        /* <DEDUP_REMOVED lines=21> */
.L_x_19355:
[----:B------:R-:W-:Y:S05]  /*1a70*/  BSYNC.RECONVERGENT B1 ;  /* 0x0000000000017941 */ /* 0x000fea0003800200 */
.L_x_19354:
[----:B------:R-:W-:Y:S01]  /*1a80*/  IMAD.SHL.U32 R0, R0, 0x200000, RZ ;  /* 0x0020000000007824 */ /* 0x000fe200078e00ff */
[----:B------:R-:W-:-:S04]  /*1a90*/  LEA R3, R3, 0x37800000, 0x17 ;  /* 0x3780000003037811 */ /* 0x000fc800078eb8ff */
[----:B------:R-:W-:-:S07]  /*1aa0*/  LOP3.LUT R18, R3, R0, R7, 0xfe, !PT ;  /* 0x0000000003127212 */ /* 0x000fce00078efe07 */
.L_x_19353:
[----:B------:R-:W-:Y:S05]  /*1ab0*/  BSYNC.RECONVERGENT B0 ;  /* 0x0000000000007941 */ /* 0x000fea0003800200 */
.L_x_19352:
[----:B------:R-:W0:Y:S01]  /*1ac0*/  F2I.FTZ.TRUNC.NTZ R18, R18 ;  /* 0x0000001200127305 */ /* 0x000e22000021f100 */
[----:B------:R-:W-:Y:S05]  /*1ad0*/  BRA `(.L_x_19333) ;  /* 0x0000000000987947 */ /* 0x000fea0003800000 */
.L_x_19345:
        /* <DEDUP_REMOVED lines=14> */
.L_x_19359:
[----:B------:R-:W-:Y:S05]  /*1bc0*/  BSYNC.RECONVERGENT B0 ;  /* 0x0000000000007941 */ /* 0x000fea0003800200 */
.L_x_19358:
[----:B------:R-:W0:Y:S01]  /*1bd0*/  F2I.FTZ.TRUNC.NTZ R18, R18 ;  /* 0x0000001200127305 */ /* 0x000e22000021f100 */
[----:B------:R-:W-:Y:S05]  /*1be0*/  BRA `(.L_x_19333) ;  /* 0x0000000000547947 */ /* 0x000fea0003800000 */
.L_x_19332:
        /* <DEDUP_REMOVED lines=16> */
.L_x_19360:
[----:B------:R-:W-:Y:S01]  /*1cf0*/  IMAD.MOV.U32 R18, RZ, RZ, RZ ;  /* 0x000000ffff127224 */ /* 0x000fe200078e00ff */
[----:B------:R-:W-:Y:S06]  /*1d00*/  BRA `(.L_x_19333) ;  /* 0x00000000000c7947 */ /* 0x000fec0003800000 */
.L_x_19357:
[----:B------:R0:W5:Y:S01]  /*1d10*/  LDG.E R18, desc[UR36][R4.64] ;  /* 0x0000002404127981 */ /* 0x000162000c1e1900 */
[----:B------:R-:W-:Y:S05]  /*1d20*/  BRA `(.L_x_19333) ;  /* 0x0000000000047947 */ /* 0x000fea0003800000 */
.L_x_19356:
[----:B------:R0:W5:Y:S02]  /*1d30*/  LDG.E R18, desc[UR36][R4.64] ;  /* 0x0000002404127981 */ /* 0x000164000c1e1900 */
.L_x_19333:
[----:B------:R-:W-:-:S07]  /*1d40*/  VIADD R26, R26, 0x80 ;  /* 0x000000801a1a7836 */ /* 0x000fce0000000000 */
.L_x_19327:
[----:B------:R-:W-:Y:S05]  /*1d50*/  BSYNC.RECONVERGENT B6 ;  /* 0x0000000000067941 */ /* 0x000fea0003800200 */
.L_x_19326:
        /* <DEDUP_REMOVED lines=23> */
.L_x_19366:
[----:B------:R0:W5:Y:S01]  /*1ed0*/  LDG.E.U8 R22, desc[UR36][R4.64] ;  /* 0x0000002404167981 */ /* 0x000162000c1e1100 */
[----:B------:R-:W-:Y:S05]  /*1ee0*/  BRA `(.L_x_19368) ;  /* 0x0000000c00307947 */ /* 0x000fea0003800000 */
.L_x_19365:
        /* <DEDUP_REMOVED lines=8> */
.L_x_19370:
[----:B------:R0:W5:Y:S01]  /*1f70*/  LDG.E R22, desc[UR36][R4.64] ;  /* 0x0000002404167981 */ /* 0x000162000c1e1900 */
[----:B------:R-:W-:Y:S05]  /*1f80*/  BRA `(.L_x_19368) ;  /* 0x0000000c00087947 */ /* 0x000fea0003800000 */
.L_x_19369:
[----:B------:R0:W5:Y:S01]  /*1f90*/  LDG.E.S16 R22, desc[UR36][R4.64] ;  /* 0x0000002404167981 */ /* 0x000162000c1e1700 */
[----:B------:R-:W-:Y:S05]  /*1fa0*/  BRA `(.L_x_19368) ;  /* 0x0000000c00007947 */ /* 0x000fea0003800000 */
.L_x_19364:
        /* <DEDUP_REMOVED lines=9> */
.L_x_19372:
[----:B------:R-:W2:Y:S02]  /*2040*/  LDG.E.U16 R4, desc[UR36][R4.64] ;  /* 0x0000002404047981 */ /* 0x000ea4000c1e1500 */
[----:B--2---:R-:W-:-:S06]  /*2050*/  HADD2.F32 R22, -RZ, R4.H0_H0 ;  /* 0x20000004ff167230 */ /* 0x004fcc0000004100 */
[----:B------:R-:W0:Y:S01]  /*2060*/  F2I.FTZ.TRUNC.NTZ R22, R22 ;  /* 0x0000001600167305 */ /* 0x000e22000021f100 */
[----:B------:R-:W-:Y:S05]  /*2070*/  BRA `(.L_x_19368) ;  /* 0x0000000800cc7947 */ /* 0x000fea0003800000 */
.L_x_19371:
        /* <DEDUP_REMOVED lines=9> */
.L_x_19374:
[----:B------:R-:W2:Y:S02]  /*2110*/  LDG.E.U16 R4, desc[UR36][R4.64] ;  /* 0x0000002404047981 */ /* 0x000ea4000c1e1500 */
[----:B--2---:R-:W-:-:S06]  /*2120*/  HADD2.F32 R22, -RZ, R4.H0_H0 ;  /* 0x20000004ff167230 */ /* 0x004fcc0000004100 */
[----:B------:R-:W0:Y:S01]  /*2130*/  F2I.FTZ.TRUNC.NTZ R22, R22 ;  /* 0x0000001600167305 */ /* 0x000e22000021f100 */
[----:B------:R-:W-:Y:S05]  /*2140*/  BRA `(.L_x_19368) ;  /* 0x0000000800987947 */ /* 0x000fea0003800000 */
.L_x_19373:
[----:B------:R-:W2:Y:S02]  /*2150*/  LDG.E.64 R4, desc[UR36][R4.64] ;  /* 0x0000002404047981 */ /* 0x000ea4000c1e1b00 */
[----:B--2---:R0:W1:Y:S01]  /*2160*/  F2I.F64.TRUNC R22, R4 ;  /* 0x0000000400167311 */ /* 0x004062000030d100 */
[----:B------:R-:W-:Y:S05]  /*2170*/  BRA `(.L_x_19368) ;  /* 0x00000008008c7947 */ /* 0x000fea0003800000 */
.L_x_19363:
        /* <DEDUP_REMOVED lines=12> */
.L_x_19377:
[----:B------:R-:W2:Y:S02]  /*2240*/  LDG.E.64 R4, desc[UR36][R4.64] ;  /* 0x0000002404047981 */ /* 0x000ea4000c1e1b00 */
[----:B--2---:R0:W1:Y:S01]  /*2250*/  F2I.F64.TRUNC R22, R4 ;  /* 0x0000000400167311 */ /* 0x004062000030d100 */
[----:B------:R-:W-:Y:S05]  /*2260*/  BRA `(.L_x_19368) ;  /* 0x0000000800507947 */ /* 0x000fea0003800000 */
.L_x_19376:
        /* <DEDUP_REMOVED lines=26> */
.L_x_19379:
        /* <DEDUP_REMOVED lines=14> */
.L_x_19378:
[----:B------:R-:W2:Y:S02]  /*24f0*/  LDG.E.U16 R22, desc[UR36][R4.64] ;  /* 0x0000002404167981 */ /* 0x000ea4000c1e1500 */
[----:B--2---:R-:W-:-:S06]  /*2500*/  IMAD.U32 R22, R22, 0x10000, RZ ;  /* 0x0001000016167824 */ /* 0x004fcc00078e00ff */
[----:B------:R-:W0:Y:S01]  /*2510*/  F2I.FTZ.TRUNC.NTZ R22, R22 ;  /* 0x0000001600167305 */ /* 0x000e22000021f100 */
[----:B------:R-:W-:Y:S05]  /*2520*/  BRA `(.L_x_19368) ;  /* 0x0000000400a07947 */ /* 0x000fea0003800000 */
.L_x_19375:
        /* <DEDUP_REMOVED lines=10> */
.L_x_19382:
        /* <DEDUP_REMOVED lines=21> */
.L_x_19386:
[----:B------:R-:W-:Y:S05]  /*2720*/  BSYNC.RECONVERGENT B1 ;  /* 0x0000000000017941 */ /* 0x000fea0003800200 */
.L_x_19385:
[----:B------:R-:W-:Y:S01]  /*2730*/  IMAD.SHL.U32 R0, R0, 0x100000, RZ ;  /* 0x0010000000007824 */ /* 0x000fe200078e00ff */
[----:B------:R-:W-:-:S04]  /*2740*/  LEA R3, R3, 0x3b800000, 0x17 ;  /* 0x3b80000003037811 */ /* 0x000fc800078eb8ff */
[----:B------:R-:W-:-:S07]  /*2750*/  LOP3.LUT R22, R3, R0, R7, 0xfe, !PT ;  /* 0x0000000003167212 */ /* 0x000fce00078efe07 */
.L_x_19384:
[----:B------:R-:W-:Y:S05]  /*2760*/  BSYNC.RECONVERGENT B0 ;  /* 0x0000000000007941 */ /* 0x000fea0003800200 */
.L_x_19383:
[----:B------:R-:W1:Y:S01]  /*2770*/  F2I.FTZ.TRUNC.NTZ R22, R22 ;  /* 0x0000001600167305 */ /* 0x000e62000021f100 */
[----:B------:R-:W-:Y:S05]  /*2780*/  BRA `(.L_x_19368) ;  /* 0x0000000400087947 */ /* 0x000fea0003800000 */
.L_x_19381:
        /* <DEDUP_REMOVED lines=21> */
.L_x_19390:
[----:B------:R-:W-:Y:S05]  /*28e0*/  BSYNC.RECONVERGENT B1 ;  /* 0x0000000000017941 */ /* 0x000fea0003800200 */
.L_x_19389:
[----:B------:R-:W-:Y:S01]  /*28f0*/  IMAD.SHL.U32 R0, R0, 0x200000, RZ ;  /* 0x0020000000007824 */ /* 0x000fe200078e00ff */
[----:B------:R-:W-:-:S04]  /*2900*/  LEA R3, R3, 0x37800000, 0x17 ;  /* 0x3780000003037811 */ /* 0x000fc800078eb8ff */
[----:B------:R-:W-:-:S07]  /*2910*/  LOP3.LUT R22, R3, R0, R7, 0xfe, !PT ;  /* 0x0000000003167212 */ /* 0x000fce00078efe07 */
.L_x_19388:
[----:B------:R-:W-:Y:S05]  /*2920*/  BSYNC.RECONVERGENT B0 ;  /* 0x0000000000007941 */ /* 0x000fea0003800200 */
.L_x_19387:
[----:B------:R-:W2:Y:S01]  /*2930*/  F2I.FTZ.TRUNC.NTZ R22, R22 ;  /* 0x0000001600167305 */ /* 0x000ea2000021f100 */
[----:B------:R-:W-:Y:S05]  /*2940*/  BRA `(.L_x_19368) ;  /* 0x0000000000987947 */ /* 0x000fea0003800000 */
.L_x_19380:
        /* <DEDUP_REMOVED lines=14> */
.L_x_19394:
[----:B------:R-:W-:Y:S05]  /*2a30*/  BSYNC.RECONVERGENT B0 ;  /* 0x0000000000007941 */ /* 0x000fea0003800200 */
.L_x_19393:
[----:B------:R-:W4:Y:S01]  /*2a40*/  F2I.FTZ.TRUNC.NTZ R22, R22 ;  /* 0x0000001600167305 */ /* 0x000f22000021f100 */
[----:B------:R-:W-:Y:S05]  /*2a50*/  BRA `(.L_x_19368) ;  /* 0x0000000000547947 */ /* 0x000fea0003800000 */
.L_x_19367:
        /* <DEDUP_REMOVED lines=16> */
.L_x_19395:
[----:B------:R-:W-:Y:S01]  /*2b60*/  IMAD.MOV.U32 R22, RZ, RZ, RZ ;  /* 0x000000ffff167224 */ /* 0x000fe200078e00ff */
[----:B------:R-:W-:Y:S06]  /*2b70*/  BRA `(.L_x_19368) ;  /* 0x00000000000c7947 */ /* 0x000fec0003800000 */
.L_x_19392:
[----:B------:R0:W5:Y:S01]  /*2b80*/  LDG.E R22, desc[UR36][R4.64] ;  /* 0x0000002404167981 */ /* 0x000162000c1e1900 */
[----:B------:R-:W-:Y:S05]  /*2b90*/  BRA `(.L_x_19368) ;  /* 0x0000000000047947 */ /* 0x000fea0003800000 */
.L_x_19391:
[----:B------:R3:W5:Y:S02]  /*2ba0*/  LDG.E R22, desc[UR36][R4.64] ;  /* 0x0000002404167981 */ /* 0x000764000c1e1900 */
.L_x_19368:
[----:B------:R-:W-:-:S07]  /*2bb0*/  VIADD R26, R26, 0x80 ;  /* 0x000000801a1a7836 */ /* 0x000fce0000000000 */
.L_x_19362:
[----:B------:R-:W-:Y:S05]  /*2bc0*/  BSYNC.RECONVERGENT B6 ;  /* 0x0000000000067941 */ /* 0x000fea0003800200 */
.L_x_19361:
        /* <DEDUP_REMOVED lines=23> */
.L_x_19401:
[----:B------:R0:W5:Y:S01]  /*2d40*/  LDG.E.U8 R24, desc[UR36][R4.64] ;  /* 0x0000002404187981 */ /* 0x000162000c1e1100 */
[----:B------:R-:W-:Y:S05]  /*2d50*/  BRA `(.L_x_19397) ;  /* 0x0000000c002c7947 */ /* 0x000fea0003800000 */
.L_x_19400:
        /* <DEDUP_REMOVED lines=8> */
.L_x_19404:
[----:B------:R0:W5:Y:S01]  /*2de0*/  LDG.E R24, desc[UR36][R4.64] ;  /* 0x0000002404187981 */ /* 0x000162000c1e1900 */
[----:B------:R-:W-:Y:S05]  /*2df0*/  BRA `(.L_x_19397) ;  /* 0x0000000c00047947 */ /* 0x000fea0003800000 */
.L_x_19403:
[----:B------:R0:W5:Y:S01]  /*2e00*/  LDG.E.S16 R24, desc[UR36][R4.64] ;  /* 0x0000002404187981 */ /* 0x000162000c1e1700 */
[----:B------:R-:W-:Y:S05]  /*2e10*/  BRA `(.L_x_19397) ;  /* 0x0000000800fc7947 */ /* 0x000fea0003800000 */
.L_x_19399:
        /* <DEDUP_REMOVED lines=9> */
.L_x_19406:
[----:B------:R-:W2:Y:S02]  /*2eb0*/  LDG.E.U16 R4, desc[UR36][R4.64] ;  /* 0x0000002404047981 */ /* 0x000ea4000c1e1500 */
[----:B--2---:R-:W-:-:S06]  /*2ec0*/  HADD2.F32 R24, -RZ, R4.H0_H0 ;  /* 0x20000004ff187230 */ /* 0x004fcc0000004100 */
[----:B------:R-:W0:Y:S01]  /*2ed0*/  F2I.FTZ.TRUNC.NTZ R24, R24 ;  /* 0x0000001800187305 */ /* 0x000e22000021f100 */
[----:B------:R-:W-:Y:S05]  /*2ee0*/  BRA `(.L_x_19397) ;  /* 0x0000000800c87947 */ /* 0x000fea0003800000 */
.L_x_19405:
        /* <DEDUP_REMOVED lines=9> */
.L_x_19408:
[----:B------:R-:W2:Y:S02]  /*2f80*/  LDG.E.U16 R4, desc[UR36][R4.64] ;  /* 0x0000002404047981 */ /* 0x000ea4000c1e1500 */
[----:B--2---:R-:W-:-:S06]  /*2f90*/  HADD2.F32 R24, -RZ, R4.H0_H0 ;  /* 0x20000004ff187230 */ /* 0x004fcc0000004100 */
[----:B------:R-:W0:Y:S01]  /*2fa0*/  F2I.FTZ.TRUNC.NTZ R24, R24 ;  /* 0x0000001800187305 */ /* 0x000e22000021f100 */
[----:B------:R-:W-:Y:S05]  /*2fb0*/  BRA `(.L_x_19397) ;  /* 0x0000000800947947 */ /* 0x000fea0003800000 */
.L_x_19407:
[----:B------:R-:W2:Y:S02]  /*2fc0*/  LDG.E.64 R24, desc[UR36][R4.64] ;  /* 0x0000002404187981 */ /* 0x000ea4000c1e1b00 */
[----:B--2---:R0:W1:Y:S01]  /*2fd0*/  F2I.F64.TRUNC R24, R24 ;  /* 0x0000001800187311 */ /* 0x004062000030d100 */
[----:B------:R-:W-:Y:S05]  /*2fe0*/  BRA `(.L_x_19397) ;  /* 0x0000000800887947 */ /* 0x000fea0003800000 */
.L_x_19398:
        /* <DEDUP_REMOVED lines=12> */
.L_x_19411:
[----:B------:R-:W2:Y:S02]  /*30b0*/  LDG.E.64 R4, desc[UR36][R4.64] ;  /* 0x0000002404047981 */ /* 0x000ea4000c1e1b00 */
[----:B--2---:R0:W1:Y:S01]  /*30c0*/  F2I.F64.TRUNC R24, R4 ;  /* 0x0000000400187311 */ /* 0x004062000030d100 */
[----:B------:R-:W-:Y:S05]  /*30d0*/  BRA `(.L_x_19397) ;  /* 0x00000008004c7947 */ /* 0x000fea0003800000 */
.L_x_19410:
        /* <DEDUP_REMOVED lines=26> */
.L_x_19413:
        /* <DEDUP_REMOVED lines=14> */
.L_x_19412:
[----:B------:R-:W2:Y:S02]  /*3360*/  LDG.E.U16 R24, desc[UR36][R4.64] ;  /* 0x0000002404187981 */ /* 0x000ea4000c1e1500 */
[----:B--2---:R-:W-:-:S06]  /*3370*/  IMAD.U32 R24, R24, 0x10000, RZ ;  /* 0x0001000018187824 */ /* 0x004fcc00078e00ff */
[----:B------:R-:W0:Y:S01]  /*3380*/  F2I.FTZ.TRUNC.NTZ R24, R24 ;  /* 0x0000001800187305 */ /* 0x000e22000021f100 */
[----:B------:R-:W-:Y:S05]  /*3390*/  BRA `(.L_x_19397) ;  /* 0x00000004009c7947 */ /* 0x000fea0003800000 */
.L_x_19409:
        /* <DEDUP_REMOVED lines=10> */
.L_x_19416:
        /* <DEDUP_REMOVED lines=21> */
.L_x_19420:
[----:B------:R-:W-:Y:S05]  /*3590*/  BSYNC.RECONVERGENT B1 ;  /* 0x0000000000017941 */ /* 0x000fea0003800200 */
.L_x_19419:
[----:B------:R-:W-:Y:S01]  /*35a0*/  IMAD.SHL.U32 R0, R0, 0x100000, RZ ;  /* 0x0010000000007824 */ /* 0x000fe200078e00ff */
[----:B------:R-:W-:-:S04]  /*35b0*/  LEA R3, R3, 0x3b800000, 0x17 ;  /* 0x3b80000003037811 */ /* 0x000fc800078eb8ff */
[----:B------:R-:W-:-:S07]  /*35c0*/  LOP3.LUT R24, R3, R0, R7, 0xfe, !PT ;  /* 0x0000000003187212 */ /* 0x000fce00078efe07 */
.L_x_19418:
[----:B------:R-:W-:Y:S05]  /*35d0*/  BSYNC.RECONVERGENT B0 ;  /* 0x0000000000007941 */ /* 0x000fea0003800200 */
.L_x_19417:
[----:B------:R-:W0:Y:S01]  /*35e0*/  F2I.FTZ.TRUNC.NTZ R24, R24 ;  /* 0x0000001800187305 */ /* 0x000e22000021f100 */
[----:B------:R-:W-:Y:S05]  /*35f0*/  BRA `(.L_x_19397) ;  /* 0x0000000400047947 */ /* 0x000fea0003800000 */
.L_x_19415:
        /* <DEDUP_REMOVED lines=21> */
.L_x_19424:
[----:B------:R-:W-:Y:S05]  /*3750*/  BSYNC.RECONVERGENT B1 ;  /* 0x0000000000017941 */ /* 0x000fea0003800200 */
.L_x_19423:
[----:B------:R-:W-:Y:S01]  /*3760*/  IMAD.SHL.U32 R0, R0, 0x200000, RZ ;  /* 0x0020000000007824 */ /* 0x000fe200078e00ff */
[----:B------:R-:W-:-:S04]  /*3770*/  LEA R3, R3, 0x37800000, 0x17 ;  /* 0x3780000003037811 */ /* 0x000fc800078eb8ff */
[----:B------:R-:W-:-:S07]  /*3780*/  LOP3.LUT R24, R3, R0, R7, 0xfe, !PT ;  /* 0x0000000003187212 */ /* 0x000fce00078efe07 */
.L_x_19422:
[----:B------:R-:W-:Y:S05]  /*3790*/  BSYNC.RECONVERGENT B0 ;  /* 0x0000000000007941 */ /* 0x000fea0003800200 */
.L_x_19421:
[----:B------:R-:W0:Y:S01]  /*37a0*/  F2I.FTZ.TRUNC.NTZ R24, R24 ;  /* 0x0000001800187305 */ /* 0x000e22000021f100 */
[----:B------:R-:W-:Y:S05]  /*37b0*/  BRA `(.L_x_19397) ;  /* 0x0000000000947947 */ /* 0x000fea0003800000 */
.L_x_19414:
        /* <DEDUP_REMOVED lines=14> */
.L_x_19428:
[----:B------:R-:W-:Y:S05]  /*38a0*/  BSYNC.RECONVERGENT B0 ;  /* 0x0000000000007941 */ /* 0x000fea0003800200 */
.L_x_19427:
[----:B------:R-:W0:Y:S01]  /*38b0*/  F2I.FTZ.TRUNC.NTZ R24, R24 ;  /* 0x0000001800187305 */ /* 0x000e22000021f100 */
[----:B------:R-:W-:Y:S05]  /*38c0*/  BRA `(.L_x_19397) ;  /* 0x0000000000507947 */ /* 0x000fea0003800000 */
.L_x_19402:
        /* <DEDUP_REMOVED lines=16> */
.L_x_19429:
[----:B------:R-:W-:Y:S05]  /*39d0*/  BRA `(.L_x_19397) ;  /* 0x00000000000c7947 */ /* 0x000fea0003800000 */
.L_x_19426:
[----:B------:R0:W5:Y:S01]  /*39e0*/  LDG.E R24, desc[UR36][R4.64] ;  /* 0x0000002404187981 */ /* 0x000162000c1e1900 */
[----:B------:R-:W-:Y:S05]  /*39f0*/  BRA `(.L_x_19397) ;  /* 0x0000000000047947 */ /* 0x000fea0003800000 */
.L_x_19425:
[----:B------:R0:W5:Y:S02]  /*3a00*/  LDG.E R24, desc[UR36][R4.64] ;  /* 0x0000002404187981 */ /* 0x000164000c1e1900 */
.L_x_19397:
[----:B------:R-:W-:Y:S05]  /*3a10*/  BSYNC.RECONVERGENT B6 ;  /* 0x0000000000067941 */ /* 0x000fea0003800200 */
.L_x_19396:
[----:B------:R-:W1:Y:S01]  /*3a20*/  LDCU.64 UR4, c[0x0][0x388] ;  /* 0x00007100ff0477ac */ /* 0x000e620008000a00 */
[----:B0-----:R-:W0:Y:S01]  /*3a30*/  LDC.U8 R17, c[0x0][0x3b4] ;  /* 0x0000ed00ff117b82 */ /* 0x001e220000000000 */
[----:B------:R-:W-:Y:S01]  /*3a40*/  ISETP.GE.AND P0, PT, R2, R19, PT ;  /* 0x000000130200720c */ /* 0x000fe20003f06270 */
[----:B------:R-:W-:Y:S04]  /*3a50*/  BSSY.RECONVERGENT B7, `(.L_x_19430) ;  /* 0x00002c6000077945 */ /* 0x000fe80003800200 */
[----:B------:R-:W-:Y:S01]  /*3a60*/  BSSY.RELIABLE B6, `(.L_x_19431) ;  /* 0x00001dd000067945 */ /* 0x000fe20003800100 */
[----:B-1---5:R-:W-:Y:S02]  /*3a70*/  VIMNMX R16, PT, PT, R16, UR4, !PT ;  /* 0x0000000410107c48 */ /* 0x022fe4000ffe0100 */
[----:B---34-:R-:W-:-:S02]  /*3a80*/  VIMNMX R18, PT, PT, R18, UR4, !PT ;  /* 0x0000000412127c48 */ /* 0x018fc4000ffe0100 */
[----:B--2---:R-:W-:Y:S02]  /*3a90*/  VIMNMX R0, PT, PT, R22, UR4, !PT ;  /* 0x0000000416007c48 */ /* 0x004fe4000ffe0100 */
[----:B------:R-:W-:Y:S02]  /*3aa0*/  VIMNMX R24, PT, PT, R24, UR4, !PT ;  /* 0x0000000418187c48 */ /* 0x000fe4000ffe0100 */
[----:B------:R-:W-:Y:S02]  /*3ab0*/  VIMNMX R4, PT, PT, R16, UR5, PT ;  /* 0x0000000510047c48 */ /* 0x000fe4000bfe0100 */
[----:B------:R-:W-:Y:S02]  /*3ac0*/  VIMNMX R22, PT, PT, R18, UR5, PT ;  /* 0x0000000512167c48 */ /* 0x000fe4000bfe0100 */
        /* <DEDUP_REMOVED lines=24> */
.L_x_19436:
[----:B------:R0:W-:Y:S01]  /*3c50*/  STG.E.U8 desc[UR36][R8.64], R4 ;  /* 0x0000000408007986 */ /* 0x0001e2000c101124 */
[----:B------:R-:W-:Y:S05]  /*3c60*/  BRA `(.L_x_19438) ;  /* 0x0000000c003c7947 */ /* 0x000fea0003800000 */
.L_x_19435:
        /* <DEDUP_REMOVED lines=9> */
.L_x_19440:
[----:B------:R0:W-:Y:S01]  /*3d00*/  STG.E desc[UR36][R8.64], R4 ;  /* 0x0000000408007986 */ /* 0x0001e2000c101924 */
[----:B------:R-:W-:Y:S05]  /*3d10*/  BRA `(.L_x_19438) ;  /* 0x0000000c00107947 */ /* 0x000fea0003800000 */
.L_x_19439:
[----:B------:R0:W-:Y:S01]  /*3d20*/  STG.E.U16 desc[UR36][R8.64], R4 ;  /* 0x0000000408007986 */ /* 0x0001e2000c101524 */
[----:B------:R-:W-:Y:S05]  /*3d30*/  BRA `(.L_x_19438) ;  /* 0x0000000c00087947 */ /* 0x000fea0003800000 */
.L_x_19434:
        /* <DEDUP_REMOVED lines=9> */
.L_x_19442:
[----:B------:R-:W-:-:S04]  /*3dd0*/  I2FP.F32.S32 R0, R4 ;  /* 0x0000000400007245 */ /* 0x000fc80000201400 */
[----:B------:R-:W-:-:S05]  /*3de0*/  F2FP.F16.F32.PACK_AB R0, RZ, R0 ;  /* 0x00000000ff00723e */ /* 0x000fca00000000ff */
[----:B------:R0:W-:Y:S01]  /*3df0*/  STG.E.U16 desc[UR36][R8.64], R0 ;  /* 0x0000000008007986 */ /* 0x0001e2000c101524 */
[----:B------:R-:W-:Y:S05]  /*3e00*/  BRA `(.L_x_19438) ;  /* 0x0000000800d47947 */ /* 0x000fea0003800000 */
.L_x_19441:
        /* <DEDUP_REMOVED lines=10> */
.L_x_19444:
[----:B------:R-:W-:-:S04]  /*3eb0*/  I2FP.F32.S32 R4, R4 ;  /* 0x0000000400047245 */ /* 0x000fc80000201400 */
[----:B------:R-:W-:-:S04]  /*3ec0*/  F2FP.F16.F32.PACK_AB R3, RZ, R4 ;  /* 0x00000004ff03723e */ /* 0x000fc800000000ff */
[----:B------:R-:W-:-:S05]  /*3ed0*/  PRMT R3, R3, 0x5410, RZ ;  /* 0x0000541003037816 */ /* 0x000fca00000000ff */
[----:B------:R0:W-:Y:S01]  /*3ee0*/  STG.E desc[UR36][R8.64], R3 ;  /* 0x0000000308007986 */ /* 0x0001e2000c101924 */
[----:B------:R-:W-:Y:S05]  /*3ef0*/  BRA `(.L_x_19438) ;  /* 0x0000000800987947 */ /* 0x000fea0003800000 */
.L_x_19443:
[----:B------:R-:W0:Y:S02]  /*3f00*/  I2F.F64 R4, R4 ;  /* 0x0000000400047312 */ /* 0x000e240000201c00 */
[----:B0-----:R0:W-:Y:S01]  /*3f10*/  STG.E.64 desc[UR36][R8.64], R4 ;  /* 0x0000000408007986 */ /* 0x0011e2000c101b24 */
[----:B------:R-:W-:Y:S05]  /*3f20*/  BRA `(.L_x_19438) ;  /* 0x00000008008c7947 */ /* 0x000fea0003800000 */
.L_x_19433:
        /* <DEDUP_REMOVED lines=12> */
.L_x_19447:
[----:B------:R-:W0:Y:S01]  /*3ff0*/  I2F.F64 R4, R4 ;  /* 0x0000000400047312 */ /* 0x000e220000201c00 */
[----:B------:R-:W-:-:S05]  /*4000*/  CS2R R6, SRZ ;  /* 0x0000000000067805 */ /* 0x000fca000001ff00 */
[----:B0-----:R3:W-:Y:S01]  /*4010*/  STG.E.128 desc[UR36][R8.64], R4 ;  /* 0x0000000408007986 */ /* 0x0017e2000c101d24 */
[----:B------:R-:W-:Y:S05]  /*4020*/  BRA `(.L_x_19438) ;  /* 0x00000008004c7947 */ /* 0x000fea0003800000 */
.L_x_19446:
        /* <DEDUP_REMOVED lines=19> */
.L_x_19451:
[----:B------:R-:W-:Y:S05]  /*4160*/  BSYNC.RECONVERGENT B0 ;  /* 0x0000000000007941 */ /* 0x000fea0003800200 */
.L_x_19450:
[----:B------:R-:W-:-:S05]  /*4170*/  LOP3.LUT R5, R0, 0x80, R5, 0xf8, !PT ;  /* 0x0000008000057812 */ /* 0x000fca00078ef805 */
[----:B------:R2:W-:Y:S01]  /*4180*/  STG.E.U8 desc[UR36][R8.64], R5 ;  /* 0x0000000508007986 */ /* 0x0005e2000c101124 */
[----:B------:R-:W-:Y:S05]  /*4190*/  BRA `(.L_x_19438) ;  /* 0x0000000400f07947 */ /* 0x000fea0003800000 */
.L_x_19449:
        /* <DEDUP_REMOVED lines=15> */
.L_x_19453:
[----:B------:R-:W-:Y:S05]  /*4290*/  BSYNC.RECONVERGENT B0 ;  /* 0x0000000000007941 */ /* 0x000fea0003800200 */
.L_x_19452:
[----:B------:R-:W-:-:S05]  /*42a0*/  LOP3.LUT R5, R0, 0x80, R5, 0xf8, !PT ;  /* 0x0000008000057812 */ /* 0x000fca00078ef805 */
[----:B------:R1:W-:Y:S01]  /*42b0*/  STG.E.U8 desc[UR36][R8.64], R5 ;  /* 0x0000000508007986 */ /* 0x0003e2000c101124 */
[----:B------:R-:W-:Y:S05]  /*42c0*/  BRA `(.L_x_19438) ;  /* 0x0000000400a47947 */ /* 0x000fea0003800000 */
.L_x_19448:
[----:B------:R-:W-:-:S04]  /*42d0*/  I2FP.F32.S32 R0, R4 ;  /* 0x0000000400007245 */ /* 0x000fc80000201400 */
[----:B------:R-:W-:-:S05]  /*42e0*/  F2FP.BF16.F32.PACK_AB R0, RZ, R0 ;  /* 0x00000000ff00723e */ /* 0x000fca00000010ff */
[----:B------:R0:W-:Y:S01]  /*42f0*/  STG.E.U16 desc[UR36][R8.64], R0 ;  /* 0x0000000008007986 */ /* 0x0001e2000c101524 */
[----:B------:R-:W-:Y:S05]  /*4300*/  BRA `(.L_x_19438) ;  /* 0x0000000400947947 */ /* 0x000fea0003800000 */
.L_x_19445:
        /* <DEDUP_REMOVED lines=10> */
.L_x_19456:
        /* <DEDUP_REMOVED lines=13> */
.L_x_19459:
[----:B------:R-:W-:-:S04]  /*4480*/  SHF.R.U32.HI R0, RZ, 0x14, R3 ;  /* 0x00000014ff007819 */ /* 0x000fc80000011603 */
[----:B------:R-:W-:-:S04]  /*4490*/  LOP3.LUT R0, R0, 0x1, RZ, 0xc0, !PT ;  /* 0x0000000100007812 */ /* 0x000fc800078ec0ff */
[----:B------:R-:W-:-:S04]  /*44a0*/  IADD3 R0, PT, PT, R3, 0x487ffff, R0 ;  /* 0x0487ffff03007810 */ /* 0x000fc80007ffe000 */
[----:B------:R-:W-:-:S04]  /*44b0*/  SHF.R.U32.HI R0, RZ, 0x14, R0 ;  /* 0x00000014ff007819 */ /* 0x000fc80000011600 */
[----:B------:R-:W-:-:S07]  /*44c0*/  LOP3.LUT R0, R0, 0xff, RZ, 0xc0, !PT ;  /* 0x000000ff00007812 */ /* 0x000fce00078ec0ff */
.L_x_19460:
[----:B------:R-:W-:-:S04]  /*44d0*/  SHF.R.U32.HI R3, RZ, 0x18, R3 ;  /* 0x00000018ff037819 */ /* 0x000fc80000011603 */
[----:B------:R-:W-:-:S04]  /*44e0*/  LOP3.LUT R0, R0, 0x80, R3, 0xf8, !PT ;  /* 0x0000008000007812 */ /* 0x000fc800078ef803 */
[----:B------:R-:W-:-:S07]  /*44f0*/  PRMT R4, R0, 0x7610, R4 ;  /* 0x0000761000047816 */ /* 0x000fce0000000004 */
.L_x_19458:
[----:B------:R-:W-:Y:S05]  /*4500*/  BSYNC.RECONVERGENT B0 ;  /* 0x0000000000007941 */ /* 0x000fea0003800200 */
.L_x_19457:
[----:B------:R0:W-:Y:S01]  /*4510*/  STG.E.U8 desc[UR36][R8.64], R4 ;  /* 0x0000000408007986 */ /* 0x0001e2000c101124 */
[----:B------:R-:W-:Y:S05]  /*4520*/  BRA `(.L_x_19438) ;  /* 0x00000004000c7947 */ /* 0x000fea0003800000 */
.L_x_19455:
        /* <DEDUP_REMOVED lines=13> */
.L_x_19463:
[----:B------:R-:W-:-:S04]  /*4600*/  SHF.R.U32.HI R0, RZ, 0x15, R3 ;  /* 0x00000015ff007819 */ /* 0x000fc80000011603 */
[----:B------:R-:W-:-:S04]  /*4610*/  LOP3.LUT R0, R0, 0x1, RZ, 0xc0, !PT ;  /* 0x0000000100007812 */ /* 0x000fc800078ec0ff */
[----:B------:R-:W-:-:S04]  /*4620*/  IADD3 R0, PT, PT, R3, 0x88fffff, R0 ;  /* 0x088fffff03007810 */ /* 0x000fc80007ffe000 */
[----:B------:R-:W-:-:S04]  /*4630*/  SHF.R.U32.HI R0, RZ, 0x15, R0 ;  /* 0x00000015ff007819 */ /* 0x000fc80000011600 */
[----:B------:R-:W-:-:S07]  /*4640*/  LOP3.LUT R0, R0, 0xff, RZ, 0xc0, !PT ;  /* 0x000000ff00007812 */ /* 0x000fce00078ec0ff */
.L_x_19464:
[----:B------:R-:W-:-:S04]  /*4650*/  SHF.R.U32.HI R3, RZ, 0x18, R3 ;  /* 0x00000018ff037819 */ /* 0x000fc80000011603 */
[----:B------:R-:W-:-:S04]  /*4660*/  LOP3.LUT R0, R0, 0x80, R3, 0xf8, !PT ;  /* 0x0000008000007812 */ /* 0x000fc800078ef803 */
[----:B------:R-:W-:-:S07]  /*4670*/  PRMT R4, R0, 0x7610, R4 ;  /* 0x0000761000047816 */ /* 0x000fce0000000004 */
.L_x_19462:
[----:B------:R-:W-:Y:S05]  /*4680*/  BSYNC.RECONVERGENT B0 ;  /* 0x0000000000007941 */ /* 0x000fea0003800200 */
.L_x_19461:
[----:B------:R0:W-:Y:S01]  /*4690*/  STG.E.U8 desc[UR36][R8.64], R4 ;  /* 0x0000000408007986 */ /* 0x0001e2000c101124 */
[----:B------:R-:W-:Y:S05]  /*46a0*/  BRA `(.L_x_19438) ;  /* 0x0000000000ac7947 */ /* 0x000fea0003800000 */
.L_x_19454:
[----:B------:R-:W-:-:S13]  /*46b0*/  ISETP.NE.AND P0, PT, R0, 0x1c, PT ;  /* 0x0000001c0000780c */ /* 0x000fda0003f05270 */
[----:B------:R-:W-:Y:S05]  /*46c0*/  @!P0 BRA `(.L_x_19465) ;  /* 0x0000000000a08947 */ /* 0x000fea0003800000 */
[----:B------:R-:W-:-:S13]  /*46d0*/  ISETP.NE.AND P0, PT, R0, 0x1d, PT ;  /* 0x0000001d0000780c */ /* 0x000fda0003f05270 */
[----:B------:R-:W-:Y:S05]  /*46e0*/  @!P0 BRA `(.L_x_19466) ;  /* 0x00000000008c8947 */ /* 0x000fea0003800000 */
[----:B------:R-:W-:-:S13]  /*46f0*/  ISETP.NE.AND P0, PT, R0, 0x2c, PT ;  /* 0x0000002c0000780c */ /* 0x000fda0003f05270 */
[----:B------:R-:W-:Y:S05]  /*4700*/  @!P0 BRA `(.L_x_19467) ;  /* 0x0000000000448947 */ /* 0x000fea0003800000 */
.L_x_19437:
        /* <DEDUP_REMOVED lines=16> */
.L_x_19468:
[----:B------:R-:W-:Y:S05]  /*4810*/  BRA `(.L_x_19438) ;  /* 0x0000000000507947 */ /* 0x000fea0003800000 */
.L_x_19467:
        /* <DEDUP_REMOVED lines=16> */
.L_x_19466:
[----:B------:R-:W-:-:S05]  /*4920*/  SHF.R.S32.HI R5, RZ, 0x1f, R4 ;  /* 0x0000001fff057819 */ /* 0x000fca0000011404 */
[----:B------:R0:W-:Y:S01]  /*4930*/  STG.E.64 desc[UR36][R8.64], R4 ;  /* 0x0000000408007986 */ /* 0x0001e2000c101b24 */
[----:B------:R-:W-:Y:S05]  /*4940*/  BRA `(.L_x_19438) ;  /* 0x0000000000047947 */ /* 0x000fea0003800000 */
.L_x_19465:
[----:B------:R0:W-:Y:S02]  /*4950*/  STG.E desc[UR36][R8.64], R4 ;  /* 0x0000000408007986 */ /* 0x0001e4000c101924 */
.L_x_19438:
        /* <DEDUP_REMOVED lines=23> */
.L_x_19473:
[----:B------:R0:W-:Y:S01]  /*4ad0*/  STG.E.U8 desc[UR36][R8.64], R22 ;  /* 0x0000001608007986 */ /* 0x0001e2000c101124 */
[----:B------:R-:W-:Y:S05]  /*4ae0*/  BRA `(.L_x_19475) ;  /* 0x0000000c00407947 */ /* 0x000fea0003800000 */
.L_x_19472:
        /* <DEDUP_REMOVED lines=10> */
.L_x_19477:
[----:B------:R3:W-:Y:S01]  /*4b90*/  STG.E desc[UR36][R8.64], R22 ;  /* 0x0000001608007986 */ /* 0x0007e2000c101924 */
[----:B------:R-:W-:Y:S05]  /*4ba0*/  BRA `(.L_x_19475) ;  /* 0x0000000c00107947 */ /* 0x000fea0003800000 */
.L_x_19476:
[----:B------:R2:W-:Y:S01]  /*4bb0*/  STG.E.U16 desc[UR36][R8.64], R22 ;  /* 0x0000001608007986 */ /* 0x0005e2000c101524 */
[----:B------:R-:W-:Y:S05]  /*4bc0*/  BRA `(.L_x_19475) ;  /* 0x0000000c00087947 */ /* 0x000fea0003800000 */
.L_x_19471:
        /* <DEDUP_REMOVED lines=9> */
.L_x_19479:
[----:B------:R-:W-:-:S04]  /*4c60*/  I2FP.F32.S32 R0, R22 ;  /* 0x0000001600007245 */ /* 0x000fc80000201400 */
[----:B------:R-:W-:-:S05]  /*4c70*/  F2FP.F16.F32.PACK_AB R0, RZ, R0 ;  /* 0x00000000ff00723e */ /* 0x000fca00000000ff */
[----:B------:R0:W-:Y:S01]  /*4c80*/  STG.E.U16 desc[UR36][R8.64], R0 ;  /* 0x0000000008007986 */ /* 0x0001e2000c101524 */
[----:B------:R-:W-:Y:S05]  /*4c90*/  BRA `(.L_x_19475) ;  /* 0x0000000800d47947 */ /* 0x000fea0003800000 */
.L_x_19478:
        /* <DEDUP_REMOVED lines=10> */
.L_x_19481:
[----:B------:R-:W-:-:S04]  /*4d40*/  I2FP.F32.S32 R22, R22 ;  /* 0x0000001600167245 */ /* 0x000fc80000201400 */
[----:B------:R-:W-:-:S04]  /*4d50*/  F2FP.F16.F32.PACK_AB R3, RZ, R22 ;  /* 0x00000016ff03723e */ /* 0x000fc800000000ff */
[----:B------:R-:W-:-:S05]  /*4d60*/  PRMT R3, R3, 0x5410, RZ ;  /* 0x0000541003037816 */ /* 0x000fca00000000ff */
[----:B------:R0:W-:Y:S01]  /*4d70*/  STG.E desc[UR36][R8.64], R3 ;  /* 0x0000000308007986 */ /* 0x0001e2000c101924 */
[----:B------:R-:W-:Y:S05]  /*4d80*/  BRA `(.L_x_19475) ;  /* 0x0000000800987947 */ /* 0x000fea0003800000 */
.L_x_19480:
[----:B------:R-:W0:Y:S02]  /*4d90*/  I2F.F64 R4, R22 ;  /* 0x0000001600047312 */ /* 0x000e240000201c00 */
[----:B0-----:R0:W-:Y:S01]  /*4da0*/  STG.E.64 desc[UR36][R8.64], R4 ;  /* 0x0000000408007986 */ /* 0x0011e2000c101b24 */
[----:B------:R-:W-:Y:S05]  /*4db0*/  BRA `(.L_x_19475) ;  /* 0x00000008008c7947 */ /* 0x000fea0003800000 */
.L_x_19470:
        /* <DEDUP_REMOVED lines=12> */
.L_x_19485:
        /* <DEDUP_REMOVED lines=17> */
.L_x_19488:
[----:B------:R-:W-:-:S04]  /*4f90*/  SHF.R.U32.HI R3, RZ, 0x18, R5 ;  /* 0x00000018ff037819 */ /* 0x000fc80000011605 */
[----:B------:R-:W-:-:S04]  /*4fa0*/  LOP3.LUT R0, R0, 0x80, R3, 0xf8, !PT ;  /* 0x0000008000007812 */ /* 0x000fc800078ef803 */
[----:B------:R-:W-:-:S07]  /*4fb0*/  PRMT R4, R0, 0x7610, R4 ;  /* 0x0000761000047816 */ /* 0x000fce0000000004 */
.L_x_19487:
[----:B------:R-:W-:Y:S05]  /*4fc0*/  BSYNC.RECONVERGENT B0 ;  /* 0x0000000000007941 */ /* 0x000fea0003800200 */
.L_x_19486:
[----:B------:R0:W-:Y:S01]  /*4fd0*/  STG.E.U8 desc[UR36][R8.64], R4 ;  /* 0x0000000408007986 */ /* 0x0001e2000c101124 */
[----:B------:R-:W-:Y:S05]  /*4fe0*/  BRA `(.L_x_19475) ;  /* 0x0000000800007947 */ /* 0x000fea0003800000 */
.L_x_19484:
        /* <DEDUP_REMOVED lines=17> */
.L_x_19491:
[----:B------:R-:W-:-:S04]  /*5100*/  SHF.R.U32.HI R3, RZ, 0x18, R5 ;  /* 0x00000018ff037819 */ /* 0x000fc80000011605 */
[----:B------:R-:W-:-:S04]  /*5110*/  LOP3.LUT R0, R0, 0x80, R3, 0xf8, !PT ;  /* 0x0000008000007812 */ /* 0x000fc800078ef803 */
[----:B------:R-:W-:-:S07]  /*5120*/  PRMT R4, R0, 0x7610, R4 ;  /* 0x0000761000047816 */ /* 0x000fce0000000004 */
.L_x_19490:
[----:B------:R-:W-:Y:S05]  /*5130*/  BSYNC.RECONVERGENT B0 ;  /* 0x0000000000007941 */ /* 0x000fea0003800200 */
.L_x_19489:
[----:B------:R0:W-:Y:S01]  /*5140*/  STG.E.U8 desc[UR36][R8.64], R4 ;  /* 0x0000000408007986 */ /* 0x0001e2000c101124 */
[----:B------:R-:W-:Y:S05]  /*5150*/  BRA `(.L_x_19475) ;  /* 0x0000000400a47947 */ /* 0x000fea0003800000 */
.L_x_19483:
        /* <DEDUP_REMOVED lines=22> */
.L_x_19493:
[--C-:B------:R-:W-:Y:S01]  /*52c0*/  SHF.R.S32.HI R5, RZ, 0x1f, R22.reuse ;  /* 0x0000001fff057819 */ /* 0x100fe20000011416 */
[----:B------:R-:W-:-:S05]  /*52d0*/  IMAD.MOV.U32 R4, RZ, RZ, R22 ;  /* 0x000000ffff047224 */ /* 0x000fca00078e0016 */
[----:B------:R0:W-:Y:S01]  /*52e0*/  STG.E.64 desc[UR36][R8.64], R4 ;  /* 0x0000000408007986 */ /* 0x0001e2000c101b24 */
[----:B------:R-:W-:Y:S05]  /*52f0*/  BRA `(.L_x_19475) ;  /* 0x00000004003c7947 */ /* 0x000fea0003800000 */
.L_x_19492:
[----:B------:R0:W-:Y:S01]  /*5300*/  STG.E desc[UR36][R8.64], R22 ;  /* 0x0000001608007986 */ /* 0x0001e2000c101924 */
[----:B------:R-:W-:Y:S05]  /*5310*/  BRA `(.L_x_19475) ;  /* 0x0000000400347947 */ /* 0x000fea0003800000 */
.L_x_19482:
        /* <DEDUP_REMOVED lines=10> */
.L_x_19495:
[----:B------:R-:W0:Y:S01]  /*53c0*/  I2F.F64 R4, R22 ;  /* 0x0000001600047312 */ /* 0x000e220000201c00 */
[----:B------:R-:W-:-:S05]  /*53d0*/  CS2R R6, SRZ ;  /* 0x0000000000067805 */ /* 0x000fca000001ff00 */
[----:B0-----:R0:W-:Y:S01]  /*53e0*/  STG.E.128 desc[UR36][R8.64], R4 ;  /* 0x0000000408007986 */ /* 0x0011e2000c101d24 */
[----:B------:R-:W-:Y:S05]  /*53f0*/  BRA `(.L_x_19475) ;  /* 0x0000000000fc7947 */ /* 0x000fea0003800000 */
.L_x_19494:
[----:B------:R-:W-:-:S13]  /*5400*/  ISETP.NE.AND P0, PT, R0, 0xf, PT ;  /* 0x0000000f0000780c */ /* 0x000fda0003f05270 */
[----:B------:R-:W-:Y:S05]  /*5410*/  @!P0 BRA `(.L_x_19496) ;  /* 0x0000000000e88947 */ /* 0x000fea0003800000 */
[----:B------:R-:W-:-:S13]  /*5420*/  ISETP.NE.AND P0, PT, R0, 0x17, PT ;  /* 0x000000170000780c */ /* 0x000fda0003f05270 */
[----:B------:R-:W-:Y:S05]  /*5430*/  @!P0 BRA `(.L_x_19497) ;  /* 0x0000000000908947 */ /* 0x000fea0003800000 */
[----:B------:R-:W-:-:S13]  /*5440*/  ISETP.NE.AND P0, PT, R0, 0x18, PT ;  /* 0x000000180000780c */ /* 0x000fda0003f05270 */
[----:B------:R-:W-:Y:S05]  /*5450*/  @!P0 BRA `(.L_x_19498) ;  /* 0x0000000000448947 */ /* 0x000fea0003800000 */
.L_x_19474:
        /* <DEDUP_REMOVED lines=16> */
.L_x_19499:
[----:B------:R-:W-:Y:S05]  /*5560*/  BRA `(.L_x_19475) ;  /* 0x0000000000a07947 */ /* 0x000fea0003800000 */
.L_x_19498:
        /* <DEDUP_REMOVED lines=13> */
.L_x_19501:
[----:B------:R-:W-:Y:S05]  /*5640*/  BSYNC.RECONVERGENT B0 ;  /* 0x0000000000007941 */ /* 0x000fea0003800200 */
.L_x_19500:
[----:B------:R-:W-:-:S05]  /*5650*/  LOP3.LUT R3, R0, 0x80, R3, 0xf8, !PT ;  /* 0x0000008000037812 */ /* 0x000fca00078ef803 */
[----:B------:R0:W-:Y:S01]  /*5660*/  STG.E.U8 desc[UR36][R8.64], R3 ;  /* 0x0000000308007986 */ /* 0x0001e2000c101124 */
[----:B------:R-:W-:Y:S05]  /*5670*/  BRA `(.L_x_19475) ;  /* 0x00000000005c7947 */ /* 0x000fea0003800000 */
.L_x_19497:
        /* <DEDUP_REMOVED lines=12> */
.L_x_19503:
[----:B------:R-:W-:Y:S01]  /*5740*/  IMAD.MOV.U32 R0, RZ, RZ, 0x7f ;  /* 0x0000007fff007424 */ /* 0x000fe200078e00ff */
[----:B------:R-:W-:-:S04]  /*5750*/  ISETP.GT.U32.AND P0, PT, R4, 0x7f800000, PT ;  /* 0x7f8000000400780c */ /* 0x000fc80003f04070 */
[----:B------:R-:W-:-:S09]  /*5760*/  SEL R0, R0, 0x7c, P0 ;  /* 0x0000007c00007807 */ /* 0x000fd20000000000 */
.L_x_19504:
[----:B------:R-:W-:Y:S05]  /*5770*/  BSYNC.RECONVERGENT B0 ;  /* 0x0000000000007941 */ /* 0x000fea0003800200 */
.L_x_19502:
[----:B------:R-:W-:-:S04]  /*5780*/  SHF.R.U32.HI R3, RZ, 0x18, R3 ;  /* 0x00000018ff037819 */ /* 0x000fc80000011603 */
[----:B------:R-:W-:-:S05]  /*5790*/  LOP3.LUT R3, R0, 0x80, R3, 0xf8, !PT ;  /* 0x0000008000037812 */ /* 0x000fca00078ef803 */
[----:B------:R0:W-:Y:S01]  /*57a0*/  STG.E.U8 desc[UR36][R8.64], R3 ;  /* 0x0000000308007986 */ /* 0x0001e2000c101124 */
[----:B------:R-:W-:Y:S05]  /*57b0*/  BRA `(.L_x_19475) ;  /* 0x00000000000c7947 */ /* 0x000fea0003800000 */
.L_x_19496:
[----:B------:R-:W-:-:S04]  /*57c0*/  I2FP.F32.S32 R0, R22 ;  /* 0x0000001600007245 */ /* 0x000fc80000201400 */
[----:B------:R-:W-:-:S05]  /*57d0*/  F2FP.BF16.F32.PACK_AB R0, RZ, R0 ;  /* 0x00000000ff00723e */ /* 0x000fca00000010ff */
[----:B------:R0:W-:Y:S02]  /*57e0*/  STG.E.U16 desc[UR36][R8.64], R0 ;  /* 0x0000000008007986 */ /* 0x0001e4000c101524 */
.L_x_19475:
[----:B------:R-:W-:-:S07]  /*57f0*/  VIADD R2, R2, 0x80 ;  /* 0x0000008002027836 */ /* 0x000fce0000000000 */
.L_x_19432:
[----:B------:R-:W-:-:S13]  /*5800*/  ISETP.GE.AND P0, PT, R2, R19, PT ;  /* 0x000000130200720c */ /* 0x000fda0003f06270 */
[----:B------:R-:W-:Y:S05]  /*5810*/  @P0 BREAK.RELIABLE B6 ;  /* 0x0000000000060942 */ /* 0x000fea0003800100 */
[----:B------:R-:W-:Y:S05]  /*5820*/  @P0 BRA `(.L_x_19469) ;  /* 0x0000000c00a00947 */ /* 0x000fea0003800000 */
[----:B------:R-:W-:Y:S05]  /*5830*/  BSYNC.RELIABLE B6 ;  /* 0x0000000000067941 */ /* 0x000fea0003800100 */
.L_x_19431:
        /* <DEDUP_REMOVED lines=20> */
.L_x_19508:
[----:B------:R0:W-:Y:S01]  /*5980*/  STG.E.U8 desc[UR36][R8.64], R18 ;  /* 0x0000001208007986 */ /* 0x0001e2000c101124 */
[----:B------:R-:W-:Y:S05]  /*5990*/  BRA `(.L_x_19510) ;  /* 0x0000000c00407947 */ /* 0x000fea0003800000 */
.L_x_19507:
        /* <DEDUP_REMOVED lines=10> */
.L_x_19512:
[----:B------:R0:W-:Y:S01]  /*5a40*/  STG.E desc[UR36][R8.64], R18 ;  /* 0x0000001208007986 */ /* 0x0001e2000c101924 */
[----:B------:R-:W-:Y:S05]  /*5a50*/  BRA `(.L_x_19510) ;  /* 0x0000000c00107947 */ /* 0x000fea0003800000 */
.L_x_19511:
[----:B------:R0:W-:Y:S01]  /*5a60*/  STG.E.U16 desc[UR36][R8.64], R18 ;  /* 0x0000001208007986 */ /* 0x0001e2000c101524 */
[----:B------:R-:W-:Y:S05]  /*5a70*/  BRA `(.L_x_19510) ;  /* 0x0000000c00087947 */ /* 0x000fea0003800000 */
.L_x_19506:
        /* <DEDUP_REMOVED lines=9> */
.L_x_19514:
[----:B------:R-:W-:-:S04]  /*5b10*/  I2FP.F32.S32 R0, R18 ;  /* 0x0000001200007245 */ /* 0x000fc80000201400 */
[----:B------:R-:W-:-:S05]  /*5b20*/  F2FP.F16.F32.PACK_AB R0, RZ, R0 ;  /* 0x00000000ff00723e */ /* 0x000fca00000000ff */
[----:B------:R0:W-:Y:S01]  /*5b30*/  STG.E.U16 desc[UR36][R8.64], R0 ;  /* 0x0000000008007986 */ /* 0x0001e2000c101524 */
[----:B------:R-:W-:Y:S05]  /*5b40*/  BRA `(.L_x_19510) ;  /* 0x0000000800d47947 */ /* 0x000fea0003800000 */
.L_x_19513:
        /* <DEDUP_REMOVED lines=10> */
.L_x_19516:
[----:B------:R-:W-:-:S04]  /*5bf0*/  I2FP.F32.S32 R18, R18 ;  /* 0x0000001200127245 */ /* 0x000fc80000201400 */
[----:B------:R-:W-:-:S04]  /*5c00*/  F2FP.F16.F32.PACK_AB R3, RZ, R18 ;  /* 0x00000012ff03723e */ /* 0x000fc800000000ff */
[----:B------:R-:W-:-:S05]  /*5c10*/  PRMT R3, R3, 0x5410, RZ ;  /* 0x0000541003037816 */ /* 0x000fca00000000ff */
[----:B------:R0:W-:Y:S01]  /*5c20*/  STG.E desc[UR36][R8.64], R3 ;  /* 0x0000000308007986 */ /* 0x0001e2000c101924 */
[----:B------:R-:W-:Y:S05]  /*5c30*/  BRA `(.L_x_19510) ;  /* 0x0000000800987947 */ /* 0x000fea0003800000 */
.L_x_19515:
[----:B------:R-:W0:Y:S02]  /*5c40*/  I2F.F64 R4, R18 ;  /* 0x0000001200047312 */ /* 0x000e240000201c00 */
[----:B0-----:R0:W-:Y:S01]  /*5c50*/  STG.E.64 desc[UR36][R8.64], R4 ;  /* 0x0000000408007986 */ /* 0x0011e2000c101b24 */
[----:B------:R-:W-:Y:S05]  /*5c60*/  BRA `(.L_x_19510) ;  /* 0x00000008008c7947 */ /* 0x000fea0003800000 */
.L_x_19505:
        /* <DEDUP_REMOVED lines=12> */
.L_x_19520:
        /* <DEDUP_REMOVED lines=17> */
.L_x_19523:
[----:B------:R-:W-:-:S04]  /*5e40*/  SHF.R.U32.HI R3, RZ, 0x18, R5 ;  /* 0x00000018ff037819 */ /* 0x000fc80000011605 */
[----:B------:R-:W-:-:S04]  /*5e50*/  LOP3.LUT R0, R0, 0x80, R3, 0xf8, !PT ;  /* 0x0000008000007812 */ /* 0x000fc800078ef803 */
[----:B------:R-:W-:-:S07]  /*5e60*/  PRMT R4, R0, 0x7610, R4 ;  /* 0x0000761000047816 */ /* 0x000fce0000000004 */
.L_x_19522:
[----:B------:R-:W-:Y:S05]  /*5e70*/  BSYNC.RECONVERGENT B0 ;  /* 0x0000000000007941 */ /* 0x000fea0003800200 */
.L_x_19521:
[----:B------:R0:W-:Y:S01]  /*5e80*/  STG.E.U8 desc[UR36][R8.64], R4 ;  /* 0x0000000408007986 */ /* 0x0001e2000c101124 */
[----:B------:R-:W-:Y:S05]  /*5e90*/  BRA `(.L_x_19510) ;  /* 0x0000000800007947 */ /* 0x000fea0003800000 */
.L_x_19519:
        /* <DEDUP_REMOVED lines=17> */
.L_x_19526:
[----:B------:R-:W-:-:S04]  /*5fb0*/  SHF.R.U32.HI R3, RZ, 0x18, R5 ;  /* 0x00000018ff037819 */ /* 0x000fc80000011605 */
[----:B------:R-:W-:-:S04]  /*5fc0*/  LOP3.LUT R0, R0, 0x80, R3, 0xf8, !PT ;  /* 0x0000008000007812 */ /* 0x000fc800078ef803 */
[----:B------:R-:W-:-:S07]  /*5fd0*/  PRMT R4, R0, 0x7610, R4 ;  /* 0x0000761000047816 */ /* 0x000fce0000000004 */
.L_x_19525:
[----:B------:R-:W-:Y:S05]  /*5fe0*/  BSYNC.RECONVERGENT B0 ;  /* 0x0000000000007941 */ /* 0x000fea0003800200 */
.L_x_19524:
[----:B------:R0:W-:Y:S01]  /*5ff0*/  STG.E.U8 desc[UR36][R8.64], R4 ;  /* 0x0000000408007986 */ /* 0x0001e2000c101124 */
[----:B------:R-:W-:Y:S05]  /*6000*/  BRA `(.L_x_19510) ;  /* 0x0000000400a47947 */ /* 0x000fea0003800000 */
.L_x_19518:
        /* <DEDUP_REMOVED lines=22> */
.L_x_19528:
[--C-:B------:R-:W-:Y:S01]  /*6170*/  SHF.R.S32.HI R5, RZ, 0x1f, R18.reuse ;  /* 0x0000001fff057819 */ /* 0x100fe20000011412 */
[----:B------:R-:W-:-:S05]  /*6180*/  IMAD.MOV.U32 R4, RZ, RZ, R18 ;  /* 0x000000ffff047224 */ /* 0x000fca00078e0012 */
[----:B------:R0:W-:Y:S01]  /*6190*/  STG.E.64 desc[UR36][R8.64], R4 ;  /* 0x0000000408007986 */ /* 0x0001e2000c101b24 */
[----:B------:R-:W-:Y:S05]  /*61a0*/  BRA `(.L_x_19510) ;  /* 0x00000004003c7947 */ /* 0x000fea0003800000 */
.L_x_19527:
[----:B------:R0:W-:Y:S01]  /*61b0*/  STG.E desc[UR36][R8.64], R18 ;  /* 0x0000001208007986 */ /* 0x0001e2000c101924 */
[----:B------:R-:W-:Y:S05]  /*61c0*/  BRA `(.L_x_19510) ;  /* 0x0000000400347947 */ /* 0x000fea0003800000 */
.L_x_19517:
        /* <DEDUP_REMOVED lines=10> */
.L_x_19530:
[----:B------:R-:W0:Y:S01]  /*6270*/  I2F.F64 R4, R18 ;  /* 0x0000001200047312 */ /* 0x000e220000201c00 */
[----:B------:R-:W-:-:S05]  /*6280*/  CS2R R6, SRZ ;  /* 0x0000000000067805 */ /* 0x000fca000001ff00 */
[----:B0-----:R4:W-:Y:S01]  /*6290*/  STG.E.128 desc[UR36][R8.64], R4 ;  /* 0x0000000408007986 */ /* 0x0019e2000c101d24 */
[----:B------:R-:W-:Y:S05]  /*62a0*/  BRA `(.L_x_19510) ;  /* 0x0000000000fc7947 */ /* 0x000fea0003800000 */
.L_x_19529:
[----:B------:R-:W-:-:S13]  /*62b0*/  ISETP.NE.AND P0, PT, R0, 0xf, PT ;  /* 0x0000000f0000780c */ /* 0x000fda0003f05270 */
[----:B------:R-:W-:Y:S05]  /*62c0*/  @!P0 BRA `(.L_x_19531) ;  /* 0x0000000000e88947 */ /* 0x000fea0003800000 */
[----:B------:R-:W-:-:S13]  /*62d0*/  ISETP.NE.AND P0, PT, R0, 0x17, PT ;  /* 0x000000170000780c */ /* 0x000fda0003f05270 */
[----:B------:R-:W-:Y:S05]  /*62e0*/  @!P0 BRA `(.L_x_19532) ;  /* 0x0000000000908947 */ /* 0x000fea0003800000 */
[----:B------:R-:W-:-:S13]  /*62f0*/  ISETP.NE.AND P0, PT, R0, 0x18, PT ;  /* 0x000000180000780c */ /* 0x000fda0003f05270 */
[----:B------:R-:W-:Y:S05]  /*6300*/  @!P0 BRA `(.L_x_19533) ;  /* 0x0000000000448947 */ /* 0x000fea0003800000 */
.L_x_19509:
        /* <DEDUP_REMOVED lines=16> */
.L_x_19534:
[----:B------:R-:W-:Y:S05]  /*6410*/  BRA `(.L_x_19510) ;  /* 0x0000000000a07947 */ /* 0x000fea0003800000 */
.L_x_19533:
        /* <DEDUP_REMOVED lines=13> */
.L_x_19536:
[----:B------:R-:W-:Y:S05]  /*64f0*/  BSYNC.RECONVERGENT B0 ;  /* 0x0000000000007941 */ /* 0x000fea0003800200 */
.L_x_19535:
[----:B------:R-:W-:-:S05]  /*6500*/  LOP3.LUT R3, R0, 0x80, R3, 0xf8, !PT ;  /* 0x0000008000037812 */ /* 0x000fca00078ef803 */
[----:B------:R2:W-:Y:S01]  /*6510*/  STG.E.U8 desc[UR36][R8.64], R3 ;  /* 0x0000000308007986 */ /* 0x0005e2000c101124 */
[----:B------:R-:W-:Y:S05]  /*6520*/  BRA `(.L_x_19510) ;  /* 0x00000000005c7947 */ /* 0x000fea0003800000 */
.L_x_19532:
        /* <DEDUP_REMOVED lines=12> */
.L_x_19538:
[----:B------:R-:W-:Y:S01]  /*65f0*/  IMAD.MOV.U32 R0, RZ, RZ, 0x7f ;  /* 0x0000007fff007424 */ /* 0x000fe200078e00ff */
[----:B------:R-:W-:-:S04]  /*6600*/  ISETP.GT.U32.AND P0, PT, R4, 0x7f800000, PT ;  /* 0x7f8000000400780c */ /* 0x000fc80003f04070 */
[----:B------:R-:W-:-:S09]  /*6610*/  SEL R0, R0, 0x7c, P0 ;  /* 0x0000007c00007807 */ /* 0x000fd20000000000 */
.L_x_19539:
[----:B------:R-:W-:Y:S05]  /*6620*/  BSYNC.RECONVERGENT B0 ;  /* 0x0000000000007941 */ /* 0x000fea0003800200 */
.L_x_19537:
[----:B------:R-:W-:-:S04]  /*6630*/  SHF.R.U32.HI R3, RZ, 0x18, R3 ;  /* 0x00000018ff037819 */ /* 0x000fc80000011603 */
[----:B------:R-:W-:-:S05]  /*6640*/  LOP3.LUT R3, R0, 0x80, R3, 0xf8, !PT ;  /* 0x0000008000037812 */ /* 0x000fca00078ef803 */
[----:B------:R1:W-:Y:S01]  /*6650*/  STG.E.U8 desc[UR36][R8.64], R3 ;  /* 0x0000000308007986 */ /* 0x0003e2000c101124 */
[----:B------:R-:W-:Y:S05]  /*6660*/  BRA `(.L_x_19510) ;  /* 0x00000000000c7947 */ /* 0x000fea0003800000 */
.L_x_19531:
[----:B------:R-:W-:-:S04]  /*6670*/  I2FP.F32.S32 R0, R18 ;  /* 0x0000001200007245 */ /* 0x000fc80000201400 */
[----:B------:R-:W-:-:S05]  /*6680*/  F2FP.BF16.F32.PACK_AB R0, RZ, R0 ;  /* 0x00000000ff00723e */ /* 0x000fca00000010ff */
[----:B------:R0:W-:Y:S02]  /*6690*/  STG.E.U16 desc[UR36][R8.64], R0 ;  /* 0x0000000008007986 */ /* 0x0001e4000c101524 */
.L_x_19510:
[----:B------:R-:W-:-:S07]  /*66a0*/  VIADD R2, R2, 0x80 ;  /* 0x0000008002027836 */ /* 0x000fce0000000000 */
.L_x_19469:
[----:B------:R-:W-:Y:S05]  /*66b0*/  BSYNC.RECONVERGENT B7 ;  /* 0x0000000000077941 */ /* 0x000fea0003800200 */
.L_x_19430:
        /* <DEDUP_REMOVED lines=21> */
.L_x_19543:
[----:B------:R-:W-:Y:S01]  /*6810*/  STG.E.U8 desc[UR36][R2.64], R16 ;  /* 0x0000001002007986 */ /* 0x000fe2000c101124 */
[----:B------:R-:W-:Y:S05]  /*6820*/  EXIT ;  /* 0x000000000000794d */ /* 0x000fea0003800000 */
.L_x_19542:
        /* <DEDUP_REMOVED lines=9> */
.L_x_19546:
[----:B------:R-:W-:Y:S01]  /*68c0*/  STG.E desc[UR36][R2.64], R16 ;  /* 0x0000001002007986 */ /* 0x000fe2000c101924 */
[----:B------:R-:W-:Y:S05]  /*68d0*/  EXIT ;  /* 0x000000000000794d */ /* 0x000fea0003800000 */
.L_x_19545:
[----:B------:R-:W-:Y:S01]  /*68e0*/  STG.E.U16 desc[UR36][R2.64], R16 ;  /* 0x0000001002007986 */ /* 0x000fe2000c101524 */
[----:B------:R-:W-:Y:S05]  /*68f0*/  EXIT ;  /* 0x000000000000794d */ /* 0x000fea0003800000 */
.L_x_19541:
        /* <DEDUP_REMOVED lines=9> */
.L_x_19548:
[----:B------:R-:W-:-:S04]  /*6990*/  I2FP.F32.S32 R0, R16 ;  /* 0x0000001000007245 */ /* 0x000fc80000201400 */
[----:B------:R-:W-:-:S05]  /*69a0*/  F2FP.F16.F32.PACK_AB R0, RZ, R0 ;  /* 0x00000000ff00723e */ /* 0x000fca00000000ff */
[----:B------:R-:W-:Y:S01]  /*69b0*/  STG.E.U16 desc[UR36][R2.64], R0 ;  /* 0x0000000002007986 */ /* 0x000fe2000c101524 */
[----:B------:R-:W-:Y:S05]  /*69c0*/  EXIT ;  /* 0x000000000000794d */ /* 0x000fea0003800000 */
.L_x_19547:
        /* <DEDUP_REMOVED lines=10> */
.L_x_19550:
[----:B------:R-:W-:-:S04]  /*6a70*/  I2FP.F32.S32 R16, R16 ;  /* 0x0000001000107245 */ /* 0x000fc80000201400 */
[----:B------:R-:W-:-:S04]  /*6a80*/  F2FP.F16.F32.PACK_AB R5, RZ, R16 ;  /* 0x00000010ff05723e */ /* 0x000fc800000000ff */
[----:B------:R-:W-:-:S05]  /*6a90*/  PRMT R5, R5, 0x5410, RZ ;  /* 0x0000541005057816 */ /* 0x000fca00000000ff */
[----:B------:R-:W-:Y:S01]  /*6aa0*/  STG.E desc[UR36][R2.64], R5 ;  /* 0x0000000502007986 */ /* 0x000fe2000c101924 */
[----:B------:R-:W-:Y:S05]  /*6ab0*/  EXIT ;  /* 0x000000000000794d */ /* 0x000fea0003800000 */
.L_x_19549:
[----:B------:R-:W0:Y:S02]  /*6ac0*/  I2F.F64 R16, R16 ;  /* 0x0000001000107312 */ /* 0x000e240000201c00 */
[----:B0-----:R-:W-:Y:S01]  /*6ad0*/  STG.E.64 desc[UR36][R2.64], R16 ;  /* 0x0000001002007986 */ /* 0x001fe2000c101b24 */
[----:B------:R-:W-:Y:S05]  /*6ae0*/  EXIT ;  /* 0x000000000000794d */ /* 0x000fea0003800000 */
.L_x_19540:
        /* <DEDUP_REMOVED lines=12> */
.L_x_19554:
        /* <DEDUP_REMOVED lines=18> */
.L_x_19557:
[----:B------:R-:W-:-:S04]  /*6cd0*/  SHF.R.U32.HI R5, RZ, 0x18, R5 ;  /* 0x00000018ff057819 */ /* 0x000fc80000011605 */
[----:B------:R-:W-:-:S07]  /*6ce0*/  LOP3.LUT R0, R0, 0x80, R5, 0xf8, !PT ;  /* 0x0000008000007812 */ /* 0x000fce00078ef805 */
.L_x_19556:
[----:B------:R-:W-:Y:S05]  /*6cf0*/  BSYNC.RECONVERGENT B0 ;  /* 0x0000000000007941 */ /* 0x000fea0003800200 */
.L_x_19555:
[----:B------:R-:W-:Y:S01]  /*6d00*/  STG.E.U8 desc[UR36][R2.64], R0 ;  /* 0x0000000002007986 */ /* 0x000fe2000c101124 */
[----:B------:R-:W-:Y:S05]  /*6d10*/  EXIT ;  /* 0x000000000000794d */ /* 0x000fea0003800000 */
.L_x_19553:
        /* <DEDUP_REMOVED lines=18> */
.L_x_19560:
[----:B------:R-:W-:-:S04]  /*6e40*/  SHF.R.U32.HI R5, RZ, 0x18, R5 ;  /* 0x00000018ff057819 */ /* 0x000fc80000011605 */
[----:B------:R-:W-:-:S07]  /*6e50*/  LOP3.LUT R0, R0, 0x80, R5, 0xf8, !PT ;  /* 0x0000008000007812 */ /* 0x000fce00078ef805 */
.L_x_19559:
[----:B------:R-:W-:Y:S05]  /*6e60*/  BSYNC.RECONVERGENT B0 ;  /* 0x0000000000007941 */ /* 0x000fea0003800200 */
.L_x_19558:
[----:B------:R-:W-:Y:S01]  /*6e70*/  STG.E.U8 desc[UR36][R2.64], R0 ;  /* 0x0000000002007986 */ /* 0x000fe2000c101124 */
[----:B------:R-:W-:Y:S05]  /*6e80*/  EXIT ;  /* 0x000000000000794d */ /* 0x000fea0003800000 */
.L_x_19552:
        /* <DEDUP_REMOVED lines=22> */
.L_x_19562:
[----:B------:R-:W-:-:S05]  /*6ff0*/  SHF.R.S32.HI R17, RZ, 0x1f, R16 ;  /* 0x0000001fff117819 */ /* 0x000fca0000011410 */
[----:B------:R-:W-:Y:S01]  /*7000*/  STG.E.64 desc[UR36][R2.64], R16 ;  /* 0x0000001002007986 */ /* 0x000fe2000c101b24 */
[----:B------:R-:W-:Y:S05]  /*7010*/  EXIT ;  /* 0x000000000000794d */ /* 0x000fea0003800000 */
.L_x_19561:
[----:B------:R-:W-:Y:S01]  /*7020*/  STG.E desc[UR36][R2.64], R16 ;  /* 0x0000001002007986 */ /* 0x000fe2000c101924 */
[----:B------:R-:W-:Y:S05]  /*7030*/  EXIT ;  /* 0x000000000000794d */ /* 0x000fea0003800000 */
.L_x_19551:
        /* <DEDUP_REMOVED lines=10> */
.L_x_19564:
[----:B------:R-:W0:Y:S01]  /*70e0*/  I2F.F64 R16, R16 ;  /* 0x0000001000107312 */ /* 0x000e220000201c00 */
[----:B------:R-:W-:-:S05]  /*70f0*/  CS2R R18, SRZ ;  /* 0x0000000000127805 */ /* 0x000fca000001ff00 */
[----:B0-----:R-:W-:Y:S01]  /*7100*/  STG.E.128 desc[UR36][R2.64], R16 ;  /* 0x0000001002007986 */ /* 0x001fe2000c101d24 */
[----:B------:R-:W-:Y:S05]  /*7110*/  EXIT ;  /* 0x000000000000794d */ /* 0x000fea0003800000 */
.L_x_19563:
[----:B------:R-:W-:-:S13]  /*7120*/  ISETP.NE.AND P0, PT, R0, 0xf, PT ;  /* 0x0000000f0000780c */ /* 0x000fda0003f05270 */
[----:B------:R-:W-:Y:S05]  /*7130*/  @!P0 BRA `(.L_x_19565) ;  /* 0x0000000000e88947 */ /* 0x000fea0003800000 */
[----:B------:R-:W-:-:S13]  /*7140*/  ISETP.NE.AND P0, PT, R0, 0x17, PT ;  /* 0x000000170000780c */ /* 0x000fda0003f05270 */
[----:B------:R-:W-:Y:S05]  /*7150*/  @!P0 BRA `(.L_x_19566) ;  /* 0x0000000000908947 */ /* 0x000fea0003800000 */
[----:B------:R-:W-:-:S13]  /*7160*/  ISETP.NE.AND P0, PT, R0, 0x18, PT ;  /* 0x000000180000780c */ /* 0x000fda0003f05270 */
[----:B------:R-:W-:Y:S05]  /*7170*/  @!P0 BRA `(.L_x_19567) ;  /* 0x0000000000448947 */ /* 0x000fea0003800000 */
.L_x_19544:
        /* <DEDUP_REMOVED lines=16> */
.L_x_19568:
[----:B------:R-:W-:Y:S05]  /*7280*/  EXIT ;  /* 0x000000000000794d */ /* 0x000fea0003800000 */
.L_x_19567:
        /* <DEDUP_REMOVED lines=13> */
.L_x_19570:
[----:B------:R-:W-:Y:S05]  /*7360*/  BSYNC.RECONVERGENT B0 ;  /* 0x0000000000007941 */ /* 0x000fea0003800200 */
.L_x_19569:
[----:B------:R-:W-:-:S05]  /*7370*/  LOP3.LUT R5, R0, 0x80, R5, 0xf8, !PT ;  /* 0x0000008000057812 */ /* 0x000fca00078ef805 */
[----:B------:R-:W-:Y:S01]  /*7380*/  STG.E.U8 desc[UR36][R2.64], R5 ;  /* 0x0000000502007986 */ /* 0x000fe2000c101124 */
[----:B------:R-:W-:Y:S05]  /*7390*/  EXIT ;  /* 0x000000000000794d */ /* 0x000fea0003800000 */
.L_x_19566:
        /* <DEDUP_REMOVED lines=12> */
.L_x_19572:
[----:B------:R-:W-:Y:S01]  /*7460*/  IMAD.MOV.U32 R0, RZ, RZ, 0x7f ;  /* 0x0000007fff007424 */ /* 0x000fe200078e00ff */
[----:B------:R-:W-:-:S04]  /*7470*/  ISETP.GT.U32.AND P0, PT, R4, 0x7f800000, PT ;  /* 0x7f8000000400780c */ /* 0x000fc80003f04070 */
[----:B------:R-:W-:-:S09]  /*7480*/  SEL R0, R0, 0x7c, P0 ;  /* 0x0000007c00007807 */ /* 0x000fd20000000000 */
.L_x_19573:
[----:B------:R-:W-:Y:S05]  /*7490*/  BSYNC.RECONVERGENT B0 ;  /* 0x0000000000007941 */ /* 0x000fea0003800200 */
.L_x_19571:
[----:B------:R-:W-:-:S04]  /*74a0*/  SHF.R.U32.HI R5, RZ, 0x18, R5 ;  /* 0x00000018ff057819 */ /* 0x000fc80000011605 */
[----:B------:R-:W-:-:S05]  /*74b0*/  LOP3.LUT R5, R0, 0x80, R5, 0xf8, !PT ;  /* 0x0000008000057812 */ /* 0x000fca00078ef805 */
[----:B------:R-:W-:Y:S01]  /*74c0*/  STG.E.U8 desc[UR36][R2.64], R5 ;  /* 0x0000000502007986 */ /* 0x000fe2000c101124 */
[----:B------:R-:W-:Y:S05]  /*74d0*/  EXIT ;  /* 0x000000000000794d */ /* 0x000fea0003800000 */
.L_x_19565:
[----:B------:R-:W-:-:S04]  /*74e0*/  I2FP.F32.S32 R0, R16 ;  /* 0x0000001000007245 */ /* 0x000fc80000201400 */
[----:B------:R-:W-:-:S05]  /*74f0*/  F2FP.BF16.F32.PACK_AB R0, RZ, R0 ;  /* 0x00000000ff00723e */ /* 0x000fca00000010ff */
[----:B------:R-:W-:Y:S01]  /*7500*/  STG.E.U16 desc[UR36][R2.64], R0 ;  /* 0x0000000002007986 */ /* 0x000fe2000c101524 */
[----:B------:R-:W-:Y:S05]  /*7510*/  EXIT ;  /* 0x000000000000794d */ /* 0x000fea0003800000 */
.L_x_19574:
        /* <DEDUP_REMOVED lines=14> */
.L_x_37175:


//--------------------- .text._ZN2at6native18elementwise_kernelILi128ELi2EZNS0_22gpu_kernel_impl_nocastIZZZNS0_17clamp_kernel_cudaERNS_18TensorIteratorBaseERKN3c106ScalarES8_ENKUlvE_clEvENKUlvE1_clEvEUliE_EEvS4_RKT_EUliE_EEviT1_ --------------------------
	.section	.text._ZN2at6native18elementwise_kernelILi128ELi2EZNS0_22gpu_kernel_impl_nocastIZZZNS0_17clamp_kernel_cudaERNS_18TensorIteratorBaseERKN3c106ScalarES8_ENKUlvE_clEvENKUlvE1_clEvEUliE_EEvS4_RKT_EUliE_EEviT1_,"ax",@progbits
	.align	128
        .global         _ZN2at6native18elementwise_kernelILi128ELi2EZNS0_22gpu_kernel_impl_nocastIZZZNS0_17clamp_kernel_cudaERNS_18TensorIteratorBaseERKN3c106ScalarES8_ENKUlvE_clEvENKUlvE1_clEvEUliE_EEvS4_RKT_EUliE_EEviT1_
        .type           _ZN2at6native18elementwise_kernelILi128ELi2EZNS0_22gpu_kernel_impl_nocastIZZZNS0_17clamp_kernel_cudaERNS_18TensorIteratorBaseERKN3c106ScalarES8_ENKUlvE_clEvENKUlvE1_clEvEUliE_EEvS4_RKT_EUliE_EEviT1_,@function
        .size           _ZN2at6native18elementwise_kernelILi128ELi2EZNS0_22gpu_kernel_impl_nocastIZZZNS0_17clamp_kernel_cudaERNS_18TensorIteratorBaseERKN3c106ScalarES8_ENKUlvE_clEvENKUlvE1_clEvEUliE_EEvS4_RKT_EUliE_EEviT1_,(.L_x_37176 - _ZN2at6native18elementwise_kernelILi128ELi2EZNS0_22gpu_kernel_impl_nocastIZZZNS0_17clamp_kernel_cudaERNS_18TensorIteratorBaseERKN3c106ScalarES8_ENKUlvE_clEvENKUlvE1_clEvEUliE_EEvS4_RKT_EUliE_EEviT1_)
        .other          _ZN2at6native18elementwise_kernelILi128ELi2EZNS0_22gpu_kernel_impl_nocastIZZZNS0_17clamp_kernel_cudaERNS_18TensorIteratorBaseERKN3c106ScalarES8_ENKUlvE_clEvENKUlvE1_clEvEUliE_EEvS4_RKT_EUliE_EEviT1_,@"STO_CUDA_ENTRY STV_DEFAULT"
_ZN2at6native18elementwise_kernelILi128ELi2EZNS0_22gpu_kernel_impl_nocastIZZZNS0_17clamp_kernel_cudaERNS_18TensorIteratorBaseERKN3c106ScalarES8_ENKUlvE_clEvENKUlvE1_clEvEUliE_EEvS4_RKT_EUliE_EEviT1_:
.text._ZN2at6native18elementwise_kernelILi128ELi2EZNS0_22gpu_kernel_impl_nocastIZZZNS0_17clamp_kernel_cudaERNS_18TensorIteratorBaseERKN3c106ScalarES8_ENKUlvE_clEvENKUlvE1_clEvEUliE_EEvS4_RKT_EUliE_EEviT1_:
        /* <DEDUP_REMOVED lines=15> */
[----:B0-----:R-:W1:Y:S06]  /*00f0*/  LDG.E R4, desc[UR6][R4.64] ;  /* 0x0000000604047981 */ /* 0x001e6c000c1e1900 */
[----:B------:R-:W0:Y:S01]  /*0100*/  LDC.64 R6, c[0x0][0x580] ;  /* 0x00016000ff067b82 */ /* 0x000e220000000a00 */
[----:B------:R-:W-:Y:S02]  /*0110*/  IADD3 R3, PT, PT, R3, 0x80, RZ ;  /* 0x0000008003037810 */ /* 0x000fe40007ffe0ff */
[----:B-1----:R-:W-:-:S04]  /*0120*/  VIMNMX R0, PT, PT, R4, UR8, !PT ;  /* 0x0000000804007c48 */ /* 0x002fc8000ffe0100 */
[----:B------:R-:W-:-:S05]  /*0130*/  VIMNMX R9, PT, PT, R0, UR9, PT ;  /* 0x0000000900097c48 */ /* 0x000fca000bfe0100 */
[----:B0-----:R0:W-:Y:S02]  /*0140*/  STG.E desc[UR6][R6.64], R9 ;  /* 0x0000000906007986 */ /* 0x0011e4000c101906 */
.L_x_19577:
[----:B------:R-:W-:Y:S05]  /*0150*/  BSYNC.RECONVERGENT B0 ;  /* 0x0000000000007941 */ /* 0x000fea0003800200 */
.L_x_19576:
[----:B------:R-:W-:-:S13]  /*0160*/  ISETP.GE.AND P0, PT, R3, UR4, PT ;  /* 0x0000000403007c0c */ /* 0x000fda000bf06270 */
[----:B------:R-:W-:Y:S05]  /*0170*/  @P0 EXIT ;  /* 0x000000000000094d */ /* 0x000fea0003800000 */
[----:B------:R-:W1:Y:S01]  /*0180*/  LDC.64 R2, c[0x0][0x588] ;  /* 0x00016200ff027b82 */ /* 0x000e620000000a00 */
[----:B------:R-:W2:Y:S01]  /*0190*/  LDCU.64 UR4, c[0x0][0x590] ;  /* 0x0000b200ff0477ac */ /* 0x000ea20008000a00 */
[----:B-1----:R-:W2:Y:S06]  /*01a0*/  LDG.E R2, desc[UR6][R2.64] ;  /* 0x0000000602027981 */ /* 0x002eac000c1e1900 */
[----:B------:R-:W1:Y:S01]  /*01b0*/  LDC.64 R4, c[0x0][0x580] ;  /* 0x00016000ff047b82 */ /* 0x000e620000000a00 */
[----:B--2---:R-:W-:-:S04]  /*01c0*/  VIMNMX R0, PT, PT, R2, UR4, !PT ;  /* 0x0000000402007c48 */ /* 0x004fc8000ffe0100 */
[----:B0-----:R-:W-:-:S05]  /*01d0*/  VIMNMX R7, PT, PT, R0, UR5, PT ;  /* 0x0000000500077c48 */ /* 0x001fca000bfe0100 */
[----:B-1----:R-:W-:Y:S01]  /*01e0*/  STG.E desc[UR6][R4.64], R7 ;  /* 0x0000000704007986 */ /* 0x002fe2000c101906 */
[----:B------:R-:W-:Y:S05]  /*01f0*/  EXIT ;  /* 0x000000000000794d */ /* 0x000fea0003800000 */
.L_x_19575:
        /* <DEDUP_REMOVED lines=305> */
.L_x_19580:
[----:B------:R-:W0:Y:S02]  /*1510*/  LDCU.128 UR8, c[0x0][0x580] ;  /* 0x0000b000ff0877ac */ /* 0x000e240008000c00 */
[----:B0-----:R-:W-:-:S05]  /*1520*/  IADD3 R6, P0, PT, R4, UR10, RZ ;  /* 0x0000000a04067c10 */ /* 0x001fca000ff1e0ff */
[----:B------:R-:W-:Y:S01]  /*1530*/  IMAD.X R7, RZ, RZ, UR11, P0 ;  /* 0x0000000bff077e24 */ /* 0x000fe200080e06ff */
[----:B------:R-:W0:Y:S04]  /*1540*/  LDCU.64 UR10, c[0x0][0x590] ;  /* 0x0000b200ff0a77ac */ /* 0x000e280008000a00 */
[----:B------:R-:W0:Y:S01]  /*1550*/  LDG.E R6, desc[UR6][R6.64] ;  /* 0x0000000606067981 */ /* 0x000e22000c1e1900 */
[----:B------:R-:W-:Y:S02]  /*1560*/  IADD3 R4, P0, PT, R5, UR8, RZ ;  /* 0x0000000805047c10 */ /* 0x000fe4000ff1e0ff */
[----:B------:R-:W-:Y:S02]  /*1570*/  IADD3 R3, PT, PT, R3, 0x80, RZ ;  /* 0x0000008003037810 */ /* 0x000fe40007ffe0ff */
[----:B------:R-:W-:-:S02]  /*1580*/  IADD3.X R5, PT, PT, RZ, UR9, RZ, P0, !PT ;  /* 0x00000009ff057c10 */ /* 0x000fc400087fe4ff */
[----:B0-----:R-:W-:-:S04]  /*1590*/  VIMNMX R8, PT, PT, R6, UR10, !PT ;  /* 0x0000000a06087c48 */ /* 0x001fc8000ffe0100 */
[----:B------:R-:W-:-:S05]  /*15a0*/  VIMNMX R9, PT, PT, R8, UR11, PT ;  /* 0x0000000b08097c48 */ /* 0x000fca000bfe0100 */
[----:B------:R0:W-:Y:S02]  /*15b0*/  STG.E desc[UR6][R4.64], R9 ;  /* 0x0000000904007986 */ /* 0x0001e4000c101906 */
.L_x_19579:
[----:B------:R-:W-:Y:S05]  /*15c0*/  BSYNC.RECONVERGENT B0 ;  /* 0x0000000000007941 */ /* 0x000fea0003800200 */
.L_x_19578:
        /* <DEDUP_REMOVED lines=300> */
.L_x_19581:
[----:B------:R-:W0:Y:S01]  /*2890*/  LDCU.128 UR8, c[0x0][0x580] ;  /* 0x0000b000ff0877ac */ /* 0x000e220008000c00 */
[----:B------:R-:W1:Y:S01]  /*28a0*/  LDCU.64 UR4, c[0x0][0x590] ;  /* 0x0000b200ff0477ac */ /* 0x000e620008000a00 */
[----:B0-----:R-:W-:-:S04]  /*28b0*/  IADD3 R4, P0, PT, R2, UR10, RZ ;  /* 0x0000000a02047c10 */ /* 0x001fc8000ff1e0ff */
[----:B------:R-:W-:-:S05]  /*28c0*/  IADD3.X R5, PT, PT, RZ, UR11, RZ, P0, !PT ;  /* 0x0000000bff057c10 */ /* 0x000fca00087fe4ff */
[----:B------:R-:W1:Y:S01]  /*28d0*/  LDG.E R4, desc[UR6][R4.64] ;  /* 0x0000000604047981 */ /* 0x000e62000c1e1900 */
[----:B------:R-:W-:-:S04]  /*28e0*/  IADD3 R2, P0, PT, R3, UR8, RZ ;  /* 0x0000000803027c10 */ /* 0x000fc8000ff1e0ff */
[----:B------:R-:W-:Y:S02]  /*28f0*/  IADD3.X R3, PT, PT, RZ, UR9, RZ, P0, !PT ;  /* 0x00000009ff037c10 */ /* 0x000fe400087fe4ff */
[----:B-1----:R-:W-:-:S04]  /*2900*/  VIMNMX R0, PT, PT, R4, UR4, !PT ;  /* 0x0000000404007c48 */ /* 0x002fc8000ffe0100 */
[----:B------:R-:W-:-:S05]  /*2910*/  VIMNMX R7, PT, PT, R0, UR5, PT ;  /* 0x0000000500077c48 */ /* 0x000fca000bfe0100 */
[----:B------:R-:W-:Y:S01]  /*2920*/  STG.E desc[UR6][R2.64], R7 ;  /* 0x0000000702007986 */ /* 0x000fe2000c101906 */
[----:B------:R-:W-:Y:S05]  /*2930*/  EXIT ;  /* 0x000000000000794d */ /* 0x000fea0003800000 */
.L_x_19582:
        /* <DEDUP_REMOVED lines=12> */
.L_x_37176:


//--------------------- .text._ZN2at6native27unrolled_elementwise_kernelIZZZNS0_17clamp_kernel_cudaERNS_18TensorIteratorBaseERKN3c106ScalarES7_ENKUlvE_clEvENKUlvE1_clEvEUliE_St5arrayIPcLm2EELi4E23TrivialOffsetCalculatorILi1EjESF_NS0_6memory15LoadWithoutCastENSG_16StoreWithoutCastEEEviT_T0_T2_T3_T4_T5_ --------------------------
	.section	.text._ZN2at6native27unrolled_elementwise_kernelIZZZNS0_17clamp_kernel_cudaERNS_18TensorIteratorBaseERKN3c106ScalarES7_ENKUlvE_clEvENKUlvE1_clEvEUliE_St5arrayIPcLm2EELi4E23TrivialOffsetCalculatorILi1EjESF_NS0_6memory15LoadWithoutCastENSG_16StoreWithoutCastEEEviT_T0_T2_T3_T4_T5_,"ax",@progbits
	.align	128
        .global         _ZN2at6native27unrolled_elementwise_kernelIZZZNS0_17clamp_kernel_cudaERNS_18TensorIteratorBaseERKN3c106ScalarES7_ENKUlvE_clEvENKUlvE1_clEvEUliE_St5arrayIPcLm2EELi4E23TrivialOffsetCalculatorILi1EjESF_NS0_6memory15LoadWithoutCastENSG_16StoreWithoutCastEEEviT_T0_T2_T3_T4_T5_
        .type           _ZN2at6native27unrolled_elementwise_kernelIZZZNS0_17clamp_kernel_cudaERNS_18TensorIteratorBaseERKN3c106ScalarES7_ENKUlvE_clEvENKUlvE1_clEvEUliE_St5arrayIPcLm2EELi4E23TrivialOffsetCalculatorILi1EjESF_NS0_6memory15LoadWithoutCastENSG_16StoreWithoutCastEEEviT_T0_T2_T3_T4_T5_,@function
        .size           _ZN2at6native27unrolled_elementwise_kernelIZZZNS0_17clamp_kernel_cudaERNS_18TensorIteratorBaseERKN3c106ScalarES7_ENKUlvE_clEvENKUlvE1_clEvEUliE_St5arrayIPcLm2EELi4E23TrivialOffsetCalculatorILi1EjESF_NS0_6memory15LoadWithoutCastENSG_16StoreWithoutCastEEEviT_T0_T2_T3_T4_T5_,(.L_x_37177 - _ZN2at6native27unrolled_elementwise_kernelIZZZNS0_17clamp_kernel_cudaERNS_18TensorIteratorBaseERKN3c106ScalarES7_ENKUlvE_clEvENKUlvE1_clEvEUliE_St5arrayIPcLm2EELi4E23TrivialOffsetCalculatorILi1EjESF_NS0_6memory15LoadWithoutCastENSG_16StoreWithoutCastEEEviT_T0_T2_T3_T4_T5_)
        .other          _ZN2at6native27unrolled_elementwise_kernelIZZZNS0_17clamp_kernel_cudaERNS_18TensorIteratorBaseERKN3c106ScalarES7_ENKUlvE_clEvENKUlvE1_clEvEUliE_St5arrayIPcLm2EELi4E23TrivialOffsetCalculatorILi1EjESF_NS0_6memory15LoadWithoutCastENSG_16StoreWithoutCastEEEviT_T0_T2_T3_T4_T5_,@"STO_CUDA_ENTRY STV_DEFAULT"
_ZN2at6native27unrolled_elementwise_kernelIZZZNS0_17clamp_kernel_cudaERNS_18TensorIteratorBaseERKN3c106ScalarES7_ENKUlvE_clEvENKUlvE1_clEvEUliE_St5arrayIPcLm2EELi4E23TrivialOffsetCalculatorILi1EjESF_NS0_6memory15LoadWithoutCastENSG_16StoreWithoutCastEEEviT_T0_T2_T3_T4_T5_:
.text._ZN2at6native27unrolled_elementwise_kernelIZZZNS0_17clamp_kernel_cudaERNS_18TensorIteratorBaseERKN3c106ScalarES7_ENKUlvE_clEvENKUlvE1_clEvEUliE_St5arrayIPcLm2EELi4E23TrivialOffsetCalculatorILi1EjESF_NS0_6memory15LoadWithoutCastENSG_16StoreWithoutCastEEEviT_T0_T2_T3_T4_T5_:
[----:B------:R-:W-:Y:S01]  /*0000*/  LDC R1, c[0x0][0x37c] ;  /* 0x0000df00ff017b82 */ /* 0x000fe20000000800 */
[----:B------:R-:W0:Y:S07]  /*0010*/  S2R R0, SR_CTAID.X ;  /* 0x0000000000007919 */ /* 0x000e2e0000002500 */
[----:B------:R-:W0:Y:S01]  /*0020*/  LDC R3, c[0x0][0x380] ;  /* 0x0000e000ff037b82 */ /* 0x000e220000000800 */
[----:B------:R-:W1:Y:S01]  /*0030*/  LDCU.64 UR4, c[0x0][0x358] ;  /* 0x00006b00ff0477ac */ /* 0x000e620008000a00 */
        /* <DEDUP_REMOVED lines=10> */
[----:B------:R-:W-:Y:S01]  /*00e0*/  @!P1 IADD3 R13, PT, PT, R13, 0x80, RZ ;  /* 0x000000800d0d9810 */ /* 0x000fe20007ffe0ff */
[----:B------:R-:W2:Y:S03]  /*00f0*/  @!P1 LDC.64 R8, c[0x0][0x3a0] ;  /* 0x0000e800ff089b82 */ /* 0x000ea60000000a00 */
[----:B------:R-:W-:Y:S01]  /*0100*/  ISETP.GE.AND P3, PT, R13, R2, PT ;  /* 0x000000020d00720c */ /* 0x000fe20003f66270 */
[----:B0-----:R-:W-:Y:S01]  /*0110*/  @!P0 IMAD.WIDE.U32 R4, R15, 0x4, R4 ;  /* 0x000000040f048825 */ /* 0x001fe200078e0004 */
[----:B------:R-:W-:-:S11]  /*0120*/  CS2R R14, SRZ ;  /* 0x00000000000e7805 */ /* 0x000fd6000001ff00 */
[----:B------:R-:W-:Y:S01]  /*0130*/  @!P3 IMAD R19, R0, 0x200, R13 ;  /* 0x000002000013b824 */ /* 0x000fe200078e020d */
[----:B------:R-:W0:Y:S01]  /*0140*/  @!P3 LDC.64 R10, c[0x0][0x3a0] ;  /* 0x0000e800ff0abb82 */ /* 0x000e220000000a00 */
[----:B------:R-:W-:-:S05]  /*0150*/  @!P3 VIADD R13, R13, 0x80 ;  /* 0x000000800d0db836 */ /* 0x000fca0000000000 */
[----:B------:R-:W-:Y:S01]  /*0160*/  ISETP.GE.AND P2, PT, R13, R2, PT ;  /* 0x000000020d00720c */ /* 0x000fe20003f46270 */
[----:B--2---:R-:W-:-:S12]  /*0170*/  @!P1 IMAD.WIDE.U32 R8, R17, 0x4, R8 ;  /* 0x0000000411089825 */ /* 0x004fd800078e0008 */
[----:B------:R-:W2:Y:S01]  /*0180*/  @!P2 LDC.64 R6, c[0x0][0x3a0] ;  /* 0x0000e800ff06ab82 */ /* 0x000ea20000000a00 */
[----:B------:R-:W-:Y:S01]  /*0190*/  @!P2 LEA R13, R0, R13, 0x9 ;  /* 0x0000000d000da211 */ /* 0x000fe200078e48ff */
[----:B0-----:R-:W-:-:S05]  /*01a0*/  @!P3 IMAD.WIDE.U32 R10, R19, 0x4, R10 ;  /* 0x00000004130ab825 */ /* 0x001fca00078e000a */
[----:B-1----:R-:W3:Y:S01]  /*01b0*/  @!P3 LDG.E R14, desc[UR4][R10.64] ;  /* 0x000000040a0eb981 */ /* 0x002ee2000c1e1900 */
[----:B--2---:R-:W-:Y:S01]  /*01c0*/  @!P2 IMAD.WIDE.U32 R6, R13, 0x4, R6 ;  /* 0x000000040d06a825 */ /* 0x004fe200078e0006 */
[----:B------:R-:W-:-:S04]  /*01d0*/  CS2R R12, SRZ ;  /* 0x00000000000c7805 */ /* 0x000fc8000001ff00 */
[----:B------:R-:W2:Y:S04]  /*01e0*/  @!P2 LDG.E R15, desc[UR4][R6.64] ;  /* 0x00000004060fa981 */ /* 0x000ea8000c1e1900 */
[----:B------:R-:W4:Y:S04]  /*01f0*/  @!P0 LDG.E R12, desc[UR4][R4.64] ;  /* 0x00000004040c8981 */ /* 0x000f28000c1e1900 */
[----:B------:R0:W5:Y:S01]  /*0200*/  @!P1 LDG.E R13, desc[UR4][R8.64] ;  /* 0x00000004080d9981 */ /* 0x000162000c1e1900 */
[----:B------:R-:W-:Y:S01]  /*0210*/  ISETP.GE.AND P0, PT, R3, R2, PT ;  /* 0x000000020300720c */ /* 0x000fe20003f06270 */
[----:B------:R-:W-:Y:S04]  /*0220*/  BSSY.RECONVERGENT B0, `(.L_x_19583) ;  /* 0x000001f000007945 */ /* 0x000fe80003800200 */
[----:B------:R-:W-:Y:S01]  /*0230*/  BSSY.RELIABLE B1, `(.L_x_19584) ;  /* 0x0000017000017945 */ /* 0x000fe20003800100 */
[----:B---3--:R-:W-:-:S04]  /*0240*/  VIMNMX R14, PT, PT, R14, UR6, !PT ;  /* 0x000000060e0e7c48 */ /* 0x008fc8000ffe0100 */
[----:B0-----:R-:W-:Y:S02]  /*0250*/  VIMNMX R9, PT, PT, R14, UR7, PT ;  /* 0x000000070e097c48 */ /* 0x001fe4000bfe0100 */
[----:B--2---:R-:W-:Y:S02]  /*0260*/  VIMNMX R15, PT, PT, R15, UR6, !PT ;  /* 0x000000060f0f7c48 */ /* 0x004fe4000ffe0100 */
[----:B----4-:R-:W-:Y:S02]  /*0270*/  VIMNMX R12, PT, PT, R12, UR6, !PT ;  /* 0x000000060c0c7c48 */ /* 0x010fe4000ffe0100 */
[----:B-----5:R-:W-:Y:S02]  /*0280*/  VIMNMX R13, PT, PT, R13, UR6, !PT ;  /* 0x000000060d0d7c48 */ /* 0x020fe4000ffe0100 */
[----:B------:R-:W-:Y:S02]  /*0290*/  VIMNMX R17, PT, PT, R12, UR7, PT ;  /* 0x000000070c117c48 */ /* 0x000fe4000bfe0100 */
[----:B------:R-:W-:-:S02]  /*02a0*/  VIMNMX R13, PT, PT, R13, UR7, PT ;  /* 0x000000070d0d7c48 */ /* 0x000fc4000bfe0100 */
[----:B------:R-:W-:Y:S01]  /*02b0*/  VIMNMX R15, PT, PT, R15, UR7, PT ;  /* 0x000000070f0f7c48 */ /* 0x000fe2000bfe0100 */
[----:B------:R-:W-:Y:S06]  /*02c0*/  @P0 BRA `(.L_x_19585) ;  /* 0x0000000000340947 */ /* 0x000fec0003800000 */
[----:B------:R-:W0:Y:S01]  /*02d0*/  LDC.64 R4, c[0x0][0x398] ;  /* 0x0000e600ff047b82 */ /* 0x000e220000000a00 */
[----:B------:R-:W-:Y:S02]  /*02e0*/  IMAD R7, R0, 0x200, R3 ;  /* 0x0000020000077824 */ /* 0x000fe400078e0203 */
        /* <DEDUP_REMOVED lines=11> */
.L_x_19585:
[----:B------:R-:W-:Y:S05]  /*03a0*/  BSYNC.RELIABLE B1 ;  /* 0x0000000000017941 */ /* 0x000fea0003800100 */
.L_x_19584:
[----:B------:R-:W-:-:S13]  /*03b0*/  ISETP.GE.AND P0, PT, R3, R2, PT ;  /* 0x000000020300720c */ /* 0x000fda0003f06270 */
[----:B0-----:R-:W0:Y:S01]  /*03c0*/  @!P0 LDC.64 R4, c[0x0][0x398] ;  /* 0x0000e600ff048b82 */ /* 0x001e220000000a00 */
[----:B------:R-:W-:Y:S01]  /*03d0*/  @!P0 IMAD R7, R0, 0x200, R3 ;  /* 0x0000020000078824 */ /* 0x000fe200078e0203 */
[----:B------:R-:W-:-:S03]  /*03e0*/  @!P0 IADD3 R3, PT, PT, R3, 0x80, RZ ;  /* 0x0000008003038810 */ /* 0x000fc60007ffe0ff */
[----:B0-----:R-:W-:-:S05]  /*03f0*/  @!P0 IMAD.WIDE.U32 R4, R7, 0x4, R4 ;  /* 0x0000000407048825 */ /* 0x001fca00078e0004 */
[----:B------:R1:W-:Y:S02]  /*0400*/  @!P0 STG.E desc[UR4][R4.64], R9 ;  /* 0x0000000904008986 */ /* 0x0003e4000c101904 */
.L_x_19586:
[----:B------:R-:W-:Y:S05]  /*0410*/  BSYNC.RECONVERGENT B0 ;  /* 0x0000000000007941 */ /* 0x000fea0003800200 */
.L_x_19583:
[----:B------:R-:W-:Y:S05]  /*0420*/  WARPSYNC.ALL ;  /* 0x0000000000007948 */ /* 0x000fea0003800000 */
[----:B------:R-:W-:-:S13]  /*0430*/  ISETP.GE.AND P0, PT, R3, R2, PT ;  /* 0x000000020300720c */ /* 0x000fda0003f06270 */
[----:B------:R-:W-:Y:S05]  /*0440*/  @P0 EXIT ;  /* 0x000000000000094d */ /* 0x000fea0003800000 */
[----:B01----:R-:W0:Y:S01]  /*0450*/  LDC.64 R4, c[0x0][0x398] ;  /* 0x0000e600ff047b82 */ /* 0x003e220000000a00 */
[----:B------:R-:W-:-:S04]  /*0460*/  IMAD R3, R0, 0x200, R3 ;  /* 0x0000020000037824 */ /* 0x000fc800078e0203 */
[----:B0-----:R-:W-:-:S05]  /*0470*/  IMAD.WIDE.U32 R2, R3, 0x4, R4 ;  /* 0x0000000403027825 */ /* 0x001fca00078e0004 */
[----:B------:R-:W-:Y:S01]  /*0480*/  STG.E desc[UR4][R2.64], R15 ;  /* 0x0000000f02007986 */ /* 0x000fe2000c101904 */
[----:B------:R-:W-:Y:S05]  /*0490*/  EXIT ;  /* 0x000000000000794d */ /* 0x000fea0003800000 */
.L_x_19587:
        /* <DEDUP_REMOVED lines=14> */
.L_x_37177:


//--------------------- .text._ZN2at6native29vectorized_elementwise_kernelILi2EZZZNS0_17clamp_kernel_cudaERNS_18TensorIteratorBaseERKN3c106ScalarES7_ENKUlvE_clEvENKUlvE1_clEvEUliE_St5arrayIPcLm2EEEEviT0_T1_ --------------------------
	.section	.text._ZN2at6native29vectorized_elementwise_kernelILi2EZZZNS0_17clamp_kernel_cudaERNS_18TensorIteratorBaseERKN3c106ScalarES7_ENKUlvE_clEvENKUlvE1_clEvEUliE_St5arrayIPcLm2EEEEviT0_T1_,"ax",@progbits
	.align	128
        .global         _ZN2at6native29vectorized_elementwise_kernelILi2EZZZNS0_17clamp_kernel_cudaERNS_18TensorIteratorBaseERKN3c106ScalarES7_ENKUlvE_clEvENKUlvE1_clEvEUliE_St5arrayIPcLm2EEEEviT0_T1_
        .type           _ZN2at6native29vectorized_elementwise_kernelILi2EZZZNS0_17clamp_kernel_cudaERNS_18TensorIteratorBaseERKN3c106ScalarES7_ENKUlvE_clEvENKUlvE1_clEvEUliE_St5arrayIPcLm2EEEEviT0_T1_,@function
        .size           _ZN2at6native29vectorized_elementwise_kernelILi2EZZZNS0_17clamp_kernel_cudaERNS_18TensorIteratorBaseERKN3c106ScalarES7_ENKUlvE_clEvENKUlvE1_clEvEUliE_St5arrayIPcLm2EEEEviT0_T1_,(.L_x_37178 - _ZN2at6native29vectorized_elementwise_kernelILi2EZZZNS0_17clamp_kernel_cudaERNS_18TensorIteratorBaseERKN3c106ScalarES7_ENKUlvE_clEvENKUlvE1_clEvEUliE_St5arrayIPcLm2EEEEviT0_T1_)
        .other          _ZN2at6native29vectorized_elementwise_kernelILi2EZZZNS0_17clamp_kernel_cudaERNS_18TensorIteratorBaseERKN3c106ScalarES7_ENKUlvE_clEvENKUlvE1_clEvEUliE_St5arrayIPcLm2EEEEviT0_T1_,@"STO_CUDA_ENTRY STV_DEFAULT"
_ZN2at6native29vectorized_elementwise_kernelILi2EZZZNS0_17clamp_kernel_cudaERNS_18TensorIteratorBaseERKN3c106ScalarES7_ENKUlvE_clEvENKUlvE1_clEvEUliE_St5arrayIPcLm2EEEEviT0_T1_:
.text._ZN2at6native29vectorized_elementwise_kernelILi2EZZZNS0_17clamp_kernel_cudaERNS_18TensorIteratorBaseERKN3c106ScalarES7_ENKUlvE_clEvENKUlvE1_clEvEUliE_St5arrayIPcLm2EEEEviT0_T1_:
        /* <DEDUP_REMOVED lines=22> */
[----:B------:R0:W1:Y:S07]  /*0160*/  @!P6 LDG.E R18, desc[UR4][R2.64] ;  /* 0x000000040212e981 */ /* 0x00006e000c1e1900 */
[----:B------:R-:W-:Y:S01]  /*0170*/  @!P4 IMAD.IADD R29, R0, 0x1, R25 ;  /* 0x00000001001dc824 */ /* 0x000fe200078e0219 */
[----:B------:R-:W-:Y:S01]  /*0180*/  @!P4 IADD3 R25, PT, PT, R25, 0x80, RZ ;  /* 0x000000801919c810 */ /* 0x000fe20007ffe0ff */
[----:B------:R-:W3:Y:S03]  /*0190*/  @!P4 LDC.64 R14, c[0x0][0x3a0] ;  /* 0x0000e800ff0ecb82 */ /* 0x000ee60000000a00 */
[----:B------:R-:W-:-:S13]  /*01a0*/  ISETP.GE.U32.AND P3, PT, R25, R16, PT ;  /* 0x000000101900720c */ /* 0x000fda0003f66070 */
[----:B------:R-:W-:Y:S01]  /*01b0*/  @!P3 IMAD.IADD R27, R0, 0x1, R25 ;  /* 0x00000001001bb824 */ /* 0x000fe200078e0219 */
[----:B------:R-:W4:Y:S01]  /*01c0*/  @!P3 LDC.64 R10, c[0x0][0x3a0] ;  /* 0x0000e800ff0abb82 */ /* 0x000f220000000a00 */
[----:B------:R-:W-:-:S05]  /*01d0*/  @!P3 VIADD R25, R25, 0x80 ;  /* 0x000000801919b836 */ /* 0x000fca0000000000 */
[----:B------:R-:W-:-:S13]  /*01e0*/  ISETP.GE.U32.AND P2, PT, R25, R16, PT ;  /* 0x000000101900720c */ /* 0x000fda0003f46070 */
[----:B------:R-:W-:Y:S01]  /*01f0*/  @!P2 IMAD.IADD R23, R0, 0x1, R25 ;  /* 0x000000010017a824 */ /* 0x000fe200078e0219 */
[----:B0-----:R-:W0:Y:S01]  /*0200*/  @!P2 LDC.64 R2, c[0x0][0x3a0] ;  /* 0x0000e800ff02ab82 */ /* 0x001e220000000a00 */
[----:B------:R-:W-:-:S05]  /*0210*/  @!P2 VIADD R25, R25, 0x80 ;  /* 0x000000801919a836 */ /* 0x000fca0000000000 */
[----:B------:R-:W-:-:S13]  /*0220*/  ISETP.GE.U32.AND P1, PT, R25, R16, PT ;  /* 0x000000101900720c */ /* 0x000fda0003f26070 */
[----:B------:R-:W-:Y:S01]  /*0230*/  @!P1 IMAD.IADD R21, R0, 0x1, R25 ;  /* 0x0000000100159824 */ /* 0x000fe200078e0219 */
[----:B------:R-:W-:Y:S01]  /*0240*/  @!P1 IADD3 R25, PT, PT, R25, 0x80, RZ ;  /* 0x0000008019199810 */ /* 0x000fe20007ffe0ff */
[----:B------:R-:W5:Y:S03]  /*0250*/  @!P1 LDC.64 R4, c[0x0][0x3a0] ;  /* 0x0000e800ff049b82 */ /* 0x000f660000000a00 */
[----:B------:R-:W-:-:S13]  /*0260*/  ISETP.GE.U32.AND P0, PT, R25, R16, PT ;  /* 0x000000101900720c */ /* 0x000fda0003f06070 */
[----:B------:R-:W-:Y:S01]  /*0270*/  @!P0 IMAD.IADD R19, R0, 0x1, R25 ;  /* 0x0000000100138824 */ /* 0x000fe200078e0219 */
[----:B------:R-:W3:Y:S01]  /*0280*/  @!P0 LDC.64 R6, c[0x0][0x3a0] ;  /* 0x0000e800ff068b82 */ /* 0x000ee20000000a00 */
[----:B------:R-:W-:-:S05]  /*0290*/  @!P0 VIADD R25, R25, 0x80 ;  /* 0x0000008019198836 */ /* 0x000fca0000000000 */
[----:B------:R-:W-:-:S13]  /*02a0*/  ISETP.GE.U32.AND P6, PT, R25, R16, PT ;  /* 0x000000101900720c */ /* 0x000fda0003fc6070 */
[----:B------:R-:W4:Y:S01]  /*02b0*/  @!P6 LDC.64 R8, c[0x0][0x3a0] ;  /* 0x0000e800ff08eb82 */ /* 0x000f220000000a00 */
[----:B------:R-:W-:Y:S02]  /*02c0*/  IMAD.MOV.U32 R22, RZ, RZ, RZ ;  /* 0x000000ffff167224 */ /* 0x000fe400078e00ff */
[----:B--2---:R-:W-:-:S04]  /*02d0*/  @!P5 IMAD.WIDE.U32 R12, R20, 0x4, R12 ;  /* 0x00000004140cd825 */ /* 0x004fc800078e000c */
[----:B------:R-:W-:Y:S02]  /*02e0*/  HFMA2 R20, -RZ, RZ, 0, 0 ;  /* 0x00000000ff147431 */ /* 0x000fe400000001ff */
[----:B------:R-:W-:Y:S01]  /*02f0*/  @!P6 IMAD.IADD R25, R0, 0x1, R25 ;  /* 0x000000010019e824 */ /* 0x000fe200078e0219 */
[----:B------:R2:W4:Y:S01]  /*0300*/  @!P5 LDG.E R22, desc[UR4][R12.64] ;  /* 0x000000040c16d981 */ /* 0x000522000c1e1900 */
[----:B0-----:R-:W-:-:S04]  /*0310*/  @!P2 IMAD.WIDE.U32 R2, R23, 0x4, R2 ;  /* 0x000000041702a825 */ /* 0x001fc800078e0002 */
[----:B-----5:R-:W-:-:S04]  /*0320*/  @!P1 IMAD.WIDE.U32 R4, R21, 0x4, R4 ;  /* 0x0000000415049825 */ /* 0x020fc800078e0004 */
[----:B---3--:R-:W-:Y:S01]  /*0330*/  @!P0 IMAD.WIDE.U32 R6, R19, 0x4, R6 ;  /* 0x0000000413068825 */ /* 0x008fe200078e0006 */
[----:B--2---:R-:W-:-:S03]  /*0340*/  MOV R12, RZ ;  /* 0x000000ff000c7202 */ /* 0x004fc60000000f00 */
[----:B------:R-:W-:Y:S02]  /*0350*/  IMAD.MOV.U32 R24, RZ, RZ, RZ ;  /* 0x000000ffff187224 */ /* 0x000fe400078e00ff */
[----:B------:R-:W-:Y:S02]  /*0360*/  IMAD.MOV.U32 R19, RZ, RZ, RZ ;  /* 0x000000ffff137224 */ /* 0x000fe400078e00ff */
[----:B------:R-:W-:Y:S02]  /*0370*/  IMAD.MOV.U32 R21, RZ, RZ, RZ ;  /* 0x000000ffff157224 */ /* 0x000fe400078e00ff */
[----:B------:R-:W-:Y:S02]  /*0380*/  IMAD.MOV.U32 R23, RZ, RZ, RZ ;  /* 0x000000ffff177224 */ /* 0x000fe400078e00ff */
[----:B------:R-:W-:Y:S01]  /*0390*/  @!P4 IMAD.WIDE.U32 R14, R29, 0x4, R14 ;  /* 0x000000041d0ec825 */ /* 0x000fe200078e000e */
[----:B------:R-:W2:Y:S03]  /*03a0*/  @!P2 LDG.E R19, desc[UR4][R2.64] ;  /* 0x000000040213a981 */ /* 0x000ea6000c1e1900 */
[----:B----4-:R-:W-:Y:S01]  /*03b0*/  @!P3 IMAD.WIDE.U32 R10, R27, 0x4, R10 ;  /* 0x000000041b0ab825 */ /* 0x010fe200078e000a */
[----:B------:R-:W3:Y:S03]  /*03c0*/  @!P4 LDG.E R20, desc[UR4][R14.64] ;  /* 0x000000040e14c981 */ /* 0x000ee6000c1e1900 */
[----:B------:R-:W-:Y:S01]  /*03d0*/  @!P6 IMAD.WIDE.U32 R8, R25, 0x4, R8 ;  /* 0x000000041908e825 */ /* 0x000fe200078e0008 */
[----:B------:R0:W4:Y:S04]  /*03e0*/  @!P3 LDG.E R24, desc[UR4][R10.64] ;  /* 0x000000040a18b981 */ /* 0x000128000c1e1900 */
[----:B------:R2:W5:Y:S04]  /*03f0*/  @!P1 LDG.E R21, desc[UR4][R4.64] ;  /* 0x0000000404159981 */ /* 0x000568000c1e1900 */
[----:B------:R-:W5:Y:S04]  /*0400*/  @!P0 LDG.E R23, desc[UR4][R6.64] ;  /* 0x0000000406178981 */ /* 0x000f68000c1e1900 */
[----:B------:R-:W5:Y:S01]  /*0410*/  @!P6 LDG.E R12, desc[UR4][R8.64] ;  /* 0x00000004080ce981 */ /* 0x000f62000c1e1900 */
[----:B------:R-:W-:Y:S01]  /*0420*/  ISETP.GE.U32.AND P0, PT, R17, R16, PT ;  /* 0x000000101100720c */ /* 0x000fe20003f06070 */
[----:B------:R-:W-:Y:S04]  /*0430*/  BSSY.RECONVERGENT B0, `(.L_x_19589) ;  /* 0x0000043000007945 */ /* 0x000fe80003800200 */
[----:B------:R-:W-:Y:S01]  /*0440*/  BSSY.RELIABLE B1, `(.L_x_19590) ;  /* 0x000003b000017945 */ /* 0x000fe20003800100 */
[----:B-1----:R-:W-:-:S04]  /*0450*/  VIMNMX R18, PT, PT, R18, UR6, !PT ;  /* 0x0000000612127c48 */ /* 0x002fc8000ffe0100 */
[----:B------:R-:W-:Y:S02]  /*0460*/  VIMNMX R13, PT, PT, R18, UR7, PT ;  /* 0x00000007120d7c48 */ /* 0x000fe4000bfe0100 */
[----:B0-----:R-:W-:-:S04]  /*0470*/  VIMNMX R11, PT, PT, R22, UR6, !PT ;  /* 0x00000006160b7c48 */ /* 0x001fc8000ffe0100 */
[----:B------:R-:W-:Y:S02]  /*0480*/  VIMNMX R11, PT, PT, R11, UR7, PT ;  /* 0x000000070b0b7c48 */ /* 0x000fe4000bfe0100 */
[----:B--2---:R-:W-:Y:S02]  /*0490*/  VIMNMX R5, PT, PT, R19, UR6, !PT ;  /* 0x0000000613057c48 */ /* 0x004fe4000ffe0100 */
[----:B---3--:R-:W-:Y:S02]  /*04a0*/  VIMNMX R10, PT, PT, R20, UR6, !PT ;  /* 0x00000006140a7c48 */ /* 0x008fe4000ffe0100 */
[----:B----4-:R-:W-:Y:S02]  /*04b0*/  VIMNMX R24, PT, PT, R24, UR6, !PT ;  /* 0x0000000618187c48 */ /* 0x010fe4000ffe0100 */
[----:B-----5:R-:W-:Y:S02]  /*04c0*/  VIMNMX R3, PT, PT, R21, UR6, !PT ;  /* 0x0000000615037c48 */ /* 0x020fe4000ffe0100 */
[----:B------:R-:W-:-:S02]  /*04d0*/  VIMNMX R4, PT, PT, R23, UR6, !PT ;  /* 0x0000000617047c48 */ /* 0x000fc4000ffe0100 */
[----:B------:R-:W-:Y:S02]  /*04e0*/  VIMNMX R2, PT, PT, R12, UR6, !PT ;  /* 0x000000060c027c48 */ /* 0x000fe4000ffe0100 */
[----:B------:R-:W-:Y:S02]  /*04f0*/  VIMNMX R10, PT, PT, R10, UR7, PT ;  /* 0x000000070a0a7c48 */ /* 0x000fe4000bfe0100 */
[----:B------:R-:W-:Y:S02]  /*0500*/  VIMNMX R6, PT, PT, R24, UR7, PT ;  /* 0x0000000718067c48 */ /* 0x000fe4000bfe0100 */
[----:B------:R-:W-:Y:S02]  /*0510*/  VIMNMX R5, PT, PT, R5, UR7, PT ;  /* 0x0000000705057c48 */ /* 0x000fe4000bfe0100 */
[----:B------:R-:W-:Y:S02]  /*0520*/  VIMNMX R3, PT, PT, R3, UR7, PT ;  /* 0x0000000703037c48 */ /* 0x000fe4000bfe0100 */
[----:B------:R-:W-:-:S02]  /*0530*/  VIMNMX R4, PT, PT, R4, UR7, PT ;  /* 0x0000000704047c48 */ /* 0x000fc4000bfe0100 */
[----:B------:R-:W-:Y:S01]  /*0540*/  VIMNMX R2, PT, PT, R2, UR7, PT ;  /* 0x0000000702027c48 */ /* 0x000fe2000bfe0100 */
        /* <DEDUP_REMOVED lines=13> */
.L_x_19591:
[----:B------:R-:W-:-:S13]  /*0620*/  ISETP.GE.U32.AND P0, PT, R17, R16, PT ;  /* 0x000000101100720c */ /* 0x000fda0003f06070 */
[----:B------:R-:W-:Y:S05]  /*0630*/  @P0 BRA `(.L_x_19593) ;  /* 0x0000000000300947 */ /* 0x000fea0003800000 */
[----:B0-----:R-:W0:Y:S01]  /*0640*/  LDC.64 R8, c[0x0][0x398] ;  /* 0x0000e600ff087b82 */ /* 0x001e220000000a00 */
[----:B------:R-:W-:Y:S01]  /*0650*/  IMAD.IADD R7, R0, 0x1, R17 ;  /* 0x0000000100077824 */ /* 0x000fe200078e0211 */
[----:B------:R-:W-:-:S03]  /*0660*/  IADD3 R17, PT, PT, R17, 0x80, RZ ;  /* 0x0000008011117810 */ /* 0x000fc60007ffe0ff */
[----:B0-----:R-:W-:-:S05]  /*0670*/  IMAD.WIDE.U32 R8, R7, 0x4, R8 ;  /* 0x0000000407087825 */ /* 0x001fca00078e0008 */
[----:B------:R1:W-:Y:S02]  /*0680*/  STG.E desc[UR4][R8.64], R10 ;  /* 0x0000000a08007986 */ /* 0x0003e4000c101904 */
.L_x_19592:
[----:B------:R-:W-:-:S13]  /*0690*/  ISETP.GE.U32.AND P0, PT, R17, R16, PT ;  /* 0x000000101100720c */ /* 0x000fda0003f06070 */
[----:B------:R-:W-:Y:S05]  /*06a0*/  @P0 BRA `(.L_x_19594) ;  /* 0x0000000000300947 */ /* 0x000fea0003800000 */
[----:B01----:R-:W0:Y:S01]  /*06b0*/  LDC.64 R8, c[0x0][0x398] ;  /* 0x0000e600ff087b82 */ /* 0x003e220000000a00 */
[----:B------:R-:W-:Y:S02]  /*06c0*/  IMAD.IADD R7, R0, 0x1, R17 ;  /* 0x0000000100077824 */ /* 0x000fe400078e0211 */
[----:B------:R-:W-:Y:S02]  /*06d0*/  VIADD R17, R17, 0x80 ;  /* 0x0000008011117836 */ /* 0x000fe40000000000 */
[----:B0-----:R-:W-:-:S05]  /*06e0*/  IMAD.WIDE.U32 R8, R7, 0x4, R8 ;  /* 0x0000000407087825 */ /* 0x001fca00078e0008 */
[----:B------:R1:W-:Y:S02]  /*06f0*/  STG.E desc[UR4][R8.64], R6 ;  /* 0x0000000608007986 */ /* 0x0003e4000c101904 */
.L_x_19593:
[----:B------:R-:W-:-:S13]  /*0700*/  ISETP.GE.U32.AND P0, PT, R17, R16, PT ;  /* 0x000000101100720c */ /* 0x000fda0003f06070 */
[----:B------:R-:W-:Y:S05]  /*0710*/  @P0 BRA `(.L_x_19595) ;  /* 0x0000000000340947 */ /* 0x000fea0003800000 */
[----:B-1----:R-:W1:Y:S01]  /*0720*/  LDC.64 R6, c[0x0][0x398] ;  /* 0x0000e600ff067b82 */ /* 0x002e620000000a00 */
[----:B0-----:R-:W-:Y:S02]  /*0730*/  IMAD.IADD R9, R0, 0x1, R17 ;  /* 0x0000000100097824 */ /* 0x001fe400078e0211 */
[----:B------:R-:W-:Y:S02]  /*0740*/  VIADD R17, R17, 0x80 ;  /* 0x0000008011117836 */ /* 0x000fe40000000000 */
[----:B-1----:R-:W-:-:S05]  /*0750*/  IMAD.WIDE.U32 R6, R9, 0x4, R6 ;  /* 0x0000000409067825 */ /* 0x002fca00078e0006 */
[----:B------:R2:W-:Y:S02]  /*0760*/  STG.E desc[UR4][R6.64], R5 ;  /* 0x0000000506007986 */ /* 0x0005e4000c101904 */
.L_x_19594:
[----:B------:R-:W-:-:S13]  /*0770*/  ISETP.GE.U32.AND P0, PT, R17, R16, PT ;  /* 0x000000101100720c */ /* 0x000fda0003f06070 */
[----:B------:R-:W-:Y:S05]  /*0780*/  @P0 BREAK.RELIABLE B1 ;  /* 0x0000000000010942 */ /* 0x000fea0003800100 */
[----:B------:R-:W-:Y:S05]  /*0790*/  @P0 BRA `(.L_x_19596) ;  /* 0x0000000000300947 */ /* 0x000fea0003800000 */
[----:B--2---:R-:W2:Y:S01]  /*07a0*/  LDC.64 R6, c[0x0][0x398] ;  /* 0x0000e600ff067b82 */ /* 0x004ea20000000a00 */
[----:B------:R-:W-:Y:S01]  /*07b0*/  IMAD.IADD R5, R0, 0x1, R17 ;  /* 0x0000000100057824 */ /* 0x000fe200078e0211 */
[----:B------:R-:W-:-:S03]  /*07c0*/  IADD3 R17, PT, PT, R17, 0x80, RZ ;  /* 0x0000008011117810 */ /* 0x000fc60007ffe0ff */
[----:B--2---:R-:W-:-:S05]  /*07d0*/  IMAD.WIDE.U32 R6, R5, 0x4, R6 ;  /* 0x0000000405067825 */ /* 0x004fca00078e0006 */
[----:B------:R2:W-:Y:S02]  /*07e0*/  STG.E desc[UR4][R6.64], R3 ;  /* 0x0000000306007986 */ /* 0x0005e4000c101904 */
.L_x_19595:
[----:B------:R-:W-:Y:S05]  /*07f0*/  BSYNC.RELIABLE B1 ;  /* 0x0000000000017941 */ /* 0x000fea0003800100 */
.L_x_19590:
[----:B------:R-:W-:-:S13]  /*0800*/  ISETP.GE.U32.AND P0, PT, R17, R16, PT ;  /* 0x000000101100720c */ /* 0x000fda0003f06070 */
[----:B-12---:R-:W1:Y:S01]  /*0810*/  @!P0 LDC.64 R6, c[0x0][0x398] ;  /* 0x0000e600ff068b82 */ /* 0x006e620000000a00 */
[----:B------:R-:W-:Y:S02]  /*0820*/  @!P0 IMAD.IADD R3, R0, 0x1, R17 ;  /* 0x0000000100038824 */ /* 0x000fe400078e0211 */
[----:B------:R-:W-:Y:S02]  /*0830*/  @!P0 VIADD R17, R17, 0x80 ;  /* 0x0000008011118836 */ /* 0x000fe40000000000 */
[----:B-1----:R-:W-:-:S05]  /*0840*/  @!P0 IMAD.WIDE.U32 R6, R3, 0x4, R6 ;  /* 0x0000000403068825 */ /* 0x002fca00078e0006 */
[----:B------:R3:W-:Y:S02]  /*0850*/  @!P0 STG.E desc[UR4][R6.64], R4 ;  /* 0x0000000406008986 */ /* 0x0007e4000c101904 */
.L_x_19596:
[----:B------:R-:W-:Y:S05]  /*0860*/  BSYNC.RECONVERGENT B0 ;  /* 0x0000000000007941 */ /* 0x000fea0003800200 */
.L_x_19589:
[----:B------:R-:W-:Y:S05]  /*0870*/  WARPSYNC.ALL ;  /* 0x0000000000007948 */ /* 0x000fea0003800000 */
[----:B------:R-:W-:-:S13]  /*0880*/  ISETP.GE.U32.AND P0, PT, R17, R16, PT ;  /* 0x000000101100720c */ /* 0x000fda0003f06070 */
[----:B------:R-:W-:Y:S05]  /*0890*/  @P0 EXIT ;  /* 0x000000000000094d */ /* 0x000fea0003800000 */
[----:B--23--:R-:W2:Y:S01]  /*08a0*/  LDC.64 R4, c[0x0][0x398] ;  /* 0x0000e600ff047b82 */ /* 0x00cea20000000a00 */
[----:B------:R-:W-:-:S04]  /*08b0*/  IMAD.IADD R17, R0, 0x1, R17 ;  /* 0x0000000100117824 */ /* 0x000fc800078e0211 */
[----:B--2---:R-:W-:-:S05]  /*08c0*/  IMAD.WIDE.U32 R4, R17, 0x4, R4 ;  /* 0x0000000411047825 */ /* 0x004fca00078e0004 */
[----:B------:R-:W-:Y:S01]  /*08d0*/  STG.E desc[UR4][R4.64], R2 ;  /* 0x0000000204007986 */ /* 0x000fe2000c101904 */
[----:B------:R-:W-:Y:S05]  /*08e0*/  EXIT ;  /* 0x000000000000794d */ /* 0x000fea0003800000 */
.L_x_19588:
[----:B------:R-:W0:Y:S01]  /*08f0*/  S2R R15, SR_TID.X ;  /* 0x00000000000f7919 */ /* 0x000e220000002100 */
[----:B------:R-:W1:Y:S01]  /*0900*/  LDC.64 R2, c[0x0][0x3a0] ;  /* 0x0000e800ff027b82 */ /* 0x000e620000000a00 */
[----:B------:R-:W2:Y:S01]  /*0910*/  LDCU.64 UR6, c[0x0][0x388] ;  /* 0x00007100ff0677ac */ /* 0x000ea20008000a00 */
[----:B-1----:R-:W-:-:S04]  /*0920*/  IMAD.WIDE.U32 R2, R0, 0x4, R2 ;  /* 0x0000000400027825 */ /* 0x002fc800078e0002 */
[----:B0-----:R-:W-:Y:S02]  /*0930*/  IMAD.WIDE.U32 R8, R15, 0x8, R2 ;  /* 0x000000080f087825 */ /* 0x001fe400078e0002 */
[----:B------:R-:W0:Y:S03]  /*0940*/  LDC.64 R2, c[0x0][0x398] ;  /* 0x0000e600ff027b82 */ /* 0x000e260000000a00 */
[----:B------:R-:W2:Y:S04]  /*0950*/  LDG.E.64 R10, desc[UR4][R8.64] ;  /* 0x00000004080a7981 */ /* 0x000ea8000c1e1b00 */
[----:B------:R-:W3:Y:S04]  /*0960*/  LDG.E.64 R12, desc[UR4][R8.64+0x400] ;  /* 0x00040004080c7981 */ /* 0x000ee8000c1e1b00 */
[----:B------:R-:W4:Y:S04]  /*0970*/  LDG.E.64 R6, desc[UR4][R8.64+0x800] ;  /* 0x0008000408067981 */ /* 0x000f28000c1e1b00 */
[----:B------:R-:W5:Y:S01]  /*0980*/  LDG.E.64 R4, desc[UR4][R8.64+0xc00] ;  /* 0x000c000408047981 */ /* 0x000f62000c1e1b00 */
[----:B0-----:R-:W-:-:S04]  /*0990*/  IMAD.WIDE.U32 R2, R0, 0x4, R2 ;  /* 0x0000000400027825 */ /* 0x001fc800078e0002 */
[----:B------:R-:W-:Y:S01]  /*09a0*/  IMAD.WIDE.U32 R2, R15, 0x8, R2 ;  /* 0x000000080f027825 */ /* 0x000fe200078e0002 */
[----:B--2---:R-:W-:Y:S02]  /*09b0*/  VIMNMX R10, PT, PT, R10, UR6, !PT ;  /* 0x000000060a0a7c48 */ /* 0x004fe4000ffe0100 */
[----:B------:R-:W-:Y:S02]  /*09c0*/  VIMNMX R11, PT, PT, R11, UR6, !PT ;  /* 0x000000060b0b7c48 */ /* 0x000fe4000ffe0100 */
[----:B---3--:R-:W-:Y:S02]  /*09d0*/  VIMNMX R12, PT, PT, R12, UR6, !PT ;  /* 0x000000060c0c7c48 */ /* 0x008fe4000ffe0100 */
[----:B------:R-:W-:Y:S02]  /*09e0*/  VIMNMX R13, PT, PT, R13, UR6, !PT ;  /* 0x000000060d0d7c48 */ /* 0x000fe4000ffe0100 */
[----:B----4-:R-:W-:Y:S02]  /*09f0*/  VIMNMX R6, PT, PT, R6, UR6, !PT ;  /* 0x0000000606067c48 */ /* 0x010fe4000ffe0100 */
[----:B------:R-:W-:-:S02]  /*0a00*/  VIMNMX R7, PT, PT, R7, UR6, !PT ;  /* 0x0000000607077c48 */ /* 0x000fc4000ffe0100 */
[----:B-----5:R-:W-:Y:S02]  /*0a10*/  VIMNMX R4, PT, PT, R4, UR6, !PT ;  /* 0x0000000604047c48 */ /* 0x020fe4000ffe0100 */
[----:B------:R-:W-:Y:S02]  /*0a20*/  VIMNMX R5, PT, PT, R5, UR6, !PT ;  /* 0x0000000605057c48 */ /* 0x000fe4000ffe0100 */
[----:B------:R-:W-:Y:S02]  /*0a30*/  VIMNMX R10, PT, PT, R10, UR7, PT ;  /* 0x000000070a0a7c48 */ /* 0x000fe4000bfe0100 */
[----:B------:R-:W-:Y:S02]  /*0a40*/  VIMNMX R11, PT, PT, R11, UR7, PT ;  /* 0x000000070b0b7c48 */ /* 0x000fe4000bfe0100 */
[----:B------:R-:W-:Y:S02]  /*0a50*/  VIMNMX R12, PT, PT, R12, UR7, PT ;  /* 0x000000070c0c7c48 */ /* 0x000fe4000bfe0100 */
[----:B------:R-:W-:Y:S01]  /*0a60*/  VIMNMX R13, PT, PT, R13, UR7, PT ;  /* 0x000000070d0d7c48 */ /* 0x000fe2000bfe0100 */
[----:B------:R-:W-:Y:S01]  /*0a70*/  STG.E.64 desc[UR4][R2.64], R10 ;  /* 0x0000000a02007986 */ /* 0x000fe2000c101b04 */
[----:B------:R-:W-:-:S02]  /*0a80*/  VIMNMX R6, PT, PT, R6, UR7, PT ;  /* 0x0000000706067c48 */ /* 0x000fc4000bfe0100 */
[----:B------:R-:W-:Y:S01]  /*0a90*/  VIMNMX R7, PT, PT, R7, UR7, PT ;  /* 0x0000000707077c48 */ /* 0x000fe2000bfe0100 */
[----:B------:R-:W-:Y:S01]  /*0aa0*/  STG.E.64 desc[UR4][R2.64+0x400], R12 ;  /* 0x0004000c02007986 */ /* 0x000fe2000c101b04 */
[----:B------:R-:W-:Y:S02]  /*0ab0*/  VIMNMX R4, PT, PT, R4, UR7, PT ;  /* 0x0000000704047c48 */ /* 0x000fe4000bfe0100 */
[----:B------:R-:W-:Y:S01]  /*0ac0*/  VIMNMX R5, PT, PT, R5, UR7, PT ;  /* 0x0000000705057c48 */ /* 0x000fe2000bfe0100 */
[----:B------:R-:W-:Y:S04]  /*0ad0*/  STG.E.64 desc[UR4][R2.64+0x800], R6 ;  /* 0x0008000602007986 */ /* 0x000fe8000c101b04 */
[----:B------:R-:W-:Y:S01]  /*0ae0*/  STG.E.64 desc[UR4][R2.64+0xc00], R4 ;  /* 0x000c000402007986 */ /* 0x000fe2000c101b04 */
[----:B------:R-:W-:Y:S05]  /*0af0*/  EXIT ;  /* 0x000000000000794d */ /* 0x000fea0003800000 */
.L_x_19597:
        /* <DEDUP_REMOVED lines=16> */
.L_x_37178:


//--------------------- .text._ZN2at6native29vectorized_elementwise_kernelILi4EZZZNS0_17clamp_kernel_cudaERNS_18TensorIteratorBaseERKN3c106ScalarES7_ENKUlvE_clEvENKUlvE1_clEvEUliE_St5arrayIPcLm2EEEEviT0_T1_ --------------------------
	.section	.text._ZN2at6native29vectorized_elementwise_kernelILi4EZZZNS0_17clamp_kernel_cudaERNS_18TensorIteratorBaseERKN3c106ScalarES7_ENKUlvE_clEvENKUlvE1_clEvEUliE_St5arrayIPcLm2EEEEviT0_T1_,"ax",@progbits
	.align	128
        .global         _ZN2at6native29vectorized_elementwise_kernelILi4EZZZNS0_17clamp_kernel_cudaERNS_18TensorIteratorBaseERKN3c106ScalarES7_ENKUlvE_clEvENKUlvE1_clEvEUliE_St5arrayIPcLm2EEEEviT0_T1_
        .type           _ZN2at6native29vectorized_elementwise_kernelILi4EZZZNS0_17clamp_kernel_cudaERNS_18TensorIteratorBaseERKN3c106ScalarES7_ENKUlvE_clEvENKUlvE1_clEvEUliE_St5arrayIPcLm2EEEEviT0_T1_,@function
        .size           _ZN2at6native29vectorized_elementwise_kernelILi4EZZZNS0_17clamp_kernel_cudaERNS_18TensorIteratorBaseERKN3c106ScalarES7_ENKUlvE_clEvENKUlvE1_clEvEUliE_St5arrayIPcLm2EEEEviT0_T1_,(.L_x_37179 - _ZN2at6native29vectorized_elementwise_kernelILi4EZZZNS0_17clamp_kernel_cudaERNS_18TensorIteratorBaseERKN3c106ScalarES7_ENKUlvE_clEvENKUlvE1_clEvEUliE_St5arrayIPcLm2EEEEviT0_T1_)
        .other          _ZN2at6native29vectorized_elementwise_kernelILi4EZZZNS0_17clamp_kernel_cudaERNS_18TensorIteratorBaseERKN3c106ScalarES7_ENKUlvE_clEvENKUlvE1_clEvEUliE_St5arrayIPcLm2EEEEviT0_T1_,@"STO_CUDA_ENTRY STV_DEFAULT"
_ZN2at6native29vectorized_elementwise_kernelILi4EZZZNS0_17clamp_kernel_cudaERNS_18TensorIteratorBaseERKN3c106ScalarES7_ENKUlvE_clEvENKUlvE1_clEvEUliE_St5arrayIPcLm2EEEEviT0_T1_:
.text._ZN2at6native29vectorized_elementwise_kernelILi4EZZZNS0_17clamp_kernel_cudaERNS_18TensorIteratorBaseERKN3c106ScalarES7_ENKUlvE_clEvENKUlvE1_clEvEUliE_St5arrayIPcLm2EEEEviT0_T1_:
        /* <DEDUP_REMOVED lines=98> */
.L_x_19601:
[----:B------:R-:W-:-:S13]  /*0620*/  ISETP.GE.U32.AND P0, PT, R17, R16, PT ;  /* 0x000000101100720c */ /* 0x000fda0003f06070 */
[----:B------:R-:W-:Y:S05]  /*0630*/  @P0 BRA `(.L_x_19603) ;  /* 0x0000000000300947 */ /* 0x000fea0003800000 */
[----:B0-----:R-:W0:Y:S01]  /*0640*/  LDC.64 R8, c[0x0][0x398] ;  /* 0x0000e600ff087b82 */ /* 0x001e220000000a00 */
[----:B------:R-:W-:Y:S01]  /*0650*/  IMAD.IADD R7, R0, 0x1, R17 ;  /* 0x0000000100077824 */ /* 0x000fe200078e0211 */
[----:B------:R-:W-:-:S03]  /*0660*/  IADD3 R17, PT, PT, R17, 0x80, RZ ;  /* 0x0000008011117810 */ /* 0x000fc60007ffe0ff */
[----:B0-----:R-:W-:-:S05]  /*0670*/  IMAD.WIDE.U32 R8, R7, 0x4, R8 ;  /* 0x0000000407087825 */ /* 0x001fca00078e0008 */
[----:B------:R1:W-:Y:S02]  /*0680*/  STG.E desc[UR4][R8.64], R10 ;  /* 0x0000000a08007986 */ /* 0x0003e4000c101904 */
.L_x_19602:
[----:B------:R-:W-:-:S13]  /*0690*/  ISETP.GE.U32.AND P0, PT, R17, R16, PT ;  /* 0x000000101100720c */ /* 0x000fda0003f06070 */
[----:B------:R-:W-:Y:S05]  /*06a0*/  @P0 BRA `(.L_x_19604) ;  /* 0x0000000000300947 */ /* 0x000fea0003800000 */
[----:B01----:R-:W0:Y:S01]  /*06b0*/  LDC.64 R8, c[0x0][0x398] ;  /* 0x0000e600ff087b82 */ /* 0x003e220000000a00 */
[----:B------:R-:W-:Y:S02]  /*06c0*/  IMAD.IADD R7, R0, 0x1, R17 ;  /* 0x0000000100077824 */ /* 0x000fe400078e0211 */
[----:B------:R-:W-:Y:S02]  /*06d0*/  VIADD R17, R17, 0x80 ;  /* 0x0000008011117836 */ /* 0x000fe40000000000 */
[----:B0-----:R-:W-:-:S05]  /*06e0*/  IMAD.WIDE.U32 R8, R7, 0x4, R8 ;  /* 0x0000000407087825 */ /* 0x001fca00078e0008 */
[----:B------:R1:W-:Y:S02]  /*06f0*/  STG.E desc[UR4][R8.64], R6 ;  /* 0x0000000608007986 */ /* 0x0003e4000c101904 */
.L_x_19603:
[----:B------:R-:W-:-:S13]  /*0700*/  ISETP.GE.U32.AND P0, PT, R17, R16, PT ;  /* 0x000000101100720c */ /* 0x000fda0003f06070 */
[----:B------:R-:W-:Y:S05]  /*0710*/  @P0 BRA `(.L_x_19605) ;  /* 0x0000000000340947 */ /* 0x000fea0003800000 */
[----:B-1----:R-:W1:Y:S01]  /*0720*/  LDC.64 R6, c[0x0][0x398] ;  /* 0x0000e600ff067b82 */ /* 0x002e620000000a00 */
[----:B0-----:R-:W-:Y:S02]  /*0730*/  IMAD.IADD R9, R0, 0x1, R17 ;  /* 0x0000000100097824 */ /* 0x001fe400078e0211 */
[----:B------:R-:W-:Y:S02]  /*0740*/  VIADD R17, R17, 0x80 ;  /* 0x0000008011117836 */ /* 0x000fe40000000000 */
[----:B-1----:R-:W-:-:S05]  /*0750*/  IMAD.WIDE.U32 R6, R9, 0x4, R6 ;  /* 0x0000000409067825 */ /* 0x002fca00078e0006 */
[----:B------:R2:W-:Y:S02]  /*0760*/  STG.E desc[UR4][R6.64], R5 ;  /* 0x0000000506007986 */ /* 0x0005e4000c101904 */
.L_x_19604:
        /* <DEDUP_REMOVED lines=8> */
.L_x_19605:
[----:B------:R-:W-:Y:S05]  /*07f0*/  BSYNC.RELIABLE B1 ;  /* 0x0000000000017941 */ /* 0x000fea0003800100 */
.L_x_19600:
[----:B------:R-:W-:-:S13]  /*0800*/  ISETP.GE.U32.AND P0, PT, R17, R16, PT ;  /* 0x000000101100720c */ /* 0x000fda0003f06070 */
[----:B-12---:R-:W1:Y:S01]  /*0810*/  @!P0 LDC.64 R6, c[0x0][0x398] ;  /* 0x0000e600ff068b82 */ /* 0x006e620000000a00 */
[----:B------:R-:W-:Y:S02]  /*0820*/  @!P0 IMAD.IADD R3, R0, 0x1, R17 ;  /* 0x0000000100038824 */ /* 0x000fe400078e0211 */
[----:B------:R-:W-:Y:S02]  /*0830*/  @!P0 VIADD R17, R17, 0x80 ;  /* 0x0000008011118836 */ /* 0x000fe40000000000 */
[----:B-1----:R-:W-:-:S05]  /*0840*/  @!P0 IMAD.WIDE.U32 R6, R3, 0x4, R6 ;  /* 0x0000000403068825 */ /* 0x002fca00078e0006 */
[----:B------:R3:W-:Y:S02]  /*0850*/  @!P0 STG.E desc[UR4][R6.64], R4 ;  /* 0x0000000406008986 */ /* 0x0007e4000c101904 */
.L_x_19606:
[----:B------:R-:W-:Y:S05]  /*0860*/  BSYNC.RECONVERGENT B0 ;  /* 0x0000000000007941 */ /* 0x000fea0003800200 */
.L_x_19599:
        /* <DEDUP_REMOVED lines=8> */
.L_x_19598:
[----:B------:R-:W0:Y:S01]  /*08f0*/  S2R R15, SR_TID.X ;  /* 0x00000000000f7919 */ /* 0x000e220000002100 */
[----:B------:R-:W1:Y:S01]  /*0900*/  LDC.64 R2, c[0x0][0x3a0] ;  /* 0x0000e800ff027b82 */ /* 0x000e620000000a00 */
[----:B------:R-:W2:Y:S01]  /*0910*/  LDCU.64 UR6, c[0x0][0x388] ;  /* 0x00007100ff0677ac */ /* 0x000ea20008000a00 */
[----:B-1----:R-:W-:-:S04]  /*0920*/  IMAD.WIDE.U32 R2, R0, 0x4, R2 ;  /* 0x0000000400027825 */ /* 0x002fc800078e0002 */
[----:B0-----:R-:W-:Y:S02]  /*0930*/  IMAD.WIDE.U32 R12, R15, 0x10, R2 ;  /* 0x000000100f0c7825 */ /* 0x001fe400078e0002 */
[----:B------:R-:W0:Y:S03]  /*0940*/  LDC.64 R2, c[0x0][0x398] ;  /* 0x0000e600ff027b82 */ /* 0x000e260000000a00 */
[----:B------:R-:W2:Y:S04]  /*0950*/  LDG.E.128 R4, desc[UR4][R12.64] ;  /* 0x000000040c047981 */ /* 0x000ea8000c1e1d00 */
[----:B------:R-:W3:Y:S01]  /*0960*/  LDG.E.128 R8, desc[UR4][R12.64+0x800] ;  /* 0x000800040c087981 */ /* 0x000ee2000c1e1d00 */
[----:B0-----:R-:W-:-:S04]  /*0970*/  IMAD.WIDE.U32 R2, R0, 0x4, R2 ;  /* 0x0000000400027825 */ /* 0x001fc800078e0002 */
[----:B------:R-:W-:Y:S01]  /*0980*/  IMAD.WIDE.U32 R2, R15, 0x10, R2 ;  /* 0x000000100f027825 */ /* 0x000fe200078e0002 */
[----:B--2---:R-:W-:Y:S02]  /*0990*/  VIMNMX R4, PT, PT, R4, UR6, !PT ;  /* 0x0000000604047c48 */ /* 0x004fe4000ffe0100 */
[----:B------:R-:W-:Y:S02]  /*09a0*/  VIMNMX R5, PT, PT, R5, UR6, !PT ;  /* 0x0000000605057c48 */ /* 0x000fe4000ffe0100 */
[----:B------:R-:W-:Y:S02]  /*09b0*/  VIMNMX R6, PT, PT, R6, UR6, !PT ;  /* 0x0000000606067c48 */ /* 0x000fe4000ffe0100 */
[----:B------:R-:W-:Y:S02]  /*09c0*/  VIMNMX R7, PT, PT, R7, UR6, !PT ;  /* 0x0000000607077c48 */ /* 0x000fe4000ffe0100 */
[----:B---3--:R-:W-:Y:S02]  /*09d0*/  VIMNMX R8, PT, PT, R8, UR6, !PT ;  /* 0x0000000608087c48 */ /* 0x008fe4000ffe0100 */
[----:B------:R-:W-:-:S02]  /*09e0*/  VIMNMX R9, PT, PT, R9, UR6, !PT ;  /* 0x0000000609097c48 */ /* 0x000fc4000ffe0100 */
[----:B------:R-:W-:Y:S02]  /*09f0*/  VIMNMX R10, PT, PT, R10, UR6, !PT ;  /* 0x000000060a0a7c48 */ /* 0x000fe4000ffe0100 */
[----:B------:R-:W-:Y:S02]  /*0a00*/  VIMNMX R11, PT, PT, R11, UR6, !PT ;  /* 0x000000060b0b7c48 */ /* 0x000fe4000ffe0100 */
[----:B------:R-:W-:Y:S02]  /*0a10*/  VIMNMX R4, PT, PT, R4, UR7, PT ;  /* 0x0000000704047c48 */ /* 0x000fe4000bfe0100 */
[----:B------:R-:W-:Y:S02]  /*0a20*/  VIMNMX R5, PT, PT, R5, UR7, PT ;  /* 0x0000000705057c48 */ /* 0x000fe4000bfe0100 */
[----:B------:R-:W-:Y:S02]  /*0a30*/  VIMNMX R6, PT, PT, R6, UR7, PT ;  /* 0x0000000706067c48 */ /* 0x000fe4000bfe0100 */
[----:B------:R-:W-:-:S02]  /*0a40*/  VIMNMX R7, PT, PT, R7, UR7, PT ;  /* 0x0000000707077c48 */ /* 0x000fc4000bfe0100 */
[----:B------:R-:W-:Y:S02]  /*0a50*/  VIMNMX R8, PT, PT, R8, UR7, PT ;  /* 0x0000000708087c48 */ /* 0x000fe4000bfe0100 */
[----:B------:R-:W-:Y:S01]  /*0a60*/  VIMNMX R9, PT, PT, R9, UR7, PT ;  /* 0x0000000709097c48 */ /* 0x000fe2000bfe0100 */
[----:B------:R-:W-:Y:S01]  /*0a70*/  STG.E.128 desc[UR4][R2.64], R4 ;  /* 0x0000000402007986 */ /* 0x000fe2000c101d04 */
[----:B------:R-:W-:Y:S02]  /*0a80*/  VIMNMX R10, PT, PT, R10, UR7, PT ;  /* 0x000000070a0a7c48 */ /* 0x000fe4000bfe0100 */
[----:B------:R-:W-:-:S05]  /*0a90*/  VIMNMX R11, PT, PT, R11, UR7, PT ;  /* 0x000000070b0b7c48 */ /* 0x000fca000bfe0100 */
[----:B------:R-:W-:Y:S01]  /*0aa0*/  STG.E.128 desc[UR4][R2.64+0x800], R8 ;  /* 0x0008000802007986 */ /* 0x000fe2000c101d04 */
[----:B------:R-:W-:Y:S05]  /*0ab0*/  EXIT ;  /* 0x000000000000794d */ /* 0x000fea0003800000 */
.L_x_19607:
        /* <DEDUP_REMOVED lines=12> */
.L_x_37179:


//--------------------- .text._ZN2at6native29vectorized_elementwise_kernelILi8EZZZNS0_17clamp_kernel_cudaERNS_18TensorIteratorBaseERKN3c106ScalarES7_ENKUlvE_clEvENKUlvE1_clEvEUliE_St5arrayIPcLm2EEEEviT0_T1_ --------------------------
	.section	.text._ZN2at6native29vectorized_elementwise_kernelILi8EZZZNS0_17clamp_kernel_cudaERNS_18TensorIteratorBaseERKN3c106ScalarES7_ENKUlvE_clEvENKUlvE1_clEvEUliE_St5arrayIPcLm2EEEEviT0_T1_,"ax",@progbits
	.align	128
        .global         _ZN2at6native29vectorized_elementwise_kernelILi8EZZZNS0_17clamp_kernel_cudaERNS_18TensorIteratorBaseERKN3c106ScalarES7_ENKUlvE_clEvENKUlvE1_clEvEUliE_St5arrayIPcLm2EEEEviT0_T1_
        .type           _ZN2at6native29vectorized_elementwise_kernelILi8EZZZNS0_17clamp_kernel_cudaERNS_18TensorIteratorBaseERKN3c106ScalarES7_ENKUlvE_clEvENKUlvE1_clEvEUliE_St5arrayIPcLm2EEEEviT0_T1_,@function
        .size           _ZN2at6native29vectorized_elementwise_kernelILi8EZZZNS0_17clamp_kernel_cudaERNS_18TensorIteratorBaseERKN3c106ScalarES7_ENKUlvE_clEvENKUlvE1_clEvEUliE_St5arrayIPcLm2EEEEviT0_T1_,(.L_x_37180 - _ZN2at6native29vectorized_elementwise_kernelILi8EZZZNS0_17clamp_kernel_cudaERNS_18TensorIteratorBaseERKN3c106ScalarES7_ENKUlvE_clEvENKUlvE1_clEvEUliE_St5arrayIPcLm2EEEEviT0_T1_)
        .other          _ZN2at6native29vectorized_elementwise_kernelILi8EZZZNS0_17clamp_kernel_cudaERNS_18TensorIteratorBaseERKN3c106ScalarES7_ENKUlvE_clEvENKUlvE1_clEvEUliE_St5arrayIPcLm2EEEEviT0_T1_,@"STO_CUDA_ENTRY STV_DEFAULT"
_ZN2at6native29vectorized_elementwise_kernelILi8EZZZNS0_17clamp_kernel_cudaERNS_18TensorIteratorBaseERKN3c106ScalarES7_ENKUlvE_clEvENKUlvE1_clEvEUliE_St5arrayIPcLm2EEEEviT0_T1_:
.text._ZN2at6native29vectorized_elementwise_kernelILi8EZZZNS0_17clamp_kernel_cudaERNS_18TensorIteratorBaseERKN3c106ScalarES7_ENKUlvE_clEvENKUlvE1_clEvEUliE_St5arrayIPcLm2EEEEviT0_T1_:
        /* <DEDUP_REMOVED lines=98> */
.L_x_19611:
[----:B------:R-:W-:-:S13]  /*0620*/  ISETP.GE.U32.AND P0, PT, R17, R16, PT ;  /* 0x000000101100720c */ /* 0x000fda0003f06070 */
[----:B------:R-:W-:Y:S05]  /*0630*/  @P0 BRA `(.L_x_19613) ;  /* 0x0000000000300947 */ /* 0x000fea0003800000 */
[----:B0-----:R-:W0:Y:S01]  /*0640*/  LDC.64 R8, c[0x0][0x398] ;  /* 0x0000e600ff087b82 */ /* 0x001e220000000a00 */
[----:B------:R-:W-:Y:S01]  /*0650*/  IMAD.IADD R7, R0, 0x1, R17 ;  /* 0x0000000100077824 */ /* 0x000fe200078e0211 */
[----:B------:R-:W-:-:S03]  /*0660*/  IADD3 R17, PT, PT, R17, 0x80, RZ ;  /* 0x0000008011117810 */ /* 0x000fc60007ffe0ff */
[----:B0-----:R-:W-:-:S05]  /*0670*/  IMAD.WIDE.U32 R8, R7, 0x4, R8 ;  /* 0x0000000407087825 */ /* 0x001fca00078e0008 */
[----:B------:R1:W-:Y:S02]  /*0680*/  STG.E desc[UR4][R8.64], R10 ;  /* 0x0000000a08007986 */ /* 0x0003e4000c101904 */
.L_x_19612:
[----:B------:R-:W-:-:S13]  /*0690*/  ISETP.GE.U32.AND P0, PT, R17, R16, PT ;  /* 0x000000101100720c */ /* 0x000fda0003f06070 */
[----:B------:R-:W-:Y:S05]  /*06a0*/  @P0 BRA `(.L_x_19614) ;  /* 0x0000000000300947 */ /* 0x000fea0003800000 */
[----:B01----:R-:W0:Y:S01]  /*06b0*/  LDC.64 R8, c[0x0][0x398] ;  /* 0x0000e600ff087b82 */ /* 0x003e220000000a00 */
[----:B------:R-:W-:Y:S02]  /*06c0*/  IMAD.IADD R7, R0, 0x1, R17 ;  /* 0x0000000100077824 */ /* 0x000fe400078e0211 */
[----:B------:R-:W-:Y:S02]  /*06d0*/  VIADD R17, R17, 0x80 ;  /* 0x0000008011117836 */ /* 0x000fe40000000000 */
[----:B0-----:R-:W-:-:S05]  /*06e0*/  IMAD.WIDE.U32 R8, R7, 0x4, R8 ;  /* 0x0000000407087825 */ /* 0x001fca00078e0008 */
[----:B------:R1:W-:Y:S02]  /*06f0*/  STG.E desc[UR4][R8.64], R6 ;  /* 0x0000000608007986 */ /* 0x0003e4000c101904 */
.L_x_19613:
[----:B------:R-:W-:-:S13]  /*0700*/  ISETP.GE.U32.AND P0, PT, R17, R16, PT ;  /* 0x000000101100720c */ /* 0x000fda0003f06070 */
[----:B------:R-:W-:Y:S05]  /*0710*/  @P0 BRA `(.L_x_19615) ;  /* 0x0000000000340947 */ /* 0x000fea0003800000 */
[----:B-1----:R-:W1:Y:S01]  /*0720*/  LDC.64 R6, c[0x0][0x398] ;  /* 0x0000e600ff067b82 */ /* 0x002e620000000a00 */
[----:B0-----:R-:W-:Y:S02]  /*0730*/  IMAD.IADD R9, R0, 0x1, R17 ;  /* 0x0000000100097824 */ /* 0x001fe400078e0211 */
[----:B------:R-:W-:Y:S02]  /*0740*/  VIADD R17, R17, 0x80 ;  /* 0x0000008011117836 */ /* 0x000fe40000000000 */
[----:B-1----:R-:W-:-:S05]  /*0750*/  IMAD.WIDE.U32 R6, R9, 0x4, R6 ;  /* 0x0000000409067825 */ /* 0x002fca00078e0006 */
[----:B------:R2:W-:Y:S02]  /*0760*/  STG.E desc[UR4][R6.64], R5 ;  /* 0x0000000506007986 */ /* 0x0005e4000c101904 */
.L_x_19614:
        /* <DEDUP_REMOVED lines=8> */
.L_x_19615:
[----:B------:R-:W-:Y:S05]  /*07f0*/  BSYNC.RELIABLE B1 ;  /* 0x0000000000017941 */ /* 0x000fea0003800100 */
.L_x_19610:
[----:B------:R-:W-:-:S13]  /*0800*/  ISETP.GE.U32.AND P0, PT, R17, R16, PT ;  /* 0x000000101100720c */ /* 0x000fda0003f06070 */
[----:B-12---:R-:W1:Y:S01]  /*0810*/  @!P0 LDC.64 R6, c[0x0][0x398] ;  /* 0x0000e600ff068b82 */ /* 0x006e620000000a00 */
[----:B------:R-:W-:Y:S02]  /*0820*/  @!P0 IMAD.IADD R3, R0, 0x1, R17 ;  /* 0x0000000100038824 */ /* 0x000fe400078e0211 */
[----:B------:R-:W-:Y:S02]  /*0830*/  @!P0 VIADD R17, R17, 0x80 ;  /* 0x0000008011118836 */ /* 0x000fe40000000000 */
[----:B-1----:R-:W-:-:S05]  /*0840*/  @!P0 IMAD.WIDE.U32 R6, R3, 0x4, R6 ;  /* 0x0000000403068825 */ /* 0x002fca00078e0006 */
[----:B------:R3:W-:Y:S02]  /*0850*/  @!P0 STG.E desc[UR4][R6.64], R4 ;  /* 0x0000000406008986 */ /* 0x0007e4000c101904 */
.L_x_19616:
[----:B------:R-:W-:Y:S05]  /*0860*/  BSYNC.RECONVERGENT B0 ;  /* 0x0000000000007941 */ /* 0x000fea0003800200 */
.L_x_19609:
        /* <DEDUP_REMOVED lines=8> */
.L_x_19608:
[----:B------:R-:W0:Y:S01]  /*08f0*/  S2R R13, SR_TID.X ;  /* 0x00000000000d7919 */ /* 0x000e220000002100 */
[----:B------:R-:W1:Y:S01]  /*0900*/  LDC.64 R2, c[0x0][0x3a0] ;  /* 0x0000e800ff027b82 */ /* 0x000e620000000a00 */
[----:B------:R-:W2:Y:S01]  /*0910*/  LDCU.64 UR6, c[0x0][0x388] ;  /* 0x00007100ff0677ac */ /* 0x000ea20008000a00 */
[----:B-1----:R-:W-:-:S04]  /*0920*/  IMAD.WIDE.U32 R2, R0, 0x4, R2 ;  /* 0x0000000400027825 */ /* 0x002fc800078e0002 */
[----:B0-----:R-:W-:Y:S02]  /*0930*/  IMAD.WIDE.U32 R4, R13, 0x20, R2 ;  /* 0x000000200d047825 */ /* 0x001fe400078e0002 */
[----:B------:R-:W0:Y:S04]  /*0940*/  LDC.64 R2, c[0x0][0x398] ;  /* 0x0000e600ff027b82 */ /* 0x000e280000000a00 */
[----:B------:R-:W2:Y:S01]  /*0950*/  LDG.E.ENL2.256 R4, R8, desc[UR4][R4.64] ;  /* 0xfe0000040408797e */ /* 0x000ea20008121904 */
[----:B0-----:R-:W-:-:S04]  /*0960*/  IMAD.WIDE.U32 R2, R0, 0x4, R2 ;  /* 0x0000000400027825 */ /* 0x001fc800078e0002 */
        /* <DEDUP_REMOVED lines=14> */
[----:B------:R-:W-:Y:S02]  /*0a50*/  VIMNMX R9, PT, PT, R12, UR7, PT ;  /* 0x000000070c097c48 */ /* 0x000fe4000bfe0100 */
[----:B------:R-:W-:Y:S02]  /*0a60*/  VIMNMX R10, PT, PT, R13, UR7, PT ;  /* 0x000000070d0a7c48 */ /* 0x000fe4000bfe0100 */
[----:B------:R-:W-:-:S05]  /*0a70*/  VIMNMX R11, PT, PT, R14, UR7, PT ;  /* 0x000000070e0b7c48 */ /* 0x000fca000bfe0100 */
[----:B------:R-:W-:Y:S01]  /*0a80*/  STG.E.ENL2.256 desc[UR4][R2.64], R4, R8 ;  /* 0xf80000040208797f */ /* 0x000fe2000f121804 */
[----:B------:R-:W-:Y:S05]  /*0a90*/  EXIT ;  /* 0x000000000000794d */ /* 0x000fea0003800000 */
.L_x_19617:
        /* <DEDUP_REMOVED lines=14> */
.L_x_37180:


//--------------------- .text._ZN2at6native18elementwise_kernelILi128ELi4EZNS0_15gpu_kernel_implIZZZNS0_17clamp_kernel_cudaERNS_18TensorIteratorBaseERKN3c106ScalarES8_ENKUlvE_clEvENKUlvE0_clEvEUlaE_EEvS4_RKT_EUliE_EEviT1_ --------------------------
	.section	.text._ZN2at6native18elementwise_kernelILi128ELi4EZNS0_15gpu_kernel_implIZZZNS0_17clamp_kernel_cudaERNS_18TensorIteratorBaseERKN3c106ScalarES8_ENKUlvE_clEvENKUlvE0_clEvEUlaE_EEvS4_RKT_EUliE_EEviT1_,"ax",@progbits
	.align	128
        .global         _ZN2at6native18elementwise_kernelILi128ELi4EZNS0_15gpu_kernel_implIZZZNS0_17clamp_kernel_cudaERNS_18TensorIteratorBaseERKN3c106ScalarES8_ENKUlvE_clEvENKUlvE0_clEvEUlaE_EEvS4_RKT_EUliE_EEviT1_
        .type           _ZN2at6native18elementwise_kernelILi128ELi4EZNS0_15gpu_kernel_implIZZZNS0_17clamp_kernel_cudaERNS_18TensorIteratorBaseERKN3c106ScalarES8_ENKUlvE_clEvENKUlvE0_clEvEUlaE_EEvS4_RKT_EUliE_EEviT1_,@function
        .size           _ZN2at6native18elementwise_kernelILi128ELi4EZNS0_15gpu_kernel_implIZZZNS0_17clamp_kernel_cudaERNS_18TensorIteratorBaseERKN3c106ScalarES8_ENKUlvE_clEvENKUlvE0_clEvEUlaE_EEvS4_RKT_EUliE_EEviT1_,(.L_x_37181 - _ZN2at6native18elementwise_kernelILi128ELi4EZNS0_15gpu_kernel_implIZZZNS0_17clamp_kernel_cudaERNS_18TensorIteratorBaseERKN3c106ScalarES8_ENKUlvE_clEvENKUlvE0_clEvEUlaE_EEvS4_RKT_EUliE_EEviT1_)
        .other          _ZN2at6native18elementwise_kernelILi128ELi4EZNS0_15gpu_kernel_implIZZZNS0_17clamp_kernel_cudaERNS_18TensorIteratorBaseERKN3c106ScalarES8_ENKUlvE_clEvENKUlvE0_clEvEUlaE_EEvS4_RKT_EUliE_EEviT1_,@"STO_CUDA_ENTRY STV_DEFAULT"
_ZN2at6native18elementwise_kernelILi128ELi4EZNS0_15gpu_kernel_implIZZZNS0_17clamp_kernel_cudaERNS_18TensorIteratorBaseERKN3c106ScalarES8_ENKUlvE_clEvENKUlvE0_clEvEUlaE_EEvS4_RKT_EUliE_EEviT1_:
.text._ZN2at6native18elementwise_kernelILi128ELi4EZNS0_15gpu_kernel_implIZZZNS0_17clamp_kernel_cudaERNS_18TensorIteratorBaseERKN3c106ScalarES8_ENKUlvE_clEvENKUlvE0_clEvEUlaE_EEvS4_RKT_EUliE_EEviT1_:
        /* <DEDUP_REMOVED lines=12> */
[----:B------:R-:W-:Y:S01]  /*00c0*/  UISETP.LT.U32.AND UP0, UPT, UR42, 0x18, UPT ;  /* 0x000000182a00788c */ /* 0x000fe2000bf01070 */
[----:B------:R-:W2:Y:S03]  /*00d0*/  LDCU.U8 UR44, c[0x0][0x591] ;  /* 0x0000b220ff2c77ac */ /* 0x000ea60008000000 */
[----:B-1----:R-:W-:Y:S01]  /*00e0*/  LOP3.LUT R17, R17, UR4, RZ, 0xfc, !PT ;  /* 0x0000000411117c12 */ /* 0x002fe2000f8efcff */
[----:B------:R-:W-:-:S03]  /*00f0*/  USEL UR38, UR42, 0x18, UP0 ;  /* 0x000000182a267887 */ /* 0x000fc60008000000 */
[----:B----4-:R-:W-:Y:S01]  /*0100*/  ISETP.GE.AND P0, PT, R17, UR5, PT ;  /* 0x0000000511007c0c */ /* 0x010fe2000bf06270 */
[----:B------:R-:W-:-:S12]  /*0110*/  UIADD3 UR38, UPT, UPT, UR38, 0x1, URZ ;  /* 0x0000000126267890 */ /* 0x000fd8000fffe0ff */
[----:B0-23--:R-:W-:Y:S05]  /*0120*/  @P0 BRA `(.L_x_19619) ;  /* 0x0000003000100947 */ /* 0x00dfea0003800000 */
        /* <DEDUP_REMOVED lines=302> */
.L_x_19620:
        /* <DEDUP_REMOVED lines=16> */
.L_x_19624:
[----:B------:R0:W5:Y:S01]  /*1510*/  LDG.E.U8 R0, desc[UR36][R2.64] ;  /* 0x0000002402007981 */ /* 0x000162000c1e1100 */
[----:B------:R-:W-:Y:S05]  /*1520*/  BRA `(.L_x_19626) ;  /* 0x0000000c004c7947 */ /* 0x000fea0003800000 */
.L_x_19623:
        /* <DEDUP_REMOVED lines=8> */
.L_x_19628:
[----:B------:R0:W5:Y:S01]  /*15b0*/  LDG.E.U8 R0, desc[UR36][R2.64] ;  /* 0x0000002402007981 */ /* 0x000162000c1e1100 */
[----:B------:R-:W-:Y:S05]  /*15c0*/  BRA `(.L_x_19626) ;  /* 0x0000000c00247947 */ /* 0x000fea0003800000 */
.L_x_19627:
[----:B------:R0:W5:Y:S01]  /*15d0*/  LDG.E.U16 R0, desc[UR36][R2.64] ;  /* 0x0000002402007981 */ /* 0x000162000c1e1500 */
[----:B------:R-:W-:Y:S05]  /*15e0*/  BRA `(.L_x_19626) ;  /* 0x0000000c001c7947 */ /* 0x000fea0003800000 */
.L_x_19622:
        /* <DEDUP_REMOVED lines=9> */
.L_x_19630:
[----:B------:R-:W2:Y:S02]  /*1680*/  LDG.E.U16 R4, desc[UR36][R2.64] ;  /* 0x0000002402047981 */ /* 0x000ea4000c1e1500 */
[----:B--2---:R-:W-:-:S06]  /*1690*/  HADD2.F32 R4, -RZ, R4.H0_H0 ;  /* 0x20000004ff047230 */ /* 0x004fcc0000004100 */
[----:B------:R-:W0:Y:S02]  /*16a0*/  F2I.FTZ.TRUNC.NTZ R4, R4 ;  /* 0x0000000400047305 */ /* 0x000e24000021f100 */
[----:B0-----:R-:W-:Y:S01]  /*16b0*/  PRMT R0, R4, 0x7610, R0 ;  /* 0x0000761004007816 */ /* 0x001fe20000000000 */
[----:B------:R-:W-:Y:S06]  /*16c0*/  BRA `(.L_x_19626) ;  /* 0x0000000800e47947 */ /* 0x000fec0003800000 */
.L_x_19629:
        /* <DEDUP_REMOVED lines=9> */
.L_x_19632:
[----:B------:R-:W2:Y:S02]  /*1760*/  LDG.E.U16 R2, desc[UR36][R2.64] ;  /* 0x0000002402027981 */ /* 0x000ea4000c1e1500 */
[----:B--2---:R-:W-:-:S06]  /*1770*/  HADD2.F32 R4, -RZ, R2.H0_H0 ;  /* 0x20000002ff047230 */ /* 0x004fcc0000004100 */
[----:B------:R-:W0:Y:S02]  /*1780*/  F2I.FTZ.TRUNC.NTZ R4, R4 ;  /* 0x0000000400047305 */ /* 0x000e24000021f100 */
[----:B0-----:R-:W-:Y:S01]  /*1790*/  PRMT R0, R4, 0x7610, R0 ;  /* 0x0000761004007816 */ /* 0x001fe20000000000 */
[----:B------:R-:W-:Y:S06]  /*17a0*/  BRA `(.L_x_19626) ;  /* 0x0000000800ac7947 */ /* 0x000fec0003800000 */
.L_x_19631:
[----:B------:R-:W2:Y:S02]  /*17b0*/  LDG.E.64 R2, desc[UR36][R2.64] ;  /* 0x0000002402027981 */ /* 0x000ea4000c1e1b00 */
[----:B--2---:R0:W1:Y:S01]  /*17c0*/  F2I.F64.TRUNC R0, R2 ;  /* 0x0000000200007311 */ /* 0x004062000030d100 */
[----:B------:R-:W-:Y:S05]  /*17d0*/  BRA `(.L_x_19626) ;  /* 0x0000000800a07947 */ /* 0x000fea0003800000 */
.L_x_19621:
        /* <DEDUP_REMOVED lines=12> */
.L_x_19635:
[----:B------:R-:W2:Y:S02]  /*18a0*/  LDG.E.64 R2, desc[UR36][R2.64] ;  /* 0x0000002402027981 */ /* 0x000ea4000c1e1b00 */
[----:B--2---:R3:W4:Y:S01]  /*18b0*/  F2I.F64.TRUNC R0, R2 ;  /* 0x0000000200007311 */ /* 0x004722000030d100 */
[----:B------:R-:W-:Y:S05]  /*18c0*/  BRA `(.L_x_19626) ;  /* 0x0000000800647947 */ /* 0x000fea0003800000 */
.L_x_19634:
        /* <DEDUP_REMOVED lines=27> */
.L_x_19637:
        /* <DEDUP_REMOVED lines=14> */
.L_x_19636:
[----:B------:R-:W2:Y:S02]  /*1b60*/  LDG.E.U16 R4, desc[UR36][R2.64] ;  /* 0x0000002402047981 */ /* 0x000ea4000c1e1500 */
[----:B--2---:R-:W-:-:S06]  /*1b70*/  IMAD.U32 R4, R4, 0x10000, RZ ;  /* 0x0001000004047824 */ /* 0x004fcc00078e00ff */
[----:B------:R-:W0:Y:S02]  /*1b80*/  F2I.FTZ.TRUNC.NTZ R4, R4 ;  /* 0x0000000400047305 */ /* 0x000e24000021f100 */
[----:B0-----:R-:W-:Y:S01]  /*1b90*/  PRMT R0, R4, 0x7610, R0 ;  /* 0x0000761004007816 */ /* 0x001fe20000000000 */
[----:B------:R-:W-:Y:S06]  /*1ba0*/  BRA `(.L_x_19626) ;  /* 0x0000000400ac7947 */ /* 0x000fec0003800000 */
.L_x_19633:
        /* <DEDUP_REMOVED lines=10> */
.L_x_19640:
        /* <DEDUP_REMOVED lines=21> */
.L_x_19644:
[----:B------:R-:W-:Y:S05]  /*1da0*/  BSYNC.RECONVERGENT B1 ;  /* 0x0000000000017941 */ /* 0x000fea0003800200 */
.L_x_19643:
[----:B------:R-:W-:Y:S02]  /*1db0*/  SHF.L.U32 R0, R0, 0x14, RZ ;  /* 0x0000001400007819 */ /* 0x000fe400000006ff */
[----:B------:R-:W-:-:S04]  /*1dc0*/  LEA R2, R2, 0x3b800000, 0x17 ;  /* 0x3b80000002027811 */ /* 0x000fc800078eb8ff */
[----:B------:R-:W-:-:S07]  /*1dd0*/  LOP3.LUT R4, R2, R0, R7, 0xfe, !PT ;  /* 0x0000000002047212 */ /* 0x000fce00078efe07 */
.L_x_19642:
[----:B------:R-:W-:Y:S05]  /*1de0*/  BSYNC.RECONVERGENT B0 ;  /* 0x0000000000007941 */ /* 0x000fea0003800200 */
.L_x_19641:
[----:B------:R-:W0:Y:S02]  /*1df0*/  F2I.FTZ.TRUNC.NTZ R4, R4 ;  /* 0x0000000400047305 */ /* 0x000e24000021f100 */
[----:B0-----:R-:W-:Y:S01]  /*1e00*/  PRMT R0, R4, 0x7610, R0 ;  /* 0x0000761004007816 */ /* 0x001fe20000000000 */
[----:B------:R-:W-:Y:S06]  /*1e10*/  BRA `(.L_x_19626) ;  /* 0x0000000400107947 */ /* 0x000fec0003800000 */
.L_x_19639:
        /* <DEDUP_REMOVED lines=21> */
.L_x_19648:
[----:B------:R-:W-:Y:S05]  /*1f70*/  BSYNC.RECONVERGENT B1 ;  /* 0x0000000000017941 */ /* 0x000fea0003800200 */
.L_x_19647:
[----:B------:R-:W-:Y:S01]  /*1f80*/  IMAD.SHL.U32 R0, R0, 0x200000, RZ ;  /* 0x0020000000007824 */ /* 0x000fe200078e00ff */
[----:B------:R-:W-:-:S04]  /*1f90*/  LEA R2, R2, 0x37800000, 0x17 ;  /* 0x3780000002027811 */ /* 0x000fc800078eb8ff */
[----:B------:R-:W-:-:S07]  /*1fa0*/  LOP3.LUT R4, R2, R0, R7, 0xfe, !PT ;  /* 0x0000000002047212 */ /* 0x000fce00078efe07 */
.L_x_19646:
[----:B------:R-:W-:Y:S05]  /*1fb0*/  BSYNC.RECONVERGENT B0 ;  /* 0x0000000000007941 */ /* 0x000fea0003800200 */
.L_x_19645:
[----:B------:R-:W0:Y:S02]  /*1fc0*/  F2I.FTZ.TRUNC.NTZ R4, R4 ;  /* 0x0000000400047305 */ /* 0x000e24000021f100 */
[----:B0-----:R-:W-:Y:S01]  /*1fd0*/  PRMT R0, R4, 0x7610, R0 ;  /* 0x0000761004007816 */ /* 0x001fe20000000000 */
[----:B------:R-:W-:Y:S06]  /*1fe0*/  BRA `(.L_x_19626) ;  /* 0x00000000009c7947 */ /* 0x000fec0003800000 */
.L_x_19638:
[----:B------:R-:W-:-:S09]  /*1ff0*/  UISETP.NE.AND UP0, UPT, UR4, 0x1c, UPT ;  /* 0x0000001c0400788c */ /* 0x000fd2000bf05270 */
[----:B------:R-:W-:Y:S05]  /*2000*/  BRA.U !UP0, `(.L_x_19649) ;  /* 0x0000000108907547 */ /* 0x000fea000b800000 */
[----:B------:R-:W-:-:S09]  /*2010*/  UISETP.NE.AND UP0, UPT, UR4, 0x1d, UPT ;  /* 0x0000001d0400788c */ /* 0x000fd2000bf05270 */
[----:B------:R-:W-:Y:S05]  /*2020*/  BRA.U !UP0, `(.L_x_19650) ;  /* 0x0000000108807547 */ /* 0x000fea000b800000 */
[----:B------:R-:W-:-:S09]  /*2030*/  UISETP.NE.AND UP0, UPT, UR4, 0x2c, UPT ;  /* 0x0000002c0400788c */ /* 0x000fd2000bf05270 */
[----:B------:R-:W-:Y:S05]  /*2040*/  BRA.U !UP0, `(.L_x_19651) ;  /* 0x0000000108487547 */ /* 0x000fea000b800000 */
.L_x_19625:
        /* <DEDUP_REMOVED lines=16> */
.L_x_19652:
[----:B------:R-:W-:Y:S01]  /*2150*/  PRMT R0, RZ, 0x7610, R0 ;  /* 0x00007610ff007816 */ /* 0x000fe20000000000 */
[----:B------:R-:W-:Y:S06]  /*2160*/  BRA `(.L_x_19626) ;  /* 0x00000000003c7947 */ /* 0x000fec0003800000 */
.L_x_19651:
        /* <DEDUP_REMOVED lines=8> */
.L_x_19654:
[----:B------:R-:W-:Y:S05]  /*21f0*/  BSYNC.RECONVERGENT B0 ;  /* 0x0000000000007941 */ /* 0x000fea0003800200 */
.L_x_19653:
[----:B------:R-:W0:Y:S02]  /*2200*/  F2I.FTZ.TRUNC.NTZ R4, R4 ;  /* 0x0000000400047305 */ /* 0x000e24000021f100 */
[----:B0-----:R-:W-:Y:S01]  /*2210*/  PRMT R0, R4, 0x7610, R0 ;  /* 0x0000761004007816 */ /* 0x001fe20000000000 */
[----:B------:R-:W-:Y:S06]  /*2220*/  BRA `(.L_x_19626) ;  /* 0x00000000000c7947 */ /* 0x000fec0003800000 */
.L_x_19650:
[----:B------:R2:W5:Y:S01]  /*2230*/  LDG.E.U8 R0, desc[UR36][R2.64] ;  /* 0x0000002402007981 */ /* 0x000562000c1e1100 */
[----:B------:R-:W-:Y:S05]  /*2240*/  BRA `(.L_x_19626) ;  /* 0x0000000000047947 */ /* 0x000fea0003800000 */
.L_x_19649:
[----:B------:R1:W5:Y:S02]  /*2250*/  LDG.E.U8 R0, desc[UR36][R2.64] ;  /* 0x0000002402007981 */ /* 0x000364000c1e1100 */
.L_x_19626:
[----:B------:R-:W-:Y:S01]  /*2260*/  UPRMT UR4, UR43, 0x8880, URZ ;  /* 0x000088802b047896 */ /* 0x000fe200080000ff */
[----:B-1--45:R-:W-:Y:S01]  /*2270*/  PRMT R0, R0, 0x8880, RZ ;  /* 0x0000888000007816 */ /* 0x032fe200000000ff */
[----:B------:R-:W0:Y:S03]  /*2280*/  LDCU.64 UR8, c[0x0][0x580] ;  /* 0x0000b000ff0877ac */ /* 0x000e260008000a00 */
[----:B------:R-:W-:Y:S01]  /*2290*/  PRMT R0, R0, 0x7710, RZ ;  /* 0x0000771000007816 */ /* 0x000fe200000000ff */
[----:B------:R-:W-:Y:S02]  /*22a0*/  UPRMT UR4, UR4, 0x7710, URZ ;  /* 0x0000771004047896 */ /* 0x000fe400080000ff */
[----:B------:R-:W-:Y:S02]  /*22b0*/  UPRMT UR5, UR40, 0x9910, URZ ;  /* 0x0000991028057896 */ /* 0x000fe400080000ff */
[----:B------:R-:W-:-:S02]  /*22c0*/  UPRMT UR6, UR44, 0x8880, URZ ;  /* 0x000088802c067896 */ /* 0x000fc400080000ff */
[----:B------:R-:W-:Y:S02]  /*22d0*/  VIMNMX.S16x2 R0, PT, PT, R0, UR4, !PT ;  /* 0x0000000400007c48 */ /* 0x000fe4000ffe0300 */
[----:B------:R-:W-:Y:S01]  /*22e0*/  UPRMT UR6, UR6, 0x7710, URZ ;  /* 0x0000771006067896 */ /* 0x000fe200080000ff */
[----:B------:R-:W-:Y:S02]  /*22f0*/  UMOV UR4, UR5 ;  /* 0x0000000500047c82 */ /* 0x000fe40008000000 */
[----:B------:R-:W-:Y:S01]  /*2300*/  UISETP.GT.AND UP0, UPT, UR4, 0x9, UPT ;  /* 0x000000090400788c */ /* 0x000fe2000bf04270 */
[----:B0-23--:R-:W-:Y:S02]  /*2310*/  IADD3 R2, P0, PT, R16, UR8, RZ ;  /* 0x0000000810027c10 */ /* 0x00dfe4000ff1e0ff */
[----:B------:R-:W-:-:S03]  /*2320*/  VIMNMX.S16x2 R0, PT, PT, R0, UR6, PT ;  /* 0x0000000600007c48 */ /* 0x000fc6000bfe0300 */
        /* <DEDUP_REMOVED lines=13> */
.L_x_19658:
[----:B------:R3:W-:Y:S01]  /*2400*/  STG.E.U8 desc[UR36][R2.64], R9 ;  /* 0x0000000902007986 */ /* 0x0007e2000c101124 */
[----:B------:R-:W-:Y:S05]  /*2410*/  BRA `(.L_x_19660) ;  /* 0x0000000c00507947 */ /* 0x000fea0003800000 */
.L_x_19657:
        /* <DEDUP_REMOVED lines=10> */
.L_x_19662:
[----:B------:R-:W-:-:S05]  /*24c0*/  PRMT R5, R9, 0x9910, RZ ;  /* 0x0000991009057816 */ /* 0x000fca00000000ff */
[----:B------:R1:W-:Y:S01]  /*24d0*/  STG.E desc[UR36][R2.64], R5 ;  /* 0x0000000502007986 */ /* 0x0003e2000c101924 */
[----:B------:R-:W-:Y:S05]  /*24e0*/  BRA `(.L_x_19660) ;  /* 0x0000000c001c7947 */ /* 0x000fea0003800000 */
.L_x_19661:
[----:B------:R2:W-:Y:S01]  /*24f0*/  STG.E.U16 desc[UR36][R2.64], R9 ;  /* 0x0000000902007986 */ /* 0x0005e2000c101524 */
[----:B------:R-:W-:Y:S05]  /*2500*/  BRA `(.L_x_19660) ;  /* 0x0000000c00147947 */ /* 0x000fea0003800000 */
.L_x_19656:
        /* <DEDUP_REMOVED lines=9> */
.L_x_19664:
[----:B------:R-:W0:Y:S02]  /*25a0*/  I2F.S16 R0, R9 ;  /* 0x0000000900007306 */ /* 0x000e240000101400 */
[----:B0-----:R-:W-:-:S05]  /*25b0*/  F2FP.F16.F32.PACK_AB R0, RZ, R0 ;  /* 0x00000000ff00723e */ /* 0x001fca00000000ff */
[----:B------:R0:W-:Y:S01]  /*25c0*/  STG.E.U16 desc[UR36][R2.64], R0 ;  /* 0x0000000002007986 */ /* 0x0001e2000c101524 */
[----:B------:R-:W-:Y:S05]  /*25d0*/  BRA `(.L_x_19660) ;  /* 0x0000000800e07947 */ /* 0x000fea0003800000 */
.L_x_19663:
        /* <DEDUP_REMOVED lines=10> */
.L_x_19666:
[----:B------:R-:W0:Y:S02]  /*2680*/  I2F.S16 R9, R9 ;  /* 0x0000000900097306 */ /* 0x000e240000101400 */
[----:B0-----:R-:W-:-:S04]  /*2690*/  F2FP.F16.F32.PACK_AB R5, RZ, R9 ;  /* 0x00000009ff05723e */ /* 0x001fc800000000ff */
[----:B------:R-:W-:-:S05]  /*26a0*/  PRMT R5, R5, 0x5410, RZ ;  /* 0x0000541005057816 */ /* 0x000fca00000000ff */
[----:B------:R0:W-:Y:S01]  /*26b0*/  STG.E desc[UR36][R2.64], R5 ;  /* 0x0000000502007986 */ /* 0x0001e2000c101924 */
[----:B------:R-:W-:Y:S05]  /*26c0*/  BRA `(.L_x_19660) ;  /* 0x0000000800a47947 */ /* 0x000fea0003800000 */
.L_x_19665:
[----:B------:R-:W0:Y:S02]  /*26d0*/  I2F.F64.S16 R4, R9 ;  /* 0x0000000900047312 */ /* 0x000e240000101c00 */
[----:B0-----:R0:W-:Y:S01]  /*26e0*/  STG.E.64 desc[UR36][R2.64], R4 ;  /* 0x0000000402007986 */ /* 0x0011e2000c101b24 */
[----:B------:R-:W-:Y:S05]  /*26f0*/  BRA `(.L_x_19660) ;  /* 0x0000000800987947 */ /* 0x000fea0003800000 */
.L_x_19655:
        /* <DEDUP_REMOVED lines=13> */
.L_x_19669:
[----:B------:R-:W0:Y:S01]  /*27d0*/  I2F.F64.S16 R4, R9 ;  /* 0x0000000900047312 */ /* 0x000e220000101c00 */
[----:B------:R-:W-:-:S05]  /*27e0*/  CS2R R6, SRZ ;  /* 0x0000000000067805 */ /* 0x000fca000001ff00 */
[----:B0-----:R0:W-:Y:S01]  /*27f0*/  STG.E.128 desc[UR36][R2.64], R4 ;  /* 0x0000000402007986 */ /* 0x0011e2000c101d24 */
[----:B------:R-:W-:Y:S05]  /*2800*/  BRA `(.L_x_19660) ;  /* 0x0000000800547947 */ /* 0x000fea0003800000 */
.L_x_19668:
        /* <DEDUP_REMOVED lines=19> */
.L_x_19673:
[----:B------:R-:W-:Y:S05]  /*2940*/  BSYNC.RECONVERGENT B0 ;  /* 0x0000000000007941 */ /* 0x000fea0003800200 */
.L_x_19672:
[----:B------:R-:W-:-:S05]  /*2950*/  LOP3.LUT R5, R0, 0x80, R5, 0xf8, !PT ;  /* 0x0000008000057812 */ /* 0x000fca00078ef805 */
[----:B------:R0:W-:Y:S01]  /*2960*/  STG.E.U8 desc[UR36][R2.64], R5 ;  /* 0x0000000502007986 */ /* 0x0001e2000c101124 */
[----:B------:R-:W-:Y:S05]  /*2970*/  BRA `(.L_x_19660) ;  /* 0x0000000400f87947 */ /* 0x000fea0003800000 */
.L_x_19671:
        /* <DEDUP_REMOVED lines=15> */
.L_x_19675:
[----:B------:R-:W-:Y:S05]  /*2a70*/  BSYNC.RECONVERGENT B0 ;  /* 0x0000000000007941 */ /* 0x000fea0003800200 */
.L_x_19674:
[----:B------:R-:W-:-:S05]  /*2a80*/  LOP3.LUT R5, R0, 0x80, R5, 0xf8, !PT ;  /* 0x0000008000057812 */ /* 0x000fca00078ef805 */
[----:B------:R0:W-:Y:S01]  /*2a90*/  STG.E.U8 desc[UR36][R2.64], R5 ;  /* 0x0000000502007986 */ /* 0x0001e2000c101124 */
[----:B------:R-:W-:Y:S05]  /*2aa0*/  BRA `(.L_x_19660) ;  /* 0x0000000400ac7947 */ /* 0x000fea0003800000 */
.L_x_19670:
[----:B------:R-:W0:Y:S02]  /*2ab0*/  I2F.S16 R0, R9 ;  /* 0x0000000900007306 */ /* 0x000e240000101400 */
[----:B0-----:R-:W-:-:S05]  /*2ac0*/  F2FP.BF16.F32.PACK_AB R0, RZ, R0 ;  /* 0x00000000ff00723e */ /* 0x001fca00000010ff */
[----:B------:R0:W-:Y:S01]  /*2ad0*/  STG.E.U16 desc[UR36][R2.64], R0 ;  /* 0x0000000002007986 */ /* 0x0001e2000c101524 */
[----:B------:R-:W-:Y:S05]  /*2ae0*/  BRA `(.L_x_19660) ;  /* 0x00000004009c7947 */ /* 0x000fea0003800000 */
.L_x_19667:
        /* <DEDUP_REMOVED lines=10> */
.L_x_19678:
        /* <DEDUP_REMOVED lines=13> */
.L_x_19681:
[----:B------:R-:W-:-:S04]  /*2c60*/  SHF.R.U32.HI R0, RZ, 0x14, R5 ;  /* 0x00000014ff007819 */ /* 0x000fc80000011605 */
[----:B------:R-:W-:-:S04]  /*2c70*/  LOP3.LUT R0, R0, 0x1, RZ, 0xc0, !PT ;  /* 0x0000000100007812 */ /* 0x000fc800078ec0ff */
[----:B------:R-:W-:-:S04]  /*2c80*/  IADD3 R0, PT, PT, R5, 0x487ffff, R0 ;  /* 0x0487ffff05007810 */ /* 0x000fc80007ffe000 */
[----:B------:R-:W-:-:S04]  /*2c90*/  SHF.R.U32.HI R0, RZ, 0x14, R0 ;  /* 0x00000014ff007819 */ /* 0x000fc80000011600 */
[----:B------:R-:W-:-:S07]  /*2ca0*/  LOP3.LUT R4, R0, 0xff, RZ, 0xc0, !PT ;  /* 0x000000ff00047812 */ /* 0x000fce00078ec0ff */
.L_x_19682:
[----:B------:R-:W-:-:S04]  /*2cb0*/  SHF.R.U32.HI R5, RZ, 0x18, R5 ;  /* 0x00000018ff057819 */ /* 0x000fc80000011605 */
[----:B------:R-:W-:-:S04]  /*2cc0*/  LOP3.LUT R4, R4, 0x80, R5, 0xf8, !PT ;  /* 0x0000008004047812 */ /* 0x000fc800078ef805 */
[----:B------:R-:W-:-:S07]  /*2cd0*/  PRMT R0, R4, 0x7610, R0 ;  /* 0x0000761004007816 */ /* 0x000fce0000000000 */
.L_x_19680:
[----:B------:R-:W-:Y:S05]  /*2ce0*/  BSYNC.RECONVERGENT B0 ;  /* 0x0000000000007941 */ /* 0x000fea0003800200 */
.L_x_19679:
[----:B------:R0:W-:Y:S01]  /*2cf0*/  STG.E.U8 desc[UR36][R2.64], R0 ;  /* 0x0000000002007986 */ /* 0x0001e2000c101124 */
[----:B------:R-:W-:Y:S05]  /*2d00*/  BRA `(.L_x_19660) ;  /* 0x0000000400147947 */ /* 0x000fea0003800000 */
.L_x_19677:
        /* <DEDUP_REMOVED lines=13> */
.L_x_19685:
[----:B------:R-:W-:-:S04]  /*2de0*/  SHF.R.U32.HI R0, RZ, 0x15, R5 ;  /* 0x00000015ff007819 */ /* 0x000fc80000011605 */
[----:B------:R-:W-:-:S04]  /*2df0*/  LOP3.LUT R0, R0, 0x1, RZ, 0xc0, !PT ;  /* 0x0000000100007812 */ /* 0x000fc800078ec0ff */
[----:B------:R-:W-:-:S04]  /*2e00*/  IADD3 R0, PT, PT, R5, 0x88fffff, R0 ;  /* 0x088fffff05007810 */ /* 0x000fc80007ffe000 */
[----:B------:R-:W-:-:S04]  /*2e10*/  SHF.R.U32.HI R0, RZ, 0x15, R0 ;  /* 0x00000015ff007819 */ /* 0x000fc80000011600 */
[----:B------:R-:W-:-:S07]  /*2e20*/  LOP3.LUT R4, R0, 0xff, RZ, 0xc0, !PT ;  /* 0x000000ff00047812 */ /* 0x000fce00078ec0ff */
.L_x_19686:
[----:B------:R-:W-:-:S04]  /*2e30*/  SHF.R.U32.HI R5, RZ, 0x18, R5 ;  /* 0x00000018ff057819 */ /* 0x000fc80000011605 */
[----:B------:R-:W-:-:S04]  /*2e40*/  LOP3.LUT R4, R4, 0x80, R5, 0xf8, !PT ;  /* 0x0000008004047812 */ /* 0x000fc800078ef805 */
[----:B------:R-:W-:-:S07]  /*2e50*/  PRMT R0, R4, 0x7610, R0 ;  /* 0x0000761004007816 */ /* 0x000fce0000000000 */
.L_x_19684:
[----:B------:R-:W-:Y:S05]  /*2e60*/  BSYNC.RECONVERGENT B0 ;  /* 0x0000000000007941 */ /* 0x000fea0003800200 */
.L_x_19683:
[----:B------:R0:W-:Y:S01]  /*2e70*/  STG.E.U8 desc[UR36][R2.64], R0 ;  /* 0x0000000002007986 */ /* 0x0001e2000c101124 */
[----:B------:R-:W-:Y:S05]  /*2e80*/  BRA `(.L_x_19660) ;  /* 0x0000000000b47947 */ /* 0x000fea0003800000 */
.L_x_19676:
[----:B------:R-:W-:-:S09]  /*2e90*/  UISETP.NE.AND UP0, UPT, UR4, 0x1c, UPT ;  /* 0x0000001c0400788c */ /* 0x000fd2000bf05270 */
[----:B------:R-:W-:Y:S05]  /*2ea0*/  BRA.U !UP0, `(.L_x_19687) ;  /* 0x0000000108a47547 */ /* 0x000fea000b800000 */
[----:B------:R-:W-:-:S09]  /*2eb0*/  UISETP.NE.AND UP0, UPT, UR4, 0x1d, UPT ;  /* 0x0000001d0400788c */ /* 0x000fd2000bf05270 */
[----:B------:R-:W-:Y:S05]  /*2ec0*/  BRA.U !UP0, `(.L_x_19688) ;  /* 0x00000001088c7547 */ /* 0x000fea000b800000 */
[----:B------:R-:W-:-:S09]  /*2ed0*/  UISETP.NE.AND UP0, UPT, UR4, 0x2c, UPT ;  /* 0x0000002c0400788c */ /* 0x000fd2000bf05270 */
[----:B------:R-:W-:Y:S05]  /*2ee0*/  BRA.U !UP0, `(.L_x_19689) ;  /* 0x0000000108447547 */ /* 0x000fea000b800000 */
.L_x_19659:
        /* <DEDUP_REMOVED lines=16> */
.L_x_19690:
[----:B------:R-:W-:Y:S05]  /*2ff0*/  BRA `(.L_x_19660) ;  /* 0x0000000000587947 */ /* 0x000fea0003800000 */
.L_x_19689:
        /* <DEDUP_REMOVED lines=16> */
.L_x_19688:
[----:B------:R-:W-:-:S04]  /*3100*/  PRMT R4, R9, 0x9910, RZ ;  /* 0x0000991009047816 */ /* 0x000fc800000000ff */
[----:B------:R-:W-:-:S05]  /*3110*/  SHF.R.S32.HI R5, RZ, 0x1f, R4 ;  /* 0x0000001fff057819 */ /* 0x000fca0000011404 */
[----:B------:R0:W-:Y:S01]  /*3120*/  STG.E.64 desc[UR36][R2.64], R4 ;  /* 0x0000000402007986 */ /* 0x0001e2000c101b24 */
[----:B------:R-:W-:Y:S05]  /*3130*/  BRA `(.L_x_19660) ;  /* 0x0000000000087947 */ /* 0x000fea0003800000 */
.L_x_19687:
[----:B------:R-:W-:-:S05]  /*3140*/  PRMT R5, R9, 0x9910, RZ ;  /* 0x0000991009057816 */ /* 0x000fca00000000ff */
[----:B------:R0:W-:Y:S02]  /*3150*/  STG.E desc[UR36][R2.64], R5 ;  /* 0x0000000502007986 */ /* 0x0001e4000c101924 */
.L_x_19660:
[----:B------:R-:W-:-:S07]  /*3160*/  VIADD R17, R17, 0x80 ;  /* 0x0000008011117836 */ /* 0x000fce0000000000 */
.L_x_19619:
[----:B------:R-:W-:Y:S05]  /*3170*/  BSYNC.RECONVERGENT B6 ;  /* 0x0000000000067941 */ /* 0x000fea0003800200 */
.L_x_19618:
        /* <DEDUP_REMOVED lines=307> */
.L_x_19693:
        /* <DEDUP_REMOVED lines=16> */
.L_x_19697:
[----:B------:R1:W5:Y:S01]  /*45b0*/  LDG.E.U8 R0, desc[UR36][R2.64] ;  /* 0x0000002402007981 */ /* 0x000362000c1e1100 */
[----:B------:R-:W-:Y:S05]  /*45c0*/  BRA `(.L_x_19699) ;  /* 0x0000000c004c7947 */ /* 0x000fea0003800000 */
.L_x_19696:
        /* <DEDUP_REMOVED lines=8> */
.L_x_19701:
[----:B------:R3:W5:Y:S01]  /*4650*/  LDG.E.U8 R0, desc[UR36][R2.64] ;  /* 0x0000002402007981 */ /* 0x000762000c1e1100 */
[----:B------:R-:W-:Y:S05]  /*4660*/  BRA `(.L_x_19699) ;  /* 0x0000000c00247947 */ /* 0x000fea0003800000 */
.L_x_19700:
[----:B------:R2:W5:Y:S01]  /*4670*/  LDG.E.U16 R0, desc[UR36][R2.64] ;  /* 0x0000002402007981 */ /* 0x000562000c1e1500 */
[----:B------:R-:W-:Y:S05]  /*4680*/  BRA `(.L_x_19699) ;  /* 0x0000000c001c7947 */ /* 0x000fea0003800000 */
.L_x_19695:
        /* <DEDUP_REMOVED lines=9> */
.L_x_19703:
[----:B------:R-:W2:Y:S02]  /*4720*/  LDG.E.U16 R4, desc[UR36][R2.64] ;  /* 0x0000002402047981 */ /* 0x000ea4000c1e1500 */
[----:B--2---:R-:W-:-:S06]  /*4730*/  HADD2.F32 R4, -RZ, R4.H0_H0 ;  /* 0x20000004ff047230 */ /* 0x004fcc0000004100 */
[----:B------:R-:W0:Y:S02]  /*4740*/  F2I.FTZ.TRUNC.NTZ R4, R4 ;  /* 0x0000000400047305 */ /* 0x000e24000021f100 */
[----:B0-----:R-:W-:Y:S01]  /*4750*/  PRMT R0, R4, 0x7610, R0 ;  /* 0x0000761004007816 */ /* 0x001fe20000000000 */
[----:B------:R-:W-:Y:S06]  /*4760*/  BRA `(.L_x_19699) ;  /* 0x0000000800e47947 */ /* 0x000fec0003800000 */
.L_x_19702:
        /* <DEDUP_REMOVED lines=9> */
.L_x_19705:
[----:B------:R-:W2:Y:S02]  /*4800*/  LDG.E.U16 R2, desc[UR36][R2.64] ;  /* 0x0000002402027981 */ /* 0x000ea4000c1e1500 */
[----:B--2---:R-:W-:-:S06]  /*4810*/  HADD2.F32 R4, -RZ, R2.H0_H0 ;  /* 0x20000002ff047230 */ /* 0x004fcc0000004100 */
[----:B------:R-:W0:Y:S02]  /*4820*/  F2I.FTZ.TRUNC.NTZ R4, R4 ;  /* 0x0000000400047305 */ /* 0x000e24000021f100 */
[----:B0-----:R-:W-:Y:S01]  /*4830*/  PRMT R0, R4, 0x7610, R0 ;  /* 0x0000761004007816 */ /* 0x001fe20000000000 */
[----:B------:R-:W-:Y:S06]  /*4840*/  BRA `(.L_x_19699) ;  /* 0x0000000800ac7947 */ /* 0x000fec0003800000 */
.L_x_19704:
[----:B------:R-:W2:Y:S02]  /*4850*/  LDG.E.64 R2, desc[UR36][R2.64] ;  /* 0x0000002402027981 */ /* 0x000ea4000c1e1b00 */
[----:B--2---:R0:W1:Y:S01]  /*4860*/  F2I.F64.TRUNC R0, R2 ;  /* 0x0000000200007311 */ /* 0x004062000030d100 */
[----:B------:R-:W-:Y:S05]  /*4870*/  BRA `(.L_x_19699) ;  /* 0x0000000800a07947 */ /* 0x000fea0003800000 */
.L_x_19694:
        /* <DEDUP_REMOVED lines=12> */
.L_x_19708:
[----:B------:R-:W2:Y:S02]  /*4940*/  LDG.E.64 R2, desc[UR36][R2.64] ;  /* 0x0000002402027981 */ /* 0x000ea4000c1e1b00 */
[----:B--2---:R0:W1:Y:S01]  /*4950*/  F2I.F64.TRUNC R0, R2 ;  /* 0x0000000200007311 */ /* 0x004062000030d100 */
[----:B------:R-:W-:Y:S05]  /*4960*/  BRA `(.L_x_19699) ;  /* 0x0000000800647947 */ /* 0x000fea0003800000 */
.L_x_19707:
        /* <DEDUP_REMOVED lines=27> */
.L_x_19710:
        /* <DEDUP_REMOVED lines=14> */
.L_x_19709:
[----:B------:R-:W2:Y:S02]  /*4c00*/  LDG.E.U16 R4, desc[UR36][R2.64] ;  /* 0x0000002402047981 */ /* 0x000ea4000c1e1500 */
[----:B--2---:R-:W-:-:S06]  /*4c10*/  SHF.L.U32 R4, R4, 0x10, RZ ;  /* 0x0000001004047819 */ /* 0x004fcc00000006ff */
[----:B------:R-:W0:Y:S02]  /*4c20*/  F2I.FTZ.TRUNC.NTZ R4, R4 ;  /* 0x0000000400047305 */ /* 0x000e24000021f100 */
[----:B0-----:R-:W-:Y:S01]  /*4c30*/  PRMT R0, R4, 0x7610, R0 ;  /* 0x0000761004007816 */ /* 0x001fe20000000000 */
[----:B------:R-:W-:Y:S06]  /*4c40*/  BRA `(.L_x_19699) ;  /* 0x0000000400ac7947 */ /* 0x000fec0003800000 */
.L_x_19706:
        /* <DEDUP_REMOVED lines=10> */
.L_x_19713:
        /* <DEDUP_REMOVED lines=21> */
.L_x_19717:
[----:B------:R-:W-:Y:S05]  /*4e40*/  BSYNC.RECONVERGENT B1 ;  /* 0x0000000000017941 */ /* 0x000fea0003800200 */
.L_x_19716:
[----:B------:R-:W-:Y:S01]  /*4e50*/  IMAD.SHL.U32 R0, R0, 0x100000, RZ ;  /* 0x0010000000007824 */ /* 0x000fe200078e00ff */
[----:B------:R-:W-:-:S04]  /*4e60*/  LEA R2, R2, 0x3b800000, 0x17 ;  /* 0x3b80000002027811 */ /* 0x000fc800078eb8ff */
[----:B------:R-:W-:-:S07]  /*4e70*/  LOP3.LUT R4, R2, R0, R7, 0xfe, !PT ;  /* 0x0000000002047212 */ /* 0x000fce00078efe07 */
.L_x_19715:
[----:B------:R-:W-:Y:S05]  /*4e80*/  BSYNC.RECONVERGENT B0 ;  /* 0x0000000000007941 */ /* 0x000fea0003800200 */
.L_x_19714:
[----:B------:R-:W0:Y:S02]  /*4e90*/  F2I.FTZ.TRUNC.NTZ R4, R4 ;  /* 0x0000000400047305 */ /* 0x000e24000021f100 */
[----:B0-----:R-:W-:Y:S01]  /*4ea0*/  PRMT R0, R4, 0x7610, R0 ;  /* 0x0000761004007816 */ /* 0x001fe20000000000 */
[----:B------:R-:W-:Y:S06]  /*4eb0*/  BRA `(.L_x_19699) ;  /* 0x0000000400107947 */ /* 0x000fec0003800000 */
.L_x_19712:
        /* <DEDUP_REMOVED lines=21> */
.L_x_19721:
[----:B------:R-:W-:Y:S05]  /*5010*/  BSYNC.RECONVERGENT B1 ;  /* 0x0000000000017941 */ /* 0x000fea0003800200 */
.L_x_19720:
[----:B------:R-:W-:Y:S01]  /*5020*/  IMAD.SHL.U32 R0, R0, 0x200000, RZ ;  /* 0x0020000000007824 */ /* 0x000fe200078e00ff */
[----:B------:R-:W-:-:S04]  /*5030*/  LEA R2, R2, 0x37800000, 0x17 ;  /* 0x3780000002027811 */ /* 0x000fc800078eb8ff */
[----:B------:R-:W-:-:S07]  /*5040*/  LOP3.LUT R4, R2, R0, R7, 0xfe, !PT ;  /* 0x0000000002047212 */ /* 0x000fce00078efe07 */
.L_x_19719:
[----:B------:R-:W-:Y:S05]  /*5050*/  BSYNC.RECONVERGENT B0 ;  /* 0x0000000000007941 */ /* 0x000fea0003800200 */
.L_x_19718:
[----:B------:R-:W0:Y:S02]  /*5060*/  F2I.FTZ.TRUNC.NTZ R4, R4 ;  /* 0x0000000400047305 */ /* 0x000e24000021f100 */
[----:B0-----:R-:W-:Y:S01]  /*5070*/  PRMT R0, R4, 0x7610, R0 ;  /* 0x0000761004007816 */ /* 0x001fe20000000000 */
[----:B------:R-:W-:Y:S06]  /*5080*/  BRA `(.L_x_19699) ;  /* 0x00000000009c7947 */ /* 0x000fec0003800000 */
.L_x_19711:
        /* <DEDUP_REMOVED lines=14> */
.L_x_19725:
[----:B------:R-:W-:Y:S05]  /*5170*/  BSYNC.RECONVERGENT B0 ;  /* 0x0000000000007941 */ /* 0x000fea0003800200 */
.L_x_19724:
[----:B------:R-:W0:Y:S02]  /*5180*/  F2I.FTZ.TRUNC.NTZ R4, R4 ;  /* 0x0000000400047305 */ /* 0x000e24000021f100 */
[----:B0-----:R-:W-:Y:S01]  /*5190*/  PRMT R0, R4, 0x7610, R0 ;  /* 0x0000761004007816 */ /* 0x001fe20000000000 */
[----:B------:R-:W-:Y:S06]  /*51a0*/  BRA `(.L_x_19699) ;  /* 0x0000000000547947 */ /* 0x000fec0003800000 */
.L_x_19698:
        /* <DEDUP_REMOVED lines=16> */
.L_x_19726:
[----:B------:R-:W-:Y:S01]  /*52b0*/  PRMT R0, RZ, 0x7610, R0 ;  /* 0x00007610ff007816 */ /* 0x000fe20000000000 */
[----:B------:R-:W-:Y:S06]  /*52c0*/  BRA `(.L_x_19699) ;  /* 0x00000000000c7947 */ /* 0x000fec0003800000 */
.L_x_19723:
[----:B------:R0:W5:Y:S01]  /*52d0*/  LDG.E.U8 R0, desc[UR36][R2.64] ;  /* 0x0000002402007981 */ /* 0x000162000c1e1100 */
[----:B------:R-:W-:Y:S05]  /*52e0*/  BRA `(.L_x_19699) ;  /* 0x0000000000047947 */ /* 0x000fea0003800000 */
.L_x_19722:
[----:B------:R0:W5:Y:S02]  /*52f0*/  LDG.E.U8 R0, desc[UR36][R2.64] ;  /* 0x0000002402007981 */ /* 0x000164000c1e1100 */
.L_x_19699:
[----:B------:R-:W-:Y:S01]  /*5300*/  UPRMT UR4, UR43, 0x8880, URZ ;  /* 0x000088802b047896 */ /* 0x000fe200080000ff */
[----:B-1---5:R-:W-:Y:S01]  /*5310*/  PRMT R0, R0, 0x8880, RZ ;  /* 0x0000888000007816 */ /* 0x022fe200000000ff */
        /* <DEDUP_REMOVED lines=9> */
[----:B0-234-:R-:W-:Y:S02]  /*53b0*/  IADD3 R2, P0, PT, R16, UR8, RZ ;  /* 0x0000000810027c10 */ /* 0x01dfe4000ff1e0ff */
        /* <DEDUP_REMOVED lines=14> */
.L_x_19730:
[----:B------:R0:W-:Y:S01]  /*54a0*/  STG.E.U8 desc[UR36][R2.64], R9 ;  /* 0x0000000902007986 */ /* 0x0001e2000c101124 */
[----:B------:R-:W-:Y:S05]  /*54b0*/  BRA `(.L_x_19732) ;  /* 0x0000000c004c7947 */ /* 0x000fea0003800000 */
.L_x_19729:
        /* <DEDUP_REMOVED lines=10> */
.L_x_19734:
[----:B------:R-:W-:-:S05]  /*5560*/  PRMT R5, R9, 0x9910, RZ ;  /* 0x0000991009057816 */ /* 0x000fca00000000ff */
[----:B------:R0:W-:Y:S01]  /*5570*/  STG.E desc[UR36][R2.64], R5 ;  /* 0x0000000502007986 */ /* 0x0001e2000c101924 */
[----:B------:R-:W-:Y:S05]  /*5580*/  BRA `(.L_x_19732) ;  /* 0x0000000c00187947 */ /* 0x000fea0003800000 */
.L_x_19733:
[----:B------:R0:W-:Y:S01]  /*5590*/  STG.E.U16 desc[UR36][R2.64], R9 ;  /* 0x0000000902007986 */ /* 0x0001e2000c101524 */
[----:B------:R-:W-:Y:S05]  /*55a0*/  BRA `(.L_x_19732) ;  /* 0x0000000c00107947 */ /* 0x000fea0003800000 */
.L_x_19728:
        /* <DEDUP_REMOVED lines=9> */
.L_x_19736:
[----:B------:R-:W0:Y:S02]  /*5640*/  I2F.S16 R0, R9 ;  /* 0x0000000900007306 */ /* 0x000e240000101400 */
[----:B0-----:R-:W-:-:S05]  /*5650*/  F2FP.F16.F32.PACK_AB R0, RZ, R0 ;  /* 0x00000000ff00723e */ /* 0x001fca00000000ff */
[----:B------:R0:W-:Y:S01]  /*5660*/  STG.E.U16 desc[UR36][R2.64], R0 ;  /* 0x0000000002007986 */ /* 0x0001e2000c101524 */
[----:B------:R-:W-:Y:S05]  /*5670*/  BRA `(.L_x_19732) ;  /* 0x0000000800dc7947 */ /* 0x000fea0003800000 */
.L_x_19735:
[----:B------:R-:W-:-:S09]  /*5680*/  UISETP.NE.AND UP0, UPT, UR4, 0x7, UPT ;  /* 0x000000070400788c */ /* 0x000fd2000bf05270 */
[----:B------:R-:W-:Y:S05]  /*5690*/  BRA.U !UP0, `(.L_x_19737) ;  /* 0x0000000108347547 */ /* 0x000fea000b800000 */
[----:B------:R-:W-:-:S09]  /*56a0*/  UISETP.NE.AND UP0, UPT, UR4, 0x8, UPT ;  /* 0x000000080400788c */ /* 0x000fd2000bf05270 */
[----:B------:R-:W-:Y:S05]  /*56b0*/  BRA.U !UP0, `(.L_x_19738) ;  /* 0x0000000108187547 */ /* 0x000fea000b800000 */
[----:B------:R-:W-:-:S09]  /*56c0*/  UISETP.NE.AND UP0, UPT, UR4, 0x9, UPT ;  /* 0x000000090400788c */ /* 0x000fd2000bf05270 */
[----:B------:R-:W-:Y:S05]  /*56d0*/  BRA.U UP0, `(.L_x_19731) ;  /* 0x0000000500e07547 */ /* 0x000fea000b800000 */
[----:B------:R-:W0:Y:S01]  /*56e0*/  I2F.S16 R4, R9 ;  /* 0x0000000900047306 */ /* 0x000e220000101400 */
[----:B------:R-:W-:-:S05]  /*56f0*/  HFMA2 R5, -RZ, RZ, 0, 0 ;  /* 0x00000000ff057431 */ /* 0x000fca00000001ff */
[----:B0-----:R0:W-:Y:S01]  /*5700*/  STG.E.64 desc[UR36][R2.64], R4 ;  /* 0x0000000402007986 */ /* 0x0011e2000c101b24 */
[----:B------:R-:W-:Y:S05]  /*5710*/  BRA `(.L_x_19732) ;  /* 0x0000000800b47947 */ /* 0x000fea0003800000 */
.L_x_19738:
[----:B------:R-:W0:Y:S02]  /*5720*/  I2F.S16 R9, R9 ;  /* 0x0000000900097306 */ /* 0x000e240000101400 */
[----:B0-----:R-:W-:-:S04]  /*5730*/  F2FP.F16.F32.PACK_AB R5, RZ, R9 ;  /* 0x00000009ff05723e */ /* 0x001fc800000000ff */
[----:B------:R-:W-:-:S05]  /*5740*/  PRMT R5, R5, 0x5410, RZ ;  /* 0x0000541005057816 */ /* 0x000fca00000000ff */
[----:B------:R0:W-:Y:S01]  /*5750*/  STG.E desc[UR36][R2.64], R5 ;  /* 0x0000000502007986 */ /* 0x0001e2000c101924 */
[----:B------:R-:W-:Y:S05]  /*5760*/  BRA `(.L_x_19732) ;  /* 0x0000000800a07947 */ /* 0x000fea0003800000 */
.L_x_19737:
[----:B------:R-:W0:Y:S02]  /*5770*/  I2F.F64.S16 R4, R9 ;  /* 0x0000000900047312 */ /* 0x000e240000101c00 */
[----:B0-----:R0:W-:Y:S01]  /*5780*/  STG.E.64 desc[UR36][R2.64], R4 ;  /* 0x0000000402007986 */ /* 0x0011e2000c101b24 */
[----:B------:R-:W-:Y:S05]  /*5790*/  BRA `(.L_x_19732) ;  /* 0x0000000800947947 */ /* 0x000fea0003800000 */
.L_x_19727:
        /* <DEDUP_REMOVED lines=12> */
.L_x_19742:
        /* <DEDUP_REMOVED lines=18> */
.L_x_19745:
[----:B------:R-:W-:-:S04]  /*5980*/  SHF.R.U32.HI R5, RZ, 0x18, R5 ;  /* 0x00000018ff057819 */ /* 0x000fc80000011605 */
[----:B------:R-:W-:-:S07]  /*5990*/  LOP3.LUT R0, R0, 0x80, R5, 0xf8, !PT ;  /* 0x0000008000007812 */ /* 0x000fce00078ef805 */
.L_x_19744:
[----:B------:R-:W-:Y:S05]  /*59a0*/  BSYNC.RECONVERGENT B0 ;  /* 0x0000000000007941 */ /* 0x000fea0003800200 */
.L_x_19743:
[----:B------:R0:W-:Y:S01]  /*59b0*/  STG.E.U8 desc[UR36][R2.64], R0 ;  /* 0x0000000002007986 */ /* 0x0001e2000c101124 */
[----:B------:R-:W-:Y:S05]  /*59c0*/  BRA `(.L_x_19732) ;  /* 0x0000000800087947 */ /* 0x000fea0003800000 */
.L_x_19741:
        /* <DEDUP_REMOVED lines=18> */
.L_x_19748:
[----:B------:R-:W-:-:S04]  /*5af0*/  SHF.R.U32.HI R5, RZ, 0x18, R5 ;  /* 0x00000018ff057819 */ /* 0x000fc80000011605 */
[----:B------:R-:W-:-:S07]  /*5b00*/  LOP3.LUT R0, R0, 0x80, R5, 0xf8, !PT ;  /* 0x0000008000007812 */ /* 0x000fce00078ef805 */
.L_x_19747:
[----:B------:R-:W-:Y:S05]  /*5b10*/  BSYNC.RECONVERGENT B0 ;  /* 0x0000000000007941 */ /* 0x000fea0003800200 */
.L_x_19746:
[----:B------:R0:W-:Y:S01]  /*5b20*/  STG.E.U8 desc[UR36][R2.64], R0 ;  /* 0x0000000002007986 */ /* 0x0001e2000c101124 */
[----:B------:R-:W-:Y:S05]  /*5b30*/  BRA `(.L_x_19732) ;  /* 0x0000000400ac7947 */ /* 0x000fea0003800000 */
.L_x_19740:
        /* <DEDUP_REMOVED lines=22> */
.L_x_19750:
[----:B------:R-:W-:-:S04]  /*5ca0*/  PRMT R4, R9, 0x9910, RZ ;  /* 0x0000991009047816 */ /* 0x000fc800000000ff */
[----:B------:R-:W-:-:S05]  /*5cb0*/  SHF.R.S32.HI R5, RZ, 0x1f, R4 ;  /* 0x0000001fff057819 */ /* 0x000fca0000011404 */
[----:B------:R0:W-:Y:S01]  /*5cc0*/  STG.E.64 desc[UR36][R2.64], R4 ;  /* 0x0000000402007986 */ /* 0x0001e2000c101b24 */
[----:B------:R-:W-:Y:S05]  /*5cd0*/  BRA `(.L_x_19732) ;  /* 0x0000000400447947 */ /* 0x000fea0003800000 */
.L_x_19749:
[----:B------:R-:W-:-:S05]  /*5ce0*/  PRMT R5, R9, 0x9910, RZ ;  /* 0x0000991009057816 */ /* 0x000fca00000000ff */
[----:B------:R0:W-:Y:S01]  /*5cf0*/  STG.E desc[UR36][R2.64], R5 ;  /* 0x0000000502007986 */ /* 0x0001e2000c101924 */
[----:B------:R-:W-:Y:S05]  /*5d00*/  BRA `(.L_x_19732) ;  /* 0x0000000400387947 */ /* 0x000fea0003800000 */
.L_x_19739:
        /* <DEDUP_REMOVED lines=11> */
.L_x_19752:
[----:B------:R-:W0:Y:S01]  /*5dc0*/  I2F.F64.S16 R4, R9 ;  /* 0x0000000900047312 */ /* 0x000e220000101c00 */
[----:B------:R-:W-:-:S05]  /*5dd0*/  CS2R R6, SRZ ;  /* 0x0000000000067805 */ /* 0x000fca000001ff00 */
[----:B0-----:R4:W-:Y:S01]  /*5de0*/  STG.E.128 desc[UR36][R2.64], R4 ;  /* 0x0000000402007986 */ /* 0x0019e2000c101d24 */
[----:B------:R-:W-:Y:S05]  /*5df0*/  BRA `(.L_x_19732) ;  /* 0x0000000000fc7947 */ /* 0x000fea0003800000 */
.L_x_19751:
[----:B------:R-:W-:-:S09]  /*5e00*/  UISETP.NE.AND UP0, UPT, UR4, 0xf, UPT ;  /* 0x0000000f0400788c */ /* 0x000fd2000bf05270 */
[----:B------:R-:W-:Y:S05]  /*5e10*/  BRA.U !UP0, `(.L_x_19753) ;  /* 0x0000000108e87547 */ /* 0x000fea000b800000 */
[----:B------:R-:W-:-:S09]  /*5e20*/  UISETP.NE.AND UP0, UPT, UR4, 0x17, UPT ;  /* 0x000000170400788c */ /* 0x000fd2000bf05270 */
[----:B------:R-:W-:Y:S05]  /*5e30*/  BRA.U !UP0, `(.L_x_19754) ;  /* 0x0000000108907547 */ /* 0x000fea000b800000 */
[----:B------:R-:W-:-:S09]  /*5e40*/  UISETP.NE.AND UP0, UPT, UR4, 0x18, UPT ;  /* 0x000000180400788c */ /* 0x000fd2000bf05270 */
[----:B------:R-:W-:Y:S05]  /*5e50*/  BRA.U !UP0, `(.L_x_19755) ;  /* 0x0000000108447547 */ /* 0x000fea000b800000 */
.L_x_19731:
        /* <DEDUP_REMOVED lines=16> */
.L_x_19756:
[----:B------:R-:W-:Y:S05]  /*5f60*/  BRA `(.L_x_19732) ;  /* 0x0000000000a07947 */ /* 0x000fea0003800000 */
.L_x_19755:
        /* <DEDUP_REMOVED lines=13> */
.L_x_19758:
[----:B------:R-:W-:Y:S05]  /*6040*/  BSYNC.RECONVERGENT B0 ;  /* 0x0000000000007941 */ /* 0x000fea0003800200 */
.L_x_19757:
[----:B------:R-:W-:-:S05]  /*6050*/  LOP3.LUT R5, R0, 0x80, R5, 0xf8, !PT ;  /* 0x0000008000057812 */ /* 0x000fca00078ef805 */
[----:B------:R2:W-:Y:S01]  /*6060*/  STG.E.U8 desc[UR36][R2.64], R5 ;  /* 0x0000000502007986 */ /* 0x0005e2000c101124 */
[----:B------:R-:W-:Y:S05]  /*6070*/  BRA `(.L_x_19732) ;  /* 0x00000000005c7947 */ /* 0x000fea0003800000 */
.L_x_19754:
        /* <DEDUP_REMOVED lines=12> */
.L_x_19760:
[----:B------:R-:W-:Y:S01]  /*6140*/  IMAD.MOV.U32 R0, RZ, RZ, 0x7f ;  /* 0x0000007fff007424 */ /* 0x000fe200078e00ff */
[----:B------:R-:W-:-:S04]  /*6150*/  ISETP.GT.U32.AND P0, PT, R4, 0x7f800000, PT ;  /* 0x7f8000000400780c */ /* 0x000fc80003f04070 */
[----:B------:R-:W-:-:S09]  /*6160*/  SEL R0, R0, 0x7c, P0 ;  /* 0x0000007c00007807 */ /* 0x000fd20000000000 */
.L_x_19761:
[----:B------:R-:W-:Y:S05]  /*6170*/  BSYNC.RECONVERGENT B0 ;  /* 0x0000000000007941 */ /* 0x000fea0003800200 */
.L_x_19759:
[----:B------:R-:W-:-:S04]  /*6180*/  SHF.R.U32.HI R5, RZ, 0x18, R5 ;  /* 0x00000018ff057819 */ /* 0x000fc80000011605 */
[----:B------:R-:W-:-:S05]  /*6190*/  LOP3.LUT R5, R0, 0x80, R5, 0xf8, !PT ;  /* 0x0000008000057812 */ /* 0x000fca00078ef805 */
[----:B------:R1:W-:Y:S01]  /*61a0*/  STG.E.U8 desc[UR36][R2.64], R5 ;  /* 0x0000000502007986 */ /* 0x0003e2000c101124 */
[----:B------:R-:W-:Y:S05]  /*61b0*/  BRA `(.L_x_19732) ;  /* 0x00000000000c7947 */ /* 0x000fea0003800000 */
.L_x_19753:
[----:B------:R-:W0:Y:S02]  /*61c0*/  I2F.S16 R0, R9 ;  /* 0x0000000900007306 */ /* 0x000e240000101400 */
[----:B0-----:R-:W-:-:S05]  /*61d0*/  F2FP.BF16.F32.PACK_AB R0, RZ, R0 ;  /* 0x00000000ff00723e */ /* 0x001fca00000010ff */
[----:B------:R0:W-:Y:S02]  /*61e0*/  STG.E.U16 desc[UR36][R2.64], R0 ;  /* 0x0000000002007986 */ /* 0x0001e4000c101524 */
.L_x_19732:
[----:B------:R-:W-:-:S07]  /*61f0*/  IADD3 R17, PT, PT, R17, 0x80, RZ ;  /* 0x0000008011117810 */ /* 0x000fce0007ffe0ff */
.L_x_19692:
[----:B------:R-:W-:Y:S05]  /*6200*/  BSYNC.RECONVERGENT B6 ;  /* 0x0000000000067941 */ /* 0x000fea0003800200 */
.L_x_19691:
        /* <DEDUP_REMOVED lines=307> */
.L_x_19764:
        /* <DEDUP_REMOVED lines=16> */
.L_x_19768:
[----:B------:R0:W5:Y:S01]  /*7640*/  LDG.E.U8 R0, desc[UR36][R2.64] ;  /* 0x0000002402007981 */ /* 0x000162000c1e1100 */
[----:B------:R-:W-:Y:S05]  /*7650*/  BRA `(.L_x_19770) ;  /* 0x0000000c004c7947 */ /* 0x000fea0003800000 */
.L_x_19767:
        /* <DEDUP_REMOVED lines=8> */
.L_x_19772:
[----:B------:R0:W5:Y:S01]  /*76e0*/  LDG.E.U8 R0, desc[UR36][R2.64] ;  /* 0x0000002402007981 */ /* 0x000162000c1e1100 */
[----:B------:R-:W-:Y:S05]  /*76f0*/  BRA `(.L_x_19770) ;  /* 0x0000000c00247947 */ /* 0x000fea0003800000 */
.L_x_19771:
[----:B------:R0:W5:Y:S01]  /*7700*/  LDG.E.U16 R0, desc[UR36][R2.64] ;  /* 0x0000002402007981 */ /* 0x000162000c1e1500 */
[----:B------:R-:W-:Y:S05]  /*7710*/  BRA `(.L_x_19770) ;  /* 0x0000000c001c7947 */ /* 0x000fea0003800000 */
.L_x_19766:
        /* <DEDUP_REMOVED lines=9> */
.L_x_19774:
[----:B------:R-:W2:Y:S02]  /*77b0*/  LDG.E.U16 R4, desc[UR36][R2.64] ;  /* 0x0000002402047981 */ /* 0x000ea4000c1e1500 */
[----:B--2---:R-:W-:-:S06]  /*77c0*/  HADD2.F32 R4, -RZ, R4.H0_H0 ;  /* 0x20000004ff047230 */ /* 0x004fcc0000004100 */
[----:B------:R-:W0:Y:S02]  /*77d0*/  F2I.FTZ.TRUNC.NTZ R4, R4 ;  /* 0x0000000400047305 */ /* 0x000e24000021f100 */
[----:B0-----:R-:W-:Y:S01]  /*77e0*/  PRMT R0, R4, 0x7610, R0 ;  /* 0x0000761004007816 */ /* 0x001fe20000000000 */
[----:B------:R-:W-:Y:S06]  /*77f0*/  BRA `(.L_x_19770) ;  /* 0x0000000800e47947 */ /* 0x000fec0003800000 */
.L_x_19773:
        /* <DEDUP_REMOVED lines=9> */
.L_x_19776:
[----:B------:R-:W2:Y:S02]  /*7890*/  LDG.E.U16 R2, desc[UR36][R2.64] ;  /* 0x0000002402027981 */ /* 0x000ea4000c1e1500 */
[----:B--2---:R-:W-:-:S06]  /*78a0*/  HADD2.F32 R4, -RZ, R2.H0_H0 ;  /* 0x20000002ff047230 */ /* 0x004fcc0000004100 */
[----:B------:R-:W0:Y:S02]  /*78b0*/  F2I.FTZ.TRUNC.NTZ R4, R4 ;  /* 0x0000000400047305 */ /* 0x000e24000021f100 */
[----:B0-----:R-:W-:Y:S01]  /*78c0*/  PRMT R0, R4, 0x7610, R0 ;  /* 0x0000761004007816 */ /* 0x001fe20000000000 */
[----:B------:R-:W-:Y:S06]  /*78d0*/  BRA `(.L_x_19770) ;  /* 0x0000000800ac7947 */ /* 0x000fec0003800000 */
.L_x_19775:
[----:B------:R-:W2:Y:S02]  /*78e0*/  LDG.E.64 R2, desc[UR36][R2.64] ;  /* 0x0000002402027981 */ /* 0x000ea4000c1e1b00 */
[----:B--2---:R0:W1:Y:S01]  /*78f0*/  F2I.F64.TRUNC R0, R2 ;  /* 0x0000000200007311 */ /* 0x004062000030d100 */
[----:B------:R-:W-:Y:S05]  /*7900*/  BRA `(.L_x_19770) ;  /* 0x0000000800a07947 */ /* 0x000fea0003800000 */
.L_x_19765:
        /* <DEDUP_REMOVED lines=12> */
.L_x_19779:
[----:B------:R-:W2:Y:S02]  /*79d0*/  LDG.E.64 R2, desc[UR36][R2.64] ;  /* 0x0000002402027981 */ /* 0x000ea4000c1e1b00 */
[----:B--2---:R0:W1:Y:S01]  /*79e0*/  F2I.F64.TRUNC R0, R2 ;  /* 0x0000000200007311 */ /* 0x004062000030d100 */
[----:B------:R-:W-:Y:S05]  /*79f0*/  BRA `(.L_x_19770) ;  /* 0x0000000800647947 */ /* 0x000fea0003800000 */
.L_x_19778:
        /* <DEDUP_REMOVED lines=27> */
.L_x_19781:
        /* <DEDUP_REMOVED lines=14> */
.L_x_19780:
[----:B------:R-:W2:Y:S02]  /*7c90*/  LDG.E.U16 R4, desc[UR36][R2.64] ;  /* 0x0000002402047981 */ /* 0x000ea4000c1e1500 */
[----:B--2---:R-:W-:-:S06]  /*7ca0*/  IMAD.U32 R4, R4, 0x10000, RZ ;  /* 0x0001000004047824 */ /* 0x004fcc00078e00ff */
[----:B------:R-:W0:Y:S02]  /*7cb0*/  F2I.FTZ.TRUNC.NTZ R4, R4 ;  /* 0x0000000400047305 */ /* 0x000e24000021f100 */
[----:B0-----:R-:W-:Y:S01]  /*7cc0*/  PRMT R0, R4, 0x7610, R0 ;  /* 0x0000761004007816 */ /* 0x001fe20000000000 */
[----:B------:R-:W-:Y:S06]  /*7cd0*/  BRA `(.L_x_19770) ;  /* 0x0000000400ac7947 */ /* 0x000fec0003800000 */
.L_x_19777:
        /* <DEDUP_REMOVED lines=10> */
.L_x_19784:
        /* <DEDUP_REMOVED lines=21> */
.L_x_19788:
[----:B------:R-:W-:Y:S05]  /*7ed0*/  BSYNC.RECONVERGENT B1 ;  /* 0x0000000000017941 */ /* 0x000fea0003800200 */
.L_x_19787:
[----:B------:R-:W-:Y:S02]  /*7ee0*/  SHF.L.U32 R0, R0, 0x14, RZ ;  /* 0x0000001400007819 */ /* 0x000fe400000006ff */
[----:B------:R-:W-:-:S04]  /*7ef0*/  LEA R2, R2, 0x3b800000, 0x17 ;  /* 0x3b80000002027811 */ /* 0x000fc800078eb8ff */
[----:B------:R-:W-:-:S07]  /*7f00*/  LOP3.LUT R4, R2, R0, R7, 0xfe, !PT ;  /* 0x0000000002047212 */ /* 0x000fce00078efe07 */
.L_x_19786:
[----:B------:R-:W-:Y:S05]  /*7f10*/  BSYNC.RECONVERGENT B0 ;  /* 0x0000000000007941 */ /* 0x000fea0003800200 */
.L_x_19785:
[----:B------:R-:W0:Y:S02]  /*7f20*/  F2I.FTZ.TRUNC.NTZ R4, R4 ;  /* 0x0000000400047305 */ /* 0x000e24000021f100 */
[----:B0-----:R-:W-:Y:S01]  /*7f30*/  PRMT R0, R4, 0x7610, R0 ;  /* 0x0000761004007816 */ /* 0x001fe20000000000 */
[----:B------:R-:W-:Y:S06]  /*7f40*/  BRA `(.L_x_19770) ;  /* 0x0000000400107947 */ /* 0x000fec0003800000 */
.L_x_19783:
        /* <DEDUP_REMOVED lines=21> */
.L_x_19792:
[----:B------:R-:W-:Y:S05]  /*80a0*/  BSYNC.RECONVERGENT B1 ;  /* 0x0000000000017941 */ /* 0x000fea0003800200 */
.L_x_19791:
[----:B------:R-:W-:Y:S01]  /*80b0*/  IMAD.SHL.U32 R0, R0, 0x200000, RZ ;  /* 0x0020000000007824 */ /* 0x000fe200078e00ff */
[----:B------:R-:W-:-:S04]  /*80c0*/  LEA R2, R2, 0x37800000, 0x17 ;  /* 0x3780000002027811 */ /* 0x000fc800078eb8ff */
[----:B------:R-:W-:-:S07]  /*80d0*/  LOP3.LUT R4, R2, R0, R7, 0xfe, !PT ;  /* 0x0000000002047212 */ /* 0x000fce00078efe07 */
.L_x_19790:
[----:B------:R-:W-:Y:S05]  /*80e0*/  BSYNC.RECONVERGENT B0 ;  /* 0x0000000000007941 */ /* 0x000fea0003800200 */
.L_x_19789:
[----:B------:R-:W0:Y:S02]  /*80f0*/  F2I.FTZ.TRUNC.NTZ R4, R4 ;  /* 0x0000000400047305 */ /* 0x000e24000021f100 */
[----:B0-----:R-:W-:Y:S01]  /*8100*/  PRMT R0, R4, 0x7610, R0 ;  /* 0x0000761004007816 */ /* 0x001fe20000000000 */
[----:B------:R-:W-:Y:S06]  /*8110*/  BRA `(.L_x_19770) ;  /* 0x00000000009c7947 */ /* 0x000fec0003800000 */
.L_x_19782:
        /* <DEDUP_REMOVED lines=14> */
.L_x_19796:
[----:B------:R-:W-:Y:S05]  /*8200*/  BSYNC.RECONVERGENT B0 ;  /* 0x0000000000007941 */ /* 0x000fea0003800200 */
.L_x_19795:
[----:B------:R-:W0:Y:S02]  /*8210*/  F2I.FTZ.TRUNC.NTZ R4, R4 ;  /* 0x0000000400047305 */ /* 0x000e24000021f100 */
[----:B0-----:R-:W-:Y:S01]  /*8220*/  PRMT R0, R4, 0x7610, R0 ;  /* 0x0000761004007816 */ /* 0x001fe20000000000 */
[----:B------:R-:W-:Y:S06]  /*8230*/  BRA `(.L_x_19770) ;  /* 0x0000000000547947 */ /* 0x000fec0003800000 */
.L_x_19769:
        /* <DEDUP_REMOVED lines=16> */
.L_x_19797:
[----:B------:R-:W-:Y:S01]  /*8340*/  PRMT R0, RZ, 0x7610, R0 ;  /* 0x00007610ff007816 */ /* 0x000fe20000000000 */
[----:B------:R-:W-:Y:S06]  /*8350*/  BRA `(.L_x_19770) ;  /* 0x00000000000c7947 */ /* 0x000fec0003800000 */
.L_x_19794:
[----:B------:R3:W5:Y:S01]  /*8360*/  LDG.E.U8 R0, desc[UR36][R2.64] ;  /* 0x0000002402007981 */ /* 0x000762000c1e1100 */
[----:B------:R-:W-:Y:S05]  /*8370*/  BRA `(.L_x_19770) ;  /* 0x0000000000047947 */ /* 0x000fea0003800000 */
.L_x_19793:
[----:B------:R4:W5:Y:S02]  /*8380*/  LDG.E.U8 R0, desc[UR36][R2.64] ;  /* 0x0000002402007981 */ /* 0x000964000c1e1100 */
.L_x_19770:
        /* <DEDUP_REMOVED lines=26> */
.L_x_19801:
[----:B------:R4:W-:Y:S01]  /*8530*/  STG.E.U8 desc[UR36][R2.64], R9 ;  /* 0x0000000902007986 */ /* 0x0009e2000c101124 */
[----:B------:R-:W-:Y:S05]  /*8540*/  BRA `(.L_x_19803) ;  /* 0x0000000c004c7947 */ /* 0x000fea0003800000 */
.L_x_19800:
        /* <DEDUP_REMOVED lines=10> */
.L_x_19805:
[----:B------:R-:W-:-:S05]  /*85f0*/  PRMT R5, R9, 0x9910, RZ ;  /* 0x0000991009057816 */ /* 0x000fca00000000ff */
[----:B------:R2:W-:Y:S01]  /*8600*/  STG.E desc[UR36][R2.64], R5 ;  /* 0x0000000502007986 */ /* 0x0005e2000c101924 */
[----:B------:R-:W-:Y:S05]  /*8610*/  BRA `(.L_x_19803) ;  /* 0x0000000c00187947 */ /* 0x000fea0003800000 */
.L_x_19804:
[----:B------:R0:W-:Y:S01]  /*8620*/  STG.E.U16 desc[UR36][R2.64], R9 ;  /* 0x0000000902007986 */ /* 0x0001e2000c101524 */
[----:B------:R-:W-:Y:S05]  /*8630*/  BRA `(.L_x_19803) ;  /* 0x0000000c00107947 */ /* 0x000fea0003800000 */
.L_x_19799:
        /* <DEDUP_REMOVED lines=9> */
.L_x_19807:
[----:B------:R-:W0:Y:S02]  /*86d0*/  I2F.S16 R0, R9 ;  /* 0x0000000900007306 */ /* 0x000e240000101400 */
[----:B0-----:R-:W-:-:S05]  /*86e0*/  F2FP.F16.F32.PACK_AB R0, RZ, R0 ;  /* 0x00000000ff00723e */ /* 0x001fca00000000ff */
[----:B------:R0:W-:Y:S01]  /*86f0*/  STG.E.U16 desc[UR36][R2.64], R0 ;  /* 0x0000000002007986 */ /* 0x0001e2000c101524 */
[----:B------:R-:W-:Y:S05]  /*8700*/  BRA `(.L_x_19803) ;  /* 0x0000000800dc7947 */ /* 0x000fea0003800000 */
.L_x_19806:
        /* <DEDUP_REMOVED lines=10> */
.L_x_19809:
[----:B------:R-:W0:Y:S02]  /*87b0*/  I2F.S16 R9, R9 ;  /* 0x0000000900097306 */ /* 0x000e240000101400 */
[----:B0-----:R-:W-:-:S04]  /*87c0*/  F2FP.F16.F32.PACK_AB R5, RZ, R9 ;  /* 0x00000009ff05723e */ /* 0x001fc800000000ff */
[----:B------:R-:W-:-:S05]  /*87d0*/  PRMT R5, R5, 0x5410, RZ ;  /* 0x0000541005057816 */ /* 0x000fca00000000ff */
[----:B------:R0:W-:Y:S01]  /*87e0*/  STG.E desc[UR36][R2.64], R5 ;  /* 0x0000000502007986 */ /* 0x0001e2000c101924 */
[----:B------:R-:W-:Y:S05]  /*87f0*/  BRA `(.L_x_19803) ;  /* 0x0000000800a07947 */ /* 0x000fea0003800000 */
.L_x_19808:
[----:B------:R-:W0:Y:S02]  /*8800*/  I2F.F64.S16 R4, R9 ;  /* 0x0000000900047312 */ /* 0x000e240000101c00 */
[----:B0-----:R0:W-:Y:S01]  /*8810*/  STG.E.64 desc[UR36][R2.64], R4 ;  /* 0x0000000402007986 */ /* 0x0011e2000c101b24 */
[----:B------:R-:W-:Y:S05]  /*8820*/  BRA `(.L_x_19803) ;  /* 0x0000000800947947 */ /* 0x000fea0003800000 */
.L_x_19798:
        /* <DEDUP_REMOVED lines=12> */
.L_x_19813:
        /* <DEDUP_REMOVED lines=18> */
.L_x_19816:
[----:B------:R-:W-:-:S04]  /*8a10*/  SHF.R.U32.HI R5, RZ, 0x18, R5 ;  /* 0x00000018ff057819 */ /* 0x000fc80000011605 */
[----:B------:R-:W-:-:S07]  /*8a20*/  LOP3.LUT R0, R0, 0x80, R5, 0xf8, !PT ;  /* 0x0000008000007812 */ /* 0x000fce00078ef805 */
.L_x_19815:
[----:B------:R-:W-:Y:S05]  /*8a30*/  BSYNC.RECONVERGENT B0 ;  /* 0x0000000000007941 */ /* 0x000fea0003800200 */
.L_x_19814:
[----:B------:R0:W-:Y:S01]  /*8a40*/  STG.E.U8 desc[UR36][R2.64], R0 ;  /* 0x0000000002007986 */ /* 0x0001e2000c101124 */
[----:B------:R-:W-:Y:S05]  /*8a50*/  BRA `(.L_x_19803) ;  /* 0x0000000800087947 */ /* 0x000fea0003800000 */
.L_x_19812:
        /* <DEDUP_REMOVED lines=18> */
.L_x_19819:
[----:B------:R-:W-:-:S04]  /*8b80*/  SHF.R.U32.HI R5, RZ, 0x18, R5 ;  /* 0x00000018ff057819 */ /* 0x000fc80000011605 */
[----:B------:R-:W-:-:S07]  /*8b90*/  LOP3.LUT R0, R0, 0x80, R5, 0xf8, !PT ;  /* 0x0000008000007812 */ /* 0x000fce00078ef805 */
.L_x_19818:
[----:B------:R-:W-:Y:S05]  /*8ba0*/  BSYNC.RECONVERGENT B0 ;  /* 0x0000000000007941 */ /* 0x000fea0003800200 */
.L_x_19817:
[----:B------:R0:W-:Y:S01]  /*8bb0*/  STG.E.U8 desc[UR36][R2.64], R0 ;  /* 0x0000000002007986 */ /* 0x0001e2000c101124 */
[----:B------:R-:W-:Y:S05]  /*8bc0*/  BRA `(.L_x_19803) ;  /* 0x0000000400ac7947 */ /* 0x000fea0003800000 */
.L_x_19811:
        /* <DEDUP_REMOVED lines=22> */
.L_x_19821:
[----:B------:R-:W-:-:S04]  /*8d30*/  PRMT R4, R9, 0x9910, RZ ;  /* 0x0000991009047816 */ /* 0x000fc800000000ff */
[----:B------:R-:W-:-:S05]  /*8d40*/  SHF.R.S32.HI R5, RZ, 0x1f, R4 ;  /* 0x0000001fff057819 */ /* 0x000fca0000011404 */
[----:B------:R0:W-:Y:S01]  /*8d50*/  STG.E.64 desc[UR36][R2.64], R4 ;  /* 0x0000000402007986 */ /* 0x0001e2000c101b24 */
[----:B------:R-:W-:Y:S05]  /*8d60*/  BRA `(.L_x_19803) ;  /* 0x0000000400447947 */ /* 0x000fea0003800000 */
.L_x_19820:
[----:B------:R-:W-:-:S05]  /*8d70*/  PRMT R5, R9, 0x9910, RZ ;  /* 0x0000991009057816 */ /* 0x000fca00000000ff */
[----:B------:R0:W-:Y:S01]  /*8d80*/  STG.E desc[UR36][R2.64], R5 ;  /* 0x0000000502007986 */ /* 0x0001e2000c101924 */
[----:B------:R-:W-:Y:S05]  /*8d90*/  BRA `(.L_x_19803) ;  /* 0x0000000400387947 */ /* 0x000fea0003800000 */
.L_x_19810:
        /* <DEDUP_REMOVED lines=11> */
.L_x_19823:
[----:B------:R-:W0:Y:S01]  /*8e50*/  I2F.F64.S16 R4, R9 ;  /* 0x0000000900047312 */ /* 0x000e220000101c00 */
[----:B------:R-:W-:-:S05]  /*8e60*/  CS2R R6, SRZ ;  /* 0x0000000000067805 */ /* 0x000fca000001ff00 */
[----:B0-----:R0:W-:Y:S01]  /*8e70*/  STG.E.128 desc[UR36][R2.64], R4 ;  /* 0x0000000402007986 */ /* 0x0011e2000c101d24 */
[----:B------:R-:W-:Y:S05]  /*8e80*/  BRA `(.L_x_19803) ;  /* 0x0000000000fc7947 */ /* 0x000fea0003800000 */
.L_x_19822:
[----:B------:R-:W-:-:S09]  /*8e90*/  UISETP.NE.AND UP0, UPT, UR4, 0xf, UPT ;  /* 0x0000000f0400788c */ /* 0x000fd2000bf05270 */
[----:B------:R-:W-:Y:S05]  /*8ea0*/  BRA.U !UP0, `(.L_x_19824) ;  /* 0x0000000108e87547 */ /* 0x000fea000b800000 */
[----:B------:R-:W-:-:S09]  /*8eb0*/  UISETP.NE.AND UP0, UPT, UR4, 0x17, UPT ;  /* 0x000000170400788c */ /* 0x000fd2000bf05270 */
[----:B------:R-:W-:Y:S05]  /*8ec0*/  BRA.U !UP0, `(.L_x_19825) ;  /* 0x0000000108907547 */ /* 0x000fea000b800000 */
[----:B------:R-:W-:-:S09]  /*8ed0*/  UISETP.NE.AND UP0, UPT, UR4, 0x18, UPT ;  /* 0x000000180400788c */ /* 0x000fd2000bf05270 */
[----:B------:R-:W-:Y:S05]  /*8ee0*/  BRA.U !UP0, `(.L_x_19826) ;  /* 0x0000000108447547 */ /* 0x000fea000b800000 */
.L_x_19802:
        /* <DEDUP_REMOVED lines=16> */
.L_x_19827:
[----:B------:R-:W-:Y:S05]  /*8ff0*/  BRA `(.L_x_19803) ;  /* 0x0000000000a07947 */ /* 0x000fea0003800000 */
.L_x_19826:
        /* <DEDUP_REMOVED lines=13> */
.L_x_19829:
[----:B------:R-:W-:Y:S05]  /*90d0*/  BSYNC.RECONVERGENT B0 ;  /* 0x0000000000007941 */ /* 0x000fea0003800200 */
.L_x_19828:
[----:B------:R-:W-:-:S05]  /*90e0*/  LOP3.LUT R5, R0, 0x80, R5, 0xf8, !PT ;  /* 0x0000008000057812 */ /* 0x000fca00078ef805 */
[----:B------:R0:W-:Y:S01]  /*90f0*/  STG.E.U8 desc[UR36][R2.64], R5 ;  /* 0x0000000502007986 */ /* 0x0001e2000c101124 */
[----:B------:R-:W-:Y:S05]  /*9100*/  BRA `(.L_x_19803) ;  /* 0x00000000005c7947 */ /* 0x000fea0003800000 */
.L_x_19825:
        /* <DEDUP_REMOVED lines=12> */
.L_x_19831:
[----:B------:R-:W-:Y:S01]  /*91d0*/  IMAD.MOV.U32 R0, RZ, RZ, 0x7f ;  /* 0x0000007fff007424 */ /* 0x000fe200078e00ff */
[----:B------:R-:W-:-:S04]  /*91e0*/  ISETP.GT.U32.AND P0, PT, R4, 0x7f800000, PT ;  /* 0x7f8000000400780c */ /* 0x000fc80003f04070 */
[----:B------:R-:W-:-:S09]  /*91f0*/  SEL R0, R0, 0x7c, P0 ;  /* 0x0000007c00007807 */ /* 0x000fd20000000000 */
.L_x_19832:
[----:B------:R-:W-:Y:S05]  /*9200*/  BSYNC.RECONVERGENT B0 ;  /* 0x0000000000007941 */ /* 0x000fea0003800200 */
.L_x_19830:
[----:B------:R-:W-:-:S04]  /*9210*/  SHF.R.U32.HI R5, RZ, 0x18, R5 ;  /* 0x00000018ff057819 */ /* 0x000fc80000011605 */
[----:B------:R-:W-:-:S05]  /*9220*/  LOP3.LUT R5, R0, 0x80, R5, 0xf8, !PT ;  /* 0x0000008000057812 */ /* 0x000fca00078ef805 */
[----:B------:R0:W-:Y:S01]  /*9230*/  STG.E.U8 desc[UR36][R2.64], R5 ;  /* 0x0000000502007986 */ /* 0x0001e2000c101124 */
[----:B------:R-:W-:Y:S05]  /*9240*/  BRA `(.L_x_19803) ;  /* 0x00000000000c7947 */ /* 0x000fea0003800000 */
.L_x_19824:
[----:B------:R-:W0:Y:S02]  /*9250*/  I2F.S16 R0, R9 ;  /* 0x0000000900007306 */ /* 0x000e240000101400 */
[----:B0-----:R-:W-:-:S05]  /*9260*/  F2FP.BF16.F32.PACK_AB R0, RZ, R0 ;  /* 0x00000000ff00723e */ /* 0x001fca00000010ff */
[----:B------:R0:W-:Y:S02]  /*9270*/  STG.E.U16 desc[UR36][R2.64], R0 ;  /* 0x0000000002007986 */ /* 0x0001e4000c101524 */
.L_x_19803:
[----:B------:R-:W-:-:S07]  /*9280*/  VIADD R17, R17, 0x80 ;  /* 0x0000008011117836 */ /* 0x000fce0000000000 */
.L_x_19763:
[----:B------:R-:W-:Y:S05]  /*9290*/  BSYNC.RECONVERGENT B6 ;  /* 0x0000000000067941 */ /* 0x000fea0003800200 */
.L_x_19762:
[----:B------:R-:W5:Y:S02]  /*92a0*/  LDCU UR4, c[0x0][0x380] ;  /* 0x00007000ff0477ac */ /* 0x000f640008000800 */
[----:B-----5:R-:W-:-:S13]  /*92b0*/  ISETP.GE.AND P0, PT, R17, UR4, PT ;  /* 0x0000000411007c0c */ /* 0x020fda000bf06270 */
[----:B------:R-:W-:Y:S05]  /*92c0*/  @P0 EXIT ;  /* 0x000000000000094d */ /* 0x000fea0003800000 */
[----:B------:R-:W5:Y:S01]  /*92d0*/  LDCU UR4, c[0x0][0x388] ;  /* 0x00007100ff0477ac */ /* 0x000f620008000800 */
[----:B0-----:R-:W-:Y:S01]  /*92e0*/  MOV R0, RZ ;  /* 0x000000ff00007202 */ /* 0x001fe20000000f00 */
        /* <DEDUP_REMOVED lines=301> */
.L_x_19833:
        /* <DEDUP_REMOVED lines=18> */
.L_x_19837:
[----:B------:R0:W5:Y:S01]  /*a6e0*/  LDG.E.U8 R0, desc[UR36][R2.64] ;  /* 0x0000002402007981 */ /* 0x000162000c1e1100 */
[----:B------:R-:W-:Y:S05]  /*a6f0*/  BRA `(.L_x_19839) ;  /* 0x0000000c004c7947 */ /* 0x000fea0003800000 */
.L_x_19836:
        /* <DEDUP_REMOVED lines=8> */
.L_x_19841:
[----:B------:R0:W5:Y:S01]  /*a780*/  LDG.E.U8 R0, desc[UR36][R2.64] ;  /* 0x0000002402007981 */ /* 0x000162000c1e1100 */
[----:B------:R-:W-:Y:S05]  /*a790*/  BRA `(.L_x_19839) ;  /* 0x0000000c00247947 */ /* 0x000fea0003800000 */
.L_x_19840:
[----:B------:R0:W5:Y:S01]  /*a7a0*/  LDG.E.U16 R0, desc[UR36][R2.64] ;  /* 0x0000002402007981 */ /* 0x000162000c1e1500 */
[----:B------:R-:W-:Y:S05]  /*a7b0*/  BRA `(.L_x_19839) ;  /* 0x0000000c001c7947 */ /* 0x000fea0003800000 */
.L_x_19835:
        /* <DEDUP_REMOVED lines=9> */
.L_x_19843:
[----:B------:R-:W2:Y:S02]  /*a850*/  LDG.E.U16 R4, desc[UR36][R2.64] ;  /* 0x0000002402047981 */ /* 0x000ea4000c1e1500 */
[----:B--2---:R-:W-:-:S06]  /*a860*/  HADD2.F32 R4, -RZ, R4.H0_H0 ;  /* 0x20000004ff047230 */ /* 0x004fcc0000004100 */
[----:B------:R-:W0:Y:S02]  /*a870*/  F2I.FTZ.TRUNC.NTZ R4, R4 ;  /* 0x0000000400047305 */ /* 0x000e24000021f100 */
[----:B0-----:R-:W-:Y:S01]  /*a880*/  PRMT R0, R4, 0x7610, R0 ;  /* 0x0000761004007816 */ /* 0x001fe20000000000 */
[----:B------:R-:W-:Y:S06]  /*a890*/  BRA `(.L_x_19839) ;  /* 0x0000000800e47947 */ /* 0x000fec0003800000 */
.L_x_19842:
        /* <DEDUP_REMOVED lines=9> */
.L_x_19845:
[----:B------:R-:W2:Y:S02]  /*a930*/  LDG.E.U16 R2, desc[UR36][R2.64] ;  /* 0x0000002402027981 */ /* 0x000ea4000c1e1500 */
[----:B--2---:R-:W-:-:S06]  /*a940*/  HADD2.F32 R4, -RZ, R2.H0_H0 ;  /* 0x20000002ff047230 */ /* 0x004fcc0000004100 */
[----:B------:R-:W0:Y:S02]  /*a950*/  F2I.FTZ.TRUNC.NTZ R4, R4 ;  /* 0x0000000400047305 */ /* 0x000e24000021f100 */
[----:B0-----:R-:W-:Y:S01]  /*a960*/  PRMT R0, R4, 0x7610, R0 ;  /* 0x0000761004007816 */ /* 0x001fe20000000000 */
[----:B------:R-:W-:Y:S06]  /*a970*/  BRA `(.L_x_19839) ;  /* 0x0000000800ac7947 */ /* 0x000fec0003800000 */
.L_x_19844:
[----:B------:R-:W2:Y:S02]  /*a980*/  LDG.E.64 R2, desc[UR36][R2.64] ;  /* 0x0000002402027981 */ /* 0x000ea4000c1e1b00 */
[----:B--2---:R0:W1:Y:S01]  /*a990*/  F2I.F64.TRUNC R0, R2 ;  /* 0x0000000200007311 */ /* 0x004062000030d100 */
[----:B------:R-:W-:Y:S05]  /*a9a0*/  BRA `(.L_x_19839) ;  /* 0x0000000800a07947 */ /* 0x000fea0003800000 */
.L_x_19834:
        /* <DEDUP_REMOVED lines=12> */
.L_x_19848:
[----:B------:R-:W2:Y:S02]  /*aa70*/  LDG.E.64 R2, desc[UR36][R2.64] ;  /* 0x0000002402027981 */ /* 0x000ea4000c1e1b00 */
[----:B--2---:R3:W4:Y:S01]  /*aa80*/  F2I.F64.TRUNC R0, R2 ;  /* 0x0000000200007311 */ /* 0x004722000030d100 */
[----:B------:R-:W-:Y:S05]  /*aa90*/  BRA `(.L_x_19839) ;  /* 0x0000000800647947 */ /* 0x000fea0003800000 */
.L_x_19847:
        /* <DEDUP_REMOVED lines=27> */
.L_x_19850:
        /* <DEDUP_REMOVED lines=14> */
.L_x_19849:
[----:B------:R-:W2:Y:S02]  /*ad30*/  LDG.E.U16 R4, desc[UR36][R2.64] ;  /* 0x0000002402047981 */ /* 0x000ea4000c1e1500 */
[----:B--2---:R-:W-:-:S06]  /*ad40*/  SHF.L.U32 R4, R4, 0x10, RZ ;  /* 0x0000001004047819 */ /* 0x004fcc00000006ff */
[----:B------:R-:W0:Y:S02]  /*ad50*/  F2I.FTZ.TRUNC.NTZ R4, R4 ;  /* 0x0000000400047305 */ /* 0x000e24000021f100 */
[----:B0-----:R-:W-:Y:S01]  /*ad60*/  PRMT R0, R4, 0x7610, R0 ;  /* 0x0000761004007816 */ /* 0x001fe20000000000 */
[----:B------:R-:W-:Y:S06]  /*ad70*/  BRA `(.L_x_19839) ;  /* 0x0000000400ac7947 */ /* 0x000fec0003800000 */
.L_x_19846:
        /* <DEDUP_REMOVED lines=10> */
.L_x_19853:
        /* <DEDUP_REMOVED lines=21> */
.L_x_19857:
[----:B------:R-:W-:Y:S05]  /*af70*/  BSYNC.RECONVERGENT B1 ;  /* 0x0000000000017941 */ /* 0x000fea0003800200 */
.L_x_19856:
[----:B------:R-:W-:Y:S01]  /*af80*/  IMAD.SHL.U32 R0, R0, 0x100000, RZ ;  /* 0x0010000000007824 */ /* 0x000fe200078e00ff */
[----:B------:R-:W-:-:S04]  /*af90*/  LEA R2, R2, 0x3b800000, 0x17 ;  /* 0x3b80000002027811 */ /* 0x000fc800078eb8ff */
[----:B------:R-:W-:-:S07]  /*afa0*/  LOP3.LUT R4, R2, R0, R7, 0xfe, !PT ;  /* 0x0000000002047212 */ /* 0x000fce00078efe07 */
.L_x_19855:
[----:B------:R-:W-:Y:S05]  /*afb0*/  BSYNC.RECONVERGENT B0 ;  /* 0x0000000000007941 */ /* 0x000fea0003800200 */
.L_x_19854:
[----:B------:R-:W0:Y:S02]  /*afc0*/  F2I.FTZ.TRUNC.NTZ R4, R4 ;  /* 0x0000000400047305 */ /* 0x000e24000021f100 */
[----:B0-----:R-:W-:Y:S01]  /*afd0*/  PRMT R0, R4, 0x7610, R0 ;  /* 0x0000761004007816 */ /* 0x001fe20000000000 */
[----:B------:R-:W-:Y:S06]  /*afe0*/  BRA `(.L_x_19839) ;  /* 0x0000000400107947 */ /* 0x000fec0003800000 */
.L_x_19852:
        /* <DEDUP_REMOVED lines=21> */
.L_x_19861:
[----:B------:R-:W-:Y:S05]  /*b140*/  BSYNC.RECONVERGENT B1 ;  /* 0x0000000000017941 */ /* 0x000fea0003800200 */
.L_x_19860:
[----:B------:R-:W-:Y:S01]  /*b150*/  IMAD.SHL.U32 R0, R0, 0x200000, RZ ;  /* 0x0020000000007824 */ /* 0x000fe200078e00ff */
[----:B------:R-:W-:-:S04]  /*b160*/  LEA R2, R2, 0x37800000, 0x17 ;  /* 0x3780000002027811 */ /* 0x000fc800078eb8ff */
[----:B------:R-:W-:-:S07]  /*b170*/  LOP3.LUT R4, R2, R0, R7, 0xfe, !PT ;  /* 0x0000000002047212 */ /* 0x000fce00078efe07 */
.L_x_19859:
[----:B------:R-:W-:Y:S05]  /*b180*/  BSYNC.RECONVERGENT B0 ;  /* 0x0000000000007941 */ /* 0x000fea0003800200 */
.L_x_19858:
[----:B------:R-:W0:Y:S02]  /*b190*/  F2I.FTZ.TRUNC.NTZ R4, R4 ;  /* 0x0000000400047305 */ /* 0x000e24000021f100 */
[----:B0-----:R-:W-:Y:S01]  /*b1a0*/  PRMT R0, R4, 0x7610, R0 ;  /* 0x0000761004007816 */ /* 0x001fe20000000000 */
[----:B------:R-:W-:Y:S06]  /*b1b0*/  BRA `(.L_x_19839) ;  /* 0x00000000009c7947 */ /* 0x000fec0003800000 */
.L_x_19851:
        /* <DEDUP_REMOVED lines=14> */
.L_x_19865:
[----:B------:R-:W-:Y:S05]  /*b2a0*/  BSYNC.RECONVERGENT B0 ;  /* 0x0000000000007941 */ /* 0x000fea0003800200 */
.L_x_19864:
[----:B------:R-:W0:Y:S02]  /*b2b0*/  F2I.FTZ.TRUNC.NTZ R4, R4 ;  /* 0x0000000400047305 */ /* 0x000e24000021f100 */
[----:B0-----:R-:W-:Y:S01]  /*b2c0*/  PRMT R0, R4, 0x7610, R0 ;  /* 0x0000761004007816 */ /* 0x001fe20000000000 */
[----:B------:R-:W-:Y:S06]  /*b2d0*/  BRA `(.L_x_19839) ;  /* 0x0000000000547947 */ /* 0x000fec0003800000 */
.L_x_19838:
        /* <DEDUP_REMOVED lines=16> */
.L_x_19866:
[----:B------:R-:W-:Y:S01]  /*b3e0*/  PRMT R0, RZ, 0x7610, R0 ;  /* 0x00007610ff007816 */ /* 0x000fe20000000000 */
[----:B------:R-:W-:Y:S06]  /*b3f0*/  BRA `(.L_x_19839) ;  /* 0x00000000000c7947 */ /* 0x000fec0003800000 */
.L_x_19863:
[----:B------:R2:W5:Y:S01]  /*b400*/  LDG.E.U8 R0, desc[UR36][R2.64] ;  /* 0x0000002402007981 */ /* 0x000562000c1e1100 */
[----:B------:R-:W-:Y:S05]  /*b410*/  BRA `(.L_x_19839) ;  /* 0x0000000000047947 */ /* 0x000fea0003800000 */
.L_x_19862:
[----:B------:R1:W5:Y:S02]  /*b420*/  LDG.E.U8 R0, desc[UR36][R2.64] ;  /* 0x0000002402007981 */ /* 0x000364000c1e1100 */
.L_x_19839:
[----:B------:R-:W-:Y:S01]  /*b430*/  UPRMT UR4, UR43, 0x8880, URZ ;  /* 0x000088802b047896 */ /* 0x000fe200080000ff */
[----:B-1--45:R-:W-:Y:S01]  /*b440*/  PRMT R0, R0, 0x8880, RZ ;  /* 0x0000888000007816 */ /* 0x032fe200000000ff */
[----:B------:R-:W-:Y:S02]  /*b450*/  UPRMT UR5, UR40, 0x9910, URZ ;  /* 0x0000991028057896 */ /* 0x000fe400080000ff */
[----:B------:R-:W-:Y:S01]  /*b460*/  UPRMT UR4, UR4, 0x7710, URZ ;  /* 0x0000771004047896 */ /* 0x000fe200080000ff */
[----:B------:R-:W-:Y:S01]  /*b470*/  PRMT R0, R0, 0x7710, RZ ;  /* 0x0000771000007816 */ /* 0x000fe200000000ff */
[----:B------:R-:W-:-:S04]  /*b480*/  UPRMT UR6, UR44, 0x8880, URZ ;  /* 0x000088802c067896 */ /* 0x000fc800080000ff */
[----:B------:R-:W-:Y:S01]  /*b490*/  VIMNMX.S16x2 R0, PT, PT, R0, UR4, !PT ;  /* 0x0000000400007c48 */ /* 0x000fe2000ffe0300 */
[----:B------:R-:W-:Y:S01]  /*b4a0*/  UMOV UR4, UR5 ;  /* 0x0000000500047c82 */ /* 0x000fe20008000000 */
[----:B------:R-:W-:Y:S02]  /*b4b0*/  UPRMT UR6, UR6, 0x7710, URZ ;  /* 0x0000771006067896 */ /* 0x000fe400080000ff */
[----:B------:R-:W-:-:S04]  /*b4c0*/  UISETP.GT.AND UP0, UPT, UR4, 0x9, UPT ;  /* 0x000000090400788c */ /* 0x000fc8000bf04270 */
        /* <DEDUP_REMOVED lines=13> */
.L_x_19870:
[----:B------:R-:W-:Y:S01]  /*b5a0*/  STG.E.U8 desc[UR36][R16.64], R5 ;  /* 0x0000000510007986 */ /* 0x000fe2000c101124 */
[----:B------:R-:W-:Y:S05]  /*b5b0*/  EXIT ;  /* 0x000000000000794d */ /* 0x000fea0003800000 */
.L_x_19869:
        /* <DEDUP_REMOVED lines=10> */
.L_x_19873:
[----:B0-23--:R-:W-:-:S05]  /*b660*/  PRMT R3, R5, 0x9910, RZ ;  /* 0x0000991005037816 */ /* 0x00dfca00000000ff */
[----:B------:R-:W-:Y:S01]  /*b670*/  STG.E desc[UR36][R16.64], R3 ;  /* 0x0000000310007986 */ /* 0x000fe2000c101924 */
[----:B------:R-:W-:Y:S05]  /*b680*/  EXIT ;  /* 0x000000000000794d */ /* 0x000fea0003800000 */
.L_x_19872:
[----:B------:R-:W-:Y:S01]  /*b690*/  STG.E.U16 desc[UR36][R16.64], R5 ;  /* 0x0000000510007986 */ /* 0x000fe2000c101524 */
[----:B------:R-:W-:Y:S05]  /*b6a0*/  EXIT ;  /* 0x000000000000794d */ /* 0x000fea0003800000 */
.L_x_19868:
        /* <DEDUP_REMOVED lines=9> */
.L_x_19875:
[----:B------:R-:W1:Y:S02]  /*b740*/  I2F.S16 R0, R5 ;  /* 0x0000000500007306 */ /* 0x000e640000101400 */
[----:B-1----:R-:W-:-:S05]  /*b750*/  F2FP.F16.F32.PACK_AB R0, RZ, R0 ;  /* 0x00000000ff00723e */ /* 0x002fca00000000ff */
[----:B------:R-:W-:Y:S01]  /*b760*/  STG.E.U16 desc[UR36][R16.64], R0 ;  /* 0x0000000010007986 */ /* 0x000fe2000c101524 */
[----:B------:R-:W-:Y:S05]  /*b770*/  EXIT ;  /* 0x000000000000794d */ /* 0x000fea0003800000 */
.L_x_19874:
        /* <DEDUP_REMOVED lines=10> */
.L_x_19877:
[----:B------:R-:W0:Y:S02]  /*b820*/  I2F.S16 R5, R5 ;  /* 0x0000000500057306 */ /* 0x000e240000101400 */
[----:B0-23--:R-:W-:-:S04]  /*b830*/  F2FP.F16.F32.PACK_AB R3, RZ, R5 ;  /* 0x00000005ff03723e */ /* 0x00dfc800000000ff */
[----:B------:R-:W-:-:S05]  /*b840*/  PRMT R3, R3, 0x5410, RZ ;  /* 0x0000541003037816 */ /* 0x000fca00000000ff */
[----:B------:R-:W-:Y:S01]  /*b850*/  STG.E desc[UR36][R16.64], R3 ;  /* 0x0000000310007986 */ /* 0x000fe2000c101924 */
[----:B------:R-:W-:Y:S05]  /*b860*/  EXIT ;  /* 0x000000000000794d */ /* 0x000fea0003800000 */
.L_x_19876:
[----:B0-23--:R-:W0:Y:S02]  /*b870*/  I2F.F64.S16 R2, R5 ;  /* 0x0000000500027312 */ /* 0x00de240000101c00 */
[----:B0-----:R-:W-:Y:S01]  /*b880*/  STG.E.64 desc[UR36][R16.64], R2 ;  /* 0x0000000210007986 */ /* 0x001fe2000c101b24 */
[----:B------:R-:W-:Y:S05]  /*b890*/  EXIT ;  /* 0x000000000000794d */ /* 0x000fea0003800000 */
.L_x_19867:
        /* <DEDUP_REMOVED lines=12> */
.L_x_19881:
[----:B0-23--:R-:W0:Y:S01]  /*b960*/  I2F.S16 R3, R5 ;  /* 0x0000000500037306 */ /* 0x00de220000101400 */
        /* <DEDUP_REMOVED lines=16> */
.L_x_19884:
[----:B------:R-:W-:-:S04]  /*ba70*/  SHF.R.U32.HI R3, RZ, 0x18, R3 ;  /* 0x00000018ff037819 */ /* 0x000fc80000011603 */
[----:B------:R-:W-:-:S04]  /*ba80*/  LOP3.LUT R0, R0, 0x80, R3, 0xf8, !PT ;  /* 0x0000008000007812 */ /* 0x000fc800078ef803 */
[----:B------:R-:W-:-:S07]  /*ba90*/  PRMT R8, R0, 0x7610, R8 ;  /* 0x0000761000087816 */ /* 0x000fce0000000008 */
.L_x_19883:
[----:B------:R-:W-:Y:S05]  /*baa0*/  BSYNC.RECONVERGENT B0 ;  /* 0x0000000000007941 */ /* 0x000fea0003800200 */
.L_x_19882:
[----:B------:R-:W-:Y:S01]  /*bab0*/  STG.E.U8 desc[UR36][R16.64], R8 ;  /* 0x0000000810007986 */ /* 0x000fe2000c101124 */
[----:B------:R-:W-:Y:S05]  /*bac0*/  EXIT ;  /* 0x000000000000794d */ /* 0x000fea0003800000 */
.L_x_19880:
        /* <DEDUP_REMOVED lines=17> */
.L_x_19887:
[----:B------:R-:W-:-:S04]  /*bbe0*/  SHF.R.U32.HI R3, RZ, 0x18, R3 ;  /* 0x00000018ff037819 */ /* 0x000fc80000011603 */
[----:B------:R-:W-:-:S04]  /*bbf0*/  LOP3.LUT R0, R0, 0x80, R3, 0xf8, !PT ;  /* 0x0000008000007812 */ /* 0x000fc800078ef803 */
[----:B------:R-:W-:-:S07]  /*bc00*/  PRMT R8, R0, 0x7610, R8 ;  /* 0x0000761000087816 */ /* 0x000fce0000000008 */
.L_x_19886:
[----:B------:R-:W-:Y:S05]  /*bc10*/  BSYNC.RECONVERGENT B0 ;  /* 0x0000000000007941 */ /* 0x000fea0003800200 */
.L_x_19885:
[----:B------:R-:W-:Y:S01]  /*bc20*/  STG.E.U8 desc[UR36][R16.64], R8 ;  /* 0x0000000810007986 */ /* 0x000fe2000c101124 */
[----:B------:R-:W-:Y:S05]  /*bc30*/  EXIT ;  /* 0x000000000000794d */ /* 0x000fea0003800000 */
.L_x_19879:
        /* <DEDUP_REMOVED lines=22> */
.L_x_19889:
[----:B0-23--:R-:W-:-:S04]  /*bda0*/  PRMT R2, R5, 0x9910, RZ ;  /* 0x0000991005027816 */ /* 0x00dfc800000000ff */
[----:B------:R-:W-:-:S05]  /*bdb0*/  SHF.R.S32.HI R3, RZ, 0x1f, R2 ;  /* 0x0000001fff037819 */ /* 0x000fca0000011402 */
[----:B------:R-:W-:Y:S01]  /*bdc0*/  STG.E.64 desc[UR36][R16.64], R2 ;  /* 0x0000000210007986 */ /* 0x000fe2000c101b24 */
[----:B------:R-:W-:Y:S05]  /*bdd0*/  EXIT ;  /* 0x000000000000794d */ /* 0x000fea0003800000 */
.L_x_19888:
[----:B0-23--:R-:W-:-:S05]  /*bde0*/  PRMT R3, R5, 0x9910, RZ ;  /* 0x0000991005037816 */ /* 0x00dfca00000000ff */
[----:B------:R-:W-:Y:S01]  /*bdf0*/  STG.E desc[UR36][R16.64], R3 ;  /* 0x0000000310007986 */ /* 0x000fe2000c101924 */
[----:B------:R-:W-:Y:S05]  /*be00*/  EXIT ;  /* 0x000000000000794d */ /* 0x000fea0003800000 */
.L_x_19878:
        /* <DEDUP_REMOVED lines=11> */
.L_x_19891:
[----:B------:R-:W1:Y:S01]  /*bec0*/  I2F.F64.S16 R4, R5 ;  /* 0x0000000500047312 */ /* 0x000e620000101c00 */
[----:B------:R-:W-:-:S05]  /*bed0*/  CS2R R6, SRZ ;  /* 0x0000000000067805 */ /* 0x000fca000001ff00 */
[----:B-1----:R-:W-:Y:S01]  /*bee0*/  STG.E.128 desc[UR36][R16.64], R4 ;  /* 0x0000000410007986 */ /* 0x002fe2000c101d24 */
[----:B------:R-:W-:Y:S05]  /*bef0*/  EXIT ;  /* 0x000000000000794d */ /* 0x000fea0003800000 */
.L_x_19890:
[----:B------:R-:W-:-:S09]  /*bf00*/  UISETP.NE.AND UP0, UPT, UR4, 0xf, UPT ;  /* 0x0000000f0400788c */ /* 0x000fd2000bf05270 */
[----:B------:R-:W-:Y:S05]  /*bf10*/  BRA.U !UP0, `(.L_x_19892) ;  /* 0x0000000108e87547 */ /* 0x000fea000b800000 */
[----:B------:R-:W-:-:S09]  /*bf20*/  UISETP.NE.AND UP0, UPT, UR4, 0x17, UPT ;  /* 0x000000170400788c */ /* 0x000fd2000bf05270 */
[----:B------:R-:W-:Y:S05]  /*bf30*/  BRA.U !UP0, `(.L_x_19893) ;  /* 0x0000000108907547 */ /* 0x000fea000b800000 */
[----:B------:R-:W-:-:S09]  /*bf40*/  UISETP.NE.AND UP0, UPT, UR4, 0x18, UPT ;  /* 0x000000180400788c */ /* 0x000fd2000bf05270 */
[----:B------:R-:W-:Y:S05]  /*bf50*/  BRA.U !UP0, `(.L_x_19894) ;  /* 0x0000000108447547 */ /* 0x000fea000b800000 */
.L_x_19871:
        /* <DEDUP_REMOVED lines=16> */
.L_x_19895:
[----:B------:R-:W-:Y:S05]  /*c060*/  EXIT ;  /* 0x000000000000794d */ /* 0x000fea0003800000 */
.L_x_19894:
        /* <DEDUP_REMOVED lines=13> */
.L_x_19897:
[----:B------:R-:W-:Y:S05]  /*c140*/  BSYNC.RECONVERGENT B0 ;  /* 0x0000000000007941 */ /* 0x000fea0003800200 */
.L_x_19896:
[----:B------:R-:W-:-:S05]  /*c150*/  LOP3.LUT R3, R0, 0x80, R3, 0xf8, !PT ;  /* 0x0000008000037812 */ /* 0x000fca00078ef803 */
[----:B------:R-:W-:Y:S01]  /*c160*/  STG.E.U8 desc[UR36][R16.64], R3 ;  /* 0x0000000310007986 */ /* 0x000fe2000c101124 */
[----:B------:R-:W-:Y:S05]  /*c170*/  EXIT ;  /* 0x000000000000794d */ /* 0x000fea0003800000 */
.L_x_19893:
        /* <DEDUP_REMOVED lines=12> */
.L_x_19899:
[----:B------:R-:W-:Y:S01]  /*c240*/  IMAD.MOV.U32 R0, RZ, RZ, 0x7f ;  /* 0x0000007fff007424 */ /* 0x000fe200078e00ff */
[----:B------:R-:W-:-:S04]  /*c250*/  ISETP.GT.U32.AND P0, PT, R2, 0x7f800000, PT ;  /* 0x7f8000000200780c */ /* 0x000fc80003f04070 */
[----:B------:R-:W-:-:S09]  /*c260*/  SEL R0, R0, 0x7c, P0 ;  /* 0x0000007c00007807 */ /* 0x000fd20000000000 */
.L_x_19900:
[----:B------:R-:W-:Y:S05]  /*c270*/  BSYNC.RECONVERGENT B0 ;  /* 0x0000000000007941 */ /* 0x000fea0003800200 */
.L_x_19898:
[----:B------:R-:W-:-:S04]  /*c280*/  SHF.R.U32.HI R3, RZ, 0x18, R3 ;  /* 0x00000018ff037819 */ /* 0x000fc80000011603 */
[----:B------:R-:W-:-:S05]  /*c290*/  LOP3.LUT R3, R0, 0x80, R3, 0xf8, !PT ;  /* 0x0000008000037812 */ /* 0x000fca00078ef803 */
[----:B------:R-:W-:Y:S01]  /*c2a0*/  STG.E.U8 desc[UR36][R16.64], R3 ;  /* 0x0000000310007986 */ /* 0x000fe2000c101124 */
[----:B------:R-:W-:Y:S05]  /*c2b0*/  EXIT ;  /* 0x000000000000794d */ /* 0x000fea0003800000 */
.L_x_19892:
[----:B------:R-:W1:Y:S02]  /*c2c0*/  I2F.S16 R0, R5 ;  /* 0x0000000500007306 */ /* 0x000e640000101400 */
[----:B-1----:R-:W-:-:S05]  /*c2d0*/  F2FP.BF16.F32.PACK_AB R0, RZ, R0 ;  /* 0x00000000ff00723e */ /* 0x002fca00000010ff */
[----:B------:R-:W-:Y:S01]  /*c2e0*/  STG.E.U16 desc[UR36][R16.64], R0 ;  /* 0x0000000010007986 */ /* 0x000fe2000c101524 */
[----:B------:R-:W-:Y:S05]  /*c2f0*/  EXIT ;  /* 0x000000000000794d */ /* 0x000fea0003800000 */
.L_x_19901:
        /* <DEDUP_REMOVED lines=16> */
.L_x_37181:


//--------------------- .text._ZN2at6native27unrolled_elementwise_kernelIZZZNS0_17clamp_kernel_cudaERNS_18TensorIteratorBaseERKN3c106ScalarES7_ENKUlvE_clEvENKUlvE0_clEvEUlaE_St5arrayIPcLm2EELi4E23TrivialOffsetCalculatorILi1EjESF_NS0_6memory12LoadWithCastILi1EEENSG_13StoreWithCastILi1EEEEEviT_T0_T2_T3_T4_T5_ --------------------------
	.section	.text._ZN2at6native27unrolled_elementwise_kernelIZZZNS0_17clamp_kernel_cudaERNS_18TensorIteratorBaseERKN3c106ScalarES7_ENKUlvE_clEvENKUlvE0_clEvEUlaE_St5arrayIPcLm2EELi4E23TrivialOffsetCalculatorILi1EjESF_NS0_6memory12LoadWithCastILi1EEENSG_13StoreWithCastILi1EEEEEviT_T0_T2_T3_T4_T5_,"ax",@progbits
	.align	128
        .global         _ZN2at6native27unrolled_elementwise_kernelIZZZNS0_17clamp_kernel_cudaERNS_18TensorIteratorBaseERKN3c106ScalarES7_ENKUlvE_clEvENKUlvE0_clEvEUlaE_St5arrayIPcLm2EELi4E23TrivialOffsetCalculatorILi1EjESF_NS0_6memory12LoadWithCastILi1EEENSG_13StoreWithCastILi1EEEEEviT_T0_T2_T3_T4_T5_
        .type           _ZN2at6native27unrolled_elementwise_kernelIZZZNS0_17clamp_kernel_cudaERNS_18TensorIteratorBaseERKN3c106ScalarES7_ENKUlvE_clEvENKUlvE0_clEvEUlaE_St5arrayIPcLm2EELi4E23TrivialOffsetCalculatorILi1EjESF_NS0_6memory12LoadWithCastILi1EEENSG_13StoreWithCastILi1EEEEEviT_T0_T2_T3_T4_T5_,@function
        .size           _ZN2at6native27unrolled_elementwise_kernelIZZZNS0_17clamp_kernel_cudaERNS_18TensorIteratorBaseERKN3c106ScalarES7_ENKUlvE_clEvENKUlvE0_clEvEUlaE_St5arrayIPcLm2EELi4E23TrivialOffsetCalculatorILi1EjESF_NS0_6memory12LoadWithCastILi1EEENSG_13StoreWithCastILi1EEEEEviT_T0_T2_T3_T4_T5_,(.L_x_37182 - _ZN2at6native27unrolled_elementwise_kernelIZZZNS0_17clamp_kernel_cudaERNS_18TensorIteratorBaseERKN3c106ScalarES7_ENKUlvE_clEvENKUlvE0_clEvEUlaE_St5arrayIPcLm2EELi4E23TrivialOffsetCalculatorILi1EjESF_NS0_6memory12LoadWithCastILi1EEENSG_13StoreWithCastILi1EEEEEviT_T0_T2_T3_T4_T5_)
        .other          _ZN2at6native27unrolled_elementwise_kernelIZZZNS0_17clamp_kernel_cudaERNS_18TensorIteratorBaseERKN3c106ScalarES7_ENKUlvE_clEvENKUlvE0_clEvEUlaE_St5arrayIPcLm2EELi4E23TrivialOffsetCalculatorILi1EjESF_NS0_6memory12LoadWithCastILi1EEENSG_13StoreWithCastILi1EEEEEviT_T0_T2_T3_T4_T5_,@"STO_CUDA_ENTRY STV_DEFAULT"
_ZN2at6native27unrolled_elementwise_kernelIZZZNS0_17clamp_kernel_cudaERNS_18TensorIteratorBaseERKN3c106ScalarES7_ENKUlvE_clEvENKUlvE0_clEvEUlaE_St5arrayIPcLm2EELi4E23TrivialOffsetCalculatorILi1EjESF_NS0_6memory12LoadWithCastILi1EEENSG_13StoreWithCastILi1EEEEEviT_T0_T2_T3_T4_T5_:
.text._ZN2at6native27unrolled_elementwise_kernelIZZZNS0_17clamp_kernel_cudaERNS_18TensorIteratorBaseERKN3c106ScalarES7_ENKUlvE_clEvENKUlvE0_clEvEUlaE_St5arrayIPcLm2EELi4E23TrivialOffsetCalculatorILi1EjESF_NS0_6memory12LoadWithCastILi1EEENSG_13StoreWithCastILi1EEEEEviT_T0_T2_T3_T4_T5_:
        /* <DEDUP_REMOVED lines=31> */
.L_x_19907:
[----:B------:R3:W5:Y:S01]  /*01f0*/  LDG.E.U8 R16, desc[UR36][R4.64] ;  /* 0x0000002404107981 */ /* 0x000762000c1e1100 */
[----:B------:R-:W-:Y:S05]  /*0200*/  BRA `(.L_x_19909) ;  /* 0x0000000c00507947 */ /* 0x000fea0003800000 */
.L_x_19906:
        /* <DEDUP_REMOVED lines=8> */
.L_x_19911:
[----:B------:R1:W5:Y:S01]  /*0290*/  LDG.E.U8 R16, desc[UR36][R4.64] ;  /* 0x0000002404107981 */ /* 0x000362000c1e1100 */
[----:B------:R-:W-:Y:S05]  /*02a0*/  BRA `(.L_x_19909) ;  /* 0x0000000c00287947 */ /* 0x000fea0003800000 */
.L_x_19910:
[----:B------:R2:W5:Y:S01]  /*02b0*/  LDG.E.U16 R16, desc[UR36][R4.64] ;  /* 0x0000002404107981 */ /* 0x000562000c1e1500 */
[----:B------:R-:W-:Y:S05]  /*02c0*/  BRA `(.L_x_19909) ;  /* 0x0000000c00207947 */ /* 0x000fea0003800000 */
.L_x_19905:
        /* <DEDUP_REMOVED lines=9> */
.L_x_19913:
[----:B------:R-:W2:Y:S02]  /*0360*/  LDG.E.U16 R0, desc[UR36][R4.64] ;  /* 0x0000002404007981 */ /* 0x000ea4000c1e1500 */
[----:B--2---:R-:W-:-:S06]  /*0370*/  HADD2.F32 R0, -RZ, R0.H0_H0 ;  /* 0x20000000ff007230 */ /* 0x004fcc0000004100 */
[----:B------:R-:W0:Y:S02]  /*0380*/  F2I.FTZ.TRUNC.NTZ R0, R0 ;  /* 0x0000000000007305 */ /* 0x000e24000021f100 */
[----:B0-----:R-:W-:Y:S01]  /*0390*/  PRMT R16, R0, 0x7610, R16 ;  /* 0x0000761000107816 */ /* 0x001fe20000000010 */
[----:B------:R-:W-:Y:S06]  /*03a0*/  BRA `(.L_x_19909) ;  /* 0x0000000800e87947 */ /* 0x000fec0003800000 */
.L_x_19912:
        /* <DEDUP_REMOVED lines=9> */
.L_x_19915:
[----:B------:R-:W2:Y:S02]  /*0440*/  LDG.E.U16 R4, desc[UR36][R4.64] ;  /* 0x0000002404047981 */ /* 0x000ea4000c1e1500 */
[----:B--2---:R-:W-:-:S06]  /*0450*/  HADD2.F32 R0, -RZ, R4.H0_H0 ;  /* 0x20000004ff007230 */ /* 0x004fcc0000004100 */
[----:B------:R-:W0:Y:S02]  /*0460*/  F2I.FTZ.TRUNC.NTZ R0, R0 ;  /* 0x0000000000007305 */ /* 0x000e24000021f100 */
[----:B0-----:R-:W-:Y:S01]  /*0470*/  PRMT R16, R0, 0x7610, R16 ;  /* 0x0000761000107816 */ /* 0x001fe20000000010 */
[----:B------:R-:W-:Y:S06]  /*0480*/  BRA `(.L_x_19909) ;  /* 0x0000000800b07947 */ /* 0x000fec0003800000 */
.L_x_19914:
[----:B------:R-:W2:Y:S02]  /*0490*/  LDG.E.64 R4, desc[UR36][R4.64] ;  /* 0x0000002404047981 */ /* 0x000ea4000c1e1b00 */
[----:B--2---:R0:W1:Y:S01]  /*04a0*/  F2I.F64.TRUNC R16, R4 ;  /* 0x0000000400107311 */ /* 0x004062000030d100 */
[----:B------:R-:W-:Y:S05]  /*04b0*/  BRA `(.L_x_19909) ;  /* 0x0000000800a47947 */ /* 0x000fea0003800000 */
.L_x_19904:
        /* <DEDUP_REMOVED lines=12> */
.L_x_19918:
[----:B------:R-:W2:Y:S02]  /*0580*/  LDG.E.64 R4, desc[UR36][R4.64] ;  /* 0x0000002404047981 */ /* 0x000ea4000c1e1b00 */
[----:B--2---:R0:W1:Y:S01]  /*0590*/  F2I.F64.TRUNC R16, R4 ;  /* 0x0000000400107311 */ /* 0x004062000030d100 */
[----:B------:R-:W-:Y:S05]  /*05a0*/  BRA `(.L_x_19909) ;  /* 0x0000000800687947 */ /* 0x000fea0003800000 */
.L_x_19917:
        /* <DEDUP_REMOVED lines=27> */
.L_x_19920:
        /* <DEDUP_REMOVED lines=15> */
.L_x_19919:
[----:B------:R-:W2:Y:S02]  /*0850*/  LDG.E.U16 R0, desc[UR36][R4.64] ;  /* 0x0000002404007981 */ /* 0x000ea4000c1e1500 */
[----:B--2---:R-:W-:-:S06]  /*0860*/  IMAD.U32 R0, R0, 0x10000, RZ ;  /* 0x0001000000007824 */ /* 0x004fcc00078e00ff */
[----:B------:R-:W0:Y:S02]  /*0870*/  F2I.FTZ.TRUNC.NTZ R0, R0 ;  /* 0x0000000000007305 */ /* 0x000e24000021f100 */
[----:B0-----:R-:W-:Y:S01]  /*0880*/  PRMT R16, R0, 0x7610, R16 ;  /* 0x0000761000107816 */ /* 0x001fe20000000010 */
[----:B------:R-:W-:Y:S06]  /*0890*/  BRA `(.L_x_19909) ;  /* 0x0000000400ac7947 */ /* 0x000fec0003800000 */
.L_x_19916:
        /* <DEDUP_REMOVED lines=10> */
.L_x_19923:
        /* <DEDUP_REMOVED lines=21> */
.L_x_19927:
[----:B------:R-:W-:Y:S05]  /*0a90*/  BSYNC.RECONVERGENT B1 ;  /* 0x0000000000017941 */ /* 0x000fea0003800200 */
.L_x_19926:
[----:B------:R-:W-:Y:S01]  /*0aa0*/  IMAD.SHL.U32 R0, R0, 0x100000, RZ ;  /* 0x0010000000007824 */ /* 0x000fe200078e00ff */
[----:B------:R-:W-:-:S04]  /*0ab0*/  LEA R3, R3, 0x3b800000, 0x17 ;  /* 0x3b80000003037811 */ /* 0x000fc800078eb8ff */
[----:B------:R-:W-:-:S07]  /*0ac0*/  LOP3.LUT R0, R3, R0, R7, 0xfe, !PT ;  /* 0x0000000003007212 */ /* 0x000fce00078efe07 */
.L_x_19925:
[----:B------:R-:W-:Y:S05]  /*0ad0*/  BSYNC.RECONVERGENT B0 ;  /* 0x0000000000007941 */ /* 0x000fea0003800200 */
.L_x_19924:
[----:B------:R-:W0:Y:S02]  /*0ae0*/  F2I.FTZ.TRUNC.NTZ R0, R0 ;  /* 0x0000000000007305 */ /* 0x000e24000021f100 */
[----:B0-----:R-:W-:Y:S01]  /*0af0*/  PRMT R16, R0, 0x7610, R16 ;  /* 0x0000761000107816 */ /* 0x001fe20000000010 */
[----:B------:R-:W-:Y:S06]  /*0b00*/  BRA `(.L_x_19909) ;  /* 0x0000000400107947 */ /* 0x000fec0003800000 */
.L_x_19922:
        /* <DEDUP_REMOVED lines=21> */
.L_x_19931:
[----:B------:R-:W-:Y:S05]  /*0c60*/  BSYNC.RECONVERGENT B1 ;  /* 0x0000000000017941 */ /* 0x000fea0003800200 */
.L_x_19930:
[----:B------:R-:W-:Y:S01]  /*0c70*/  IMAD.SHL.U32 R0, R0, 0x200000, RZ ;  /* 0x0020000000007824 */ /* 0x000fe200078e00ff */
[----:B------:R-:W-:-:S04]  /*0c80*/  LEA R3, R3, 0x37800000, 0x17 ;  /* 0x3780000003037811 */ /* 0x000fc800078eb8ff */
[----:B------:R-:W-:-:S07]  /*0c90*/  LOP3.LUT R0, R3, R0, R7, 0xfe, !PT ;  /* 0x0000000003007212 */ /* 0x000fce00078efe07 */
.L_x_19929:
[----:B------:R-:W-:Y:S05]  /*0ca0*/  BSYNC.RECONVERGENT B0 ;  /* 0x0000000000007941 */ /* 0x000fea0003800200 */
.L_x_19928:
[----:B------:R-:W0:Y:S02]  /*0cb0*/  F2I.FTZ.TRUNC.NTZ R0, R0 ;  /* 0x0000000000007305 */ /* 0x000e24000021f100 */
[----:B0-----:R-:W-:Y:S01]  /*0cc0*/  PRMT R16, R0, 0x7610, R16 ;  /* 0x0000761000107816 */ /* 0x001fe20000000010 */
[----:B------:R-:W-:Y:S06]  /*0cd0*/  BRA `(.L_x_19909) ;  /* 0x00000000009c7947 */ /* 0x000fec0003800000 */
.L_x_19921:
[----:B------:R-:W-:-:S09]  /*0ce0*/  UISETP.NE.AND UP0, UPT, UR4, 0x1c, UPT ;  /* 0x0000001c0400788c */ /* 0x000fd2000bf05270 */
[----:B------:R-:W-:Y:S05]  /*0cf0*/  BRA.U !UP0, `(.L_x_19932) ;  /* 0x0000000108907547 */ /* 0x000fea000b800000 */
[----:B------:R-:W-:-:S09]  /*0d00*/  UISETP.NE.AND UP0, UPT, UR4, 0x1d, UPT ;  /* 0x0000001d0400788c */ /* 0x000fd2000bf05270 */
[----:B------:R-:W-:Y:S05]  /*0d10*/  BRA.U !UP0, `(.L_x_19933) ;  /* 0x0000000108807547 */ /* 0x000fea000b800000 */
[----:B------:R-:W-:-:S09]  /*0d20*/  UISETP.NE.AND UP0, UPT, UR4, 0x2c, UPT ;  /* 0x0000002c0400788c */ /* 0x000fd2000bf05270 */
[----:B------:R-:W-:Y:S05]  /*0d30*/  BRA.U !UP0, `(.L_x_19934) ;  /* 0x0000000108487547 */ /* 0x000fea000b800000 */
.L_x_19908:
        /* <DEDUP_REMOVED lines=16> */
.L_x_19935:
[----:B------:R-:W-:Y:S01]  /*0e40*/  PRMT R16, RZ, 0x7610, R16 ;  /* 0x00007610ff107816 */ /* 0x000fe20000000010 */
[----:B------:R-:W-:Y:S06]  /*0e50*/  BRA `(.L_x_19909) ;  /* 0x00000000003c7947 */ /* 0x000fec0003800000 */
.L_x_19934:
        /* <DEDUP_REMOVED lines=8> */
.L_x_19937:
[----:B------:R-:W-:Y:S05]  /*0ee0*/  BSYNC.RECONVERGENT B0 ;  /* 0x0000000000007941 */ /* 0x000fea0003800200 */
.L_x_19936:
[----:B------:R-:W0:Y:S02]  /*0ef0*/  F2I.FTZ.TRUNC.NTZ R0, R0 ;  /* 0x0000000000007305 */ /* 0x000e24000021f100 */
[----:B0-----:R-:W-:Y:S01]  /*0f00*/  PRMT R16, R0, 0x7610, R16 ;  /* 0x0000761000107816 */ /* 0x001fe20000000010 */
[----:B------:R-:W-:Y:S06]  /*0f10*/  BRA `(.L_x_19909) ;  /* 0x00000000000c7947 */ /* 0x000fec0003800000 */
.L_x_19933:
[----:B------:R0:W5:Y:S01]  /*0f20*/  LDG.E.U8 R16, desc[UR36][R4.64] ;  /* 0x0000002404107981 */ /* 0x000162000c1e1100 */
[----:B------:R-:W-:Y:S05]  /*0f30*/  BRA `(.L_x_19909) ;  /* 0x0000000000047947 */ /* 0x000fea0003800000 */
.L_x_19932:
[----:B------:R0:W5:Y:S02]  /*0f40*/  LDG.E.U8 R16, desc[UR36][R4.64] ;  /* 0x0000002404107981 */ /* 0x000164000c1e1100 */
.L_x_19909:
[----:B------:R-:W-:-:S07]  /*0f50*/  VIADD R25, R2, 0x80 ;  /* 0x0000008002197836 */ /* 0x000fce0000000000 */
.L_x_19903:
[----:B------:R-:W-:Y:S05]  /*0f60*/  BSYNC.RECONVERGENT B6 ;  /* 0x0000000000067941 */ /* 0x000fea0003800200 */
.L_x_19902:
        /* <DEDUP_REMOVED lines=23> */
.L_x_19943:
[----:B------:R0:W5:Y:S01]  /*10e0*/  LDG.E.U8 R17, desc[UR36][R4.64] ;  /* 0x0000002404117981 */ /* 0x000162000c1e1100 */
[----:B------:R-:W-:Y:S05]  /*10f0*/  BRA `(.L_x_19945) ;  /* 0x0000000c00507947 */ /* 0x000fea0003800000 */
.L_x_19942:
        /* <DEDUP_REMOVED lines=8> */
.L_x_19947:
[----:B------:R0:W5:Y:S01]  /*1180*/  LDG.E.U8 R17, desc[UR36][R4.64] ;  /* 0x0000002404117981 */ /* 0x000162000c1e1100 */
[----:B------:R-:W-:Y:S05]  /*1190*/  BRA `(.L_x_19945) ;  /* 0x0000000c00287947 */ /* 0x000fea0003800000 */
.L_x_19946:
[----:B------:R0:W5:Y:S01]  /*11a0*/  LDG.E.U16 R17, desc[UR36][R4.64] ;  /* 0x0000002404117981 */ /* 0x000162000c1e1500 */
[----:B------:R-:W-:Y:S05]  /*11b0*/  BRA `(.L_x_19945) ;  /* 0x0000000c00207947 */ /* 0x000fea0003800000 */
.L_x_19941:
        /* <DEDUP_REMOVED lines=9> */
.L_x_19949:
[----:B------:R-:W2:Y:S02]  /*1250*/  LDG.E.U16 R0, desc[UR36][R4.64] ;  /* 0x0000002404007981 */ /* 0x000ea4000c1e1500 */
[----:B--2---:R-:W-:-:S06]  /*1260*/  HADD2.F32 R0, -RZ, R0.H0_H0 ;  /* 0x20000000ff007230 */ /* 0x004fcc0000004100 */
[----:B------:R-:W0:Y:S02]  /*1270*/  F2I.FTZ.TRUNC.NTZ R0, R0 ;  /* 0x0000000000007305 */ /* 0x000e24000021f100 */
[----:B0-----:R-:W-:Y:S01]  /*1280*/  PRMT R17, R0, 0x7610, R17 ;  /* 0x0000761000117816 */ /* 0x001fe20000000011 */
[----:B------:R-:W-:Y:S06]  /*1290*/  BRA `(.L_x_19945) ;  /* 0x0000000800e87947 */ /* 0x000fec0003800000 */
.L_x_19948:
        /* <DEDUP_REMOVED lines=9> */
.L_x_19951:
[----:B------:R-:W2:Y:S02]  /*1330*/  LDG.E.U16 R4, desc[UR36][R4.64] ;  /* 0x0000002404047981 */ /* 0x000ea4000c1e1500 */
[----:B--2---:R-:W-:-:S06]  /*1340*/  HADD2.F32 R0, -RZ, R4.H0_H0 ;  /* 0x20000004ff007230 */ /* 0x004fcc0000004100 */
[----:B------:R-:W0:Y:S02]  /*1350*/  F2I.FTZ.TRUNC.NTZ R0, R0 ;  /* 0x0000000000007305 */ /* 0x000e24000021f100 */
[----:B0-----:R-:W-:Y:S01]  /*1360*/  PRMT R17, R0, 0x7610, R17 ;  /* 0x0000761000117816 */ /* 0x001fe20000000011 */
[----:B------:R-:W-:Y:S06]  /*1370*/  BRA `(.L_x_19945) ;  /* 0x0000000800b07947 */ /* 0x000fec0003800000 */
.L_x_19950:
[----:B------:R-:W2:Y:S02]  /*1380*/  LDG.E.64 R4, desc[UR36][R4.64] ;  /* 0x0000002404047981 */ /* 0x000ea4000c1e1b00 */
[----:B--2---:R0:W1:Y:S01]  /*1390*/  F2I.F64.TRUNC R17, R4 ;  /* 0x0000000400117311 */ /* 0x004062000030d100 */
[----:B------:R-:W-:Y:S05]  /*13a0*/  BRA `(.L_x_19945) ;  /* 0x0000000800a47947 */ /* 0x000fea0003800000 */
.L_x_19940:
        /* <DEDUP_REMOVED lines=12> */
.L_x_19954:
[----:B------:R-:W2:Y:S02]  /*1470*/  LDG.E.64 R4, desc[UR36][R4.64] ;  /* 0x0000002404047981 */ /* 0x000ea4000c1e1b00 */
[----:B--2---:R0:W1:Y:S01]  /*1480*/  F2I.F64.TRUNC R17, R4 ;  /* 0x0000000400117311 */ /* 0x004062000030d100 */
[----:B------:R-:W-:Y:S05]  /*1490*/  BRA `(.L_x_19945) ;  /* 0x0000000800687947 */ /* 0x000fea0003800000 */
.L_x_19953:
        /* <DEDUP_REMOVED lines=27> */
.L_x_19956:
        /* <DEDUP_REMOVED lines=15> */
.L_x_19955:
[----:B------:R-:W2:Y:S02]  /*1740*/  LDG.E.U16 R0, desc[UR36][R4.64] ;  /* 0x0000002404007981 */ /* 0x000ea4000c1e1500 */
[----:B--2---:R-:W-:-:S06]  /*1750*/  IMAD.U32 R0, R0, 0x10000, RZ ;  /* 0x0001000000007824 */ /* 0x004fcc00078e00ff */
[----:B------:R-:W0:Y:S02]  /*1760*/  F2I.FTZ.TRUNC.NTZ R0, R0 ;  /* 0x0000000000007305 */ /* 0x000e24000021f100 */
[----:B0-----:R-:W-:Y:S01]  /*1770*/  PRMT R17, R0, 0x7610, R17 ;  /* 0x0000761000117816 */ /* 0x001fe20000000011 */
[----:B------:R-:W-:Y:S06]  /*1780*/  BRA `(.L_x_19945) ;  /* 0x0000000400ac7947 */ /* 0x000fec0003800000 */
.L_x_19952:
        /* <DEDUP_REMOVED lines=10> */
.L_x_19959:
        /* <DEDUP_REMOVED lines=21> */
.L_x_19963:
[----:B------:R-:W-:Y:S05]  /*1980*/  BSYNC.RECONVERGENT B1 ;  /* 0x0000000000017941 */ /* 0x000fea0003800200 */
.L_x_19962:
[----:B------:R-:W-:Y:S01]  /*1990*/  IMAD.SHL.U32 R0, R0, 0x100000, RZ ;  /* 0x0010000000007824 */ /* 0x000fe200078e00ff */
[----:B------:R-:W-:-:S04]  /*19a0*/  LEA R3, R3, 0x3b800000, 0x17 ;  /* 0x3b80000003037811 */ /* 0x000fc800078eb8ff */
[----:B------:R-:W-:-:S07]  /*19b0*/  LOP3.LUT R0, R3, R0, R7, 0xfe, !PT ;  /* 0x0000000003007212 */ /* 0x000fce00078efe07 */
.L_x_19961:
[----:B------:R-:W-:Y:S05]  /*19c0*/  BSYNC.RECONVERGENT B0 ;  /* 0x0000000000007941 */ /* 0x000fea0003800200 */
.L_x_19960:
[----:B------:R-:W0:Y:S02]  /*19d0*/  F2I.FTZ.TRUNC.NTZ R0, R0 ;  /* 0x0000000000007305 */ /* 0x000e24000021f100 */
[----:B0-----:R-:W-:Y:S01]  /*19e0*/  PRMT R17, R0, 0x7610, R17 ;  /* 0x0000761000117816 */ /* 0x001fe20000000011 */
[----:B------:R-:W-:Y:S06]  /*19f0*/  BRA `(.L_x_19945) ;  /* 0x0000000400107947 */ /* 0x000fec0003800000 */
.L_x_19958:
        /* <DEDUP_REMOVED lines=21> */
.L_x_19967:
[----:B------:R-:W-:Y:S05]  /*1b50*/  BSYNC.RECONVERGENT B1 ;  /* 0x0000000000017941 */ /* 0x000fea0003800200 */
.L_x_19966:
[----:B------:R-:W-:Y:S01]  /*1b60*/  IMAD.SHL.U32 R0, R0, 0x200000, RZ ;  /* 0x0020000000007824 */ /* 0x000fe200078e00ff */
[----:B------:R-:W-:-:S04]  /*1b70*/  LEA R3, R3, 0x37800000, 0x17 ;  /* 0x3780000003037811 */ /* 0x000fc800078eb8ff */
[----:B------:R-:W-:-:S07]  /*1b80*/  LOP3.LUT R0, R3, R0, R7, 0xfe, !PT ;  /* 0x0000000003007212 */ /* 0x000fce00078efe07 */
.L_x_19965:
[----:B------:R-:W-:Y:S05]  /*1b90*/  BSYNC.RECONVERGENT B0 ;  /* 0x0000000000007941 */ /* 0x000fea0003800200 */
.L_x_19964:
[----:B------:R-:W0:Y:S02]  /*1ba0*/  F2I.FTZ.TRUNC.NTZ R0, R0 ;  /* 0x0000000000007305 */ /* 0x000e24000021f100 */
[----:B0-----:R-:W-:Y:S01]  /*1bb0*/  PRMT R17, R0, 0x7610, R17 ;  /* 0x0000761000117816 */ /* 0x001fe20000000011 */
[----:B------:R-:W-:Y:S06]  /*1bc0*/  BRA `(.L_x_19945) ;  /* 0x00000000009c7947 */ /* 0x000fec0003800000 */
.L_x_19957:
        /* <DEDUP_REMOVED lines=14> */
.L_x_19971:
[----:B------:R-:W-:Y:S05]  /*1cb0*/  BSYNC.RECONVERGENT B0 ;  /* 0x0000000000007941 */ /* 0x000fea0003800200 */
.L_x_19970:
[----:B------:R-:W0:Y:S02]  /*1cc0*/  F2I.FTZ.TRUNC.NTZ R0, R0 ;  /* 0x0000000000007305 */ /* 0x000e24000021f100 */
[----:B0-----:R-:W-:Y:S01]  /*1cd0*/  PRMT R17, R0, 0x7610, R17 ;  /* 0x0000761000117816 */ /* 0x001fe20000000011 */
[----:B------:R-:W-:Y:S06]  /*1ce0*/  BRA `(.L_x_19945) ;  /* 0x0000000000547947 */ /* 0x000fec0003800000 */
.L_x_19944:
        /* <DEDUP_REMOVED lines=16> */
.L_x_19972:
[----:B------:R-:W-:Y:S01]  /*1df0*/  PRMT R17, RZ, 0x7610, R17 ;  /* 0x00007610ff117816 */ /* 0x000fe20000000011 */
[----:B------:R-:W-:Y:S06]  /*1e00*/  BRA `(.L_x_19945) ;  /* 0x00000000000c7947 */ /* 0x000fec0003800000 */
.L_x_19969:
[----:B------:R3:W5:Y:S01]  /*1e10*/  LDG.E.U8 R17, desc[UR36][R4.64] ;  /* 0x0000002404117981 */ /* 0x000762000c1e1100 */
[----:B------:R-:W-:Y:S05]  /*1e20*/  BRA `(.L_x_19945) ;  /* 0x0000000000047947 */ /* 0x000fea0003800000 */
.L_x_19968:
[----:B------:R2:W5:Y:S02]  /*1e30*/  LDG.E.U8 R17, desc[UR36][R4.64] ;  /* 0x0000002404117981 */ /* 0x000564000c1e1100 */
.L_x_19945:
[----:B------:R-:W-:-:S07]  /*1e40*/  VIADD R25, R25, 0x80 ;  /* 0x0000008019197836 */ /* 0x000fce0000000000 */
.L_x_19939:
[----:B------:R-:W-:Y:S05]  /*1e50*/  BSYNC.RECONVERGENT B6 ;  /* 0x0000000000067941 */ /* 0x000fea0003800200 */
.L_x_19938:
        /* <DEDUP_REMOVED lines=23> */
.L_x_19978:
[----:B------:R0:W5:Y:S01]  /*1fd0*/  LDG.E.U8 R18, desc[UR36][R4.64] ;  /* 0x0000002404127981 */ /* 0x000162000c1e1100 */
[----:B------:R-:W-:Y:S05]  /*1fe0*/  BRA `(.L_x_19980) ;  /* 0x0000000c00507947 */ /* 0x000fea0003800000 */
.L_x_19977:
        /* <DEDUP_REMOVED lines=8> */
.L_x_19982:
[----:B------:R0:W5:Y:S01]  /*2070*/  LDG.E.U8 R18, desc[UR36][R4.64] ;  /* 0x0000002404127981 */ /* 0x000162000c1e1100 */
[----:B------:R-:W-:Y:S05]  /*2080*/  BRA `(.L_x_19980) ;  /* 0x0000000c00287947 */ /* 0x000fea0003800000 */
.L_x_19981:
[----:B------:R0:W5:Y:S01]  /*2090*/  LDG.E.U16 R18, desc[UR36][R4.64] ;  /* 0x0000002404127981 */ /* 0x000162000c1e1500 */
[----:B------:R-:W-:Y:S05]  /*20a0*/  BRA `(.L_x_19980) ;  /* 0x0000000c00207947 */ /* 0x000fea0003800000 */
.L_x_19976:
        /* <DEDUP_REMOVED lines=9> */
.L_x_19984:
[----:B------:R-:W2:Y:S02]  /*2140*/  LDG.E.U16 R0, desc[UR36][R4.64] ;  /* 0x0000002404007981 */ /* 0x000ea4000c1e1500 */
[----:B--2---:R-:W-:-:S06]  /*2150*/  HADD2.F32 R0, -RZ, R0.H0_H0 ;  /* 0x20000000ff007230 */ /* 0x004fcc0000004100 */
[----:B------:R-:W0:Y:S02]  /*2160*/  F2I.FTZ.TRUNC.NTZ R0, R0 ;  /* 0x0000000000007305 */ /* 0x000e24000021f100 */
[----:B0-----:R-:W-:Y:S01]  /*2170*/  PRMT R18, R0, 0x7610, R18 ;  /* 0x0000761000127816 */ /* 0x001fe20000000012 */
[----:B------:R-:W-:Y:S06]  /*2180*/  BRA `(.L_x_19980) ;  /* 0x0000000800e87947 */ /* 0x000fec0003800000 */
.L_x_19983:
        /* <DEDUP_REMOVED lines=9> */
.L_x_19986:
[----:B------:R-:W2:Y:S02]  /*2220*/  LDG.E.U16 R4, desc[UR36][R4.64] ;  /* 0x0000002404047981 */ /* 0x000ea4000c1e1500 */
[----:B--2---:R-:W-:-:S06]  /*2230*/  HADD2.F32 R0, -RZ, R4.H0_H0 ;  /* 0x20000004ff007230 */ /* 0x004fcc0000004100 */
[----:B------:R-:W0:Y:S02]  /*2240*/  F2I.FTZ.TRUNC.NTZ R0, R0 ;  /* 0x0000000000007305 */ /* 0x000e24000021f100 */
[----:B0-----:R-:W-:Y:S01]  /*2250*/  PRMT R18, R0, 0x7610, R18 ;  /* 0x0000761000127816 */ /* 0x001fe20000000012 */
[----:B------:R-:W-:Y:S06]  /*2260*/  BRA `(.L_x_19980) ;  /* 0x0000000800b07947 */ /* 0x000fec0003800000 */
.L_x_19985:
[----:B------:R-:W2:Y:S02]  /*2270*/  LDG.E.64 R4, desc[UR36][R4.64] ;  /* 0x0000002404047981 */ /* 0x000ea4000c1e1b00 */
[----:B--2---:R0:W1:Y:S01]  /*2280*/  F2I.F64.TRUNC R18, R4 ;  /* 0x0000000400127311 */ /* 0x004062000030d100 */
[----:B------:R-:W-:Y:S05]  /*2290*/  BRA `(.L_x_19980) ;  /* 0x0000000800a47947 */ /* 0x000fea0003800000 */
.L_x_19975:
        /* <DEDUP_REMOVED lines=12> */
.L_x_19989:
[----:B------:R-:W2:Y:S02]  /*2360*/  LDG.E.64 R4, desc[UR36][R4.64] ;  /* 0x0000002404047981 */ /* 0x000ea4000c1e1b00 */
[----:B--2---:R3:W4:Y:S01]  /*2370*/  F2I.F64.TRUNC R18, R4 ;  /* 0x0000000400127311 */ /* 0x004722000030d100 */
[----:B------:R-:W-:Y:S05]  /*2380*/  BRA `(.L_x_19980) ;  /* 0x0000000800687947 */ /* 0x000fea0003800000 */
.L_x_19988:
        /* <DEDUP_REMOVED lines=27> */
.L_x_19991:
        /* <DEDUP_REMOVED lines=15> */
.L_x_19990:
[----:B------:R-:W2:Y:S02]  /*2630*/  LDG.E.U16 R0, desc[UR36][R4.64] ;  /* 0x0000002404007981 */ /* 0x000ea4000c1e1500 */
[----:B--2---:R-:W-:-:S06]  /*2640*/  IMAD.U32 R0, R0, 0x10000, RZ ;  /* 0x0001000000007824 */ /* 0x004fcc00078e00ff */
[----:B------:R-:W0:Y:S02]  /*2650*/  F2I.FTZ.TRUNC.NTZ R0, R0 ;  /* 0x0000000000007305 */ /* 0x000e24000021f100 */
[----:B0-----:R-:W-:Y:S01]  /*2660*/  PRMT R18, R0, 0x7610, R18 ;  /* 0x0000761000127816 */ /* 0x001fe20000000012 */
[----:B------:R-:W-:Y:S06]  /*2670*/  BRA `(.L_x_19980) ;  /* 0x0000000400ac7947 */ /* 0x000fec0003800000 */
.L_x_19987:
        /* <DEDUP_REMOVED lines=10> */
.L_x_19994:
        /* <DEDUP_REMOVED lines=21> */
.L_x_19998:
[----:B------:R-:W-:Y:S05]  /*2870*/  BSYNC.RECONVERGENT B1 ;  /* 0x0000000000017941 */ /* 0x000fea0003800200 */
.L_x_19997:
[----:B------:R-:W-:Y:S01]  /*2880*/  IMAD.SHL.U32 R0, R0, 0x100000, RZ ;  /* 0x0010000000007824 */ /* 0x000fe200078e00ff */
[----:B------:R-:W-:-:S04]  /*2890*/  LEA R3, R3, 0x3b800000, 0x17 ;  /* 0x3b80000003037811 */ /* 0x000fc800078eb8ff */
[----:B------:R-:W-:-:S07]  /*28a0*/  LOP3.LUT R0, R3, R0, R7, 0xfe, !PT ;  /* 0x0000000003007212 */ /* 0x000fce00078efe07 */
.L_x_19996:
[----:B------:R-:W-:Y:S05]  /*28b0*/  BSYNC.RECONVERGENT B0 ;  /* 0x0000000000007941 */ /* 0x000fea0003800200 */
.L_x_19995:
[----:B------:R-:W0:Y:S02]  /*28c0*/  F2I.FTZ.TRUNC.NTZ R0, R0 ;  /* 0x0000000000007305 */ /* 0x000e24000021f100 */
[----:B0-----:R-:W-:Y:S01]  /*28d0*/  PRMT R18, R0, 0x7610, R18 ;  /* 0x0000761000127816 */ /* 0x001fe20000000012 */
[----:B------:R-:W-:Y:S06]  /*28e0*/  BRA `(.L_x_19980) ;  /* 0x0000000400107947 */ /* 0x000fec0003800000 */
.L_x_19993:
        /* <DEDUP_REMOVED lines=21> */
.L_x_20002:
[----:B------:R-:W-:Y:S05]  /*2a40*/  BSYNC.RECONVERGENT B1 ;  /* 0x0000000000017941 */ /* 0x000fea0003800200 */
.L_x_20001:
[----:B------:R-:W-:Y:S01]  /*2a50*/  IMAD.SHL.U32 R0, R0, 0x200000, RZ ;  /* 0x0020000000007824 */ /* 0x000fe200078e00ff */
[----:B------:R-:W-:-:S04]  /*2a60*/  LEA R3, R3, 0x37800000, 0x17 ;  /* 0x3780000003037811 */ /* 0x000fc800078eb8ff */
[----:B------:R-:W-:-:S07]  /*2a70*/  LOP3.LUT R0, R3, R0, R7, 0xfe, !PT ;  /* 0x0000000003007212 */ /* 0x000fce00078efe07 */
.L_x_20000:
[----:B------:R-:W-:Y:S05]  /*2a80*/  BSYNC.RECONVERGENT B0 ;  /* 0x0000000000007941 */ /* 0x000fea0003800200 */
.L_x_19999:
[----:B------:R-:W0:Y:S02]  /*2a90*/  F2I.FTZ.TRUNC.NTZ R0, R0 ;  /* 0x0000000000007305 */ /* 0x000e24000021f100 */
[----:B0-----:R-:W-:Y:S01]  /*2aa0*/  PRMT R18, R0, 0x7610, R18 ;  /* 0x0000761000127816 */ /* 0x001fe20000000012 */
[----:B------:R-:W-:Y:S06]  /*2ab0*/  BRA `(.L_x_19980) ;  /* 0x00000000009c7947 */ /* 0x000fec0003800000 */
.L_x_19992:
        /* <DEDUP_REMOVED lines=14> */
.L_x_20006:
[----:B------:R-:W-:Y:S05]  /*2ba0*/  BSYNC.RECONVERGENT B0 ;  /* 0x0000000000007941 */ /* 0x000fea0003800200 */
.L_x_20005:
[----:B------:R-:W0:Y:S02]  /*2bb0*/  F2I.FTZ.TRUNC.NTZ R0, R0 ;  /* 0x0000000000007305 */ /* 0x000e24000021f100 */
[----:B0-----:R-:W-:Y:S01]  /*2bc0*/  PRMT R18, R0, 0x7610, R18 ;  /* 0x0000761000127816 */ /* 0x001fe20000000012 */
[----:B------:R-:W-:Y:S06]  /*2bd0*/  BRA `(.L_x_19980) ;  /* 0x0000000000547947 */ /* 0x000fec0003800000 */
.L_x_19979:
        /* <DEDUP_REMOVED lines=16> */
.L_x_20007:
[----:B------:R-:W-:Y:S01]  /*2ce0*/  PRMT R18, RZ, 0x7610, R18 ;  /* 0x00007610ff127816 */ /* 0x000fe20000000012 */
[----:B------:R-:W-:Y:S06]  /*2cf0*/  BRA `(.L_x_19980) ;  /* 0x00000000000c7947 */ /* 0x000fec0003800000 */
.L_x_20004:
[----:B------:R2:W5:Y:S01]  /*2d00*/  LDG.E.U8 R18, desc[UR36][R4.64] ;  /* 0x0000002404127981 */ /* 0x000562000c1e1100 */
[----:B------:R-:W-:Y:S05]  /*2d10*/  BRA `(.L_x_19980) ;  /* 0x0000000000047947 */ /* 0x000fea0003800000 */
.L_x_20003:
[----:B------:R1:W5:Y:S02]  /*2d20*/  LDG.E.U8 R18, desc[UR36][R4.64] ;  /* 0x0000002404127981 */ /* 0x000364000c1e1100 */
.L_x_19980:
[----:B------:R-:W-:-:S07]  /*2d30*/  VIADD R25, R25, 0x80 ;  /* 0x0000008019197836 */ /* 0x000fce0000000000 */
.L_x_19974:
[----:B------:R-:W-:Y:S05]  /*2d40*/  BSYNC.RECONVERGENT B6 ;  /* 0x0000000000067941 */ /* 0x000fea0003800200 */
.L_x_19973:
        /* <DEDUP_REMOVED lines=24> */
.L_x_20013:
[----:B------:R0:W5:Y:S01]  /*2ed0*/  LDG.E.U8 R24, desc[UR36][R4.64] ;  /* 0x0000002404187981 */ /* 0x000162000c1e1100 */
[----:B------:R-:W-:Y:S05]  /*2ee0*/  BRA `(.L_x_20009) ;  /* 0x0000000c004c7947 */ /* 0x000fea0003800000 */
.L_x_20012:
        /* <DEDUP_REMOVED lines=8> */
.L_x_20016:
[----:B------:R0:W5:Y:S01]  /*2f70*/  LDG.E.U8 R24, desc[UR36][R4.64] ;  /* 0x0000002404187981 */ /* 0x000162000c1e1100 */
[----:B------:R-:W-:Y:S05]  /*2f80*/  BRA `(.L_x_20009) ;  /* 0x0000000c00247947 */ /* 0x000fea0003800000 */
.L_x_20015:
[----:B------:R0:W5:Y:S01]  /*2f90*/  LDG.E.U16 R24, desc[UR36][R4.64] ;  /* 0x0000002404187981 */ /* 0x000162000c1e1500 */
[----:B------:R-:W-:Y:S05]  /*2fa0*/  BRA `(.L_x_20009) ;  /* 0x0000000c001c7947 */ /* 0x000fea0003800000 */
.L_x_20011:
        /* <DEDUP_REMOVED lines=9> */
.L_x_20018:
[----:B------:R-:W2:Y:S02]  /*3040*/  LDG.E.U16 R0, desc[UR36][R4.64] ;  /* 0x0000002404007981 */ /* 0x000ea4000c1e1500 */
[----:B--2---:R-:W-:-:S06]  /*3050*/  HADD2.F32 R0, -RZ, R0.H0_H0 ;  /* 0x20000000ff007230 */ /* 0x004fcc0000004100 */
[----:B------:R-:W0:Y:S02]  /*3060*/  F2I.FTZ.TRUNC.NTZ R0, R0 ;  /* 0x0000000000007305 */ /* 0x000e24000021f100 */
[----:B0-----:R-:W-:Y:S01]  /*3070*/  PRMT R24, R0, 0x7610, R24 ;  /* 0x0000761000187816 */ /* 0x001fe20000000018 */
[----:B------:R-:W-:Y:S06]  /*3080*/  BRA `(.L_x_20009) ;  /* 0x0000000800e47947 */ /* 0x000fec0003800000 */
.L_x_20017:
        /* <DEDUP_REMOVED lines=9> */
.L_x_20020:
[----:B------:R-:W2:Y:S02]  /*3120*/  LDG.E.U16 R4, desc[UR36][R4.64] ;  /* 0x0000002404047981 */ /* 0x000ea4000c1e1500 */
[----:B--2---:R-:W-:-:S06]  /*3130*/  HADD2.F32 R0, -RZ, R4.H0_H0 ;  /* 0x20000004ff007230 */ /* 0x004fcc0000004100 */
[----:B------:R-:W0:Y:S02]  /*3140*/  F2I.FTZ.TRUNC.NTZ R0, R0 ;  /* 0x0000000000007305 */ /* 0x000e24000021f100 */
[----:B0-----:R-:W-:Y:S01]  /*3150*/  PRMT R24, R0, 0x7610, R24 ;  /* 0x0000761000187816 */ /* 0x001fe20000000018 */
[----:B------:R-:W-:Y:S06]  /*3160*/  BRA `(.L_x_20009) ;  /* 0x0000000800ac7947 */ /* 0x000fec0003800000 */
.L_x_20019:
[----:B------:R-:W2:Y:S02]  /*3170*/  LDG.E.64 R4, desc[UR36][R4.64] ;  /* 0x0000002404047981 */ /* 0x000ea4000c1e1b00 */
[----:B--2---:R0:W1:Y:S01]  /*3180*/  F2I.F64.TRUNC R24, R4 ;  /* 0x0000000400187311 */ /* 0x004062000030d100 */
[----:B------:R-:W-:Y:S05]  /*3190*/  BRA `(.L_x_20009) ;  /* 0x0000000800a07947 */ /* 0x000fea0003800000 */
.L_x_20010:
        /* <DEDUP_REMOVED lines=12> */
.L_x_20023:
[----:B------:R-:W2:Y:S02]  /*3260*/  LDG.E.64 R4, desc[UR36][R4.64] ;  /* 0x0000002404047981 */ /* 0x000ea4000c1e1b00 */
[----:B--2---:R0:W1:Y:S01]  /*3270*/  F2I.F64.TRUNC R24, R4 ;  /* 0x0000000400187311 */ /* 0x004062000030d100 */
[----:B------:R-:W-:Y:S05]  /*3280*/  BRA `(.L_x_20009) ;  /* 0x0000000800647947 */ /* 0x000fea0003800000 */
.L_x_20022:
        /* <DEDUP_REMOVED lines=27> */
.L_x_20025:
        /* <DEDUP_REMOVED lines=15> */
.L_x_20024:
[----:B------:R-:W2:Y:S02]  /*3530*/  LDG.E.U16 R0, desc[UR36][R4.64] ;  /* 0x0000002404007981 */ /* 0x000ea4000c1e1500 */
[----:B--2---:R-:W-:-:S06]  /*3540*/  IMAD.U32 R0, R0, 0x10000, RZ ;  /* 0x0001000000007824 */ /* 0x004fcc00078e00ff */
[----:B------:R-:W0:Y:S02]  /*3550*/  F2I.FTZ.TRUNC.NTZ R0, R0 ;  /* 0x0000000000007305 */ /* 0x000e24000021f100 */
[----:B0-----:R-:W-:Y:S01]  /*3560*/  PRMT R24, R0, 0x7610, R24 ;  /* 0x0000761000187816 */ /* 0x001fe20000000018 */
[----:B------:R-:W-:Y:S06]  /*3570*/  BRA `(.L_x_20009) ;  /* 0x0000000400a87947 */ /* 0x000fec0003800000 */
.L_x_20021:
        /* <DEDUP_REMOVED lines=10> */
.L_x_20028:
        /* <DEDUP_REMOVED lines=21> */
.L_x_20032:
[----:B------:R-:W-:Y:S05]  /*3770*/  BSYNC.RECONVERGENT B1 ;  /* 0x0000000000017941 */ /* 0x000fea0003800200 */
.L_x_20031:
[----:B------:R-:W-:Y:S01]  /*3780*/  IMAD.SHL.U32 R0, R0, 0x100000, RZ ;  /* 0x0010000000007824 */ /* 0x000fe200078e00ff */
[----:B------:R-:W-:-:S04]  /*3790*/  LEA R3, R3, 0x3b800000, 0x17 ;  /* 0x3b80000003037811 */ /* 0x000fc800078eb8ff */
[----:B------:R-:W-:-:S07]  /*37a0*/  LOP3.LUT R0, R3, R0, R7, 0xfe, !PT ;  /* 0x0000000003007212 */ /* 0x000fce00078efe07 */
.L_x_20030:
[----:B------:R-:W-:Y:S05]  /*37b0*/  BSYNC.RECONVERGENT B0 ;  /* 0x0000000000007941 */ /* 0x000fea0003800200 */
.L_x_20029:
[----:B------:R-:W0:Y:S02]  /*37c0*/  F2I.FTZ.TRUNC.NTZ R0, R0 ;  /* 0x0000000000007305 */ /* 0x000e24000021f100 */
[----:B0-----:R-:W-:Y:S01]  /*37d0*/  PRMT R24, R0, 0x7610, R24 ;  /* 0x0000761000187816 */ /* 0x001fe20000000018 */
[----:B------:R-:W-:Y:S06]  /*37e0*/  BRA `(.L_x_20009) ;  /* 0x00000004000c7947 */ /* 0x000fec0003800000 */
.L_x_20027:
        /* <DEDUP_REMOVED lines=21> */
.L_x_20036:
[----:B------:R-:W-:Y:S05]  /*3940*/  BSYNC.RECONVERGENT B1 ;  /* 0x0000000000017941 */ /* 0x000fea0003800200 */
.L_x_20035:
[----:B------:R-:W-:Y:S01]  /*3950*/  IMAD.SHL.U32 R0, R0, 0x200000, RZ ;  /* 0x0020000000007824 */ /* 0x000fe200078e00ff */
[----:B------:R-:W-:-:S04]  /*3960*/  LEA R3, R3, 0x37800000, 0x17 ;  /* 0x3780000003037811 */ /* 0x000fc800078eb8ff */
[----:B------:R-:W-:-:S07]  /*3970*/  LOP3.LUT R0, R3, R0, R7, 0xfe, !PT ;  /* 0x0000000003007212 */ /* 0x000fce00078efe07 */
.L_x_20034:
[----:B------:R-:W-:Y:S05]  /*3980*/  BSYNC.RECONVERGENT B0 ;  /* 0x0000000000007941 */ /* 0x000fea0003800200 */
.L_x_20033:
[----:B------:R-:W0:Y:S02]  /*3990*/  F2I.FTZ.TRUNC.NTZ R0, R0 ;  /* 0x0000000000007305 */ /* 0x000e24000021f100 */
[----:B0-----:R-:W-:Y:S01]  /*39a0*/  PRMT R24, R0, 0x7610, R24 ;  /* 0x0000761000187816 */ /* 0x001fe20000000018 */
[----:B------:R-:W-:Y:S06]  /*39b0*/  BRA `(.L_x_20009) ;  /* 0x0000000000987947 */ /* 0x000fec0003800000 */
.L_x_20026:
        /* <DEDUP_REMOVED lines=14> */
.L_x_20040:
[----:B------:R-:W-:Y:S05]  /*3aa0*/  BSYNC.RECONVERGENT B0 ;  /* 0x0000000000007941 */ /* 0x000fea0003800200 */
.L_x_20039:
[----:B------:R-:W0:Y:S02]  /*3ab0*/  F2I.FTZ.TRUNC.NTZ R0, R0 ;  /* 0x0000000000007305 */ /* 0x000e24000021f100 */
[----:B0-----:R-:W-:Y:S01]  /*3ac0*/  PRMT R24, R0, 0x7610, R24 ;  /* 0x0000761000187816 */ /* 0x001fe20000000018 */
[----:B------:R-:W-:Y:S06]  /*3ad0*/  BRA `(.L_x_20009) ;  /* 0x0000000000507947 */ /* 0x000fec0003800000 */
.L_x_20014:
        /* <DEDUP_REMOVED lines=16> */
.L_x_20041:
[----:B------:R-:W-:Y:S05]  /*3be0*/  BRA `(.L_x_20009) ;  /* 0x00000000000c7947 */ /* 0x000fea0003800000 */
.L_x_20038:
[----:B------:R0:W5:Y:S01]  /*3bf0*/  LDG.E.U8 R24, desc[UR36][R4.64] ;  /* 0x0000002404187981 */ /* 0x000162000c1e1100 */
[----:B------:R-:W-:Y:S05]  /*3c00*/  BRA `(.L_x_20009) ;  /* 0x0000000000047947 */ /* 0x000fea0003800000 */
.L_x_20037:
[----:B------:R0:W5:Y:S02]  /*3c10*/  LDG.E.U8 R24, desc[UR36][R4.64] ;  /* 0x0000002404187981 */ /* 0x000164000c1e1100 */
.L_x_20009:
[----:B------:R-:W-:Y:S05]  /*3c20*/  BSYNC.RECONVERGENT B6 ;  /* 0x0000000000067941 */ /* 0x000fea0003800200 */
.L_x_20008:
[----:B------:R-:W2:Y:S01]  /*3c30*/  LDCU.S8 UR4, c[0x0][0x389] ;  /* 0x00007120ff0477ac */ /* 0x000ea20008000200 */
[----:B0-----:R-:W-:Y:S01]  /*3c40*/  PRMT R0, R19, 0x8880, RZ ;  /* 0x0000888013007816 */ /* 0x001fe200000000ff */
[----:B------:R-:W-:Y:S01]  /*3c50*/  BSSY.RECONVERGENT B7, `(.L_x_20042) ;  /* 0x00002e3000077945 */ /* 0x000fe20003800200 */
[----:B------:R-:W0:Y:S01]  /*3c60*/  LDC.U8 R19, c[0x0][0x3b4] ;  /* 0x0000ed00ff137b82 */ /* 0x000e220000000000 */
[----:B-1---5:R-:W-:Y:S02]  /*3c70*/  PRMT R6, R17, 0x8880, RZ ;  /* 0x0000888011067816 */ /* 0x022fe400000000ff */
[----:B------:R-:W-:Y:S01]  /*3c80*/  BSSY.RELIABLE B6, `(.L_x_20043) ;  /* 0x00001f5000067945 */ /* 0x000fe20003800100 */
[----:B----4-:R-:W-:Y:S02]  /*3c90*/  PRMT R8, R18, 0x8880, RZ ;  /* 0x0000888012087816 */ /* 0x010fe400000000ff */
[----:B------:R-:W-:Y:S02]  /*3ca0*/  PRMT R10, R24, 0x8880, RZ ;  /* 0x00008880180a7816 */ /* 0x000fe400000000ff */
[----:B--23--:R-:W-:-:S02]  /*3cb0*/  PRMT R4, R16, 0x8880, RZ ;  /* 0x0000888010047816 */ /* 0x00cfc400000000ff */
[----:B------:R-:W-:Y:S02]  /*3cc0*/  ISETP.GE.AND P0, PT, R2, R22, PT ;  /* 0x000000160200720c */ /* 0x000fe40003f06270 */
[----:B------:R-:W-:Y:S02]  /*3cd0*/  PRMT R0, R0, 0x7710, RZ ;  /* 0x0000771000007816 */ /* 0x000fe400000000ff */
[----:B------:R-:W-:Y:S02]  /*3ce0*/  PRMT R6, R6, 0x7710, RZ ;  /* 0x0000771006067816 */ /* 0x000fe400000000ff */
[----:B------:R-:W-:Y:S01]  /*3cf0*/  PRMT R8, R8, 0x7710, RZ ;  /* 0x0000771008087816 */ /* 0x000fe200000000ff */
[----:B------:R-:W-:Y:S01]  /*3d00*/  UPRMT UR4, UR4, 0x7710, URZ ;  /* 0x0000771004047896 */ /* 0x000fe200080000ff */
[----:B------:R-:W-:Y:S02]  /*3d10*/  PRMT R10, R10, 0x7710, RZ ;  /* 0x000077100a0a7816 */ /* 0x000fe400000000ff */
[----:B------:R-:W-:-:S02]  /*3d20*/  PRMT R4, R4, 0x7710, RZ ;  /* 0x0000771004047816 */ /* 0x000fc400000000ff */
[-C--:B------:R-:W-:Y:S02]  /*3d30*/  VIMNMX.S16x2 R6, PT, PT, R6, R0.reuse, !PT ;  /* 0x0000000006067248 */ /* 0x080fe40007fe0300 */
[-C--:B------:R-:W-:Y:S02]  /*3d40*/  VIMNMX.S16x2 R8, PT, PT, R8, R0.reuse, !PT ;  /* 0x0000000008087248 */ /* 0x080fe40007fe0300 */
[-C--:B------:R-:W-:Y:S02]  /*3d50*/  VIMNMX.S16x2 R10, PT, PT, R10, R0.reuse, !PT ;  /* 0x000000000a0a7248 */ /* 0x080fe40007fe0300 */
[----:B------:R-:W-:Y:S02]  /*3d60*/  VIMNMX.S16x2 R4, PT, PT, R4, R0, !PT ;  /* 0x0000000004047248 */ /* 0x000fe40007fe0300 */
[----:B------:R-:W-:Y:S02]  /*3d70*/  VIMNMX.S16x2 R6, PT, PT, R6, UR4, PT ;  /* 0x0000000406067c48 */ /* 0x000fe4000bfe0300 */
[----:B------:R-:W-:-:S02]  /*3d80*/  VIMNMX.S16x2 R8, PT, PT, R8, UR4, PT ;  /* 0x0000000408087c48 */ /* 0x000fc4000bfe0300 */
[----:B------:R-:W-:Y:S02]  /*3d90*/  VIMNMX.S16x2 R10, PT, PT, R10, UR4, PT ;  /* 0x000000040a0a7c48 */ /* 0x000fe4000bfe0300 */
[----:B------:R-:W-:Y:S02]  /*3da0*/  VIMNMX.S16x2 R3, PT, PT, R4, UR4, PT ;  /* 0x0000000404037c48 */ /* 0x000fe4000bfe0300 */
[----:B------:R-:W-:Y:S02]  /*3db0*/  PRMT R18, R6, 0x7610, R18 ;  /* 0x0000761006127816 */ /* 0x000fe40000000012 */
[----:B------:R-:W-:Y:S02]  /*3dc0*/  PRMT R17, R8, 0x7610, R17 ;  /* 0x0000761008117816 */ /* 0x000fe40000000011 */
        /* <DEDUP_REMOVED lines=23> */
.L_x_20048:
[----:B------:R0:W-:Y:S01]  /*3f40*/  STG.E.U8 desc[UR36][R8.64], R3 ;  /* 0x0000000308007986 */ /* 0x0001e2000c101124 */
[----:B------:R-:W-:Y:S05]  /*3f50*/  BRA `(.L_x_20050) ;  /* 0x0000000c005c7947 */ /* 0x000fea0003800000 */
.L_x_20047:
        /* <DEDUP_REMOVED lines=11> */
.L_x_20052:
[----:B------:R-:W-:-:S05]  /*4010*/  PRMT R3, R3, 0x9910, RZ ;  /* 0x0000991003037816 */ /* 0x000fca00000000ff */
[----:B------:R0:W-:Y:S01]  /*4020*/  STG.E desc[UR36][R8.64], R3 ;  /* 0x0000000308007986 */ /* 0x0001e2000c101924 */
[----:B------:R-:W-:Y:S05]  /*4030*/  BRA `(.L_x_20050) ;  /* 0x0000000c00247947 */ /* 0x000fea0003800000 */
.L_x_20051:
[----:B------:R0:W-:Y:S01]  /*4040*/  STG.E.U16 desc[UR36][R8.64], R3 ;  /* 0x0000000308007986 */ /* 0x0001e2000c101524 */
[----:B------:R-:W-:Y:S05]  /*4050*/  BRA `(.L_x_20050) ;  /* 0x0000000c001c7947 */ /* 0x000fea0003800000 */
.L_x_20046:
        /* <DEDUP_REMOVED lines=9> */
.L_x_20054:
[----:B------:R-:W0:Y:S02]  /*40f0*/  I2F.S16 R0, R3 ;  /* 0x0000000300007306 */ /* 0x000e240000101400 */
[----:B0-----:R-:W-:-:S05]  /*4100*/  F2FP.F16.F32.PACK_AB R0, RZ, R0 ;  /* 0x00000000ff00723e */ /* 0x001fca00000000ff */
[----:B------:R0:W-:Y:S01]  /*4110*/  STG.E.U16 desc[UR36][R8.64], R0 ;  /* 0x0000000008007986 */ /* 0x0001e2000c101524 */
[----:B------:R-:W-:Y:S05]  /*4120*/  BRA `(.L_x_20050) ;  /* 0x0000000800e87947 */ /* 0x000fea0003800000 */
.L_x_20053:
        /* <DEDUP_REMOVED lines=10> */
.L_x_20056:
[----:B------:R-:W0:Y:S02]  /*41d0*/  I2F.S16 R3, R3 ;  /* 0x0000000300037306 */ /* 0x000e240000101400 */
[----:B0-----:R-:W-:-:S04]  /*41e0*/  F2FP.F16.F32.PACK_AB R3, RZ, R3 ;  /* 0x00000003ff03723e */ /* 0x001fc800000000ff */
[----:B------:R-:W-:-:S05]  /*41f0*/  PRMT R3, R3, 0x5410, RZ ;  /* 0x0000541003037816 */ /* 0x000fca00000000ff */
[----:B------:R0:W-:Y:S01]  /*4200*/  STG.E desc[UR36][R8.64], R3 ;  /* 0x0000000308007986 */ /* 0x0001e2000c101924 */
[----:B------:R-:W-:Y:S05]  /*4210*/  BRA `(.L_x_20050) ;  /* 0x0000000800ac7947 */ /* 0x000fea0003800000 */
.L_x_20055:
[----:B------:R-:W0:Y:S02]  /*4220*/  I2F.F64.S16 R4, R3 ;  /* 0x0000000300047312 */ /* 0x000e240000101c00 */
[----:B0-----:R0:W-:Y:S01]  /*4230*/  STG.E.64 desc[UR36][R8.64], R4 ;  /* 0x0000000408007986 */ /* 0x0011e2000c101b24 */
[----:B------:R-:W-:Y:S05]  /*4240*/  BRA `(.L_x_20050) ;  /* 0x0000000800a07947 */ /* 0x000fea0003800000 */
.L_x_20045:
        /* <DEDUP_REMOVED lines=13> */
.L_x_20059:
[----:B------:R-:W0:Y:S01]  /*4320*/  I2F.F64.S16 R4, R3 ;  /* 0x0000000300047312 */ /* 0x000e220000101c00 */
[----:B------:R-:W-:-:S05]  /*4330*/  CS2R R6, SRZ ;  /* 0x0000000000067805 */ /* 0x000fca000001ff00 */
[----:B0-----:R3:W-:Y:S01]  /*4340*/  STG.E.128 desc[UR36][R8.64], R4 ;  /* 0x0000000408007986 */ /* 0x0017e2000c101d24 */
[----:B------:R-:W-:Y:S05]  /*4350*/  BRA `(.L_x_20050) ;  /* 0x00000008005c7947 */ /* 0x000fea0003800000 */
.L_x_20058:
        /* <DEDUP_REMOVED lines=19> */
.L_x_20063:
[----:B------:R-:W-:Y:S05]  /*4490*/  BSYNC.RECONVERGENT B0 ;  /* 0x0000000000007941 */ /* 0x000fea0003800200 */
.L_x_20062:
[----:B------:R-:W-:-:S05]  /*44a0*/  LOP3.LUT R5, R0, 0x80, R5, 0xf8, !PT ;  /* 0x0000008000057812 */ /* 0x000fca00078ef805 */
[----:B------:R2:W-:Y:S01]  /*44b0*/  STG.E.U8 desc[UR36][R8.64], R5 ;  /* 0x0000000508007986 */ /* 0x0005e2000c101124 */
[----:B------:R-:W-:Y:S05]  /*44c0*/  BRA `(.L_x_20050) ;  /* 0x0000000800007947 */ /* 0x000fea0003800000 */
.L_x_20061:
        /* <DEDUP_REMOVED lines=15> */
.L_x_20065:
[----:B------:R-:W-:Y:S05]  /*45c0*/  BSYNC.RECONVERGENT B0 ;  /* 0x0000000000007941 */ /* 0x000fea0003800200 */
.L_x_20064:
[----:B------:R-:W-:-:S05]  /*45d0*/  LOP3.LUT R5, R0, 0x80, R5, 0xf8, !PT ;  /* 0x0000008000057812 */ /* 0x000fca00078ef805 */
[----:B------:R1:W-:Y:S01]  /*45e0*/  STG.E.U8 desc[UR36][R8.64], R5 ;  /* 0x0000000508007986 */ /* 0x0003e2000c101124 */
[----:B------:R-:W-:Y:S05]  /*45f0*/  BRA `(.L_x_20050) ;  /* 0x0000000400b47947 */ /* 0x000fea0003800000 */
.L_x_20060:
[----:B------:R-:W0:Y:S02]  /*4600*/  I2F.S16 R0, R3 ;  /* 0x0000000300007306 */ /* 0x000e240000101400 */
[----:B0-----:R-:W-:-:S05]  /*4610*/  F2FP.BF16.F32.PACK_AB R0, RZ, R0 ;  /* 0x00000000ff00723e */ /* 0x001fca00000010ff */
[----:B------:R0:W-:Y:S01]  /*4620*/  STG.E.U16 desc[UR36][R8.64], R0 ;  /* 0x0000000008007986 */ /* 0x0001e2000c101524 */
[----:B------:R-:W-:Y:S05]  /*4630*/  BRA `(.L_x_20050) ;  /* 0x0000000400a47947 */ /* 0x000fea0003800000 */
.L_x_20057:
        /* <DEDUP_REMOVED lines=10> */
.L_x_20068:
        /* <DEDUP_REMOVED lines=13> */
.L_x_20071:
[----:B------:R-:W-:-:S04]  /*47b0*/  SHF.R.U32.HI R0, RZ, 0x14, R3 ;  /* 0x00000014ff007819 */ /* 0x000fc80000011603 */
[----:B------:R-:W-:-:S04]  /*47c0*/  LOP3.LUT R0, R0, 0x1, RZ, 0xc0, !PT ;  /* 0x0000000100007812 */ /* 0x000fc800078ec0ff */
[----:B------:R-:W-:-:S04]  /*47d0*/  IADD3 R0, PT, PT, R3, 0x487ffff, R0 ;  /* 0x0487ffff03007810 */ /* 0x000fc80007ffe000 */
[----:B------:R-:W-:-:S04]  /*47e0*/  SHF.R.U32.HI R0, RZ, 0x14, R0 ;  /* 0x00000014ff007819 */ /* 0x000fc80000011600 */
[----:B------:R-:W-:-:S07]  /*47f0*/  LOP3.LUT R0, R0, 0xff, RZ, 0xc0, !PT ;  /* 0x000000ff00007812 */ /* 0x000fce00078ec0ff */
.L_x_20072:
[----:B------:R-:W-:-:S04]  /*4800*/  SHF.R.U32.HI R3, RZ, 0x18, R3 ;  /* 0x00000018ff037819 */ /* 0x000fc80000011603 */
[----:B------:R-:W-:-:S04]  /*4810*/  LOP3.LUT R0, R0, 0x80, R3, 0xf8, !PT ;  /* 0x0000008000007812 */ /* 0x000fc800078ef803 */
[----:B------:R-:W-:-:S07]  /*4820*/  PRMT R4, R0, 0x7610, R4 ;  /* 0x0000761000047816 */ /* 0x000fce0000000004 */
.L_x_20070:
[----:B------:R-:W-:Y:S05]  /*4830*/  BSYNC.RECONVERGENT B0 ;  /* 0x0000000000007941 */ /* 0x000fea0003800200 */
.L_x_20069:
[----:B------:R0:W-:Y:S01]  /*4840*/  STG.E.U8 desc[UR36][R8.64], R4 ;  /* 0x0000000408007986 */ /* 0x0001e2000c101124 */
[----:B------:R-:W-:Y:S05]  /*4850*/  BRA `(.L_x_20050) ;  /* 0x00000004001c7947 */ /* 0x000fea0003800000 */
.L_x_20067:
        /* <DEDUP_REMOVED lines=13> */
.L_x_20075:
[----:B------:R-:W-:-:S04]  /*4930*/  SHF.R.U32.HI R0, RZ, 0x15, R3 ;  /* 0x00000015ff007819 */ /* 0x000fc80000011603 */
[----:B------:R-:W-:-:S04]  /*4940*/  LOP3.LUT R0, R0, 0x1, RZ, 0xc0, !PT ;  /* 0x0000000100007812 */ /* 0x000fc800078ec0ff */
[----:B------:R-:W-:-:S04]  /*4950*/  IADD3 R0, PT, PT, R3, 0x88fffff, R0 ;  /* 0x088fffff03007810 */ /* 0x000fc80007ffe000 */
[----:B------:R-:W-:-:S04]  /*4960*/  SHF.R.U32.HI R0, RZ, 0x15, R0 ;  /* 0x00000015ff007819 */ /* 0x000fc80000011600 */
[----:B------:R-:W-:-:S07]  /*4970*/  LOP3.LUT R0, R0, 0xff, RZ, 0xc0, !PT ;  /* 0x000000ff00007812 */ /* 0x000fce00078ec0ff */
.L_x_20076:
[----:B------:R-:W-:-:S04]  /*4980*/  SHF.R.U32.HI R3, RZ, 0x18, R3 ;  /* 0x00000018ff037819 */ /* 0x000fc80000011603 */
[----:B------:R-:W-:-:S04]  /*4990*/  LOP3.LUT R0, R0, 0x80, R3, 0xf8, !PT ;  /* 0x0000008000007812 */ /* 0x000fc800078ef803 */
[----:B------:R-:W-:-:S07]  /*49a0*/  PRMT R4, R0, 0x7610, R4 ;  /* 0x0000761000047816 */ /* 0x000fce0000000004 */
.L_x_20074:
[----:B------:R-:W-:Y:S05]  /*49b0*/  BSYNC.RECONVERGENT B0 ;  /* 0x0000000000007941 */ /* 0x000fea0003800200 */
.L_x_20073:
[----:B------:R0:W-:Y:S01]  /*49c0*/  STG.E.U8 desc[UR36][R8.64], R4 ;  /* 0x0000000408007986 */ /* 0x0001e2000c101124 */
[----:B------:R-:W-:Y:S05]  /*49d0*/  BRA `(.L_x_20050) ;  /* 0x0000000000bc7947 */ /* 0x000fea0003800000 */
.L_x_20066:
[----:B------:R-:W-:-:S13]  /*49e0*/  ISETP.NE.AND P0, PT, R0, 0x1c, PT ;  /* 0x0000001c0000780c */ /* 0x000fda0003f05270 */
[----:B------:R-:W-:Y:S05]  /*49f0*/  @!P0 BRA `(.L_x_20077) ;  /* 0x0000000000ac8947 */ /* 0x000fea0003800000 */
[----:B------:R-:W-:-:S13]  /*4a00*/  ISETP.NE.AND P0, PT, R0, 0x1d, PT ;  /* 0x0000001d0000780c */ /* 0x000fda0003f05270 */
[----:B------:R-:W-:Y:S05]  /*4a10*/  @!P0 BRA `(.L_x_20078) ;  /* 0x0000000000908947 */ /* 0x000fea0003800000 */
[----:B------:R-:W-:-:S13]  /*4a20*/  ISETP.NE.AND P0, PT, R0, 0x2c, PT ;  /* 0x0000002c0000780c */ /* 0x000fda0003f05270 */
[----:B------:R-:W-:Y:S05]  /*4a30*/  @!P0 BRA `(.L_x_20079) ;  /* 0x0000000000448947 */ /* 0x000fea0003800000 */
.L_x_20049:
        /* <DEDUP_REMOVED lines=16> */
.L_x_20080:
[----:B------:R-:W-:Y:S05]  /*4b40*/  BRA `(.L_x_20050) ;  /* 0x0000000000607947 */ /* 0x000fea0003800000 */
.L_x_20079:
        /* <DEDUP_REMOVED lines=17> */
.L_x_20078:
[----:B------:R-:W-:-:S05]  /*4c60*/  PRMT R3, R3, 0x9910, RZ ;  /* 0x0000991003037816 */ /* 0x000fca00000000ff */
[----:B------:R-:W-:-:S05]  /*4c70*/  IMAD.MOV.U32 R4, RZ, RZ, R3 ;  /* 0x000000ffff047224 */ /* 0x000fca00078e0003 */
[----:B------:R-:W-:-:S05]  /*4c80*/  SHF.R.S32.HI R5, RZ, 0x1f, R4 ;  /* 0x0000001fff057819 */ /* 0x000fca0000011404 */
[----:B------:R0:W-:Y:S01]  /*4c90*/  STG.E.64 desc[UR36][R8.64], R4 ;  /* 0x0000000408007986 */ /* 0x0001e2000c101b24 */
[----:B------:R-:W-:Y:S05]  /*4ca0*/  BRA `(.L_x_20050) ;  /* 0x0000000000087947 */ /* 0x000fea0003800000 */
.L_x_20077:
[----:B------:R-:W-:-:S05]  /*4cb0*/  PRMT R3, R3, 0x9910, RZ ;  /* 0x0000991003037816 */ /* 0x000fca00000000ff */
[----:B------:R0:W-:Y:S02]  /*4cc0*/  STG.E desc[UR36][R8.64], R3 ;  /* 0x0000000308007986 */ /* 0x0001e4000c101924 */
.L_x_20050:
        /* <DEDUP_REMOVED lines=23> */
.L_x_20085:
[----:B------:R0:W-:Y:S01]  /*4e40*/  STG.E.U8 desc[UR36][R8.64], R18 ;  /* 0x0000001208007986 */ /* 0x0001e2000c101124 */
[----:B------:R-:W-:Y:S05]  /*4e50*/  BRA `(.L_x_20087) ;  /* 0x0000000c004c7947 */ /* 0x000fea0003800000 */
.L_x_20084:
        /* <DEDUP_REMOVED lines=10> */
.L_x_20089:
[----:B------:R-:W-:-:S05]  /*4f00*/  PRMT R3, R18, 0x9910, RZ ;  /* 0x0000991012037816 */ /* 0x000fca00000000ff */
[----:B------:R3:W-:Y:S01]  /*4f10*/  STG.E desc[UR36][R8.64], R3 ;  /* 0x0000000308007986 */ /* 0x0007e2000c101924 */
[----:B------:R-:W-:Y:S05]  /*4f20*/  BRA `(.L_x_20087) ;  /* 0x0000000c00187947 */ /* 0x000fea0003800000 */
.L_x_20088:
[----:B------:R2:W-:Y:S01]  /*4f30*/  STG.E.U16 desc[UR36][R8.64], R18 ;  /* 0x0000001208007986 */ /* 0x0005e2000c101524 */
[----:B------:R-:W-:Y:S05]  /*4f40*/  BRA `(.L_x_20087) ;  /* 0x0000000c00107947 */ /* 0x000fea0003800000 */
.L_x_20083:
        /* <DEDUP_REMOVED lines=9> */
.L_x_20091:
[----:B------:R-:W0:Y:S02]  /*4fe0*/  I2F.S16 R0, R18 ;  /* 0x0000001200007306 */ /* 0x000e240000101400 */
[----:B0-----:R-:W-:-:S05]  /*4ff0*/  F2FP.F16.F32.PACK_AB R0, RZ, R0 ;  /* 0x00000000ff00723e */ /* 0x001fca00000000ff */
[----:B------:R0:W-:Y:S01]  /*5000*/  STG.E.U16 desc[UR36][R8.64], R0 ;  /* 0x0000000008007986 */ /* 0x0001e2000c101524 */
[----:B------:R-:W-:Y:S05]  /*5010*/  BRA `(.L_x_20087) ;  /* 0x0000000800dc7947 */ /* 0x000fea0003800000 */
.L_x_20090:
        /* <DEDUP_REMOVED lines=10> */
.L_x_20093:
[----:B------:R-:W0:Y:S02]  /*50c0*/  I2F.S16 R18, R18 ;  /* 0x0000001200127306 */ /* 0x000e240000101400 */
[----:B0-----:R-:W-:-:S04]  /*50d0*/  F2FP.F16.F32.PACK_AB R3, RZ, R18 ;  /* 0x00000012ff03723e */ /* 0x001fc800000000ff */
[----:B------:R-:W-:-:S05]  /*50e0*/  PRMT R3, R3, 0x5410, RZ ;  /* 0x0000541003037816 */ /* 0x000fca00000000ff */
[----:B------:R0:W-:Y:S01]  /*50f0*/  STG.E desc[UR36][R8.64], R3 ;  /* 0x0000000308007986 */ /* 0x0001e2000c101924 */
[----:B------:R-:W-:Y:S05]  /*5100*/  BRA `(.L_x_20087) ;  /* 0x0000000800a07947 */ /* 0x000fea0003800000 */
.L_x_20092:
[----:B------:R-:W0:Y:S02]  /*5110*/  I2F.F64.S16 R4, R18 ;  /* 0x0000001200047312 */ /* 0x000e240000101c00 */
[----:B0-----:R0:W-:Y:S01]  /*5120*/  STG.E.64 desc[UR36][R8.64], R4 ;  /* 0x0000000408007986 */ /* 0x0011e2000c101b24 */
[----:B------:R-:W-:Y:S05]  /*5130*/  BRA `(.L_x_20087) ;  /* 0x0000000800947947 */ /* 0x000fea0003800000 */
.L_x_20082:
        /* <DEDUP_REMOVED lines=12> */
.L_x_20097:
        /* <DEDUP_REMOVED lines=17> */
.L_x_20100:
[----:B------:R-:W-:-:S04]  /*5310*/  SHF.R.U32.HI R3, RZ, 0x18, R5 ;  /* 0x00000018ff037819 */ /* 0x000fc80000011605 */
[----:B------:R-:W-:-:S04]  /*5320*/  LOP3.LUT R0, R0, 0x80, R3, 0xf8, !PT ;  /* 0x0000008000007812 */ /* 0x000fc800078ef803 */
[----:B------:R-:W-:-:S07]  /*5330*/  PRMT R4, R0, 0x7610, R4 ;  /* 0x0000761000047816 */ /* 0x000fce0000000004 */
.L_x_20099:
[----:B------:R-:W-:Y:S05]  /*5340*/  BSYNC.RECONVERGENT B0 ;  /* 0x0000000000007941 */ /* 0x000fea0003800200 */
.L_x_20098:
[----:B------:R0:W-:Y:S01]  /*5350*/  STG.E.U8 desc[UR36][R8.64], R4 ;  /* 0x0000000408007986 */ /* 0x0001e2000c101124 */
[----:B------:R-:W-:Y:S05]  /*5360*/  BRA `(.L_x_20087) ;  /* 0x0000000800087947 */ /* 0x000fea0003800000 */
.L_x_20096:
        /* <DEDUP_REMOVED lines=17> */
.L_x_20103:
[----:B------:R-:W-:-:S04]  /*5480*/  SHF.R.U32.HI R3, RZ, 0x18, R5 ;  /* 0x00000018ff037819 */ /* 0x000fc80000011605 */
[----:B------:R-:W-:-:S04]  /*5490*/  LOP3.LUT R0, R0, 0x80, R3, 0xf8, !PT ;  /* 0x0000008000007812 */ /* 0x000fc800078ef803 */
[----:B------:R-:W-:-:S07]  /*54a0*/  PRMT R4, R0, 0x7610, R4 ;  /* 0x0000761000047816 */ /* 0x000fce0000000004 */
.L_x_20102:
[----:B------:R-:W-:Y:S05]  /*54b0*/  BSYNC.RECONVERGENT B0 ;  /* 0x0000000000007941 */ /* 0x000fea0003800200 */
.L_x_20101:
[----:B------:R0:W-:Y:S01]  /*54c0*/  STG.E.U8 desc[UR36][R8.64], R4 ;  /* 0x0000000408007986 */ /* 0x0001e2000c101124 */
[----:B------:R-:W-:Y:S05]  /*54d0*/  BRA `(.L_x_20087) ;  /* 0x0000000400ac7947 */ /* 0x000fea0003800000 */
.L_x_20095:
        /* <DEDUP_REMOVED lines=22> */
.L_x_20105:
[----:B------:R-:W-:-:S04]  /*5640*/  PRMT R4, R18, 0x9910, RZ ;  /* 0x0000991012047816 */ /* 0x000fc800000000ff */
[----:B------:R-:W-:-:S05]  /*5650*/  SHF.R.S32.HI R5, RZ, 0x1f, R4 ;  /* 0x0000001fff057819 */ /* 0x000fca0000011404 */
[----:B------:R0:W-:Y:S01]  /*5660*/  STG.E.64 desc[UR36][R8.64], R4 ;  /* 0x0000000408007986 */ /* 0x0001e2000c101b24 */
[----:B------:R-:W-:Y:S05]  /*5670*/  BRA `(.L_x_20087) ;  /* 0x0000000400447947 */ /* 0x000fea0003800000 */
.L_x_20104:
[----:B------:R-:W-:-:S05]  /*5680*/  PRMT R3, R18, 0x9910, RZ ;  /* 0x0000991012037816 */ /* 0x000fca00000000ff */
[----:B------:R0:W-:Y:S01]  /*5690*/  STG.E desc[UR36][R8.64], R3 ;  /* 0x0000000308007986 */ /* 0x0001e2000c101924 */
[----:B------:R-:W-:Y:S05]  /*56a0*/  BRA `(.L_x_20087) ;  /* 0x0000000400387947 */ /* 0x000fea0003800000 */
.L_x_20094:
        /* <DEDUP_REMOVED lines=11> */
.L_x_20107:
[----:B------:R-:W0:Y:S01]  /*5760*/  I2F.F64.S16 R4, R18 ;  /* 0x0000001200047312 */ /* 0x000e220000101c00 */
[----:B------:R-:W-:-:S05]  /*5770*/  CS2R R6, SRZ ;  /* 0x0000000000067805 */ /* 0x000fca000001ff00 */
[----:B0-----:R0:W-:Y:S01]  /*5780*/  STG.E.128 desc[UR36][R8.64], R4 ;  /* 0x0000000408007986 */ /* 0x0011e2000c101d24 */
[----:B------:R-:W-:Y:S05]  /*5790*/  BRA `(.L_x_20087) ;  /* 0x0000000000fc7947 */ /* 0x000fea0003800000 */
.L_x_20106:
[----:B------:R-:W-:-:S13]  /*57a0*/  ISETP.NE.AND P0, PT, R0, 0xf, PT ;  /* 0x0000000f0000780c */ /* 0x000fda0003f05270 */
[----:B------:R-:W-:Y:S05]  /*57b0*/  @!P0 BRA `(.L_x_20108) ;  /* 0x0000000000e88947 */ /* 0x000fea0003800000 */
[----:B------:R-:W-:-:S13]  /*57c0*/  ISETP.NE.AND P0, PT, R0, 0x17, PT ;  /* 0x000000170000780c */ /* 0x000fda0003f05270 */
[----:B------:R-:W-:Y:S05]  /*57d0*/  @!P0 BRA `(.L_x_20109) ;  /* 0x0000000000908947 */ /* 0x000fea0003800000 */
[----:B------:R-:W-:-:S13]  /*57e0*/  ISETP.NE.AND P0, PT, R0, 0x18, PT ;  /* 0x000000180000780c */ /* 0x000fda0003f05270 */
[----:B------:R-:W-:Y:S05]  /*57f0*/  @!P0 BRA `(.L_x_20110) ;  /* 0x0000000000448947 */ /* 0x000fea0003800000 */
.L_x_20086:
        /* <DEDUP_REMOVED lines=16> */
.L_x_20111:
[----:B------:R-:W-:Y:S05]  /*5900*/  BRA `(.L_x_20087) ;  /* 0x0000000000a07947 */ /* 0x000fea0003800000 */
.L_x_20110:
        /* <DEDUP_REMOVED lines=13> */
.L_x_20113:
[----:B------:R-:W-:Y:S05]  /*59e0*/  BSYNC.RECONVERGENT B0 ;  /* 0x0000000000007941 */ /* 0x000fea0003800200 */
.L_x_20112:
[----:B------:R-:W-:-:S05]  /*59f0*/  LOP3.LUT R3, R0, 0x80, R3, 0xf8, !PT ;  /* 0x0000008000037812 */ /* 0x000fca00078ef803 */
[----:B------:R0:W-:Y:S01]  /*5a00*/  STG.E.U8 desc[UR36][R8.64], R3 ;  /* 0x0000000308007986 */ /* 0x0001e2000c101124 */
[----:B------:R-:W-:Y:S05]  /*5a10*/  BRA `(.L_x_20087) ;  /* 0x00000000005c7947 */ /* 0x000fea0003800000 */
.L_x_20109:
        /* <DEDUP_REMOVED lines=12> */
.L_x_20115:
[----:B------:R-:W-:Y:S01]  /*5ae0*/  IMAD.MOV.U32 R0, RZ, RZ, 0x7f ;  /* 0x0000007fff007424 */ /* 0x000fe200078e00ff */
[----:B------:R-:W-:-:S04]  /*5af0*/  ISETP.GT.U32.AND P0, PT, R3, 0x7f800000, PT ;  /* 0x7f8000000300780c */ /* 0x000fc80003f04070 */
[----:B------:R-:W-:-:S09]  /*5b00*/  SEL R0, R0, 0x7c, P0 ;  /* 0x0000007c00007807 */ /* 0x000fd20000000000 */
.L_x_20116:
[----:B------:R-:W-:Y:S05]  /*5b10*/  BSYNC.RECONVERGENT B0 ;  /* 0x0000000000007941 */ /* 0x000fea0003800200 */
.L_x_20114:
[----:B------:R-:W-:-:S04]  /*5b20*/  SHF.R.U32.HI R3, RZ, 0x18, R5 ;  /* 0x00000018ff037819 */ /* 0x000fc80000011605 */
[----:B------:R-:W-:-:S05]  /*5b30*/  LOP3.LUT R3, R0, 0x80, R3, 0xf8, !PT ;  /* 0x0000008000037812 */ /* 0x000fca00078ef803 */
[----:B------:R0:W-:Y:S01]  /*5b40*/  STG.E.U8 desc[UR36][R8.64], R3 ;  /* 0x0000000308007986 */ /* 0x0001e2000c101124 */
[----:B------:R-:W-:Y:S05]  /*5b50*/  BRA `(.L_x_20087) ;  /* 0x00000000000c7947 */ /* 0x000fea0003800000 */
.L_x_20108:
[----:B------:R-:W0:Y:S02]  /*5b60*/  I2F.S16 R0, R18 ;  /* 0x0000001200007306 */ /* 0x000e240000101400 */
[----:B0-----:R-:W-:-:S05]  /*5b70*/  F2FP.BF16.F32.PACK_AB R0, RZ, R0 ;  /* 0x00000000ff00723e */ /* 0x001fca00000010ff */
[----:B------:R0:W-:Y:S02]  /*5b80*/  STG.E.U16 desc[UR36][R8.64], R0 ;  /* 0x0000000008007986 */ /* 0x0001e4000c101524 */
.L_x_20087:
[----:B------:R-:W-:-:S07]  /*5b90*/  VIADD R2, R2, 0x80 ;  /* 0x0000008002027836 */ /* 0x000fce0000000000 */
.L_x_20044:
[----:B------:R-:W-:-:S13]  /*5ba0*/  ISETP.GE.AND P0, PT, R2, R22, PT ;  /* 0x000000160200720c */ /* 0x000fda0003f06270 */
[----:B------:R-:W-:Y:S05]  /*5bb0*/  @P0 BREAK.RELIABLE B6 ;  /* 0x0000000000060942 */ /* 0x000fea0003800100 */
[----:B------:R-:W-:Y:S05]  /*5bc0*/  @P0 BRA `(.L_x_20081) ;  /* 0x0000000c00ac0947 */ /* 0x000fea0003800000 */
[----:B------:R-:W-:Y:S05]  /*5bd0*/  BSYNC.RELIABLE B6 ;  /* 0x0000000000067941 */ /* 0x000fea0003800100 */
.L_x_20043:
        /* <DEDUP_REMOVED lines=20> */
.L_x_20120:
[----:B------:R0:W-:Y:S01]  /*5d20*/  STG.E.U8 desc[UR36][R8.64], R17 ;  /* 0x0000001108007986 */ /* 0x0001e2000c101124 */
[----:B------:R-:W-:Y:S05]  /*5d30*/  BRA `(.L_x_20122) ;  /* 0x0000000c004c7947 */ /* 0x000fea0003800000 */
.L_x_20119:
        /* <DEDUP_REMOVED lines=10> */
.L_x_20124:
[----:B------:R-:W-:-:S05]  /*5de0*/  PRMT R3, R17, 0x9910, RZ ;  /* 0x0000991011037816 */ /* 0x000fca00000000ff */
[----:B------:R0:W-:Y:S01]  /*5df0*/  STG.E desc[UR36][R8.64], R3 ;  /* 0x0000000308007986 */ /* 0x0001e2000c101924 */
[----:B------:R-:W-:Y:S05]  /*5e00*/  BRA `(.L_x_20122) ;  /* 0x0000000c00187947 */ /* 0x000fea0003800000 */
.L_x_20123:
[----:B------:R0:W-:Y:S01]  /*5e10*/  STG.E.U16 desc[UR36][R8.64], R17 ;  /* 0x0000001108007986 */ /* 0x0001e2000c101524 */
[----:B------:R-:W-:Y:S05]  /*5e20*/  BRA `(.L_x_20122) ;  /* 0x0000000c00107947 */ /* 0x000fea0003800000 */
.L_x_20118:
        /* <DEDUP_REMOVED lines=9> */
.L_x_20126:
[----:B------:R-:W0:Y:S02]  /*5ec0*/  I2F.S16 R0, R17 ;  /* 0x0000001100007306 */ /* 0x000e240000101400 */
[----:B0-----:R-:W-:-:S05]  /*5ed0*/  F2FP.F16.F32.PACK_AB R0, RZ, R0 ;  /* 0x00000000ff00723e */ /* 0x001fca00000000ff */
[----:B------:R0:W-:Y:S01]  /*5ee0*/  STG.E.U16 desc[UR36][R8.64], R0 ;  /* 0x0000000008007986 */ /* 0x0001e2000c101524 */
[----:B------:R-:W-:Y:S05]  /*5ef0*/  BRA `(.L_x_20122) ;  /* 0x0000000800dc7947 */ /* 0x000fea0003800000 */
.L_x_20125:
        /* <DEDUP_REMOVED lines=10> */
.L_x_20128:
[----:B------:R-:W0:Y:S02]  /*5fa0*/  I2F.S16 R17, R17 ;  /* 0x0000001100117306 */ /* 0x000e240000101400 */
[----:B0-----:R-:W-:-:S04]  /*5fb0*/  F2FP.F16.F32.PACK_AB R3, RZ, R17 ;  /* 0x00000011ff03723e */ /* 0x001fc800000000ff */
[----:B------:R-:W-:-:S05]  /*5fc0*/  PRMT R3, R3, 0x5410, RZ ;  /* 0x0000541003037816 */ /* 0x000fca00000000ff */
[----:B------:R0:W-:Y:S01]  /*5fd0*/  STG.E desc[UR36][R8.64], R3 ;  /* 0x0000000308007986 */ /* 0x0001e2000c101924 */
[----:B------:R-:W-:Y:S05]  /*5fe0*/  BRA `(.L_x_20122) ;  /* 0x0000000800a07947 */ /* 0x000fea0003800000 */
.L_x_20127:
[----:B------:R-:W0:Y:S02]  /*5ff0*/  I2F.F64.S16 R4, R17 ;  /* 0x0000001100047312 */ /* 0x000e240000101c00 */
[----:B0-----:R0:W-:Y:S01]  /*6000*/  STG.E.64 desc[UR36][R8.64], R4 ;  /* 0x0000000408007986 */ /* 0x0011e2000c101b24 */
[----:B------:R-:W-:Y:S05]  /*6010*/  BRA `(.L_x_20122) ;  /* 0x0000000800947947 */ /* 0x000fea0003800000 */
.L_x_20117:
        /* <DEDUP_REMOVED lines=12> */
.L_x_20132:
        /* <DEDUP_REMOVED lines=17> */
.L_x_20135:
[----:B------:R-:W-:-:S04]  /*61f0*/  SHF.R.U32.HI R3, RZ, 0x18, R17 ;  /* 0x00000018ff037819 */ /* 0x000fc80000011611 */
[----:B------:R-:W-:-:S04]  /*6200*/  LOP3.LUT R0, R0, 0x80, R3, 0xf8, !PT ;  /* 0x0000008000007812 */ /* 0x000fc800078ef803 */
[----:B------:R-:W-:-:S07]  /*6210*/  PRMT R4, R0, 0x7610, R4 ;  /* 0x0000761000047816 */ /* 0x000fce0000000004 */
.L_x_20134:
[----:B------:R-:W-:Y:S05]  /*6220*/  BSYNC.RECONVERGENT B0 ;  /* 0x0000000000007941 */ /* 0x000fea0003800200 */
.L_x_20133:
[----:B------:R0:W-:Y:S01]  /*6230*/  STG.E.U8 desc[UR36][R8.64], R4 ;  /* 0x0000000408007986 */ /* 0x0001e2000c101124 */
[----:B------:R-:W-:Y:S05]  /*6240*/  BRA `(.L_x_20122) ;  /* 0x0000000800087947 */ /* 0x000fea0003800000 */
.L_x_20131:
        /* <DEDUP_REMOVED lines=17> */
.L_x_20138:
[----:B------:R-:W-:-:S04]  /*6360*/  SHF.R.U32.HI R3, RZ, 0x18, R17 ;  /* 0x00000018ff037819 */ /* 0x000fc80000011611 */
[----:B------:R-:W-:-:S04]  /*6370*/  LOP3.LUT R0, R0, 0x80, R3, 0xf8, !PT ;  /* 0x0000008000007812 */ /* 0x000fc800078ef803 */
[----:B------:R-:W-:-:S07]  /*6380*/  PRMT R4, R0, 0x7610, R4 ;  /* 0x0000761000047816 */ /* 0x000fce0000000004 */
.L_x_20137:
[----:B------:R-:W-:Y:S05]  /*6390*/  BSYNC.RECONVERGENT B0 ;  /* 0x0000000000007941 */ /* 0x000fea0003800200 */
.L_x_20136:
[----:B------:R0:W-:Y:S01]  /*63a0*/  STG.E.U8 desc[UR36][R8.64], R4 ;  /* 0x0000000408007986 */ /* 0x0001e2000c101124 */
[----:B------:R-:W-:Y:S05]  /*63b0*/  BRA `(.L_x_20122) ;  /* 0x0000000400ac7947 */ /* 0x000fea0003800000 */
.L_x_20130:
        /* <DEDUP_REMOVED lines=22> */
.L_x_20140:
[----:B------:R-:W-:-:S04]  /*6520*/  PRMT R4, R17, 0x9910, RZ ;  /* 0x0000991011047816 */ /* 0x000fc800000000ff */
[----:B------:R-:W-:-:S05]  /*6530*/  SHF.R.S32.HI R5, RZ, 0x1f, R4 ;  /* 0x0000001fff057819 */ /* 0x000fca0000011404 */
[----:B------:R0:W-:Y:S01]  /*6540*/  STG.E.64 desc[UR36][R8.64], R4 ;  /* 0x0000000408007986 */ /* 0x0001e2000c101b24 */
[----:B------:R-:W-:Y:S05]  /*6550*/  BRA `(.L_x_20122) ;  /* 0x0000000400447947 */ /* 0x000fea0003800000 */
.L_x_20139:
[----:B------:R-:W-:-:S05]  /*6560*/  PRMT R3, R17, 0x9910, RZ ;  /* 0x0000991011037816 */ /* 0x000fca00000000ff */
[----:B------:R0:W-:Y:S01]  /*6570*/  STG.E desc[UR36][R8.64], R3 ;  /* 0x0000000308007986 */ /* 0x0001e2000c101924 */
[----:B------:R-:W-:Y:S05]  /*6580*/  BRA `(.L_x_20122) ;  /* 0x0000000400387947 */ /* 0x000fea0003800000 */
.L_x_20129:
        /* <DEDUP_REMOVED lines=11> */
.L_x_20142:
[----:B------:R-:W0:Y:S01]  /*6640*/  I2F.F64.S16 R4, R17 ;  /* 0x0000001100047312 */ /* 0x000e220000101c00 */
[----:B------:R-:W-:-:S05]  /*6650*/  CS2R R6, SRZ ;  /* 0x0000000000067805 */ /* 0x000fca000001ff00 */
[----:B0-----:R4:W-:Y:S01]  /*6660*/  STG.E.128 desc[UR36][R8.64], R4 ;  /* 0x0000000408007986 */ /* 0x0019e2000c101d24 */
[----:B------:R-:W-:Y:S05]  /*6670*/  BRA `(.L_x_20122) ;  /* 0x0000000000fc7947 */ /* 0x000fea0003800000 */
.L_x_20141:
[----:B------:R-:W-:-:S13]  /*6680*/  ISETP.NE.AND P0, PT, R0, 0xf, PT ;  /* 0x0000000f0000780c */ /* 0x000fda0003f05270 */
[----:B------:R-:W-:Y:S05]  /*6690*/  @!P0 BRA `(.L_x_20143) ;  /* 0x0000000000e88947 */ /* 0x000fea0003800000 */
[----:B------:R-:W-:-:S13]  /*66a0*/  ISETP.NE.AND P0, PT, R0, 0x17, PT ;  /* 0x000000170000780c */ /* 0x000fda0003f05270 */
[----:B------:R-:W-:Y:S05]  /*66b0*/  @!P0 BRA `(.L_x_20144) ;  /* 0x0000000000908947 */ /* 0x000fea0003800000 */
[----:B------:R-:W-:-:S13]  /*66c0*/  ISETP.NE.AND P0, PT, R0, 0x18, PT ;  /* 0x000000180000780c */ /* 0x000fda0003f05270 */
[----:B------:R-:W-:Y:S05]  /*66d0*/  @!P0 BRA `(.L_x_20145) ;  /* 0x0000000000448947 */ /* 0x000fea0003800000 */
.L_x_20121:
        /* <DEDUP_REMOVED lines=16> */
.L_x_20146:
[----:B------:R-:W-:Y:S05]  /*67e0*/  BRA `(.L_x_20122) ;  /* 0x0000000000a07947 */ /* 0x000fea0003800000 */
.L_x_20145:
        /* <DEDUP_REMOVED lines=13> */
.L_x_20148:
[----:B------:R-:W-:Y:S05]  /*68c0*/  BSYNC.RECONVERGENT B0 ;  /* 0x0000000000007941 */ /* 0x000fea0003800200 */
.L_x_20147:
[----:B------:R-:W-:-:S05]  /*68d0*/  LOP3.LUT R3, R0, 0x80, R3, 0xf8, !PT ;  /* 0x0000008000037812 */ /* 0x000fca00078ef803 */
[----:B------:R2:W-:Y:S01]  /*68e0*/  STG.E.U8 desc[UR36][R8.64], R3 ;  /* 0x0000000308007986 */ /* 0x0005e2000c101124 */
[----:B------:R-:W-:Y:S05]  /*68f0*/  BRA `(.L_x_20122) ;  /* 0x00000000005c7947 */ /* 0x000fea0003800000 */
.L_x_20144:
        /* <DEDUP_REMOVED lines=12> */
.L_x_20150:
[----:B------:R-:W-:Y:S01]  /*69c0*/  IMAD.MOV.U32 R0, RZ, RZ, 0x7f ;  /* 0x0000007fff007424 */ /* 0x000fe200078e00ff */
[----:B------:R-:W-:-:S04]  /*69d0*/  ISETP.GT.U32.AND P0, PT, R3, 0x7f800000, PT ;  /* 0x7f8000000300780c */ /* 0x000fc80003f04070 */
[----:B------:R-:W-:-:S09]  /*69e0*/  SEL R0, R0, 0x7c, P0 ;  /* 0x0000007c00007807 */ /* 0x000fd20000000000 */
.L_x_20151:
[----:B------:R-:W-:Y:S05]  /*69f0*/  BSYNC.RECONVERGENT B0 ;  /* 0x0000000000007941 */ /* 0x000fea0003800200 */
.L_x_20149:
[----:B------:R-:W-:-:S04]  /*6a00*/  SHF.R.U32.HI R3, RZ, 0x18, R17 ;  /* 0x00000018ff037819 */ /* 0x000fc80000011611 */
[----:B------:R-:W-:-:S05]  /*6a10*/  LOP3.LUT R3, R0, 0x80, R3, 0xf8, !PT ;  /* 0x0000008000037812 */ /* 0x000fca00078ef803 */
[----:B------:R1:W-:Y:S01]  /*6a20*/  STG.E.U8 desc[UR36][R8.64], R3 ;  /* 0x0000000308007986 */ /* 0x0003e2000c101124 */
[----:B------:R-:W-:Y:S05]  /*6a30*/  BRA `(.L_x_20122) ;  /* 0x00000000000c7947 */ /* 0x000fea0003800000 */
.L_x_20143:
[----:B------:R-:W0:Y:S02]  /*6a40*/  I2F.S16 R0, R17 ;  /* 0x0000001100007306 */ /* 0x000e240000101400 */
[----:B0-----:R-:W-:-:S05]  /*6a50*/  F2FP.BF16.F32.PACK_AB R0, RZ, R0 ;  /* 0x00000000ff00723e */ /* 0x001fca00000010ff */
[----:B------:R0:W-:Y:S02]  /*6a60*/  STG.E.U16 desc[UR36][R8.64], R0 ;  /* 0x0000000008007986 */ /* 0x0001e4000c101524 */
.L_x_20122:
[----:B------:R-:W-:-:S07]  /*6a70*/  VIADD R2, R2, 0x80 ;  /* 0x0000008002027836 */ /* 0x000fce0000000000 */
.L_x_20081:
[----:B------:R-:W-:Y:S05]  /*6a80*/  BSYNC.RECONVERGENT B7 ;  /* 0x0000000000077941 */ /* 0x000fea0003800200 */
.L_x_20042:
        /* <DEDUP_REMOVED lines=21> */
.L_x_20155:
[----:B------:R-:W-:Y:S01]  /*6be0*/  STG.E.U8 desc[UR36][R2.64], R16 ;  /* 0x0000001002007986 */ /* 0x000fe2000c101124 */
[----:B------:R-:W-:Y:S05]  /*6bf0*/  EXIT ;  /* 0x000000000000794d */ /* 0x000fea0003800000 */
.L_x_20154:
        /* <DEDUP_REMOVED lines=10> */
.L_x_20158:
[----:B------:R-:W-:-:S05]  /*6ca0*/  PRMT R5, R16, 0x9910, RZ ;  /* 0x0000991010057816 */ /* 0x000fca00000000ff */
[----:B------:R-:W-:Y:S01]  /*6cb0*/  STG.E desc[UR36][R2.64], R5 ;  /* 0x0000000502007986 */ /* 0x000fe2000c101924 */
[----:B------:R-:W-:Y:S05]  /*6cc0*/  EXIT ;  /* 0x000000000000794d */ /* 0x000fea0003800000 */
.L_x_20157:
[----:B------:R-:W-:Y:S01]  /*6cd0*/  STG.E.U16 desc[UR36][R2.64], R16 ;  /* 0x0000001002007986 */ /* 0x000fe2000c101524 */
[----:B------:R-:W-:Y:S05]  /*6ce0*/  EXIT ;  /* 0x000000000000794d */ /* 0x000fea0003800000 */
.L_x_20153:
        /* <DEDUP_REMOVED lines=9> */
.L_x_20160:
[----:B------:R-:W0:Y:S02]  /*6d80*/  I2F.S16 R0, R16 ;  /* 0x0000001000007306 */ /* 0x000e240000101400 */
[----:B0-----:R-:W-:-:S05]  /*6d90*/  F2FP.F16.F32.PACK_AB R0, RZ, R0 ;  /* 0x00000000ff00723e */ /* 0x001fca00000000ff */
[----:B------:R-:W-:Y:S01]  /*6da0*/  STG.E.U16 desc[UR36][R2.64], R0 ;  /* 0x0000000002007986 */ /* 0x000fe2000c101524 */
[----:B------:R-:W-:Y:S05]  /*6db0*/  EXIT ;  /* 0x000000000000794d */ /* 0x000fea0003800000 */
.L_x_20159:
        /* <DEDUP_REMOVED lines=10> */
.L_x_20162:
[----:B------:R-:W0:Y:S02]  /*6e60*/  I2F.S16 R16, R16 ;  /* 0x0000001000107306 */ /* 0x000e240000101400 */
[----:B0-----:R-:W-:-:S04]  /*6e70*/  F2FP.F16.F32.PACK_AB R5, RZ, R16 ;  /* 0x00000010ff05723e */ /* 0x001fc800000000ff */
[----:B------:R-:W-:-:S05]  /*6e80*/  PRMT R5, R5, 0x5410, RZ ;  /* 0x0000541005057816 */ /* 0x000fca00000000ff */
[----:B------:R-:W-:Y:S01]  /*6e90*/  STG.E desc[UR36][R2.64], R5 ;  /* 0x0000000502007986 */ /* 0x000fe2000c101924 */
[----:B------:R-:W-:Y:S05]  /*6ea0*/  EXIT ;  /* 0x000000000000794d */ /* 0x000fea0003800000 */
.L_x_20161:
[----:B------:R-:W0:Y:S02]  /*6eb0*/  I2F.F64.S16 R16, R16 ;  /* 0x0000001000107312 */ /* 0x000e240000101c00 */
[----:B0-----:R-:W-:Y:S01]  /*6ec0*/  STG.E.64 desc[UR36][R2.64], R16 ;  /* 0x0000001002007986 */ /* 0x001fe2000c101b24 */
[----:B------:R-:W-:Y:S05]  /*6ed0*/  EXIT ;  /* 0x000000000000794d */ /* 0x000fea0003800000 */
.L_x_20152:
        /* <DEDUP_REMOVED lines=12> */
.L_x_20166:
        /* <DEDUP_REMOVED lines=18> */
.L_x_20169:
[----:B------:R-:W-:-:S04]  /*70c0*/  SHF.R.U32.HI R5, RZ, 0x18, R5 ;  /* 0x00000018ff057819 */ /* 0x000fc80000011605 */
[----:B------:R-:W-:-:S07]  /*70d0*/  LOP3.LUT R0, R0, 0x80, R5, 0xf8, !PT ;  /* 0x0000008000007812 */ /* 0x000fce00078ef805 */
.L_x_20168:
[----:B------:R-:W-:Y:S05]  /*70e0*/  BSYNC.RECONVERGENT B0 ;  /* 0x0000000000007941 */ /* 0x000fea0003800200 */
.L_x_20167:
[----:B------:R-:W-:Y:S01]  /*70f0*/  STG.E.U8 desc[UR36][R2.64], R0 ;  /* 0x0000000002007986 */ /* 0x000fe2000c101124 */
[----:B------:R-:W-:Y:S05]  /*7100*/  EXIT ;  /* 0x000000000000794d */ /* 0x000fea0003800000 */
.L_x_20165:
        /* <DEDUP_REMOVED lines=18> */
.L_x_20172:
[----:B------:R-:W-:-:S04]  /*7230*/  SHF.R.U32.HI R5, RZ, 0x18, R5 ;  /* 0x00000018ff057819 */ /* 0x000fc80000011605 */
[----:B------:R-:W-:-:S07]  /*7240*/  LOP3.LUT R0, R0, 0x80, R5, 0xf8, !PT ;  /* 0x0000008000007812 */ /* 0x000fce00078ef805 */
.L_x_20171:
[----:B------:R-:W-:Y:S05]  /*7250*/  BSYNC.RECONVERGENT B0 ;  /* 0x0000000000007941 */ /* 0x000fea0003800200 */
.L_x_20170:
[----:B------:R-:W-:Y:S01]  /*7260*/  STG.E.U8 desc[UR36][R2.64], R0 ;  /* 0x0000000002007986 */ /* 0x000fe2000c101124 */
[----:B------:R-:W-:Y:S05]  /*7270*/  EXIT ;  /* 0x000000000000794d */ /* 0x000fea0003800000 */
.L_x_20164:
        /* <DEDUP_REMOVED lines=22> */
.L_x_20174:
[----:B------:R-:W-:-:S04]  /*73e0*/  PRMT R4, R16, 0x9910, RZ ;  /* 0x0000991010047816 */ /* 0x000fc800000000ff */
[----:B------:R-:W-:-:S05]  /*73f0*/  SHF.R.S32.HI R5, RZ, 0x1f, R4 ;  /* 0x0000001fff057819 */ /* 0x000fca0000011404 */
[----:B------:R-:W-:Y:S01]  /*7400*/  STG.E.64 desc[UR36][R2.64], R4 ;  /* 0x0000000402007986 */ /* 0x000fe2000c101b24 */
[----:B------:R-:W-:Y:S05]  /*7410*/  EXIT ;  /* 0x000000000000794d */ /* 0x000fea0003800000 */
.L_x_20173:
[----:B------:R-:W-:-:S05]  /*7420*/  PRMT R5, R16, 0x9910, RZ ;  /* 0x0000991010057816 */ /* 0x000fca00000000ff */
[----:B------:R-:W-:Y:S01]  /*7430*/  STG.E desc[UR36][R2.64], R5 ;  /* 0x0000000502007986 */ /* 0x000fe2000c101924 */
[----:B------:R-:W-:Y:S05]  /*7440*/  EXIT ;  /* 0x000000000000794d */ /* 0x000fea0003800000 */
.L_x_20163:
        /* <DEDUP_REMOVED lines=11> */
.L_x_20176:
[----:B------:R-:W0:Y:S01]  /*7500*/  I2F.F64.S16 R16, R16 ;  /* 0x0000001000107312 */ /* 0x000e220000101c00 */
[----:B------:R-:W-:-:S05]  /*7510*/  CS2R R18, SRZ ;  /* 0x0000000000127805 */ /* 0x000fca000001ff00 */
[----:B0-----:R-:W-:Y:S01]  /*7520*/  STG.E.128 desc[UR36][R2.64], R16 ;  /* 0x0000001002007986 */ /* 0x001fe2000c101d24 */
[----:B------:R-:W-:Y:S05]  /*7530*/  EXIT ;  /* 0x000000000000794d */ /* 0x000fea0003800000 */
.L_x_20175:
[----:B------:R-:W-:-:S13]  /*7540*/  ISETP.NE.AND P0, PT, R0, 0xf, PT ;  /* 0x0000000f0000780c */ /* 0x000fda0003f05270 */
[----:B------:R-:W-:Y:S05]  /*7550*/  @!P0 BRA `(.L_x_20177) ;  /* 0x0000000000e88947 */ /* 0x000fea0003800000 */
[----:B------:R-:W-:-:S13]  /*7560*/  ISETP.NE.AND P0, PT, R0, 0x17, PT ;  /* 0x000000170000780c */ /* 0x000fda0003f05270 */
[----:B------:R-:W-:Y:S05]  /*7570*/  @!P0 BRA `(.L_x_20178) ;  /* 0x0000000000908947 */ /* 0x000fea0003800000 */
[----:B------:R-:W-:-:S13]  /*7580*/  ISETP.NE.AND P0, PT, R0, 0x18, PT ;  /* 0x000000180000780c */ /* 0x000fda0003f05270 */
[----:B------:R-:W-:Y:S05]  /*7590*/  @!P0 BRA `(.L_x_20179) ;  /* 0x0000000000448947 */ /* 0x000fea0003800000 */
.L_x_20156:
        /* <DEDUP_REMOVED lines=16> */
.L_x_20180:
[----:B------:R-:W-:Y:S05]  /*76a0*/  EXIT ;  /* 0x000000000000794d */ /* 0x000fea0003800000 */
.L_x_20179:
        /* <DEDUP_REMOVED lines=13> */
.L_x_20182:
[----:B------:R-:W-:Y:S05]  /*7780*/  BSYNC.RECONVERGENT B0 ;  /* 0x0000000000007941 */ /* 0x000fea0003800200 */
.L_x_20181:
[----:B------:R-:W-:-:S05]  /*7790*/  LOP3.LUT R5, R0, 0x80, R5, 0xf8, !PT ;  /* 0x0000008000057812 */ /* 0x000fca00078ef805 */
[----:B------:R-:W-:Y:S01]  /*77a0*/  STG.E.U8 desc[UR36][R2.64], R5 ;  /* 0x0000000502007986 */ /* 0x000fe2000c101124 */
[----:B------:R-:W-:Y:S05]  /*77b0*/  EXIT ;  /* 0x000000000000794d */ /* 0x000fea0003800000 */
.L_x_20178:
        /* <DEDUP_REMOVED lines=12> */
.L_x_20184:
[----:B------:R-:W-:Y:S01]  /*7880*/  IMAD.MOV.U32 R0, RZ, RZ, 0x7f ;  /* 0x0000007fff007424 */ /* 0x000fe200078e00ff */
[----:B------:R-:W-:-:S04]  /*7890*/  ISETP.GT.U32.AND P0, PT, R4, 0x7f800000, PT ;  /* 0x7f8000000400780c */ /* 0x000fc80003f04070 */
[----:B------:R-:W-:-:S09]  /*78a0*/  SEL R0, R0, 0x7c, P0 ;  /* 0x0000007c00007807 */ /* 0x000fd20000000000 */
.L_x_20185:
[----:B------:R-:W-:Y:S05]  /*78b0*/  BSYNC.RECONVERGENT B0 ;  /* 0x0000000000007941 */ /* 0x000fea0003800200 */
.L_x_20183:
[----:B------:R-:W-:-:S04]  /*78c0*/  SHF.R.U32.HI R5, RZ, 0x18, R5 ;  /* 0x00000018ff057819 */ /* 0x000fc80000011605 */
[----:B------:R-:W-:-:S05]  /*78d0*/  LOP3.LUT R5, R0, 0x80, R5, 0xf8, !PT ;  /* 0x0000008000057812 */ /* 0x000fca00078ef805 */
[----:B------:R-:W-:Y:S01]  /*78e0*/  STG.E.U8 desc[UR36][R2.64], R5 ;  /* 0x0000000502007986 */ /* 0x000fe2000c101124 */
[----:B------:R-:W-:Y:S05]  /*78f0*/  EXIT ;  /* 0x000000000000794d */ /* 0x000fea0003800000 */
.L_x_20177:
[----:B------:R-:W0:Y:S02]  /*7900*/  I2F.S16 R0, R16 ;  /* 0x0000001000007306 */ /* 0x000e240000101400 */
[----:B0-----:R-:W-:-:S05]  /*7910*/  F2FP.BF16.F32.PACK_AB R0, RZ, R0 ;  /* 0x00000000ff00723e */ /* 0x001fca00000010ff */
[----:B------:R-:W-:Y:S01]  /*7920*/  STG.E.U16 desc[UR36][R2.64], R0 ;  /* 0x0000000002007986 */ /* 0x000fe2000c101524 */
[----:B------:R-:W-:Y:S05]  /*7930*/  EXIT ;  /* 0x000000000000794d */ /* 0x000fea0003800000 */
.L_x_20186:
        /* <DEDUP_REMOVED lines=12> */
.L_x_37182:


//--------------------- .text._ZN2at6native18elementwise_kernelILi128ELi4EZNS0_22gpu_kernel_impl_nocastIZZZNS0_17clamp_kernel_cudaERNS_18TensorIteratorBaseERKN3c106ScalarES8_ENKUlvE_clEvENKUlvE0_clEvEUlaE_EEvS4_RKT_EUliE_EEviT1_ --------------------------
	.section	.text._ZN2at6native18elementwise_kernelILi128ELi4EZNS0_22gpu_kernel_impl_nocastIZZZNS0_17clamp_kernel_cudaERNS_18TensorIteratorBaseERKN3c106ScalarES8_ENKUlvE_clEvENKUlvE0_clEvEUlaE_EEvS4_RKT_EUliE_EEviT1_,"ax",@progbits
	.align	128
        .global         _ZN2at6native18elementwise_kernelILi128ELi4EZNS0_22gpu_kernel_impl_nocastIZZZNS0_17clamp_kernel_cudaERNS_18TensorIteratorBaseERKN3c106ScalarES8_ENKUlvE_clEvENKUlvE0_clEvEUlaE_EEvS4_RKT_EUliE_EEviT1_
        .type           _ZN2at6native18elementwise_kernelILi128ELi4EZNS0_22gpu_kernel_impl_nocastIZZZNS0_17clamp_kernel_cudaERNS_18TensorIteratorBaseERKN3c106ScalarES8_ENKUlvE_clEvENKUlvE0_clEvEUlaE_EEvS4_RKT_EUliE_EEviT1_,@function
        .size           _ZN2at6native18elementwise_kernelILi128ELi4EZNS0_22gpu_kernel_impl_nocastIZZZNS0_17clamp_kernel_cudaERNS_18TensorIteratorBaseERKN3c106ScalarES8_ENKUlvE_clEvENKUlvE0_clEvEUlaE_EEvS4_RKT_EUliE_EEviT1_,(.L_x_37183 - _ZN2at6native18elementwise_kernelILi128ELi4EZNS0_22gpu_kernel_impl_nocastIZZZNS0_17clamp_kernel_cudaERNS_18TensorIteratorBaseERKN3c106ScalarES8_ENKUlvE_clEvENKUlvE0_clEvEUlaE_EEvS4_RKT_EUliE_EEviT1_)
        .other          _ZN2at6native18elementwise_kernelILi128ELi4EZNS0_22gpu_kernel_impl_nocastIZZZNS0_17clamp_kernel_cudaERNS_18TensorIteratorBaseERKN3c106ScalarES8_ENKUlvE_clEvENKUlvE0_clEvEUlaE_EEvS4_RKT_EUliE_EEviT1_,@"STO_CUDA_ENTRY STV_DEFAULT"
_ZN2at6native18elementwise_kernelILi128ELi4EZNS0_22gpu_kernel_impl_nocastIZZZNS0_17clamp_kernel_cudaERNS_18TensorIteratorBaseERKN3c106ScalarES8_ENKUlvE_clEvENKUlvE0_clEvEUlaE_EEvS4_RKT_EUliE_EEviT1_:
.text._ZN2at6native18elementwise_kernelILi128ELi4EZNS0_22gpu_kernel_impl_nocastIZZZNS0_17clamp_kernel_cudaERNS_18TensorIteratorBaseERKN3c106ScalarES8_ENKUlvE_clEvENKUlvE0_clEvEUlaE_EEvS4_RKT_EUliE_EEviT1_:
[----:B------:R-:W-:Y:S08]  /*0000*/  LDC R1, c[0x0][0x37c] ;  /* 0x0000df00ff017b82 */ /* 0x000ff00000000800 */
[----:B------:R-:W0:Y:S01]  /*0010*/  LDC R2, c[0x0][0x388] ;  /* 0x0000e200ff027b82 */ /* 0x000e220000000800 */
[----:B------:R-:W1:Y:S01]  /*0020*/  S2R R3, SR_TID.X ;  /* 0x0000000000037919 */ /* 0x000e620000002100 */
[----:B------:R-:W2:Y:S01]  /*0030*/  LDCU.64 UR8, c[0x0][0x358] ;  /* 0x00006b00ff0877ac */ /* 0x000ea20008000a00 */
[----:B------:R-:W3:Y:S05]  /*0040*/  LDCU.U8 UR5, c[0x0][0x590] ;  /* 0x0000b200ff0577ac */ /* 0x000eea0008000000 */
[----:B------:R-:W4:Y:S01]  /*0050*/  S2UR UR4, SR_CTAID.X ;  /* 0x00000000000479c3 */ /* 0x000f220000002500 */
[----:B------:R-:W0:Y:S02]  /*0060*/  LDCU.U8 UR7, c[0x0][0x591] ;  /* 0x0000b220ff0777ac */ /* 0x000e240008000000 */
        /* <DEDUP_REMOVED lines=13> */
[----:B------:R-:W-:Y:S01]  /*0140*/  IADD3 R3, PT, PT, R3, 0x80, RZ ;  /* 0x0000008003037810 */ /* 0x000fe20007ffe0ff */
[----:B------:R-:W-:-:S02]  /*0150*/  UPRMT UR6, UR7, 0x8880, URZ ;  /* 0x0000888007067896 */ /* 0x000fc400080000ff */
[----:B------:R-:W-:Y:S01]  /*0160*/  UPRMT UR4, UR4, 0x7710, URZ ;  /* 0x0000771004047896 */ /* 0x000fe200080000ff */
[----:B------:R-:W-:Y:S01]  /*0170*/  ISETP.GE.AND P0, PT, R3, UR10, PT ;  /* 0x0000000a03007c0c */ /* 0x000fe2000bf06270 */
[----:B------:R-:W-:-:S04]  /*0180*/  UPRMT UR6, UR6, 0x7710, URZ ;  /* 0x0000771006067896 */ /* 0x000fc800080000ff */
[----:B--2---:R-:W-:-:S04]  /*0190*/  VIMNMX.S16x2 R0, PT, PT, R4, UR4, !PT ;  /* 0x0000000404007c48 */ /* 0x004fc8000ffe0300 */
[----:B------:R-:W-:-:S04]  /*01a0*/  VIMNMX.S16x2 R0, PT, PT, R0, UR6, PT ;  /* 0x0000000600007c48 */ /* 0x000fc8000bfe0300 */
[----:B------:R-:W-:Y:S05]  /*01b0*/  @P0 BREAK.RELIABLE B1 ;  /* 0x0000000000010942 */ /* 0x000fea0003800100 */
[----:B0-----:R0:W-:Y:S01]  /*01c0*/  STG.E.U8 desc[UR8][R6.64], R0 ;  /* 0x0000000006007986 */ /* 0x0011e2000c101108 */
[----:B------:R-:W-:Y:S05]  /*01d0*/  @P0 BRA `(.L_x_20191) ;  /* 0x0000000000680947 */ /* 0x000fea0003800000 */
[----:B------:R-:W1:Y:S02]  /*01e0*/  LDC.64 R4, c[0x0][0x588] ;  /* 0x00016200ff047b82 */ /* 0x000e640000000a00 */
[----:B-1----:R-:W2:Y:S06]  /*01f0*/  LDG.E.S8 R4, desc[UR8][R4.64] ;  /* 0x0000000804047981 */ /* 0x002eac000c1e1300 */
[----:B0-----:R-:W0:Y:S01]  /*0200*/  LDC.64 R6, c[0x0][0x580] ;  /* 0x00016000ff067b82 */ /* 0x001e220000000a00 */
[----:B------:R-:W-:Y:S01]  /*0210*/  UPRMT UR4, UR5, 0x8880, URZ ;  /* 0x0000888005047896 */ /* 0x000fe200080000ff */
[----:B------:R-:W-:Y:S01]  /*0220*/  IADD3 R3, PT, PT, R3, 0x80, RZ ;  /* 0x0000008003037810 */ /* 0x000fe20007ffe0ff */
[----:B------:R-:W-:-:S02]  /*0230*/  UPRMT UR6, UR7, 0x8880, URZ ;  /* 0x0000888007067896 */ /* 0x000fc400080000ff */
[----:B------:R-:W-:Y:S02]  /*0240*/  UPRMT UR4, UR4, 0x7710, URZ ;  /* 0x0000771004047896 */ /* 0x000fe400080000ff */
[----:B------:R-:W-:-:S04]  /*0250*/  UPRMT UR6, UR6, 0x7710, URZ ;  /* 0x0000771006067896 */ /* 0x000fc800080000ff */
[----:B--2---:R-:W-:-:S04]  /*0260*/  VIMNMX.S16x2 R0, PT, PT, R4, UR4, !PT ;  /* 0x0000000404007c48 */ /* 0x004fc8000ffe0300 */
[----:B------:R-:W-:-:S05]  /*0270*/  VIMNMX.S16x2 R0, PT, PT, R0, UR6, PT ;  /* 0x0000000600007c48 */ /* 0x000fca000bfe0300 */
[----:B0-----:R0:W-:Y:S02]  /*0280*/  STG.E.U8 desc[UR8][R6.64], R0 ;  /* 0x0000000006007986 */ /* 0x0011e4000c101108 */
.L_x_20190:
[----:B------:R-:W-:-:S13]  /*0290*/  ISETP.GE.AND P0, PT, R3, UR10, PT ;  /* 0x0000000a03007c0c */ /* 0x000fda000bf06270 */
[----:B------:R-:W-:Y:S05]  /*02a0*/  @P0 BREAK.RELIABLE B1 ;  /* 0x0000000000010942 */ /* 0x000fea0003800100 */
[----:B------:R-:W-:Y:S05]  /*02b0*/  @P0 BRA `(.L_x_20191) ;  /* 0x0000000000300947 */ /* 0x000fea0003800000 */
[----:B------:R-:W-:Y:S05]  /*02c0*/  BSYNC.RELIABLE B1 ;  /* 0x0000000000017941 */ /* 0x000fea0003800100 */
.L_x_20189:
        /* <DEDUP_REMOVED lines=11> */
.L_x_20191:
[----:B------:R-:W-:Y:S05]  /*0380*/  BSYNC.RECONVERGENT B0 ;  /* 0x0000000000007941 */ /* 0x000fea0003800200 */
.L_x_20188:
[----:B------:R-:W-:Y:S05]  /*0390*/  WARPSYNC.ALL ;  /* 0x0000000000007948 */ /* 0x000fea0003800000 */
[----:B------:R-:W-:-:S13]  /*03a0*/  ISETP.GE.AND P0, PT, R3, UR10, PT ;  /* 0x0000000a03007c0c */ /* 0x000fda000bf06270 */
[----:B------:R-:W-:Y:S05]  /*03b0*/  @P0 EXIT ;  /* 0x000000000000094d */ /* 0x000fea0003800000 */
[----:B------:R-:W2:Y:S02]  /*03c0*/  LDC.64 R2, c[0x0][0x588] ;  /* 0x00016200ff027b82 */ /* 0x000ea40000000a00 */
[----:B--2---:R-:W0:Y:S06]  /*03d0*/  LDG.E.S8 R2, desc[UR8][R2.64] ;  /* 0x0000000802027981 */ /* 0x004e2c000c1e1300 */
[----:B------:R-:W2:Y:S01]  /*03e0*/  LDC.64 R4, c[0x0][0x580] ;  /* 0x00016000ff047b82 */ /* 0x000ea20000000a00 */
[----:B------:R-:W-:Y:S02]  /*03f0*/  UPRMT UR4, UR5, 0x8880, URZ ;  /* 0x0000888005047896 */ /* 0x000fe400080000ff */
[----:B------:R-:W-:-:S02]  /*0400*/  UPRMT UR6, UR7, 0x8880, URZ ;  /* 0x0000888007067896 */ /* 0x000fc400080000ff */
[----:B------:R-:W-:Y:S02]  /*0410*/  UPRMT UR4, UR4, 0x7710, URZ ;  /* 0x0000771004047896 */ /* 0x000fe400080000ff */
[----:B------:R-:W-:-:S04]  /*0420*/  UPRMT UR6, UR6, 0x7710, URZ ;  /* 0x0000771006067896 */ /* 0x000fc800080000ff */
[----:B01----:R-:W-:-:S04]  /*0430*/  VIMNMX.S16x2 R0, PT, PT, R2, UR4, !PT ;  /* 0x0000000402007c48 */ /* 0x003fc8000ffe0300 */
[----:B------:R-:W-:-:S05]  /*0440*/  VIMNMX.S16x2 R0, PT, PT, R0, UR6, PT ;  /* 0x0000000600007c48 */ /* 0x000fca000bfe0300 */
[----:B--2---:R-:W-:Y:S01]  /*0450*/  STG.E.U8 desc[UR8][R4.64], R0 ;  /* 0x0000000004007986 */ /* 0x004fe2000c101108 */
[----:B------:R-:W-:Y:S05]  /*0460*/  EXIT ;  /* 0x000000000000794d */ /* 0x000fea0003800000 */
.L_x_20187:
        /* <DEDUP_REMOVED lines=306> */
.L_x_20195:
[----:B------:R-:W0:Y:S02]  /*1790*/  LDCU.128 UR12, c[0x0][0x580] ;  /* 0x0000b000ff0c77ac */ /* 0x000e240008000c00 */
[----:B0-----:R-:W-:-:S04]  /*17a0*/  IADD3 R6, P0, PT, R4, UR14, RZ ;  /* 0x0000000e04067c10 */ /* 0x001fc8000ff1e0ff */
[----:B------:R-:W-:-:S05]  /*17b0*/  IADD3.X R7, PT, PT, RZ, UR15, RZ, P0, !PT ;  /* 0x0000000fff077c10 */ /* 0x000fca00087fe4ff */
[----:B------:R-:W2:Y:S01]  /*17c0*/  LDG.E.S8 R6, desc[UR8][R6.64] ;  /* 0x0000000806067981 */ /* 0x000ea2000c1e1300 */
[----:B------:R-:W-:Y:S01]  /*17d0*/  UPRMT UR4, UR5, 0x8880, URZ ;  /* 0x0000888005047896 */ /* 0x000fe200080000ff */
[----:B------:R-:W-:Y:S01]  /*17e0*/  IADD3 R4, P0, PT, R5, UR12, RZ ;  /* 0x0000000c05047c10 */ /* 0x000fe2000ff1e0ff */
[----:B------:R-:W-:Y:S01]  /*17f0*/  UPRMT UR6, UR7, 0x8880, URZ ;  /* 0x0000888007067896 */ /* 0x000fe200080000ff */
[----:B------:R-:W-:Y:S01]  /*1800*/  IADD3 R3, PT, PT, R3, 0x80, RZ ;  /* 0x0000008003037810 */ /* 0x000fe20007ffe0ff */
[----:B------:R-:W-:Y:S01]  /*1810*/  UPRMT UR4, UR4, 0x7710, URZ ;  /* 0x0000771004047896 */ /* 0x000fe200080000ff */
[----:B------:R-:W-:Y:S01]  /*1820*/  IADD3.X R5, PT, PT, RZ, UR13, RZ, P0, !PT ;  /* 0x0000000dff057c10 */ /* 0x000fe200087fe4ff */
[----:B------:R-:W-:Y:S01]  /*1830*/  UPRMT UR6, UR6, 0x7710, URZ ;  /* 0x0000771006067896 */ /* 0x000fe200080000ff */
[----:B------:R-:W-:-:S03]  /*1840*/  ISETP.GE.AND P0, PT, R3, UR10, PT ;  /* 0x0000000a03007c0c */ /* 0x000fc6000bf06270 */
[----:B--2---:R-:W-:-:S04]  /*1850*/  VIMNMX.S16x2 R7, PT, PT, R6, UR4, !PT ;  /* 0x0000000406077c48 */ /* 0x004fc8000ffe0300 */
[----:B------:R-:W-:-:S06]  /*1860*/  VIMNMX.S16x2 R7, PT, PT, R7, UR6, PT ;  /* 0x0000000607077c48 */ /* 0x000fcc000bfe0300 */
[----:B------:R-:W-:Y:S05]  /*1870*/  @P0 BREAK.RELIABLE B1 ;  /* 0x0000000000010942 */ /* 0x000fea0003800100 */
[----:B------:R0:W-:Y:S01]  /*1880*/  STG.E.U8 desc[UR8][R4.64], R7 ;  /* 0x0000000704007986 */ /* 0x0001e2000c101108 */
        /* <DEDUP_REMOVED lines=299> */
.L_x_20197:
[----:B------:R-:W0:Y:S02]  /*2b40*/  LDCU.128 UR12, c[0x0][0x580] ;  /* 0x0000b000ff0c77ac */ /* 0x000e240008000c00 */
[----:B0-----:R-:W-:-:S04]  /*2b50*/  IADD3 R6, P0, PT, R4, UR14, RZ ;  /* 0x0000000e04067c10 */ /* 0x001fc8000ff1e0ff */
[----:B------:R-:W-:-:S05]  /*2b60*/  IADD3.X R7, PT, PT, RZ, UR15, RZ, P0, !PT ;  /* 0x0000000fff077c10 */ /* 0x000fca00087fe4ff */
[----:B------:R-:W2:Y:S01]  /*2b70*/  LDG.E.S8 R6, desc[UR8][R6.64] ;  /* 0x0000000806067981 */ /* 0x000ea2000c1e1300 */
[----:B------:R-:W-:Y:S01]  /*2b80*/  UPRMT UR4, UR5, 0x8880, URZ ;  /* 0x0000888005047896 */ /* 0x000fe200080000ff */
[----:B------:R-:W-:Y:S01]  /*2b90*/  IADD3 R4, P0, PT, R5, UR12, RZ ;  /* 0x0000000c05047c10 */ /* 0x000fe2000ff1e0ff */
[----:B------:R-:W-:Y:S01]  /*2ba0*/  UPRMT UR6, UR7, 0x8880, URZ ;  /* 0x0000888007067896 */ /* 0x000fe200080000ff */
[----:B------:R-:W-:Y:S01]  /*2bb0*/  VIADD R3, R3, 0x80 ;  /* 0x0000008003037836 */ /* 0x000fe20000000000 */
[----:B------:R-:W-:Y:S01]  /*2bc0*/  UPRMT UR4, UR4, 0x7710, URZ ;  /* 0x0000771004047896 */ /* 0x000fe200080000ff */
[----:B------:R-:W-:Y:S01]  /*2bd0*/  IADD3.X R5, PT, PT, RZ, UR13, RZ, P0, !PT ;  /* 0x0000000dff057c10 */ /* 0x000fe200087fe4ff */
[----:B------:R-:W-:-:S04]  /*2be0*/  UPRMT UR6, UR6, 0x7710, URZ ;  /* 0x0000771006067896 */ /* 0x000fc800080000ff */
[----:B--2---:R-:W-:-:S04]  /*2bf0*/  VIMNMX.S16x2 R7, PT, PT, R6, UR4, !PT ;  /* 0x0000000406077c48 */ /* 0x004fc8000ffe0300 */
[----:B------:R-:W-:-:S05]  /*2c00*/  VIMNMX.S16x2 R7, PT, PT, R7, UR6, PT ;  /* 0x0000000607077c48 */ /* 0x000fca000bfe0300 */
[----:B------:R0:W-:Y:S02]  /*2c10*/  STG.E.U8 desc[UR8][R4.64], R7 ;  /* 0x0000000704007986 */ /* 0x0001e4000c101108 */
.L_x_20194:
[----:B------:R-:W-:-:S13]  /*2c20*/  ISETP.GE.AND P0, PT, R3, UR10, PT ;  /* 0x0000000a03007c0c */ /* 0x000fda000bf06270 */
[----:B------:R-:W-:Y:S05]  /*2c30*/  @P0 BREAK.RELIABLE B1 ;  /* 0x0000000000010942 */ /* 0x000fea0003800100 */
[----:B------:R-:W-:Y:S05]  /*2c40*/  @P0 BRA `(.L_x_20196) ;  /* 0x0000001000e40947 */ /* 0x000fea0003800000 */
[----:B------:R-:W-:Y:S05]  /*2c50*/  BSYNC.RELIABLE B1 ;  /* 0x0000000000017941 */ /* 0x000fea0003800100 */
.L_x_20193:
        /* <DEDUP_REMOVED lines=298> */
.L_x_20198:
        /* <DEDUP_REMOVED lines=14> */
.L_x_20196:
[----:B------:R-:W-:Y:S05]  /*3fe0*/  BSYNC.RECONVERGENT B0 ;  /* 0x0000000000007941 */ /* 0x000fea0003800200 */
.L_x_20192:
        /* <DEDUP_REMOVED lines=301> */
.L_x_20199:
[----:B------:R-:W0:Y:S02]  /*52c0*/  LDCU.128 UR12, c[0x0][0x580] ;  /* 0x0000b000ff0c77ac */ /* 0x000e240008000c00 */
[----:B0-----:R-:W-:-:S04]  /*52d0*/  IADD3 R4, P0, PT, R2, UR14, RZ ;  /* 0x0000000e02047c10 */ /* 0x001fc8000ff1e0ff */
[----:B------:R-:W-:-:S05]  /*52e0*/  IADD3.X R5, PT, PT, RZ, UR15, RZ, P0, !PT ;  /* 0x0000000fff057c10 */ /* 0x000fca00087fe4ff */
[----:B------:R-:W2:Y:S01]  /*52f0*/  LDG.E.S8 R4, desc[UR8][R4.64] ;  /* 0x0000000804047981 */ /* 0x000ea2000c1e1300 */
[----:B------:R-:W-:Y:S01]  /*5300*/  UPRMT UR4, UR5, 0x8880, URZ ;  /* 0x0000888005047896 */ /* 0x000fe200080000ff */
[----:B------:R-:W-:Y:S01]  /*5310*/  IADD3 R2, P0, PT, R3, UR12, RZ ;  /* 0x0000000c03027c10 */ /* 0x000fe2000ff1e0ff */
[----:B------:R-:W-:Y:S02]  /*5320*/  UPRMT UR6, UR7, 0x8880, URZ ;  /* 0x0000888007067896 */ /* 0x000fe400080000ff */
[----:B------:R-:W-:Y:S01]  /*5330*/  UPRMT UR4, UR4, 0x7710, URZ ;  /* 0x0000771004047896 */ /* 0x000fe200080000ff */
[----:B------:R-:W-:Y:S01]  /*5340*/  IADD3.X R3, PT, PT, RZ, UR13, RZ, P0, !PT ;  /* 0x0000000dff037c10 */ /* 0x000fe200087fe4ff */
[----:B------:R-:W-:-:S04]  /*5350*/  UPRMT UR6, UR6, 0x7710, URZ ;  /* 0x0000771006067896 */ /* 0x000fc800080000ff */
[----:B--2---:R-:W-:-:S04]  /*5360*/  VIMNMX.S16x2 R0, PT, PT, R4, UR4, !PT ;  /* 0x0000000404007c48 */ /* 0x004fc8000ffe0300 */
[----:B------:R-:W-:-:S05]  /*5370*/  VIMNMX.S16x2 R0, PT, PT, R0, UR6, PT ;  /* 0x0000000600007c48 */ /* 0x000fca000bfe0300 */
[----:B------:R-:W-:Y:S01]  /*5380*/  STG.E.U8 desc[UR8][R2.64], R0 ;  /* 0x0000000002007986 */ /* 0x000fe2000c101108 */
[----:B------:R-:W-:Y:S05]  /*5390*/  EXIT ;  /* 0x000000000000794d */ /* 0x000fea0003800000 */
.L_x_20200:
        /* <DEDUP_REMOVED lines=14> */
.L_x_37183:


//--------------------- .text._ZN2at6native27unrolled_elementwise_kernelIZZZNS0_17clamp_kernel_cudaERNS_18TensorIteratorBaseERKN3c106ScalarES7_ENKUlvE_clEvENKUlvE0_clEvEUlaE_St5arrayIPcLm2EELi4E23TrivialOffsetCalculatorILi1EjESF_NS0_6memory15LoadWithoutCastENSG_16StoreWithoutCastEEEviT_T0_T2_T3_T4_T5_ --------------------------
	.section	.text._ZN2at6native27unrolled_elementwise_kernelIZZZNS0_17clamp_kernel_cudaERNS_18TensorIteratorBaseERKN3c106ScalarES7_ENKUlvE_clEvENKUlvE0_clEvEUlaE_St5arrayIPcLm2EELi4E23TrivialOffsetCalculatorILi1EjESF_NS0_6memory15LoadWithoutCastENSG_16StoreWithoutCastEEEviT_T0_T2_T3_T4_T5_,"ax",@progbits
	.align	128
        .global         _ZN2at6native27unrolled_elementwise_kernelIZZZNS0_17clamp_kernel_cudaERNS_18TensorIteratorBaseERKN3c106ScalarES7_ENKUlvE_clEvENKUlvE0_clEvEUlaE_St5arrayIPcLm2EELi4E23TrivialOffsetCalculatorILi1EjESF_NS0_6memory15LoadWithoutCastENSG_16StoreWithoutCastEEEviT_T0_T2_T3_T4_T5_
        .type           _ZN2at6native27unrolled_elementwise_kernelIZZZNS0_17clamp_kernel_cudaERNS_18TensorIteratorBaseERKN3c106ScalarES7_ENKUlvE_clEvENKUlvE0_clEvEUlaE_St5arrayIPcLm2EELi4E23TrivialOffsetCalculatorILi1EjESF_NS0_6memory15LoadWithoutCastENSG_16StoreWithoutCastEEEviT_T0_T2_T3_T4_T5_,@function
        .size           _ZN2at6native27unrolled_elementwise_kernelIZZZNS0_17clamp_kernel_cudaERNS_18TensorIteratorBaseERKN3c106ScalarES7_ENKUlvE_clEvENKUlvE0_clEvEUlaE_St5arrayIPcLm2EELi4E23TrivialOffsetCalculatorILi1EjESF_NS0_6memory15LoadWithoutCastENSG_16StoreWithoutCastEEEviT_T0_T2_T3_T4_T5_,(.L_x_37184 - _ZN2at6native27unrolled_elementwise_kernelIZZZNS0_17clamp_kernel_cudaERNS_18TensorIteratorBaseERKN3c106ScalarES7_ENKUlvE_clEvENKUlvE0_clEvEUlaE_St5arrayIPcLm2EELi4E23TrivialOffsetCalculatorILi1EjESF_NS0_6memory15LoadWithoutCastENSG_16StoreWithoutCastEEEviT_T0_T2_T3_T4_T5_)
        .other          _ZN2at6native27unrolled_elementwise_kernelIZZZNS0_17clamp_kernel_cudaERNS_18TensorIteratorBaseERKN3c106ScalarES7_ENKUlvE_clEvENKUlvE0_clEvEUlaE_St5arrayIPcLm2EELi4E23TrivialOffsetCalculatorILi1EjESF_NS0_6memory15LoadWithoutCastENSG_16StoreWithoutCastEEEviT_T0_T2_T3_T4_T5_,@"STO_CUDA_ENTRY STV_DEFAULT"
_ZN2at6native27unrolled_elementwise_kernelIZZZNS0_17clamp_kernel_cudaERNS_18TensorIteratorBaseERKN3c106ScalarES7_ENKUlvE_clEvENKUlvE0_clEvEUlaE_St5arrayIPcLm2EELi4E23TrivialOffsetCalculatorILi1EjESF_NS0_6memory15LoadWithoutCastENSG_16StoreWithoutCastEEEviT_T0_T2_T3_T4_T5_:
.text._ZN2at6native27unrolled_elementwise_kernelIZZZNS0_17clamp_kernel_cudaERNS_18TensorIteratorBaseERKN3c106ScalarES7_ENKUlvE_clEvENKUlvE0_clEvEUlaE_St5arrayIPcLm2EELi4E23TrivialOffsetCalculatorILi1EjESF_NS0_6memory15LoadWithoutCastENSG_16StoreWithoutCastEEEviT_T0_T2_T3_T4_T5_:
        /* <DEDUP_REMOVED lines=38> */
[----:B------:R-:W5:Y:S01]  /*0260*/  @!P0 LDG.E.U8 R15, desc[UR8][R2.64] ;  /* 0x00000008020f8981 */ /* 0x000f62000c1e1100 */
[----:B------:R-:W0:Y:S01]  /*0270*/  LDCU.S8 UR6, c[0x0][0x389] ;  /* 0x00007120ff0677ac */ /* 0x000e220008000200 */
[----:B------:R-:W-:Y:S01]  /*0280*/  ISETP.GE.AND P0, PT, R5, R4, PT ;  /* 0x000000040500720c */ /* 0x000fe20003f06270 */
[----:B---3--:R-:W-:-:S04]  /*0290*/  UPRMT UR4, UR4, 0x8880, URZ ;  /* 0x0000888004047896 */ /* 0x008fc800080000ff */
[----:B------:R-:W-:Y:S01]  /*02a0*/  UPRMT UR4, UR4, 0x7710, URZ ;  /* 0x0000771004047896 */ /* 0x000fe200080000ff */
[----:B------:R-:W-:Y:S04]  /*02b0*/  BSSY.RECONVERGENT B0, `(.L_x_20201) ;  /* 0x000002b000007945 */ /* 0x000fe80003800200 */
[----:B------:R-:W-:Y:S01]  /*02c0*/  BSSY.RELIABLE B1, `(.L_x_20202) ;  /* 0x0000022000017945 */ /* 0x000fe20003800100 */
[----:B0-----:R-:W-:Y:S01]  /*02d0*/  UPRMT UR6, UR6, 0x7710, URZ ;  /* 0x0000771006067896 */ /* 0x001fe200080000ff */
[----:B----4-:R-:W-:-:S04]  /*02e0*/  PRMT R10, R12, 0x8880, RZ ;  /* 0x000088800c0a7816 */ /* 0x010fc800000000ff */
[----:B------:R-:W-:-:S04]  /*02f0*/  PRMT R10, R10, 0x7710, RZ ;  /* 0x000077100a0a7816 */ /* 0x000fc800000000ff */
[----:B------:R-:W-:-:S04]  /*0300*/  VIMNMX.S16x2 R10, PT, PT, R10, UR4, !PT ;  /* 0x000000040a0a7c48 */ /* 0x000fc8000ffe0300 */
[----:B------:R-:W-:Y:S02]  /*0310*/  VIMNMX.S16x2 R10, PT, PT, R10, UR6, PT ;  /* 0x000000060a0a7c48 */ /* 0x000fe4000bfe0300 */
[----:B--2---:R-:W-:-:S04]  /*0320*/  PRMT R6, R14, 0x8880, RZ ;  /* 0x000088800e067816 */ /* 0x004fc800000000ff */
[----:B------:R-:W-:-:S04]  /*0330*/  PRMT R6, R6, 0x7710, RZ ;  /* 0x0000771006067816 */ /* 0x000fc800000000ff */
[----:B------:R-:W-:Y:S02]  /*0340*/  VIMNMX.S16x2 R6, PT, PT, R6, UR4, !PT ;  /* 0x0000000406067c48 */ /* 0x000fe4000ffe0300 */
[----:B-----5:R-:W-:Y:S02]  /*0350*/  PRMT R13, R13, 0x8880, RZ ;  /* 0x000088800d0d7816 */ /* 0x020fe400000000ff */
[----:B------:R-:W-:Y:S02]  /*0360*/  PRMT R8, R15, 0x8880, RZ ;  /* 0x000088800f087816 */ /* 0x000fe400000000ff */
[----:B------:R-:W-:Y:S02]  /*0370*/  PRMT R2, R13, 0x7710, RZ ;  /* 0x000077100d027816 */ /* 0x000fe400000000ff */
[----:B------:R-:W-:Y:S02]  /*0380*/  PRMT R8, R8, 0x7710, RZ ;  /* 0x0000771008087816 */ /* 0x000fe400000000ff */
[----:B------:R-:W-:-:S02]  /*0390*/  VIMNMX.S16x2 R2, PT, PT, R2, UR4, !PT ;  /* 0x0000000402027c48 */ /* 0x000fc4000ffe0300 */
[----:B------:R-:W-:Y:S02]  /*03a0*/  VIMNMX.S16x2 R8, PT, PT, R8, UR4, !PT ;  /* 0x0000000408087c48 */ /* 0x000fe4000ffe0300 */
[----:B------:R-:W-:Y:S02]  /*03b0*/  VIMNMX.S16x2 R7, PT, PT, R2, UR6, PT ;  /* 0x0000000602077c48 */ /* 0x000fe4000bfe0300 */
[----:B------:R-:W-:Y:S02]  /*03c0*/  VIMNMX.S16x2 R6, PT, PT, R6, UR6, PT ;  /* 0x0000000606067c48 */ /* 0x000fe4000bfe0300 */
        /* <DEDUP_REMOVED lines=17> */
.L_x_20203:
[----:B------:R-:W-:Y:S05]  /*04e0*/  BSYNC.RELIABLE B1 ;  /* 0x0000000000017941 */ /* 0x000fea0003800100 */
.L_x_20202:
[----:B------:R-:W-:-:S13]  /*04f0*/  ISETP.GE.AND P0, PT, R5, R4, PT ;  /* 0x000000040500720c */ /* 0x000fda0003f06270 */
[----:B------:R-:W1:Y:S01]  /*0500*/  @!P0 LDC.64 R10, c[0x0][0x398] ;  /* 0x0000e600ff0a8b82 */ /* 0x000e620000000a00 */
[----:B0-----:R-:W-:Y:S02]  /*0510*/  @!P0 IMAD R3, R0, 0x200, R5 ;  /* 0x0000020000038824 */ /* 0x001fe400078e0205 */
[----:B------:R-:W-:-:S03]  /*0520*/  @!P0 VIADD R5, R5, 0x80 ;  /* 0x0000008005058836 */ /* 0x000fc60000000000 */
[----:B-1----:R-:W-:-:S05]  /*0530*/  @!P0 IADD3 R2, P1, PT, R3, R10, RZ ;  /* 0x0000000a03028210 */ /* 0x002fca0007f3e0ff */
[----:B------:R-:W-:-:S05]  /*0540*/  @!P0 IMAD.X R3, RZ, RZ, R11, P1 ;  /* 0x000000ffff038224 */ /* 0x000fca00008e060b */
[----:B------:R1:W-:Y:S03]  /*0550*/  @!P0 STG.E.U8 desc[UR8][R2.64], R6 ;  /* 0x0000000602008986 */ /* 0x0003e6000c101108 */
.L_x_20204:
[----:B------:R-:W-:Y:S05]  /*0560*/  BSYNC.RECONVERGENT B0 ;  /* 0x0000000000007941 */ /* 0x000fea0003800200 */
.L_x_20201:
        /* <DEDUP_REMOVED lines=9> */
.L_x_20205:
        /* <DEDUP_REMOVED lines=16> */
.L_x_37184:


//--------------------- .text._ZN2at6native29vectorized_elementwise_kernelILi2EZZZNS0_17clamp_kernel_cudaERNS_18TensorIteratorBaseERKN3c106ScalarES7_ENKUlvE_clEvENKUlvE0_clEvEUlaE_St5arrayIPcLm2EEEEviT0_T1_ --------------------------
	.section	.text._ZN2at6native29vectorized_elementwise_kernelILi2EZZZNS0_17clamp_kernel_cudaERNS_18TensorIteratorBaseERKN3c106ScalarES7_ENKUlvE_clEvENKUlvE0_clEvEUlaE_St5arrayIPcLm2EEEEviT0_T1_,"ax",@progbits
	.align	128
        .global         _ZN2at6native29vectorized_elementwise_kernelILi2EZZZNS0_17clamp_kernel_cudaERNS_18TensorIteratorBaseERKN3c106ScalarES7_ENKUlvE_clEvENKUlvE0_clEvEUlaE_St5arrayIPcLm2EEEEviT0_T1_
        .type           _ZN2at6native29vectorized_elementwise_kernelILi2EZZZNS0_17clamp_kernel_cudaERNS_18TensorIteratorBaseERKN3c106ScalarES7_ENKUlvE_clEvENKUlvE0_clEvEUlaE_St5arrayIPcLm2EEEEviT0_T1_,@function
        .size           _ZN2at6native29vectorized_elementwise_kernelILi2EZZZNS0_17clamp_kernel_cudaERNS_18TensorIteratorBaseERKN3c106ScalarES7_ENKUlvE_clEvENKUlvE0_clEvEUlaE_St5arrayIPcLm2EEEEviT0_T1_,(.L_x_37185 - _ZN2at6native29vectorized_elementwise_kernelILi2EZZZNS0_17clamp_kernel_cudaERNS_18TensorIteratorBaseERKN3c106ScalarES7_ENKUlvE_clEvENKUlvE0_clEvEUlaE_St5arrayIPcLm2EEEEviT0_T1_)
        .other          _ZN2at6native29vectorized_elementwise_kernelILi2EZZZNS0_17clamp_kernel_cudaERNS_18TensorIteratorBaseERKN3c106ScalarES7_ENKUlvE_clEvENKUlvE0_clEvEUlaE_St5arrayIPcLm2EEEEviT0_T1_,@"STO_CUDA_ENTRY STV_DEFAULT"
_ZN2at6native29vectorized_elementwise_kernelILi2EZZZNS0_17clamp_kernel_cudaERNS_18TensorIteratorBaseERKN3c106ScalarES7_ENKUlvE_clEvENKUlvE0_clEvEUlaE_St5arrayIPcLm2EEEEviT0_T1_:
.text._ZN2at6native29vectorized_elementwise_kernelILi2EZZZNS0_17clamp_kernel_cudaERNS_18TensorIteratorBaseERKN3c106ScalarES7_ENKUlvE_clEvENKUlvE0_clEvEUlaE_St5arrayIPcLm2EEEEviT0_T1_:
[----:B------:R-:W-:Y:S08]  /*0000*/  LDC R1, c[0x0][0x37c] ;  /* 0x0000df00ff017b82 */ /* 0x000ff00000000800 */
[----:B------:R-:W0:Y:S01]  /*0010*/  S2UR UR4, SR_CTAID.X ;  /* 0x00000000000479c3 */ /* 0x000e220000002500 */
[----:B------:R-:W1:Y:S01]  /*0020*/  LDCU UR5, c[0x0][0x380] ;  /* 0x00007000ff0577ac */ /* 0x000e620008000800 */
[----:B------:R-:W2:Y:S01]  /*0030*/  LDCU.64 UR10, c[0x0][0x358] ;  /* 0x00006b00ff0a77ac */ /* 0x000ea20008000a00 */
[----:B------:R-:W3:Y:S01]  /*0040*/  LDCU.U8 UR8, c[0x0][0x388] ;  /* 0x00007100ff0877ac */ /* 0x000ee20008000000 */
[----:B------:R-:W4:Y:S01]  /*0050*/  LDCU.U8 UR9, c[0x0][0x389] ;  /* 0x00007120ff0977ac */ /* 0x000f220008000000 */
[----:B0-----:R-:W-:-:S04]  /*0060*/  USHF.L.U32 UR4, UR4, 0xa, URZ ;  /* 0x0000000a04047899 */ /* 0x001fc800080006ff */
[----:B-1----:R-:W-:-:S04]  /*0070*/  UIADD3 UR5, UPT, UPT, -UR4, UR5, URZ ;  /* 0x0000000504057290 */ /* 0x002fc8000fffe1ff */
[----:B------:R-:W-:-:S09]  /*0080*/  UISETP.GT.U32.AND UP0, UPT, UR5, 0x3ff, UPT ;  /* 0x000003ff0500788c */ /* 0x000fd2000bf04070 */
[----:B--234-:R-:W-:Y:S05]  /*0090*/  BRA.U UP0, `(.L_x_20206) ;  /* 0x0000000900a87547 */ /* 0x01cfea000b800000 */
        /* <DEDUP_REMOVED lines=68> */
[----:B------:R-:W-:-:S04]  /*04e0*/  UPRMT UR8, UR9, 0x8880, URZ ;  /* 0x0000888009087896 */ /* 0x000fc800080000ff */
[----:B------:R-:W-:Y:S01]  /*04f0*/  UPRMT UR8, UR8, 0x7710, URZ ;  /* 0x0000771008087896 */ /* 0x000fe200080000ff */
[----:B------:R-:W-:Y:S04]  /*0500*/  BSSY.RECONVERGENT B0, `(.L_x_20207) ;  /* 0x000005a000007945 */ /* 0x000fe80003800200 */
[----:B------:R-:W-:Y:S01]  /*0510*/  BSSY.RELIABLE B1, `(.L_x_20208) ;  /* 0x0000051000017945 */ /* 0x000fe20003800100 */
[----:B--2---:R-:W-:-:S04]  /*0520*/  PRMT R8, R15, 0x8880, RZ ;  /* 0x000088800f087816 */ /* 0x004fc800000000ff */
[----:B------:R-:W-:-:S04]  /*0530*/  PRMT R8, R8, 0x7710, RZ ;  /* 0x0000771008087816 */ /* 0x000fc800000000ff */
[----:B-1----:R-:W-:-:S04]  /*0540*/  VIMNMX.S16x2 R2, PT, PT, R8, UR6, !PT ;  /* 0x0000000608027c48 */ /* 0x002fc8000ffe0300 */
[----:B------:R-:W-:Y:S02]  /*0550*/  VIMNMX.S16x2 R2, PT, PT, R2, UR8, PT ;  /* 0x0000000802027c48 */ /* 0x000fe4000bfe0300 */
[----:B------:R-:W-:-:S04]  /*0560*/  PRMT R16, R16, 0x8880, RZ ;  /* 0x0000888010107816 */ /* 0x000fc800000000ff */
[----:B0-----:R-:W-:-:S04]  /*0570*/  PRMT R4, R16, 0x7710, RZ ;  /* 0x0000771010047816 */ /* 0x001fc800000000ff */
[----:B------:R-:W-:Y:S02]  /*0580*/  VIMNMX.S16x2 R3, PT, PT, R4, UR6, !PT ;  /* 0x0000000604037c48 */ /* 0x000fe4000ffe0300 */
[----:B---3--:R-:W-:-:S04]  /*0590*/  PRMT R18, R18, 0x8880, RZ ;  /* 0x0000888012127816 */ /* 0x008fc800000000ff */
[----:B------:R-:W-:Y:S02]  /*05a0*/  PRMT R6, R18, 0x7710, RZ ;  /* 0x0000771012067816 */ /* 0x000fe400000000ff */
[----:B------:R-:W-:-:S04]  /*05b0*/  PRMT R20, R20, 0x8880, RZ ;  /* 0x0000888014147816 */ /* 0x000fc800000000ff */
[----:B------:R-:W-:Y:S02]  /*05c0*/  PRMT R8, R20, 0x7710, RZ ;  /* 0x0000771014087816 */ /* 0x000fe400000000ff */
        /* <DEDUP_REMOVED lines=13> */
[----:B------:R-:W-:Y:S02]  /*06a0*/  VIMNMX.S16x2 R12, PT, PT, R12, UR6, !PT ;  /* 0x000000060c0c7c48 */ /* 0x000fe4000ffe0300 */
[----:B------:R-:W-:Y:S02]  /*06b0*/  VIMNMX.S16x2 R9, PT, PT, R6, UR8, PT ;  /* 0x0000000806097c48 */ /* 0x000fe4000bfe0300 */
[----:B------:R-:W-:Y:S02]  /*06c0*/  VIMNMX.S16x2 R3, PT, PT, R3, UR8, PT ;  /* 0x0000000803037c48 */ /* 0x000fe4000bfe0300 */
[----:B------:R-:W-:-:S02]  /*06d0*/  VIMNMX.S16x2 R4, PT, PT, R4, UR8, PT ;  /* 0x0000000804047c48 */ /* 0x000fc4000bfe0300 */
[----:B------:R-:W-:Y:S02]  /*06e0*/  VIMNMX.S16x2 R5, PT, PT, R5, UR8, PT ;  /* 0x0000000805057c48 */ /* 0x000fe4000bfe0300 */
        /* <DEDUP_REMOVED lines=18> */
.L_x_20209:
[----:B------:R-:W-:-:S13]  /*0810*/  ISETP.GE.U32.AND P0, PT, R0, UR5, PT ;  /* 0x0000000500007c0c */ /* 0x000fda000bf06070 */
[----:B------:R-:W-:Y:S05]  /*0820*/  @P0 BRA `(.L_x_20211) ;  /* 0x0000000000380947 */ /* 0x000fea0003800000 */
[----:B------:R-:W1:Y:S01]  /*0830*/  LDCU.64 UR6, c[0x0][0x398] ;  /* 0x00007300ff0677ac */ /* 0x000e620008000a00 */
[C---:B------:R-:W-:Y:S02]  /*0840*/  VIADD R2, R0.reuse, UR4 ;  /* 0x0000000400027c36 */ /* 0x040fe40008000000 */
[----:B------:R-:W-:-:S03]  /*0850*/  VIADD R0, R0, 0x80 ;  /* 0x0000008000007836 */ /* 0x000fc60000000000 */
[----:B-1----:R-:W-:-:S05]  /*0860*/  IADD3 R2, P0, PT, R2, UR6, RZ ;  /* 0x0000000602027c10 */ /* 0x002fca000ff1e0ff */
[----:B0-----:R-:W-:-:S05]  /*0870*/  IMAD.X R3, RZ, RZ, UR7, P0 ;  /* 0x00000007ff037e24 */ /* 0x001fca00080e06ff */
[----:B------:R1:W-:Y:S03]  /*0880*/  STG.E.U8 desc[UR10][R2.64], R4 ;  /* 0x0000000402007986 */ /* 0x0003e6000c10110a */
.L_x_20210:
        /* <DEDUP_REMOVED lines=8> */
.L_x_20211:
[----:B------:R-:W-:-:S13]  /*0910*/  ISETP.GE.U32.AND P0, PT, R0, UR5, PT ;  /* 0x0000000500007c0c */ /* 0x000fda000bf06070 */
[----:B------:R-:W-:Y:S05]  /*0920*/  @P0 BRA `(.L_x_20213) ;  /* 0x00000000003c0947 */ /* 0x000fea0003800000 */
[----:B------:R-:W2:Y:S01]  /*0930*/  LDCU.64 UR6, c[0x0][0x398] ;  /* 0x00007300ff0677ac */ /* 0x000ea20008000a00 */
[C---:B-1----:R-:W-:Y:S02]  /*0940*/  VIADD R2, R0.reuse, UR4 ;  /* 0x0000000400027c36 */ /* 0x042fe40008000000 */
[----:B------:R-:W-:-:S03]  /*0950*/  VIADD R0, R0, 0x80 ;  /* 0x0000008000007836 */ /* 0x000fc60000000000 */
[----:B--2---:R-:W-:-:S05]  /*0960*/  IADD3 R2, P0, PT, R2, UR6, RZ ;  /* 0x0000000602027c10 */ /* 0x004fca000ff1e0ff */
[----:B0-----:R-:W-:-:S05]  /*0970*/  IMAD.X R3, RZ, RZ, UR7, P0 ;  /* 0x00000007ff037e24 */ /* 0x001fca00080e06ff */
[----:B------:R2:W-:Y:S03]  /*0980*/  STG.E.U8 desc[UR10][R2.64], R9 ;  /* 0x0000000902007986 */ /* 0x0005e6000c10110a */
.L_x_20212:
[----:B------:R-:W-:-:S13]  /*0990*/  ISETP.GE.U32.AND P0, PT, R0, UR5, PT ;  /* 0x0000000500007c0c */ /* 0x000fda000bf06070 */
[----:B------:R-:W-:Y:S05]  /*09a0*/  @P0 BREAK.RELIABLE B1 ;  /* 0x0000000000010942 */ /* 0x000fea0003800100 */
[----:B------:R-:W-:Y:S05]  /*09b0*/  @P0 BRA `(.L_x_20214) ;  /* 0x0000000000380947 */ /* 0x000fea0003800000 */
[----:B------:R-:W3:Y:S01]  /*09c0*/  LDCU.64 UR6, c[0x0][0x398] ;  /* 0x00007300ff0677ac */ /* 0x000ee20008000a00 */
[C---:B012---:R-:W-:Y:S02]  /*09d0*/  VIADD R2, R0.reuse, UR4 ;  /* 0x0000000400027c36 */ /* 0x047fe40008000000 */
[----:B------:R-:W-:-:S03]  /*09e0*/  VIADD R0, R0, 0x80 ;  /* 0x0000008000007836 */ /* 0x000fc60000000000 */
[----:B---3--:R-:W-:-:S05]  /*09f0*/  IADD3 R2, P0, PT, R2, UR6, RZ ;  /* 0x0000000602027c10 */ /* 0x008fca000ff1e0ff */
[----:B------:R-:W-:-:S05]  /*0a00*/  IMAD.X R3, RZ, RZ, UR7, P0 ;  /* 0x00000007ff037e24 */ /* 0x000fca00080e06ff */
[----:B------:R2:W-:Y:S03]  /*0a10*/  STG.E.U8 desc[UR10][R2.64], R8 ;  /* 0x0000000802007986 */ /* 0x0005e6000c10110a */
.L_x_20213:
[----:B------:R-:W-:Y:S05]  /*0a20*/  BSYNC.RELIABLE B1 ;  /* 0x0000000000017941 */ /* 0x000fea0003800100 */
.L_x_20208:
[----:B------:R-:W-:-:S13]  /*0a30*/  ISETP.GE.U32.AND P0, PT, R0, UR5, PT ;  /* 0x0000000500007c0c */ /* 0x000fda000bf06070 */
[----:B-1----:R-:W1:Y:S01]  /*0a40*/  @!P0 LDC.64 R4, c[0x0][0x398] ;  /* 0x0000e600ff048b82 */ /* 0x002e620000000a00 */
[C---:B0-2---:R-:W-:Y:S02]  /*0a50*/  @!P0 VIADD R3, R0.reuse, UR4 ;  /* 0x0000000400038c36 */ /* 0x045fe40008000000 */
[----:B------:R-:W-:-:S03]  /*0a60*/  @!P0 VIADD R0, R0, 0x80 ;  /* 0x0000008000008836 */ /* 0x000fc60000000000 */
[----:B-1----:R-:W-:-:S05]  /*0a70*/  @!P0 IADD3 R2, P1, PT, R3, R4, RZ ;  /* 0x0000000403028210 */ /* 0x002fca0007f3e0ff */
[----:B------:R-:W-:-:S05]  /*0a80*/  @!P0 IMAD.X R3, RZ, RZ, R5, P1 ;  /* 0x000000ffff038224 */ /* 0x000fca00008e0605 */
[----:B------:R3:W-:Y:S03]  /*0a90*/  @!P0 STG.E.U8 desc[UR10][R2.64], R7 ;  /* 0x0000000702008986 */ /* 0x0007e6000c10110a */
.L_x_20214:
[----:B------:R-:W-:Y:S05]  /*0aa0*/  BSYNC.RECONVERGENT B0 ;  /* 0x0000000000007941 */ /* 0x000fea0003800200 */
.L_x_20207:
[----:B------:R-:W-:Y:S05]  /*0ab0*/  WARPSYNC.ALL ;  /* 0x0000000000007948 */ /* 0x000fea0003800000 */
[----:B------:R-:W-:-:S13]  /*0ac0*/  ISETP.GE.U32.AND P0, PT, R0, UR5, PT ;  /* 0x0000000500007c0c */ /* 0x000fda000bf06070 */
[----:B------:R-:W-:Y:S05]  /*0ad0*/  @P0 EXIT ;  /* 0x000000000000094d */ /* 0x000fea0003800000 */
[----:B------:R-:W0:Y:S01]  /*0ae0*/  LDCU.64 UR6, c[0x0][0x398] ;  /* 0x00007300ff0677ac */ /* 0x000e220008000a00 */
[----:B------:R-:W-:-:S05]  /*0af0*/  VIADD R0, R0, UR4 ;  /* 0x0000000400007c36 */ /* 0x000fca0008000000 */
[----:B0123--:R-:W-:-:S05]  /*0b00*/  IADD3 R2, P0, PT, R0, UR6, RZ ;  /* 0x0000000600027c10 */ /* 0x00ffca000ff1e0ff */
[----:B------:R-:W-:-:S05]  /*0b10*/  IMAD.X R3, RZ, RZ, UR7, P0 ;  /* 0x00000007ff037e24 */ /* 0x000fca00080e06ff */
[----:B------:R-:W-:Y:S01]  /*0b20*/  STG.E.U8 desc[UR10][R2.64], R6 ;  /* 0x0000000602007986 */ /* 0x000fe2000c10110a */
[----:B------:R-:W-:Y:S05]  /*0b30*/  EXIT ;  /* 0x000000000000794d */ /* 0x000fea0003800000 */
.L_x_20206:
        /* <DEDUP_REMOVED lines=12> */
[----:B------:R-:W-:-:S02]  /*0c00*/  UPRMT UR8, UR8, 0x8880, URZ ;  /* 0x0000888008087896 */ /* 0x000fc400080000ff */
[----:B0-----:R-:W-:Y:S02]  /*0c10*/  UIADD3 UR6, UP0, UPT, UR4, UR6, URZ ;  /* 0x0000000604067290 */ /* 0x001fe4000ff1e0ff */
[----:B------:R-:W-:Y:S02]  /*0c20*/  UPRMT UR8, UR8, 0x7710, URZ ;  /* 0x0000771008087896 */ /* 0x000fe400080000ff */
[----:B------:R-:W-:Y:S02]  /*0c30*/  UIADD3.X UR7, UPT, UPT, URZ, UR7, URZ, UP0, !UPT ;  /* 0x00000007ff077290 */ /* 0x000fe400087fe4ff */
[----:B------:R-:W-:Y:S01]  /*0c40*/  UPRMT UR9, UR9, 0x8880, URZ ;  /* 0x0000888009097896 */ /* 0x000fe200080000ff */
[----:B------:R-:W-:-:S03]  /*0c50*/  IMAD.U32 R2, RZ, RZ, UR6 ;  /* 0x00000006ff027e24 */ /* 0x000fc6000f8e00ff */
[----:B------:R-:W-:Y:S01]  /*0c60*/  IMAD.U32 R3, RZ, RZ, UR7 ;  /* 0x00000007ff037e24 */ /* 0x000fe2000f8e00ff */
[----:B------:R-:W-:Y:S01]  /*0c70*/  UPRMT UR6, UR9, 0x7710, URZ ;  /* 0x0000771009067896 */ /* 0x000fe200080000ff */
[----:B------:R-:W-:Y:S01]  /*0c80*/  IMAD.WIDE.U32 R2, R7, 0x2, R2 ;  /* 0x0000000207027825 */ /* 0x000fe200078e0002 */
[C---:B--2---:R-:W-:Y:S02]  /*0c90*/  PRMT R4, R0.reuse, 0x9991, RZ ;  /* 0x0000999100047816 */ /* 0x044fe400000000ff */
[----:B------:R-:W-:Y:S02]  /*0ca0*/  PRMT R0, R0, 0x8880, RZ ;  /* 0x0000888000007816 */ /* 0x000fe400000000ff */
[C---:B---3--:R-:W-:Y:S02]  /*0cb0*/  PRMT R8, R6.reuse, 0x9991, RZ ;  /* 0x0000999106087816 */ /* 0x048fe400000000ff */
[----:B------:R-:W-:Y:S02]  /*0cc0*/  PRMT R6, R6, 0x8880, RZ ;  /* 0x0000888006067816 */ /* 0x000fe400000000ff */
[----:B------:R-:W-:-:S02]  /*0cd0*/  PRMT R4, R4, 0x7710, RZ ;  /* 0x0000771004047816 */ /* 0x000fc400000000ff */
[----:B------:R-:W-:Y:S02]  /*0ce0*/  PRMT R0, R0, 0x7710, RZ ;  /* 0x0000771000007816 */ /* 0x000fe400000000ff */
[----:B------:R-:W-:Y:S02]  /*0cf0*/  PRMT R8, R8, 0x7710, RZ ;  /* 0x0000771008087816 */ /* 0x000fe400000000ff */
[----:B------:R-:W-:Y:S02]  /*0d00*/  PRMT R6, R6, 0x7710, RZ ;  /* 0x0000771006067816 */ /* 0x000fe400000000ff */
[----:B------:R-:W-:Y:S02]  /*0d10*/  VIMNMX.S16x2 R5, PT, PT, R4, UR8, !PT ;  /* 0x0000000804057c48 */ /* 0x000fe4000ffe0300 */
[----:B------:R-:W-:Y:S02]  /*0d20*/  VIMNMX.S16x2 R4, PT, PT, R0, UR8, !PT ;  /* 0x0000000800047c48 */ /* 0x000fe4000ffe0300 */
[----:B------:R-:W-:-:S02]  /*0d30*/  VIMNMX.S16x2 R8, PT, PT, R8, UR8, !PT ;  /* 0x0000000808087c48 */ /* 0x000fc4000ffe0300 */
[----:B------:R-:W-:Y:S02]  /*0d40*/  VIMNMX.S16x2 R7, PT, PT, R6, UR8, !PT ;  /* 0x0000000806077c48 */ /* 0x000fe4000ffe0300 */
[----:B------:R-:W-:Y:S02]  /*0d50*/  VIMNMX.S16x2 R6, PT, PT, R4, UR6, PT ;  /* 0x0000000604067c48 */ /* 0x000fe4000bfe0300 */
[----:B------:R-:W-:Y:S02]  /*0d60*/  VIMNMX.S16x2 R4, PT, PT, R8, UR6, PT ;  /* 0x0000000608047c48 */ /* 0x000fe4000bfe0300 */
[----:B----4-:R-:W-:Y:S02]  /*0d70*/  PRMT R8, R9, 0x8880, RZ ;  /* 0x0000888009087816 */ /* 0x010fe400000000ff */
[----:B-----5:R-:W-:Y:S02]  /*0d80*/  PRMT R12, R10, 0x8880, RZ ;  /* 0x000088800a0c7816 */ /* 0x020fe400000000ff */
[----:B------:R-:W-:-:S02]  /*0d90*/  VIMNMX.S16x2 R0, PT, PT, R5, UR6, PT ;  /* 0x0000000605007c48 */ /* 0x000fc4000bfe0300 */
[----:B------:R-:W-:Y:S02]  /*0da0*/  VIMNMX.S16x2 R5, PT, PT, R7, UR6, PT ;  /* 0x0000000607057c48 */ /* 0x000fe4000bfe0300 */
[----:B------:R-:W-:Y:S02]  /*0db0*/  PRMT R8, R8, 0x7710, RZ ;  /* 0x0000771008087816 */ /* 0x000fe400000000ff */
[----:B------:R-:W-:Y:S02]  /*0dc0*/  PRMT R7, R9, 0x9991, RZ ;  /* 0x0000999109077816 */ /* 0x000fe400000000ff */
[----:B------:R-:W-:Y:S02]  /*0dd0*/  PRMT R14, R10, 0x9991, RZ ;  /* 0x000099910a0e7816 */ /* 0x000fe400000000ff */
[----:B------:R-:W-:Y:S02]  /*0de0*/  PRMT R12, R12, 0x7710, RZ ;  /* 0x000077100c0c7816 */ /* 0x000fe400000000ff */
[----:B------:R-:W-:-:S02]  /*0df0*/  VIMNMX.S16x2 R8, PT, PT, R8, UR8, !PT ;  /* 0x0000000808087c48 */ /* 0x000fc4000ffe0300 */
[----:B------:R-:W-:Y:S02]  /*0e00*/  PRMT R10, R7, 0x7710, RZ ;  /* 0x00007710070a7816 */ /* 0x000fe400000000ff */
[----:B------:R-:W-:Y:S02]  /*0e10*/  PRMT R14, R14, 0x7710, RZ ;  /* 0x000077100e0e7816 */ /* 0x000fe400000000ff */
[----:B------:R-:W-:Y:S02]  /*0e20*/  VIMNMX.S16x2 R12, PT, PT, R12, UR8, !PT ;  /* 0x000000080c0c7c48 */ /* 0x000fe4000ffe0300 */
[----:B------:R-:W-:Y:S02]  /*0e30*/  VIMNMX.S16x2 R8, PT, PT, R8, UR6, PT ;  /* 0x0000000608087c48 */ /* 0x000fe4000bfe0300 */
[----:B------:R-:W-:Y:S02]  /*0e40*/  VIMNMX.S16x2 R10, PT, PT, R10, UR8, !PT ;  /* 0x000000080a0a7c48 */ /* 0x000fe4000ffe0300 */
[----:B------:R-:W-:-:S02]  /*0e50*/  VIMNMX.S16x2 R14, PT, PT, R14, UR8, !PT ;  /* 0x000000080e0e7c48 */ /* 0x000fc4000ffe0300 */
[----:B------:R-:W-:Y:S02]  /*0e60*/  VIMNMX.S16x2 R12, PT, PT, R12, UR6, PT ;  /* 0x000000060c0c7c48 */ /* 0x000fe4000bfe0300 */
[----:B------:R-:W-:Y:S02]  /*0e70*/  PRMT R7, R0, 0x7610, R7 ;  /* 0x0000761000077816 */ /* 0x000fe40000000007 */
[----:B------:R-:W-:Y:S02]  /*0e80*/  PRMT R0, R8, 0x7610, R0 ;  /* 0x0000761008007816 */ /* 0x000fe40000000000 */
[----:B------:R-:W-:Y:S02]  /*0e90*/  VIMNMX.S16x2 R9, PT, PT, R10, UR6, PT ;  /* 0x000000060a097c48 */ /* 0x000fe4000bfe0300 */
[----:B------:R-:W-:Y:S02]  /*0ea0*/  VIMNMX.S16x2 R11, PT, PT, R14, UR6, PT ;  /* 0x000000060e0b7c48 */ /* 0x000fe4000bfe0300 */
[----:B------:R-:W-:-:S02]  /*0eb0*/  PRMT R8, R12, 0x7610, R8 ;  /* 0x000076100c087816 */ /* 0x000fc40000000008 */
        /* <DEDUP_REMOVED lines=9> */
.L_x_20215:
        /* <DEDUP_REMOVED lines=11> */
.L_x_37185:


//--------------------- .text._ZN2at6native29vectorized_elementwise_kernelILi4EZZZNS0_17clamp_kernel_cudaERNS_18TensorIteratorBaseERKN3c106ScalarES7_ENKUlvE_clEvENKUlvE0_clEvEUlaE_St5arrayIPcLm2EEEEviT0_T1_ --------------------------
	.section	.text._ZN2at6native29vectorized_elementwise_kernelILi4EZZZNS0_17clamp_kernel_cudaERNS_18TensorIteratorBaseERKN3c106ScalarES7_ENKUlvE_clEvENKUlvE0_clEvEUlaE_St5arrayIPcLm2EEEEviT0_T1_,"ax",@progbits
	.align	128
        .global         _ZN2at6native29vectorized_elementwise_kernelILi4EZZZNS0_17clamp_kernel_cudaERNS_18TensorIteratorBaseERKN3c106ScalarES7_ENKUlvE_clEvENKUlvE0_clEvEUlaE_St5arrayIPcLm2EEEEviT0_T1_
        .type           _ZN2at6native29vectorized_elementwise_kernelILi4EZZZNS0_17clamp_kernel_cudaERNS_18TensorIteratorBaseERKN3c106ScalarES7_ENKUlvE_clEvENKUlvE0_clEvEUlaE_St5arrayIPcLm2EEEEviT0_T1_,@function
        .size           _ZN2at6native29vectorized_elementwise_kernelILi4EZZZNS0_17clamp_kernel_cudaERNS_18TensorIteratorBaseERKN3c106ScalarES7_ENKUlvE_clEvENKUlvE0_clEvEUlaE_St5arrayIPcLm2EEEEviT0_T1_,(.L_x_37186 - _ZN2at6native29vectorized_elementwise_kernelILi4EZZZNS0_17clamp_kernel_cudaERNS_18TensorIteratorBaseERKN3c106ScalarES7_ENKUlvE_clEvENKUlvE0_clEvEUlaE_St5arrayIPcLm2EEEEviT0_T1_)
        .other          _ZN2at6native29vectorized_elementwise_kernelILi4EZZZNS0_17clamp_kernel_cudaERNS_18TensorIteratorBaseERKN3c106ScalarES7_ENKUlvE_clEvENKUlvE0_clEvEUlaE_St5arrayIPcLm2EEEEviT0_T1_,@"STO_CUDA_ENTRY STV_DEFAULT"
_ZN2at6native29vectorized_elementwise_kernelILi4EZZZNS0_17clamp_kernel_cudaERNS_18TensorIteratorBaseERKN3c106ScalarES7_ENKUlvE_clEvENKUlvE0_clEvEUlaE_St5arrayIPcLm2EEEEviT0_T1_:
.text._ZN2at6native29vectorized_elementwise_kernelILi4EZZZNS0_17clamp_kernel_cudaERNS_18TensorIteratorBaseERKN3c106ScalarES7_ENKUlvE_clEvENKUlvE0_clEvEUlaE_St5arrayIPcLm2EEEEviT0_T1_:
        /* <DEDUP_REMOVED lines=129> */
.L_x_20219:
        /* <DEDUP_REMOVED lines=8> */
.L_x_20220:
        /* <DEDUP_REMOVED lines=8> */
.L_x_20221:
        /* <DEDUP_REMOVED lines=8> */
.L_x_20222:
        /* <DEDUP_REMOVED lines=9> */
.L_x_20223:
[----:B------:R-:W-:Y:S05]  /*0a20*/  BSYNC.RELIABLE B1 ;  /* 0x0000000000017941 */ /* 0x000fea0003800100 */
.L_x_20218:
[----:B------:R-:W-:-:S13]  /*0a30*/  ISETP.GE.U32.AND P0, PT, R0, UR5, PT ;  /* 0x0000000500007c0c */ /* 0x000fda000bf06070 */
[----:B-1----:R-:W1:Y:S01]  /*0a40*/  @!P0 LDC.64 R4, c[0x0][0x398] ;  /* 0x0000e600ff048b82 */ /* 0x002e620000000a00 */
[C---:B0-2---:R-:W-:Y:S02]  /*0a50*/  @!P0 VIADD R3, R0.reuse, UR4 ;  /* 0x0000000400038c36 */ /* 0x045fe40008000000 */
[----:B------:R-:W-:-:S03]  /*0a60*/  @!P0 VIADD R0, R0, 0x80 ;  /* 0x0000008000008836 */ /* 0x000fc60000000000 */
[----:B-1----:R-:W-:-:S05]  /*0a70*/  @!P0 IADD3 R2, P1, PT, R3, R4, RZ ;  /* 0x0000000403028210 */ /* 0x002fca0007f3e0ff */
[----:B------:R-:W-:-:S05]  /*0a80*/  @!P0 IMAD.X R3, RZ, RZ, R5, P1 ;  /* 0x000000ffff038224 */ /* 0x000fca00008e0605 */
[----:B------:R3:W-:Y:S03]  /*0a90*/  @!P0 STG.E.U8 desc[UR12][R2.64], R7 ;  /* 0x0000000702008986 */ /* 0x0007e6000c10110c */
.L_x_20224:
[----:B------:R-:W-:Y:S05]  /*0aa0*/  BSYNC.RECONVERGENT B0 ;  /* 0x0000000000007941 */ /* 0x000fea0003800200 */
.L_x_20217:
        /* <DEDUP_REMOVED lines=9> */
.L_x_20216:
[----:B------:R-:W0:Y:S01]  /*0b40*/  LDCU.64 UR6, c[0x0][0x3a0] ;  /* 0x00007400ff0677ac */ /* 0x000e220008000a00 */
[----:B------:R-:W1:Y:S01]  /*0b50*/  S2R R0, SR_TID.X ;  /* 0x0000000000007919 */ /* 0x000e620000002100 */
[----:B------:R-:W2:Y:S01]  /*0b60*/  LDCU.64 UR10, c[0x0][0x398] ;  /* 0x00007300ff0a77ac */ /* 0x000ea20008000a00 */
[----:B0-----:R-:W-:-:S04]  /*0b70*/  UIADD3 UR6, UP0, UPT, UR4, UR6, URZ ;  /* 0x0000000604067290 */ /* 0x001fc8000ff1e0ff */
[----:B------:R-:W-:Y:S02]  /*0b80*/  UIADD3.X UR7, UPT, UPT, URZ, UR7, URZ, UP0, !UPT ;  /* 0x00000007ff077290 */ /* 0x000fe400087fe4ff */
[----:B------:R-:W-:-:S04]  /*0b90*/  IMAD.U32 R2, RZ, RZ, UR6 ;  /* 0x00000006ff027e24 */ /* 0x000fc8000f8e00ff */
[----:B------:R-:W-:Y:S02]  /*0ba0*/  IMAD.U32 R3, RZ, RZ, UR7 ;  /* 0x00000007ff037e24 */ /* 0x000fe4000f8e00ff */
[----:B-1----:R-:W-:-:S05]  /*0bb0*/  IMAD.WIDE.U32 R2, R0, 0x4, R2 ;  /* 0x0000000400027825 */ /* 0x002fca00078e0002 */
[----:B------:R-:W3:Y:S04]  /*0bc0*/  LDG.E R4, desc[UR12][R2.64] ;  /* 0x0000000c02047981 */ /* 0x000ee8000c1e1900 */
[----:B------:R0:W4:Y:S01]  /*0bd0*/  LDG.E R5, desc[UR12][R2.64+0x200] ;  /* 0x0002000c02057981 */ /* 0x000122000c1e1900 */
[----:B------:R-:W-:Y:S02]  /*0be0*/  UPRMT UR6, UR8, 0x8880, URZ ;  /* 0x0000888008067896 */ /* 0x000fe400080000ff */
[----:B------:R-:W-:Y:S02]  /*0bf0*/  UPRMT UR8, UR9, 0x8880, URZ ;  /* 0x0000888009087896 */ /* 0x000fe400080000ff */
[----:B------:R-:W-:Y:S02]  /*0c00*/  UPRMT UR6, UR6, 0x7710, URZ ;  /* 0x0000771006067896 */ /* 0x000fe400080000ff */
[----:B------:R-:W-:Y:S01]  /*0c10*/  UPRMT UR8, UR8, 0x7710, URZ ;  /* 0x0000771008087896 */ /* 0x000fe200080000ff */
[----:B---3--:R-:W-:-:S02]  /*0c20*/  SGXT R6, R4, 0x8 ;  /* 0x000000080406781a */ /* 0x008fc40000000200 */
[--C-:B------:R-:W-:Y:S02]  /*0c30*/  SHF.R.S32.HI R8, RZ, 0x10, R4.reuse ;  /* 0x00000010ff087819 */ /* 0x100fe40000011404 */
[--C-:B------:R-:W-:Y:S02]  /*0c40*/  SHF.R.S32.HI R7, RZ, 0x8, R4.reuse ;  /* 0x00000008ff077819 */ /* 0x100fe40000011404 */
[----:B0-----:R-:W-:Y:S02]  /*0c50*/  VIMNMX.S16x2 R3, PT, PT, R6, UR6, !PT ;  /* 0x0000000606037c48 */ /* 0x001fe4000ffe0300 */
[----:B------:R-:W-:Y:S02]  /*0c60*/  SHF.R.S32.HI R6, RZ, 0x18, R4 ;  /* 0x00000018ff067819 */ /* 0x000fe40000011404 */
[----:B------:R-:W-:Y:S02]  /*0c70*/  SGXT R2, R8, 0x8 ;  /* 0x000000080802781a */ /* 0x000fe40000000200 */
[----:B------:R-:W-:-:S02]  /*0c80*/  SGXT R4, R7, 0x8 ;  /* 0x000000080704781a */ /* 0x000fc40000000200 */
[----:B------:R-:W-:Y:S02]  /*0c90*/  SGXT R6, R6, 0x8 ;  /* 0x000000080606781a */ /* 0x000fe40000000200 */
[----:B------:R-:W-:Y:S02]  /*0ca0*/  VIMNMX.S16x2 R2, PT, PT, R2, UR6, !PT ;  /* 0x0000000602027c48 */ /* 0x000fe4000ffe0300 */
[----:B------:R-:W-:Y:S02]  /*0cb0*/  VIMNMX.S16x2 R4, PT, PT, R4, UR6, !PT ;  /* 0x0000000604047c48 */ /* 0x000fe4000ffe0300 */
[----:B------:R-:W-:Y:S02]  /*0cc0*/  VIMNMX.S16x2 R6, PT, PT, R6, UR6, !PT ;  /* 0x0000000606067c48 */ /* 0x000fe4000ffe0300 */
[----:B------:R-:W-:Y:S02]  /*0cd0*/  VIMNMX.S16x2 R9, PT, PT, R2, UR8, PT ;  /* 0x0000000802097c48 */ /* 0x000fe4000bfe0300 */
[----:B------:R-:W-:-:S02]  /*0ce0*/  VIMNMX.S16x2 R8, PT, PT, R4, UR8, PT ;  /* 0x0000000804087c48 */ /* 0x000fc4000bfe0300 */
[----:B----4-:R-:W-:Y:S02]  /*0cf0*/  SGXT R2, R5, 0x8 ;  /* 0x000000080502781a */ /* 0x010fe40000000200 */
[----:B------:R-:W-:Y:S02]  /*0d00*/  VIMNMX.S16x2 R10, PT, PT, R6, UR8, PT ;  /* 0x00000008060a7c48 */ /* 0x000fe4000bfe0300 */
[--C-:B------:R-:W-:Y:S02]  /*0d10*/  SHF.R.S32.HI R4, RZ, 0x8, R5.reuse ;  /* 0x00000008ff047819 */ /* 0x100fe40000011405 */
[--C-:B------:R-:W-:Y:S02]  /*0d20*/  SHF.R.S32.HI R6, RZ, 0x10, R5.reuse ;  /* 0x00000010ff067819 */ /* 0x100fe40000011405 */
[----:B------:R-:W-:Y:S02]  /*0d30*/  VIMNMX.S16x2 R7, PT, PT, R3, UR8, PT ;  /* 0x0000000803077c48 */ /* 0x000fe4000bfe0300 */
[----:B------:R-:W-:-:S02]  /*0d40*/  SHF.R.S32.HI R5, RZ, 0x18, R5 ;  /* 0x00000018ff057819 */ /* 0x000fc40000011405 */
[----:B------:R-:W-:Y:S02]  /*0d50*/  VIMNMX.S16x2 R3, PT, PT, R2, UR6, !PT ;  /* 0x0000000602037c48 */ /* 0x000fe4000ffe0300 */
[----:B------:R-:W-:Y:S02]  /*0d60*/  SGXT R2, R4, 0x8 ;  /* 0x000000080402781a */ /* 0x000fe40000000200 */
[----:B------:R-:W-:Y:S02]  /*0d70*/  SGXT R4, R6, 0x8 ;  /* 0x000000080604781a */ /* 0x000fe40000000200 */
[----:B------:R-:W-:Y:S02]  /*0d80*/  SGXT R6, R5, 0x8 ;  /* 0x000000080506781a */ /* 0x000fe40000000200 */
[----:B------:R-:W-:Y:S02]  /*0d90*/  VIMNMX.S16x2 R4, PT, PT, R4, UR6, !PT ;  /* 0x0000000604047c48 */ /* 0x000fe4000ffe0300 */
[----:B------:R-:W-:-:S02]  /*0da0*/  VIMNMX.S16x2 R2, PT, PT, R2, UR6, !PT ;  /* 0x0000000602027c48 */ /* 0x000fc4000ffe0300 */
[----:B------:R-:W-:Y:S01]  /*0db0*/  VIMNMX.S16x2 R6, PT, PT, R6, UR6, !PT ;  /* 0x0000000606067c48 */ /* 0x000fe2000ffe0300 */
[----:B--2---:R-:W-:Y:S01]  /*0dc0*/  UIADD3 UR6, UP0, UPT, UR4, UR10, URZ ;  /* 0x0000000a04067290 */ /* 0x004fe2000ff1e0ff */
[----:B------:R-:W-:Y:S02]  /*0dd0*/  VIMNMX.S16x2 R11, PT, PT, R4, UR8, PT ;  /* 0x00000008040b7c48 */ /* 0x000fe4000bfe0300 */
[----:B------:R-:W-:Y:S01]  /*0de0*/  VIMNMX.S16x2 R3, PT, PT, R3, UR8, PT ;  /* 0x0000000803037c48 */ /* 0x000fe2000bfe0300 */
[----:B------:R-:W-:Y:S01]  /*0df0*/  UIADD3.X UR7, UPT, UPT, URZ, UR11, URZ, UP0, !UPT ;  /* 0x0000000bff077290 */ /* 0x000fe200087fe4ff */
[----:B------:R-:W-:Y:S02]  /*0e00*/  VIMNMX.S16x2 R2, PT, PT, R2, UR8, PT ;  /* 0x0000000802027c48 */ /* 0x000fe4000bfe0300 */
[----:B------:R-:W-:Y:S02]  /*0e10*/  VIMNMX.S16x2 R12, PT, PT, R6, UR8, PT ;  /* 0x00000008060c7c48 */ /* 0x000fe4000bfe0300 */
[----:B------:R-:W-:-:S02]  /*0e20*/  PRMT R4, R7, 0x7610, R4 ;  /* 0x0000761007047816 */ /* 0x000fc40000000004 */
[----:B------:R-:W-:Y:S02]  /*0e30*/  PRMT R7, R10, 0x7610, R7 ;  /* 0x000076100a077816 */ /* 0x000fe40000000007 */
[----:B------:R-:W-:Y:S02]  /*0e40*/  PRMT R5, R8, 0x7610, R5 ;  /* 0x0000761008057816 */ /* 0x000fe40000000005 */
[----:B------:R-:W-:Y:S02]  /*0e50*/  PRMT R6, R9, 0x7610, R6 ;  /* 0x0000761009067816 */ /* 0x000fe40000000006 */
[----:B------:R-:W-:Y:S02]  /*0e60*/  PRMT R10, R11, 0x7610, R10 ;  /* 0x000076100b0a7816 */ /* 0x000fe4000000000a */
[----:B------:R-:W-:Y:S01]  /*0e70*/  PRMT R8, R3, 0x7610, R8 ;  /* 0x0000761003087816 */ /* 0x000fe20000000008 */
[----:B------:R-:W-:Y:S01]  /*0e80*/  IMAD.U32 R3, RZ, RZ, UR7 ;  /* 0x00000007ff037e24 */ /* 0x000fe2000f8e00ff */
[----:B------:R-:W-:Y:S01]  /*0e90*/  PRMT R9, R2, 0x7610, R9 ;  /* 0x0000761002097816 */ /* 0x000fe20000000009 */
[----:B------:R-:W-:Y:S01]  /*0ea0*/  IMAD.U32 R2, RZ, RZ, UR6 ;  /* 0x00000006ff027e24 */ /* 0x000fe2000f8e00ff */
[----:B------:R-:W-:-:S02]  /*0eb0*/  PRMT R11, R12, 0x7610, R11 ;  /* 0x000076100c0b7816 */ /* 0x000fc4000000000b */
        /* <DEDUP_REMOVED lines=8> */
[----:B------:R-:W-:Y:S02]  /*0f40*/  LOP3.LUT R11, R11, 0xffff, RZ, 0xc0, !PT ;  /* 0x0000ffff0b0b7812 */ /* 0x000fe400078ec0ff */
[----:B------:R-:W-:Y:S02]  /*0f50*/  PRMT R5, R4, 0x3340, R5 ;  /* 0x0000334004057816 */ /* 0x000fe40000000005 */
[----:B------:R-:W-:Y:S02]  /*0f60*/  PRMT R6, R6, 0x3340, R7 ;  /* 0x0000334006067816 */ /* 0x000fe40000000007 */
[----:B------:R-:W-:Y:S02]  /*0f70*/  PRMT R9, R8, 0x3340, R9 ;  /* 0x0000334008097816 */ /* 0x000fe40000000009 */
[----:B------:R-:W-:-:S02]  /*0f80*/  PRMT R10, R10, 0x3340, R11 ;  /* 0x000033400a0a7816 */ /* 0x000fc4000000000b */
[----:B------:R-:W-:Y:S02]  /*0f90*/  PRMT R5, R5, 0x5410, R6 ;  /* 0x0000541005057816 */ /* 0x000fe40000000006 */
[----:B------:R-:W-:-:S03]  /*0fa0*/  PRMT R9, R9, 0x5410, R10 ;  /* 0x0000541009097816 */ /* 0x000fc6000000000a */
[----:B------:R-:W-:Y:S04]  /*0fb0*/  STG.E desc[UR12][R2.64], R5 ;  /* 0x0000000502007986 */ /* 0x000fe8000c10190c */
[----:B------:R-:W-:Y:S01]  /*0fc0*/  STG.E desc[UR12][R2.64+0x200], R9 ;  /* 0x0002000902007986 */ /* 0x000fe2000c10190c */
[----:B------:R-:W-:Y:S05]  /*0fd0*/  EXIT ;  /* 0x000000000000794d */ /* 0x000fea0003800000 */
.L_x_20225:
        /* <DEDUP_REMOVED lines=10> */
.L_x_37186:


//--------------------- .text._ZN2at6native29vectorized_elementwise_kernelILi8EZZZNS0_17clamp_kernel_cudaERNS_18TensorIteratorBaseERKN3c106ScalarES7_ENKUlvE_clEvENKUlvE0_clEvEUlaE_St5arrayIPcLm2EEEEviT0_T1_ --------------------------
	.section	.text._ZN2at6native29vectorized_elementwise_kernelILi8EZZZNS0_17clamp_kernel_cudaERNS_18TensorIteratorBaseERKN3c106ScalarES7_ENKUlvE_clEvENKUlvE0_clEvEUlaE_St5arrayIPcLm2EEEEviT0_T1_,"ax",@progbits
	.align	128
        .global         _ZN2at6native29vectorized_elementwise_kernelILi8EZZZNS0_17clamp_kernel_cudaERNS_18TensorIteratorBaseERKN3c106ScalarES7_ENKUlvE_clEvENKUlvE0_clEvEUlaE_St5arrayIPcLm2EEEEviT0_T1_
        .type           _ZN2at6native29vectorized_elementwise_kernelILi8EZZZNS0_17clamp_kernel_cudaERNS_18TensorIteratorBaseERKN3c106ScalarES7_ENKUlvE_clEvENKUlvE0_clEvEUlaE_St5arrayIPcLm2EEEEviT0_T1_,@function
        .size           _ZN2at6native29vectorized_elementwise_kernelILi8EZZZNS0_17clamp_kernel_cudaERNS_18TensorIteratorBaseERKN3c106ScalarES7_ENKUlvE_clEvENKUlvE0_clEvEUlaE_St5arrayIPcLm2EEEEviT0_T1_,(.L_x_37187 - _ZN2at6native29vectorized_elementwise_kernelILi8EZZZNS0_17clamp_kernel_cudaERNS_18TensorIteratorBaseERKN3c106ScalarES7_ENKUlvE_clEvENKUlvE0_clEvEUlaE_St5arrayIPcLm2EEEEviT0_T1_)
        .other          _ZN2at6native29vectorized_elementwise_kernelILi8EZZZNS0_17clamp_kernel_cudaERNS_18TensorIteratorBaseERKN3c106ScalarES7_ENKUlvE_clEvENKUlvE0_clEvEUlaE_St5arrayIPcLm2EEEEviT0_T1_,@"STO_CUDA_ENTRY STV_DEFAULT"
_ZN2at6native29vectorized_elementwise_kernelILi8EZZZNS0_17clamp_kernel_cudaERNS_18TensorIteratorBaseERKN3c106ScalarES7_ENKUlvE_clEvENKUlvE0_clEvEUlaE_St5arrayIPcLm2EEEEviT0_T1_:
.text._ZN2at6native29vectorized_elementwise_kernelILi8EZZZNS0_17clamp_kernel_cudaERNS_18TensorIteratorBaseERKN3c106ScalarES7_ENKUlvE_clEvENKUlvE0_clEvEUlaE_St5arrayIPcLm2EEEEviT0_T1_:
        /* <DEDUP_REMOVED lines=129> */
.L_x_20229:
        /* <DEDUP_REMOVED lines=8> */
.L_x_20230:
        /* <DEDUP_REMOVED lines=8> */
.L_x_20231:
        /* <DEDUP_REMOVED lines=8> */
.L_x_20232:
        /* <DEDUP_REMOVED lines=9> */
.L_x_20233:
[----:B------:R-:W-:Y:S05]  /*0a20*/  BSYNC.RELIABLE B1 ;  /* 0x0000000000017941 */ /* 0x000fea0003800100 */
.L_x_20228:
[----:B------:R-:W-:-:S13]  /*0a30*/  ISETP.GE.U32.AND P0, PT, R0, UR5, PT ;  /* 0x0000000500007c0c */ /* 0x000fda000bf06070 */
[----:B-1----:R-:W1:Y:S01]  /*0a40*/  @!P0 LDC.64 R4, c[0x0][0x398] ;  /* 0x0000e600ff048b82 */ /* 0x002e620000000a00 */
[C---:B0-2---:R-:W-:Y:S02]  /*0a50*/  @!P0 VIADD R3, R0.reuse, UR4 ;  /* 0x0000000400038c36 */ /* 0x045fe40008000000 */
[----:B------:R-:W-:-:S03]  /*0a60*/  @!P0 VIADD R0, R0, 0x80 ;  /* 0x0000008000008836 */ /* 0x000fc60000000000 */
[----:B-1----:R-:W-:-:S05]  /*0a70*/  @!P0 IADD3 R2, P1, PT, R3, R4, RZ ;  /* 0x0000000403028210 */ /* 0x002fca0007f3e0ff */
[----:B------:R-:W-:-:S05]  /*0a80*/  @!P0 IMAD.X R3, RZ, RZ, R5, P1 ;  /* 0x000000ffff038224 */ /* 0x000fca00008e0605 */
[----:B------:R3:W-:Y:S03]  /*0a90*/  @!P0 STG.E.U8 desc[UR12][R2.64], R7 ;  /* 0x0000000702008986 */ /* 0x0007e6000c10110c */
.L_x_20234:
[----:B------:R-:W-:Y:S05]  /*0aa0*/  BSYNC.RECONVERGENT B0 ;  /* 0x0000000000007941 */ /* 0x000fea0003800200 */
.L_x_20227:
        /* <DEDUP_REMOVED lines=9> */
.L_x_20226:
[----:B------:R-:W0:Y:S01]  /*0b40*/  LDCU.64 UR6, c[0x0][0x3a0] ;  /* 0x00007400ff0677ac */ /* 0x000e220008000a00 */
[----:B------:R-:W1:Y:S01]  /*0b50*/  S2R R0, SR_TID.X ;  /* 0x0000000000007919 */ /* 0x000e620000002100 */
[----:B------:R-:W2:Y:S01]  /*0b60*/  LDCU.64 UR10, c[0x0][0x398] ;  /* 0x00007300ff0a77ac */ /* 0x000ea20008000a00 */
[----:B0-----:R-:W-:-:S04]  /*0b70*/  UIADD3 UR6, UP0, UPT, UR4, UR6, URZ ;  /* 0x0000000604067290 */ /* 0x001fc8000ff1e0ff */
[----:B------:R-:W-:Y:S02]  /*0b80*/  UIADD3.X UR7, UPT, UPT, URZ, UR7, URZ, UP0, !UPT ;  /* 0x00000007ff077290 */ /* 0x000fe400087fe4ff */
[----:B------:R-:W-:-:S04]  /*0b90*/  IMAD.U32 R2, RZ, RZ, UR6 ;  /* 0x00000006ff027e24 */ /* 0x000fc8000f8e00ff */
[----:B------:R-:W-:Y:S02]  /*0ba0*/  IMAD.U32 R3, RZ, RZ, UR7 ;  /* 0x00000007ff037e24 */ /* 0x000fe4000f8e00ff */
[----:B-1----:R-:W-:-:S06]  /*0bb0*/  IMAD.WIDE.U32 R2, R0, 0x8, R2 ;  /* 0x0000000800027825 */ /* 0x002fcc00078e0002 */
[----:B------:R-:W3:Y:S01]  /*0bc0*/  LDG.E.64 R2, desc[UR12][R2.64] ;  /* 0x0000000c02027981 */ /* 0x000ee2000c1e1b00 */
[----:B------:R-:W-:Y:S02]  /*0bd0*/  UPRMT UR6, UR8, 0x8880, URZ ;  /* 0x0000888008067896 */ /* 0x000fe400080000ff */
[----:B------:R-:W-:Y:S02]  /*0be0*/  UPRMT UR8, UR9, 0x8880, URZ ;  /* 0x0000888009087896 */ /* 0x000fe400080000ff */
[----:B------:R-:W-:Y:S02]  /*0bf0*/  UPRMT UR6, UR6, 0x7710, URZ ;  /* 0x0000771006067896 */ /* 0x000fe400080000ff */
[----:B------:R-:W-:Y:S01]  /*0c00*/  UPRMT UR8, UR8, 0x7710, URZ ;  /* 0x0000771008087896 */ /* 0x000fe200080000ff */
[----:B---3--:R-:W-:Y:S02]  /*0c10*/  SGXT R6, R3, 0x8 ;  /* 0x000000080306781a */ /* 0x008fe40000000200 */
[----:B------:R-:W-:-:S02]  /*0c20*/  SHF.R.S32.HI R5, RZ, 0x8, R2 ;  /* 0x00000008ff057819 */ /* 0x000fc40000011402 */
[--C-:B------:R-:W-:Y:S02]  /*0c30*/  SHF.R.S32.HI R8, RZ, 0x18, R2.reuse ;  /* 0x00000018ff087819 */ /* 0x100fe40000011402 */
[----:B------:R-:W-:Y:S02]  /*0c40*/  SGXT R4, R2, 0x8 ;  /* 0x000000080204781a */ /* 0x000fe40000000200 */
[----:B------:R-:W-:Y:S02]  /*0c50*/  VIMNMX.S16x2 R9, PT, PT, R6, UR6, !PT ;  /* 0x0000000606097c48 */ /* 0x000fe4000ffe0300 */
[----:B------:R-:W-:Y:S02]  /*0c60*/  SGXT R6, R5, 0x8 ;  /* 0x000000080506781a */ /* 0x000fe40000000200 */
[----:B------:R-:W-:Y:S02]  /*0c70*/  SHF.R.S32.HI R2, RZ, 0x10, R2 ;  /* 0x00000010ff027819 */ /* 0x000fe40000011402 */
[----:B------:R-:W-:-:S02]  /*0c80*/  SGXT R8, R8, 0x8 ;  /* 0x000000080808781a */ /* 0x000fc40000000200 */
[----:B------:R-:W-:Y:S02]  /*0c90*/  VIMNMX.S16x2 R5, PT, PT, R6, UR6, !PT ;  /* 0x0000000606057c48 */ /* 0x000fe4000ffe0300 */
[----:B------:R-:W-:Y:S02]  /*0ca0*/  SGXT R2, R2, 0x8 ;  /* 0x000000080202781a */ /* 0x000fe40000000200 */
[----:B------:R-:W-:Y:S02]  /*0cb0*/  VIMNMX.S16x2 R7, PT, PT, R8, UR6, !PT ;  /* 0x0000000608077c48 */ /* 0x000fe4000ffe0300 */
[--C-:B------:R-:W-:Y:S02]  /*0cc0*/  SHF.R.S32.HI R6, RZ, 0x8, R3.reuse ;  /* 0x00000008ff067819 */ /* 0x100fe40000011403 */
[--C-:B------:R-:W-:Y:S02]  /*0cd0*/  SHF.R.S32.HI R8, RZ, 0x10, R3.reuse ;  /* 0x00000010ff087819 */ /* 0x100fe40000011403 */
[----:B------:R-:W-:-:S02]  /*0ce0*/  SHF.R.S32.HI R10, RZ, 0x18, R3 ;  /* 0x00000018ff0a7819 */ /* 0x000fc40000011403 */
[----:B------:R-:W-:Y:S02]  /*0cf0*/  VIMNMX.S16x2 R3, PT, PT, R2, UR6, !PT ;  /* 0x0000000602037c48 */ /* 0x000fe4000ffe0300 */
[----:B------:R-:W-:Y:S02]  /*0d00*/  SGXT R2, R6, 0x8 ;  /* 0x000000080602781a */ /* 0x000fe40000000200 */
[----:B------:R-:W-:Y:S02]  /*0d10*/  SGXT R6, R8, 0x8 ;  /* 0x000000080806781a */ /* 0x000fe40000000200 */
[----:B------:R-:W-:Y:S02]  /*0d20*/  SGXT R8, R10, 0x8 ;  /* 0x000000080a08781a */ /* 0x000fe40000000200 */
[----:B------:R-:W-:Y:S02]  /*0d30*/  VIMNMX.S16x2 R2, PT, PT, R2, UR6, !PT ;  /* 0x0000000602027c48 */ /* 0x000fe4000ffe0300 */
[----:B------:R-:W-:-:S02]  /*0d40*/  VIMNMX.S16x2 R8, PT, PT, R8, UR6, !PT ;  /* 0x0000000608087c48 */ /* 0x000fc4000ffe0300 */
[----:B------:R-:W-:Y:S02]  /*0d50*/  VIMNMX.S16x2 R9, PT, PT, R9, UR8, PT ;  /* 0x0000000809097c48 */ /* 0x000fe4000bfe0300 */
[----:B------:R-:W-:Y:S02]  /*0d60*/  VIMNMX.S16x2 R6, PT, PT, R6, UR6, !PT ;  /* 0x0000000606067c48 */ /* 0x000fe4000ffe0300 */
[----:B------:R-:W-:Y:S01]  /*0d70*/  VIMNMX.S16x2 R4, PT, PT, R4, UR6, !PT ;  /* 0x0000000604047c48 */ /* 0x000fe2000ffe0300 */
[----:B--2---:R-:W-:Y:S01]  /*0d80*/  UIADD3 UR6, UP0, UPT, UR4, UR10, URZ ;  /* 0x0000000a04067290 */ /* 0x004fe2000ff1e0ff */
[----:B------:R-:W-:Y:S02]  /*0d90*/  VIMNMX.S16x2 R3, PT, PT, R3, UR8, PT ;  /* 0x0000000803037c48 */ /* 0x000fe4000bfe0300 */
[----:B------:R-:W-:Y:S01]  /*0da0*/  VIMNMX.S16x2 R2, PT, PT, R2, UR8, PT ;  /* 0x0000000802027c48 */ /* 0x000fe2000bfe0300 */
[----:B------:R-:W-:Y:S01]  /*0db0*/  UIADD3.X UR7, UPT, UPT, URZ, UR11, URZ, UP0, !UPT ;  /* 0x0000000bff077290 */ /* 0x000fe200087fe4ff */
[----:B------:R-:W-:-:S02]  /*0dc0*/  VIMNMX.S16x2 R11, PT, PT, R8, UR8, PT ;  /* 0x00000008080b7c48 */ /* 0x000fc4000bfe0300 */
[----:B------:R-:W-:Y:S02]  /*0dd0*/  VIMNMX.S16x2 R10, PT, PT, R6, UR8, PT ;  /* 0x00000008060a7c48 */ /* 0x000fe4000bfe0300 */
[----:B------:R-:W-:Y:S02]  /*0de0*/  PRMT R8, R9, 0x7610, R8 ;  /* 0x0000761009087816 */ /* 0x000fe40000000008 */
[----:B------:R-:W-:Y:S02]  /*0df0*/  VIMNMX.S16x2 R4, PT, PT, R4, UR8, PT ;  /* 0x0000000804047c48 */ /* 0x000fe4000bfe0300 */
[----:B------:R-:W-:Y:S02]  /*0e00*/  VIMNMX.S16x2 R5, PT, PT, R5, UR8, PT ;  /* 0x0000000805057c48 */ /* 0x000fe4000bfe0300 */
[----:B------:R-:W-:Y:S02]  /*0e10*/  VIMNMX.S16x2 R7, PT, PT, R7, UR8, PT ;  /* 0x0000000807077c48 */ /* 0x000fe4000bfe0300 */
        /* <DEDUP_REMOVED lines=21> */
.L_x_20235:
        /* <DEDUP_REMOVED lines=9> */
.L_x_37187:


//--------------------- .text._ZN2at6native18elementwise_kernelILi128ELi4EZNS0_15gpu_kernel_implIZZZNS0_17clamp_kernel_cudaERNS_18TensorIteratorBaseERKN3c106ScalarES8_ENKUlvE_clEvENKUlvE_clEvEUlhE_EEvS4_RKT_EUliE_EEviT1_ --------------------------
	.section	.text._ZN2at6native18elementwise_kernelILi128ELi4EZNS0_15gpu_kernel_implIZZZNS0_17clamp_kernel_cudaERNS_18TensorIteratorBaseERKN3c106ScalarES8_ENKUlvE_clEvENKUlvE_clEvEUlhE_EEvS4_RKT_EUliE_EEviT1_,"ax",@progbits
	.align	128
        .global         _ZN2at6native18elementwise_kernelILi128ELi4EZNS0_15gpu_kernel_implIZZZNS0_17clamp_kernel_cudaERNS_18TensorIteratorBaseERKN3c106ScalarES8_ENKUlvE_clEvENKUlvE_clEvEUlhE_EEvS4_RKT_EUliE_EEviT1_
        .type           _ZN2at6native18elementwise_kernelILi128ELi4EZNS0_15gpu_kernel_implIZZZNS0_17clamp_kernel_cudaERNS_18TensorIteratorBaseERKN3c106ScalarES8_ENKUlvE_clEvENKUlvE_clEvEUlhE_EEvS4_RKT_EUliE_EEviT1_,@function
        .size           _ZN2at6native18elementwise_kernelILi128ELi4EZNS0_15gpu_kernel_implIZZZNS0_17clamp_kernel_cudaERNS_18TensorIteratorBaseERKN3c106ScalarES8_ENKUlvE_clEvENKUlvE_clEvEUlhE_EEvS4_RKT_EUliE_EEviT1_,(.L_x_37188 - _ZN2at6native18elementwise_kernelILi128ELi4EZNS0_15gpu_kernel_implIZZZNS0_17clamp_kernel_cudaERNS_18TensorIteratorBaseERKN3c106ScalarES8_ENKUlvE_clEvENKUlvE_clEvEUlhE_EEvS4_RKT_EUliE_EEviT1_)
        .other          _ZN2at6native18elementwise_kernelILi128ELi4EZNS0_15gpu_kernel_implIZZZNS0_17clamp_kernel_cudaERNS_18TensorIteratorBaseERKN3c106ScalarES8_ENKUlvE_clEvENKUlvE_clEvEUlhE_EEvS4_RKT_EUliE_EEviT1_,@"STO_CUDA_ENTRY STV_DEFAULT"
_ZN2at6native18elementwise_kernelILi128ELi4EZNS0_15gpu_kernel_implIZZZNS0_17clamp_kernel_cudaERNS_18TensorIteratorBaseERKN3c106ScalarES8_ENKUlvE_clEvENKUlvE_clEvEUlhE_EEvS4_RKT_EUliE_EEviT1_:
.text._ZN2at6native18elementwise_kernelILi128ELi4EZNS0_15gpu_kernel_implIZZZNS0_17clamp_kernel_cudaERNS_18TensorIteratorBaseERKN3c106ScalarES8_ENKUlvE_clEvENKUlvE_clEvEUlhE_EEvS4_RKT_EUliE_EEviT1_:
        /* <DEDUP_REMOVED lines=321> */
.L_x_20238:
        /* <DEDUP_REMOVED lines=16> */
.L_x_20242:
[----:B------:R0:W5:Y:S01]  /*1510*/  LDG.E.U8 R0, desc[UR40][R4.64] ;  /* 0x0000002804007981 */ /* 0x000162000c1e1100 */
[----:B------:R-:W-:Y:S05]  /*1520*/  BRA `(.L_x_20244) ;  /* 0x0000000c005c7947 */ /* 0x000fea0003800000 */
.L_x_20241:
        /* <DEDUP_REMOVED lines=8> */
.L_x_20246:
[----:B------:R3:W5:Y:S01]  /*15b0*/  LDG.E.U8 R0, desc[UR40][R4.64] ;  /* 0x0000002804007981 */ /* 0x000762000c1e1100 */
[----:B------:R-:W-:Y:S05]  /*15c0*/  BRA `(.L_x_20244) ;  /* 0x0000000c00347947 */ /* 0x000fea0003800000 */
.L_x_20245:
[----:B------:R0:W5:Y:S01]  /*15d0*/  LDG.E.U16 R0, desc[UR40][R4.64] ;  /* 0x0000002804007981 */ /* 0x000162000c1e1500 */
[----:B------:R-:W-:Y:S05]  /*15e0*/  BRA `(.L_x_20244) ;  /* 0x0000000c002c7947 */ /* 0x000fea0003800000 */
.L_x_20240:
        /* <DEDUP_REMOVED lines=10> */
.L_x_20248:
[----:B------:R-:W2:Y:S02]  /*1690*/  LDG.E.U16 R2, desc[UR40][R4.64] ;  /* 0x0000002804027981 */ /* 0x000ea4000c1e1500 */
[----:B--2---:R-:W-:-:S06]  /*16a0*/  HADD2.F32 R2, -RZ, R2.H0_H0 ;  /* 0x20000002ff027230 */ /* 0x004fcc0000004100 */
[----:B------:R-:W0:Y:S02]  /*16b0*/  F2I.S64.TRUNC R2, R2 ;  /* 0x0000000200027311 */ /* 0x000e24000020d900 */
[----:B0-----:R-:W-:Y:S01]  /*16c0*/  PRMT R0, R2, 0x7610, R0 ;  /* 0x0000761002007816 */ /* 0x001fe20000000000 */
[----:B------:R-:W-:Y:S06]  /*16d0*/  BRA `(.L_x_20244) ;  /* 0x0000000800f07947 */ /* 0x000fec0003800000 */
.L_x_20247:
        /* <DEDUP_REMOVED lines=10> */
.L_x_20250:
[----:B------:R-:W2:Y:S02]  /*1780*/  LDG.E.U16 R4, desc[UR40][R4.64] ;  /* 0x0000002804047981 */ /* 0x000ea4000c1e1500 */
[----:B--2---:R-:W-:-:S06]  /*1790*/  HADD2.F32 R2, -RZ, R4.H0_H0 ;  /* 0x20000004ff027230 */ /* 0x004fcc0000004100 */
[----:B------:R-:W0:Y:S02]  /*17a0*/  F2I.S64.TRUNC R2, R2 ;  /* 0x0000000200027311 */ /* 0x000e24000020d900 */
[----:B0-----:R-:W-:Y:S01]  /*17b0*/  PRMT R0, R2, 0x7610, R0 ;  /* 0x0000761002007816 */ /* 0x001fe20000000000 */
[----:B------:R-:W-:Y:S06]  /*17c0*/  BRA `(.L_x_20244) ;  /* 0x0000000800b47947 */ /* 0x000fec0003800000 */
.L_x_20249:
[----:B------:R-:W2:Y:S02]  /*17d0*/  LDG.E.64 R2, desc[UR40][R4.64] ;  /* 0x0000002804027981 */ /* 0x000ea4000c1e1b00 */
[----:B--2---:R-:W0:Y:S02]  /*17e0*/  F2I.S64.F64.TRUNC R2, R2 ;  /* 0x0000000200027311 */ /* 0x004e24000030d900 */
[----:B0-----:R-:W-:Y:S01]  /*17f0*/  PRMT R0, R2, 0x7610, R0 ;  /* 0x0000761002007816 */ /* 0x001fe20000000000 */
[----:B------:R-:W-:Y:S06]  /*1800*/  BRA `(.L_x_20244) ;  /* 0x0000000800a47947 */ /* 0x000fec0003800000 */
.L_x_20239:
        /* <DEDUP_REMOVED lines=12> */
.L_x_20253:
[----:B------:R-:W2:Y:S02]  /*18d0*/  LDG.E.64 R4, desc[UR40][R4.64] ;  /* 0x0000002804047981 */ /* 0x000ea4000c1e1b00 */
[----:B--2---:R-:W0:Y:S02]  /*18e0*/  F2I.S64.F64.TRUNC R2, R4 ;  /* 0x0000000400027311 */ /* 0x004e24000030d900 */
[----:B0-----:R-:W-:Y:S01]  /*18f0*/  PRMT R0, R2, 0x7610, R0 ;  /* 0x0000761002007816 */ /* 0x001fe20000000000 */
[----:B------:R-:W-:Y:S06]  /*1900*/  BRA `(.L_x_20244) ;  /* 0x0000000800647947 */ /* 0x000fec0003800000 */
.L_x_20252:
        /* <DEDUP_REMOVED lines=27> */
.L_x_20255:
[----:B------:R-:W2:Y:S02]  /*1ac0*/  LDG.E.U8 R3, desc[UR40][R4.64] ;  /* 0x0000002804037981 */ /* 0x000ea4000c1e1100 */
[C---:B--2---:R-:W-:Y:S01]  /*1ad0*/  SHF.L.U32 R2, R3.reuse, 0x19, RZ ;  /* 0x0000001903027819 */ /* 0x044fe200000006ff */
        /* <DEDUP_REMOVED lines=12> */
.L_x_20254:
[----:B------:R-:W2:Y:S02]  /*1ba0*/  LDG.E.U16 R2, desc[UR40][R4.64] ;  /* 0x0000002804027981 */ /* 0x000ea4000c1e1500 */
[----:B--2---:R-:W-:-:S06]  /*1bb0*/  IMAD.U32 R2, R2, 0x10000, RZ ;  /* 0x0001000002027824 */ /* 0x004fcc00078e00ff */
[----:B------:R-:W0:Y:S02]  /*1bc0*/  F2I.S64.TRUNC R2, R2 ;  /* 0x0000000200027311 */ /* 0x000e24000020d900 */
[----:B0-----:R-:W-:Y:S01]  /*1bd0*/  PRMT R0, R2, 0x7610, R0 ;  /* 0x0000761002007816 */ /* 0x001fe20000000000 */
[----:B------:R-:W-:Y:S06]  /*1be0*/  BRA `(.L_x_20244) ;  /* 0x0000000400ac7947 */ /* 0x000fec0003800000 */
.L_x_20251:
        /* <DEDUP_REMOVED lines=10> */
.L_x_20258:
        /* <DEDUP_REMOVED lines=21> */
.L_x_20262:
[----:B------:R-:W-:Y:S05]  /*1de0*/  BSYNC.RECONVERGENT B1 ;  /* 0x0000000000017941 */ /* 0x000fea0003800200 */
.L_x_20261:
[----:B------:R-:W-:Y:S01]  /*1df0*/  IMAD.SHL.U32 R0, R0, 0x100000, RZ ;  /* 0x0010000000007824 */ /* 0x000fe200078e00ff */
[----:B------:R-:W-:-:S04]  /*1e00*/  LEA R2, R2, 0x3b800000, 0x17 ;  /* 0x3b80000002027811 */ /* 0x000fc800078eb8ff */
[----:B------:R-:W-:-:S07]  /*1e10*/  LOP3.LUT R2, R2, R0, R7, 0xfe, !PT ;  /* 0x0000000002027212 */ /* 0x000fce00078efe07 */
.L_x_20260:
[----:B------:R-:W-:Y:S05]  /*1e20*/  BSYNC.RECONVERGENT B0 ;  /* 0x0000000000007941 */ /* 0x000fea0003800200 */
.L_x_20259:
[----:B------:R-:W0:Y:S02]  /*1e30*/  F2I.S64.TRUNC R2, R2 ;  /* 0x0000000200027311 */ /* 0x000e24000020d900 */
[----:B0-----:R-:W-:Y:S01]  /*1e40*/  PRMT R0, R2, 0x7610, R0 ;  /* 0x0000761002007816 */ /* 0x001fe20000000000 */
[----:B------:R-:W-:Y:S06]  /*1e50*/  BRA `(.L_x_20244) ;  /* 0x0000000400107947 */ /* 0x000fec0003800000 */
.L_x_20257:
        /* <DEDUP_REMOVED lines=21> */
.L_x_20266:
[----:B------:R-:W-:Y:S05]  /*1fb0*/  BSYNC.RECONVERGENT B1 ;  /* 0x0000000000017941 */ /* 0x000fea0003800200 */
.L_x_20265:
[----:B------:R-:W-:Y:S02]  /*1fc0*/  SHF.L.U32 R0, R0, 0x15, RZ ;  /* 0x0000001500007819 */ /* 0x000fe400000006ff */
[----:B------:R-:W-:-:S04]  /*1fd0*/  LEA R2, R2, 0x37800000, 0x17 ;  /* 0x3780000002027811 */ /* 0x000fc800078eb8ff */
[----:B------:R-:W-:-:S07]  /*1fe0*/  LOP3.LUT R2, R2, R0, R7, 0xfe, !PT ;  /* 0x0000000002027212 */ /* 0x000fce00078efe07 */
.L_x_20264:
[----:B------:R-:W-:Y:S05]  /*1ff0*/  BSYNC.RECONVERGENT B0 ;  /* 0x0000000000007941 */ /* 0x000fea0003800200 */
.L_x_20263:
[----:B------:R-:W0:Y:S02]  /*2000*/  F2I.S64.TRUNC R2, R2 ;  /* 0x0000000200027311 */ /* 0x000e24000020d900 */
[----:B0-----:R-:W-:Y:S01]  /*2010*/  PRMT R0, R2, 0x7610, R0 ;  /* 0x0000761002007816 */ /* 0x001fe20000000000 */
[----:B------:R-:W-:Y:S06]  /*2020*/  BRA `(.L_x_20244) ;  /* 0x00000000009c7947 */ /* 0x000fec0003800000 */
.L_x_20256:
[----:B------:R-:W-:-:S09]  /*2030*/  UISETP.NE.AND UP0, UPT, UR4, 0x1c, UPT ;  /* 0x0000001c0400788c */ /* 0x000fd2000bf05270 */
[----:B------:R-:W-:Y:S05]  /*2040*/  BRA.U !UP0, `(.L_x_20267) ;  /* 0x0000000108907547 */ /* 0x000fea000b800000 */
[----:B------:R-:W-:-:S09]  /*2050*/  UISETP.NE.AND UP0, UPT, UR4, 0x1d, UPT ;  /* 0x0000001d0400788c */ /* 0x000fd2000bf05270 */
[----:B------:R-:W-:Y:S05]  /*2060*/  BRA.U !UP0, `(.L_x_20268) ;  /* 0x0000000108807547 */ /* 0x000fea000b800000 */
[----:B------:R-:W-:-:S09]  /*2070*/  UISETP.NE.AND UP0, UPT, UR4, 0x2c, UPT ;  /* 0x0000002c0400788c */ /* 0x000fd2000bf05270 */
[----:B------:R-:W-:Y:S05]  /*2080*/  BRA.U !UP0, `(.L_x_20269) ;  /* 0x0000000108487547 */ /* 0x000fea000b800000 */
.L_x_20243:
        /* <DEDUP_REMOVED lines=16> */
.L_x_20270:
[----:B------:R-:W-:Y:S01]  /*2190*/  PRMT R0, RZ, 0x7610, R0 ;  /* 0x00007610ff007816 */ /* 0x000fe20000000000 */
[----:B------:R-:W-:Y:S06]  /*21a0*/  BRA `(.L_x_20244) ;  /* 0x00000000003c7947 */ /* 0x000fec0003800000 */
.L_x_20269:
        /* <DEDUP_REMOVED lines=8> */
.L_x_20272:
[----:B------:R-:W-:Y:S05]  /*2230*/  BSYNC.RECONVERGENT B0 ;  /* 0x0000000000007941 */ /* 0x000fea0003800200 */
.L_x_20271:
[----:B------:R-:W0:Y:S02]  /*2240*/  F2I.S64.TRUNC R2, R2 ;  /* 0x0000000200027311 */ /* 0x000e24000020d900 */
[----:B0-----:R-:W-:Y:S01]  /*2250*/  PRMT R0, R2, 0x7610, R0 ;  /* 0x0000761002007816 */ /* 0x001fe20000000000 */
[----:B------:R-:W-:Y:S06]  /*2260*/  BRA `(.L_x_20244) ;  /* 0x00000000000c7947 */ /* 0x000fec0003800000 */
.L_x_20268:
[----:B------:R2:W5:Y:S01]  /*2270*/  LDG.E.U8 R0, desc[UR40][R4.64] ;  /* 0x0000002804007981 */ /* 0x000562000c1e1100 */
[----:B------:R-:W-:Y:S05]  /*2280*/  BRA `(.L_x_20244) ;  /* 0x0000000000047947 */ /* 0x000fea0003800000 */
.L_x_20267:
[----:B------:R1:W5:Y:S02]  /*2290*/  LDG.E.U8 R0, desc[UR40][R4.64] ;  /* 0x0000002804007981 */ /* 0x000364000c1e1100 */
.L_x_20244:
[----:B------:R-:W0:Y:S01]  /*22a0*/  LDCU.64 UR6, c[0x0][0x580] ;  /* 0x0000b000ff0677ac */ /* 0x000e220008000a00 */
[----:B-----5:R-:W-:Y:S01]  /*22b0*/  LOP3.LUT R0, R0, 0xff, RZ, 0xc0, !PT ;  /* 0x000000ff00007812 */ /* 0x020fe200078ec0ff */
[----:B------:R-:W-:Y:S01]  /*22c0*/  BSSY.RECONVERGENT B6, `(.L_x_20273) ;  /* 0x00000dc000067945 */ /* 0x000fe20003800200 */
[----:B------:R-:W-:Y:S02]  /*22d0*/  UPRMT UR4, UR42, 0x9910, URZ ;  /* 0x000099102a047896 */ /* 0x000fe400080000ff */
[----:B------:R-:W-:Y:S02]  /*22e0*/  VIMNMX.U16x2 R0, PT, PT, R0, UR38, !PT ;  /* 0x0000002600007c48 */ /* 0x000fe4000ffe0200 */
[----:B------:R-:W-:Y:S02]  /*22f0*/  UISETP.GT.AND UP0, UPT, UR4, 0x9, UPT ;  /* 0x000000090400788c */ /* 0x000fe4000bf04270 */
[----:B------:R-:W-:-:S04]  /*2300*/  VIMNMX.U16x2 R0, PT, PT, R0, UR36, PT ;  /* 0x0000002400007c48 */ /* 0x000fc8000bfe0200 */
        /* <DEDUP_REMOVED lines=14> */
.L_x_20277:
[----:B------:R0:W-:Y:S01]  /*23f0*/  STG.E.U8 desc[UR40][R2.64], R9 ;  /* 0x0000000902007986 */ /* 0x0001e2000c101128 */
[----:B------:R-:W-:Y:S05]  /*2400*/  BRA `(.L_x_20279) ;  /* 0x0000000c001c7947 */ /* 0x000fea0003800000 */
.L_x_20276:
        /* <DEDUP_REMOVED lines=10> */
.L_x_20281:
[----:B------:R-:W-:-:S05]  /*24b0*/  LOP3.LUT R9, R9, 0xffff, RZ, 0xc0, !PT ;  /* 0x0000ffff09097812 */ /* 0x000fca00078ec0ff */
[----:B------:R0:W-:Y:S01]  /*24c0*/  STG.E desc[UR40][R2.64], R9 ;  /* 0x0000000902007986 */ /* 0x0001e2000c101928 */
[----:B------:R-:W-:Y:S05]  /*24d0*/  BRA `(.L_x_20279) ;  /* 0x0000000800e87947 */ /* 0x000fea0003800000 */
.L_x_20280:
[----:B------:R0:W-:Y:S01]  /*24e0*/  STG.E.U16 desc[UR40][R2.64], R9 ;  /* 0x0000000902007986 */ /* 0x0001e2000c101528 */
[----:B------:R-:W-:Y:S05]  /*24f0*/  BRA `(.L_x_20279) ;  /* 0x0000000800e07947 */ /* 0x000fea0003800000 */
.L_x_20275:
        /* <DEDUP_REMOVED lines=9> */
.L_x_20283:
[----:B------:R-:W0:Y:S02]  /*2590*/  I2F.U16 R0, R9 ;  /* 0x0000000900007306 */ /* 0x000e240000101000 */
[----:B0-----:R-:W-:-:S05]  /*25a0*/  F2FP.F16.F32.PACK_AB R0, RZ, R0 ;  /* 0x00000000ff00723e */ /* 0x001fca00000000ff */
[----:B------:R0:W-:Y:S01]  /*25b0*/  STG.E.U16 desc[UR40][R2.64], R0 ;  /* 0x0000000002007986 */ /* 0x0001e2000c101528 */
[----:B------:R-:W-:Y:S05]  /*25c0*/  BRA `(.L_x_20279) ;  /* 0x0000000800ac7947 */ /* 0x000fea0003800000 */
.L_x_20282:
        /* <DEDUP_REMOVED lines=10> */
.L_x_20285:
[----:B------:R-:W1:Y:S02]  /*2670*/  I2F.U16 R9, R9 ;  /* 0x0000000900097306 */ /* 0x000e640000101000 */
[----:B-1234-:R-:W-:-:S04]  /*2680*/  F2FP.F16.F32.PACK_AB R5, RZ, R9 ;  /* 0x00000009ff05723e */ /* 0x01efc800000000ff */
[----:B------:R-:W-:-:S05]  /*2690*/  PRMT R5, R5, 0x5410, RZ ;  /* 0x0000541005057816 */ /* 0x000fca00000000ff */
[----:B------:R0:W-:Y:S01]  /*26a0*/  STG.E desc[UR40][R2.64], R5 ;  /* 0x0000000502007986 */ /* 0x0001e2000c101928 */
[----:B------:R-:W-:Y:S05]  /*26b0*/  BRA `(.L_x_20279) ;  /* 0x0000000800707947 */ /* 0x000fea0003800000 */
.L_x_20284:
[----:B-1234-:R-:W0:Y:S02]  /*26c0*/  I2F.F64.U16 R4, R9 ;  /* 0x0000000900047312 */ /* 0x01ee240000101800 */
[----:B0-----:R0:W-:Y:S01]  /*26d0*/  STG.E.64 desc[UR40][R2.64], R4 ;  /* 0x0000000402007986 */ /* 0x0011e2000c101b28 */
[----:B------:R-:W-:Y:S05]  /*26e0*/  BRA `(.L_x_20279) ;  /* 0x0000000800647947 */ /* 0x000fea0003800000 */
.L_x_20274:
        /* <DEDUP_REMOVED lines=13> */
.L_x_20288:
[----:B-1234-:R-:W0:Y:S01]  /*27c0*/  I2F.F64.U16 R4, R9 ;  /* 0x0000000900047312 */ /* 0x01ee220000101800 */
[----:B------:R-:W-:-:S05]  /*27d0*/  CS2R R6, SRZ ;  /* 0x0000000000067805 */ /* 0x000fca000001ff00 */
[----:B0-----:R0:W-:Y:S01]  /*27e0*/  STG.E.128 desc[UR40][R2.64], R4 ;  /* 0x0000000402007986 */ /* 0x0011e2000c101d28 */
[----:B------:R-:W-:Y:S05]  /*27f0*/  BRA `(.L_x_20279) ;  /* 0x0000000800207947 */ /* 0x000fea0003800000 */
.L_x_20287:
        /* <DEDUP_REMOVED lines=17> */
.L_x_20292:
[----:B------:R-:W-:Y:S05]  /*2910*/  BSYNC.RECONVERGENT B0 ;  /* 0x0000000000007941 */ /* 0x000fea0003800200 */
.L_x_20291:
[----:B------:R0:W-:Y:S01]  /*2920*/  STG.E.U8 desc[UR40][R2.64], R5 ;  /* 0x0000000502007986 */ /* 0x0001e2000c101128 */
[----:B------:R-:W-:Y:S05]  /*2930*/  BRA `(.L_x_20279) ;  /* 0x0000000400d07947 */ /* 0x000fea0003800000 */
.L_x_20290:
[----:B------:R-:W0:Y:S02]  /*2940*/  I2F.U16 R9, R9 ;  /* 0x0000000900097306 */ /* 0x000e240000101000 */
[----:B0-----:R-:W-:-:S13]  /*2950*/  ISETP.GE.U32.AND P1, PT, R9, 0x47800000, PT ;  /* 0x478000000900780c */ /* 0x001fda0003f26070 */
[----:B-1234-:R-:W-:Y:S01]  /*2960*/  @P1 IMAD.MOV.U32 R5, RZ, RZ, 0x7f ;  /* 0x0000007fff051424 */ /* 0x01efe200078e00ff */
        /* <DEDUP_REMOVED lines=13> */
.L_x_20289:
[----:B------:R-:W0:Y:S02]  /*2a40*/  I2F.U16 R0, R9 ;  /* 0x0000000900007306 */ /* 0x000e240000101000 */
[----:B0-----:R-:W-:-:S05]  /*2a50*/  F2FP.BF16.F32.PACK_AB R0, RZ, R0 ;  /* 0x00000000ff00723e */ /* 0x001fca00000010ff */
[----:B------:R0:W-:Y:S01]  /*2a60*/  STG.E.U16 desc[UR40][R2.64], R0 ;  /* 0x0000000002007986 */ /* 0x0001e2000c101528 */
[----:B------:R-:W-:Y:S05]  /*2a70*/  BRA `(.L_x_20279) ;  /* 0x0000000400807947 */ /* 0x000fea0003800000 */
.L_x_20286:
        /* <DEDUP_REMOVED lines=10> */
.L_x_20295:
[----:B------:R-:W0:Y:S01]  /*2b20*/  I2F.U16 R9, R9 ;  /* 0x0000000900097306 */ /* 0x000e220000101000 */
[----:B------:R-:W-:Y:S01]  /*2b30*/  BSSY.RECONVERGENT B0, `(.L_x_20296) ;  /* 0x0000011000007945 */ /* 0x000fe20003800200 */
[----:B------:R-:W-:Y:S01]  /*2b40*/  HFMA2 R0, -RZ, RZ, 0, 7.62939453125e-06 ;  /* 0x00000080ff007431 */ /* 0x000fe200000001ff */
        /* <DEDUP_REMOVED lines=9> */
.L_x_20298:
[----:B------:R-:W-:-:S04]  /*2be0*/  SHF.R.U32.HI R0, RZ, 0x14, R9 ;  /* 0x00000014ff007819 */ /* 0x000fc80000011609 */
[----:B------:R-:W-:-:S04]  /*2bf0*/  LOP3.LUT R0, R0, 0x1, RZ, 0xc0, !PT ;  /* 0x0000000100007812 */ /* 0x000fc800078ec0ff */
[----:B------:R-:W-:-:S04]  /*2c00*/  IADD3 R0, PT, PT, R9, 0x487ffff, R0 ;  /* 0x0487ffff09007810 */ /* 0x000fc80007ffe000 */
[----:B------:R-:W-:-:S04]  /*2c10*/  SHF.R.U32.HI R0, RZ, 0x14, R0 ;  /* 0x00000014ff007819 */ /* 0x000fc80000011600 */
[----:B-1234-:R-:W-:-:S07]  /*2c20*/  LOP3.LUT R4, R0, 0xff, RZ, 0xc0, !PT ;  /* 0x000000ff00047812 */ /* 0x01efce00078ec0ff */
.L_x_20299:
[----:B------:R-:W-:-:S07]  /*2c30*/  PRMT R0, R4, 0x7610, R0 ;  /* 0x0000761004007816 */ /* 0x000fce0000000000 */
.L_x_20297:
[----:B------:R-:W-:Y:S05]  /*2c40*/  BSYNC.RECONVERGENT B0 ;  /* 0x0000000000007941 */ /* 0x000fea0003800200 */
.L_x_20296:
[----:B------:R0:W-:Y:S01]  /*2c50*/  STG.E.U8 desc[UR40][R2.64], R0 ;  /* 0x0000000002007986 */ /* 0x0001e2000c101128 */
[----:B------:R-:W-:Y:S05]  /*2c60*/  BRA `(.L_x_20279) ;  /* 0x0000000400047947 */ /* 0x000fea0003800000 */
.L_x_20294:
        /* <DEDUP_REMOVED lines=12> */
.L_x_20302:
[----:B------:R-:W-:-:S04]  /*2d30*/  SHF.R.U32.HI R0, RZ, 0x15, R9 ;  /* 0x00000015ff007819 */ /* 0x000fc80000011609 */
[----:B------:R-:W-:-:S04]  /*2d40*/  LOP3.LUT R0, R0, 0x1, RZ, 0xc0, !PT ;  /* 0x0000000100007812 */ /* 0x000fc800078ec0ff */
[----:B------:R-:W-:-:S04]  /*2d50*/  IADD3 R0, PT, PT, R9, 0x88fffff, R0 ;  /* 0x088fffff09007810 */ /* 0x000fc80007ffe000 */
[----:B------:R-:W-:-:S04]  /*2d60*/  SHF.R.U32.HI R0, RZ, 0x15, R0 ;  /* 0x00000015ff007819 */ /* 0x000fc80000011600 */
[----:B-1234-:R-:W-:-:S07]  /*2d70*/  LOP3.LUT R4, R0, 0xff, RZ, 0xc0, !PT ;  /* 0x000000ff00047812 */ /* 0x01efce00078ec0ff */
.L_x_20303:
[----:B------:R-:W-:-:S07]  /*2d80*/  PRMT R0, R4, 0x7610, R0 ;  /* 0x0000761004007816 */ /* 0x000fce0000000000 */
.L_x_20301:
[----:B------:R-:W-:Y:S05]  /*2d90*/  BSYNC.RECONVERGENT B0 ;  /* 0x0000000000007941 */ /* 0x000fea0003800200 */
.L_x_20300:
[----:B------:R0:W-:Y:S01]  /*2da0*/  STG.E.U8 desc[UR40][R2.64], R0 ;  /* 0x0000000002007986 */ /* 0x0001e2000c101128 */
[----:B------:R-:W-:Y:S05]  /*2db0*/  BRA `(.L_x_20279) ;  /* 0x0000000000b07947 */ /* 0x000fea0003800000 */
.L_x_20293:
[----:B------:R-:W-:-:S09]  /*2dc0*/  UISETP.NE.AND UP0, UPT, UR4, 0x1c, UPT ;  /* 0x0000001c0400788c */ /* 0x000fd2000bf05270 */
[----:B------:R-:W-:Y:S05]  /*2dd0*/  BRA.U !UP0, `(.L_x_20304) ;  /* 0x0000000108a07547 */ /* 0x000fea000b800000 */
[----:B------:R-:W-:-:S09]  /*2de0*/  UISETP.NE.AND UP0, UPT, UR4, 0x1d, UPT ;  /* 0x0000001d0400788c */ /* 0x000fd2000bf05270 */
[----:B------:R-:W-:Y:S05]  /*2df0*/  BRA.U !UP0, `(.L_x_20305) ;  /* 0x0000000108887547 */ /* 0x000fea000b800000 */
[----:B------:R-:W-:-:S09]  /*2e00*/  UISETP.NE.AND UP0, UPT, UR4, 0x2c, UPT ;  /* 0x0000002c0400788c */ /* 0x000fd2000bf05270 */
[----:B------:R-:W-:Y:S05]  /*2e10*/  BRA.U !UP0, `(.L_x_20306) ;  /* 0x0000000108447547 */ /* 0x000fea000b800000 */
.L_x_20278:
[----:B------:R-:W-:Y:S01]  /*2e20*/  MOV R0, 0x1c0 ;  /* 0x000001c000007802 */ /* 0x000fe20000000f00 */
[----:B------:R-:W1:Y:S01]  /*2e30*/  LDCU.64 UR6, c[0x4][0x1a0] ;  /* 0x01003400ff0677ac */ /* 0x000e620008000a00 */
[----:B------:R-:W-:Y:S02]  /*2e40*/  HFMA2 R12, -RZ, RZ, 0, 5.9604644775390625e-08 ;  /* 0x00000001ff0c7431 */ /* 0x000fe400000001ff */
[----:B------:R-:W-:Y:S01]  /*2e50*/  IMAD.MOV.U32 R8, RZ, RZ, 0x65 ;  /* 0x00000065ff087424 */ /* 0x000fe200078e00ff */
[----:B------:R0:W0:Y:S01]  /*2e60*/  LDC.64 R2, c[0x4][R0] ;  /* 0x0100000000027b82 */ /* 0x0000220000000a00 */
[----:B------:R-:W5:Y:S01]  /*2e70*/  LDCU.64 UR8, c[0x4][0x1a8] ;  /* 0x01003500ff0877ac */ /* 0x000f620008000a00 */
[----:B------:R-:W-:Y:S01]  /*2e80*/  IMAD.MOV.U32 R13, RZ, RZ, RZ ;  /* 0x000000ffff0d7224 */ /* 0x000fe200078e00ff */
[----:B------:R-:W5:Y:S01]  /*2e90*/  LDCU.64 UR4, c[0x4][0x18] ;  /* 0x01000300ff0477ac */ /* 0x000f620008000a00 */
[----:B-1234-:R-:W-:Y:S01]  /*2ea0*/  IMAD.U32 R4, RZ, RZ, UR6 ;  /* 0x00000006ff047e24 */ /* 0x01efe2000f8e00ff */
[----:B------:R-:W-:Y:S01]  /*2eb0*/  MOV R5, UR7 ;  /* 0x0000000700057c02 */ /* 0x000fe20008000f00 */
[----:B-----5:R-:W-:-:S02]  /*2ec0*/  IMAD.U32 R6, RZ, RZ, UR8 ;  /* 0x00000008ff067e24 */ /* 0x020fc4000f8e00ff */
[----:B------:R-:W-:Y:S01]  /*2ed0*/  IMAD.U32 R7, RZ, RZ, UR9 ;  /* 0x00000009ff077e24 */ /* 0x000fe2000f8e00ff */
[----:B------:R-:W-:Y:S01]  /*2ee0*/  MOV R10, UR4 ;  /* 0x00000004000a7c02 */ /* 0x000fe20008000f00 */
[----:B------:R-:W-:-:S07]  /*2ef0*/  IMAD.U32 R11, RZ, RZ, UR5 ;  /* 0x00000005ff0b7e24 */ /* 0x000fce000f8e00ff */
[----:B------:R-:W-:-:S07]  /*2f00*/  LEPC R20, `(.L_x_20307) ;  /* 0x000000001014794e */ /* 0x000fce0000000000 */
[----:B0-----:R-:W-:Y:S05]  /*2f10*/  CALL.ABS.NOINC R2 ;  /* 0x0000000002007343 */ /* 0x001fea0003c00000 */
.L_x_20307:
[----:B------:R-:W-:Y:S05]  /*2f20*/  BRA `(.L_x_20279) ;  /* 0x0000000000547947 */ /* 0x000fea0003800000 */
.L_x_20306:
        /* <DEDUP_REMOVED lines=15> */
.L_x_20305:
[----:B-1234-:R-:W-:Y:S01]  /*3020*/  HFMA2 R5, -RZ, RZ, 0, 0 ;  /* 0x00000000ff057431 */ /* 0x01efe200000001ff */
[----:B------:R-:W-:-:S05]  /*3030*/  LOP3.LUT R4, R9, 0xffff, RZ, 0xc0, !PT ;  /* 0x0000ffff09047812 */ /* 0x000fca00078ec0ff */
[----:B------:R0:W-:Y:S01]  /*3040*/  STG.E.64 desc[UR40][R2.64], R4 ;  /* 0x0000000402007986 */ /* 0x0001e2000c101b28 */
[----:B------:R-:W-:Y:S05]  /*3050*/  BRA `(.L_x_20279) ;  /* 0x0000000000087947 */ /* 0x000fea0003800000 */
.L_x_20304:
[----:B------:R-:W-:-:S05]  /*3060*/  LOP3.LUT R9, R9, 0xffff, RZ, 0xc0, !PT ;  /* 0x0000ffff09097812 */ /* 0x000fca00078ec0ff */
[----:B------:R0:W-:Y:S02]  /*3070*/  STG.E desc[UR40][R2.64], R9 ;  /* 0x0000000902007986 */ /* 0x0001e4000c101928 */
.L_x_20279:
[----:B------:R-:W-:Y:S05]  /*3080*/  BSYNC.RECONVERGENT B6 ;  /* 0x0000000000067941 */ /* 0x000fea0003800200 */
.L_x_20273:
[----:B------:R-:W-:-:S07]  /*3090*/  VIADD R17, R17, 0x80 ;  /* 0x0000008011117836 */ /* 0x000fce0000000000 */
.L_x_20237:
[----:B------:R-:W-:Y:S05]  /*30a0*/  BSYNC.RECONVERGENT B7 ;  /* 0x0000000000077941 */ /* 0x000fea0003800200 */
.L_x_20236:
[----:B------:R-:W5:Y:S01]  /*30b0*/  LDCU UR4, c[0x0][0x380] ;  /* 0x00007000ff0477ac */ /* 0x000f620008000800 */
[----:B------:R-:W-:Y:S01]  /*30c0*/  BSSY.RECONVERGENT B7, `(.L_x_20308) ;  /* 0x00002fa000077945 */ /* 0x000fe20003800200 */
[----:B-----5:R-:W-:-:S13]  /*30d0*/  ISETP.GE.AND P0, PT, R17, UR4, PT ;  /* 0x0000000411007c0c */ /* 0x020fda000bf06270 */
[----:B------:R-:W-:Y:S05]  /*30e0*/  @P0 BRA `(.L_x_20309) ;  /* 0x0000002c00dc0947 */ /* 0x000fea0003800000 */
[----:B------:R-:W5:Y:S01]  /*30f0*/  LDCU UR4, c[0x0][0x388] ;  /* 0x00007100ff0477ac */ /* 0x000f620008000800 */
[----:B0-----:R-:W-:Y:S01]  /*3100*/  IMAD.MOV.U32 R0, RZ, RZ, RZ ;  /* 0x000000ffff007224 */ /* 0x001fe200078e00ff */
[----:B------:R-:W-:Y:S01]  /*3110*/  MOV R16, RZ ;  /* 0x000000ff00107202 */ /* 0x000fe20000000f00 */
        /* <DEDUP_REMOVED lines=15> */
[----:B------:R-:W-:Y:S01]  /*3210*/  HFMA2 R2, -RZ, RZ, 0, 0 ;  /* 0x00000000ff027431 */ /* 0x000fe200000001ff */
        /* <DEDUP_REMOVED lines=284> */
.L_x_20310:
        /* <DEDUP_REMOVED lines=16> */
.L_x_20314:
[----:B------:R4:W5:Y:S01]  /*44e0*/  LDG.E.U8 R0, desc[UR40][R4.64] ;  /* 0x0000002804007981 */ /* 0x000962000c1e1100 */
[----:B------:R-:W-:Y:S05]  /*44f0*/  BRA `(.L_x_20316) ;  /* 0x0000000c005c7947 */ /* 0x000fea0003800000 */
.L_x_20313:
        /* <DEDUP_REMOVED lines=8> */
.L_x_20318:
[----:B------:R0:W5:Y:S01]  /*4580*/  LDG.E.U8 R0, desc[UR40][R4.64] ;  /* 0x0000002804007981 */ /* 0x000162000c1e1100 */
[----:B------:R-:W-:Y:S05]  /*4590*/  BRA `(.L_x_20316) ;  /* 0x0000000c00347947 */ /* 0x000fea0003800000 */
.L_x_20317:
[----:B------:R0:W5:Y:S01]  /*45a0*/  LDG.E.U16 R0, desc[UR40][R4.64] ;  /* 0x0000002804007981 */ /* 0x000162000c1e1500 */
[----:B------:R-:W-:Y:S05]  /*45b0*/  BRA `(.L_x_20316) ;  /* 0x0000000c002c7947 */ /* 0x000fea0003800000 */
.L_x_20312:
        /* <DEDUP_REMOVED lines=10> */
.L_x_20320:
[----:B------:R-:W2:Y:S02]  /*4660*/  LDG.E.U16 R2, desc[UR40][R4.64] ;  /* 0x0000002804027981 */ /* 0x000ea4000c1e1500 */
[----:B--2---:R-:W-:-:S06]  /*4670*/  HADD2.F32 R2, -RZ, R2.H0_H0 ;  /* 0x20000002ff027230 */ /* 0x004fcc0000004100 */
[----:B------:R-:W0:Y:S02]  /*4680*/  F2I.S64.TRUNC R2, R2 ;  /* 0x0000000200027311 */ /* 0x000e24000020d900 */
[----:B0-----:R-:W-:Y:S01]  /*4690*/  PRMT R0, R2, 0x7610, R0 ;  /* 0x0000761002007816 */ /* 0x001fe20000000000 */
[----:B------:R-:W-:Y:S06]  /*46a0*/  BRA `(.L_x_20316) ;  /* 0x0000000800f07947 */ /* 0x000fec0003800000 */
.L_x_20319:
        /* <DEDUP_REMOVED lines=10> */
.L_x_20322:
[----:B------:R-:W2:Y:S02]  /*4750*/  LDG.E.U16 R4, desc[UR40][R4.64] ;  /* 0x0000002804047981 */ /* 0x000ea4000c1e1500 */
[----:B--2---:R-:W-:-:S06]  /*4760*/  HADD2.F32 R2, -RZ, R4.H0_H0 ;  /* 0x20000004ff027230 */ /* 0x004fcc0000004100 */
[----:B------:R-:W0:Y:S02]  /*4770*/  F2I.S64.TRUNC R2, R2 ;  /* 0x0000000200027311 */ /* 0x000e24000020d900 */
[----:B0-----:R-:W-:Y:S01]  /*4780*/  PRMT R0, R2, 0x7610, R0 ;  /* 0x0000761002007816 */ /* 0x001fe20000000000 */
[----:B------:R-:W-:Y:S06]  /*4790*/  BRA `(.L_x_20316) ;  /* 0x0000000800b47947 */ /* 0x000fec0003800000 */
.L_x_20321:
[----:B------:R-:W2:Y:S02]  /*47a0*/  LDG.E.64 R2, desc[UR40][R4.64] ;  /* 0x0000002804027981 */ /* 0x000ea4000c1e1b00 */
[----:B--2---:R-:W0:Y:S02]  /*47b0*/  F2I.S64.F64.TRUNC R2, R2 ;  /* 0x0000000200027311 */ /* 0x004e24000030d900 */
[----:B0-----:R-:W-:Y:S01]  /*47c0*/  PRMT R0, R2, 0x7610, R0 ;  /* 0x0000761002007816 */ /* 0x001fe20000000000 */
[----:B------:R-:W-:Y:S06]  /*47d0*/  BRA `(.L_x_20316) ;  /* 0x0000000800a47947 */ /* 0x000fec0003800000 */
.L_x_20311:
        /* <DEDUP_REMOVED lines=12> */
.L_x_20325:
[----:B------:R-:W2:Y:S02]  /*48a0*/  LDG.E.64 R4, desc[UR40][R4.64] ;  /* 0x0000002804047981 */ /* 0x000ea4000c1e1b00 */
[----:B--2---:R-:W0:Y:S02]  /*48b0*/  F2I.S64.F64.TRUNC R2, R4 ;  /* 0x0000000400027311 */ /* 0x004e24000030d900 */
[----:B0-----:R-:W-:Y:S01]  /*48c0*/  PRMT R0, R2, 0x7610, R0 ;  /* 0x0000761002007816 */ /* 0x001fe20000000000 */
[----:B------:R-:W-:Y:S06]  /*48d0*/  BRA `(.L_x_20316) ;  /* 0x0000000800647947 */ /* 0x000fec0003800000 */
.L_x_20324:
        /* <DEDUP_REMOVED lines=27> */
.L_x_20327:
        /* <DEDUP_REMOVED lines=14> */
.L_x_20326:
[----:B------:R-:W2:Y:S02]  /*4b70*/  LDG.E.U16 R2, desc[UR40][R4.64] ;  /* 0x0000002804027981 */ /* 0x000ea4000c1e1500 */
[----:B--2---:R-:W-:-:S06]  /*4b80*/  IMAD.U32 R2, R2, 0x10000, RZ ;  /* 0x0001000002027824 */ /* 0x004fcc00078e00ff */
[----:B------:R-:W0:Y:S02]  /*4b90*/  F2I.S64.TRUNC R2, R2 ;  /* 0x0000000200027311 */ /* 0x000e24000020d900 */
[----:B0-----:R-:W-:Y:S01]  /*4ba0*/  PRMT R0, R2, 0x7610, R0 ;  /* 0x0000761002007816 */ /* 0x001fe20000000000 */
[----:B------:R-:W-:Y:S06]  /*4bb0*/  BRA `(.L_x_20316) ;  /* 0x0000000400ac7947 */ /* 0x000fec0003800000 */
.L_x_20323:
        /* <DEDUP_REMOVED lines=10> */
.L_x_20330:
        /* <DEDUP_REMOVED lines=21> */
.L_x_20334:
[----:B------:R-:W-:Y:S05]  /*4db0*/  BSYNC.RECONVERGENT B1 ;  /* 0x0000000000017941 */ /* 0x000fea0003800200 */
.L_x_20333:
[----:B------:R-:W-:Y:S02]  /*4dc0*/  SHF.L.U32 R0, R0, 0x14, RZ ;  /* 0x0000001400007819 */ /* 0x000fe400000006ff */
[----:B------:R-:W-:-:S04]  /*4dd0*/  LEA R2, R2, 0x3b800000, 0x17 ;  /* 0x3b80000002027811 */ /* 0x000fc800078eb8ff */
[----:B------:R-:W-:-:S07]  /*4de0*/  LOP3.LUT R2, R2, R0, R7, 0xfe, !PT ;  /* 0x0000000002027212 */ /* 0x000fce00078efe07 */
.L_x_20332:
[----:B------:R-:W-:Y:S05]  /*4df0*/  BSYNC.RECONVERGENT B0 ;  /* 0x0000000000007941 */ /* 0x000fea0003800200 */
.L_x_20331:
[----:B------:R-:W0:Y:S02]  /*4e00*/  F2I.S64.TRUNC R2, R2 ;  /* 0x0000000200027311 */ /* 0x000e24000020d900 */
[----:B0-----:R-:W-:Y:S01]  /*4e10*/  PRMT R0, R2, 0x7610, R0 ;  /* 0x0000761002007816 */ /* 0x001fe20000000000 */
[----:B------:R-:W-:Y:S06]  /*4e20*/  BRA `(.L_x_20316) ;  /* 0x0000000400107947 */ /* 0x000fec0003800000 */
.L_x_20329:
        /* <DEDUP_REMOVED lines=21> */
.L_x_20338:
[----:B------:R-:W-:Y:S05]  /*4f80*/  BSYNC.RECONVERGENT B1 ;  /* 0x0000000000017941 */ /* 0x000fea0003800200 */
.L_x_20337:
[----:B------:R-:W-:Y:S01]  /*4f90*/  IMAD.SHL.U32 R0, R0, 0x200000, RZ ;  /* 0x0020000000007824 */ /* 0x000fe200078e00ff */
[----:B------:R-:W-:-:S04]  /*4fa0*/  LEA R2, R2, 0x37800000, 0x17 ;  /* 0x3780000002027811 */ /* 0x000fc800078eb8ff */
[----:B------:R-:W-:-:S07]  /*4fb0*/  LOP3.LUT R2, R2, R0, R7, 0xfe, !PT ;  /* 0x0000000002027212 */ /* 0x000fce00078efe07 */
.L_x_20336:
[----:B------:R-:W-:Y:S05]  /*4fc0*/  BSYNC.RECONVERGENT B0 ;  /* 0x0000000000007941 */ /* 0x000fea0003800200 */
.L_x_20335:
[----:B------:R-:W0:Y:S02]  /*4fd0*/  F2I.S64.TRUNC R2, R2 ;  /* 0x0000000200027311 */ /* 0x000e24000020d900 */
[----:B0-----:R-:W-:Y:S01]  /*4fe0*/  PRMT R0, R2, 0x7610, R0 ;  /* 0x0000761002007816 */ /* 0x001fe20000000000 */
[----:B------:R-:W-:Y:S06]  /*4ff0*/  BRA `(.L_x_20316) ;  /* 0x00000000009c7947 */ /* 0x000fec0003800000 */
.L_x_20328:
        /* <DEDUP_REMOVED lines=14> */
.L_x_20342:
[----:B------:R-:W-:Y:S05]  /*50e0*/  BSYNC.RECONVERGENT B0 ;  /* 0x0000000000007941 */ /* 0x000fea0003800200 */
.L_x_20341:
[----:B------:R-:W0:Y:S02]  /*50f0*/  F2I.S64.TRUNC R2, R2 ;  /* 0x0000000200027311 */ /* 0x000e24000020d900 */
[----:B0-----:R-:W-:Y:S01]  /*5100*/  PRMT R0, R2, 0x7610, R0 ;  /* 0x0000761002007816 */ /* 0x001fe20000000000 */
[----:B------:R-:W-:Y:S06]  /*5110*/  BRA `(.L_x_20316) ;  /* 0x0000000000547947 */ /* 0x000fec0003800000 */
.L_x_20315:
        /* <DEDUP_REMOVED lines=16> */
.L_x_20343:
[----:B------:R-:W-:Y:S01]  /*5220*/  PRMT R0, RZ, 0x7610, R0 ;  /* 0x00007610ff007816 */ /* 0x000fe20000000000 */
[----:B------:R-:W-:Y:S06]  /*5230*/  BRA `(.L_x_20316) ;  /* 0x00000000000c7947 */ /* 0x000fec0003800000 */
.L_x_20340:
[----:B------:R1:W5:Y:S01]  /*5240*/  LDG.E.U8 R0, desc[UR40][R4.64] ;  /* 0x0000002804007981 */ /* 0x000362000c1e1100 */
[----:B------:R-:W-:Y:S05]  /*5250*/  BRA `(.L_x_20316) ;  /* 0x0000000000047947 */ /* 0x000fea0003800000 */
.L_x_20339:
[----:B------:R2:W5:Y:S02]  /*5260*/  LDG.E.U8 R0, desc[UR40][R4.64] ;  /* 0x0000002804007981 */ /* 0x000564000c1e1100 */
.L_x_20316:
        /* <DEDUP_REMOVED lines=21> */
.L_x_20348:
[----:B------:R0:W-:Y:S01]  /*53c0*/  STG.E.U8 desc[UR40][R2.64], R9 ;  /* 0x0000000902007986 */ /* 0x0001e2000c101128 */
[----:B------:R-:W-:Y:S05]  /*53d0*/  BRA `(.L_x_20350) ;  /* 0x0000000c00187947 */ /* 0x000fea0003800000 */
.L_x_20347:
        /* <DEDUP_REMOVED lines=10> */
.L_x_20352:
[----:B------:R-:W-:-:S05]  /*5480*/  LOP3.LUT R9, R9, 0xffff, RZ, 0xc0, !PT ;  /* 0x0000ffff09097812 */ /* 0x000fca00078ec0ff */
[----:B------:R0:W-:Y:S01]  /*5490*/  STG.E desc[UR40][R2.64], R9 ;  /* 0x0000000902007986 */ /* 0x0001e2000c101928 */
[----:B------:R-:W-:Y:S05]  /*54a0*/  BRA `(.L_x_20350) ;  /* 0x0000000800e47947 */ /* 0x000fea0003800000 */
.L_x_20351:
[----:B------:R0:W-:Y:S01]  /*54b0*/  STG.E.U16 desc[UR40][R2.64], R9 ;  /* 0x0000000902007986 */ /* 0x0001e2000c101528 */
[----:B------:R-:W-:Y:S05]  /*54c0*/  BRA `(.L_x_20350) ;  /* 0x0000000800dc7947 */ /* 0x000fea0003800000 */
.L_x_20346:
        /* <DEDUP_REMOVED lines=9> */
.L_x_20354:
[----:B------:R-:W0:Y:S02]  /*5560*/  I2F.U16 R0, R9 ;  /* 0x0000000900007306 */ /* 0x000e240000101000 */
[----:B0-----:R-:W-:-:S05]  /*5570*/  F2FP.F16.F32.PACK_AB R0, RZ, R0 ;  /* 0x00000000ff00723e */ /* 0x001fca00000000ff */
[----:B------:R0:W-:Y:S01]  /*5580*/  STG.E.U16 desc[UR40][R2.64], R0 ;  /* 0x0000000002007986 */ /* 0x0001e2000c101528 */
[----:B------:R-:W-:Y:S05]  /*5590*/  BRA `(.L_x_20350) ;  /* 0x0000000800a87947 */ /* 0x000fea0003800000 */
.L_x_20353:
        /* <DEDUP_REMOVED lines=10> */
.L_x_20356:
[----:B------:R-:W1:Y:S02]  /*5640*/  I2F.U16 R9, R9 ;  /* 0x0000000900097306 */ /* 0x000e640000101000 */
[----:B-1234-:R-:W-:-:S04]  /*5650*/  F2FP.F16.F32.PACK_AB R5, RZ, R9 ;  /* 0x00000009ff05723e */ /* 0x01efc800000000ff */
[----:B------:R-:W-:-:S05]  /*5660*/  PRMT R5, R5, 0x5410, RZ ;  /* 0x0000541005057816 */ /* 0x000fca00000000ff */
[----:B------:R0:W-:Y:S01]  /*5670*/  STG.E desc[UR40][R2.64], R5 ;  /* 0x0000000502007986 */ /* 0x0001e2000c101928 */
[----:B------:R-:W-:Y:S05]  /*5680*/  BRA `(.L_x_20350) ;  /* 0x00000008006c7947 */ /* 0x000fea0003800000 */
.L_x_20355:
[----:B-1234-:R-:W0:Y:S02]  /*5690*/  I2F.F64.U16 R4, R9 ;  /* 0x0000000900047312 */ /* 0x01ee240000101800 */
[----:B0-----:R0:W-:Y:S01]  /*56a0*/  STG.E.64 desc[UR40][R2.64], R4 ;  /* 0x0000000402007986 */ /* 0x0011e2000c101b28 */
[----:B------:R-:W-:Y:S05]  /*56b0*/  BRA `(.L_x_20350) ;  /* 0x0000000800607947 */ /* 0x000fea0003800000 */
.L_x_20345:
        /* <DEDUP_REMOVED lines=12> */
.L_x_20360:
        /* <DEDUP_REMOVED lines=17> */
.L_x_20362:
[----:B------:R-:W-:Y:S05]  /*5890*/  BSYNC.RECONVERGENT B0 ;  /* 0x0000000000007941 */ /* 0x000fea0003800200 */
.L_x_20361:
[----:B------:R0:W-:Y:S01]  /*58a0*/  STG.E.U8 desc[UR40][R2.64], R0 ;  /* 0x0000000002007986 */ /* 0x0001e2000c101128 */
[----:B------:R-:W-:Y:S05]  /*58b0*/  BRA `(.L_x_20350) ;  /* 0x0000000400e07947 */ /* 0x000fea0003800000 */
.L_x_20359:
        /* <DEDUP_REMOVED lines=16> */
[----:B------:R-:W-:-:S07]  /*59c0*/  MOV R0, R4 ;  /* 0x0000000400007202 */ /* 0x000fce0000000f00 */
.L_x_20364:
[----:B------:R-:W-:Y:S05]  /*59d0*/  BSYNC.RECONVERGENT B0 ;  /* 0x0000000000007941 */ /* 0x000fea0003800200 */
.L_x_20363:
[----:B------:R0:W-:Y:S01]  /*59e0*/  STG.E.U8 desc[UR40][R2.64], R0 ;  /* 0x0000000002007986 */ /* 0x0001e2000c101128 */
[----:B------:R-:W-:Y:S05]  /*59f0*/  BRA `(.L_x_20350) ;  /* 0x0000000400907947 */ /* 0x000fea0003800000 */
.L_x_20358:
        /* <DEDUP_REMOVED lines=21> */
.L_x_20366:
[----:B-1234-:R-:W-:Y:S01]  /*5b50*/  LOP3.LUT R4, R9, 0xffff, RZ, 0xc0, !PT ;  /* 0x0000ffff09047812 */ /* 0x01efe200078ec0ff */
[----:B------:R-:W-:-:S05]  /*5b60*/  IMAD.MOV.U32 R5, RZ, RZ, RZ ;  /* 0x000000ffff057224 */ /* 0x000fca00078e00ff */
[----:B------:R0:W-:Y:S01]  /*5b70*/  STG.E.64 desc[UR40][R2.64], R4 ;  /* 0x0000000402007986 */ /* 0x0001e2000c101b28 */
[----:B------:R-:W-:Y:S05]  /*5b80*/  BRA `(.L_x_20350) ;  /* 0x00000004002c7947 */ /* 0x000fea0003800000 */
.L_x_20365:
[----:B------:R-:W-:-:S05]  /*5b90*/  LOP3.LUT R9, R9, 0xffff, RZ, 0xc0, !PT ;  /* 0x0000ffff09097812 */ /* 0x000fca00078ec0ff */
[----:B------:R0:W-:Y:S01]  /*5ba0*/  STG.E desc[UR40][R2.64], R9 ;  /* 0x0000000902007986 */ /* 0x0001e2000c101928 */
[----:B------:R-:W-:Y:S05]  /*5bb0*/  BRA `(.L_x_20350) ;  /* 0x0000000400207947 */ /* 0x000fea0003800000 */
.L_x_20357:
        /* <DEDUP_REMOVED lines=11> */
.L_x_20368:
[----:B-1234-:R-:W0:Y:S01]  /*5c70*/  I2F.F64.U16 R4, R9 ;  /* 0x0000000900047312 */ /* 0x01ee220000101800 */
[----:B------:R-:W-:-:S05]  /*5c80*/  CS2R R6, SRZ ;  /* 0x0000000000067805 */ /* 0x000fca000001ff00 */
[----:B0-----:R0:W-:Y:S01]  /*5c90*/  STG.E.128 desc[UR40][R2.64], R4 ;  /* 0x0000000402007986 */ /* 0x0011e2000c101d28 */
[----:B------:R-:W-:Y:S05]  /*5ca0*/  BRA `(.L_x_20350) ;  /* 0x0000000000e47947 */ /* 0x000fea0003800000 */
.L_x_20367:
[----:B------:R-:W-:-:S09]  /*5cb0*/  UISETP.NE.AND UP0, UPT, UR4, 0xf, UPT ;  /* 0x0000000f0400788c */ /* 0x000fd2000bf05270 */
[----:B------:R-:W-:Y:S05]  /*5cc0*/  BRA.U !UP0, `(.L_x_20369) ;  /* 0x0000000108d07547 */ /* 0x000fea000b800000 */
[----:B------:R-:W-:-:S09]  /*5cd0*/  UISETP.NE.AND UP0, UPT, UR4, 0x17, UPT ;  /* 0x000000170400788c */ /* 0x000fd2000bf05270 */
[----:B------:R-:W-:Y:S05]  /*5ce0*/  BRA.U !UP0, `(.L_x_20370) ;  /* 0x0000000108847547 */ /* 0x000fea000b800000 */
[----:B------:R-:W-:-:S09]  /*5cf0*/  UISETP.NE.AND UP0, UPT, UR4, 0x18, UPT ;  /* 0x000000180400788c */ /* 0x000fd2000bf05270 */
[----:B------:R-:W-:Y:S05]  /*5d00*/  BRA.U !UP0, `(.L_x_20371) ;  /* 0x0000000108447547 */ /* 0x000fea000b800000 */
.L_x_20349:
        /* <DEDUP_REMOVED lines=16> */
.L_x_20372:
[----:B------:R-:W-:Y:S05]  /*5e10*/  BRA `(.L_x_20350) ;  /* 0x0000000000887947 */ /* 0x000fea0003800000 */
.L_x_20371:
[----:B------:R-:W0:Y:S01]  /*5e20*/  I2F.U16 R9, R9 ;  /* 0x0000000900097306 */ /* 0x000e220000101000 */
[----:B------:R-:W-:Y:S01]  /*5e30*/  BSSY.RECONVERGENT B0, `(.L_x_20373) ;  /* 0x000000a000007945 */ /* 0x000fe20003800200 */
[----:B-1234-:R-:W-:Y:S02]  /*5e40*/  MOV R5, 0x7f ;  /* 0x0000007f00057802 */ /* 0x01efe40000000f00 */
        /* <DEDUP_REMOVED lines=8> */
.L_x_20374:
[----:B------:R-:W-:Y:S05]  /*5ed0*/  BSYNC.RECONVERGENT B0 ;  /* 0x0000000000007941 */ /* 0x000fea0003800200 */
.L_x_20373:
[----:B------:R0:W-:Y:S01]  /*5ee0*/  STG.E.U8 desc[UR40][R2.64], R5 ;  /* 0x0000000502007986 */ /* 0x0001e2000c101128 */
[----:B------:R-:W-:Y:S05]  /*5ef0*/  BRA `(.L_x_20350) ;  /* 0x0000000000507947 */ /* 0x000fea0003800000 */
.L_x_20370:
        /* <DEDUP_REMOVED lines=12> */
.L_x_20375:
[----:B-1234-:R-:W-:Y:S01]  /*5fc0*/  IMAD.MOV.U32 R5, RZ, RZ, 0x7f ;  /* 0x0000007fff057424 */ /* 0x01efe200078e00ff */
[----:B------:R-:W-:-:S04]  /*5fd0*/  ISETP.GT.U32.AND P0, PT, R7, 0x7f800000, PT ;  /* 0x7f8000000700780c */ /* 0x000fc80003f04070 */
[----:B------:R-:W-:-:S05]  /*5fe0*/  SEL R5, R5, 0x7c, P0 ;  /* 0x0000007c05057807 */ /* 0x000fca0000000000 */
[----:B------:R0:W-:Y:S01]  /*5ff0*/  STG.E.U8 desc[UR40][R2.64], R5 ;  /* 0x0000000502007986 */ /* 0x0001e2000c101128 */
[----:B------:R-:W-:Y:S05]  /*6000*/  BRA `(.L_x_20350) ;  /* 0x00000000000c7947 */ /* 0x000fea0003800000 */
.L_x_20369:
[----:B------:R-:W0:Y:S02]  /*6010*/  I2F.U16 R0, R9 ;  /* 0x0000000900007306 */ /* 0x000e240000101000 */
[----:B0-----:R-:W-:-:S05]  /*6020*/  F2FP.BF16.F32.PACK_AB R0, RZ, R0 ;  /* 0x00000000ff00723e */ /* 0x001fca00000010ff */
[----:B------:R0:W-:Y:S02]  /*6030*/  STG.E.U16 desc[UR40][R2.64], R0 ;  /* 0x0000000002007986 */ /* 0x0001e4000c101528 */
.L_x_20350:
[----:B------:R-:W-:Y:S05]  /*6040*/  BSYNC.RECONVERGENT B6 ;  /* 0x0000000000067941 */ /* 0x000fea0003800200 */
.L_x_20344:
[----:B------:R-:W-:-:S07]  /*6050*/  VIADD R17, R17, 0x80 ;  /* 0x0000008011117836 */ /* 0x000fce0000000000 */
.L_x_20309:
[----:B------:R-:W-:Y:S05]  /*6060*/  BSYNC.RECONVERGENT B7 ;  /* 0x0000000000077941 */ /* 0x000fea0003800200 */
.L_x_20308:
        /* <DEDUP_REMOVED lines=307> */
.L_x_20378:
        /* <DEDUP_REMOVED lines=16> */
.L_x_20382:
[----:B------:R0:W5:Y:S01]  /*74a0*/  LDG.E.U8 R0, desc[UR40][R4.64] ;  /* 0x0000002804007981 */ /* 0x000162000c1e1100 */
[----:B------:R-:W-:Y:S05]  /*74b0*/  BRA `(.L_x_20384) ;  /* 0x0000000c005c7947 */ /* 0x000fea0003800000 */
.L_x_20381:
        /* <DEDUP_REMOVED lines=8> */
.L_x_20386:
[----:B------:R3:W5:Y:S01]  /*7540*/  LDG.E.U8 R0, desc[UR40][R4.64] ;  /* 0x0000002804007981 */ /* 0x000762000c1e1100 */
[----:B------:R-:W-:Y:S05]  /*7550*/  BRA `(.L_x_20384) ;  /* 0x0000000c00347947 */ /* 0x000fea0003800000 */
.L_x_20385:
[----:B------:R2:W5:Y:S01]  /*7560*/  LDG.E.U16 R0, desc[UR40][R4.64] ;  /* 0x0000002804007981 */ /* 0x000562000c1e1500 */
[----:B------:R-:W-:Y:S05]  /*7570*/  BRA `(.L_x_20384) ;  /* 0x0000000c002c7947 */ /* 0x000fea0003800000 */
.L_x_20380:
        /* <DEDUP_REMOVED lines=10> */
.L_x_20388:
[----:B------:R-:W2:Y:S02]  /*7620*/  LDG.E.U16 R2, desc[UR40][R4.64] ;  /* 0x0000002804027981 */ /* 0x000ea4000c1e1500 */
[----:B--2---:R-:W-:-:S06]  /*7630*/  HADD2.F32 R2, -RZ, R2.H0_H0 ;  /* 0x20000002ff027230 */ /* 0x004fcc0000004100 */
[----:B------:R-:W0:Y:S02]  /*7640*/  F2I.S64.TRUNC R2, R2 ;  /* 0x0000000200027311 */ /* 0x000e24000020d900 */
[----:B0-----:R-:W-:Y:S01]  /*7650*/  PRMT R0, R2, 0x7610, R0 ;  /* 0x0000761002007816 */ /* 0x001fe20000000000 */
[----:B------:R-:W-:Y:S06]  /*7660*/  BRA `(.L_x_20384) ;  /* 0x0000000800f07947 */ /* 0x000fec0003800000 */
.L_x_20387:
        /* <DEDUP_REMOVED lines=10> */
.L_x_20390:
[----:B------:R-:W2:Y:S02]  /*7710*/  LDG.E.U16 R4, desc[UR40][R4.64] ;  /* 0x0000002804047981 */ /* 0x000ea4000c1e1500 */
[----:B--2---:R-:W-:-:S06]  /*7720*/  HADD2.F32 R2, -RZ, R4.H0_H0 ;  /* 0x20000004ff027230 */ /* 0x004fcc0000004100 */
[----:B------:R-:W0:Y:S02]  /*7730*/  F2I.S64.TRUNC R2, R2 ;  /* 0x0000000200027311 */ /* 0x000e24000020d900 */
[----:B0-----:R-:W-:Y:S01]  /*7740*/  PRMT R0, R2, 0x7610, R0 ;  /* 0x0000761002007816 */ /* 0x001fe20000000000 */
[----:B------:R-:W-:Y:S06]  /*7750*/  BRA `(.L_x_20384) ;  /* 0x0000000800b47947 */ /* 0x000fec0003800000 */
.L_x_20389:
[----:B------:R-:W2:Y:S02]  /*7760*/  LDG.E.64 R2, desc[UR40][R4.64] ;  /* 0x0000002804027981 */ /* 0x000ea4000c1e1b00 */
[----:B--2---:R-:W0:Y:S02]  /*7770*/  F2I.S64.F64.TRUNC R2, R2 ;  /* 0x0000000200027311 */ /* 0x004e24000030d900 */
[----:B0-----:R-:W-:Y:S01]  /*7780*/  PRMT R0, R2, 0x7610, R0 ;  /* 0x0000761002007816 */ /* 0x001fe20000000000 */
[----:B------:R-:W-:Y:S06]  /*7790*/  BRA `(.L_x_20384) ;  /* 0x0000000800a47947 */ /* 0x000fec0003800000 */
.L_x_20379:
        /* <DEDUP_REMOVED lines=12> */
.L_x_20393:
[----:B------:R-:W2:Y:S02]  /*7860*/  LDG.E.64 R4, desc[UR40][R4.64] ;  /* 0x0000002804047981 */ /* 0x000ea4000c1e1b00 */
[----:B--2---:R-:W0:Y:S02]  /*7870*/  F2I.S64.F64.TRUNC R2, R4 ;  /* 0x0000000400027311 */ /* 0x004e24000030d900 */
[----:B0-----:R-:W-:Y:S01]  /*7880*/  PRMT R0, R2, 0x7610, R0 ;  /* 0x0000761002007816 */ /* 0x001fe20000000000 */
[----:B------:R-:W-:Y:S06]  /*7890*/  BRA `(.L_x_20384) ;  /* 0x0000000800647947 */ /* 0x000fec0003800000 */
.L_x_20392:
        /* <DEDUP_REMOVED lines=27> */
.L_x_20395:
        /* <DEDUP_REMOVED lines=14> */
.L_x_20394:
[----:B------:R-:W2:Y:S02]  /*7b30*/  LDG.E.U16 R2, desc[UR40][R4.64] ;  /* 0x0000002804027981 */ /* 0x000ea4000c1e1500 */
[----:B--2---:R-:W-:-:S06]  /*7b40*/  IMAD.U32 R2, R2, 0x10000, RZ ;  /* 0x0001000002027824 */ /* 0x004fcc00078e00ff */
[----:B------:R-:W0:Y:S02]  /*7b50*/  F2I.S64.TRUNC R2, R2 ;  /* 0x0000000200027311 */ /* 0x000e24000020d900 */
[----:B0-----:R-:W-:Y:S01]  /*7b60*/  PRMT R0, R2, 0x7610, R0 ;  /* 0x0000761002007816 */ /* 0x001fe20000000000 */
[----:B------:R-:W-:Y:S06]  /*7b70*/  BRA `(.L_x_20384) ;  /* 0x0000000400ac7947 */ /* 0x000fec0003800000 */
.L_x_20391:
        /* <DEDUP_REMOVED lines=10> */
.L_x_20398:
        /* <DEDUP_REMOVED lines=21> */
.L_x_20402:
[----:B------:R-:W-:Y:S05]  /*7d70*/  BSYNC.RECONVERGENT B1 ;  /* 0x0000000000017941 */ /* 0x000fea0003800200 */
.L_x_20401:
[----:B------:R-:W-:Y:S01]  /*7d80*/  IMAD.SHL.U32 R0, R0, 0x100000, RZ ;  /* 0x0010000000007824 */ /* 0x000fe200078e00ff */
[----:B------:R-:W-:-:S04]  /*7d90*/  LEA R2, R2, 0x3b800000, 0x17 ;  /* 0x3b80000002027811 */ /* 0x000fc800078eb8ff */
[----:B------:R-:W-:-:S07]  /*7da0*/  LOP3.LUT R2, R2, R0, R7, 0xfe, !PT ;  /* 0x0000000002027212 */ /* 0x000fce00078efe07 */
.L_x_20400:
[----:B------:R-:W-:Y:S05]  /*7db0*/  BSYNC.RECONVERGENT B0 ;  /* 0x0000000000007941 */ /* 0x000fea0003800200 */
.L_x_20399:
[----:B------:R-:W0:Y:S02]  /*7dc0*/  F2I.S64.TRUNC R2, R2 ;  /* 0x0000000200027311 */ /* 0x000e24000020d900 */
[----:B0-----:R-:W-:Y:S01]  /*7dd0*/  PRMT R0, R2, 0x7610, R0 ;  /* 0x0000761002007816 */ /* 0x001fe20000000000 */
[----:B------:R-:W-:Y:S06]  /*7de0*/  BRA `(.L_x_20384) ;  /* 0x0000000400107947 */ /* 0x000fec0003800000 */
.L_x_20397:
        /* <DEDUP_REMOVED lines=21> */
.L_x_20406:
[----:B------:R-:W-:Y:S05]  /*7f40*/  BSYNC.RECONVERGENT B1 ;  /* 0x0000000000017941 */ /* 0x000fea0003800200 */
.L_x_20405:
[----:B------:R-:W-:Y:S02]  /*7f50*/  SHF.L.U32 R0, R0, 0x15, RZ ;  /* 0x0000001500007819 */ /* 0x000fe400000006ff */
[----:B------:R-:W-:-:S04]  /*7f60*/  LEA R2, R2, 0x37800000, 0x17 ;  /* 0x3780000002027811 */ /* 0x000fc800078eb8ff */
[----:B------:R-:W-:-:S07]  /*7f70*/  LOP3.LUT R2, R2, R0, R7, 0xfe, !PT ;  /* 0x0000000002027212 */ /* 0x000fce00078efe07 */
.L_x_20404:
[----:B------:R-:W-:Y:S05]  /*7f80*/  BSYNC.RECONVERGENT B0 ;  /* 0x0000000000007941 */ /* 0x000fea0003800200 */
.L_x_20403:
[----:B------:R-:W0:Y:S02]  /*7f90*/  F2I.S64.TRUNC R2, R2 ;  /* 0x0000000200027311 */ /* 0x000e24000020d900 */
[----:B0-----:R-:W-:Y:S01]  /*7fa0*/  PRMT R0, R2, 0x7610, R0 ;  /* 0x0000761002007816 */ /* 0x001fe20000000000 */
[----:B------:R-:W-:Y:S06]  /*7fb0*/  BRA `(.L_x_20384) ;  /* 0x00000000009c7947 */ /* 0x000fec0003800000 */
.L_x_20396:
        /* <DEDUP_REMOVED lines=14> */
.L_x_20410:
[----:B------:R-:W-:Y:S05]  /*80a0*/  BSYNC.RECONVERGENT B0 ;  /* 0x0000000000007941 */ /* 0x000fea0003800200 */
.L_x_20409:
[----:B------:R-:W0:Y:S02]  /*80b0*/  F2I.S64.TRUNC R2, R2 ;  /* 0x0000000200027311 */ /* 0x000e24000020d900 */
[----:B0-----:R-:W-:Y:S01]  /*80c0*/  PRMT R0, R2, 0x7610, R0 ;  /* 0x0000761002007816 */ /* 0x001fe20000000000 */
[----:B------:R-:W-:Y:S06]  /*80d0*/  BRA `(.L_x_20384) ;  /* 0x0000000000547947 */ /* 0x000fec0003800000 */
.L_x_20383:
        /* <DEDUP_REMOVED lines=16> */
.L_x_20411:
[----:B------:R-:W-:Y:S01]  /*81e0*/  PRMT R0, RZ, 0x7610, R0 ;  /* 0x00007610ff007816 */ /* 0x000fe20000000000 */
[----:B------:R-:W-:Y:S06]  /*81f0*/  BRA `(.L_x_20384) ;  /* 0x00000000000c7947 */ /* 0x000fec0003800000 */
.L_x_20408:
[----:B------:R0:W5:Y:S01]  /*8200*/  LDG.E.U8 R0, desc[UR40][R4.64] ;  /* 0x0000002804007981 */ /* 0x000162000c1e1100 */
[----:B------:R-:W-:Y:S05]  /*8210*/  BRA `(.L_x_20384) ;  /* 0x0000000000047947 */ /* 0x000fea0003800000 */
.L_x_20407:
[----:B------:R0:W5:Y:S02]  /*8220*/  LDG.E.U8 R0, desc[UR40][R4.64] ;  /* 0x0000002804007981 */ /* 0x000164000c1e1100 */
.L_x_20384:
[----:B------:R-:W1:Y:S01]  /*8230*/  LDCU.64 UR6, c[0x0][0x580] ;  /* 0x0000b000ff0677ac */ /* 0x000e620008000a00 */
[----:B-----5:R-:W-:Y:S01]  /*8240*/  LOP3.LUT R0, R0, 0xff, RZ, 0xc0, !PT ;  /* 0x000000ff00007812 */ /* 0x020fe200078ec0ff */
[----:B------:R-:W-:Y:S01]  /*8250*/  BSSY.RECONVERGENT B6, `(.L_x_20412) ;  /* 0x00000db000067945 */ /* 0x000fe20003800200 */
[----:B------:R-:W-:Y:S02]  /*8260*/  UPRMT UR4, UR42, 0x9910, URZ ;  /* 0x000099102a047896 */ /* 0x000fe400080000ff */
[----:B------:R-:W-:Y:S02]  /*8270*/  VIMNMX.U16x2 R0, PT, PT, R0, UR38, !PT ;  /* 0x0000002600007c48 */ /* 0x000fe4000ffe0200 */
[----:B------:R-:W-:Y:S02]  /*8280*/  UISETP.GT.AND UP0, UPT, UR4, 0x9, UPT ;  /* 0x000000090400788c */ /* 0x000fe4000bf04270 */
[----:B------:R-:W-:-:S04]  /*8290*/  VIMNMX.U16x2 R0, PT, PT, R0, UR36, PT ;  /* 0x0000002400007c48 */ /* 0x000fc8000bfe0200 */
        /* <DEDUP_REMOVED lines=14> */
.L_x_20416:
[----:B------:R1:W-:Y:S01]  /*8380*/  STG.E.U8 desc[UR40][R2.64], R9 ;  /* 0x0000000902007986 */ /* 0x0003e2000c101128 */
[----:B------:R-:W-:Y:S05]  /*8390*/  BRA `(.L_x_20418) ;  /* 0x0000000c00187947 */ /* 0x000fea0003800000 */
.L_x_20415:
[----:B------:R-:W-:-:S09]  /*83a0*/  UISETP.NE.AND UP0, UPT, UR4, 0x2, UPT ;  /* 0x000000020400788c */ /* 0x000fd2000bf05270 */
[----:B------:R-:W-:Y:S05]  /*83b0*/  BRA.U !UP0, `(.L_x_20419) ;  /* 0x00000001082c7547 */ /* 0x000fea000b800000 */
[----:B------:R-:W-:-:S09]  /*83c0*/  UISETP.NE.AND UP0, UPT, UR4, 0x3, UPT ;  /* 0x000000030400788c */ /* 0x000fd2000bf05270 */
[----:B------:R-:W-:Y:S05]  /*83d0*/  BRA.U !UP0, `(.L_x_20420) ;  /* 0x0000000108187547 */ /* 0x000fea000b800000 */
[----:B------:R-:W-:-:S09]  /*83e0*/  UISETP.NE.AND UP0, UPT, UR4, 0x4, UPT ;  /* 0x000000040400788c */ /* 0x000fd2000bf05270 */
[----:B------:R-:W-:Y:S05]  /*83f0*/  BRA.U UP0, `(.L_x_20417) ;  /* 0x0000000900347547 */ /* 0x000fea000b800000 */
[----:B0-234-:R-:W-:Y:S01]  /*8400*/  LOP3.LUT R4, R9, 0xffff, RZ, 0xc0, !PT ;  /* 0x0000ffff09047812 */ /* 0x01dfe200078ec0ff */
[----:B------:R-:W-:-:S05]  /*8410*/  IMAD.MOV.U32 R5, RZ, RZ, RZ ;  /* 0x000000ffff057224 */ /* 0x000fca00078e00ff */
[----:B------:R0:W-:Y:S01]  /*8420*/  STG.E.64 desc[UR40][R2.64], R4 ;  /* 0x0000000402007986 */ /* 0x0001e2000c101b28 */
[----:B------:R-:W-:Y:S05]  /*8430*/  BRA `(.L_x_20418) ;  /* 0x0000000800f07947 */ /* 0x000fea0003800000 */
.L_x_20420:
[----:B------:R-:W-:-:S05]  /*8440*/  LOP3.LUT R9, R9, 0xffff, RZ, 0xc0, !PT ;  /* 0x0000ffff09097812 */ /* 0x000fca00078ec0ff */
[----:B------:R1:W-:Y:S01]  /*8450*/  STG.E desc[UR40][R2.64], R9 ;  /* 0x0000000902007986 */ /* 0x0003e2000c101928 */
[----:B------:R-:W-:Y:S05]  /*8460*/  BRA `(.L_x_20418) ;  /* 0x0000000800e47947 */ /* 0x000fea0003800000 */
.L_x_20419:
[----:B------:R1:W-:Y:S01]  /*8470*/  STG.E.U16 desc[UR40][R2.64], R9 ;  /* 0x0000000902007986 */ /* 0x0003e2000c101528 */
[----:B------:R-:W-:Y:S05]  /*8480*/  BRA `(.L_x_20418) ;  /* 0x0000000800dc7947 */ /* 0x000fea0003800000 */
.L_x_20414:
        /* <DEDUP_REMOVED lines=9> */
.L_x_20422:
[----:B------:R-:W1:Y:S02]  /*8520*/  I2F.U16 R0, R9 ;  /* 0x0000000900007306 */ /* 0x000e640000101000 */
[----:B-1----:R-:W-:-:S05]  /*8530*/  F2FP.F16.F32.PACK_AB R0, RZ, R0 ;  /* 0x00000000ff00723e */ /* 0x002fca00000000ff */
[----:B------:R1:W-:Y:S01]  /*8540*/  STG.E.U16 desc[UR40][R2.64], R0 ;  /* 0x0000000002007986 */ /* 0x0003e2000c101528 */
[----:B------:R-:W-:Y:S05]  /*8550*/  BRA `(.L_x_20418) ;  /* 0x0000000800a87947 */ /* 0x000fea0003800000 */
.L_x_20421:
[----:B------:R-:W-:-:S09]  /*8560*/  UISETP.NE.AND UP0, UPT, UR4, 0x7, UPT ;  /* 0x000000070400788c */ /* 0x000fd2000bf05270 */
[----:B------:R-:W-:Y:S05]  /*8570*/  BRA.U !UP0, `(.L_x_20423) ;  /* 0x0000000108347547 */ /* 0x000fea000b800000 */
[----:B------:R-:W-:-:S09]  /*8580*/  UISETP.NE.AND UP0, UPT, UR4, 0x8, UPT ;  /* 0x000000080400788c */ /* 0x000fd2000bf05270 */
[----:B------:R-:W-:Y:S05]  /*8590*/  BRA.U !UP0, `(.L_x_20424) ;  /* 0x0000000108187547 */ /* 0x000fea000b800000 */
[----:B------:R-:W-:-:S09]  /*85a0*/  UISETP.NE.AND UP0, UPT, UR4, 0x9, UPT ;  /* 0x000000090400788c */ /* 0x000fd2000bf05270 */
[----:B------:R-:W-:Y:S05]  /*85b0*/  BRA.U UP0, `(.L_x_20417) ;  /* 0x0000000500c47547 */ /* 0x000fea000b800000 */
[----:B0-234-:R-:W0:Y:S01]  /*85c0*/  I2F.U16 R4, R9 ;  /* 0x0000000900047306 */ /* 0x01de220000101000 */
[----:B------:R-:W-:-:S05]  /*85d0*/  MOV R5, RZ ;  /* 0x000000ff00057202 */ /* 0x000fca0000000f00 */
[----:B0-----:R0:W-:Y:S01]  /*85e0*/  STG.E.64 desc[UR40][R2.64], R4 ;  /* 0x0000000402007986 */ /* 0x0011e2000c101b28 */
[----:B------:R-:W-:Y:S05]  /*85f0*/  BRA `(.L_x_20418) ;  /* 0x0000000800807947 */ /* 0x000fea0003800000 */
.L_x_20424:
[----:B------:R-:W0:Y:S02]  /*8600*/  I2F.U16 R9, R9 ;  /* 0x0000000900097306 */ /* 0x000e240000101000 */
[----:B0-234-:R-:W-:-:S04]  /*8610*/  F2FP.F16.F32.PACK_AB R5, RZ, R9 ;  /* 0x00000009ff05723e */ /* 0x01dfc800000000ff */
[----:B------:R-:W-:-:S05]  /*8620*/  PRMT R5, R5, 0x5410, RZ ;  /* 0x0000541005057816 */ /* 0x000fca00000000ff */
[----:B------:R0:W-:Y:S01]  /*8630*/  STG.E desc[UR40][R2.64], R5 ;  /* 0x0000000502007986 */ /* 0x0001e2000c101928 */
[----:B------:R-:W-:Y:S05]  /*8640*/  BRA `(.L_x_20418) ;  /* 0x00000008006c7947 */ /* 0x000fea0003800000 */
.L_x_20423:
[----:B0-234-:R-:W0:Y:S02]  /*8650*/  I2F.F64.U16 R4, R9 ;  /* 0x0000000900047312 */ /* 0x01de240000101800 */
[----:B0-----:R0:W-:Y:S01]  /*8660*/  STG.E.64 desc[UR40][R2.64], R4 ;  /* 0x0000000402007986 */ /* 0x0011e2000c101b28 */
[----:B------:R-:W-:Y:S05]  /*8670*/  BRA `(.L_x_20418) ;  /* 0x0000000800607947 */ /* 0x000fea0003800000 */
.L_x_20413:
        /* <DEDUP_REMOVED lines=12> */
.L_x_20428:
        /* <DEDUP_REMOVED lines=17> */
.L_x_20430:
[----:B------:R-:W-:Y:S05]  /*8850*/  BSYNC.RECONVERGENT B0 ;  /* 0x0000000000007941 */ /* 0x000fea0003800200 */
.L_x_20429:
[----:B------:R1:W-:Y:S01]  /*8860*/  STG.E.U8 desc[UR40][R2.64], R0 ;  /* 0x0000000002007986 */ /* 0x0003e2000c101128 */
[----:B------:R-:W-:Y:S05]  /*8870*/  BRA `(.L_x_20418) ;  /* 0x0000000400e07947 */ /* 0x000fea0003800000 */
.L_x_20427:
[----:B------:R-:W1:Y:S01]  /*8880*/  I2F.U16 R9, R9 ;  /* 0x0000000900097306 */ /* 0x000e620000101000 */
[----:B------:R-:W-:Y:S01]  /*8890*/  BSSY.RECONVERGENT B0, `(.L_x_20431) ;  /* 0x0000010000007945 */ /* 0x000fe20003800200 */
[----:B------:R-:W-:Y:S01]  /*88a0*/  HFMA2 R0, -RZ, RZ, 0, 7.62939453125e-06 ;  /* 0x00000080ff007431 */ /* 0x000fe200000001ff */
        /* <DEDUP_REMOVED lines=14> */
.L_x_20432:
[----:B------:R-:W-:Y:S05]  /*8990*/  BSYNC.RECONVERGENT B0 ;  /* 0x0000000000007941 */ /* 0x000fea0003800200 */
.L_x_20431:
[----:B------:R1:W-:Y:S01]  /*89a0*/  STG.E.U8 desc[UR40][R2.64], R0 ;  /* 0x0000000002007986 */ /* 0x0003e2000c101128 */
[----:B------:R-:W-:Y:S05]  /*89b0*/  BRA `(.L_x_20418) ;  /* 0x0000000400907947 */ /* 0x000fea0003800000 */
.L_x_20426:
[----:B------:R-:W-:-:S09]  /*89c0*/  UISETP.NE.AND UP0, UPT, UR4, 0x1c, UPT ;  /* 0x0000001c0400788c */ /* 0x000fd2000bf05270 */
[----:B------:R-:W-:Y:S05]  /*89d0*/  BRA.U !UP0, `(.L_x_20433) ;  /* 0x00000001085c7547 */ /* 0x000fea000b800000 */
[----:B------:R-:W-:-:S09]  /*89e0*/  UISETP.NE.AND UP0, UPT, UR4, 0x1d, UPT ;  /* 0x0000001d0400788c */ /* 0x000fd2000bf05270 */
[----:B------:R-:W-:Y:S05]  /*89f0*/  BRA.U !UP0, `(.L_x_20434) ;  /* 0x0000000108447547 */ /* 0x000fea000b800000 */
[----:B------:R-:W-:-:S09]  /*8a00*/  UISETP.NE.AND UP0, UPT, UR4, 0x2c, UPT ;  /* 0x0000002c0400788c */ /* 0x000fd2000bf05270 */
[----:B------:R-:W-:Y:S05]  /*8a10*/  BRA.U UP0, `(.L_x_20417) ;  /* 0x0000000100ac7547 */ /* 0x000fea000b800000 */
[----:B------:R-:W1:Y:S01]  /*8a20*/  I2F.U16 R9, R9 ;  /* 0x0000000900097306 */ /* 0x000e620000101000 */
[----:B0-234-:R-:W-:Y:S01]  /*8a30*/  IMAD.MOV.U32 R5, RZ, RZ, 0xff ;  /* 0x000000ffff057424 */ /* 0x01dfe200078e00ff */
[----:B-1----:R-:W-:-:S04]  /*8a40*/  SHF.R.U32.HI R4, RZ, 0x17, R9 ;  /* 0x00000017ff047819 */ /* 0x002fc80000011609 */
        /* <DEDUP_REMOVED lines=12> */
.L_x_20434:
[----:B0-234-:R-:W-:Y:S01]  /*8b10*/  HFMA2 R5, -RZ, RZ, 0, 0 ;  /* 0x00000000ff057431 */ /* 0x01dfe200000001ff */
[----:B------:R-:W-:-:S05]  /*8b20*/  LOP3.LUT R4, R9, 0xffff, RZ, 0xc0, !PT ;  /* 0x0000ffff09047812 */ /* 0x000fca00078ec0ff */
[----:B------:R0:W-:Y:S01]  /*8b30*/  STG.E.64 desc[UR40][R2.64], R4 ;  /* 0x0000000402007986 */ /* 0x0001e2000c101b28 */
[----:B------:R-:W-:Y:S05]  /*8b40*/  BRA `(.L_x_20418) ;  /* 0x00000004002c7947 */ /* 0x000fea0003800000 */
.L_x_20433:
[----:B------:R-:W-:-:S05]  /*8b50*/  LOP3.LUT R9, R9, 0xffff, RZ, 0xc0, !PT ;  /* 0x0000ffff09097812 */ /* 0x000fca00078ec0ff */
[----:B------:R1:W-:Y:S01]  /*8b60*/  STG.E desc[UR40][R2.64], R9 ;  /* 0x0000000902007986 */ /* 0x0003e2000c101928 */
[----:B------:R-:W-:Y:S05]  /*8b70*/  BRA `(.L_x_20418) ;  /* 0x0000000400207947 */ /* 0x000fea0003800000 */
.L_x_20425:
        /* <DEDUP_REMOVED lines=11> */
.L_x_20436:
[----:B0-234-:R-:W0:Y:S01]  /*8c30*/  I2F.F64.U16 R4, R9 ;  /* 0x0000000900047312 */ /* 0x01de220000101800 */
[----:B------:R-:W-:-:S05]  /*8c40*/  CS2R R6, SRZ ;  /* 0x0000000000067805 */ /* 0x000fca000001ff00 */
[----:B0-----:R0:W-:Y:S01]  /*8c50*/  STG.E.128 desc[UR40][R2.64], R4 ;  /* 0x0000000402007986 */ /* 0x0011e2000c101d28 */
[----:B------:R-:W-:Y:S05]  /*8c60*/  BRA `(.L_x_20418) ;  /* 0x0000000000e47947 */ /* 0x000fea0003800000 */
.L_x_20435:
[----:B------:R-:W-:-:S09]  /*8c70*/  UISETP.NE.AND UP0, UPT, UR4, 0xf, UPT ;  /* 0x0000000f0400788c */ /* 0x000fd2000bf05270 */
[----:B------:R-:W-:Y:S05]  /*8c80*/  BRA.U !UP0, `(.L_x_20437) ;  /* 0x0000000108d07547 */ /* 0x000fea000b800000 */
[----:B------:R-:W-:-:S09]  /*8c90*/  UISETP.NE.AND UP0, UPT, UR4, 0x17, UPT ;  /* 0x000000170400788c */ /* 0x000fd2000bf05270 */
[----:B------:R-:W-:Y:S05]  /*8ca0*/  BRA.U !UP0, `(.L_x_20438) ;  /* 0x0000000108847547 */ /* 0x000fea000b800000 */
[----:B------:R-:W-:-:S09]  /*8cb0*/  UISETP.NE.AND UP0, UPT, UR4, 0x18, UPT ;  /* 0x000000180400788c */ /* 0x000fd2000bf05270 */
[----:B------:R-:W-:Y:S05]  /*8cc0*/  BRA.U !UP0, `(.L_x_20439) ;  /* 0x0000000108447547 */ /* 0x000fea000b800000 */
.L_x_20417:
[----:B------:R-:W-:Y:S01]  /*8cd0*/  MOV R0, 0x1c0 ;  /* 0x000001c000007802 */ /* 0x000fe20000000f00 */
[----:B------:R-:W0:Y:S01]  /*8ce0*/  LDCU.64 UR4, c[0x4][0x1a0] ;  /* 0x01003400ff0477ac */ /* 0x000e220008000a00 */
[----:B------:R-:W-:Y:S02]  /*8cf0*/  HFMA2 R13, -RZ, RZ, 0, 0 ;  /* 0x00000000ff0d7431 */ /* 0x000fe400000001ff */
[----:B------:R-:W-:Y:S01]  /*8d00*/  IMAD.MOV.U32 R8, RZ, RZ, 0x65 ;  /* 0x00000065ff087424 */ /* 0x000fe200078e00ff */
[----:B------:R1:W1:Y:S01]  /*8d10*/  LDC.64 R2, c[0x4][R0] ;  /* 0x0100000000027b82 */ /* 0x0002620000000a00 */
[----:B------:R-:W5:Y:S01]  /*8d20*/  LDCU.64 UR6, c[0x4][0x1a8] ;  /* 0x01003500ff0677ac */ /* 0x000f620008000a00 */
[----:B------:R-:W-:Y:S01]  /*8d30*/  IMAD.MOV.U32 R12, RZ, RZ, 0x1 ;  /* 0x00000001ff0c7424 */ /* 0x000fe200078e00ff */
[----:B------:R-:W5:Y:S01]  /*8d40*/  LDCU.64 UR8, c[0x4][0x18] ;  /* 0x01000300ff0877ac */ /* 0x000f620008000a00 */
[----:B0-234-:R-:W-:Y:S02]  /*8d50*/  IMAD.U32 R4, RZ, RZ, UR4 ;  /* 0x00000004ff047e24 */ /* 0x01dfe4000f8e00ff */
[----:B------:R-:W-:Y:S01]  /*8d60*/  IMAD.U32 R5, RZ, RZ, UR5 ;  /* 0x00000005ff057e24 */ /* 0x000fe2000f8e00ff */
[----:B-----5:R-:W-:Y:S01]  /*8d70*/  MOV R6, UR6 ;  /* 0x0000000600067c02 */ /* 0x020fe20008000f00 */
[----:B------:R-:W-:-:S02]  /*8d80*/  IMAD.U32 R7, RZ, RZ, UR7 ;  /* 0x00000007ff077e24 */ /* 0x000fc4000f8e00ff */
[----:B------:R-:W-:Y:S01]  /*8d90*/  IMAD.U32 R10, RZ, RZ, UR8 ;  /* 0x00000008ff0a7e24 */ /* 0x000fe2000f8e00ff */
[----:B------:R-:W-:-:S07]  /*8da0*/  MOV R11, UR9 ;  /* 0x00000009000b7c02 */ /* 0x000fce0008000f00 */
[----:B------:R-:W-:-:S07]  /*8db0*/  LEPC R20, `(.L_x_20440) ;  /* 0x000000001014794e */ /* 0x000fce0000000000 */
[----:B-1----:R-:W-:Y:S05]  /*8dc0*/  CALL.ABS.NOINC R2 ;  /* 0x0000000002007343 */ /* 0x002fea0003c00000 */
.L_x_20440:
[----:B------:R-:W-:Y:S05]  /*8dd0*/  BRA `(.L_x_20418) ;  /* 0x0000000000887947 */ /* 0x000fea0003800000 */
.L_x_20439:
        /* <DEDUP_REMOVED lines=11> */
.L_x_20442:
[----:B------:R-:W-:Y:S05]  /*8e90*/  BSYNC.RECONVERGENT B0 ;  /* 0x0000000000007941 */ /* 0x000fea0003800200 */
.L_x_20441:
[----:B------:R0:W-:Y:S01]  /*8ea0*/  STG.E.U8 desc[UR40][R2.64], R5 ;  /* 0x0000000502007986 */ /* 0x0001e2000c101128 */
[----:B------:R-:W-:Y:S05]  /*8eb0*/  BRA `(.L_x_20418) ;  /* 0x0000000000507947 */ /* 0x000fea0003800000 */
.L_x_20438:
        /* <DEDUP_REMOVED lines=12> */
.L_x_20443:
[----:B0-234-:R-:W-:Y:S01]  /*8f80*/  IMAD.MOV.U32 R5, RZ, RZ, 0x7f ;  /* 0x0000007fff057424 */ /* 0x01dfe200078e00ff */
[----:B------:R-:W-:-:S04]  /*8f90*/  ISETP.GT.U32.AND P0, PT, R7, 0x7f800000, PT ;  /* 0x7f8000000700780c */ /* 0x000fc80003f04070 */
[----:B------:R-:W-:-:S05]  /*8fa0*/  SEL R5, R5, 0x7c, P0 ;  /* 0x0000007c05057807 */ /* 0x000fca0000000000 */
[----:B------:R0:W-:Y:S01]  /*8fb0*/  STG.E.U8 desc[UR40][R2.64], R5 ;  /* 0x0000000502007986 */ /* 0x0001e2000c101128 */
[----:B------:R-:W-:Y:S05]  /*8fc0*/  BRA `(.L_x_20418) ;  /* 0x00000000000c7947 */ /* 0x000fea0003800000 */
.L_x_20437:
[----:B------:R-:W1:Y:S02]  /*8fd0*/  I2F.U16 R0, R9 ;  /* 0x0000000900007306 */ /* 0x000e640000101000 */
[----:B-1----:R-:W-:-:S05]  /*8fe0*/  F2FP.BF16.F32.PACK_AB R0, RZ, R0 ;  /* 0x00000000ff00723e */ /* 0x002fca00000010ff */
[----:B------:R1:W-:Y:S02]  /*8ff0*/  STG.E.U16 desc[UR40][R2.64], R0 ;  /* 0x0000000002007986 */ /* 0x0003e4000c101528 */
.L_x_20418:
[----:B------:R-:W-:Y:S05]  /*9000*/  BSYNC.RECONVERGENT B6 ;  /* 0x0000000000067941 */ /* 0x000fea0003800200 */
.L_x_20412:
[----:B------:R-:W-:-:S07]  /*9010*/  IADD3 R17, PT, PT, R17, 0x80, RZ ;  /* 0x0000008011117810 */ /* 0x000fce0007ffe0ff */
.L_x_20377:
[----:B------:R-:W-:Y:S05]  /*9020*/  BSYNC.RECONVERGENT B7 ;  /* 0x0000000000077941 */ /* 0x000fea0003800200 */
.L_x_20376:
[----:B------:R-:W5:Y:S02]  /*9030*/  LDCU UR4, c[0x0][0x380] ;  /* 0x00007000ff0477ac */ /* 0x000f640008000800 */
[----:B-----5:R-:W-:-:S13]  /*9040*/  ISETP.GE.AND P0, PT, R17, UR4, PT ;  /* 0x0000000411007c0c */ /* 0x020fda000bf06270 */
[----:B------:R-:W-:Y:S05]  /*9050*/  @P0 EXIT ;  /* 0x000000000000094d */ /* 0x000fea0003800000 */
[----:B------:R-:W5:Y:S01]  /*9060*/  LDCU UR4, c[0x0][0x388] ;  /* 0x00007100ff0477ac */ /* 0x000f620008000800 */
[----:B01----:R-:W-:Y:S02]  /*9070*/  IMAD.MOV.U32 R0, RZ, RZ, RZ ;  /* 0x000000ffff007224 */ /* 0x003fe400078e00ff */
[----:B------:R-:W-:Y:S01]  /*9080*/  IMAD.MOV.U32 R16, RZ, RZ, RZ ;  /* 0x000000ffff107224 */ /* 0x000fe200078e00ff */
[----:B-----5:R-:W-:-:S09]  /*9090*/  UISETP.NE.AND UP0, UPT, UR4, URZ, UPT ;  /* 0x000000ff0400728c */ /* 0x020fd2000bf05270 */
[----:B------:R-:W-:Y:S05]  /*90a0*/  BRA.U !UP0, `(.L_x_20444) ;  /* 0x0000001108a87547 */ /* 0x000fea000b800000 */
[----:B------:R-:W0:Y:S01]  /*90b0*/  LDCU.64 UR4, c[0x0][0x390] ;  /* 0x00007200ff0477ac */ /* 0x000e220008000a00 */
[----:B------:R-:W-:Y:S01]  /*90c0*/  MOV R16, RZ ;  /* 0x000000ff00107202 */ /* 0x000fe20000000f00 */
[----:B------:R-:W1:Y:S01]  /*90d0*/  LDCU UR6, c[0x0][0x38c] ;  /* 0x00007180ff0677ac */ /* 0x000e620008000800 */
[----:B------:R-:W5:Y:S01]  /*90e0*/  LDCU.64 UR8, c[0x0][0x4b8] ;  /* 0x00009700ff0877ac */ /* 0x000f620008000a00 */
[----:B------:R-:W-:Y:S02]  /*90f0*/  UISETP.NE.AND UP0, UPT, UR44, URZ, UPT ;  /* 0x000000ff2c00728c */ /* 0x000fe4000bf05270 */
        /* <DEDUP_REMOVED lines=293> */
.L_x_20444:
[----:B------:R-:W0:Y:S01]  /*a350*/  LDCU.128 UR8, c[0x0][0x580] ;  /* 0x0000b000ff0877ac */ /* 0x000e220008000c00 */
[----:B------:R-:W-:-:S04]  /*a360*/  UPRMT UR4, UR39, 0x9910, URZ ;  /* 0x0000991027047896 */ /* 0x000fc800080000ff */
[----:B------:R-:W-:Y:S01]  /*a370*/  UISETP.GT.AND UP0, UPT, UR4, 0x9, UPT ;  /* 0x000000090400788c */ /* 0x000fe2000bf04270 */
[----:B0-----:R-:W-:Y:S02]  /*a380*/  IADD3 R16, P0, PT, R16, UR8, RZ ;  /* 0x0000000810107c10 */ /* 0x001fe4000ff1e0ff */
[----:B--234-:R-:W-:-:S03]  /*a390*/  IADD3 R4, P1, PT, R0, UR10, RZ ;  /* 0x0000000a00047c10 */ /* 0x01cfc6000ff3e0ff */
        /* <DEDUP_REMOVED lines=13> */
.L_x_20448:
[----:B------:R4:W5:Y:S01]  /*a470*/  LDG.E.U8 R0, desc[UR40][R4.64] ;  /* 0x0000002804007981 */ /* 0x000962000c1e1100 */
[----:B------:R-:W-:Y:S05]  /*a480*/  BRA `(.L_x_20450) ;  /* 0x0000000c005c7947 */ /* 0x000fea0003800000 */
.L_x_20447:
        /* <DEDUP_REMOVED lines=8> */
.L_x_20452:
[----:B------:R2:W5:Y:S01]  /*a510*/  LDG.E.U8 R0, desc[UR40][R4.64] ;  /* 0x0000002804007981 */ /* 0x000562000c1e1100 */
[----:B------:R-:W-:Y:S05]  /*a520*/  BRA `(.L_x_20450) ;  /* 0x0000000c00347947 */ /* 0x000fea0003800000 */
.L_x_20451:
[----:B------:R0:W5:Y:S01]  /*a530*/  LDG.E.U16 R0, desc[UR40][R4.64] ;  /* 0x0000002804007981 */ /* 0x000162000c1e1500 */
[----:B------:R-:W-:Y:S05]  /*a540*/  BRA `(.L_x_20450) ;  /* 0x0000000c002c7947 */ /* 0x000fea0003800000 */
.L_x_20446:
        /* <DEDUP_REMOVED lines=10> */
.L_x_20454:
[----:B------:R-:W2:Y:S02]  /*a5f0*/  LDG.E.U16 R2, desc[UR40][R4.64] ;  /* 0x0000002804027981 */ /* 0x000ea4000c1e1500 */
[----:B--2---:R-:W-:-:S06]  /*a600*/  HADD2.F32 R2, -RZ, R2.H0_H0 ;  /* 0x20000002ff027230 */ /* 0x004fcc0000004100 */
[----:B------:R-:W0:Y:S02]  /*a610*/  F2I.S64.TRUNC R2, R2 ;  /* 0x0000000200027311 */ /* 0x000e24000020d900 */
[----:B0-----:R-:W-:Y:S01]  /*a620*/  PRMT R0, R2, 0x7610, R0 ;  /* 0x0000761002007816 */ /* 0x001fe20000000000 */
[----:B------:R-:W-:Y:S06]  /*a630*/  BRA `(.L_x_20450) ;  /* 0x0000000800f07947 */ /* 0x000fec0003800000 */
.L_x_20453:
        /* <DEDUP_REMOVED lines=10> */
.L_x_20456:
[----:B------:R-:W2:Y:S02]  /*a6e0*/  LDG.E.U16 R4, desc[UR40][R4.64] ;  /* 0x0000002804047981 */ /* 0x000ea4000c1e1500 */
[----:B--2---:R-:W-:-:S06]  /*a6f0*/  HADD2.F32 R2, -RZ, R4.H0_H0 ;  /* 0x20000004ff027230 */ /* 0x004fcc0000004100 */
[----:B------:R-:W0:Y:S02]  /*a700*/  F2I.S64.TRUNC R2, R2 ;  /* 0x0000000200027311 */ /* 0x000e24000020d900 */
[----:B0-----:R-:W-:Y:S01]  /*a710*/  PRMT R0, R2, 0x7610, R0 ;  /* 0x0000761002007816 */ /* 0x001fe20000000000 */
[----:B------:R-:W-:Y:S06]  /*a720*/  BRA `(.L_x_20450) ;  /* 0x0000000800b47947 */ /* 0x000fec0003800000 */
.L_x_20455:
[----:B------:R-:W2:Y:S02]  /*a730*/  LDG.E.64 R2, desc[UR40][R4.64] ;  /* 0x0000002804027981 */ /* 0x000ea4000c1e1b00 */
[----:B--2---:R-:W0:Y:S02]  /*a740*/  F2I.S64.F64.TRUNC R2, R2 ;  /* 0x0000000200027311 */ /* 0x004e24000030d900 */
[----:B0-----:R-:W-:Y:S01]  /*a750*/  PRMT R0, R2, 0x7610, R0 ;  /* 0x0000761002007816 */ /* 0x001fe20000000000 */
[----:B------:R-:W-:Y:S06]  /*a760*/  BRA `(.L_x_20450) ;  /* 0x0000000800a47947 */ /* 0x000fec0003800000 */
.L_x_20445:
        /* <DEDUP_REMOVED lines=12> */
.L_x_20459:
[----:B------:R-:W2:Y:S02]  /*a830*/  LDG.E.64 R4, desc[UR40][R4.64] ;  /* 0x0000002804047981 */ /* 0x000ea4000c1e1b00 */
[----:B--2---:R-:W0:Y:S02]  /*a840*/  F2I.S64.F64.TRUNC R2, R4 ;  /* 0x0000000400027311 */ /* 0x004e24000030d900 */
[----:B0-----:R-:W-:Y:S01]  /*a850*/  PRMT R0, R2, 0x7610, R0 ;  /* 0x0000761002007816 */ /* 0x001fe20000000000 */
[----:B------:R-:W-:Y:S06]  /*a860*/  BRA `(.L_x_20450) ;  /* 0x0000000800647947 */ /* 0x000fec0003800000 */
.L_x_20458:
        /* <DEDUP_REMOVED lines=27> */
.L_x_20461:
        /* <DEDUP_REMOVED lines=14> */
.L_x_20460:
[----:B------:R-:W2:Y:S02]  /*ab00*/  LDG.E.U16 R2, desc[UR40][R4.64] ;  /* 0x0000002804027981 */ /* 0x000ea4000c1e1500 */
[----:B--2---:R-:W-:-:S06]  /*ab10*/  IMAD.U32 R2, R2, 0x10000, RZ ;  /* 0x0001000002027824 */ /* 0x004fcc00078e00ff */
[----:B------:R-:W0:Y:S02]  /*ab20*/  F2I.S64.TRUNC R2, R2 ;  /* 0x0000000200027311 */ /* 0x000e24000020d900 */
[----:B0-----:R-:W-:Y:S01]  /*ab30*/  PRMT R0, R2, 0x7610, R0 ;  /* 0x0000761002007816 */ /* 0x001fe20000000000 */
[----:B------:R-:W-:Y:S06]  /*ab40*/  BRA `(.L_x_20450) ;  /* 0x0000000400ac7947 */ /* 0x000fec0003800000 */
.L_x_20457:
        /* <DEDUP_REMOVED lines=10> */
.L_x_20464:
        /* <DEDUP_REMOVED lines=21> */
.L_x_20468:
[----:B------:R-:W-:Y:S05]  /*ad40*/  BSYNC.RECONVERGENT B1 ;  /* 0x0000000000017941 */ /* 0x000fea0003800200 */
.L_x_20467:
[----:B------:R-:W-:Y:S02]  /*ad50*/  SHF.L.U32 R0, R0, 0x14, RZ ;  /* 0x0000001400007819 */ /* 0x000fe400000006ff */
[----:B------:R-:W-:-:S04]  /*ad60*/  LEA R2, R2, 0x3b800000, 0x17 ;  /* 0x3b80000002027811 */ /* 0x000fc800078eb8ff */
[----:B------:R-:W-:-:S07]  /*ad70*/  LOP3.LUT R2, R2, R0, R7, 0xfe, !PT ;  /* 0x0000000002027212 */ /* 0x000fce00078efe07 */
.L_x_20466:
[----:B------:R-:W-:Y:S05]  /*ad80*/  BSYNC.RECONVERGENT B0 ;  /* 0x0000000000007941 */ /* 0x000fea0003800200 */
.L_x_20465:
[----:B------:R-:W0:Y:S02]  /*ad90*/  F2I.S64.TRUNC R2, R2 ;  /* 0x0000000200027311 */ /* 0x000e24000020d900 */
[----:B0-----:R-:W-:Y:S01]  /*ada0*/  PRMT R0, R2, 0x7610, R0 ;  /* 0x0000761002007816 */ /* 0x001fe20000000000 */
[----:B------:R-:W-:Y:S06]  /*adb0*/  BRA `(.L_x_20450) ;  /* 0x0000000400107947 */ /* 0x000fec0003800000 */
.L_x_20463:
        /* <DEDUP_REMOVED lines=21> */
.L_x_20472:
[----:B------:R-:W-:Y:S05]  /*af10*/  BSYNC.RECONVERGENT B1 ;  /* 0x0000000000017941 */ /* 0x000fea0003800200 */
.L_x_20471:
[----:B------:R-:W-:Y:S01]  /*af20*/  IMAD.SHL.U32 R0, R0, 0x200000, RZ ;  /* 0x0020000000007824 */ /* 0x000fe200078e00ff */
[----:B------:R-:W-:-:S04]  /*af30*/  LEA R2, R2, 0x37800000, 0x17 ;  /* 0x3780000002027811 */ /* 0x000fc800078eb8ff */
[----:B------:R-:W-:-:S07]  /*af40*/  LOP3.LUT R2, R2, R0, R7, 0xfe, !PT ;  /* 0x0000000002027212 */ /* 0x000fce00078efe07 */
.L_x_20470:
[----:B------:R-:W-:Y:S05]  /*af50*/  BSYNC.RECONVERGENT B0 ;  /* 0x0000000000007941 */ /* 0x000fea0003800200 */
.L_x_20469:
[----:B------:R-:W0:Y:S02]  /*af60*/  F2I.S64.TRUNC R2, R2 ;  /* 0x0000000200027311 */ /* 0x000e24000020d900 */
[----:B0-----:R-:W-:Y:S01]  /*af70*/  PRMT R0, R2, 0x7610, R0 ;  /* 0x0000761002007816 */ /* 0x001fe20000000000 */
[----:B------:R-:W-:Y:S06]  /*af80*/  BRA `(.L_x_20450) ;  /* 0x00000000009c7947 */ /* 0x000fec0003800000 */
.L_x_20462:
        /* <DEDUP_REMOVED lines=14> */
.L_x_20476:
[----:B------:R-:W-:Y:S05]  /*b070*/  BSYNC.RECONVERGENT B0 ;  /* 0x0000000000007941 */ /* 0x000fea0003800200 */
.L_x_20475:
[----:B------:R-:W0:Y:S02]  /*b080*/  F2I.S64.TRUNC R2, R2 ;  /* 0x0000000200027311 */ /* 0x000e24000020d900 */
[----:B0-----:R-:W-:Y:S01]  /*b090*/  PRMT R0, R2, 0x7610, R0 ;  /* 0x0000761002007816 */ /* 0x001fe20000000000 */
[----:B------:R-:W-:Y:S06]  /*b0a0*/  BRA `(.L_x_20450) ;  /* 0x0000000000547947 */ /* 0x000fec0003800000 */
.L_x_20449:
[----:B------:R-:W-:Y:S01]  /*b0b0*/  MOV R0, 0x1c0 ;  /* 0x000001c000007802 */ /* 0x000fe20000000f00 */
[----:B------:R-:W0:Y:S01]  /*b0c0*/  LDCU.64 UR4, c[0x4][0x1a0] ;  /* 0x01003400ff0477ac */ /* 0x000e220008000a00 */
[----:B------:R-:W-:Y:S02]  /*b0d0*/  HFMA2 R8, -RZ, RZ, 0, 4.64916229248046875e-06 ;  /* 0x0000004eff087431 */ /* 0x000fe400000001ff */
        /* <DEDUP_REMOVED lines=13> */
.L_x_20477:
[----:B------:R-:W-:Y:S01]  /*b1b0*/  PRMT R0, RZ, 0x7610, R0 ;  /* 0x00007610ff007816 */ /* 0x000fe20000000000 */
[----:B------:R-:W-:Y:S06]  /*b1c0*/  BRA `(.L_x_20450) ;  /* 0x00000000000c7947 */ /* 0x000fec0003800000 */
.L_x_20474:
[----:B------:R0:W5:Y:S01]  /*b1d0*/  LDG.E.U8 R0, desc[UR40][R4.64] ;  /* 0x0000002804007981 */ /* 0x000162000c1e1100 */
[----:B------:R-:W-:Y:S05]  /*b1e0*/  BRA `(.L_x_20450) ;  /* 0x0000000000047947 */ /* 0x000fea0003800000 */
.L_x_20473:
[----:B------:R0:W5:Y:S02]  /*b1f0*/  LDG.E.U8 R0, desc[UR40][R4.64] ;  /* 0x0000002804007981 */ /* 0x000164000c1e1100 */
.L_x_20450:
[----:B------:R-:W-:Y:S01]  /*b200*/  UPRMT UR4, UR42, 0x9910, URZ ;  /* 0x000099102a047896 */ /* 0x000fe200080000ff */
[----:B-----5:R-:W-:-:S03]  /*b210*/  LOP3.LUT R0, R0, 0xff, RZ, 0xc0, !PT ;  /* 0x000000ff00007812 */ /* 0x020fc600078ec0ff */
[----:B------:R-:W-:Y:S01]  /*b220*/  UISETP.GT.AND UP0, UPT, UR4, 0x9, UPT ;  /* 0x000000090400788c */ /* 0x000fe2000bf04270 */
[----:B------:R-:W-:-:S04]  /*b230*/  VIMNMX.U16x2 R0, PT, PT, R0, UR38, !PT ;  /* 0x0000002600007c48 */ /* 0x000fc8000ffe0200 */
[----:B------:R-:W-:-:S04]  /*b240*/  VIMNMX.U16x2 R0, PT, PT, R0, UR36, PT ;  /* 0x0000002400007c48 */ /* 0x000fc8000bfe0200 */
[----:B01234-:R-:W-:Y:S01]  /*b250*/  PRMT R5, R0, 0x7610, R5 ;  /* 0x0000761000057816 */ /* 0x01ffe20000000005 */
        /* <DEDUP_REMOVED lines=11> */
.L_x_20481:
[----:B------:R-:W-:Y:S01]  /*b310*/  STG.E.U8 desc[UR40][R16.64], R5 ;  /* 0x0000000510007986 */ /* 0x000fe2000c101128 */
[----:B------:R-:W-:Y:S05]  /*b320*/  EXIT ;  /* 0x000000000000794d */ /* 0x000fea0003800000 */
.L_x_20480:
[----:B------:R-:W-:-:S09]  /*b330*/  UISETP.NE.AND UP0, UPT, UR4, 0x2, UPT ;  /* 0x000000020400788c */ /* 0x000fd2000bf05270 */
[----:B------:R-:W-:Y:S05]  /*b340*/  BRA.U !UP0, `(.L_x_20483) ;  /* 0x00000001082c7547 */ /* 0x000fea000b800000 */
[----:B------:R-:W-:-:S09]  /*b350*/  UISETP.NE.AND UP0, UPT, UR4, 0x3, UPT ;  /* 0x000000030400788c */ /* 0x000fd2000bf05270 */
[----:B------:R-:W-:Y:S05]  /*b360*/  BRA.U !UP0, `(.L_x_20484) ;  /* 0x0000000108187547 */ /* 0x000fea000b800000 */
[----:B------:R-:W-:-:S09]  /*b370*/  UISETP.NE.AND UP0, UPT, UR4, 0x4, UPT ;  /* 0x000000040400788c */ /* 0x000fd2000bf05270 */
[----:B------:R-:W-:Y:S05]  /*b380*/  BRA.U UP0, `(.L_x_20482) ;  /* 0x0000000900347547 */ /* 0x000fea000b800000 */
[----:B------:R-:W-:Y:S02]  /*b390*/  LOP3.LUT R2, R5, 0xffff, RZ, 0xc0, !PT ;  /* 0x0000ffff05027812 */ /* 0x000fe400078ec0ff */
[----:B------:R-:W-:-:S05]  /*b3a0*/  MOV R3, RZ ;  /* 0x000000ff00037202 */ /* 0x000fca0000000f00 */
[----:B------:R-:W-:Y:S01]  /*b3b0*/  STG.E.64 desc[UR40][R16.64], R2 ;  /* 0x0000000210007986 */ /* 0x000fe2000c101b28 */
[----:B------:R-:W-:Y:S05]  /*b3c0*/  EXIT ;  /* 0x000000000000794d */ /* 0x000fea0003800000 */
.L_x_20484:
[----:B------:R-:W-:-:S05]  /*b3d0*/  LOP3.LUT R5, R5, 0xffff, RZ, 0xc0, !PT ;  /* 0x0000ffff05057812 */ /* 0x000fca00078ec0ff */
[----:B------:R-:W-:Y:S01]  /*b3e0*/  STG.E desc[UR40][R16.64], R5 ;  /* 0x0000000510007986 */ /* 0x000fe2000c101928 */
[----:B------:R-:W-:Y:S05]  /*b3f0*/  EXIT ;  /* 0x000000000000794d */ /* 0x000fea0003800000 */
.L_x_20483:
[----:B------:R-:W-:Y:S01]  /*b400*/  STG.E.U16 desc[UR40][R16.64], R5 ;  /* 0x0000000510007986 */ /* 0x000fe2000c101528 */
[----:B------:R-:W-:Y:S05]  /*b410*/  EXIT ;  /* 0x000000000000794d */ /* 0x000fea0003800000 */
.L_x_20479:
        /* <DEDUP_REMOVED lines=9> */
.L_x_20486:
[----:B------:R-:W0:Y:S02]  /*b4b0*/  I2F.U16 R0, R5 ;  /* 0x0000000500007306 */ /* 0x000e240000101000 */
[----:B0-----:R-:W-:-:S05]  /*b4c0*/  F2FP.F16.F32.PACK_AB R0, RZ, R0 ;  /* 0x00000000ff00723e */ /* 0x001fca00000000ff */
[----:B------:R-:W-:Y:S01]  /*b4d0*/  STG.E.U16 desc[UR40][R16.64], R0 ;  /* 0x0000000010007986 */ /* 0x000fe2000c101528 */
[----:B------:R-:W-:Y:S05]  /*b4e0*/  EXIT ;  /* 0x000000000000794d */ /* 0x000fea0003800000 */
.L_x_20485:
        /* <DEDUP_REMOVED lines=10> */
.L_x_20488:
[----:B------:R-:W0:Y:S02]  /*b590*/  I2F.U16 R5, R5 ;  /* 0x0000000500057306 */ /* 0x000e240000101000 */
[----:B0-----:R-:W-:-:S04]  /*b5a0*/  F2FP.F16.F32.PACK_AB R3, RZ, R5 ;  /* 0x00000005ff03723e */ /* 0x001fc800000000ff */
[----:B------:R-:W-:-:S05]  /*b5b0*/  PRMT R3, R3, 0x5410, RZ ;  /* 0x0000541003037816 */ /* 0x000fca00000000ff */
[----:B------:R-:W-:Y:S01]  /*b5c0*/  STG.E desc[UR40][R16.64], R3 ;  /* 0x0000000310007986 */ /* 0x000fe2000c101928 */
[----:B------:R-:W-:Y:S05]  /*b5d0*/  EXIT ;  /* 0x000000000000794d */ /* 0x000fea0003800000 */
.L_x_20487:
[----:B------:R-:W0:Y:S02]  /*b5e0*/  I2F.F64.U16 R2, R5 ;  /* 0x0000000500027312 */ /* 0x000e240000101800 */
[----:B0-----:R-:W-:Y:S01]  /*b5f0*/  STG.E.64 desc[UR40][R16.64], R2 ;  /* 0x0000000210007986 */ /* 0x001fe2000c101b28 */
[----:B------:R-:W-:Y:S05]  /*b600*/  EXIT ;  /* 0x000000000000794d */ /* 0x000fea0003800000 */
.L_x_20478:
        /* <DEDUP_REMOVED lines=12> */
.L_x_20492:
        /* <DEDUP_REMOVED lines=16> */
.L_x_20495:
[----:B------:R-:W-:-:S07]  /*b7d0*/  PRMT R8, R0, 0x7610, R8 ;  /* 0x0000761000087816 */ /* 0x000fce0000000008 */
.L_x_20494:
[----:B------:R-:W-:Y:S05]  /*b7e0*/  BSYNC.RECONVERGENT B0 ;  /* 0x0000000000007941 */ /* 0x000fea0003800200 */
.L_x_20493:
[----:B------:R-:W-:Y:S01]  /*b7f0*/  STG.E.U8 desc[UR40][R16.64], R8 ;  /* 0x0000000810007986 */ /* 0x000fe2000c101128 */
[----:B------:R-:W-:Y:S05]  /*b800*/  EXIT ;  /* 0x000000000000794d */ /* 0x000fea0003800000 */
.L_x_20491:
        /* <DEDUP_REMOVED lines=16> */
.L_x_20498:
[----:B------:R-:W-:-:S07]  /*b910*/  PRMT R8, R0, 0x7610, R8 ;  /* 0x0000761000087816 */ /* 0x000fce0000000008 */
.L_x_20497:
[----:B------:R-:W-:Y:S05]  /*b920*/  BSYNC.RECONVERGENT B0 ;  /* 0x0000000000007941 */ /* 0x000fea0003800200 */
.L_x_20496:
[----:B------:R-:W-:Y:S01]  /*b930*/  STG.E.U8 desc[UR40][R16.64], R8 ;  /* 0x0000000810007986 */ /* 0x000fe2000c101128 */
[----:B------:R-:W-:Y:S05]  /*b940*/  EXIT ;  /* 0x000000000000794d */ /* 0x000fea0003800000 */
.L_x_20490:
        /* <DEDUP_REMOVED lines=21> */
.L_x_20500:
[----:B------:R-:W-:Y:S01]  /*baa0*/  LOP3.LUT R2, R5, 0xffff, RZ, 0xc0, !PT ;  /* 0x0000ffff05027812 */ /* 0x000fe200078ec0ff */
[----:B------:R-:W-:-:S05]  /*bab0*/  IMAD.MOV.U32 R3, RZ, RZ, RZ ;  /* 0x000000ffff037224 */ /* 0x000fca00078e00ff */
[----:B------:R-:W-:Y:S01]  /*bac0*/  STG.E.64 desc[UR40][R16.64], R2 ;  /* 0x0000000210007986 */ /* 0x000fe2000c101b28 */
[----:B------:R-:W-:Y:S05]  /*bad0*/  EXIT ;  /* 0x000000000000794d */ /* 0x000fea0003800000 */
.L_x_20499:
[----:B------:R-:W-:-:S05]  /*bae0*/  LOP3.LUT R5, R5, 0xffff, RZ, 0xc0, !PT ;  /* 0x0000ffff05057812 */ /* 0x000fca00078ec0ff */
[----:B------:R-:W-:Y:S01]  /*baf0*/  STG.E desc[UR40][R16.64], R5 ;  /* 0x0000000510007986 */ /* 0x000fe2000c101928 */
[----:B------:R-:W-:Y:S05]  /*bb00*/  EXIT ;  /* 0x000000000000794d */ /* 0x000fea0003800000 */
.L_x_20489:
        /* <DEDUP_REMOVED lines=11> */
.L_x_20502:
[----:B------:R-:W0:Y:S01]  /*bbc0*/  I2F.F64.U16 R4, R5 ;  /* 0x0000000500047312 */ /* 0x000e220000101800 */
[----:B------:R-:W-:-:S05]  /*bbd0*/  CS2R R6, SRZ ;  /* 0x0000000000067805 */ /* 0x000fca000001ff00 */
[----:B0-----:R-:W-:Y:S01]  /*bbe0*/  STG.E.128 desc[UR40][R16.64], R4 ;  /* 0x0000000410007986 */ /* 0x001fe2000c101d28 */
[----:B------:R-:W-:Y:S05]  /*bbf0*/  EXIT ;  /* 0x000000000000794d */ /* 0x000fea0003800000 */
.L_x_20501:
[----:B------:R-:W-:-:S09]  /*bc00*/  UISETP.NE.AND UP0, UPT, UR4, 0xf, UPT ;  /* 0x0000000f0400788c */ /* 0x000fd2000bf05270 */
[----:B------:R-:W-:Y:S05]  /*bc10*/  BRA.U !UP0, `(.L_x_20503) ;  /* 0x0000000108d47547 */ /* 0x000fea000b800000 */
[----:B------:R-:W-:-:S09]  /*bc20*/  UISETP.NE.AND UP0, UPT, UR4, 0x17, UPT ;  /* 0x000000170400788c */ /* 0x000fd2000bf05270 */
[----:B------:R-:W-:Y:S05]  /*bc30*/  BRA.U !UP0, `(.L_x_20504) ;  /* 0x0000000108847547 */ /* 0x000fea000b800000 */
[----:B------:R-:W-:-:S09]  /*bc40*/  UISETP.NE.AND UP0, UPT, UR4, 0x18, UPT ;  /* 0x000000180400788c */ /* 0x000fd2000bf05270 */
[----:B------:R-:W-:Y:S05]  /*bc50*/  BRA.U !UP0, `(.L_x_20505) ;  /* 0x0000000108447547 */ /* 0x000fea000b800000 */
.L_x_20482:
        /* <DEDUP_REMOVED lines=16> */
.L_x_20506:
[----:B------:R-:W-:Y:S05]  /*bd60*/  EXIT ;  /* 0x000000000000794d */ /* 0x000fea0003800000 */
.L_x_20505:
        /* <DEDUP_REMOVED lines=11> */
.L_x_20508:
[----:B------:R-:W-:Y:S05]  /*be20*/  BSYNC.RECONVERGENT B0 ;  /* 0x0000000000007941 */ /* 0x000fea0003800200 */
.L_x_20507:
[----:B------:R-:W-:Y:S01]  /*be30*/  STG.E.U8 desc[UR40][R16.64], R3 ;  /* 0x0000000310007986 */ /* 0x000fe2000c101128 */
[----:B------:R-:W-:Y:S05]  /*be40*/  EXIT ;  /* 0x000000000000794d */ /* 0x000fea0003800000 */
.L_x_20504:
        /* <DEDUP_REMOVED lines=13> */
.L_x_20509:
[----:B------:R-:W-:Y:S01]  /*bf20*/  IMAD.MOV.U32 R3, RZ, RZ, 0x7f ;  /* 0x0000007fff037424 */ /* 0x000fe200078e00ff */
[----:B------:R-:W-:-:S04]  /*bf30*/  ISETP.GT.U32.AND P0, PT, R5, 0x7f800000, PT ;  /* 0x7f8000000500780c */ /* 0x000fc80003f04070 */
[----:B------:R-:W-:-:S05]  /*bf40*/  SEL R3, R3, 0x7c, P0 ;  /* 0x0000007c03037807 */ /* 0x000fca0000000000 */
[----:B------:R-:W-:Y:S01]  /*bf50*/  STG.E.U8 desc[UR40][R16.64], R3 ;  /* 0x0000000310007986 */ /* 0x000fe2000c101128 */
[----:B------:R-:W-:Y:S05]  /*bf60*/  EXIT ;  /* 0x000000000000794d */ /* 0x000fea0003800000 */
.L_x_20503:
[----:B------:R-:W0:Y:S02]  /*bf70*/  I2F.U16 R0, R5 ;  /* 0x0000000500007306 */ /* 0x000e240000101000 */
[----:B0-----:R-:W-:-:S05]  /*bf80*/  F2FP.BF16.F32.PACK_AB R0, RZ, R0 ;  /* 0x00000000ff00723e */ /* 0x001fca00000010ff */
[----:B------:R-:W-:Y:S01]  /*bf90*/  STG.E.U16 desc[UR40][R16.64], R0 ;  /* 0x0000000010007986 */ /* 0x000fe2000c101528 */
[----:B------:R-:W-:Y:S05]  /*bfa0*/  EXIT ;  /* 0x000000000000794d */ /* 0x000fea0003800000 */
.L_x_20510:
        /* <DEDUP_REMOVED lines=13> */
.L_x_37188:


//--------------------- .text._ZN2at6native27unrolled_elementwise_kernelIZZZNS0_17clamp_kernel_cudaERNS_18TensorIteratorBaseERKN3c106ScalarES7_ENKUlvE_clEvENKUlvE_clEvEUlhE_St5arrayIPcLm2EELi4E23TrivialOffsetCalculatorILi1EjESF_NS0_6memory12LoadWithCastILi1EEENSG_13StoreWithCastILi1EEEEEviT_T0_T2_T3_T4_T5_ --------------------------
	.section	.text._ZN2at6native27unrolled_elementwise_kernelIZZZNS0_17clamp_kernel_cudaERNS_18TensorIteratorBaseERKN3c106ScalarES7_ENKUlvE_clEvENKUlvE_clEvEUlhE_St5arrayIPcLm2EELi4E23TrivialOffsetCalculatorILi1EjESF_NS0_6memory12LoadWithCastILi1EEENSG_13StoreWithCastILi1EEEEEviT_T0_T2_T3_T4_T5_,"ax",@progbits
	.align	128
        .global         _ZN2at6native27unrolled_elementwise_kernelIZZZNS0_17clamp_kernel_cudaERNS_18TensorIteratorBaseERKN3c106ScalarES7_ENKUlvE_clEvENKUlvE_clEvEUlhE_St5arrayIPcLm2EELi4E23TrivialOffsetCalculatorILi1EjESF_NS0_6memory12LoadWithCastILi1EEENSG_13StoreWithCastILi1EEEEEviT_T0_T2_T3_T4_T5_
        .type           _ZN2at6native27unrolled_elementwise_kernelIZZZNS0_17clamp_kernel_cudaERNS_18TensorIteratorBaseERKN3c106ScalarES7_ENKUlvE_clEvENKUlvE_clEvEUlhE_St5arrayIPcLm2EELi4E23TrivialOffsetCalculatorILi1EjESF_NS0_6memory12LoadWithCastILi1EEENSG_13StoreWithCastILi1EEEEEviT_T0_T2_T3_T4_T5_,@function
        .size           _ZN2at6native27unrolled_elementwise_kernelIZZZNS0_17clamp_kernel_cudaERNS_18TensorIteratorBaseERKN3c106ScalarES7_ENKUlvE_clEvENKUlvE_clEvEUlhE_St5arrayIPcLm2EELi4E23TrivialOffsetCalculatorILi1EjESF_NS0_6memory12LoadWithCastILi1EEENSG_13StoreWithCastILi1EEEEEviT_T0_T2_T3_T4_T5_,(.L_x_37189 - _ZN2at6native27unrolled_elementwise_kernelIZZZNS0_17clamp_kernel_cudaERNS_18TensorIteratorBaseERKN3c106ScalarES7_ENKUlvE_clEvENKUlvE_clEvEUlhE_St5arrayIPcLm2EELi4E23TrivialOffsetCalculatorILi1EjESF_NS0_6memory12LoadWithCastILi1EEENSG_13StoreWithCastILi1EEEEEviT_T0_T2_T3_T4_T5_)
        .other          _ZN2at6native27unrolled_elementwise_kernelIZZZNS0_17clamp_kernel_cudaERNS_18TensorIteratorBaseERKN3c106ScalarES7_ENKUlvE_clEvENKUlvE_clEvEUlhE_St5arrayIPcLm2EELi4E23TrivialOffsetCalculatorILi1EjESF_NS0_6memory12LoadWithCastILi1EEENSG_13StoreWithCastILi1EEEEEviT_T0_T2_T3_T4_T5_,@"STO_CUDA_ENTRY STV_DEFAULT"
_ZN2at6native27unrolled_elementwise_kernelIZZZNS0_17clamp_kernel_cudaERNS_18TensorIteratorBaseERKN3c106ScalarES7_ENKUlvE_clEvENKUlvE_clEvEUlhE_St5arrayIPcLm2EELi4E23TrivialOffsetCalculatorILi1EjESF_NS0_6memory12LoadWithCastILi1EEENSG_13StoreWithCastILi1EEEEEviT_T0_T2_T3_T4_T5_:
.text._ZN2at6native27unrolled_elementwise_kernelIZZZNS0_17clamp_kernel_cudaERNS_18TensorIteratorBaseERKN3c106ScalarES7_ENKUlvE_clEvENKUlvE_clEvEUlhE_St5arrayIPcLm2EELi4E23TrivialOffsetCalculatorILi1EjESF_NS0_6memory12LoadWithCastILi1EEENSG_13StoreWithCastILi1EEEEEviT_T0_T2_T3_T4_T5_:
        /* <DEDUP_REMOVED lines=31> */
.L_x_20516:
[----:B------:R3:W5:Y:S01]  /*01f0*/  LDG.E.U8 R22, desc[UR36][R4.64] ;  /* 0x0000002404167981 */ /* 0x000762000c1e1100 */
[----:B------:R-:W-:Y:S05]  /*0200*/  BRA `(.L_x_20518) ;  /* 0x0000000c005c7947 */ /* 0x000fea0003800000 */
.L_x_20515:
        /* <DEDUP_REMOVED lines=8> */
.L_x_20520:
[----:B------:R1:W5:Y:S01]  /*0290*/  LDG.E.U8 R22, desc[UR36][R4.64] ;  /* 0x0000002404167981 */ /* 0x000362000c1e1100 */
[----:B------:R-:W-:Y:S05]  /*02a0*/  BRA `(.L_x_20518) ;  /* 0x0000000c00347947 */ /* 0x000fea0003800000 */
.L_x_20519:
[----:B------:R2:W5:Y:S01]  /*02b0*/  LDG.E.U16 R22, desc[UR36][R4.64] ;  /* 0x0000002404167981 */ /* 0x000562000c1e1500 */
[----:B------:R-:W-:Y:S05]  /*02c0*/  BRA `(.L_x_20518) ;  /* 0x0000000c002c7947 */ /* 0x000fea0003800000 */
.L_x_20514:
        /* <DEDUP_REMOVED lines=10> */
.L_x_20522:
[----:B------:R-:W2:Y:S02]  /*0370*/  LDG.E.U16 R2, desc[UR36][R4.64] ;  /* 0x0000002404027981 */ /* 0x000ea4000c1e1500 */
[----:B--2---:R-:W-:-:S06]  /*0380*/  HADD2.F32 R2, -RZ, R2.H0_H0 ;  /* 0x20000002ff027230 */ /* 0x004fcc0000004100 */
[----:B------:R-:W0:Y:S02]  /*0390*/  F2I.S64.TRUNC R2, R2 ;  /* 0x0000000200027311 */ /* 0x000e24000020d900 */
[----:B0-----:R-:W-:Y:S01]  /*03a0*/  PRMT R22, R2, 0x7610, R22 ;  /* 0x0000761002167816 */ /* 0x001fe20000000016 */
[----:B------:R-:W-:Y:S06]  /*03b0*/  BRA `(.L_x_20518) ;  /* 0x0000000800f07947 */ /* 0x000fec0003800000 */
.L_x_20521:
        /* <DEDUP_REMOVED lines=10> */
.L_x_20524:
[----:B------:R-:W2:Y:S02]  /*0460*/  LDG.E.U16 R4, desc[UR36][R4.64] ;  /* 0x0000002404047981 */ /* 0x000ea4000c1e1500 */
[----:B--2---:R-:W-:-:S06]  /*0470*/  HADD2.F32 R2, -RZ, R4.H0_H0 ;  /* 0x20000004ff027230 */ /* 0x004fcc0000004100 */
[----:B------:R-:W0:Y:S02]  /*0480*/  F2I.S64.TRUNC R2, R2 ;  /* 0x0000000200027311 */ /* 0x000e24000020d900 */
[----:B0-----:R-:W-:Y:S01]  /*0490*/  PRMT R22, R2, 0x7610, R22 ;  /* 0x0000761002167816 */ /* 0x001fe20000000016 */
[----:B------:R-:W-:Y:S06]  /*04a0*/  BRA `(.L_x_20518) ;  /* 0x0000000800b47947 */ /* 0x000fec0003800000 */
.L_x_20523:
[----:B------:R-:W2:Y:S02]  /*04b0*/  LDG.E.64 R2, desc[UR36][R4.64] ;  /* 0x0000002404027981 */ /* 0x000ea4000c1e1b00 */
[----:B--2---:R-:W0:Y:S02]  /*04c0*/  F2I.S64.F64.TRUNC R2, R2 ;  /* 0x0000000200027311 */ /* 0x004e24000030d900 */
[----:B0-----:R-:W-:Y:S01]  /*04d0*/  PRMT R22, R2, 0x7610, R22 ;  /* 0x0000761002167816 */ /* 0x001fe20000000016 */
[----:B------:R-:W-:Y:S06]  /*04e0*/  BRA `(.L_x_20518) ;  /* 0x0000000800a47947 */ /* 0x000fec0003800000 */
.L_x_20513:
        /* <DEDUP_REMOVED lines=12> */
.L_x_20527:
[----:B------:R-:W2:Y:S02]  /*05b0*/  LDG.E.64 R4, desc[UR36][R4.64] ;  /* 0x0000002404047981 */ /* 0x000ea4000c1e1b00 */
[----:B--2---:R-:W0:Y:S02]  /*05c0*/  F2I.S64.F64.TRUNC R2, R4 ;  /* 0x0000000400027311 */ /* 0x004e24000030d900 */
[----:B0-----:R-:W-:Y:S01]  /*05d0*/  PRMT R22, R2, 0x7610, R22 ;  /* 0x0000761002167816 */ /* 0x001fe20000000016 */
[----:B------:R-:W-:Y:S06]  /*05e0*/  BRA `(.L_x_20518) ;  /* 0x0000000800647947 */ /* 0x000fec0003800000 */
.L_x_20526:
        /* <DEDUP_REMOVED lines=27> */
.L_x_20529:
        /* <DEDUP_REMOVED lines=14> */
.L_x_20528:
[----:B------:R-:W2:Y:S02]  /*0880*/  LDG.E.U16 R2, desc[UR36][R4.64] ;  /* 0x0000002404027981 */ /* 0x000ea4000c1e1500 */
[----:B--2---:R-:W-:-:S06]  /*0890*/  IMAD.U32 R2, R2, 0x10000, RZ ;  /* 0x0001000002027824 */ /* 0x004fcc00078e00ff */
[----:B------:R-:W0:Y:S02]  /*08a0*/  F2I.S64.TRUNC R2, R2 ;  /* 0x0000000200027311 */ /* 0x000e24000020d900 */
[----:B0-----:R-:W-:Y:S01]  /*08b0*/  PRMT R22, R2, 0x7610, R22 ;  /* 0x0000761002167816 */ /* 0x001fe20000000016 */
[----:B------:R-:W-:Y:S06]  /*08c0*/  BRA `(.L_x_20518) ;  /* 0x0000000400ac7947 */ /* 0x000fec0003800000 */
.L_x_20525:
        /* <DEDUP_REMOVED lines=10> */
.L_x_20532:
        /* <DEDUP_REMOVED lines=21> */
.L_x_20536:
[----:B------:R-:W-:Y:S05]  /*0ac0*/  BSYNC.RECONVERGENT B1 ;  /* 0x0000000000017941 */ /* 0x000fea0003800200 */
.L_x_20535:
[----:B------:R-:W-:Y:S01]  /*0ad0*/  IMAD.SHL.U32 R0, R0, 0x100000, RZ ;  /* 0x0010000000007824 */ /* 0x000fe200078e00ff */
[----:B------:R-:W-:-:S04]  /*0ae0*/  LEA R2, R2, 0x3b800000, 0x17 ;  /* 0x3b80000002027811 */ /* 0x000fc800078eb8ff */
[----:B------:R-:W-:-:S07]  /*0af0*/  LOP3.LUT R2, R2, R0, R7, 0xfe, !PT ;  /* 0x0000000002027212 */ /* 0x000fce00078efe07 */
.L_x_20534:
[----:B------:R-:W-:Y:S05]  /*0b00*/  BSYNC.RECONVERGENT B0 ;  /* 0x0000000000007941 */ /* 0x000fea0003800200 */
.L_x_20533:
[----:B------:R-:W0:Y:S02]  /*0b10*/  F2I.S64.TRUNC R2, R2 ;  /* 0x0000000200027311 */ /* 0x000e24000020d900 */
[----:B0-----:R-:W-:Y:S01]  /*0b20*/  PRMT R22, R2, 0x7610, R22 ;  /* 0x0000761002167816 */ /* 0x001fe20000000016 */
[----:B------:R-:W-:Y:S06]  /*0b30*/  BRA `(.L_x_20518) ;  /* 0x0000000400107947 */ /* 0x000fec0003800000 */
.L_x_20531:
        /* <DEDUP_REMOVED lines=21> */
.L_x_20540:
[----:B------:R-:W-:Y:S05]  /*0c90*/  BSYNC.RECONVERGENT B1 ;  /* 0x0000000000017941 */ /* 0x000fea0003800200 */
.L_x_20539:
[----:B------:R-:W-:Y:S01]  /*0ca0*/  IMAD.SHL.U32 R0, R0, 0x200000, RZ ;  /* 0x0020000000007824 */ /* 0x000fe200078e00ff */
[----:B------:R-:W-:-:S04]  /*0cb0*/  LEA R2, R2, 0x37800000, 0x17 ;  /* 0x3780000002027811 */ /* 0x000fc800078eb8ff */
[----:B------:R-:W-:-:S07]  /*0cc0*/  LOP3.LUT R2, R2, R0, R7, 0xfe, !PT ;  /* 0x0000000002027212 */ /* 0x000fce00078efe07 */
.L_x_20538:
[----:B------:R-:W-:Y:S05]  /*0cd0*/  BSYNC.RECONVERGENT B0 ;  /* 0x0000000000007941 */ /* 0x000fea0003800200 */
.L_x_20537:
[----:B------:R-:W0:Y:S02]  /*0ce0*/  F2I.S64.TRUNC R2, R2 ;  /* 0x0000000200027311 */ /* 0x000e24000020d900 */
[----:B0-----:R-:W-:Y:S01]  /*0cf0*/  PRMT R22, R2, 0x7610, R22 ;  /* 0x0000761002167816 */ /* 0x001fe20000000016 */
[----:B------:R-:W-:Y:S06]  /*0d00*/  BRA `(.L_x_20518) ;  /* 0x00000000009c7947 */ /* 0x000fec0003800000 */
.L_x_20530:
[----:B------:R-:W-:-:S09]  /*0d10*/  UISETP.NE.AND UP0, UPT, UR4, 0x1c, UPT ;  /* 0x0000001c0400788c */ /* 0x000fd2000bf05270 */
[----:B------:R-:W-:Y:S05]  /*0d20*/  BRA.U !UP0, `(.L_x_20541) ;  /* 0x0000000108907547 */ /* 0x000fea000b800000 */
[----:B------:R-:W-:-:S09]  /*0d30*/  UISETP.NE.AND UP0, UPT, UR4, 0x1d, UPT ;  /* 0x0000001d0400788c */ /* 0x000fd2000bf05270 */
[----:B------:R-:W-:Y:S05]  /*0d40*/  BRA.U !UP0, `(.L_x_20542) ;  /* 0x0000000108807547 */ /* 0x000fea000b800000 */
[----:B------:R-:W-:-:S09]  /*0d50*/  UISETP.NE.AND UP0, UPT, UR4, 0x2c, UPT ;  /* 0x0000002c0400788c */ /* 0x000fd2000bf05270 */
[----:B------:R-:W-:Y:S05]  /*0d60*/  BRA.U !UP0, `(.L_x_20543) ;  /* 0x0000000108487547 */ /* 0x000fea000b800000 */
.L_x_20517:
        /* <DEDUP_REMOVED lines=16> */
.L_x_20544:
[----:B------:R-:W-:Y:S01]  /*0e70*/  PRMT R22, RZ, 0x7610, R22 ;  /* 0x00007610ff167816 */ /* 0x000fe20000000016 */
[----:B------:R-:W-:Y:S06]  /*0e80*/  BRA `(.L_x_20518) ;  /* 0x00000000003c7947 */ /* 0x000fec0003800000 */
.L_x_20543:
        /* <DEDUP_REMOVED lines=8> */
.L_x_20546:
[----:B------:R-:W-:Y:S05]  /*0f10*/  BSYNC.RECONVERGENT B0 ;  /* 0x0000000000007941 */ /* 0x000fea0003800200 */
.L_x_20545:
[----:B------:R-:W0:Y:S02]  /*0f20*/  F2I.S64.TRUNC R2, R2 ;  /* 0x0000000200027311 */ /* 0x000e24000020d900 */
[----:B0-----:R-:W-:Y:S01]  /*0f30*/  PRMT R22, R2, 0x7610, R22 ;  /* 0x0000761002167816 */ /* 0x001fe20000000016 */
[----:B------:R-:W-:Y:S06]  /*0f40*/  BRA `(.L_x_20518) ;  /* 0x00000000000c7947 */ /* 0x000fec0003800000 */
.L_x_20542:
[----:B------:R0:W5:Y:S01]  /*0f50*/  LDG.E.U8 R22, desc[UR36][R4.64] ;  /* 0x0000002404167981 */ /* 0x000162000c1e1100 */
[----:B------:R-:W-:Y:S05]  /*0f60*/  BRA `(.L_x_20518) ;  /* 0x0000000000047947 */ /* 0x000fea0003800000 */
.L_x_20541:
[----:B------:R0:W5:Y:S02]  /*0f70*/  LDG.E.U8 R22, desc[UR36][R4.64] ;  /* 0x0000002404167981 */ /* 0x000164000c1e1100 */
.L_x_20518:
[----:B------:R-:W-:-:S07]  /*0f80*/  VIADD R18, R19, 0x80 ;  /* 0x0000008013127836 */ /* 0x000fce0000000000 */
.L_x_20512:
[----:B------:R-:W-:Y:S05]  /*0f90*/  BSYNC.RECONVERGENT B6 ;  /* 0x0000000000067941 */ /* 0x000fea0003800200 */
.L_x_20511:
        /* <DEDUP_REMOVED lines=23> */
.L_x_20552:
[----:B------:R0:W5:Y:S01]  /*1110*/  LDG.E.U8 R23, desc[UR36][R4.64] ;  /* 0x0000002404177981 */ /* 0x000162000c1e1100 */
[----:B------:R-:W-:Y:S05]  /*1120*/  BRA `(.L_x_20554) ;  /* 0x0000000c005c7947 */ /* 0x000fea0003800000 */
.L_x_20551:
        /* <DEDUP_REMOVED lines=8> */
.L_x_20556:
[----:B------:R4:W5:Y:S01]  /*11b0*/  LDG.E.U8 R23, desc[UR36][R4.64] ;  /* 0x0000002404177981 */ /* 0x000962000c1e1100 */
[----:B------:R-:W-:Y:S05]  /*11c0*/  BRA `(.L_x_20554) ;  /* 0x0000000c00347947 */ /* 0x000fea0003800000 */
.L_x_20555:
[----:B------:R0:W5:Y:S01]  /*11d0*/  LDG.E.U16 R23, desc[UR36][R4.64] ;  /* 0x0000002404177981 */ /* 0x000162000c1e1500 */
[----:B------:R-:W-:Y:S05]  /*11e0*/  BRA `(.L_x_20554) ;  /* 0x0000000c002c7947 */ /* 0x000fea0003800000 */
.L_x_20550:
        /* <DEDUP_REMOVED lines=10> */
.L_x_20558:
[----:B------:R-:W2:Y:S02]  /*1290*/  LDG.E.U16 R2, desc[UR36][R4.64] ;  /* 0x0000002404027981 */ /* 0x000ea4000c1e1500 */
[----:B--2---:R-:W-:-:S06]  /*12a0*/  HADD2.F32 R2, -RZ, R2.H0_H0 ;  /* 0x20000002ff027230 */ /* 0x004fcc0000004100 */
[----:B------:R-:W0:Y:S02]  /*12b0*/  F2I.S64.TRUNC R2, R2 ;  /* 0x0000000200027311 */ /* 0x000e24000020d900 */
[----:B0-----:R-:W-:Y:S01]  /*12c0*/  PRMT R23, R2, 0x7610, R23 ;  /* 0x0000761002177816 */ /* 0x001fe20000000017 */
[----:B------:R-:W-:Y:S06]  /*12d0*/  BRA `(.L_x_20554) ;  /* 0x0000000800f07947 */ /* 0x000fec0003800000 */
.L_x_20557:
        /* <DEDUP_REMOVED lines=10> */
.L_x_20560:
[----:B------:R-:W2:Y:S02]  /*1380*/  LDG.E.U16 R4, desc[UR36][R4.64] ;  /* 0x0000002404047981 */ /* 0x000ea4000c1e1500 */
[----:B--2---:R-:W-:-:S06]  /*1390*/  HADD2.F32 R2, -RZ, R4.H0_H0 ;  /* 0x20000004ff027230 */ /* 0x004fcc0000004100 */
[----:B------:R-:W0:Y:S02]  /*13a0*/  F2I.S64.TRUNC R2, R2 ;  /* 0x0000000200027311 */ /* 0x000e24000020d900 */
[----:B0-----:R-:W-:Y:S01]  /*13b0*/  PRMT R23, R2, 0x7610, R23 ;  /* 0x0000761002177816 */ /* 0x001fe20000000017 */
[----:B------:R-:W-:Y:S06]  /*13c0*/  BRA `(.L_x_20554) ;  /* 0x0000000800b47947 */ /* 0x000fec0003800000 */
.L_x_20559:
[----:B------:R-:W2:Y:S02]  /*13d0*/  LDG.E.64 R2, desc[UR36][R4.64] ;  /* 0x0000002404027981 */ /* 0x000ea4000c1e1b00 */
[----:B--2---:R-:W0:Y:S02]  /*13e0*/  F2I.S64.F64.TRUNC R2, R2 ;  /* 0x0000000200027311 */ /* 0x004e24000030d900 */
[----:B0-----:R-:W-:Y:S01]  /*13f0*/  PRMT R23, R2, 0x7610, R23 ;  /* 0x0000761002177816 */ /* 0x001fe20000000017 */
[----:B------:R-:W-:Y:S06]  /*1400*/  BRA `(.L_x_20554) ;  /* 0x0000000800a47947 */ /* 0x000fec0003800000 */
.L_x_20549:
        /* <DEDUP_REMOVED lines=12> */
.L_x_20563:
[----:B------:R-:W2:Y:S02]  /*14d0*/  LDG.E.64 R4, desc[UR36][R4.64] ;  /* 0x0000002404047981 */ /* 0x000ea4000c1e1b00 */
[----:B--2---:R-:W0:Y:S02]  /*14e0*/  F2I.S64.F64.TRUNC R2, R4 ;  /* 0x0000000400027311 */ /* 0x004e24000030d900 */
[----:B0-----:R-:W-:Y:S01]  /*14f0*/  PRMT R23, R2, 0x7610, R23 ;  /* 0x0000761002177816 */ /* 0x001fe20000000017 */
[----:B------:R-:W-:Y:S06]  /*1500*/  BRA `(.L_x_20554) ;  /* 0x0000000800647947 */ /* 0x000fec0003800000 */
.L_x_20562:
        /* <DEDUP_REMOVED lines=27> */
.L_x_20565:
        /* <DEDUP_REMOVED lines=14> */
.L_x_20564:
[----:B------:R-:W2:Y:S02]  /*17a0*/  LDG.E.U16 R2, desc[UR36][R4.64] ;  /* 0x0000002404027981 */ /* 0x000ea4000c1e1500 */
[----:B--2---:R-:W-:-:S06]  /*17b0*/  IMAD.U32 R2, R2, 0x10000, RZ ;  /* 0x0001000002027824 */ /* 0x004fcc00078e00ff */
[----:B------:R-:W0:Y:S02]  /*17c0*/  F2I.S64.TRUNC R2, R2 ;  /* 0x0000000200027311 */ /* 0x000e24000020d900 */
[----:B0-----:R-:W-:Y:S01]  /*17d0*/  PRMT R23, R2, 0x7610, R23 ;  /* 0x0000761002177816 */ /* 0x001fe20000000017 */
[----:B------:R-:W-:Y:S06]  /*17e0*/  BRA `(.L_x_20554) ;  /* 0x0000000400ac7947 */ /* 0x000fec0003800000 */
.L_x_20561:
        /* <DEDUP_REMOVED lines=10> */
.L_x_20568:
        /* <DEDUP_REMOVED lines=21> */
.L_x_20572:
[----:B------:R-:W-:Y:S05]  /*19e0*/  BSYNC.RECONVERGENT B1 ;  /* 0x0000000000017941 */ /* 0x000fea0003800200 */
.L_x_20571:
[----:B------:R-:W-:Y:S01]  /*19f0*/  IMAD.SHL.U32 R0, R0, 0x100000, RZ ;  /* 0x0010000000007824 */ /* 0x000fe200078e00ff */
[----:B------:R-:W-:-:S04]  /*1a00*/  LEA R2, R2, 0x3b800000, 0x17 ;  /* 0x3b80000002027811 */ /* 0x000fc800078eb8ff */
[----:B------:R-:W-:-:S07]  /*1a10*/  LOP3.LUT R2, R2, R0, R7, 0xfe, !PT ;  /* 0x0000000002027212 */ /* 0x000fce00078efe07 */
.L_x_20570:
[----:B------:R-:W-:Y:S05]  /*1a20*/  BSYNC.RECONVERGENT B0 ;  /* 0x0000000000007941 */ /* 0x000fea0003800200 */
.L_x_20569:
[----:B------:R-:W0:Y:S02]  /*1a30*/  F2I.S64.TRUNC R2, R2 ;  /* 0x0000000200027311 */ /* 0x000e24000020d900 */
[----:B0-----:R-:W-:Y:S01]  /*1a40*/  PRMT R23, R2, 0x7610, R23 ;  /* 0x0000761002177816 */ /* 0x001fe20000000017 */
[----:B------:R-:W-:Y:S06]  /*1a50*/  BRA `(.L_x_20554) ;  /* 0x0000000400107947 */ /* 0x000fec0003800000 */
.L_x_20567:
        /* <DEDUP_REMOVED lines=21> */
.L_x_20576:
[----:B------:R-:W-:Y:S05]  /*1bb0*/  BSYNC.RECONVERGENT B1 ;  /* 0x0000000000017941 */ /* 0x000fea0003800200 */
.L_x_20575:
[----:B------:R-:W-:Y:S01]  /*1bc0*/  IMAD.SHL.U32 R0, R0, 0x200000, RZ ;  /* 0x0020000000007824 */ /* 0x000fe200078e00ff */
[----:B------:R-:W-:-:S04]  /*1bd0*/  LEA R2, R2, 0x37800000, 0x17 ;  /* 0x3780000002027811 */ /* 0x000fc800078eb8ff */
[----:B------:R-:W-:-:S07]  /*1be0*/  LOP3.LUT R2, R2, R0, R7, 0xfe, !PT ;  /* 0x0000000002027212 */ /* 0x000fce00078efe07 */
.L_x_20574:
[----:B------:R-:W-:Y:S05]  /*1bf0*/  BSYNC.RECONVERGENT B0 ;  /* 0x0000000000007941 */ /* 0x000fea0003800200 */
.L_x_20573:
[----:B------:R-:W0:Y:S02]  /*1c00*/  F2I.S64.TRUNC R2, R2 ;  /* 0x0000000200027311 */ /* 0x000e24000020d900 */
[----:B0-----:R-:W-:Y:S01]  /*1c10*/  PRMT R23, R2, 0x7610, R23 ;  /* 0x0000761002177816 */ /* 0x001fe20000000017 */
[----:B------:R-:W-:Y:S06]  /*1c20*/  BRA `(.L_x_20554) ;  /* 0x00000000009c7947 */ /* 0x000fec0003800000 */
.L_x_20566:
        /* <DEDUP_REMOVED lines=14> */
.L_x_20580:
[----:B------:R-:W-:Y:S05]  /*1d10*/  BSYNC.RECONVERGENT B0 ;  /* 0x0000000000007941 */ /* 0x000fea0003800200 */
.L_x_20579:
[----:B------:R-:W0:Y:S02]  /*1d20*/  F2I.S64.TRUNC R2, R2 ;  /* 0x0000000200027311 */ /* 0x000e24000020d900 */
[----:B0-----:R-:W-:Y:S01]  /*1d30*/  PRMT R23, R2, 0x7610, R23 ;  /* 0x0000761002177816 */ /* 0x001fe20000000017 */
[----:B------:R-:W-:Y:S06]  /*1d40*/  BRA `(.L_x_20554) ;  /* 0x0000000000547947 */ /* 0x000fec0003800000 */
.L_x_20553:
        /* <DEDUP_REMOVED lines=16> */
.L_x_20581:
[----:B------:R-:W-:Y:S01]  /*1e50*/  PRMT R23, RZ, 0x7610, R23 ;  /* 0x00007610ff177816 */ /* 0x000fe20000000017 */
[----:B------:R-:W-:Y:S06]  /*1e60*/  BRA `(.L_x_20554) ;  /* 0x00000000000c7947 */ /* 0x000fec0003800000 */
.L_x_20578:
[----:B------:R1:W5:Y:S01]  /*1e70*/  LDG.E.U8 R23, desc[UR36][R4.64] ;  /* 0x0000002404177981 */ /* 0x000362000c1e1100 */
[----:B------:R-:W-:Y:S05]  /*1e80*/  BRA `(.L_x_20554) ;  /* 0x0000000000047947 */ /* 0x000fea0003800000 */
.L_x_20577:
[----:B------:R0:W5:Y:S02]  /*1e90*/  LDG.E.U8 R23, desc[UR36][R4.64] ;  /* 0x0000002404177981 */ /* 0x000164000c1e1100 */
.L_x_20554:
[----:B------:R-:W-:-:S07]  /*1ea0*/  VIADD R18, R18, 0x80 ;  /* 0x0000008012127836 */ /* 0x000fce0000000000 */
.L_x_20548:
[----:B------:R-:W-:Y:S05]  /*1eb0*/  BSYNC.RECONVERGENT B6 ;  /* 0x0000000000067941 */ /* 0x000fea0003800200 */
.L_x_20547:
        /* <DEDUP_REMOVED lines=23> */
.L_x_20587:
[----:B------:R0:W5:Y:S01]  /*2030*/  LDG.E.U8 R24, desc[UR36][R4.64] ;  /* 0x0000002404187981 */ /* 0x000162000c1e1100 */
[----:B------:R-:W-:Y:S05]  /*2040*/  BRA `(.L_x_20589) ;  /* 0x0000000c005c7947 */ /* 0x000fea0003800000 */
.L_x_20586:
        /* <DEDUP_REMOVED lines=8> */
.L_x_20591:
[----:B------:R3:W5:Y:S01]  /*20d0*/  LDG.E.U8 R24, desc[UR36][R4.64] ;  /* 0x0000002404187981 */ /* 0x000762000c1e1100 */
[----:B------:R-:W-:Y:S05]  /*20e0*/  BRA `(.L_x_20589) ;  /* 0x0000000c00347947 */ /* 0x000fea0003800000 */
.L_x_20590:
[----:B------:R0:W5:Y:S01]  /*20f0*/  LDG.E.U16 R24, desc[UR36][R4.64] ;  /* 0x0000002404187981 */ /* 0x000162000c1e1500 */
[----:B------:R-:W-:Y:S05]  /*2100*/  BRA `(.L_x_20589) ;  /* 0x0000000c002c7947 */ /* 0x000fea0003800000 */
.L_x_20585:
        /* <DEDUP_REMOVED lines=10> */
.L_x_20593:
[----:B------:R-:W2:Y:S02]  /*21b0*/  LDG.E.U16 R2, desc[UR36][R4.64] ;  /* 0x0000002404027981 */ /* 0x000ea4000c1e1500 */
[----:B--2---:R-:W-:-:S06]  /*21c0*/  HADD2.F32 R2, -RZ, R2.H0_H0 ;  /* 0x20000002ff027230 */ /* 0x004fcc0000004100 */
[----:B------:R-:W0:Y:S02]  /*21d0*/  F2I.S64.TRUNC R2, R2 ;  /* 0x0000000200027311 */ /* 0x000e24000020d900 */
[----:B0-----:R-:W-:Y:S01]  /*21e0*/  PRMT R24, R2, 0x7610, R24 ;  /* 0x0000761002187816 */ /* 0x001fe20000000018 */
[----:B------:R-:W-:Y:S06]  /*21f0*/  BRA `(.L_x_20589) ;  /* 0x0000000800f07947 */ /* 0x000fec0003800000 */
.L_x_20592:
        /* <DEDUP_REMOVED lines=10> */
.L_x_20595:
[----:B------:R-:W2:Y:S02]  /*22a0*/  LDG.E.U16 R4, desc[UR36][R4.64] ;  /* 0x0000002404047981 */ /* 0x000ea4000c1e1500 */
[----:B--2---:R-:W-:-:S06]  /*22b0*/  HADD2.F32 R2, -RZ, R4.H0_H0 ;  /* 0x20000004ff027230 */ /* 0x004fcc0000004100 */
[----:B------:R-:W0:Y:S02]  /*22c0*/  F2I.S64.TRUNC R2, R2 ;  /* 0x0000000200027311 */ /* 0x000e24000020d900 */
[----:B0-----:R-:W-:Y:S01]  /*22d0*/  PRMT R24, R2, 0x7610, R24 ;  /* 0x0000761002187816 */ /* 0x001fe20000000018 */
[----:B------:R-:W-:Y:S06]  /*22e0*/  BRA `(.L_x_20589) ;  /* 0x0000000800b47947 */ /* 0x000fec0003800000 */
.L_x_20594:
[----:B------:R-:W2:Y:S02]  /*22f0*/  LDG.E.64 R2, desc[UR36][R4.64] ;  /* 0x0000002404027981 */ /* 0x000ea4000c1e1b00 */
[----:B--2---:R-:W0:Y:S02]  /*2300*/  F2I.S64.F64.TRUNC R2, R2 ;  /* 0x0000000200027311 */ /* 0x004e24000030d900 */
[----:B0-----:R-:W-:Y:S01]  /*2310*/  PRMT R24, R2, 0x7610, R24 ;  /* 0x0000761002187816 */ /* 0x001fe20000000018 */
[----:B------:R-:W-:Y:S06]  /*2320*/  BRA `(.L_x_20589) ;  /* 0x0000000800a47947 */ /* 0x000fec0003800000 */
.L_x_20584:
        /* <DEDUP_REMOVED lines=12> */
.L_x_20598:
[----:B------:R-:W2:Y:S02]  /*23f0*/  LDG.E.64 R4, desc[UR36][R4.64] ;  /* 0x0000002404047981 */ /* 0x000ea4000c1e1b00 */
[----:B--2---:R-:W0:Y:S02]  /*2400*/  F2I.S64.F64.TRUNC R2, R4 ;  /* 0x0000000400027311 */ /* 0x004e24000030d900 */
[----:B0-----:R-:W-:Y:S01]  /*2410*/  PRMT R24, R2, 0x7610, R24 ;  /* 0x0000761002187816 */ /* 0x001fe20000000018 */
[----:B------:R-:W-:Y:S06]  /*2420*/  BRA `(.L_x_20589) ;  /* 0x0000000800647947 */ /* 0x000fec0003800000 */
.L_x_20597:
        /* <DEDUP_REMOVED lines=27> */
.L_x_20600:
        /* <DEDUP_REMOVED lines=14> */
.L_x_20599:
[----:B------:R-:W2:Y:S02]  /*26c0*/  LDG.E.U16 R2, desc[UR36][R4.64] ;  /* 0x0000002404027981 */ /* 0x000ea4000c1e1500 */
[----:B--2---:R-:W-:-:S06]  /*26d0*/  IMAD.U32 R2, R2, 0x10000, RZ ;  /* 0x0001000002027824 */ /* 0x004fcc00078e00ff */
[----:B------:R-:W0:Y:S02]  /*26e0*/  F2I.S64.TRUNC R2, R2 ;  /* 0x0000000200027311 */ /* 0x000e24000020d900 */
[----:B0-----:R-:W-:Y:S01]  /*26f0*/  PRMT R24, R2, 0x7610, R24 ;  /* 0x0000761002187816 */ /* 0x001fe20000000018 */
[----:B------:R-:W-:Y:S06]  /*2700*/  BRA `(.L_x_20589) ;  /* 0x0000000400ac7947 */ /* 0x000fec0003800000 */
.L_x_20596:
        /* <DEDUP_REMOVED lines=10> */
.L_x_20603:
        /* <DEDUP_REMOVED lines=21> */
.L_x_20607:
[----:B------:R-:W-:Y:S05]  /*2900*/  BSYNC.RECONVERGENT B1 ;  /* 0x0000000000017941 */ /* 0x000fea0003800200 */
.L_x_20606:
[----:B------:R-:W-:Y:S01]  /*2910*/  IMAD.SHL.U32 R0, R0, 0x100000, RZ ;  /* 0x0010000000007824 */ /* 0x000fe200078e00ff */
[----:B------:R-:W-:-:S04]  /*2920*/  LEA R2, R2, 0x3b800000, 0x17 ;  /* 0x3b80000002027811 */ /* 0x000fc800078eb8ff */
[----:B------:R-:W-:-:S07]  /*2930*/  LOP3.LUT R2, R2, R0, R7, 0xfe, !PT ;  /* 0x0000000002027212 */ /* 0x000fce00078efe07 */
.L_x_20605:
[----:B------:R-:W-:Y:S05]  /*2940*/  BSYNC.RECONVERGENT B0 ;  /* 0x0000000000007941 */ /* 0x000fea0003800200 */
.L_x_20604:
[----:B------:R-:W0:Y:S02]  /*2950*/  F2I.S64.TRUNC R2, R2 ;  /* 0x0000000200027311 */ /* 0x000e24000020d900 */
[----:B0-----:R-:W-:Y:S01]  /*2960*/  PRMT R24, R2, 0x7610, R24 ;  /* 0x0000761002187816 */ /* 0x001fe20000000018 */
[----:B------:R-:W-:Y:S06]  /*2970*/  BRA `(.L_x_20589) ;  /* 0x0000000400107947 */ /* 0x000fec0003800000 */
.L_x_20602:
        /* <DEDUP_REMOVED lines=21> */
.L_x_20611:
[----:B------:R-:W-:Y:S05]  /*2ad0*/  BSYNC.RECONVERGENT B1 ;  /* 0x0000000000017941 */ /* 0x000fea0003800200 */
.L_x_20610:
[----:B------:R-:W-:Y:S01]  /*2ae0*/  IMAD.SHL.U32 R0, R0, 0x200000, RZ ;  /* 0x0020000000007824 */ /* 0x000fe200078e00ff */
[----:B------:R-:W-:-:S04]  /*2af0*/  LEA R2, R2, 0x37800000, 0x17 ;  /* 0x3780000002027811 */ /* 0x000fc800078eb8ff */
[----:B------:R-:W-:-:S07]  /*2b00*/  LOP3.LUT R2, R2, R0, R7, 0xfe, !PT ;  /* 0x0000000002027212 */ /* 0x000fce00078efe07 */
.L_x_20609:
[----:B------:R-:W-:Y:S05]  /*2b10*/  BSYNC.RECONVERGENT B0 ;  /* 0x0000000000007941 */ /* 0x000fea0003800200 */
.L_x_20608:
[----:B------:R-:W0:Y:S02]  /*2b20*/  F2I.S64.TRUNC R2, R2 ;  /* 0x0000000200027311 */ /* 0x000e24000020d900 */
[----:B0-----:R-:W-:Y:S01]  /*2b30*/  PRMT R24, R2, 0x7610, R24 ;  /* 0x0000761002187816 */ /* 0x001fe20000000018 */
[----:B------:R-:W-:Y:S06]  /*2b40*/  BRA `(.L_x_20589) ;  /* 0x00000000009c7947 */ /* 0x000fec0003800000 */
.L_x_20601:
        /* <DEDUP_REMOVED lines=14> */
.L_x_20615:
[----:B------:R-:W-:Y:S05]  /*2c30*/  BSYNC.RECONVERGENT B0 ;  /* 0x0000000000007941 */ /* 0x000fea0003800200 */
.L_x_20614:
[----:B------:R-:W0:Y:S02]  /*2c40*/  F2I.S64.TRUNC R2, R2 ;  /* 0x0000000200027311 */ /* 0x000e24000020d900 */
[----:B0-----:R-:W-:Y:S01]  /*2c50*/  PRMT R24, R2, 0x7610, R24 ;  /* 0x0000761002187816 */ /* 0x001fe20000000018 */
[----:B------:R-:W-:Y:S06]  /*2c60*/  BRA `(.L_x_20589) ;  /* 0x0000000000547947 */ /* 0x000fec0003800000 */
.L_x_20588:
        /* <DEDUP_REMOVED lines=16> */
.L_x_20616:
[----:B------:R-:W-:Y:S01]  /*2d70*/  PRMT R24, RZ, 0x7610, R24 ;  /* 0x00007610ff187816 */ /* 0x000fe20000000018 */
[----:B------:R-:W-:Y:S06]  /*2d80*/  BRA `(.L_x_20589) ;  /* 0x00000000000c7947 */ /* 0x000fec0003800000 */
.L_x_20613:
[----:B------:R2:W5:Y:S01]  /*2d90*/  LDG.E.U8 R24, desc[UR36][R4.64] ;  /* 0x0000002404187981 */ /* 0x000562000c1e1100 */
[----:B------:R-:W-:Y:S05]  /*2da0*/  BRA `(.L_x_20589) ;  /* 0x0000000000047947 */ /* 0x000fea0003800000 */
.L_x_20612:
[----:B------:R1:W5:Y:S02]  /*2db0*/  LDG.E.U8 R24, desc[UR36][R4.64] ;  /* 0x0000002404187981 */ /* 0x000364000c1e1100 */
.L_x_20589:
[----:B------:R-:W-:-:S07]  /*2dc0*/  VIADD R18, R18, 0x80 ;  /* 0x0000008012127836 */ /* 0x000fce0000000000 */
.L_x_20583:
[----:B------:R-:W-:Y:S05]  /*2dd0*/  BSYNC.RECONVERGENT B6 ;  /* 0x0000000000067941 */ /* 0x000fea0003800200 */
.L_x_20582:
        /* <DEDUP_REMOVED lines=24> */
.L_x_20622:
[----:B------:R1:W5:Y:S01]  /*2f60*/  LDG.E.U8 R25, desc[UR36][R6.64] ;  /* 0x0000002406197981 */ /* 0x000362000c1e1100 */
[----:B------:R-:W-:Y:S05]  /*2f70*/  BRA `(.L_x_20618) ;  /* 0x0000000c005c7947 */ /* 0x000fea0003800000 */
.L_x_20621:
        /* <DEDUP_REMOVED lines=8> */
.L_x_20625:
[----:B------:R1:W5:Y:S01]  /*3000*/  LDG.E.U8 R25, desc[UR36][R6.64] ;  /* 0x0000002406197981 */ /* 0x000362000c1e1100 */
[----:B------:R-:W-:Y:S05]  /*3010*/  BRA `(.L_x_20618) ;  /* 0x0000000c00347947 */ /* 0x000fea0003800000 */
.L_x_20624:
[----:B------:R1:W5:Y:S01]  /*3020*/  LDG.E.U16 R25, desc[UR36][R6.64] ;  /* 0x0000002406197981 */ /* 0x000362000c1e1500 */
[----:B------:R-:W-:Y:S05]  /*3030*/  BRA `(.L_x_20618) ;  /* 0x0000000c002c7947 */ /* 0x000fea0003800000 */
.L_x_20620:
        /* <DEDUP_REMOVED lines=10> */
.L_x_20627:
[----:B0--34-:R-:W2:Y:S02]  /*30e0*/  LDG.E.U16 R4, desc[UR36][R6.64] ;  /* 0x0000002406047981 */ /* 0x019ea4000c1e1500 */
[----:B--2---:R-:W-:-:S06]  /*30f0*/  HADD2.F32 R4, -RZ, R4.H0_H0 ;  /* 0x20000004ff047230 */ /* 0x004fcc0000004100 */
[----:B------:R-:W0:Y:S02]  /*3100*/  F2I.S64.TRUNC R4, R4 ;  /* 0x0000000400047311 */ /* 0x000e24000020d900 */
[----:B0-----:R-:W-:Y:S01]  /*3110*/  PRMT R25, R4, 0x7610, R25 ;  /* 0x0000761004197816 */ /* 0x001fe20000000019 */
[----:B------:R-:W-:Y:S06]  /*3120*/  BRA `(.L_x_20618) ;  /* 0x0000000800f07947 */ /* 0x000fec0003800000 */
.L_x_20626:
        /* <DEDUP_REMOVED lines=10> */
.L_x_20629:
[----:B------:R-:W0:Y:S02]  /*31d0*/  LDG.E.U16 R6, desc[UR36][R6.64] ;  /* 0x0000002406067981 */ /* 0x000e24000c1e1500 */
[----:B0--34-:R-:W-:-:S06]  /*31e0*/  HADD2.F32 R4, -RZ, R6.H0_H0 ;  /* 0x20000006ff047230 */ /* 0x019fcc0000004100 */
[----:B------:R-:W0:Y:S02]  /*31f0*/  F2I.S64.TRUNC R4, R4 ;  /* 0x0000000400047311 */ /* 0x000e24000020d900 */
[----:B0-----:R-:W-:Y:S01]  /*3200*/  PRMT R25, R4, 0x7610, R25 ;  /* 0x0000761004197816 */ /* 0x001fe20000000019 */
[----:B------:R-:W-:Y:S06]  /*3210*/  BRA `(.L_x_20618) ;  /* 0x0000000800b47947 */ /* 0x000fec0003800000 */
.L_x_20628:
[----:B0--34-:R-:W2:Y:S02]  /*3220*/  LDG.E.64 R4, desc[UR36][R6.64] ;  /* 0x0000002406047981 */ /* 0x019ea4000c1e1b00 */
[----:B--2---:R-:W0:Y:S02]  /*3230*/  F2I.S64.F64.TRUNC R4, R4 ;  /* 0x0000000400047311 */ /* 0x004e24000030d900 */
[----:B0-----:R-:W-:Y:S01]  /*3240*/  PRMT R25, R4, 0x7610, R25 ;  /* 0x0000761004197816 */ /* 0x001fe20000000019 */
[----:B------:R-:W-:Y:S06]  /*3250*/  BRA `(.L_x_20618) ;  /* 0x0000000800a47947 */ /* 0x000fec0003800000 */
.L_x_20619:
        /* <DEDUP_REMOVED lines=12> */
.L_x_20632:
[----:B------:R-:W0:Y:S02]  /*3320*/  LDG.E.64 R6, desc[UR36][R6.64] ;  /* 0x0000002406067981 */ /* 0x000e24000c1e1b00 */
[----:B0--34-:R-:W0:Y:S02]  /*3330*/  F2I.S64.F64.TRUNC R4, R6 ;  /* 0x0000000600047311 */ /* 0x019e24000030d900 */
[----:B0-----:R-:W-:Y:S01]  /*3340*/  PRMT R25, R4, 0x7610, R25 ;  /* 0x0000761004197816 */ /* 0x001fe20000000019 */
[----:B------:R-:W-:Y:S06]  /*3350*/  BRA `(.L_x_20618) ;  /* 0x0000000800647947 */ /* 0x000fec0003800000 */
.L_x_20631:
        /* <DEDUP_REMOVED lines=27> */
.L_x_20634:
        /* <DEDUP_REMOVED lines=15> */
.L_x_20633:
[----:B0--34-:R-:W2:Y:S02]  /*3600*/  LDG.E.U16 R4, desc[UR36][R6.64] ;  /* 0x0000002406047981 */ /* 0x019ea4000c1e1500 */
[----:B--2---:R-:W-:-:S06]  /*3610*/  IMAD.U32 R4, R4, 0x10000, RZ ;  /* 0x0001000004047824 */ /* 0x004fcc00078e00ff */
[----:B------:R-:W0:Y:S02]  /*3620*/  F2I.S64.TRUNC R4, R4 ;  /* 0x0000000400047311 */ /* 0x000e24000020d900 */
[----:B0-----:R-:W-:Y:S01]  /*3630*/  PRMT R25, R4, 0x7610, R25 ;  /* 0x0000761004197816 */ /* 0x001fe20000000019 */
[----:B------:R-:W-:Y:S06]  /*3640*/  BRA `(.L_x_20618) ;  /* 0x0000000400a87947 */ /* 0x000fec0003800000 */
.L_x_20630:
        /* <DEDUP_REMOVED lines=10> */
.L_x_20637:
        /* <DEDUP_REMOVED lines=21> */
.L_x_20641:
[----:B------:R-:W-:Y:S05]  /*3840*/  BSYNC.RECONVERGENT B1 ;  /* 0x0000000000017941 */ /* 0x000fea0003800200 */
.L_x_20640:
[----:B------:R-:W-:Y:S01]  /*3850*/  IMAD.SHL.U32 R0, R0, 0x100000, RZ ;  /* 0x0010000000007824 */ /* 0x000fe200078e00ff */
[----:B------:R-:W-:-:S04]  /*3860*/  LEA R3, R3, 0x3b800000, 0x17 ;  /* 0x3b80000003037811 */ /* 0x000fc800078eb8ff */
[----:B------:R-:W-:-:S07]  /*3870*/  LOP3.LUT R4, R3, R0, R7, 0xfe, !PT ;  /* 0x0000000003047212 */ /* 0x000fce00078efe07 */
.L_x_20639:
[----:B------:R-:W-:Y:S05]  /*3880*/  BSYNC.RECONVERGENT B0 ;  /* 0x0000000000007941 */ /* 0x000fea0003800200 */
.L_x_20638:
[----:B------:R-:W0:Y:S02]  /*3890*/  F2I.S64.TRUNC R4, R4 ;  /* 0x0000000400047311 */ /* 0x000e24000020d900 */
[----:B0-----:R-:W-:Y:S01]  /*38a0*/  PRMT R25, R4, 0x7610, R25 ;  /* 0x0000761004197816 */ /* 0x001fe20000000019 */
[----:B------:R-:W-:Y:S06]  /*38b0*/  BRA `(.L_x_20618) ;  /* 0x00000004000c7947 */ /* 0x000fec0003800000 */
.L_x_20636:
        /* <DEDUP_REMOVED lines=21> */
.L_x_20645:
[----:B------:R-:W-:Y:S05]  /*3a10*/  BSYNC.RECONVERGENT B1 ;  /* 0x0000000000017941 */ /* 0x000fea0003800200 */
.L_x_20644:
[----:B------:R-:W-:Y:S01]  /*3a20*/  IMAD.SHL.U32 R0, R0, 0x200000, RZ ;  /* 0x0020000000007824 */ /* 0x000fe200078e00ff */
[----:B------:R-:W-:-:S04]  /*3a30*/  LEA R3, R3, 0x37800000, 0x17 ;  /* 0x3780000003037811 */ /* 0x000fc800078eb8ff */
[----:B------:R-:W-:-:S07]  /*3a40*/  LOP3.LUT R4, R3, R0, R7, 0xfe, !PT ;  /* 0x0000000003047212 */ /* 0x000fce00078efe07 */
.L_x_20643:
[----:B------:R-:W-:Y:S05]  /*3a50*/  BSYNC.RECONVERGENT B0 ;  /* 0x0000000000007941 */ /* 0x000fea0003800200 */
.L_x_20642:
[----:B------:R-:W0:Y:S02]  /*3a60*/  F2I.S64.TRUNC R4, R4 ;  /* 0x0000000400047311 */ /* 0x000e24000020d900 */
[----:B0-----:R-:W-:Y:S01]  /*3a70*/  PRMT R25, R4, 0x7610, R25 ;  /* 0x0000761004197816 */ /* 0x001fe20000000019 */
[----:B------:R-:W-:Y:S06]  /*3a80*/  BRA `(.L_x_20618) ;  /* 0x0000000000987947 */ /* 0x000fec0003800000 */
.L_x_20635:
        /* <DEDUP_REMOVED lines=14> */
.L_x_20649:
[----:B------:R-:W-:Y:S05]  /*3b70*/  BSYNC.RECONVERGENT B0 ;  /* 0x0000000000007941 */ /* 0x000fea0003800200 */
.L_x_20648:
[----:B------:R-:W0:Y:S02]  /*3b80*/  F2I.S64.TRUNC R4, R4 ;  /* 0x0000000400047311 */ /* 0x000e24000020d900 */
[----:B0-----:R-:W-:Y:S01]  /*3b90*/  PRMT R25, R4, 0x7610, R25 ;  /* 0x0000761004197816 */ /* 0x001fe20000000019 */
[----:B------:R-:W-:Y:S06]  /*3ba0*/  BRA `(.L_x_20618) ;  /* 0x0000000000507947 */ /* 0x000fec0003800000 */
.L_x_20623:
        /* <DEDUP_REMOVED lines=16> */
.L_x_20650:
[----:B------:R-:W-:Y:S05]  /*3cb0*/  BRA `(.L_x_20618) ;  /* 0x00000000000c7947 */ /* 0x000fea0003800000 */
.L_x_20647:
[----:B------:R1:W5:Y:S01]  /*3cc0*/  LDG.E.U8 R25, desc[UR36][R6.64] ;  /* 0x0000002406197981 */ /* 0x000362000c1e1100 */
[----:B------:R-:W-:Y:S05]  /*3cd0*/  BRA `(.L_x_20618) ;  /* 0x0000000000047947 */ /* 0x000fea0003800000 */
.L_x_20646:
[----:B------:R1:W5:Y:S02]  /*3ce0*/  LDG.E.U8 R25, desc[UR36][R6.64] ;  /* 0x0000002406197981 */ /* 0x000364000c1e1100 */
.L_x_20618:
[----:B------:R-:W-:Y:S05]  /*3cf0*/  BSYNC.RECONVERGENT B6 ;  /* 0x0000000000067941 */ /* 0x000fea0003800200 */
.L_x_20617:
[----:B------:R-:W0:Y:S01]  /*3d00*/  LDCU.U8 UR4, c[0x0][0x389] ;  /* 0x00007120ff0477ac */ /* 0x000e220008000000 */
        /* <DEDUP_REMOVED lines=12> */
[----:B------:R-:W-:Y:S02]  /*3dd0*/  VIMNMX.U16x2 R5, PT, PT, R22, UR4, PT ;  /* 0x0000000416057c48 */ /* 0x000fe4000bfe0200 */
[----:B------:R-:W-:Y:S02]  /*3de0*/  VIMNMX.U16x2 R0, PT, PT, R0, UR4, PT ;  /* 0x0000000400007c48 */ /* 0x000fe4000bfe0200 */
[----:B------:R-:W-:Y:S02]  /*3df0*/  VIMNMX.U16x2 R22, PT, PT, R24, UR4, PT ;  /* 0x0000000418167c48 */ /* 0x000fe4000bfe0200 */
[----:B------:R-:W-:Y:S02]  /*3e00*/  VIMNMX.U16x2 R2, PT, PT, R4, UR4, PT ;  /* 0x0000000404027c48 */ /* 0x000fe4000bfe0200 */
        /* <DEDUP_REMOVED lines=24> */
.L_x_20658:
[----:B------:R0:W-:Y:S01]  /*3f90*/  STG.E.U8 desc[UR36][R8.64], R5 ;  /* 0x0000000508007986 */ /* 0x0001e2000c101124 */
[----:B------:R-:W-:Y:S05]  /*3fa0*/  BRA `(.L_x_20660) ;  /* 0x0000000c001c7947 */ /* 0x000fea0003800000 */
.L_x_20657:
        /* <DEDUP_REMOVED lines=10> */
.L_x_20662:
[----:B------:R-:W-:-:S05]  /*4050*/  LOP3.LUT R5, R5, 0xffff, RZ, 0xc0, !PT ;  /* 0x0000ffff05057812 */ /* 0x000fca00078ec0ff */
[----:B------:R0:W-:Y:S01]  /*4060*/  STG.E desc[UR36][R8.64], R5 ;  /* 0x0000000508007986 */ /* 0x0001e2000c101924 */
[----:B------:R-:W-:Y:S05]  /*4070*/  BRA `(.L_x_20660) ;  /* 0x0000000800e87947 */ /* 0x000fea0003800000 */
.L_x_20661:
[----:B------:R0:W-:Y:S01]  /*4080*/  STG.E.U16 desc[UR36][R8.64], R5 ;  /* 0x0000000508007986 */ /* 0x0001e2000c101524 */
[----:B------:R-:W-:Y:S05]  /*4090*/  BRA `(.L_x_20660) ;  /* 0x0000000800e07947 */ /* 0x000fea0003800000 */
.L_x_20656:
        /* <DEDUP_REMOVED lines=9> */
.L_x_20664:
[----:B------:R-:W0:Y:S02]  /*4130*/  I2F.U16 R0, R5 ;  /* 0x0000000500007306 */ /* 0x000e240000101000 */
[----:B0-----:R-:W-:-:S05]  /*4140*/  F2FP.F16.F32.PACK_AB R0, RZ, R0 ;  /* 0x00000000ff00723e */ /* 0x001fca00000000ff */
[----:B------:R0:W-:Y:S01]  /*4150*/  STG.E.U16 desc[UR36][R8.64], R0 ;  /* 0x0000000008007986 */ /* 0x0001e2000c101524 */
[----:B------:R-:W-:Y:S05]  /*4160*/  BRA `(.L_x_20660) ;  /* 0x0000000800ac7947 */ /* 0x000fea0003800000 */
.L_x_20663:
        /* <DEDUP_REMOVED lines=10> */
.L_x_20666:
[----:B------:R-:W0:Y:S02]  /*4210*/  I2F.U16 R5, R5 ;  /* 0x0000000500057306 */ /* 0x000e240000101000 */
[----:B0-----:R-:W-:-:S04]  /*4220*/  F2FP.F16.F32.PACK_AB R3, RZ, R5 ;  /* 0x00000005ff03723e */ /* 0x001fc800000000ff */
[----:B------:R-:W-:-:S05]  /*4230*/  PRMT R3, R3, 0x5410, RZ ;  /* 0x0000541003037816 */ /* 0x000fca00000000ff */
[----:B------:R0:W-:Y:S01]  /*4240*/  STG.E desc[UR36][R8.64], R3 ;  /* 0x0000000308007986 */ /* 0x0001e2000c101924 */
[----:B------:R-:W-:Y:S05]  /*4250*/  BRA `(.L_x_20660) ;  /* 0x0000000800707947 */ /* 0x000fea0003800000 */
.L_x_20665:
[----:B------:R-:W0:Y:S02]  /*4260*/  I2F.F64.U16 R4, R5 ;  /* 0x0000000500047312 */ /* 0x000e240000101800 */
[----:B0-----:R0:W-:Y:S01]  /*4270*/  STG.E.64 desc[UR36][R8.64], R4 ;  /* 0x0000000408007986 */ /* 0x0011e2000c101b24 */
[----:B------:R-:W-:Y:S05]  /*4280*/  BRA `(.L_x_20660) ;  /* 0x0000000800647947 */ /* 0x000fea0003800000 */
.L_x_20655:
        /* <DEDUP_REMOVED lines=13> */
.L_x_20669:
[----:B------:R-:W0:Y:S01]  /*4360*/  I2F.F64.U16 R4, R5 ;  /* 0x0000000500047312 */ /* 0x000e220000101800 */
[----:B------:R-:W-:-:S05]  /*4370*/  CS2R R6, SRZ ;  /* 0x0000000000067805 */ /* 0x000fca000001ff00 */
[----:B0-----:R0:W-:Y:S01]  /*4380*/  STG.E.128 desc[UR36][R8.64], R4 ;  /* 0x0000000408007986 */ /* 0x0011e2000c101d24 */
[----:B------:R-:W-:Y:S05]  /*4390*/  BRA `(.L_x_20660) ;  /* 0x0000000800207947 */ /* 0x000fea0003800000 */
.L_x_20668:
        /* <DEDUP_REMOVED lines=17> */
.L_x_20673:
[----:B------:R-:W-:Y:S05]  /*44b0*/  BSYNC.RECONVERGENT B0 ;  /* 0x0000000000007941 */ /* 0x000fea0003800200 */
.L_x_20672:
[----:B------:R0:W-:Y:S01]  /*44c0*/  STG.E.U8 desc[UR36][R8.64], R3 ;  /* 0x0000000308007986 */ /* 0x0001e2000c101124 */
[----:B------:R-:W-:Y:S05]  /*44d0*/  BRA `(.L_x_20660) ;  /* 0x0000000400d07947 */ /* 0x000fea0003800000 */
.L_x_20671:
        /* <DEDUP_REMOVED lines=16> */
.L_x_20670:
[----:B------:R-:W0:Y:S02]  /*45e0*/  I2F.U16 R0, R5 ;  /* 0x0000000500007306 */ /* 0x000e240000101000 */
[----:B0-----:R-:W-:-:S05]  /*45f0*/  F2FP.BF16.F32.PACK_AB R0, RZ, R0 ;  /* 0x00000000ff00723e */ /* 0x001fca00000010ff */
[----:B------:R0:W-:Y:S01]  /*4600*/  STG.E.U16 desc[UR36][R8.64], R0 ;  /* 0x0000000008007986 */ /* 0x0001e2000c101524 */
[----:B------:R-:W-:Y:S05]  /*4610*/  BRA `(.L_x_20660) ;  /* 0x0000000400807947 */ /* 0x000fea0003800000 */
.L_x_20667:
        /* <DEDUP_REMOVED lines=10> */
.L_x_20676:
        /* <DEDUP_REMOVED lines=12> */
.L_x_20679:
[----:B------:R-:W-:-:S04]  /*4780*/  SHF.R.U32.HI R0, RZ, 0x14, R5 ;  /* 0x00000014ff007819 */ /* 0x000fc80000011605 */
[----:B------:R-:W-:-:S04]  /*4790*/  LOP3.LUT R0, R0, 0x1, RZ, 0xc0, !PT ;  /* 0x0000000100007812 */ /* 0x000fc800078ec0ff */
[----:B------:R-:W-:-:S04]  /*47a0*/  IADD3 R0, PT, PT, R5, 0x487ffff, R0 ;  /* 0x0487ffff05007810 */ /* 0x000fc80007ffe000 */
[----:B------:R-:W-:-:S04]  /*47b0*/  SHF.R.U32.HI R0, RZ, 0x14, R0 ;  /* 0x00000014ff007819 */ /* 0x000fc80000011600 */
[----:B------:R-:W-:-:S07]  /*47c0*/  LOP3.LUT R0, R0, 0xff, RZ, 0xc0, !PT ;  /* 0x000000ff00007812 */ /* 0x000fce00078ec0ff */
.L_x_20680:
[----:B------:R-:W-:-:S07]  /*47d0*/  PRMT R4, R0, 0x7610, R4 ;  /* 0x0000761000047816 */ /* 0x000fce0000000004 */
.L_x_20678:
[----:B------:R-:W-:Y:S05]  /*47e0*/  BSYNC.RECONVERGENT B0 ;  /* 0x0000000000007941 */ /* 0x000fea0003800200 */
.L_x_20677:
[----:B------:R4:W-:Y:S01]  /*47f0*/  STG.E.U8 desc[UR36][R8.64], R4 ;  /* 0x0000000408007986 */ /* 0x0009e2000c101124 */
[----:B------:R-:W-:Y:S05]  /*4800*/  BRA `(.L_x_20660) ;  /* 0x0000000400047947 */ /* 0x000fea0003800000 */
.L_x_20675:
        /* <DEDUP_REMOVED lines=12> */
.L_x_20683:
[----:B------:R-:W-:-:S04]  /*48d0*/  SHF.R.U32.HI R0, RZ, 0x15, R5 ;  /* 0x00000015ff007819 */ /* 0x000fc80000011605 */
[----:B------:R-:W-:-:S04]  /*48e0*/  LOP3.LUT R0, R0, 0x1, RZ, 0xc0, !PT ;  /* 0x0000000100007812 */ /* 0x000fc800078ec0ff */
[----:B------:R-:W-:-:S04]  /*48f0*/  IADD3 R0, PT, PT, R5, 0x88fffff, R0 ;  /* 0x088fffff05007810 */ /* 0x000fc80007ffe000 */
[----:B------:R-:W-:-:S04]  /*4900*/  SHF.R.U32.HI R0, RZ, 0x15, R0 ;  /* 0x00000015ff007819 */ /* 0x000fc80000011600 */
[----:B------:R-:W-:-:S07]  /*4910*/  LOP3.LUT R0, R0, 0xff, RZ, 0xc0, !PT ;  /* 0x000000ff00007812 */ /* 0x000fce00078ec0ff */
.L_x_20684:
[----:B------:R-:W-:-:S07]  /*4920*/  PRMT R4, R0, 0x7610, R4 ;  /* 0x0000761000047816 */ /* 0x000fce0000000004 */
.L_x_20682:
[----:B------:R-:W-:Y:S05]  /*4930*/  BSYNC.RECONVERGENT B0 ;  /* 0x0000000000007941 */ /* 0x000fea0003800200 */
.L_x_20681:
[----:B------:R3:W-:Y:S01]  /*4940*/  STG.E.U8 desc[UR36][R8.64], R4 ;  /* 0x0000000408007986 */ /* 0x0007e2000c101124 */
[----:B------:R-:W-:Y:S05]  /*4950*/  BRA `(.L_x_20660) ;  /* 0x0000000000b07947 */ /* 0x000fea0003800000 */
.L_x_20674:
[----:B------:R-:W-:-:S13]  /*4960*/  ISETP.NE.AND P0, PT, R0, 0x1c, PT ;  /* 0x0000001c0000780c */ /* 0x000fda0003f05270 */
[----:B------:R-:W-:Y:S05]  /*4970*/  @!P0 BRA `(.L_x_20685) ;  /* 0x0000000000a08947 */ /* 0x000fea0003800000 */
[----:B------:R-:W-:-:S13]  /*4980*/  ISETP.NE.AND P0, PT, R0, 0x1d, PT ;  /* 0x0000001d0000780c */ /* 0x000fda0003f05270 */
[----:B------:R-:W-:Y:S05]  /*4990*/  @!P0 BRA `(.L_x_20686) ;  /* 0x0000000000888947 */ /* 0x000fea0003800000 */
[----:B------:R-:W-:-:S13]  /*49a0*/  ISETP.NE.AND P0, PT, R0, 0x2c, PT ;  /* 0x0000002c0000780c */ /* 0x000fda0003f05270 */
[----:B------:R-:W-:Y:S05]  /*49b0*/  @!P0 BRA `(.L_x_20687) ;  /* 0x0000000000448947 */ /* 0x000fea0003800000 */
.L_x_20659:
        /* <DEDUP_REMOVED lines=16> */
.L_x_20688:
[----:B------:R-:W-:Y:S05]  /*4ac0*/  BRA `(.L_x_20660) ;  /* 0x0000000000547947 */ /* 0x000fea0003800000 */
.L_x_20687:
        /* <DEDUP_REMOVED lines=15> */
.L_x_20686:
[----:B------:R-:W-:Y:S01]  /*4bc0*/  LOP3.LUT R4, R5, 0xffff, RZ, 0xc0, !PT ;  /* 0x0000ffff05047812 */ /* 0x000fe200078ec0ff */
[----:B------:R-:W-:-:S05]  /*4bd0*/  IMAD.MOV.U32 R5, RZ, RZ, RZ ;  /* 0x000000ffff057224 */ /* 0x000fca00078e00ff */
[----:B------:R1:W-:Y:S01]  /*4be0*/  STG.E.64 desc[UR36][R8.64], R4 ;  /* 0x0000000408007986 */ /* 0x0003e2000c101b24 */
[----:B------:R-:W-:Y:S05]  /*4bf0*/  BRA `(.L_x_20660) ;  /* 0x0000000000087947 */ /* 0x000fea0003800000 */
.L_x_20685:
[----:B------:R-:W-:-:S05]  /*4c00*/  LOP3.LUT R5, R5, 0xffff, RZ, 0xc0, !PT ;  /* 0x0000ffff05057812 */ /* 0x000fca00078ec0ff */
[----:B------:R0:W-:Y:S02]  /*4c10*/  STG.E desc[UR36][R8.64], R5 ;  /* 0x0000000508007986 */ /* 0x0001e4000c101924 */
.L_x_20660:
[----:B------:R-:W-:Y:S05]  /*4c20*/  BSYNC.RECONVERGENT B6 ;  /* 0x0000000000067941 */ /* 0x000fea0003800200 */
.L_x_20654:
        /* <DEDUP_REMOVED lines=24> */
.L_x_20694:
[----:B------:R0:W-:Y:S01]  /*4db0*/  STG.E.U8 desc[UR36][R8.64], R23 ;  /* 0x0000001708007986 */ /* 0x0001e2000c101124 */
[----:B------:R-:W-:Y:S05]  /*4dc0*/  BRA `(.L_x_20696) ;  /* 0x0000000c00187947 */ /* 0x000fea0003800000 */
.L_x_20693:
        /* <DEDUP_REMOVED lines=10> */
.L_x_20698:
[----:B------:R-:W-:-:S05]  /*4e70*/  LOP3.LUT R23, R23, 0xffff, RZ, 0xc0, !PT ;  /* 0x0000ffff17177812 */ /* 0x000fca00078ec0ff */
[----:B------:R0:W-:Y:S01]  /*4e80*/  STG.E desc[UR36][R8.64], R23 ;  /* 0x0000001708007986 */ /* 0x0001e2000c101924 */
[----:B------:R-:W-:Y:S05]  /*4e90*/  BRA `(.L_x_20696) ;  /* 0x0000000800e47947 */ /* 0x000fea0003800000 */
.L_x_20697:
[----:B------:R0:W-:Y:S01]  /*4ea0*/  STG.E.U16 desc[UR36][R8.64], R23 ;  /* 0x0000001708007986 */ /* 0x0001e2000c101524 */
[----:B------:R-:W-:Y:S05]  /*4eb0*/  BRA `(.L_x_20696) ;  /* 0x0000000800dc7947 */ /* 0x000fea0003800000 */
.L_x_20692:
        /* <DEDUP_REMOVED lines=9> */
.L_x_20700:
[----:B------:R-:W0:Y:S02]  /*4f50*/  I2F.U16 R0, R23 ;  /* 0x0000001700007306 */ /* 0x000e240000101000 */
[----:B0-----:R-:W-:-:S05]  /*4f60*/  F2FP.F16.F32.PACK_AB R0, RZ, R0 ;  /* 0x00000000ff00723e */ /* 0x001fca00000000ff */
[----:B------:R0:W-:Y:S01]  /*4f70*/  STG.E.U16 desc[UR36][R8.64], R0 ;  /* 0x0000000008007986 */ /* 0x0001e2000c101524 */
[----:B------:R-:W-:Y:S05]  /*4f80*/  BRA `(.L_x_20696) ;  /* 0x0000000800a87947 */ /* 0x000fea0003800000 */
.L_x_20699:
        /* <DEDUP_REMOVED lines=10> */
.L_x_20702:
[----:B------:R-:W0:Y:S02]  /*5030*/  I2F.U16 R23, R23 ;  /* 0x0000001700177306 */ /* 0x000e240000101000 */
[----:B0-----:R-:W-:-:S04]  /*5040*/  F2FP.F16.F32.PACK_AB R3, RZ, R23 ;  /* 0x00000017ff03723e */ /* 0x001fc800000000ff */
[----:B------:R-:W-:-:S05]  /*5050*/  PRMT R3, R3, 0x5410, RZ ;  /* 0x0000541003037816 */ /* 0x000fca00000000ff */
[----:B------:R0:W-:Y:S01]  /*5060*/  STG.E desc[UR36][R8.64], R3 ;  /* 0x0000000308007986 */ /* 0x0001e2000c101924 */
[----:B------:R-:W-:Y:S05]  /*5070*/  BRA `(.L_x_20696) ;  /* 0x00000008006c7947 */ /* 0x000fea0003800000 */
.L_x_20701:
[----:B------:R-:W0:Y:S02]  /*5080*/  I2F.F64.U16 R4, R23 ;  /* 0x0000001700047312 */ /* 0x000e240000101800 */
[----:B0-----:R0:W-:Y:S01]  /*5090*/  STG.E.64 desc[UR36][R8.64], R4 ;  /* 0x0000000408007986 */ /* 0x0011e2000c101b24 */
[----:B------:R-:W-:Y:S05]  /*50a0*/  BRA `(.L_x_20696) ;  /* 0x0000000800607947 */ /* 0x000fea0003800000 */
.L_x_20691:
        /* <DEDUP_REMOVED lines=12> */
.L_x_20706:
        /* <DEDUP_REMOVED lines=16> */
.L_x_20709:
[----:B------:R-:W-:-:S07]  /*5270*/  PRMT R4, R0, 0x7610, R4 ;  /* 0x0000761000047816 */ /* 0x000fce0000000004 */
.L_x_20708:
[----:B------:R-:W-:Y:S05]  /*5280*/  BSYNC.RECONVERGENT B0 ;  /* 0x0000000000007941 */ /* 0x000fea0003800200 */
.L_x_20707:
[----:B------:R0:W-:Y:S01]  /*5290*/  STG.E.U8 desc[UR36][R8.64], R4 ;  /* 0x0000000408007986 */ /* 0x0001e2000c101124 */
[----:B------:R-:W-:Y:S05]  /*52a0*/  BRA `(.L_x_20696) ;  /* 0x0000000400e07947 */ /* 0x000fea0003800000 */
.L_x_20705:
        /* <DEDUP_REMOVED lines=16> */
.L_x_20712:
[----:B------:R-:W-:-:S07]  /*53b0*/  PRMT R4, R0, 0x7610, R4 ;  /* 0x0000761000047816 */ /* 0x000fce0000000004 */
.L_x_20711:
[----:B------:R-:W-:Y:S05]  /*53c0*/  BSYNC.RECONVERGENT B0 ;  /* 0x0000000000007941 */ /* 0x000fea0003800200 */
.L_x_20710:
[----:B------:R0:W-:Y:S01]  /*53d0*/  STG.E.U8 desc[UR36][R8.64], R4 ;  /* 0x0000000408007986 */ /* 0x0001e2000c101124 */
[----:B------:R-:W-:Y:S05]  /*53e0*/  BRA `(.L_x_20696) ;  /* 0x0000000400907947 */ /* 0x000fea0003800000 */
.L_x_20704:
        /* <DEDUP_REMOVED lines=21> */
.L_x_20714:
[----:B------:R-:W-:Y:S01]  /*5540*/  LOP3.LUT R4, R23, 0xffff, RZ, 0xc0, !PT ;  /* 0x0000ffff17047812 */ /* 0x000fe200078ec0ff */
[----:B------:R-:W-:-:S05]  /*5550*/  IMAD.MOV.U32 R5, RZ, RZ, RZ ;  /* 0x000000ffff057224 */ /* 0x000fca00078e00ff */
[----:B------:R0:W-:Y:S01]  /*5560*/  STG.E.64 desc[UR36][R8.64], R4 ;  /* 0x0000000408007986 */ /* 0x0001e2000c101b24 */
[----:B------:R-:W-:Y:S05]  /*5570*/  BRA `(.L_x_20696) ;  /* 0x00000004002c7947 */ /* 0x000fea0003800000 */
.L_x_20713:
[----:B------:R-:W-:-:S05]  /*5580*/  LOP3.LUT R23, R23, 0xffff, RZ, 0xc0, !PT ;  /* 0x0000ffff17177812 */ /* 0x000fca00078ec0ff */
[----:B------:R0:W-:Y:S01]  /*5590*/  STG.E desc[UR36][R8.64], R23 ;  /* 0x0000001708007986 */ /* 0x0001e2000c101924 */
[----:B------:R-:W-:Y:S05]  /*55a0*/  BRA `(.L_x_20696) ;  /* 0x0000000400207947 */ /* 0x000fea0003800000 */
.L_x_20703:
        /* <DEDUP_REMOVED lines=11> */
.L_x_20716:
[----:B------:R-:W0:Y:S01]  /*5660*/  I2F.F64.U16 R4, R23 ;  /* 0x0000001700047312 */ /* 0x000e220000101800 */
[----:B------:R-:W-:-:S05]  /*5670*/  CS2R R6, SRZ ;  /* 0x0000000000067805 */ /* 0x000fca000001ff00 */
[----:B0-----:R4:W-:Y:S01]  /*5680*/  STG.E.128 desc[UR36][R8.64], R4 ;  /* 0x0000000408007986 */ /* 0x0019e2000c101d24 */
[----:B------:R-:W-:Y:S05]  /*5690*/  BRA `(.L_x_20696) ;  /* 0x0000000000e47947 */ /* 0x000fea0003800000 */
.L_x_20715:
[----:B------:R-:W-:-:S13]  /*56a0*/  ISETP.NE.AND P0, PT, R0, 0xf, PT ;  /* 0x0000000f0000780c */ /* 0x000fda0003f05270 */
[----:B------:R-:W-:Y:S05]  /*56b0*/  @!P0 BRA `(.L_x_20717) ;  /* 0x0000000000d08947 */ /* 0x000fea0003800000 */
[----:B------:R-:W-:-:S13]  /*56c0*/  ISETP.NE.AND P0, PT, R0, 0x17, PT ;  /* 0x000000170000780c */ /* 0x000fda0003f05270 */
[----:B------:R-:W-:Y:S05]  /*56d0*/  @!P0 BRA `(.L_x_20718) ;  /* 0x0000000000848947 */ /* 0x000fea0003800000 */
[----:B------:R-:W-:-:S13]  /*56e0*/  ISETP.NE.AND P0, PT, R0, 0x18, PT ;  /* 0x000000180000780c */ /* 0x000fda0003f05270 */
[----:B------:R-:W-:Y:S05]  /*56f0*/  @!P0 BRA `(.L_x_20719) ;  /* 0x0000000000448947 */ /* 0x000fea0003800000 */
.L_x_20695:
        /* <DEDUP_REMOVED lines=16> */
.L_x_20720:
[----:B------:R-:W-:Y:S05]  /*5800*/  BRA `(.L_x_20696) ;  /* 0x0000000000887947 */ /* 0x000fea0003800000 */
.L_x_20719:
        /* <DEDUP_REMOVED lines=11> */
.L_x_20722:
[----:B------:R-:W-:Y:S05]  /*58c0*/  BSYNC.RECONVERGENT B0 ;  /* 0x0000000000007941 */ /* 0x000fea0003800200 */
.L_x_20721:
[----:B------:R1:W-:Y:S01]  /*58d0*/  STG.E.U8 desc[UR36][R8.64], R3 ;  /* 0x0000000308007986 */ /* 0x0003e2000c101124 */
[----:B------:R-:W-:Y:S05]  /*58e0*/  BRA `(.L_x_20696) ;  /* 0x0000000000507947 */ /* 0x000fea0003800000 */
.L_x_20718:
        /* <DEDUP_REMOVED lines=12> */
.L_x_20723:
[----:B------:R-:W-:Y:S01]  /*59b0*/  IMAD.MOV.U32 R3, RZ, RZ, 0x7f ;  /* 0x0000007fff037424 */ /* 0x000fe200078e00ff */
[----:B------:R-:W-:-:S04]  /*59c0*/  ISETP.GT.U32.AND P0, PT, R5, 0x7f800000, PT ;  /* 0x7f8000000500780c */ /* 0x000fc80003f04070 */
[----:B------:R-:W-:-:S05]  /*59d0*/  SEL R3, R3, 0x7c, P0 ;  /* 0x0000007c03037807 */ /* 0x000fca0000000000 */
[----:B------:R2:W-:Y:S01]  /*59e0*/  STG.E.U8 desc[UR36][R8.64], R3 ;  /* 0x0000000308007986 */ /* 0x0005e2000c101124 */
[----:B------:R-:W-:Y:S05]  /*59f0*/  BRA `(.L_x_20696) ;  /* 0x00000000000c7947 */ /* 0x000fea0003800000 */
.L_x_20717:
[----:B------:R-:W0:Y:S02]  /*5a00*/  I2F.U16 R0, R23 ;  /* 0x0000001700007306 */ /* 0x000e240000101000 */
[----:B0-----:R-:W-:-:S05]  /*5a10*/  F2FP.BF16.F32.PACK_AB R0, RZ, R0 ;  /* 0x00000000ff00723e */ /* 0x001fca00000010ff */
[----:B------:R0:W-:Y:S02]  /*5a20*/  STG.E.U16 desc[UR36][R8.64], R0 ;  /* 0x0000000008007986 */ /* 0x0001e4000c101524 */
.L_x_20696:
[----:B------:R-:W-:Y:S05]  /*5a30*/  BSYNC.RECONVERGENT B6 ;  /* 0x0000000000067941 */ /* 0x000fea0003800200 */
.L_x_20690:
[----:B------:R-:W-:-:S07]  /*5a40*/  VIADD R19, R19, 0x80 ;  /* 0x0000008013137836 */ /* 0x000fce0000000000 */
.L_x_20653:
[----:B------:R-:W-:-:S13]  /*5a50*/  ISETP.GE.AND P0, PT, R19, R17, PT ;  /* 0x000000111300720c */ /* 0x000fda0003f06270 */
[----:B------:R-:W-:Y:S05]  /*5a60*/  @P0 BREAK.RELIABLE B7 ;  /* 0x0000000000070942 */ /* 0x000fea0003800100 */
[----:B------:R-:W-:Y:S05]  /*5a70*/  @P0 BRA `(.L_x_20689) ;  /* 0x0000000c00800947 */ /* 0x000fea0003800000 */
[----:B------:R-:W-:Y:S05]  /*5a80*/  BSYNC.RELIABLE B7 ;  /* 0x0000000000077941 */ /* 0x000fea0003800100 */
.L_x_20652:
        /* <DEDUP_REMOVED lines=21> */
.L_x_20728:
[----:B------:R0:W-:Y:S01]  /*5be0*/  STG.E.U8 desc[UR36][R8.64], R22 ;  /* 0x0000001608007986 */ /* 0x0001e2000c101124 */
[----:B------:R-:W-:Y:S05]  /*5bf0*/  BRA `(.L_x_20730) ;  /* 0x0000000c00187947 */ /* 0x000fea0003800000 */
.L_x_20727:
        /* <DEDUP_REMOVED lines=10> */
.L_x_20732:
[----:B------:R-:W-:-:S05]  /*5ca0*/  LOP3.LUT R3, R22, 0xffff, RZ, 0xc0, !PT ;  /* 0x0000ffff16037812 */ /* 0x000fca00078ec0ff */
[----:B------:R0:W-:Y:S01]  /*5cb0*/  STG.E desc[UR36][R8.64], R3 ;  /* 0x0000000308007986 */ /* 0x0001e2000c101924 */
[----:B------:R-:W-:Y:S05]  /*5cc0*/  BRA `(.L_x_20730) ;  /* 0x0000000800e47947 */ /* 0x000fea0003800000 */
.L_x_20731:
[----:B------:R0:W-:Y:S01]  /*5cd0*/  STG.E.U16 desc[UR36][R8.64], R22 ;  /* 0x0000001608007986 */ /* 0x0001e2000c101524 */
[----:B------:R-:W-:Y:S05]  /*5ce0*/  BRA `(.L_x_20730) ;  /* 0x0000000800dc7947 */ /* 0x000fea0003800000 */
.L_x_20726:
        /* <DEDUP_REMOVED lines=9> */
.L_x_20734:
[----:B------:R-:W0:Y:S02]  /*5d80*/  I2F.U16 R0, R22 ;  /* 0x0000001600007306 */ /* 0x000e240000101000 */
[----:B0-----:R-:W-:-:S05]  /*5d90*/  F2FP.F16.F32.PACK_AB R0, RZ, R0 ;  /* 0x00000000ff00723e */ /* 0x001fca00000000ff */
[----:B------:R0:W-:Y:S01]  /*5da0*/  STG.E.U16 desc[UR36][R8.64], R0 ;  /* 0x0000000008007986 */ /* 0x0001e2000c101524 */
[----:B------:R-:W-:Y:S05]  /*5db0*/  BRA `(.L_x_20730) ;  /* 0x0000000800a87947 */ /* 0x000fea0003800000 */
.L_x_20733:
        /* <DEDUP_REMOVED lines=10> */
.L_x_20736:
[----:B------:R-:W0:Y:S02]  /*5e60*/  I2F.U16 R22, R22 ;  /* 0x0000001600167306 */ /* 0x000e240000101000 */
[----:B0-----:R-:W-:-:S04]  /*5e70*/  F2FP.F16.F32.PACK_AB R3, RZ, R22 ;  /* 0x00000016ff03723e */ /* 0x001fc800000000ff */
[----:B------:R-:W-:-:S05]  /*5e80*/  PRMT R3, R3, 0x5410, RZ ;  /* 0x0000541003037816 */ /* 0x000fca00000000ff */
[----:B------:R0:W-:Y:S01]  /*5e90*/  STG.E desc[UR36][R8.64], R3 ;  /* 0x0000000308007986 */ /* 0x0001e2000c101924 */
[----:B------:R-:W-:Y:S05]  /*5ea0*/  BRA `(.L_x_20730) ;  /* 0x00000008006c7947 */ /* 0x000fea0003800000 */
.L_x_20735:
[----:B------:R-:W0:Y:S02]  /*5eb0*/  I2F.F64.U16 R22, R22 ;  /* 0x0000001600167312 */ /* 0x000e240000101800 */
[----:B0-----:R0:W-:Y:S01]  /*5ec0*/  STG.E.64 desc[UR36][R8.64], R22 ;  /* 0x0000001608007986 */ /* 0x0011e2000c101b24 */
[----:B------:R-:W-:Y:S05]  /*5ed0*/  BRA `(.L_x_20730) ;  /* 0x0000000800607947 */ /* 0x000fea0003800000 */
.L_x_20725:
        /* <DEDUP_REMOVED lines=12> */
.L_x_20740:
        /* <DEDUP_REMOVED lines=16> */
.L_x_20743:
[----:B------:R-:W-:-:S07]  /*60a0*/  PRMT R4, R0, 0x7610, R4 ;  /* 0x0000761000047816 */ /* 0x000fce0000000004 */
.L_x_20742:
[----:B------:R-:W-:Y:S05]  /*60b0*/  BSYNC.RECONVERGENT B0 ;  /* 0x0000000000007941 */ /* 0x000fea0003800200 */
.L_x_20741:
[----:B------:R0:W-:Y:S01]  /*60c0*/  STG.E.U8 desc[UR36][R8.64], R4 ;  /* 0x0000000408007986 */ /* 0x0001e2000c101124 */
[----:B------:R-:W-:Y:S05]  /*60d0*/  BRA `(.L_x_20730) ;  /* 0x0000000400e07947 */ /* 0x000fea0003800000 */
.L_x_20739:
        /* <DEDUP_REMOVED lines=16> */
.L_x_20746:
[----:B------:R-:W-:-:S07]  /*61e0*/  PRMT R4, R0, 0x7610, R4 ;  /* 0x0000761000047816 */ /* 0x000fce0000000004 */
.L_x_20745:
[----:B------:R-:W-:Y:S05]  /*61f0*/  BSYNC.RECONVERGENT B0 ;  /* 0x0000000000007941 */ /* 0x000fea0003800200 */
.L_x_20744:
[----:B------:R0:W-:Y:S01]  /*6200*/  STG.E.U8 desc[UR36][R8.64], R4 ;  /* 0x0000000408007986 */ /* 0x0001e2000c101124 */
[----:B------:R-:W-:Y:S05]  /*6210*/  BRA `(.L_x_20730) ;  /* 0x0000000400907947 */ /* 0x000fea0003800000 */
.L_x_20738:
        /* <DEDUP_REMOVED lines=21> */
.L_x_20748:
[----:B------:R-:W-:Y:S01]  /*6370*/  LOP3.LUT R22, R22, 0xffff, RZ, 0xc0, !PT ;  /* 0x0000ffff16167812 */ /* 0x000fe200078ec0ff */
[----:B------:R-:W-:-:S05]  /*6380*/  IMAD.MOV.U32 R23, RZ, RZ, RZ ;  /* 0x000000ffff177224 */ /* 0x000fca00078e00ff */
[----:B------:R0:W-:Y:S01]  /*6390*/  STG.E.64 desc[UR36][R8.64], R22 ;  /* 0x0000001608007986 */ /* 0x0001e2000c101b24 */
[----:B------:R-:W-:Y:S05]  /*63a0*/  BRA `(.L_x_20730) ;  /* 0x00000004002c7947 */ /* 0x000fea0003800000 */
.L_x_20747:
[----:B------:R-:W-:-:S05]  /*63b0*/  LOP3.LUT R3, R22, 0xffff, RZ, 0xc0, !PT ;  /* 0x0000ffff16037812 */ /* 0x000fca00078ec0ff */
[----:B------:R0:W-:Y:S01]  /*63c0*/  STG.E desc[UR36][R8.64], R3 ;  /* 0x0000000308007986 */ /* 0x0001e2000c101924 */
[----:B------:R-:W-:Y:S05]  /*63d0*/  BRA `(.L_x_20730) ;  /* 0x0000000400207947 */ /* 0x000fea0003800000 */
.L_x_20737:
        /* <DEDUP_REMOVED lines=11> */
.L_x_20750:
[----:B------:R-:W0:Y:S01]  /*6490*/  I2F.F64.U16 R4, R22 ;  /* 0x0000001600047312 */ /* 0x000e220000101800 */
[----:B------:R-:W-:-:S05]  /*64a0*/  CS2R R6, SRZ ;  /* 0x0000000000067805 */ /* 0x000fca000001ff00 */
[----:B0-----:R4:W-:Y:S01]  /*64b0*/  STG.E.128 desc[UR36][R8.64], R4 ;  /* 0x0000000408007986 */ /* 0x0019e2000c101d24 */
[----:B------:R-:W-:Y:S05]  /*64c0*/  BRA `(.L_x_20730) ;  /* 0x0000000000e47947 */ /* 0x000fea0003800000 */
.L_x_20749:
[----:B------:R-:W-:-:S13]  /*64d0*/  ISETP.NE.AND P0, PT, R0, 0xf, PT ;  /* 0x0000000f0000780c */ /* 0x000fda0003f05270 */
[----:B------:R-:W-:Y:S05]  /*64e0*/  @!P0 BRA `(.L_x_20751) ;  /* 0x0000000000d08947 */ /* 0x000fea0003800000 */
[----:B------:R-:W-:-:S13]  /*64f0*/  ISETP.NE.AND P0, PT, R0, 0x17, PT ;  /* 0x000000170000780c */ /* 0x000fda0003f05270 */
[----:B------:R-:W-:Y:S05]  /*6500*/  @!P0 BRA `(.L_x_20752) ;  /* 0x0000000000848947 */ /* 0x000fea0003800000 */
[----:B------:R-:W-:-:S13]  /*6510*/  ISETP.NE.AND P0, PT, R0, 0x18, PT ;  /* 0x000000180000780c */ /* 0x000fda0003f05270 */
[----:B------:R-:W-:Y:S05]  /*6520*/  @!P0 BRA `(.L_x_20753) ;  /* 0x0000000000448947 */ /* 0x000fea0003800000 */
.L_x_20729:
        /* <DEDUP_REMOVED lines=16> */
.L_x_20754:
[----:B------:R-:W-:Y:S05]  /*6630*/  BRA `(.L_x_20730) ;  /* 0x0000000000887947 */ /* 0x000fea0003800000 */
.L_x_20753:
        /* <DEDUP_REMOVED lines=11> */
.L_x_20756:
[----:B------:R-:W-:Y:S05]  /*66f0*/  BSYNC.RECONVERGENT B0 ;  /* 0x0000000000007941 */ /* 0x000fea0003800200 */
.L_x_20755:
[----:B------:R1:W-:Y:S01]  /*6700*/  STG.E.U8 desc[UR36][R8.64], R3 ;  /* 0x0000000308007986 */ /* 0x0003e2000c101124 */
[----:B------:R-:W-:Y:S05]  /*6710*/  BRA `(.L_x_20730) ;  /* 0x0000000000507947 */ /* 0x000fea0003800000 */
.L_x_20752:
        /* <DEDUP_REMOVED lines=12> */
.L_x_20757:
[----:B------:R-:W-:Y:S01]  /*67e0*/  IMAD.MOV.U32 R3, RZ, RZ, 0x7f ;  /* 0x0000007fff037424 */ /* 0x000fe200078e00ff */
[----:B------:R-:W-:-:S04]  /*67f0*/  ISETP.GT.U32.AND P0, PT, R5, 0x7f800000, PT ;  /* 0x7f8000000500780c */ /* 0x000fc80003f04070 */
[----:B------:R-:W-:-:S05]  /*6800*/  SEL R3, R3, 0x7c, P0 ;  /* 0x0000007c03037807 */ /* 0x000fca0000000000 */
[----:B------:R2:W-:Y:S01]  /*6810*/  STG.E.U8 desc[UR36][R8.64], R3 ;  /* 0x0000000308007986 */ /* 0x0005e2000c101124 */
[----:B------:R-:W-:Y:S05]  /*6820*/  BRA `(.L_x_20730) ;  /* 0x00000000000c7947 */ /* 0x000fea0003800000 */
.L_x_20751:
[----:B------:R-:W0:Y:S02]  /*6830*/  I2F.U16 R0, R22 ;  /* 0x0000001600007306 */ /* 0x000e240000101000 */
[----:B0-----:R-:W-:-:S05]  /*6840*/  F2FP.BF16.F32.PACK_AB R0, RZ, R0 ;  /* 0x00000000ff00723e */ /* 0x001fca00000010ff */
[----:B------:R0:W-:Y:S02]  /*6850*/  STG.E.U16 desc[UR36][R8.64], R0 ;  /* 0x0000000008007986 */ /* 0x0001e4000c101524 */
.L_x_20730:
[----:B------:R-:W-:Y:S05]  /*6860*/  BSYNC.RECONVERGENT B6 ;  /* 0x0000000000067941 */ /* 0x000fea0003800200 */
.L_x_20724:
[----:B------:R-:W-:-:S07]  /*6870*/  VIADD R19, R19, 0x80 ;  /* 0x0000008013137836 */ /* 0x000fce0000000000 */
.L_x_20689:
[----:B------:R-:W-:Y:S05]  /*6880*/  BSYNC.RECONVERGENT B8 ;  /* 0x0000000000087941 */ /* 0x000fea0003800200 */
.L_x_20651:
        /* <DEDUP_REMOVED lines=21> */
.L_x_20761:
[----:B------:R-:W-:Y:S01]  /*69e0*/  STG.E.U8 desc[UR36][R4.64], R2 ;  /* 0x0000000204007986 */ /* 0x000fe2000c101124 */
[----:B------:R-:W-:Y:S05]  /*69f0*/  EXIT ;  /* 0x000000000000794d */ /* 0x000fea0003800000 */
.L_x_20760:
        /* <DEDUP_REMOVED lines=10> */
.L_x_20764:
[----:B------:R-:W-:-:S05]  /*6aa0*/  LOP3.LUT R3, R2, 0xffff, RZ, 0xc0, !PT ;  /* 0x0000ffff02037812 */ /* 0x000fca00078ec0ff */
[----:B------:R-:W-:Y:S01]  /*6ab0*/  STG.E desc[UR36][R4.64], R3 ;  /* 0x0000000304007986 */ /* 0x000fe2000c101924 */
[----:B------:R-:W-:Y:S05]  /*6ac0*/  EXIT ;  /* 0x000000000000794d */ /* 0x000fea0003800000 */
.L_x_20763:
[----:B------:R-:W-:Y:S01]  /*6ad0*/  STG.E.U16 desc[UR36][R4.64], R2 ;  /* 0x0000000204007986 */ /* 0x000fe2000c101524 */
[----:B------:R-:W-:Y:S05]  /*6ae0*/  EXIT ;  /* 0x000000000000794d */ /* 0x000fea0003800000 */
.L_x_20759:
        /* <DEDUP_REMOVED lines=9> */
.L_x_20766:
[----:B------:R-:W0:Y:S02]  /*6b80*/  I2F.U16 R0, R2 ;  /* 0x0000000200007306 */ /* 0x000e240000101000 */
[----:B0-----:R-:W-:-:S05]  /*6b90*/  F2FP.F16.F32.PACK_AB R0, RZ, R0 ;  /* 0x00000000ff00723e */ /* 0x001fca00000000ff */
[----:B------:R-:W-:Y:S01]  /*6ba0*/  STG.E.U16 desc[UR36][R4.64], R0 ;  /* 0x0000000004007986 */ /* 0x000fe2000c101524 */
[----:B------:R-:W-:Y:S05]  /*6bb0*/  EXIT ;  /* 0x000000000000794d */ /* 0x000fea0003800000 */
.L_x_20765:
        /* <DEDUP_REMOVED lines=10> */
.L_x_20768:
[----:B------:R-:W0:Y:S02]  /*6c60*/  I2F.U16 R2, R2 ;  /* 0x0000000200027306 */ /* 0x000e240000101000 */
[----:B0-----:R-:W-:-:S04]  /*6c70*/  F2FP.F16.F32.PACK_AB R3, RZ, R2 ;  /* 0x00000002ff03723e */ /* 0x001fc800000000ff */
[----:B------:R-:W-:-:S05]  /*6c80*/  PRMT R3, R3, 0x5410, RZ ;  /* 0x0000541003037816 */ /* 0x000fca00000000ff */
[----:B------:R-:W-:Y:S01]  /*6c90*/  STG.E desc[UR36][R4.64], R3 ;  /* 0x0000000304007986 */ /* 0x000fe2000c101924 */
[----:B------:R-:W-:Y:S05]  /*6ca0*/  EXIT ;  /* 0x000000000000794d */ /* 0x000fea0003800000 */
.L_x_20767:
[----:B------:R-:W0:Y:S02]  /*6cb0*/  I2F.F64.U16 R2, R2 ;  /* 0x0000000200027312 */ /* 0x000e240000101800 */
[----:B0-----:R-:W-:Y:S01]  /*6cc0*/  STG.E.64 desc[UR36][R4.64], R2 ;  /* 0x0000000204007986 */ /* 0x001fe2000c101b24 */
[----:B------:R-:W-:Y:S05]  /*6cd0*/  EXIT ;  /* 0x000000000000794d */ /* 0x000fea0003800000 */
.L_x_20758:
        /* <DEDUP_REMOVED lines=12> */
.L_x_20772:
        /* <DEDUP_REMOVED lines=17> */
.L_x_20774:
[----:B------:R-:W-:Y:S05]  /*6eb0*/  BSYNC.RECONVERGENT B0 ;  /* 0x0000000000007941 */ /* 0x000fea0003800200 */
.L_x_20773:
[----:B------:R-:W-:Y:S01]  /*6ec0*/  STG.E.U8 desc[UR36][R4.64], R0 ;  /* 0x0000000004007986 */ /* 0x000fe2000c101124 */
[----:B------:R-:W-:Y:S05]  /*6ed0*/  EXIT ;  /* 0x000000000000794d */ /* 0x000fea0003800000 */
.L_x_20771:
        /* <DEDUP_REMOVED lines=17> */
.L_x_20776:
[----:B------:R-:W-:Y:S05]  /*6ff0*/  BSYNC.RECONVERGENT B0 ;  /* 0x0000000000007941 */ /* 0x000fea0003800200 */
.L_x_20775:
[----:B------:R-:W-:Y:S01]  /*7000*/  STG.E.U8 desc[UR36][R4.64], R0 ;  /* 0x0000000004007986 */ /* 0x000fe2000c101124 */
[----:B------:R-:W-:Y:S05]  /*7010*/  EXIT ;  /* 0x000000000000794d */ /* 0x000fea0003800000 */
.L_x_20770:
        /* <DEDUP_REMOVED lines=21> */
.L_x_20778:
[----:B------:R-:W-:Y:S01]  /*7170*/  LOP3.LUT R2, R2, 0xffff, RZ, 0xc0, !PT ;  /* 0x0000ffff02027812 */ /* 0x000fe200078ec0ff */
[----:B------:R-:W-:-:S05]  /*7180*/  IMAD.MOV.U32 R3, RZ, RZ, RZ ;  /* 0x000000ffff037224 */ /* 0x000fca00078e00ff */
[----:B------:R-:W-:Y:S01]  /*7190*/  STG.E.64 desc[UR36][R4.64], R2 ;  /* 0x0000000204007986 */ /* 0x000fe2000c101b24 */
[----:B------:R-:W-:Y:S05]  /*71a0*/  EXIT ;  /* 0x000000000000794d */ /* 0x000fea0003800000 */
.L_x_20777:
[----:B------:R-:W-:-:S05]  /*71b0*/  LOP3.LUT R3, R2, 0xffff, RZ, 0xc0, !PT ;  /* 0x0000ffff02037812 */ /* 0x000fca00078ec0ff */
[----:B------:R-:W-:Y:S01]  /*71c0*/  STG.E desc[UR36][R4.64], R3 ;  /* 0x0000000304007986 */ /* 0x000fe2000c101924 */
[----:B------:R-:W-:Y:S05]  /*71d0*/  EXIT ;  /* 0x000000000000794d */ /* 0x000fea0003800000 */
.L_x_20769:
        /* <DEDUP_REMOVED lines=11> */
.L_x_20780:
[----:B------:R-:W0:Y:S01]  /*7290*/  I2F.F64.U16 R8, R2 ;  /* 0x0000000200087312 */ /* 0x000e220000101800 */
[----:B------:R-:W-:-:S05]  /*72a0*/  CS2R R10, SRZ ;  /* 0x00000000000a7805 */ /* 0x000fca000001ff00 */
[----:B0-----:R-:W-:Y:S01]  /*72b0*/  STG.E.128 desc[UR36][R4.64], R8 ;  /* 0x0000000804007986 */ /* 0x001fe2000c101d24 */
[----:B------:R-:W-:Y:S05]  /*72c0*/  EXIT ;  /* 0x000000000000794d */ /* 0x000fea0003800000 */
.L_x_20779:
[----:B------:R-:W-:-:S13]  /*72d0*/  ISETP.NE.AND P0, PT, R0, 0xf, PT ;  /* 0x0000000f0000780c */ /* 0x000fda0003f05270 */
[----:B------:R-:W-:Y:S05]  /*72e0*/  @!P0 BRA `(.L_x_20781) ;  /* 0x0000000000d48947 */ /* 0x000fea0003800000 */
[----:B------:R-:W-:-:S13]  /*72f0*/  ISETP.NE.AND P0, PT, R0, 0x17, PT ;  /* 0x000000170000780c */ /* 0x000fda0003f05270 */
[----:B------:R-:W-:Y:S05]  /*7300*/  @!P0 BRA `(.L_x_20782) ;  /* 0x0000000000848947 */ /* 0x000fea0003800000 */
[----:B------:R-:W-:-:S13]  /*7310*/  ISETP.NE.AND P0, PT, R0, 0x18, PT ;  /* 0x000000180000780c */ /* 0x000fda0003f05270 */
[----:B------:R-:W-:Y:S05]  /*7320*/  @!P0 BRA `(.L_x_20783) ;  /* 0x0000000000448947 */ /* 0x000fea0003800000 */
.L_x_20762:
        /* <DEDUP_REMOVED lines=16> */
.L_x_20784:
[----:B------:R-:W-:Y:S05]  /*7430*/  EXIT ;  /* 0x000000000000794d */ /* 0x000fea0003800000 */
.L_x_20783:
        /* <DEDUP_REMOVED lines=11> */
.L_x_20786:
[----:B------:R-:W-:Y:S05]  /*74f0*/  BSYNC.RECONVERGENT B0 ;  /* 0x0000000000007941 */ /* 0x000fea0003800200 */
.L_x_20785:
[----:B------:R-:W-:Y:S01]  /*7500*/  STG.E.U8 desc[UR36][R4.64], R3 ;  /* 0x0000000304007986 */ /* 0x000fe2000c101124 */
[----:B------:R-:W-:Y:S05]  /*7510*/  EXIT ;  /* 0x000000000000794d */ /* 0x000fea0003800000 */
.L_x_20782:
        /* <DEDUP_REMOVED lines=13> */
.L_x_20787:
[----:B------:R-:W-:Y:S01]  /*75f0*/  IMAD.MOV.U32 R3, RZ, RZ, 0x7f ;  /* 0x0000007fff037424 */ /* 0x000fe200078e00ff */
[----:B------:R-:W-:-:S04]  /*7600*/  ISETP.GT.U32.AND P0, PT, R7, 0x7f800000, PT ;  /* 0x7f8000000700780c */ /* 0x000fc80003f04070 */
[----:B------:R-:W-:-:S05]  /*7610*/  SEL R3, R3, 0x7c, P0 ;  /* 0x0000007c03037807 */ /* 0x000fca0000000000 */
[----:B------:R-:W-:Y:S01]  /*7620*/  STG.E.U8 desc[UR36][R4.64], R3 ;  /* 0x0000000304007986 */ /* 0x000fe2000c101124 */
[----:B------:R-:W-:Y:S05]  /*7630*/  EXIT ;  /* 0x000000000000794d */ /* 0x000fea0003800000 */
.L_x_20781:
[----:B------:R-:W0:Y:S02]  /*7640*/  I2F.U16 R0, R2 ;  /* 0x0000000200007306 */ /* 0x000e240000101000 */
[----:B0-----:R-:W-:-:S05]  /*7650*/  F2FP.BF16.F32.PACK_AB R0, RZ, R0 ;  /* 0x00000000ff00723e */ /* 0x001fca00000010ff */
[----:B------:R-:W-:Y:S01]  /*7660*/  STG.E.U16 desc[UR36][R4.64], R0 ;  /* 0x0000000004007986 */ /* 0x000fe2000c101524 */
[----:B------:R-:W-:Y:S05]  /*7670*/  EXIT ;  /* 0x000000000000794d */ /* 0x000fea0003800000 */
.L_x_20788:
        /* <DEDUP_REMOVED lines=16> */
.L_x_37189:


//--------------------- .text._ZN2at6native18elementwise_kernelILi128ELi4EZNS0_22gpu_kernel_impl_nocastIZZZNS0_17clamp_kernel_cudaERNS_18TensorIteratorBaseERKN3c106ScalarES8_ENKUlvE_clEvENKUlvE_clEvEUlhE_EEvS4_RKT_EUliE_EEviT1_ --------------------------
	.section	.text._ZN2at6native18elementwise_kernelILi128ELi4EZNS0_22gpu_kernel_impl_nocastIZZZNS0_17clamp_kernel_cudaERNS_18TensorIteratorBaseERKN3c106ScalarES8_ENKUlvE_clEvENKUlvE_clEvEUlhE_EEvS4_RKT_EUliE_EEviT1_,"ax",@progbits
	.align	128
        .global         _ZN2at6native18elementwise_kernelILi128ELi4EZNS0_22gpu_kernel_impl_nocastIZZZNS0_17clamp_kernel_cudaERNS_18TensorIteratorBaseERKN3c106ScalarES8_ENKUlvE_clEvENKUlvE_clEvEUlhE_EEvS4_RKT_EUliE_EEviT1_
        .type           _ZN2at6native18elementwise_kernelILi128ELi4EZNS0_22gpu_kernel_impl_nocastIZZZNS0_17clamp_kernel_cudaERNS_18TensorIteratorBaseERKN3c106ScalarES8_ENKUlvE_clEvENKUlvE_clEvEUlhE_EEvS4_RKT_EUliE_EEviT1_,@function
        .size           _ZN2at6native18elementwise_kernelILi128ELi4EZNS0_22gpu_kernel_impl_nocastIZZZNS0_17clamp_kernel_cudaERNS_18TensorIteratorBaseERKN3c106ScalarES8_ENKUlvE_clEvENKUlvE_clEvEUlhE_EEvS4_RKT_EUliE_EEviT1_,(.L_x_37190 - _ZN2at6native18elementwise_kernelILi128ELi4EZNS0_22gpu_kernel_impl_nocastIZZZNS0_17clamp_kernel_cudaERNS_18TensorIteratorBaseERKN3c106ScalarES8_ENKUlvE_clEvENKUlvE_clEvEUlhE_EEvS4_RKT_EUliE_EEviT1_)
        .other          _ZN2at6native18elementwise_kernelILi128ELi4EZNS0_22gpu_kernel_impl_nocastIZZZNS0_17clamp_kernel_cudaERNS_18TensorIteratorBaseERKN3c106ScalarES8_ENKUlvE_clEvENKUlvE_clEvEUlhE_EEvS4_RKT_EUliE_EEviT1_,@"STO_CUDA_ENTRY STV_DEFAULT"
_ZN2at6native18elementwise_kernelILi128ELi4EZNS0_22gpu_kernel_impl_nocastIZZZNS0_17clamp_kernel_cudaERNS_18TensorIteratorBaseERKN3c106ScalarES8_ENKUlvE_clEvENKUlvE_clEvEUlhE_EEvS4_RKT_EUliE_EEviT1_:
.text._ZN2at6native18elementwise_kernelILi128ELi4EZNS0_22gpu_kernel_impl_nocastIZZZNS0_17clamp_kernel_cudaERNS_18TensorIteratorBaseERKN3c106ScalarES8_ENKUlvE_clEvENKUlvE_clEvEUlhE_EEvS4_RKT_EUliE_EEviT1_:
        /* <DEDUP_REMOVED lines=22> */
[----:B--2---:R-:W-:-:S04]  /*0160*/  VIMNMX.U16x2 R0, PT, PT, R4, UR6, !PT ;  /* 0x0000000604007c48 */ /* 0x004fc8000ffe0200 */
[----:B------:R-:W-:-:S05]  /*0170*/  VIMNMX.U16x2 R0, PT, PT, R0, UR8, PT ;  /* 0x0000000800007c48 */ /* 0x000fca000bfe0200 */
[----:B0-----:R0:W-:Y:S01]  /*0180*/  STG.E.U8 desc[UR10][R6.64], R0 ;  /* 0x0000000006007986 */ /* 0x0011e2000c10110a */
[----:B------:R-:W-:Y:S05]  /*0190*/  @P0 BRA `(.L_x_20793) ;  /* 0x0000000000480947 */ /* 0x000fea0003800000 */
[----:B------:R-:W1:Y:S02]  /*01a0*/  LDC.64 R4, c[0x0][0x588] ;  /* 0x00016200ff047b82 */ /* 0x000e640000000a00 */
[----:B-1----:R-:W2:Y:S06]  /*01b0*/  LDG.E.U8 R4, desc[UR10][R4.64] ;  /* 0x0000000a04047981 */ /* 0x002eac000c1e1100 */
[----:B0-----:R-:W0:Y:S01]  /*01c0*/  LDC.64 R6, c[0x0][0x580] ;  /* 0x00016000ff067b82 */ /* 0x001e220000000a00 */
[----:B------:R-:W-:Y:S02]  /*01d0*/  IADD3 R3, PT, PT, R3, 0x80, RZ ;  /* 0x0000008003037810 */ /* 0x000fe40007ffe0ff */
[----:B--2---:R-:W-:-:S04]  /*01e0*/  VIMNMX.U16x2 R0, PT, PT, R4, UR6, !PT ;  /* 0x0000000604007c48 */ /* 0x004fc8000ffe0200 */
[----:B------:R-:W-:-:S05]  /*01f0*/  VIMNMX.U16x2 R0, PT, PT, R0, UR8, PT ;  /* 0x0000000800007c48 */ /* 0x000fca000bfe0200 */
[----:B0-----:R0:W-:Y:S02]  /*0200*/  STG.E.U8 desc[UR10][R6.64], R0 ;  /* 0x0000000006007986 */ /* 0x0011e4000c10110a */
.L_x_20792:
[----:B------:R-:W-:-:S13]  /*0210*/  ISETP.GE.AND P0, PT, R3, UR4, PT ;  /* 0x0000000403007c0c */ /* 0x000fda000bf06270 */
[----:B------:R-:W-:Y:S05]  /*0220*/  @P0 BREAK.RELIABLE B1 ;  /* 0x0000000000010942 */ /* 0x000fea0003800100 */
[----:B------:R-:W-:Y:S05]  /*0230*/  @P0 BRA `(.L_x_20793) ;  /* 0x0000000000200947 */ /* 0x000fea0003800000 */
[----:B------:R-:W-:Y:S05]  /*0240*/  BSYNC.RELIABLE B1 ;  /* 0x0000000000017941 */ /* 0x000fea0003800100 */
.L_x_20791:
[----:B------:R-:W1:Y:S02]  /*0250*/  LDC.64 R4, c[0x0][0x588] ;  /* 0x00016200ff047b82 */ /* 0x000e640000000a00 */
[----:B-1----:R-:W2:Y:S06]  /*0260*/  LDG.E.U8 R4, desc[UR10][R4.64] ;  /* 0x0000000a04047981 */ /* 0x002eac000c1e1100 */
[----:B0-----:R-:W0:Y:S01]  /*0270*/  LDC.64 R6, c[0x0][0x580] ;  /* 0x00016000ff067b82 */ /* 0x001e220000000a00 */
[----:B------:R-:W-:Y:S02]  /*0280*/  IADD3 R3, PT, PT, R3, 0x80, RZ ;  /* 0x0000008003037810 */ /* 0x000fe40007ffe0ff */
[----:B--2---:R-:W-:-:S04]  /*0290*/  VIMNMX.U16x2 R0, PT, PT, R4, UR6, !PT ;  /* 0x0000000604007c48 */ /* 0x004fc8000ffe0200 */
[----:B------:R-:W-:-:S05]  /*02a0*/  VIMNMX.U16x2 R0, PT, PT, R0, UR8, PT ;  /* 0x0000000800007c48 */ /* 0x000fca000bfe0200 */
[----:B0-----:R1:W-:Y:S02]  /*02b0*/  STG.E.U8 desc[UR10][R6.64], R0 ;  /* 0x0000000006007986 */ /* 0x0013e4000c10110a */
.L_x_20793:
[----:B------:R-:W-:Y:S05]  /*02c0*/  BSYNC.RECONVERGENT B0 ;  /* 0x0000000000007941 */ /* 0x000fea0003800200 */
.L_x_20790:
[----:B------:R-:W-:Y:S05]  /*02d0*/  WARPSYNC.ALL ;  /* 0x0000000000007948 */ /* 0x000fea0003800000 */
[----:B------:R-:W-:-:S13]  /*02e0*/  ISETP.GE.AND P0, PT, R3, UR4, PT ;  /* 0x0000000403007c0c */ /* 0x000fda000bf06270 */
[----:B------:R-:W-:Y:S05]  /*02f0*/  @P0 EXIT ;  /* 0x000000000000094d */ /* 0x000fea0003800000 */
[----:B------:R-:W2:Y:S02]  /*0300*/  LDC.64 R2, c[0x0][0x588] ;  /* 0x00016200ff027b82 */ /* 0x000ea40000000a00 */
[----:B--2---:R-:W0:Y:S06]  /*0310*/  LDG.E.U8 R2, desc[UR10][R2.64] ;  /* 0x0000000a02027981 */ /* 0x004e2c000c1e1100 */
[----:B------:R-:W2:Y:S01]  /*0320*/  LDC.64 R4, c[0x0][0x580] ;  /* 0x00016000ff047b82 */ /* 0x000ea20000000a00 */
[----:B01----:R-:W-:-:S04]  /*0330*/  VIMNMX.U16x2 R0, PT, PT, R2, UR6, !PT ;  /* 0x0000000602007c48 */ /* 0x003fc8000ffe0200 */
[----:B------:R-:W-:-:S05]  /*0340*/  VIMNMX.U16x2 R0, PT, PT, R0, UR8, PT ;  /* 0x0000000800007c48 */ /* 0x000fca000bfe0200 */
[----:B--2---:R-:W-:Y:S01]  /*0350*/  STG.E.U8 desc[UR10][R4.64], R0 ;  /* 0x0000000004007986 */ /* 0x004fe2000c10110a */
[----:B------:R-:W-:Y:S05]  /*0360*/  EXIT ;  /* 0x000000000000794d */ /* 0x000fea0003800000 */
.L_x_20789:
        /* <DEDUP_REMOVED lines=306> */
.L_x_20797:
        /* <DEDUP_REMOVED lines=9> */
[----:B--2---:R-:W-:-:S04]  /*1720*/  VIMNMX.U16x2 R7, PT, PT, R6, UR6, !PT ;  /* 0x0000000606077c48 */ /* 0x004fc8000ffe0200 */
[----:B------:R-:W-:-:S05]  /*1730*/  VIMNMX.U16x2 R7, PT, PT, R7, UR8, PT ;  /* 0x0000000807077c48 */ /* 0x000fca000bfe0200 */
        /* <DEDUP_REMOVED lines=300> */
.L_x_20799:
[----:B------:R-:W0:Y:S02]  /*2a00*/  LDCU.128 UR12, c[0x0][0x580] ;  /* 0x0000b000ff0c77ac */ /* 0x000e240008000c00 */
[----:B0-----:R-:W-:-:S04]  /*2a10*/  IADD3 R6, P0, PT, R4, UR14, RZ ;  /* 0x0000000e04067c10 */ /* 0x001fc8000ff1e0ff */
[----:B------:R-:W-:-:S05]  /*2a20*/  IADD3.X R7, PT, PT, RZ, UR15, RZ, P0, !PT ;  /* 0x0000000fff077c10 */ /* 0x000fca00087fe4ff */
[----:B------:R-:W2:Y:S01]  /*2a30*/  LDG.E.U8 R6, desc[UR10][R6.64] ;  /* 0x0000000a06067981 */ /* 0x000ea2000c1e1100 */
[----:B------:R-:W-:Y:S01]  /*2a40*/  IADD3 R4, P0, PT, R5, UR12, RZ ;  /* 0x0000000c05047c10 */ /* 0x000fe2000ff1e0ff */
[----:B------:R-:W-:-:S03]  /*2a50*/  VIADD R3, R3, 0x80 ;  /* 0x0000008003037836 */ /* 0x000fc60000000000 */
[----:B------:R-:W-:Y:S02]  /*2a60*/  IADD3.X R5, PT, PT, RZ, UR13, RZ, P0, !PT ;  /* 0x0000000dff057c10 */ /* 0x000fe400087fe4ff */
[----:B--2---:R-:W-:-:S04]  /*2a70*/  VIMNMX.U16x2 R7, PT, PT, R6, UR6, !PT ;  /* 0x0000000606077c48 */ /* 0x004fc8000ffe0200 */
[----:B------:R-:W-:-:S05]  /*2a80*/  VIMNMX.U16x2 R7, PT, PT, R7, UR8, PT ;  /* 0x0000000807077c48 */ /* 0x000fca000bfe0200 */
[----:B------:R0:W-:Y:S02]  /*2a90*/  STG.E.U8 desc[UR10][R4.64], R7 ;  /* 0x0000000704007986 */ /* 0x0001e4000c10110a */
.L_x_20796:
[----:B------:R-:W-:-:S13]  /*2aa0*/  ISETP.GE.AND P0, PT, R3, UR4, PT ;  /* 0x0000000403007c0c */ /* 0x000fda000bf06270 */
[----:B------:R-:W-:Y:S05]  /*2ab0*/  @P0 BREAK.RELIABLE B1 ;  /* 0x0000000000010942 */ /* 0x000fea0003800100 */
[----:B------:R-:W-:Y:S05]  /*2ac0*/  @P0 BRA `(.L_x_20798) ;  /* 0x0000001000d40947 */ /* 0x000fea0003800000 */
[----:B------:R-:W-:Y:S05]  /*2ad0*/  BSYNC.RELIABLE B1 ;  /* 0x0000000000017941 */ /* 0x000fea0003800100 */
.L_x_20795:
        /* <DEDUP_REMOVED lines=298> */
.L_x_20800:
        /* <DEDUP_REMOVED lines=10> */
.L_x_20798:
[----:B------:R-:W-:Y:S05]  /*3e20*/  BSYNC.RECONVERGENT B0 ;  /* 0x0000000000007941 */ /* 0x000fea0003800200 */
.L_x_20794:
        /* <DEDUP_REMOVED lines=301> */
.L_x_20801:
[----:B------:R-:W0:Y:S02]  /*5100*/  LDCU.128 UR12, c[0x0][0x580] ;  /* 0x0000b000ff0c77ac */ /* 0x000e240008000c00 */
[----:B0-----:R-:W-:-:S04]  /*5110*/  IADD3 R4, P0, PT, R2, UR14, RZ ;  /* 0x0000000e02047c10 */ /* 0x001fc8000ff1e0ff */
[----:B------:R-:W-:-:S05]  /*5120*/  IADD3.X R5, PT, PT, RZ, UR15, RZ, P0, !PT ;  /* 0x0000000fff057c10 */ /* 0x000fca00087fe4ff */
[----:B------:R-:W2:Y:S01]  /*5130*/  LDG.E.U8 R4, desc[UR10][R4.64] ;  /* 0x0000000a04047981 */ /* 0x000ea2000c1e1100 */
[----:B------:R-:W-:-:S04]  /*5140*/  IADD3 R2, P0, PT, R3, UR12, RZ ;  /* 0x0000000c03027c10 */ /* 0x000fc8000ff1e0ff */
[----:B------:R-:W-:Y:S02]  /*5150*/  IADD3.X R3, PT, PT, RZ, UR13, RZ, P0, !PT ;  /* 0x0000000dff037c10 */ /* 0x000fe400087fe4ff */
[----:B--2---:R-:W-:-:S04]  /*5160*/  VIMNMX.U16x2 R0, PT, PT, R4, UR6, !PT ;  /* 0x0000000604007c48 */ /* 0x004fc8000ffe0200 */
[----:B------:R-:W-:-:S05]  /*5170*/  VIMNMX.U16x2 R0, PT, PT, R0, UR8, PT ;  /* 0x0000000800007c48 */ /* 0x000fca000bfe0200 */
[----:B------:R-:W-:Y:S01]  /*5180*/  STG.E.U8 desc[UR10][R2.64], R0 ;  /* 0x0000000002007986 */ /* 0x000fe2000c10110a */
[----:B------:R-:W-:Y:S05]  /*5190*/  EXIT ;  /* 0x000000000000794d */ /* 0x000fea0003800000 */
.L_x_20802:
        /* <DEDUP_REMOVED lines=14> */
.L_x_37190:


//--------------------- .text._ZN2at6native27unrolled_elementwise_kernelIZZZNS0_17clamp_kernel_cudaERNS_18TensorIteratorBaseERKN3c106ScalarES7_ENKUlvE_clEvENKUlvE_clEvEUlhE_St5arrayIPcLm2EELi4E23TrivialOffsetCalculatorILi1EjESF_NS0_6memory15LoadWithoutCastENSG_16StoreWithoutCastEEEviT_T0_T2_T3_T4_T5_ --------------------------
	.section	.text._ZN2at6native27unrolled_elementwise_kernelIZZZNS0_17clamp_kernel_cudaERNS_18TensorIteratorBaseERKN3c106ScalarES7_ENKUlvE_clEvENKUlvE_clEvEUlhE_St5arrayIPcLm2EELi4E23TrivialOffsetCalculatorILi1EjESF_NS0_6memory15LoadWithoutCastENSG_16StoreWithoutCastEEEviT_T0_T2_T3_T4_T5_,"ax",@progbits
	.align	128
        .global         _ZN2at6native27unrolled_elementwise_kernelIZZZNS0_17clamp_kernel_cudaERNS_18TensorIteratorBaseERKN3c106ScalarES7_ENKUlvE_clEvENKUlvE_clEvEUlhE_St5arrayIPcLm2EELi4E23TrivialOffsetCalculatorILi1EjESF_NS0_6memory15LoadWithoutCastENSG_16StoreWithoutCastEEEviT_T0_T2_T3_T4_T5_
        .type           _ZN2at6native27unrolled_elementwise_kernelIZZZNS0_17clamp_kernel_cudaERNS_18TensorIteratorBaseERKN3c106ScalarES7_ENKUlvE_clEvENKUlvE_clEvEUlhE_St5arrayIPcLm2EELi4E23TrivialOffsetCalculatorILi1EjESF_NS0_6memory15LoadWithoutCastENSG_16StoreWithoutCastEEEviT_T0_T2_T3_T4_T5_,@function
        .size           _ZN2at6native27unrolled_elementwise_kernelIZZZNS0_17clamp_kernel_cudaERNS_18TensorIteratorBaseERKN3c106ScalarES7_ENKUlvE_clEvENKUlvE_clEvEUlhE_St5arrayIPcLm2EELi4E23TrivialOffsetCalculatorILi1EjESF_NS0_6memory15LoadWithoutCastENSG_16StoreWithoutCastEEEviT_T0_T2_T3_T4_T5_,(.L_x_37191 - _ZN2at6native27unrolled_elementwise_kernelIZZZNS0_17clamp_kernel_cudaERNS_18TensorIteratorBaseERKN3c106ScalarES7_ENKUlvE_clEvENKUlvE_clEvEUlhE_St5arrayIPcLm2EELi4E23TrivialOffsetCalculatorILi1EjESF_NS0_6memory15LoadWithoutCastENSG_16StoreWithoutCastEEEviT_T0_T2_T3_T4_T5_)
        .other          _ZN2at6native27unrolled_elementwise_kernelIZZZNS0_17clamp_kernel_cudaERNS_18TensorIteratorBaseERKN3c106ScalarES7_ENKUlvE_clEvENKUlvE_clEvEUlhE_St5arrayIPcLm2EELi4E23TrivialOffsetCalculatorILi1EjESF_NS0_6memory15LoadWithoutCastENSG_16StoreWithoutCastEEEviT_T0_T2_T3_T4_T5_,@"STO_CUDA_ENTRY STV_DEFAULT"
_ZN2at6native27unrolled_elementwise_kernelIZZZNS0_17clamp_kernel_cudaERNS_18TensorIteratorBaseERKN3c106ScalarES7_ENKUlvE_clEvENKUlvE_clEvEUlhE_St5arrayIPcLm2EELi4E23TrivialOffsetCalculatorILi1EjESF_NS0_6memory15LoadWithoutCastENSG_16StoreWithoutCastEEEviT_T0_T2_T3_T4_T5_:
.text._ZN2at6native27unrolled_elementwise_kernelIZZZNS0_17clamp_kernel_cudaERNS_18TensorIteratorBaseERKN3c106ScalarES7_ENKUlvE_clEvENKUlvE_clEvEUlhE_St5arrayIPcLm2EELi4E23TrivialOffsetCalculatorILi1EjESF_NS0_6memory15LoadWithoutCastENSG_16StoreWithoutCastEEEviT_T0_T2_T3_T4_T5_:
        /* <DEDUP_REMOVED lines=39> */
[----:B------:R-:W0:Y:S01]  /*0270*/  LDCU.U8 UR8, c[0x0][0x389] ;  /* 0x00007120ff0877ac */ /* 0x000e220008000000 */
[----:B------:R-:W-:Y:S01]  /*0280*/  ISETP.GE.AND P0, PT, R5, R4, PT ;  /* 0x000000040500720c */ /* 0x000fe20003f06270 */
[----:B------:R-:W-:Y:S04]  /*0290*/  BSSY.RECONVERGENT B0, `(.L_x_20803) ;  /* 0x0000026000007945 */ /* 0x000fe80003800200 */
[----:B------:R-:W-:Y:S01]  /*02a0*/  BSSY.RELIABLE B1, `(.L_x_20804) ;  /* 0x000001d000017945 */ /* 0x000fe20003800100 */
[----:B----4-:R-:W-:-:S04]  /*02b0*/  LOP3.LUT R12, R12, 0xff, RZ, 0xc0, !PT ;  /* 0x000000ff0c0c7812 */ /* 0x010fc800078ec0ff */
[----:B---3--:R-:W-:-:S04]  /*02c0*/  VIMNMX.U16x2 R12, PT, PT, R12, UR6, !PT ;  /* 0x000000060c0c7c48 */ /* 0x008fc8000ffe0200 */
[----:B0-----:R-:W-:Y:S02]  /*02d0*/  VIMNMX.U16x2 R12, PT, PT, R12, UR8, PT ;  /* 0x000000080c0c7c48 */ /* 0x001fe4000bfe0200 */
[----:B--2---:R-:W-:-:S04]  /*02e0*/  LOP3.LUT R14, R14, 0xff, RZ, 0xc0, !PT ;  /* 0x000000ff0e0e7812 */ /* 0x004fc800078ec0ff */
[----:B------:R-:W-:-:S04]  /*02f0*/  VIMNMX.U16x2 R14, PT, PT, R14, UR6, !PT ;  /* 0x000000060e0e7c48 */ /* 0x000fc8000ffe0200 */
[----:B------:R-:W-:Y:S02]  /*0300*/  VIMNMX.U16x2 R14, PT, PT, R14, UR8, PT ;  /* 0x000000080e0e7c48 */ /* 0x000fe4000bfe0200 */
[----:B-----5:R-:W-:Y:S02]  /*0310*/  LOP3.LUT R10, R13, 0xff, RZ, 0xc0, !PT ;  /* 0x000000ff0d0a7812 */ /* 0x020fe400078ec0ff */
[----:B------:R-:W-:Y:S02]  /*0320*/  LOP3.LUT R16, R15, 0xff, RZ, 0xc0, !PT ;  /* 0x000000ff0f107812 */ /* 0x000fe400078ec0ff */
[----:B------:R-:W-:Y:S02]  /*0330*/  VIMNMX.U16x2 R10, PT, PT, R10, UR6, !PT ;  /* 0x000000060a0a7c48 */ /* 0x000fe4000ffe0200 */
[----:B------:R-:W-:Y:S02]  /*0340*/  VIMNMX.U16x2 R16, PT, PT, R16, UR6, !PT ;  /* 0x0000000610107c48 */ /* 0x000fe4000ffe0200 */
[----:B------:R-:W-:-:S02]  /*0350*/  VIMNMX.U16x2 R10, PT, PT, R10, UR8, PT ;  /* 0x000000080a0a7c48 */ /* 0x000fc4000bfe0200 */
        /* <DEDUP_REMOVED lines=17> */
.L_x_20805:
[----:B------:R-:W-:Y:S05]  /*0470*/  BSYNC.RELIABLE B1 ;  /* 0x0000000000017941 */ /* 0x000fea0003800100 */
.L_x_20804:
[----:B------:R-:W-:-:S13]  /*0480*/  ISETP.GE.AND P0, PT, R5, R4, PT ;  /* 0x000000040500720c */ /* 0x000fda0003f06270 */
[----:B------:R-:W1:Y:S01]  /*0490*/  @!P0 LDC.64 R6, c[0x0][0x398] ;  /* 0x0000e600ff068b82 */ /* 0x000e620000000a00 */
[----:B0-----:R-:W-:Y:S02]  /*04a0*/  @!P0 IMAD R3, R0, 0x200, R5 ;  /* 0x0000020000038824 */ /* 0x001fe400078e0205 */
[----:B------:R-:W-:-:S03]  /*04b0*/  @!P0 VIADD R5, R5, 0x80 ;  /* 0x0000008005058836 */ /* 0x000fc60000000000 */
[----:B-1----:R-:W-:-:S05]  /*04c0*/  @!P0 IADD3 R2, P1, PT, R3, R6, RZ ;  /* 0x0000000603028210 */ /* 0x002fca0007f3e0ff */
[----:B------:R-:W-:-:S05]  /*04d0*/  @!P0 IMAD.X R3, RZ, RZ, R7, P1 ;  /* 0x000000ffff038224 */ /* 0x000fca00008e0607 */
[----:B------:R1:W-:Y:S03]  /*04e0*/  @!P0 STG.E.U8 desc[UR4][R2.64], R14 ;  /* 0x0000000e02008986 */ /* 0x0003e6000c101104 */
.L_x_20806:
[----:B------:R-:W-:Y:S05]  /*04f0*/  BSYNC.RECONVERGENT B0 ;  /* 0x0000000000007941 */ /* 0x000fea0003800200 */
.L_x_20803:
        /* <DEDUP_REMOVED lines=9> */
.L_x_20807:
        /* <DEDUP_REMOVED lines=15> */
.L_x_37191:


//--------------------- .text._ZN2at6native29vectorized_elementwise_kernelILi2EZZZNS0_17clamp_kernel_cudaERNS_18TensorIteratorBaseERKN3c106ScalarES7_ENKUlvE_clEvENKUlvE_clEvEUlhE_St5arrayIPcLm2EEEEviT0_T1_ --------------------------
	.section	.text._ZN2at6native29vectorized_elementwise_kernelILi2EZZZNS0_17clamp_kernel_cudaERNS_18TensorIteratorBaseERKN3c106ScalarES7_ENKUlvE_clEvENKUlvE_clEvEUlhE_St5arrayIPcLm2EEEEviT0_T1_,"ax",@progbits
	.align	128
        .global         _ZN2at6native29vectorized_elementwise_kernelILi2EZZZNS0_17clamp_kernel_cudaERNS_18TensorIteratorBaseERKN3c106ScalarES7_ENKUlvE_clEvENKUlvE_clEvEUlhE_St5arrayIPcLm2EEEEviT0_T1_
        .type           _ZN2at6native29vectorized_elementwise_kernelILi2EZZZNS0_17clamp_kernel_cudaERNS_18TensorIteratorBaseERKN3c106ScalarES7_ENKUlvE_clEvENKUlvE_clEvEUlhE_St5arrayIPcLm2EEEEviT0_T1_,@function
        .size           _ZN2at6native29vectorized_elementwise_kernelILi2EZZZNS0_17clamp_kernel_cudaERNS_18TensorIteratorBaseERKN3c106ScalarES7_ENKUlvE_clEvENKUlvE_clEvEUlhE_St5arrayIPcLm2EEEEviT0_T1_,(.L_x_37192 - _ZN2at6native29vectorized_elementwise_kernelILi2EZZZNS0_17clamp_kernel_cudaERNS_18TensorIteratorBaseERKN3c106ScalarES7_ENKUlvE_clEvENKUlvE_clEvEUlhE_St5arrayIPcLm2EEEEviT0_T1_)
        .other          _ZN2at6native29vectorized_elementwise_kernelILi2EZZZNS0_17clamp_kernel_cudaERNS_18TensorIteratorBaseERKN3c106ScalarES7_ENKUlvE_clEvENKUlvE_clEvEUlhE_St5arrayIPcLm2EEEEviT0_T1_,@"STO_CUDA_ENTRY STV_DEFAULT"
_ZN2at6native29vectorized_elementwise_kernelILi2EZZZNS0_17clamp_kernel_cudaERNS_18TensorIteratorBaseERKN3c106ScalarES7_ENKUlvE_clEvENKUlvE_clEvEUlhE_St5arrayIPcLm2EEEEviT0_T1_:
.text._ZN2at6native29vectorized_elementwise_kernelILi2EZZZNS0_17clamp_kernel_cudaERNS_18TensorIteratorBaseERKN3c106ScalarES7_ENKUlvE_clEvENKUlvE_clEvEUlhE_St5arrayIPcLm2EEEEviT0_T1_:
        /* <DEDUP_REMOVED lines=79> */
[----:B------:R-:W-:-:S04]  /*04f0*/  VIMNMX.U16x2 R2, PT, PT, R2, UR10, !PT ;  /* 0x0000000a02027c48 */ /* 0x000fc8000ffe0200 */
[----:B------:R-:W-:Y:S02]  /*0500*/  VIMNMX.U16x2 R2, PT, PT, R2, UR12, PT ;  /* 0x0000000c02027c48 */ /* 0x000fe4000bfe0200 */
[----:B------:R-:W-:-:S04]  /*0510*/  LOP3.LUT R14, R14, 0xff, RZ, 0xc0, !PT ;  /* 0x000000ff0e0e7812 */ /* 0x000fc800078ec0ff */
[----:B------:R-:W-:-:S04]  /*0520*/  VIMNMX.U16x2 R3, PT, PT, R14, UR10, !PT ;  /* 0x0000000a0e037c48 */ /* 0x000fc8000ffe0200 */
[----:B------:R-:W-:Y:S02]  /*0530*/  VIMNMX.U16x2 R3, PT, PT, R3, UR12, PT ;  /* 0x0000000c03037c48 */ /* 0x000fe4000bfe0200 */
[----:B---3--:R-:W-:-:S04]  /*0540*/  LOP3.LUT R18, R18, 0xff, RZ, 0xc0, !PT ;  /* 0x000000ff12127812 */ /* 0x008fc800078ec0ff */
[----:B------:R-:W-:Y:S02]  /*0550*/  VIMNMX.U16x2 R18, PT, PT, R18, UR10, !PT ;  /* 0x0000000a12127c48 */ /* 0x000fe4000ffe0200 */
[----:B------:R-:W-:Y:S02]  /*0560*/  LOP3.LUT R20, R20, 0xff, RZ, 0xc0, !PT ;  /* 0x000000ff14147812 */ /* 0x000fe400078ec0ff */
[----:B-----5:R-:W-:Y:S02]  /*0570*/  LOP3.LUT R6, R21, 0xff, RZ, 0xc0, !PT ;  /* 0x000000ff15067812 */ /* 0x020fe400078ec0ff */
[----:B------:R-:W-:Y:S02]  /*0580*/  VIMNMX.U16x2 R5, PT, PT, R20, UR10, !PT ;  /* 0x0000000a14057c48 */ /* 0x000fe4000ffe0200 */
[----:B------:R-:W-:Y:S02]  /*0590*/  VIMNMX.U16x2 R6, PT, PT, R6, UR10, !PT ;  /* 0x0000000a06067c48 */ /* 0x000fe4000ffe0200 */
[----:B----4-:R-:W-:-:S02]  /*05a0*/  LOP3.LUT R12, R12, 0xff, RZ, 0xc0, !PT ;  /* 0x000000ff0c0c7812 */ /* 0x010fc400078ec0ff */
[----:B------:R-:W-:Y:S02]  /*05b0*/  LOP3.LUT R14, R11, 0xff, RZ, 0xc0, !PT ;  /* 0x000000ff0b0e7812 */ /* 0x000fe400078ec0ff */
[----:B0-----:R-:W-:Y:S02]  /*05c0*/  VIMNMX.U16x2 R8, PT, PT, R12, UR10, !PT ;  /* 0x0000000a0c087c48 */ /* 0x001fe4000ffe0200 */
[----:B------:R-:W-:Y:S02]  /*05d0*/  LOP3.LUT R10, R10, 0xff, RZ, 0xc0, !PT ;  /* 0x000000ff0a0a7812 */ /* 0x000fe400078ec0ff */
[----:B------:R-:W-:Y:S02]  /*05e0*/  VIMNMX.U16x2 R7, PT, PT, R14, UR10, !PT ;  /* 0x0000000a0e077c48 */ /* 0x000fe4000ffe0200 */
[----:B------:R-:W-:Y:S02]  /*05f0*/  VIMNMX.U16x2 R10, PT, PT, R10, UR10, !PT ;  /* 0x0000000a0a0a7c48 */ /* 0x000fe4000ffe0200 */
[----:B------:R-:W-:-:S02]  /*0600*/  VIMNMX.U16x2 R9, PT, PT, R6, UR12, PT ;  /* 0x0000000c06097c48 */ /* 0x000fc4000bfe0200 */
[----:B------:R-:W-:Y:S02]  /*0610*/  VIMNMX.U16x2 R4, PT, PT, R18, UR12, PT ;  /* 0x0000000c12047c48 */ /* 0x000fe4000bfe0200 */
[----:B------:R-:W-:Y:S02]  /*0620*/  VIMNMX.U16x2 R5, PT, PT, R5, UR12, PT ;  /* 0x0000000c05057c48 */ /* 0x000fe4000bfe0200 */
        /* <DEDUP_REMOVED lines=18> */
.L_x_20811:
        /* <DEDUP_REMOVED lines=8> */
.L_x_20812:
        /* <DEDUP_REMOVED lines=8> */
.L_x_20813:
        /* <DEDUP_REMOVED lines=8> */
.L_x_20814:
        /* <DEDUP_REMOVED lines=9> */
.L_x_20815:
[----:B------:R-:W-:Y:S05]  /*0960*/  BSYNC.RELIABLE B1 ;  /* 0x0000000000017941 */ /* 0x000fea0003800100 */
.L_x_20810:
[----:B------:R-:W-:-:S13]  /*0970*/  ISETP.GE.U32.AND P0, PT, R0, UR5, PT ;  /* 0x0000000500007c0c */ /* 0x000fda000bf06070 */
[----:B-1----:R-:W1:Y:S01]  /*0980*/  @!P0 LDC.64 R4, c[0x0][0x398] ;  /* 0x0000e600ff048b82 */ /* 0x002e620000000a00 */
[C---:B0-2---:R-:W-:Y:S02]  /*0990*/  @!P0 VIADD R3, R0.reuse, UR4 ;  /* 0x0000000400038c36 */ /* 0x045fe40008000000 */
[----:B------:R-:W-:-:S03]  /*09a0*/  @!P0 VIADD R0, R0, 0x80 ;  /* 0x0000008000008836 */ /* 0x000fc60000000000 */
[----:B-1----:R-:W-:-:S05]  /*09b0*/  @!P0 IADD3 R2, P1, PT, R3, R4, RZ ;  /* 0x0000000403028210 */ /* 0x002fca0007f3e0ff */
[----:B------:R-:W-:-:S05]  /*09c0*/  @!P0 IMAD.X R3, RZ, RZ, R5, P1 ;  /* 0x000000ffff038224 */ /* 0x000fca00008e0605 */
[----:B------:R3:W-:Y:S03]  /*09d0*/  @!P0 STG.E.U8 desc[UR8][R2.64], R7 ;  /* 0x0000000702008986 */ /* 0x0007e6000c101108 */
.L_x_20816:
[----:B------:R-:W-:Y:S05]  /*09e0*/  BSYNC.RECONVERGENT B0 ;  /* 0x0000000000007941 */ /* 0x000fea0003800200 */
.L_x_20809:
        /* <DEDUP_REMOVED lines=9> */
.L_x_20808:
        /* <DEDUP_REMOVED lines=20> */
[----:B------:R-:W-:Y:S02]  /*0bc0*/  VIMNMX.U16x2 R0, PT, PT, R0, UR10, !PT ;  /* 0x0000000a00007c48 */ /* 0x000fe4000ffe0200 */
[----:B------:R-:W-:-:S02]  /*0bd0*/  VIMNMX.U16x2 R6, PT, PT, R6, UR10, !PT ;  /* 0x0000000a06067c48 */ /* 0x000fc4000ffe0200 */
[----:B------:R-:W-:Y:S02]  /*0be0*/  VIMNMX.U16x2 R8, PT, PT, R8, UR10, !PT ;  /* 0x0000000a08087c48 */ /* 0x000fe4000ffe0200 */
[----:B-1----:R-:W-:Y:S02]  /*0bf0*/  VIMNMX.U16x2 R5, PT, PT, R0, UR12, PT ;  /* 0x0000000c00057c48 */ /* 0x002fe4000bfe0200 */
[----:B------:R-:W-:Y:S02]  /*0c00*/  VIMNMX.U16x2 R11, PT, PT, R6, UR12, PT ;  /* 0x0000000c060b7c48 */ /* 0x000fe4000bfe0200 */
[----:B------:R-:W-:Y:S02]  /*0c10*/  VIMNMX.U16x2 R12, PT, PT, R8, UR12, PT ;  /* 0x0000000c080c7c48 */ /* 0x000fe4000bfe0200 */
[----:B----4-:R-:W-:Y:S02]  /*0c20*/  PRMT R0, R7, 0x7770, RZ ;  /* 0x0000777007007816 */ /* 0x010fe400000000ff */
[----:B------:R-:W-:-:S02]  /*0c30*/  PRMT R10, R10, 0x7771, RZ ;  /* 0x000077710a0a7816 */ /* 0x000fc400000000ff */
[----:B------:R-:W-:Y:S02]  /*0c40*/  PRMT R4, R7, 0x7771, RZ ;  /* 0x0000777107047816 */ /* 0x000fe400000000ff */
[C---:B-----5:R-:W-:Y:S02]  /*0c50*/  PRMT R6, R9.reuse, 0x7770, RZ ;  /* 0x0000777009067816 */ /* 0x060fe400000000ff */
[----:B------:R-:W-:Y:S02]  /*0c60*/  PRMT R8, R9, 0x7771, RZ ;  /* 0x0000777109087816 */ /* 0x000fe400000000ff */
[----:B------:R-:W-:Y:S02]  /*0c70*/  VIMNMX.U16x2 R0, PT, PT, R0, UR10, !PT ;  /* 0x0000000a00007c48 */ /* 0x000fe4000ffe0200 */
[----:B------:R-:W-:Y:S02]  /*0c80*/  VIMNMX.U16x2 R10, PT, PT, R10, UR10, !PT ;  /* 0x0000000a0a0a7c48 */ /* 0x000fe4000ffe0200 */
[----:B------:R-:W-:-:S02]  /*0c90*/  VIMNMX.U16x2 R4, PT, PT, R4, UR10, !PT ;  /* 0x0000000a04047c48 */ /* 0x000fc4000ffe0200 */
[----:B------:R-:W-:Y:S02]  /*0ca0*/  VIMNMX.U16x2 R6, PT, PT, R6, UR10, !PT ;  /* 0x0000000a06067c48 */ /* 0x000fe4000ffe0200 */
[----:B------:R-:W-:Y:S02]  /*0cb0*/  VIMNMX.U16x2 R8, PT, PT, R8, UR10, !PT ;  /* 0x0000000a08087c48 */ /* 0x000fe4000ffe0200 */
[----:B------:R-:W-:Y:S02]  /*0cc0*/  VIMNMX.U16x2 R9, PT, PT, R0, UR12, PT ;  /* 0x0000000c00097c48 */ /* 0x000fe4000bfe0200 */
[----:B------:R-:W-:Y:S02]  /*0cd0*/  VIMNMX.U16x2 R10, PT, PT, R10, UR12, PT ;  /* 0x0000000c0a0a7c48 */ /* 0x000fe4000bfe0200 */
[----:B------:R-:W-:Y:S02]  /*0ce0*/  VIMNMX.U16x2 R13, PT, PT, R4, UR12, PT ;  /* 0x0000000c040d7c48 */ /* 0x000fe4000bfe0200 */
[----:B------:R-:W-:-:S02]  /*0cf0*/  VIMNMX.U16x2 R14, PT, PT, R6, UR12, PT ;  /* 0x0000000c060e7c48 */ /* 0x000fc4000bfe0200 */
[----:B------:R-:W-:Y:S02]  /*0d00*/  VIMNMX.U16x2 R15, PT, PT, R8, UR12, PT ;  /* 0x0000000c080f7c48 */ /* 0x000fe4000bfe0200 */
        /* <DEDUP_REMOVED lines=17> */
.L_x_20817:
        /* <DEDUP_REMOVED lines=14> */
.L_x_37192:


//--------------------- .text._ZN2at6native29vectorized_elementwise_kernelILi4EZZZNS0_17clamp_kernel_cudaERNS_18TensorIteratorBaseERKN3c106ScalarES7_ENKUlvE_clEvENKUlvE_clEvEUlhE_St5arrayIPcLm2EEEEviT0_T1_ --------------------------
	.section	.text._ZN2at6native29vectorized_elementwise_kernelILi4EZZZNS0_17clamp_kernel_cudaERNS_18TensorIteratorBaseERKN3c106ScalarES7_ENKUlvE_clEvENKUlvE_clEvEUlhE_St5arrayIPcLm2EEEEviT0_T1_,"ax",@progbits
	.align	128
        .global         _ZN2at6native29vectorized_elementwise_kernelILi4EZZZNS0_17clamp_kernel_cudaERNS_18TensorIteratorBaseERKN3c106ScalarES7_ENKUlvE_clEvENKUlvE_clEvEUlhE_St5arrayIPcLm2EEEEviT0_T1_
        .type           _ZN2at6native29vectorized_elementwise_kernelILi4EZZZNS0_17clamp_kernel_cudaERNS_18TensorIteratorBaseERKN3c106ScalarES7_ENKUlvE_clEvENKUlvE_clEvEUlhE_St5arrayIPcLm2EEEEviT0_T1_,@function
        .size           _ZN2at6native29vectorized_elementwise_kernelILi4EZZZNS0_17clamp_kernel_cudaERNS_18TensorIteratorBaseERKN3c106ScalarES7_ENKUlvE_clEvENKUlvE_clEvEUlhE_St5arrayIPcLm2EEEEviT0_T1_,(.L_x_37193 - _ZN2at6native29vectorized_elementwise_kernelILi4EZZZNS0_17clamp_kernel_cudaERNS_18TensorIteratorBaseERKN3c106ScalarES7_ENKUlvE_clEvENKUlvE_clEvEUlhE_St5arrayIPcLm2EEEEviT0_T1_)
        .other          _ZN2at6native29vectorized_elementwise_kernelILi4EZZZNS0_17clamp_kernel_cudaERNS_18TensorIteratorBaseERKN3c106ScalarES7_ENKUlvE_clEvENKUlvE_clEvEUlhE_St5arrayIPcLm2EEEEviT0_T1_,@"STO_CUDA_ENTRY STV_DEFAULT"
_ZN2at6native29vectorized_elementwise_kernelILi4EZZZNS0_17clamp_kernel_cudaERNS_18TensorIteratorBaseERKN3c106ScalarES7_ENKUlvE_clEvENKUlvE_clEvEUlhE_St5arrayIPcLm2EEEEviT0_T1_:
.text._ZN2at6native29vectorized_elementwise_kernelILi4EZZZNS0_17clamp_kernel_cudaERNS_18TensorIteratorBaseERKN3c106ScalarES7_ENKUlvE_clEvENKUlvE_clEvEUlhE_St5arrayIPcLm2EEEEviT0_T1_:
        /* <DEDUP_REMOVED lines=117> */
.L_x_20821:
        /* <DEDUP_REMOVED lines=8> */
.L_x_20822:
        /* <DEDUP_REMOVED lines=8> */
.L_x_20823:
        /* <DEDUP_REMOVED lines=8> */
.L_x_20824:
        /* <DEDUP_REMOVED lines=9> */
.L_x_20825:
[----:B------:R-:W-:Y:S05]  /*0960*/  BSYNC.RELIABLE B1 ;  /* 0x0000000000017941 */ /* 0x000fea0003800100 */
.L_x_20820:
[----:B------:R-:W-:-:S13]  /*0970*/  ISETP.GE.U32.AND P0, PT, R0, UR5, PT ;  /* 0x0000000500007c0c */ /* 0x000fda000bf06070 */
[----:B-1----:R-:W1:Y:S01]  /*0980*/  @!P0 LDC.64 R4, c[0x0][0x398] ;  /* 0x0000e600ff048b82 */ /* 0x002e620000000a00 */
[C---:B0-2---:R-:W-:Y:S02]  /*0990*/  @!P0 VIADD R3, R0.reuse, UR4 ;  /* 0x0000000400038c36 */ /* 0x045fe40008000000 */
[----:B------:R-:W-:-:S03]  /*09a0*/  @!P0 VIADD R0, R0, 0x80 ;  /* 0x0000008000008836 */ /* 0x000fc60000000000 */
[----:B-1----:R-:W-:-:S05]  /*09b0*/  @!P0 IADD3 R2, P1, PT, R3, R4, RZ ;  /* 0x0000000403028210 */ /* 0x002fca0007f3e0ff */
[----:B------:R-:W-:-:S05]  /*09c0*/  @!P0 IMAD.X R3, RZ, RZ, R5, P1 ;  /* 0x000000ffff038224 */ /* 0x000fca00008e0605 */
[----:B------:R3:W-:Y:S03]  /*09d0*/  @!P0 STG.E.U8 desc[UR8][R2.64], R7 ;  /* 0x0000000702008986 */ /* 0x0007e6000c101108 */
.L_x_20826:
[----:B------:R-:W-:Y:S05]  /*09e0*/  BSYNC.RECONVERGENT B0 ;  /* 0x0000000000007941 */ /* 0x000fea0003800200 */
.L_x_20819:
        /* <DEDUP_REMOVED lines=9> */
.L_x_20818:
        /* <DEDUP_REMOVED lines=13> */
[C---:B------:R-:W-:Y:S02]  /*0b50*/  PRMT R8, R4.reuse, 0x7771, RZ ;  /* 0x0000777104087816 */ /* 0x040fe400000000ff */
[C---:B------:R-:W-:Y:S02]  /*0b60*/  PRMT R10, R4.reuse, 0x7772, RZ ;  /* 0x00007772040a7816 */ /* 0x040fe400000000ff */
[----:B------:R-:W-:Y:S02]  /*0b70*/  PRMT R4, R4, 0x7773, RZ ;  /* 0x0000777304047816 */ /* 0x000fe400000000ff */
[----:B------:R-:W-:Y:S02]  /*0b80*/  VIMNMX.U16x2 R6, PT, PT, R6, UR10, !PT ;  /* 0x0000000a06067c48 */ /* 0x000fe4000ffe0200 */
[----:B------:R-:W-:-:S02]  /*0b90*/  VIMNMX.U16x2 R4, PT, PT, R4, UR10, !PT ;  /* 0x0000000a04047c48 */ /* 0x000fc4000ffe0200 */
[----:B------:R-:W-:Y:S02]  /*0ba0*/  VIMNMX.U16x2 R8, PT, PT, R8, UR10, !PT ;  /* 0x0000000a08087c48 */ /* 0x000fe4000ffe0200 */
[----:B------:R-:W-:Y:S02]  /*0bb0*/  VIMNMX.U16x2 R9, PT, PT, R4, UR12, PT ;  /* 0x0000000c04097c48 */ /* 0x000fe4000bfe0200 */
[----:B-1----:R-:W-:Y:S02]  /*0bc0*/  VIMNMX.U16x2 R3, PT, PT, R6, UR12, PT ;  /* 0x0000000c06037c48 */ /* 0x002fe4000bfe0200 */
[----:B------:R-:W-:Y:S02]  /*0bd0*/  VIMNMX.U16x2 R7, PT, PT, R8, UR12, PT ;  /* 0x0000000c08077c48 */ /* 0x000fe4000bfe0200 */
[C---:B---3--:R-:W-:Y:S02]  /*0be0*/  PRMT R4, R5.reuse, 0x7771, RZ ;  /* 0x0000777105047816 */ /* 0x048fe400000000ff */
[----:B------:R-:W-:-:S02]  /*0bf0*/  PRMT R2, R5, 0x7770, RZ ;  /* 0x0000777005027816 */ /* 0x000fc400000000ff */
[C---:B------:R-:W-:Y:S02]  /*0c00*/  PRMT R6, R5.reuse, 0x7772, RZ ;  /* 0x0000777205067816 */ /* 0x040fe400000000ff */
[----:B------:R-:W-:Y:S02]  /*0c10*/  PRMT R8, R5, 0x7773, RZ ;  /* 0x0000777305087816 */ /* 0x000fe400000000ff */
[----:B------:R-:W-:Y:S02]  /*0c20*/  VIMNMX.U16x2 R10, PT, PT, R10, UR10, !PT ;  /* 0x0000000a0a0a7c48 */ /* 0x000fe4000ffe0200 */
[----:B------:R-:W-:Y:S02]  /*0c30*/  VIMNMX.U16x2 R4, PT, PT, R4, UR10, !PT ;  /* 0x0000000a04047c48 */ /* 0x000fe4000ffe0200 */
[----:B------:R-:W-:Y:S02]  /*0c40*/  VIMNMX.U16x2 R2, PT, PT, R2, UR10, !PT ;  /* 0x0000000a02027c48 */ /* 0x000fe4000ffe0200 */
[----:B------:R-:W-:-:S02]  /*0c50*/  VIMNMX.U16x2 R6, PT, PT, R6, UR10, !PT ;  /* 0x0000000a06067c48 */ /* 0x000fc4000ffe0200 */
[----:B------:R-:W-:Y:S02]  /*0c60*/  VIMNMX.U16x2 R8, PT, PT, R8, UR10, !PT ;  /* 0x0000000a08087c48 */ /* 0x000fe4000ffe0200 */
[----:B------:R-:W-:Y:S02]  /*0c70*/  VIMNMX.U16x2 R10, PT, PT, R10, UR12, PT ;  /* 0x0000000c0a0a7c48 */ /* 0x000fe4000bfe0200 */
[----:B------:R-:W-:Y:S02]  /*0c80*/  VIMNMX.U16x2 R11, PT, PT, R4, UR12, PT ;  /* 0x0000000c040b7c48 */ /* 0x000fe4000bfe0200 */
[----:B------:R-:W-:Y:S02]  /*0c90*/  VIMNMX.U16x2 R2, PT, PT, R2, UR12, PT ;  /* 0x0000000c02027c48 */ /* 0x000fe4000bfe0200 */
[----:B------:R-:W-:Y:S02]  /*0ca0*/  VIMNMX.U16x2 R12, PT, PT, R6, UR12, PT ;  /* 0x0000000c060c7c48 */ /* 0x000fe4000bfe0200 */
[----:B------:R-:W-:-:S02]  /*0cb0*/  VIMNMX.U16x2 R13, PT, PT, R8, UR12, PT ;  /* 0x0000000c080d7c48 */ /* 0x000fc4000bfe0200 */
        /* <DEDUP_REMOVED lines=9> */
[----:B------:R-:W-:Y:S01]  /*0d50*/  PRMT R11, R13, 0x7610, R11 ;  /* 0x000076100d0b7816 */ /* 0x000fe2000000000b */
        /* <DEDUP_REMOVED lines=8> */
[----:B------:R-:W-:Y:S02]  /*0de0*/  LOP3.LUT R11, R11, 0xffff, RZ, 0xc0, !PT ;  /* 0x0000ffff0b0b7812 */ /* 0x000fe400078ec0ff */
[----:B------:R-:W-:Y:S02]  /*0df0*/  PRMT R5, R4, 0x3340, R5 ;  /* 0x0000334004057816 */ /* 0x000fe40000000005 */
[----:B------:R-:W-:Y:S02]  /*0e00*/  PRMT R6, R6, 0x3340, R7 ;  /* 0x0000334006067816 */ /* 0x000fe40000000007 */
[----:B------:R-:W-:-:S02]  /*0e10*/  PRMT R9, R8, 0x3340, R9 ;  /* 0x0000334008097816 */ /* 0x000fc40000000009 */
[----:B------:R-:W-:Y:S02]  /*0e20*/  PRMT R10, R10, 0x3340, R11 ;  /* 0x000033400a0a7816 */ /* 0x000fe4000000000b */
[----:B------:R-:W-:Y:S02]  /*0e30*/  PRMT R5, R5, 0x5410, R6 ;  /* 0x0000541005057816 */ /* 0x000fe40000000006 */
[----:B------:R-:W-:-:S03]  /*0e40*/  PRMT R9, R9, 0x5410, R10 ;  /* 0x0000541009097816 */ /* 0x000fc6000000000a */
[----:B------:R-:W-:Y:S04]  /*0e50*/  STG.E desc[UR8][R2.64], R5 ;  /* 0x0000000502007986 */ /* 0x000fe8000c101908 */
[----:B------:R-:W-:Y:S01]  /*0e60*/  STG.E desc[UR8][R2.64+0x200], R9 ;  /* 0x0002000902007986 */ /* 0x000fe2000c101908 */
[----:B------:R-:W-:Y:S05]  /*0e70*/  EXIT ;  /* 0x000000000000794d */ /* 0x000fea0003800000 */
.L_x_20827:
        /* <DEDUP_REMOVED lines=16> */
.L_x_37193:


//--------------------- .text._ZN2at6native29vectorized_elementwise_kernelILi8EZZZNS0_17clamp_kernel_cudaERNS_18TensorIteratorBaseERKN3c106ScalarES7_ENKUlvE_clEvENKUlvE_clEvEUlhE_St5arrayIPcLm2EEEEviT0_T1_ --------------------------
	.section	.text._ZN2at6native29vectorized_elementwise_kernelILi8EZZZNS0_17clamp_kernel_cudaERNS_18TensorIteratorBaseERKN3c106ScalarES7_ENKUlvE_clEvENKUlvE_clEvEUlhE_St5arrayIPcLm2EEEEviT0_T1_,"ax",@progbits
	.align	128
        .global         _ZN2at6native29vectorized_elementwise_kernelILi8EZZZNS0_17clamp_kernel_cudaERNS_18TensorIteratorBaseERKN3c106ScalarES7_ENKUlvE_clEvENKUlvE_clEvEUlhE_St5arrayIPcLm2EEEEviT0_T1_
        .type           _ZN2at6native29vectorized_elementwise_kernelILi8EZZZNS0_17clamp_kernel_cudaERNS_18TensorIteratorBaseERKN3c106ScalarES7_ENKUlvE_clEvENKUlvE_clEvEUlhE_St5arrayIPcLm2EEEEviT0_T1_,@function
        .size           _ZN2at6native29vectorized_elementwise_kernelILi8EZZZNS0_17clamp_kernel_cudaERNS_18TensorIteratorBaseERKN3c106ScalarES7_ENKUlvE_clEvENKUlvE_clEvEUlhE_St5arrayIPcLm2EEEEviT0_T1_,(.L_x_37194 - _ZN2at6native29vectorized_elementwise_kernelILi8EZZZNS0_17clamp_kernel_cudaERNS_18TensorIteratorBaseERKN3c106ScalarES7_ENKUlvE_clEvENKUlvE_clEvEUlhE_St5arrayIPcLm2EEEEviT0_T1_)
        .other          _ZN2at6native29vectorized_elementwise_kernelILi8EZZZNS0_17clamp_kernel_cudaERNS_18TensorIteratorBaseERKN3c106ScalarES7_ENKUlvE_clEvENKUlvE_clEvEUlhE_St5arrayIPcLm2EEEEviT0_T1_,@"STO_CUDA_ENTRY STV_DEFAULT"
_ZN2at6native29vectorized_elementwise_kernelILi8EZZZNS0_17clamp_kernel_cudaERNS_18TensorIteratorBaseERKN3c106ScalarES7_ENKUlvE_clEvENKUlvE_clEvEUlhE_St5arrayIPcLm2EEEEviT0_T1_:
.text._ZN2at6native29vectorized_elementwise_kernelILi8EZZZNS0_17clamp_kernel_cudaERNS_18TensorIteratorBaseERKN3c106ScalarES7_ENKUlvE_clEvENKUlvE_clEvEUlhE_St5arrayIPcLm2EEEEviT0_T1_:
        /* <DEDUP_REMOVED lines=117> */
.L_x_20831:
        /* <DEDUP_REMOVED lines=8> */
.L_x_20832:
        /* <DEDUP_REMOVED lines=8> */
.L_x_20833:
        /* <DEDUP_REMOVED lines=8> */
.L_x_20834:
        /* <DEDUP_REMOVED lines=9> */
.L_x_20835:
[----:B------:R-:W-:Y:S05]  /*0960*/  BSYNC.RELIABLE B1 ;  /* 0x0000000000017941 */ /* 0x000fea0003800100 */
.L_x_20830:
[----:B------:R-:W-:-:S13]  /*0970*/  ISETP.GE.U32.AND P0, PT, R0, UR5, PT ;  /* 0x0000000500007c0c */ /* 0x000fda000bf06070 */
[----:B-1----:R-:W1:Y:S01]  /*0980*/  @!P0 LDC.64 R4, c[0x0][0x398] ;  /* 0x0000e600ff048b82 */ /* 0x002e620000000a00 */
[C---:B0-2---:R-:W-:Y:S02]  /*0990*/  @!P0 VIADD R3, R0.reuse, UR4 ;  /* 0x0000000400038c36 */ /* 0x045fe40008000000 */
[----:B------:R-:W-:-:S03]  /*09a0*/  @!P0 VIADD R0, R0, 0x80 ;  /* 0x0000008000008836 */ /* 0x000fc60000000000 */
[----:B-1----:R-:W-:-:S05]  /*09b0*/  @!P0 IADD3 R2, P1, PT, R3, R4, RZ ;  /* 0x0000000403028210 */ /* 0x002fca0007f3e0ff */
[----:B------:R-:W-:-:S05]  /*09c0*/  @!P0 IMAD.X R3, RZ, RZ, R5, P1 ;  /* 0x000000ffff038224 */ /* 0x000fca00008e0605 */
[----:B------:R3:W-:Y:S03]  /*09d0*/  @!P0 STG.E.U8 desc[UR8][R2.64], R7 ;  /* 0x0000000702008986 */ /* 0x0007e6000c101108 */
.L_x_20836:
[----:B------:R-:W-:Y:S05]  /*09e0*/  BSYNC.RECONVERGENT B0 ;  /* 0x0000000000007941 */ /* 0x000fea0003800200 */
.L_x_20829:
        /* <DEDUP_REMOVED lines=9> */
.L_x_20828:
        /* <DEDUP_REMOVED lines=17> */
[C---:B------:R-:W-:Y:S02]  /*0b90*/  PRMT R4, R3.reuse, 0x7772, RZ ;  /* 0x0000777203047816 */ /* 0x040fe400000000ff */
[C---:B------:R-:W-:Y:S02]  /*0ba0*/  PRMT R2, R3.reuse, 0x7773, RZ ;  /* 0x0000777303027816 */ /* 0x040fe400000000ff */
[----:B------:R-:W-:Y:S02]  /*0bb0*/  PRMT R6, R3, 0x7771, RZ ;  /* 0x0000777103067816 */ /* 0x000fe400000000ff */
[----:B------:R-:W-:Y:S02]  /*0bc0*/  VIMNMX.U16x2 R10, PT, PT, R10, UR10, !PT ;  /* 0x0000000a0a0a7c48 */ /* 0x000fe4000ffe0200 */
[----:B------:R-:W-:Y:S02]  /*0bd0*/  VIMNMX.U16x2 R5, PT, PT, R8, UR10, !PT ;  /* 0x0000000a08057c48 */ /* 0x000fe4000ffe0200 */
[----:B------:R-:W-:-:S02]  /*0be0*/  VIMNMX.U16x2 R4, PT, PT, R4, UR10, !PT ;  /* 0x0000000a04047c48 */ /* 0x000fc4000ffe0200 */
[----:B------:R-:W-:Y:S02]  /*0bf0*/  VIMNMX.U16x2 R2, PT, PT, R2, UR10, !PT ;  /* 0x0000000a02027c48 */ /* 0x000fe4000ffe0200 */
[----:B------:R-:W-:Y:S02]  /*0c00*/  PRMT R8, R3, 0x7770, RZ ;  /* 0x0000777003087816 */ /* 0x000fe400000000ff */
[----:B------:R-:W-:Y:S02]  /*0c10*/  VIMNMX.U16x2 R6, PT, PT, R6, UR10, !PT ;  /* 0x0000000a06067c48 */ /* 0x000fe4000ffe0200 */
[----:B------:R-:W-:Y:S02]  /*0c20*/  VIMNMX.U16x2 R10, PT, PT, R10, UR12, PT ;  /* 0x0000000c0a0a7c48 */ /* 0x000fe4000bfe0200 */
[----:B------:R-:W-:Y:S02]  /*0c30*/  VIMNMX.U16x2 R9, PT, PT, R9, UR12, PT ;  /* 0x0000000c09097c48 */ /* 0x000fe4000bfe0200 */
[----:B------:R-:W-:-:S02]  /*0c40*/  VIMNMX.U16x2 R11, PT, PT, R4, UR12, PT ;  /* 0x0000000c040b7c48 */ /* 0x000fc4000bfe0200 */
[----:B------:R-:W-:Y:S02]  /*0c50*/  VIMNMX.U16x2 R12, PT, PT, R2, UR12, PT ;  /* 0x0000000c020c7c48 */ /* 0x000fe4000bfe0200 */
[----:B------:R-:W-:Y:S02]  /*0c60*/  VIMNMX.U16x2 R8, PT, PT, R8, UR10, !PT ;  /* 0x0000000a08087c48 */ /* 0x000fe4000ffe0200 */
[----:B------:R-:W-:Y:S02]  /*0c70*/  VIMNMX.U16x2 R3, PT, PT, R7, UR12, PT ;  /* 0x0000000c07037c48 */ /* 0x000fe4000bfe0200 */
[----:B------:R-:W-:Y:S02]  /*0c80*/  VIMNMX.U16x2 R2, PT, PT, R6, UR12, PT ;  /* 0x0000000c06027c48 */ /* 0x000fe4000bfe0200 */
[----:B------:R-:W-:Y:S02]  /*0c90*/  PRMT R4, R10, 0x7610, R4 ;  /* 0x000076100a047816 */ /* 0x000fe40000000004 */
[----:B------:R-:W-:-:S02]  /*0ca0*/  PRMT R7, R9, 0x7610, R7 ;  /* 0x0000761009077816 */ /* 0x000fc40000000007 */
[----:B------:R-:W-:Y:S02]  /*0cb0*/  PRMT R10, R11, 0x7610, R10 ;  /* 0x000076100b0a7816 */ /* 0x000fe4000000000a */
[----:B------:R-:W-:Y:S02]  /*0cc0*/  VIMNMX.U16x2 R5, PT, PT, R5, UR12, PT ;  /* 0x0000000c05057c48 */ /* 0x000fe4000bfe0200 */
[----:B------:R-:W-:Y:S02]  /*0cd0*/  VIMNMX.U16x2 R8, PT, PT, R8, UR12, PT ;  /* 0x0000000c08087c48 */ /* 0x000fe4000bfe0200 */
[----:B------:R-:W-:Y:S01]  /*0ce0*/  PRMT R6, R3, 0x7610, R6 ;  /* 0x0000761003067816 */ /* 0x000fe20000000006 */
[----:B------:R-:W-:Y:S01]  /*0cf0*/  IMAD.U32 R3, RZ, RZ, UR7 ;  /* 0x00000007ff037e24 */ /* 0x000fe2000f8e00ff */
[----:B------:R-:W-:Y:S02]  /*0d00*/  PRMT R11, R12, 0x7610, R11 ;  /* 0x000076100c0b7816 */ /* 0x000fe4000000000b */
        /* <DEDUP_REMOVED lines=19> */
.L_x_20837:
        /* <DEDUP_REMOVED lines=12> */
.L_x_37194:


//--------------------- .text._ZN2at6native18elementwise_kernelILi128ELi4EZNS0_15gpu_kernel_implIZZZNS0_16sqrt_kernel_cudaERNS_18TensorIteratorBaseEENKUlvE0_clEvENKUlvE2_clEvEUlN3c108BFloat16EE_EEvS4_RKT_EUliE_EEviT1_ --------------------------
	.section	.text._ZN2at6native18elementwise_kernelILi128ELi4EZNS0_15gpu_kernel_implIZZZNS0_16sqrt_kernel_cudaERNS_18TensorIteratorBaseEENKUlvE0_clEvENKUlvE2_clEvEUlN3c108BFloat16EE_EEvS4_RKT_EUliE_EEviT1_,"ax",@progbits
	.align	128
        .global         _ZN2at6native18elementwise_kernelILi128ELi4EZNS0_15gpu_kernel_implIZZZNS0_16sqrt_kernel_cudaERNS_18TensorIteratorBaseEENKUlvE0_clEvENKUlvE2_clEvEUlN3c108BFloat16EE_EEvS4_RKT_EUliE_EEviT1_
        .type           _ZN2at6native18elementwise_kernelILi128ELi4EZNS0_15gpu_kernel_implIZZZNS0_16sqrt_kernel_cudaERNS_18TensorIteratorBaseEENKUlvE0_clEvENKUlvE2_clEvEUlN3c108BFloat16EE_EEvS4_RKT_EUliE_EEviT1_,@function
        .size           _ZN2at6native18elementwise_kernelILi128ELi4EZNS0_15gpu_kernel_implIZZZNS0_16sqrt_kernel_cudaERNS_18TensorIteratorBaseEENKUlvE0_clEvENKUlvE2_clEvEUlN3c108BFloat16EE_EEvS4_RKT_EUliE_EEviT1_,(.L_x_37195 - _ZN2at6native18elementwise_kernelILi128ELi4EZNS0_15gpu_kernel_implIZZZNS0_16sqrt_kernel_cudaERNS_18TensorIteratorBaseEENKUlvE0_clEvENKUlvE2_clEvEUlN3c108BFloat16EE_EEvS4_RKT_EUliE_EEviT1_)
        .other          _ZN2at6native18elementwise_kernelILi128ELi4EZNS0_15gpu_kernel_implIZZZNS0_16sqrt_kernel_cudaERNS_18TensorIteratorBaseEENKUlvE0_clEvENKUlvE2_clEvEUlN3c108BFloat16EE_EEvS4_RKT_EUliE_EEviT1_,@"STO_CUDA_ENTRY STV_DEFAULT"
_ZN2at6native18elementwise_kernelILi128ELi4EZNS0_15gpu_kernel_implIZZZNS0_16sqrt_kernel_cudaERNS_18TensorIteratorBaseEENKUlvE0_clEvENKUlvE2_clEvEUlN3c108BFloat16EE_EEvS4_RKT_EUliE_EEviT1_:
.text._ZN2at6native18elementwise_kernelILi128ELi4EZNS0_15gpu_kernel_implIZZZNS0_16sqrt_kernel_cudaERNS_18TensorIteratorBaseEENKUlvE0_clEvENKUlvE2_clEvEUlN3c108BFloat16EE_EEvS4_RKT_EUliE_EEviT1_:
        /* <DEDUP_REMOVED lines=319> */
.L_x_20840:
        /* <DEDUP_REMOVED lines=18> */
.L_x_20844:
[----:B------:R-:W2:Y:S02]  /*1510*/  LDG.E.U8 R2, desc[UR36][R2.64] ;  /* 0x0000002402027981 */ /* 0x000ea4000c1e1100 */
[----:B--2---:R-:W-:-:S04]  /*1520*/  I2FP.F32.U32 R0, R2 ;  /* 0x0000000200007245 */ /* 0x004fc80000201000 */
[----:B------:R-:W-:Y:S01]  /*1530*/  F2FP.BF16.F32.PACK_AB R0, RZ, R0 ;  /* 0x00000000ff00723e */ /* 0x000fe200000010ff */
[----:B------:R-:W-:Y:S06]  /*1540*/  BRA `(.L_x_20846) ;  /* 0x0000000c00847947 */ /* 0x000fec0003800000 */
.L_x_20843:
        /* <DEDUP_REMOVED lines=10> */
.L_x_20848:
[----:B------:R-:W2:Y:S02]  /*15f0*/  LDG.E R2, desc[UR36][R2.64] ;  /* 0x0000002402027981 */ /* 0x000ea4000c1e1900 */
[----:B--2---:R-:W-:-:S04]  /*1600*/  I2FP.F32.S32 R0, R2 ;  /* 0x0000000200007245 */ /* 0x004fc80000201400 */
[----:B------:R-:W-:Y:S01]  /*1610*/  F2FP.BF16.F32.PACK_AB R0, RZ, R0 ;  /* 0x00000000ff00723e */ /* 0x000fe200000010ff */
[----:B------:R-:W-:Y:S06]  /*1620*/  BRA `(.L_x_20846) ;  /* 0x0000000c004c7947 */ /* 0x000fec0003800000 */
.L_x_20847:
[----:B------:R-:W2:Y:S02]  /*1630*/  LDG.E.U16 R2, desc[UR36][R2.64] ;  /* 0x0000002402027981 */ /* 0x000ea4000c1e1500 */
[----:B--2---:R-:W0:Y:S02]  /*1640*/  I2F.S16 R0, R2 ;  /* 0x0000000200007306 */ /* 0x004e240000101400 */
[----:B0-----:R-:W-:Y:S01]  /*1650*/  F2FP.BF16.F32.PACK_AB R0, RZ, R0 ;  /* 0x00000000ff00723e */ /* 0x001fe200000010ff */
[----:B------:R-:W-:Y:S06]  /*1660*/  BRA `(.L_x_20846) ;  /* 0x0000000c003c7947 */ /* 0x000fec0003800000 */
.L_x_20842:
        /* <DEDUP_REMOVED lines=9> */
.L_x_20850:
[----:B------:R-:W2:Y:S02]  /*1700*/  LDG.E.U16 R0, desc[UR36][R2.64] ;  /* 0x0000002402007981 */ /* 0x000ea4000c1e1500 */
[----:B--2---:R-:W-:-:S05]  /*1710*/  HADD2.F32 R0, -RZ, R0.H0_H0 ;  /* 0x20000000ff007230 */ /* 0x004fca0000004100 */
[----:B------:R-:W-:Y:S01]  /*1720*/  F2FP.BF16.F32.PACK_AB R0, RZ, R0 ;  /* 0x00000000ff00723e */ /* 0x000fe200000010ff */
[----:B------:R-:W-:Y:S06]  /*1730*/  BRA `(.L_x_20846) ;  /* 0x0000000c00087947 */ /* 0x000fec0003800000 */
.L_x_20849:
        /* <DEDUP_REMOVED lines=9> */
.L_x_20852:
[----:B------:R-:W2:Y:S02]  /*17d0*/  LDG.E.U16 R2, desc[UR36][R2.64] ;  /* 0x0000002402027981 */ /* 0x000ea4000c1e1500 */
[----:B--2---:R-:W-:-:S05]  /*17e0*/  HADD2.F32 R0, -RZ, R2.H0_H0 ;  /* 0x20000002ff007230 */ /* 0x004fca0000004100 */
[----:B------:R-:W-:Y:S01]  /*17f0*/  F2FP.BF16.F32.PACK_AB R0, RZ, R0 ;  /* 0x00000000ff00723e */ /* 0x000fe200000010ff */
[----:B------:R-:W-:Y:S06]  /*1800*/  BRA `(.L_x_20846) ;  /* 0x0000000800d47947 */ /* 0x000fec0003800000 */
.L_x_20851:
        /* <DEDUP_REMOVED lines=8> */
.L_x_20841:
        /* <DEDUP_REMOVED lines=13> */
.L_x_20855:
        /* <DEDUP_REMOVED lines=8> */
.L_x_20854:
        /* <DEDUP_REMOVED lines=24> */
[----:B------:R-:W-:-:S04]  /*1b60*/  F2FP.BF16.F32.PACK_AB R5, RZ, R5 ;  /* 0x00000005ff05723e */ /* 0x000fc800000010ff */
[----:B------:R-:W-:Y:S01]  /*1b70*/  PRMT R0, R5, 0x7610, R0 ;  /* 0x0000761005007816 */ /* 0x000fe20000000000 */
[----:B------:R-:W-:Y:S06]  /*1b80*/  BRA `(.L_x_20846) ;  /* 0x0000000400f47947 */ /* 0x000fec0003800000 */
.L_x_20857:
        /* <DEDUP_REMOVED lines=11> */
[----:B------:R-:W-:Y:S01]  /*1c40*/  F2FP.BF16.F32.PACK_AB R0, RZ, R0 ;  /* 0x00000000ff00723e */ /* 0x000fe200000010ff */
[----:B------:R-:W-:Y:S06]  /*1c50*/  BRA `(.L_x_20846) ;  /* 0x0000000400c07947 */ /* 0x000fec0003800000 */
.L_x_20856:
[----:B------:R0:W5:Y:S01]  /*1c60*/  LDG.E.U16 R0, desc[UR36][R2.64] ;  /* 0x0000002402007981 */ /* 0x000162000c1e1500 */
[----:B------:R-:W-:Y:S05]  /*1c70*/  BRA `(.L_x_20846) ;  /* 0x0000000400b87947 */ /* 0x000fea0003800000 */
.L_x_20853:
        /* <DEDUP_REMOVED lines=12> */
.L_x_20860:
        /* <DEDUP_REMOVED lines=21> */
.L_x_20864:
[----:B------:R-:W-:Y:S05]  /*1e90*/  BSYNC.RECONVERGENT B1 ;  /* 0x0000000000017941 */ /* 0x000fea0003800200 */
.L_x_20863:
[----:B------:R-:W-:Y:S01]  /*1ea0*/  IMAD.SHL.U32 R0, R0, 0x100000, RZ ;  /* 0x0010000000007824 */ /* 0x000fe200078e00ff */
[----:B------:R-:W-:-:S04]  /*1eb0*/  LEA R2, R2, 0x3b800000, 0x17 ;  /* 0x3b80000002027811 */ /* 0x000fc800078eb8ff */
[----:B------:R-:W-:-:S07]  /*1ec0*/  LOP3.LUT R0, R2, R0, R7, 0xfe, !PT ;  /* 0x0000000002007212 */ /* 0x000fce00078efe07 */
.L_x_20862:
[----:B------:R-:W-:Y:S05]  /*1ed0*/  BSYNC.RECONVERGENT B0 ;  /* 0x0000000000007941 */ /* 0x000fea0003800200 */
.L_x_20861:
[----:B------:R-:W-:Y:S01]  /*1ee0*/  F2FP.BF16.F32.PACK_AB R0, RZ, R0 ;  /* 0x00000000ff00723e */ /* 0x000fe200000010ff */
[----:B------:R-:W-:Y:S06]  /*1ef0*/  BRA `(.L_x_20846) ;  /* 0x0000000400187947 */ /* 0x000fec0003800000 */
.L_x_20859:
        /* <DEDUP_REMOVED lines=21> */
.L_x_20868:
[----:B------:R-:W-:Y:S05]  /*2050*/  BSYNC.RECONVERGENT B1 ;  /* 0x0000000000017941 */ /* 0x000fea0003800200 */
.L_x_20867:
[----:B------:R-:W-:Y:S02]  /*2060*/  SHF.L.U32 R0, R0, 0x15, RZ ;  /* 0x0000001500007819 */ /* 0x000fe400000006ff */
[----:B------:R-:W-:-:S04]  /*2070*/  LEA R2, R2, 0x37800000, 0x17 ;  /* 0x3780000002027811 */ /* 0x000fc800078eb8ff */
[----:B------:R-:W-:-:S07]  /*2080*/  LOP3.LUT R0, R2, R0, R7, 0xfe, !PT ;  /* 0x0000000002007212 */ /* 0x000fce00078efe07 */
.L_x_20866:
[----:B------:R-:W-:Y:S05]  /*2090*/  BSYNC.RECONVERGENT B0 ;  /* 0x0000000000007941 */ /* 0x000fea0003800200 */
.L_x_20865:
[----:B------:R-:W-:Y:S01]  /*20a0*/  F2FP.BF16.F32.PACK_AB R0, RZ, R0 ;  /* 0x00000000ff00723e */ /* 0x000fe200000010ff */
[----:B------:R-:W-:Y:S06]  /*20b0*/  BRA `(.L_x_20846) ;  /* 0x0000000000a87947 */ /* 0x000fec0003800000 */
.L_x_20858:
[----:B------:R-:W-:-:S09]  /*20c0*/  UISETP.NE.AND UP0, UPT, UR4, 0x1c, UPT ;  /* 0x0000001c0400788c */ /* 0x000fd2000bf05270 */
[----:B------:R-:W-:Y:S05]  /*20d0*/  BRA.U !UP0, `(.L_x_20869) ;  /* 0x0000000108947547 */ /* 0x000fea000b800000 */
[----:B------:R-:W-:-:S09]  /*20e0*/  UISETP.NE.AND UP0, UPT, UR4, 0x1d, UPT ;  /* 0x0000001d0400788c */ /* 0x000fd2000bf05270 */
[----:B------:R-:W-:Y:S05]  /*20f0*/  BRA.U !UP0, `(.L_x_20870) ;  /* 0x00000001087c7547 */ /* 0x000fea000b800000 */
[----:B------:R-:W-:-:S09]  /*2100*/  UISETP.NE.AND UP0, UPT, UR4, 0x2c, UPT ;  /* 0x0000002c0400788c */ /* 0x000fd2000bf05270 */
[----:B------:R-:W-:Y:S05]  /*2110*/  BRA.U !UP0, `(.L_x_20871) ;  /* 0x0000000108487547 */ /* 0x000fea000b800000 */
.L_x_20845:
        /* <DEDUP_REMOVED lines=16> */
.L_x_20872:
[----:B------:R-:W-:Y:S01]  /*2220*/  PRMT R0, RZ, 0x7610, R0 ;  /* 0x00007610ff007816 */ /* 0x000fe20000000000 */
[----:B------:R-:W-:Y:S06]  /*2230*/  BRA `(.L_x_20846) ;  /* 0x0000000000487947 */ /* 0x000fec0003800000 */
.L_x_20871:
        /* <DEDUP_REMOVED lines=8> */
.L_x_20874:
[----:B------:R-:W-:Y:S05]  /*22c0*/  BSYNC.RECONVERGENT B0 ;  /* 0x0000000000007941 */ /* 0x000fea0003800200 */
.L_x_20873:
[----:B------:R-:W-:Y:S01]  /*22d0*/  F2FP.BF16.F32.PACK_AB R0, RZ, R0 ;  /* 0x00000000ff00723e */ /* 0x000fe200000010ff */
[----:B------:R-:W-:Y:S06]  /*22e0*/  BRA `(.L_x_20846) ;  /* 0x00000000001c7947 */ /* 0x000fec0003800000 */
.L_x_20870:
[----:B------:R-:W2:Y:S02]  /*22f0*/  LDG.E.64 R2, desc[UR36][R2.64] ;  /* 0x0000002402027981 */ /* 0x000ea4000c1e1b00 */
[----:B--2---:R-:W0:Y:S02]  /*2300*/  I2F.U64 R0, R2 ;  /* 0x0000000200007312 */ /* 0x004e240000301000 */
[----:B0-----:R-:W-:Y:S01]  /*2310*/  F2FP.BF16.F32.PACK_AB R0, RZ, R0 ;  /* 0x00000000ff00723e */ /* 0x001fe200000010ff */
[----:B------:R-:W-:Y:S06]  /*2320*/  BRA `(.L_x_20846) ;  /* 0x00000000000c7947 */ /* 0x000fec0003800000 */
.L_x_20869:
[----:B------:R-:W2:Y:S02]  /*2330*/  LDG.E R2, desc[UR36][R2.64] ;  /* 0x0000002402027981 */ /* 0x000ea4000c1e1900 */
[----:B--2---:R-:W-:-:S04]  /*2340*/  I2FP.F32.U32 R0, R2 ;  /* 0x0000000200007245 */ /* 0x004fc80000201000 */
[----:B------:R-:W-:-:S07]  /*2350*/  F2FP.BF16.F32.PACK_AB R0, RZ, R0 ;  /* 0x00000000ff00723e */ /* 0x000fce00000010ff */
.L_x_20846:
[----:B-----5:R-:W-:Y:S01]  /*2360*/  IMAD.U32 R0, R0, 0x10000, RZ ;  /* 0x0001000000007824 */ /* 0x020fe200078e00ff */
[----:B------:R-:W0:Y:S01]  /*2370*/  LDCU.64 UR6, c[0x0][0x580] ;  /* 0x0000b000ff0677ac */ /* 0x000e220008000a00 */
[----:B------:R-:W-:-:S04]  /*2380*/  UPRMT UR4, UR42, 0x9910, URZ ;  /* 0x000099102a047896 */ /* 0x000fc800080000ff */
[----:B------:R-:W1:Y:S01]  /*2390*/  MUFU.SQRT R0, R0 ;  /* 0x0000000000007308 */ /* 0x000e620000002000 */
[----:B------:R-:W-:Y:S01]  /*23a0*/  UISETP.GT.AND UP0, UPT, UR4, 0x9, UPT ;  /* 0x000000090400788c */ /* 0x000fe2000bf04270 */
[----:B0-----:R-:W-:-:S06]  /*23b0*/  IADD3 R2, P0, PT, R16, UR6, RZ ;  /* 0x0000000610027c10 */ /* 0x001fcc000ff1e0ff */
[----:B-1----:R0:W1:Y:S01]  /*23c0*/  F2F.BF16.F32 R5, R0 ;  /* 0x0000000000057304 */ /* 0x0020620000202000 */
        /* <DEDUP_REMOVED lines=10> */
[----:B01----:R-:W-:-:S04]  /*2470*/  IMAD.U32 R0, R5, 0x10000, RZ ;  /* 0x0001000005007824 */ /* 0x003fc800078e00ff */
[----:B------:R-:W0:Y:S02]  /*2480*/  F2I.FTZ.TRUNC.NTZ R5, R0 ;  /* 0x0000000000057305 */ /* 0x000e24000021f100 */
[----:B0-----:R0:W-:Y:S01]  /*2490*/  STG.E.U8 desc[UR36][R2.64], R5 ;  /* 0x0000000502007986 */ /* 0x0011e2000c101124 */
[----:B------:R-:W-:Y:S05]  /*24a0*/  BRA `(.L_x_20880) ;  /* 0x0000000c00807947 */ /* 0x000fea0003800000 */
.L_x_20878:
[----:B-1----:R-:W-:-:S06]  /*24b0*/  SHF.L.U32 R5, R5, 0x10, RZ ;  /* 0x0000001005057819 */ /* 0x002fcc00000006ff */
[----:B------:R-:W1:Y:S02]  /*24c0*/  F2I.S64.TRUNC R4, R5 ;  /* 0x0000000500047311 */ /* 0x000e64000020d900 */
[----:B-1----:R4:W-:Y:S01]  /*24d0*/  STG.E.U8 desc[UR36][R2.64], R4 ;  /* 0x0000000402007986 */ /* 0x0029e2000c101124 */
[----:B------:R-:W-:Y:S05]  /*24e0*/  BRA `(.L_x_20880) ;  /* 0x0000000c00707947 */ /* 0x000fea0003800000 */
.L_x_20877:
[----:B------:R-:W-:-:S09]  /*24f0*/  UISETP.NE.AND UP0, UPT, UR4, 0x2, UPT ;  /* 0x000000020400788c */ /* 0x000fd2000bf05270 */
[----:B------:R-:W-:Y:S05]  /*2500*/  BRA.U !UP0, `(.L_x_20881) ;  /* 0x0000000108307547 */ /* 0x000fea000b800000 */
[----:B------:R-:W-:-:S09]  /*2510*/  UISETP.NE.AND UP0, UPT, UR4, 0x3, UPT ;  /* 0x000000030400788c */ /* 0x000fd2000bf05270 */
[----:B------:R-:W-:Y:S05]  /*2520*/  BRA.U !UP0, `(.L_x_20882) ;  /* 0x0000000108187547 */ /* 0x000fea000b800000 */
[----:B------:R-:W-:-:S09]  /*2530*/  UISETP.NE.AND UP0, UPT, UR4, 0x4, UPT ;  /* 0x000000040400788c */ /* 0x000fd2000bf05270 */
[----:B------:R-:W-:Y:S05]  /*2540*/  BRA.U UP0, `(.L_x_20879) ;  /* 0x0000000900b87547 */ /* 0x000fea000b800000 */
[----:B-1----:R-:W-:-:S06]  /*2550*/  IMAD.U32 R5, R5, 0x10000, RZ ;  /* 0x0001000005057824 */ /* 0x002fcc00078e00ff */
[----:B------:R-:W1:Y:S02]  /*2560*/  F2I.S64.TRUNC R4, R5 ;  /* 0x0000000500047311 */ /* 0x000e64000020d900 */
[----:B-1----:R1:W-:Y:S01]  /*2570*/  STG.E.64 desc[UR36][R2.64], R4 ;  /* 0x0000000402007986 */ /* 0x0023e2000c101b24 */
[----:B------:R-:W-:Y:S05]  /*2580*/  BRA `(.L_x_20880) ;  /* 0x0000000c00487947 */ /* 0x000fea0003800000 */
.L_x_20882:
[----:B-1----:R-:W-:-:S06]  /*2590*/  IMAD.U32 R5, R5, 0x10000, RZ ;  /* 0x0001000005057824 */ /* 0x002fcc00078e00ff */
[----:B------:R-:W1:Y:S02]  /*25a0*/  F2I.FTZ.TRUNC.NTZ R5, R5 ;  /* 0x0000000500057305 */ /* 0x000e64000021f100 */
[----:B-1----:R2:W-:Y:S01]  /*25b0*/  STG.E desc[UR36][R2.64], R5 ;  /* 0x0000000502007986 */ /* 0x0025e2000c101924 */
[----:B------:R-:W-:Y:S05]  /*25c0*/  BRA `(.L_x_20880) ;  /* 0x0000000c00387947 */ /* 0x000fea0003800000 */
.L_x_20881:
[----:B-1----:R-:W-:-:S06]  /*25d0*/  IMAD.U32 R5, R5, 0x10000, RZ ;  /* 0x0001000005057824 */ /* 0x002fcc00078e00ff */
[----:B------:R-:W1:Y:S02]  /*25e0*/  F2I.FTZ.TRUNC.NTZ R5, R5 ;  /* 0x0000000500057305 */ /* 0x000e64000021f100 */
[----:B-1----:R3:W-:Y:S01]  /*25f0*/  STG.E.U16 desc[UR36][R2.64], R5 ;  /* 0x0000000502007986 */ /* 0x0027e2000c101524 */
[----:B------:R-:W-:Y:S05]  /*2600*/  BRA `(.L_x_20880) ;  /* 0x0000000c00287947 */ /* 0x000fea0003800000 */
.L_x_20876:
[----:B------:R-:W-:-:S09]  /*2610*/  UISETP.GT.AND UP0, UPT, UR4, 0x6, UPT ;  /* 0x000000060400788c */ /* 0x000fd2000bf04270 */
[----:B------:R-:W-:Y:S05]  /*2620*/  BRA.U UP0, `(.L_x_20883) ;  /* 0x00000001002c7547 */ /* 0x000fea000b800000 */
[----:B------:R-:W-:-:S09]  /*2630*/  UISETP.NE.AND UP0, UPT, UR4, 0x5, UPT ;  /* 0x000000050400788c */ /* 0x000fd2000bf05270 */
[----:B------:R-:W-:Y:S05]  /*2640*/  BRA.U !UP0, `(.L_x_20884) ;  /* 0x0000000108147547 */ /* 0x000fea000b800000 */
[----:B------:R-:W-:-:S09]  /*2650*/  UISETP.NE.AND UP0, UPT, UR4, 0x6, UPT ;  /* 0x000000060400788c */ /* 0x000fd2000bf05270 */
[----:B------:R-:W-:Y:S05]  /*2660*/  BRA.U UP0, `(.L_x_20879) ;  /* 0x0000000900707547 */ /* 0x000fea000b800000 */
[----:B-1----:R-:W-:-:S05]  /*2670*/  SHF.L.U32 R5, R5, 0x10, RZ ;  /* 0x0000001005057819 */ /* 0x002fca00000006ff */
[----:B------:R1:W-:Y:S01]  /*2680*/  STG.E desc[UR36][R2.64], R5 ;  /* 0x0000000502007986 */ /* 0x0003e2000c101924 */
[----:B------:R-:W-:Y:S05]  /*2690*/  BRA `(.L_x_20880) ;  /* 0x0000000c00047947 */ /* 0x000fea0003800000 */
.L_x_20884:
[----:B01----:R-:W-:-:S05]  /*26a0*/  IMAD.U32 R0, R5, 0x10000, RZ ;  /* 0x0001000005007824 */ /* 0x003fca00078e00ff */
[----:B------:R-:W-:-:S05]  /*26b0*/  F2FP.F16.F32.PACK_AB R0, RZ, R0 ;  /* 0x00000000ff00723e */ /* 0x000fca00000000ff */
[----:B------:R0:W-:Y:S01]  /*26c0*/  STG.E.U16 desc[UR36][R2.64], R0 ;  /* 0x0000000002007986 */ /* 0x0001e2000c101524 */
[----:B------:R-:W-:Y:S05]  /*26d0*/  BRA `(.L_x_20880) ;  /* 0x0000000800f47947 */ /* 0x000fea0003800000 */
.L_x_20883:
[----:B------:R-:W-:-:S09]  /*26e0*/  UISETP.NE.AND UP0, UPT, UR4, 0x7, UPT ;  /* 0x000000070400788c */ /* 0x000fd2000bf05270 */
[----:B------:R-:W-:Y:S05]  /*26f0*/  BRA.U !UP0, `(.L_x_20885) ;  /* 0x0000000108347547 */ /* 0x000fea000b800000 */
[----:B------:R-:W-:-:S09]  /*2700*/  UISETP.NE.AND UP0, UPT, UR4, 0x8, UPT ;  /* 0x000000080400788c */ /* 0x000fd2000bf05270 */
[----:B------:R-:W-:Y:S05]  /*2710*/  BRA.U !UP0, `(.L_x_20886) ;  /* 0x0000000108187547 */ /* 0x000fea000b800000 */
[----:B------:R-:W-:-:S09]  /*2720*/  UISETP.NE.AND UP0, UPT, UR4, 0x9, UPT ;  /* 0x000000090400788c */ /* 0x000fd2000bf05270 */
[----:B------:R-:W-:Y:S05]  /*2730*/  BRA.U UP0, `(.L_x_20879) ;  /* 0x00000009003c7547 */ /* 0x000fea000b800000 */
[----:B-1----:R-:W-:Y:S02]  /*2740*/  IMAD.U32 R4, R5, 0x10000, RZ ;  /* 0x0001000005047824 */ /* 0x002fe400078e00ff */
[----:B------:R-:W-:-:S05]  /*2750*/  IMAD.MOV.U32 R5, RZ, RZ, RZ ;  /* 0x000000ffff057224 */ /* 0x000fca00078e00ff */
[----:B------:R1:W-:Y:S01]  /*2760*/  STG.E.64 desc[UR36][R2.64], R4 ;  /* 0x0000000402007986 */ /* 0x0003e2000c101b24 */
[----:B------:R-:W-:Y:S05]  /*2770*/  BRA `(.L_x_20880) ;  /* 0x0000000800cc7947 */ /* 0x000fea0003800000 */
.L_x_20886:
[----:B-1----:R-:W-:-:S04]  /*2780*/  SHF.L.U32 R5, R5, 0x10, RZ ;  /* 0x0000001005057819 */ /* 0x002fc800000006ff */
[----:B------:R-:W-:-:S04]  /*2790*/  F2FP.F16.F32.PACK_AB R5, RZ, R5 ;  /* 0x00000005ff05723e */ /* 0x000fc800000000ff */
[----:B------:R-:W-:-:S05]  /*27a0*/  PRMT R5, R5, 0x5410, RZ ;  /* 0x0000541005057816 */ /* 0x000fca00000000ff */
[----:B------:R1:W-:Y:S01]  /*27b0*/  STG.E desc[UR36][R2.64], R5 ;  /* 0x0000000502007986 */ /* 0x0003e2000c101924 */
[----:B------:R-:W-:Y:S05]  /*27c0*/  BRA `(.L_x_20880) ;  /* 0x0000000800b87947 */ /* 0x000fea0003800000 */
.L_x_20885:
[----:B-1----:R-:W-:-:S04]  /*27d0*/  IMAD.U32 R4, R5, 0x10000, RZ ;  /* 0x0001000005047824 */ /* 0x002fc800078e00ff */
[----:B------:R-:W-:-:S06]  /*27e0*/  FMUL.FTZ R4, R4, 1 ;  /* 0x3f80000004047820 */ /* 0x000fcc0000410000 */
[----:B------:R-:W1:Y:S02]  /*27f0*/  F2F.F64.F32 R4, R4 ;  /* 0x0000000400047310 */ /* 0x000e640000201800 */
[----:B-1----:R1:W-:Y:S01]  /*2800*/  STG.E.64 desc[UR36][R2.64], R4 ;  /* 0x0000000402007986 */ /* 0x0023e2000c101b24 */
[----:B------:R-:W-:Y:S05]  /*2810*/  BRA `(.L_x_20880) ;  /* 0x0000000800a47947 */ /* 0x000fea0003800000 */
.L_x_20875:
        /* <DEDUP_REMOVED lines=8> */
[----:B-1----:R-:W-:-:S05]  /*28a0*/  IMAD.U32 R5, R5, 0x10000, RZ ;  /* 0x0001000005057824 */ /* 0x002fca00078e00ff */
[----:B------:R-:W-:-:S04]  /*28b0*/  FSETP.NEU.FTZ.AND P0, PT, R5, RZ, PT ;  /* 0x000000ff0500720b */ /* 0x000fc80003f1d000 */
[----:B------:R-:W-:-:S05]  /*28c0*/  SEL R5, RZ, 0x1, !P0 ;  /* 0x00000001ff057807 */ /* 0x000fca0004000000 */
[----:B------:R1:W-:Y:S01]  /*28d0*/  STG.E.U8 desc[UR36][R2.64], R5 ;  /* 0x0000000502007986 */ /* 0x0003e2000c101124 */
[----:B------:R-:W-:Y:S05]  /*28e0*/  BRA `(.L_x_20880) ;  /* 0x0000000800707947 */ /* 0x000fea0003800000 */
.L_x_20889:
[----:B-1----:R-:W-:Y:S01]  /*28f0*/  IMAD.U32 R5, R5, 0x10000, RZ ;  /* 0x0001000005057824 */ /* 0x002fe200078e00ff */
[----:B------:R-:W-:-:S03]  /*2900*/  CS2R R6, SRZ ;  /* 0x0000000000067805 */ /* 0x000fc6000001ff00 */
[----:B------:R-:W-:-:S06]  /*2910*/  FMUL.FTZ R5, R5, 1 ;  /* 0x3f80000005057820 */ /* 0x000fcc0000410000 */
[----:B------:R-:W1:Y:S02]  /*2920*/  F2F.F64.F32 R4, R5 ;  /* 0x0000000500047310 */ /* 0x000e640000201800 */
[----:B-1----:R1:W-:Y:S01]  /*2930*/  STG.E.128 desc[UR36][R2.64], R4 ;  /* 0x0000000402007986 */ /* 0x0023e2000c101d24 */
[----:B------:R-:W-:Y:S05]  /*2940*/  BRA `(.L_x_20880) ;  /* 0x0000000800587947 */ /* 0x000fea0003800000 */
.L_x_20888:
[----:B------:R-:W-:-:S09]  /*2950*/  UISETP.NE.AND UP0, UPT, UR4, 0xf, UPT ;  /* 0x0000000f0400788c */ /* 0x000fd2000bf05270 */
[----:B------:R-:W-:Y:S05]  /*2960*/  BRA.U !UP0, `(.L_x_20890) ;  /* 0x0000000108a07547 */ /* 0x000fea000b800000 */
[----:B------:R-:W-:-:S09]  /*2970*/  UISETP.NE.AND UP0, UPT, UR4, 0x17, UPT ;  /* 0x000000170400788c */ /* 0x000fd2000bf05270 */
[----:B------:R-:W-:Y:S05]  /*2980*/  BRA.U !UP0, `(.L_x_20891) ;  /* 0x00000001084c7547 */ /* 0x000fea000b800000 */
[----:B------:R-:W-:-:S09]  /*2990*/  UISETP.NE.AND UP0, UPT, UR4, 0x18, UPT ;  /* 0x000000180400788c */ /* 0x000fd2000bf05270 */
[----:B------:R-:W-:Y:S05]  /*29a0*/  BRA.U UP0, `(.L_x_20879) ;  /* 0x0000000500a07547 */ /* 0x000fea000b800000 */
[----:B-1----:R-:W-:Y:S01]  /*29b0*/  SHF.L.U32 R7, R5, 0x10, RZ ;  /* 0x0000001005077819 */ /* 0x002fe200000006ff */
[----:B------:R-:W-:Y:S01]  /*29c0*/  BSSY.RECONVERGENT B0, `(.L_x_20892) ;  /* 0x000000c000007945 */ /* 0x000fe20003800200 */
[----:B0-----:R-:W-:Y:S02]  /*29d0*/  IMAD.MOV.U32 R0, RZ, RZ, 0x7f ;  /* 0x0000007fff007424 */ /* 0x001fe400078e00ff */
        /* <DEDUP_REMOVED lines=10> */
.L_x_20893:
[----:B------:R-:W-:Y:S05]  /*2a80*/  BSYNC.RECONVERGENT B0 ;  /* 0x0000000000007941 */ /* 0x000fea0003800200 */
.L_x_20892:
[----:B------:R-:W-:-:S05]  /*2a90*/  LOP3.LUT R5, R0, 0x80, R5, 0xf8, !PT ;  /* 0x0000008000057812 */ /* 0x000fca00078ef805 */
[----:B------:R0:W-:Y:S01]  /*2aa0*/  STG.E.U8 desc[UR36][R2.64], R5 ;  /* 0x0000000502007986 */ /* 0x0001e2000c101124 */
[----:B------:R-:W-:Y:S05]  /*2ab0*/  BRA `(.L_x_20880) ;  /* 0x0000000400fc7947 */ /* 0x000fea0003800000 */
.L_x_20891:
[----:B-1----:R-:W-:Y:S01]  /*2ac0*/  IMAD.U32 R7, R5, 0x10000, RZ ;  /* 0x0001000005077824 */ /* 0x002fe200078e00ff */
[----:B------:R-:W-:Y:S04]  /*2ad0*/  BSSY.RECONVERGENT B0, `(.L_x_20894) ;  /* 0x000000e000007945 */ /* 0x000fe80003800200 */
[----:B------:R-:W-:Y:S02]  /*2ae0*/  LOP3.LUT R6, R7, 0x7fffffff, RZ, 0xc0, !PT ;  /* 0x7fffffff07067812 */ /* 0x000fe400078ec0ff */
[----:B------:R-:W-:Y:S02]  /*2af0*/  SHF.R.U32.HI R5, RZ, 0x18, R7 ;  /* 0x00000018ff057819 */ /* 0x000fe40000011607 */
[----:B------:R-:W-:-:S13]  /*2b00*/  ISETP.GE.U32.AND P1, PT, R6, 0x47800000, PT ;  /* 0x478000000600780c */ /* 0x000fda0003f26070 */
[----:B0-----:R-:W-:Y:S01]  /*2b10*/  @P1 IMAD.MOV.U32 R0, RZ, RZ, 0x7f ;  /* 0x0000007fff001424 */ /* 0x001fe200078e00ff */
        /* <DEDUP_REMOVED lines=9> */
.L_x_20895:
[----:B------:R-:W-:Y:S05]  /*2bb0*/  BSYNC.RECONVERGENT B0 ;  /* 0x0000000000007941 */ /* 0x000fea0003800200 */
.L_x_20894:
[----:B------:R-:W-:-:S05]  /*2bc0*/  LOP3.LUT R5, R0, 0x80, R5, 0xf8, !PT ;  /* 0x0000008000057812 */ /* 0x000fca00078ef805 */
[----:B------:R0:W-:Y:S01]  /*2bd0*/  STG.E.U8 desc[UR36][R2.64], R5 ;  /* 0x0000000502007986 */ /* 0x0001e2000c101124 */
[----:B------:R-:W-:Y:S05]  /*2be0*/  BRA `(.L_x_20880) ;  /* 0x0000000400b07947 */ /* 0x000fea0003800000 */
.L_x_20890:
[----:B-1----:R1:W-:Y:S01]  /*2bf0*/  STG.E.U16 desc[UR36][R2.64], R5 ;  /* 0x0000000502007986 */ /* 0x0023e2000c101524 */
[----:B------:R-:W-:Y:S05]  /*2c00*/  BRA `(.L_x_20880) ;  /* 0x0000000400a87947 */ /* 0x000fea0003800000 */
.L_x_20887:
        /* <DEDUP_REMOVED lines=8> */
[----:B-1----:R-:W-:-:S06]  /*2c90*/  SHF.L.U32 R5, R5, 0x10, RZ ;  /* 0x0000001005057819 */ /* 0x002fcc00000006ff */
[----:B------:R-:W1:Y:S02]  /*2ca0*/  F2I.FTZ.U32.TRUNC.NTZ R5, R5 ;  /* 0x0000000500057305 */ /* 0x000e64000021f000 */
[----:B-1----:R1:W-:Y:S01]  /*2cb0*/  STG.E.U16 desc[UR36][R2.64], R5 ;  /* 0x0000000502007986 */ /* 0x0023e2000c101524 */
[----:B------:R-:W-:Y:S05]  /*2cc0*/  BRA `(.L_x_20880) ;  /* 0x0000000400787947 */ /* 0x000fea0003800000 */
.L_x_20898:
[----:B-1----:R-:W-:Y:S01]  /*2cd0*/  IMAD.U32 R5, R5, 0x10000, RZ ;  /* 0x0001000005057824 */ /* 0x002fe200078e00ff */
[----:B------:R-:W-:Y:S01]  /*2ce0*/  BSSY.RECONVERGENT B0, `(.L_x_20899) ;  /* 0x0000014000007945 */ /* 0x000fe20003800200 */
[----:B0-----:R-:W-:-:S03]  /*2cf0*/  IMAD.MOV.U32 R0, RZ, RZ, 0x80 ;  /* 0x00000080ff007424 */ /* 0x001fc600078e00ff */
        /* <DEDUP_REMOVED lines=10> */
.L_x_20901:
[----:B------:R-:W-:-:S04]  /*2da0*/  SHF.R.U32.HI R0, RZ, 0x14, R5 ;  /* 0x00000014ff007819 */ /* 0x000fc80000011605 */
[----:B------:R-:W-:-:S04]  /*2db0*/  LOP3.LUT R0, R0, 0x1, RZ, 0xc0, !PT ;  /* 0x0000000100007812 */ /* 0x000fc800078ec0ff */
[----:B------:R-:W-:-:S04]  /*2dc0*/  IADD3 R0, PT, PT, R5, 0x487ffff, R0 ;  /* 0x0487ffff05007810 */ /* 0x000fc80007ffe000 */
[----:B------:R-:W-:-:S04]  /*2dd0*/  SHF.R.U32.HI R0, RZ, 0x14, R0 ;  /* 0x00000014ff007819 */ /* 0x000fc80000011600 */
[----:B------:R-:W-:-:S07]  /*2de0*/  LOP3.LUT R4, R0, 0xff, RZ, 0xc0, !PT ;  /* 0x000000ff00047812 */ /* 0x000fce00078ec0ff */
.L_x_20902:
[----:B------:R-:W-:-:S04]  /*2df0*/  SHF.R.U32.HI R5, RZ, 0x18, R5 ;  /* 0x00000018ff057819 */ /* 0x000fc80000011605 */
[----:B------:R-:W-:-:S04]  /*2e00*/  LOP3.LUT R4, R4, 0x80, R5, 0xf8, !PT ;  /* 0x0000008004047812 */ /* 0x000fc800078ef805 */
[----:B------:R-:W-:-:S07]  /*2e10*/  PRMT R0, R4, 0x7610, R0 ;  /* 0x0000761004007816 */ /* 0x000fce0000000000 */
.L_x_20900:
[----:B------:R-:W-:Y:S05]  /*2e20*/  BSYNC.RECONVERGENT B0 ;  /* 0x0000000000007941 */ /* 0x000fea0003800200 */
.L_x_20899:
[----:B------:R0:W-:Y:S01]  /*2e30*/  STG.E.U8 desc[UR36][R2.64], R0 ;  /* 0x0000000002007986 */ /* 0x0001e2000c101124 */
[----:B------:R-:W-:Y:S05]  /*2e40*/  BRA `(.L_x_20880) ;  /* 0x0000000400187947 */ /* 0x000fea0003800000 */
.L_x_20897:
[----:B-1----:R-:W-:Y:S01]  /*2e50*/  IMAD.U32 R5, R5, 0x10000, RZ ;  /* 0x0001000005057824 */ /* 0x002fe200078e00ff */
[----:B------:R-:W-:Y:S01]  /*2e60*/  BSSY.RECONVERGENT B0, `(.L_x_20903) ;  /* 0x0000014000007945 */ /* 0x000fe20003800200 */
[----:B0-----:R-:W-:-:S03]  /*2e70*/  MOV R0, 0x80 ;  /* 0x0000008000007802 */ /* 0x001fc60000000f00 */
        /* <DEDUP_REMOVED lines=10> */
.L_x_20905:
[----:B------:R-:W-:-:S04]  /*2f20*/  SHF.R.U32.HI R0, RZ, 0x15, R5 ;  /* 0x00000015ff007819 */ /* 0x000fc80000011605 */
[----:B------:R-:W-:-:S04]  /*2f30*/  LOP3.LUT R0, R0, 0x1, RZ, 0xc0, !PT ;  /* 0x0000000100007812 */ /* 0x000fc800078ec0ff */
[----:B------:R-:W-:-:S04]  /*2f40*/  IADD3 R0, PT, PT, R5, 0x88fffff, R0 ;  /* 0x088fffff05007810 */ /* 0x000fc80007ffe000 */
[----:B------:R-:W-:-:S04]  /*2f50*/  SHF.R.U32.HI R0, RZ, 0x15, R0 ;  /* 0x00000015ff007819 */ /* 0x000fc80000011600 */
[----:B------:R-:W-:-:S07]  /*2f60*/  LOP3.LUT R4, R0, 0xff, RZ, 0xc0, !PT ;  /* 0x000000ff00047812 */ /* 0x000fce00078ec0ff */
.L_x_20906:
[----:B------:R-:W-:-:S04]  /*2f70*/  SHF.R.U32.HI R5, RZ, 0x18, R5 ;  /* 0x00000018ff057819 */ /* 0x000fc80000011605 */
[----:B------:R-:W-:-:S04]  /*2f80*/  LOP3.LUT R4, R4, 0x80, R5, 0xf8, !PT ;  /* 0x0000008004047812 */ /* 0x000fc800078ef805 */
[----:B------:R-:W-:-:S07]  /*2f90*/  PRMT R0, R4, 0x7610, R0 ;  /* 0x0000761004007816 */ /* 0x000fce0000000000 */
.L_x_20904:
[----:B------:R-:W-:Y:S05]  /*2fa0*/  BSYNC.RECONVERGENT B0 ;  /* 0x0000000000007941 */ /* 0x000fea0003800200 */
.L_x_20903:
[----:B------:R0:W-:Y:S01]  /*2fb0*/  STG.E.U8 desc[UR36][R2.64], R0 ;  /* 0x0000000002007986 */ /* 0x0001e2000c101124 */
[----:B------:R-:W-:Y:S05]  /*2fc0*/  BRA `(.L_x_20880) ;  /* 0x0000000000b87947 */ /* 0x000fea0003800000 */
.L_x_20896:
[----:B------:R-:W-:-:S09]  /*2fd0*/  UISETP.NE.AND UP0, UPT, UR4, 0x1c, UPT ;  /* 0x0000001c0400788c */ /* 0x000fd2000bf05270 */
[----:B------:R-:W-:Y:S05]  /*2fe0*/  BRA.U !UP0, `(.L_x_20907) ;  /* 0x0000000108a47547 */ /* 0x000fea000b800000 */
[----:B------:R-:W-:-:S09]  /*2ff0*/  UISETP.NE.AND UP0, UPT, UR4, 0x1d, UPT ;  /* 0x0000001d0400788c */ /* 0x000fd2000bf05270 */
[----:B------:R-:W-:Y:S05]  /*3000*/  BRA.U !UP0, `(.L_x_20908) ;  /* 0x00000001088c7547 */ /* 0x000fea000b800000 */
[----:B------:R-:W-:-:S09]  /*3010*/  UISETP.NE.AND UP0, UPT, UR4, 0x2c, UPT ;  /* 0x0000002c0400788c */ /* 0x000fd2000bf05270 */
[----:B------:R-:W-:Y:S05]  /*3020*/  BRA.U !UP0, `(.L_x_20909) ;  /* 0x0000000108447547 */ /* 0x000fea000b800000 */
.L_x_20879:
[----:B0-----:R-:W-:Y:S01]  /*3030*/  MOV R0, 0x1c0 ;  /* 0x000001c000007802 */ /* 0x001fe20000000f00 */
[----:B------:R-:W0:Y:S01]  /*3040*/  LDCU.64 UR6, c[0x4][0x1a0] ;  /* 0x01003400ff0677ac */ /* 0x000e220008000a00 */
[----:B------:R-:W-:Y:S02]  /*3050*/  HFMA2 R12, -RZ, RZ, 0, 5.9604644775390625e-08 ;  /* 0x00000001ff0c7431 */ /* 0x000fe400000001ff */
[----:B------:R-:W-:Y:S01]  /*3060*/  IMAD.MOV.U32 R8, RZ, RZ, 0x65 ;  /* 0x00000065ff087424 */ /* 0x000fe200078e00ff */
[----:B------:R2:W3:Y:S01]  /*3070*/  LDC.64 R2, c[0x4][R0] ;  /* 0x0100000000027b82 */ /* 0x0004e20000000a00 */
[----:B------:R-:W4:Y:S01]  /*3080*/  LDCU.64 UR8, c[0x4][0x1a8] ;  /* 0x01003500ff0877ac */ /* 0x000f220008000a00 */
[----:B------:R-:W-:Y:S01]  /*3090*/  IMAD.MOV.U32 R13, RZ, RZ, RZ ;  /* 0x000000ffff0d7224 */ /* 0x000fe200078e00ff */
[----:B------:R-:W5:Y:S01]  /*30a0*/  LDCU.64 UR4, c[0x4][0x98] ;  /* 0x01001300ff0477ac */ /* 0x000f620008000a00 */
[----:B0-----:R-:W-:Y:S02]  /*30b0*/  IMAD.U32 R4, RZ, RZ, UR6 ;  /* 0x00000006ff047e24 */ /* 0x001fe4000f8e00ff */
[----:B-1----:R-:W-:-:S02]  /*30c0*/  IMAD.U32 R5, RZ, RZ, UR7 ;  /* 0x00000007ff057e24 */ /* 0x002fc4000f8e00ff */
[----:B----4-:R-:W-:Y:S01]  /*30d0*/  IMAD.U32 R6, RZ, RZ, UR8 ;  /* 0x00000008ff067e24 */ /* 0x010fe2000f8e00ff */
[----:B------:R-:W-:Y:S01]  /*30e0*/  MOV R7, UR9 ;  /* 0x0000000900077c02 */ /* 0x000fe20008000f00 */
[----:B-----5:R-:W-:Y:S02]  /*30f0*/  IMAD.U32 R10, RZ, RZ, UR4 ;  /* 0x00000004ff0a7e24 */ /* 0x020fe4000f8e00ff */
[----:B--2---:R-:W-:-:S07]  /*3100*/  IMAD.U32 R11, RZ, RZ, UR5 ;  /* 0x00000005ff0b7e24 */ /* 0x004fce000f8e00ff */
[----:B------:R-:W-:-:S07]  /*3110*/  LEPC R20, `(.L_x_20910) ;  /* 0x000000001014794e */ /* 0x000fce0000000000 */
[----:B---3--:R-:W-:Y:S05]  /*3120*/  CALL.ABS.NOINC R2 ;  /* 0x0000000002007343 */ /* 0x008fea0003c00000 */
.L_x_20910:
[----:B------:R-:W-:Y:S05]  /*3130*/  BRA `(.L_x_20880) ;  /* 0x00000000005c7947 */ /* 0x000fea0003800000 */
.L_x_20909:
[----:B-1----:R-:W-:-:S05]  /*3140*/  IMAD.U32 R5, R5, 0x10000, RZ ;  /* 0x0001000005057824 */ /* 0x002fca00078e00ff */
[----:B------:R-:W-:-:S04]  /*3150*/  SHF.R.U32.HI R6, RZ, 0x17, R5 ;  /* 0x00000017ff067819 */ /* 0x000fc80000011605 */
[----:B------:R-:W-:-:S04]  /*3160*/  LOP3.LUT R4, R6, 0xff, RZ, 0xc0, !PT ;  /* 0x000000ff06047812 */ /* 0x000fc800078ec0ff */
[----:B------:R-:W-:-:S13]  /*3170*/  ISETP.NE.AND P1, PT, R4, 0xff, PT ;  /* 0x000000ff0400780c */ /* 0x000fda0003f25270 */
[--C-:B0-----:R-:W-:Y:S02]  /*3180*/  @P1 SHF.R.U32.HI R0, RZ, 0x16, R5.reuse ;  /* 0x00000016ff001819 */ /* 0x101fe40000011605 */
        /* <DEDUP_REMOVED lines=11> */
.L_x_20908:
[----:B-1----:R-:W-:-:S06]  /*3240*/  IMAD.U32 R5, R5, 0x10000, RZ ;  /* 0x0001000005057824 */ /* 0x002fcc00078e00ff */
[----:B------:R-:W1:Y:S02]  /*3250*/  F2I.U64.TRUNC R4, R5 ;  /* 0x0000000500047311 */ /* 0x000e64000020d800 */
[----:B-1----:R1:W-:Y:S01]  /*3260*/  STG.E.64 desc[UR36][R2.64], R4 ;  /* 0x0000000402007986 */ /* 0x0023e2000c101b24 */
[----:B------:R-:W-:Y:S05]  /*3270*/  BRA `(.L_x_20880) ;  /* 0x00000000000c7947 */ /* 0x000fea0003800000 */
.L_x_20907:
[----:B-1----:R-:W-:-:S06]  /*3280*/  SHF.L.U32 R5, R5, 0x10, RZ ;  /* 0x0000001005057819 */ /* 0x002fcc00000006ff */
[----:B------:R-:W1:Y:S02]  /*3290*/  F2I.FTZ.U32.TRUNC.NTZ R5, R5 ;  /* 0x0000000500057305 */ /* 0x000e64000021f000 */
[----:B-1----:R1:W-:Y:S02]  /*32a0*/  STG.E desc[UR36][R2.64], R5 ;  /* 0x0000000502007986 */ /* 0x0023e4000c101924 */
.L_x_20880:
[----:B------:R-:W-:-:S07]  /*32b0*/  VIADD R17, R17, 0x80 ;  /* 0x0000008011117836 */ /* 0x000fce0000000000 */
.L_x_20839:
[----:B------:R-:W-:Y:S05]  /*32c0*/  BSYNC.RECONVERGENT B6 ;  /* 0x0000000000067941 */ /* 0x000fea0003800200 */
.L_x_20838:
        /* <DEDUP_REMOVED lines=307> */
.L_x_20913:
        /* <DEDUP_REMOVED lines=18> */
.L_x_20917:
[----:B------:R-:W2:Y:S02]  /*4720*/  LDG.E.U8 R2, desc[UR36][R2.64] ;  /* 0x0000002402027981 */ /* 0x000ea4000c1e1100 */
[----:B--2---:R-:W-:-:S04]  /*4730*/  I2FP.F32.U32 R0, R2 ;  /* 0x0000000200007245 */ /* 0x004fc80000201000 */
[----:B------:R-:W-:Y:S01]  /*4740*/  F2FP.BF16.F32.PACK_AB R0, RZ, R0 ;  /* 0x00000000ff00723e */ /* 0x000fe200000010ff */
[----:B------:R-:W-:Y:S06]  /*4750*/  BRA `(.L_x_20919) ;  /* 0x0000000c00847947 */ /* 0x000fec0003800000 */
.L_x_20916:
        /* <DEDUP_REMOVED lines=10> */
.L_x_20921:
[----:B------:R-:W2:Y:S02]  /*4800*/  LDG.E R2, desc[UR36][R2.64] ;  /* 0x0000002402027981 */ /* 0x000ea4000c1e1900 */
[----:B--2---:R-:W-:-:S04]  /*4810*/  I2FP.F32.S32 R0, R2 ;  /* 0x0000000200007245 */ /* 0x004fc80000201400 */
[----:B------:R-:W-:Y:S01]  /*4820*/  F2FP.BF16.F32.PACK_AB R0, RZ, R0 ;  /* 0x00000000ff00723e */ /* 0x000fe200000010ff */
[----:B------:R-:W-:Y:S06]  /*4830*/  BRA `(.L_x_20919) ;  /* 0x0000000c004c7947 */ /* 0x000fec0003800000 */
.L_x_20920:
[----:B------:R-:W2:Y:S02]  /*4840*/  LDG.E.U16 R2, desc[UR36][R2.64] ;  /* 0x0000002402027981 */ /* 0x000ea4000c1e1500 */
[----:B--2---:R-:W0:Y:S02]  /*4850*/  I2F.S16 R0, R2 ;  /* 0x0000000200007306 */ /* 0x004e240000101400 */
[----:B0-----:R-:W-:Y:S01]  /*4860*/  F2FP.BF16.F32.PACK_AB R0, RZ, R0 ;  /* 0x00000000ff00723e */ /* 0x001fe200000010ff */
[----:B------:R-:W-:Y:S06]  /*4870*/  BRA `(.L_x_20919) ;  /* 0x0000000c003c7947 */ /* 0x000fec0003800000 */
.L_x_20915:
        /* <DEDUP_REMOVED lines=9> */
.L_x_20923:
[----:B------:R-:W2:Y:S02]  /*4910*/  LDG.E.U16 R0, desc[UR36][R2.64] ;  /* 0x0000002402007981 */ /* 0x000ea4000c1e1500 */
[----:B--2---:R-:W-:-:S05]  /*4920*/  HADD2.F32 R0, -RZ, R0.H0_H0 ;  /* 0x20000000ff007230 */ /* 0x004fca0000004100 */
[----:B------:R-:W-:Y:S01]  /*4930*/  F2FP.BF16.F32.PACK_AB R0, RZ, R0 ;  /* 0x00000000ff00723e */ /* 0x000fe200000010ff */
[----:B------:R-:W-:Y:S06]  /*4940*/  BRA `(.L_x_20919) ;  /* 0x0000000c00087947 */ /* 0x000fec0003800000 */
.L_x_20922:
        /* <DEDUP_REMOVED lines=9> */
.L_x_20925:
[----:B------:R-:W2:Y:S02]  /*49e0*/  LDG.E.U16 R2, desc[UR36][R2.64] ;  /* 0x0000002402027981 */ /* 0x000ea4000c1e1500 */
[----:B--2---:R-:W-:-:S05]  /*49f0*/  HADD2.F32 R0, -RZ, R2.H0_H0 ;  /* 0x20000002ff007230 */ /* 0x004fca0000004100 */
[----:B------:R-:W-:Y:S01]  /*4a00*/  F2FP.BF16.F32.PACK_AB R0, RZ, R0 ;  /* 0x00000000ff00723e */ /* 0x000fe200000010ff */
[----:B------:R-:W-:Y:S06]  /*4a10*/  BRA `(.L_x_20919) ;  /* 0x0000000800d47947 */ /* 0x000fec0003800000 */
.L_x_20924:
        /* <DEDUP_REMOVED lines=8> */
.L_x_20914:
        /* <DEDUP_REMOVED lines=13> */
.L_x_20928:
        /* <DEDUP_REMOVED lines=8> */
.L_x_20927:
        /* <DEDUP_REMOVED lines=27> */
.L_x_20930:
        /* <DEDUP_REMOVED lines=11> */
[----:B------:R-:W-:Y:S01]  /*4e50*/  F2FP.BF16.F32.PACK_AB R0, RZ, R0 ;  /* 0x00000000ff00723e */ /* 0x000fe200000010ff */
[----:B------:R-:W-:Y:S06]  /*4e60*/  BRA `(.L_x_20919) ;  /* 0x0000000400c07947 */ /* 0x000fec0003800000 */
.L_x_20929:
[----:B------:R0:W5:Y:S01]  /*4e70*/  LDG.E.U16 R0, desc[UR36][R2.64] ;  /* 0x0000002402007981 */ /* 0x000162000c1e1500 */
[----:B------:R-:W-:Y:S05]  /*4e80*/  BRA `(.L_x_20919) ;  /* 0x0000000400b87947 */ /* 0x000fea0003800000 */
.L_x_20926:
        /* <DEDUP_REMOVED lines=12> */
.L_x_20933:
        /* <DEDUP_REMOVED lines=21> */
.L_x_20937:
[----:B------:R-:W-:Y:S05]  /*50a0*/  BSYNC.RECONVERGENT B1 ;  /* 0x0000000000017941 */ /* 0x000fea0003800200 */
.L_x_20936:
[----:B------:R-:W-:Y:S01]  /*50b0*/  IMAD.SHL.U32 R0, R0, 0x100000, RZ ;  /* 0x0010000000007824 */ /* 0x000fe200078e00ff */
[----:B------:R-:W-:-:S04]  /*50c0*/  LEA R2, R2, 0x3b800000, 0x17 ;  /* 0x3b80000002027811 */ /* 0x000fc800078eb8ff */
[----:B------:R-:W-:-:S07]  /*50d0*/  LOP3.LUT R0, R2, R0, R7, 0xfe, !PT ;  /* 0x0000000002007212 */ /* 0x000fce00078efe07 */
.L_x_20935:
[----:B------:R-:W-:Y:S05]  /*50e0*/  BSYNC.RECONVERGENT B0 ;  /* 0x0000000000007941 */ /* 0x000fea0003800200 */
.L_x_20934:
[----:B------:R-:W-:Y:S01]  /*50f0*/  F2FP.BF16.F32.PACK_AB R0, RZ, R0 ;  /* 0x00000000ff00723e */ /* 0x000fe200000010ff */
[----:B------:R-:W-:Y:S06]  /*5100*/  BRA `(.L_x_20919) ;  /* 0x0000000400187947 */ /* 0x000fec0003800000 */
.L_x_20932:
        /* <DEDUP_REMOVED lines=21> */
.L_x_20941:
[----:B------:R-:W-:Y:S05]  /*5260*/  BSYNC.RECONVERGENT B1 ;  /* 0x0000000000017941 */ /* 0x000fea0003800200 */
.L_x_20940:
[----:B------:R-:W-:Y:S01]  /*5270*/  IMAD.SHL.U32 R0, R0, 0x200000, RZ ;  /* 0x0020000000007824 */ /* 0x000fe200078e00ff */
[----:B------:R-:W-:-:S04]  /*5280*/  LEA R2, R2, 0x37800000, 0x17 ;  /* 0x3780000002027811 */ /* 0x000fc800078eb8ff */
[----:B------:R-:W-:-:S07]  /*5290*/  LOP3.LUT R0, R2, R0, R7, 0xfe, !PT ;  /* 0x0000000002007212 */ /* 0x000fce00078efe07 */
.L_x_20939:
[----:B------:R-:W-:Y:S05]  /*52a0*/  BSYNC.RECONVERGENT B0 ;  /* 0x0000000000007941 */ /* 0x000fea0003800200 */
.L_x_20938:
[----:B------:R-:W-:Y:S01]  /*52b0*/  F2FP.BF16.F32.PACK_AB R0, RZ, R0 ;  /* 0x00000000ff00723e */ /* 0x000fe200000010ff */
[----:B------:R-:W-:Y:S06]  /*52c0*/  BRA `(.L_x_20919) ;  /* 0x0000000000a87947 */ /* 0x000fec0003800000 */
.L_x_20931:
        /* <DEDUP_REMOVED lines=14> */
.L_x_20945:
[----:B------:R-:W-:Y:S05]  /*53b0*/  BSYNC.RECONVERGENT B0 ;  /* 0x0000000000007941 */ /* 0x000fea0003800200 */
.L_x_20944:
[----:B------:R-:W-:Y:S01]  /*53c0*/  F2FP.BF16.F32.PACK_AB R0, RZ, R0 ;  /* 0x00000000ff00723e */ /* 0x000fe200000010ff */
[----:B------:R-:W-:Y:S06]  /*53d0*/  BRA `(.L_x_20919) ;  /* 0x0000000000647947 */ /* 0x000fec0003800000 */
.L_x_20918:
        /* <DEDUP_REMOVED lines=16> */
.L_x_20946:
[----:B------:R-:W-:Y:S01]  /*54e0*/  PRMT R0, RZ, 0x7610, R0 ;  /* 0x00007610ff007816 */ /* 0x000fe20000000000 */
[----:B------:R-:W-:Y:S06]  /*54f0*/  BRA `(.L_x_20919) ;  /* 0x00000000001c7947 */ /* 0x000fec0003800000 */
.L_x_20943:
[----:B------:R-:W2:Y:S02]  /*5500*/  LDG.E.64 R2, desc[UR36][R2.64] ;  /* 0x0000002402027981 */ /* 0x000ea4000c1e1b00 */
[----:B--2---:R-:W0:Y:S02]  /*5510*/  I2F.U64 R0, R2 ;  /* 0x0000000200007312 */ /* 0x004e240000301000 */
[----:B0-----:R-:W-:Y:S01]  /*5520*/  F2FP.BF16.F32.PACK_AB R0, RZ, R0 ;  /* 0x00000000ff00723e */ /* 0x001fe200000010ff */
[----:B------:R-:W-:Y:S06]  /*5530*/  BRA `(.L_x_20919) ;  /* 0x00000000000c7947 */ /* 0x000fec0003800000 */
.L_x_20942:
[----:B------:R-:W2:Y:S02]  /*5540*/  LDG.E R2, desc[UR36][R2.64] ;  /* 0x0000002402027981 */ /* 0x000ea4000c1e1900 */
[----:B--2---:R-:W-:-:S04]  /*5550*/  I2FP.F32.U32 R0, R2 ;  /* 0x0000000200007245 */ /* 0x004fc80000201000 */
[----:B------:R-:W-:-:S07]  /*5560*/  F2FP.BF16.F32.PACK_AB R0, RZ, R0 ;  /* 0x00000000ff00723e */ /* 0x000fce00000010ff */
.L_x_20919:
[----:B-----5:R-:W-:Y:S01]  /*5570*/  IMAD.U32 R0, R0, 0x10000, RZ ;  /* 0x0001000000007824 */ /* 0x020fe200078e00ff */
[----:B------:R-:W0:Y:S01]  /*5580*/  LDCU.64 UR6, c[0x0][0x580] ;  /* 0x0000b000ff0677ac */ /* 0x000e220008000a00 */
[----:B------:R-:W-:-:S04]  /*5590*/  UPRMT UR4, UR42, 0x9910, URZ ;  /* 0x000099102a047896 */ /* 0x000fc800080000ff */
[----:B------:R-:W1:Y:S01]  /*55a0*/  MUFU.SQRT R0, R0 ;  /* 0x0000000000007308 */ /* 0x000e620000002000 */
[----:B------:R-:W-:Y:S01]  /*55b0*/  UISETP.GT.AND UP0, UPT, UR4, 0x9, UPT ;  /* 0x000000090400788c */ /* 0x000fe2000bf04270 */
[----:B0-----:R-:W-:-:S06]  /*55c0*/  IADD3 R2, P0, PT, R16, UR6, RZ ;  /* 0x0000000610027c10 */ /* 0x001fcc000ff1e0ff */
[----:B-1----:R0:W1:Y:S01]  /*55d0*/  F2F.BF16.F32 R5, R0 ;  /* 0x0000000000057304 */ /* 0x0020620000202000 */
[----:B------:R-:W-:Y:S01]  /*55e0*/  IADD3.X R3, PT, PT, RZ, UR7, RZ, P0, !PT ;  /* 0x00000007ff037c10 */ /* 0x000fe200087fe4ff */
        /* <DEDUP_REMOVED lines=13> */
.L_x_20950:
[----:B-1----:R-:W-:-:S06]  /*56c0*/  IMAD.U32 R5, R5, 0x10000, RZ ;  /* 0x0001000005057824 */ /* 0x002fcc00078e00ff */
[----:B------:R-:W1:Y:S02]  /*56d0*/  F2I.S64.TRUNC R4, R5 ;  /* 0x0000000500047311 */ /* 0x000e64000020d900 */
[----:B-1----:R1:W-:Y:S01]  /*56e0*/  STG.E.U8 desc[UR36][R2.64], R4 ;  /* 0x0000000402007986 */ /* 0x0023e2000c101124 */
[----:B------:R-:W-:Y:S05]  /*56f0*/  BRA `(.L_x_20952) ;  /* 0x0000000c006c7947 */ /* 0x000fea0003800000 */
.L_x_20949:
[----:B------:R-:W-:-:S09]  /*5700*/  UISETP.NE.AND UP0, UPT, UR4, 0x2, UPT ;  /* 0x000000020400788c */ /* 0x000fd2000bf05270 */
[----:B------:R-:W-:Y:S05]  /*5710*/  BRA.U !UP0, `(.L_x_20953) ;  /* 0x0000000108307547 */ /* 0x000fea000b800000 */
[----:B------:R-:W-:-:S09]  /*5720*/  UISETP.NE.AND UP0, UPT, UR4, 0x3, UPT ;  /* 0x000000030400788c */ /* 0x000fd2000bf05270 */
[----:B------:R-:W-:Y:S05]  /*5730*/  BRA.U !UP0, `(.L_x_20954) ;  /* 0x0000000108187547 */ /* 0x000fea000b800000 */
[----:B------:R-:W-:-:S09]  /*5740*/  UISETP.NE.AND UP0, UPT, UR4, 0x4, UPT ;  /* 0x000000040400788c */ /* 0x000fd2000bf05270 */
[----:B------:R-:W-:Y:S05]  /*5750*/  BRA.U UP0, `(.L_x_20951) ;  /* 0x0000000900787547 */ /* 0x000fea000b800000 */
[----:B-1----:R-:W-:-:S06]  /*5760*/  SHF.L.U32 R5, R5, 0x10, RZ ;  /* 0x0000001005057819 */ /* 0x002fcc00000006ff */
[----:B------:R-:W1:Y:S02]  /*5770*/  F2I.S64.TRUNC R4, R5 ;  /* 0x0000000500047311 */ /* 0x000e64000020d900 */
[----:B-1----:R1:W-:Y:S01]  /*5780*/  STG.E.64 desc[UR36][R2.64], R4 ;  /* 0x0000000402007986 */ /* 0x0023e2000c101b24 */
[----:B------:R-:W-:Y:S05]  /*5790*/  BRA `(.L_x_20952) ;  /* 0x0000000c00447947 */ /* 0x000fea0003800000 */
.L_x_20954:
[----:B-1----:R-:W-:-:S06]  /*57a0*/  IMAD.U32 R5, R5, 0x10000, RZ ;  /* 0x0001000005057824 */ /* 0x002fcc00078e00ff */
[----:B------:R-:W1:Y:S02]  /*57b0*/  F2I.FTZ.TRUNC.NTZ R5, R5 ;  /* 0x0000000500057305 */ /* 0x000e64000021f100 */
[----:B-1----:R1:W-:Y:S01]  /*57c0*/  STG.E desc[UR36][R2.64], R5 ;  /* 0x0000000502007986 */ /* 0x0023e2000c101924 */
[----:B------:R-:W-:Y:S05]  /*57d0*/  BRA `(.L_x_20952) ;  /* 0x0000000c00347947 */ /* 0x000fea0003800000 */
.L_x_20953:
[----:B-1----:R-:W-:-:S06]  /*57e0*/  IMAD.U32 R5, R5, 0x10000, RZ ;  /* 0x0001000005057824 */ /* 0x002fcc00078e00ff */
[----:B------:R-:W1:Y:S02]  /*57f0*/  F2I.FTZ.TRUNC.NTZ R5, R5 ;  /* 0x0000000500057305 */ /* 0x000e64000021f100 */
[----:B-1----:R1:W-:Y:S01]  /*5800*/  STG.E.U16 desc[UR36][R2.64], R5 ;  /* 0x0000000502007986 */ /* 0x0023e2000c101524 */
[----:B------:R-:W-:Y:S05]  /*5810*/  BRA `(.L_x_20952) ;  /* 0x0000000c00247947 */ /* 0x000fea0003800000 */
.L_x_20948:
        /* <DEDUP_REMOVED lines=9> */
.L_x_20956:
[----:B01----:R-:W-:-:S05]  /*58b0*/  IMAD.U32 R0, R5, 0x10000, RZ ;  /* 0x0001000005007824 */ /* 0x003fca00078e00ff */
[----:B------:R-:W-:-:S05]  /*58c0*/  F2FP.F16.F32.PACK_AB R0, RZ, R0 ;  /* 0x00000000ff00723e */ /* 0x000fca00000000ff */
[----:B------:R0:W-:Y:S01]  /*58d0*/  STG.E.U16 desc[UR36][R2.64], R0 ;  /* 0x0000000002007986 */ /* 0x0001e2000c101524 */
[----:B------:R-:W-:Y:S05]  /*58e0*/  BRA `(.L_x_20952) ;  /* 0x0000000800f07947 */ /* 0x000fea0003800000 */
.L_x_20955:
[----:B------:R-:W-:-:S09]  /*58f0*/  UISETP.NE.AND UP0, UPT, UR4, 0x7, UPT ;  /* 0x000000070400788c */ /* 0x000fd2000bf05270 */
[----:B------:R-:W-:Y:S05]  /*5900*/  BRA.U !UP0, `(.L_x_20957) ;  /* 0x0000000108347547 */ /* 0x000fea000b800000 */
[----:B------:R-:W-:-:S09]  /*5910*/  UISETP.NE.AND UP0, UPT, UR4, 0x8, UPT ;  /* 0x000000080400788c */ /* 0x000fd2000bf05270 */
[----:B------:R-:W-:Y:S05]  /*5920*/  BRA.U !UP0, `(.L_x_20958) ;  /* 0x0000000108187547 */ /* 0x000fea000b800000 */
[----:B------:R-:W-:-:S09]  /*5930*/  UISETP.NE.AND UP0, UPT, UR4, 0x9, UPT ;  /* 0x000000090400788c */ /* 0x000fd2000bf05270 */
[----:B------:R-:W-:Y:S05]  /*5940*/  BRA.U UP0, `(.L_x_20951) ;  /* 0x0000000500fc7547 */ /* 0x000fea000b800000 */
[----:B-1----:R-:W-:Y:S01]  /*5950*/  IMAD.U32 R4, R5, 0x10000, RZ ;  /* 0x0001000005047824 */ /* 0x002fe200078e00ff */
[----:B------:R-:W-:-:S05]  /*5960*/  MOV R5, RZ ;  /* 0x000000ff00057202 */ /* 0x000fca0000000f00 */
[----:B------:R1:W-:Y:S01]  /*5970*/  STG.E.64 desc[UR36][R2.64], R4 ;  /* 0x0000000402007986 */ /* 0x0003e2000c101b24 */
[----:B------:R-:W-:Y:S05]  /*5980*/  BRA `(.L_x_20952) ;  /* 0x0000000800c87947 */ /* 0x000fea0003800000 */
.L_x_20958:
[----:B-1----:R-:W-:-:S05]  /*5990*/  IMAD.U32 R5, R5, 0x10000, RZ ;  /* 0x0001000005057824 */ /* 0x002fca00078e00ff */
[----:B------:R-:W-:-:S04]  /*59a0*/  F2FP.F16.F32.PACK_AB R5, RZ, R5 ;  /* 0x00000005ff05723e */ /* 0x000fc800000000ff */
[----:B------:R-:W-:-:S05]  /*59b0*/  PRMT R5, R5, 0x5410, RZ ;  /* 0x0000541005057816 */ /* 0x000fca00000000ff */
[----:B------:R1:W-:Y:S01]  /*59c0*/  STG.E desc[UR36][R2.64], R5 ;  /* 0x0000000502007986 */ /* 0x0003e2000c101924 */
[----:B------:R-:W-:Y:S05]  /*59d0*/  BRA `(.L_x_20952) ;  /* 0x0000000800b47947 */ /* 0x000fea0003800000 */
.L_x_20957:
[----:B-1----:R-:W-:-:S04]  /*59e0*/  IMAD.U32 R4, R5, 0x10000, RZ ;  /* 0x0001000005047824 */ /* 0x002fc800078e00ff */
[----:B------:R-:W-:-:S06]  /*59f0*/  FMUL.FTZ R4, R4, 1 ;  /* 0x3f80000004047820 */ /* 0x000fcc0000410000 */
[----:B------:R-:W1:Y:S02]  /*5a00*/  F2F.F64.F32 R4, R4 ;  /* 0x0000000400047310 */ /* 0x000e640000201800 */
[----:B-1----:R1:W-:Y:S01]  /*5a10*/  STG.E.64 desc[UR36][R2.64], R4 ;  /* 0x0000000402007986 */ /* 0x0023e2000c101b24 */
[----:B------:R-:W-:Y:S05]  /*5a20*/  BRA `(.L_x_20952) ;  /* 0x0000000800a07947 */ /* 0x000fea0003800000 */
.L_x_20947:
        /* <DEDUP_REMOVED lines=14> */
.L_x_20962:
[----:B-1----:R-:W-:Y:S01]  /*5b10*/  IMAD.U32 R5, R5, 0x10000, RZ ;  /* 0x0001000005057824 */ /* 0x002fe200078e00ff */
[----:B------:R-:W-:Y:S01]  /*5b20*/  BSSY.RECONVERGENT B0, `(.L_x_20963) ;  /* 0x0000013000007945 */ /* 0x000fe20003800200 */
[----:B0-----:R-:W-:-:S03]  /*5b30*/  IMAD.MOV.U32 R0, RZ, RZ, 0x80 ;  /* 0x00000080ff007424 */ /* 0x001fc600078e00ff */
        /* <DEDUP_REMOVED lines=15> */
.L_x_20965:
[----:B------:R-:W-:-:S04]  /*5c30*/  SHF.R.U32.HI R5, RZ, 0x18, R5 ;  /* 0x00000018ff057819 */ /* 0x000fc80000011605 */
[----:B------:R-:W-:-:S07]  /*5c40*/  LOP3.LUT R0, R0, 0x80, R5, 0xf8, !PT ;  /* 0x0000008000007812 */ /* 0x000fce00078ef805 */
.L_x_20964:
[----:B------:R-:W-:Y:S05]  /*5c50*/  BSYNC.RECONVERGENT B0 ;  /* 0x0000000000007941 */ /* 0x000fea0003800200 */
.L_x_20963:
[----:B------:R0:W-:Y:S01]  /*5c60*/  STG.E.U8 desc[UR36][R2.64], R0 ;  /* 0x0000000002007986 */ /* 0x0001e2000c101124 */
[----:B------:R-:W-:Y:S05]  /*5c70*/  BRA `(.L_x_20952) ;  /* 0x00000008000c7947 */ /* 0x000fea0003800000 */
.L_x_20961:
        /* <DEDUP_REMOVED lines=18> */
.L_x_20968:
[----:B------:R-:W-:-:S04]  /*5da0*/  SHF.R.U32.HI R5, RZ, 0x18, R5 ;  /* 0x00000018ff057819 */ /* 0x000fc80000011605 */
[----:B------:R-:W-:-:S07]  /*5db0*/  LOP3.LUT R0, R0, 0x80, R5, 0xf8, !PT ;  /* 0x0000008000007812 */ /* 0x000fce00078ef805 */
.L_x_20967:
[----:B------:R-:W-:Y:S05]  /*5dc0*/  BSYNC.RECONVERGENT B0 ;  /* 0x0000000000007941 */ /* 0x000fea0003800200 */
.L_x_20966:
[----:B------:R0:W-:Y:S01]  /*5dd0*/  STG.E.U8 desc[UR36][R2.64], R0 ;  /* 0x0000000002007986 */ /* 0x0001e2000c101124 */
[----:B------:R-:W-:Y:S05]  /*5de0*/  BRA `(.L_x_20952) ;  /* 0x0000000400b07947 */ /* 0x000fea0003800000 */
.L_x_20960:
[----:B------:R-:W-:-:S09]  /*5df0*/  UISETP.NE.AND UP0, UPT, UR4, 0x1c, UPT ;  /* 0x0000001c0400788c */ /* 0x000fd2000bf05270 */
[----:B------:R-:W-:Y:S05]  /*5e00*/  BRA.U !UP0, `(.L_x_20969) ;  /* 0x0000000108607547 */ /* 0x000fea000b800000 */
[----:B------:R-:W-:-:S09]  /*5e10*/  UISETP.NE.AND UP0, UPT, UR4, 0x1d, UPT ;  /* 0x0000001d0400788c */ /* 0x000fd2000bf05270 */
[----:B------:R-:W-:Y:S05]  /*5e20*/  BRA.U !UP0, `(.L_x_20970) ;  /* 0x0000000108487547 */ /* 0x000fea000b800000 */
[----:B------:R-:W-:-:S09]  /*5e30*/  UISETP.NE.AND UP0, UPT, UR4, 0x2c, UPT ;  /* 0x0000002c0400788c */ /* 0x000fd2000bf05270 */
[----:B------:R-:W-:Y:S05]  /*5e40*/  BRA.U UP0, `(.L_x_20951) ;  /* 0x0000000100bc7547 */ /* 0x000fea000b800000 */
        /* <DEDUP_REMOVED lines=16> */
.L_x_20970:
[----:B-1----:R-:W-:-:S06]  /*5f50*/  SHF.L.U32 R5, R5, 0x10, RZ ;  /* 0x0000001005057819 */ /* 0x002fcc00000006ff */
[----:B------:R-:W1:Y:S02]  /*5f60*/  F2I.U64.TRUNC R4, R5 ;  /* 0x0000000500047311 */ /* 0x000e64000020d800 */
[----:B-1----:R1:W-:Y:S01]  /*5f70*/  STG.E.64 desc[UR36][R2.64], R4 ;  /* 0x0000000402007986 */ /* 0x0023e2000c101b24 */
[----:B------:R-:W-:Y:S05]  /*5f80*/  BRA `(.L_x_20952) ;  /* 0x0000000400487947 */ /* 0x000fea0003800000 */
.L_x_20969:
[----:B-1----:R-:W-:-:S06]  /*5f90*/  IMAD.U32 R5, R5, 0x10000, RZ ;  /* 0x0001000005057824 */ /* 0x002fcc00078e00ff */
[----:B------:R-:W1:Y:S02]  /*5fa0*/  F2I.FTZ.U32.TRUNC.NTZ R5, R5 ;  /* 0x0000000500057305 */ /* 0x000e64000021f000 */
[----:B-1----:R1:W-:Y:S01]  /*5fb0*/  STG.E desc[UR36][R2.64], R5 ;  /* 0x0000000502007986 */ /* 0x0023e2000c101924 */
[----:B------:R-:W-:Y:S05]  /*5fc0*/  BRA `(.L_x_20952) ;  /* 0x0000000400387947 */ /* 0x000fea0003800000 */
.L_x_20959:
        /* <DEDUP_REMOVED lines=11> */
.L_x_20972:
[----:B-1----:R-:W-:Y:S02]  /*6080*/  SHF.L.U32 R5, R5, 0x10, RZ ;  /* 0x0000001005057819 */ /* 0x002fe400000006ff */
[----:B------:R-:W-:-:S03]  /*6090*/  CS2R R6, SRZ ;  /* 0x0000000000067805 */ /* 0x000fc6000001ff00 */
[----:B------:R-:W-:-:S06]  /*60a0*/  FMUL.FTZ R5, R5, 1 ;  /* 0x3f80000005057820 */ /* 0x000fcc0000410000 */
[----:B------:R-:W1:Y:S02]  /*60b0*/  F2F.F64.F32 R4, R5 ;  /* 0x0000000500047310 */ /* 0x000e640000201800 */
[----:B-1----:R1:W-:Y:S01]  /*60c0*/  STG.E.128 desc[UR36][R2.64], R4 ;  /* 0x0000000402007986 */ /* 0x0023e2000c101d24 */
[----:B------:R-:W-:Y:S05]  /*60d0*/  BRA `(.L_x_20952) ;  /* 0x0000000000f47947 */ /* 0x000fea0003800000 */
.L_x_20971:
[----:B------:R-:W-:-:S09]  /*60e0*/  UISETP.NE.AND UP0, UPT, UR4, 0xf, UPT ;  /* 0x0000000f0400788c */ /* 0x000fd2000bf05270 */
[----:B------:R-:W-:Y:S05]  /*60f0*/  BRA.U !UP0, `(.L_x_20973) ;  /* 0x0000000108e87547 */ /* 0x000fea000b800000 */
[----:B------:R-:W-:-:S09]  /*6100*/  UISETP.NE.AND UP0, UPT, UR4, 0x17, UPT ;  /* 0x000000170400788c */ /* 0x000fd2000bf05270 */
[----:B------:R-:W-:Y:S05]  /*6110*/  BRA.U !UP0, `(.L_x_20974) ;  /* 0x0000000108907547 */ /* 0x000fea000b800000 */
[----:B------:R-:W-:-:S09]  /*6120*/  UISETP.NE.AND UP0, UPT, UR4, 0x18, UPT ;  /* 0x000000180400788c */ /* 0x000fd2000bf05270 */
[----:B------:R-:W-:Y:S05]  /*6130*/  BRA.U !UP0, `(.L_x_20975) ;  /* 0x0000000108447547 */ /* 0x000fea000b800000 */
.L_x_20951:
[----:B0-----:R-:W-:Y:S01]  /*6140*/  MOV R0, 0x1c0 ;  /* 0x000001c000007802 */ /* 0x001fe20000000f00 */
[----:B------:R-:W0:Y:S01]  /*6150*/  LDCU.64 UR4, c[0x4][0x1a0] ;  /* 0x01003400ff0477ac */ /* 0x000e220008000a00 */
[----:B------:R-:W-:Y:S02]  /*6160*/  HFMA2 R13, -RZ, RZ, 0, 0 ;  /* 0x00000000ff0d7431 */ /* 0x000fe400000001ff */
[----:B------:R-:W-:Y:S01]  /*6170*/  IMAD.MOV.U32 R8, RZ, RZ, 0x65 ;  /* 0x00000065ff087424 */ /* 0x000fe200078e00ff */
[----:B------:R2:W3:Y:S01]  /*6180*/  LDC.64 R2, c[0x4][R0] ;  /* 0x0100000000027b82 */ /* 0x0004e20000000a00 */
[----:B------:R-:W4:Y:S01]  /*6190*/  LDCU.64 UR6, c[0x4][0x1a8] ;  /* 0x01003500ff0677ac */ /* 0x000f220008000a00 */
[----:B------:R-:W-:Y:S01]  /*61a0*/  IMAD.MOV.U32 R12, RZ, RZ, 0x1 ;  /* 0x00000001ff0c7424 */ /* 0x000fe200078e00ff */
[----:B------:R-:W5:Y:S01]  /*61b0*/  LDCU.64 UR8, c[0x4][0x98] ;  /* 0x01001300ff0877ac */ /* 0x000f620008000a00 */
[----:B0-----:R-:W-:Y:S02]  /*61c0*/  IMAD.U32 R4, RZ, RZ, UR4 ;  /* 0x00000004ff047e24 */ /* 0x001fe4000f8e00ff */
[----:B-1----:R-:W-:Y:S01]  /*61d0*/  IMAD.U32 R5, RZ, RZ, UR5 ;  /* 0x00000005ff057e24 */ /* 0x002fe2000f8e00ff */
[----:B----4-:R-:W-:Y:S01]  /*61e0*/  MOV R6, UR6 ;  /* 0x0000000600067c02 */ /* 0x010fe20008000f00 */
[----:B------:R-:W-:-:S02]  /*61f0*/  IMAD.U32 R7, RZ, RZ, UR7 ;  /* 0x00000007ff077e24 */ /* 0x000fc4000f8e00ff */
[----:B-----5:R-:W-:Y:S01]  /*6200*/  IMAD.U32 R10, RZ, RZ, UR8 ;  /* 0x00000008ff0a7e24 */ /* 0x020fe2000f8e00ff */
[----:B--2---:R-:W-:-:S07]  /*6210*/  MOV R11, UR9 ;  /* 0x00000009000b7c02 */ /* 0x004fce0008000f00 */
[----:B------:R-:W-:-:S07]  /*6220*/  LEPC R20, `(.L_x_20976) ;  /* 0x000000001014794e */ /* 0x000fce0000000000 */
[----:B---3--:R-:W-:Y:S05]  /*6230*/  CALL.ABS.NOINC R2 ;  /* 0x0000000002007343 */ /* 0x008fea0003c00000 */
.L_x_20976:
[----:B------:R-:W-:Y:S05]  /*6240*/  BRA `(.L_x_20952) ;  /* 0x0000000000987947 */ /* 0x000fea0003800000 */
.L_x_20975:
[----:B-1----:R-:W-:Y:S01]  /*6250*/  IMAD.U32 R7, R5, 0x10000, RZ ;  /* 0x0001000005077824 */ /* 0x002fe200078e00ff */
[----:B------:R-:W-:Y:S01]  /*6260*/  BSSY.RECONVERGENT B0, `(.L_x_20977) ;  /* 0x000000c000007945 */ /* 0x000fe20003800200 */
[----:B0-----:R-:W-:-:S03]  /*6270*/  IMAD.MOV.U32 R0, RZ, RZ, 0x7f ;  /* 0x0000007fff007424 */ /* 0x001fc600078e00ff */
        /* <DEDUP_REMOVED lines=10> */
.L_x_20978:
[----:B------:R-:W-:Y:S05]  /*6320*/  BSYNC.RECONVERGENT B0 ;  /* 0x0000000000007941 */ /* 0x000fea0003800200 */
.L_x_20977:
[----:B------:R-:W-:-:S05]  /*6330*/  LOP3.LUT R5, R0, 0x80, R5, 0xf8, !PT ;  /* 0x0000008000057812 */ /* 0x000fca00078ef805 */
[----:B------:R3:W-:Y:S01]  /*6340*/  STG.E.U8 desc[UR36][R2.64], R5 ;  /* 0x0000000502007986 */ /* 0x0007e2000c101124 */
[----:B------:R-:W-:Y:S05]  /*6350*/  BRA `(.L_x_20952) ;  /* 0x0000000000547947 */ /* 0x000fea0003800000 */
.L_x_20974:
[----:B-1----:R-:W-:Y:S01]  /*6360*/  SHF.L.U32 R5, R5, 0x10, RZ ;  /* 0x0000001005057819 */ /* 0x002fe200000006ff */
[----:B------:R-:W-:Y:S03]  /*6370*/  BSSY.RECONVERGENT B0, `(.L_x_20979) ;  /* 0x000000e000007945 */ /* 0x000fe60003800200 */
[----:B------:R-:W-:-:S04]  /*6380*/  LOP3.LUT R4, R5, 0x7fffffff, RZ, 0xc0, !PT ;  /* 0x7fffffff05047812 */ /* 0x000fc800078ec0ff */
[----:B------:R-:W-:-:S13]  /*6390*/  ISETP.GT.U32.AND P0, PT, R4, 0x477fffff, PT ;  /* 0x477fffff0400780c */ /* 0x000fda0003f04070 */
[----:B------:R-:W-:Y:S05]  /*63a0*/  @P0 BRA `(.L_x_20980) ;  /* 0x00000000001c0947 */ /* 0x000fea0003800000 */
[----:B------:R-:W-:-:S13]  /*63b0*/  ISETP.GE.U32.AND P0, PT, R4, 0x38800000, PT ;  /* 0x388000000400780c */ /* 0x000fda0003f06070 */
[----:B0-----:R-:W-:-:S04]  /*63c0*/  @P0 SHF.R.U32.HI R0, RZ, 0x15, R5 ;  /* 0x00000015ff000819 */ /* 0x001fc80000011605 */
[----:B------:R-:W-:-:S04]  /*63d0*/  @P0 LOP3.LUT R0, R0, 0x1, RZ, 0xc0, !PT ;  /* 0x0000000100000812 */ /* 0x000fc800078ec0ff */
[----:B------:R-:W-:-:S04]  /*63e0*/  @P0 IADD3 R0, PT, PT, R5, 0x80fffff, R0 ;  /* 0x080fffff05000810 */ /* 0x000fc80007ffe000 */
[----:B------:R-:W-:Y:S01]  /*63f0*/  @P0 SHF.R.U32.HI R0, RZ, 0x15, R0 ;  /* 0x00000015ff000819 */ /* 0x000fe20000011600 */
[----:B------:R-:W-:Y:S01]  /*6400*/  @!P0 FADD.FTZ R0, R4, 128 ;  /* 0x4300000004008421 */ /* 0x000fe20000010000 */
[----:B------:R-:W-:Y:S06]  /*6410*/  BRA `(.L_x_20981) ;  /* 0x00000000000c7947 */ /* 0x000fec0003800000 */
.L_x_20980:
[----:B0-----:R-:W-:Y:S01]  /*6420*/  IMAD.MOV.U32 R0, RZ, RZ, 0x7f ;  /* 0x0000007fff007424 */ /* 0x001fe200078e00ff */
[----:B------:R-:W-:-:S04]  /*6430*/  ISETP.GT.U32.AND P0, PT, R4, 0x7f800000, PT ;  /* 0x7f8000000400780c */ /* 0x000fc80003f04070 */
[----:B------:R-:W-:-:S09]  /*6440*/  SEL R0, R0, 0x7c, P0 ;  /* 0x0000007c00007807 */ /* 0x000fd20000000000 */
.L_x_20981:
[----:B------:R-:W-:Y:S05]  /*6450*/  BSYNC.RECONVERGENT B0 ;  /* 0x0000000000007941 */ /* 0x000fea0003800200 */
.L_x_20979:
[----:B------:R-:W-:-:S04]  /*6460*/  SHF.R.U32.HI R5, RZ, 0x18, R5 ;  /* 0x00000018ff057819 */ /* 0x000fc80000011605 */
[----:B------:R-:W-:-:S05]  /*6470*/  LOP3.LUT R5, R0, 0x80, R5, 0xf8, !PT ;  /* 0x0000008000057812 */ /* 0x000fca00078ef805 */
[----:B------:R2:W-:Y:S01]  /*6480*/  STG.E.U8 desc[UR36][R2.64], R5 ;  /* 0x0000000502007986 */ /* 0x0005e2000c101124 */
[----:B------:R-:W-:Y:S05]  /*6490*/  BRA `(.L_x_20952) ;  /* 0x0000000000047947 */ /* 0x000fea0003800000 */
.L_x_20973:
[----:B-1----:R1:W-:Y:S02]  /*64a0*/  STG.E.U16 desc[UR36][R2.64], R5 ;  /* 0x0000000502007986 */ /* 0x0023e4000c101524 */
.L_x_20952:
[----:B------:R-:W-:-:S07]  /*64b0*/  VIADD R17, R17, 0x80 ;  /* 0x0000008011117836 */ /* 0x000fce0000000000 */
.L_x_20912:
[----:B------:R-:W-:Y:S05]  /*64c0*/  BSYNC.RECONVERGENT B6 ;  /* 0x0000000000067941 */ /* 0x000fea0003800200 */
.L_x_20911:
[----:B------:R-:W5:Y:S01]  /*64d0*/  LDCU UR4, c[0x0][0x380] ;  /* 0x00007000ff0477ac */ /* 0x000f620008000800 */
[----:B------:R-:W-:Y:S01]  /*64e0*/  BSSY.RECONVERGENT B6, `(.L_x_20982) ;  /* 0x000031e000067945 */ /* 0x000fe20003800200 */
[----:B-----5:R-:W-:-:S13]  /*64f0*/  ISETP.GE.AND P0, PT, R17, UR4, PT ;  /* 0x0000000411007c0c */ /* 0x020fda000bf06270 */
[----:B------:R-:W-:Y:S05]  /*6500*/  @P0 BRA `(.L_x_20983) ;  /* 0x00000030006c0947 */ /* 0x000fea0003800000 */
        /* <DEDUP_REMOVED lines=303> */
.L_x_20984:
        /* <DEDUP_REMOVED lines=18> */
.L_x_20988:
[----:B------:R-:W2:Y:S02]  /*7920*/  LDG.E.U8 R2, desc[UR36][R2.64] ;  /* 0x0000002402027981 */ /* 0x000ea4000c1e1100 */
[----:B--2---:R-:W-:-:S04]  /*7930*/  I2FP.F32.U32 R0, R2 ;  /* 0x0000000200007245 */ /* 0x004fc80000201000 */
[----:B------:R-:W-:Y:S01]  /*7940*/  F2FP.BF16.F32.PACK_AB R0, RZ, R0 ;  /* 0x00000000ff00723e */ /* 0x000fe200000010ff */
[----:B------:R-:W-:Y:S06]  /*7950*/  BRA `(.L_x_20990) ;  /* 0x0000000c00847947 */ /* 0x000fec0003800000 */
.L_x_20987:
        /* <DEDUP_REMOVED lines=10> */
.L_x_20992:
[----:B------:R-:W2:Y:S02]  /*7a00*/  LDG.E R2, desc[UR36][R2.64] ;  /* 0x0000002402027981 */ /* 0x000ea4000c1e1900 */
[----:B--2---:R-:W-:-:S04]  /*7a10*/  I2FP.F32.S32 R0, R2 ;  /* 0x0000000200007245 */ /* 0x004fc80000201400 */
[----:B------:R-:W-:Y:S01]  /*7a20*/  F2FP.BF16.F32.PACK_AB R0, RZ, R0 ;  /* 0x00000000ff00723e */ /* 0x000fe200000010ff */
[----:B------:R-:W-:Y:S06]  /*7a30*/  BRA `(.L_x_20990) ;  /* 0x0000000c004c7947 */ /* 0x000fec0003800000 */
.L_x_20991:
[----:B------:R-:W2:Y:S02]  /*7a40*/  LDG.E.U16 R2, desc[UR36][R2.64] ;  /* 0x0000002402027981 */ /* 0x000ea4000c1e1500 */
[----:B--2---:R-:W0:Y:S02]  /*7a50*/  I2F.S16 R0, R2 ;  /* 0x0000000200007306 */ /* 0x004e240000101400 */
[----:B0-----:R-:W-:Y:S01]  /*7a60*/  F2FP.BF16.F32.PACK_AB R0, RZ, R0 ;  /* 0x00000000ff00723e */ /* 0x001fe200000010ff */
[----:B------:R-:W-:Y:S06]  /*7a70*/  BRA `(.L_x_20990) ;  /* 0x0000000c003c7947 */ /* 0x000fec0003800000 */
.L_x_20986:
        /* <DEDUP_REMOVED lines=9> */
.L_x_20994:
[----:B------:R-:W2:Y:S02]  /*7b10*/  LDG.E.U16 R0, desc[UR36][R2.64] ;  /* 0x0000002402007981 */ /* 0x000ea4000c1e1500 */
[----:B--2---:R-:W-:-:S05]  /*7b20*/  HADD2.F32 R0, -RZ, R0.H0_H0 ;  /* 0x20000000ff007230 */ /* 0x004fca0000004100 */
[----:B------:R-:W-:Y:S01]  /*7b30*/  F2FP.BF16.F32.PACK_AB R0, RZ, R0 ;  /* 0x00000000ff00723e */ /* 0x000fe200000010ff */
[----:B------:R-:W-:Y:S06]  /*7b40*/  BRA `(.L_x_20990) ;  /* 0x0000000c00087947 */ /* 0x000fec0003800000 */
.L_x_20993:
        /* <DEDUP_REMOVED lines=9> */
.L_x_20996:
[----:B------:R-:W2:Y:S02]  /*7be0*/  LDG.E.U16 R2, desc[UR36][R2.64] ;  /* 0x0000002402027981 */ /* 0x000ea4000c1e1500 */
[----:B--2---:R-:W-:-:S05]  /*7bf0*/  HADD2.F32 R0, -RZ, R2.H0_H0 ;  /* 0x20000002ff007230 */ /* 0x004fca0000004100 */
[----:B------:R-:W-:Y:S01]  /*7c00*/  F2FP.BF16.F32.PACK_AB R0, RZ, R0 ;  /* 0x00000000ff00723e */ /* 0x000fe200000010ff */
[----:B------:R-:W-:Y:S06]  /*7c10*/  BRA `(.L_x_20990) ;  /* 0x0000000800d47947 */ /* 0x000fec0003800000 */
.L_x_20995:
        /* <DEDUP_REMOVED lines=8> */
.L_x_20985:
        /* <DEDUP_REMOVED lines=13> */
.L_x_20999:
        /* <DEDUP_REMOVED lines=8> */
.L_x_20998:
        /* <DEDUP_REMOVED lines=27> */
.L_x_21001:
        /* <DEDUP_REMOVED lines=13> */
.L_x_21000:
[----:B------:R0:W5:Y:S01]  /*8070*/  LDG.E.U16 R0, desc[UR36][R2.64] ;  /* 0x0000002402007981 */ /* 0x000162000c1e1500 */
[----:B------:R-:W-:Y:S05]  /*8080*/  BRA `(.L_x_20990) ;  /* 0x0000000400b87947 */ /* 0x000fea0003800000 */
.L_x_20997:
        /* <DEDUP_REMOVED lines=12> */
.L_x_21004:
        /* <DEDUP_REMOVED lines=21> */
.L_x_21008:
[----:B------:R-:W-:Y:S05]  /*82a0*/  BSYNC.RECONVERGENT B1 ;  /* 0x0000000000017941 */ /* 0x000fea0003800200 */
.L_x_21007:
[----:B------:R-:W-:Y:S02]  /*82b0*/  SHF.L.U32 R0, R0, 0x14, RZ ;  /* 0x0000001400007819 */ /* 0x000fe400000006ff */
[----:B------:R-:W-:-:S04]  /*82c0*/  LEA R2, R2, 0x3b800000, 0x17 ;  /* 0x3b80000002027811 */ /* 0x000fc800078eb8ff */
[----:B------:R-:W-:-:S07]  /*82d0*/  LOP3.LUT R0, R2, R0, R7, 0xfe, !PT ;  /* 0x0000000002007212 */ /* 0x000fce00078efe07 */
.L_x_21006:
[----:B------:R-:W-:Y:S05]  /*82e0*/  BSYNC.RECONVERGENT B0 ;  /* 0x0000000000007941 */ /* 0x000fea0003800200 */
.L_x_21005:
[----:B------:R-:W-:Y:S01]  /*82f0*/  F2FP.BF16.F32.PACK_AB R0, RZ, R0 ;  /* 0x00000000ff00723e */ /* 0x000fe200000010ff */
[----:B------:R-:W-:Y:S06]  /*8300*/  BRA `(.L_x_20990) ;  /* 0x0000000400187947 */ /* 0x000fec0003800000 */
.L_x_21003:
        /* <DEDUP_REMOVED lines=21> */
.L_x_21012:
[----:B------:R-:W-:Y:S05]  /*8460*/  BSYNC.RECONVERGENT B1 ;  /* 0x0000000000017941 */ /* 0x000fea0003800200 */
.L_x_21011:
[----:B------:R-:W-:Y:S01]  /*8470*/  IMAD.SHL.U32 R0, R0, 0x200000, RZ ;  /* 0x0020000000007824 */ /* 0x000fe200078e00ff */
[----:B------:R-:W-:-:S04]  /*8480*/  LEA R2, R2, 0x37800000, 0x17 ;  /* 0x3780000002027811 */ /* 0x000fc800078eb8ff */
[----:B------:R-:W-:-:S07]  /*8490*/  LOP3.LUT R0, R2, R0, R7, 0xfe, !PT ;  /* 0x0000000002007212 */ /* 0x000fce00078efe07 */
.L_x_21010:
[----:B------:R-:W-:Y:S05]  /*84a0*/  BSYNC.RECONVERGENT B0 ;  /* 0x0000000000007941 */ /* 0x000fea0003800200 */
.L_x_21009:
[----:B------:R-:W-:Y:S01]  /*84b0*/  F2FP.BF16.F32.PACK_AB R0, RZ, R0 ;  /* 0x00000000ff00723e */ /* 0x000fe200000010ff */
[----:B------:R-:W-:Y:S06]  /*84c0*/  BRA `(.L_x_20990) ;  /* 0x0000000000a87947 */ /* 0x000fec0003800000 */
.L_x_21002:
        /* <DEDUP_REMOVED lines=14> */
.L_x_21016:
[----:B------:R-:W-:Y:S05]  /*85b0*/  BSYNC.RECONVERGENT B0 ;  /* 0x0000000000007941 */ /* 0x000fea0003800200 */
.L_x_21015:
[----:B------:R-:W-:Y:S01]  /*85c0*/  F2FP.BF16.F32.PACK_AB R0, RZ, R0 ;  /* 0x00000000ff00723e */ /* 0x000fe200000010ff */
[----:B------:R-:W-:Y:S06]  /*85d0*/  BRA `(.L_x_20990) ;  /* 0x0000000000647947 */ /* 0x000fec0003800000 */
.L_x_20989:
        /* <DEDUP_REMOVED lines=16> */
.L_x_21017:
[----:B------:R-:W-:Y:S01]  /*86e0*/  PRMT R0, RZ, 0x7610, R0 ;  /* 0x00007610ff007816 */ /* 0x000fe20000000000 */
[----:B------:R-:W-:Y:S06]  /*86f0*/  BRA `(.L_x_20990) ;  /* 0x00000000001c7947 */ /* 0x000fec0003800000 */
.L_x_21014:
[----:B------:R-:W2:Y:S02]  /*8700*/  LDG.E.64 R2, desc[UR36][R2.64] ;  /* 0x0000002402027981 */ /* 0x000ea4000c1e1b00 */
[----:B--2---:R-:W0:Y:S02]  /*8710*/  I2F.U64 R0, R2 ;  /* 0x0000000200007312 */ /* 0x004e240000301000 */
[----:B0-----:R-:W-:Y:S01]  /*8720*/  F2FP.BF16.F32.PACK_AB R0, RZ, R0 ;  /* 0x00000000ff00723e */ /* 0x001fe200000010ff */
[----:B------:R-:W-:Y:S06]  /*8730*/  BRA `(.L_x_20990) ;  /* 0x00000000000c7947 */ /* 0x000fec0003800000 */
.L_x_21013:
[----:B------:R-:W2:Y:S02]  /*8740*/  LDG.E R2, desc[UR36][R2.64] ;  /* 0x0000002402027981 */ /* 0x000ea4000c1e1900 */
[----:B--2---:R-:W-:-:S04]  /*8750*/  I2FP.F32.U32 R0, R2 ;  /* 0x0000000200007245 */ /* 0x004fc80000201000 */
[----:B------:R-:W-:-:S07]  /*8760*/  F2FP.BF16.F32.PACK_AB R0, RZ, R0 ;  /* 0x00000000ff00723e */ /* 0x000fce00000010ff */
.L_x_20990:
[----:B-----5:R-:W-:Y:S01]  /*8770*/  SHF.L.U32 R0, R0, 0x10, RZ ;  /* 0x0000001000007819 */ /* 0x020fe200000006ff */
        /* <DEDUP_REMOVED lines=20> */
.L_x_21021:
[----:B-1----:R-:W-:-:S06]  /*88c0*/  SHF.L.U32 R5, R5, 0x10, RZ ;  /* 0x0000001005057819 */ /* 0x002fcc00000006ff */
[----:B------:R-:W1:Y:S02]  /*88d0*/  F2I.S64.TRUNC R4, R5 ;  /* 0x0000000500047311 */ /* 0x000e64000020d900 */
[----:B-1----:R1:W-:Y:S01]  /*88e0*/  STG.E.U8 desc[UR36][R2.64], R4 ;  /* 0x0000000402007986 */ /* 0x0023e2000c101124 */
[----:B------:R-:W-:Y:S05]  /*88f0*/  BRA `(.L_x_21023) ;  /* 0x0000000c006c7947 */ /* 0x000fea0003800000 */
.L_x_21020:
        /* <DEDUP_REMOVED lines=10> */
.L_x_21025:
[----:B-1----:R-:W-:-:S06]  /*89a0*/  IMAD.U32 R5, R5, 0x10000, RZ ;  /* 0x0001000005057824 */ /* 0x002fcc00078e00ff */
[----:B------:R-:W1:Y:S02]  /*89b0*/  F2I.FTZ.TRUNC.NTZ R5, R5 ;  /* 0x0000000500057305 */ /* 0x000e64000021f100 */
[----:B-1----:R3:W-:Y:S01]  /*89c0*/  STG.E desc[UR36][R2.64], R5 ;  /* 0x0000000502007986 */ /* 0x0027e2000c101924 */
[----:B------:R-:W-:Y:S05]  /*89d0*/  BRA `(.L_x_21023) ;  /* 0x0000000c00347947 */ /* 0x000fea0003800000 */
.L_x_21024:
[----:B-1----:R-:W-:-:S06]  /*89e0*/  SHF.L.U32 R5, R5, 0x10, RZ ;  /* 0x0000001005057819 */ /* 0x002fcc00000006ff */
[----:B------:R-:W1:Y:S02]  /*89f0*/  F2I.FTZ.TRUNC.NTZ R5, R5 ;  /* 0x0000000500057305 */ /* 0x000e64000021f100 */
[----:B-1----:R1:W-:Y:S01]  /*8a00*/  STG.E.U16 desc[UR36][R2.64], R5 ;  /* 0x0000000502007986 */ /* 0x0023e2000c101524 */
[----:B------:R-:W-:Y:S05]  /*8a10*/  BRA `(.L_x_21023) ;  /* 0x0000000c00247947 */ /* 0x000fea0003800000 */
.L_x_21019:
[----:B------:R-:W-:-:S09]  /*8a20*/  UISETP.GT.AND UP0, UPT, UR4, 0x6, UPT ;  /* 0x000000060400788c */ /* 0x000fd2000bf04270 */
[----:B------:R-:W-:Y:S05]  /*8a30*/  BRA.U UP0, `(.L_x_21026) ;  /* 0x00000001002c7547 */ /* 0x000fea000b800000 */
[----:B------:R-:W-:-:S09]  /*8a40*/  UISETP.NE.AND UP0, UPT, UR4, 0x5, UPT ;  /* 0x000000050400788c */ /* 0x000fd2000bf05270 */
[----:B------:R-:W-:Y:S05]  /*8a50*/  BRA.U !UP0, `(.L_x_21027) ;  /* 0x0000000108147547 */ /* 0x000fea000b800000 */
[----:B------:R-:W-:-:S09]  /*8a60*/  UISETP.NE.AND UP0, UPT, UR4, 0x6, UPT ;  /* 0x000000060400788c */ /* 0x000fd2000bf05270 */
[----:B------:R-:W-:Y:S05]  /*8a70*/  BRA.U UP0, `(.L_x_21022) ;  /* 0x0000000900307547 */ /* 0x000fea000b800000 */
[----:B-1----:R-:W-:-:S05]  /*8a80*/  IMAD.U32 R5, R5, 0x10000, RZ ;  /* 0x0001000005057824 */ /* 0x002fca00078e00ff */
[----:B------:R1:W-:Y:S01]  /*8a90*/  STG.E desc[UR36][R2.64], R5 ;  /* 0x0000000502007986 */ /* 0x0003e2000c101924 */
[----:B------:R-:W-:Y:S05]  /*8aa0*/  BRA `(.L_x_21023) ;  /* 0x0000000c00007947 */ /* 0x000fea0003800000 */
.L_x_21027:
[----:B01----:R-:W-:-:S05]  /*8ab0*/  IMAD.U32 R0, R5, 0x10000, RZ ;  /* 0x0001000005007824 */ /* 0x003fca00078e00ff */
[----:B------:R-:W-:-:S05]  /*8ac0*/  F2FP.F16.F32.PACK_AB R0, RZ, R0 ;  /* 0x00000000ff00723e */ /* 0x000fca00000000ff */
[----:B------:R0:W-:Y:S01]  /*8ad0*/  STG.E.U16 desc[UR36][R2.64], R0 ;  /* 0x0000000002007986 */ /* 0x0001e2000c101524 */
[----:B------:R-:W-:Y:S05]  /*8ae0*/  BRA `(.L_x_21023) ;  /* 0x0000000800f07947 */ /* 0x000fea0003800000 */
.L_x_21026:
[----:B------:R-:W-:-:S09]  /*8af0*/  UISETP.NE.AND UP0, UPT, UR4, 0x7, UPT ;  /* 0x000000070400788c */ /* 0x000fd2000bf05270 */
[----:B------:R-:W-:Y:S05]  /*8b00*/  BRA.U !UP0, `(.L_x_21028) ;  /* 0x0000000108347547 */ /* 0x000fea000b800000 */
[----:B------:R-:W-:-:S09]  /*8b10*/  UISETP.NE.AND UP0, UPT, UR4, 0x8, UPT ;  /* 0x000000080400788c */ /* 0x000fd2000bf05270 */
[----:B------:R-:W-:Y:S05]  /*8b20*/  BRA.U !UP0, `(.L_x_21029) ;  /* 0x0000000108187547 */ /* 0x000fea000b800000 */
[----:B------:R-:W-:-:S09]  /*8b30*/  UISETP.NE.AND UP0, UPT, UR4, 0x9, UPT ;  /* 0x000000090400788c */ /* 0x000fd2000bf05270 */
[----:B------:R-:W-:Y:S05]  /*8b40*/  BRA.U UP0, `(.L_x_21022) ;  /* 0x0000000500fc7547 */ /* 0x000fea000b800000 */
[----:B-1----:R-:W-:Y:S01]  /*8b50*/  SHF.L.U32 R4, R5, 0x10, RZ ;  /* 0x0000001005047819 */ /* 0x002fe200000006ff */
[----:B------:R-:W-:-:S05]  /*8b60*/  IMAD.MOV.U32 R5, RZ, RZ, RZ ;  /* 0x000000ffff057224 */ /* 0x000fca00078e00ff */
[----:B------:R1:W-:Y:S01]  /*8b70*/  STG.E.64 desc[UR36][R2.64], R4 ;  /* 0x0000000402007986 */ /* 0x0003e2000c101b24 */
[----:B------:R-:W-:Y:S05]  /*8b80*/  BRA `(.L_x_21023) ;  /* 0x0000000800c87947 */ /* 0x000fea0003800000 */
.L_x_21029:
[----:B-1----:R-:W-:-:S05]  /*8b90*/  IMAD.U32 R5, R5, 0x10000, RZ ;  /* 0x0001000005057824 */ /* 0x002fca00078e00ff */
[----:B------:R-:W-:-:S04]  /*8ba0*/  F2FP.F16.F32.PACK_AB R5, RZ, R5 ;  /* 0x00000005ff05723e */ /* 0x000fc800000000ff */
[----:B------:R-:W-:-:S05]  /*8bb0*/  PRMT R5, R5, 0x5410, RZ ;  /* 0x0000541005057816 */ /* 0x000fca00000000ff */
[----:B------:R1:W-:Y:S01]  /*8bc0*/  STG.E desc[UR36][R2.64], R5 ;  /* 0x0000000502007986 */ /* 0x0003e2000c101924 */
[----:B------:R-:W-:Y:S05]  /*8bd0*/  BRA `(.L_x_21023) ;  /* 0x0000000800b47947 */ /* 0x000fea0003800000 */
.L_x_21028:
[----:B-1----:R-:W-:-:S05]  /*8be0*/  SHF.L.U32 R4, R5, 0x10, RZ ;  /* 0x0000001005047819 */ /* 0x002fca00000006ff */
[----:B------:R-:W-:-:S06]  /*8bf0*/  FMUL.FTZ R4, R4, 1 ;  /* 0x3f80000004047820 */ /* 0x000fcc0000410000 */
[----:B------:R-:W1:Y:S02]  /*8c00*/  F2F.F64.F32 R4, R4 ;  /* 0x0000000400047310 */ /* 0x000e640000201800 */
[----:B-1----:R1:W-:Y:S01]  /*8c10*/  STG.E.64 desc[UR36][R2.64], R4 ;  /* 0x0000000402007986 */ /* 0x0023e2000c101b24 */
[----:B------:R-:W-:Y:S05]  /*8c20*/  BRA `(.L_x_21023) ;  /* 0x0000000800a07947 */ /* 0x000fea0003800000 */
.L_x_21018:
        /* <DEDUP_REMOVED lines=10> */
[----:B-1----:R-:W-:-:S06]  /*8cd0*/  IMAD.U32 R5, R5, 0x10000, RZ ;  /* 0x0001000005057824 */ /* 0x002fcc00078e00ff */
[----:B------:R-:W1:Y:S02]  /*8ce0*/  F2I.FTZ.U32.TRUNC.NTZ R5, R5 ;  /* 0x0000000500057305 */ /* 0x000e64000021f000 */
[----:B-1----:R1:W-:Y:S01]  /*8cf0*/  STG.E.U16 desc[UR36][R2.64], R5 ;  /* 0x0000000502007986 */ /* 0x0023e2000c101524 */
[----:B------:R-:W-:Y:S05]  /*8d00*/  BRA `(.L_x_21023) ;  /* 0x0000000800687947 */ /* 0x000fea0003800000 */
.L_x_21033:
[----:B-1----:R-:W-:Y:S01]  /*8d10*/  IMAD.U32 R5, R5, 0x10000, RZ ;  /* 0x0001000005057824 */ /* 0x002fe200078e00ff */
[----:B------:R-:W-:Y:S01]  /*8d20*/  BSSY.RECONVERGENT B0, `(.L_x_21034) ;  /* 0x0000013000007945 */ /* 0x000fe20003800200 */
[----:B0-----:R-:W-:-:S03]  /*8d30*/  MOV R0, 0x80 ;  /* 0x0000008000007802 */ /* 0x001fc60000000f00 */
        /* <DEDUP_REMOVED lines=15> */
.L_x_21036:
[----:B------:R-:W-:-:S04]  /*8e30*/  SHF.R.U32.HI R5, RZ, 0x18, R5 ;  /* 0x00000018ff057819 */ /* 0x000fc80000011605 */
[----:B------:R-:W-:-:S07]  /*8e40*/  LOP3.LUT R0, R0, 0x80, R5, 0xf8, !PT ;  /* 0x0000008000007812 */ /* 0x000fce00078ef805 */
.L_x_21035:
[----:B------:R-:W-:Y:S05]  /*8e50*/  BSYNC.RECONVERGENT B0 ;  /* 0x0000000000007941 */ /* 0x000fea0003800200 */
.L_x_21034:
[----:B------:R0:W-:Y:S01]  /*8e60*/  STG.E.U8 desc[UR36][R2.64], R0 ;  /* 0x0000000002007986 */ /* 0x0001e2000c101124 */
[----:B------:R-:W-:Y:S05]  /*8e70*/  BRA `(.L_x_21023) ;  /* 0x00000008000c7947 */ /* 0x000fea0003800000 */
.L_x_21032:
[----:B-1----:R-:W-:Y:S01]  /*8e80*/  IMAD.U32 R5, R5, 0x10000, RZ ;  /* 0x0001000005057824 */ /* 0x002fe200078e00ff */
[----:B------:R-:W-:Y:S01]  /*8e90*/  BSSY.RECONVERGENT B0, `(.L_x_21037) ;  /* 0x0000013000007945 */ /* 0x000fe20003800200 */
[----:B0-----:R-:W-:-:S03]  /*8ea0*/  HFMA2 R0, -RZ, RZ, 0, 7.62939453125e-06 ;  /* 0x00000080ff007431 */ /* 0x001fc600000001ff */
        /* <DEDUP_REMOVED lines=15> */
.L_x_21039:
[----:B------:R-:W-:-:S04]  /*8fa0*/  SHF.R.U32.HI R5, RZ, 0x18, R5 ;  /* 0x00000018ff057819 */ /* 0x000fc80000011605 */
[----:B------:R-:W-:-:S07]  /*8fb0*/  LOP3.LUT R0, R0, 0x80, R5, 0xf8, !PT ;  /* 0x0000008000007812 */ /* 0x000fce00078ef805 */
.L_x_21038:
[----:B------:R-:W-:Y:S05]  /*8fc0*/  BSYNC.RECONVERGENT B0 ;  /* 0x0000000000007941 */ /* 0x000fea0003800200 */
.L_x_21037:
[----:B------:R0:W-:Y:S01]  /*8fd0*/  STG.E.U8 desc[UR36][R2.64], R0 ;  /* 0x0000000002007986 */ /* 0x0001e2000c101124 */
[----:B------:R-:W-:Y:S05]  /*8fe0*/  BRA `(.L_x_21023) ;  /* 0x0000000400b07947 */ /* 0x000fea0003800000 */
.L_x_21031:
        /* <DEDUP_REMOVED lines=22> */
.L_x_21041:
[----:B-1----:R-:W-:-:S06]  /*9150*/  IMAD.U32 R5, R5, 0x10000, RZ ;  /* 0x0001000005057824 */ /* 0x002fcc00078e00ff */
[----:B------:R-:W1:Y:S02]  /*9160*/  F2I.U64.TRUNC R4, R5 ;  /* 0x0000000500047311 */ /* 0x000e64000020d800 */
[----:B-1----:R1:W-:Y:S01]  /*9170*/  STG.E.64 desc[UR36][R2.64], R4 ;  /* 0x0000000402007986 */ /* 0x0023e2000c101b24 */
[----:B------:R-:W-:Y:S05]  /*9180*/  BRA `(.L_x_21023) ;  /* 0x0000000400487947 */ /* 0x000fea0003800000 */
.L_x_21040:
[----:B-1----:R-:W-:-:S06]  /*9190*/  IMAD.U32 R5, R5, 0x10000, RZ ;  /* 0x0001000005057824 */ /* 0x002fcc00078e00ff */
[----:B------:R-:W1:Y:S02]  /*91a0*/  F2I.FTZ.U32.TRUNC.NTZ R5, R5 ;  /* 0x0000000500057305 */ /* 0x000e64000021f000 */
[----:B-1----:R1:W-:Y:S01]  /*91b0*/  STG.E desc[UR36][R2.64], R5 ;  /* 0x0000000502007986 */ /* 0x0023e2000c101924 */
[----:B------:R-:W-:Y:S05]  /*91c0*/  BRA `(.L_x_21023) ;  /* 0x0000000400387947 */ /* 0x000fea0003800000 */
.L_x_21030:
[----:B------:R-:W-:-:S09]  /*91d0*/  UISETP.GT.AND UP0, UPT, UR4, 0xe, UPT ;  /* 0x0000000e0400788c */ /* 0x000fd2000bf04270 */
[----:B------:R-:W-:Y:S05]  /*91e0*/  BRA.U UP0, `(.L_x_21042) ;  /* 0x00000001003c7547 */ /* 0x000fea000b800000 */
[----:B------:R-:W-:-:S09]  /*91f0*/  UISETP.NE.AND UP0, UPT, UR4, 0xa, UPT ;  /* 0x0000000a0400788c */ /* 0x000fd2000bf05270 */
[----:B------:R-:W-:Y:S05]  /*9200*/  BRA.U !UP0, `(.L_x_21043) ;  /* 0x00000001081c7547 */ /* 0x000fea000b800000 */
[----:B------:R-:W-:-:S09]  /*9210*/  UISETP.NE.AND UP0, UPT, UR4, 0xb, UPT ;  /* 0x0000000b0400788c */ /* 0x000fd2000bf05270 */
[----:B------:R-:W-:Y:S05]  /*9220*/  BRA.U UP0, `(.L_x_21022) ;  /* 0x0000000100447547 */ /* 0x000fea000b800000 */
[----:B-1----:R-:W-:-:S04]  /*9230*/  SHF.L.U32 R5, R5, 0x10, RZ ;  /* 0x0000001005057819 */ /* 0x002fc800000006ff */
[----:B------:R-:W-:-:S04]  /*9240*/  FSETP.NEU.FTZ.AND P0, PT, R5, RZ, PT ;  /* 0x000000ff0500720b */ /* 0x000fc80003f1d000 */
[----:B------:R-:W-:-:S05]  /*9250*/  SEL R5, RZ, 0x1, !P0 ;  /* 0x00000001ff057807 */ /* 0x000fca0004000000 */
[----:B------:R1:W-:Y:S01]  /*9260*/  STG.E.U8 desc[UR36][R2.64], R5 ;  /* 0x0000000502007986 */ /* 0x0003e2000c101124 */
[----:B------:R-:W-:Y:S05]  /*9270*/  BRA `(.L_x_21023) ;  /* 0x00000004000c7947 */ /* 0x000fea0003800000 */
.L_x_21043:
[----:B-1----:R-:W-:Y:S01]  /*9280*/  IMAD.U32 R5, R5, 0x10000, RZ ;  /* 0x0001000005057824 */ /* 0x002fe200078e00ff */
[----:B------:R-:W-:-:S03]  /*9290*/  CS2R R6, SRZ ;  /* 0x0000000000067805 */ /* 0x000fc6000001ff00 */
[----:B------:R-:W-:-:S06]  /*92a0*/  FMUL.FTZ R5, R5, 1 ;  /* 0x3f80000005057820 */ /* 0x000fcc0000410000 */
[----:B------:R-:W1:Y:S02]  /*92b0*/  F2F.F64.F32 R4, R5 ;  /* 0x0000000500047310 */ /* 0x000e640000201800 */
[----:B-1----:R1:W-:Y:S01]  /*92c0*/  STG.E.128 desc[UR36][R2.64], R4 ;  /* 0x0000000402007986 */ /* 0x0023e2000c101d24 */
[----:B------:R-:W-:Y:S05]  /*92d0*/  BRA `(.L_x_21023) ;  /* 0x0000000000f47947 */ /* 0x000fea0003800000 */
.L_x_21042:
[----:B------:R-:W-:-:S09]  /*92e0*/  UISETP.NE.AND UP0, UPT, UR4, 0xf, UPT ;  /* 0x0000000f0400788c */ /* 0x000fd2000bf05270 */
[----:B------:R-:W-:Y:S05]  /*92f0*/  BRA.U !UP0, `(.L_x_21044) ;  /* 0x0000000108e87547 */ /* 0x000fea000b800000 */
[----:B------:R-:W-:-:S09]  /*9300*/  UISETP.NE.AND UP0, UPT, UR4, 0x17, UPT ;  /* 0x000000170400788c */ /* 0x000fd2000bf05270 */
[----:B------:R-:W-:Y:S05]  /*9310*/  BRA.U !UP0, `(.L_x_21045) ;  /* 0x0000000108907547 */ /* 0x000fea000b800000 */
[----:B------:R-:W-:-:S09]  /*9320*/  UISETP.NE.AND UP0, UPT, UR4, 0x18, UPT ;  /* 0x000000180400788c */ /* 0x000fd2000bf05270 */
[----:B------:R-:W-:Y:S05]  /*9330*/  BRA.U !UP0, `(.L_x_21046) ;  /* 0x0000000108447547 */ /* 0x000fea000b800000 */
.L_x_21022:
        /* <DEDUP_REMOVED lines=8> */
[----:B0-----:R-:W-:Y:S01]  /*93c0*/  IMAD.U32 R4, RZ, RZ, UR4 ;  /* 0x00000004ff047e24 */ /* 0x001fe2000f8e00ff */
[----:B-1----:R-:W-:Y:S01]  /*93d0*/  MOV R5, UR5 ;  /* 0x0000000500057c02 */ /* 0x002fe20008000f00 */
[----:B----4-:R-:W-:-:S02]  /*93e0*/  IMAD.U32 R6, RZ, RZ, UR6 ;  /* 0x00000006ff067e24 */ /* 0x010fc4000f8e00ff */
[----:B------:R-:W-:Y:S01]  /*93f0*/  IMAD.U32 R7, RZ, RZ, UR7 ;  /* 0x00000007ff077e24 */ /* 0x000fe2000f8e00ff */
[----:B-----5:R-:W-:Y:S01]  /*9400*/  MOV R10, UR8 ;  /* 0x00000008000a7c02 */ /* 0x020fe20008000f00 */
[----:B--2---:R-:W-:-:S07]  /*9410*/  IMAD.U32 R11, RZ, RZ, UR9 ;  /* 0x00000009ff0b7e24 */ /* 0x004fce000f8e00ff */
[----:B------:R-:W-:-:S07]  /*9420*/  LEPC R20, `(.L_x_21047) ;  /* 0x000000001014794e */ /* 0x000fce0000000000 */
[----:B---3--:R-:W-:Y:S05]  /*9430*/  CALL.ABS.NOINC R2 ;  /* 0x0000000002007343 */ /* 0x008fea0003c00000 */
.L_x_21047:
[----:B------:R-:W-:Y:S05]  /*9440*/  BRA `(.L_x_21023) ;  /* 0x0000000000987947 */ /* 0x000fea0003800000 */
.L_x_21046:
[----:B-1----:R-:W-:Y:S01]  /*9450*/  IMAD.U32 R7, R5, 0x10000, RZ ;  /* 0x0001000005077824 */ /* 0x002fe200078e00ff */
[----:B------:R-:W-:Y:S01]  /*9460*/  BSSY.RECONVERGENT B0, `(.L_x_21048) ;  /* 0x000000c000007945 */ /* 0x000fe20003800200 */
[----:B0-----:R-:W-:-:S03]  /*9470*/  MOV R0, 0x7f ;  /* 0x0000007f00007802 */ /* 0x001fc60000000f00 */
        /* <DEDUP_REMOVED lines=10> */
.L_x_21049:
[----:B------:R-:W-:Y:S05]  /*9520*/  BSYNC.RECONVERGENT B0 ;  /* 0x0000000000007941 */ /* 0x000fea0003800200 */
.L_x_21048:
[----:B------:R-:W-:-:S05]  /*9530*/  LOP3.LUT R5, R0, 0x80, R5, 0xf8, !PT ;  /* 0x0000008000057812 */ /* 0x000fca00078ef805 */
[----:B------:R0:W-:Y:S01]  /*9540*/  STG.E.U8 desc[UR36][R2.64], R5 ;  /* 0x0000000502007986 */ /* 0x0001e2000c101124 */
[----:B------:R-:W-:Y:S05]  /*9550*/  BRA `(.L_x_21023) ;  /* 0x0000000000547947 */ /* 0x000fea0003800000 */
.L_x_21045:
[----:B-1----:R-:W-:Y:S01]  /*9560*/  IMAD.U32 R5, R5, 0x10000, RZ ;  /* 0x0001000005057824 */ /* 0x002fe200078e00ff */
[----:B------:R-:W-:Y:S04]  /*9570*/  BSSY.RECONVERGENT B0, `(.L_x_21050) ;  /* 0x000000e000007945 */ /* 0x000fe80003800200 */
        /* <DEDUP_REMOVED lines=10> */
.L_x_21051:
[----:B0-----:R-:W-:Y:S01]  /*9620*/  IMAD.MOV.U32 R0, RZ, RZ, 0x7f ;  /* 0x0000007fff007424 */ /* 0x001fe200078e00ff */
[----:B------:R-:W-:-:S04]  /*9630*/  ISETP.GT.U32.AND P0, PT, R4, 0x7f800000, PT ;  /* 0x7f8000000400780c */ /* 0x000fc80003f04070 */
[----:B------:R-:W-:-:S09]  /*9640*/  SEL R0, R0, 0x7c, P0 ;  /* 0x0000007c00007807 */ /* 0x000fd20000000000 */
.L_x_21052:
[----:B------:R-:W-:Y:S05]  /*9650*/  BSYNC.RECONVERGENT B0 ;  /* 0x0000000000007941 */ /* 0x000fea0003800200 */
.L_x_21050:
[----:B------:R-:W-:-:S04]  /*9660*/  SHF.R.U32.HI R5, RZ, 0x18, R5 ;  /* 0x00000018ff057819 */ /* 0x000fc80000011605 */
[----:B------:R-:W-:-:S05]  /*9670*/  LOP3.LUT R5, R0, 0x80, R5, 0xf8, !PT ;  /* 0x0000008000057812 */ /* 0x000fca00078ef805 */
[----:B------:R0:W-:Y:S01]  /*9680*/  STG.E.U8 desc[UR36][R2.64], R5 ;  /* 0x0000000502007986 */ /* 0x0001e2000c101124 */
[----:B------:R-:W-:Y:S05]  /*9690*/  BRA `(.L_x_21023) ;  /* 0x0000000000047947 */ /* 0x000fea0003800000 */
.L_x_21044:
[----:B-1----:R1:W-:Y:S02]  /*96a0*/  STG.E.U16 desc[UR36][R2.64], R5 ;  /* 0x0000000502007986 */ /* 0x0023e4000c101524 */
.L_x_21023:
[----:B------:R-:W-:-:S07]  /*96b0*/  IADD3 R17, PT, PT, R17, 0x80, RZ ;  /* 0x0000008011117810 */ /* 0x000fce0007ffe0ff */
.L_x_20983:
[----:B------:R-:W-:Y:S05]  /*96c0*/  BSYNC.RECONVERGENT B6 ;  /* 0x0000000000067941 */ /* 0x000fea0003800200 */
.L_x_20982:
        /* <DEDUP_REMOVED lines=306> */
.L_x_21053:
[----:B------:R-:W0:Y:S01]  /*a9f0*/  LDCU.128 UR8, c[0x0][0x580] ;  /* 0x0000b000ff0877ac */ /* 0x000e220008000c00 */
[----:B------:R-:W-:-:S04]  /*aa00*/  UPRMT UR4, UR41, 0x9910, URZ ;  /* 0x0000991029047896 */ /* 0x000fc800080000ff */
[----:B------:R-:W-:Y:S01]  /*aa10*/  UISETP.GT.AND UP0, UPT, UR4, 0x9, UPT ;  /* 0x000000090400788c */ /* 0x000fe2000bf04270 */
[----:B0-----:R-:W-:Y:S02]  /*aa20*/  IADD3 R16, P0, PT, R16, UR8, RZ ;  /* 0x0000000810107c10 */ /* 0x001fe4000ff1e0ff */
[----:B-1234-:R-:W-:-:S03]  /*aa30*/  IADD3 R2, P1, PT, R0, UR10, RZ ;  /* 0x0000000a00027c10 */ /* 0x01efc6000ff3e0ff */
        /* <DEDUP_REMOVED lines=15> */
.L_x_21057:
[----:B------:R-:W2:Y:S02]  /*ab30*/  LDG.E.U8 R2, desc[UR36][R2.64] ;  /* 0x0000002402027981 */ /* 0x000ea4000c1e1100 */
[----:B--2---:R-:W-:-:S04]  /*ab40*/  I2FP.F32.U32 R0, R2 ;  /* 0x0000000200007245 */ /* 0x004fc80000201000 */
[----:B------:R-:W-:Y:S01]  /*ab50*/  F2FP.BF16.F32.PACK_AB R0, RZ, R0 ;  /* 0x00000000ff00723e */ /* 0x000fe200000010ff */
[----:B------:R-:W-:Y:S06]  /*ab60*/  BRA `(.L_x_21059) ;  /* 0x0000000c00847947 */ /* 0x000fec0003800000 */
.L_x_21056:
        /* <DEDUP_REMOVED lines=10> */
.L_x_21061:
[----:B------:R-:W2:Y:S02]  /*ac10*/  LDG.E R2, desc[UR36][R2.64] ;  /* 0x0000002402027981 */ /* 0x000ea4000c1e1900 */
[----:B--2---:R-:W-:-:S04]  /*ac20*/  I2FP.F32.S32 R0, R2 ;  /* 0x0000000200007245 */ /* 0x004fc80000201400 */
[----:B------:R-:W-:Y:S01]  /*ac30*/  F2FP.BF16.F32.PACK_AB R0, RZ, R0 ;  /* 0x00000000ff00723e */ /* 0x000fe200000010ff */
[----:B------:R-:W-:Y:S06]  /*ac40*/  BRA `(.L_x_21059) ;  /* 0x0000000c004c7947 */ /* 0x000fec0003800000 */
.L_x_21060:
[----:B------:R-:W2:Y:S02]  /*ac50*/  LDG.E.U16 R2, desc[UR36][R2.64] ;  /* 0x0000002402027981 */ /* 0x000ea4000c1e1500 */
[----:B--2---:R-:W0:Y:S02]  /*ac60*/  I2F.S16 R0, R2 ;  /* 0x0000000200007306 */ /* 0x004e240000101400 */
[----:B0-----:R-:W-:Y:S01]  /*ac70*/  F2FP.BF16.F32.PACK_AB R0, RZ, R0 ;  /* 0x00000000ff00723e */ /* 0x001fe200000010ff */
[----:B------:R-:W-:Y:S06]  /*ac80*/  BRA `(.L_x_21059) ;  /* 0x0000000c003c7947 */ /* 0x000fec0003800000 */
.L_x_21055:
        /* <DEDUP_REMOVED lines=9> */
.L_x_21063:
[----:B------:R-:W2:Y:S02]  /*ad20*/  LDG.E.U16 R0, desc[UR36][R2.64] ;  /* 0x0000002402007981 */ /* 0x000ea4000c1e1500 */
[----:B--2---:R-:W-:-:S05]  /*ad30*/  HADD2.F32 R0, -RZ, R0.H0_H0 ;  /* 0x20000000ff007230 */ /* 0x004fca0000004100 */
[----:B------:R-:W-:Y:S01]  /*ad40*/  F2FP.BF16.F32.PACK_AB R0, RZ, R0 ;  /* 0x00000000ff00723e */ /* 0x000fe200000010ff */
[----:B------:R-:W-:Y:S06]  /*ad50*/  BRA `(.L_x_21059) ;  /* 0x0000000c00087947 */ /* 0x000fec0003800000 */
.L_x_21062:
        /* <DEDUP_REMOVED lines=9> */
.L_x_21065:
[----:B------:R-:W2:Y:S02]  /*adf0*/  LDG.E.U16 R2, desc[UR36][R2.64] ;  /* 0x0000002402027981 */ /* 0x000ea4000c1e1500 */
[----:B--2---:R-:W-:-:S05]  /*ae00*/  HADD2.F32 R0, -RZ, R2.H0_H0 ;  /* 0x20000002ff007230 */ /* 0x004fca0000004100 */
[----:B------:R-:W-:Y:S01]  /*ae10*/  F2FP.BF16.F32.PACK_AB R0, RZ, R0 ;  /* 0x00000000ff00723e */ /* 0x000fe200000010ff */
[----:B------:R-:W-:Y:S06]  /*ae20*/  BRA `(.L_x_21059) ;  /* 0x0000000800d47947 */ /* 0x000fec0003800000 */
.L_x_21064:
        /* <DEDUP_REMOVED lines=8> */
.L_x_21054:
        /* <DEDUP_REMOVED lines=13> */
.L_x_21068:
        /* <DEDUP_REMOVED lines=8> */
.L_x_21067:
        /* <DEDUP_REMOVED lines=27> */
.L_x_21070:
        /* <DEDUP_REMOVED lines=13> */
.L_x_21069:
[----:B------:R0:W5:Y:S01]  /*b280*/  LDG.E.U16 R0, desc[UR36][R2.64] ;  /* 0x0000002402007981 */ /* 0x000162000c1e1500 */
[----:B------:R-:W-:Y:S05]  /*b290*/  BRA `(.L_x_21059) ;  /* 0x0000000400b87947 */ /* 0x000fea0003800000 */
.L_x_21066:
        /* <DEDUP_REMOVED lines=12> */
.L_x_21073:
        /* <DEDUP_REMOVED lines=21> */
.L_x_21077:
[----:B------:R-:W-:Y:S05]  /*b4b0*/  BSYNC.RECONVERGENT B1 ;  /* 0x0000000000017941 */ /* 0x000fea0003800200 */
.L_x_21076:
[----:B------:R-:W-:Y:S01]  /*b4c0*/  IMAD.SHL.U32 R0, R0, 0x100000, RZ ;  /* 0x0010000000007824 */ /* 0x000fe200078e00ff */
[----:B------:R-:W-:-:S04]  /*b4d0*/  LEA R2, R2, 0x3b800000, 0x17 ;  /* 0x3b80000002027811 */ /* 0x000fc800078eb8ff */
[----:B------:R-:W-:-:S07]  /*b4e0*/  LOP3.LUT R0, R2, R0, R7, 0xfe, !PT ;  /* 0x0000000002007212 */ /* 0x000fce00078efe07 */
.L_x_21075:
[----:B------:R-:W-:Y:S05]  /*b4f0*/  BSYNC.RECONVERGENT B0 ;  /* 0x0000000000007941 */ /* 0x000fea0003800200 */
.L_x_21074:
[----:B------:R-:W-:Y:S01]  /*b500*/  F2FP.BF16.F32.PACK_AB R0, RZ, R0 ;  /* 0x00000000ff00723e */ /* 0x000fe200000010ff */
[----:B------:R-:W-:Y:S06]  /*b510*/  BRA `(.L_x_21059) ;  /* 0x0000000400187947 */ /* 0x000fec0003800000 */
.L_x_21072:
        /* <DEDUP_REMOVED lines=21> */
.L_x_21081:
[----:B------:R-:W-:Y:S05]  /*b670*/  BSYNC.RECONVERGENT B1 ;  /* 0x0000000000017941 */ /* 0x000fea0003800200 */
.L_x_21080:
[----:B------:R-:W-:Y:S01]  /*b680*/  IMAD.SHL.U32 R0, R0, 0x200000, RZ ;  /* 0x0020000000007824 */ /* 0x000fe200078e00ff */
[----:B------:R-:W-:-:S04]  /*b690*/  LEA R2, R2, 0x37800000, 0x17 ;  /* 0x3780000002027811 */ /* 0x000fc800078eb8ff */
[----:B------:R-:W-:-:S07]  /*b6a0*/  LOP3.LUT R0, R2, R0, R7, 0xfe, !PT ;  /* 0x0000000002007212 */ /* 0x000fce00078efe07 */
.L_x_21079:
[----:B------:R-:W-:Y:S05]  /*b6b0*/  BSYNC.RECONVERGENT B0 ;  /* 0x0000000000007941 */ /* 0x000fea0003800200 */
.L_x_21078:
[----:B------:R-:W-:Y:S01]  /*b6c0*/  F2FP.BF16.F32.PACK_AB R0, RZ, R0 ;  /* 0x00000000ff00723e */ /* 0x000fe200000010ff */
[----:B------:R-:W-:Y:S06]  /*b6d0*/  BRA `(.L_x_21059) ;  /* 0x0000000000a87947 */ /* 0x000fec0003800000 */
.L_x_21071:
        /* <DEDUP_REMOVED lines=14> */
.L_x_21085:
[----:B------:R-:W-:Y:S05]  /*b7c0*/  BSYNC.RECONVERGENT B0 ;  /* 0x0000000000007941 */ /* 0x000fea0003800200 */
.L_x_21084:
[----:B------:R-:W-:Y:S01]  /*b7d0*/  F2FP.BF16.F32.PACK_AB R0, RZ, R0 ;  /* 0x00000000ff00723e */ /* 0x000fe200000010ff */
[----:B------:R-:W-:Y:S06]  /*b7e0*/  BRA `(.L_x_21059) ;  /* 0x0000000000647947 */ /* 0x000fec0003800000 */
.L_x_21058:
        /* <DEDUP_REMOVED lines=16> */
.L_x_21086:
[----:B------:R-:W-:Y:S01]  /*b8f0*/  PRMT R0, RZ, 0x7610, R0 ;  /* 0x00007610ff007816 */ /* 0x000fe20000000000 */
[----:B------:R-:W-:Y:S06]  /*b900*/  BRA `(.L_x_21059) ;  /* 0x00000000001c7947 */ /* 0x000fec0003800000 */
.L_x_21083:
[----:B------:R-:W2:Y:S02]  /*b910*/  LDG.E.64 R2, desc[UR36][R2.64] ;  /* 0x0000002402027981 */ /* 0x000ea4000c1e1b00 */
[----:B--2---:R-:W0:Y:S02]  /*b920*/  I2F.U64 R0, R2 ;  /* 0x0000000200007312 */ /* 0x004e240000301000 */
[----:B0-----:R-:W-:Y:S01]  /*b930*/  F2FP.BF16.F32.PACK_AB R0, RZ, R0 ;  /* 0x00000000ff00723e */ /* 0x001fe200000010ff */
[----:B------:R-:W-:Y:S06]  /*b940*/  BRA `(.L_x_21059) ;  /* 0x00000000000c7947 */ /* 0x000fec0003800000 */
.L_x_21082:
[----:B------:R-:W2:Y:S02]  /*b950*/  LDG.E R2, desc[UR36][R2.64] ;  /* 0x0000002402027981 */ /* 0x000ea4000c1e1900 */
[----:B--2---:R-:W-:-:S04]  /*b960*/  I2FP.F32.U32 R0, R2 ;  /* 0x0000000200007245 */ /* 0x004fc80000201000 */
[----:B------:R-:W-:-:S07]  /*b970*/  F2FP.BF16.F32.PACK_AB R0, RZ, R0 ;  /* 0x00000000ff00723e */ /* 0x000fce00000010ff */
.L_x_21059:
[----:B-----5:R-:W-:Y:S01]  /*b980*/  IMAD.U32 R0, R0, 0x10000, RZ ;  /* 0x0001000000007824 */ /* 0x020fe200078e00ff */
[----:B------:R-:W-:-:S04]  /*b990*/  UPRMT UR4, UR42, 0x9910, URZ ;  /* 0x000099102a047896 */ /* 0x000fc800080000ff */
[----:B------:R-:W-:Y:S01]  /*b9a0*/  UISETP.GT.AND UP0, UPT, UR4, 0x9, UPT ;  /* 0x000000090400788c */ /* 0x000fe2000bf04270 */
[----:B------:R-:W0:Y:S08]  /*b9b0*/  MUFU.SQRT R0, R0 ;  /* 0x0000000000007308 */ /* 0x000e300000002000 */
[----:B0-----:R0:W1:Y:S01]  /*b9c0*/  F2F.BF16.F32 R3, R0 ;  /* 0x0000000000037304 */ /* 0x0010620000202000 */
        /* <DEDUP_REMOVED lines=9> */
[----:B01----:R-:W-:-:S04]  /*ba60*/  SHF.L.U32 R0, R3, 0x10, RZ ;  /* 0x0000001003007819 */ /* 0x003fc800000006ff */
[----:B------:R-:W0:Y:S02]  /*ba70*/  F2I.FTZ.TRUNC.NTZ R3, R0 ;  /* 0x0000000000037305 */ /* 0x000e24000021f100 */
[----:B0-----:R-:W-:Y:S01]  /*ba80*/  STG.E.U8 desc[UR36][R16.64], R3 ;  /* 0x0000000310007986 */ /* 0x001fe2000c101124 */
[----:B------:R-:W-:Y:S05]  /*ba90*/  EXIT ;  /* 0x000000000000794d */ /* 0x000fea0003800000 */
.L_x_21090:
[----:B-1----:R-:W-:-:S06]  /*baa0*/  IMAD.U32 R3, R3, 0x10000, RZ ;  /* 0x0001000003037824 */ /* 0x002fcc00078e00ff */
[----:B------:R-:W1:Y:S02]  /*bab0*/  F2I.S64.TRUNC R2, R3 ;  /* 0x0000000300027311 */ /* 0x000e64000020d900 */
[----:B-1----:R-:W-:Y:S01]  /*bac0*/  STG.E.U8 desc[UR36][R16.64], R2 ;  /* 0x0000000210007986 */ /* 0x002fe2000c101124 */
[----:B------:R-:W-:Y:S05]  /*bad0*/  EXIT ;  /* 0x000000000000794d */ /* 0x000fea0003800000 */
.L_x_21089:
        /* <DEDUP_REMOVED lines=8> */
[----:B-1----:R-:W-:Y:S01]  /*bb60*/  STG.E.64 desc[UR36][R16.64], R2 ;  /* 0x0000000210007986 */ /* 0x002fe2000c101b24 */
[----:B------:R-:W-:Y:S05]  /*bb70*/  EXIT ;  /* 0x000000000000794d */ /* 0x000fea0003800000 */
.L_x_21093:
[----:B-1----:R-:W-:-:S06]  /*bb80*/  SHF.L.U32 R3, R3, 0x10, RZ ;  /* 0x0000001003037819 */ /* 0x002fcc00000006ff */
[----:B------:R-:W1:Y:S02]  /*bb90*/  F2I.FTZ.TRUNC.NTZ R3, R3 ;  /* 0x0000000300037305 */ /* 0x000e64000021f100 */
[----:B-1----:R-:W-:Y:S01]  /*bba0*/  STG.E desc[UR36][R16.64], R3 ;  /* 0x0000000310007986 */ /* 0x002fe2000c101924 */
[----:B------:R-:W-:Y:S05]  /*bbb0*/  EXIT ;  /* 0x000000000000794d */ /* 0x000fea0003800000 */
.L_x_21092:
[----:B-1----:R-:W-:-:S06]  /*bbc0*/  IMAD.U32 R3, R3, 0x10000, RZ ;  /* 0x0001000003037824 */ /* 0x002fcc00078e00ff */
[----:B------:R-:W1:Y:S02]  /*bbd0*/  F2I.FTZ.TRUNC.NTZ R3, R3 ;  /* 0x0000000300037305 */ /* 0x000e64000021f100 */
[----:B-1----:R-:W-:Y:S01]  /*bbe0*/  STG.E.U16 desc[UR36][R16.64], R3 ;  /* 0x0000000310007986 */ /* 0x002fe2000c101524 */
[----:B------:R-:W-:Y:S05]  /*bbf0*/  EXIT ;  /* 0x000000000000794d */ /* 0x000fea0003800000 */
.L_x_21088:
[----:B------:R-:W-:-:S09]  /*bc00*/  UISETP.GT.AND UP0, UPT, UR4, 0x6, UPT ;  /* 0x000000060400788c */ /* 0x000fd2000bf04270 */
[----:B------:R-:W-:Y:S05]  /*bc10*/  BRA.U UP0, `(.L_x_21094) ;  /* 0x00000001002c7547 */ /* 0x000fea000b800000 */
[----:B------:R-:W-:-:S09]  /*bc20*/  UISETP.NE.AND UP0, UPT, UR4, 0x5, UPT ;  /* 0x000000050400788c */ /* 0x000fd2000bf05270 */
[----:B------:R-:W-:Y:S05]  /*bc30*/  BRA.U !UP0, `(.L_x_21095) ;  /* 0x0000000108147547 */ /* 0x000fea000b800000 */
[----:B------:R-:W-:-:S09]  /*bc40*/  UISETP.NE.AND UP0, UPT, UR4, 0x6, UPT ;  /* 0x000000060400788c */ /* 0x000fd2000bf05270 */
[----:B------:R-:W-:Y:S05]  /*bc50*/  BRA.U UP0, `(.L_x_21091) ;  /* 0x0000000900307547 */ /* 0x000fea000b800000 */
[----:B-1----:R-:W-:-:S05]  /*bc60*/  IMAD.U32 R3, R3, 0x10000, RZ ;  /* 0x0001000003037824 */ /* 0x002fca00078e00ff */
[----:B------:R-:W-:Y:S01]  /*bc70*/  STG.E desc[UR36][R16.64], R3 ;  /* 0x0000000310007986 */ /* 0x000fe2000c101924 */
[----:B------:R-:W-:Y:S05]  /*bc80*/  EXIT ;  /* 0x000000000000794d */ /* 0x000fea0003800000 */
.L_x_21095:
[----:B01----:R-:W-:-:S04]  /*bc90*/  SHF.L.U32 R0, R3, 0x10, RZ ;  /* 0x0000001003007819 */ /* 0x003fc800000006ff */
[----:B------:R-:W-:-:S05]  /*bca0*/  F2FP.F16.F32.PACK_AB R0, RZ, R0 ;  /* 0x00000000ff00723e */ /* 0x000fca00000000ff */
[----:B------:R-:W-:Y:S01]  /*bcb0*/  STG.E.U16 desc[UR36][R16.64], R0 ;  /* 0x0000000010007986 */ /* 0x000fe2000c101524 */
[----:B------:R-:W-:Y:S05]  /*bcc0*/  EXIT ;  /* 0x000000000000794d */ /* 0x000fea0003800000 */
.L_x_21094:
        /* <DEDUP_REMOVED lines=8> */
[----:B------:R-:W-:Y:S01]  /*bd50*/  STG.E.64 desc[UR36][R16.64], R2 ;  /* 0x0000000210007986 */ /* 0x000fe2000c101b24 */
[----:B------:R-:W-:Y:S05]  /*bd60*/  EXIT ;  /* 0x000000000000794d */ /* 0x000fea0003800000 */
.L_x_21097:
[----:B-1----:R-:W-:-:S04]  /*bd70*/  SHF.L.U32 R3, R3, 0x10, RZ ;  /* 0x0000001003037819 */ /* 0x002fc800000006ff */
[----:B------:R-:W-:-:S04]  /*bd80*/  F2FP.F16.F32.PACK_AB R3, RZ, R3 ;  /* 0x00000003ff03723e */ /* 0x000fc800000000ff */
[----:B------:R-:W-:-:S05]  /*bd90*/  PRMT R3, R3, 0x5410, RZ ;  /* 0x0000541003037816 */ /* 0x000fca00000000ff */
[----:B------:R-:W-:Y:S01]  /*bda0*/  STG.E desc[UR36][R16.64], R3 ;  /* 0x0000000310007986 */ /* 0x000fe2000c101924 */
[----:B------:R-:W-:Y:S05]  /*bdb0*/  EXIT ;  /* 0x000000000000794d */ /* 0x000fea0003800000 */
.L_x_21096:
[----:B-1----:R-:W-:-:S04]  /*bdc0*/  IMAD.U32 R2, R3, 0x10000, RZ ;  /* 0x0001000003027824 */ /* 0x002fc800078e00ff */
[----:B------:R-:W-:-:S06]  /*bdd0*/  FMUL.FTZ R2, R2, 1 ;  /* 0x3f80000002027820 */ /* 0x000fcc0000410000 */
[----:B------:R-:W1:Y:S02]  /*bde0*/  F2F.F64.F32 R2, R2 ;  /* 0x0000000200027310 */ /* 0x000e640000201800 */
[----:B-1----:R-:W-:Y:S01]  /*bdf0*/  STG.E.64 desc[UR36][R16.64], R2 ;  /* 0x0000000210007986 */ /* 0x002fe2000c101b24 */
[----:B------:R-:W-:Y:S05]  /*be00*/  EXIT ;  /* 0x000000000000794d */ /* 0x000fea0003800000 */
.L_x_21087:
        /* <DEDUP_REMOVED lines=12> */
[----:B-1----:R-:W-:Y:S01]  /*bed0*/  STG.E.U16 desc[UR36][R16.64], R3 ;  /* 0x0000000310007986 */ /* 0x002fe2000c101524 */
[----:B------:R-:W-:Y:S05]  /*bee0*/  EXIT ;  /* 0x000000000000794d */ /* 0x000fea0003800000 */
.L_x_21101:
[----:B-1----:R-:W-:Y:S01]  /*bef0*/  SHF.L.U32 R3, R3, 0x10, RZ ;  /* 0x0000001003037819 */ /* 0x002fe200000006ff */
[----:B------:R-:W-:Y:S01]  /*bf00*/  BSSY.RECONVERGENT B0, `(.L_x_21102) ;  /* 0x0000013000007945 */ /* 0x000fe20003800200 */
[----:B------:R-:W-:Y:S02]  /*bf10*/  IMAD.MOV.U32 R8, RZ, RZ, 0x80 ;  /* 0x00000080ff087424 */ /* 0x000fe400078e00ff */
[----:B------:R-:W-:-:S04]  /*bf20*/  LOP3.LUT R2, R3, 0x7fffffff, RZ, 0xc0, !PT ;  /* 0x7fffffff03027812 */ /* 0x000fc800078ec0ff */
[----:B------:R-:W-:-:S13]  /*bf30*/  ISETP.GT.U32.AND P0, PT, R2, 0x437fffff, PT ;  /* 0x437fffff0200780c */ /* 0x000fda0003f04070 */
[----:B------:R-:W-:Y:S05]  /*bf40*/  @P0 BRA `(.L_x_21103) ;  /* 0x0000000000380947 */ /* 0x000fea0003800000 */
[----:B------:R-:W-:-:S13]  /*bf50*/  ISETP.GE.U32.AND P0, PT, R2, 0x3c000000, PT ;  /* 0x3c0000000200780c */ /* 0x000fda0003f06070 */
[----:B0-----:R-:W-:-:S04]  /*bf60*/  @P0 SHF.R.U32.HI R0, RZ, 0x14, R3 ;  /* 0x00000014ff000819 */ /* 0x001fc80000011603 */
        /* <DEDUP_REMOVED lines=9> */
.L_x_21104:
[----:B------:R-:W-:-:S04]  /*c000*/  SHF.R.U32.HI R3, RZ, 0x18, R3 ;  /* 0x00000018ff037819 */ /* 0x000fc80000011603 */
[----:B------:R-:W-:-:S04]  /*c010*/  LOP3.LUT R0, R0, 0x80, R3, 0xf8, !PT ;  /* 0x0000008000007812 */ /* 0x000fc800078ef803 */
[----:B------:R-:W-:-:S07]  /*c020*/  PRMT R8, R0, 0x7610, R8 ;  /* 0x0000761000087816 */ /* 0x000fce0000000008 */
.L_x_21103:
[----:B------:R-:W-:Y:S05]  /*c030*/  BSYNC.RECONVERGENT B0 ;  /* 0x0000000000007941 */ /* 0x000fea0003800200 */
.L_x_21102:
[----:B------:R-:W-:Y:S01]  /*c040*/  STG.E.U8 desc[UR36][R16.64], R8 ;  /* 0x0000000810007986 */ /* 0x000fe2000c101124 */
[----:B------:R-:W-:Y:S05]  /*c050*/  EXIT ;  /* 0x000000000000794d */ /* 0x000fea0003800000 */
.L_x_21100:
[----:B-1----:R-:W-:Y:S01]  /*c060*/  IMAD.U32 R3, R3, 0x10000, RZ ;  /* 0x0001000003037824 */ /* 0x002fe200078e00ff */
[----:B------:R-:W-:Y:S01]  /*c070*/  BSSY.RECONVERGENT B0, `(.L_x_21105) ;  /* 0x0000013000007945 */ /* 0x000fe20003800200 */
[----:B------:R-:W-:-:S03]  /*c080*/  MOV R8, 0x80 ;  /* 0x0000008000087802 */ /* 0x000fc60000000f00 */
        /* <DEDUP_REMOVED lines=14> */
.L_x_21107:
[----:B------:R-:W-:-:S04]  /*c170*/  SHF.R.U32.HI R3, RZ, 0x18, R3 ;  /* 0x00000018ff037819 */ /* 0x000fc80000011603 */
[----:B------:R-:W-:-:S04]  /*c180*/  LOP3.LUT R0, R0, 0x80, R3, 0xf8, !PT ;  /* 0x0000008000007812 */ /* 0x000fc800078ef803 */
[----:B------:R-:W-:-:S07]  /*c190*/  PRMT R8, R0, 0x7610, R8 ;  /* 0x0000761000087816 */ /* 0x000fce0000000008 */
.L_x_21106:
[----:B------:R-:W-:Y:S05]  /*c1a0*/  BSYNC.RECONVERGENT B0 ;  /* 0x0000000000007941 */ /* 0x000fea0003800200 */
.L_x_21105:
[----:B------:R-:W-:Y:S01]  /*c1b0*/  STG.E.U8 desc[UR36][R16.64], R8 ;  /* 0x0000000810007986 */ /* 0x000fe2000c101124 */
[----:B------:R-:W-:Y:S05]  /*c1c0*/  EXIT ;  /* 0x000000000000794d */ /* 0x000fea0003800000 */
.L_x_21099:
        /* <DEDUP_REMOVED lines=22> */
.L_x_21109:
[----:B-1----:R-:W-:-:S06]  /*c330*/  SHF.L.U32 R3, R3, 0x10, RZ ;  /* 0x0000001003037819 */ /* 0x002fcc00000006ff */
[----:B------:R-:W1:Y:S02]  /*c340*/  F2I.U64.TRUNC R2, R3 ;  /* 0x0000000300027311 */ /* 0x000e64000020d800 */
[----:B-1----:R-:W-:Y:S01]  /*c350*/  STG.E.64 desc[UR36][R16.64], R2 ;  /* 0x0000000210007986 */ /* 0x002fe2000c101b24 */
[----:B------:R-:W-:Y:S05]  /*c360*/  EXIT ;  /* 0x000000000000794d */ /* 0x000fea0003800000 */
.L_x_21108:
[----:B-1----:R-:W-:-:S06]  /*c370*/  IMAD.U32 R3, R3, 0x10000, RZ ;  /* 0x0001000003037824 */ /* 0x002fcc00078e00ff */
[----:B------:R-:W1:Y:S02]  /*c380*/  F2I.FTZ.U32.TRUNC.NTZ R3, R3 ;  /* 0x0000000300037305 */ /* 0x000e64000021f000 */
[----:B-1----:R-:W-:Y:S01]  /*c390*/  STG.E desc[UR36][R16.64], R3 ;  /* 0x0000000310007986 */ /* 0x002fe2000c101924 */
[----:B------:R-:W-:Y:S05]  /*c3a0*/  EXIT ;  /* 0x000000000000794d */ /* 0x000fea0003800000 */
.L_x_21098:
        /* <DEDUP_REMOVED lines=9> */
[----:B------:R-:W-:Y:S01]  /*c440*/  STG.E.U8 desc[UR36][R16.64], R3 ;  /* 0x0000000310007986 */ /* 0x000fe2000c101124 */
[----:B------:R-:W-:Y:S05]  /*c450*/  EXIT ;  /* 0x000000000000794d */ /* 0x000fea0003800000 */
.L_x_21111:
[----:B-1----:R-:W-:Y:S02]  /*c460*/  SHF.L.U32 R3, R3, 0x10, RZ ;  /* 0x0000001003037819 */ /* 0x002fe400000006ff */
[----:B------:R-:W-:-:S03]  /*c470*/  CS2R R6, SRZ ;  /* 0x0000000000067805 */ /* 0x000fc6000001ff00 */
[----:B------:R-:W-:-:S04]  /*c480*/  FMUL.FTZ R3, R3, 1 ;  /* 0x3f80000003037820 */ /* 0x000fc80000410000 */
[----:B------:R-:W1:Y:S02]  /*c490*/  F2F.F64.F32 R4, R3 ;  /* 0x0000000300047310 */ /* 0x000e640000201800 */
[----:B-1----:R-:W-:Y:S01]  /*c4a0*/  STG.E.128 desc[UR36][R16.64], R4 ;  /* 0x0000000410007986 */ /* 0x002fe2000c101d24 */
[----:B------:R-:W-:Y:S05]  /*c4b0*/  EXIT ;  /* 0x000000000000794d */ /* 0x000fea0003800000 */
.L_x_21110:
[----:B------:R-:W-:-:S09]  /*c4c0*/  UISETP.NE.AND UP0, UPT, UR4, 0xf, UPT ;  /* 0x0000000f0400788c */ /* 0x000fd2000bf05270 */
[----:B------:R-:W-:Y:S05]  /*c4d0*/  BRA.U !UP0, `(.L_x_21112) ;  /* 0x0000000108e87547 */ /* 0x000fea000b800000 */
[----:B------:R-:W-:-:S09]  /*c4e0*/  UISETP.NE.AND UP0, UPT, UR4, 0x17, UPT ;  /* 0x000000170400788c */ /* 0x000fd2000bf05270 */
[----:B------:R-:W-:Y:S05]  /*c4f0*/  BRA.U !UP0, `(.L_x_21113) ;  /* 0x0000000108907547 */ /* 0x000fea000b800000 */
[----:B------:R-:W-:-:S09]  /*c500*/  UISETP.NE.AND UP0, UPT, UR4, 0x18, UPT ;  /* 0x000000180400788c */ /* 0x000fd2000bf05270 */
[----:B------:R-:W-:Y:S05]  /*c510*/  BRA.U !UP0, `(.L_x_21114) ;  /* 0x0000000108447547 */ /* 0x000fea000b800000 */
.L_x_21091:
[----:B0-----:R-:W-:Y:S01]  /*c520*/  MOV R0, 0x1c0 ;  /* 0x000001c000007802 */ /* 0x001fe20000000f00 */
[----:B------:R-:W0:Y:S01]  /*c530*/  LDCU.64 UR4, c[0x4][0x1a0] ;  /* 0x01003400ff0477ac */ /* 0x000e220008000a00 */
[----:B------:R-:W-:Y:S02]  /*c540*/  HFMA2 R13, -RZ, RZ, 0, 0 ;  /* 0x00000000ff0d7431 */ /* 0x000fe400000001ff */
[----:B------:R-:W-:Y:S01]  /*c550*/  IMAD.MOV.U32 R8, RZ, RZ, 0x65 ;  /* 0x00000065ff087424 */ /* 0x000fe200078e00ff */
[----:B-1----:R1:W2:Y:S01]  /*c560*/  LDC.64 R2, c[0x4][R0] ;  /* 0x0100000000027b82 */ /* 0x0022a20000000a00 */
        /* <DEDUP_REMOVED lines=11> */
.L_x_21115:
[----:B------:R-:W-:Y:S05]  /*c620*/  EXIT ;  /* 0x000000000000794d */ /* 0x000fea0003800000 */
.L_x_21114:
        /* <DEDUP_REMOVED lines=13> */
.L_x_21117:
[----:B------:R-:W-:Y:S05]  /*c700*/  BSYNC.RECONVERGENT B0 ;  /* 0x0000000000007941 */ /* 0x000fea0003800200 */
.L_x_21116:
[----:B------:R-:W-:-:S05]  /*c710*/  LOP3.LUT R3, R0, 0x80, R3, 0xf8, !PT ;  /* 0x0000008000037812 */ /* 0x000fca00078ef803 */
[----:B------:R-:W-:Y:S01]  /*c720*/  STG.E.U8 desc[UR36][R16.64], R3 ;  /* 0x0000000310007986 */ /* 0x000fe2000c101124 */
[----:B------:R-:W-:Y:S05]  /*c730*/  EXIT ;  /* 0x000000000000794d */ /* 0x000fea0003800000 */
.L_x_21113:
        /* <DEDUP_REMOVED lines=12> */
.L_x_21119:
[----:B0-----:R-:W-:Y:S01]  /*c800*/  IMAD.MOV.U32 R0, RZ, RZ, 0x7f ;  /* 0x0000007fff007424 */ /* 0x001fe200078e00ff */
[----:B------:R-:W-:-:S04]  /*c810*/  ISETP.GT.U32.AND P0, PT, R2, 0x7f800000, PT ;  /* 0x7f8000000200780c */ /* 0x000fc80003f04070 */
[----:B------:R-:W-:-:S09]  /*c820*/  SEL R0, R0, 0x7c, P0 ;  /* 0x0000007c00007807 */ /* 0x000fd20000000000 */
.L_x_21120:
[----:B------:R-:W-:Y:S05]  /*c830*/  BSYNC.RECONVERGENT B0 ;  /* 0x0000000000007941 */ /* 0x000fea0003800200 */
.L_x_21118:
[----:B------:R-:W-:-:S04]  /*c840*/  SHF.R.U32.HI R3, RZ, 0x18, R3 ;  /* 0x00000018ff037819 */ /* 0x000fc80000011603 */
[----:B------:R-:W-:-:S05]  /*c850*/  LOP3.LUT R3, R0, 0x80, R3, 0xf8, !PT ;  /* 0x0000008000037812 */ /* 0x000fca00078ef803 */
[----:B------:R-:W-:Y:S01]  /*c860*/  STG.E.U8 desc[UR36][R16.64], R3 ;  /* 0x0000000310007986 */ /* 0x000fe2000c101124 */
[----:B------:R-:W-:Y:S05]  /*c870*/  EXIT ;  /* 0x000000000000794d */ /* 0x000fea0003800000 */
.L_x_21112:
[----:B-1----:R-:W-:Y:S01]  /*c880*/  STG.E.U16 desc[UR36][R16.64], R3 ;  /* 0x0000000310007986 */ /* 0x002fe2000c101524 */
[----:B------:R-:W-:Y:S05]  /*c890*/  EXIT ;  /* 0x000000000000794d */ /* 0x000fea0003800000 */
.L_x_21121:
        /* <DEDUP_REMOVED lines=14> */
.L_x_37195:


//--------------------- .text._ZN2at6native27unrolled_elementwise_kernelIZZZNS0_16sqrt_kernel_cudaERNS_18TensorIteratorBaseEENKUlvE0_clEvENKUlvE2_clEvEUlN3c108BFloat16EE_St5arrayIPcLm2EELi4E23TrivialOffsetCalculatorILi1EjESD_NS0_6memory12LoadWithCastILi1EEENSE_13StoreWithCastILi1EEEEEviT_T0_T2_T3_T4_T5_ --------------------------
	.section	.text._ZN2at6native27unrolled_elementwise_kernelIZZZNS0_16sqrt_kernel_cudaERNS_18TensorIteratorBaseEENKUlvE0_clEvENKUlvE2_clEvEUlN3c108BFloat16EE_St5arrayIPcLm2EELi4E23TrivialOffsetCalculatorILi1EjESD_NS0_6memory12LoadWithCastILi1EEENSE_13StoreWithCastILi1EEEEEviT_T0_T2_T3_T4_T5_,"ax",@progbits
	.align	128
        .global         _ZN2at6native27unrolled_elementwise_kernelIZZZNS0_16sqrt_kernel_cudaERNS_18TensorIteratorBaseEENKUlvE0_clEvENKUlvE2_clEvEUlN3c108BFloat16EE_St5arrayIPcLm2EELi4E23TrivialOffsetCalculatorILi1EjESD_NS0_6memory12LoadWithCastILi1EEENSE_13StoreWithCastILi1EEEEEviT_T0_T2_T3_T4_T5_
        .type           _ZN2at6native27unrolled_elementwise_kernelIZZZNS0_16sqrt_kernel_cudaERNS_18TensorIteratorBaseEENKUlvE0_clEvENKUlvE2_clEvEUlN3c108BFloat16EE_St5arrayIPcLm2EELi4E23TrivialOffsetCalculatorILi1EjESD_NS0_6memory12LoadWithCastILi1EEENSE_13StoreWithCastILi1EEEEEviT_T0_T2_T3_T4_T5_,@function
        .size           _ZN2at6native27unrolled_elementwise_kernelIZZZNS0_16sqrt_kernel_cudaERNS_18TensorIteratorBaseEENKUlvE0_clEvENKUlvE2_clEvEUlN3c108BFloat16EE_St5arrayIPcLm2EELi4E23TrivialOffsetCalculatorILi1EjESD_NS0_6memory12LoadWithCastILi1EEENSE_13StoreWithCastILi1EEEEEviT_T0_T2_T3_T4_T5_,(.L_x_37196 - _ZN2at6native27unrolled_elementwise_kernelIZZZNS0_16sqrt_kernel_cudaERNS_18TensorIteratorBaseEENKUlvE0_clEvENKUlvE2_clEvEUlN3c108BFloat16EE_St5arrayIPcLm2EELi4E23TrivialOffsetCalculatorILi1EjESD_NS0_6memory12LoadWithCastILi1EEENSE_13StoreWithCastILi1EEEEEviT_T0_T2_T3_T4_T5_)
        .other          _ZN2at6native27unrolled_elementwise_kernelIZZZNS0_16sqrt_kernel_cudaERNS_18TensorIteratorBaseEENKUlvE0_clEvENKUlvE2_clEvEUlN3c108BFloat16EE_St5arrayIPcLm2EELi4E23TrivialOffsetCalculatorILi1EjESD_NS0_6memory12LoadWithCastILi1EEENSE_13StoreWithCastILi1EEEEEviT_T0_T2_T3_T4_T5_,@"STO_CUDA_ENTRY STV_DEFAULT"
_ZN2at6native27unrolled_elementwise_kernelIZZZNS0_16sqrt_kernel_cudaERNS_18TensorIteratorBaseEENKUlvE0_clEvENKUlvE2_clEvEUlN3c108BFloat16EE_St5arrayIPcLm2EELi4E23TrivialOffsetCalculatorILi1EjESD_NS0_6memory12LoadWithCastILi1EEENSE_13StoreWithCastILi1EEEEEviT_T0_T2_T3_T4_T5_:
.text._ZN2at6native27unrolled_elementwise_kernelIZZZNS0_16sqrt_kernel_cudaERNS_18TensorIteratorBaseEENKUlvE0_clEvENKUlvE2_clEvEUlN3c108BFloat16EE_St5arrayIPcLm2EELi4E23TrivialOffsetCalculatorILi1EjESD_NS0_6memory12LoadWithCastILi1EEENSE_13StoreWithCastILi1EEEEEviT_T0_T2_T3_T4_T5_:
        /* <DEDUP_REMOVED lines=34> */
.L_x_21127:
[----:B------:R-:W2:Y:S02]  /*0220*/  LDG.E.U8 R4, desc[UR36][R4.64] ;  /* 0x0000002404047981 */ /* 0x000ea4000c1e1100 */
[----:B--2---:R-:W-:-:S04]  /*0230*/  I2FP.F32.U32 R0, R4 ;  /* 0x0000000400007245 */ /* 0x004fc80000201000 */
[----:B------:R-:W-:-:S04]  /*0240*/  F2FP.BF16.F32.PACK_AB R0, RZ, R0 ;  /* 0x00000000ff00723e */ /* 0x000fc800000010ff */
[----:B------:R-:W-:Y:S01]  /*0250*/  PRMT R17, R0, 0x7610, R17 ;  /* 0x0000761000117816 */ /* 0x000fe20000000011 */
[----:B------:R-:W-:Y:S06]  /*0260*/  BRA `(.L_x_21129) ;  /* 0x0000000c00c47947 */ /* 0x000fec0003800000 */
.L_x_21126:
        /* <DEDUP_REMOVED lines=11> */
.L_x_21131:
[----:B------:R-:W2:Y:S02]  /*0320*/  LDG.E R4, desc[UR36][R4.64] ;  /* 0x0000002404047981 */ /* 0x000ea4000c1e1900 */
[----:B--2---:R-:W-:-:S04]  /*0330*/  I2FP.F32.S32 R0, R4 ;  /* 0x0000000400007245 */ /* 0x004fc80000201400 */
[----:B------:R-:W-:-:S04]  /*0340*/  F2FP.BF16.F32.PACK_AB R0, RZ, R0 ;  /* 0x00000000ff00723e */ /* 0x000fc800000010ff */
[----:B------:R-:W-:Y:S01]  /*0350*/  PRMT R17, R0, 0x7610, R17 ;  /* 0x0000761000117816 */ /* 0x000fe20000000011 */
[----:B------:R-:W-:Y:S06]  /*0360*/  BRA `(.L_x_21129) ;  /* 0x0000000c00847947 */ /* 0x000fec0003800000 */
.L_x_21130:
[----:B------:R-:W2:Y:S02]  /*0370*/  LDG.E.U16 R4, desc[UR36][R4.64] ;  /* 0x0000002404047981 */ /* 0x000ea4000c1e1500 */
[----:B--2---:R-:W0:Y:S02]  /*0380*/  I2F.S16 R0, R4 ;  /* 0x0000000400007306 */ /* 0x004e240000101400 */
[----:B0-----:R-:W-:-:S04]  /*0390*/  F2FP.BF16.F32.PACK_AB R0, RZ, R0 ;  /* 0x00000000ff00723e */ /* 0x001fc800000010ff */
[----:B------:R-:W-:Y:S01]  /*03a0*/  PRMT R17, R0, 0x7610, R17 ;  /* 0x0000761000117816 */ /* 0x000fe20000000011 */
[----:B------:R-:W-:Y:S06]  /*03b0*/  BRA `(.L_x_21129) ;  /* 0x0000000c00707947 */ /* 0x000fec0003800000 */
.L_x_21125:
        /* <DEDUP_REMOVED lines=9> */
.L_x_21133:
[----:B------:R-:W2:Y:S02]  /*0450*/  LDG.E.U16 R0, desc[UR36][R4.64] ;  /* 0x0000002404007981 */ /* 0x000ea4000c1e1500 */
[----:B--2---:R-:W-:-:S05]  /*0460*/  HADD2.F32 R0, -RZ, R0.H0_H0 ;  /* 0x20000000ff007230 */ /* 0x004fca0000004100 */
[----:B------:R-:W-:-:S04]  /*0470*/  F2FP.BF16.F32.PACK_AB R0, RZ, R0 ;  /* 0x00000000ff00723e */ /* 0x000fc800000010ff */
[----:B------:R-:W-:Y:S01]  /*0480*/  PRMT R17, R0, 0x7610, R17 ;  /* 0x0000761000117816 */ /* 0x000fe20000000011 */
[----:B------:R-:W-:Y:S06]  /*0490*/  BRA `(.L_x_21129) ;  /* 0x0000000c00387947 */ /* 0x000fec0003800000 */
.L_x_21132:
        /* <DEDUP_REMOVED lines=9> */
.L_x_21135:
[----:B------:R-:W2:Y:S02]  /*0530*/  LDG.E.U16 R4, desc[UR36][R4.64] ;  /* 0x0000002404047981 */ /* 0x000ea4000c1e1500 */
[----:B--2---:R-:W-:-:S05]  /*0540*/  HADD2.F32 R0, -RZ, R4.H0_H0 ;  /* 0x20000004ff007230 */ /* 0x004fca0000004100 */
[----:B------:R-:W-:-:S04]  /*0550*/  F2FP.BF16.F32.PACK_AB R0, RZ, R0 ;  /* 0x00000000ff00723e */ /* 0x000fc800000010ff */
[----:B------:R-:W-:Y:S01]  /*0560*/  PRMT R17, R0, 0x7610, R17 ;  /* 0x0000761000117816 */ /* 0x000fe20000000011 */
[----:B------:R-:W-:Y:S06]  /*0570*/  BRA `(.L_x_21129) ;  /* 0x0000000c00007947 */ /* 0x000fec0003800000 */
.L_x_21134:
        /* <DEDUP_REMOVED lines=9> */
.L_x_21124:
        /* <DEDUP_REMOVED lines=14> */
.L_x_21138:
        /* <DEDUP_REMOVED lines=9> */
.L_x_21137:
        /* <DEDUP_REMOVED lines=27> */
.L_x_21140:
        /* <DEDUP_REMOVED lines=15> */
.L_x_21139:
[----:B------:R0:W5:Y:S01]  /*0a20*/  LDG.E.U16 R17, desc[UR36][R4.64] ;  /* 0x0000002404117981 */ /* 0x000162000c1e1500 */
[----:B------:R-:W-:Y:S05]  /*0a30*/  BRA `(.L_x_21129) ;  /* 0x0000000400d07947 */ /* 0x000fea0003800000 */
.L_x_21136:
        /* <DEDUP_REMOVED lines=13> */
.L_x_21143:
        /* <DEDUP_REMOVED lines=21> */
.L_x_21147:
[----:B------:R-:W-:Y:S05]  /*0c60*/  BSYNC.RECONVERGENT B1 ;  /* 0x0000000000017941 */ /* 0x000fea0003800200 */
.L_x_21146:
[----:B------:R-:W-:Y:S01]  /*0c70*/  IMAD.SHL.U32 R0, R0, 0x100000, RZ ;  /* 0x0010000000007824 */ /* 0x000fe200078e00ff */
[----:B------:R-:W-:-:S04]  /*0c80*/  LEA R3, R3, 0x3b800000, 0x17 ;  /* 0x3b80000003037811 */ /* 0x000fc800078eb8ff */
[----:B------:R-:W-:-:S07]  /*0c90*/  LOP3.LUT R0, R3, R0, R7, 0xfe, !PT ;  /* 0x0000000003007212 */ /* 0x000fce00078efe07 */
.L_x_21145:
[----:B------:R-:W-:Y:S05]  /*0ca0*/  BSYNC.RECONVERGENT B0 ;  /* 0x0000000000007941 */ /* 0x000fea0003800200 */
.L_x_21144:
[----:B------:R-:W-:-:S04]  /*0cb0*/  F2FP.BF16.F32.PACK_AB R0, RZ, R0 ;  /* 0x00000000ff00723e */ /* 0x000fc800000010ff */
[----:B------:R-:W-:Y:S01]  /*0cc0*/  PRMT R17, R0, 0x7610, R17 ;  /* 0x0000761000117816 */ /* 0x000fe20000000011 */
[----:B------:R-:W-:Y:S06]  /*0cd0*/  BRA `(.L_x_21129) ;  /* 0x0000000400287947 */ /* 0x000fec0003800000 */
.L_x_21142:
        /* <DEDUP_REMOVED lines=21> */
.L_x_21151:
[----:B------:R-:W-:Y:S05]  /*0e30*/  BSYNC.RECONVERGENT B1 ;  /* 0x0000000000017941 */ /* 0x000fea0003800200 */
.L_x_21150:
[----:B------:R-:W-:Y:S01]  /*0e40*/  IMAD.SHL.U32 R0, R0, 0x200000, RZ ;  /* 0x0020000000007824 */ /* 0x000fe200078e00ff */
[----:B------:R-:W-:-:S04]  /*0e50*/  LEA R3, R3, 0x37800000, 0x17 ;  /* 0x3780000003037811 */ /* 0x000fc800078eb8ff */
[----:B------:R-:W-:-:S07]  /*0e60*/  LOP3.LUT R0, R3, R0, R7, 0xfe, !PT ;  /* 0x0000000003007212 */ /* 0x000fce00078efe07 */
.L_x_21149:
[----:B------:R-:W-:Y:S05]  /*0e70*/  BSYNC.RECONVERGENT B0 ;  /* 0x0000000000007941 */ /* 0x000fea0003800200 */
.L_x_21148:
[----:B------:R-:W-:-:S04]  /*0e80*/  F2FP.BF16.F32.PACK_AB R0, RZ, R0 ;  /* 0x00000000ff00723e */ /* 0x000fc800000010ff */
[----:B------:R-:W-:Y:S01]  /*0e90*/  PRMT R17, R0, 0x7610, R17 ;  /* 0x0000761000117816 */ /* 0x000fe20000000011 */
[----:B------:R-:W-:Y:S06]  /*0ea0*/  BRA `(.L_x_21129) ;  /* 0x0000000000b47947 */ /* 0x000fec0003800000 */
.L_x_21141:
[----:B------:R-:W-:-:S09]  /*0eb0*/  UISETP.NE.AND UP0, UPT, UR4, 0x1c, UPT ;  /* 0x0000001c0400788c */ /* 0x000fd2000bf05270 */
[----:B------:R-:W-:Y:S05]  /*0ec0*/  BRA.U !UP0, `(.L_x_21152) ;  /* 0x00000001089c7547 */ /* 0x000fea000b800000 */
[----:B------:R-:W-:-:S09]  /*0ed0*/  UISETP.NE.AND UP0, UPT, UR4, 0x1d, UPT ;  /* 0x0000001d0400788c */ /* 0x000fd2000bf05270 */
[----:B------:R-:W-:Y:S05]  /*0ee0*/  BRA.U !UP0, `(.L_x_21153) ;  /* 0x0000000108807547 */ /* 0x000fea000b800000 */
[----:B------:R-:W-:-:S09]  /*0ef0*/  UISETP.NE.AND UP0, UPT, UR4, 0x2c, UPT ;  /* 0x0000002c0400788c */ /* 0x000fd2000bf05270 */
[----:B------:R-:W-:Y:S05]  /*0f00*/  BRA.U !UP0, `(.L_x_21154) ;  /* 0x0000000108487547 */ /* 0x000fea000b800000 */
.L_x_21128:
        /* <DEDUP_REMOVED lines=16> */
.L_x_21155:
[----:B------:R-:W-:Y:S01]  /*1010*/  PRMT R17, RZ, 0x7610, R17 ;  /* 0x00007610ff117816 */ /* 0x000fe20000000011 */
[----:B------:R-:W-:Y:S06]  /*1020*/  BRA `(.L_x_21129) ;  /* 0x0000000000547947 */ /* 0x000fec0003800000 */
.L_x_21154:
        /* <DEDUP_REMOVED lines=8> */
.L_x_21157:
[----:B------:R-:W-:Y:S05]  /*10b0*/  BSYNC.RECONVERGENT B0 ;  /* 0x0000000000007941 */ /* 0x000fea0003800200 */
.L_x_21156:
[----:B------:R-:W-:-:S04]  /*10c0*/  F2FP.BF16.F32.PACK_AB R0, RZ, R0 ;  /* 0x00000000ff00723e */ /* 0x000fc800000010ff */
[----:B------:R-:W-:Y:S01]  /*10d0*/  PRMT R17, R0, 0x7610, R17 ;  /* 0x0000761000117816 */ /* 0x000fe20000000011 */
[----:B------:R-:W-:Y:S06]  /*10e0*/  BRA `(.L_x_21129) ;  /* 0x0000000000247947 */ /* 0x000fec0003800000 */
.L_x_21153:
[----:B------:R-:W2:Y:S02]  /*10f0*/  LDG.E.64 R4, desc[UR36][R4.64] ;  /* 0x0000002404047981 */ /* 0x000ea4000c1e1b00 */
[----:B--2---:R-:W0:Y:S02]  /*1100*/  I2F.U64 R0, R4 ;  /* 0x0000000400007312 */ /* 0x004e240000301000 */
[----:B0-----:R-:W-:-:S04]  /*1110*/  F2FP.BF16.F32.PACK_AB R0, RZ, R0 ;  /* 0x00000000ff00723e */ /* 0x001fc800000010ff */
[----:B------:R-:W-:Y:S01]  /*1120*/  PRMT R17, R0, 0x7610, R17 ;  /* 0x0000761000117816 */ /* 0x000fe20000000011 */
[----:B------:R-:W-:Y:S06]  /*1130*/  BRA `(.L_x_21129) ;  /* 0x0000000000107947 */ /* 0x000fec0003800000 */
.L_x_21152:
[----:B------:R-:W2:Y:S02]  /*1140*/  LDG.E R4, desc[UR36][R4.64] ;  /* 0x0000002404047981 */ /* 0x000ea4000c1e1900 */
[----:B--2---:R-:W-:-:S04]  /*1150*/  I2FP.F32.U32 R0, R4 ;  /* 0x0000000400007245 */ /* 0x004fc80000201000 */
[----:B------:R-:W-:-:S04]  /*1160*/  F2FP.BF16.F32.PACK_AB R0, RZ, R0 ;  /* 0x00000000ff00723e */ /* 0x000fc800000010ff */
[----:B------:R-:W-:-:S07]  /*1170*/  PRMT R17, R0, 0x7610, R17 ;  /* 0x0000761000117816 */ /* 0x000fce0000000011 */
.L_x_21129:
[----:B------:R-:W-:-:S07]  /*1180*/  VIADD R23, R25, 0x80 ;  /* 0x0000008019177836 */ /* 0x000fce0000000000 */
.L_x_21123:
[----:B------:R-:W-:Y:S05]  /*1190*/  BSYNC.RECONVERGENT B6 ;  /* 0x0000000000067941 */ /* 0x000fea0003800200 */
.L_x_21122:
        /* <DEDUP_REMOVED lines=26> */
.L_x_21163:
[----:B------:R-:W2:Y:S02]  /*1340*/  LDG.E.U8 R4, desc[UR36][R4.64] ;  /* 0x0000002404047981 */ /* 0x000ea4000c1e1100 */
[----:B--2---:R-:W-:-:S04]  /*1350*/  I2FP.F32.U32 R0, R4 ;  /* 0x0000000400007245 */ /* 0x004fc80000201000 */
[----:B------:R-:W-:-:S04]  /*1360*/  F2FP.BF16.F32.PACK_AB R0, RZ, R0 ;  /* 0x00000000ff00723e */ /* 0x000fc800000010ff */
[----:B------:R-:W-:Y:S01]  /*1370*/  PRMT R18, R0, 0x7610, R18 ;  /* 0x0000761000127816 */ /* 0x000fe20000000012 */
[----:B------:R-:W-:Y:S06]  /*1380*/  BRA `(.L_x_21165) ;  /* 0x0000000c00c47947 */ /* 0x000fec0003800000 */
.L_x_21162:
        /* <DEDUP_REMOVED lines=11> */
.L_x_21167:
[----:B------:R-:W2:Y:S02]  /*1440*/  LDG.E R4, desc[UR36][R4.64] ;  /* 0x0000002404047981 */ /* 0x000ea4000c1e1900 */
[----:B--2---:R-:W-:-:S04]  /*1450*/  I2FP.F32.S32 R0, R4 ;  /* 0x0000000400007245 */ /* 0x004fc80000201400 */
[----:B------:R-:W-:-:S04]  /*1460*/  F2FP.BF16.F32.PACK_AB R0, RZ, R0 ;  /* 0x00000000ff00723e */ /* 0x000fc800000010ff */
[----:B------:R-:W-:Y:S01]  /*1470*/  PRMT R18, R0, 0x7610, R18 ;  /* 0x0000761000127816 */ /* 0x000fe20000000012 */
[----:B------:R-:W-:Y:S06]  /*1480*/  BRA `(.L_x_21165) ;  /* 0x0000000c00847947 */ /* 0x000fec0003800000 */
.L_x_21166:
[----:B------:R-:W2:Y:S02]  /*1490*/  LDG.E.U16 R4, desc[UR36][R4.64] ;  /* 0x0000002404047981 */ /* 0x000ea4000c1e1500 */
[----:B--2---:R-:W0:Y:S02]  /*14a0*/  I2F.S16 R0, R4 ;  /* 0x0000000400007306 */ /* 0x004e240000101400 */
[----:B0-----:R-:W-:-:S04]  /*14b0*/  F2FP.BF16.F32.PACK_AB R0, RZ, R0 ;  /* 0x00000000ff00723e */ /* 0x001fc800000010ff */
[----:B------:R-:W-:Y:S01]  /*14c0*/  PRMT R18, R0, 0x7610, R18 ;  /* 0x0000761000127816 */ /* 0x000fe20000000012 */
[----:B------:R-:W-:Y:S06]  /*14d0*/  BRA `(.L_x_21165) ;  /* 0x0000000c00707947 */ /* 0x000fec0003800000 */
.L_x_21161:
        /* <DEDUP_REMOVED lines=9> */
.L_x_21169:
[----:B------:R-:W2:Y:S02]  /*1570*/  LDG.E.U16 R0, desc[UR36][R4.64] ;  /* 0x0000002404007981 */ /* 0x000ea4000c1e1500 */
[----:B--2---:R-:W-:-:S05]  /*1580*/  HADD2.F32 R0, -RZ, R0.H0_H0 ;  /* 0x20000000ff007230 */ /* 0x004fca0000004100 */
[----:B------:R-:W-:-:S04]  /*1590*/  F2FP.BF16.F32.PACK_AB R0, RZ, R0 ;  /* 0x00000000ff00723e */ /* 0x000fc800000010ff */
[----:B------:R-:W-:Y:S01]  /*15a0*/  PRMT R18, R0, 0x7610, R18 ;  /* 0x0000761000127816 */ /* 0x000fe20000000012 */
[----:B------:R-:W-:Y:S06]  /*15b0*/  BRA `(.L_x_21165) ;  /* 0x0000000c00387947 */ /* 0x000fec0003800000 */
.L_x_21168:
        /* <DEDUP_REMOVED lines=9> */
.L_x_21171:
[----:B------:R-:W2:Y:S02]  /*1650*/  LDG.E.U16 R4, desc[UR36][R4.64] ;  /* 0x0000002404047981 */ /* 0x000ea4000c1e1500 */
[----:B--2---:R-:W-:-:S05]  /*1660*/  HADD2.F32 R0, -RZ, R4.H0_H0 ;  /* 0x20000004ff007230 */ /* 0x004fca0000004100 */
[----:B------:R-:W-:-:S04]  /*1670*/  F2FP.BF16.F32.PACK_AB R0, RZ, R0 ;  /* 0x00000000ff00723e */ /* 0x000fc800000010ff */
[----:B------:R-:W-:Y:S01]  /*1680*/  PRMT R18, R0, 0x7610, R18 ;  /* 0x0000761000127816 */ /* 0x000fe20000000012 */
[----:B------:R-:W-:Y:S06]  /*1690*/  BRA `(.L_x_21165) ;  /* 0x0000000c00007947 */ /* 0x000fec0003800000 */
.L_x_21170:
        /* <DEDUP_REMOVED lines=9> */
.L_x_21160:
        /* <DEDUP_REMOVED lines=14> */
.L_x_21174:
        /* <DEDUP_REMOVED lines=9> */
.L_x_21173:
        /* <DEDUP_REMOVED lines=27> */
.L_x_21176:
        /* <DEDUP_REMOVED lines=15> */
.L_x_21175:
[----:B------:R0:W5:Y:S01]  /*1b40*/  LDG.E.U16 R18, desc[UR36][R4.64] ;  /* 0x0000002404127981 */ /* 0x000162000c1e1500 */
[----:B------:R-:W-:Y:S05]  /*1b50*/  BRA `(.L_x_21165) ;  /* 0x0000000400d07947 */ /* 0x000fea0003800000 */
.L_x_21172:
        /* <DEDUP_REMOVED lines=13> */
.L_x_21179:
        /* <DEDUP_REMOVED lines=21> */
.L_x_21183:
[----:B------:R-:W-:Y:S05]  /*1d80*/  BSYNC.RECONVERGENT B1 ;  /* 0x0000000000017941 */ /* 0x000fea0003800200 */
.L_x_21182:
[----:B------:R-:W-:Y:S01]  /*1d90*/  IMAD.SHL.U32 R0, R0, 0x100000, RZ ;  /* 0x0010000000007824 */ /* 0x000fe200078e00ff */
[----:B------:R-:W-:-:S04]  /*1da0*/  LEA R3, R3, 0x3b800000, 0x17 ;  /* 0x3b80000003037811 */ /* 0x000fc800078eb8ff */
[----:B------:R-:W-:-:S07]  /*1db0*/  LOP3.LUT R0, R3, R0, R7, 0xfe, !PT ;  /* 0x0000000003007212 */ /* 0x000fce00078efe07 */
.L_x_21181:
[----:B------:R-:W-:Y:S05]  /*1dc0*/  BSYNC.RECONVERGENT B0 ;  /* 0x0000000000007941 */ /* 0x000fea0003800200 */
.L_x_21180:
[----:B------:R-:W-:-:S04]  /*1dd0*/  F2FP.BF16.F32.PACK_AB R0, RZ, R0 ;  /* 0x00000000ff00723e */ /* 0x000fc800000010ff */
[----:B------:R-:W-:Y:S01]  /*1de0*/  PRMT R18, R0, 0x7610, R18 ;  /* 0x0000761000127816 */ /* 0x000fe20000000012 */
[----:B------:R-:W-:Y:S06]  /*1df0*/  BRA `(.L_x_21165) ;  /* 0x0000000400287947 */ /* 0x000fec0003800000 */
.L_x_21178:
        /* <DEDUP_REMOVED lines=21> */
.L_x_21187:
[----:B------:R-:W-:Y:S05]  /*1f50*/  BSYNC.RECONVERGENT B1 ;  /* 0x0000000000017941 */ /* 0x000fea0003800200 */
.L_x_21186:
[----:B------:R-:W-:Y:S01]  /*1f60*/  IMAD.SHL.U32 R0, R0, 0x200000, RZ ;  /* 0x0020000000007824 */ /* 0x000fe200078e00ff */
[----:B------:R-:W-:-:S04]  /*1f70*/  LEA R3, R3, 0x37800000, 0x17 ;  /* 0x3780000003037811 */ /* 0x000fc800078eb8ff */
[----:B------:R-:W-:-:S07]  /*1f80*/  LOP3.LUT R0, R3, R0, R7, 0xfe, !PT ;  /* 0x0000000003007212 */ /* 0x000fce00078efe07 */
.L_x_21185:
[----:B------:R-:W-:Y:S05]  /*1f90*/  BSYNC.RECONVERGENT B0 ;  /* 0x0000000000007941 */ /* 0x000fea0003800200 */
.L_x_21184:
[----:B------:R-:W-:-:S04]  /*1fa0*/  F2FP.BF16.F32.PACK_AB R0, RZ, R0 ;  /* 0x00000000ff00723e */ /* 0x000fc800000010ff */
[----:B------:R-:W-:Y:S01]  /*1fb0*/  PRMT R18, R0, 0x7610, R18 ;  /* 0x0000761000127816 */ /* 0x000fe20000000012 */
[----:B------:R-:W-:Y:S06]  /*1fc0*/  BRA `(.L_x_21165) ;  /* 0x0000000000b47947 */ /* 0x000fec0003800000 */
.L_x_21177:
        /* <DEDUP_REMOVED lines=14> */
.L_x_21191:
[----:B------:R-:W-:Y:S05]  /*20b0*/  BSYNC.RECONVERGENT B0 ;  /* 0x0000000000007941 */ /* 0x000fea0003800200 */
.L_x_21190:
[----:B------:R-:W-:-:S04]  /*20c0*/  F2FP.BF16.F32.PACK_AB R0, RZ, R0 ;  /* 0x00000000ff00723e */ /* 0x000fc800000010ff */
[----:B------:R-:W-:Y:S01]  /*20d0*/  PRMT R18, R0, 0x7610, R18 ;  /* 0x0000761000127816 */ /* 0x000fe20000000012 */
[----:B------:R-:W-:Y:S06]  /*20e0*/  BRA `(.L_x_21165) ;  /* 0x00000000006c7947 */ /* 0x000fec0003800000 */
.L_x_21164:
        /* <DEDUP_REMOVED lines=16> */
.L_x_21192:
[----:B------:R-:W-:Y:S01]  /*21f0*/  PRMT R18, RZ, 0x7610, R18 ;  /* 0x00007610ff127816 */ /* 0x000fe20000000012 */
[----:B------:R-:W-:Y:S06]  /*2200*/  BRA `(.L_x_21165) ;  /* 0x0000000000247947 */ /* 0x000fec0003800000 */
.L_x_21189:
[----:B------:R-:W2:Y:S02]  /*2210*/  LDG.E.64 R4, desc[UR36][R4.64] ;  /* 0x0000002404047981 */ /* 0x000ea4000c1e1b00 */
[----:B--2---:R-:W0:Y:S02]  /*2220*/  I2F.U64 R0, R4 ;  /* 0x0000000400007312 */ /* 0x004e240000301000 */
[----:B0-----:R-:W-:-:S04]  /*2230*/  F2FP.BF16.F32.PACK_AB R0, RZ, R0 ;  /* 0x00000000ff00723e */ /* 0x001fc800000010ff */
[----:B------:R-:W-:Y:S01]  /*2240*/  PRMT R18, R0, 0x7610, R18 ;  /* 0x0000761000127816 */ /* 0x000fe20000000012 */
[----:B------:R-:W-:Y:S06]  /*2250*/  BRA `(.L_x_21165) ;  /* 0x0000000000107947 */ /* 0x000fec0003800000 */
.L_x_21188:
[----:B------:R-:W2:Y:S02]  /*2260*/  LDG.E R4, desc[UR36][R4.64] ;  /* 0x0000002404047981 */ /* 0x000ea4000c1e1900 */
[----:B--2---:R-:W-:-:S04]  /*2270*/  I2FP.F32.U32 R0, R4 ;  /* 0x0000000400007245 */ /* 0x004fc80000201000 */
[----:B------:R-:W-:-:S04]  /*2280*/  F2FP.BF16.F32.PACK_AB R0, RZ, R0 ;  /* 0x00000000ff00723e */ /* 0x000fc800000010ff */
[----:B------:R-:W-:-:S07]  /*2290*/  PRMT R18, R0, 0x7610, R18 ;  /* 0x0000761000127816 */ /* 0x000fce0000000012 */
.L_x_21165:
[----:B------:R-:W-:-:S07]  /*22a0*/  VIADD R23, R23, 0x80 ;  /* 0x0000008017177836 */ /* 0x000fce0000000000 */
.L_x_21159:
[----:B------:R-:W-:Y:S05]  /*22b0*/  BSYNC.RECONVERGENT B6 ;  /* 0x0000000000067941 */ /* 0x000fea0003800200 */
.L_x_21158:
        /* <DEDUP_REMOVED lines=26> */
.L_x_21198:
[----:B------:R-:W2:Y:S02]  /*2460*/  LDG.E.U8 R4, desc[UR36][R4.64] ;  /* 0x0000002404047981 */ /* 0x000ea4000c1e1100 */
[----:B--2---:R-:W-:-:S04]  /*2470*/  I2FP.F32.U32 R0, R4 ;  /* 0x0000000400007245 */ /* 0x004fc80000201000 */
[----:B------:R-:W-:-:S04]  /*2480*/  F2FP.BF16.F32.PACK_AB R0, RZ, R0 ;  /* 0x00000000ff00723e */ /* 0x000fc800000010ff */
[----:B------:R-:W-:Y:S01]  /*2490*/  PRMT R19, R0, 0x7610, R19 ;  /* 0x0000761000137816 */ /* 0x000fe20000000013 */
[----:B------:R-:W-:Y:S06]  /*24a0*/  BRA `(.L_x_21200) ;  /* 0x0000000c00c47947 */ /* 0x000fec0003800000 */
.L_x_21197:
        /* <DEDUP_REMOVED lines=11> */
.L_x_21202:
[----:B------:R-:W2:Y:S02]  /*2560*/  LDG.E R4, desc[UR36][R4.64] ;  /* 0x0000002404047981 */ /* 0x000ea4000c1e1900 */
[----:B--2---:R-:W-:-:S04]  /*2570*/  I2FP.F32.S32 R0, R4 ;  /* 0x0000000400007245 */ /* 0x004fc80000201400 */
[----:B------:R-:W-:-:S04]  /*2580*/  F2FP.BF16.F32.PACK_AB R0, RZ, R0 ;  /* 0x00000000ff00723e */ /* 0x000fc800000010ff */
[----:B------:R-:W-:Y:S01]  /*2590*/  PRMT R19, R0, 0x7610, R19 ;  /* 0x0000761000137816 */ /* 0x000fe20000000013 */
[----:B------:R-:W-:Y:S06]  /*25a0*/  BRA `(.L_x_21200) ;  /* 0x0000000c00847947 */ /* 0x000fec0003800000 */
.L_x_21201:
[----:B------:R-:W2:Y:S02]  /*25b0*/  LDG.E.U16 R4, desc[UR36][R4.64] ;  /* 0x0000002404047981 */ /* 0x000ea4000c1e1500 */
[----:B--2---:R-:W0:Y:S02]  /*25c0*/  I2F.S16 R0, R4 ;  /* 0x0000000400007306 */ /* 0x004e240000101400 */
[----:B0-----:R-:W-:-:S04]  /*25d0*/  F2FP.BF16.F32.PACK_AB R0, RZ, R0 ;  /* 0x00000000ff00723e */ /* 0x001fc800000010ff */
[----:B------:R-:W-:Y:S01]  /*25e0*/  PRMT R19, R0, 0x7610, R19 ;  /* 0x0000761000137816 */ /* 0x000fe20000000013 */
[----:B------:R-:W-:Y:S06]  /*25f0*/  BRA `(.L_x_21200) ;  /* 0x0000000c00707947 */ /* 0x000fec0003800000 */
.L_x_21196:
        /* <DEDUP_REMOVED lines=9> */
.L_x_21204:
[----:B------:R-:W2:Y:S02]  /*2690*/  LDG.E.U16 R0, desc[UR36][R4.64] ;  /* 0x0000002404007981 */ /* 0x000ea4000c1e1500 */
[----:B--2---:R-:W-:-:S05]  /*26a0*/  HADD2.F32 R0, -RZ, R0.H0_H0 ;  /* 0x20000000ff007230 */ /* 0x004fca0000004100 */
[----:B------:R-:W-:-:S04]  /*26b0*/  F2FP.BF16.F32.PACK_AB R0, RZ, R0 ;  /* 0x00000000ff00723e */ /* 0x000fc800000010ff */
[----:B------:R-:W-:Y:S01]  /*26c0*/  PRMT R19, R0, 0x7610, R19 ;  /* 0x0000761000137816 */ /* 0x000fe20000000013 */
[----:B------:R-:W-:Y:S06]  /*26d0*/  BRA `(.L_x_21200) ;  /* 0x0000000c00387947 */ /* 0x000fec0003800000 */
.L_x_21203:
        /* <DEDUP_REMOVED lines=9> */
.L_x_21206:
[----:B------:R-:W2:Y:S02]  /*2770*/  LDG.E.U16 R4, desc[UR36][R4.64] ;  /* 0x0000002404047981 */ /* 0x000ea4000c1e1500 */
[----:B--2---:R-:W-:-:S05]  /*2780*/  HADD2.F32 R0, -RZ, R4.H0_H0 ;  /* 0x20000004ff007230 */ /* 0x004fca0000004100 */
[----:B------:R-:W-:-:S04]  /*2790*/  F2FP.BF16.F32.PACK_AB R0, RZ, R0 ;  /* 0x00000000ff00723e */ /* 0x000fc800000010ff */
[----:B------:R-:W-:Y:S01]  /*27a0*/  PRMT R19, R0, 0x7610, R19 ;  /* 0x0000761000137816 */ /* 0x000fe20000000013 */
[----:B------:R-:W-:Y:S06]  /*27b0*/  BRA `(.L_x_21200) ;  /* 0x0000000c00007947 */ /* 0x000fec0003800000 */
.L_x_21205:
        /* <DEDUP_REMOVED lines=9> */
.L_x_21195:
        /* <DEDUP_REMOVED lines=14> */
.L_x_21209:
        /* <DEDUP_REMOVED lines=9> */
.L_x_21208:
        /* <DEDUP_REMOVED lines=27> */
.L_x_21211:
        /* <DEDUP_REMOVED lines=15> */
.L_x_21210:
[----:B------:R0:W5:Y:S01]  /*2c60*/  LDG.E.U16 R19, desc[UR36][R4.64] ;  /* 0x0000002404137981 */ /* 0x000162000c1e1500 */
[----:B------:R-:W-:Y:S05]  /*2c70*/  BRA `(.L_x_21200) ;  /* 0x0000000400d07947 */ /* 0x000fea0003800000 */
.L_x_21207:
        /* <DEDUP_REMOVED lines=13> */
.L_x_21214:
        /* <DEDUP_REMOVED lines=21> */
.L_x_21218:
[----:B------:R-:W-:Y:S05]  /*2ea0*/  BSYNC.RECONVERGENT B1 ;  /* 0x0000000000017941 */ /* 0x000fea0003800200 */
.L_x_21217:
[----:B------:R-:W-:Y:S01]  /*2eb0*/  IMAD.SHL.U32 R0, R0, 0x100000, RZ ;  /* 0x0010000000007824 */ /* 0x000fe200078e00ff */
[----:B------:R-:W-:-:S04]  /*2ec0*/  LEA R3, R3, 0x3b800000, 0x17 ;  /* 0x3b80000003037811 */ /* 0x000fc800078eb8ff */
[----:B------:R-:W-:-:S07]  /*2ed0*/  LOP3.LUT R0, R3, R0, R7, 0xfe, !PT ;  /* 0x0000000003007212 */ /* 0x000fce00078efe07 */
.L_x_21216:
[----:B------:R-:W-:Y:S05]  /*2ee0*/  BSYNC.RECONVERGENT B0 ;  /* 0x0000000000007941 */ /* 0x000fea0003800200 */
.L_x_21215:
[----:B------:R-:W-:-:S04]  /*2ef0*/  F2FP.BF16.F32.PACK_AB R0, RZ, R0 ;  /* 0x00000000ff00723e */ /* 0x000fc800000010ff */
[----:B------:R-:W-:Y:S01]  /*2f00*/  PRMT R19, R0, 0x7610, R19 ;  /* 0x0000761000137816 */ /* 0x000fe20000000013 */
[----:B------:R-:W-:Y:S06]  /*2f10*/  BRA `(.L_x_21200) ;  /* 0x0000000400287947 */ /* 0x000fec0003800000 */
.L_x_21213:
        /* <DEDUP_REMOVED lines=21> */
.L_x_21222:
[----:B------:R-:W-:Y:S05]  /*3070*/  BSYNC.RECONVERGENT B1 ;  /* 0x0000000000017941 */ /* 0x000fea0003800200 */
.L_x_21221:
[----:B------:R-:W-:Y:S01]  /*3080*/  IMAD.SHL.U32 R0, R0, 0x200000, RZ ;  /* 0x0020000000007824 */ /* 0x000fe200078e00ff */
[----:B------:R-:W-:-:S04]  /*3090*/  LEA R3, R3, 0x37800000, 0x17 ;  /* 0x3780000003037811 */ /* 0x000fc800078eb8ff */
[----:B------:R-:W-:-:S07]  /*30a0*/  LOP3.LUT R0, R3, R0, R7, 0xfe, !PT ;  /* 0x0000000003007212 */ /* 0x000fce00078efe07 */
.L_x_21220:
[----:B------:R-:W-:Y:S05]  /*30b0*/  BSYNC.RECONVERGENT B0 ;  /* 0x0000000000007941 */ /* 0x000fea0003800200 */
.L_x_21219:
[----:B------:R-:W-:-:S04]  /*30c0*/  F2FP.BF16.F32.PACK_AB R0, RZ, R0 ;  /* 0x00000000ff00723e */ /* 0x000fc800000010ff */
[----:B------:R-:W-:Y:S01]  /*30d0*/  PRMT R19, R0, 0x7610, R19 ;  /* 0x0000761000137816 */ /* 0x000fe20000000013 */
[----:B------:R-:W-:Y:S06]  /*30e0*/  BRA `(.L_x_21200) ;  /* 0x0000000000b47947 */ /* 0x000fec0003800000 */
.L_x_21212:
        /* <DEDUP_REMOVED lines=14> */
.L_x_21226:
[----:B------:R-:W-:Y:S05]  /*31d0*/  BSYNC.RECONVERGENT B0 ;  /* 0x0000000000007941 */ /* 0x000fea0003800200 */
.L_x_21225:
[----:B------:R-:W-:-:S04]  /*31e0*/  F2FP.BF16.F32.PACK_AB R0, RZ, R0 ;  /* 0x00000000ff00723e */ /* 0x000fc800000010ff */
[----:B------:R-:W-:Y:S01]  /*31f0*/  PRMT R19, R0, 0x7610, R19 ;  /* 0x0000761000137816 */ /* 0x000fe20000000013 */
[----:B------:R-:W-:Y:S06]  /*3200*/  BRA `(.L_x_21200) ;  /* 0x00000000006c7947 */ /* 0x000fec0003800000 */
.L_x_21199:
        /* <DEDUP_REMOVED lines=16> */
.L_x_21227:
[----:B------:R-:W-:Y:S01]  /*3310*/  PRMT R19, RZ, 0x7610, R19 ;  /* 0x00007610ff137816 */ /* 0x000fe20000000013 */
[----:B------:R-:W-:Y:S06]  /*3320*/  BRA `(.L_x_21200) ;  /* 0x0000000000247947 */ /* 0x000fec0003800000 */
.L_x_21224:
[----:B------:R-:W2:Y:S02]  /*3330*/  LDG.E.64 R4, desc[UR36][R4.64] ;  /* 0x0000002404047981 */ /* 0x000ea4000c1e1b00 */
[----:B--2---:R-:W0:Y:S02]  /*3340*/  I2F.U64 R0, R4 ;  /* 0x0000000400007312 */ /* 0x004e240000301000 */
[----:B0-----:R-:W-:-:S04]  /*3350*/  F2FP.BF16.F32.PACK_AB R0, RZ, R0 ;  /* 0x00000000ff00723e */ /* 0x001fc800000010ff */
[----:B------:R-:W-:Y:S01]  /*3360*/  PRMT R19, R0, 0x7610, R19 ;  /* 0x0000761000137816 */ /* 0x000fe20000000013 */
[----:B------:R-:W-:Y:S06]  /*3370*/  BRA `(.L_x_21200) ;  /* 0x0000000000107947 */ /* 0x000fec0003800000 */
.L_x_21223:
[----:B------:R-:W2:Y:S02]  /*3380*/  LDG.E R4, desc[UR36][R4.64] ;  /* 0x0000002404047981 */ /* 0x000ea4000c1e1900 */
[----:B--2---:R-:W-:-:S04]  /*3390*/  I2FP.F32.U32 R0, R4 ;  /* 0x0000000400007245 */ /* 0x004fc80000201000 */
[----:B------:R-:W-:-:S04]  /*33a0*/  F2FP.BF16.F32.PACK_AB R0, RZ, R0 ;  /* 0x00000000ff00723e */ /* 0x000fc800000010ff */
[----:B------:R-:W-:-:S07]  /*33b0*/  PRMT R19, R0, 0x7610, R19 ;  /* 0x0000761000137816 */ /* 0x000fce0000000013 */
.L_x_21200:
[----:B------:R-:W-:-:S07]  /*33c0*/  VIADD R23, R23, 0x80 ;  /* 0x0000008017177836 */ /* 0x000fce0000000000 */
.L_x_21194:
[----:B------:R-:W-:Y:S05]  /*33d0*/  BSYNC.RECONVERGENT B6 ;  /* 0x0000000000067941 */ /* 0x000fea0003800200 */
.L_x_21193:
        /* <DEDUP_REMOVED lines=25> */
.L_x_21233:
[----:B------:R-:W2:Y:S02]  /*3570*/  LDG.E.U8 R4, desc[UR36][R4.64] ;  /* 0x0000002404047981 */ /* 0x000ea4000c1e1100 */
[----:B--2---:R-:W-:-:S04]  /*3580*/  I2FP.F32.U32 R0, R4 ;  /* 0x0000000400007245 */ /* 0x004fc80000201000 */
[----:B------:R-:W-:Y:S01]  /*3590*/  F2FP.BF16.F32.PACK_AB R0, RZ, R0 ;  /* 0x00000000ff00723e */ /* 0x000fe200000010ff */
[----:B------:R-:W-:Y:S06]  /*35a0*/  BRA `(.L_x_21229) ;  /* 0x0000000c00887947 */ /* 0x000fec0003800000 */
.L_x_21232:
        /* <DEDUP_REMOVED lines=10> */
.L_x_21236:
[----:B------:R-:W2:Y:S02]  /*3650*/  LDG.E R4, desc[UR36][R4.64] ;  /* 0x0000002404047981 */ /* 0x000ea4000c1e1900 */
[----:B--2---:R-:W-:-:S04]  /*3660*/  I2FP.F32.S32 R0, R4 ;  /* 0x0000000400007245 */ /* 0x004fc80000201400 */
[----:B------:R-:W-:Y:S01]  /*3670*/  F2FP.BF16.F32.PACK_AB R0, RZ, R0 ;  /* 0x00000000ff00723e */ /* 0x000fe200000010ff */
[----:B------:R-:W-:Y:S06]  /*3680*/  BRA `(.L_x_21229) ;  /* 0x0000000c00507947 */ /* 0x000fec0003800000 */
.L_x_21235:
[----:B------:R-:W2:Y:S02]  /*3690*/  LDG.E.U16 R4, desc[UR36][R4.64] ;  /* 0x0000002404047981 */ /* 0x000ea4000c1e1500 */
[----:B--2---:R-:W0:Y:S02]  /*36a0*/  I2F.S16 R0, R4 ;  /* 0x0000000400007306 */ /* 0x004e240000101400 */
[----:B0-----:R-:W-:Y:S01]  /*36b0*/  F2FP.BF16.F32.PACK_AB R0, RZ, R0 ;  /* 0x00000000ff00723e */ /* 0x001fe200000010ff */
[----:B------:R-:W-:Y:S06]  /*36c0*/  BRA `(.L_x_21229) ;  /* 0x0000000c00407947 */ /* 0x000fec0003800000 */
.L_x_21231:
        /* <DEDUP_REMOVED lines=9> */
.L_x_21238:
[----:B------:R-:W2:Y:S02]  /*3760*/  LDG.E.U16 R0, desc[UR36][R4.64] ;  /* 0x0000002404007981 */ /* 0x000ea4000c1e1500 */
[----:B--2---:R-:W-:-:S05]  /*3770*/  HADD2.F32 R0, -RZ, R0.H0_H0 ;  /* 0x20000000ff007230 */ /* 0x004fca0000004100 */
[----:B------:R-:W-:Y:S01]  /*3780*/  F2FP.BF16.F32.PACK_AB R0, RZ, R0 ;  /* 0x00000000ff00723e */ /* 0x000fe200000010ff */
[----:B------:R-:W-:Y:S06]  /*3790*/  BRA `(.L_x_21229) ;  /* 0x0000000c000c7947 */ /* 0x000fec0003800000 */
.L_x_21237:
        /* <DEDUP_REMOVED lines=9> */
.L_x_21240:
[----:B------:R-:W2:Y:S02]  /*3830*/  LDG.E.U16 R4, desc[UR36][R4.64] ;  /* 0x0000002404047981 */ /* 0x000ea4000c1e1500 */
[----:B--2---:R-:W-:-:S05]  /*3840*/  HADD2.F32 R0, -RZ, R4.H0_H0 ;  /* 0x20000004ff007230 */ /* 0x004fca0000004100 */
[----:B------:R-:W-:Y:S01]  /*3850*/  F2FP.BF16.F32.PACK_AB R0, RZ, R0 ;  /* 0x00000000ff00723e */ /* 0x000fe200000010ff */
[----:B------:R-:W-:Y:S06]  /*3860*/  BRA `(.L_x_21229) ;  /* 0x0000000800d87947 */ /* 0x000fec0003800000 */
.L_x_21239:
        /* <DEDUP_REMOVED lines=8> */
.L_x_21230:
        /* <DEDUP_REMOVED lines=13> */
.L_x_21243:
        /* <DEDUP_REMOVED lines=8> */
.L_x_21242:
        /* <DEDUP_REMOVED lines=27> */
.L_x_21245:
        /* <DEDUP_REMOVED lines=14> */
.L_x_21244:
[----:B------:R1:W5:Y:S01]  /*3cd0*/  LDG.E.U16 R0, desc[UR36][R4.64] ;  /* 0x0000002404007981 */ /* 0x000362000c1e1500 */
[----:B------:R-:W-:Y:S05]  /*3ce0*/  BRA `(.L_x_21229) ;  /* 0x0000000400b87947 */ /* 0x000fea0003800000 */
.L_x_21241:
        /* <DEDUP_REMOVED lines=12> */
.L_x_21248:
        /* <DEDUP_REMOVED lines=21> */
.L_x_21252:
[----:B------:R-:W-:Y:S05]  /*3f00*/  BSYNC.RECONVERGENT B1 ;  /* 0x0000000000017941 */ /* 0x000fea0003800200 */
.L_x_21251:
[----:B------:R-:W-:Y:S01]  /*3f10*/  IMAD.SHL.U32 R0, R0, 0x100000, RZ ;  /* 0x0010000000007824 */ /* 0x000fe200078e00ff */
[----:B------:R-:W-:-:S04]  /*3f20*/  LEA R3, R3, 0x3b800000, 0x17 ;  /* 0x3b80000003037811 */ /* 0x000fc800078eb8ff */
[----:B------:R-:W-:-:S07]  /*3f30*/  LOP3.LUT R0, R3, R0, R7, 0xfe, !PT ;  /* 0x0000000003007212 */ /* 0x000fce00078efe07 */
.L_x_21250:
[----:B------:R-:W-:Y:S05]  /*3f40*/  BSYNC.RECONVERGENT B0 ;  /* 0x0000000000007941 */ /* 0x000fea0003800200 */
.L_x_21249:
[----:B------:R-:W-:Y:S01]  /*3f50*/  F2FP.BF16.F32.PACK_AB R0, RZ, R0 ;  /* 0x00000000ff00723e */ /* 0x000fe200000010ff */
[----:B------:R-:W-:Y:S06]  /*3f60*/  BRA `(.L_x_21229) ;  /* 0x0000000400187947 */ /* 0x000fec0003800000 */
.L_x_21247:
        /* <DEDUP_REMOVED lines=21> */
.L_x_21256:
[----:B------:R-:W-:Y:S05]  /*40c0*/  BSYNC.RECONVERGENT B1 ;  /* 0x0000000000017941 */ /* 0x000fea0003800200 */
.L_x_21255:
[----:B------:R-:W-:Y:S01]  /*40d0*/  IMAD.SHL.U32 R0, R0, 0x200000, RZ ;  /* 0x0020000000007824 */ /* 0x000fe200078e00ff */
[----:B------:R-:W-:-:S04]  /*40e0*/  LEA R3, R3, 0x37800000, 0x17 ;  /* 0x3780000003037811 */ /* 0x000fc800078eb8ff */
[----:B------:R-:W-:-:S07]  /*40f0*/  LOP3.LUT R0, R3, R0, R7, 0xfe, !PT ;  /* 0x0000000003007212 */ /* 0x000fce00078efe07 */
.L_x_21254:
[----:B------:R-:W-:Y:S05]  /*4100*/  BSYNC.RECONVERGENT B0 ;  /* 0x0000000000007941 */ /* 0x000fea0003800200 */
.L_x_21253:
[----:B------:R-:W-:Y:S01]  /*4110*/  F2FP.BF16.F32.PACK_AB R0, RZ, R0 ;  /* 0x00000000ff00723e */ /* 0x000fe200000010ff */
[----:B------:R-:W-:Y:S06]  /*4120*/  BRA `(.L_x_21229) ;  /* 0x0000000000a87947 */ /* 0x000fec0003800000 */
.L_x_21246:
        /* <DEDUP_REMOVED lines=14> */
.L_x_21260:
[----:B------:R-:W-:Y:S05]  /*4210*/  BSYNC.RECONVERGENT B0 ;  /* 0x0000000000007941 */ /* 0x000fea0003800200 */
.L_x_21259:
[----:B------:R-:W-:Y:S01]  /*4220*/  F2FP.BF16.F32.PACK_AB R0, RZ, R0 ;  /* 0x00000000ff00723e */ /* 0x000fe200000010ff */
[----:B------:R-:W-:Y:S06]  /*4230*/  BRA `(.L_x_21229) ;  /* 0x0000000000647947 */ /* 0x000fec0003800000 */
.L_x_21234:
        /* <DEDUP_REMOVED lines=16> */
.L_x_21261:
[----:B------:R-:W-:Y:S01]  /*4340*/  PRMT R0, RZ, 0x7610, R0 ;  /* 0x00007610ff007816 */ /* 0x000fe20000000000 */
[----:B------:R-:W-:Y:S06]  /*4350*/  BRA `(.L_x_21229) ;  /* 0x00000000001c7947 */ /* 0x000fec0003800000 */
.L_x_21258:
[----:B------:R-:W2:Y:S02]  /*4360*/  LDG.E.64 R4, desc[UR36][R4.64] ;  /* 0x0000002404047981 */ /* 0x000ea4000c1e1b00 */
[----:B--2---:R-:W0:Y:S02]  /*4370*/  I2F.U64 R0, R4 ;  /* 0x0000000400007312 */ /* 0x004e240000301000 */
[----:B0-----:R-:W-:Y:S01]  /*4380*/  F2FP.BF16.F32.PACK_AB R0, RZ, R0 ;  /* 0x00000000ff00723e */ /* 0x001fe200000010ff */
[----:B------:R-:W-:Y:S06]  /*4390*/  BRA `(.L_x_21229) ;  /* 0x00000000000c7947 */ /* 0x000fec0003800000 */
.L_x_21257:
[----:B------:R-:W2:Y:S02]  /*43a0*/  LDG.E R4, desc[UR36][R4.64] ;  /* 0x0000002404047981 */ /* 0x000ea4000c1e1900 */
[----:B--2---:R-:W-:-:S04]  /*43b0*/  I2FP.F32.U32 R0, R4 ;  /* 0x0000000400007245 */ /* 0x004fc80000201000 */
[----:B------:R-:W-:-:S07]  /*43c0*/  F2FP.BF16.F32.PACK_AB R0, RZ, R0 ;  /* 0x00000000ff00723e */ /* 0x000fce00000010ff */
.L_x_21229:
[----:B------:R-:W-:Y:S05]  /*43d0*/  BSYNC.RECONVERGENT B6 ;  /* 0x0000000000067941 */ /* 0x000fea0003800200 */
.L_x_21228:
[C---:B01----:R-:W-:Y:S01]  /*43e0*/  VIADD R5, R25.reuse, 0x100 ;  /* 0x0000010019057836 */ /* 0x043fe20000000000 */
[CC--:B------:R-:W-:Y:S01]  /*43f0*/  ISETP.GE.AND P0, PT, R25.reuse, R16.reuse, PT ;  /* 0x000000101900720c */ /* 0x0c0fe20003f06270 */
[----:B------:R-:W-:Y:S01]  /*4400*/  VIADD R23, R25, 0x80 ;  /* 0x0000008019177836 */ /* 0x000fe20000000000 */
[----:B------:R-:W-:Y:S02]  /*4410*/  BSSY.RECONVERGENT B6, `(.L_x_21262) ;  /* 0x000011f000067945 */ /* 0x000fe40003800200 */
[-C--:B------:R-:W-:Y:S01]  /*4420*/  ISETP.GE.AND P2, PT, R5, R16.reuse, PT ;  /* 0x000000100500720c */ /* 0x080fe20003f46270 */
[----:B------:R-:W-:Y:S01]  /*4430*/  VIADD R5, R25, 0x180 ;  /* 0x0000018019057836 */ /* 0x000fe20000000000 */
[----:B------:R-:W-:-:S04]  /*4440*/  ISETP.GE.AND P1, PT, R23, R16, PT ;  /* 0x000000101700720c */ /* 0x000fc80003f26270 */
[----:B------:R-:W-:-:S03]  /*4450*/  ISETP.GE.AND P3, PT, R5, R16, PT ;  /* 0x000000100500720c */ /* 0x000fc60003f66270 */
[----:B-----5:R-:W-:-:S04]  /*4460*/  @!P0 IMAD.U32 R4, R17, 0x10000, RZ ;  /* 0x0001000011048824 */ /* 0x020fc800078e00ff */
[----:B------:R-:W-:Y:S02]  /*4470*/  @!P2 IMAD.U32 R5, R19, 0x10000, RZ ;  /* 0x000100001305a824 */ /* 0x000fe400078e00ff */
[----:B------:R-:W0:Y:S04]  /*4480*/  @!P0 MUFU.SQRT R4, R4 ;  /* 0x0000000400048308 */ /* 0x000e280000002000 */
[----:B------:R-:W-:Y:S02]  /*4490*/  @!P3 IMAD.U32 R6, R0, 0x10000, RZ ;  /* 0x000100000006b824 */ /* 0x000fe400078e00ff */
[----:B------:R-:W-:Y:S02]  /*44a0*/  @!P1 IMAD.U32 R0, R18, 0x10000, RZ ;  /* 0x0001000012009824 */ /* 0x000fe400078e00ff */
[----:B------:R-:W1:Y:S01]  /*44b0*/  @!P2 MUFU.SQRT R5, R5 ;  /* 0x000000050005a308 */ /* 0x000e620000002000 */
[----:B------:R-:W2:Y:S07]  /*44c0*/  LDC.U8 R18, c[0x0][0x3a4] ;  /* 0x0000e900ff127b82 */ /* 0x000eae0000000000 */
[----:B------:R-:W3:Y:S08]  /*44d0*/  @!P3 MUFU.SQRT R6, R6 ;  /* 0x000000060006b308 */ /* 0x000ef00000002000 */
[----:B------:R-:W4:Y:S08]  /*44e0*/  @!P1 MUFU.SQRT R0, R0 ;  /* 0x0000000000009308 */ /* 0x000f300000002000 */
[----:B0-----:R0:W0:Y:S08]  /*44f0*/  @!P0 F2F.BF16.F32 R3, R4 ;  /* 0x0000000400038304 */ /* 0x0010300000202000 */
[----:B-1----:R1:W0:Y:S08]  /*4500*/  @!P2 F2F.BF16.F32 R17, R5 ;  /* 0x000000050011a304 */ /* 0x0022300000202000 */
[----:B---3--:R1:W3:Y:S08]  /*4510*/  @!P3 F2F.BF16.F32 R19, R6 ;  /* 0x000000060013b304 */ /* 0x0082f00000202000 */
[----:B----4-:R1:W4:Y:S01]  /*4520*/  @!P1 F2F.BF16.F32 R22, R0 ;  /* 0x0000000000169304 */ /* 0x0103220000202000 */
[----:B0-2---:R-:W-:Y:S05]  /*4530*/  @P0 BRA `(.L_x_21263) ;  /* 0x0000001000300947 */ /* 0x005fea0003800000 */
[----:B------:R-:W0:Y:S01]  /*4540*/  LDCU UR4, c[0x0][0x3a8] ;  /* 0x00007500ff0477ac */ /* 0x000e220008000800 */
[----:B------:R-:W2:Y:S01]  /*4550*/  LDC.64 R8, c[0x0][0x388] ;  /* 0x0000e200ff087b82 */ /* 0x000ea20000000a00 */
[----:B-1----:R-:W-:Y:S01]  /*4560*/  IMAD R0, R2, 0x200, R25 ;  /* 0x0000020002007824 */ /* 0x002fe200078e0219 */
[----:B------:R-:W-:-:S03]  /*4570*/  PRMT R4, R18, 0x9910, RZ ;  /* 0x0000991012047816 */ /* 0x000fc600000000ff */
[----:B0-----:R-:W-:Y:S02]  /*4580*/  IMAD R5, R0, UR4, RZ ;  /* 0x0000000400057c24 */ /* 0x001fe4000f8e02ff */
        /* <DEDUP_REMOVED lines=18> */
.L_x_21267:
[----:B------:R-:W-:Y:S02]  /*46b0*/  IMAD.U32 R5, R3, 0x10000, RZ ;  /* 0x0001000003057824 */ /* 0x000fe400078e00ff */
[----:B------:R-:W-:-:S04]  /*46c0*/  IMAD.MOV.U32 R25, RZ, RZ, R23 ;  /* 0x000000ffff197224 */ /* 0x000fc800078e0017 */
[----:B------:R-:W0:Y:S02]  /*46d0*/  F2I.S64.TRUNC R4, R5 ;  /* 0x0000000500047311 */ /* 0x000e24000020d900 */
[----:B0-----:R0:W-:Y:S01]  /*46e0*/  STG.E.U8 desc[UR36][R8.64], R4 ;  /* 0x0000000408007986 */ /* 0x0011e2000c101124 */
[----:B------:R-:W-:Y:S05]  /*46f0*/  BRA `(.L_x_21263) ;  /* 0x0000000c00c07947 */ /* 0x000fea0003800000 */
.L_x_21266:
        /* <DEDUP_REMOVED lines=11> */
.L_x_21270:
[----:B------:R-:W-:Y:S02]  /*47b0*/  IMAD.U32 R3, R3, 0x10000, RZ ;  /* 0x0001000003037824 */ /* 0x000fe400078e00ff */
[----:B------:R-:W-:-:S04]  /*47c0*/  IMAD.MOV.U32 R25, RZ, RZ, R23 ;  /* 0x000000ffff197224 */ /* 0x000fc800078e0017 */
[----:B------:R-:W0:Y:S02]  /*47d0*/  F2I.FTZ.TRUNC.NTZ R3, R3 ;  /* 0x0000000300037305 */ /* 0x000e24000021f100 */
[----:B0-----:R0:W-:Y:S01]  /*47e0*/  STG.E desc[UR36][R8.64], R3 ;  /* 0x0000000308007986 */ /* 0x0011e2000c101924 */
[----:B------:R-:W-:Y:S05]  /*47f0*/  BRA `(.L_x_21263) ;  /* 0x0000000c00807947 */ /* 0x000fea0003800000 */
.L_x_21269:
[----:B------:R-:W-:Y:S02]  /*4800*/  IMAD.U32 R3, R3, 0x10000, RZ ;  /* 0x0001000003037824 */ /* 0x000fe400078e00ff */
[----:B------:R-:W-:-:S04]  /*4810*/  IMAD.MOV.U32 R25, RZ, RZ, R23 ;  /* 0x000000ffff197224 */ /* 0x000fc800078e0017 */
[----:B------:R-:W0:Y:S02]  /*4820*/  F2I.FTZ.TRUNC.NTZ R3, R3 ;  /* 0x0000000300037305 */ /* 0x000e24000021f100 */
[----:B0-----:R0:W-:Y:S01]  /*4830*/  STG.E.U16 desc[UR36][R8.64], R3 ;  /* 0x0000000308007986 */ /* 0x0011e2000c101524 */
[----:B------:R-:W-:Y:S05]  /*4840*/  BRA `(.L_x_21263) ;  /* 0x0000000c006c7947 */ /* 0x000fea0003800000 */
.L_x_21265:
        /* <DEDUP_REMOVED lines=10> */
.L_x_21272:
[----:B------:R-:W-:Y:S02]  /*48f0*/  IMAD.U32 R0, R3, 0x10000, RZ ;  /* 0x0001000003007824 */ /* 0x000fe400078e00ff */
[----:B------:R-:W-:-:S03]  /*4900*/  IMAD.MOV.U32 R25, RZ, RZ, R23 ;  /* 0x000000ffff197224 */ /* 0x000fc600078e0017 */
[----:B------:R-:W-:-:S05]  /*4910*/  F2FP.F16.F32.PACK_AB R0, RZ, R0 ;  /* 0x00000000ff00723e */ /* 0x000fca00000000ff */
[----:B------:R0:W-:Y:S01]  /*4920*/  STG.E.U16 desc[UR36][R8.64], R0 ;  /* 0x0000000008007986 */ /* 0x0001e2000c101524 */
[----:B------:R-:W-:Y:S05]  /*4930*/  BRA `(.L_x_21263) ;  /* 0x0000000c00307947 */ /* 0x000fea0003800000 */
.L_x_21271:
        /* <DEDUP_REMOVED lines=11> */
.L_x_21274:
[----:B------:R-:W-:Y:S02]  /*49f0*/  IMAD.U32 R3, R3, 0x10000, RZ ;  /* 0x0001000003037824 */ /* 0x000fe400078e00ff */
[----:B------:R-:W-:-:S03]  /*4a00*/  IMAD.MOV.U32 R25, RZ, RZ, R23 ;  /* 0x000000ffff197224 */ /* 0x000fc600078e0017 */
[----:B------:R-:W-:-:S04]  /*4a10*/  F2FP.F16.F32.PACK_AB R3, RZ, R3 ;  /* 0x00000003ff03723e */ /* 0x000fc800000000ff */
[----:B------:R-:W-:-:S05]  /*4a20*/  PRMT R3, R3, 0x5410, RZ ;  /* 0x0000541003037816 */ /* 0x000fca00000000ff */
[----:B------:R0:W-:Y:S01]  /*4a30*/  STG.E desc[UR36][R8.64], R3 ;  /* 0x0000000308007986 */ /* 0x0001e2000c101924 */
[----:B------:R-:W-:Y:S05]  /*4a40*/  BRA `(.L_x_21263) ;  /* 0x0000000800ec7947 */ /* 0x000fea0003800000 */
.L_x_21273:
[----:B------:R-:W-:Y:S02]  /*4a50*/  IMAD.U32 R4, R3, 0x10000, RZ ;  /* 0x0001000003047824 */ /* 0x000fe400078e00ff */
[----:B------:R-:W-:Y:S02]  /*4a60*/  IMAD.MOV.U32 R25, RZ, RZ, R23 ;  /* 0x000000ffff197224 */ /* 0x000fe400078e0017 */
[----:B------:R-:W-:-:S06]  /*4a70*/  FMUL.FTZ R4, R4, 1 ;  /* 0x3f80000004047820 */ /* 0x000fcc0000410000 */
[----:B------:R-:W0:Y:S02]  /*4a80*/  F2F.F64.F32 R4, R4 ;  /* 0x0000000400047310 */ /* 0x000e240000201800 */
[----:B0-----:R0:W-:Y:S01]  /*4a90*/  STG.E.64 desc[UR36][R8.64], R4 ;  /* 0x0000000408007986 */ /* 0x0011e2000c101b24 */
[----:B------:R-:W-:Y:S05]  /*4aa0*/  BRA `(.L_x_21263) ;  /* 0x0000000800d47947 */ /* 0x000fea0003800000 */
.L_x_21264:
        /* <DEDUP_REMOVED lines=14> */
.L_x_21277:
[----:B------:R-:W-:Y:S01]  /*4b90*/  IMAD.U32 R3, R3, 0x10000, RZ ;  /* 0x0001000003037824 */ /* 0x000fe200078e00ff */
[----:B------:R-:W-:Y:S01]  /*4ba0*/  CS2R R6, SRZ ;  /* 0x0000000000067805 */ /* 0x000fe2000001ff00 */
[----:B------:R-:W-:Y:S02]  /*4bb0*/  IMAD.MOV.U32 R25, RZ, RZ, R23 ;  /* 0x000000ffff197224 */ /* 0x000fe400078e0017 */
[----:B------:R-:W-:-:S04]  /*4bc0*/  FMUL.FTZ R3, R3, 1 ;  /* 0x3f80000003037820 */ /* 0x000fc80000410000 */
[----:B------:R-:W0:Y:S02]  /*4bd0*/  F2F.F64.F32 R4, R3 ;  /* 0x0000000300047310 */ /* 0x000e240000201800 */
[----:B0-----:R0:W-:Y:S01]  /*4be0*/  STG.E.128 desc[UR36][R8.64], R4 ;  /* 0x0000000408007986 */ /* 0x0011e2000c101d24 */
[----:B------:R-:W-:Y:S05]  /*4bf0*/  BRA `(.L_x_21263) ;  /* 0x0000000800807947 */ /* 0x000fea0003800000 */
.L_x_21276:
        /* <DEDUP_REMOVED lines=19> */
.L_x_21281:
[----:B------:R-:W-:Y:S05]  /*4d30*/  BSYNC.RECONVERGENT B0 ;  /* 0x0000000000007941 */ /* 0x000fea0003800200 */
.L_x_21280:
[----:B------:R-:W-:Y:S01]  /*4d40*/  LOP3.LUT R5, R0, 0x80, R5, 0xf8, !PT ;  /* 0x0000008000057812 */ /* 0x000fe200078ef805 */
[----:B------:R-:W-:-:S04]  /*4d50*/  IMAD.MOV.U32 R25, RZ, RZ, R23 ;  /* 0x000000ffff197224 */ /* 0x000fc800078e0017 */
[----:B------:R0:W-:Y:S01]  /*4d60*/  STG.E.U8 desc[UR36][R8.64], R5 ;  /* 0x0000000508007986 */ /* 0x0001e2000c101124 */
[----:B------:R-:W-:Y:S05]  /*4d70*/  BRA `(.L_x_21263) ;  /* 0x0000000800207947 */ /* 0x000fea0003800000 */
.L_x_21279:
        /* <DEDUP_REMOVED lines=15> */
.L_x_21283:
[----:B------:R-:W-:Y:S05]  /*4e70*/  BSYNC.RECONVERGENT B0 ;  /* 0x0000000000007941 */ /* 0x000fea0003800200 */
.L_x_21282:
[----:B------:R-:W-:Y:S01]  /*4e80*/  LOP3.LUT R5, R0, 0x80, R5, 0xf8, !PT ;  /* 0x0000008000057812 */ /* 0x000fe200078ef805 */
[----:B------:R-:W-:-:S04]  /*4e90*/  IMAD.MOV.U32 R25, RZ, RZ, R23 ;  /* 0x000000ffff197224 */ /* 0x000fc800078e0017 */
[----:B------:R2:W-:Y:S01]  /*4ea0*/  STG.E.U8 desc[UR36][R8.64], R5 ;  /* 0x0000000508007986 */ /* 0x0005e2000c101124 */
[----:B------:R-:W-:Y:S05]  /*4eb0*/  BRA `(.L_x_21263) ;  /* 0x0000000400d07947 */ /* 0x000fea0003800000 */
.L_x_21278:
[----:B------:R0:W-:Y:S01]  /*4ec0*/  STG.E.U16 desc[UR36][R8.64], R3 ;  /* 0x0000000308007986 */ /* 0x0001e2000c101524 */
[----:B------:R-:W-:Y:S01]  /*4ed0*/  IMAD.MOV.U32 R25, RZ, RZ, R23 ;  /* 0x000000ffff197224 */ /* 0x000fe200078e0017 */
[----:B------:R-:W-:Y:S06]  /*4ee0*/  BRA `(.L_x_21263) ;  /* 0x0000000400c47947 */ /* 0x000fec0003800000 */
.L_x_21275:
        /* <DEDUP_REMOVED lines=13> */
.L_x_21286:
        /* <DEDUP_REMOVED lines=13> */
.L_x_21289:
[----:B------:R-:W-:-:S04]  /*5090*/  SHF.R.U32.HI R0, RZ, 0x14, R3 ;  /* 0x00000014ff007819 */ /* 0x000fc80000011603 */
[----:B------:R-:W-:-:S04]  /*50a0*/  LOP3.LUT R0, R0, 0x1, RZ, 0xc0, !PT ;  /* 0x0000000100007812 */ /* 0x000fc800078ec0ff */
[----:B------:R-:W-:-:S04]  /*50b0*/  IADD3 R0, PT, PT, R3, 0x487ffff, R0 ;  /* 0x0487ffff03007810 */ /* 0x000fc80007ffe000 */
[----:B------:R-:W-:-:S04]  /*50c0*/  SHF.R.U32.HI R0, RZ, 0x14, R0 ;  /* 0x00000014ff007819 */ /* 0x000fc80000011600 */
[----:B------:R-:W-:-:S07]  /*50d0*/  LOP3.LUT R0, R0, 0xff, RZ, 0xc0, !PT ;  /* 0x000000ff00007812 */ /* 0x000fce00078ec0ff */
.L_x_21290:
[----:B------:R-:W-:-:S04]  /*50e0*/  SHF.R.U32.HI R3, RZ, 0x18, R3 ;  /* 0x00000018ff037819 */ /* 0x000fc80000011603 */
[----:B------:R-:W-:-:S04]  /*50f0*/  LOP3.LUT R0, R0, 0x80, R3, 0xf8, !PT ;  /* 0x0000008000007812 */ /* 0x000fc800078ef803 */
[----:B------:R-:W-:-:S07]  /*5100*/  PRMT R4, R0, 0x7610, R4 ;  /* 0x0000761000047816 */ /* 0x000fce0000000004 */
.L_x_21288:
[----:B------:R-:W-:Y:S05]  /*5110*/  BSYNC.RECONVERGENT B0 ;  /* 0x0000000000007941 */ /* 0x000fea0003800200 */
.L_x_21287:
[----:B------:R0:W-:Y:S01]  /*5120*/  STG.E.U8 desc[UR36][R8.64], R4 ;  /* 0x0000000408007986 */ /* 0x0001e2000c101124 */
[----:B------:R-:W-:Y:S01]  /*5130*/  IMAD.MOV.U32 R25, RZ, RZ, R23 ;  /* 0x000000ffff197224 */ /* 0x000fe200078e0017 */
[----:B------:R-:W-:Y:S06]  /*5140*/  BRA `(.L_x_21263) ;  /* 0x00000004002c7947 */ /* 0x000fec0003800000 */
.L_x_21285:
        /* <DEDUP_REMOVED lines=13> */
.L_x_21293:
[----:B------:R-:W-:-:S04]  /*5220*/  SHF.R.U32.HI R0, RZ, 0x15, R3 ;  /* 0x00000015ff007819 */ /* 0x000fc80000011603 */
[----:B------:R-:W-:-:S04]  /*5230*/  LOP3.LUT R0, R0, 0x1, RZ, 0xc0, !PT ;  /* 0x0000000100007812 */ /* 0x000fc800078ec0ff */
[----:B------:R-:W-:-:S04]  /*5240*/  IADD3 R0, PT, PT, R3, 0x88fffff, R0 ;  /* 0x088fffff03007810 */ /* 0x000fc80007ffe000 */
[----:B------:R-:W-:-:S04]  /*5250*/  SHF.R.U32.HI R0, RZ, 0x15, R0 ;  /* 0x00000015ff007819 */ /* 0x000fc80000011600 */
[----:B------:R-:W-:-:S07]  /*5260*/  LOP3.LUT R0, R0, 0xff, RZ, 0xc0, !PT ;  /* 0x000000ff00007812 */ /* 0x000fce00078ec0ff */
.L_x_21294:
[----:B------:R-:W-:-:S04]  /*5270*/  SHF.R.U32.HI R3, RZ, 0x18, R3 ;  /* 0x00000018ff037819 */ /* 0x000fc80000011603 */
[----:B------:R-:W-:-:S04]  /*5280*/  LOP3.LUT R0, R0, 0x80, R3, 0xf8, !PT ;  /* 0x0000008000007812 */ /* 0x000fc800078ef803 */
[----:B------:R-:W-:-:S07]  /*5290*/  PRMT R4, R0, 0x7610, R4 ;  /* 0x0000761000047816 */ /* 0x000fce0000000004 */
.L_x_21292:
[----:B------:R-:W-:Y:S05]  /*52a0*/  BSYNC.RECONVERGENT B0 ;  /* 0x0000000000007941 */ /* 0x000fea0003800200 */
.L_x_21291:
[----:B------:R0:W-:Y:S01]  /*52b0*/  STG.E.U8 desc[UR36][R8.64], R4 ;  /* 0x0000000408007986 */ /* 0x0001e2000c101124 */
[----:B------:R-:W-:Y:S01]  /*52c0*/  IMAD.MOV.U32 R25, RZ, RZ, R23 ;  /* 0x000000ffff197224 */ /* 0x000fe200078e0017 */
[----:B------:R-:W-:Y:S06]  /*52d0*/  BRA `(.L_x_21263) ;  /* 0x0000000000c87947 */ /* 0x000fec0003800000 */
.L_x_21284:
[----:B------:R-:W-:-:S13]  /*52e0*/  ISETP.NE.AND P0, PT, R0, 0x1c, PT ;  /* 0x0000001c0000780c */ /* 0x000fda0003f05270 */
[----:B------:R-:W-:Y:S05]  /*52f0*/  @!P0 BRA `(.L_x_21295) ;  /* 0x0000000000b08947 */ /* 0x000fea0003800000 */
[----:B------:R-:W-:-:S13]  /*5300*/  ISETP.NE.AND P0, PT, R0, 0x1d, PT ;  /* 0x0000001d0000780c */ /* 0x000fda0003f05270 */
[----:B------:R-:W-:Y:S05]  /*5310*/  @!P0 BRA `(.L_x_21296) ;  /* 0x0000000000948947 */ /* 0x000fea0003800000 */
[----:B------:R-:W-:-:S13]  /*5320*/  ISETP.NE.AND P0, PT, R0, 0x2c, PT ;  /* 0x0000002c0000780c */ /* 0x000fda0003f05270 */
[----:B------:R-:W-:Y:S05]  /*5330*/  @!P0 BRA `(.L_x_21297) ;  /* 0x0000000000488947 */ /* 0x000fea0003800000 */
.L_x_21268:
[----:B------:R-:W-:Y:S01]  /*5340*/  MOV R14, 0x1c0 ;  /* 0x000001c0000e7802 */ /* 0x000fe20000000f00 */
[----:B------:R-:W0:Y:S01]  /*5350*/  LDCU.64 UR6, c[0x4][0x1a0] ;  /* 0x01003400ff0677ac */ /* 0x000e220008000a00 */
[----:B------:R-:W-:Y:S02]  /*5360*/  IMAD.MOV.U32 R8, RZ, RZ, 0x65 ;  /* 0x00000065ff087424 */ /* 0x000fe400078e00ff */
[----:B------:R-:W-:Y:S01]  /*5370*/  IMAD.MOV.U32 R12, RZ, RZ, 0x1 ;  /* 0x00000001ff0c7424 */ /* 0x000fe200078e00ff */
[----:B------:R-:W1:Y:S01]  /*5380*/  LDCU.64 UR8, c[0x4][0x1a8] ;  /* 0x01003500ff0877ac */ /* 0x000e620008000a00 */
[----:B------:R-:W2:Y:S01]  /*5390*/  LDC.64 R14, c[0x4][R14] ;  /* 0x010000000e0e7b82 */ /* 0x000ea20000000a00 */
[----:B------:R-:W-:Y:S01]  /*53a0*/  IMAD.MOV.U32 R13, RZ, RZ, RZ ;  /* 0x000000ffff0d7224 */ /* 0x000fe200078e00ff */
[----:B------:R-:W5:Y:S01]  /*53b0*/  LDCU.64 UR4, c[0x4][0x98] ;  /* 0x01001300ff0477ac */ /* 0x000f620008000a00 */
[----:B0-----:R-:W-:Y:S02]  /*53c0*/  IMAD.U32 R4, RZ, RZ, UR6 ;  /* 0x00000006ff047e24 */ /* 0x001fe4000f8e00ff */
[----:B------:R-:W-:-:S02]  /*53d0*/  IMAD.U32 R5, RZ, RZ, UR7 ;  /* 0x00000007ff057e24 */ /* 0x000fc4000f8e00ff */
[----:B-1----:R-:W-:Y:S02]  /*53e0*/  IMAD.U32 R6, RZ, RZ, UR8 ;  /* 0x00000008ff067e24 */ /* 0x002fe4000f8e00ff */
[----:B------:R-:W-:Y:S02]  /*53f0*/  IMAD.U32 R7, RZ, RZ, UR9 ;  /* 0x00000009ff077e24 */ /* 0x000fe4000f8e00ff */
[----:B-----5:R-:W-:Y:S02]  /*5400*/  IMAD.U32 R10, RZ, RZ, UR4 ;  /* 0x00000004ff0a7e24 */ /* 0x020fe4000f8e00ff */
[----:B------:R-:W-:-:S07]  /*5410*/  IMAD.U32 R11, RZ, RZ, UR5 ;  /* 0x00000005ff0b7e24 */ /* 0x000fce000f8e00ff */
[----:B------:R-:W-:-:S07]  /*5420*/  LEPC R20, `(.L_x_21298) ;  /* 0x000000001014794e */ /* 0x000fce0000000000 */
[----:B--234-:R-:W-:Y:S05]  /*5430*/  CALL.ABS.NOINC R14 ;  /* 0x000000000e007343 */ /* 0x01cfea0003c00000 */
.L_x_21298:
[----:B------:R-:W-:Y:S01]  /*5440*/  IMAD.MOV.U32 R25, RZ, RZ, R23 ;  /* 0x000000ffff197224 */ /* 0x000fe200078e0017 */
[----:B------:R-:W-:Y:S06]  /*5450*/  BRA `(.L_x_21263) ;  /* 0x0000000000687947 */ /* 0x000fec0003800000 */
.L_x_21297:
        /* <DEDUP_REMOVED lines=17> */
.L_x_21296:
[----:B------:R-:W-:Y:S02]  /*5570*/  IMAD.U32 R4, R3, 0x10000, RZ ;  /* 0x0001000003047824 */ /* 0x000fe400078e00ff */
[----:B------:R-:W-:-:S04]  /*5580*/  IMAD.MOV.U32 R25, RZ, RZ, R23 ;  /* 0x000000ffff197224 */ /* 0x000fc800078e0017 */
[----:B------:R-:W0:Y:S02]  /*5590*/  F2I.U64.TRUNC R4, R4 ;  /* 0x0000000400047311 */ /* 0x000e24000020d800 */
[----:B0-----:R0:W-:Y:S01]  /*55a0*/  STG.E.64 desc[UR36][R8.64], R4 ;  /* 0x0000000408007986 */ /* 0x0011e2000c101b24 */
[----:B------:R-:W-:Y:S05]  /*55b0*/  BRA `(.L_x_21263) ;  /* 0x0000000000107947 */ /* 0x000fea0003800000 */
.L_x_21295:
[----:B------:R-:W-:Y:S02]  /*55c0*/  IMAD.U32 R3, R3, 0x10000, RZ ;  /* 0x0001000003037824 */ /* 0x000fe400078e00ff */
[----:B------:R-:W-:-:S04]  /*55d0*/  IMAD.MOV.U32 R25, RZ, RZ, R23 ;  /* 0x000000ffff197224 */ /* 0x000fc800078e0017 */
[----:B------:R-:W0:Y:S02]  /*55e0*/  F2I.FTZ.U32.TRUNC.NTZ R3, R3 ;  /* 0x0000000300037305 */ /* 0x000e24000021f000 */
[----:B0-----:R0:W-:Y:S02]  /*55f0*/  STG.E desc[UR36][R8.64], R3 ;  /* 0x0000000308007986 */ /* 0x0011e4000c101924 */
.L_x_21263:
[----:B------:R-:W-:Y:S05]  /*5600*/  BSYNC.RECONVERGENT B6 ;  /* 0x0000000000067941 */ /* 0x000fea0003800200 */
.L_x_21262:
[----:B------:R-:W-:Y:S01]  /*5610*/  ISETP.GE.AND P0, PT, R25, R16, PT ;  /* 0x000000101900720c */ /* 0x000fe20003f06270 */
[----:B------:R-:W-:-:S12]  /*5620*/  BSSY.RECONVERGENT B6, `(.L_x_21299) ;  /* 0x00001f0000067945 */ /* 0x000fd80003800200 */
[----:B------:R-:W-:Y:S05]  /*5630*/  @P0 BRA `(.L_x_21300) ;  /* 0x0000001c00b80947 */ /* 0x000fea0003800000 */
[----:B------:R-:W5:Y:S01]  /*5640*/  LDCU UR4, c[0x0][0x3a8] ;  /* 0x00007500ff0477ac */ /* 0x000f620008000800 */
[----:B0-2---:R-:W0:Y:S01]  /*5650*/  LDC.64 R8, c[0x0][0x388] ;  /* 0x0000e200ff087b82 */ /* 0x005e220000000a00 */
[----:B-1----:R-:W-:Y:S01]  /*5660*/  IMAD R0, R2, 0x200, R25 ;  /* 0x0000020002007824 */ /* 0x002fe200078e0219 */
        /* <DEDUP_REMOVED lines=15> */
[----:B----4-:R-:W-:-:S04]  /*5760*/  IMAD.U32 R22, R22, 0x10000, RZ ;  /* 0x0001000016167824 */ /* 0x010fc800078e00ff */
[----:B------:R-:W0:Y:S02]  /*5770*/  F2I.FTZ.TRUNC.NTZ R3, R22 ;  /* 0x0000001600037305 */ /* 0x000e24000021f100 */
[----:B0-----:R0:W-:Y:S01]  /*5780*/  STG.E.U8 desc[UR36][R8.64], R3 ;  /* 0x0000000308007986 */ /* 0x0011e2000c101124 */
[----:B------:R-:W-:Y:S05]  /*5790*/  BRA `(.L_x_21306) ;  /* 0x0000000c007c7947 */ /* 0x000fea0003800000 */
.L_x_21304:
[----:B----4-:R-:W-:-:S06]  /*57a0*/  IMAD.U32 R5, R22, 0x10000, RZ ;  /* 0x0001000016057824 */ /* 0x010fcc00078e00ff */
[----:B------:R-:W0:Y:S02]  /*57b0*/  F2I.S64.TRUNC R4, R5 ;  /* 0x0000000500047311 */ /* 0x000e24000020d900 */
[----:B0-----:R0:W-:Y:S01]  /*57c0*/  STG.E.U8 desc[UR36][R8.64], R4 ;  /* 0x0000000408007986 */ /* 0x0011e2000c101124 */
[----:B------:R-:W-:Y:S05]  /*57d0*/  BRA `(.L_x_21306) ;  /* 0x0000000c006c7947 */ /* 0x000fea0003800000 */
.L_x_21303:
[----:B------:R-:W-:-:S13]  /*57e0*/  ISETP.NE.AND P0, PT, R0, 0x2, PT ;  /* 0x000000020000780c */ /* 0x000fda0003f05270 */
[----:B------:R-:W-:Y:S05]  /*57f0*/  @!P0 BRA `(.L_x_21307) ;  /* 0x0000000000308947 */ /* 0x000fea0003800000 */
[----:B------:R-:W-:-:S13]  /*5800*/  ISETP.NE.AND P0, PT, R0, 0x3, PT ;  /* 0x000000030000780c */ /* 0x000fda0003f05270 */
[----:B------:R-:W-:Y:S05]  /*5810*/  @!P0 BRA `(.L_x_21308) ;  /* 0x0000000000188947 */ /* 0x000fea0003800000 */
[----:B------:R-:W-:-:S13]  /*5820*/  ISETP.NE.AND P0, PT, R0, 0x4, PT ;  /* 0x000000040000780c */ /* 0x000fda0003f05270 */
[----:B------:R-:W-:Y:S05]  /*5830*/  @P0 BRA `(.L_x_21305) ;  /* 0x0000000800780947 */ /* 0x000fea0003800000 */
[----:B----4-:R-:W-:-:S06]  /*5840*/  IMAD.U32 R4, R22, 0x10000, RZ ;  /* 0x0001000016047824 */ /* 0x010fcc00078e00ff */
[----:B------:R-:W0:Y:S02]  /*5850*/  F2I.S64.TRUNC R4, R4 ;  /* 0x0000000400047311 */ /* 0x000e24000020d900 */
[----:B0-----:R0:W-:Y:S01]  /*5860*/  STG.E.64 desc[UR36][R8.64], R4 ;  /* 0x0000000408007986 */ /* 0x0011e2000c101b24 */
[----:B------:R-:W-:Y:S05]  /*5870*/  BRA `(.L_x_21306) ;  /* 0x0000000c00447947 */ /* 0x000fea0003800000 */
.L_x_21308:
[----:B----4-:R-:W-:-:S04]  /*5880*/  IMAD.U32 R22, R22, 0x10000, RZ ;  /* 0x0001000016167824 */ /* 0x010fc800078e00ff */
[----:B------:R-:W0:Y:S02]  /*5890*/  F2I.FTZ.TRUNC.NTZ R3, R22 ;  /* 0x0000001600037305 */ /* 0x000e24000021f100 */
[----:B0-----:R0:W-:Y:S01]  /*58a0*/  STG.E desc[UR36][R8.64], R3 ;  /* 0x0000000308007986 */ /* 0x0011e2000c101924 */
[----:B------:R-:W-:Y:S05]  /*58b0*/  BRA `(.L_x_21306) ;  /* 0x0000000c00347947 */ /* 0x000fea0003800000 */
.L_x_21307:
[----:B----4-:R-:W-:-:S04]  /*58c0*/  IMAD.U32 R22, R22, 0x10000, RZ ;  /* 0x0001000016167824 */ /* 0x010fc800078e00ff */
[----:B------:R-:W0:Y:S02]  /*58d0*/  F2I.FTZ.TRUNC.NTZ R3, R22 ;  /* 0x0000001600037305 */ /* 0x000e24000021f100 */
[----:B0-----:R0:W-:Y:S01]  /*58e0*/  STG.E.U16 desc[UR36][R8.64], R3 ;  /* 0x0000000308007986 */ /* 0x0011e2000c101524 */
[----:B------:R-:W-:Y:S05]  /*58f0*/  BRA `(.L_x_21306) ;  /* 0x0000000c00247947 */ /* 0x000fea0003800000 */
.L_x_21302:
[----:B------:R-:W-:-:S13]  /*5900*/  ISETP.GT.AND P0, PT, R0, 0x6, PT ;  /* 0x000000060000780c */ /* 0x000fda0003f04270 */
[----:B------:R-:W-:Y:S05]  /*5910*/  @P0 BRA `(.L_x_21309) ;  /* 0x00000000002c0947 */ /* 0x000fea0003800000 */
[----:B------:R-:W-:-:S13]  /*5920*/  ISETP.NE.AND P0, PT, R0, 0x5, PT ;  /* 0x000000050000780c */ /* 0x000fda0003f05270 */
[----:B------:R-:W-:Y:S05]  /*5930*/  @!P0 BRA `(.L_x_21310) ;  /* 0x0000000000148947 */ /* 0x000fea0003800000 */
[----:B------:R-:W-:-:S13]  /*5940*/  ISETP.NE.AND P0, PT, R0, 0x6, PT ;  /* 0x000000060000780c */ /* 0x000fda0003f05270 */
[----:B------:R-:W-:Y:S05]  /*5950*/  @P0 BRA `(.L_x_21305) ;  /* 0x0000000800300947 */ /* 0x000fea0003800000 */
[----:B----4-:R-:W-:-:S05]  /*5960*/  IMAD.U32 R3, R22, 0x10000, RZ ;  /* 0x0001000016037824 */ /* 0x010fca00078e00ff */
[----:B------:R0:W-:Y:S01]  /*5970*/  STG.E desc[UR36][R8.64], R3 ;  /* 0x0000000308007986 */ /* 0x0001e2000c101924 */
[----:B------:R-:W-:Y:S05]  /*5980*/  BRA `(.L_x_21306) ;  /* 0x0000000c00007947 */ /* 0x000fea0003800000 */
.L_x_21310:
[----:B----4-:R-:W-:-:S05]  /*5990*/  IMAD.U32 R0, R22, 0x10000, RZ ;  /* 0x0001000016007824 */ /* 0x010fca00078e00ff */
[----:B------:R-:W-:-:S05]  /*59a0*/  F2FP.F16.F32.PACK_AB R0, RZ, R0 ;  /* 0x00000000ff00723e */ /* 0x000fca00000000ff */
[----:B------:R0:W-:Y:S01]  /*59b0*/  STG.E.U16 desc[UR36][R8.64], R0 ;  /* 0x0000000008007986 */ /* 0x0001e2000c101524 */
[----:B------:R-:W-:Y:S05]  /*59c0*/  BRA `(.L_x_21306) ;  /* 0x0000000800f07947 */ /* 0x000fea0003800000 */
.L_x_21309:
[----:B------:R-:W-:-:S13]  /*59d0*/  ISETP.NE.AND P0, PT, R0, 0x7, PT ;  /* 0x000000070000780c */ /* 0x000fda0003f05270 */
[----:B------:R-:W-:Y:S05]  /*59e0*/  @!P0 BRA `(.L_x_21311) ;  /* 0x0000000000348947 */ /* 0x000fea0003800000 */
[----:B------:R-:W-:-:S13]  /*59f0*/  ISETP.NE.AND P0, PT, R0, 0x8, PT ;  /* 0x000000080000780c */ /* 0x000fda0003f05270 */
[----:B------:R-:W-:Y:S05]  /*5a00*/  @!P0 BRA `(.L_x_21312) ;  /* 0x0000000000188947 */ /* 0x000fea0003800000 */
[----:B------:R-:W-:-:S13]  /*5a10*/  ISETP.NE.AND P0, PT, R0, 0x9, PT ;  /* 0x000000090000780c */ /* 0x000fda0003f05270 */
[----:B------:R-:W-:Y:S05]  /*5a20*/  @P0 BRA `(.L_x_21305) ;  /* 0x0000000400fc0947 */ /* 0x000fea0003800000 */
[----:B----4-:R-:W-:Y:S02]  /*5a30*/  IMAD.U32 R22, R22, 0x10000, RZ ;  /* 0x0001000016167824 */ /* 0x010fe400078e00ff */
[----:B------:R-:W-:-:S05]  /*5a40*/  IMAD.MOV.U32 R23, RZ, RZ, RZ ;  /* 0x000000ffff177224 */ /* 0x000fca00078e00ff */
[----:B------:R0:W-:Y:S01]  /*5a50*/  STG.E.64 desc[UR36][R8.64], R22 ;  /* 0x0000001608007986 */ /* 0x0001e2000c101b24 */
[----:B------:R-:W-:Y:S05]  /*5a60*/  BRA `(.L_x_21306) ;  /* 0x0000000800c87947 */ /* 0x000fea0003800000 */
.L_x_21312:
[----:B----4-:R-:W-:-:S05]  /*5a70*/  IMAD.U32 R22, R22, 0x10000, RZ ;  /* 0x0001000016167824 */ /* 0x010fca00078e00ff */
[----:B------:R-:W-:-:S04]  /*5a80*/  F2FP.F16.F32.PACK_AB R3, RZ, R22 ;  /* 0x00000016ff03723e */ /* 0x000fc800000000ff */
[----:B------:R-:W-:-:S05]  /*5a90*/  PRMT R3, R3, 0x5410, RZ ;  /* 0x0000541003037816 */ /* 0x000fca00000000ff */
[----:B------:R0:W-:Y:S01]  /*5aa0*/  STG.E desc[UR36][R8.64], R3 ;  /* 0x0000000308007986 */ /* 0x0001e2000c101924 */
[----:B------:R-:W-:Y:S05]  /*5ab0*/  BRA `(.L_x_21306) ;  /* 0x0000000800b47947 */ /* 0x000fea0003800000 */
.L_x_21311:
[----:B----4-:R-:W-:-:S04]  /*5ac0*/  IMAD.U32 R4, R22, 0x10000, RZ ;  /* 0x0001000016047824 */ /* 0x010fc800078e00ff */
[----:B------:R-:W-:-:S06]  /*5ad0*/  FMUL.FTZ R4, R4, 1 ;  /* 0x3f80000004047820 */ /* 0x000fcc0000410000 */
[----:B------:R-:W0:Y:S02]  /*5ae0*/  F2F.F64.F32 R4, R4 ;  /* 0x0000000400047310 */ /* 0x000e240000201800 */
[----:B0-----:R0:W-:Y:S01]  /*5af0*/  STG.E.64 desc[UR36][R8.64], R4 ;  /* 0x0000000408007986 */ /* 0x0011e2000c101b24 */
[----:B------:R-:W-:Y:S05]  /*5b00*/  BRA `(.L_x_21306) ;  /* 0x0000000800a07947 */ /* 0x000fea0003800000 */
.L_x_21301:
        /* <DEDUP_REMOVED lines=10> */
[----:B----4-:R-:W-:-:S06]  /*5bb0*/  IMAD.U32 R3, R22, 0x10000, RZ ;  /* 0x0001000016037824 */ /* 0x010fcc00078e00ff */
[----:B------:R-:W0:Y:S02]  /*5bc0*/  F2I.FTZ.U32.TRUNC.NTZ R3, R3 ;  /* 0x0000000300037305 */ /* 0x000e24000021f000 */
[----:B0-----:R0:W-:Y:S01]  /*5bd0*/  STG.E.U16 desc[UR36][R8.64], R3 ;  /* 0x0000000308007986 */ /* 0x0011e2000c101524 */
[----:B------:R-:W-:Y:S05]  /*5be0*/  BRA `(.L_x_21306) ;  /* 0x0000000800687947 */ /* 0x000fea0003800000 */
.L_x_21316:
[----:B----4-:R-:W-:Y:S01]  /*5bf0*/  IMAD.U32 R5, R22, 0x10000, RZ ;  /* 0x0001000016057824 */ /* 0x010fe200078e00ff */
        /* <DEDUP_REMOVED lines=16> */
.L_x_21319:
[----:B------:R-:W-:-:S04]  /*5d00*/  SHF.R.U32.HI R3, RZ, 0x18, R5 ;  /* 0x00000018ff037819 */ /* 0x000fc80000011605 */
[----:B------:R-:W-:-:S04]  /*5d10*/  LOP3.LUT R0, R0, 0x80, R3, 0xf8, !PT ;  /* 0x0000008000007812 */ /* 0x000fc800078ef803 */
[----:B------:R-:W-:-:S07]  /*5d20*/  PRMT R4, R0, 0x7610, R4 ;  /* 0x0000761000047816 */ /* 0x000fce0000000004 */
.L_x_21318:
[----:B------:R-:W-:Y:S05]  /*5d30*/  BSYNC.RECONVERGENT B0 ;  /* 0x0000000000007941 */ /* 0x000fea0003800200 */
.L_x_21317:
[----:B------:R0:W-:Y:S01]  /*5d40*/  STG.E.U8 desc[UR36][R8.64], R4 ;  /* 0x0000000408007986 */ /* 0x0001e2000c101124 */
[----:B------:R-:W-:Y:S05]  /*5d50*/  BRA `(.L_x_21306) ;  /* 0x00000008000c7947 */ /* 0x000fea0003800000 */
.L_x_21315:
        /* <DEDUP_REMOVED lines=17> */
.L_x_21322:
[----:B------:R-:W-:-:S04]  /*5e70*/  SHF.R.U32.HI R3, RZ, 0x18, R5 ;  /* 0x00000018ff037819 */ /* 0x000fc80000011605 */
[----:B------:R-:W-:-:S04]  /*5e80*/  LOP3.LUT R0, R0, 0x80, R3, 0xf8, !PT ;  /* 0x0000008000007812 */ /* 0x000fc800078ef803 */
[----:B------:R-:W-:-:S07]  /*5e90*/  PRMT R4, R0, 0x7610, R4 ;  /* 0x0000761000047816 */ /* 0x000fce0000000004 */
.L_x_21321:
[----:B------:R-:W-:Y:S05]  /*5ea0*/  BSYNC.RECONVERGENT B0 ;  /* 0x0000000000007941 */ /* 0x000fea0003800200 */
.L_x_21320:
[----:B------:R0:W-:Y:S01]  /*5eb0*/  STG.E.U8 desc[UR36][R8.64], R4 ;  /* 0x0000000408007986 */ /* 0x0001e2000c101124 */
[----:B------:R-:W-:Y:S05]  /*5ec0*/  BRA `(.L_x_21306) ;  /* 0x0000000400b07947 */ /* 0x000fea0003800000 */
.L_x_21314:
[----:B------:R-:W-:-:S13]  /*5ed0*/  ISETP.NE.AND P0, PT, R0, 0x1c, PT ;  /* 0x0000001c0000780c */ /* 0x000fda0003f05270 */
[----:B------:R-:W-:Y:S05]  /*5ee0*/  @!P0 BRA `(.L_x_21323) ;  /* 0x0000000000608947 */ /* 0x000fea0003800000 */
[----:B------:R-:W-:-:S13]  /*5ef0*/  ISETP.NE.AND P0, PT, R0, 0x1d, PT ;  /* 0x0000001d0000780c */ /* 0x000fda0003f05270 */
[----:B------:R-:W-:Y:S05]  /*5f00*/  @!P0 BRA `(.L_x_21324) ;  /* 0x0000000000488947 */ /* 0x000fea0003800000 */
[----:B------:R-:W-:-:S13]  /*5f10*/  ISETP.NE.AND P0, PT, R0, 0x2c, PT ;  /* 0x0000002c0000780c */ /* 0x000fda0003f05270 */
[----:B------:R-:W-:Y:S05]  /*5f20*/  @P0 BRA `(.L_x_21305) ;  /* 0x0000000000bc0947 */ /* 0x000fea0003800000 */
[----:B----4-:R-:W-:-:S05]  /*5f30*/  IMAD.U32 R22, R22, 0x10000, RZ ;  /* 0x0001000016167824 */ /* 0x010fca00078e00ff */
        /* <DEDUP_REMOVED lines=15> */
.L_x_21324:
[----:B----4-:R-:W-:-:S06]  /*6030*/  IMAD.U32 R4, R22, 0x10000, RZ ;  /* 0x0001000016047824 */ /* 0x010fcc00078e00ff */
[----:B------:R-:W0:Y:S02]  /*6040*/  F2I.U64.TRUNC R4, R4 ;  /* 0x0000000400047311 */ /* 0x000e24000020d800 */
[----:B0-----:R0:W-:Y:S01]  /*6050*/  STG.E.64 desc[UR36][R8.64], R4 ;  /* 0x0000000408007986 */ /* 0x0011e2000c101b24 */
[----:B------:R-:W-:Y:S05]  /*6060*/  BRA `(.L_x_21306) ;  /* 0x0000000400487947 */ /* 0x000fea0003800000 */
.L_x_21323:
[----:B----4-:R-:W-:-:S04]  /*6070*/  IMAD.U32 R22, R22, 0x10000, RZ ;  /* 0x0001000016167824 */ /* 0x010fc800078e00ff */
[----:B------:R-:W0:Y:S02]  /*6080*/  F2I.FTZ.U32.TRUNC.NTZ R3, R22 ;  /* 0x0000001600037305 */ /* 0x000e24000021f000 */
[----:B0-----:R0:W-:Y:S01]  /*6090*/  STG.E desc[UR36][R8.64], R3 ;  /* 0x0000000308007986 */ /* 0x0011e2000c101924 */
[----:B------:R-:W-:Y:S05]  /*60a0*/  BRA `(.L_x_21306) ;  /* 0x0000000400387947 */ /* 0x000fea0003800000 */
.L_x_21313:
[----:B------:R-:W-:-:S13]  /*60b0*/  ISETP.GT.AND P0, PT, R0, 0xe, PT ;  /* 0x0000000e0000780c */ /* 0x000fda0003f04270 */
[----:B------:R-:W-:Y:S05]  /*60c0*/  @P0 BRA `(.L_x_21325) ;  /* 0x00000000003c0947 */ /* 0x000fea0003800000 */
[----:B------:R-:W-:-:S13]  /*60d0*/  ISETP.NE.AND P0, PT, R0, 0xa, PT ;  /* 0x0000000a0000780c */ /* 0x000fda0003f05270 */
[----:B------:R-:W-:Y:S05]  /*60e0*/  @!P0 BRA `(.L_x_21326) ;  /* 0x00000000001c8947 */ /* 0x000fea0003800000 */
[----:B------:R-:W-:-:S13]  /*60f0*/  ISETP.NE.AND P0, PT, R0, 0xb, PT ;  /* 0x0000000b0000780c */ /* 0x000fda0003f05270 */
[----:B------:R-:W-:Y:S05]  /*6100*/  @P0 BRA `(.L_x_21305) ;  /* 0x0000000000440947 */ /* 0x000fea0003800000 */
[----:B----4-:R-:W-:-:S05]  /*6110*/  IMAD.U32 R22, R22, 0x10000, RZ ;  /* 0x0001000016167824 */ /* 0x010fca00078e00ff */
[----:B------:R-:W-:-:S04]  /*6120*/  FSETP.NEU.FTZ.AND P0, PT, R22, RZ, PT ;  /* 0x000000ff1600720b */ /* 0x000fc80003f1d000 */
[----:B------:R-:W-:-:S05]  /*6130*/  SEL R3, RZ, 0x1, !P0 ;  /* 0x00000001ff037807 */ /* 0x000fca0004000000 */
[----:B------:R4:W-:Y:S01]  /*6140*/  STG.E.U8 desc[UR36][R8.64], R3 ;  /* 0x0000000308007986 */ /* 0x0009e2000c101124 */
[----:B------:R-:W-:Y:S05]  /*6150*/  BRA `(.L_x_21306) ;  /* 0x00000004000c7947 */ /* 0x000fea0003800000 */
.L_x_21326:
[----:B----4-:R-:W-:Y:S01]  /*6160*/  IMAD.U32 R22, R22, 0x10000, RZ ;  /* 0x0001000016167824 */ /* 0x010fe200078e00ff */
[----:B------:R-:W-:-:S03]  /*6170*/  CS2R R6, SRZ ;  /* 0x0000000000067805 */ /* 0x000fc6000001ff00 */
[----:B------:R-:W-:-:S06]  /*6180*/  FMUL.FTZ R4, R22, 1 ;  /* 0x3f80000016047820 */ /* 0x000fcc0000410000 */
[----:B------:R-:W0:Y:S02]  /*6190*/  F2F.F64.F32 R4, R4 ;  /* 0x0000000400047310 */ /* 0x000e240000201800 */
[----:B0-----:R0:W-:Y:S01]  /*61a0*/  STG.E.128 desc[UR36][R8.64], R4 ;  /* 0x0000000408007986 */ /* 0x0011e2000c101d24 */
[----:B------:R-:W-:Y:S05]  /*61b0*/  BRA `(.L_x_21306) ;  /* 0x0000000000f47947 */ /* 0x000fea0003800000 */
.L_x_21325:
[----:B------:R-:W-:-:S13]  /*61c0*/  ISETP.NE.AND P0, PT, R0, 0xf, PT ;  /* 0x0000000f0000780c */ /* 0x000fda0003f05270 */
[----:B------:R-:W-:Y:S05]  /*61d0*/  @!P0 BRA `(.L_x_21327) ;  /* 0x0000000000e88947 */ /* 0x000fea0003800000 */
[----:B------:R-:W-:-:S13]  /*61e0*/  ISETP.NE.AND P0, PT, R0, 0x17, PT ;  /* 0x000000170000780c */ /* 0x000fda0003f05270 */
[----:B------:R-:W-:Y:S05]  /*61f0*/  @!P0 BRA `(.L_x_21328) ;  /* 0x0000000000908947 */ /* 0x000fea0003800000 */
[----:B------:R-:W-:-:S13]  /*6200*/  ISETP.NE.AND P0, PT, R0, 0x18, PT ;  /* 0x000000180000780c */ /* 0x000fda0003f05270 */
[----:B------:R-:W-:Y:S05]  /*6210*/  @!P0 BRA `(.L_x_21329) ;  /* 0x0000000000448947 */ /* 0x000fea0003800000 */
.L_x_21305:
        /* <DEDUP_REMOVED lines=16> */
.L_x_21330:
[----:B------:R-:W-:Y:S05]  /*6320*/  BRA `(.L_x_21306) ;  /* 0x0000000000987947 */ /* 0x000fea0003800000 */
.L_x_21329:
[----:B----4-:R-:W-:Y:S01]  /*6330*/  IMAD.U32 R5, R22, 0x10000, RZ ;  /* 0x0001000016057824 */ /* 0x010fe200078e00ff */
        /* <DEDUP_REMOVED lines=12> */
.L_x_21332:
[----:B------:R-:W-:Y:S05]  /*6400*/  BSYNC.RECONVERGENT B0 ;  /* 0x0000000000007941 */ /* 0x000fea0003800200 */
.L_x_21331:
[----:B------:R-:W-:-:S05]  /*6410*/  LOP3.LUT R3, R0, 0x80, R3, 0xf8, !PT ;  /* 0x0000008000037812 */ /* 0x000fca00078ef803 */
[----:B------:R2:W-:Y:S01]  /*6420*/  STG.E.U8 desc[UR36][R8.64], R3 ;  /* 0x0000000308007986 */ /* 0x0005e2000c101124 */
[----:B------:R-:W-:Y:S05]  /*6430*/  BRA `(.L_x_21306) ;  /* 0x0000000000547947 */ /* 0x000fea0003800000 */
.L_x_21328:
[----:B----4-:R-:W-:Y:S01]  /*6440*/  IMAD.U32 R3, R22, 0x10000, RZ ;  /* 0x0001000016037824 */ /* 0x010fe200078e00ff */
        /* <DEDUP_REMOVED lines=11> */
.L_x_21334:
[----:B------:R-:W-:Y:S01]  /*6500*/  IMAD.MOV.U32 R0, RZ, RZ, 0x7f ;  /* 0x0000007fff007424 */ /* 0x000fe200078e00ff */
[----:B------:R-:W-:-:S04]  /*6510*/  ISETP.GT.U32.AND P0, PT, R4, 0x7f800000, PT ;  /* 0x7f8000000400780c */ /* 0x000fc80003f04070 */
[----:B------:R-:W-:-:S09]  /*6520*/  SEL R0, R0, 0x7c, P0 ;  /* 0x0000007c00007807 */ /* 0x000fd20000000000 */
.L_x_21335:
[----:B------:R-:W-:Y:S05]  /*6530*/  BSYNC.RECONVERGENT B0 ;  /* 0x0000000000007941 */ /* 0x000fea0003800200 */
.L_x_21333:
[----:B------:R-:W-:-:S04]  /*6540*/  SHF.R.U32.HI R3, RZ, 0x18, R3 ;  /* 0x00000018ff037819 */ /* 0x000fc80000011603 */
[----:B------:R-:W-:-:S05]  /*6550*/  LOP3.LUT R3, R0, 0x80, R3, 0xf8, !PT ;  /* 0x0000008000037812 */ /* 0x000fca00078ef803 */
[----:B------:R1:W-:Y:S01]  /*6560*/  STG.E.U8 desc[UR36][R8.64], R3 ;  /* 0x0000000308007986 */ /* 0x0003e2000c101124 */
[----:B------:R-:W-:Y:S05]  /*6570*/  BRA `(.L_x_21306) ;  /* 0x0000000000047947 */ /* 0x000fea0003800000 */
.L_x_21327:
[----:B----4-:R0:W-:Y:S02]  /*6580*/  STG.E.U16 desc[UR36][R8.64], R22 ;  /* 0x0000001608007986 */ /* 0x0101e4000c101524 */
.L_x_21306:
[----:B------:R-:W-:-:S05]  /*6590*/  VIADD R25, R25, 0x80 ;  /* 0x0000008019197836 */ /* 0x000fca0000000000 */
[----:B------:R-:W-:-:S13]  /*65a0*/  ISETP.GE.AND P0, PT, R25, R16, PT ;  /* 0x000000101900720c */ /* 0x000fda0003f06270 */
[----:B------:R-:W-:Y:S05]  /*65b0*/  @P0 BRA `(.L_x_21300) ;  /* 0x0000000c00d80947 */ /* 0x000fea0003800000 */
[----:B------:R-:W5:Y:S01]  /*65c0*/  LDCU UR4, c[0x0][0x3a8] ;  /* 0x00007500ff0477ac */ /* 0x000f620008000800 */
[----:B012-4-:R-:W0:Y:S01]  /*65d0*/  LDC.64 R8, c[0x0][0x388] ;  /* 0x0000e200ff087b82 */ /* 0x017e220000000a00 */
        /* <DEDUP_REMOVED lines=20> */
.L_x_21339:
[----:B------:R-:W-:-:S06]  /*6720*/  IMAD.U32 R5, R17, 0x10000, RZ ;  /* 0x0001000011057824 */ /* 0x000fcc00078e00ff */
[----:B------:R-:W0:Y:S02]  /*6730*/  F2I.S64.TRUNC R4, R5 ;  /* 0x0000000500047311 */ /* 0x000e24000020d900 */
[----:B0-----:R0:W-:Y:S01]  /*6740*/  STG.E.U8 desc[UR36][R8.64], R4 ;  /* 0x0000000408007986 */ /* 0x0011e2000c101124 */
[----:B------:R-:W-:Y:S05]  /*6750*/  BRA `(.L_x_21341) ;  /* 0x0000000c006c7947 */ /* 0x000fea0003800000 */
.L_x_21338:
        /* <DEDUP_REMOVED lines=10> */
.L_x_21343:
[----:B------:R-:W-:-:S06]  /*6800*/  IMAD.U32 R17, R17, 0x10000, RZ ;  /* 0x0001000011117824 */ /* 0x000fcc00078e00ff */
[----:B------:R-:W0:Y:S02]  /*6810*/  F2I.FTZ.TRUNC.NTZ R17, R17 ;  /* 0x0000001100117305 */ /* 0x000e24000021f100 */
[----:B0-----:R4:W-:Y:S01]  /*6820*/  STG.E desc[UR36][R8.64], R17 ;  /* 0x0000001108007986 */ /* 0x0019e2000c101924 */
[----:B------:R-:W-:Y:S05]  /*6830*/  BRA `(.L_x_21341) ;  /* 0x0000000c00347947 */ /* 0x000fea0003800000 */
.L_x_21342:
[----:B------:R-:W-:-:S06]  /*6840*/  IMAD.U32 R17, R17, 0x10000, RZ ;  /* 0x0001000011117824 */ /* 0x000fcc00078e00ff */
[----:B------:R-:W0:Y:S02]  /*6850*/  F2I.FTZ.TRUNC.NTZ R17, R17 ;  /* 0x0000001100117305 */ /* 0x000e24000021f100 */
[----:B0-----:R2:W-:Y:S01]  /*6860*/  STG.E.U16 desc[UR36][R8.64], R17 ;  /* 0x0000001108007986 */ /* 0x0015e2000c101524 */
[----:B------:R-:W-:Y:S05]  /*6870*/  BRA `(.L_x_21341) ;  /* 0x0000000c00247947 */ /* 0x000fea0003800000 */
.L_x_21337:
        /* <DEDUP_REMOVED lines=9> */
.L_x_21345:
[----:B------:R-:W-:-:S05]  /*6910*/  IMAD.U32 R0, R17, 0x10000, RZ ;  /* 0x0001000011007824 */ /* 0x000fca00078e00ff */
[----:B------:R-:W-:-:S05]  /*6920*/  F2FP.F16.F32.PACK_AB R0, RZ, R0 ;  /* 0x00000000ff00723e */ /* 0x000fca00000000ff */
[----:B------:R0:W-:Y:S01]  /*6930*/  STG.E.U16 desc[UR36][R8.64], R0 ;  /* 0x0000000008007986 */ /* 0x0001e2000c101524 */
[----:B------:R-:W-:Y:S05]  /*6940*/  BRA `(.L_x_21341) ;  /* 0x0000000800f07947 */ /* 0x000fea0003800000 */
.L_x_21344:
        /* <DEDUP_REMOVED lines=10> */
.L_x_21347:
[----:B------:R-:W-:-:S05]  /*69f0*/  IMAD.U32 R17, R17, 0x10000, RZ ;  /* 0x0001000011117824 */ /* 0x000fca00078e00ff */
[----:B------:R-:W-:-:S04]  /*6a00*/  F2FP.F16.F32.PACK_AB R3, RZ, R17 ;  /* 0x00000011ff03723e */ /* 0x000fc800000000ff */
[----:B------:R-:W-:-:S05]  /*6a10*/  PRMT R3, R3, 0x5410, RZ ;  /* 0x0000541003037816 */ /* 0x000fca00000000ff */
[----:B------:R0:W-:Y:S01]  /*6a20*/  STG.E desc[UR36][R8.64], R3 ;  /* 0x0000000308007986 */ /* 0x0001e2000c101924 */
[----:B------:R-:W-:Y:S05]  /*6a30*/  BRA `(.L_x_21341) ;  /* 0x0000000800b47947 */ /* 0x000fea0003800000 */
.L_x_21346:
[----:B------:R-:W-:-:S04]  /*6a40*/  IMAD.U32 R4, R17, 0x10000, RZ ;  /* 0x0001000011047824 */ /* 0x000fc800078e00ff */
[----:B------:R-:W-:-:S06]  /*6a50*/  FMUL.FTZ R4, R4, 1 ;  /* 0x3f80000004047820 */ /* 0x000fcc0000410000 */
[----:B------:R-:W0:Y:S02]  /*6a60*/  F2F.F64.F32 R4, R4 ;  /* 0x0000000400047310 */ /* 0x000e240000201800 */
[----:B0-----:R0:W-:Y:S01]  /*6a70*/  STG.E.64 desc[UR36][R8.64], R4 ;  /* 0x0000000408007986 */ /* 0x0011e2000c101b24 */
[----:B------:R-:W-:Y:S05]  /*6a80*/  BRA `(.L_x_21341) ;  /* 0x0000000800a07947 */ /* 0x000fea0003800000 */
.L_x_21336:
        /* <DEDUP_REMOVED lines=14> */
.L_x_21351:
        /* <DEDUP_REMOVED lines=17> */
.L_x_21354:
[----:B------:R-:W-:-:S04]  /*6c80*/  SHF.R.U32.HI R3, RZ, 0x18, R17 ;  /* 0x00000018ff037819 */ /* 0x000fc80000011611 */
[----:B------:R-:W-:-:S04]  /*6c90*/  LOP3.LUT R0, R0, 0x80, R3, 0xf8, !PT ;  /* 0x0000008000007812 */ /* 0x000fc800078ef803 */
[----:B------:R-:W-:-:S07]  /*6ca0*/  PRMT R4, R0, 0x7610, R4 ;  /* 0x0000761000047816 */ /* 0x000fce0000000004 */
.L_x_21353:
[----:B------:R-:W-:Y:S05]  /*6cb0*/  BSYNC.RECONVERGENT B0 ;  /* 0x0000000000007941 */ /* 0x000fea0003800200 */
.L_x_21352:
[----:B------:R0:W-:Y:S01]  /*6cc0*/  STG.E.U8 desc[UR36][R8.64], R4 ;  /* 0x0000000408007986 */ /* 0x0001e2000c101124 */
[----:B------:R-:W-:Y:S05]  /*6cd0*/  BRA `(.L_x_21341) ;  /* 0x00000008000c7947 */ /* 0x000fea0003800000 */
.L_x_21350:
        /* <DEDUP_REMOVED lines=17> */
.L_x_21357:
[----:B------:R-:W-:-:S04]  /*6df0*/  SHF.R.U32.HI R3, RZ, 0x18, R17 ;  /* 0x00000018ff037819 */ /* 0x000fc80000011611 */
[----:B------:R-:W-:-:S04]  /*6e00*/  LOP3.LUT R0, R0, 0x80, R3, 0xf8, !PT ;  /* 0x0000008000007812 */ /* 0x000fc800078ef803 */
[----:B------:R-:W-:-:S07]  /*6e10*/  PRMT R4, R0, 0x7610, R4 ;  /* 0x0000761000047816 */ /* 0x000fce0000000004 */
.L_x_21356:
[----:B------:R-:W-:Y:S05]  /*6e20*/  BSYNC.RECONVERGENT B0 ;  /* 0x0000000000007941 */ /* 0x000fea0003800200 */
.L_x_21355:
[----:B------:R0:W-:Y:S01]  /*6e30*/  STG.E.U8 desc[UR36][R8.64], R4 ;  /* 0x0000000408007986 */ /* 0x0001e2000c101124 */
[----:B------:R-:W-:Y:S05]  /*6e40*/  BRA `(.L_x_21341) ;  /* 0x0000000400b07947 */ /* 0x000fea0003800000 */
.L_x_21349:
        /* <DEDUP_REMOVED lines=22> */
.L_x_21359:
[----:B------:R-:W-:-:S06]  /*6fb0*/  IMAD.U32 R4, R17, 0x10000, RZ ;  /* 0x0001000011047824 */ /* 0x000fcc00078e00ff */
[----:B------:R-:W0:Y:S02]  /*6fc0*/  F2I.U64.TRUNC R4, R4 ;  /* 0x0000000400047311 */ /* 0x000e24000020d800 */
[----:B0-----:R0:W-:Y:S01]  /*6fd0*/  STG.E.64 desc[UR36][R8.64], R4 ;  /* 0x0000000408007986 */ /* 0x0011e2000c101b24 */
[----:B------:R-:W-:Y:S05]  /*6fe0*/  BRA `(.L_x_21341) ;  /* 0x0000000400487947 */ /* 0x000fea0003800000 */
.L_x_21358:
[----:B------:R-:W-:-:S06]  /*6ff0*/  IMAD.U32 R17, R17, 0x10000, RZ ;  /* 0x0001000011117824 */ /* 0x000fcc00078e00ff */
[----:B------:R-:W0:Y:S02]  /*7000*/  F2I.FTZ.U32.TRUNC.NTZ R17, R17 ;  /* 0x0000001100117305 */ /* 0x000e24000021f000 */
[----:B0-----:R0:W-:Y:S01]  /*7010*/  STG.E desc[UR36][R8.64], R17 ;  /* 0x0000001108007986 */ /* 0x0011e2000c101924 */
[----:B------:R-:W-:Y:S05]  /*7020*/  BRA `(.L_x_21341) ;  /* 0x0000000400387947 */ /* 0x000fea0003800000 */
.L_x_21348:
        /* <DEDUP_REMOVED lines=11> */
.L_x_21361:
[----:B------:R-:W-:Y:S01]  /*70e0*/  IMAD.U32 R17, R17, 0x10000, RZ ;  /* 0x0001000011117824 */ /* 0x000fe200078e00ff */
[----:B------:R-:W-:-:S03]  /*70f0*/  CS2R R6, SRZ ;  /* 0x0000000000067805 */ /* 0x000fc6000001ff00 */
[----:B------:R-:W-:-:S06]  /*7100*/  FMUL.FTZ R4, R17, 1 ;  /* 0x3f80000011047820 */ /* 0x000fcc0000410000 */
[----:B------:R-:W0:Y:S02]  /*7110*/  F2F.F64.F32 R4, R4 ;  /* 0x0000000400047310 */ /* 0x000e240000201800 */
[----:B0-----:R0:W-:Y:S01]  /*7120*/  STG.E.128 desc[UR36][R8.64], R4 ;  /* 0x0000000408007986 */ /* 0x0011e2000c101d24 */
[----:B------:R-:W-:Y:S05]  /*7130*/  BRA `(.L_x_21341) ;  /* 0x0000000000f47947 */ /* 0x000fea0003800000 */
.L_x_21360:
[----:B------:R-:W-:-:S13]  /*7140*/  ISETP.NE.AND P0, PT, R0, 0xf, PT ;  /* 0x0000000f0000780c */ /* 0x000fda0003f05270 */
[----:B------:R-:W-:Y:S05]  /*7150*/  @!P0 BRA `(.L_x_21362) ;  /* 0x0000000000e88947 */ /* 0x000fea0003800000 */
[----:B------:R-:W-:-:S13]  /*7160*/  ISETP.NE.AND P0, PT, R0, 0x17, PT ;  /* 0x000000170000780c */ /* 0x000fda0003f05270 */
[----:B------:R-:W-:Y:S05]  /*7170*/  @!P0 BRA `(.L_x_21363) ;  /* 0x0000000000908947 */ /* 0x000fea0003800000 */
[----:B------:R-:W-:-:S13]  /*7180*/  ISETP.NE.AND P0, PT, R0, 0x18, PT ;  /* 0x000000180000780c */ /* 0x000fda0003f05270 */
[----:B------:R-:W-:Y:S05]  /*7190*/  @!P0 BRA `(.L_x_21364) ;  /* 0x0000000000448947 */ /* 0x000fea0003800000 */
.L_x_21340:
[----:B------:R-:W-:Y:S01]  /*71a0*/  MOV R14, 0x1c0 ;  /* 0x000001c0000e7802 */ /* 0x000fe20000000f00 */
[----:B------:R-:W0:Y:S01]  /*71b0*/  LDCU.64 UR4, c[0x4][0x1a0] ;  /* 0x01003400ff0477ac */ /* 0x000e220008000a00 */
[----:B------:R-:W-:Y:S02]  /*71c0*/  IMAD.MOV.U32 R8, RZ, RZ, 0x65 ;  /* 0x00000065ff087424 */ /* 0x000fe400078e00ff */
[----:B------:R-:W-:Y:S01]  /*71d0*/  IMAD.MOV.U32 R12, RZ, RZ, 0x1 ;  /* 0x00000001ff0c7424 */ /* 0x000fe200078e00ff */
[----:B------:R-:W1:Y:S01]  /*71e0*/  LDCU.64 UR6, c[0x4][0x1a8] ;  /* 0x01003500ff0677ac */ /* 0x000e620008000a00 */
[----:B------:R-:W2:Y:S01]  /*71f0*/  LDC.64 R14, c[0x4][R14] ;  /* 0x010000000e0e7b82 */ /* 0x000ea20000000a00 */
[----:B------:R-:W-:Y:S01]  /*7200*/  IMAD.MOV.U32 R13, RZ, RZ, RZ ;  /* 0x000000ffff0d7224 */ /* 0x000fe200078e00ff */
[----:B------:R-:W4:Y:S01]  /*7210*/  LDCU.64 UR8, c[0x4][0x98] ;  /* 0x01001300ff0877ac */ /* 0x000f220008000a00 */
[----:B0-----:R-:W-:Y:S02]  /*7220*/  IMAD.U32 R4, RZ, RZ, UR4 ;  /* 0x00000004ff047e24 */ /* 0x001fe4000f8e00ff */
[----:B------:R-:W-:-:S02]  /*7230*/  IMAD.U32 R5, RZ, RZ, UR5 ;  /* 0x00000005ff057e24 */ /* 0x000fc4000f8e00ff */
[----:B-1----:R-:W-:Y:S02]  /*7240*/  IMAD.U32 R6, RZ, RZ, UR6 ;  /* 0x00000006ff067e24 */ /* 0x002fe4000f8e00ff */
[----:B------:R-:W-:Y:S02]  /*7250*/  IMAD.U32 R7, RZ, RZ, UR7 ;  /* 0x00000007ff077e24 */ /* 0x000fe4000f8e00ff */
[----:B----4-:R-:W-:Y:S02]  /*7260*/  IMAD.U32 R10, RZ, RZ, UR8 ;  /* 0x00000008ff0a7e24 */ /* 0x010fe4000f8e00ff */
[----:B------:R-:W-:-:S07]  /*7270*/  IMAD.U32 R11, RZ, RZ, UR9 ;  /* 0x00000009ff0b7e24 */ /* 0x000fce000f8e00ff */
[----:B------:R-:W-:-:S07]  /*7280*/  LEPC R20, `(.L_x_21365) ;  /* 0x000000001014794e */ /* 0x000fce0000000000 */
[----:B--23--:R-:W-:Y:S05]  /*7290*/  CALL.ABS.NOINC R14 ;  /* 0x000000000e007343 */ /* 0x00cfea0003c00000 */
.L_x_21365:
[----:B------:R-:W-:Y:S05]  /*72a0*/  BRA `(.L_x_21341) ;  /* 0x0000000000987947 */ /* 0x000fea0003800000 */
.L_x_21364:
        /* <DEDUP_REMOVED lines=13> */
.L_x_21367:
[----:B------:R-:W-:Y:S05]  /*7380*/  BSYNC.RECONVERGENT B0 ;  /* 0x0000000000007941 */ /* 0x000fea0003800200 */
.L_x_21366:
[----:B------:R-:W-:-:S05]  /*7390*/  LOP3.LUT R3, R0, 0x80, R3, 0xf8, !PT ;  /* 0x0000008000037812 */ /* 0x000fca00078ef803 */
[----:B------:R0:W-:Y:S01]  /*73a0*/  STG.E.U8 desc[UR36][R8.64], R3 ;  /* 0x0000000308007986 */ /* 0x0001e2000c101124 */
[----:B------:R-:W-:Y:S05]  /*73b0*/  BRA `(.L_x_21341) ;  /* 0x0000000000547947 */ /* 0x000fea0003800000 */
.L_x_21363:
        /* <DEDUP_REMOVED lines=12> */
.L_x_21369:
[----:B------:R-:W-:Y:S01]  /*7480*/  IMAD.MOV.U32 R0, RZ, RZ, 0x7f ;  /* 0x0000007fff007424 */ /* 0x000fe200078e00ff */
[----:B------:R-:W-:-:S04]  /*7490*/  ISETP.GT.U32.AND P0, PT, R4, 0x7f800000, PT ;  /* 0x7f8000000400780c */ /* 0x000fc80003f04070 */
[----:B------:R-:W-:-:S09]  /*74a0*/  SEL R0, R0, 0x7c, P0 ;  /* 0x0000007c00007807 */ /* 0x000fd20000000000 */
.L_x_21370:
[----:B------:R-:W-:Y:S05]  /*74b0*/  BSYNC.RECONVERGENT B0 ;  /* 0x0000000000007941 */ /* 0x000fea0003800200 */
.L_x_21368:
[----:B------:R-:W-:-:S04]  /*74c0*/  SHF.R.U32.HI R3, RZ, 0x18, R3 ;  /* 0x00000018ff037819 */ /* 0x000fc80000011603 */
[----:B------:R-:W-:-:S05]  /*74d0*/  LOP3.LUT R3, R0, 0x80, R3, 0xf8, !PT ;  /* 0x0000008000037812 */ /* 0x000fca00078ef803 */
[----:B------:R0:W-:Y:S01]  /*74e0*/  STG.E.U8 desc[UR36][R8.64], R3 ;  /* 0x0000000308007986 */ /* 0x0001e2000c101124 */
[----:B------:R-:W-:Y:S05]  /*74f0*/  BRA `(.L_x_21341) ;  /* 0x0000000000047947 */ /* 0x000fea0003800000 */
.L_x_21362:
[----:B------:R0:W-:Y:S02]  /*7500*/  STG.E.U16 desc[UR36][R8.64], R17 ;  /* 0x0000001108007986 */ /* 0x0001e4000c101524 */
.L_x_21341:
[----:B------:R-:W-:-:S07]  /*7510*/  VIADD R25, R25, 0x80 ;  /* 0x0000008019197836 */ /* 0x000fce0000000000 */
.L_x_21300:
[----:B------:R-:W-:Y:S05]  /*7520*/  BSYNC.RECONVERGENT B6 ;  /* 0x0000000000067941 */ /* 0x000fea0003800200 */
.L_x_21299:
[----:B------:R-:W-:-:S13]  /*7530*/  ISETP.GE.AND P0, PT, R25, R16, PT ;  /* 0x000000101900720c */ /* 0x000fda0003f06270 */
[----:B------:R-:W-:Y:S05]  /*7540*/  @P0 EXIT ;  /* 0x000000000000094d */ /* 0x000fea0003800000 */
[----:B012---:R-:W0:Y:S01]  /*7550*/  LDC.64 R4, c[0x0][0x388] ;  /* 0x0000e200ff047b82 */ /* 0x007e220000000a00 */
[----:B------:R-:W4:Y:S01]  /*7560*/  LDCU UR4, c[0x0][0x3a8] ;  /* 0x00007500ff0477ac */ /* 0x000f220008000800 */
[----:B------:R-:W-:Y:S01]  /*7570*/  PRMT R0, R18, 0x9910, RZ ;  /* 0x0000991012007816 */ /* 0x000fe200000000ff */
[----:B------:R-:W-:-:S03]  /*7580*/  IMAD R2, R2, 0x200, R25 ;  /* 0x0000020002027824 */ /* 0x000fc600078e0219 */
[----:B------:R-:W-:Y:S01]  /*7590*/  ISETP.GT.AND P1, PT, R0, 0x9, PT ;  /* 0x000000090000780c */ /* 0x000fe20003f24270 */
[----:B----4-:R-:W-:-:S05]  /*75a0*/  IMAD R3, R2, UR4, RZ ;  /* 0x0000000402037c24 */ /* 0x010fca000f8e02ff */
        /* <DEDUP_REMOVED lines=11> */
[----:B---3--:R-:W-:-:S06]  /*7660*/  IMAD.U32 R19, R19, 0x10000, RZ ;  /* 0x0001000013137824 */ /* 0x008fcc00078e00ff */
[----:B------:R-:W0:Y:S02]  /*7670*/  F2I.FTZ.TRUNC.NTZ R19, R19 ;  /* 0x0000001300137305 */ /* 0x000e24000021f100 */
[----:B0-----:R-:W-:Y:S01]  /*7680*/  STG.E.U8 desc[UR36][R2.64], R19 ;  /* 0x0000001302007986 */ /* 0x001fe2000c101124 */
[----:B------:R-:W-:Y:S05]  /*7690*/  EXIT ;  /* 0x000000000000794d */ /* 0x000fea0003800000 */
.L_x_21374:
[----:B---3--:R-:W-:-:S06]  /*76a0*/  IMAD.U32 R5, R19, 0x10000, RZ ;  /* 0x0001000013057824 */ /* 0x008fcc00078e00ff */
[----:B------:R-:W0:Y:S02]  /*76b0*/  F2I.S64.TRUNC R4, R5 ;  /* 0x0000000500047311 */ /* 0x000e24000020d900 */
[----:B0-----:R-:W-:Y:S01]  /*76c0*/  STG.E.U8 desc[UR36][R2.64], R4 ;  /* 0x0000000402007986 */ /* 0x001fe2000c101124 */
[----:B------:R-:W-:Y:S05]  /*76d0*/  EXIT ;  /* 0x000000000000794d */ /* 0x000fea0003800000 */
.L_x_21373:
[----:B------:R-:W-:-:S13]  /*76e0*/  ISETP.NE.AND P0, PT, R0, 0x2, PT ;  /* 0x000000020000780c */ /* 0x000fda0003f05270 */
[----:B------:R-:W-:Y:S05]  /*76f0*/  @!P0 BRA `(.L_x_21376) ;  /* 0x0000000000308947 */ /* 0x000fea0003800000 */
[----:B------:R-:W-:-:S13]  /*7700*/  ISETP.NE.AND P0, PT, R0, 0x3, PT ;  /* 0x000000030000780c */ /* 0x000fda0003f05270 */
[----:B------:R-:W-:Y:S05]  /*7710*/  @!P0 BRA `(.L_x_21377) ;  /* 0x0000000000188947 */ /* 0x000fea0003800000 */
[----:B------:R-:W-:-:S13]  /*7720*/  ISETP.NE.AND P0, PT, R0, 0x4, PT ;  /* 0x000000040000780c */ /* 0x000fda0003f05270 */
[----:B------:R-:W-:Y:S05]  /*7730*/  @P0 BRA `(.L_x_21375) ;  /* 0x0000000800780947 */ /* 0x000fea0003800000 */
[----:B---3--:R-:W-:-:S06]  /*7740*/  IMAD.U32 R4, R19, 0x10000, RZ ;  /* 0x0001000013047824 */ /* 0x008fcc00078e00ff */
[----:B------:R-:W0:Y:S02]  /*7750*/  F2I.S64.TRUNC R4, R4 ;  /* 0x0000000400047311 */ /* 0x000e24000020d900 */
[----:B0-----:R-:W-:Y:S01]  /*7760*/  STG.E.64 desc[UR36][R2.64], R4 ;  /* 0x0000000402007986 */ /* 0x001fe2000c101b24 */
[----:B------:R-:W-:Y:S05]  /*7770*/  EXIT ;  /* 0x000000000000794d */ /* 0x000fea0003800000 */
.L_x_21377:
[----:B---3--:R-:W-:-:S06]  /*7780*/  IMAD.U32 R19, R19, 0x10000, RZ ;  /* 0x0001000013137824 */ /* 0x008fcc00078e00ff */
[----:B------:R-:W0:Y:S02]  /*7790*/  F2I.FTZ.TRUNC.NTZ R19, R19 ;  /* 0x0000001300137305 */ /* 0x000e24000021f100 */
[----:B0-----:R-:W-:Y:S01]  /*77a0*/  STG.E desc[UR36][R2.64], R19 ;  /* 0x0000001302007986 */ /* 0x001fe2000c101924 */
[----:B------:R-:W-:Y:S05]  /*77b0*/  EXIT ;  /* 0x000000000000794d */ /* 0x000fea0003800000 */
.L_x_21376:
[----:B---3--:R-:W-:-:S06]  /*77c0*/  IMAD.U32 R19, R19, 0x10000, RZ ;  /* 0x0001000013137824 */ /* 0x008fcc00078e00ff */
[----:B------:R-:W0:Y:S02]  /*77d0*/  F2I.FTZ.TRUNC.NTZ R19, R19 ;  /* 0x0000001300137305 */ /* 0x000e24000021f100 */
[----:B0-----:R-:W-:Y:S01]  /*77e0*/  STG.E.U16 desc[UR36][R2.64], R19 ;  /* 0x0000001302007986 */ /* 0x001fe2000c101524 */
[----:B------:R-:W-:Y:S05]  /*77f0*/  EXIT ;  /* 0x000000000000794d */ /* 0x000fea0003800000 */
.L_x_21372:
[----:B------:R-:W-:-:S13]  /*7800*/  ISETP.GT.AND P0, PT, R0, 0x6, PT ;  /* 0x000000060000780c */ /* 0x000fda0003f04270 */
[----:B------:R-:W-:Y:S05]  /*7810*/  @P0 BRA `(.L_x_21378) ;  /* 0x00000000002c0947 */ /* 0x000fea0003800000 */
[----:B------:R-:W-:-:S13]  /*7820*/  ISETP.NE.AND P0, PT, R0, 0x5, PT ;  /* 0x000000050000780c */ /* 0x000fda0003f05270 */
[----:B------:R-:W-:Y:S05]  /*7830*/  @!P0 BRA `(.L_x_21379) ;  /* 0x0000000000148947 */ /* 0x000fea0003800000 */
[----:B------:R-:W-:-:S13]  /*7840*/  ISETP.NE.AND P0, PT, R0, 0x6, PT ;  /* 0x000000060000780c */ /* 0x000fda0003f05270 */
[----:B------:R-:W-:Y:S05]  /*7850*/  @P0 BRA `(.L_x_21375) ;  /* 0x0000000800300947 */ /* 0x000fea0003800000 */
[----:B---3--:R-:W-:-:S05]  /*7860*/  IMAD.U32 R19, R19, 0x10000, RZ ;  /* 0x0001000013137824 */ /* 0x008fca00078e00ff */
[----:B------:R-:W-:Y:S01]  /*7870*/  STG.E desc[UR36][R2.64], R19 ;  /* 0x0000001302007986 */ /* 0x000fe2000c101924 */
[----:B------:R-:W-:Y:S05]  /*7880*/  EXIT ;  /* 0x000000000000794d */ /* 0x000fea0003800000 */
.L_x_21379:
[----:B---3--:R-:W-:-:S05]  /*7890*/  IMAD.U32 R0, R19, 0x10000, RZ ;  /* 0x0001000013007824 */ /* 0x008fca00078e00ff */
[----:B------:R-:W-:-:S05]  /*78a0*/  F2FP.F16.F32.PACK_AB R0, RZ, R0 ;  /* 0x00000000ff00723e */ /* 0x000fca00000000ff */
[----:B------:R-:W-:Y:S01]  /*78b0*/  STG.E.U16 desc[UR36][R2.64], R0 ;  /* 0x0000000002007986 */ /* 0x000fe2000c101524 */
[----:B------:R-:W-:Y:S05]  /*78c0*/  EXIT ;  /* 0x000000000000794d */ /* 0x000fea0003800000 */
.L_x_21378:
[----:B------:R-:W-:-:S13]  /*78d0*/  ISETP.NE.AND P0, PT, R0, 0x7, PT ;  /* 0x000000070000780c */ /* 0x000fda0003f05270 */
[----:B------:R-:W-:Y:S05]  /*78e0*/  @!P0 BRA `(.L_x_21380) ;  /* 0x0000000000348947 */ /* 0x000fea0003800000 */
[----:B------:R-:W-:-:S13]  /*78f0*/  ISETP.NE.AND P0, PT, R0, 0x8, PT ;  /* 0x000000080000780c */ /* 0x000fda0003f05270 */
[----:B------:R-:W-:Y:S05]  /*7900*/  @!P0 BRA `(.L_x_21381) ;  /* 0x0000000000188947 */ /* 0x000fea0003800000 */
[----:B------:R-:W-:-:S13]  /*7910*/  ISETP.NE.AND P0, PT, R0, 0x9, PT ;  /* 0x000000090000780c */ /* 0x000fda0003f05270 */
[----:B------:R-:W-:Y:S05]  /*7920*/  @P0 BRA `(.L_x_21375) ;  /* 0x0000000400fc0947 */ /* 0x000fea0003800000 */
[----:B---3--:R-:W-:Y:S02]  /*7930*/  IMAD.U32 R4, R19, 0x10000, RZ ;  /* 0x0001000013047824 */ /* 0x008fe400078e00ff */
[----:B------:R-:W-:-:S05]  /*7940*/  IMAD.MOV.U32 R5, RZ, RZ, RZ ;  /* 0x000000ffff057224 */ /* 0x000fca00078e00ff */
[----:B------:R-:W-:Y:S01]  /*7950*/  STG.E.64 desc[UR36][R2.64], R4 ;  /* 0x0000000402007986 */ /* 0x000fe2000c101b24 */
[----:B------:R-:W-:Y:S05]  /*7960*/  EXIT ;  /* 0x000000000000794d */ /* 0x000fea0003800000 */
.L_x_21381:
[----:B---3--:R-:W-:-:S05]  /*7970*/  IMAD.U32 R19, R19, 0x10000, RZ ;  /* 0x0001000013137824 */ /* 0x008fca00078e00ff */
[----:B------:R-:W-:-:S04]  /*7980*/  F2FP.F16.F32.PACK_AB R5, RZ, R19 ;  /* 0x00000013ff05723e */ /* 0x000fc800000000ff */
[----:B------:R-:W-:-:S05]  /*7990*/  PRMT R5, R5, 0x5410, RZ ;  /* 0x0000541005057816 */ /* 0x000fca00000000ff */
[----:B------:R-:W-:Y:S01]  /*79a0*/  STG.E desc[UR36][R2.64], R5 ;  /* 0x0000000502007986 */ /* 0x000fe2000c101924 */
[----:B------:R-:W-:Y:S05]  /*79b0*/  EXIT ;  /* 0x000000000000794d */ /* 0x000fea0003800000 */
.L_x_21380:
[----:B---3--:R-:W-:-:S04]  /*79c0*/  IMAD.U32 R4, R19, 0x10000, RZ ;  /* 0x0001000013047824 */ /* 0x008fc800078e00ff */
[----:B------:R-:W-:-:S06]  /*79d0*/  FMUL.FTZ R4, R4, 1 ;  /* 0x3f80000004047820 */ /* 0x000fcc0000410000 */
[----:B------:R-:W0:Y:S02]  /*79e0*/  F2F.F64.F32 R4, R4 ;  /* 0x0000000400047310 */ /* 0x000e240000201800 */
[----:B0-----:R-:W-:Y:S01]  /*79f0*/  STG.E.64 desc[UR36][R2.64], R4 ;  /* 0x0000000402007986 */ /* 0x001fe2000c101b24 */
[----:B------:R-:W-:Y:S05]  /*7a00*/  EXIT ;  /* 0x000000000000794d */ /* 0x000fea0003800000 */
.L_x_21371:
        /* <DEDUP_REMOVED lines=10> */
[----:B---3--:R-:W-:-:S06]  /*7ab0*/  IMAD.U32 R5, R19, 0x10000, RZ ;  /* 0x0001000013057824 */ /* 0x008fcc00078e00ff */
[----:B------:R-:W0:Y:S02]  /*7ac0*/  F2I.FTZ.U32.TRUNC.NTZ R5, R5 ;  /* 0x0000000500057305 */ /* 0x000e24000021f000 */
[----:B0-----:R-:W-:Y:S01]  /*7ad0*/  STG.E.U16 desc[UR36][R2.64], R5 ;  /* 0x0000000502007986 */ /* 0x001fe2000c101524 */
[----:B------:R-:W-:Y:S05]  /*7ae0*/  EXIT ;  /* 0x000000000000794d */ /* 0x000fea0003800000 */
.L_x_21385:
[----:B---3--:R-:W-:Y:S01]  /*7af0*/  IMAD.U32 R5, R19, 0x10000, RZ ;  /* 0x0001000013057824 */ /* 0x008fe200078e00ff */
        /* <DEDUP_REMOVED lines=17> */
.L_x_21388:
[----:B------:R-:W-:-:S04]  /*7c10*/  SHF.R.U32.HI R5, RZ, 0x18, R5 ;  /* 0x00000018ff057819 */ /* 0x000fc80000011605 */
[----:B------:R-:W-:-:S07]  /*7c20*/  LOP3.LUT R0, R0, 0x80, R5, 0xf8, !PT ;  /* 0x0000008000007812 */ /* 0x000fce00078ef805 */
.L_x_21387:
[----:B------:R-:W-:Y:S05]  /*7c30*/  BSYNC.RECONVERGENT B0 ;  /* 0x0000000000007941 */ /* 0x000fea0003800200 */
.L_x_21386:
[----:B------:R-:W-:Y:S01]  /*7c40*/  STG.E.U8 desc[UR36][R2.64], R0 ;  /* 0x0000000002007986 */ /* 0x000fe2000c101124 */
[----:B------:R-:W-:Y:S05]  /*7c50*/  EXIT ;  /* 0x000000000000794d */ /* 0x000fea0003800000 */
.L_x_21384:
        /* <DEDUP_REMOVED lines=18> */
.L_x_21391:
[----:B------:R-:W-:-:S04]  /*7d80*/  SHF.R.U32.HI R5, RZ, 0x18, R5 ;  /* 0x00000018ff057819 */ /* 0x000fc80000011605 */
[----:B------:R-:W-:-:S07]  /*7d90*/  LOP3.LUT R0, R0, 0x80, R5, 0xf8, !PT ;  /* 0x0000008000007812 */ /* 0x000fce00078ef805 */
.L_x_21390:
[----:B------:R-:W-:Y:S05]  /*7da0*/  BSYNC.RECONVERGENT B0 ;  /* 0x0000000000007941 */ /* 0x000fea0003800200 */
.L_x_21389:
[----:B------:R-:W-:Y:S01]  /*7db0*/  STG.E.U8 desc[UR36][R2.64], R0 ;  /* 0x0000000002007986 */ /* 0x000fe2000c101124 */
[----:B------:R-:W-:Y:S05]  /*7dc0*/  EXIT ;  /* 0x000000000000794d */ /* 0x000fea0003800000 */
.L_x_21383:
[----:B------:R-:W-:-:S13]  /*7dd0*/  ISETP.NE.AND P0, PT, R0, 0x1c, PT ;  /* 0x0000001c0000780c */ /* 0x000fda0003f05270 */
[----:B------:R-:W-:Y:S05]  /*7de0*/  @!P0 BRA `(.L_x_21392) ;  /* 0x0000000000608947 */ /* 0x000fea0003800000 */
[----:B------:R-:W-:-:S13]  /*7df0*/  ISETP.NE.AND P0, PT, R0, 0x1d, PT ;  /* 0x0000001d0000780c */ /* 0x000fda0003f05270 */
[----:B------:R-:W-:Y:S05]  /*7e00*/  @!P0 BRA `(.L_x_21393) ;  /* 0x0000000000488947 */ /* 0x000fea0003800000 */
[----:B------:R-:W-:-:S13]  /*7e10*/  ISETP.NE.AND P0, PT, R0, 0x2c, PT ;  /* 0x0000002c0000780c */ /* 0x000fda0003f05270 */
[----:B------:R-:W-:Y:S05]  /*7e20*/  @P0 BRA `(.L_x_21375) ;  /* 0x0000000000bc0947 */ /* 0x000fea0003800000 */
[----:B---3--:R-:W-:Y:S02]  /*7e30*/  IMAD.U32 R19, R19, 0x10000, RZ ;  /* 0x0001000013137824 */ /* 0x008fe400078e00ff */
        /* <DEDUP_REMOVED lines=15> */
.L_x_21393:
[----:B---3--:R-:W-:-:S06]  /*7f30*/  IMAD.U32 R4, R19, 0x10000, RZ ;  /* 0x0001000013047824 */ /* 0x008fcc00078e00ff */
[----:B------:R-:W0:Y:S02]  /*7f40*/  F2I.U64.TRUNC R4, R4 ;  /* 0x0000000400047311 */ /* 0x000e24000020d800 */
[----:B0-----:R-:W-:Y:S01]  /*7f50*/  STG.E.64 desc[UR36][R2.64], R4 ;  /* 0x0000000402007986 */ /* 0x001fe2000c101b24 */
[----:B------:R-:W-:Y:S05]  /*7f60*/  EXIT ;  /* 0x000000000000794d */ /* 0x000fea0003800000 */
.L_x_21392:
[----:B---3--:R-:W-:-:S06]  /*7f70*/  IMAD.U32 R19, R19, 0x10000, RZ ;  /* 0x0001000013137824 */ /* 0x008fcc00078e00ff */
[----:B------:R-:W0:Y:S02]  /*7f80*/  F2I.FTZ.U32.TRUNC.NTZ R19, R19 ;  /* 0x0000001300137305 */ /* 0x000e24000021f000 */
[----:B0-----:R-:W-:Y:S01]  /*7f90*/  STG.E desc[UR36][R2.64], R19 ;  /* 0x0000001302007986 */ /* 0x001fe2000c101924 */
[----:B------:R-:W-:Y:S05]  /*7fa0*/  EXIT ;  /* 0x000000000000794d */ /* 0x000fea0003800000 */
.L_x_21382:
[----:B------:R-:W-:-:S13]  /*7fb0*/  ISETP.GT.AND P0, PT, R0, 0xe, PT ;  /* 0x0000000e0000780c */ /* 0x000fda0003f04270 */
[----:B------:R-:W-:Y:S05]  /*7fc0*/  @P0 BRA `(.L_x_21394) ;  /* 0x00000000003c0947 */ /* 0x000fea0003800000 */
[----:B------:R-:W-:-:S13]  /*7fd0*/  ISETP.NE.AND P0, PT, R0, 0xa, PT ;  /* 0x0000000a0000780c */ /* 0x000fda0003f05270 */
[----:B------:R-:W-:Y:S05]  /*7fe0*/  @!P0 BRA `(.L_x_21395) ;  /* 0x00000000001c8947 */ /* 0x000fea0003800000 */
[----:B------:R-:W-:-:S13]  /*7ff0*/  ISETP.NE.AND P0, PT, R0, 0xb, PT ;  /* 0x0000000b0000780c */ /* 0x000fda0003f05270 */
[----:B------:R-:W-:Y:S05]  /*8000*/  @P0 BRA `(.L_x_21375) ;  /* 0x0000000000440947 */ /* 0x000fea0003800000 */
[----:B---3--:R-:W-:-:S05]  /*8010*/  IMAD.U32 R19, R19, 0x10000, RZ ;  /* 0x0001000013137824 */ /* 0x008fca00078e00ff */
[----:B------:R-:W-:-:S04]  /*8020*/  FSETP.NEU.FTZ.AND P0, PT, R19, RZ, PT ;  /* 0x000000ff1300720b */ /* 0x000fc80003f1d000 */
[----:B------:R-:W-:-:S05]  /*8030*/  SEL R5, RZ, 0x1, !P0 ;  /* 0x00000001ff057807 */ /* 0x000fca0004000000 */
[----:B------:R-:W-:Y:S01]  /*8040*/  STG.E.U8 desc[UR36][R2.64], R5 ;  /* 0x0000000502007986 */ /* 0x000fe2000c101124 */
[----:B------:R-:W-:Y:S05]  /*8050*/  EXIT ;  /* 0x000000000000794d */ /* 0x000fea0003800000 */
.L_x_21395:
[----:B---3--:R-:W-:Y:S01]  /*8060*/  IMAD.U32 R19, R19, 0x10000, RZ ;  /* 0x0001000013137824 */ /* 0x008fe200078e00ff */
[----:B------:R-:W-:-:S03]  /*8070*/  CS2R R6, SRZ ;  /* 0x0000000000067805 */ /* 0x000fc6000001ff00 */
[----:B------:R-:W-:-:S06]  /*8080*/  FMUL.FTZ R4, R19, 1 ;  /* 0x3f80000013047820 */ /* 0x000fcc0000410000 */
[----:B------:R-:W0:Y:S02]  /*8090*/  F2F.F64.F32 R4, R4 ;  /* 0x0000000400047310 */ /* 0x000e240000201800 */
[----:B0-----:R-:W-:Y:S01]  /*80a0*/  STG.E.128 desc[UR36][R2.64], R4 ;  /* 0x0000000402007986 */ /* 0x001fe2000c101d24 */
[----:B------:R-:W-:Y:S05]  /*80b0*/  EXIT ;  /* 0x000000000000794d */ /* 0x000fea0003800000 */
.L_x_21394:
[----:B------:R-:W-:-:S13]  /*80c0*/  ISETP.NE.AND P0, PT, R0, 0xf, PT ;  /* 0x0000000f0000780c */ /* 0x000fda0003f05270 */
[----:B------:R-:W-:Y:S05]  /*80d0*/  @!P0 BRA `(.L_x_21396) ;  /* 0x0000000000e88947 */ /* 0x000fea0003800000 */
[----:B------:R-:W-:-:S13]  /*80e0*/  ISETP.NE.AND P0, PT, R0, 0x17, PT ;  /* 0x000000170000780c */ /* 0x000fda0003f05270 */
[----:B------:R-:W-:Y:S05]  /*80f0*/  @!P0 BRA `(.L_x_21397) ;  /* 0x0000000000908947 */ /* 0x000fea0003800000 */
[----:B------:R-:W-:-:S13]  /*8100*/  ISETP.NE.AND P0, PT, R0, 0x18, PT ;  /* 0x000000180000780c */ /* 0x000fda0003f05270 */
[----:B------:R-:W-:Y:S05]  /*8110*/  @!P0 BRA `(.L_x_21398) ;  /* 0x0000000000448947 */ /* 0x000fea0003800000 */
.L_x_21375:
[----:B------:R-:W-:Y:S01]  /*8120*/  MOV R0, 0x1c0 ;  /* 0x000001c000007802 */ /* 0x000fe20000000f00 */
[----:B------:R-:W0:Y:S01]  /*8130*/  LDCU.64 UR4, c[0x4][0x1a0] ;  /* 0x01003400ff0477ac */ /* 0x000e220008000a00 */
[----:B------:R-:W-:Y:S02]  /*8140*/  IMAD.MOV.U32 R8, RZ, RZ, 0x65 ;  /* 0x00000065ff087424 */ /* 0x000fe400078e00ff */
[----:B------:R1:W2:Y:S01]  /*8150*/  LDC.64 R2, c[0x4][R0] ;  /* 0x0100000000027b82 */ /* 0x0002a20000000a00 */
[----:B------:R-:W4:Y:S01]  /*8160*/  LDCU.64 UR6, c[0x4][0x1a8] ;  /* 0x01003500ff0677ac */ /* 0x000f220008000a00 */
[----:B------:R-:W-:Y:S02]  /*8170*/  IMAD.MOV.U32 R12, RZ, RZ, 0x1 ;  /* 0x00000001ff0c7424 */ /* 0x000fe400078e00ff */
[----:B------:R-:W-:Y:S01]  /*8180*/  IMAD.MOV.U32 R13, RZ, RZ, RZ ;  /* 0x000000ffff0d7224 */ /* 0x000fe200078e00ff */
[----:B------:R-:W5:Y:S01]  /*8190*/  LDCU.64 UR8, c[0x4][0x98] ;  /* 0x01001300ff0877ac */ /* 0x000f620008000a00 */
[----:B0-----:R-:W-:-:S02]  /*81a0*/  IMAD.U32 R4, RZ, RZ, UR4 ;  /* 0x00000004ff047e24 */ /* 0x001fc4000f8e00ff */
[----:B------:R-:W-:Y:S02]  /*81b0*/  IMAD.U32 R5, RZ, RZ, UR5 ;  /* 0x00000005ff057e24 */ /* 0x000fe4000f8e00ff */
[----:B----4-:R-:W-:Y:S02]  /*81c0*/  IMAD.U32 R6, RZ, RZ, UR6 ;  /* 0x00000006ff067e24 */ /* 0x010fe4000f8e00ff */
[----:B------:R-:W-:Y:S02]  /*81d0*/  IMAD.U32 R7, RZ, RZ, UR7 ;  /* 0x00000007ff077e24 */ /* 0x000fe4000f8e00ff */
[----:B-----5:R-:W-:Y:S02]  /*81e0*/  IMAD.U32 R10, RZ, RZ, UR8 ;  /* 0x00000008ff0a7e24 */ /* 0x020fe4000f8e00ff */
[----:B-1----:R-:W-:-:S07]  /*81f0*/  IMAD.U32 R11, RZ, RZ, UR9 ;  /* 0x00000009ff0b7e24 */ /* 0x002fce000f8e00ff */
[----:B------:R-:W-:-:S07]  /*8200*/  LEPC R20, `(.L_x_21399) ;  /* 0x000000001014794e */ /* 0x000fce0000000000 */
[----:B--23--:R-:W-:Y:S05]  /*8210*/  CALL.ABS.NOINC R2 ;  /* 0x0000000002007343 */ /* 0x00cfea0003c00000 */
.L_x_21399:
[----:B------:R-:W-:Y:S05]  /*8220*/  EXIT ;  /* 0x000000000000794d */ /* 0x000fea0003800000 */
.L_x_21398:
[----:B---3--:R-:W-:Y:S01]  /*8230*/  IMAD.U32 R19, R19, 0x10000, RZ ;  /* 0x0001000013137824 */ /* 0x008fe200078e00ff */
        /* <DEDUP_REMOVED lines=12> */
.L_x_21401:
[----:B------:R-:W-:Y:S05]  /*8300*/  BSYNC.RECONVERGENT B0 ;  /* 0x0000000000007941 */ /* 0x000fea0003800200 */
.L_x_21400:
[----:B------:R-:W-:-:S05]  /*8310*/  LOP3.LUT R5, R0, 0x80, R5, 0xf8, !PT ;  /* 0x0000008000057812 */ /* 0x000fca00078ef805 */
[----:B------:R-:W-:Y:S01]  /*8320*/  STG.E.U8 desc[UR36][R2.64], R5 ;  /* 0x0000000502007986 */ /* 0x000fe2000c101124 */
[----:B------:R-:W-:Y:S05]  /*8330*/  EXIT ;  /* 0x000000000000794d */ /* 0x000fea0003800000 */
.L_x_21397:
[----:B---3--:R-:W-:Y:S01]  /*8340*/  IMAD.U32 R5, R19, 0x10000, RZ ;  /* 0x0001000013057824 */ /* 0x008fe200078e00ff */
        /* <DEDUP_REMOVED lines=11> */
.L_x_21403:
[----:B------:R-:W-:Y:S01]  /*8400*/  IMAD.MOV.U32 R0, RZ, RZ, 0x7f ;  /* 0x0000007fff007424 */ /* 0x000fe200078e00ff */
[----:B------:R-:W-:-:S04]  /*8410*/  ISETP.GT.U32.AND P0, PT, R4, 0x7f800000, PT ;  /* 0x7f8000000400780c */ /* 0x000fc80003f04070 */
[----:B------:R-:W-:-:S09]  /*8420*/  SEL R0, R0, 0x7c, P0 ;  /* 0x0000007c00007807 */ /* 0x000fd20000000000 */
.L_x_21404:
[----:B------:R-:W-:Y:S05]  /*8430*/  BSYNC.RECONVERGENT B0 ;  /* 0x0000000000007941 */ /* 0x000fea0003800200 */
.L_x_21402:
[----:B------:R-:W-:-:S04]  /*8440*/  SHF.R.U32.HI R5, RZ, 0x18, R5 ;  /* 0x00000018ff057819 */ /* 0x000fc80000011605 */
[----:B------:R-:W-:-:S05]  /*8450*/  LOP3.LUT R5, R0, 0x80, R5, 0xf8, !PT ;  /* 0x0000008000057812 */ /* 0x000fca00078ef805 */
[----:B------:R-:W-:Y:S01]  /*8460*/  STG.E.U8 desc[UR36][R2.64], R5 ;  /* 0x0000000502007986 */ /* 0x000fe2000c101124 */
[----:B------:R-:W-:Y:S05]  /*8470*/  EXIT ;  /* 0x000000000000794d */ /* 0x000fea0003800000 */
.L_x_21396:
[----:B---3--:R-:W-:Y:S01]  /*8480*/  STG.E.U16 desc[UR36][R2.64], R19 ;  /* 0x0000001302007986 */ /* 0x008fe2000c101524 */
[----:B------:R-:W-:Y:S05]  /*8490*/  EXIT ;  /* 0x000000000000794d */ /* 0x000fea0003800000 */
.L_x_21405:
        /* <DEDUP_REMOVED lines=14> */
.L_x_37196:


//--------------------- .text._ZN2at6native18elementwise_kernelILi128ELi4EZNS0_22gpu_kernel_impl_nocastIZZZNS0_16sqrt_kernel_cudaERNS_18TensorIteratorBaseEENKUlvE0_clEvENKUlvE2_clEvEUlN3c108BFloat16EE_EEvS4_RKT_EUliE_EEviT1_ --------------------------
	.section	.text._ZN2at6native18elementwise_kernelILi128ELi4EZNS0_22gpu_kernel_impl_nocastIZZZNS0_16sqrt_kernel_cudaERNS_18TensorIteratorBaseEENKUlvE0_clEvENKUlvE2_clEvEUlN3c108BFloat16EE_EEvS4_RKT_EUliE_EEviT1_,"ax",@progbits
	.align	128
        .global         _ZN2at6native18elementwise_kernelILi128ELi4EZNS0_22gpu_kernel_impl_nocastIZZZNS0_16sqrt_kernel_cudaERNS_18TensorIteratorBaseEENKUlvE0_clEvENKUlvE2_clEvEUlN3c108BFloat16EE_EEvS4_RKT_EUliE_EEviT1_
        .type           _ZN2at6native18elementwise_kernelILi128ELi4EZNS0_22gpu_kernel_impl_nocastIZZZNS0_16sqrt_kernel_cudaERNS_18TensorIteratorBaseEENKUlvE0_clEvENKUlvE2_clEvEUlN3c108BFloat16EE_EEvS4_RKT_EUliE_EEviT1_,@function
        .size           _ZN2at6native18elementwise_kernelILi128ELi4EZNS0_22gpu_kernel_impl_nocastIZZZNS0_16sqrt_kernel_cudaERNS_18TensorIteratorBaseEENKUlvE0_clEvENKUlvE2_clEvEUlN3c108BFloat16EE_EEvS4_RKT_EUliE_EEviT1_,(.L_x_37197 - _ZN2at6native18elementwise_kernelILi128ELi4EZNS0_22gpu_kernel_impl_nocastIZZZNS0_16sqrt_kernel_cudaERNS_18TensorIteratorBaseEENKUlvE0_clEvENKUlvE2_clEvEUlN3c108BFloat16EE_EEvS4_RKT_EUliE_EEviT1_)
        .other          _ZN2at6native18elementwise_kernelILi128ELi4EZNS0_22gpu_kernel_impl_nocastIZZZNS0_16sqrt_kernel_cudaERNS_18TensorIteratorBaseEENKUlvE0_clEvENKUlvE2_clEvEUlN3c108BFloat16EE_EEvS4_RKT_EUliE_EEviT1_,@"STO_CUDA_ENTRY STV_DEFAULT"
_ZN2at6native18elementwise_kernelILi128ELi4EZNS0_22gpu_kernel_impl_nocastIZZZNS0_16sqrt_kernel_cudaERNS_18TensorIteratorBaseEENKUlvE0_clEvENKUlvE2_clEvEUlN3c108BFloat16EE_EEvS4_RKT_EUliE_EEviT1_:
.text._ZN2at6native18elementwise_kernelILi128ELi4EZNS0_22gpu_kernel_impl_nocastIZZZNS0_16sqrt_kernel_cudaERNS_18TensorIteratorBaseEENKUlvE0_clEvENKUlvE2_clEvEUlN3c108BFloat16EE_EEvS4_RKT_EUliE_EEviT1_:
        /* <DEDUP_REMOVED lines=17> */
[----:B------:R-:W-:-:S04]  /*0110*/  IADD3 R3, PT, PT, R3, 0x80, RZ ;  /* 0x0000008003037810 */ /* 0x000fc80007ffe0ff */
[----:B------:R-:W-:-:S13]  /*0120*/  ISETP.GE.AND P0, PT, R3, UR4, PT ;  /* 0x0000000403007c0c */ /* 0x000fda000bf06270 */
[----:B------:R-:W-:Y:S05]  /*0130*/  @P0 BREAK.RELIABLE B1 ;  /* 0x0000000000010942 */ /* 0x000fea0003800100 */
[----:B--2---:R-:W-:-:S06]  /*0140*/  SHF.L.U32 R0, R4, 0x10, RZ ;  /* 0x0000001004007819 */ /* 0x004fcc00000006ff */
[----:B------:R-:W1:Y:S02]  /*0150*/  MUFU.SQRT R0, R0 ;  /* 0x0000000000007308 */ /* 0x000e640000002000 */
[----:B-1----:R-:W-:-:S05]  /*0160*/  F2FP.BF16.F32.PACK_AB R2, RZ, R0 ;  /* 0x00000000ff02723e */ /* 0x002fca00000010ff */
[----:B0-----:R0:W-:Y:S01]  /*0170*/  STG.E.U16 desc[UR6][R6.64], R2 ;  /* 0x0000000206007986 */ /* 0x0011e2000c101506 */
[----:B------:R-:W-:Y:S05]  /*0180*/  @P0 BRA `(.L_x_21410) ;  /* 0x0000000000500947 */ /* 0x000fea0003800000 */
[----:B------:R-:W1:Y:S02]  /*0190*/  LDC.64 R4, c[0x0][0x588] ;  /* 0x00016200ff047b82 */ /* 0x000e640000000a00 */
[----:B-1----:R-:W2:Y:S06]  /*01a0*/  LDG.E.U16 R4, desc[UR6][R4.64] ;  /* 0x0000000604047981 */ /* 0x002eac000c1e1500 */
[----:B0-----:R-:W0:Y:S01]  /*01b0*/  LDC.64 R6, c[0x0][0x580] ;  /* 0x00016000ff067b82 */ /* 0x001e220000000a00 */
[----:B------:R-:W-:Y:S02]  /*01c0*/  IADD3 R3, PT, PT, R3, 0x80, RZ ;  /* 0x0000008003037810 */ /* 0x000fe40007ffe0ff */
[----:B--2---:R-:W-:-:S06]  /*01d0*/  SHF.L.U32 R0, R4, 0x10, RZ ;  /* 0x0000001004007819 */ /* 0x004fcc00000006ff */
[----:B------:R-:W1:Y:S02]  /*01e0*/  MUFU.SQRT R0, R0 ;  /* 0x0000000000007308 */ /* 0x000e640000002000 */
[----:B-1----:R-:W-:-:S05]  /*01f0*/  F2FP.BF16.F32.PACK_AB R2, RZ, R0 ;  /* 0x00000000ff02723e */ /* 0x002fca00000010ff */
[----:B0-----:R0:W-:Y:S02]  /*0200*/  STG.E.U16 desc[UR6][R6.64], R2 ;  /* 0x0000000206007986 */ /* 0x0011e4000c101506 */
.L_x_21409:
[----:B------:R-:W-:-:S13]  /*0210*/  ISETP.GE.AND P0, PT, R3, UR4, PT ;  /* 0x0000000403007c0c */ /* 0x000fda000bf06270 */
[----:B------:R-:W-:Y:S05]  /*0220*/  @P0 BREAK.RELIABLE B1 ;  /* 0x0000000000010942 */ /* 0x000fea0003800100 */
[----:B------:R-:W-:Y:S05]  /*0230*/  @P0 BRA `(.L_x_21410) ;  /* 0x0000000000240947 */ /* 0x000fea0003800000 */
[----:B------:R-:W-:Y:S05]  /*0240*/  BSYNC.RELIABLE B1 ;  /* 0x0000000000017941 */ /* 0x000fea0003800100 */
.L_x_21408:
        /* <DEDUP_REMOVED lines=8> */
.L_x_21410:
[----:B------:R-:W-:Y:S05]  /*02d0*/  BSYNC.RECONVERGENT B0 ;  /* 0x0000000000007941 */ /* 0x000fea0003800200 */
.L_x_21407:
[----:B------:R-:W-:Y:S05]  /*02e0*/  WARPSYNC.ALL ;  /* 0x0000000000007948 */ /* 0x000fea0003800000 */
[----:B------:R-:W-:-:S13]  /*02f0*/  ISETP.GE.AND P0, PT, R3, UR4, PT ;  /* 0x0000000403007c0c */ /* 0x000fda000bf06270 */
[----:B------:R-:W-:Y:S05]  /*0300*/  @P0 EXIT ;  /* 0x000000000000094d */ /* 0x000fea0003800000 */
[----:B01----:R-:W0:Y:S02]  /*0310*/  LDC.64 R2, c[0x0][0x588] ;  /* 0x00016200ff027b82 */ /* 0x003e240000000a00 */
[----:B0-----:R-:W2:Y:S06]  /*0320*/  LDG.E.U16 R2, desc[UR6][R2.64] ;  /* 0x0000000602027981 */ /* 0x001eac000c1e1500 */
[----:B------:R-:W0:Y:S01]  /*0330*/  LDC.64 R4, c[0x0][0x580] ;  /* 0x00016000ff047b82 */ /* 0x000e220000000a00 */
[----:B--2---:R-:W-:-:S06]  /*0340*/  SHF.L.U32 R0, R2, 0x10, RZ ;  /* 0x0000001002007819 */ /* 0x004fcc00000006ff */
[----:B------:R-:W1:Y:S02]  /*0350*/  MUFU.SQRT R0, R0 ;  /* 0x0000000000007308 */ /* 0x000e640000002000 */
[----:B-1----:R-:W-:-:S05]  /*0360*/  F2FP.BF16.F32.PACK_AB R3, RZ, R0 ;  /* 0x00000000ff03723e */ /* 0x002fca00000010ff */
[----:B0-----:R-:W-:Y:S01]  /*0370*/  STG.E.U16 desc[UR6][R4.64], R3 ;  /* 0x0000000304007986 */ /* 0x001fe2000c101506 */
[----:B------:R-:W-:Y:S05]  /*0380*/  EXIT ;  /* 0x000000000000794d */ /* 0x000fea0003800000 */
.L_x_21406:
[----:B------:R-:W0:Y:S01]  /*0390*/  LDCU UR4, c[0x0][0x380] ;  /* 0x00007000ff0477ac */ /* 0x000e220008000800 */
[----:B------:R-:W-:Y:S01]  /*03a0*/  IADD3 R2, PT, PT, R2, -0x1, RZ ;  /* 0xffffffff02027810 */ /* 0x000fe20007ffe0ff */
[----:B------:R-:W-:Y:S04]  /*03b0*/  BSSY.RECONVERGENT B0, `(.L_x_21411) ;  /* 0x00003ac000007945 */ /* 0x000fe80003800200 */
[----:B------:R-:W-:Y:S01]  /*03c0*/  BSSY.RELIABLE B1, `(.L_x_21412) ;  /* 0x0000275000017945 */ /* 0x000fe20003800100 */
        /* <DEDUP_REMOVED lines=302> */
.L_x_21414:
[----:B------:R-:W0:Y:S02]  /*16b0*/  LDCU.128 UR8, c[0x0][0x580] ;  /* 0x0000b000ff0877ac */ /* 0x000e240008000c00 */
[----:B0-----:R-:W-:-:S04]  /*16c0*/  IADD3 R6, P0, PT, R4, UR10, RZ ;  /* 0x0000000a04067c10 */ /* 0x001fc8000ff1e0ff */
[----:B------:R-:W-:-:S05]  /*16d0*/  IADD3.X R7, PT, PT, RZ, UR11, RZ, P0, !PT ;  /* 0x0000000bff077c10 */ /* 0x000fca00087fe4ff */
[----:B------:R-:W2:Y:S01]  /*16e0*/  LDG.E.U16 R6, desc[UR6][R6.64] ;  /* 0x0000000606067981 */ /* 0x000ea2000c1e1500 */
[----:B------:R-:W-:Y:S02]  /*16f0*/  IADD3 R4, P0, PT, R5, UR8, RZ ;  /* 0x0000000805047c10 */ /* 0x000fe4000ff1e0ff */
[----:B------:R-:W-:Y:S02]  /*1700*/  IADD3 R3, PT, PT, R3, 0x80, RZ ;  /* 0x0000008003037810 */ /* 0x000fe40007ffe0ff */
[----:B------:R-:W-:Y:S02]  /*1710*/  IADD3.X R5, PT, PT, RZ, UR9, RZ, P0, !PT ;  /* 0x00000009ff057c10 */ /* 0x000fe400087fe4ff */
[----:B------:R-:W-:-:S13]  /*1720*/  ISETP.GE.AND P0, PT, R3, UR4, PT ;  /* 0x0000000403007c0c */ /* 0x000fda000bf06270 */
[----:B------:R-:W-:Y:S05]  /*1730*/  @P0 BREAK.RELIABLE B1 ;  /* 0x0000000000010942 */ /* 0x000fea0003800100 */
[----:B--2---:R-:W-:-:S06]  /*1740*/  SHF.L.U32 R8, R6, 0x10, RZ ;  /* 0x0000001006087819 */ /* 0x004fcc00000006ff */
[----:B------:R-:W0:Y:S02]  /*1750*/  MUFU.SQRT R8, R8 ;  /* 0x0000000800087308 */ /* 0x000e240000002000 */
[----:B0-----:R-:W-:-:S05]  /*1760*/  F2FP.BF16.F32.PACK_AB R7, RZ, R8 ;  /* 0x00000008ff07723e */ /* 0x001fca00000010ff */
        /* <DEDUP_REMOVED lines=300> */
.L_x_21416:
[----:B------:R-:W0:Y:S02]  /*2a30*/  LDCU.128 UR8, c[0x0][0x580] ;  /* 0x0000b000ff0877ac */ /* 0x000e240008000c00 */
[----:B0-----:R-:W-:-:S04]  /*2a40*/  IADD3 R6, P0, PT, R4, UR10, RZ ;  /* 0x0000000a04067c10 */ /* 0x001fc8000ff1e0ff */
[----:B------:R-:W-:-:S05]  /*2a50*/  IADD3.X R7, PT, PT, RZ, UR11, RZ, P0, !PT ;  /* 0x0000000bff077c10 */ /* 0x000fca00087fe4ff */
[----:B------:R-:W2:Y:S01]  /*2a60*/  LDG.E.U16 R6, desc[UR6][R6.64] ;  /* 0x0000000606067981 */ /* 0x000ea2000c1e1500 */
[----:B------:R-:W-:Y:S02]  /*2a70*/  IADD3 R4, P0, PT, R5, UR8, RZ ;  /* 0x0000000805047c10 */ /* 0x000fe4000ff1e0ff */
[----:B------:R-:W-:Y:S02]  /*2a80*/  IADD3 R3, PT, PT, R3, 0x80, RZ ;  /* 0x0000008003037810 */ /* 0x000fe40007ffe0ff */
[----:B------:R-:W-:Y:S02]  /*2a90*/  IADD3.X R5, PT, PT, RZ, UR9, RZ, P0, !PT ;  /* 0x00000009ff057c10 */ /* 0x000fe400087fe4ff */
[----:B--2---:R-:W-:-:S06]  /*2aa0*/  SHF.L.U32 R8, R6, 0x10, RZ ;  /* 0x0000001006087819 */ /* 0x004fcc00000006ff */
[----:B------:R-:W0:Y:S02]  /*2ab0*/  MUFU.SQRT R8, R8 ;  /* 0x0000000800087308 */ /* 0x000e240000002000 */
[----:B0-----:R-:W-:-:S05]  /*2ac0*/  F2FP.BF16.F32.PACK_AB R7, RZ, R8 ;  /* 0x00000008ff07723e */ /* 0x001fca00000010ff */
[----:B------:R0:W-:Y:S02]  /*2ad0*/  STG.E.U16 desc[UR6][R4.64], R7 ;  /* 0x0000000704007986 */ /* 0x0001e4000c101506 */
.L_x_21413:
[----:B------:R-:W-:-:S13]  /*2ae0*/  ISETP.GE.AND P0, PT, R3, UR4, PT ;  /* 0x0000000403007c0c */ /* 0x000fda000bf06270 */
[----:B------:R-:W-:Y:S05]  /*2af0*/  @P0 BREAK.RELIABLE B1 ;  /* 0x0000000000010942 */ /* 0x000fea0003800100 */
[----:B------:R-:W-:Y:S05]  /*2b00*/  @P0 BRA `(.L_x_21415) ;  /* 0x0000001000d80947 */ /* 0x000fea0003800000 */
[----:B------:R-:W-:Y:S05]  /*2b10*/  BSYNC.RELIABLE B1 ;  /* 0x0000000000017941 */ /* 0x000fea0003800100 */
.L_x_21412:
        /* <DEDUP_REMOVED lines=298> */
.L_x_21417:
        /* <DEDUP_REMOVED lines=11> */
.L_x_21415:
[----:B------:R-:W-:Y:S05]  /*3e70*/  BSYNC.RECONVERGENT B0 ;  /* 0x0000000000007941 */ /* 0x000fea0003800200 */
.L_x_21411:
        /* <DEDUP_REMOVED lines=301> */
.L_x_21418:
[----:B------:R-:W0:Y:S02]  /*5150*/  LDCU.128 UR8, c[0x0][0x580] ;  /* 0x0000b000ff0877ac */ /* 0x000e240008000c00 */
[----:B0-----:R-:W-:-:S04]  /*5160*/  IADD3 R4, P0, PT, R2, UR10, RZ ;  /* 0x0000000a02047c10 */ /* 0x001fc8000ff1e0ff */
[----:B------:R-:W-:-:S05]  /*5170*/  IADD3.X R5, PT, PT, RZ, UR11, RZ, P0, !PT ;  /* 0x0000000bff057c10 */ /* 0x000fca00087fe4ff */
[----:B------:R-:W2:Y:S01]  /*5180*/  LDG.E.U16 R4, desc[UR6][R4.64] ;  /* 0x0000000604047981 */ /* 0x000ea2000c1e1500 */
[----:B------:R-:W-:-:S04]  /*5190*/  IADD3 R2, P0, PT, R3, UR8, RZ ;  /* 0x0000000803027c10 */ /* 0x000fc8000ff1e0ff */
[----:B------:R-:W-:Y:S02]  /*51a0*/  IADD3.X R3, PT, PT, RZ, UR9, RZ, P0, !PT ;  /* 0x00000009ff037c10 */ /* 0x000fe400087fe4ff */
[----:B--2---:R-:W-:-:S06]  /*51b0*/  SHF.L.U32 R0, R4, 0x10, RZ ;  /* 0x0000001004007819 */ /* 0x004fcc00000006ff */
[----:B------:R-:W0:Y:S02]  /*51c0*/  MUFU.SQRT R0, R0 ;  /* 0x0000000000007308 */ /* 0x000e240000002000 */
[----:B0-----:R-:W-:-:S05]  /*51d0*/  F2FP.BF16.F32.PACK_AB R5, RZ, R0 ;  /* 0x00000000ff05723e */ /* 0x001fca00000010ff */
[----:B------:R-:W-:Y:S01]  /*51e0*/  STG.E.U16 desc[UR6][R2.64], R5 ;  /* 0x0000000502007986 */ /* 0x000fe2000c101506 */
[----:B------:R-:W-:Y:S05]  /*51f0*/  EXIT ;  /* 0x000000000000794d */ /* 0x000fea0003800000 */
.L_x_21419:
        /* <DEDUP_REMOVED lines=16> */
.L_x_37197:


//--------------------- .text._ZN2at6native27unrolled_elementwise_kernelIZZZNS0_16sqrt_kernel_cudaERNS_18TensorIteratorBaseEENKUlvE0_clEvENKUlvE2_clEvEUlN3c108BFloat16EE_St5arrayIPcLm2EELi4E23TrivialOffsetCalculatorILi1EjESD_NS0_6memory15LoadWithoutCastENSE_16StoreWithoutCastEEEviT_T0_T2_T3_T4_T5_ --------------------------
	.section	.text._ZN2at6native27unrolled_elementwise_kernelIZZZNS0_16sqrt_kernel_cudaERNS_18TensorIteratorBaseEENKUlvE0_clEvENKUlvE2_clEvEUlN3c108BFloat16EE_St5arrayIPcLm2EELi4E23TrivialOffsetCalculatorILi1EjESD_NS0_6memory15LoadWithoutCastENSE_16StoreWithoutCastEEEviT_T0_T2_T3_T4_T5_,"ax",@progbits
	.align	128
        .global         _ZN2at6native27unrolled_elementwise_kernelIZZZNS0_16sqrt_kernel_cudaERNS_18TensorIteratorBaseEENKUlvE0_clEvENKUlvE2_clEvEUlN3c108BFloat16EE_St5arrayIPcLm2EELi4E23TrivialOffsetCalculatorILi1EjESD_NS0_6memory15LoadWithoutCastENSE_16StoreWithoutCastEEEviT_T0_T2_T3_T4_T5_
        .type           _ZN2at6native27unrolled_elementwise_kernelIZZZNS0_16sqrt_kernel_cudaERNS_18TensorIteratorBaseEENKUlvE0_clEvENKUlvE2_clEvEUlN3c108BFloat16EE_St5arrayIPcLm2EELi4E23TrivialOffsetCalculatorILi1EjESD_NS0_6memory15LoadWithoutCastENSE_16StoreWithoutCastEEEviT_T0_T2_T3_T4_T5_,@function
        .size           _ZN2at6native27unrolled_elementwise_kernelIZZZNS0_16sqrt_kernel_cudaERNS_18TensorIteratorBaseEENKUlvE0_clEvENKUlvE2_clEvEUlN3c108BFloat16EE_St5arrayIPcLm2EELi4E23TrivialOffsetCalculatorILi1EjESD_NS0_6memory15LoadWithoutCastENSE_16StoreWithoutCastEEEviT_T0_T2_T3_T4_T5_,(.L_x_37198 - _ZN2at6native27unrolled_elementwise_kernelIZZZNS0_16sqrt_kernel_cudaERNS_18TensorIteratorBaseEENKUlvE0_clEvENKUlvE2_clEvEUlN3c108BFloat16EE_St5arrayIPcLm2EELi4E23TrivialOffsetCalculatorILi1EjESD_NS0_6memory15LoadWithoutCastENSE_16StoreWithoutCastEEEviT_T0_T2_T3_T4_T5_)
        .other          _ZN2at6native27unrolled_elementwise_kernelIZZZNS0_16sqrt_kernel_cudaERNS_18TensorIteratorBaseEENKUlvE0_clEvENKUlvE2_clEvEUlN3c108BFloat16EE_St5arrayIPcLm2EELi4E23TrivialOffsetCalculatorILi1EjESD_NS0_6memory15LoadWithoutCastENSE_16StoreWithoutCastEEEviT_T0_T2_T3_T4_T5_,@"STO_CUDA_ENTRY STV_DEFAULT"
_ZN2at6native27unrolled_elementwise_kernelIZZZNS0_16sqrt_kernel_cudaERNS_18TensorIteratorBaseEENKUlvE0_clEvENKUlvE2_clEvEUlN3c108BFloat16EE_St5arrayIPcLm2EELi4E23TrivialOffsetCalculatorILi1EjESD_NS0_6memory15LoadWithoutCastENSE_16StoreWithoutCastEEEviT_T0_T2_T3_T4_T5_:
.text._ZN2at6native27unrolled_elementwise_kernelIZZZNS0_16sqrt_kernel_cudaERNS_18TensorIteratorBaseEENKUlvE0_clEvENKUlvE2_clEvEUlN3c108BFloat16EE_St5arrayIPcLm2EELi4E23TrivialOffsetCalculatorILi1EjESD_NS0_6memory15LoadWithoutCastENSE_16StoreWithoutCastEEEviT_T0_T2_T3_T4_T5_:
        /* <DEDUP_REMOVED lines=17> */
[----:B------:R-:W-:-:S06]  /*0110*/  PRMT R7, RZ, 0x7610, R7 ;  /* 0x00007610ff077816 */ /* 0x000fcc0000000007 */
[----:B-1----:R-:W3:Y:S05]  /*0120*/  @!P0 LDG.E.U16 R7, desc[UR4][R12.64] ;  /* 0x000000040c078981 */ /* 0x002eea000c1e1500 */
[----:B------:R-:W0:Y:S01]  /*0130*/  @!P2 LDC.64 R8, c[0x0][0x390] ;  /* 0x0000e400ff08ab82 */ /* 0x000e220000000a00 */
[----:B------:R-:W-:Y:S01]  /*0140*/  @!P2 IMAD R17, R3, 0x200, R10 ;  /* 0x000002000311a824 */ /* 0x000fe200078e020a */
[----:B------:R-:W-:Y:S02]  /*0150*/  PRMT R18, RZ, 0x7610, R18 ;  /* 0x00007610ff127816 */ /* 0x000fe40000000012 */
[----:B------:R-:W-:Y:S01]  /*0160*/  @!P2 IADD3 R10, PT, PT, R10, 0x80, RZ ;  /* 0x000000800a0aa810 */ /* 0x000fe20007ffe0ff */
[----:B--2---:R-:W-:Y:S01]  /*0170*/  @!P1 IMAD.WIDE.U32 R14, R11, 0x2, R14 ;  /* 0x000000020b0e9825 */ /* 0x004fe200078e000e */
[----:B------:R-:W-:-:S06]  /*0180*/  PRMT R11, RZ, 0x7610, R11 ;  /* 0x00007610ff0b7816 */ /* 0x000fcc000000000b */
[----:B------:R-:W2:Y:S01]  /*0190*/  @!P1 LDG.E.U16 R11, desc[UR4][R14.64] ;  /* 0x000000040e0b9981 */ /* 0x000ea2000c1e1500 */
[----:B0-----:R-:W-:-:S05]  /*01a0*/  @!P2 IMAD.WIDE.U32 R8, R17, 0x2, R8 ;  /* 0x000000021108a825 */ /* 0x001fca00078e0008 */
[----:B------:R0:W4:Y:S01]  /*01b0*/  @!P2 LDG.E.U16 R18, desc[UR4][R8.64] ;  /* 0x000000040812a981 */ /* 0x000122000c1e1500 */
[-C--:B------:R-:W-:Y:S02]  /*01c0*/  ISETP.GE.AND P0, PT, R10, R5.reuse, PT ;  /* 0x000000050a00720c */ /* 0x080fe40003f06270 */
[C---:B------:R-:W-:Y:S01]  /*01d0*/  ISETP.GE.AND P1, PT, R0.reuse, R5, PT ;  /* 0x000000050000720c */ /* 0x040fe20003f26270 */
[----:B------:R-:W-:-:S10]  /*01e0*/  VIADD R20, R0, 0x80 ;  /* 0x0000008000147836 */ /* 0x000fd40000000000 */
[----:B------:R-:W1:Y:S08]  /*01f0*/  @!P0 LDC.64 R16, c[0x0][0x390] ;  /* 0x0000e400ff108b82 */ /* 0x000e700000000a00 */
[----:B0-----:R-:W0:Y:S01]  /*0200*/  @!P1 LDC.64 R8, c[0x0][0x388] ;  /* 0x0000e200ff089b82 */ /* 0x001e220000000a00 */
[----:B------:R-:W-:Y:S02]  /*0210*/  IADD3 R12, PT, PT, R0, 0x100, RZ ;  /* 0x00000100000c7810 */ /* 0x000fe40007ffe0ff */
[----:B------:R-:W-:-:S02]  /*0220*/  ISETP.GE.AND P2, PT, R20, R5, PT ;  /* 0x000000051400720c */ /* 0x000fc40003f46270 */
[----:B------:R-:W-:Y:S01]  /*0230*/  ISETP.GE.AND P3, PT, R12, R5, PT ;  /* 0x000000050c00720c */ /* 0x000fe20003f66270 */
[C---:B------:R-:W-:Y:S02]  /*0240*/  @!P0 IMAD R19, R3.reuse, 0x200, R10 ;  /* 0x0000020003138824 */ /* 0x040fe400078e020a */
[----:B------:R-:W-:Y:S01]  /*0250*/  @!P1 IMAD R13, R3, 0x200, R0 ;  /* 0x00000200030d9824 */ /* 0x000fe200078e0200 */
[----:B------:R-:W-:Y:S01]  /*0260*/  PRMT R10, RZ, 0x7610, R10 ;  /* 0x00007610ff0a7816 */ /* 0x000fe2000000000a */
[----:B------:R-:W-:Y:S02]  /*0270*/  VIADD R12, R0, 0x180 ;  /* 0x00000180000c7836 */ /* 0x000fe40000000000 */
[----:B-1----:R-:W-:Y:S01]  /*0280*/  @!P0 IMAD.WIDE.U32 R16, R19, 0x2, R16 ;  /* 0x0000000213108825 */ /* 0x002fe200078e0010 */
[----:B------:R-:W-:-:S04]  /*0290*/  @!P1 MOV R0, R20 ;  /* 0x0000001400009202 */ /* 0x000fc80000000f00 */
[----:B------:R1:W5:Y:S01]  /*02a0*/  @!P0 LDG.E.U16 R10, desc[UR4][R16.64] ;  /* 0x00000004100a8981 */ /* 0x000362000c1e1500 */
[----:B0-----:R-:W-:Y:S01]  /*02b0*/  @!P1 IMAD.WIDE.U32 R8, R13, 0x2, R8 ;  /* 0x000000020d089825 */ /* 0x001fe200078e0008 */
[-C--:B------:R-:W-:Y:S01]  /*02c0*/  ISETP.GE.AND P4, PT, R0, R5.reuse, PT ;  /* 0x000000050000720c */ /* 0x080fe20003f86270 */
[----:B------:R-:W-:Y:S01]  /*02d0*/  BSSY.RECONVERGENT B0, `(.L_x_21420) ;  /* 0x0000017000007945 */ /* 0x000fe20003800200 */
[----:B------:R-:W-:Y:S01]  /*02e0*/  ISETP.GE.AND P0, PT, R12, R5, PT ;  /* 0x000000050c00720c */ /* 0x000fe20003f06270 */
[----:B---3--:R-:W-:-:S06]  /*02f0*/  @!P1 IMAD.U32 R7, R7, 0x10000, RZ ;  /* 0x0001000007079824 */ /* 0x008fcc00078e00ff */
[----:B------:R-:W0:Y:S01]  /*0300*/  @!P1 MUFU.SQRT R7, R7 ;  /* 0x0000000700079308 */ /* 0x000e220000002000 */
[----:B--2---:R-:W-:Y:S01]  /*0310*/  @!P2 IMAD.U32 R11, R11, 0x10000, RZ ;  /* 0x000100000b0ba824 */ /* 0x004fe200078e00ff */
[----:B0-----:R-:W-:-:S06]  /*0320*/  @!P1 F2FP.BF16.F32.PACK_AB R6, RZ, R7 ;  /* 0x00000007ff06923e */ /* 0x001fcc00000010ff */
[----:B------:R-:W0:Y:S01]  /*0330*/  @!P2 MUFU.SQRT R11, R11 ;  /* 0x0000000b000ba308 */ /* 0x000e220000002000 */
[----:B------:R1:W-:Y:S01]  /*0340*/  @!P1 STG.E.U16 desc[UR4][R8.64], R6 ;  /* 0x0000000608009986 */ /* 0x0003e2000c101504 */
[----:B----4-:R-:W-:-:S06]  /*0350*/  @!P3 SHF.L.U32 R18, R18, 0x10, RZ ;  /* 0x000000101212b819 */ /* 0x010fcc00000006ff */
[----:B------:R-:W2:Y:S01]  /*0360*/  @!P3 MUFU.SQRT R18, R18 ;  /* 0x000000120012b308 */ /* 0x000ea20000002000 */
[----:B0-----:R-:W-:Y:S02]  /*0370*/  @!P2 F2FP.BF16.F32.PACK_AB R2, RZ, R11 ;  /* 0x0000000bff02a23e */ /* 0x001fe400000010ff */
[----:B--2---:R-:W-:Y:S01]  /*0380*/  @!P3 F2FP.BF16.F32.PACK_AB R4, RZ, R18 ;  /* 0x00000012ff04b23e */ /* 0x004fe200000010ff */
[----:B-1----:R-:W-:Y:S06]  /*0390*/  @P4 BRA `(.L_x_21421) ;  /* 0x0000000000284947 */ /* 0x002fec0003800000 */
[----:B------:R-:W0:Y:S01]  /*03a0*/  LDC.64 R6, c[0x0][0x388] ;  /* 0x0000e200ff067b82 */ /* 0x000e220000000a00 */
        /* <DEDUP_REMOVED lines=9> */
.L_x_21421:
[----:B------:R-:W-:Y:S05]  /*0440*/  BSYNC.RECONVERGENT B0 ;  /* 0x0000000000007941 */ /* 0x000fea0003800200 */
.L_x_21420:
[----:B------:R-:W-:Y:S01]  /*0450*/  ISETP.GE.AND P1, PT, R0, R5, PT ;  /* 0x000000050000720c */ /* 0x000fe20003f26270 */
[----:B-----5:R-:W-:-:S12]  /*0460*/  @!P0 IMAD.U32 R10, R10, 0x10000, RZ ;  /* 0x000100000a0a8824 */ /* 0x020fd800078e00ff */
[----:B------:R-:W-:Y:S05]  /*0470*/  @P1 EXIT ;  /* 0x000000000000194d */ /* 0x000fea0003800000 */
[----:B0-----:R-:W0:Y:S01]  /*0480*/  LDC.64 R4, c[0x0][0x388] ;  /* 0x0000e200ff047b82 */ /* 0x001e220000000a00 */
[----:B------:R-:W1:Y:S01]  /*0490*/  @!P0 MUFU.SQRT R10, R10 ;  /* 0x0000000a000a8308 */ /* 0x000e620000002000 */
[----:B------:R-:W-:Y:S02]  /*04a0*/  LEA R3, R3, R0, 0x9 ;  /* 0x0000000003037211 */ /* 0x000fe400078e48ff */
[----:B-1----:R-:W-:-:S04]  /*04b0*/  @!P0 F2FP.BF16.F32.PACK_AB R2, RZ, R10 ;  /* 0x0000000aff02823e */ /* 0x002fc800000010ff */
[----:B------:R-:W-:Y:S01]  /*04c0*/  PRMT R0, R2, 0x7610, R0 ;  /* 0x0000761002007816 */ /* 0x000fe20000000000 */
[----:B0-----:R-:W-:-:S05]  /*04d0*/  IMAD.WIDE.U32 R2, R3, 0x2, R4 ;  /* 0x0000000203027825 */ /* 0x001fca00078e0004 */
[----:B------:R-:W-:Y:S01]  /*04e0*/  STG.E.U16 desc[UR4][R2.64], R0 ;  /* 0x0000000002007986 */ /* 0x000fe2000c101504 */
[----:B------:R-:W-:Y:S05]  /*04f0*/  EXIT ;  /* 0x000000000000794d */ /* 0x000fea0003800000 */
.L_x_21422:
        /* <DEDUP_REMOVED lines=16> */
.L_x_37198:


//--------------------- .text._ZN2at6native29vectorized_elementwise_kernelILi2EZZZNS0_16sqrt_kernel_cudaERNS_18TensorIteratorBaseEENKUlvE0_clEvENKUlvE2_clEvEUlN3c108BFloat16EE_St5arrayIPcLm2EEEEviT0_T1_ --------------------------
	.section	.text._ZN2at6native29vectorized_elementwise_kernelILi2EZZZNS0_16sqrt_kernel_cudaERNS_18TensorIteratorBaseEENKUlvE0_clEvENKUlvE2_clEvEUlN3c108BFloat16EE_St5arrayIPcLm2EEEEviT0_T1_,"ax",@progbits
	.align	128
        .global         _ZN2at6native29vectorized_elementwise_kernelILi2EZZZNS0_16sqrt_kernel_cudaERNS_18TensorIteratorBaseEENKUlvE0_clEvENKUlvE2_clEvEUlN3c108BFloat16EE_St5arrayIPcLm2EEEEviT0_T1_
        .type           _ZN2at6native29vectorized_elementwise_kernelILi2EZZZNS0_16sqrt_kernel_cudaERNS_18TensorIteratorBaseEENKUlvE0_clEvENKUlvE2_clEvEUlN3c108BFloat16EE_St5arrayIPcLm2EEEEviT0_T1_,@function
        .size           _ZN2at6native29vectorized_elementwise_kernelILi2EZZZNS0_16sqrt_kernel_cudaERNS_18TensorIteratorBaseEENKUlvE0_clEvENKUlvE2_clEvEUlN3c108BFloat16EE_St5arrayIPcLm2EEEEviT0_T1_,(.L_x_37199 - _ZN2at6native29vectorized_elementwise_kernelILi2EZZZNS0_16sqrt_kernel_cudaERNS_18TensorIteratorBaseEENKUlvE0_clEvENKUlvE2_clEvEUlN3c108BFloat16EE_St5arrayIPcLm2EEEEviT0_T1_)
        .other          _ZN2at6native29vectorized_elementwise_kernelILi2EZZZNS0_16sqrt_kernel_cudaERNS_18TensorIteratorBaseEENKUlvE0_clEvENKUlvE2_clEvEUlN3c108BFloat16EE_St5arrayIPcLm2EEEEviT0_T1_,@"STO_CUDA_ENTRY STV_DEFAULT"
_ZN2at6native29vectorized_elementwise_kernelILi2EZZZNS0_16sqrt_kernel_cudaERNS_18TensorIteratorBaseEENKUlvE0_clEvENKUlvE2_clEvEUlN3c108BFloat16EE_St5arrayIPcLm2EEEEviT0_T1_:
.text._ZN2at6native29vectorized_elementwise_kernelILi2EZZZNS0_16sqrt_kernel_cudaERNS_18TensorIteratorBaseEENKUlvE0_clEvENKUlvE2_clEvEUlN3c108BFloat16EE_St5arrayIPcLm2EEEEviT0_T1_:
        /* <DEDUP_REMOVED lines=11> */
[----:B------:R-:W-:Y:S01]  /*00b0*/  @!P5 VIADD R23, R3, 0x80 ;  /* 0x000000800317d836 */ /* 0x000fe20000000000 */
[----:B------:R-:W0:Y:S01]  /*00c0*/  @!P5 LDC.64 R18, c[0x0][0x390] ;  /* 0x0000e400ff12db82 */ /* 0x000e220000000a00 */
[----:B------:R-:W-:-:S03]  /*00d0*/  @!P5 IADD3 R11, PT, PT, R0, R3, RZ ;  /* 0x00000003000bd210 */ /* 0x000fc60007ffe0ff */
[----:B------:R-:W-:-:S13]  /*00e0*/  ISETP.GE.U32.AND P0, PT, R23, R2, PT ;  /* 0x000000021700720c */ /* 0x000fda0003f06070 */
[----:B------:R-:W-:Y:S01]  /*00f0*/  @!P0 IADD3 R21, PT, PT, R0, R23, RZ ;  /* 0x0000001700158210 */ /* 0x000fe20007ffe0ff */
[----:B------:R-:W-:Y:S01]  /*0100*/  @!P0 VIADD R23, R23, 0x80 ;  /* 0x0000008017178836 */ /* 0x000fe20000000000 */
[----:B------:R-:W1:Y:S04]  /*0110*/  @!P0 LDC.64 R12, c[0x0][0x390] ;  /* 0x0000e400ff0c8b82 */ /* 0x000e680000000a00 */
[----:B------:R-:W-:Y:S01]  /*0120*/  ISETP.GE.U32.AND P6, PT, R23, R2, PT ;  /* 0x000000021700720c */ /* 0x000fe20003fc6070 */
[----:B0-----:R-:W-:Y:S01]  /*0130*/  @!P5 IMAD.WIDE.U32 R18, R11, 0x2, R18 ;  /* 0x000000020b12d825 */ /* 0x001fe200078e0012 */
[----:B------:R-:W-:Y:S02]  /*0140*/  PRMT R11, RZ, 0x7610, R11 ;  /* 0x00007610ff0b7816 */ /* 0x000fe4000000000b */
[----:B------:R-:W-:-:S04]  /*0150*/  PRMT R20, RZ, 0x7610, R20 ;  /* 0x00007610ff147816 */ /* 0x000fc80000000014 */
[----:B------:R0:W2:Y:S05]  /*0160*/  @!P5 LDG.E.U16 R11, desc[UR4][R18.64] ;  /* 0x00000004120bd981 */ /* 0x0000aa000c1e1500 */
        /* <DEDUP_REMOVED lines=9> */
[----:B0-----:R-:W0:Y:S01]  /*0200*/  @!P2 LDC.64 R18, c[0x0][0x390] ;  /* 0x0000e400ff12ab82 */ /* 0x001e220000000a00 */
[----:B------:R-:W-:-:S05]  /*0210*/  @!P2 VIADD R23, R23, 0x80 ;  /* 0x000000801717a836 */ /* 0x000fca0000000000 */
[----:B------:R-:W-:-:S13]  /*0220*/  ISETP.GE.U32.AND P3, PT, R23, R2, PT ;  /* 0x000000021700720c */ /* 0x000fda0003f66070 */
[----:B------:R-:W-:Y:S02]  /*0230*/  @!P3 IMAD.IADD R27, R0, 0x1, R23 ;  /* 0x00000001001bb824 */ /* 0x000fe400078e0217 */
[----:B------:R-:W-:-:S05]  /*0240*/  @!P3 VIADD R23, R23, 0x80 ;  /* 0x000000801717b836 */ /* 0x000fca0000000000 */
[----:B------:R-:W-:Y:S01]  /*0250*/  ISETP.GE.U32.AND P4, PT, R23, R2, PT ;  /* 0x000000021700720c */ /* 0x000fe20003f86070 */
[----:B---3--:R-:W-:-:S04]  /*0260*/  @!P6 IMAD.WIDE.U32 R16, R25, 0x2, R16 ;  /* 0x000000021910e825 */ /* 0x008fc800078e0010 */
[----:B-1----:R-:W-:-:S08]  /*0270*/  @!P0 IMAD.WIDE.U32 R12, R21, 0x2, R12 ;  /* 0x00000002150c8825 */ /* 0x002fd000078e000c */
[C---:B------:R-:W-:Y:S01]  /*0280*/  @!P4 IMAD.IADD R25, R0.reuse, 0x1, R23 ;  /* 0x000000010019c824 */ /* 0x040fe200078e0217 */
[----:B------:R-:W-:Y:S01]  /*0290*/  @!P4 IADD3 R23, PT, PT, R23, 0x80, RZ ;  /* 0x000000801717c810 */ /* 0x000fe20007ffe0ff */
[----:B------:R1:W3:Y:S03]  /*02a0*/  @!P6 LDG.E.U16 R20, desc[UR4][R16.64] ;  /* 0x000000041014e981 */ /* 0x0002e6000c1e1500 */
[----:B------:R-:W-:Y:S02]  /*02b0*/  ISETP.GE.U32.AND P5, PT, R23, R2, PT ;  /* 0x000000021700720c */ /* 0x000fe40003fa6070 */
[----:B------:R-:W-:Y:S01]  /*02c0*/  PRMT R21, RZ, 0x7610, R21 ;  /* 0x00007610ff157816 */ /* 0x000fe20000000015 */
[----:B----4-:R-:W-:Y:S01]  /*02d0*/  @!P1 IMAD.WIDE.U32 R28, R15, 0x2, R28 ;  /* 0x000000020f1c9825 */ /* 0x010fe200078e001c */
[----:B-1----:R-:W1:Y:S04]  /*02e0*/  @!P3 LDC.64 R16, c[0x0][0x390] ;  /* 0x0000e400ff10bb82 */ /* 0x002e680000000a00 */
[----:B------:R4:W5:Y:S05]  /*02f0*/  @!P0 LDG.E.U16 R21, desc[UR4][R12.64] ;  /* 0x000000040c158981 */ /* 0x00096a000c1e1500 */
[----:B------:R-:W1:Y:S08]  /*0300*/  @!P5 LDC.64 R14, c[0x0][0x390] ;  /* 0x0000e400ff0edb82 */ /* 0x000e700000000a00 */
[----:B----4-:R-:W4:Y:S01]  /*0310*/  @!P4 LDC.64 R12, c[0x0][0x390] ;  /* 0x0000e400ff0ccb82 */ /* 0x010f220000000a00 */
[----:B------:R-:W-:Y:S01]  /*0320*/  @!P5 IMAD.IADD R23, R0, 0x1, R23 ;  /* 0x000000010017d824 */ /* 0x000fe200078e0217 */
[----:B------:R-:W-:Y:S01]  /*0330*/  PRMT R24, RZ, 0x7610, R24 ;  /* 0x00007610ff187816 */ /* 0x000fe20000000018 */
[----:B0-----:R-:W-:Y:S01]  /*0340*/  @!P2 IMAD.WIDE.U32 R18, R26, 0x2, R18 ;  /* 0x000000021a12a825 */ /* 0x001fe200078e0012 */
[----:B------:R-:W-:-:S03]  /*0350*/  PRMT R26, RZ, 0x7610, R26 ;  /* 0x00007610ff1a7816 */ /* 0x000fc6000000001a */
[----:B-1----:R-:W-:Y:S01]  /*0360*/  @!P3 IMAD.WIDE.U32 R16, R27, 0x2, R16 ;  /* 0x000000021b10b825 */ /* 0x002fe200078e0010 */
[----:B------:R-:W-:Y:S01]  /*0370*/  PRMT R27, RZ, 0x7610, R27 ;  /* 0x00007610ff1b7816 */ /* 0x000fe2000000001b */
[----:B------:R-:W5:Y:S04]  /*0380*/  @!P1 LDG.E.U16 R24, desc[UR4][R28.64] ;  /* 0x000000041c189981 */ /* 0x000f68000c1e1500 */
[----:B------:R0:W5:Y:S01]  /*0390*/  @!P2 LDG.E.U16 R26, desc[UR4][R18.64] ;  /* 0x00000004121aa981 */ /* 0x000162000c1e1500 */
[----:B------:R-:W-:Y:S01]  /*03a0*/  @!P5 IMAD.WIDE.U32 R14, R23, 0x2, R14 ;  /* 0x00000002170ed825 */ /* 0x000fe200078e000e */
[----:B------:R-:W-:Y:S02]  /*03b0*/  PRMT R23, RZ, 0x7610, R23 ;  /* 0x00007610ff177816 */ /* 0x000fe40000000017 */
[----:B------:R-:W5:Y:S04]  /*03c0*/  @!P3 LDG.E.U16 R27, desc[UR4][R16.64] ;  /* 0x00000004101bb981 */ /* 0x000f68000c1e1500 */
[----:B------:R-:W5:Y:S01]  /*03d0*/  @!P5 LDG.E.U16 R23, desc[UR4][R14.64] ;  /* 0x000000040e17d981 */ /* 0x000f62000c1e1500 */
[----:B----4-:R-:W-:Y:S01]  /*03e0*/  @!P4 IMAD.WIDE.U32 R12, R25, 0x2, R12 ;  /* 0x00000002190cc825 */ /* 0x010fe200078e000c */
[----:B------:R-:W-:-:S06]  /*03f0*/  PRMT R25, RZ, 0x7610, R25 ;  /* 0x00007610ff197816 */ /* 0x000fcc0000000019 */
[----:B------:R1:W4:Y:S01]  /*0400*/  @!P4 LDG.E.U16 R25, desc[UR4][R12.64] ;  /* 0x000000040c19c981 */ /* 0x000322000c1e1500 */
[----:B0-----:R-:W-:-:S05]  /*0410*/  VIADD R19, R3, 0x100 ;  /* 0x0000010003137836 */ /* 0x001fca0000000000 */
[-C--:B------:R-:W-:Y:S01]  /*0420*/  ISETP.GE.U32.AND P5, PT, R19, R2.reuse, PT ;  /* 0x000000021300720c */ /* 0x080fe20003fa6070 */
[C---:B-1----:R-:W-:Y:S01]  /*0430*/  VIADD R13, R3.reuse, 0x180 ;  /* 0x00000180030d7836 */ /* 0x042fe20000000000 */
[----:B------:R-:W-:-:S04]  /*0440*/  ISETP.GE.U32.AND P0, PT, R3, R2, PT ;  /* 0x000000020300720c */ /* 0x000fc80003f06070 */
[----:B------:R-:W-:Y:S01]  /*0450*/  ISETP.GE.U32.AND P2, PT, R13, R2, PT ;  /* 0x000000020d00720c */ /* 0x000fe20003f46070 */
[----:B------:R-:W-:-:S05]  /*0460*/  VIADD R13, R3, 0x200 ;  /* 0x00000200030d7836 */ /* 0x000fca0000000000 */
[----:B------:R-:W-:Y:S01]  /*0470*/  ISETP.GE.U32.AND P3, PT, R13, R2, PT ;  /* 0x000000020d00720c */ /* 0x000fe20003f66070 */
[C---:B------:R-:W-:Y:S02]  /*0480*/  VIADD R13, R3.reuse, 0x280 ;  /* 0x00000280030d7836 */ /* 0x040fe40000000000 */
[----:B------:R-:W-:-:S03]  /*0490*/  VIADD R19, R3, 0x300 ;  /* 0x0000030003137836 */ /* 0x000fc60000000000 */
[-C--:B------:R-:W-:Y:S02]  /*04a0*/  ISETP.GE.U32.AND P4, PT, R13, R2.reuse, PT ;  /* 0x000000020d00720c */ /* 0x080fe40003f86070 */
[----:B------:R-:W0:Y:S01]  /*04b0*/  @!P0 LDC.64 R12, c[0x0][0x388] ;  /* 0x0000e200ff0c8b82 */ /* 0x000e220000000a00 */
[----:B------:R-:W-:Y:S01]  /*04c0*/  ISETP.GE.U32.AND P6, PT, R19, R2, PT ;  /* 0x000000021300720c */ /* 0x000fe20003fc6070 */
[C---:B------:R-:W-:Y:S02]  /*04d0*/  VIADD R17, R3.reuse, 0x80 ;  /* 0x0000008003117836 */ /* 0x040fe40000000000 */
[----:B------:R-:W-:-:S03]  /*04e0*/  VIADD R19, R3, 0x380 ;  /* 0x0000038003137836 */ /* 0x000fc60000000000 */
[----:B------:R-:W-:Y:S01]  /*04f0*/  ISETP.GE.U32.AND P1, PT, R17, R2, PT ;  /* 0x000000021100720c */ /* 0x000fe20003f26070 */
[----:B------:R-:W-:Y:S04]  /*0500*/  BSSY.RECONVERGENT B0, `(.L_x_21424) ;  /* 0x000004a000007945 */ /* 0x000fe80003800200 */
[----:B------:R-:W-:Y:S01]  /*0510*/  BSSY.RELIABLE B1, `(.L_x_21425) ;  /* 0x0000042000017945 */ /* 0x000fe20003800100 */
[----:B--2---:R-:W-:-:S06]  /*0520*/  @!P0 SHF.L.U32 R11, R11, 0x10, RZ ;  /* 0x000000100b0b8819 */ /* 0x004fcc00000006ff */
[----:B------:R-:W1:Y:S02]  /*0530*/  @!P0 MUFU.SQRT R11, R11 ;  /* 0x0000000b000b8308 */ /* 0x000e640000002000 */
[----:B-1----:R-:W-:Y:S01]  /*0540*/  @!P0 F2FP.BF16.F32.PACK_AB R22, RZ, R11 ;  /* 0x0000000bff16823e */ /* 0x002fe200000010ff */
[----:B---3--:R-:W-:-:S06]  /*0550*/  @!P5 IMAD.U32 R20, R20, 0x10000, RZ ;  /* 0x000100001414d824 */ /* 0x008fcc00078e00ff */
[----:B------:R-:W1:Y:S02]  /*0560*/  @!P5 MUFU.SQRT R20, R20 ;  /* 0x000000140014d308 */ /* 0x000e640000002000 */
[----:B-1----:R-:W-:Y:S02]  /*0570*/  @!P5 F2FP.BF16.F32.PACK_AB R4, RZ, R20 ;  /* 0x00000014ff04d23e */ /* 0x002fe400000010ff */
[----:B------:R-:W-:Y:S01]  /*0580*/  ISETP.GE.U32.AND P5, PT, R19, R2, PT ;  /* 0x000000021300720c */ /* 0x000fe20003fa6070 */
[----:B------:R-:W-:Y:S01]  /*0590*/  @!P0 IMAD.IADD R19, R0, 0x1, R3 ;  /* 0x0000000100138824 */ /* 0x000fe200078e0203 */
[----:B-----5:R-:W-:Y:S01]  /*05a0*/  @!P1 SHF.L.U32 R14, R21, 0x10, RZ ;  /* 0x00000010150e9819 */ /* 0x020fe200000006ff */
[----:B------:R-:W-:Y:S02]  /*05b0*/  @!P0 IMAD.MOV.U32 R3, RZ, RZ, R17 ;  /* 0x000000ffff038224 */ /* 0x000fe400078e0011 */
[----:B0-----:R-:W-:-:S04]  /*05c0*/  @!P0 IMAD.WIDE.U32 R12, R19, 0x2, R12 ;  /* 0x00000002130c8825 */ /* 0x001fc800078e000c */
[----:B------:R-:W-:Y:S01]  /*05d0*/  @!P2 IMAD.U32 R15, R24, 0x10000, RZ ;  /* 0x00010000180fa824 */ /* 0x000fe200078e00ff */
[----:B------:R-:W-:Y:S01]  /*05e0*/  @!P3 SHF.L.U32 R16, R26, 0x10, RZ ;  /* 0x000000101a10b819 */ /* 0x000fe200000006ff */
[----:B------:R-:W-:Y:S02]  /*05f0*/  @!P4 IMAD.U32 R27, R27, 0x10000, RZ ;  /* 0x000100001b1bc824 */ /* 0x000fe400078e00ff */
[----:B------:R-:W-:Y:S01]  /*0600*/  @!P5 IMAD.U32 R23, R23, 0x10000, RZ ;  /* 0x000100001717d824 */ /* 0x000fe200078e00ff */
[----:B------:R-:W0:Y:S01]  /*0610*/  @!P1 MUFU.SQRT R14, R14 ;  /* 0x0000000e000e9308 */ /* 0x000e220000002000 */
[----:B----4-:R-:W-:-:S07]  /*0620*/  @!P6 SHF.L.U32 R25, R25, 0x10, RZ ;  /* 0x000000101919e819 */ /* 0x010fce00000006ff */
[----:B------:R-:W1:Y:S01]  /*0630*/  @!P2 MUFU.SQRT R15, R15 ;  /* 0x0000000f000fa308 */ /* 0x000e620000002000 */
[----:B------:R2:W-:Y:S01]  /*0640*/  @!P0 STG.E.U16 desc[UR4][R12.64], R22 ;  /* 0x000000160c008986 */ /* 0x0005e2000c101504 */
[----:B------:R-:W-:-:S06]  /*0650*/  ISETP.GE.U32.AND P0, PT, R3, R2, PT ;  /* 0x000000020300720c */ /* 0x000fcc0003f06070 */
[----:B------:R-:W3:Y:S08]  /*0660*/  @!P3 MUFU.SQRT R16, R16 ;  /* 0x000000100010b308 */ /* 0x000ef00000002000 */
[----:B------:R-:W4:Y:S08]  /*0670*/  @!P4 MUFU.SQRT R27, R27 ;  /* 0x0000001b001bc308 */ /* 0x000f300000002000 */
[----:B------:R-:W5:Y:S08]  /*0680*/  @!P6 MUFU.SQRT R25, R25 ;  /* 0x000000190019e308 */ /* 0x000f700000002000 */
[----:B------:R-:W2:Y:S01]  /*0690*/  @!P5 MUFU.SQRT R23, R23 ;  /* 0x000000170017d308 */ /* 0x000ea20000002000 */
[----:B0-----:R-:W-:-:S02]  /*06a0*/  @!P1 F2FP.BF16.F32.PACK_AB R5, RZ, R14 ;  /* 0x0000000eff05923e */ /* 0x001fc400000010ff */
[----:B-1----:R-:W-:Y:S02]  /*06b0*/  @!P2 F2FP.BF16.F32.PACK_AB R6, RZ, R15 ;  /* 0x0000000fff06a23e */ /* 0x002fe400000010ff */
[----:B---3--:R-:W-:Y:S02]  /*06c0*/  @!P3 F2FP.BF16.F32.PACK_AB R7, RZ, R16 ;  /* 0x00000010ff07b23e */ /* 0x008fe400000010ff */
[----:B----4-:R-:W-:Y:S02]  /*06d0*/  @!P4 F2FP.BF16.F32.PACK_AB R8, RZ, R27 ;  /* 0x0000001bff08c23e */ /* 0x010fe400000010ff */
[----:B-----5:R-:W-:Y:S02]  /*06e0*/  @!P6 F2FP.BF16.F32.PACK_AB R9, RZ, R25 ;  /* 0x00000019ff09e23e */ /* 0x020fe400000010ff */
[----:B--2---:R-:W-:Y:S01]  /*06f0*/  @!P5 F2FP.BF16.F32.PACK_AB R10, RZ, R23 ;  /* 0x00000017ff0ad23e */ /* 0x004fe200000010ff */
[----:B------:R-:W-:Y:S06]  /*0700*/  @P0 BRA `(.L_x_21426) ;  /* 0x0000000000300947 */ /* 0x000fec0003800000 */
[----:B------:R-:W0:Y:S01]  /*0710*/  LDC.64 R12, c[0x0][0x388] ;  /* 0x0000e200ff0c7b82 */ /* 0x000e220000000a00 */
[----:B------:R-:W-:Y:S01]  /*0720*/  IMAD.IADD R11, R0, 0x1, R3 ;  /* 0x00000001000b7824 */ /* 0x000fe200078e0203 */
[----:B------:R-:W-:-:S04]  /*0730*/  IADD3 R3, PT, PT, R3, 0x80, RZ ;  /* 0x0000008003037810 */ /* 0x000fc80007ffe0ff */
        /* <DEDUP_REMOVED lines=9> */
.L_x_21426:
[----:B------:R-:W-:-:S13]  /*07d0*/  ISETP.GE.U32.AND P0, PT, R3, R2, PT ;  /* 0x000000020300720c */ /* 0x000fda0003f06070 */
[----:B------:R-:W-:Y:S05]  /*07e0*/  @P0 BRA `(.L_x_21428) ;  /* 0x0000000000300947 */ /* 0x000fea0003800000 */
[----:B0-----:R-:W0:Y:S01]  /*07f0*/  LDC.64 R4, c[0x0][0x388] ;  /* 0x0000e200ff047b82 */ /* 0x001e220000000a00 */
[----:B------:R-:W-:Y:S01]  /*0800*/  IMAD.IADD R11, R0, 0x1, R3 ;  /* 0x00000001000b7824 */ /* 0x000fe200078e0203 */
[----:B------:R-:W-:-:S03]  /*0810*/  IADD3 R3, PT, PT, R3, 0x80, RZ ;  /* 0x0000008003037810 */ /* 0x000fc60007ffe0ff */
[----:B0-----:R-:W-:-:S05]  /*0820*/  IMAD.WIDE.U32 R4, R11, 0x2, R4 ;  /* 0x000000020b047825 */ /* 0x001fca00078e0004 */
[----:B------:R1:W-:Y:S02]  /*0830*/  STG.E.U16 desc[UR4][R4.64], R6 ;  /* 0x0000000604007986 */ /* 0x0003e4000c101504 */
.L_x_21427:
[----:B------:R-:W-:-:S13]  /*0840*/  ISETP.GE.U32.AND P0, PT, R3, R2, PT ;  /* 0x000000020300720c */ /* 0x000fda0003f06070 */
[----:B------:R-:W-:Y:S05]  /*0850*/  @P0 BRA `(.L_x_21429) ;  /* 0x0000000000340947 */ /* 0x000fea0003800000 */
[----:B01----:R-:W0:Y:S01]  /*0860*/  LDC.64 R4, c[0x0][0x388] ;  /* 0x0000e200ff047b82 */ /* 0x003e220000000a00 */
[----:B------:R-:W-:Y:S02]  /*0870*/  IMAD.IADD R11, R0, 0x1, R3 ;  /* 0x00000001000b7824 */ /* 0x000fe400078e0203 */
[----:B------:R-:W-:Y:S02]  /*0880*/  VIADD R3, R3, 0x80 ;  /* 0x0000008003037836 */ /* 0x000fe40000000000 */
[----:B0-----:R-:W-:-:S05]  /*0890*/  IMAD.WIDE.U32 R4, R11, 0x2, R4 ;  /* 0x000000020b047825 */ /* 0x001fca00078e0004 */
[----:B------:R1:W-:Y:S02]  /*08a0*/  STG.E.U16 desc[UR4][R4.64], R7 ;  /* 0x0000000704007986 */ /* 0x0003e4000c101504 */
.L_x_21428:
[----:B------:R-:W-:-:S13]  /*08b0*/  ISETP.GE.U32.AND P0, PT, R3, R2, PT ;  /* 0x000000020300720c */ /* 0x000fda0003f06070 */
[----:B------:R-:W-:Y:S05]  /*08c0*/  @P0 BREAK.RELIABLE B1 ;  /* 0x0000000000010942 */ /* 0x000fea0003800100 */
[----:B------:R-:W-:Y:S05]  /*08d0*/  @P0 BRA `(.L_x_21430) ;  /* 0x0000000000300947 */ /* 0x000fea0003800000 */
[----:B01----:R-:W0:Y:S01]  /*08e0*/  LDC.64 R4, c[0x0][0x388] ;  /* 0x0000e200ff047b82 */ /* 0x003e220000000a00 */
[----:B------:R-:W-:Y:S01]  /*08f0*/  IMAD.IADD R7, R0, 0x1, R3 ;  /* 0x0000000100077824 */ /* 0x000fe200078e0203 */
[----:B------:R-:W-:-:S03]  /*0900*/  IADD3 R3, PT, PT, R3, 0x80, RZ ;  /* 0x0000008003037810 */ /* 0x000fc60007ffe0ff */
[----:B0-----:R-:W-:-:S05]  /*0910*/  IMAD.WIDE.U32 R4, R7, 0x2, R4 ;  /* 0x0000000207047825 */ /* 0x001fca00078e0004 */
[----:B------:R2:W-:Y:S02]  /*0920*/  STG.E.U16 desc[UR4][R4.64], R8 ;  /* 0x0000000804007986 */ /* 0x0005e4000c101504 */
.L_x_21429:
[----:B------:R-:W-:Y:S05]  /*0930*/  BSYNC.RELIABLE B1 ;  /* 0x0000000000017941 */ /* 0x000fea0003800100 */
.L_x_21425:
[----:B------:R-:W-:-:S13]  /*0940*/  ISETP.GE.U32.AND P0, PT, R3, R2, PT ;  /* 0x000000020300720c */ /* 0x000fda0003f06070 */
[----:B012---:R-:W0:Y:S01]  /*0950*/  @!P0 LDC.64 R4, c[0x0][0x388] ;  /* 0x0000e200ff048b82 */ /* 0x007e220000000a00 */
[----:B------:R-:W-:Y:S02]  /*0960*/  @!P0 IMAD.IADD R7, R0, 0x1, R3 ;  /* 0x0000000100078824 */ /* 0x000fe400078e0203 */
[----:B------:R-:W-:Y:S02]  /*0970*/  @!P0 VIADD R3, R3, 0x80 ;  /* 0x0000008003038836 */ /* 0x000fe40000000000 */
[----:B0-----:R-:W-:-:S05]  /*0980*/  @!P0 IMAD.WIDE.U32 R4, R7, 0x2, R4 ;  /* 0x0000000207048825 */ /* 0x001fca00078e0004 */
[----:B------:R2:W-:Y:S02]  /*0990*/  @!P0 STG.E.U16 desc[UR4][R4.64], R9 ;  /* 0x0000000904008986 */ /* 0x0005e4000c101504 */
.L_x_21430:
[----:B------:R-:W-:Y:S05]  /*09a0*/  BSYNC.RECONVERGENT B0 ;  /* 0x0000000000007941 */ /* 0x000fea0003800200 */
.L_x_21424:
        /* <DEDUP_REMOVED lines=8> */
.L_x_21423:
        /* <DEDUP_REMOVED lines=11> */
[----:B--2---:R-:W-:Y:S01]  /*0ae0*/  IMAD.U32 R6, R9, 0x10000, RZ ;  /* 0x0001000009067824 */ /* 0x004fe200078e00ff */
[----:B---3--:R-:W-:Y:S02]  /*0af0*/  PRMT R9, R8, 0x7632, R9 ;  /* 0x0000763208097816 */ /* 0x008fe40000000009 */
[----:B----4-:R-:W-:-:S03]  /*0b00*/  SHF.L.U32 R13, R11, 0x10, RZ ;  /* 0x000000100b0d7819 */ /* 0x010fc600000006ff */
[C---:B------:R-:W-:Y:S01]  /*0b10*/  IMAD.U32 R12, R9.reuse, 0x10000, RZ ;  /* 0x00010000090c7824 */ /* 0x040fe200078e00ff */
[----:B------:R-:W-:Y:S01]  /*0b20*/  PRMT R9, R9, 0x7632, R9 ;  /* 0x0000763209097816 */ /* 0x000fe20000000009 */
[C---:B-----5:R-:W-:Y:S01]  /*0b30*/  IMAD.U32 R7, R10.reuse, 0x10000, RZ ;  /* 0x000100000a077824 */ /* 0x060fe200078e00ff */
[----:B------:R-:W-:Y:S02]  /*0b40*/  PRMT R11, R11, 0x7632, R11 ;  /* 0x000076320b0b7816 */ /* 0x000fe4000000000b */
[----:B------:R-:W-:Y:S01]  /*0b50*/  PRMT R10, R10, 0x7632, R10 ;  /* 0x000076320a0a7816 */ /* 0x000fe2000000000a */
[----:B------:R-:W-:Y:S01]  /*0b60*/  IMAD.U32 R9, R9, 0x10000, RZ ;  /* 0x0001000009097824 */ /* 0x000fe200078e00ff */
[----:B------:R-:W-:Y:S01]  /*0b70*/  SHF.L.U32 R5, R8, 0x10, RZ ;  /* 0x0000001008057819 */ /* 0x000fe200000006ff */
[----:B------:R-:W-:Y:S01]  /*0b80*/  IMAD.U32 R11, R11, 0x10000, RZ ;  /* 0x000100000b0b7824 */ /* 0x000fe200078e00ff */
[----:B------:R-:W-:Y:S01]  /*0b90*/  SHF.L.U32 R10, R10, 0x10, RZ ;  /* 0x000000100a0a7819 */ /* 0x000fe200000006ff */
[----:B------:R-:W-:Y:S08]  /*0ba0*/  MUFU.SQRT R6, R6 ;  /* 0x0000000600067308 */ /* 0x000ff00000002000 */
[----:B------:R-:W0:Y:S08]  /*0bb0*/  MUFU.SQRT R9, R9 ;  /* 0x0000000900097308 */ /* 0x000e300000002000 */
[----:B------:R-:W-:Y:S08]  /*0bc0*/  MUFU.SQRT R5, R5 ;  /* 0x0000000500057308 */ /* 0x000ff00000002000 */
[----:B------:R-:W-:Y:S08]  /*0bd0*/  MUFU.SQRT R7, R7 ;  /* 0x0000000700077308 */ /* 0x000ff00000002000 */
[----:B------:R0:W-:Y:S08]  /*0be0*/  MUFU.SQRT R8, R13 ;  /* 0x0000000d00087308 */ /* 0x0001f00000002000 */
[----:B------:R-:W1:Y:S08]  /*0bf0*/  MUFU.SQRT R12, R12 ;  /* 0x0000000c000c7308 */ /* 0x000e700000002000 */
[----:B------:R-:W2:Y:S08]  /*0c00*/  MUFU.SQRT R10, R10 ;  /* 0x0000000a000a7308 */ /* 0x000eb00000002000 */
[----:B------:R-:W3:Y:S01]  /*0c10*/  MUFU.SQRT R11, R11 ;  /* 0x0000000b000b7308 */ /* 0x000ee20000002000 */
[----:B0-----:R-:W-:-:S02]  /*0c20*/  F2FP.BF16.F32.PACK_AB R13, R9, R6 ;  /* 0x00000006090d723e */ /* 0x001fc400000010ff */
[----:B-1----:R-:W-:Y:S02]  /*0c30*/  F2FP.BF16.F32.PACK_AB R5, R12, R5 ;  /* 0x000000050c05723e */ /* 0x002fe400000010ff */
[----:B--2---:R-:W-:-:S03]  /*0c40*/  F2FP.BF16.F32.PACK_AB R7, R10, R7 ;  /* 0x000000070a07723e */ /* 0x004fc600000010ff */
[----:B------:R-:W-:Y:S01]  /*0c50*/  STG.E desc[UR4][R2.64], R5 ;  /* 0x0000000502007986 */ /* 0x000fe2000c101904 */
[----:B---3--:R-:W-:-:S03]  /*0c60*/  F2FP.BF16.F32.PACK_AB R9, R11, R8 ;  /* 0x000000080b09723e */ /* 0x008fc600000010ff */
[----:B------:R-:W-:Y:S04]  /*0c70*/  STG.E desc[UR4][R2.64+0x200], R13 ;  /* 0x0002000d02007986 */ /* 0x000fe8000c101904 */
[----:B------:R-:W-:Y:S04]  /*0c80*/  STG.E desc[UR4][R2.64+0x400], R7 ;  /* 0x0004000702007986 */ /* 0x000fe8000c101904 */
[----:B------:R-:W-:Y:S01]  /*0c90*/  STG.E desc[UR4][R2.64+0x600], R9 ;  /* 0x0006000902007986 */ /* 0x000fe2000c101904 */
[----:B------:R-:W-:Y:S05]  /*0ca0*/  EXIT ;  /* 0x000000000000794d */ /* 0x000fea0003800000 */
.L_x_21431:
        /* <DEDUP_REMOVED lines=13> */
.L_x_37199:


//--------------------- .text._ZN2at6native29vectorized_elementwise_kernelILi4EZZZNS0_16sqrt_kernel_cudaERNS_18TensorIteratorBaseEENKUlvE0_clEvENKUlvE2_clEvEUlN3c108BFloat16EE_St5arrayIPcLm2EEEEviT0_T1_ --------------------------
	.section	.text._ZN2at6native29vectorized_elementwise_kernelILi4EZZZNS0_16sqrt_kernel_cudaERNS_18TensorIteratorBaseEENKUlvE0_clEvENKUlvE2_clEvEUlN3c108BFloat16EE_St5arrayIPcLm2EEEEviT0_T1_,"ax",@progbits
	.align	128
        .global         _ZN2at6native29vectorized_elementwise_kernelILi4EZZZNS0_16sqrt_kernel_cudaERNS_18TensorIteratorBaseEENKUlvE0_clEvENKUlvE2_clEvEUlN3c108BFloat16EE_St5arrayIPcLm2EEEEviT0_T1_
        .type           _ZN2at6native29vectorized_elementwise_kernelILi4EZZZNS0_16sqrt_kernel_cudaERNS_18TensorIteratorBaseEENKUlvE0_clEvENKUlvE2_clEvEUlN3c108BFloat16EE_St5arrayIPcLm2EEEEviT0_T1_,@function
        .size           _ZN2at6native29vectorized_elementwise_kernelILi4EZZZNS0_16sqrt_kernel_cudaERNS_18TensorIteratorBaseEENKUlvE0_clEvENKUlvE2_clEvEUlN3c108BFloat16EE_St5arrayIPcLm2EEEEviT0_T1_,(.L_x_37200 - _ZN2at6native29vectorized_elementwise_kernelILi4EZZZNS0_16sqrt_kernel_cudaERNS_18TensorIteratorBaseEENKUlvE0_clEvENKUlvE2_clEvEUlN3c108BFloat16EE_St5arrayIPcLm2EEEEviT0_T1_)
        .other          _ZN2at6native29vectorized_elementwise_kernelILi4EZZZNS0_16sqrt_kernel_cudaERNS_18TensorIteratorBaseEENKUlvE0_clEvENKUlvE2_clEvEUlN3c108BFloat16EE_St5arrayIPcLm2EEEEviT0_T1_,@"STO_CUDA_ENTRY STV_DEFAULT"
_ZN2at6native29vectorized_elementwise_kernelILi4EZZZNS0_16sqrt_kernel_cudaERNS_18TensorIteratorBaseEENKUlvE0_clEvENKUlvE2_clEvEUlN3c108BFloat16EE_St5arrayIPcLm2EEEEviT0_T1_:
.text._ZN2at6native29vectorized_elementwise_kernelILi4EZZZNS0_16sqrt_kernel_cudaERNS_18TensorIteratorBaseEENKUlvE0_clEvENKUlvE2_clEvEUlN3c108BFloat16EE_St5arrayIPcLm2EEEEviT0_T1_:
        /* <DEDUP_REMOVED lines=125> */
.L_x_21435:
[----:B------:R-:W-:-:S13]  /*07d0*/  ISETP.GE.U32.AND P0, PT, R3, R2, PT ;  /* 0x000000020300720c */ /* 0x000fda0003f06070 */
[----:B------:R-:W-:Y:S05]  /*07e0*/  @P0 BRA `(.L_x_21437) ;  /* 0x0000000000300947 */ /* 0x000fea0003800000 */
[----:B0-----:R-:W0:Y:S01]  /*07f0*/  LDC.64 R4, c[0x0][0x388] ;  /* 0x0000e200ff047b82 */ /* 0x001e220000000a00 */
[----:B------:R-:W-:Y:S01]  /*0800*/  IMAD.IADD R11, R0, 0x1, R3 ;  /* 0x00000001000b7824 */ /* 0x000fe200078e0203 */
[----:B------:R-:W-:-:S03]  /*0810*/  IADD3 R3, PT, PT, R3, 0x80, RZ ;  /* 0x0000008003037810 */ /* 0x000fc60007ffe0ff */
[----:B0-----:R-:W-:-:S05]  /*0820*/  IMAD.WIDE.U32 R4, R11, 0x2, R4 ;  /* 0x000000020b047825 */ /* 0x001fca00078e0004 */
[----:B------:R1:W-:Y:S02]  /*0830*/  STG.E.U16 desc[UR4][R4.64], R6 ;  /* 0x0000000604007986 */ /* 0x0003e4000c101504 */
.L_x_21436:
[----:B------:R-:W-:-:S13]  /*0840*/  ISETP.GE.U32.AND P0, PT, R3, R2, PT ;  /* 0x000000020300720c */ /* 0x000fda0003f06070 */
[----:B------:R-:W-:Y:S05]  /*0850*/  @P0 BRA `(.L_x_21438) ;  /* 0x0000000000340947 */ /* 0x000fea0003800000 */
[----:B01----:R-:W0:Y:S01]  /*0860*/  LDC.64 R4, c[0x0][0x388] ;  /* 0x0000e200ff047b82 */ /* 0x003e220000000a00 */
[----:B------:R-:W-:Y:S02]  /*0870*/  IMAD.IADD R11, R0, 0x1, R3 ;  /* 0x00000001000b7824 */ /* 0x000fe400078e0203 */
[----:B------:R-:W-:Y:S02]  /*0880*/  VIADD R3, R3, 0x80 ;  /* 0x0000008003037836 */ /* 0x000fe40000000000 */
[----:B0-----:R-:W-:-:S05]  /*0890*/  IMAD.WIDE.U32 R4, R11, 0x2, R4 ;  /* 0x000000020b047825 */ /* 0x001fca00078e0004 */
[----:B------:R1:W-:Y:S02]  /*08a0*/  STG.E.U16 desc[UR4][R4.64], R7 ;  /* 0x0000000704007986 */ /* 0x0003e4000c101504 */
.L_x_21437:
        /* <DEDUP_REMOVED lines=8> */
.L_x_21438:
[----:B------:R-:W-:Y:S05]  /*0930*/  BSYNC.RELIABLE B1 ;  /* 0x0000000000017941 */ /* 0x000fea0003800100 */
.L_x_21434:
[----:B------:R-:W-:-:S13]  /*0940*/  ISETP.GE.U32.AND P0, PT, R3, R2, PT ;  /* 0x000000020300720c */ /* 0x000fda0003f06070 */
[----:B012---:R-:W0:Y:S01]  /*0950*/  @!P0 LDC.64 R4, c[0x0][0x388] ;  /* 0x0000e200ff048b82 */ /* 0x007e220000000a00 */
[----:B------:R-:W-:Y:S02]  /*0960*/  @!P0 IMAD.IADD R7, R0, 0x1, R3 ;  /* 0x0000000100078824 */ /* 0x000fe400078e0203 */
[----:B------:R-:W-:Y:S02]  /*0970*/  @!P0 VIADD R3, R3, 0x80 ;  /* 0x0000008003038836 */ /* 0x000fe40000000000 */
[----:B0-----:R-:W-:-:S05]  /*0980*/  @!P0 IMAD.WIDE.U32 R4, R7, 0x2, R4 ;  /* 0x0000000207048825 */ /* 0x001fca00078e0004 */
[----:B------:R2:W-:Y:S02]  /*0990*/  @!P0 STG.E.U16 desc[UR4][R4.64], R9 ;  /* 0x0000000904008986 */ /* 0x0005e4000c101504 */
.L_x_21439:
[----:B------:R-:W-:Y:S05]  /*09a0*/  BSYNC.RECONVERGENT B0 ;  /* 0x0000000000007941 */ /* 0x000fea0003800200 */
.L_x_21433:
        /* <DEDUP_REMOVED lines=8> */
.L_x_21432:
[----:B------:R-:W0:Y:S01]  /*0a30*/  S2R R6, SR_TID.X ;  /* 0x0000000000067919 */ /* 0x000e220000002100 */
[----:B------:R-:W1:Y:S02]  /*0a40*/  LDC.64 R2, c[0x0][0x390] ;  /* 0x0000e400ff027b82 */ /* 0x000e640000000a00 */
[----:B-1----:R-:W-:-:S04]  /*0a50*/  IMAD.WIDE.U32 R2, R0, 0x2, R2 ;  /* 0x0000000200027825 */ /* 0x002fc800078e0002 */
[----:B0-----:R-:W-:-:S05]  /*0a60*/  IMAD.WIDE.U32 R4, R6, 0x8, R2 ;  /* 0x0000000806047825 */ /* 0x001fca00078e0002 */
[----:B------:R-:W2:Y:S04]  /*0a70*/  LDG.E.64 R2, desc[UR4][R4.64+0x400] ;  /* 0x0004000404027981 */ /* 0x000ea8000c1e1b00 */
[----:B------:R0:W3:Y:S02]  /*0a80*/  LDG.E.64 R12, desc[UR4][R4.64] ;  /* 0x00000004040c7981 */ /* 0x0000e4000c1e1b00 */
[----:B0-----:R-:W0:Y:S02]  /*0a90*/  LDC.64 R4, c[0x0][0x388] ;  /* 0x0000e200ff047b82 */ /* 0x001e240000000a00 */
[----:B0-----:R-:W-:-:S04]  /*0aa0*/  IMAD.WIDE.U32 R4, R0, 0x2, R4 ;  /* 0x0000000200047825 */ /* 0x001fc800078e0004 */
[----:B------:R-:W-:-:S04]  /*0ab0*/  IMAD.WIDE.U32 R4, R6, 0x8, R4 ;  /* 0x0000000806047825 */ /* 0x000fc800078e0004 */
[----:B--2---:R-:W-:Y:S01]  /*0ac0*/  IMAD.U32 R9, R2, 0x10000, RZ ;  /* 0x0001000002097824 */ /* 0x004fe200078e00ff */
[----:B---3--:R-:W-:-:S05]  /*0ad0*/  PRMT R2, R12, 0x7632, R2 ;  /* 0x000076320c027816 */ /* 0x008fca0000000002 */
[----:B------:R-:W-:Y:S01]  /*0ae0*/  IMAD.U32 R11, R2, 0x10000, RZ ;  /* 0x00010000020b7824 */ /* 0x000fe200078e00ff */
[C---:B------:R-:W-:Y:S01]  /*0af0*/  PRMT R2, R13.reuse, 0x7632, R2 ;  /* 0x000076320d027816 */ /* 0x040fe20000000002 */
[----:B------:R-:W-:Y:S01]  /*0b00*/  IMAD.U32 R8, R13, 0x10000, RZ ;  /* 0x000100000d087824 */ /* 0x000fe200078e00ff */
[C---:B------:R-:W-:Y:S02]  /*0b10*/  SHF.L.U32 R10, R3.reuse, 0x10, RZ ;  /* 0x00000010030a7819 */ /* 0x040fe400000006ff */
[----:B------:R-:W-:Y:S01]  /*0b20*/  PRMT R3, R3, 0x7632, R3 ;  /* 0x0000763203037816 */ /* 0x000fe20000000003 */
[C---:B------:R-:W-:Y:S01]  /*0b30*/  IMAD.U32 R13, R2.reuse, 0x10000, RZ ;  /* 0x00010000020d7824 */ /* 0x040fe200078e00ff */
[----:B------:R-:W-:Y:S02]  /*0b40*/  PRMT R2, R2, 0x7632, R2 ;  /* 0x0000763202027816 */ /* 0x000fe40000000002 */
[----:B------:R-:W-:Y:S01]  /*0b50*/  SHF.L.U32 R7, R12, 0x10, RZ ;  /* 0x000000100c077819 */ /* 0x000fe200000006ff */
[----:B------:R-:W-:Y:S01]  /*0b60*/  IMAD.U32 R3, R3, 0x10000, RZ ;  /* 0x0001000003037824 */ /* 0x000fe200078e00ff */
[----:B------:R-:W-:Y:S01]  /*0b70*/  SHF.L.U32 R2, R2, 0x10, RZ ;  /* 0x0000001002027819 */ /* 0x000fe200000006ff */
[----:B------:R-:W-:Y:S08]  /*0b80*/  MUFU.SQRT R12, R11 ;  /* 0x0000000b000c7308 */ /* 0x000ff00000002000 */
[----:B------:R-:W0:Y:S08]  /*0b90*/  MUFU.SQRT R7, R7 ;  /* 0x0000000700077308 */ /* 0x000e300000002000 */
[----:B------:R-:W-:Y:S08]  /*0ba0*/  MUFU.SQRT R8, R8 ;  /* 0x0000000800087308 */ /* 0x000ff00000002000 */
[----:B------:R-:W1:Y:S08]  /*0bb0*/  MUFU.SQRT R13, R13 ;  /* 0x0000000d000d7308 */ /* 0x000e700000002000 */
[----:B------:R-:W-:Y:S08]  /*0bc0*/  MUFU.SQRT R9, R9 ;  /* 0x0000000900097308 */ /* 0x000ff00000002000 */
[----:B------:R-:W2:Y:S08]  /*0bd0*/  MUFU.SQRT R2, R2 ;  /* 0x0000000200027308 */ /* 0x000eb00000002000 */
[----:B------:R-:W-:Y:S08]  /*0be0*/  MUFU.SQRT R10, R10 ;  /* 0x0000000a000a7308 */ /* 0x000ff00000002000 */
[----:B------:R-:W3:Y:S01]  /*0bf0*/  MUFU.SQRT R3, R3 ;  /* 0x0000000300037308 */ /* 0x000ee20000002000 */
[----:B0-----:R-:W-:-:S02]  /*0c00*/  F2FP.BF16.F32.PACK_AB R6, R12, R7 ;  /* 0x000000070c06723e */ /* 0x001fc400000010ff */
[----:B-1----:R-:W-:Y:S02]  /*0c10*/  F2FP.BF16.F32.PACK_AB R7, R13, R8 ;  /* 0x000000080d07723e */ /* 0x002fe400000010ff */
[----:B--2---:R-:W-:-:S03]  /*0c20*/  F2FP.BF16.F32.PACK_AB R8, R2, R9 ;  /* 0x000000090208723e */ /* 0x004fc600000010ff */
[----:B------:R-:W-:Y:S01]  /*0c30*/  STG.E.64 desc[UR4][R4.64], R6 ;  /* 0x0000000604007986 */ /* 0x000fe2000c101b04 */
[----:B---3--:R-:W-:-:S05]  /*0c40*/  F2FP.BF16.F32.PACK_AB R9, R3, R10 ;  /* 0x0000000a0309723e */ /* 0x008fca00000010ff */
[----:B------:R-:W-:Y:S01]  /*0c50*/  STG.E.64 desc[UR4][R4.64+0x400], R8 ;  /* 0x0004000804007986 */ /* 0x000fe2000c101b04 */
[----:B------:R-:W-:Y:S05]  /*0c60*/  EXIT ;  /* 0x000000000000794d */ /* 0x000fea0003800000 */
.L_x_21440:
        /* <DEDUP_REMOVED lines=9> */
.L_x_37200:


//--------------------- .text._ZN2at6native29vectorized_elementwise_kernelILi8EZZZNS0_16sqrt_kernel_cudaERNS_18TensorIteratorBaseEENKUlvE0_clEvENKUlvE2_clEvEUlN3c108BFloat16EE_St5arrayIPcLm2EEEEviT0_T1_ --------------------------
	.section	.text._ZN2at6native29vectorized_elementwise_kernelILi8EZZZNS0_16sqrt_kernel_cudaERNS_18TensorIteratorBaseEENKUlvE0_clEvENKUlvE2_clEvEUlN3c108BFloat16EE_St5arrayIPcLm2EEEEviT0_T1_,"ax",@progbits
	.align	128
        .global         _ZN2at6native29vectorized_elementwise_kernelILi8EZZZNS0_16sqrt_kernel_cudaERNS_18TensorIteratorBaseEENKUlvE0_clEvENKUlvE2_clEvEUlN3c108BFloat16EE_St5arrayIPcLm2EEEEviT0_T1_
        .type           _ZN2at6native29vectorized_elementwise_kernelILi8EZZZNS0_16sqrt_kernel_cudaERNS_18TensorIteratorBaseEENKUlvE0_clEvENKUlvE2_clEvEUlN3c108BFloat16EE_St5arrayIPcLm2EEEEviT0_T1_,@function
        .size           _ZN2at6native29vectorized_elementwise_kernelILi8EZZZNS0_16sqrt_kernel_cudaERNS_18TensorIteratorBaseEENKUlvE0_clEvENKUlvE2_clEvEUlN3c108BFloat16EE_St5arrayIPcLm2EEEEviT0_T1_,(.L_x_37201 - _ZN2at6native29vectorized_elementwise_kernelILi8EZZZNS0_16sqrt_kernel_cudaERNS_18TensorIteratorBaseEENKUlvE0_clEvENKUlvE2_clEvEUlN3c108BFloat16EE_St5arrayIPcLm2EEEEviT0_T1_)
        .other          _ZN2at6native29vectorized_elementwise_kernelILi8EZZZNS0_16sqrt_kernel_cudaERNS_18TensorIteratorBaseEENKUlvE0_clEvENKUlvE2_clEvEUlN3c108BFloat16EE_St5arrayIPcLm2EEEEviT0_T1_,@"STO_CUDA_ENTRY STV_DEFAULT"
_ZN2at6native29vectorized_elementwise_kernelILi8EZZZNS0_16sqrt_kernel_cudaERNS_18TensorIteratorBaseEENKUlvE0_clEvENKUlvE2_clEvEUlN3c108BFloat16EE_St5arrayIPcLm2EEEEviT0_T1_:
.text._ZN2at6native29vectorized_elementwise_kernelILi8EZZZNS0_16sqrt_kernel_cudaERNS_18TensorIteratorBaseEENKUlvE0_clEvENKUlvE2_clEvEUlN3c108BFloat16EE_St5arrayIPcLm2EEEEviT0_T1_:
        /* <DEDUP_REMOVED lines=125> */
.L_x_21444:
[----:B------:R-:W-:-:S13]  /*07d0*/  ISETP.GE.U32.AND P0, PT, R3, R2, PT ;  /* 0x000000020300720c */ /* 0x000fda0003f06070 */
[----:B------:R-:W-:Y:S05]  /*07e0*/  @P0 BRA `(.L_x_21446) ;  /* 0x0000000000300947 */ /* 0x000fea0003800000 */
[----:B0-----:R-:W0:Y:S01]  /*07f0*/  LDC.64 R4, c[0x0][0x388] ;  /* 0x0000e200ff047b82 */ /* 0x001e220000000a00 */
[----:B------:R-:W-:Y:S01]  /*0800*/  IMAD.IADD R11, R0, 0x1, R3 ;  /* 0x00000001000b7824 */ /* 0x000fe200078e0203 */
[----:B------:R-:W-:-:S03]  /*0810*/  IADD3 R3, PT, PT, R3, 0x80, RZ ;  /* 0x0000008003037810 */ /* 0x000fc60007ffe0ff */
[----:B0-----:R-:W-:-:S05]  /*0820*/  IMAD.WIDE.U32 R4, R11, 0x2, R4 ;  /* 0x000000020b047825 */ /* 0x001fca00078e0004 */
[----:B------:R1:W-:Y:S02]  /*0830*/  STG.E.U16 desc[UR4][R4.64], R6 ;  /* 0x0000000604007986 */ /* 0x0003e4000c101504 */
.L_x_21445:
[----:B------:R-:W-:-:S13]  /*0840*/  ISETP.GE.U32.AND P0, PT, R3, R2, PT ;  /* 0x000000020300720c */ /* 0x000fda0003f06070 */
[----:B------:R-:W-:Y:S05]  /*0850*/  @P0 BRA `(.L_x_21447) ;  /* 0x0000000000340947 */ /* 0x000fea0003800000 */
[----:B01----:R-:W0:Y:S01]  /*0860*/  LDC.64 R4, c[0x0][0x388] ;  /* 0x0000e200ff047b82 */ /* 0x003e220000000a00 */
[----:B------:R-:W-:Y:S02]  /*0870*/  IMAD.IADD R11, R0, 0x1, R3 ;  /* 0x00000001000b7824 */ /* 0x000fe400078e0203 */
[----:B------:R-:W-:Y:S02]  /*0880*/  VIADD R3, R3, 0x80 ;  /* 0x0000008003037836 */ /* 0x000fe40000000000 */
[----:B0-----:R-:W-:-:S05]  /*0890*/  IMAD.WIDE.U32 R4, R11, 0x2, R4 ;  /* 0x000000020b047825 */ /* 0x001fca00078e0004 */
[----:B------:R1:W-:Y:S02]  /*08a0*/  STG.E.U16 desc[UR4][R4.64], R7 ;  /* 0x0000000704007986 */ /* 0x0003e4000c101504 */
.L_x_21446:
        /* <DEDUP_REMOVED lines=8> */
.L_x_21447:
[----:B------:R-:W-:Y:S05]  /*0930*/  BSYNC.RELIABLE B1 ;  /* 0x0000000000017941 */ /* 0x000fea0003800100 */
.L_x_21443:
[----:B------:R-:W-:-:S13]  /*0940*/  ISETP.GE.U32.AND P0, PT, R3, R2, PT ;  /* 0x000000020300720c */ /* 0x000fda0003f06070 */
[----:B012---:R-:W0:Y:S01]  /*0950*/  @!P0 LDC.64 R4, c[0x0][0x388] ;  /* 0x0000e200ff048b82 */ /* 0x007e220000000a00 */
[----:B------:R-:W-:Y:S02]  /*0960*/  @!P0 IMAD.IADD R7, R0, 0x1, R3 ;  /* 0x0000000100078824 */ /* 0x000fe400078e0203 */
[----:B------:R-:W-:Y:S02]  /*0970*/  @!P0 VIADD R3, R3, 0x80 ;  /* 0x0000008003038836 */ /* 0x000fe40000000000 */
[----:B0-----:R-:W-:-:S05]  /*0980*/  @!P0 IMAD.WIDE.U32 R4, R7, 0x2, R4 ;  /* 0x0000000207048825 */ /* 0x001fca00078e0004 */
[----:B------:R2:W-:Y:S02]  /*0990*/  @!P0 STG.E.U16 desc[UR4][R4.64], R9 ;  /* 0x0000000904008986 */ /* 0x0005e4000c101504 */
.L_x_21448:
[----:B------:R-:W-:Y:S05]  /*09a0*/  BSYNC.RECONVERGENT B0 ;  /* 0x0000000000007941 */ /* 0x000fea0003800200 */
.L_x_21442:
        /* <DEDUP_REMOVED lines=8> */
.L_x_21441:
        /* <DEDUP_REMOVED lines=8> */
[----:B--2---:R-:W-:Y:S01]  /*0ab0*/  IMAD.U32 R10, R6, 0x10000, RZ ;  /* 0x00010000060a7824 */ /* 0x004fe200078e00ff */
[----:B------:R-:W-:Y:S01]  /*0ac0*/  SHF.L.U32 R12, R4, 0x10, RZ ;  /* 0x00000010040c7819 */ /* 0x000fe200000006ff */
[----:B------:R-:W-:Y:S01]  /*0ad0*/  IMAD.U32 R9, R5, 0x10000, RZ ;  /* 0x0001000005097824 */ /* 0x000fe200078e00ff */
[----:B------:R-:W-:Y:S02]  /*0ae0*/  PRMT R6, R6, 0x7632, R6 ;  /* 0x0000763206067816 */ /* 0x000fe40000000006 */
[----:B------:R-:W-:Y:S01]  /*0af0*/  PRMT R4, R4, 0x7632, R4 ;  /* 0x0000763204047816 */ /* 0x000fe20000000004 */
[----:B------:R-:W-:Y:S01]  /*0b00*/  MUFU.SQRT R10, R10 ;  /* 0x0000000a000a7308 */ /* 0x000fe20000002000 */
[----:B------:R-:W-:Y:S01]  /*0b10*/  SHF.L.U32 R11, R7, 0x10, RZ ;  /* 0x00000010070b7819 */ /* 0x000fe200000006ff */
[----:B------:R-:W-:Y:S01]  /*0b20*/  IMAD.U32 R15, R6, 0x10000, RZ ;  /* 0x00010000060f7824 */ /* 0x000fe200078e00ff */
[----:B------:R-:W-:Y:S01]  /*0b30*/  PRMT R5, R5, 0x7632, R5 ;  /* 0x0000763205057816 */ /* 0x000fe20000000005 */
[----:B------:R-:W-:Y:S01]  /*0b40*/  IMAD.U32 R13, R4, 0x10000, RZ ;  /* 0x00010000040d7824 */ /* 0x000fe200078e00ff */
[----:B------:R-:W-:-:S02]  /*0b50*/  PRMT R7, R7, 0x7632, R7 ;  /* 0x0000763207077816 */ /* 0x000fc40000000007 */
[----:B------:R-:W-:Y:S01]  /*0b60*/  SHF.L.U32 R14, R5, 0x10, RZ ;  /* 0x00000010050e7819 */ /* 0x000fe200000006ff */
[----:B------:R-:W-:Y:S02]  /*0b70*/  MUFU.SQRT R11, R11 ;  /* 0x0000000b000b7308 */ /* 0x000fe40000002000 */
[----:B------:R-:W-:-:S06]  /*0b80*/  IMAD.U32 R7, R7, 0x10000, RZ ;  /* 0x0001000007077824 */ /* 0x000fcc00078e00ff */
[----:B------:R-:W-:Y:S08]  /*0b90*/  MUFU.SQRT R9, R9 ;  /* 0x0000000900097308 */ /* 0x000ff00000002000 */
[----:B------:R-:W-:Y:S08]  /*0ba0*/  MUFU.SQRT R12, R12 ;  /* 0x0000000c000c7308 */ /* 0x000ff00000002000 */
[----:B------:R-:W0:Y:S08]  /*0bb0*/  MUFU.SQRT R16, R7 ;  /* 0x0000000700107308 */ /* 0x000e300000002000 */
[----:B------:R-:W1:Y:S08]  /*0bc0*/  MUFU.SQRT R15, R15 ;  /* 0x0000000f000f7308 */ /* 0x000e700000002000 */
[----:B------:R-:W2:Y:S01]  /*0bd0*/  MUFU.SQRT R14, R14 ;  /* 0x0000000e000e7308 */ /* 0x000ea20000002000 */
[----:B0-----:R-:W-:-:S07]  /*0be0*/  F2FP.BF16.F32.PACK_AB R7, R16, R11 ;  /* 0x0000000b1007723e */ /* 0x001fce00000010ff */
[----:B------:R-:W0:Y:S01]  /*0bf0*/  MUFU.SQRT R13, R13 ;  /* 0x0000000d000d7308 */ /* 0x000e220000002000 */
[----:B-1----:R-:W-:Y:S02]  /*0c00*/  F2FP.BF16.F32.PACK_AB R6, R15, R10 ;  /* 0x0000000a0f06723e */ /* 0x002fe400000010ff */
[----:B--2---:R-:W-:Y:S02]  /*0c10*/  F2FP.BF16.F32.PACK_AB R5, R14, R9 ;  /* 0x000000090e05723e */ /* 0x004fe400000010ff */
[----:B0-----:R-:W-:-:S05]  /*0c20*/  F2FP.BF16.F32.PACK_AB R4, R13, R12 ;  /* 0x0000000c0d04723e */ /* 0x001fca00000010ff */
[----:B------:R-:W-:Y:S01]  /*0c30*/  STG.E.128 desc[UR4][R2.64], R4 ;  /* 0x0000000402007986 */ /* 0x000fe2000c101d04 */
[----:B------:R-:W-:Y:S05]  /*0c40*/  EXIT ;  /* 0x000000000000794d */ /* 0x000fea0003800000 */
.L_x_21449:
        /* <DEDUP_REMOVED lines=11> */
.L_x_37201:


//--------------------- .text._ZN2at6native18elementwise_kernelILi128ELi4EZNS0_15gpu_kernel_implIZZZNS0_16sqrt_kernel_cudaERNS_18TensorIteratorBaseEENKUlvE0_clEvENKUlvE1_clEvEUlN3c104HalfEE_EEvS4_RKT_EUliE_EEviT1_ --------------------------
	.section	.text._ZN2at6native18elementwise_kernelILi128ELi4EZNS0_15gpu_kernel_implIZZZNS0_16sqrt_kernel_cudaERNS_18TensorIteratorBaseEENKUlvE0_clEvENKUlvE1_clEvEUlN3c104HalfEE_EEvS4_RKT_EUliE_EEviT1_,"ax",@progbits
	.align	128
        .global         _ZN2at6native18elementwise_kernelILi128ELi4EZNS0_15gpu_kernel_implIZZZNS0_16sqrt_kernel_cudaERNS_18TensorIteratorBaseEENKUlvE0_clEvENKUlvE1_clEvEUlN3c104HalfEE_EEvS4_RKT_EUliE_EEviT1_
        .type           _ZN2at6native18elementwise_kernelILi128ELi4EZNS0_15gpu_kernel_implIZZZNS0_16sqrt_kernel_cudaERNS_18TensorIteratorBaseEENKUlvE0_clEvENKUlvE1_clEvEUlN3c104HalfEE_EEvS4_RKT_EUliE_EEviT1_,@function
        .size           _ZN2at6native18elementwise_kernelILi128ELi4EZNS0_15gpu_kernel_implIZZZNS0_16sqrt_kernel_cudaERNS_18TensorIteratorBaseEENKUlvE0_clEvENKUlvE1_clEvEUlN3c104HalfEE_EEvS4_RKT_EUliE_EEviT1_,(.L_x_37202 - _ZN2at6native18elementwise_kernelILi128ELi4EZNS0_15gpu_kernel_implIZZZNS0_16sqrt_kernel_cudaERNS_18TensorIteratorBaseEENKUlvE0_clEvENKUlvE1_clEvEUlN3c104HalfEE_EEvS4_RKT_EUliE_EEviT1_)
        .other          _ZN2at6native18elementwise_kernelILi128ELi4EZNS0_15gpu_kernel_implIZZZNS0_16sqrt_kernel_cudaERNS_18TensorIteratorBaseEENKUlvE0_clEvENKUlvE1_clEvEUlN3c104HalfEE_EEvS4_RKT_EUliE_EEviT1_,@"STO_CUDA_ENTRY STV_DEFAULT"
_ZN2at6native18elementwise_kernelILi128ELi4EZNS0_15gpu_kernel_implIZZZNS0_16sqrt_kernel_cudaERNS_18TensorIteratorBaseEENKUlvE0_clEvENKUlvE1_clEvEUlN3c104HalfEE_EEvS4_RKT_EUliE_EEviT1_:
.text._ZN2at6native18elementwise_kernelILi128ELi4EZNS0_15gpu_kernel_implIZZZNS0_16sqrt_kernel_cudaERNS_18TensorIteratorBaseEENKUlvE0_clEvENKUlvE1_clEvEUlN3c104HalfEE_EEvS4_RKT_EUliE_EEviT1_:
        /* <DEDUP_REMOVED lines=319> */
.L_x_21452:
        /* <DEDUP_REMOVED lines=18> */
.L_x_21456:
[----:B------:R-:W2:Y:S02]  /*1510*/  LDG.E.U8 R2, desc[UR36][R2.64] ;  /* 0x0000002402027981 */ /* 0x000ea4000c1e1100 */
[----:B--2---:R-:W-:-:S04]  /*1520*/  I2FP.F32.U32 R0, R2 ;  /* 0x0000000200007245 */ /* 0x004fc80000201000 */
[----:B------:R-:W-:Y:S01]  /*1530*/  F2FP.F16.F32.PACK_AB R0, RZ, R0 ;  /* 0x00000000ff00723e */ /* 0x000fe200000000ff */
[----:B------:R-:W-:Y:S06]  /*1540*/  BRA `(.L_x_21458) ;  /* 0x0000000c007c7947 */ /* 0x000fec0003800000 */
.L_x_21455:
        /* <DEDUP_REMOVED lines=10> */
.L_x_21460:
[----:B------:R-:W2:Y:S02]  /*15f0*/  LDG.E R2, desc[UR36][R2.64] ;  /* 0x0000002402027981 */ /* 0x000ea4000c1e1900 */
[----:B--2---:R-:W-:-:S04]  /*1600*/  I2FP.F32.S32 R0, R2 ;  /* 0x0000000200007245 */ /* 0x004fc80000201400 */
[----:B------:R-:W-:Y:S01]  /*1610*/  F2FP.F16.F32.PACK_AB R0, RZ, R0 ;  /* 0x00000000ff00723e */ /* 0x000fe200000000ff */
[----:B------:R-:W-:Y:S06]  /*1620*/  BRA `(.L_x_21458) ;  /* 0x0000000c00447947 */ /* 0x000fec0003800000 */
.L_x_21459:
[----:B------:R-:W2:Y:S02]  /*1630*/  LDG.E.U16 R2, desc[UR36][R2.64] ;  /* 0x0000002402027981 */ /* 0x000ea4000c1e1500 */
[----:B--2---:R-:W0:Y:S02]  /*1640*/  I2F.S16 R0, R2 ;  /* 0x0000000200007306 */ /* 0x004e240000101400 */
[----:B0-----:R-:W-:Y:S01]  /*1650*/  F2FP.F16.F32.PACK_AB R0, RZ, R0 ;  /* 0x00000000ff00723e */ /* 0x001fe200000000ff */
[----:B------:R-:W-:Y:S06]  /*1660*/  BRA `(.L_x_21458) ;  /* 0x0000000c00347947 */ /* 0x000fec0003800000 */
.L_x_21454:
        /* <DEDUP_REMOVED lines=9> */
.L_x_21462:
[----:B------:R0:W5:Y:S01]  /*1700*/  LDG.E.U16 R0, desc[UR36][R2.64] ;  /* 0x0000002402007981 */ /* 0x000162000c1e1500 */
[----:B------:R-:W-:Y:S05]  /*1710*/  BRA `(.L_x_21458) ;  /* 0x0000000c00087947 */ /* 0x000fea0003800000 */
.L_x_21461:
        /* <DEDUP_REMOVED lines=9> */
.L_x_21464:
[----:B------:R1:W5:Y:S01]  /*17b0*/  LDG.E.U16 R0, desc[UR36][R2.64] ;  /* 0x0000002402007981 */ /* 0x000362000c1e1500 */
[----:B------:R-:W-:Y:S05]  /*17c0*/  BRA `(.L_x_21458) ;  /* 0x0000000800dc7947 */ /* 0x000fea0003800000 */
.L_x_21463:
        /* <DEDUP_REMOVED lines=8> */
.L_x_21453:
        /* <DEDUP_REMOVED lines=13> */
.L_x_21467:
        /* <DEDUP_REMOVED lines=8> */
.L_x_21466:
        /* <DEDUP_REMOVED lines=24> */
[----:B------:R-:W-:-:S04]  /*1b20*/  F2FP.F16.F32.PACK_AB R5, RZ, R5 ;  /* 0x00000005ff05723e */ /* 0x000fc800000000ff */
[----:B------:R-:W-:Y:S01]  /*1b30*/  PRMT R0, R5, 0x7610, R0 ;  /* 0x0000761005007816 */ /* 0x000fe20000000000 */
[----:B------:R-:W-:Y:S06]  /*1b40*/  BRA `(.L_x_21458) ;  /* 0x0000000400fc7947 */ /* 0x000fec0003800000 */
.L_x_21469:
        /* <DEDUP_REMOVED lines=11> */
[----:B------:R-:W-:Y:S01]  /*1c00*/  F2FP.F16.F32.PACK_AB R0, RZ, R0 ;  /* 0x00000000ff00723e */ /* 0x000fe200000000ff */
[----:B------:R-:W-:Y:S06]  /*1c10*/  BRA `(.L_x_21458) ;  /* 0x0000000400c87947 */ /* 0x000fec0003800000 */
.L_x_21468:
[----:B------:R-:W2:Y:S02]  /*1c20*/  LDG.E.U16 R0, desc[UR36][R2.64] ;  /* 0x0000002402007981 */ /* 0x000ea4000c1e1500 */
[----:B--2---:R-:W-:-:S04]  /*1c30*/  SHF.L.U32 R0, R0, 0x10, RZ ;  /* 0x0000001000007819 */ /* 0x004fc800000006ff */
[----:B------:R-:W-:Y:S01]  /*1c40*/  F2FP.F16.F32.PACK_AB R0, RZ, R0 ;  /* 0x00000000ff00723e */ /* 0x000fe200000000ff */
[----:B------:R-:W-:Y:S06]  /*1c50*/  BRA `(.L_x_21458) ;  /* 0x0000000400b87947 */ /* 0x000fec0003800000 */
.L_x_21465:
        /* <DEDUP_REMOVED lines=12> */
.L_x_21472:
        /* <DEDUP_REMOVED lines=21> */
.L_x_21476:
[----:B------:R-:W-:Y:S05]  /*1e70*/  BSYNC.RECONVERGENT B1 ;  /* 0x0000000000017941 */ /* 0x000fea0003800200 */
.L_x_21475:
[----:B------:R-:W-:Y:S01]  /*1e80*/  IMAD.SHL.U32 R0, R0, 0x100000, RZ ;  /* 0x0010000000007824 */ /* 0x000fe200078e00ff */
[----:B------:R-:W-:-:S04]  /*1e90*/  LEA R2, R2, 0x3b800000, 0x17 ;  /* 0x3b80000002027811 */ /* 0x000fc800078eb8ff */
[----:B------:R-:W-:-:S07]  /*1ea0*/  LOP3.LUT R0, R2, R0, R7, 0xfe, !PT ;  /* 0x0000000002007212 */ /* 0x000fce00078efe07 */
.L_x_21474:
[----:B------:R-:W-:Y:S05]  /*1eb0*/  BSYNC.RECONVERGENT B0 ;  /* 0x0000000000007941 */ /* 0x000fea0003800200 */
.L_x_21473:
[----:B------:R-:W-:Y:S01]  /*1ec0*/  F2FP.F16.F32.PACK_AB R0, RZ, R0 ;  /* 0x00000000ff00723e */ /* 0x000fe200000000ff */
[----:B------:R-:W-:Y:S06]  /*1ed0*/  BRA `(.L_x_21458) ;  /* 0x0000000400187947 */ /* 0x000fec0003800000 */
.L_x_21471:
        /* <DEDUP_REMOVED lines=21> */
.L_x_21480:
[----:B------:R-:W-:Y:S05]  /*2030*/  BSYNC.RECONVERGENT B1 ;  /* 0x0000000000017941 */ /* 0x000fea0003800200 */
.L_x_21479:
[----:B------:R-:W-:Y:S01]  /*2040*/  IMAD.SHL.U32 R0, R0, 0x200000, RZ ;  /* 0x0020000000007824 */ /* 0x000fe200078e00ff */
[----:B------:R-:W-:-:S04]  /*2050*/  LEA R2, R2, 0x37800000, 0x17 ;  /* 0x3780000002027811 */ /* 0x000fc800078eb8ff */
[----:B------:R-:W-:-:S07]  /*2060*/  LOP3.LUT R0, R2, R0, R7, 0xfe, !PT ;  /* 0x0000000002007212 */ /* 0x000fce00078efe07 */
.L_x_21478:
[----:B------:R-:W-:Y:S05]  /*2070*/  BSYNC.RECONVERGENT B0 ;  /* 0x0000000000007941 */ /* 0x000fea0003800200 */
.L_x_21477:
[----:B------:R-:W-:Y:S01]  /*2080*/  F2FP.F16.F32.PACK_AB R0, RZ, R0 ;  /* 0x00000000ff00723e */ /* 0x000fe200000000ff */
[----:B------:R-:W-:Y:S06]  /*2090*/  BRA `(.L_x_21458) ;  /* 0x0000000000a87947 */ /* 0x000fec0003800000 */
.L_x_21470:
[----:B------:R-:W-:-:S09]  /*20a0*/  UISETP.NE.AND UP0, UPT, UR4, 0x1c, UPT ;  /* 0x0000001c0400788c */ /* 0x000fd2000bf05270 */
[----:B------:R-:W-:Y:S05]  /*20b0*/  BRA.U !UP0, `(.L_x_21481) ;  /* 0x0000000108947547 */ /* 0x000fea000b800000 */
[----:B------:R-:W-:-:S09]  /*20c0*/  UISETP.NE.AND UP0, UPT, UR4, 0x1d, UPT ;  /* 0x0000001d0400788c */ /* 0x000fd2000bf05270 */
[----:B------:R-:W-:Y:S05]  /*20d0*/  BRA.U !UP0, `(.L_x_21482) ;  /* 0x00000001087c7547 */ /* 0x000fea000b800000 */
[----:B------:R-:W-:-:S09]  /*20e0*/  UISETP.NE.AND UP0, UPT, UR4, 0x2c, UPT ;  /* 0x0000002c0400788c */ /* 0x000fd2000bf05270 */
[----:B------:R-:W-:Y:S05]  /*20f0*/  BRA.U !UP0, `(.L_x_21483) ;  /* 0x0000000108487547 */ /* 0x000fea000b800000 */
.L_x_21457:
        /* <DEDUP_REMOVED lines=16> */
.L_x_21484:
[----:B------:R-:W-:Y:S01]  /*2200*/  PRMT R0, RZ, 0x7610, R0 ;  /* 0x00007610ff007816 */ /* 0x000fe20000000000 */
[----:B------:R-:W-:Y:S06]  /*2210*/  BRA `(.L_x_21458) ;  /* 0x0000000000487947 */ /* 0x000fec0003800000 */
.L_x_21483:
        /* <DEDUP_REMOVED lines=8> */
.L_x_21486:
[----:B------:R-:W-:Y:S05]  /*22a0*/  BSYNC.RECONVERGENT B0 ;  /* 0x0000000000007941 */ /* 0x000fea0003800200 */
.L_x_21485:
[----:B------:R-:W-:Y:S01]  /*22b0*/  F2FP.F16.F32.PACK_AB R0, RZ, R0 ;  /* 0x00000000ff00723e */ /* 0x000fe200000000ff */
[----:B------:R-:W-:Y:S06]  /*22c0*/  BRA `(.L_x_21458) ;  /* 0x00000000001c7947 */ /* 0x000fec0003800000 */
.L_x_21482:
[----:B------:R-:W2:Y:S02]  /*22d0*/  LDG.E.64 R2, desc[UR36][R2.64] ;  /* 0x0000002402027981 */ /* 0x000ea4000c1e1b00 */
[----:B--2---:R-:W0:Y:S02]  /*22e0*/  I2F.U64 R0, R2 ;  /* 0x0000000200007312 */ /* 0x004e240000301000 */
[----:B0-----:R-:W-:Y:S01]  /*22f0*/  F2FP.F16.F32.PACK_AB R0, RZ, R0 ;  /* 0x00000000ff00723e */ /* 0x001fe200000000ff */
[----:B------:R-:W-:Y:S06]  /*2300*/  BRA `(.L_x_21458) ;  /* 0x00000000000c7947 */ /* 0x000fec0003800000 */
.L_x_21481:
[----:B------:R-:W2:Y:S02]  /*2310*/  LDG.E R2, desc[UR36][R2.64] ;  /* 0x0000002402027981 */ /* 0x000ea4000c1e1900 */
[----:B--2---:R-:W-:-:S04]  /*2320*/  I2FP.F32.U32 R0, R2 ;  /* 0x0000000200007245 */ /* 0x004fc80000201000 */
[----:B------:R-:W-:-:S07]  /*2330*/  F2FP.F16.F32.PACK_AB R0, RZ, R0 ;  /* 0x00000000ff00723e */ /* 0x000fce00000000ff */
.L_x_21458:
[----:B------:R-:W0:Y:S01]  /*2340*/  LDCU.64 UR6, c[0x0][0x580] ;  /* 0x0000b000ff0677ac */ /* 0x000e220008000a00 */
[----:B-----5:R-:W-:Y:S01]  /*2350*/  HADD2.F32 R0, -RZ, R0.H0_H0 ;  /* 0x20000000ff007230 */ /* 0x020fe20000004100 */
[----:B------:R-:W-:-:S05]  /*2360*/  UPRMT UR4, UR42, 0x9910, URZ ;  /* 0x000099102a047896 */ /* 0x000fca00080000ff */
[----:B------:R-:W2:Y:S01]  /*2370*/  MUFU.SQRT R0, R0 ;  /* 0x0000000000007308 */ /* 0x000ea20000002000 */
[----:B------:R-:W-:Y:S01]  /*2380*/  UISETP.GT.AND UP0, UPT, UR4, 0x9, UPT ;  /* 0x000000090400788c */ /* 0x000fe2000bf04270 */
[----:B01----:R-:W-:-:S05]  /*2390*/  IADD3 R2, P0, PT, R16, UR6, RZ ;  /* 0x0000000610027c10 */ /* 0x003fca000ff1e0ff */
[----:B------:R-:W-:Y:S01]  /*23a0*/  IMAD.X R3, RZ, RZ, UR7, P0 ;  /* 0x00000007ff037e24 */ /* 0x000fe200080e06ff */
[----:B--2---:R-:W-:Y:S02]  /*23b0*/  F2FP.F16.F32.PACK_AB R4, RZ, R0 ;  /* 0x00000000ff04723e */ /* 0x004fe400000000ff */
        /* <DEDUP_REMOVED lines=9> */
[----:B------:R-:W-:-:S04]  /*2450*/  HADD2.F32 R0, -RZ, R4.H0_H0 ;  /* 0x20000004ff007230 */ /* 0x000fc80000004100 */
[----:B------:R-:W0:Y:S02]  /*2460*/  F2I.FTZ.TRUNC.NTZ R5, R0 ;  /* 0x0000000000057305 */ /* 0x000e24000021f100 */
[----:B0-----:R4:W-:Y:S01]  /*2470*/  STG.E.U8 desc[UR36][R2.64], R5 ;  /* 0x0000000502007986 */ /* 0x0019e2000c101124 */
[----:B------:R-:W-:Y:S05]  /*2480*/  BRA `(.L_x_21492) ;  /* 0x0000000c00807947 */ /* 0x000fea0003800000 */
.L_x_21490:
[----:B------:R-:W-:-:S06]  /*2490*/  HADD2.F32 R5, -RZ, R4.H0_H0 ;  /* 0x20000004ff057230 */ /* 0x000fcc0000004100 */
[----:B------:R-:W0:Y:S02]  /*24a0*/  F2I.S64.TRUNC R4, R5 ;  /* 0x0000000500047311 */ /* 0x000e24000020d900 */
[----:B0-----:R3:W-:Y:S01]  /*24b0*/  STG.E.U8 desc[UR36][R2.64], R4 ;  /* 0x0000000402007986 */ /* 0x0017e2000c101124 */
[----:B------:R-:W-:Y:S05]  /*24c0*/  BRA `(.L_x_21492) ;  /* 0x0000000c00707947 */ /* 0x000fea0003800000 */
.L_x_21489:
        /* <DEDUP_REMOVED lines=10> */
.L_x_21494:
[----:B------:R-:W-:-:S04]  /*2570*/  HADD2.F32 R4, -RZ, R4.H0_H0 ;  /* 0x20000004ff047230 */ /* 0x000fc80000004100 */
[----:B------:R-:W0:Y:S02]  /*2580*/  F2I.FTZ.TRUNC.NTZ R5, R4 ;  /* 0x0000000400057305 */ /* 0x000e24000021f100 */
[----:B0-----:R1:W-:Y:S01]  /*2590*/  STG.E desc[UR36][R2.64], R5 ;  /* 0x0000000502007986 */ /* 0x0013e2000c101924 */
[----:B------:R-:W-:Y:S05]  /*25a0*/  BRA `(.L_x_21492) ;  /* 0x0000000c00387947 */ /* 0x000fea0003800000 */
.L_x_21493:
[----:B------:R-:W-:-:S04]  /*25b0*/  HADD2.F32 R4, -RZ, R4.H0_H0 ;  /* 0x20000004ff047230 */ /* 0x000fc80000004100 */
[----:B------:R-:W0:Y:S02]  /*25c0*/  F2I.FTZ.TRUNC.NTZ R5, R4 ;  /* 0x0000000400057305 */ /* 0x000e24000021f100 */
[----:B0-----:R2:W-:Y:S01]  /*25d0*/  STG.E.U16 desc[UR36][R2.64], R5 ;  /* 0x0000000502007986 */ /* 0x0015e2000c101524 */
[----:B------:R-:W-:Y:S05]  /*25e0*/  BRA `(.L_x_21492) ;  /* 0x0000000c00287947 */ /* 0x000fea0003800000 */
.L_x_21488:
        /* <DEDUP_REMOVED lines=9> */
.L_x_21496:
[----:B------:R0:W-:Y:S01]  /*2680*/  STG.E.U16 desc[UR36][R2.64], R4 ;  /* 0x0000000402007986 */ /* 0x0001e2000c101524 */
[----:B------:R-:W-:Y:S05]  /*2690*/  BRA `(.L_x_21492) ;  /* 0x0000000800fc7947 */ /* 0x000fea0003800000 */
.L_x_21495:
[----:B------:R-:W-:-:S09]  /*26a0*/  UISETP.NE.AND UP0, UPT, UR4, 0x7, UPT ;  /* 0x000000070400788c */ /* 0x000fd2000bf05270 */
[----:B------:R-:W-:Y:S05]  /*26b0*/  BRA.U !UP0, `(.L_x_21497) ;  /* 0x0000000108347547 */ /* 0x000fea000b800000 */
[----:B------:R-:W-:-:S09]  /*26c0*/  UISETP.NE.AND UP0, UPT, UR4, 0x8, UPT ;  /* 0x000000080400788c */ /* 0x000fd2000bf05270 */
[----:B------:R-:W-:Y:S05]  /*26d0*/  BRA.U !UP0, `(.L_x_21498) ;  /* 0x0000000108187547 */ /* 0x000fea000b800000 */
[----:B------:R-:W-:-:S09]  /*26e0*/  UISETP.NE.AND UP0, UPT, UR4, 0x9, UPT ;  /* 0x000000090400788c */ /* 0x000fd2000bf05270 */
[----:B------:R-:W-:Y:S05]  /*26f0*/  BRA.U UP0, `(.L_x_21491) ;  /* 0x0000000900447547 */ /* 0x000fea000b800000 */
[----:B------:R-:W-:Y:S02]  /*2700*/  HFMA2 R5, -RZ, RZ, 0, 0 ;  /* 0x00000000ff057431 */ /* 0x000fe400000001ff */
[----:B------:R-:W-:-:S05]  /*2710*/  HADD2.F32 R4, -RZ, R4.H0_H0 ;  /* 0x20000004ff047230 */ /* 0x000fca0000004100 */
[----:B------:R0:W-:Y:S01]  /*2720*/  STG.E.64 desc[UR36][R2.64], R4 ;  /* 0x0000000402007986 */ /* 0x0001e2000c101b24 */
[----:B------:R-:W-:Y:S05]  /*2730*/  BRA `(.L_x_21492) ;  /* 0x0000000800d47947 */ /* 0x000fea0003800000 */
.L_x_21498:
[----:B------:R-:W-:-:S05]  /*2740*/  HADD2.F32 R0, -RZ, R4.H0_H0 ;  /* 0x20000004ff007230 */ /* 0x000fca0000004100 */
[----:B------:R-:W-:-:S04]  /*2750*/  F2FP.F16.F32.PACK_AB R0, RZ, R0 ;  /* 0x00000000ff00723e */ /* 0x000fc800000000ff */
[----:B------:R-:W-:-:S05]  /*2760*/  PRMT R0, R0, 0x5410, RZ ;  /* 0x0000541000007816 */ /* 0x000fca00000000ff */
[----:B------:R0:W-:Y:S01]  /*2770*/  STG.E desc[UR36][R2.64], R0 ;  /* 0x0000000002007986 */ /* 0x0001e2000c101924 */
[----:B------:R-:W-:Y:S05]  /*2780*/  BRA `(.L_x_21492) ;  /* 0x0000000800c07947 */ /* 0x000fea0003800000 */
.L_x_21497:
[----:B------:R-:W-:-:S05]  /*2790*/  HADD2.F32 R4, -RZ, R4.H0_H0 ;  /* 0x20000004ff047230 */ /* 0x000fca0000004100 */
[----:B------:R-:W-:-:S06]  /*27a0*/  FMUL.FTZ R4, R4, 1 ;  /* 0x3f80000004047820 */ /* 0x000fcc0000410000 */
[----:B------:R-:W0:Y:S02]  /*27b0*/  F2F.F64.F32 R4, R4 ;  /* 0x0000000400047310 */ /* 0x000e240000201800 */
[----:B0-----:R0:W-:Y:S01]  /*27c0*/  STG.E.64 desc[UR36][R2.64], R4 ;  /* 0x0000000402007986 */ /* 0x0011e2000c101b24 */
[----:B------:R-:W-:Y:S05]  /*27d0*/  BRA `(.L_x_21492) ;  /* 0x0000000800ac7947 */ /* 0x000fea0003800000 */
.L_x_21487:
        /* <DEDUP_REMOVED lines=13> */
.L_x_21501:
[----:B------:R-:W-:Y:S01]  /*28b0*/  HADD2.F32 R4, -RZ, R4.H0_H0 ;  /* 0x20000004ff047230 */ /* 0x000fe20000004100 */
[----:B------:R-:W-:-:S04]  /*28c0*/  CS2R R6, SRZ ;  /* 0x0000000000067805 */ /* 0x000fc8000001ff00 */
[----:B------:R-:W-:-:S06]  /*28d0*/  FMUL.FTZ R4, R4, 1 ;  /* 0x3f80000004047820 */ /* 0x000fcc0000410000 */
[----:B------:R-:W0:Y:S02]  /*28e0*/  F2F.F64.F32 R4, R4 ;  /* 0x0000000400047310 */ /* 0x000e240000201800 */
[----:B0-----:R0:W-:Y:S01]  /*28f0*/  STG.E.128 desc[UR36][R2.64], R4 ;  /* 0x0000000402007986 */ /* 0x0011e2000c101d24 */
[----:B------:R-:W-:Y:S05]  /*2900*/  BRA `(.L_x_21492) ;  /* 0x0000000800607947 */ /* 0x000fea0003800000 */
.L_x_21500:
        /* <DEDUP_REMOVED lines=19> */
.L_x_21505:
[----:B------:R-:W-:Y:S05]  /*2a40*/  BSYNC.RECONVERGENT B0 ;  /* 0x0000000000007941 */ /* 0x000fea0003800200 */
.L_x_21504:
[----:B------:R-:W-:-:S05]  /*2a50*/  LOP3.LUT R5, R0, 0x80, R5, 0xf8, !PT ;  /* 0x0000008000057812 */ /* 0x000fca00078ef805 */
[----:B------:R0:W-:Y:S01]  /*2a60*/  STG.E.U8 desc[UR36][R2.64], R5 ;  /* 0x0000000502007986 */ /* 0x0001e2000c101124 */
[----:B------:R-:W-:Y:S05]  /*2a70*/  BRA `(.L_x_21492) ;  /* 0x0000000800047947 */ /* 0x000fea0003800000 */
.L_x_21503:
        /* <DEDUP_REMOVED lines=15> */
.L_x_21507:
[----:B------:R-:W-:Y:S05]  /*2b70*/  BSYNC.RECONVERGENT B0 ;  /* 0x0000000000007941 */ /* 0x000fea0003800200 */
.L_x_21506:
[----:B------:R-:W-:-:S05]  /*2b80*/  LOP3.LUT R5, R0, 0x80, R5, 0xf8, !PT ;  /* 0x0000008000057812 */ /* 0x000fca00078ef805 */
[----:B------:R0:W-:Y:S01]  /*2b90*/  STG.E.U8 desc[UR36][R2.64], R5 ;  /* 0x0000000502007986 */ /* 0x0001e2000c101124 */
[----:B------:R-:W-:Y:S05]  /*2ba0*/  BRA `(.L_x_21492) ;  /* 0x0000000400b87947 */ /* 0x000fea0003800000 */
.L_x_21502:
[----:B------:R-:W-:-:S05]  /*2bb0*/  HADD2.F32 R0, -RZ, R4.H0_H0 ;  /* 0x20000004ff007230 */ /* 0x000fca0000004100 */
[----:B------:R-:W-:-:S05]  /*2bc0*/  F2FP.BF16.F32.PACK_AB R0, RZ, R0 ;  /* 0x00000000ff00723e */ /* 0x000fca00000010ff */
[----:B------:R0:W-:Y:S01]  /*2bd0*/  STG.E.U16 desc[UR36][R2.64], R0 ;  /* 0x0000000002007986 */ /* 0x0001e2000c101524 */
[----:B------:R-:W-:Y:S05]  /*2be0*/  BRA `(.L_x_21492) ;  /* 0x0000000400a87947 */ /* 0x000fea0003800000 */
.L_x_21499:
        /* <DEDUP_REMOVED lines=12> */
.L_x_21510:
[----:B------:R-:W-:Y:S01]  /*2cb0*/  HADD2.F32 R5, -RZ, R4.H0_H0 ;  /* 0x20000004ff057230 */ /* 0x000fe20000004100 */
        /* <DEDUP_REMOVED lines=12> */
.L_x_21513:
[----:B------:R-:W-:-:S04]  /*2d80*/  SHF.R.U32.HI R0, RZ, 0x14, R5 ;  /* 0x00000014ff007819 */ /* 0x000fc80000011605 */
[----:B------:R-:W-:-:S04]  /*2d90*/  LOP3.LUT R0, R0, 0x1, RZ, 0xc0, !PT ;  /* 0x0000000100007812 */ /* 0x000fc800078ec0ff */
[----:B------:R-:W-:-:S04]  /*2da0*/  IADD3 R0, PT, PT, R5, 0x487ffff, R0 ;  /* 0x0487ffff05007810 */ /* 0x000fc80007ffe000 */
[----:B------:R-:W-:-:S04]  /*2db0*/  SHF.R.U32.HI R0, RZ, 0x14, R0 ;  /* 0x00000014ff007819 */ /* 0x000fc80000011600 */
[----:B------:R-:W-:-:S07]  /*2dc0*/  LOP3.LUT R4, R0, 0xff, RZ, 0xc0, !PT ;  /* 0x000000ff00047812 */ /* 0x000fce00078ec0ff */
.L_x_21514:
[----:B------:R-:W-:-:S04]  /*2dd0*/  SHF.R.U32.HI R5, RZ, 0x18, R5 ;  /* 0x00000018ff057819 */ /* 0x000fc80000011605 */
[----:B------:R-:W-:-:S04]  /*2de0*/  LOP3.LUT R4, R4, 0x80, R5, 0xf8, !PT ;  /* 0x0000008004047812 */ /* 0x000fc800078ef805 */
[----:B------:R-:W-:-:S07]  /*2df0*/  PRMT R0, R4, 0x7610, R0 ;  /* 0x0000761004007816 */ /* 0x000fce0000000000 */
.L_x_21512:
[----:B------:R-:W-:Y:S05]  /*2e00*/  BSYNC.RECONVERGENT B0 ;  /* 0x0000000000007941 */ /* 0x000fea0003800200 */
.L_x_21511:
[----:B------:R0:W-:Y:S01]  /*2e10*/  STG.E.U8 desc[UR36][R2.64], R0 ;  /* 0x0000000002007986 */ /* 0x0001e2000c101124 */
[----:B------:R-:W-:Y:S05]  /*2e20*/  BRA `(.L_x_21492) ;  /* 0x0000000400187947 */ /* 0x000fea0003800000 */
.L_x_21509:
        /* <DEDUP_REMOVED lines=13> */
.L_x_21517:
[----:B------:R-:W-:-:S04]  /*2f00*/  SHF.R.U32.HI R0, RZ, 0x15, R5 ;  /* 0x00000015ff007819 */ /* 0x000fc80000011605 */
[----:B------:R-:W-:-:S04]  /*2f10*/  LOP3.LUT R0, R0, 0x1, RZ, 0xc0, !PT ;  /* 0x0000000100007812 */ /* 0x000fc800078ec0ff */
[----:B------:R-:W-:-:S04]  /*2f20*/  IADD3 R0, PT, PT, R5, 0x88fffff, R0 ;  /* 0x088fffff05007810 */ /* 0x000fc80007ffe000 */
[----:B------:R-:W-:-:S04]  /*2f30*/  SHF.R.U32.HI R0, RZ, 0x15, R0 ;  /* 0x00000015ff007819 */ /* 0x000fc80000011600 */
[----:B------:R-:W-:-:S07]  /*2f40*/  LOP3.LUT R4, R0, 0xff, RZ, 0xc0, !PT ;  /* 0x000000ff00047812 */ /* 0x000fce00078ec0ff */
.L_x_21518:
[----:B------:R-:W-:-:S04]  /*2f50*/  SHF.R.U32.HI R5, RZ, 0x18, R5 ;  /* 0x00000018ff057819 */ /* 0x000fc80000011605 */
[----:B------:R-:W-:-:S04]  /*2f60*/  LOP3.LUT R4, R4, 0x80, R5, 0xf8, !PT ;  /* 0x0000008004047812 */ /* 0x000fc800078ef805 */
[----:B------:R-:W-:-:S07]  /*2f70*/  PRMT R0, R4, 0x7610, R0 ;  /* 0x0000761004007816 */ /* 0x000fce0000000000 */
.L_x_21516:
[----:B------:R-:W-:Y:S05]  /*2f80*/  BSYNC.RECONVERGENT B0 ;  /* 0x0000000000007941 */ /* 0x000fea0003800200 */
.L_x_21515:
[----:B------:R0:W-:Y:S01]  /*2f90*/  STG.E.U8 desc[UR36][R2.64], R0 ;  /* 0x0000000002007986 */ /* 0x0001e2000c101124 */
[----:B------:R-:W-:Y:S05]  /*2fa0*/  BRA `(.L_x_21492) ;  /* 0x0000000000b87947 */ /* 0x000fea0003800000 */
.L_x_21508:
[----:B------:R-:W-:-:S09]  /*2fb0*/  UISETP.NE.AND UP0, UPT, UR4, 0x1c, UPT ;  /* 0x0000001c0400788c */ /* 0x000fd2000bf05270 */
[----:B------:R-:W-:Y:S05]  /*2fc0*/  BRA.U !UP0, `(.L_x_21519) ;  /* 0x0000000108a47547 */ /* 0x000fea000b800000 */
[----:B------:R-:W-:-:S09]  /*2fd0*/  UISETP.NE.AND UP0, UPT, UR4, 0x1d, UPT ;  /* 0x0000001d0400788c */ /* 0x000fd2000bf05270 */
[----:B------:R-:W-:Y:S05]  /*2fe0*/  BRA.U !UP0, `(.L_x_21520) ;  /* 0x00000001088c7547 */ /* 0x000fea000b800000 */
[----:B------:R-:W-:-:S09]  /*2ff0*/  UISETP.NE.AND UP0, UPT, UR4, 0x2c, UPT ;  /* 0x0000002c0400788c */ /* 0x000fd2000bf05270 */
[----:B------:R-:W-:Y:S05]  /*3000*/  BRA.U !UP0, `(.L_x_21521) ;  /* 0x0000000108447547 */ /* 0x000fea000b800000 */
.L_x_21491:
        /* <DEDUP_REMOVED lines=16> */
.L_x_21522:
[----:B------:R-:W-:Y:S05]  /*3110*/  BRA `(.L_x_21492) ;  /* 0x00000000005c7947 */ /* 0x000fea0003800000 */
.L_x_21521:
        /* <DEDUP_REMOVED lines=16> */
.L_x_21520:
[----:B------:R-:W-:-:S06]  /*3220*/  HADD2.F32 R4, -RZ, R4.H0_H0 ;  /* 0x20000004ff047230 */ /* 0x000fcc0000004100 */
[----:B------:R-:W0:Y:S02]  /*3230*/  F2I.U64.TRUNC R4, R4 ;  /* 0x0000000400047311 */ /* 0x000e24000020d800 */
[----:B0-----:R0:W-:Y:S01]  /*3240*/  STG.E.64 desc[UR36][R2.64], R4 ;  /* 0x0000000402007986 */ /* 0x0011e2000c101b24 */
[----:B------:R-:W-:Y:S05]  /*3250*/  BRA `(.L_x_21492) ;  /* 0x00000000000c7947 */ /* 0x000fea0003800000 */
.L_x_21519:
[----:B------:R-:W-:-:S04]  /*3260*/  HADD2.F32 R4, -RZ, R4.H0_H0 ;  /* 0x20000004ff047230 */ /* 0x000fc80000004100 */
[----:B------:R-:W0:Y:S02]  /*3270*/  F2I.FTZ.U32.TRUNC.NTZ R5, R4 ;  /* 0x0000000400057305 */ /* 0x000e24000021f000 */
[----:B0-----:R0:W-:Y:S02]  /*3280*/  STG.E desc[UR36][R2.64], R5 ;  /* 0x0000000502007986 */ /* 0x0011e4000c101924 */
.L_x_21492:
[----:B------:R-:W-:-:S07]  /*3290*/  IADD3 R17, PT, PT, R17, 0x80, RZ ;  /* 0x0000008011117810 */ /* 0x000fce0007ffe0ff */
.L_x_21451:
[----:B------:R-:W-:Y:S05]  /*32a0*/  BSYNC.RECONVERGENT B6 ;  /* 0x0000000000067941 */ /* 0x000fea0003800200 */
.L_x_21450:
        /* <DEDUP_REMOVED lines=307> */
.L_x_21525:
        /* <DEDUP_REMOVED lines=18> */
.L_x_21529:
[----:B------:R-:W2:Y:S02]  /*4700*/  LDG.E.U8 R2, desc[UR36][R2.64] ;  /* 0x0000002402027981 */ /* 0x000ea4000c1e1100 */
[----:B--2---:R-:W-:-:S04]  /*4710*/  I2FP.F32.U32 R0, R2 ;  /* 0x0000000200007245 */ /* 0x004fc80000201000 */
[----:B------:R-:W-:Y:S01]  /*4720*/  F2FP.F16.F32.PACK_AB R0, RZ, R0 ;  /* 0x00000000ff00723e */ /* 0x000fe200000000ff */
[----:B------:R-:W-:Y:S06]  /*4730*/  BRA `(.L_x_21531) ;  /* 0x0000000c007c7947 */ /* 0x000fec0003800000 */
.L_x_21528:
        /* <DEDUP_REMOVED lines=10> */
.L_x_21533:
[----:B------:R-:W2:Y:S02]  /*47e0*/  LDG.E R2, desc[UR36][R2.64] ;  /* 0x0000002402027981 */ /* 0x000ea4000c1e1900 */
[----:B--2---:R-:W-:-:S04]  /*47f0*/  I2FP.F32.S32 R0, R2 ;  /* 0x0000000200007245 */ /* 0x004fc80000201400 */
[----:B------:R-:W-:Y:S01]  /*4800*/  F2FP.F16.F32.PACK_AB R0, RZ, R0 ;  /* 0x00000000ff00723e */ /* 0x000fe200000000ff */
[----:B------:R-:W-:Y:S06]  /*4810*/  BRA `(.L_x_21531) ;  /* 0x0000000c00447947 */ /* 0x000fec0003800000 */
.L_x_21532:
[----:B------:R-:W2:Y:S02]  /*4820*/  LDG.E.U16 R2, desc[UR36][R2.64] ;  /* 0x0000002402027981 */ /* 0x000ea4000c1e1500 */
[----:B--2---:R-:W0:Y:S02]  /*4830*/  I2F.S16 R0, R2 ;  /* 0x0000000200007306 */ /* 0x004e240000101400 */
[----:B0-----:R-:W-:Y:S01]  /*4840*/  F2FP.F16.F32.PACK_AB R0, RZ, R0 ;  /* 0x00000000ff00723e */ /* 0x001fe200000000ff */
[----:B------:R-:W-:Y:S06]  /*4850*/  BRA `(.L_x_21531) ;  /* 0x0000000c00347947 */ /* 0x000fec0003800000 */
.L_x_21527:
        /* <DEDUP_REMOVED lines=9> */
.L_x_21535:
[----:B------:R1:W5:Y:S01]  /*48f0*/  LDG.E.U16 R0, desc[UR36][R2.64] ;  /* 0x0000002402007981 */ /* 0x000362000c1e1500 */
[----:B------:R-:W-:Y:S05]  /*4900*/  BRA `(.L_x_21531) ;  /* 0x0000000c00087947 */ /* 0x000fea0003800000 */
.L_x_21534:
        /* <DEDUP_REMOVED lines=9> */
.L_x_21537:
[----:B------:R0:W5:Y:S01]  /*49a0*/  LDG.E.U16 R0, desc[UR36][R2.64] ;  /* 0x0000002402007981 */ /* 0x000162000c1e1500 */
[----:B------:R-:W-:Y:S05]  /*49b0*/  BRA `(.L_x_21531) ;  /* 0x0000000800dc7947 */ /* 0x000fea0003800000 */
.L_x_21536:
        /* <DEDUP_REMOVED lines=8> */
.L_x_21526:
        /* <DEDUP_REMOVED lines=13> */
.L_x_21540:
        /* <DEDUP_REMOVED lines=8> */
.L_x_21539:
        /* <DEDUP_REMOVED lines=27> */
.L_x_21542:
        /* <DEDUP_REMOVED lines=11> */
[----:B------:R-:W-:Y:S01]  /*4df0*/  F2FP.F16.F32.PACK_AB R0, RZ, R0 ;  /* 0x00000000ff00723e */ /* 0x000fe200000000ff */
[----:B------:R-:W-:Y:S06]  /*4e00*/  BRA `(.L_x_21531) ;  /* 0x0000000400c87947 */ /* 0x000fec0003800000 */
.L_x_21541:
[----:B------:R-:W2:Y:S02]  /*4e10*/  LDG.E.U16 R0, desc[UR36][R2.64] ;  /* 0x0000002402007981 */ /* 0x000ea4000c1e1500 */
[----:B--2---:R-:W-:-:S04]  /*4e20*/  SHF.L.U32 R0, R0, 0x10, RZ ;  /* 0x0000001000007819 */ /* 0x004fc800000006ff */
[----:B------:R-:W-:Y:S01]  /*4e30*/  F2FP.F16.F32.PACK_AB R0, RZ, R0 ;  /* 0x00000000ff00723e */ /* 0x000fe200000000ff */
[----:B------:R-:W-:Y:S06]  /*4e40*/  BRA `(.L_x_21531) ;  /* 0x0000000400b87947 */ /* 0x000fec0003800000 */
.L_x_21538:
        /* <DEDUP_REMOVED lines=12> */
.L_x_21545:
        /* <DEDUP_REMOVED lines=21> */
.L_x_21549:
[----:B------:R-:W-:Y:S05]  /*5060*/  BSYNC.RECONVERGENT B1 ;  /* 0x0000000000017941 */ /* 0x000fea0003800200 */
.L_x_21548:
[----:B------:R-:W-:Y:S01]  /*5070*/  IMAD.SHL.U32 R0, R0, 0x100000, RZ ;  /* 0x0010000000007824 */ /* 0x000fe200078e00ff */
[----:B------:R-:W-:-:S04]  /*5080*/  LEA R2, R2, 0x3b800000, 0x17 ;  /* 0x3b80000002027811 */ /* 0x000fc800078eb8ff */
[----:B------:R-:W-:-:S07]  /*5090*/  LOP3.LUT R0, R2, R0, R7, 0xfe, !PT ;  /* 0x0000000002007212 */ /* 0x000fce00078efe07 */
.L_x_21547:
[----:B------:R-:W-:Y:S05]  /*50a0*/  BSYNC.RECONVERGENT B0 ;  /* 0x0000000000007941 */ /* 0x000fea0003800200 */
.L_x_21546:
[----:B------:R-:W-:Y:S01]  /*50b0*/  F2FP.F16.F32.PACK_AB R0, RZ, R0 ;  /* 0x00000000ff00723e */ /* 0x000fe200000000ff */
[----:B------:R-:W-:Y:S06]  /*50c0*/  BRA `(.L_x_21531) ;  /* 0x0000000400187947 */ /* 0x000fec0003800000 */
.L_x_21544:
        /* <DEDUP_REMOVED lines=21> */
.L_x_21553:
[----:B------:R-:W-:Y:S05]  /*5220*/  BSYNC.RECONVERGENT B1 ;  /* 0x0000000000017941 */ /* 0x000fea0003800200 */
.L_x_21552:
[----:B------:R-:W-:Y:S01]  /*5230*/  IMAD.SHL.U32 R0, R0, 0x200000, RZ ;  /* 0x0020000000007824 */ /* 0x000fe200078e00ff */
[----:B------:R-:W-:-:S04]  /*5240*/  LEA R2, R2, 0x37800000, 0x17 ;  /* 0x3780000002027811 */ /* 0x000fc800078eb8ff */
[----:B------:R-:W-:-:S07]  /*5250*/  LOP3.LUT R0, R2, R0, R7, 0xfe, !PT ;  /* 0x0000000002007212 */ /* 0x000fce00078efe07 */
.L_x_21551:
[----:B------:R-:W-:Y:S05]  /*5260*/  BSYNC.RECONVERGENT B0 ;  /* 0x0000000000007941 */ /* 0x000fea0003800200 */
.L_x_21550:
[----:B------:R-:W-:Y:S01]  /*5270*/  F2FP.F16.F32.PACK_AB R0, RZ, R0 ;  /* 0x00000000ff00723e */ /* 0x000fe200000000ff */
[----:B------:R-:W-:Y:S06]  /*5280*/  BRA `(.L_x_21531) ;  /* 0x0000000000a87947 */ /* 0x000fec0003800000 */
.L_x_21543:
        /* <DEDUP_REMOVED lines=14> */
.L_x_21557:
[----:B------:R-:W-:Y:S05]  /*5370*/  BSYNC.RECONVERGENT B0 ;  /* 0x0000000000007941 */ /* 0x000fea0003800200 */
.L_x_21556:
[----:B------:R-:W-:Y:S01]  /*5380*/  F2FP.F16.F32.PACK_AB R0, RZ, R0 ;  /* 0x00000000ff00723e */ /* 0x000fe200000000ff */
[----:B------:R-:W-:Y:S06]  /*5390*/  BRA `(.L_x_21531) ;  /* 0x0000000000647947 */ /* 0x000fec0003800000 */
.L_x_21530:
        /* <DEDUP_REMOVED lines=16> */
.L_x_21558:
[----:B------:R-:W-:Y:S01]  /*54a0*/  PRMT R0, RZ, 0x7610, R0 ;  /* 0x00007610ff007816 */ /* 0x000fe20000000000 */
[----:B------:R-:W-:Y:S06]  /*54b0*/  BRA `(.L_x_21531) ;  /* 0x00000000001c7947 */ /* 0x000fec0003800000 */
.L_x_21555:
[----:B------:R-:W2:Y:S02]  /*54c0*/  LDG.E.64 R2, desc[UR36][R2.64] ;  /* 0x0000002402027981 */ /* 0x000ea4000c1e1b00 */
[----:B--2---:R-:W0:Y:S02]  /*54d0*/  I2F.U64 R0, R2 ;  /* 0x0000000200007312 */ /* 0x004e240000301000 */
[----:B0-----:R-:W-:Y:S01]  /*54e0*/  F2FP.F16.F32.PACK_AB R0, RZ, R0 ;  /* 0x00000000ff00723e */ /* 0x001fe200000000ff */
[----:B------:R-:W-:Y:S06]  /*54f0*/  BRA `(.L_x_21531) ;  /* 0x00000000000c7947 */ /* 0x000fec0003800000 */
.L_x_21554:
[----:B------:R-:W2:Y:S02]  /*5500*/  LDG.E R2, desc[UR36][R2.64] ;  /* 0x0000002402027981 */ /* 0x000ea4000c1e1900 */
[----:B--2---:R-:W-:-:S04]  /*5510*/  I2FP.F32.U32 R0, R2 ;  /* 0x0000000200007245 */ /* 0x004fc80000201000 */
[----:B------:R-:W-:-:S07]  /*5520*/  F2FP.F16.F32.PACK_AB R0, RZ, R0 ;  /* 0x00000000ff00723e */ /* 0x000fce00000000ff */
.L_x_21531:
        /* <DEDUP_REMOVED lines=21> */
.L_x_21562:
[----:B------:R-:W-:-:S06]  /*5680*/  HADD2.F32 R5, -RZ, R4.H0_H0 ;  /* 0x20000004ff057230 */ /* 0x000fcc0000004100 */
[----:B------:R-:W0:Y:S02]  /*5690*/  F2I.S64.TRUNC R4, R5 ;  /* 0x0000000500047311 */ /* 0x000e24000020d900 */
[----:B0-----:R0:W-:Y:S01]  /*56a0*/  STG.E.U8 desc[UR36][R2.64], R4 ;  /* 0x0000000402007986 */ /* 0x0011e2000c101124 */
[----:B------:R-:W-:Y:S05]  /*56b0*/  BRA `(.L_x_21564) ;  /* 0x0000000c006c7947 */ /* 0x000fea0003800000 */
.L_x_21561:
        /* <DEDUP_REMOVED lines=10> */
.L_x_21566:
[----:B------:R-:W-:-:S04]  /*5760*/  HADD2.F32 R4, -RZ, R4.H0_H0 ;  /* 0x20000004ff047230 */ /* 0x000fc80000004100 */
[----:B------:R-:W0:Y:S02]  /*5770*/  F2I.FTZ.TRUNC.NTZ R5, R4 ;  /* 0x0000000400057305 */ /* 0x000e24000021f100 */
[----:B0-----:R0:W-:Y:S01]  /*5780*/  STG.E desc[UR36][R2.64], R5 ;  /* 0x0000000502007986 */ /* 0x0011e2000c101924 */
[----:B------:R-:W-:Y:S05]  /*5790*/  BRA `(.L_x_21564) ;  /* 0x0000000c00347947 */ /* 0x000fea0003800000 */
.L_x_21565:
[----:B------:R-:W-:-:S04]  /*57a0*/  HADD2.F32 R4, -RZ, R4.H0_H0 ;  /* 0x20000004ff047230 */ /* 0x000fc80000004100 */
[----:B------:R-:W0:Y:S02]  /*57b0*/  F2I.FTZ.TRUNC.NTZ R5, R4 ;  /* 0x0000000400057305 */ /* 0x000e24000021f100 */
[----:B0-----:R0:W-:Y:S01]  /*57c0*/  STG.E.U16 desc[UR36][R2.64], R5 ;  /* 0x0000000502007986 */ /* 0x0011e2000c101524 */
[----:B------:R-:W-:Y:S05]  /*57d0*/  BRA `(.L_x_21564) ;  /* 0x0000000c00247947 */ /* 0x000fea0003800000 */
.L_x_21560:
        /* <DEDUP_REMOVED lines=9> */
.L_x_21568:
[----:B------:R0:W-:Y:S01]  /*5870*/  STG.E.U16 desc[UR36][R2.64], R4 ;  /* 0x0000000402007986 */ /* 0x0001e2000c101524 */
[----:B------:R-:W-:Y:S05]  /*5880*/  BRA `(.L_x_21564) ;  /* 0x0000000800f87947 */ /* 0x000fea0003800000 */
.L_x_21567:
        /* <DEDUP_REMOVED lines=10> */
.L_x_21570:
[----:B------:R-:W-:-:S05]  /*5930*/  HADD2.F32 R0, -RZ, R4.H0_H0 ;  /* 0x20000004ff007230 */ /* 0x000fca0000004100 */
[----:B------:R-:W-:-:S04]  /*5940*/  F2FP.F16.F32.PACK_AB R0, RZ, R0 ;  /* 0x00000000ff00723e */ /* 0x000fc800000000ff */
[----:B------:R-:W-:-:S05]  /*5950*/  PRMT R0, R0, 0x5410, RZ ;  /* 0x0000541000007816 */ /* 0x000fca00000000ff */
[----:B------:R0:W-:Y:S01]  /*5960*/  STG.E desc[UR36][R2.64], R0 ;  /* 0x0000000002007986 */ /* 0x0001e2000c101924 */
[----:B------:R-:W-:Y:S05]  /*5970*/  BRA `(.L_x_21564) ;  /* 0x0000000800bc7947 */ /* 0x000fea0003800000 */
.L_x_21569:
[----:B------:R-:W-:-:S05]  /*5980*/  HADD2.F32 R4, -RZ, R4.H0_H0 ;  /* 0x20000004ff047230 */ /* 0x000fca0000004100 */
[----:B------:R-:W-:-:S06]  /*5990*/  FMUL.FTZ R4, R4, 1 ;  /* 0x3f80000004047820 */ /* 0x000fcc0000410000 */
[----:B------:R-:W0:Y:S02]  /*59a0*/  F2F.F64.F32 R4, R4 ;  /* 0x0000000400047310 */ /* 0x000e240000201800 */
[----:B0-----:R0:W-:Y:S01]  /*59b0*/  STG.E.64 desc[UR36][R2.64], R4 ;  /* 0x0000000402007986 */ /* 0x0011e2000c101b24 */
[----:B------:R-:W-:Y:S05]  /*59c0*/  BRA `(.L_x_21564) ;  /* 0x0000000800a87947 */ /* 0x000fea0003800000 */
.L_x_21559:
        /* <DEDUP_REMOVED lines=14> */
.L_x_21574:
        /* <DEDUP_REMOVED lines=18> */
.L_x_21577:
[----:B------:R-:W-:-:S04]  /*5bd0*/  SHF.R.U32.HI R5, RZ, 0x18, R5 ;  /* 0x00000018ff057819 */ /* 0x000fc80000011605 */
[----:B------:R-:W-:-:S07]  /*5be0*/  LOP3.LUT R0, R0, 0x80, R5, 0xf8, !PT ;  /* 0x0000008000007812 */ /* 0x000fce00078ef805 */
.L_x_21576:
[----:B------:R-:W-:Y:S05]  /*5bf0*/  BSYNC.RECONVERGENT B0 ;  /* 0x0000000000007941 */ /* 0x000fea0003800200 */
.L_x_21575:
[----:B------:R0:W-:Y:S01]  /*5c00*/  STG.E.U8 desc[UR36][R2.64], R0 ;  /* 0x0000000002007986 */ /* 0x0001e2000c101124 */
[----:B------:R-:W-:Y:S05]  /*5c10*/  BRA `(.L_x_21564) ;  /* 0x0000000800147947 */ /* 0x000fea0003800000 */
.L_x_21573:
        /* <DEDUP_REMOVED lines=18> */
.L_x_21580:
[----:B------:R-:W-:-:S04]  /*5d40*/  SHF.R.U32.HI R5, RZ, 0x18, R5 ;  /* 0x00000018ff057819 */ /* 0x000fc80000011605 */
[----:B------:R-:W-:-:S07]  /*5d50*/  LOP3.LUT R0, R0, 0x80, R5, 0xf8, !PT ;  /* 0x0000008000007812 */ /* 0x000fce00078ef805 */
.L_x_21579:
[----:B------:R-:W-:Y:S05]  /*5d60*/  BSYNC.RECONVERGENT B0 ;  /* 0x0000000000007941 */ /* 0x000fea0003800200 */
.L_x_21578:
[----:B------:R0:W-:Y:S01]  /*5d70*/  STG.E.U8 desc[UR36][R2.64], R0 ;  /* 0x0000000002007986 */ /* 0x0001e2000c101124 */
[----:B------:R-:W-:Y:S05]  /*5d80*/  BRA `(.L_x_21564) ;  /* 0x0000000400b87947 */ /* 0x000fea0003800000 */
.L_x_21572:
        /* <DEDUP_REMOVED lines=22> */
.L_x_21582:
[----:B------:R-:W-:-:S06]  /*5ef0*/  HADD2.F32 R4, -RZ, R4.H0_H0 ;  /* 0x20000004ff047230 */ /* 0x000fcc0000004100 */
[----:B------:R-:W0:Y:S02]  /*5f00*/  F2I.U64.TRUNC R4, R4 ;  /* 0x0000000400047311 */ /* 0x000e24000020d800 */
[----:B0-----:R0:W-:Y:S01]  /*5f10*/  STG.E.64 desc[UR36][R2.64], R4 ;  /* 0x0000000402007986 */ /* 0x0011e2000c101b24 */
[----:B------:R-:W-:Y:S05]  /*5f20*/  BRA `(.L_x_21564) ;  /* 0x0000000400507947 */ /* 0x000fea0003800000 */
.L_x_21581:
[----:B------:R-:W-:-:S04]  /*5f30*/  HADD2.F32 R4, -RZ, R4.H0_H0 ;  /* 0x20000004ff047230 */ /* 0x000fc80000004100 */
[----:B------:R-:W0:Y:S02]  /*5f40*/  F2I.FTZ.U32.TRUNC.NTZ R5, R4 ;  /* 0x0000000400057305 */ /* 0x000e24000021f000 */
[----:B0-----:R0:W-:Y:S01]  /*5f50*/  STG.E desc[UR36][R2.64], R5 ;  /* 0x0000000502007986 */ /* 0x0011e2000c101924 */
[----:B------:R-:W-:Y:S05]  /*5f60*/  BRA `(.L_x_21564) ;  /* 0x0000000400407947 */ /* 0x000fea0003800000 */
.L_x_21571:
        /* <DEDUP_REMOVED lines=11> */
.L_x_21584:
[----:B------:R-:W-:Y:S01]  /*6020*/  HADD2.F32 R4, -RZ, R4.H0_H0 ;  /* 0x20000004ff047230 */ /* 0x000fe20000004100 */
[----:B------:R-:W-:-:S04]  /*6030*/  CS2R R6, SRZ ;  /* 0x0000000000067805 */ /* 0x000fc8000001ff00 */
[----:B------:R-:W-:-:S06]  /*6040*/  FMUL.FTZ R4, R4, 1 ;  /* 0x3f80000004047820 */ /* 0x000fcc0000410000 */
[----:B------:R-:W0:Y:S02]  /*6050*/  F2F.F64.F32 R4, R4 ;  /* 0x0000000400047310 */ /* 0x000e240000201800 */
[----:B0-----:R4:W-:Y:S01]  /*6060*/  STG.E.128 desc[UR36][R2.64], R4 ;  /* 0x0000000402007986 */ /* 0x0019e2000c101d24 */
[----:B------:R-:W-:Y:S05]  /*6070*/  BRA `(.L_x_21564) ;  /* 0x0000000000fc7947 */ /* 0x000fea0003800000 */
.L_x_21583:
[----:B------:R-:W-:-:S09]  /*6080*/  UISETP.NE.AND UP0, UPT, UR4, 0xf, UPT ;  /* 0x0000000f0400788c */ /* 0x000fd2000bf05270 */
[----:B------:R-:W-:Y:S05]  /*6090*/  BRA.U !UP0, `(.L_x_21585) ;  /* 0x0000000108e87547 */ /* 0x000fea000b800000 */
[----:B------:R-:W-:-:S09]  /*60a0*/  UISETP.NE.AND UP0, UPT, UR4, 0x17, UPT ;  /* 0x000000170400788c */ /* 0x000fd2000bf05270 */
[----:B------:R-:W-:Y:S05]  /*60b0*/  BRA.U !UP0, `(.L_x_21586) ;  /* 0x0000000108907547 */ /* 0x000fea000b800000 */
[----:B------:R-:W-:-:S09]  /*60c0*/  UISETP.NE.AND UP0, UPT, UR4, 0x18, UPT ;  /* 0x000000180400788c */ /* 0x000fd2000bf05270 */
[----:B------:R-:W-:Y:S05]  /*60d0*/  BRA.U !UP0, `(.L_x_21587) ;  /* 0x0000000108447547 */ /* 0x000fea000b800000 */
.L_x_21563:
        /* <DEDUP_REMOVED lines=16> */
.L_x_21588:
[----:B------:R-:W-:Y:S05]  /*61e0*/  BRA `(.L_x_21564) ;  /* 0x0000000000a07947 */ /* 0x000fea0003800000 */
.L_x_21587:
        /* <DEDUP_REMOVED lines=13> */
.L_x_21590:
[----:B------:R-:W-:Y:S05]  /*62c0*/  BSYNC.RECONVERGENT B0 ;  /* 0x0000000000007941 */ /* 0x000fea0003800200 */
.L_x_21589:
[----:B------:R-:W-:-:S05]  /*62d0*/  LOP3.LUT R5, R0, 0x80, R5, 0xf8, !PT ;  /* 0x0000008000057812 */ /* 0x000fca00078ef805 */
[----:B------:R2:W-:Y:S01]  /*62e0*/  STG.E.U8 desc[UR36][R2.64], R5 ;  /* 0x0000000502007986 */ /* 0x0005e2000c101124 */
[----:B------:R-:W-:Y:S05]  /*62f0*/  BRA `(.L_x_21564) ;  /* 0x00000000005c7947 */ /* 0x000fea0003800000 */
.L_x_21586:
        /* <DEDUP_REMOVED lines=12> */
.L_x_21592:
[----:B------:R-:W-:Y:S01]  /*63c0*/  IMAD.MOV.U32 R0, RZ, RZ, 0x7f ;  /* 0x0000007fff007424 */ /* 0x000fe200078e00ff */
[----:B------:R-:W-:-:S04]  /*63d0*/  ISETP.GT.U32.AND P0, PT, R4, 0x7f800000, PT ;  /* 0x7f8000000400780c */ /* 0x000fc80003f04070 */
[----:B------:R-:W-:-:S09]  /*63e0*/  SEL R0, R0, 0x7c, P0 ;  /* 0x0000007c00007807 */ /* 0x000fd20000000000 */
.L_x_21593:
[----:B------:R-:W-:Y:S05]  /*63f0*/  BSYNC.RECONVERGENT B0 ;  /* 0x0000000000007941 */ /* 0x000fea0003800200 */
.L_x_21591:
[----:B------:R-:W-:-:S04]  /*6400*/  SHF.R.U32.HI R5, RZ, 0x18, R5 ;  /* 0x00000018ff057819 */ /* 0x000fc80000011605 */
[----:B------:R-:W-:-:S05]  /*6410*/  LOP3.LUT R5, R0, 0x80, R5, 0xf8, !PT ;  /* 0x0000008000057812 */ /* 0x000fca00078ef805 */
[----:B------:R1:W-:Y:S01]  /*6420*/  STG.E.U8 desc[UR36][R2.64], R5 ;  /* 0x0000000502007986 */ /* 0x0003e2000c101124 */
[----:B------:R-:W-:Y:S05]  /*6430*/  BRA `(.L_x_21564) ;  /* 0x00000000000c7947 */ /* 0x000fea0003800000 */
.L_x_21585:
[----:B------:R-:W-:-:S05]  /*6440*/  HADD2.F32 R0, -RZ, R4.H0_H0 ;  /* 0x20000004ff007230 */ /* 0x000fca0000004100 */
[----:B------:R-:W-:-:S05]  /*6450*/  F2FP.BF16.F32.PACK_AB R0, RZ, R0 ;  /* 0x00000000ff00723e */ /* 0x000fca00000010ff */
[----:B------:R0:W-:Y:S02]  /*6460*/  STG.E.U16 desc[UR36][R2.64], R0 ;  /* 0x0000000002007986 */ /* 0x0001e4000c101524 */
.L_x_21564:
[----:B------:R-:W-:-:S07]  /*6470*/  VIADD R17, R17, 0x80 ;  /* 0x0000008011117836 */ /* 0x000fce0000000000 */
.L_x_21524:
[----:B------:R-:W-:Y:S05]  /*6480*/  BSYNC.RECONVERGENT B6 ;  /* 0x0000000000067941 */ /* 0x000fea0003800200 */
.L_x_21523:
        /* <DEDUP_REMOVED lines=307> */
.L_x_21596:
        /* <DEDUP_REMOVED lines=18> */
.L_x_21600:
[----:B------:R-:W2:Y:S02]  /*78e0*/  LDG.E.U8 R2, desc[UR36][R2.64] ;  /* 0x0000002402027981 */ /* 0x000ea4000c1e1100 */
[----:B--2---:R-:W-:-:S04]  /*78f0*/  I2FP.F32.U32 R0, R2 ;  /* 0x0000000200007245 */ /* 0x004fc80000201000 */
[----:B------:R-:W-:Y:S01]  /*7900*/  F2FP.F16.F32.PACK_AB R0, RZ, R0 ;  /* 0x00000000ff00723e */ /* 0x000fe200000000ff */
[----:B------:R-:W-:Y:S06]  /*7910*/  BRA `(.L_x_21602) ;  /* 0x0000000c007c7947 */ /* 0x000fec0003800000 */
.L_x_21599:
        /* <DEDUP_REMOVED lines=10> */
.L_x_21604:
[----:B------:R-:W2:Y:S02]  /*79c0*/  LDG.E R2, desc[UR36][R2.64] ;  /* 0x0000002402027981 */ /* 0x000ea4000c1e1900 */
[----:B--2---:R-:W-:-:S04]  /*79d0*/  I2FP.F32.S32 R0, R2 ;  /* 0x0000000200007245 */ /* 0x004fc80000201400 */
[----:B------:R-:W-:Y:S01]  /*79e0*/  F2FP.F16.F32.PACK_AB R0, RZ, R0 ;  /* 0x00000000ff00723e */ /* 0x000fe200000000ff */
[----:B------:R-:W-:Y:S06]  /*79f0*/  BRA `(.L_x_21602) ;  /* 0x0000000c00447947 */ /* 0x000fec0003800000 */
.L_x_21603:
[----:B------:R-:W2:Y:S02]  /*7a00*/  LDG.E.U16 R2, desc[UR36][R2.64] ;  /* 0x0000002402027981 */ /* 0x000ea4000c1e1500 */
[----:B--2---:R-:W0:Y:S02]  /*7a10*/  I2F.S16 R0, R2 ;  /* 0x0000000200007306 */ /* 0x004e240000101400 */
[----:B0-----:R-:W-:Y:S01]  /*7a20*/  F2FP.F16.F32.PACK_AB R0, RZ, R0 ;  /* 0x00000000ff00723e */ /* 0x001fe200000000ff */
[----:B------:R-:W-:Y:S06]  /*7a30*/  BRA `(.L_x_21602) ;  /* 0x0000000c00347947 */ /* 0x000fec0003800000 */
.L_x_21598:
        /* <DEDUP_REMOVED lines=9> */
.L_x_21606:
[----:B------:R1:W5:Y:S01]  /*7ad0*/  LDG.E.U16 R0, desc[UR36][R2.64] ;  /* 0x0000002402007981 */ /* 0x000362000c1e1500 */
[----:B------:R-:W-:Y:S05]  /*7ae0*/  BRA `(.L_x_21602) ;  /* 0x0000000c00087947 */ /* 0x000fea0003800000 */
.L_x_21605:
        /* <DEDUP_REMOVED lines=9> */
.L_x_21608:
[----:B------:R0:W5:Y:S01]  /*7b80*/  LDG.E.U16 R0, desc[UR36][R2.64] ;  /* 0x0000002402007981 */ /* 0x000162000c1e1500 */
[----:B------:R-:W-:Y:S05]  /*7b90*/  BRA `(.L_x_21602) ;  /* 0x0000000800dc7947 */ /* 0x000fea0003800000 */
.L_x_21607:
        /* <DEDUP_REMOVED lines=8> */
.L_x_21597:
        /* <DEDUP_REMOVED lines=13> */
.L_x_21611:
        /* <DEDUP_REMOVED lines=8> */
.L_x_21610:
        /* <DEDUP_REMOVED lines=27> */
.L_x_21613:
        /* <DEDUP_REMOVED lines=13> */
.L_x_21612:
[----:B------:R-:W2:Y:S02]  /*7ff0*/  LDG.E.U16 R0, desc[UR36][R2.64] ;  /* 0x0000002402007981 */ /* 0x000ea4000c1e1500 */
[----:B--2---:R-:W-:-:S05]  /*8000*/  IMAD.U32 R0, R0, 0x10000, RZ ;  /* 0x0001000000007824 */ /* 0x004fca00078e00ff */
[----:B------:R-:W-:Y:S01]  /*8010*/  F2FP.F16.F32.PACK_AB R0, RZ, R0 ;  /* 0x00000000ff00723e */ /* 0x000fe200000000ff */
[----:B------:R-:W-:Y:S06]  /*8020*/  BRA `(.L_x_21602) ;  /* 0x0000000400b87947 */ /* 0x000fec0003800000 */
.L_x_21609:
        /* <DEDUP_REMOVED lines=12> */
.L_x_21616:
        /* <DEDUP_REMOVED lines=21> */
.L_x_21620:
[----:B------:R-:W-:Y:S05]  /*8240*/  BSYNC.RECONVERGENT B1 ;  /* 0x0000000000017941 */ /* 0x000fea0003800200 */
.L_x_21619:
[----:B------:R-:W-:Y:S01]  /*8250*/  IMAD.SHL.U32 R0, R0, 0x100000, RZ ;  /* 0x0010000000007824 */ /* 0x000fe200078e00ff */
[----:B------:R-:W-:-:S04]  /*8260*/  LEA R2, R2, 0x3b800000, 0x17 ;  /* 0x3b80000002027811 */ /* 0x000fc800078eb8ff */
[----:B------:R-:W-:-:S07]  /*8270*/  LOP3.LUT R0, R2, R0, R7, 0xfe, !PT ;  /* 0x0000000002007212 */ /* 0x000fce00078efe07 */
.L_x_21618:
[----:B------:R-:W-:Y:S05]  /*8280*/  BSYNC.RECONVERGENT B0 ;  /* 0x0000000000007941 */ /* 0x000fea0003800200 */
.L_x_21617:
[----:B------:R-:W-:Y:S01]  /*8290*/  F2FP.F16.F32.PACK_AB R0, RZ, R0 ;  /* 0x00000000ff00723e */ /* 0x000fe200000000ff */
[----:B------:R-:W-:Y:S06]  /*82a0*/  BRA `(.L_x_21602) ;  /* 0x0000000400187947 */ /* 0x000fec0003800000 */
.L_x_21615:
        /* <DEDUP_REMOVED lines=21> */
.L_x_21624:
[----:B------:R-:W-:Y:S05]  /*8400*/  BSYNC.RECONVERGENT B1 ;  /* 0x0000000000017941 */ /* 0x000fea0003800200 */
.L_x_21623:
[----:B------:R-:W-:Y:S02]  /*8410*/  SHF.L.U32 R0, R0, 0x15, RZ ;  /* 0x0000001500007819 */ /* 0x000fe400000006ff */
[----:B------:R-:W-:-:S04]  /*8420*/  LEA R2, R2, 0x37800000, 0x17 ;  /* 0x3780000002027811 */ /* 0x000fc800078eb8ff */
[----:B------:R-:W-:-:S07]  /*8430*/  LOP3.LUT R0, R2, R0, R7, 0xfe, !PT ;  /* 0x0000000002007212 */ /* 0x000fce00078efe07 */
.L_x_21622:
[----:B------:R-:W-:Y:S05]  /*8440*/  BSYNC.RECONVERGENT B0 ;  /* 0x0000000000007941 */ /* 0x000fea0003800200 */
.L_x_21621:
[----:B------:R-:W-:Y:S01]  /*8450*/  F2FP.F16.F32.PACK_AB R0, RZ, R0 ;  /* 0x00000000ff00723e */ /* 0x000fe200000000ff */
[----:B------:R-:W-:Y:S06]  /*8460*/  BRA `(.L_x_21602) ;  /* 0x0000000000a87947 */ /* 0x000fec0003800000 */
.L_x_21614:
        /* <DEDUP_REMOVED lines=14> */
.L_x_21628:
[----:B------:R-:W-:Y:S05]  /*8550*/  BSYNC.RECONVERGENT B0 ;  /* 0x0000000000007941 */ /* 0x000fea0003800200 */
.L_x_21627:
[----:B------:R-:W-:Y:S01]  /*8560*/  F2FP.F16.F32.PACK_AB R0, RZ, R0 ;  /* 0x00000000ff00723e */ /* 0x000fe200000000ff */
[----:B------:R-:W-:Y:S06]  /*8570*/  BRA `(.L_x_21602) ;  /* 0x0000000000647947 */ /* 0x000fec0003800000 */
.L_x_21601:
        /* <DEDUP_REMOVED lines=16> */
.L_x_21629:
[----:B------:R-:W-:Y:S01]  /*8680*/  PRMT R0, RZ, 0x7610, R0 ;  /* 0x00007610ff007816 */ /* 0x000fe20000000000 */
[----:B------:R-:W-:Y:S06]  /*8690*/  BRA `(.L_x_21602) ;  /* 0x00000000001c7947 */ /* 0x000fec0003800000 */
.L_x_21626:
[----:B------:R-:W2:Y:S02]  /*86a0*/  LDG.E.64 R2, desc[UR36][R2.64] ;  /* 0x0000002402027981 */ /* 0x000ea4000c1e1b00 */
[----:B--2---:R-:W0:Y:S02]  /*86b0*/  I2F.U64 R0, R2 ;  /* 0x0000000200007312 */ /* 0x004e240000301000 */
[----:B0-----:R-:W-:Y:S01]  /*86c0*/  F2FP.F16.F32.PACK_AB R0, RZ, R0 ;  /* 0x00000000ff00723e */ /* 0x001fe200000000ff */
[----:B------:R-:W-:Y:S06]  /*86d0*/  BRA `(.L_x_21602) ;  /* 0x00000000000c7947 */ /* 0x000fec0003800000 */
.L_x_21625:
[----:B------:R-:W2:Y:S02]  /*86e0*/  LDG.E R2, desc[UR36][R2.64] ;  /* 0x0000002402027981 */ /* 0x000ea4000c1e1900 */
[----:B--2---:R-:W-:-:S04]  /*86f0*/  I2FP.F32.U32 R0, R2 ;  /* 0x0000000200007245 */ /* 0x004fc80000201000 */
[----:B------:R-:W-:-:S07]  /*8700*/  F2FP.F16.F32.PACK_AB R0, RZ, R0 ;  /* 0x00000000ff00723e */ /* 0x000fce00000000ff */
.L_x_21602:
        /* <DEDUP_REMOVED lines=21> */
.L_x_21633:
[----:B------:R-:W-:-:S06]  /*8860*/  HADD2.F32 R5, -RZ, R4.H0_H0 ;  /* 0x20000004ff057230 */ /* 0x000fcc0000004100 */
[----:B------:R-:W0:Y:S02]  /*8870*/  F2I.S64.TRUNC R4, R5 ;  /* 0x0000000500047311 */ /* 0x000e24000020d900 */
[----:B0-----:R4:W-:Y:S01]  /*8880*/  STG.E.U8 desc[UR36][R2.64], R4 ;  /* 0x0000000402007986 */ /* 0x0019e2000c101124 */
[----:B------:R-:W-:Y:S05]  /*8890*/  BRA `(.L_x_21635) ;  /* 0x0000000c006c7947 */ /* 0x000fea0003800000 */
.L_x_21632:
        /* <DEDUP_REMOVED lines=10> */
.L_x_21637:
[----:B------:R-:W-:-:S04]  /*8940*/  HADD2.F32 R4, -RZ, R4.H0_H0 ;  /* 0x20000004ff047230 */ /* 0x000fc80000004100 */
[----:B------:R-:W0:Y:S02]  /*8950*/  F2I.FTZ.TRUNC.NTZ R5, R4 ;  /* 0x0000000400057305 */ /* 0x000e24000021f100 */
[----:B0-----:R2:W-:Y:S01]  /*8960*/  STG.E desc[UR36][R2.64], R5 ;  /* 0x0000000502007986 */ /* 0x0015e2000c101924 */
[----:B------:R-:W-:Y:S05]  /*8970*/  BRA `(.L_x_21635) ;  /* 0x0000000c00347947 */ /* 0x000fea0003800000 */
.L_x_21636:
[----:B------:R-:W-:-:S04]  /*8980*/  HADD2.F32 R4, -RZ, R4.H0_H0 ;  /* 0x20000004ff047230 */ /* 0x000fc80000004100 */
[----:B------:R-:W0:Y:S02]  /*8990*/  F2I.FTZ.TRUNC.NTZ R5, R4 ;  /* 0x0000000400057305 */ /* 0x000e24000021f100 */
[----:B0-----:R0:W-:Y:S01]  /*89a0*/  STG.E.U16 desc[UR36][R2.64], R5 ;  /* 0x0000000502007986 */ /* 0x0011e2000c101524 */
[----:B------:R-:W-:Y:S05]  /*89b0*/  BRA `(.L_x_21635) ;  /* 0x0000000c00247947 */ /* 0x000fea0003800000 */
.L_x_21631:
        /* <DEDUP_REMOVED lines=9> */
.L_x_21639:
[----:B------:R0:W-:Y:S01]  /*8a50*/  STG.E.U16 desc[UR36][R2.64], R4 ;  /* 0x0000000402007986 */ /* 0x0001e2000c101524 */
[----:B------:R-:W-:Y:S05]  /*8a60*/  BRA `(.L_x_21635) ;  /* 0x0000000800f87947 */ /* 0x000fea0003800000 */
.L_x_21638:
        /* <DEDUP_REMOVED lines=10> */
.L_x_21641:
[----:B------:R-:W-:-:S05]  /*8b10*/  HADD2.F32 R0, -RZ, R4.H0_H0 ;  /* 0x20000004ff007230 */ /* 0x000fca0000004100 */
[----:B------:R-:W-:-:S04]  /*8b20*/  F2FP.F16.F32.PACK_AB R0, RZ, R0 ;  /* 0x00000000ff00723e */ /* 0x000fc800000000ff */
[----:B------:R-:W-:-:S05]  /*8b30*/  PRMT R0, R0, 0x5410, RZ ;  /* 0x0000541000007816 */ /* 0x000fca00000000ff */
[----:B------:R0:W-:Y:S01]  /*8b40*/  STG.E desc[UR36][R2.64], R0 ;  /* 0x0000000002007986 */ /* 0x0001e2000c101924 */
[----:B------:R-:W-:Y:S05]  /*8b50*/  BRA `(.L_x_21635) ;  /* 0x0000000800bc7947 */ /* 0x000fea0003800000 */
.L_x_21640:
[----:B------:R-:W-:-:S05]  /*8b60*/  HADD2.F32 R4, -RZ, R4.H0_H0 ;  /* 0x20000004ff047230 */ /* 0x000fca0000004100 */
[----:B------:R-:W-:-:S06]  /*8b70*/  FMUL.FTZ R4, R4, 1 ;  /* 0x3f80000004047820 */ /* 0x000fcc0000410000 */
[----:B------:R-:W0:Y:S02]  /*8b80*/  F2F.F64.F32 R4, R4 ;  /* 0x0000000400047310 */ /* 0x000e240000201800 */
[----:B0-----:R0:W-:Y:S01]  /*8b90*/  STG.E.64 desc[UR36][R2.64], R4 ;  /* 0x0000000402007986 */ /* 0x0011e2000c101b24 */
[----:B------:R-:W-:Y:S05]  /*8ba0*/  BRA `(.L_x_21635) ;  /* 0x0000000800a87947 */ /* 0x000fea0003800000 */
.L_x_21630:
        /* <DEDUP_REMOVED lines=14> */
.L_x_21645:
        /* <DEDUP_REMOVED lines=18> */
.L_x_21648:
[----:B------:R-:W-:-:S04]  /*8db0*/  SHF.R.U32.HI R5, RZ, 0x18, R5 ;  /* 0x00000018ff057819 */ /* 0x000fc80000011605 */
[----:B------:R-:W-:-:S07]  /*8dc0*/  LOP3.LUT R0, R0, 0x80, R5, 0xf8, !PT ;  /* 0x0000008000007812 */ /* 0x000fce00078ef805 */
.L_x_21647:
[----:B------:R-:W-:Y:S05]  /*8dd0*/  BSYNC.RECONVERGENT B0 ;  /* 0x0000000000007941 */ /* 0x000fea0003800200 */
.L_x_21646:
[----:B------:R0:W-:Y:S01]  /*8de0*/  STG.E.U8 desc[UR36][R2.64], R0 ;  /* 0x0000000002007986 */ /* 0x0001e2000c101124 */
[----:B------:R-:W-:Y:S05]  /*8df0*/  BRA `(.L_x_21635) ;  /* 0x0000000800147947 */ /* 0x000fea0003800000 */
.L_x_21644:
        /* <DEDUP_REMOVED lines=18> */
.L_x_21651:
[----:B------:R-:W-:-:S04]  /*8f20*/  SHF.R.U32.HI R5, RZ, 0x18, R5 ;  /* 0x00000018ff057819 */ /* 0x000fc80000011605 */
[----:B------:R-:W-:-:S07]  /*8f30*/  LOP3.LUT R0, R0, 0x80, R5, 0xf8, !PT ;  /* 0x0000008000007812 */ /* 0x000fce00078ef805 */
.L_x_21650:
[----:B------:R-:W-:Y:S05]  /*8f40*/  BSYNC.RECONVERGENT B0 ;  /* 0x0000000000007941 */ /* 0x000fea0003800200 */
.L_x_21649:
[----:B------:R0:W-:Y:S01]  /*8f50*/  STG.E.U8 desc[UR36][R2.64], R0 ;  /* 0x0000000002007986 */ /* 0x0001e2000c101124 */
[----:B------:R-:W-:Y:S05]  /*8f60*/  BRA `(.L_x_21635) ;  /* 0x0000000400b87947 */ /* 0x000fea0003800000 */
.L_x_21643:
        /* <DEDUP_REMOVED lines=22> */
.L_x_21653:
[----:B------:R-:W-:-:S06]  /*90d0*/  HADD2.F32 R4, -RZ, R4.H0_H0 ;  /* 0x20000004ff047230 */ /* 0x000fcc0000004100 */
[----:B------:R-:W0:Y:S02]  /*90e0*/  F2I.U64.TRUNC R4, R4 ;  /* 0x0000000400047311 */ /* 0x000e24000020d800 */
[----:B0-----:R0:W-:Y:S01]  /*90f0*/  STG.E.64 desc[UR36][R2.64], R4 ;  /* 0x0000000402007986 */ /* 0x0011e2000c101b24 */
[----:B------:R-:W-:Y:S05]  /*9100*/  BRA `(.L_x_21635) ;  /* 0x0000000400507947 */ /* 0x000fea0003800000 */
.L_x_21652:
[----:B------:R-:W-:-:S04]  /*9110*/  HADD2.F32 R4, -RZ, R4.H0_H0 ;  /* 0x20000004ff047230 */ /* 0x000fc80000004100 */
[----:B------:R-:W0:Y:S02]  /*9120*/  F2I.FTZ.U32.TRUNC.NTZ R5, R4 ;  /* 0x0000000400057305 */ /* 0x000e24000021f000 */
[----:B0-----:R0:W-:Y:S01]  /*9130*/  STG.E desc[UR36][R2.64], R5 ;  /* 0x0000000502007986 */ /* 0x0011e2000c101924 */
[----:B------:R-:W-:Y:S05]  /*9140*/  BRA `(.L_x_21635) ;  /* 0x0000000400407947 */ /* 0x000fea0003800000 */
.L_x_21642:
        /* <DEDUP_REMOVED lines=11> */
.L_x_21655:
[----:B------:R-:W-:Y:S01]  /*9200*/  HADD2.F32 R4, -RZ, R4.H0_H0 ;  /* 0x20000004ff047230 */ /* 0x000fe20000004100 */
[----:B------:R-:W-:-:S04]  /*9210*/  CS2R R6, SRZ ;  /* 0x0000000000067805 */ /* 0x000fc8000001ff00 */
[----:B------:R-:W-:-:S06]  /*9220*/  FMUL.FTZ R4, R4, 1 ;  /* 0x3f80000004047820 */ /* 0x000fcc0000410000 */
[----:B------:R-:W0:Y:S02]  /*9230*/  F2F.F64.F32 R4, R4 ;  /* 0x0000000400047310 */ /* 0x000e240000201800 */
[----:B0-----:R0:W-:Y:S01]  /*9240*/  STG.E.128 desc[UR36][R2.64], R4 ;  /* 0x0000000402007986 */ /* 0x0011e2000c101d24 */
[----:B------:R-:W-:Y:S05]  /*9250*/  BRA `(.L_x_21635) ;  /* 0x0000000000fc7947 */ /* 0x000fea0003800000 */
.L_x_21654:
[----:B------:R-:W-:-:S09]  /*9260*/  UISETP.NE.AND UP0, UPT, UR4, 0xf, UPT ;  /* 0x0000000f0400788c */ /* 0x000fd2000bf05270 */
[----:B------:R-:W-:Y:S05]  /*9270*/  BRA.U !UP0, `(.L_x_21656) ;  /* 0x0000000108e87547 */ /* 0x000fea000b800000 */
[----:B------:R-:W-:-:S09]  /*9280*/  UISETP.NE.AND UP0, UPT, UR4, 0x17, UPT ;  /* 0x000000170400788c */ /* 0x000fd2000bf05270 */
[----:B------:R-:W-:Y:S05]  /*9290*/  BRA.U !UP0, `(.L_x_21657) ;  /* 0x0000000108907547 */ /* 0x000fea000b800000 */
[----:B------:R-:W-:-:S09]  /*92a0*/  UISETP.NE.AND UP0, UPT, UR4, 0x18, UPT ;  /* 0x000000180400788c */ /* 0x000fd2000bf05270 */
[----:B------:R-:W-:Y:S05]  /*92b0*/  BRA.U !UP0, `(.L_x_21658) ;  /* 0x0000000108447547 */ /* 0x000fea000b800000 */
.L_x_21634:
        /* <DEDUP_REMOVED lines=16> */
.L_x_21659:
[----:B------:R-:W-:Y:S05]  /*93c0*/  BRA `(.L_x_21635) ;  /* 0x0000000000a07947 */ /* 0x000fea0003800000 */
.L_x_21658:
        /* <DEDUP_REMOVED lines=13> */
.L_x_21661:
[----:B------:R-:W-:Y:S05]  /*94a0*/  BSYNC.RECONVERGENT B0 ;  /* 0x0000000000007941 */ /* 0x000fea0003800200 */
.L_x_21660:
[----:B------:R-:W-:-:S05]  /*94b0*/  LOP3.LUT R5, R0, 0x80, R5, 0xf8, !PT ;  /* 0x0000008000057812 */ /* 0x000fca00078ef805 */
[----:B------:R0:W-:Y:S01]  /*94c0*/  STG.E.U8 desc[UR36][R2.64], R5 ;  /* 0x0000000502007986 */ /* 0x0001e2000c101124 */
[----:B------:R-:W-:Y:S05]  /*94d0*/  BRA `(.L_x_21635) ;  /* 0x00000000005c7947 */ /* 0x000fea0003800000 */
.L_x_21657:
        /* <DEDUP_REMOVED lines=12> */
.L_x_21663:
[----:B------:R-:W-:Y:S02]  /*95a0*/  ISETP.GT.U32.AND P0, PT, R4, 0x7f800000, PT ;  /* 0x7f8000000400780c */ /* 0x000fe40003f04070 */
[----:B------:R-:W-:-:S04]  /*95b0*/  MOV R0, 0x7f ;  /* 0x0000007f00007802 */ /* 0x000fc80000000f00 */
[----:B------:R-:W-:-:S07]  /*95c0*/  SEL R0, R0, 0x7c, P0 ;  /* 0x0000007c00007807 */ /* 0x000fce0000000000 */
.L_x_21664:
[----:B------:R-:W-:Y:S05]  /*95d0*/  BSYNC.RECONVERGENT B0 ;  /* 0x0000000000007941 */ /* 0x000fea0003800200 */
.L_x_21662:
[----:B------:R-:W-:-:S04]  /*95e0*/  SHF.R.U32.HI R5, RZ, 0x18, R5 ;  /* 0x00000018ff057819 */ /* 0x000fc80000011605 */
[----:B------:R-:W-:-:S05]  /*95f0*/  LOP3.LUT R5, R0, 0x80, R5, 0xf8, !PT ;  /* 0x0000008000057812 */ /* 0x000fca00078ef805 */
[----:B------:R0:W-:Y:S01]  /*9600*/  STG.E.U8 desc[UR36][R2.64], R5 ;  /* 0x0000000502007986 */ /* 0x0001e2000c101124 */
[----:B------:R-:W-:Y:S05]  /*9610*/  BRA `(.L_x_21635) ;  /* 0x00000000000c7947 */ /* 0x000fea0003800000 */
.L_x_21656:
[----:B------:R-:W-:-:S05]  /*9620*/  HADD2.F32 R0, -RZ, R4.H0_H0 ;  /* 0x20000004ff007230 */ /* 0x000fca0000004100 */
[----:B------:R-:W-:-:S05]  /*9630*/  F2FP.BF16.F32.PACK_AB R0, RZ, R0 ;  /* 0x00000000ff00723e */ /* 0x000fca00000010ff */
[----:B------:R0:W-:Y:S02]  /*9640*/  STG.E.U16 desc[UR36][R2.64], R0 ;  /* 0x0000000002007986 */ /* 0x0001e4000c101524 */
.L_x_21635:
[----:B------:R-:W-:-:S07]  /*9650*/  VIADD R17, R17, 0x80 ;  /* 0x0000008011117836 */ /* 0x000fce0000000000 */
.L_x_21595:
[----:B------:R-:W-:Y:S05]  /*9660*/  BSYNC.RECONVERGENT B6 ;  /* 0x0000000000067941 */ /* 0x000fea0003800200 */
.L_x_21594:
        /* <DEDUP_REMOVED lines=306> */
.L_x_21665:
        /* <DEDUP_REMOVED lines=20> */
.L_x_21669:
[----:B------:R-:W2:Y:S02]  /*aad0*/  LDG.E.U8 R2, desc[UR36][R2.64] ;  /* 0x0000002402027981 */ /* 0x000ea4000c1e1100 */
[----:B--2---:R-:W-:-:S04]  /*aae0*/  I2FP.F32.U32 R0, R2 ;  /* 0x0000000200007245 */ /* 0x004fc80000201000 */
[----:B------:R-:W-:Y:S01]  /*aaf0*/  F2FP.F16.F32.PACK_AB R0, RZ, R0 ;  /* 0x00000000ff00723e */ /* 0x000fe200000000ff */
[----:B------:R-:W-:Y:S06]  /*ab00*/  BRA `(.L_x_21671) ;  /* 0x0000000c007c7947 */ /* 0x000fec0003800000 */
.L_x_21668:
        /* <DEDUP_REMOVED lines=10> */
.L_x_21673:
[----:B------:R-:W2:Y:S02]  /*abb0*/  LDG.E R2, desc[UR36][R2.64] ;  /* 0x0000002402027981 */ /* 0x000ea4000c1e1900 */
[----:B--2---:R-:W-:-:S04]  /*abc0*/  I2FP.F32.S32 R0, R2 ;  /* 0x0000000200007245 */ /* 0x004fc80000201400 */
[----:B------:R-:W-:Y:S01]  /*abd0*/  F2FP.F16.F32.PACK_AB R0, RZ, R0 ;  /* 0x00000000ff00723e */ /* 0x000fe200000000ff */
[----:B------:R-:W-:Y:S06]  /*abe0*/  BRA `(.L_x_21671) ;  /* 0x0000000c00447947 */ /* 0x000fec0003800000 */
.L_x_21672:
[----:B------:R-:W2:Y:S02]  /*abf0*/  LDG.E.U16 R2, desc[UR36][R2.64] ;  /* 0x0000002402027981 */ /* 0x000ea4000c1e1500 */
[----:B--2---:R-:W0:Y:S02]  /*ac00*/  I2F.S16 R0, R2 ;  /* 0x0000000200007306 */ /* 0x004e240000101400 */
[----:B0-----:R-:W-:Y:S01]  /*ac10*/  F2FP.F16.F32.PACK_AB R0, RZ, R0 ;  /* 0x00000000ff00723e */ /* 0x001fe200000000ff */
[----:B------:R-:W-:Y:S06]  /*ac20*/  BRA `(.L_x_21671) ;  /* 0x0000000c00347947 */ /* 0x000fec0003800000 */
.L_x_21667:
        /* <DEDUP_REMOVED lines=9> */
.L_x_21675:
[----:B------:R1:W5:Y:S01]  /*acc0*/  LDG.E.U16 R0, desc[UR36][R2.64] ;  /* 0x0000002402007981 */ /* 0x000362000c1e1500 */
[----:B------:R-:W-:Y:S05]  /*acd0*/  BRA `(.L_x_21671) ;  /* 0x0000000c00087947 */ /* 0x000fea0003800000 */
.L_x_21674:
        /* <DEDUP_REMOVED lines=9> */
.L_x_21677:
[----:B------:R0:W5:Y:S01]  /*ad70*/  LDG.E.U16 R0, desc[UR36][R2.64] ;  /* 0x0000002402007981 */ /* 0x000162000c1e1500 */
[----:B------:R-:W-:Y:S05]  /*ad80*/  BRA `(.L_x_21671) ;  /* 0x0000000800dc7947 */ /* 0x000fea0003800000 */
.L_x_21676:
        /* <DEDUP_REMOVED lines=8> */
.L_x_21666:
        /* <DEDUP_REMOVED lines=13> */
.L_x_21680:
        /* <DEDUP_REMOVED lines=8> */
.L_x_21679:
        /* <DEDUP_REMOVED lines=27> */
.L_x_21682:
        /* <DEDUP_REMOVED lines=13> */
.L_x_21681:
[----:B------:R-:W2:Y:S02]  /*b1e0*/  LDG.E.U16 R0, desc[UR36][R2.64] ;  /* 0x0000002402007981 */ /* 0x000ea4000c1e1500 */
[----:B--2---:R-:W-:-:S04]  /*b1f0*/  SHF.L.U32 R0, R0, 0x10, RZ ;  /* 0x0000001000007819 */ /* 0x004fc800000006ff */
[----:B------:R-:W-:Y:S01]  /*b200*/  F2FP.F16.F32.PACK_AB R0, RZ, R0 ;  /* 0x00000000ff00723e */ /* 0x000fe200000000ff */
[----:B------:R-:W-:Y:S06]  /*b210*/  BRA `(.L_x_21671) ;  /* 0x0000000400b87947 */ /* 0x000fec0003800000 */
.L_x_21678:
        /* <DEDUP_REMOVED lines=12> */
.L_x_21685:
        /* <DEDUP_REMOVED lines=21> */
.L_x_21689:
[----:B------:R-:W-:Y:S05]  /*b430*/  BSYNC.RECONVERGENT B1 ;  /* 0x0000000000017941 */ /* 0x000fea0003800200 */
.L_x_21688:
[----:B------:R-:W-:Y:S01]  /*b440*/  IMAD.SHL.U32 R0, R0, 0x100000, RZ ;  /* 0x0010000000007824 */ /* 0x000fe200078e00ff */
[----:B------:R-:W-:-:S04]  /*b450*/  LEA R2, R2, 0x3b800000, 0x17 ;  /* 0x3b80000002027811 */ /* 0x000fc800078eb8ff */
[----:B------:R-:W-:-:S07]  /*b460*/  LOP3.LUT R0, R2, R0, R7, 0xfe, !PT ;  /* 0x0000000002007212 */ /* 0x000fce00078efe07 */
.L_x_21687:
[----:B------:R-:W-:Y:S05]  /*b470*/  BSYNC.RECONVERGENT B0 ;  /* 0x0000000000007941 */ /* 0x000fea0003800200 */
.L_x_21686:
[----:B------:R-:W-:Y:S01]  /*b480*/  F2FP.F16.F32.PACK_AB R0, RZ, R0 ;  /* 0x00000000ff00723e */ /* 0x000fe200000000ff */
[----:B------:R-:W-:Y:S06]  /*b490*/  BRA `(.L_x_21671) ;  /* 0x0000000400187947 */ /* 0x000fec0003800000 */
.L_x_21684:
        /* <DEDUP_REMOVED lines=21> */
.L_x_21693:
[----:B------:R-:W-:Y:S05]  /*b5f0*/  BSYNC.RECONVERGENT B1 ;  /* 0x0000000000017941 */ /* 0x000fea0003800200 */
.L_x_21692:
[----:B------:R-:W-:Y:S02]  /*b600*/  SHF.L.U32 R0, R0, 0x15, RZ ;  /* 0x0000001500007819 */ /* 0x000fe400000006ff */
[----:B------:R-:W-:-:S04]  /*b610*/  LEA R2, R2, 0x37800000, 0x17 ;  /* 0x3780000002027811 */ /* 0x000fc800078eb8ff */
[----:B------:R-:W-:-:S07]  /*b620*/  LOP3.LUT R0, R2, R0, R7, 0xfe, !PT ;  /* 0x0000000002007212 */ /* 0x000fce00078efe07 */
.L_x_21691:
[----:B------:R-:W-:Y:S05]  /*b630*/  BSYNC.RECONVERGENT B0 ;  /* 0x0000000000007941 */ /* 0x000fea0003800200 */
.L_x_21690:
[----:B------:R-:W-:Y:S01]  /*b640*/  F2FP.F16.F32.PACK_AB R0, RZ, R0 ;  /* 0x00000000ff00723e */ /* 0x000fe200000000ff */
[----:B------:R-:W-:Y:S06]  /*b650*/  BRA `(.L_x_21671) ;  /* 0x0000000000a87947 */ /* 0x000fec0003800000 */
.L_x_21683:
        /* <DEDUP_REMOVED lines=14> */
.L_x_21697:
[----:B------:R-:W-:Y:S05]  /*b740*/  BSYNC.RECONVERGENT B0 ;  /* 0x0000000000007941 */ /* 0x000fea0003800200 */
.L_x_21696:
[----:B------:R-:W-:Y:S01]  /*b750*/  F2FP.F16.F32.PACK_AB R0, RZ, R0 ;  /* 0x00000000ff00723e */ /* 0x000fe200000000ff */
[----:B------:R-:W-:Y:S06]  /*b760*/  BRA `(.L_x_21671) ;  /* 0x0000000000647947 */ /* 0x000fec0003800000 */
.L_x_21670:
        /* <DEDUP_REMOVED lines=16> */
.L_x_21698:
[----:B------:R-:W-:Y:S01]  /*b870*/  PRMT R0, RZ, 0x7610, R0 ;  /* 0x00007610ff007816 */ /* 0x000fe20000000000 */
[----:B------:R-:W-:Y:S06]  /*b880*/  BRA `(.L_x_21671) ;  /* 0x00000000001c7947 */ /* 0x000fec0003800000 */
.L_x_21695:
[----:B------:R-:W2:Y:S02]  /*b890*/  LDG.E.64 R2, desc[UR36][R2.64] ;  /* 0x0000002402027981 */ /* 0x000ea4000c1e1b00 */
[----:B--2---:R-:W0:Y:S02]  /*b8a0*/  I2F.U64 R0, R2 ;  /* 0x0000000200007312 */ /* 0x004e240000301000 */
[----:B0-----:R-:W-:Y:S01]  /*b8b0*/  F2FP.F16.F32.PACK_AB R0, RZ, R0 ;  /* 0x00000000ff00723e */ /* 0x001fe200000000ff */
[----:B------:R-:W-:Y:S06]  /*b8c0*/  BRA `(.L_x_21671) ;  /* 0x00000000000c7947 */ /* 0x000fec0003800000 */
.L_x_21694:
[----:B------:R-:W2:Y:S02]  /*b8d0*/  LDG.E R2, desc[UR36][R2.64] ;  /* 0x0000002402027981 */ /* 0x000ea4000c1e1900 */
[----:B--2---:R-:W-:-:S04]  /*b8e0*/  I2FP.F32.U32 R0, R2 ;  /* 0x0000000200007245 */ /* 0x004fc80000201000 */
[----:B------:R-:W-:-:S07]  /*b8f0*/  F2FP.F16.F32.PACK_AB R0, RZ, R0 ;  /* 0x00000000ff00723e */ /* 0x000fce00000000ff */
.L_x_21671:
[----:B-----5:R-:W-:Y:S01]  /*b900*/  HADD2.F32 R0, -RZ, R0.H0_H0 ;  /* 0x20000000ff007230 */ /* 0x020fe20000004100 */
[----:B------:R-:W-:-:S04]  /*b910*/  UPRMT UR4, UR42, 0x9910, URZ ;  /* 0x000099102a047896 */ /* 0x000fc800080000ff */
[----:B------:R-:W-:Y:S01]  /*b920*/  UISETP.GT.AND UP0, UPT, UR4, 0x9, UPT ;  /* 0x000000090400788c */ /* 0x000fe2000bf04270 */
[----:B------:R-:W0:Y:S02]  /*b930*/  MUFU.SQRT R0, R0 ;  /* 0x0000000000007308 */ /* 0x000e240000002000 */
[----:B01----:R-:W-:-:S06]  /*b940*/  F2FP.F16.F32.PACK_AB R2, RZ, R0 ;  /* 0x00000000ff02723e */ /* 0x003fcc00000000ff */
        /* <DEDUP_REMOVED lines=11> */
[----:B0-----:R-:W-:Y:S01]  /*ba00*/  STG.E.U8 desc[UR36][R16.64], R3 ;  /* 0x0000000310007986 */ /* 0x001fe2000c101124 */
[----:B------:R-:W-:Y:S05]  /*ba10*/  EXIT ;  /* 0x000000000000794d */ /* 0x000fea0003800000 */
.L_x_21702:
[----:B------:R-:W-:-:S06]  /*ba20*/  HADD2.F32 R3, -RZ, R2.H0_H0 ;  /* 0x20000002ff037230 */ /* 0x000fcc0000004100 */
[----:B------:R-:W0:Y:S02]  /*ba30*/  F2I.S64.TRUNC R2, R3 ;  /* 0x0000000300027311 */ /* 0x000e24000020d900 */
[----:B0-----:R-:W-:Y:S01]  /*ba40*/  STG.E.U8 desc[UR36][R16.64], R2 ;  /* 0x0000000210007986 */ /* 0x001fe2000c101124 */
[----:B------:R-:W-:Y:S05]  /*ba50*/  EXIT ;  /* 0x000000000000794d */ /* 0x000fea0003800000 */
.L_x_21701:
        /* <DEDUP_REMOVED lines=10> */
.L_x_21705:
[----:B------:R-:W-:-:S04]  /*bb00*/  HADD2.F32 R2, -RZ, R2.H0_H0 ;  /* 0x20000002ff027230 */ /* 0x000fc80000004100 */
[----:B------:R-:W0:Y:S02]  /*bb10*/  F2I.FTZ.TRUNC.NTZ R3, R2 ;  /* 0x0000000200037305 */ /* 0x000e24000021f100 */
[----:B0-----:R-:W-:Y:S01]  /*bb20*/  STG.E desc[UR36][R16.64], R3 ;  /* 0x0000000310007986 */ /* 0x001fe2000c101924 */
[----:B------:R-:W-:Y:S05]  /*bb30*/  EXIT ;  /* 0x000000000000794d */ /* 0x000fea0003800000 */
.L_x_21704:
[----:B------:R-:W-:-:S04]  /*bb40*/  HADD2.F32 R2, -RZ, R2.H0_H0 ;  /* 0x20000002ff027230 */ /* 0x000fc80000004100 */
[----:B------:R-:W0:Y:S02]  /*bb50*/  F2I.FTZ.TRUNC.NTZ R3, R2 ;  /* 0x0000000200037305 */ /* 0x000e24000021f100 */
[----:B0-----:R-:W-:Y:S01]  /*bb60*/  STG.E.U16 desc[UR36][R16.64], R3 ;  /* 0x0000000310007986 */ /* 0x001fe2000c101524 */
[----:B------:R-:W-:Y:S05]  /*bb70*/  EXIT ;  /* 0x000000000000794d */ /* 0x000fea0003800000 */
.L_x_21700:
        /* <DEDUP_REMOVED lines=9> */
.L_x_21707:
[----:B------:R-:W-:Y:S01]  /*bc10*/  STG.E.U16 desc[UR36][R16.64], R2 ;  /* 0x0000000210007986 */ /* 0x000fe2000c101524 */
[----:B------:R-:W-:Y:S05]  /*bc20*/  EXIT ;  /* 0x000000000000794d */ /* 0x000fea0003800000 */
.L_x_21706:
        /* <DEDUP_REMOVED lines=10> */
.L_x_21709:
[----:B------:R-:W-:-:S05]  /*bcd0*/  HADD2.F32 R0, -RZ, R2.H0_H0 ;  /* 0x20000002ff007230 */ /* 0x000fca0000004100 */
[----:B------:R-:W-:-:S04]  /*bce0*/  F2FP.F16.F32.PACK_AB R0, RZ, R0 ;  /* 0x00000000ff00723e */ /* 0x000fc800000000ff */
[----:B------:R-:W-:-:S05]  /*bcf0*/  PRMT R0, R0, 0x5410, RZ ;  /* 0x0000541000007816 */ /* 0x000fca00000000ff */
[----:B------:R-:W-:Y:S01]  /*bd00*/  STG.E desc[UR36][R16.64], R0 ;  /* 0x0000000010007986 */ /* 0x000fe2000c101924 */
[----:B------:R-:W-:Y:S05]  /*bd10*/  EXIT ;  /* 0x000000000000794d */ /* 0x000fea0003800000 */
.L_x_21708:
[----:B------:R-:W-:-:S05]  /*bd20*/  HADD2.F32 R2, -RZ, R2.H0_H0 ;  /* 0x20000002ff027230 */ /* 0x000fca0000004100 */
[----:B------:R-:W-:-:S06]  /*bd30*/  FMUL.FTZ R2, R2, 1 ;  /* 0x3f80000002027820 */ /* 0x000fcc0000410000 */
[----:B------:R-:W0:Y:S02]  /*bd40*/  F2F.F64.F32 R2, R2 ;  /* 0x0000000200027310 */ /* 0x000e240000201800 */
[----:B0-----:R-:W-:Y:S01]  /*bd50*/  STG.E.64 desc[UR36][R16.64], R2 ;  /* 0x0000000210007986 */ /* 0x001fe2000c101b24 */
[----:B------:R-:W-:Y:S05]  /*bd60*/  EXIT ;  /* 0x000000000000794d */ /* 0x000fea0003800000 */
.L_x_21699:
        /* <DEDUP_REMOVED lines=14> */
.L_x_21713:
        /* <DEDUP_REMOVED lines=17> */
.L_x_21716:
[----:B------:R-:W-:-:S04]  /*bf60*/  SHF.R.U32.HI R3, RZ, 0x18, R3 ;  /* 0x00000018ff037819 */ /* 0x000fc80000011603 */
[----:B------:R-:W-:-:S04]  /*bf70*/  LOP3.LUT R0, R0, 0x80, R3, 0xf8, !PT ;  /* 0x0000008000007812 */ /* 0x000fc800078ef803 */
[----:B------:R-:W-:-:S07]  /*bf80*/  PRMT R8, R0, 0x7610, R8 ;  /* 0x0000761000087816 */ /* 0x000fce0000000008 */
.L_x_21715:
[----:B------:R-:W-:Y:S05]  /*bf90*/  BSYNC.RECONVERGENT B0 ;  /* 0x0000000000007941 */ /* 0x000fea0003800200 */
.L_x_21714:
[----:B------:R-:W-:Y:S01]  /*bfa0*/  STG.E.U8 desc[UR36][R16.64], R8 ;  /* 0x0000000810007986 */ /* 0x000fe2000c101124 */
[----:B------:R-:W-:Y:S05]  /*bfb0*/  EXIT ;  /* 0x000000000000794d */ /* 0x000fea0003800000 */
.L_x_21712:
        /* <DEDUP_REMOVED lines=17> */
.L_x_21719:
[----:B------:R-:W-:-:S04]  /*c0d0*/  SHF.R.U32.HI R3, RZ, 0x18, R3 ;  /* 0x00000018ff037819 */ /* 0x000fc80000011603 */
[----:B------:R-:W-:-:S04]  /*c0e0*/  LOP3.LUT R0, R0, 0x80, R3, 0xf8, !PT ;  /* 0x0000008000007812 */ /* 0x000fc800078ef803 */
[----:B------:R-:W-:-:S07]  /*c0f0*/  PRMT R8, R0, 0x7610, R8 ;  /* 0x0000761000087816 */ /* 0x000fce0000000008 */
.L_x_21718:
[----:B------:R-:W-:Y:S05]  /*c100*/  BSYNC.RECONVERGENT B0 ;  /* 0x0000000000007941 */ /* 0x000fea0003800200 */
.L_x_21717:
[----:B------:R-:W-:Y:S01]  /*c110*/  STG.E.U8 desc[UR36][R16.64], R8 ;  /* 0x0000000810007986 */ /* 0x000fe2000c101124 */
[----:B------:R-:W-:Y:S05]  /*c120*/  EXIT ;  /* 0x000000000000794d */ /* 0x000fea0003800000 */
.L_x_21711:
        /* <DEDUP_REMOVED lines=22> */
.L_x_21721:
[----:B------:R-:W-:-:S06]  /*c290*/  HADD2.F32 R2, -RZ, R2.H0_H0 ;  /* 0x20000002ff027230 */ /* 0x000fcc0000004100 */
[----:B------:R-:W0:Y:S02]  /*c2a0*/  F2I.U64.TRUNC R2, R2 ;  /* 0x0000000200027311 */ /* 0x000e24000020d800 */
[----:B0-----:R-:W-:Y:S01]  /*c2b0*/  STG.E.64 desc[UR36][R16.64], R2 ;  /* 0x0000000210007986 */ /* 0x001fe2000c101b24 */
[----:B------:R-:W-:Y:S05]  /*c2c0*/  EXIT ;  /* 0x000000000000794d */ /* 0x000fea0003800000 */
.L_x_21720:
[----:B------:R-:W-:-:S04]  /*c2d0*/  HADD2.F32 R2, -RZ, R2.H0_H0 ;  /* 0x20000002ff027230 */ /* 0x000fc80000004100 */
[----:B------:R-:W0:Y:S02]  /*c2e0*/  F2I.FTZ.U32.TRUNC.NTZ R3, R2 ;  /* 0x0000000200037305 */ /* 0x000e24000021f000 */
[----:B0-----:R-:W-:Y:S01]  /*c2f0*/  STG.E desc[UR36][R16.64], R3 ;  /* 0x0000000310007986 */ /* 0x001fe2000c101924 */
[----:B------:R-:W-:Y:S05]  /*c300*/  EXIT ;  /* 0x000000000000794d */ /* 0x000fea0003800000 */
.L_x_21710:
        /* <DEDUP_REMOVED lines=11> */
.L_x_21723:
[----:B------:R-:W-:Y:S01]  /*c3c0*/  HADD2.F32 R2, -RZ, R2.H0_H0 ;  /* 0x20000002ff027230 */ /* 0x000fe20000004100 */
[----:B------:R-:W-:-:S04]  /*c3d0*/  CS2R R6, SRZ ;  /* 0x0000000000067805 */ /* 0x000fc8000001ff00 */
[----:B------:R-:W-:-:S04]  /*c3e0*/  FMUL.FTZ R2, R2, 1 ;  /* 0x3f80000002027820 */ /* 0x000fc80000410000 */
[----:B------:R-:W0:Y:S02]  /*c3f0*/  F2F.F64.F32 R4, R2 ;  /* 0x0000000200047310 */ /* 0x000e240000201800 */
[----:B0-----:R-:W-:Y:S01]  /*c400*/  STG.E.128 desc[UR36][R16.64], R4 ;  /* 0x0000000410007986 */ /* 0x001fe2000c101d24 */
[----:B------:R-:W-:Y:S05]  /*c410*/  EXIT ;  /* 0x000000000000794d */ /* 0x000fea0003800000 */
.L_x_21722:
[----:B------:R-:W-:-:S09]  /*c420*/  UISETP.NE.AND UP0, UPT, UR4, 0xf, UPT ;  /* 0x0000000f0400788c */ /* 0x000fd2000bf05270 */
[----:B------:R-:W-:Y:S05]  /*c430*/  BRA.U !UP0, `(.L_x_21724) ;  /* 0x0000000108e87547 */ /* 0x000fea000b800000 */
[----:B------:R-:W-:-:S09]  /*c440*/  UISETP.NE.AND UP0, UPT, UR4, 0x17, UPT ;  /* 0x000000170400788c */ /* 0x000fd2000bf05270 */
[----:B------:R-:W-:Y:S05]  /*c450*/  BRA.U !UP0, `(.L_x_21725) ;  /* 0x0000000108907547 */ /* 0x000fea000b800000 */
[----:B------:R-:W-:-:S09]  /*c460*/  UISETP.NE.AND UP0, UPT, UR4, 0x18, UPT ;  /* 0x000000180400788c */ /* 0x000fd2000bf05270 */
[----:B------:R-:W-:Y:S05]  /*c470*/  BRA.U !UP0, `(.L_x_21726) ;  /* 0x0000000108447547 */ /* 0x000fea000b800000 */
.L_x_21703:
        /* <DEDUP_REMOVED lines=16> */
.L_x_21727:
[----:B------:R-:W-:Y:S05]  /*c580*/  EXIT ;  /* 0x000000000000794d */ /* 0x000fea0003800000 */
.L_x_21726:
        /* <DEDUP_REMOVED lines=13> */
.L_x_21729:
[----:B------:R-:W-:Y:S05]  /*c660*/  BSYNC.RECONVERGENT B0 ;  /* 0x0000000000007941 */ /* 0x000fea0003800200 */
.L_x_21728:
[----:B------:R-:W-:-:S05]  /*c670*/  LOP3.LUT R3, R0, 0x80, R3, 0xf8, !PT ;  /* 0x0000008000037812 */ /* 0x000fca00078ef803 */
[----:B------:R-:W-:Y:S01]  /*c680*/  STG.E.U8 desc[UR36][R16.64], R3 ;  /* 0x0000000310007986 */ /* 0x000fe2000c101124 */
[----:B------:R-:W-:Y:S05]  /*c690*/  EXIT ;  /* 0x000000000000794d */ /* 0x000fea0003800000 */
.L_x_21725:
        /* <DEDUP_REMOVED lines=12> */
.L_x_21731:
[----:B------:R-:W-:Y:S01]  /*c760*/  HFMA2 R0, -RZ, RZ, 0, 7.569789886474609375e-06 ;  /* 0x0000007fff007431 */ /* 0x000fe200000001ff */
[----:B------:R-:W-:-:S04]  /*c770*/  ISETP.GT.U32.AND P0, PT, R2, 0x7f800000, PT ;  /* 0x7f8000000200780c */ /* 0x000fc80003f04070 */
[----:B------:R-:W-:-:S09]  /*c780*/  SEL R0, R0, 0x7c, P0 ;  /* 0x0000007c00007807 */ /* 0x000fd20000000000 */
.L_x_21732:
[----:B------:R-:W-:Y:S05]  /*c790*/  BSYNC.RECONVERGENT B0 ;  /* 0x0000000000007941 */ /* 0x000fea0003800200 */
.L_x_21730:
[----:B------:R-:W-:-:S04]  /*c7a0*/  SHF.R.U32.HI R3, RZ, 0x18, R3 ;  /* 0x00000018ff037819 */ /* 0x000fc80000011603 */
[----:B------:R-:W-:-:S05]  /*c7b0*/  LOP3.LUT R3, R0, 0x80, R3, 0xf8, !PT ;  /* 0x0000008000037812 */ /* 0x000fca00078ef803 */
[----:B------:R-:W-:Y:S01]  /*c7c0*/  STG.E.U8 desc[UR36][R16.64], R3 ;  /* 0x0000000310007986 */ /* 0x000fe2000c101124 */
[----:B------:R-:W-:Y:S05]  /*c7d0*/  EXIT ;  /* 0x000000000000794d */ /* 0x000fea0003800000 */
.L_x_21724:
[----:B------:R-:W-:-:S05]  /*c7e0*/  HADD2.F32 R0, -RZ, R2.H0_H0 ;  /* 0x20000002ff007230 */ /* 0x000fca0000004100 */
[----:B------:R-:W-:-:S05]  /*c7f0*/  F2FP.BF16.F32.PACK_AB R0, RZ, R0 ;  /* 0x00000000ff00723e */ /* 0x000fca00000010ff */
[----:B------:R-:W-:Y:S01]  /*c800*/  STG.E.U16 desc[UR36][R16.64], R0 ;  /* 0x0000000010007986 */ /* 0x000fe2000c101524 */
[----:B------:R-:W-:Y:S05]  /*c810*/  EXIT ;  /* 0x000000000000794d */ /* 0x000fea0003800000 */
.L_x_21733:
        /* <DEDUP_REMOVED lines=14> */
.L_x_37202:


//--------------------- .text._ZN2at6native27unrolled_elementwise_kernelIZZZNS0_16sqrt_kernel_cudaERNS_18TensorIteratorBaseEENKUlvE0_clEvENKUlvE1_clEvEUlN3c104HalfEE_St5arrayIPcLm2EELi4E23TrivialOffsetCalculatorILi1EjESD_NS0_6memory12LoadWithCastILi1EEENSE_13StoreWithCastILi1EEEEEviT_T0_T2_T3_T4_T5_ --------------------------
	.section	.text._ZN2at6native27unrolled_elementwise_kernelIZZZNS0_16sqrt_kernel_cudaERNS_18TensorIteratorBaseEENKUlvE0_clEvENKUlvE1_clEvEUlN3c104HalfEE_St5arrayIPcLm2EELi4E23TrivialOffsetCalculatorILi1EjESD_NS0_6memory12LoadWithCastILi1EEENSE_13StoreWithCastILi1EEEEEviT_T0_T2_T3_T4_T5_,"ax",@progbits
	.align	128
        .global         _ZN2at6native27unrolled_elementwise_kernelIZZZNS0_16sqrt_kernel_cudaERNS_18TensorIteratorBaseEENKUlvE0_clEvENKUlvE1_clEvEUlN3c104HalfEE_St5arrayIPcLm2EELi4E23TrivialOffsetCalculatorILi1EjESD_NS0_6memory12LoadWithCastILi1EEENSE_13StoreWithCastILi1EEEEEviT_T0_T2_T3_T4_T5_
        .type           _ZN2at6native27unrolled_elementwise_kernelIZZZNS0_16sqrt_kernel_cudaERNS_18TensorIteratorBaseEENKUlvE0_clEvENKUlvE1_clEvEUlN3c104HalfEE_St5arrayIPcLm2EELi4E23TrivialOffsetCalculatorILi1EjESD_NS0_6memory12LoadWithCastILi1EEENSE_13StoreWithCastILi1EEEEEviT_T0_T2_T3_T4_T5_,@function
        .size           _ZN2at6native27unrolled_elementwise_kernelIZZZNS0_16sqrt_kernel_cudaERNS_18TensorIteratorBaseEENKUlvE0_clEvENKUlvE1_clEvEUlN3c104HalfEE_St5arrayIPcLm2EELi4E23TrivialOffsetCalculatorILi1EjESD_NS0_6memory12LoadWithCastILi1EEENSE_13StoreWithCastILi1EEEEEviT_T0_T2_T3_T4_T5_,(.L_x_37203 - _ZN2at6native27unrolled_elementwise_kernelIZZZNS0_16sqrt_kernel_cudaERNS_18TensorIteratorBaseEENKUlvE0_clEvENKUlvE1_clEvEUlN3c104HalfEE_St5arrayIPcLm2EELi4E23TrivialOffsetCalculatorILi1EjESD_NS0_6memory12LoadWithCastILi1EEENSE_13StoreWithCastILi1EEEEEviT_T0_T2_T3_T4_T5_)
        .other          _ZN2at6native27unrolled_elementwise_kernelIZZZNS0_16sqrt_kernel_cudaERNS_18TensorIteratorBaseEENKUlvE0_clEvENKUlvE1_clEvEUlN3c104HalfEE_St5arrayIPcLm2EELi4E23TrivialOffsetCalculatorILi1EjESD_NS0_6memory12LoadWithCastILi1EEENSE_13StoreWithCastILi1EEEEEviT_T0_T2_T3_T4_T5_,@"STO_CUDA_ENTRY STV_DEFAULT"
_ZN2at6native27unrolled_elementwise_kernelIZZZNS0_16sqrt_kernel_cudaERNS_18TensorIteratorBaseEENKUlvE0_clEvENKUlvE1_clEvEUlN3c104HalfEE_St5arrayIPcLm2EELi4E23TrivialOffsetCalculatorILi1EjESD_NS0_6memory12LoadWithCastILi1EEENSE_13StoreWithCastILi1EEEEEviT_T0_T2_T3_T4_T5_:
.text._ZN2at6native27unrolled_elementwise_kernelIZZZNS0_16sqrt_kernel_cudaERNS_18TensorIteratorBaseEENKUlvE0_clEvENKUlvE1_clEvEUlN3c104HalfEE_St5arrayIPcLm2EELi4E23TrivialOffsetCalculatorILi1EjESD_NS0_6memory12LoadWithCastILi1EEENSE_13StoreWithCastILi1EEEEEviT_T0_T2_T3_T4_T5_:
        /* <DEDUP_REMOVED lines=34> */
.L_x_21739:
[----:B------:R-:W2:Y:S02]  /*0220*/  LDG.E.U8 R2, desc[UR36][R2.64] ;  /* 0x0000002402027981 */ /* 0x000ea4000c1e1100 */
[----:B--2---:R-:W-:-:S04]  /*0230*/  I2FP.F32.U32 R0, R2 ;  /* 0x0000000200007245 */ /* 0x004fc80000201000 */
[----:B------:R-:W-:-:S04]  /*0240*/  F2FP.F16.F32.PACK_AB R0, RZ, R0 ;  /* 0x00000000ff00723e */ /* 0x000fc800000000ff */
[----:B------:R-:W-:Y:S01]  /*0250*/  PRMT R16, R0, 0x7610, R16 ;  /* 0x0000761000107816 */ /* 0x000fe20000000010 */
[----:B------:R-:W-:Y:S06]  /*0260*/  BRA `(.L_x_21741) ;  /* 0x0000000c00b47947 */ /* 0x000fec0003800000 */
.L_x_21738:
        /* <DEDUP_REMOVED lines=11> */
.L_x_21743:
[----:B------:R-:W2:Y:S02]  /*0320*/  LDG.E R2, desc[UR36][R2.64] ;  /* 0x0000002402027981 */ /* 0x000ea4000c1e1900 */
[----:B--2---:R-:W-:-:S04]  /*0330*/  I2FP.F32.S32 R0, R2 ;  /* 0x0000000200007245 */ /* 0x004fc80000201400 */
[----:B------:R-:W-:-:S04]  /*0340*/  F2FP.F16.F32.PACK_AB R0, RZ, R0 ;  /* 0x00000000ff00723e */ /* 0x000fc800000000ff */
[----:B------:R-:W-:Y:S01]  /*0350*/  PRMT R16, R0, 0x7610, R16 ;  /* 0x0000761000107816 */ /* 0x000fe20000000010 */
[----:B------:R-:W-:Y:S06]  /*0360*/  BRA `(.L_x_21741) ;  /* 0x0000000c00747947 */ /* 0x000fec0003800000 */
.L_x_21742:
[----:B------:R-:W2:Y:S02]  /*0370*/  LDG.E.U16 R2, desc[UR36][R2.64] ;  /* 0x0000002402027981 */ /* 0x000ea4000c1e1500 */
[----:B--2---:R-:W0:Y:S02]  /*0380*/  I2F.S16 R0, R2 ;  /* 0x0000000200007306 */ /* 0x004e240000101400 */
[----:B0-----:R-:W-:-:S04]  /*0390*/  F2FP.F16.F32.PACK_AB R0, RZ, R0 ;  /* 0x00000000ff00723e */ /* 0x001fc800000000ff */
[----:B------:R-:W-:Y:S01]  /*03a0*/  PRMT R16, R0, 0x7610, R16 ;  /* 0x0000761000107816 */ /* 0x000fe20000000010 */
[----:B------:R-:W-:Y:S06]  /*03b0*/  BRA `(.L_x_21741) ;  /* 0x0000000c00607947 */ /* 0x000fec0003800000 */
.L_x_21737:
        /* <DEDUP_REMOVED lines=9> */
.L_x_21745:
[----:B------:R1:W5:Y:S01]  /*0450*/  LDG.E.U16 R16, desc[UR36][R2.64] ;  /* 0x0000002402107981 */ /* 0x000362000c1e1500 */
[----:B------:R-:W-:Y:S05]  /*0460*/  BRA `(.L_x_21741) ;  /* 0x0000000c00347947 */ /* 0x000fea0003800000 */
.L_x_21744:
        /* <DEDUP_REMOVED lines=9> */
.L_x_21747:
[----:B------:R0:W5:Y:S01]  /*0500*/  LDG.E.U16 R16, desc[UR36][R2.64] ;  /* 0x0000002402107981 */ /* 0x000162000c1e1500 */
[----:B------:R-:W-:Y:S05]  /*0510*/  BRA `(.L_x_21741) ;  /* 0x0000000c00087947 */ /* 0x000fea0003800000 */
.L_x_21746:
        /* <DEDUP_REMOVED lines=9> */
.L_x_21736:
        /* <DEDUP_REMOVED lines=14> */
.L_x_21750:
        /* <DEDUP_REMOVED lines=9> */
.L_x_21749:
        /* <DEDUP_REMOVED lines=27> */
.L_x_21752:
        /* <DEDUP_REMOVED lines=14> */
.L_x_21751:
[----:B------:R-:W2:Y:S02]  /*09b0*/  LDG.E.U16 R0, desc[UR36][R2.64] ;  /* 0x0000002402007981 */ /* 0x000ea4000c1e1500 */
[----:B--2---:R-:W-:-:S05]  /*09c0*/  IMAD.U32 R0, R0, 0x10000, RZ ;  /* 0x0001000000007824 */ /* 0x004fca00078e00ff */
[----:B------:R-:W-:-:S04]  /*09d0*/  F2FP.F16.F32.PACK_AB R0, RZ, R0 ;  /* 0x00000000ff00723e */ /* 0x000fc800000000ff */
[----:B------:R-:W-:Y:S01]  /*09e0*/  PRMT R16, R0, 0x7610, R16 ;  /* 0x0000761000107816 */ /* 0x000fe20000000010 */
[----:B------:R-:W-:Y:S06]  /*09f0*/  BRA `(.L_x_21741) ;  /* 0x0000000400d07947 */ /* 0x000fec0003800000 */
.L_x_21748:
        /* <DEDUP_REMOVED lines=13> */
.L_x_21755:
        /* <DEDUP_REMOVED lines=21> */
.L_x_21759:
[----:B------:R-:W-:Y:S05]  /*0c20*/  BSYNC.RECONVERGENT B1 ;  /* 0x0000000000017941 */ /* 0x000fea0003800200 */
.L_x_21758:
[----:B------:R-:W-:Y:S01]  /*0c30*/  IMAD.SHL.U32 R0, R0, 0x100000, RZ ;  /* 0x0010000000007824 */ /* 0x000fe200078e00ff */
[----:B------:R-:W-:-:S04]  /*0c40*/  LEA R2, R2, 0x3b800000, 0x17 ;  /* 0x3b80000002027811 */ /* 0x000fc800078eb8ff */
[----:B------:R-:W-:-:S07]  /*0c50*/  LOP3.LUT R0, R2, R0, R7, 0xfe, !PT ;  /* 0x0000000002007212 */ /* 0x000fce00078efe07 */
.L_x_21757:
[----:B------:R-:W-:Y:S05]  /*0c60*/  BSYNC.RECONVERGENT B0 ;  /* 0x0000000000007941 */ /* 0x000fea0003800200 */
.L_x_21756:
[----:B------:R-:W-:-:S04]  /*0c70*/  F2FP.F16.F32.PACK_AB R0, RZ, R0 ;  /* 0x00000000ff00723e */ /* 0x000fc800000000ff */
[----:B------:R-:W-:Y:S01]  /*0c80*/  PRMT R16, R0, 0x7610, R16 ;  /* 0x0000761000107816 */ /* 0x000fe20000000010 */
[----:B------:R-:W-:Y:S06]  /*0c90*/  BRA `(.L_x_21741) ;  /* 0x0000000400287947 */ /* 0x000fec0003800000 */
.L_x_21754:
        /* <DEDUP_REMOVED lines=21> */
.L_x_21763:
[----:B------:R-:W-:Y:S05]  /*0df0*/  BSYNC.RECONVERGENT B1 ;  /* 0x0000000000017941 */ /* 0x000fea0003800200 */
.L_x_21762:
[----:B------:R-:W-:Y:S01]  /*0e00*/  IMAD.SHL.U32 R0, R0, 0x200000, RZ ;  /* 0x0020000000007824 */ /* 0x000fe200078e00ff */
[----:B------:R-:W-:-:S04]  /*0e10*/  LEA R2, R2, 0x37800000, 0x17 ;  /* 0x3780000002027811 */ /* 0x000fc800078eb8ff */
[----:B------:R-:W-:-:S07]  /*0e20*/  LOP3.LUT R0, R2, R0, R7, 0xfe, !PT ;  /* 0x0000000002007212 */ /* 0x000fce00078efe07 */
.L_x_21761:
[----:B------:R-:W-:Y:S05]  /*0e30*/  BSYNC.RECONVERGENT B0 ;  /* 0x0000000000007941 */ /* 0x000fea0003800200 */
.L_x_21760:
[----:B------:R-:W-:-:S04]  /*0e40*/  F2FP.F16.F32.PACK_AB R0, RZ, R0 ;  /* 0x00000000ff00723e */ /* 0x000fc800000000ff */
[----:B------:R-:W-:Y:S01]  /*0e50*/  PRMT R16, R0, 0x7610, R16 ;  /* 0x0000761000107816 */ /* 0x000fe20000000010 */
[----:B------:R-:W-:Y:S06]  /*0e60*/  BRA `(.L_x_21741) ;  /* 0x0000000000b47947 */ /* 0x000fec0003800000 */
.L_x_21753:
[----:B------:R-:W-:-:S09]  /*0e70*/  UISETP.NE.AND UP0, UPT, UR4, 0x1c, UPT ;  /* 0x0000001c0400788c */ /* 0x000fd2000bf05270 */
[----:B------:R-:W-:Y:S05]  /*0e80*/  BRA.U !UP0, `(.L_x_21764) ;  /* 0x00000001089c7547 */ /* 0x000fea000b800000 */
[----:B------:R-:W-:-:S09]  /*0e90*/  UISETP.NE.AND UP0, UPT, UR4, 0x1d, UPT ;  /* 0x0000001d0400788c */ /* 0x000fd2000bf05270 */
[----:B------:R-:W-:Y:S05]  /*0ea0*/  BRA.U !UP0, `(.L_x_21765) ;  /* 0x0000000108807547 */ /* 0x000fea000b800000 */
[----:B------:R-:W-:-:S09]  /*0eb0*/  UISETP.NE.AND UP0, UPT, UR4, 0x2c, UPT ;  /* 0x0000002c0400788c */ /* 0x000fd2000bf05270 */
[----:B------:R-:W-:Y:S05]  /*0ec0*/  BRA.U !UP0, `(.L_x_21766) ;  /* 0x0000000108487547 */ /* 0x000fea000b800000 */
.L_x_21740:
        /* <DEDUP_REMOVED lines=16> */
.L_x_21767:
[----:B------:R-:W-:Y:S01]  /*0fd0*/  PRMT R16, RZ, 0x7610, R16 ;  /* 0x00007610ff107816 */ /* 0x000fe20000000010 */
[----:B------:R-:W-:Y:S06]  /*0fe0*/  BRA `(.L_x_21741) ;  /* 0x0000000000547947 */ /* 0x000fec0003800000 */
.L_x_21766:
        /* <DEDUP_REMOVED lines=8> */
.L_x_21769:
[----:B------:R-:W-:Y:S05]  /*1070*/  BSYNC.RECONVERGENT B0 ;  /* 0x0000000000007941 */ /* 0x000fea0003800200 */
.L_x_21768:
[----:B------:R-:W-:-:S04]  /*1080*/  F2FP.F16.F32.PACK_AB R0, RZ, R0 ;  /* 0x00000000ff00723e */ /* 0x000fc800000000ff */
[----:B------:R-:W-:Y:S01]  /*1090*/  PRMT R16, R0, 0x7610, R16 ;  /* 0x0000761000107816 */ /* 0x000fe20000000010 */
[----:B------:R-:W-:Y:S06]  /*10a0*/  BRA `(.L_x_21741) ;  /* 0x0000000000247947 */ /* 0x000fec0003800000 */
.L_x_21765:
[----:B------:R-:W2:Y:S02]  /*10b0*/  LDG.E.64 R2, desc[UR36][R2.64] ;  /* 0x0000002402027981 */ /* 0x000ea4000c1e1b00 */
[----:B--2---:R-:W0:Y:S02]  /*10c0*/  I2F.U64 R0, R2 ;  /* 0x0000000200007312 */ /* 0x004e240000301000 */
[----:B0-----:R-:W-:-:S04]  /*10d0*/  F2FP.F16.F32.PACK_AB R0, RZ, R0 ;  /* 0x00000000ff00723e */ /* 0x001fc800000000ff */
[----:B------:R-:W-:Y:S01]  /*10e0*/  PRMT R16, R0, 0x7610, R16 ;  /* 0x0000761000107816 */ /* 0x000fe20000000010 */
[----:B------:R-:W-:Y:S06]  /*10f0*/  BRA `(.L_x_21741) ;  /* 0x0000000000107947 */ /* 0x000fec0003800000 */
.L_x_21764:
[----:B------:R-:W2:Y:S02]  /*1100*/  LDG.E R2, desc[UR36][R2.64] ;  /* 0x0000002402027981 */ /* 0x000ea4000c1e1900 */
[----:B--2---:R-:W-:-:S04]  /*1110*/  I2FP.F32.U32 R0, R2 ;  /* 0x0000000200007245 */ /* 0x004fc80000201000 */
[----:B------:R-:W-:-:S04]  /*1120*/  F2FP.F16.F32.PACK_AB R0, RZ, R0 ;  /* 0x00000000ff00723e */ /* 0x000fc800000000ff */
[----:B------:R-:W-:-:S07]  /*1130*/  PRMT R16, R0, 0x7610, R16 ;  /* 0x0000761000107816 */ /* 0x000fce0000000010 */
.L_x_21741:
[----:B------:R-:W-:-:S07]  /*1140*/  VIADD R22, R19, 0x80 ;  /* 0x0000008013167836 */ /* 0x000fce0000000000 */
.L_x_21735:
[----:B------:R-:W-:Y:S05]  /*1150*/  BSYNC.RECONVERGENT B6 ;  /* 0x0000000000067941 */ /* 0x000fea0003800200 */
.L_x_21734:
        /* <DEDUP_REMOVED lines=26> */
.L_x_21775:
[----:B------:R-:W2:Y:S02]  /*1300*/  LDG.E.U8 R2, desc[UR36][R2.64] ;  /* 0x0000002402027981 */ /* 0x000ea4000c1e1100 */
[----:B--2---:R-:W-:-:S04]  /*1310*/  I2FP.F32.U32 R0, R2 ;  /* 0x0000000200007245 */ /* 0x004fc80000201000 */
[----:B------:R-:W-:-:S04]  /*1320*/  F2FP.F16.F32.PACK_AB R0, RZ, R0 ;  /* 0x00000000ff00723e */ /* 0x000fc800000000ff */
[----:B------:R-:W-:Y:S01]  /*1330*/  PRMT R23, R0, 0x7610, R23 ;  /* 0x0000761000177816 */ /* 0x000fe20000000017 */
[----:B------:R-:W-:Y:S06]  /*1340*/  BRA `(.L_x_21777) ;  /* 0x0000000c00b47947 */ /* 0x000fec0003800000 */
.L_x_21774:
        /* <DEDUP_REMOVED lines=11> */
.L_x_21779:
[----:B------:R-:W2:Y:S02]  /*1400*/  LDG.E R2, desc[UR36][R2.64] ;  /* 0x0000002402027981 */ /* 0x000ea4000c1e1900 */
[----:B--2---:R-:W-:-:S04]  /*1410*/  I2FP.F32.S32 R0, R2 ;  /* 0x0000000200007245 */ /* 0x004fc80000201400 */
[----:B------:R-:W-:-:S04]  /*1420*/  F2FP.F16.F32.PACK_AB R0, RZ, R0 ;  /* 0x00000000ff00723e */ /* 0x000fc800000000ff */
[----:B------:R-:W-:Y:S01]  /*1430*/  PRMT R23, R0, 0x7610, R23 ;  /* 0x0000761000177816 */ /* 0x000fe20000000017 */
[----:B------:R-:W-:Y:S06]  /*1440*/  BRA `(.L_x_21777) ;  /* 0x0000000c00747947 */ /* 0x000fec0003800000 */
.L_x_21778:
[----:B------:R-:W2:Y:S02]  /*1450*/  LDG.E.U16 R2, desc[UR36][R2.64] ;  /* 0x0000002402027981 */ /* 0x000ea4000c1e1500 */
[----:B--2---:R-:W0:Y:S02]  /*1460*/  I2F.S16 R0, R2 ;  /* 0x0000000200007306 */ /* 0x004e240000101400 */
[----:B0-----:R-:W-:-:S04]  /*1470*/  F2FP.F16.F32.PACK_AB R0, RZ, R0 ;  /* 0x00000000ff00723e */ /* 0x001fc800000000ff */
[----:B------:R-:W-:Y:S01]  /*1480*/  PRMT R23, R0, 0x7610, R23 ;  /* 0x0000761000177816 */ /* 0x000fe20000000017 */
[----:B------:R-:W-:Y:S06]  /*1490*/  BRA `(.L_x_21777) ;  /* 0x0000000c00607947 */ /* 0x000fec0003800000 */
.L_x_21773:
        /* <DEDUP_REMOVED lines=9> */
.L_x_21781:
[----:B------:R0:W5:Y:S01]  /*1530*/  LDG.E.U16 R23, desc[UR36][R2.64] ;  /* 0x0000002402177981 */ /* 0x000162000c1e1500 */
[----:B------:R-:W-:Y:S05]  /*1540*/  BRA `(.L_x_21777) ;  /* 0x0000000c00347947 */ /* 0x000fea0003800000 */
.L_x_21780:
        /* <DEDUP_REMOVED lines=9> */
.L_x_21783:
[----:B------:R1:W5:Y:S01]  /*15e0*/  LDG.E.U16 R23, desc[UR36][R2.64] ;  /* 0x0000002402177981 */ /* 0x000362000c1e1500 */
[----:B------:R-:W-:Y:S05]  /*15f0*/  BRA `(.L_x_21777) ;  /* 0x0000000c00087947 */ /* 0x000fea0003800000 */
.L_x_21782:
        /* <DEDUP_REMOVED lines=9> */
.L_x_21772:
        /* <DEDUP_REMOVED lines=14> */
.L_x_21786:
        /* <DEDUP_REMOVED lines=9> */
.L_x_21785:
        /* <DEDUP_REMOVED lines=27> */
.L_x_21788:
        /* <DEDUP_REMOVED lines=14> */
.L_x_21787:
[----:B------:R-:W2:Y:S02]  /*1a90*/  LDG.E.U16 R0, desc[UR36][R2.64] ;  /* 0x0000002402007981 */ /* 0x000ea4000c1e1500 */
[----:B--2---:R-:W-:-:S05]  /*1aa0*/  IMAD.U32 R0, R0, 0x10000, RZ ;  /* 0x0001000000007824 */ /* 0x004fca00078e00ff */
[----:B------:R-:W-:-:S04]  /*1ab0*/  F2FP.F16.F32.PACK_AB R0, RZ, R0 ;  /* 0x00000000ff00723e */ /* 0x000fc800000000ff */
[----:B------:R-:W-:Y:S01]  /*1ac0*/  PRMT R23, R0, 0x7610, R23 ;  /* 0x0000761000177816 */ /* 0x000fe20000000017 */
[----:B------:R-:W-:Y:S06]  /*1ad0*/  BRA `(.L_x_21777) ;  /* 0x0000000400d07947 */ /* 0x000fec0003800000 */
.L_x_21784:
        /* <DEDUP_REMOVED lines=13> */
.L_x_21791:
        /* <DEDUP_REMOVED lines=21> */
.L_x_21795:
[----:B------:R-:W-:Y:S05]  /*1d00*/  BSYNC.RECONVERGENT B1 ;  /* 0x0000000000017941 */ /* 0x000fea0003800200 */
.L_x_21794:
[----:B------:R-:W-:Y:S01]  /*1d10*/  IMAD.SHL.U32 R0, R0, 0x100000, RZ ;  /* 0x0010000000007824 */ /* 0x000fe200078e00ff */
[----:B------:R-:W-:-:S04]  /*1d20*/  LEA R2, R2, 0x3b800000, 0x17 ;  /* 0x3b80000002027811 */ /* 0x000fc800078eb8ff */
[----:B------:R-:W-:-:S07]  /*1d30*/  LOP3.LUT R0, R2, R0, R7, 0xfe, !PT ;  /* 0x0000000002007212 */ /* 0x000fce00078efe07 */
.L_x_21793:
[----:B------:R-:W-:Y:S05]  /*1d40*/  BSYNC.RECONVERGENT B0 ;  /* 0x0000000000007941 */ /* 0x000fea0003800200 */
.L_x_21792:
[----:B------:R-:W-:-:S04]  /*1d50*/  F2FP.F16.F32.PACK_AB R0, RZ, R0 ;  /* 0x00000000ff00723e */ /* 0x000fc800000000ff */
[----:B------:R-:W-:Y:S01]  /*1d60*/  PRMT R23, R0, 0x7610, R23 ;  /* 0x0000761000177816 */ /* 0x000fe20000000017 */
[----:B------:R-:W-:Y:S06]  /*1d70*/  BRA `(.L_x_21777) ;  /* 0x0000000400287947 */ /* 0x000fec0003800000 */
.L_x_21790:
        /* <DEDUP_REMOVED lines=21> */
.L_x_21799:
[----:B------:R-:W-:Y:S05]  /*1ed0*/  BSYNC.RECONVERGENT B1 ;  /* 0x0000000000017941 */ /* 0x000fea0003800200 */
.L_x_21798:
[----:B------:R-:W-:Y:S01]  /*1ee0*/  IMAD.SHL.U32 R0, R0, 0x200000, RZ ;  /* 0x0020000000007824 */ /* 0x000fe200078e00ff */
[----:B------:R-:W-:-:S04]  /*1ef0*/  LEA R2, R2, 0x37800000, 0x17 ;  /* 0x3780000002027811 */ /* 0x000fc800078eb8ff */
[----:B------:R-:W-:-:S07]  /*1f00*/  LOP3.LUT R0, R2, R0, R7, 0xfe, !PT ;  /* 0x0000000002007212 */ /* 0x000fce00078efe07 */
.L_x_21797:
[----:B------:R-:W-:Y:S05]  /*1f10*/  BSYNC.RECONVERGENT B0 ;  /* 0x0000000000007941 */ /* 0x000fea0003800200 */
.L_x_21796:
[----:B------:R-:W-:-:S04]  /*1f20*/  F2FP.F16.F32.PACK_AB R0, RZ, R0 ;  /* 0x00000000ff00723e */ /* 0x000fc800000000ff */
[----:B------:R-:W-:Y:S01]  /*1f30*/  PRMT R23, R0, 0x7610, R23 ;  /* 0x0000761000177816 */ /* 0x000fe20000000017 */
[----:B------:R-:W-:Y:S06]  /*1f40*/  BRA `(.L_x_21777) ;  /* 0x0000000000b47947 */ /* 0x000fec0003800000 */
.L_x_21789:
        /* <DEDUP_REMOVED lines=14> */
.L_x_21803:
[----:B------:R-:W-:Y:S05]  /*2030*/  BSYNC.RECONVERGENT B0 ;  /* 0x0000000000007941 */ /* 0x000fea0003800200 */
.L_x_21802:
[----:B------:R-:W-:-:S04]  /*2040*/  F2FP.F16.F32.PACK_AB R0, RZ, R0 ;  /* 0x00000000ff00723e */ /* 0x000fc800000000ff */
[----:B------:R-:W-:Y:S01]  /*2050*/  PRMT R23, R0, 0x7610, R23 ;  /* 0x0000761000177816 */ /* 0x000fe20000000017 */
[----:B------:R-:W-:Y:S06]  /*2060*/  BRA `(.L_x_21777) ;  /* 0x00000000006c7947 */ /* 0x000fec0003800000 */
.L_x_21776:
        /* <DEDUP_REMOVED lines=16> */
.L_x_21804:
[----:B------:R-:W-:Y:S01]  /*2170*/  PRMT R23, RZ, 0x7610, R23 ;  /* 0x00007610ff177816 */ /* 0x000fe20000000017 */
[----:B------:R-:W-:Y:S06]  /*2180*/  BRA `(.L_x_21777) ;  /* 0x0000000000247947 */ /* 0x000fec0003800000 */
.L_x_21801:
[----:B------:R-:W2:Y:S02]  /*2190*/  LDG.E.64 R2, desc[UR36][R2.64] ;  /* 0x0000002402027981 */ /* 0x000ea4000c1e1b00 */
[----:B--2---:R-:W0:Y:S02]  /*21a0*/  I2F.U64 R0, R2 ;  /* 0x0000000200007312 */ /* 0x004e240000301000 */
[----:B0-----:R-:W-:-:S04]  /*21b0*/  F2FP.F16.F32.PACK_AB R0, RZ, R0 ;  /* 0x00000000ff00723e */ /* 0x001fc800000000ff */
[----:B------:R-:W-:Y:S01]  /*21c0*/  PRMT R23, R0, 0x7610, R23 ;  /* 0x0000761000177816 */ /* 0x000fe20000000017 */
[----:B------:R-:W-:Y:S06]  /*21d0*/  BRA `(.L_x_21777) ;  /* 0x0000000000107947 */ /* 0x000fec0003800000 */
.L_x_21800:
[----:B------:R-:W2:Y:S02]  /*21e0*/  LDG.E R2, desc[UR36][R2.64] ;  /* 0x0000002402027981 */ /* 0x000ea4000c1e1900 */
[----:B--2---:R-:W-:-:S04]  /*21f0*/  I2FP.F32.U32 R0, R2 ;  /* 0x0000000200007245 */ /* 0x004fc80000201000 */
[----:B------:R-:W-:-:S04]  /*2200*/  F2FP.F16.F32.PACK_AB R0, RZ, R0 ;  /* 0x00000000ff00723e */ /* 0x000fc800000000ff */
[----:B------:R-:W-:-:S07]  /*2210*/  PRMT R23, R0, 0x7610, R23 ;  /* 0x0000761000177816 */ /* 0x000fce0000000017 */
.L_x_21777:
[----:B------:R-:W-:-:S07]  /*2220*/  VIADD R22, R22, 0x80 ;  /* 0x0000008016167836 */ /* 0x000fce0000000000 */
.L_x_21771:
[----:B------:R-:W-:Y:S05]  /*2230*/  BSYNC.RECONVERGENT B6 ;  /* 0x0000000000067941 */ /* 0x000fea0003800200 */
.L_x_21770:
        /* <DEDUP_REMOVED lines=26> */
.L_x_21810:
[----:B------:R-:W2:Y:S02]  /*23e0*/  LDG.E.U8 R2, desc[UR36][R2.64] ;  /* 0x0000002402027981 */ /* 0x000ea4000c1e1100 */
[----:B--2---:R-:W-:-:S04]  /*23f0*/  I2FP.F32.U32 R0, R2 ;  /* 0x0000000200007245 */ /* 0x004fc80000201000 */
[----:B------:R-:W-:-:S04]  /*2400*/  F2FP.F16.F32.PACK_AB R0, RZ, R0 ;  /* 0x00000000ff00723e */ /* 0x000fc800000000ff */
[----:B------:R-:W-:Y:S01]  /*2410*/  PRMT R24, R0, 0x7610, R24 ;  /* 0x0000761000187816 */ /* 0x000fe20000000018 */
[----:B------:R-:W-:Y:S06]  /*2420*/  BRA `(.L_x_21812) ;  /* 0x0000000c00b47947 */ /* 0x000fec0003800000 */
.L_x_21809:
        /* <DEDUP_REMOVED lines=11> */
.L_x_21814:
[----:B------:R-:W2:Y:S02]  /*24e0*/  LDG.E R2, desc[UR36][R2.64] ;  /* 0x0000002402027981 */ /* 0x000ea4000c1e1900 */
[----:B--2---:R-:W-:-:S04]  /*24f0*/  I2FP.F32.S32 R0, R2 ;  /* 0x0000000200007245 */ /* 0x004fc80000201400 */
[----:B------:R-:W-:-:S04]  /*2500*/  F2FP.F16.F32.PACK_AB R0, RZ, R0 ;  /* 0x00000000ff00723e */ /* 0x000fc800000000ff */
[----:B------:R-:W-:Y:S01]  /*2510*/  PRMT R24, R0, 0x7610, R24 ;  /* 0x0000761000187816 */ /* 0x000fe20000000018 */
[----:B------:R-:W-:Y:S06]  /*2520*/  BRA `(.L_x_21812) ;  /* 0x0000000c00747947 */ /* 0x000fec0003800000 */
.L_x_21813:
[----:B------:R-:W2:Y:S02]  /*2530*/  LDG.E.U16 R2, desc[UR36][R2.64] ;  /* 0x0000002402027981 */ /* 0x000ea4000c1e1500 */
[----:B--2---:R-:W0:Y:S02]  /*2540*/  I2F.S16 R0, R2 ;  /* 0x0000000200007306 */ /* 0x004e240000101400 */
[----:B0-----:R-:W-:-:S04]  /*2550*/  F2FP.F16.F32.PACK_AB R0, RZ, R0 ;  /* 0x00000000ff00723e */ /* 0x001fc800000000ff */
[----:B------:R-:W-:Y:S01]  /*2560*/  PRMT R24, R0, 0x7610, R24 ;  /* 0x0000761000187816 */ /* 0x000fe20000000018 */
[----:B------:R-:W-:Y:S06]  /*2570*/  BRA `(.L_x_21812) ;  /* 0x0000000c00607947 */ /* 0x000fec0003800000 */
.L_x_21808:
        /* <DEDUP_REMOVED lines=9> */
.L_x_21816:
[----:B------:R0:W5:Y:S01]  /*2610*/  LDG.E.U16 R24, desc[UR36][R2.64] ;  /* 0x0000002402187981 */ /* 0x000162000c1e1500 */
[----:B------:R-:W-:Y:S05]  /*2620*/  BRA `(.L_x_21812) ;  /* 0x0000000c00347947 */ /* 0x000fea0003800000 */
.L_x_21815:
        /* <DEDUP_REMOVED lines=9> */
.L_x_21818:
[----:B------:R1:W5:Y:S01]  /*26c0*/  LDG.E.U16 R24, desc[UR36][R2.64] ;  /* 0x0000002402187981 */ /* 0x000362000c1e1500 */
[----:B------:R-:W-:Y:S05]  /*26d0*/  BRA `(.L_x_21812) ;  /* 0x0000000c00087947 */ /* 0x000fea0003800000 */
.L_x_21817:
        /* <DEDUP_REMOVED lines=9> */
.L_x_21807:
        /* <DEDUP_REMOVED lines=14> */
.L_x_21821:
        /* <DEDUP_REMOVED lines=9> */
.L_x_21820:
        /* <DEDUP_REMOVED lines=27> */
.L_x_21823:
        /* <DEDUP_REMOVED lines=14> */
.L_x_21822:
[----:B------:R-:W2:Y:S02]  /*2b70*/  LDG.E.U16 R0, desc[UR36][R2.64] ;  /* 0x0000002402007981 */ /* 0x000ea4000c1e1500 */
[----:B--2---:R-:W-:-:S05]  /*2b80*/  IMAD.U32 R0, R0, 0x10000, RZ ;  /* 0x0001000000007824 */ /* 0x004fca00078e00ff */
[----:B------:R-:W-:-:S04]  /*2b90*/  F2FP.F16.F32.PACK_AB R0, RZ, R0 ;  /* 0x00000000ff00723e */ /* 0x000fc800000000ff */
[----:B------:R-:W-:Y:S01]  /*2ba0*/  PRMT R24, R0, 0x7610, R24 ;  /* 0x0000761000187816 */ /* 0x000fe20000000018 */
[----:B------:R-:W-:Y:S06]  /*2bb0*/  BRA `(.L_x_21812) ;  /* 0x0000000400d07947 */ /* 0x000fec0003800000 */
.L_x_21819:
        /* <DEDUP_REMOVED lines=13> */
.L_x_21826:
        /* <DEDUP_REMOVED lines=21> */
.L_x_21830:
[----:B------:R-:W-:Y:S05]  /*2de0*/  BSYNC.RECONVERGENT B1 ;  /* 0x0000000000017941 */ /* 0x000fea0003800200 */
.L_x_21829:
[----:B------:R-:W-:Y:S01]  /*2df0*/  IMAD.SHL.U32 R0, R0, 0x100000, RZ ;  /* 0x0010000000007824 */ /* 0x000fe200078e00ff */
[----:B------:R-:W-:-:S04]  /*2e00*/  LEA R2, R2, 0x3b800000, 0x17 ;  /* 0x3b80000002027811 */ /* 0x000fc800078eb8ff */
[----:B------:R-:W-:-:S07]  /*2e10*/  LOP3.LUT R0, R2, R0, R7, 0xfe, !PT ;  /* 0x0000000002007212 */ /* 0x000fce00078efe07 */
.L_x_21828:
[----:B------:R-:W-:Y:S05]  /*2e20*/  BSYNC.RECONVERGENT B0 ;  /* 0x0000000000007941 */ /* 0x000fea0003800200 */
.L_x_21827:
[----:B------:R-:W-:-:S04]  /*2e30*/  F2FP.F16.F32.PACK_AB R0, RZ, R0 ;  /* 0x00000000ff00723e */ /* 0x000fc800000000ff */
[----:B------:R-:W-:Y:S01]  /*2e40*/  PRMT R24, R0, 0x7610, R24 ;  /* 0x0000761000187816 */ /* 0x000fe20000000018 */
[----:B------:R-:W-:Y:S06]  /*2e50*/  BRA `(.L_x_21812) ;  /* 0x0000000400287947 */ /* 0x000fec0003800000 */
.L_x_21825:
        /* <DEDUP_REMOVED lines=21> */
.L_x_21834:
[----:B------:R-:W-:Y:S05]  /*2fb0*/  BSYNC.RECONVERGENT B1 ;  /* 0x0000000000017941 */ /* 0x000fea0003800200 */
.L_x_21833:
[----:B------:R-:W-:Y:S01]  /*2fc0*/  IMAD.SHL.U32 R0, R0, 0x200000, RZ ;  /* 0x0020000000007824 */ /* 0x000fe200078e00ff */
[----:B------:R-:W-:-:S04]  /*2fd0*/  LEA R2, R2, 0x37800000, 0x17 ;  /* 0x3780000002027811 */ /* 0x000fc800078eb8ff */
[----:B------:R-:W-:-:S07]  /*2fe0*/  LOP3.LUT R0, R2, R0, R7, 0xfe, !PT ;  /* 0x0000000002007212 */ /* 0x000fce00078efe07 */
.L_x_21832:
[----:B------:R-:W-:Y:S05]  /*2ff0*/  BSYNC.RECONVERGENT B0 ;  /* 0x0000000000007941 */ /* 0x000fea0003800200 */
.L_x_21831:
[----:B------:R-:W-:-:S04]  /*3000*/  F2FP.F16.F32.PACK_AB R0, RZ, R0 ;  /* 0x00000000ff00723e */ /* 0x000fc800000000ff */
[----:B------:R-:W-:Y:S01]  /*3010*/  PRMT R24, R0, 0x7610, R24 ;  /* 0x0000761000187816 */ /* 0x000fe20000000018 */
[----:B------:R-:W-:Y:S06]  /*3020*/  BRA `(.L_x_21812) ;  /* 0x0000000000b47947 */ /* 0x000fec0003800000 */
.L_x_21824:
        /* <DEDUP_REMOVED lines=14> */
.L_x_21838:
[----:B------:R-:W-:Y:S05]  /*3110*/  BSYNC.RECONVERGENT B0 ;  /* 0x0000000000007941 */ /* 0x000fea0003800200 */
.L_x_21837:
[----:B------:R-:W-:-:S04]  /*3120*/  F2FP.F16.F32.PACK_AB R0, RZ, R0 ;  /* 0x00000000ff00723e */ /* 0x000fc800000000ff */
[----:B------:R-:W-:Y:S01]  /*3130*/  PRMT R24, R0, 0x7610, R24 ;  /* 0x0000761000187816 */ /* 0x000fe20000000018 */
[----:B------:R-:W-:Y:S06]  /*3140*/  BRA `(.L_x_21812) ;  /* 0x00000000006c7947 */ /* 0x000fec0003800000 */
.L_x_21811:
        /* <DEDUP_REMOVED lines=16> */
.L_x_21839:
[----:B------:R-:W-:Y:S01]  /*3250*/  PRMT R24, RZ, 0x7610, R24 ;  /* 0x00007610ff187816 */ /* 0x000fe20000000018 */
[----:B------:R-:W-:Y:S06]  /*3260*/  BRA `(.L_x_21812) ;  /* 0x0000000000247947 */ /* 0x000fec0003800000 */
.L_x_21836:
[----:B------:R-:W2:Y:S02]  /*3270*/  LDG.E.64 R2, desc[UR36][R2.64] ;  /* 0x0000002402027981 */ /* 0x000ea4000c1e1b00 */
[----:B--2---:R-:W0:Y:S02]  /*3280*/  I2F.U64 R0, R2 ;  /* 0x0000000200007312 */ /* 0x004e240000301000 */
[----:B0-----:R-:W-:-:S04]  /*3290*/  F2FP.F16.F32.PACK_AB R0, RZ, R0 ;  /* 0x00000000ff00723e */ /* 0x001fc800000000ff */
[----:B------:R-:W-:Y:S01]  /*32a0*/  PRMT R24, R0, 0x7610, R24 ;  /* 0x0000761000187816 */ /* 0x000fe20000000018 */
[----:B------:R-:W-:Y:S06]  /*32b0*/  BRA `(.L_x_21812) ;  /* 0x0000000000107947 */ /* 0x000fec0003800000 */
.L_x_21835:
[----:B------:R-:W2:Y:S02]  /*32c0*/  LDG.E R2, desc[UR36][R2.64] ;  /* 0x0000002402027981 */ /* 0x000ea4000c1e1900 */
[----:B--2---:R-:W-:-:S04]  /*32d0*/  I2FP.F32.U32 R0, R2 ;  /* 0x0000000200007245 */ /* 0x004fc80000201000 */
[----:B------:R-:W-:-:S04]  /*32e0*/  F2FP.F16.F32.PACK_AB R0, RZ, R0 ;  /* 0x00000000ff00723e */ /* 0x000fc800000000ff */
[----:B------:R-:W-:-:S07]  /*32f0*/  PRMT R24, R0, 0x7610, R24 ;  /* 0x0000761000187816 */ /* 0x000fce0000000018 */
.L_x_21812:
[----:B------:R-:W-:-:S07]  /*3300*/  VIADD R22, R22, 0x80 ;  /* 0x0000008016167836 */ /* 0x000fce0000000000 */
.L_x_21806:
[----:B------:R-:W-:Y:S05]  /*3310*/  BSYNC.RECONVERGENT B6 ;  /* 0x0000000000067941 */ /* 0x000fea0003800200 */
.L_x_21805:
        /* <DEDUP_REMOVED lines=25> */
.L_x_21845:
[----:B------:R-:W2:Y:S02]  /*34b0*/  LDG.E.U8 R2, desc[UR36][R2.64] ;  /* 0x0000002402027981 */ /* 0x000ea4000c1e1100 */
[----:B--2---:R-:W-:-:S04]  /*34c0*/  I2FP.F32.U32 R0, R2 ;  /* 0x0000000200007245 */ /* 0x004fc80000201000 */
[----:B------:R-:W-:Y:S01]  /*34d0*/  F2FP.F16.F32.PACK_AB R0, RZ, R0 ;  /* 0x00000000ff00723e */ /* 0x000fe200000000ff */
[----:B------:R-:W-:Y:S06]  /*34e0*/  BRA `(.L_x_21841) ;  /* 0x0000000c007c7947 */ /* 0x000fec0003800000 */
.L_x_21844:
        /* <DEDUP_REMOVED lines=10> */
.L_x_21848:
[----:B------:R-:W2:Y:S02]  /*3590*/  LDG.E R2, desc[UR36][R2.64] ;  /* 0x0000002402027981 */ /* 0x000ea4000c1e1900 */
[----:B--2---:R-:W-:-:S04]  /*35a0*/  I2FP.F32.S32 R0, R2 ;  /* 0x0000000200007245 */ /* 0x004fc80000201400 */
[----:B------:R-:W-:Y:S01]  /*35b0*/  F2FP.F16.F32.PACK_AB R0, RZ, R0 ;  /* 0x00000000ff00723e */ /* 0x000fe200000000ff */
[----:B------:R-:W-:Y:S06]  /*35c0*/  BRA `(.L_x_21841) ;  /* 0x0000000c00447947 */ /* 0x000fec0003800000 */
.L_x_21847:
[----:B------:R-:W2:Y:S02]  /*35d0*/  LDG.E.U16 R2, desc[UR36][R2.64] ;  /* 0x0000002402027981 */ /* 0x000ea4000c1e1500 */
[----:B--2---:R-:W0:Y:S02]  /*35e0*/  I2F.S16 R0, R2 ;  /* 0x0000000200007306 */ /* 0x004e240000101400 */
[----:B0-----:R-:W-:Y:S01]  /*35f0*/  F2FP.F16.F32.PACK_AB R0, RZ, R0 ;  /* 0x00000000ff00723e */ /* 0x001fe200000000ff */
[----:B------:R-:W-:Y:S06]  /*3600*/  BRA `(.L_x_21841) ;  /* 0x0000000c00347947 */ /* 0x000fec0003800000 */
.L_x_21843:
        /* <DEDUP_REMOVED lines=9> */
.L_x_21850:
[----:B------:R2:W5:Y:S01]  /*36a0*/  LDG.E.U16 R0, desc[UR36][R2.64] ;  /* 0x0000002402007981 */ /* 0x000562000c1e1500 */
[----:B------:R-:W-:Y:S05]  /*36b0*/  BRA `(.L_x_21841) ;  /* 0x0000000c00087947 */ /* 0x000fea0003800000 */
.L_x_21849:
        /* <DEDUP_REMOVED lines=9> */
.L_x_21852:
[----:B------:R3:W5:Y:S01]  /*3750*/  LDG.E.U16 R0, desc[UR36][R2.64] ;  /* 0x0000002402007981 */ /* 0x000762000c1e1500 */
[----:B------:R-:W-:Y:S05]  /*3760*/  BRA `(.L_x_21841) ;  /* 0x0000000800dc7947 */ /* 0x000fea0003800000 */
.L_x_21851:
        /* <DEDUP_REMOVED lines=8> */
.L_x_21842:
        /* <DEDUP_REMOVED lines=13> */
.L_x_21855:
        /* <DEDUP_REMOVED lines=8> */
.L_x_21854:
        /* <DEDUP_REMOVED lines=27> */
.L_x_21857:
        /* <DEDUP_REMOVED lines=13> */
.L_x_21856:
[----:B------:R-:W2:Y:S02]  /*3bc0*/  LDG.E.U16 R0, desc[UR36][R2.64] ;  /* 0x0000002402007981 */ /* 0x000ea4000c1e1500 */
[----:B--2---:R-:W-:-:S05]  /*3bd0*/  IMAD.U32 R0, R0, 0x10000, RZ ;  /* 0x0001000000007824 */ /* 0x004fca00078e00ff */
[----:B------:R-:W-:Y:S01]  /*3be0*/  F2FP.F16.F32.PACK_AB R0, RZ, R0 ;  /* 0x00000000ff00723e */ /* 0x000fe200000000ff */
[----:B------:R-:W-:Y:S06]  /*3bf0*/  BRA `(.L_x_21841) ;  /* 0x0000000400b87947 */ /* 0x000fec0003800000 */
.L_x_21853:
        /* <DEDUP_REMOVED lines=12> */
.L_x_21860:
        /* <DEDUP_REMOVED lines=21> */
.L_x_21864:
[----:B------:R-:W-:Y:S05]  /*3e10*/  BSYNC.RECONVERGENT B1 ;  /* 0x0000000000017941 */ /* 0x000fea0003800200 */
.L_x_21863:
[----:B------:R-:W-:Y:S01]  /*3e20*/  IMAD.SHL.U32 R0, R0, 0x100000, RZ ;  /* 0x0010000000007824 */ /* 0x000fe200078e00ff */
[----:B------:R-:W-:-:S04]  /*3e30*/  LEA R2, R2, 0x3b800000, 0x17 ;  /* 0x3b80000002027811 */ /* 0x000fc800078eb8ff */
[----:B------:R-:W-:-:S07]  /*3e40*/  LOP3.LUT R0, R2, R0, R7, 0xfe, !PT ;  /* 0x0000000002007212 */ /* 0x000fce00078efe07 */
.L_x_21862:
[----:B------:R-:W-:Y:S05]  /*3e50*/  BSYNC.RECONVERGENT B0 ;  /* 0x0000000000007941 */ /* 0x000fea0003800200 */
.L_x_21861:
[----:B------:R-:W-:Y:S01]  /*3e60*/  F2FP.F16.F32.PACK_AB R0, RZ, R0 ;  /* 0x00000000ff00723e */ /* 0x000fe200000000ff */
[----:B------:R-:W-:Y:S06]  /*3e70*/  BRA `(.L_x_21841) ;  /* 0x0000000400187947 */ /* 0x000fec0003800000 */
.L_x_21859:
        /* <DEDUP_REMOVED lines=21> */
.L_x_21868:
[----:B------:R-:W-:Y:S05]  /*3fd0*/  BSYNC.RECONVERGENT B1 ;  /* 0x0000000000017941 */ /* 0x000fea0003800200 */
.L_x_21867:
[----:B------:R-:W-:Y:S01]  /*3fe0*/  IMAD.SHL.U32 R0, R0, 0x200000, RZ ;  /* 0x0020000000007824 */ /* 0x000fe200078e00ff */
[----:B------:R-:W-:-:S04]  /*3ff0*/  LEA R2, R2, 0x37800000, 0x17 ;  /* 0x3780000002027811 */ /* 0x000fc800078eb8ff */
[----:B------:R-:W-:-:S07]  /*4000*/  LOP3.LUT R0, R2, R0, R7, 0xfe, !PT ;  /* 0x0000000002007212 */ /* 0x000fce00078efe07 */
.L_x_21866:
[----:B------:R-:W-:Y:S05]  /*4010*/  BSYNC.RECONVERGENT B0 ;  /* 0x0000000000007941 */ /* 0x000fea0003800200 */
.L_x_21865:
[----:B------:R-:W-:Y:S01]  /*4020*/  F2FP.F16.F32.PACK_AB R0, RZ, R0 ;  /* 0x00000000ff00723e */ /* 0x000fe200000000ff */
[----:B------:R-:W-:Y:S06]  /*4030*/  BRA `(.L_x_21841) ;  /* 0x0000000000a87947 */ /* 0x000fec0003800000 */
.L_x_21858:
        /* <DEDUP_REMOVED lines=14> */
.L_x_21872:
[----:B------:R-:W-:Y:S05]  /*4120*/  BSYNC.RECONVERGENT B0 ;  /* 0x0000000000007941 */ /* 0x000fea0003800200 */
.L_x_21871:
[----:B------:R-:W-:Y:S01]  /*4130*/  F2FP.F16.F32.PACK_AB R0, RZ, R0 ;  /* 0x00000000ff00723e */ /* 0x000fe200000000ff */
[----:B------:R-:W-:Y:S06]  /*4140*/  BRA `(.L_x_21841) ;  /* 0x0000000000647947 */ /* 0x000fec0003800000 */
.L_x_21846:
        /* <DEDUP_REMOVED lines=16> */
.L_x_21873:
[----:B------:R-:W-:Y:S01]  /*4250*/  PRMT R0, RZ, 0x7610, R0 ;  /* 0x00007610ff007816 */ /* 0x000fe20000000000 */
[----:B------:R-:W-:Y:S06]  /*4260*/  BRA `(.L_x_21841) ;  /* 0x00000000001c7947 */ /* 0x000fec0003800000 */
.L_x_21870:
[----:B------:R-:W2:Y:S02]  /*4270*/  LDG.E.64 R2, desc[UR36][R2.64] ;  /* 0x0000002402027981 */ /* 0x000ea4000c1e1b00 */
[----:B--2---:R-:W0:Y:S02]  /*4280*/  I2F.U64 R0, R2 ;  /* 0x0000000200007312 */ /* 0x004e240000301000 */
[----:B0-----:R-:W-:Y:S01]  /*4290*/  F2FP.F16.F32.PACK_AB R0, RZ, R0 ;  /* 0x00000000ff00723e */ /* 0x001fe200000000ff */
[----:B------:R-:W-:Y:S06]  /*42a0*/  BRA `(.L_x_21841) ;  /* 0x00000000000c7947 */ /* 0x000fec0003800000 */
.L_x_21869:
[----:B------:R-:W2:Y:S02]  /*42b0*/  LDG.E R2, desc[UR36][R2.64] ;  /* 0x0000002402027981 */ /* 0x000ea4000c1e1900 */
[----:B--2---:R-:W-:-:S04]  /*42c0*/  I2FP.F32.U32 R0, R2 ;  /* 0x0000000200007245 */ /* 0x004fc80000201000 */
[----:B------:R-:W-:-:S07]  /*42d0*/  F2FP.F16.F32.PACK_AB R0, RZ, R0 ;  /* 0x00000000ff00723e */ /* 0x000fce00000000ff */
.L_x_21841:
[----:B------:R-:W-:Y:S05]  /*42e0*/  BSYNC.RECONVERGENT B6 ;  /* 0x0000000000067941 */ /* 0x000fea0003800200 */
.L_x_21840:
[C---:B0123--:R-:W-:Y:S01]  /*42f0*/  VIADD R2, R19.reuse, 0x100 ;  /* 0x0000010013027836 */ /* 0x04ffe20000000000 */
[CC--:B------:R-:W-:Y:S01]  /*4300*/  ISETP.GE.AND P0, PT, R19.reuse, R17.reuse, PT ;  /* 0x000000111300720c */ /* 0x0c0fe20003f06270 */
[C---:B------:R-:W-:Y:S01]  /*4310*/  VIADD R4, R19.reuse, 0x180 ;  /* 0x0000018013047836 */ /* 0x040fe20000000000 */
[----:B------:R-:W-:Y:S01]  /*4320*/  BSSY.RECONVERGENT B6, `(.L_x_21874) ;  /* 0x000011f000067945 */ /* 0x000fe20003800200 */
[----:B------:R-:W-:Y:S01]  /*4330*/  VIADD R22, R19, 0x80 ;  /* 0x0000008013167836 */ /* 0x000fe20000000000 */
[-C--:B------:R-:W-:Y:S02]  /*4340*/  ISETP.GE.AND P2, PT, R2, R17.reuse, PT ;  /* 0x000000110200720c */ /* 0x080fe40003f46270 */
[-C--:B------:R-:W-:Y:S02]  /*4350*/  ISETP.GE.AND P3, PT, R4, R17.reuse, PT ;  /* 0x000000110400720c */ /* 0x080fe40003f66270 */
[----:B------:R-:W-:-:S05]  /*4360*/  ISETP.GE.AND P1, PT, R22, R17, PT ;  /* 0x000000111600720c */ /* 0x000fca0003f26270 */
[----:B-----5:R-:W-:Y:S02]  /*4370*/  @!P0 HADD2.F32 R2, -RZ, R16.H0_H0 ;  /* 0x20000010ff028230 */ /* 0x020fe40000004100 */
[----:B------:R-:W0:Y:S02]  /*4380*/  LDC.U8 R16, c[0x0][0x3a4] ;  /* 0x0000e900ff107b82 */ /* 0x000e240000000000 */
[----:B------:R-:W-:Y:S02]  /*4390*/  @!P2 HADD2.F32 R4, -RZ, R24.H0_H0 ;  /* 0x20000018ff04a230 */ /* 0x000fe40000004100 */
[----:B------:R-:W-:Y:S01]  /*43a0*/  @!P3 HADD2.F32 R5, -RZ, R0.H0_H0 ;  /* 0x20000000ff05b230 */ /* 0x000fe20000004100 */
[----:B------:R-:W1:Y:S01]  /*43b0*/  @!P0 MUFU.SQRT R2, R2 ;  /* 0x0000000200028308 */ /* 0x000e620000002000 */
[----:B------:R-:W-:-:S07]  /*43c0*/  @!P1 HADD2.F32 R3, -RZ, R23.H0_H0 ;  /* 0x20000017ff039230 */ /* 0x000fce0000004100 */
[----:B------:R-:W2:Y:S08]  /*43d0*/  @!P2 MUFU.SQRT R4, R4 ;  /* 0x000000040004a308 */ /* 0x000eb00000002000 */
[----:B------:R-:W3:Y:S01]  /*43e0*/  @!P3 MUFU.SQRT R5, R5 ;  /* 0x000000050005b308 */ /* 0x000ee20000002000 */
[----:B-1----:R-:W-:-:S07]  /*43f0*/  @!P0 F2FP.F16.F32.PACK_AB R0, RZ, R2 ;  /* 0x00000002ff00823e */ /* 0x002fce00000000ff */
[----:B------:R-:W1:Y:S01]  /*4400*/  @!P1 MUFU.SQRT R3, R3 ;  /* 0x0000000300039308 */ /* 0x000e620000002000 */
[----:B--2---:R-:W-:Y:S02]  /*4410*/  @!P2 F2FP.F16.F32.PACK_AB R24, RZ, R4 ;  /* 0x00000004ff18a23e */ /* 0x004fe400000000ff */
[----:B---3--:R-:W-:Y:S02]  /*4420*/  @!P3 F2FP.F16.F32.PACK_AB R23, RZ, R5 ;  /* 0x00000005ff17b23e */ /* 0x008fe400000000ff */
[----:B-1----:R-:W-:Y:S01]  /*4430*/  @!P1 F2FP.F16.F32.PACK_AB R25, RZ, R3 ;  /* 0x00000003ff19923e */ /* 0x002fe200000000ff */
[----:B------:R-:W-:Y:S06]  /*4440*/  @P0 BRA `(.L_x_21875) ;  /* 0x0000001000300947 */ /* 0x000fec0003800000 */
        /* <DEDUP_REMOVED lines=19> */
[----:B------:R-:W-:Y:S02]  /*4580*/  IMAD.MOV.U32 R19, RZ, RZ, R22 ;  /* 0x000000ffff137224 */ /* 0x000fe400078e0016 */
[----:B------:R-:W0:Y:S02]  /*4590*/  F2I.FTZ.TRUNC.NTZ R5, R0 ;  /* 0x0000000000057305 */ /* 0x000e24000021f100 */
[----:B0-----:R0:W-:Y:S01]  /*45a0*/  STG.E.U8 desc[UR36][R2.64], R5 ;  /* 0x0000000502007986 */ /* 0x0011e2000c101124 */
[----:B------:R-:W-:Y:S05]  /*45b0*/  BRA `(.L_x_21875) ;  /* 0x0000000c00d47947 */ /* 0x000fea0003800000 */
.L_x_21879:
[----:B------:R-:W-:Y:S02]  /*45c0*/  HADD2.F32 R5, -RZ, R0.H0_H0 ;  /* 0x20000000ff057230 */ /* 0x000fe40000004100 */
[----:B------:R-:W-:-:S04]  /*45d0*/  IMAD.MOV.U32 R19, RZ, RZ, R22 ;  /* 0x000000ffff137224 */ /* 0x000fc800078e0016 */
[----:B------:R-:W0:Y:S02]  /*45e0*/  F2I.S64.TRUNC R4, R5 ;  /* 0x0000000500047311 */ /* 0x000e24000020d900 */
[----:B0-----:R0:W-:Y:S01]  /*45f0*/  STG.E.U8 desc[UR36][R2.64], R4 ;  /* 0x0000000402007986 */ /* 0x0011e2000c101124 */
[----:B------:R-:W-:Y:S05]  /*4600*/  BRA `(.L_x_21875) ;  /* 0x0000000c00c07947 */ /* 0x000fea0003800000 */
.L_x_21878:
        /* <DEDUP_REMOVED lines=11> */
.L_x_21882:
[----:B------:R-:W-:Y:S02]  /*46c0*/  HADD2.F32 R0, -RZ, R0.H0_H0 ;  /* 0x20000000ff007230 */ /* 0x000fe40000004100 */
[----:B------:R-:W-:Y:S02]  /*46d0*/  IMAD.MOV.U32 R19, RZ, RZ, R22 ;  /* 0x000000ffff137224 */ /* 0x000fe400078e0016 */
[----:B------:R-:W0:Y:S02]  /*46e0*/  F2I.FTZ.TRUNC.NTZ R5, R0 ;  /* 0x0000000000057305 */ /* 0x000e24000021f100 */
[----:B0-----:R0:W-:Y:S01]  /*46f0*/  STG.E desc[UR36][R2.64], R5 ;  /* 0x0000000502007986 */ /* 0x0011e2000c101924 */
[----:B------:R-:W-:Y:S05]  /*4700*/  BRA `(.L_x_21875) ;  /* 0x0000000c00807947 */ /* 0x000fea0003800000 */
.L_x_21881:
[----:B------:R-:W-:Y:S02]  /*4710*/  HADD2.F32 R0, -RZ, R0.H0_H0 ;  /* 0x20000000ff007230 */ /* 0x000fe40000004100 */
[----:B------:R-:W-:Y:S02]  /*4720*/  IMAD.MOV.U32 R19, RZ, RZ, R22 ;  /* 0x000000ffff137224 */ /* 0x000fe400078e0016 */
[----:B------:R-:W0:Y:S02]  /*4730*/  F2I.FTZ.TRUNC.NTZ R5, R0 ;  /* 0x0000000000057305 */ /* 0x000e24000021f100 */
[----:B0-----:R0:W-:Y:S01]  /*4740*/  STG.E.U16 desc[UR36][R2.64], R5 ;  /* 0x0000000502007986 */ /* 0x0011e2000c101524 */
[----:B------:R-:W-:Y:S05]  /*4750*/  BRA `(.L_x_21875) ;  /* 0x0000000c006c7947 */ /* 0x000fea0003800000 */
.L_x_21877:
        /* <DEDUP_REMOVED lines=10> */
.L_x_21884:
[----:B------:R0:W-:Y:S01]  /*4800*/  STG.E.U16 desc[UR36][R2.64], R0 ;  /* 0x0000000002007986 */ /* 0x0001e2000c101524 */
[----:B------:R-:W-:Y:S01]  /*4810*/  IMAD.MOV.U32 R19, RZ, RZ, R22 ;  /* 0x000000ffff137224 */ /* 0x000fe200078e0016 */
[----:B------:R-:W-:Y:S06]  /*4820*/  BRA `(.L_x_21875) ;  /* 0x0000000c00387947 */ /* 0x000fec0003800000 */
.L_x_21883:
        /* <DEDUP_REMOVED lines=11> */
.L_x_21886:
[----:B------:R-:W-:Y:S02]  /*48e0*/  HADD2.F32 R0, -RZ, R0.H0_H0 ;  /* 0x20000000ff007230 */ /* 0x000fe40000004100 */
[----:B------:R-:W-:-:S03]  /*48f0*/  IMAD.MOV.U32 R19, RZ, RZ, R22 ;  /* 0x000000ffff137224 */ /* 0x000fc600078e0016 */
[----:B------:R-:W-:-:S04]  /*4900*/  F2FP.F16.F32.PACK_AB R0, RZ, R0 ;  /* 0x00000000ff00723e */ /* 0x000fc800000000ff */
[----:B------:R-:W-:-:S05]  /*4910*/  PRMT R0, R0, 0x5410, RZ ;  /* 0x0000541000007816 */ /* 0x000fca00000000ff */
[----:B------:R0:W-:Y:S01]  /*4920*/  STG.E desc[UR36][R2.64], R0 ;  /* 0x0000000002007986 */ /* 0x0001e2000c101924 */
[----:B------:R-:W-:Y:S05]  /*4930*/  BRA `(.L_x_21875) ;  /* 0x0000000800f47947 */ /* 0x000fea0003800000 */
.L_x_21885:
[----:B------:R-:W-:Y:S02]  /*4940*/  HADD2.F32 R4, -RZ, R0.H0_H0 ;  /* 0x20000000ff047230 */ /* 0x000fe40000004100 */
[----:B------:R-:W-:-:S03]  /*4950*/  IMAD.MOV.U32 R19, RZ, RZ, R22 ;  /* 0x000000ffff137224 */ /* 0x000fc600078e0016 */
[----:B------:R-:W-:-:S06]  /*4960*/  FMUL.FTZ R4, R4, 1 ;  /* 0x3f80000004047820 */ /* 0x000fcc0000410000 */
[----:B------:R-:W0:Y:S02]  /*4970*/  F2F.F64.F32 R4, R4 ;  /* 0x0000000400047310 */ /* 0x000e240000201800 */
[----:B0-----:R0:W-:Y:S01]  /*4980*/  STG.E.64 desc[UR36][R2.64], R4 ;  /* 0x0000000402007986 */ /* 0x0011e2000c101b24 */
[----:B------:R-:W-:Y:S05]  /*4990*/  BRA `(.L_x_21875) ;  /* 0x0000000800dc7947 */ /* 0x000fea0003800000 */
.L_x_21876:
        /* <DEDUP_REMOVED lines=14> */
.L_x_21889:
[----:B------:R-:W-:Y:S01]  /*4a80*/  HADD2.F32 R0, -RZ, R0.H0_H0 ;  /* 0x20000000ff007230 */ /* 0x000fe20000004100 */
[----:B------:R-:W-:Y:S01]  /*4a90*/  CS2R R6, SRZ ;  /* 0x0000000000067805 */ /* 0x000fe2000001ff00 */
[----:B------:R-:W-:-:S03]  /*4aa0*/  IMAD.MOV.U32 R19, RZ, RZ, R22 ;  /* 0x000000ffff137224 */ /* 0x000fc600078e0016 */
[----:B------:R-:W-:-:S04]  /*4ab0*/  FMUL.FTZ R0, R0, 1 ;  /* 0x3f80000000007820 */ /* 0x000fc80000410000 */
[----:B------:R-:W0:Y:S02]  /*4ac0*/  F2F.F64.F32 R4, R0 ;  /* 0x0000000000047310 */ /* 0x000e240000201800 */
[----:B0-----:R4:W-:Y:S01]  /*4ad0*/  STG.E.128 desc[UR36][R2.64], R4 ;  /* 0x0000000402007986 */ /* 0x0019e2000c101d24 */
[----:B------:R-:W-:Y:S05]  /*4ae0*/  BRA `(.L_x_21875) ;  /* 0x0000000800887947 */ /* 0x000fea0003800000 */
.L_x_21888:
        /* <DEDUP_REMOVED lines=19> */
.L_x_21893:
[----:B------:R-:W-:Y:S05]  /*4c20*/  BSYNC.RECONVERGENT B0 ;  /* 0x0000000000007941 */ /* 0x000fea0003800200 */
.L_x_21892:
[----:B------:R-:W-:Y:S01]  /*4c30*/  LOP3.LUT R5, R0, 0x80, R5, 0xf8, !PT ;  /* 0x0000008000057812 */ /* 0x000fe200078ef805 */
[----:B------:R-:W-:-:S04]  /*4c40*/  IMAD.MOV.U32 R19, RZ, RZ, R22 ;  /* 0x000000ffff137224 */ /* 0x000fc800078e0016 */
[----:B------:R3:W-:Y:S01]  /*4c50*/  STG.E.U8 desc[UR36][R2.64], R5 ;  /* 0x0000000502007986 */ /* 0x0007e2000c101124 */
[----:B------:R-:W-:Y:S05]  /*4c60*/  BRA `(.L_x_21875) ;  /* 0x0000000800287947 */ /* 0x000fea0003800000 */
.L_x_21891:
        /* <DEDUP_REMOVED lines=15> */
.L_x_21895:
[----:B------:R-:W-:Y:S05]  /*4d60*/  BSYNC.RECONVERGENT B0 ;  /* 0x0000000000007941 */ /* 0x000fea0003800200 */
.L_x_21894:
[----:B------:R-:W-:Y:S01]  /*4d70*/  LOP3.LUT R5, R0, 0x80, R5, 0xf8, !PT ;  /* 0x0000008000057812 */ /* 0x000fe200078ef805 */
[----:B------:R-:W-:-:S04]  /*4d80*/  IMAD.MOV.U32 R19, RZ, RZ, R22 ;  /* 0x000000ffff137224 */ /* 0x000fc800078e0016 */
[----:B------:R2:W-:Y:S01]  /*4d90*/  STG.E.U8 desc[UR36][R2.64], R5 ;  /* 0x0000000502007986 */ /* 0x0005e2000c101124 */
[----:B------:R-:W-:Y:S05]  /*4da0*/  BRA `(.L_x_21875) ;  /* 0x0000000400d87947 */ /* 0x000fea0003800000 */
.L_x_21890:
[----:B------:R-:W-:Y:S02]  /*4db0*/  HADD2.F32 R0, -RZ, R0.H0_H0 ;  /* 0x20000000ff007230 */ /* 0x000fe40000004100 */
[----:B------:R-:W-:-:S03]  /*4dc0*/  IMAD.MOV.U32 R19, RZ, RZ, R22 ;  /* 0x000000ffff137224 */ /* 0x000fc600078e0016 */
[----:B------:R-:W-:-:S05]  /*4dd0*/  F2FP.BF16.F32.PACK_AB R0, RZ, R0 ;  /* 0x00000000ff00723e */ /* 0x000fca00000010ff */
[----:B------:R1:W-:Y:S01]  /*4de0*/  STG.E.U16 desc[UR36][R2.64], R0 ;  /* 0x0000000002007986 */ /* 0x0003e2000c101524 */
[----:B------:R-:W-:Y:S05]  /*4df0*/  BRA `(.L_x_21875) ;  /* 0x0000000400c47947 */ /* 0x000fea0003800000 */
.L_x_21887:
        /* <DEDUP_REMOVED lines=13> */
.L_x_21898:
        /* <DEDUP_REMOVED lines=13> */
.L_x_21901:
[----:B------:R-:W-:-:S04]  /*4fa0*/  SHF.R.U32.HI R0, RZ, 0x14, R5 ;  /* 0x00000014ff007819 */ /* 0x000fc80000011605 */
[----:B------:R-:W-:-:S04]  /*4fb0*/  LOP3.LUT R0, R0, 0x1, RZ, 0xc0, !PT ;  /* 0x0000000100007812 */ /* 0x000fc800078ec0ff */
[----:B------:R-:W-:-:S04]  /*4fc0*/  IADD3 R0, PT, PT, R5, 0x487ffff, R0 ;  /* 0x0487ffff05007810 */ /* 0x000fc80007ffe000 */
[----:B------:R-:W-:-:S04]  /*4fd0*/  SHF.R.U32.HI R0, RZ, 0x14, R0 ;  /* 0x00000014ff007819 */ /* 0x000fc80000011600 */
[----:B------:R-:W-:-:S07]  /*4fe0*/  LOP3.LUT R4, R0, 0xff, RZ, 0xc0, !PT ;  /* 0x000000ff00047812 */ /* 0x000fce00078ec0ff */
.L_x_21902:
[----:B------:R-:W-:-:S04]  /*4ff0*/  SHF.R.U32.HI R5, RZ, 0x18, R5 ;  /* 0x00000018ff057819 */ /* 0x000fc80000011605 */
[----:B------:R-:W-:-:S04]  /*5000*/  LOP3.LUT R4, R4, 0x80, R5, 0xf8, !PT ;  /* 0x0000008004047812 */ /* 0x000fc800078ef805 */
[----:B------:R-:W-:-:S07]  /*5010*/  PRMT R0, R4, 0x7610, R0 ;  /* 0x0000761004007816 */ /* 0x000fce0000000000 */
.L_x_21900:
[----:B------:R-:W-:Y:S05]  /*5020*/  BSYNC.RECONVERGENT B0 ;  /* 0x0000000000007941 */ /* 0x000fea0003800200 */
.L_x_21899:
[----:B------:R0:W-:Y:S01]  /*5030*/  STG.E.U8 desc[UR36][R2.64], R0 ;  /* 0x0000000002007986 */ /* 0x0001e2000c101124 */
[----:B------:R-:W-:Y:S01]  /*5040*/  IMAD.MOV.U32 R19, RZ, RZ, R22 ;  /* 0x000000ffff137224 */ /* 0x000fe200078e0016 */
[----:B------:R-:W-:Y:S06]  /*5050*/  BRA `(.L_x_21875) ;  /* 0x00000004002c7947 */ /* 0x000fec0003800000 */
.L_x_21897:
        /* <DEDUP_REMOVED lines=13> */
.L_x_21905:
[----:B------:R-:W-:-:S04]  /*5130*/  SHF.R.U32.HI R0, RZ, 0x15, R5 ;  /* 0x00000015ff007819 */ /* 0x000fc80000011605 */
[----:B------:R-:W-:-:S04]  /*5140*/  LOP3.LUT R0, R0, 0x1, RZ, 0xc0, !PT ;  /* 0x0000000100007812 */ /* 0x000fc800078ec0ff */
[----:B------:R-:W-:-:S04]  /*5150*/  IADD3 R0, PT, PT, R5, 0x88fffff, R0 ;  /* 0x088fffff05007810 */ /* 0x000fc80007ffe000 */
[----:B------:R-:W-:-:S04]  /*5160*/  SHF.R.U32.HI R0, RZ, 0x15, R0 ;  /* 0x00000015ff007819 */ /* 0x000fc80000011600 */
[----:B------:R-:W-:-:S07]  /*5170*/  LOP3.LUT R4, R0, 0xff, RZ, 0xc0, !PT ;  /* 0x000000ff00047812 */ /* 0x000fce00078ec0ff */
.L_x_21906:
[----:B------:R-:W-:-:S04]  /*5180*/  SHF.R.U32.HI R5, RZ, 0x18, R5 ;  /* 0x00000018ff057819 */ /* 0x000fc80000011605 */
[----:B------:R-:W-:-:S04]  /*5190*/  LOP3.LUT R4, R4, 0x80, R5, 0xf8, !PT ;  /* 0x0000008004047812 */ /* 0x000fc800078ef805 */
[----:B------:R-:W-:-:S07]  /*51a0*/  PRMT R0, R4, 0x7610, R0 ;  /* 0x0000761004007816 */ /* 0x000fce0000000000 */
.L_x_21904:
[----:B------:R-:W-:Y:S05]  /*51b0*/  BSYNC.RECONVERGENT B0 ;  /* 0x0000000000007941 */ /* 0x000fea0003800200 */
.L_x_21903:
[----:B------:R0:W-:Y:S01]  /*51c0*/  STG.E.U8 desc[UR36][R2.64], R0 ;  /* 0x0000000002007986 */ /* 0x0001e2000c101124 */
[----:B------:R-:W-:Y:S01]  /*51d0*/  IMAD.MOV.U32 R19, RZ, RZ, R22 ;  /* 0x000000ffff137224 */ /* 0x000fe200078e0016 */
[----:B------:R-:W-:Y:S06]  /*51e0*/  BRA `(.L_x_21875) ;  /* 0x0000000000c87947 */ /* 0x000fec0003800000 */
.L_x_21896:
[----:B------:R-:W-:-:S13]  /*51f0*/  ISETP.NE.AND P0, PT, R4, 0x1c, PT ;  /* 0x0000001c0400780c */ /* 0x000fda0003f05270 */
[----:B------:R-:W-:Y:S05]  /*5200*/  @!P0 BRA `(.L_x_21907) ;  /* 0x0000000000b08947 */ /* 0x000fea0003800000 */
[----:B------:R-:W-:-:S13]  /*5210*/  ISETP.NE.AND P0, PT, R4, 0x1d, PT ;  /* 0x0000001d0400780c */ /* 0x000fda0003f05270 */
[----:B------:R-:W-:Y:S05]  /*5220*/  @!P0 BRA `(.L_x_21908) ;  /* 0x0000000000948947 */ /* 0x000fea0003800000 */
[----:B------:R-:W-:-:S13]  /*5230*/  ISETP.NE.AND P0, PT, R4, 0x2c, PT ;  /* 0x0000002c0400780c */ /* 0x000fda0003f05270 */
[----:B------:R-:W-:Y:S05]  /*5240*/  @!P0 BRA `(.L_x_21909) ;  /* 0x0000000000488947 */ /* 0x000fea0003800000 */
.L_x_21880:
        /* <DEDUP_REMOVED lines=16> */
.L_x_21910:
[----:B------:R-:W-:Y:S01]  /*5350*/  IMAD.MOV.U32 R19, RZ, RZ, R22 ;  /* 0x000000ffff137224 */ /* 0x000fe200078e0016 */
[----:B------:R-:W-:Y:S06]  /*5360*/  BRA `(.L_x_21875) ;  /* 0x0000000000687947 */ /* 0x000fec0003800000 */
.L_x_21909:
        /* <DEDUP_REMOVED lines=17> */
.L_x_21908:
[----:B------:R-:W-:Y:S02]  /*5480*/  HADD2.F32 R4, -RZ, R0.H0_H0 ;  /* 0x20000000ff047230 */ /* 0x000fe40000004100 */
[----:B------:R-:W-:-:S04]  /*5490*/  IMAD.MOV.U32 R19, RZ, RZ, R22 ;  /* 0x000000ffff137224 */ /* 0x000fc800078e0016 */
[----:B------:R-:W0:Y:S02]  /*54a0*/  F2I.U64.TRUNC R4, R4 ;  /* 0x0000000400047311 */ /* 0x000e24000020d800 */
[----:B0-----:R0:W-:Y:S01]  /*54b0*/  STG.E.64 desc[UR36][R2.64], R4 ;  /* 0x0000000402007986 */ /* 0x0011e2000c101b24 */
[----:B------:R-:W-:Y:S05]  /*54c0*/  BRA `(.L_x_21875) ;  /* 0x0000000000107947 */ /* 0x000fea0003800000 */
.L_x_21907:
[----:B------:R-:W-:Y:S02]  /*54d0*/  HADD2.F32 R0, -RZ, R0.H0_H0 ;  /* 0x20000000ff007230 */ /* 0x000fe40000004100 */
[----:B------:R-:W-:Y:S02]  /*54e0*/  IMAD.MOV.U32 R19, RZ, RZ, R22 ;  /* 0x000000ffff137224 */ /* 0x000fe400078e0016 */
[----:B------:R-:W0:Y:S02]  /*54f0*/  F2I.FTZ.U32.TRUNC.NTZ R5, R0 ;  /* 0x0000000000057305 */ /* 0x000e24000021f000 */
[----:B0-----:R0:W-:Y:S03]  /*5500*/  STG.E desc[UR36][R2.64], R5 ;  /* 0x0000000502007986 */ /* 0x0011e6000c101924 */
.L_x_21875:
[----:B------:R-:W-:Y:S05]  /*5510*/  BSYNC.RECONVERGENT B6 ;  /* 0x0000000000067941 */ /* 0x000fea0003800200 */
.L_x_21874:
        /* <DEDUP_REMOVED lines=25> */
.L_x_21916:
[----:B------:R-:W-:-:S06]  /*56b0*/  HADD2.F32 R5, -RZ, R25.H0_H0 ;  /* 0x20000019ff057230 */ /* 0x000fcc0000004100 */
[----:B------:R-:W0:Y:S02]  /*56c0*/  F2I.S64.TRUNC R4, R5 ;  /* 0x0000000500047311 */ /* 0x000e24000020d900 */
[----:B0-----:R0:W-:Y:S01]  /*56d0*/  STG.E.U8 desc[UR36][R2.64], R4 ;  /* 0x0000000402007986 */ /* 0x0011e2000c101124 */
[----:B------:R-:W-:Y:S05]  /*56e0*/  BRA `(.L_x_21918) ;  /* 0x0000000c006c7947 */ /* 0x000fea0003800000 */
.L_x_21915:
        /* <DEDUP_REMOVED lines=10> */
.L_x_21920:
[----:B------:R-:W-:-:S06]  /*5790*/  HADD2.F32 R25, -RZ, R25.H0_H0 ;  /* 0x20000019ff197230 */ /* 0x000fcc0000004100 */
[----:B------:R-:W0:Y:S02]  /*57a0*/  F2I.FTZ.TRUNC.NTZ R25, R25 ;  /* 0x0000001900197305 */ /* 0x000e24000021f100 */
[----:B0-----:R0:W-:Y:S01]  /*57b0*/  STG.E desc[UR36][R2.64], R25 ;  /* 0x0000001902007986 */ /* 0x0011e2000c101924 */
[----:B------:R-:W-:Y:S05]  /*57c0*/  BRA `(.L_x_21918) ;  /* 0x0000000c00347947 */ /* 0x000fea0003800000 */
.L_x_21919:
[----:B------:R-:W-:-:S06]  /*57d0*/  HADD2.F32 R25, -RZ, R25.H0_H0 ;  /* 0x20000019ff197230 */ /* 0x000fcc0000004100 */
[----:B------:R-:W0:Y:S02]  /*57e0*/  F2I.FTZ.TRUNC.NTZ R25, R25 ;  /* 0x0000001900197305 */ /* 0x000e24000021f100 */
[----:B0-----:R0:W-:Y:S01]  /*57f0*/  STG.E.U16 desc[UR36][R2.64], R25 ;  /* 0x0000001902007986 */ /* 0x0011e2000c101524 */
[----:B------:R-:W-:Y:S05]  /*5800*/  BRA `(.L_x_21918) ;  /* 0x0000000c00247947 */ /* 0x000fea0003800000 */
.L_x_21914:
        /* <DEDUP_REMOVED lines=9> */
.L_x_21922:
[----:B------:R0:W-:Y:S01]  /*58a0*/  STG.E.U16 desc[UR36][R2.64], R25 ;  /* 0x0000001902007986 */ /* 0x0001e2000c101524 */
[----:B------:R-:W-:Y:S05]  /*58b0*/  BRA `(.L_x_21918) ;  /* 0x0000000800f87947 */ /* 0x000fea0003800000 */
.L_x_21921:
        /* <DEDUP_REMOVED lines=10> */
.L_x_21924:
[----:B------:R-:W-:-:S05]  /*5960*/  HADD2.F32 R0, -RZ, R25.H0_H0 ;  /* 0x20000019ff007230 */ /* 0x000fca0000004100 */
[----:B------:R-:W-:-:S04]  /*5970*/  F2FP.F16.F32.PACK_AB R0, RZ, R0 ;  /* 0x00000000ff00723e */ /* 0x000fc800000000ff */
[----:B------:R-:W-:-:S05]  /*5980*/  PRMT R0, R0, 0x5410, RZ ;  /* 0x0000541000007816 */ /* 0x000fca00000000ff */
[----:B------:R0:W-:Y:S01]  /*5990*/  STG.E desc[UR36][R2.64], R0 ;  /* 0x0000000002007986 */ /* 0x0001e2000c101924 */
[----:B------:R-:W-:Y:S05]  /*59a0*/  BRA `(.L_x_21918) ;  /* 0x0000000800bc7947 */ /* 0x000fea0003800000 */
.L_x_21923:
[----:B------:R-:W-:-:S05]  /*59b0*/  HADD2.F32 R4, -RZ, R25.H0_H0 ;  /* 0x20000019ff047230 */ /* 0x000fca0000004100 */
[----:B------:R-:W-:-:S06]  /*59c0*/  FMUL.FTZ R4, R4, 1 ;  /* 0x3f80000004047820 */ /* 0x000fcc0000410000 */
[----:B------:R-:W0:Y:S02]  /*59d0*/  F2F.F64.F32 R4, R4 ;  /* 0x0000000400047310 */ /* 0x000e240000201800 */
[----:B0-----:R0:W-:Y:S01]  /*59e0*/  STG.E.64 desc[UR36][R2.64], R4 ;  /* 0x0000000402007986 */ /* 0x0011e2000c101b24 */
[----:B------:R-:W-:Y:S05]  /*59f0*/  BRA `(.L_x_21918) ;  /* 0x0000000800a87947 */ /* 0x000fea0003800000 */
.L_x_21913:
        /* <DEDUP_REMOVED lines=14> */
.L_x_21928:
        /* <DEDUP_REMOVED lines=18> */
.L_x_21931:
[----:B------:R-:W-:-:S04]  /*5c00*/  SHF.R.U32.HI R5, RZ, 0x18, R5 ;  /* 0x00000018ff057819 */ /* 0x000fc80000011605 */
[----:B------:R-:W-:-:S07]  /*5c10*/  LOP3.LUT R0, R0, 0x80, R5, 0xf8, !PT ;  /* 0x0000008000007812 */ /* 0x000fce00078ef805 */
.L_x_21930:
[----:B------:R-:W-:Y:S05]  /*5c20*/  BSYNC.RECONVERGENT B0 ;  /* 0x0000000000007941 */ /* 0x000fea0003800200 */
.L_x_21929:
[----:B------:R0:W-:Y:S01]  /*5c30*/  STG.E.U8 desc[UR36][R2.64], R0 ;  /* 0x0000000002007986 */ /* 0x0001e2000c101124 */
[----:B------:R-:W-:Y:S05]  /*5c40*/  BRA `(.L_x_21918) ;  /* 0x0000000800147947 */ /* 0x000fea0003800000 */
.L_x_21927:
        /* <DEDUP_REMOVED lines=18> */
.L_x_21934:
[----:B------:R-:W-:-:S04]  /*5d70*/  SHF.R.U32.HI R5, RZ, 0x18, R5 ;  /* 0x00000018ff057819 */ /* 0x000fc80000011605 */
[----:B------:R-:W-:-:S07]  /*5d80*/  LOP3.LUT R0, R0, 0x80, R5, 0xf8, !PT ;  /* 0x0000008000007812 */ /* 0x000fce00078ef805 */
.L_x_21933:
[----:B------:R-:W-:Y:S05]  /*5d90*/  BSYNC.RECONVERGENT B0 ;  /* 0x0000000000007941 */ /* 0x000fea0003800200 */
.L_x_21932:
[----:B------:R0:W-:Y:S01]  /*5da0*/  STG.E.U8 desc[UR36][R2.64], R0 ;  /* 0x0000000002007986 */ /* 0x0001e2000c101124 */
[----:B------:R-:W-:Y:S05]  /*5db0*/  BRA `(.L_x_21918) ;  /* 0x0000000400b87947 */ /* 0x000fea0003800000 */
.L_x_21926:
        /* <DEDUP_REMOVED lines=22> */
.L_x_21936:
[----:B------:R-:W-:-:S06]  /*5f20*/  HADD2.F32 R4, -RZ, R25.H0_H0 ;  /* 0x20000019ff047230 */ /* 0x000fcc0000004100 */
[----:B------:R-:W0:Y:S02]  /*5f30*/  F2I.U64.TRUNC R4, R4 ;  /* 0x0000000400047311 */ /* 0x000e24000020d800 */
[----:B0-----:R0:W-:Y:S01]  /*5f40*/  STG.E.64 desc[UR36][R2.64], R4 ;  /* 0x0000000402007986 */ /* 0x0011e2000c101b24 */
[----:B------:R-:W-:Y:S05]  /*5f50*/  BRA `(.L_x_21918) ;  /* 0x0000000400507947 */ /* 0x000fea0003800000 */
.L_x_21935:
[----:B------:R-:W-:-:S06]  /*5f60*/  HADD2.F32 R25, -RZ, R25.H0_H0 ;  /* 0x20000019ff197230 */ /* 0x000fcc0000004100 */
[----:B------:R-:W0:Y:S02]  /*5f70*/  F2I.FTZ.U32.TRUNC.NTZ R25, R25 ;  /* 0x0000001900197305 */ /* 0x000e24000021f000 */
[----:B0-----:R0:W-:Y:S01]  /*5f80*/  STG.E desc[UR36][R2.64], R25 ;  /* 0x0000001902007986 */ /* 0x0011e2000c101924 */
[----:B------:R-:W-:Y:S05]  /*5f90*/  BRA `(.L_x_21918) ;  /* 0x0000000400407947 */ /* 0x000fea0003800000 */
.L_x_21925:
        /* <DEDUP_REMOVED lines=11> */
.L_x_21938:
[----:B------:R-:W-:Y:S01]  /*6050*/  HADD2.F32 R25, -RZ, R25.H0_H0 ;  /* 0x20000019ff197230 */ /* 0x000fe20000004100 */
[----:B------:R-:W-:-:S04]  /*6060*/  CS2R R6, SRZ ;  /* 0x0000000000067805 */ /* 0x000fc8000001ff00 */
[----:B------:R-:W-:-:S06]  /*6070*/  FMUL.FTZ R4, R25, 1 ;  /* 0x3f80000019047820 */ /* 0x000fcc0000410000 */
[----:B------:R-:W0:Y:S02]  /*6080*/  F2F.F64.F32 R4, R4 ;  /* 0x0000000400047310 */ /* 0x000e240000201800 */
[----:B0-----:R0:W-:Y:S01]  /*6090*/  STG.E.128 desc[UR36][R2.64], R4 ;  /* 0x0000000402007986 */ /* 0x0011e2000c101d24 */
[----:B------:R-:W-:Y:S05]  /*60a0*/  BRA `(.L_x_21918) ;  /* 0x0000000000fc7947 */ /* 0x000fea0003800000 */
.L_x_21937:
[----:B------:R-:W-:-:S13]  /*60b0*/  ISETP.NE.AND P0, PT, R0, 0xf, PT ;  /* 0x0000000f0000780c */ /* 0x000fda0003f05270 */
[----:B------:R-:W-:Y:S05]  /*60c0*/  @!P0 BRA `(.L_x_21939) ;  /* 0x0000000000e88947 */ /* 0x000fea0003800000 */
[----:B------:R-:W-:-:S13]  /*60d0*/  ISETP.NE.AND P0, PT, R0, 0x17, PT ;  /* 0x000000170000780c */ /* 0x000fda0003f05270 */
[----:B------:R-:W-:Y:S05]  /*60e0*/  @!P0 BRA `(.L_x_21940) ;  /* 0x0000000000908947 */ /* 0x000fea0003800000 */
[----:B------:R-:W-:-:S13]  /*60f0*/  ISETP.NE.AND P0, PT, R0, 0x18, PT ;  /* 0x000000180000780c */ /* 0x000fda0003f05270 */
[----:B------:R-:W-:Y:S05]  /*6100*/  @!P0 BRA `(.L_x_21941) ;  /* 0x0000000000448947 */ /* 0x000fea0003800000 */
.L_x_21917:
        /* <DEDUP_REMOVED lines=16> */
.L_x_21942:
[----:B------:R-:W-:Y:S05]  /*6210*/  BRA `(.L_x_21918) ;  /* 0x0000000000a07947 */ /* 0x000fea0003800000 */
.L_x_21941:
        /* <DEDUP_REMOVED lines=13> */
.L_x_21944:
[----:B------:R-:W-:Y:S05]  /*62f0*/  BSYNC.RECONVERGENT B0 ;  /* 0x0000000000007941 */ /* 0x000fea0003800200 */
.L_x_21943:
[----:B------:R-:W-:-:S05]  /*6300*/  LOP3.LUT R5, R0, 0x80, R5, 0xf8, !PT ;  /* 0x0000008000057812 */ /* 0x000fca00078ef805 */
[----:B------:R3:W-:Y:S01]  /*6310*/  STG.E.U8 desc[UR36][R2.64], R5 ;  /* 0x0000000502007986 */ /* 0x0007e2000c101124 */
[----:B------:R-:W-:Y:S05]  /*6320*/  BRA `(.L_x_21918) ;  /* 0x00000000005c7947 */ /* 0x000fea0003800000 */
.L_x_21940:
        /* <DEDUP_REMOVED lines=12> */
.L_x_21946:
[----:B------:R-:W-:Y:S01]  /*63f0*/  IMAD.MOV.U32 R0, RZ, RZ, 0x7f ;  /* 0x0000007fff007424 */ /* 0x000fe200078e00ff */
[----:B------:R-:W-:-:S04]  /*6400*/  ISETP.GT.U32.AND P0, PT, R4, 0x7f800000, PT ;  /* 0x7f8000000400780c */ /* 0x000fc80003f04070 */
[----:B------:R-:W-:-:S09]  /*6410*/  SEL R0, R0, 0x7c, P0 ;  /* 0x0000007c00007807 */ /* 0x000fd20000000000 */
.L_x_21947:
[----:B------:R-:W-:Y:S05]  /*6420*/  BSYNC.RECONVERGENT B0 ;  /* 0x0000000000007941 */ /* 0x000fea0003800200 */
.L_x_21945:
[----:B------:R-:W-:-:S04]  /*6430*/  SHF.R.U32.HI R5, RZ, 0x18, R5 ;  /* 0x00000018ff057819 */ /* 0x000fc80000011605 */
[----:B------:R-:W-:-:S05]  /*6440*/  LOP3.LUT R5, R0, 0x80, R5, 0xf8, !PT ;  /* 0x0000008000057812 */ /* 0x000fca00078ef805 */
[----:B------:R2:W-:Y:S01]  /*6450*/  STG.E.U8 desc[UR36][R2.64], R5 ;  /* 0x0000000502007986 */ /* 0x0005e2000c101124 */
[----:B------:R-:W-:Y:S05]  /*6460*/  BRA `(.L_x_21918) ;  /* 0x00000000000c7947 */ /* 0x000fea0003800000 */
.L_x_21939:
[----:B------:R-:W-:-:S05]  /*6470*/  HADD2.F32 R0, -RZ, R25.H0_H0 ;  /* 0x20000019ff007230 */ /* 0x000fca0000004100 */
[----:B------:R-:W-:-:S05]  /*6480*/  F2FP.BF16.F32.PACK_AB R0, RZ, R0 ;  /* 0x00000000ff00723e */ /* 0x000fca00000010ff */
[----:B------:R4:W-:Y:S02]  /*6490*/  STG.E.U16 desc[UR36][R2.64], R0 ;  /* 0x0000000002007986 */ /* 0x0009e4000c101524 */
.L_x_21918:
        /* <DEDUP_REMOVED lines=25> */
.L_x_21951:
[----:B------:R-:W-:-:S06]  /*6630*/  HADD2.F32 R5, -RZ, R24.H0_H0 ;  /* 0x20000018ff057230 */ /* 0x000fcc0000004100 */
[----:B------:R-:W0:Y:S02]  /*6640*/  F2I.S64.TRUNC R4, R5 ;  /* 0x0000000500047311 */ /* 0x000e24000020d900 */
[----:B0-----:R4:W-:Y:S01]  /*6650*/  STG.E.U8 desc[UR36][R2.64], R4 ;  /* 0x0000000402007986 */ /* 0x0019e2000c101124 */
[----:B------:R-:W-:Y:S05]  /*6660*/  BRA `(.L_x_21953) ;  /* 0x0000000c006c7947 */ /* 0x000fea0003800000 */
.L_x_21950:
        /* <DEDUP_REMOVED lines=10> */
.L_x_21955:
[----:B------:R-:W-:-:S04]  /*6710*/  HADD2.F32 R24, -RZ, R24.H0_H0 ;  /* 0x20000018ff187230 */ /* 0x000fc80000004100 */
[----:B------:R-:W0:Y:S02]  /*6720*/  F2I.FTZ.TRUNC.NTZ R5, R24 ;  /* 0x0000001800057305 */ /* 0x000e24000021f100 */
[----:B0-----:R2:W-:Y:S01]  /*6730*/  STG.E desc[UR36][R2.64], R5 ;  /* 0x0000000502007986 */ /* 0x0015e2000c101924 */
[----:B------:R-:W-:Y:S05]  /*6740*/  BRA `(.L_x_21953) ;  /* 0x0000000c00347947 */ /* 0x000fea0003800000 */
.L_x_21954:
[----:B------:R-:W-:-:S04]  /*6750*/  HADD2.F32 R24, -RZ, R24.H0_H0 ;  /* 0x20000018ff187230 */ /* 0x000fc80000004100 */
[----:B------:R-:W0:Y:S02]  /*6760*/  F2I.FTZ.TRUNC.NTZ R5, R24 ;  /* 0x0000001800057305 */ /* 0x000e24000021f100 */
[----:B0-----:R0:W-:Y:S01]  /*6770*/  STG.E.U16 desc[UR36][R2.64], R5 ;  /* 0x0000000502007986 */ /* 0x0011e2000c101524 */
[----:B------:R-:W-:Y:S05]  /*6780*/  BRA `(.L_x_21953) ;  /* 0x0000000c00247947 */ /* 0x000fea0003800000 */
.L_x_21949:
        /* <DEDUP_REMOVED lines=9> */
.L_x_21957:
[----:B------:R0:W-:Y:S01]  /*6820*/  STG.E.U16 desc[UR36][R2.64], R24 ;  /* 0x0000001802007986 */ /* 0x0001e2000c101524 */
[----:B------:R-:W-:Y:S05]  /*6830*/  BRA `(.L_x_21953) ;  /* 0x0000000800f87947 */ /* 0x000fea0003800000 */
.L_x_21956:
        /* <DEDUP_REMOVED lines=10> */
.L_x_21959:
[----:B------:R-:W-:-:S05]  /*68e0*/  HADD2.F32 R0, -RZ, R24.H0_H0 ;  /* 0x20000018ff007230 */ /* 0x000fca0000004100 */
[----:B------:R-:W-:-:S04]  /*68f0*/  F2FP.F16.F32.PACK_AB R0, RZ, R0 ;  /* 0x00000000ff00723e */ /* 0x000fc800000000ff */
[----:B------:R-:W-:-:S05]  /*6900*/  PRMT R0, R0, 0x5410, RZ ;  /* 0x0000541000007816 */ /* 0x000fca00000000ff */
[----:B------:R0:W-:Y:S01]  /*6910*/  STG.E desc[UR36][R2.64], R0 ;  /* 0x0000000002007986 */ /* 0x0001e2000c101924 */
[----:B------:R-:W-:Y:S05]  /*6920*/  BRA `(.L_x_21953) ;  /* 0x0000000800bc7947 */ /* 0x000fea0003800000 */
.L_x_21958:
[----:B------:R-:W-:-:S05]  /*6930*/  HADD2.F32 R4, -RZ, R24.H0_H0 ;  /* 0x20000018ff047230 */ /* 0x000fca0000004100 */
[----:B------:R-:W-:-:S06]  /*6940*/  FMUL.FTZ R4, R4, 1 ;  /* 0x3f80000004047820 */ /* 0x000fcc0000410000 */
[----:B------:R-:W0:Y:S02]  /*6950*/  F2F.F64.F32 R4, R4 ;  /* 0x0000000400047310 */ /* 0x000e240000201800 */
[----:B0-----:R0:W-:Y:S01]  /*6960*/  STG.E.64 desc[UR36][R2.64], R4 ;  /* 0x0000000402007986 */ /* 0x0011e2000c101b24 */
[----:B------:R-:W-:Y:S05]  /*6970*/  BRA `(.L_x_21953) ;  /* 0x0000000800a87947 */ /* 0x000fea0003800000 */
.L_x_21948:
        /* <DEDUP_REMOVED lines=14> */
.L_x_21963:
        /* <DEDUP_REMOVED lines=18> */
.L_x_21966:
[----:B------:R-:W-:-:S04]  /*6b80*/  SHF.R.U32.HI R5, RZ, 0x18, R5 ;  /* 0x00000018ff057819 */ /* 0x000fc80000011605 */
[----:B------:R-:W-:-:S07]  /*6b90*/  LOP3.LUT R0, R0, 0x80, R5, 0xf8, !PT ;  /* 0x0000008000007812 */ /* 0x000fce00078ef805 */
.L_x_21965:
[----:B------:R-:W-:Y:S05]  /*6ba0*/  BSYNC.RECONVERGENT B0 ;  /* 0x0000000000007941 */ /* 0x000fea0003800200 */
.L_x_21964:
[----:B------:R0:W-:Y:S01]  /*6bb0*/  STG.E.U8 desc[UR36][R2.64], R0 ;  /* 0x0000000002007986 */ /* 0x0001e2000c101124 */
[----:B------:R-:W-:Y:S05]  /*6bc0*/  BRA `(.L_x_21953) ;  /* 0x0000000800147947 */ /* 0x000fea0003800000 */
.L_x_21962:
        /* <DEDUP_REMOVED lines=18> */
.L_x_21969:
[----:B------:R-:W-:-:S04]  /*6cf0*/  SHF.R.U32.HI R5, RZ, 0x18, R5 ;  /* 0x00000018ff057819 */ /* 0x000fc80000011605 */
[----:B------:R-:W-:-:S07]  /*6d00*/  LOP3.LUT R0, R0, 0x80, R5, 0xf8, !PT ;  /* 0x0000008000007812 */ /* 0x000fce00078ef805 */
.L_x_21968:
[----:B------:R-:W-:Y:S05]  /*6d10*/  BSYNC.RECONVERGENT B0 ;  /* 0x0000000000007941 */ /* 0x000fea0003800200 */
.L_x_21967:
[----:B------:R0:W-:Y:S01]  /*6d20*/  STG.E.U8 desc[UR36][R2.64], R0 ;  /* 0x0000000002007986 */ /* 0x0001e2000c101124 */
[----:B------:R-:W-:Y:S05]  /*6d30*/  BRA `(.L_x_21953) ;  /* 0x0000000400b87947 */ /* 0x000fea0003800000 */
.L_x_21961:
        /* <DEDUP_REMOVED lines=22> */
.L_x_21971:
[----:B------:R-:W-:-:S06]  /*6ea0*/  HADD2.F32 R4, -RZ, R24.H0_H0 ;  /* 0x20000018ff047230 */ /* 0x000fcc0000004100 */
[----:B------:R-:W0:Y:S02]  /*6eb0*/  F2I.U64.TRUNC R4, R4 ;  /* 0x0000000400047311 */ /* 0x000e24000020d800 */
[----:B0-----:R0:W-:Y:S01]  /*6ec0*/  STG.E.64 desc[UR36][R2.64], R4 ;  /* 0x0000000402007986 */ /* 0x0011e2000c101b24 */
[----:B------:R-:W-:Y:S05]  /*6ed0*/  BRA `(.L_x_21953) ;  /* 0x0000000400507947 */ /* 0x000fea0003800000 */
.L_x_21970:
[----:B------:R-:W-:-:S04]  /*6ee0*/  HADD2.F32 R24, -RZ, R24.H0_H0 ;  /* 0x20000018ff187230 */ /* 0x000fc80000004100 */
[----:B------:R-:W0:Y:S02]  /*6ef0*/  F2I.FTZ.U32.TRUNC.NTZ R5, R24 ;  /* 0x0000001800057305 */ /* 0x000e24000021f000 */
[----:B0-----:R0:W-:Y:S01]  /*6f00*/  STG.E desc[UR36][R2.64], R5 ;  /* 0x0000000502007986 */ /* 0x0011e2000c101924 */
[----:B------:R-:W-:Y:S05]  /*6f10*/  BRA `(.L_x_21953) ;  /* 0x0000000400407947 */ /* 0x000fea0003800000 */
.L_x_21960:
        /* <DEDUP_REMOVED lines=11> */
.L_x_21973:
[----:B------:R-:W-:Y:S01]  /*6fd0*/  HADD2.F32 R24, -RZ, R24.H0_H0 ;  /* 0x20000018ff187230 */ /* 0x000fe20000004100 */
[----:B------:R-:W-:-:S04]  /*6fe0*/  CS2R R6, SRZ ;  /* 0x0000000000067805 */ /* 0x000fc8000001ff00 */
[----:B------:R-:W-:-:S06]  /*6ff0*/  FMUL.FTZ R4, R24, 1 ;  /* 0x3f80000018047820 */ /* 0x000fcc0000410000 */
[----:B------:R-:W0:Y:S02]  /*7000*/  F2F.F64.F32 R4, R4 ;  /* 0x0000000400047310 */ /* 0x000e240000201800 */
[----:B0-----:R0:W-:Y:S01]  /*7010*/  STG.E.128 desc[UR36][R2.64], R4 ;  /* 0x0000000402007986 */ /* 0x0011e2000c101d24 */
[----:B------:R-:W-:Y:S05]  /*7020*/  BRA `(.L_x_21953) ;  /* 0x0000000000fc7947 */ /* 0x000fea0003800000 */
.L_x_21972:
[----:B------:R-:W-:-:S13]  /*7030*/  ISETP.NE.AND P0, PT, R0, 0xf, PT ;  /* 0x0000000f0000780c */ /* 0x000fda0003f05270 */
[----:B------:R-:W-:Y:S05]  /*7040*/  @!P0 BRA `(.L_x_21974) ;  /* 0x0000000000e88947 */ /* 0x000fea0003800000 */
[----:B------:R-:W-:-:S13]  /*7050*/  ISETP.NE.AND P0, PT, R0, 0x17, PT ;  /* 0x000000170000780c */ /* 0x000fda0003f05270 */
[----:B------:R-:W-:Y:S05]  /*7060*/  @!P0 BRA `(.L_x_21975) ;  /* 0x0000000000908947 */ /* 0x000fea0003800000 */
[----:B------:R-:W-:-:S13]  /*7070*/  ISETP.NE.AND P0, PT, R0, 0x18, PT ;  /* 0x000000180000780c */ /* 0x000fda0003f05270 */
[----:B------:R-:W-:Y:S05]  /*7080*/  @!P0 BRA `(.L_x_21976) ;  /* 0x0000000000448947 */ /* 0x000fea0003800000 */
.L_x_21952:
        /* <DEDUP_REMOVED lines=16> */
.L_x_21977:
[----:B------:R-:W-:Y:S05]  /*7190*/  BRA `(.L_x_21953) ;  /* 0x0000000000a07947 */ /* 0x000fea0003800000 */
.L_x_21976:
        /* <DEDUP_REMOVED lines=13> */
.L_x_21979:
[----:B------:R-:W-:Y:S05]  /*7270*/  BSYNC.RECONVERGENT B0 ;  /* 0x0000000000007941 */ /* 0x000fea0003800200 */
.L_x_21978:
[----:B------:R-:W-:-:S05]  /*7280*/  LOP3.LUT R5, R0, 0x80, R5, 0xf8, !PT ;  /* 0x0000008000057812 */ /* 0x000fca00078ef805 */
[----:B------:R0:W-:Y:S01]  /*7290*/  STG.E.U8 desc[UR36][R2.64], R5 ;  /* 0x0000000502007986 */ /* 0x0001e2000c101124 */
[----:B------:R-:W-:Y:S05]  /*72a0*/  BRA `(.L_x_21953) ;  /* 0x00000000005c7947 */ /* 0x000fea0003800000 */
.L_x_21975:
        /* <DEDUP_REMOVED lines=12> */
.L_x_21981:
[----:B------:R-:W-:Y:S01]  /*7370*/  IMAD.MOV.U32 R0, RZ, RZ, 0x7f ;  /* 0x0000007fff007424 */ /* 0x000fe200078e00ff */
[----:B------:R-:W-:-:S04]  /*7380*/  ISETP.GT.U32.AND P0, PT, R4, 0x7f800000, PT ;  /* 0x7f8000000400780c */ /* 0x000fc80003f04070 */
[----:B------:R-:W-:-:S09]  /*7390*/  SEL R0, R0, 0x7c, P0 ;  /* 0x0000007c00007807 */ /* 0x000fd20000000000 */
.L_x_21982:
[----:B------:R-:W-:Y:S05]  /*73a0*/  BSYNC.RECONVERGENT B0 ;  /* 0x0000000000007941 */ /* 0x000fea0003800200 */
.L_x_21980:
[----:B------:R-:W-:-:S04]  /*73b0*/  SHF.R.U32.HI R5, RZ, 0x18, R5 ;  /* 0x00000018ff057819 */ /* 0x000fc80000011605 */
[----:B------:R-:W-:-:S05]  /*73c0*/  LOP3.LUT R5, R0, 0x80, R5, 0xf8, !PT ;  /* 0x0000008000057812 */ /* 0x000fca00078ef805 */
[----:B------:R0:W-:Y:S01]  /*73d0*/  STG.E.U8 desc[UR36][R2.64], R5 ;  /* 0x0000000502007986 */ /* 0x0001e2000c101124 */
[----:B------:R-:W-:Y:S05]  /*73e0*/  BRA `(.L_x_21953) ;  /* 0x00000000000c7947 */ /* 0x000fea0003800000 */
.L_x_21974:
[----:B------:R-:W-:-:S05]  /*73f0*/  HADD2.F32 R0, -RZ, R24.H0_H0 ;  /* 0x20000018ff007230 */ /* 0x000fca0000004100 */
[----:B------:R-:W-:-:S05]  /*7400*/  F2FP.BF16.F32.PACK_AB R0, RZ, R0 ;  /* 0x00000000ff00723e */ /* 0x000fca00000010ff */
[----:B------:R0:W-:Y:S02]  /*7410*/  STG.E.U16 desc[UR36][R2.64], R0 ;  /* 0x0000000002007986 */ /* 0x0001e4000c101524 */
.L_x_21953:
[----:B------:R-:W-:-:S07]  /*7420*/  VIADD R19, R19, 0x80 ;  /* 0x0000008013137836 */ /* 0x000fce0000000000 */
.L_x_21912:
[----:B------:R-:W-:Y:S05]  /*7430*/  BSYNC.RECONVERGENT B6 ;  /* 0x0000000000067941 */ /* 0x000fea0003800200 */
.L_x_21911:
        /* <DEDUP_REMOVED lines=23> */
.L_x_21986:
[----:B------:R-:W-:-:S06]  /*75b0*/  HADD2.F32 R5, -RZ, R23.H0_H0 ;  /* 0x20000017ff057230 */ /* 0x000fcc0000004100 */
[----:B------:R-:W0:Y:S02]  /*75c0*/  F2I.S64.TRUNC R4, R5 ;  /* 0x0000000500047311 */ /* 0x000e24000020d900 */
[----:B0-----:R-:W-:Y:S01]  /*75d0*/  STG.E.U8 desc[UR36][R2.64], R4 ;  /* 0x0000000402007986 */ /* 0x001fe2000c101124 */
[----:B------:R-:W-:Y:S05]  /*75e0*/  EXIT ;  /* 0x000000000000794d */ /* 0x000fea0003800000 */
.L_x_21985:
        /* <DEDUP_REMOVED lines=10> */
.L_x_21989:
[----:B------:R-:W-:-:S06]  /*7690*/  HADD2.F32 R23, -RZ, R23.H0_H0 ;  /* 0x20000017ff177230 */ /* 0x000fcc0000004100 */
[----:B------:R-:W0:Y:S02]  /*76a0*/  F2I.FTZ.TRUNC.NTZ R23, R23 ;  /* 0x0000001700177305 */ /* 0x000e24000021f100 */
[----:B0-----:R-:W-:Y:S01]  /*76b0*/  STG.E desc[UR36][R2.64], R23 ;  /* 0x0000001702007986 */ /* 0x001fe2000c101924 */
[----:B------:R-:W-:Y:S05]  /*76c0*/  EXIT ;  /* 0x000000000000794d */ /* 0x000fea0003800000 */
.L_x_21988:
[----:B------:R-:W-:-:S06]  /*76d0*/  HADD2.F32 R23, -RZ, R23.H0_H0 ;  /* 0x20000017ff177230 */ /* 0x000fcc0000004100 */
[----:B------:R-:W0:Y:S02]  /*76e0*/  F2I.FTZ.TRUNC.NTZ R23, R23 ;  /* 0x0000001700177305 */ /* 0x000e24000021f100 */
[----:B0-----:R-:W-:Y:S01]  /*76f0*/  STG.E.U16 desc[UR36][R2.64], R23 ;  /* 0x0000001702007986 */ /* 0x001fe2000c101524 */
[----:B------:R-:W-:Y:S05]  /*7700*/  EXIT ;  /* 0x000000000000794d */ /* 0x000fea0003800000 */
.L_x_21984:
        /* <DEDUP_REMOVED lines=9> */
.L_x_21991:
[----:B------:R-:W-:Y:S01]  /*77a0*/  STG.E.U16 desc[UR36][R2.64], R23 ;  /* 0x0000001702007986 */ /* 0x000fe2000c101524 */
[----:B------:R-:W-:Y:S05]  /*77b0*/  EXIT ;  /* 0x000000000000794d */ /* 0x000fea0003800000 */
.L_x_21990:
        /* <DEDUP_REMOVED lines=10> */
.L_x_21993:
[----:B------:R-:W-:-:S05]  /*7860*/  HADD2.F32 R0, -RZ, R23.H0_H0 ;  /* 0x20000017ff007230 */ /* 0x000fca0000004100 */
[----:B------:R-:W-:-:S04]  /*7870*/  F2FP.F16.F32.PACK_AB R0, RZ, R0 ;  /* 0x00000000ff00723e */ /* 0x000fc800000000ff */
[----:B------:R-:W-:-:S05]  /*7880*/  PRMT R0, R0, 0x5410, RZ ;  /* 0x0000541000007816 */ /* 0x000fca00000000ff */
[----:B------:R-:W-:Y:S01]  /*7890*/  STG.E desc[UR36][R2.64], R0 ;  /* 0x0000000002007986 */ /* 0x000fe2000c101924 */
[----:B------:R-:W-:Y:S05]  /*78a0*/  EXIT ;  /* 0x000000000000794d */ /* 0x000fea0003800000 */
.L_x_21992:
[----:B------:R-:W-:-:S05]  /*78b0*/  HADD2.F32 R4, -RZ, R23.H0_H0 ;  /* 0x20000017ff047230 */ /* 0x000fca0000004100 */
[----:B------:R-:W-:-:S06]  /*78c0*/  FMUL.FTZ R4, R4, 1 ;  /* 0x3f80000004047820 */ /* 0x000fcc0000410000 */
[----:B------:R-:W0:Y:S02]  /*78d0*/  F2F.F64.F32 R4, R4 ;  /* 0x0000000400047310 */ /* 0x000e240000201800 */
[----:B0-----:R-:W-:Y:S01]  /*78e0*/  STG.E.64 desc[UR36][R2.64], R4 ;  /* 0x0000000402007986 */ /* 0x001fe2000c101b24 */
[----:B------:R-:W-:Y:S05]  /*78f0*/  EXIT ;  /* 0x000000000000794d */ /* 0x000fea0003800000 */
.L_x_21983:
        /* <DEDUP_REMOVED lines=14> */
.L_x_21997:
        /* <DEDUP_REMOVED lines=18> */
.L_x_22000:
[----:B------:R-:W-:-:S04]  /*7b00*/  SHF.R.U32.HI R5, RZ, 0x18, R5 ;  /* 0x00000018ff057819 */ /* 0x000fc80000011605 */
[----:B------:R-:W-:-:S07]  /*7b10*/  LOP3.LUT R0, R0, 0x80, R5, 0xf8, !PT ;  /* 0x0000008000007812 */ /* 0x000fce00078ef805 */
.L_x_21999:
[----:B------:R-:W-:Y:S05]  /*7b20*/  BSYNC.RECONVERGENT B0 ;  /* 0x0000000000007941 */ /* 0x000fea0003800200 */
.L_x_21998:
[----:B------:R-:W-:Y:S01]  /*7b30*/  STG.E.U8 desc[UR36][R2.64], R0 ;  /* 0x0000000002007986 */ /* 0x000fe2000c101124 */
[----:B------:R-:W-:Y:S05]  /*7b40*/  EXIT ;  /* 0x000000000000794d */ /* 0x000fea0003800000 */
.L_x_21996:
        /* <DEDUP_REMOVED lines=18> */
.L_x_22003:
[----:B------:R-:W-:-:S04]  /*7c70*/  SHF.R.U32.HI R5, RZ, 0x18, R5 ;  /* 0x00000018ff057819 */ /* 0x000fc80000011605 */
[----:B------:R-:W-:-:S07]  /*7c80*/  LOP3.LUT R0, R0, 0x80, R5, 0xf8, !PT ;  /* 0x0000008000007812 */ /* 0x000fce00078ef805 */
.L_x_22002:
[----:B------:R-:W-:Y:S05]  /*7c90*/  BSYNC.RECONVERGENT B0 ;  /* 0x0000000000007941 */ /* 0x000fea0003800200 */
.L_x_22001:
[----:B------:R-:W-:Y:S01]  /*7ca0*/  STG.E.U8 desc[UR36][R2.64], R0 ;  /* 0x0000000002007986 */ /* 0x000fe2000c101124 */
[----:B------:R-:W-:Y:S05]  /*7cb0*/  EXIT ;  /* 0x000000000000794d */ /* 0x000fea0003800000 */
.L_x_21995:
        /* <DEDUP_REMOVED lines=22> */
.L_x_22005:
[----:B------:R-:W-:-:S06]  /*7e20*/  HADD2.F32 R4, -RZ, R23.H0_H0 ;  /* 0x20000017ff047230 */ /* 0x000fcc0000004100 */
[----:B------:R-:W0:Y:S02]  /*7e30*/  F2I.U64.TRUNC R4, R4 ;  /* 0x0000000400047311 */ /* 0x000e24000020d800 */
[----:B0-----:R-:W-:Y:S01]  /*7e40*/  STG.E.64 desc[UR36][R2.64], R4 ;  /* 0x0000000402007986 */ /* 0x001fe2000c101b24 */
[----:B------:R-:W-:Y:S05]  /*7e50*/  EXIT ;  /* 0x000000000000794d */ /* 0x000fea0003800000 */
.L_x_22004:
[----:B------:R-:W-:-:S06]  /*7e60*/  HADD2.F32 R23, -RZ, R23.H0_H0 ;  /* 0x20000017ff177230 */ /* 0x000fcc0000004100 */
[----:B------:R-:W0:Y:S02]  /*7e70*/  F2I.FTZ.U32.TRUNC.NTZ R23, R23 ;  /* 0x0000001700177305 */ /* 0x000e24000021f000 */
[----:B0-----:R-:W-:Y:S01]  /*7e80*/  STG.E desc[UR36][R2.64], R23 ;  /* 0x0000001702007986 */ /* 0x001fe2000c101924 */
[----:B------:R-:W-:Y:S05]  /*7e90*/  EXIT ;  /* 0x000000000000794d */ /* 0x000fea0003800000 */
.L_x_21994:
        /* <DEDUP_REMOVED lines=11> */
.L_x_22007:
[----:B------:R-:W-:Y:S01]  /*7f50*/  HADD2.F32 R23, -RZ, R23.H0_H0 ;  /* 0x20000017ff177230 */ /* 0x000fe20000004100 */
[----:B------:R-:W-:-:S04]  /*7f60*/  CS2R R6, SRZ ;  /* 0x0000000000067805 */ /* 0x000fc8000001ff00 */
[----:B------:R-:W-:-:S06]  /*7f70*/  FMUL.FTZ R4, R23, 1 ;  /* 0x3f80000017047820 */ /* 0x000fcc0000410000 */
[----:B------:R-:W0:Y:S02]  /*7f80*/  F2F.F64.F32 R4, R4 ;  /* 0x0000000400047310 */ /* 0x000e240000201800 */
[----:B0-----:R-:W-:Y:S01]  /*7f90*/  STG.E.128 desc[UR36][R2.64], R4 ;  /* 0x0000000402007986 */ /* 0x001fe2000c101d24 */
[----:B------:R-:W-:Y:S05]  /*7fa0*/  EXIT ;  /* 0x000000000000794d */ /* 0x000fea0003800000 */
.L_x_22006:
[----:B------:R-:W-:-:S13]  /*7fb0*/  ISETP.NE.AND P0, PT, R0, 0xf, PT ;  /* 0x0000000f0000780c */ /* 0x000fda0003f05270 */
[----:B------:R-:W-:Y:S05]  /*7fc0*/  @!P0 BRA `(.L_x_22008) ;  /* 0x0000000000e88947 */ /* 0x000fea0003800000 */
[----:B------:R-:W-:-:S13]  /*7fd0*/  ISETP.NE.AND P0, PT, R0, 0x17, PT ;  /* 0x000000170000780c */ /* 0x000fda0003f05270 */
[----:B------:R-:W-:Y:S05]  /*7fe0*/  @!P0 BRA `(.L_x_22009) ;  /* 0x0000000000908947 */ /* 0x000fea0003800000 */
[----:B------:R-:W-:-:S13]  /*7ff0*/  ISETP.NE.AND P0, PT, R0, 0x18, PT ;  /* 0x000000180000780c */ /* 0x000fda0003f05270 */
[----:B------:R-:W-:Y:S05]  /*8000*/  @!P0 BRA `(.L_x_22010) ;  /* 0x0000000000448947 */ /* 0x000fea0003800000 */
.L_x_21987:
        /* <DEDUP_REMOVED lines=16> */
.L_x_22011:
[----:B------:R-:W-:Y:S05]  /*8110*/  EXIT ;  /* 0x000000000000794d */ /* 0x000fea0003800000 */
.L_x_22010:
        /* <DEDUP_REMOVED lines=13> */
.L_x_22013:
[----:B------:R-:W-:Y:S05]  /*81f0*/  BSYNC.RECONVERGENT B0 ;  /* 0x0000000000007941 */ /* 0x000fea0003800200 */
.L_x_22012:
[----:B------:R-:W-:-:S05]  /*8200*/  LOP3.LUT R5, R0, 0x80, R5, 0xf8, !PT ;  /* 0x0000008000057812 */ /* 0x000fca00078ef805 */
[----:B------:R-:W-:Y:S01]  /*8210*/  STG.E.U8 desc[UR36][R2.64], R5 ;  /* 0x0000000502007986 */ /* 0x000fe2000c101124 */
[----:B------:R-:W-:Y:S05]  /*8220*/  EXIT ;  /* 0x000000000000794d */ /* 0x000fea0003800000 */
.L_x_22009:
        /* <DEDUP_REMOVED lines=12> */
.L_x_22015:
[----:B------:R-:W-:Y:S01]  /*82f0*/  IMAD.MOV.U32 R0, RZ, RZ, 0x7f ;  /* 0x0000007fff007424 */ /* 0x000fe200078e00ff */
[----:B------:R-:W-:-:S04]  /*8300*/  ISETP.GT.U32.AND P0, PT, R4, 0x7f800000, PT ;  /* 0x7f8000000400780c */ /* 0x000fc80003f04070 */
[----:B------:R-:W-:-:S09]  /*8310*/  SEL R0, R0, 0x7c, P0 ;  /* 0x0000007c00007807 */ /* 0x000fd20000000000 */
.L_x_22016:
[----:B------:R-:W-:Y:S05]  /*8320*/  BSYNC.RECONVERGENT B0 ;  /* 0x0000000000007941 */ /* 0x000fea0003800200 */
.L_x_22014:
[----:B------:R-:W-:-:S04]  /*8330*/  SHF.R.U32.HI R5, RZ, 0x18, R5 ;  /* 0x00000018ff057819 */ /* 0x000fc80000011605 */
[----:B------:R-:W-:-:S05]  /*8340*/  LOP3.LUT R5, R0, 0x80, R5, 0xf8, !PT ;  /* 0x0000008000057812 */ /* 0x000fca00078ef805 */
[----:B------:R-:W-:Y:S01]  /*8350*/  STG.E.U8 desc[UR36][R2.64], R5 ;  /* 0x0000000502007986 */ /* 0x000fe2000c101124 */
[----:B------:R-:W-:Y:S05]  /*8360*/  EXIT ;  /* 0x000000000000794d */ /* 0x000fea0003800000 */
.L_x_22008:
[----:B------:R-:W-:-:S05]  /*8370*/  HADD2.F32 R0, -RZ, R23.H0_H0 ;  /* 0x20000017ff007230 */ /* 0x000fca0000004100 */
[----:B------:R-:W-:-:S05]  /*8380*/  F2FP.BF16.F32.PACK_AB R0, RZ, R0 ;  /* 0x00000000ff00723e */ /* 0x000fca00000010ff */
[----:B------:R-:W-:Y:S01]  /*8390*/  STG.E.U16 desc[UR36][R2.64], R0 ;  /* 0x0000000002007986 */ /* 0x000fe2000c101524 */
[----:B------:R-:W-:Y:S05]  /*83a0*/  EXIT ;  /* 0x000000000000794d */ /* 0x000fea0003800000 */
.L_x_22017:
        /* <DEDUP_REMOVED lines=13> */
.L_x_37203:


//--------------------- .text._ZN2at6native18elementwise_kernelILi128ELi4EZNS0_22gpu_kernel_impl_nocastIZZZNS0_16sqrt_kernel_cudaERNS_18TensorIteratorBaseEENKUlvE0_clEvENKUlvE1_clEvEUlN3c104HalfEE_EEvS4_RKT_EUliE_EEviT1_ --------------------------
	.section	.text._ZN2at6native18elementwise_kernelILi128ELi4EZNS0_22gpu_kernel_impl_nocastIZZZNS0_16sqrt_kernel_cudaERNS_18TensorIteratorBaseEENKUlvE0_clEvENKUlvE1_clEvEUlN3c104HalfEE_EEvS4_RKT_EUliE_EEviT1_,"ax",@progbits
	.align	128
        .global         _ZN2at6native18elementwise_kernelILi128ELi4EZNS0_22gpu_kernel_impl_nocastIZZZNS0_16sqrt_kernel_cudaERNS_18TensorIteratorBaseEENKUlvE0_clEvENKUlvE1_clEvEUlN3c104HalfEE_EEvS4_RKT_EUliE_EEviT1_
        .type           _ZN2at6native18elementwise_kernelILi128ELi4EZNS0_22gpu_kernel_impl_nocastIZZZNS0_16sqrt_kernel_cudaERNS_18TensorIteratorBaseEENKUlvE0_clEvENKUlvE1_clEvEUlN3c104HalfEE_EEvS4_RKT_EUliE_EEviT1_,@function
        .size           _ZN2at6native18elementwise_kernelILi128ELi4EZNS0_22gpu_kernel_impl_nocastIZZZNS0_16sqrt_kernel_cudaERNS_18TensorIteratorBaseEENKUlvE0_clEvENKUlvE1_clEvEUlN3c104HalfEE_EEvS4_RKT_EUliE_EEviT1_,(.L_x_37204 - _ZN2at6native18elementwise_kernelILi128ELi4EZNS0_22gpu_kernel_impl_nocastIZZZNS0_16sqrt_kernel_cudaERNS_18TensorIteratorBaseEENKUlvE0_clEvENKUlvE1_clEvEUlN3c104HalfEE_EEvS4_RKT_EUliE_EEviT1_)
        .other          _ZN2at6native18elementwise_kernelILi128ELi4EZNS0_22gpu_kernel_impl_nocastIZZZNS0_16sqrt_kernel_cudaERNS_18TensorIteratorBaseEENKUlvE0_clEvENKUlvE1_clEvEUlN3c104HalfEE_EEvS4_RKT_EUliE_EEviT1_,@"STO_CUDA_ENTRY STV_DEFAULT"
_ZN2at6native18elementwise_kernelILi128ELi4EZNS0_22gpu_kernel_impl_nocastIZZZNS0_16sqrt_kernel_cudaERNS_18TensorIteratorBaseEENKUlvE0_clEvENKUlvE1_clEvEUlN3c104HalfEE_EEvS4_RKT_EUliE_EEviT1_:
.text._ZN2at6native18elementwise_kernelILi128ELi4EZNS0_22gpu_kernel_impl_nocastIZZZNS0_16sqrt_kernel_cudaERNS_18TensorIteratorBaseEENKUlvE0_clEvENKUlvE1_clEvEUlN3c104HalfEE_EEvS4_RKT_EUliE_EEviT1_:
        /* <DEDUP_REMOVED lines=20> */
[----:B--2---:R-:W-:-:S06]  /*0140*/  HADD2.F32 R0, -RZ, R4.H0_H0 ;  /* 0x20000004ff007230 */ /* 0x004fcc0000004100 */
[----:B------:R-:W1:Y:S02]  /*0150*/  MUFU.SQRT R0, R0 ;  /* 0x0000000000007308 */ /* 0x000e640000002000 */
[----:B-1----:R-:W-:-:S05]  /*0160*/  F2FP.F16.F32.PACK_AB R2, RZ, R0 ;  /* 0x00000000ff02723e */ /* 0x002fca00000000ff */
[----:B0-----:R0:W-:Y:S01]  /*0170*/  STG.E.U16 desc[UR6][R6.64], R2 ;  /* 0x0000000206007986 */ /* 0x0011e2000c101506 */
[----:B------:R-:W-:Y:S05]  /*0180*/  @P0 BRA `(.L_x_22022) ;  /* 0x0000000000500947 */ /* 0x000fea0003800000 */
[----:B------:R-:W1:Y:S02]  /*0190*/  LDC.64 R4, c[0x0][0x588] ;  /* 0x00016200ff047b82 */ /* 0x000e640000000a00 */
[----:B-1----:R-:W2:Y:S06]  /*01a0*/  LDG.E.U16 R4, desc[UR6][R4.64] ;  /* 0x0000000604047981 */ /* 0x002eac000c1e1500 */
[----:B0-----:R-:W0:Y:S01]  /*01b0*/  LDC.64 R6, c[0x0][0x580] ;  /* 0x00016000ff067b82 */ /* 0x001e220000000a00 */
[----:B------:R-:W-:Y:S01]  /*01c0*/  IADD3 R3, PT, PT, R3, 0x80, RZ ;  /* 0x0000008003037810 */ /* 0x000fe20007ffe0ff */
[----:B--2---:R-:W-:-:S06]  /*01d0*/  HADD2.F32 R0, -RZ, R4.H0_H0 ;  /* 0x20000004ff007230 */ /* 0x004fcc0000004100 */
[----:B------:R-:W1:Y:S02]  /*01e0*/  MUFU.SQRT R0, R0 ;  /* 0x0000000000007308 */ /* 0x000e640000002000 */
[----:B-1----:R-:W-:-:S05]  /*01f0*/  F2FP.F16.F32.PACK_AB R2, RZ, R0 ;  /* 0x00000000ff02723e */ /* 0x002fca00000000ff */
[----:B0-----:R0:W-:Y:S02]  /*0200*/  STG.E.U16 desc[UR6][R6.64], R2 ;  /* 0x0000000206007986 */ /* 0x0011e4000c101506 */
.L_x_22021:
[----:B------:R-:W-:-:S13]  /*0210*/  ISETP.GE.AND P0, PT, R3, UR4, PT ;  /* 0x0000000403007c0c */ /* 0x000fda000bf06270 */
[----:B------:R-:W-:Y:S05]  /*0220*/  @P0 BREAK.RELIABLE B1 ;  /* 0x0000000000010942 */ /* 0x000fea0003800100 */
[----:B------:R-:W-:Y:S05]  /*0230*/  @P0 BRA `(.L_x_22022) ;  /* 0x0000000000240947 */ /* 0x000fea0003800000 */
[----:B------:R-:W-:Y:S05]  /*0240*/  BSYNC.RELIABLE B1 ;  /* 0x0000000000017941 */ /* 0x000fea0003800100 */
.L_x_22020:
        /* <DEDUP_REMOVED lines=8> */
.L_x_22022:
[----:B------:R-:W-:Y:S05]  /*02d0*/  BSYNC.RECONVERGENT B0 ;  /* 0x0000000000007941 */ /* 0x000fea0003800200 */
.L_x_22019:
[----:B------:R-:W-:Y:S05]  /*02e0*/  WARPSYNC.ALL ;  /* 0x0000000000007948 */ /* 0x000fea0003800000 */
[----:B------:R-:W-:-:S13]  /*02f0*/  ISETP.GE.AND P0, PT, R3, UR4, PT ;  /* 0x0000000403007c0c */ /* 0x000fda000bf06270 */
[----:B------:R-:W-:Y:S05]  /*0300*/  @P0 EXIT ;  /* 0x000000000000094d */ /* 0x000fea0003800000 */
[----:B01----:R-:W0:Y:S02]  /*0310*/  LDC.64 R2, c[0x0][0x588] ;  /* 0x00016200ff027b82 */ /* 0x003e240000000a00 */
[----:B0-----:R-:W2:Y:S06]  /*0320*/  LDG.E.U16 R2, desc[UR6][R2.64] ;  /* 0x0000000602027981 */ /* 0x001eac000c1e1500 */
[----:B------:R-:W0:Y:S01]  /*0330*/  LDC.64 R4, c[0x0][0x580] ;  /* 0x00016000ff047b82 */ /* 0x000e220000000a00 */
[----:B--2---:R-:W-:-:S06]  /*0340*/  HADD2.F32 R0, -RZ, R2.H0_H0 ;  /* 0x20000002ff007230 */ /* 0x004fcc0000004100 */
[----:B------:R-:W1:Y:S02]  /*0350*/  MUFU.SQRT R0, R0 ;  /* 0x0000000000007308 */ /* 0x000e640000002000 */
[----:B-1----:R-:W-:-:S05]  /*0360*/  F2FP.F16.F32.PACK_AB R3, RZ, R0 ;  /* 0x00000000ff03723e */ /* 0x002fca00000000ff */
[----:B0-----:R-:W-:Y:S01]  /*0370*/  STG.E.U16 desc[UR6][R4.64], R3 ;  /* 0x0000000304007986 */ /* 0x001fe2000c101506 */
[----:B------:R-:W-:Y:S05]  /*0380*/  EXIT ;  /* 0x000000000000794d */ /* 0x000fea0003800000 */
.L_x_22018:
        /* <DEDUP_REMOVED lines=306> */
.L_x_22026:
        /* <DEDUP_REMOVED lines=9> */
[----:B--2---:R-:W-:-:S06]  /*1740*/  HADD2.F32 R8, -RZ, R6.H0_H0 ;  /* 0x20000006ff087230 */ /* 0x004fcc0000004100 */
[----:B------:R-:W0:Y:S02]  /*1750*/  MUFU.SQRT R8, R8 ;  /* 0x0000000800087308 */ /* 0x000e240000002000 */
[----:B0-----:R-:W-:-:S05]  /*1760*/  F2FP.F16.F32.PACK_AB R7, RZ, R8 ;  /* 0x00000008ff07723e */ /* 0x001fca00000000ff */
        /* <DEDUP_REMOVED lines=300> */
.L_x_22028:
[----:B------:R-:W0:Y:S02]  /*2a30*/  LDCU.128 UR8, c[0x0][0x580] ;  /* 0x0000b000ff0877ac */ /* 0x000e240008000c00 */
[----:B0-----:R-:W-:-:S04]  /*2a40*/  IADD3 R6, P0, PT, R4, UR10, RZ ;  /* 0x0000000a04067c10 */ /* 0x001fc8000ff1e0ff */
[----:B------:R-:W-:-:S05]  /*2a50*/  IADD3.X R7, PT, PT, RZ, UR11, RZ, P0, !PT ;  /* 0x0000000bff077c10 */ /* 0x000fca00087fe4ff */
[----:B------:R-:W2:Y:S01]  /*2a60*/  LDG.E.U16 R6, desc[UR6][R6.64] ;  /* 0x0000000606067981 */ /* 0x000ea2000c1e1500 */
[----:B------:R-:W-:Y:S02]  /*2a70*/  IADD3 R4, P0, PT, R5, UR8, RZ ;  /* 0x0000000805047c10 */ /* 0x000fe4000ff1e0ff */
[----:B------:R-:W-:Y:S02]  /*2a80*/  IADD3 R3, PT, PT, R3, 0x80, RZ ;  /* 0x0000008003037810 */ /* 0x000fe40007ffe0ff */
[----:B------:R-:W-:Y:S01]  /*2a90*/  IADD3.X R5, PT, PT, RZ, UR9, RZ, P0, !PT ;  /* 0x00000009ff057c10 */ /* 0x000fe200087fe4ff */
[----:B--2---:R-:W-:-:S06]  /*2aa0*/  HADD2.F32 R8, -RZ, R6.H0_H0 ;  /* 0x20000006ff087230 */ /* 0x004fcc0000004100 */
[----:B------:R-:W0:Y:S02]  /*2ab0*/  MUFU.SQRT R8, R8 ;  /* 0x0000000800087308 */ /* 0x000e240000002000 */
[----:B0-----:R-:W-:-:S05]  /*2ac0*/  F2FP.F16.F32.PACK_AB R7, RZ, R8 ;  /* 0x00000008ff07723e */ /* 0x001fca00000000ff */
[----:B------:R0:W-:Y:S02]  /*2ad0*/  STG.E.U16 desc[UR6][R4.64], R7 ;  /* 0x0000000704007986 */ /* 0x0001e4000c101506 */
.L_x_22025:
[----:B------:R-:W-:-:S13]  /*2ae0*/  ISETP.GE.AND P0, PT, R3, UR4, PT ;  /* 0x0000000403007c0c */ /* 0x000fda000bf06270 */
[----:B------:R-:W-:Y:S05]  /*2af0*/  @P0 BREAK.RELIABLE B1 ;  /* 0x0000000000010942 */ /* 0x000fea0003800100 */
[----:B------:R-:W-:Y:S05]  /*2b00*/  @P0 BRA `(.L_x_22027) ;  /* 0x0000001000d80947 */ /* 0x000fea0003800000 */
[----:B------:R-:W-:Y:S05]  /*2b10*/  BSYNC.RELIABLE B1 ;  /* 0x0000000000017941 */ /* 0x000fea0003800100 */
.L_x_22024:
        /* <DEDUP_REMOVED lines=298> */
.L_x_22029:
        /* <DEDUP_REMOVED lines=11> */
.L_x_22027:
[----:B------:R-:W-:Y:S05]  /*3e70*/  BSYNC.RECONVERGENT B0 ;  /* 0x0000000000007941 */ /* 0x000fea0003800200 */
.L_x_22023:
        /* <DEDUP_REMOVED lines=301> */
.L_x_22030:
[----:B------:R-:W0:Y:S02]  /*5150*/  LDCU.128 UR8, c[0x0][0x580] ;  /* 0x0000b000ff0877ac */ /* 0x000e240008000c00 */
[----:B0-----:R-:W-:-:S04]  /*5160*/  IADD3 R4, P0, PT, R2, UR10, RZ ;  /* 0x0000000a02047c10 */ /* 0x001fc8000ff1e0ff */
[----:B------:R-:W-:-:S05]  /*5170*/  IADD3.X R5, PT, PT, RZ, UR11, RZ, P0, !PT ;  /* 0x0000000bff057c10 */ /* 0x000fca00087fe4ff */
[----:B------:R-:W2:Y:S01]  /*5180*/  LDG.E.U16 R4, desc[UR6][R4.64] ;  /* 0x0000000604047981 */ /* 0x000ea2000c1e1500 */
[----:B------:R-:W-:-:S04]  /*5190*/  IADD3 R2, P0, PT, R3, UR8, RZ ;  /* 0x0000000803027c10 */ /* 0x000fc8000ff1e0ff */
[----:B------:R-:W-:Y:S01]  /*51a0*/  IADD3.X R3, PT, PT, RZ, UR9, RZ, P0, !PT ;  /* 0x00000009ff037c10 */ /* 0x000fe200087fe4ff */
[----:B--2---:R-:W-:-:S06]  /*51b0*/  HADD2.F32 R0, -RZ, R4.H0_H0 ;  /* 0x20000004ff007230 */ /* 0x004fcc0000004100 */
[----:B------:R-:W0:Y:S02]  /*51c0*/  MUFU.SQRT R0, R0 ;  /* 0x0000000000007308 */ /* 0x000e240000002000 */
[----:B0-----:R-:W-:-:S05]  /*51d0*/  F2FP.F16.F32.PACK_AB R5, RZ, R0 ;  /* 0x00000000ff05723e */ /* 0x001fca00000000ff */
[----:B------:R-:W-:Y:S01]  /*51e0*/  STG.E.U16 desc[UR6][R2.64], R5 ;  /* 0x0000000502007986 */ /* 0x000fe2000c101506 */
[----:B------:R-:W-:Y:S05]  /*51f0*/  EXIT ;  /* 0x000000000000794d */ /* 0x000fea0003800000 */
.L_x_22031:
        /* <DEDUP_REMOVED lines=16> */
.L_x_37204:


//--------------------- .text._ZN2at6native27unrolled_elementwise_kernelIZZZNS0_16sqrt_kernel_cudaERNS_18TensorIteratorBaseEENKUlvE0_clEvENKUlvE1_clEvEUlN3c104HalfEE_St5arrayIPcLm2EELi4E23TrivialOffsetCalculatorILi1EjESD_NS0_6memory15LoadWithoutCastENSE_16StoreWithoutCastEEEviT_T0_T2_T3_T4_T5_ --------------------------
	.section	.text._ZN2at6native27unrolled_elementwise_kernelIZZZNS0_16sqrt_kernel_cudaERNS_18TensorIteratorBaseEENKUlvE0_clEvENKUlvE1_clEvEUlN3c104HalfEE_St5arrayIPcLm2EELi4E23TrivialOffsetCalculatorILi1EjESD_NS0_6memory15LoadWithoutCastENSE_16StoreWithoutCastEEEviT_T0_T2_T3_T4_T5_,"ax",@progbits
	.align	128
        .global         _ZN2at6native27unrolled_elementwise_kernelIZZZNS0_16sqrt_kernel_cudaERNS_18TensorIteratorBaseEENKUlvE0_clEvENKUlvE1_clEvEUlN3c104HalfEE_St5arrayIPcLm2EELi4E23TrivialOffsetCalculatorILi1EjESD_NS0_6memory15LoadWithoutCastENSE_16StoreWithoutCastEEEviT_T0_T2_T3_T4_T5_
        .type           _ZN2at6native27unrolled_elementwise_kernelIZZZNS0_16sqrt_kernel_cudaERNS_18TensorIteratorBaseEENKUlvE0_clEvENKUlvE1_clEvEUlN3c104HalfEE_St5arrayIPcLm2EELi4E23TrivialOffsetCalculatorILi1EjESD_NS0_6memory15LoadWithoutCastENSE_16StoreWithoutCastEEEviT_T0_T2_T3_T4_T5_,@function
        .size           _ZN2at6native27unrolled_elementwise_kernelIZZZNS0_16sqrt_kernel_cudaERNS_18TensorIteratorBaseEENKUlvE0_clEvENKUlvE1_clEvEUlN3c104HalfEE_St5arrayIPcLm2EELi4E23TrivialOffsetCalculatorILi1EjESD_NS0_6memory15LoadWithoutCastENSE_16StoreWithoutCastEEEviT_T0_T2_T3_T4_T5_,(.L_x_37205 - _ZN2at6native27unrolled_elementwise_kernelIZZZNS0_16sqrt_kernel_cudaERNS_18TensorIteratorBaseEENKUlvE0_clEvENKUlvE1_clEvEUlN3c104HalfEE_St5arrayIPcLm2EELi4E23TrivialOffsetCalculatorILi1EjESD_NS0_6memory15LoadWithoutCastENSE_16StoreWithoutCastEEEviT_T0_T2_T3_T4_T5_)
        .other          _ZN2at6native27unrolled_elementwise_kernelIZZZNS0_16sqrt_kernel_cudaERNS_18TensorIteratorBaseEENKUlvE0_clEvENKUlvE1_clEvEUlN3c104HalfEE_St5arrayIPcLm2EELi4E23TrivialOffsetCalculatorILi1EjESD_NS0_6memory15LoadWithoutCastENSE_16StoreWithoutCastEEEviT_T0_T2_T3_T4_T5_,@"STO_CUDA_ENTRY STV_DEFAULT"
_ZN2at6native27unrolled_elementwise_kernelIZZZNS0_16sqrt_kernel_cudaERNS_18TensorIteratorBaseEENKUlvE0_clEvENKUlvE1_clEvEUlN3c104HalfEE_St5arrayIPcLm2EELi4E23TrivialOffsetCalculatorILi1EjESD_NS0_6memory15LoadWithoutCastENSE_16StoreWithoutCastEEEviT_T0_T2_T3_T4_T5_:
.text._ZN2at6native27unrolled_elementwise_kernelIZZZNS0_16sqrt_kernel_cudaERNS_18TensorIteratorBaseEENKUlvE0_clEvENKUlvE1_clEvEUlN3c104HalfEE_St5arrayIPcLm2EELi4E23TrivialOffsetCalculatorILi1EjESD_NS0_6memory15LoadWithoutCastENSE_16StoreWithoutCastEEEviT_T0_T2_T3_T4_T5_:
        /* <DEDUP_REMOVED lines=17> */
[----:B------:R-:W-:-:S06]  /*0110*/  PRMT R7, RZ, 0x7610, R7 ;  /* 0x00007610ff077816 */ /* 0x000fcc0000000007 */
[----:B-1----:R0:W3:Y:S05]  /*0120*/  @!P0 LDG.E.U16 R7, desc[UR4][R12.64] ;  /* 0x000000040c078981 */ /* 0x0020ea000c1e1500 */
[----:B------:R-:W1:Y:S01]  /*0130*/  @!P2 LDC.64 R8, c[0x0][0x390] ;  /* 0x0000e400ff08ab82 */ /* 0x000e620000000a00 */
[----:B------:R-:W-:Y:S01]  /*0140*/  @!P2 LEA R17, R3, R10, 0x9 ;  /* 0x0000000a0311a211 */ /* 0x000fe200078e48ff */
[----:B------:R-:W-:Y:S01]  /*0150*/  @!P2 VIADD R10, R10, 0x80 ;  /* 0x000000800a0aa836 */ /* 0x000fe20000000000 */
[----:B------:R-:W-:Y:S01]  /*0160*/  PRMT R18, RZ, 0x7610, R18 ;  /* 0x00007610ff127816 */ /* 0x000fe20000000012 */
[----:B--2---:R-:W-:Y:S01]  /*0170*/  @!P1 IMAD.WIDE.U32 R14, R11, 0x2, R14 ;  /* 0x000000020b0e9825 */ /* 0x004fe200078e000e */
[----:B------:R-:W-:-:S06]  /*0180*/  PRMT R11, RZ, 0x7610, R11 ;  /* 0x00007610ff0b7816 */ /* 0x000fcc000000000b */
[----:B------:R-:W2:Y:S01]  /*0190*/  @!P1 LDG.E.U16 R11, desc[UR4][R14.64] ;  /* 0x000000040e0b9981 */ /* 0x000ea2000c1e1500 */
[----:B-1----:R-:W-:-:S05]  /*01a0*/  @!P2 IMAD.WIDE.U32 R8, R17, 0x2, R8 ;  /* 0x000000021108a825 */ /* 0x002fca00078e0008 */
[----:B------:R1:W4:Y:S01]  /*01b0*/  @!P2 LDG.E.U16 R18, desc[UR4][R8.64] ;  /* 0x000000040812a981 */ /* 0x000322000c1e1500 */
[-C--:B------:R-:W-:Y:S02]  /*01c0*/  ISETP.GE.AND P0, PT, R10, R5.reuse, PT ;  /* 0x000000050a00720c */ /* 0x080fe40003f06270 */
[C---:B------:R-:W-:Y:S01]  /*01d0*/  ISETP.GE.AND P1, PT, R0.reuse, R5, PT ;  /* 0x000000050000720c */ /* 0x040fe20003f26270 */
[----:B0-----:R-:W-:-:S10]  /*01e0*/  VIADD R12, R0, 0x100 ;  /* 0x00000100000c7836 */ /* 0x001fd40000000000 */
[----:B------:R-:W0:Y:S08]  /*01f0*/  @!P0 LDC.64 R16, c[0x0][0x390] ;  /* 0x0000e400ff108b82 */ /* 0x000e300000000a00 */
[----:B-1----:R-:W1:Y:S01]  /*0200*/  @!P1 LDC.64 R8, c[0x0][0x388] ;  /* 0x0000e200ff089b82 */ /* 0x002e620000000a00 */
[----:B------:R-:W-:Y:S02]  /*0210*/  IADD3 R20, PT, PT, R0, 0x80, RZ ;  /* 0x0000008000147810 */ /* 0x000fe40007ffe0ff */
[----:B------:R-:W-:-:S02]  /*0220*/  ISETP.GE.AND P3, PT, R12, R5, PT ;  /* 0x000000050c00720c */ /* 0x000fc40003f66270 */
[----:B------:R-:W-:Y:S01]  /*0230*/  ISETP.GE.AND P2, PT, R20, R5, PT ;  /* 0x000000051400720c */ /* 0x000fe20003f46270 */
[C-C-:B------:R-:W-:Y:S01]  /*0240*/  @!P0 IMAD R19, R3.reuse, 0x200, R10.reuse ;  /* 0x0000020003138824 */ /* 0x140fe200078e020a */
[----:B------:R-:W-:Y:S02]  /*0250*/  @!P1 LEA R13, R3, R0, 0x9 ;  /* 0x00000000030d9211 */ /* 0x000fe400078e48ff */
[----:B------:R-:W-:Y:S01]  /*0260*/  PRMT R10, RZ, 0x7610, R10 ;  /* 0x00007610ff0a7816 */ /* 0x000fe2000000000a */
[----:B------:R-:W-:Y:S02]  /*0270*/  VIADD R12, R0, 0x180 ;  /* 0x00000180000c7836 */ /* 0x000fe40000000000 */
[----:B0-----:R-:W-:-:S04]  /*0280*/  @!P0 IMAD.WIDE.U32 R16, R19, 0x2, R16 ;  /* 0x0000000213108825 */ /* 0x001fc800078e0010 */
[----:B-1----:R-:W-:Y:S01]  /*0290*/  @!P1 IMAD.WIDE.U32 R8, R13, 0x2, R8 ;  /* 0x000000020d089825 */ /* 0x002fe200078e0008 */
[----:B------:R0:W5:Y:S03]  /*02a0*/  @!P0 LDG.E.U16 R10, desc[UR4][R16.64] ;  /* 0x00000004100a8981 */ /* 0x000166000c1e1500 */
[----:B------:R-:W-:-:S05]  /*02b0*/  @!P1 IMAD.MOV.U32 R0, RZ, RZ, R20 ;  /* 0x000000ffff009224 */ /* 0x000fca00078e0014 */
[-C--:B------:R-:W-:Y:S01]  /*02c0*/  ISETP.GE.AND P4, PT, R0, R5.reuse, PT ;  /* 0x000000050000720c */ /* 0x080fe20003f86270 */
[----:B------:R-:W-:Y:S01]  /*02d0*/  BSSY.RECONVERGENT B0, `(.L_x_22032) ;  /* 0x0000017000007945 */ /* 0x000fe20003800200 */
[----:B------:R-:W-:Y:S01]  /*02e0*/  ISETP.GE.AND P0, PT, R12, R5, PT ;  /* 0x000000050c00720c */ /* 0x000fe20003f06270 */
[----:B---3--:R-:W-:-:S06]  /*02f0*/  @!P1 HADD2.F32 R7, -RZ, R7.H0_H0 ;  /* 0x20000007ff079230 */ /* 0x008fcc0000004100 */
[----:B------:R-:W1:Y:S01]  /*0300*/  @!P1 MUFU.SQRT R7, R7 ;  /* 0x0000000700079308 */ /* 0x000e620000002000 */
[----:B--2---:R-:W-:Y:S01]  /*0310*/  @!P2 HADD2.F32 R11, -RZ, R11.H0_H0 ;  /* 0x2000000bff0ba230 */ /* 0x004fe20000004100 */
[----:B-1----:R-:W-:-:S06]  /*0320*/  @!P1 F2FP.F16.F32.PACK_AB R6, RZ, R7 ;  /* 0x00000007ff06923e */ /* 0x002fcc00000000ff */
[----:B------:R-:W1:Y:S01]  /*0330*/  @!P2 MUFU.SQRT R11, R11 ;  /* 0x0000000b000ba308 */ /* 0x000e620000002000 */
[----:B------:R0:W-:Y:S01]  /*0340*/  @!P1 STG.E.U16 desc[UR4][R8.64], R6 ;  /* 0x0000000608009986 */ /* 0x0001e2000c101504 */
[----:B----4-:R-:W-:-:S06]  /*0350*/  @!P3 HADD2.F32 R18, -RZ, R18.H0_H0 ;  /* 0x20000012ff12b230 */ /* 0x010fcc0000004100 */
[----:B------:R-:W2:Y:S01]  /*0360*/  @!P3 MUFU.SQRT R18, R18 ;  /* 0x000000120012b308 */ /* 0x000ea20000002000 */
[----:B-1----:R-:W-:Y:S02]  /*0370*/  @!P2 F2FP.F16.F32.PACK_AB R2, RZ, R11 ;  /* 0x0000000bff02a23e */ /* 0x002fe400000000ff */
[----:B--2---:R-:W-:Y:S01]  /*0380*/  @!P3 F2FP.F16.F32.PACK_AB R4, RZ, R18 ;  /* 0x00000012ff04b23e */ /* 0x004fe200000000ff */
[----:B0-----:R-:W-:Y:S06]  /*0390*/  @P4 BRA `(.L_x_22033) ;  /* 0x0000000000284947 */ /* 0x001fec0003800000 */
[----:B------:R-:W0:Y:S01]  /*03a0*/  LDC.64 R6, c[0x0][0x388] ;  /* 0x0000e200ff067b82 */ /* 0x000e220000000a00 */
[----:B------:R-:W-:Y:S01]  /*03b0*/  LEA R9, R3, R0, 0x9 ;  /* 0x0000000003097211 */ /* 0x000fe200078e48ff */
        /* <DEDUP_REMOVED lines=8> */
.L_x_22033:
[----:B------:R-:W-:Y:S05]  /*0440*/  BSYNC.RECONVERGENT B0 ;  /* 0x0000000000007941 */ /* 0x000fea0003800200 */
.L_x_22032:
[----:B------:R-:W-:Y:S01]  /*0450*/  ISETP.GE.AND P1, PT, R0, R5, PT ;  /* 0x000000050000720c */ /* 0x000fe20003f26270 */
[----:B-----5:R-:W-:-:S12]  /*0460*/  @!P0 HADD2.F32 R10, -RZ, R10.H0_H0 ;  /* 0x2000000aff0a8230 */ /* 0x020fd80000004100 */
[----:B------:R-:W-:Y:S05]  /*0470*/  @P1 EXIT ;  /* 0x000000000000194d */ /* 0x000fea0003800000 */
[----:B0-----:R-:W0:Y:S01]  /*0480*/  LDC.64 R4, c[0x0][0x388] ;  /* 0x0000e200ff047b82 */ /* 0x001e220000000a00 */
[----:B------:R-:W1:Y:S01]  /*0490*/  @!P0 MUFU.SQRT R10, R10 ;  /* 0x0000000a000a8308 */ /* 0x000e620000002000 */
[----:B------:R-:W-:Y:S02]  /*04a0*/  LEA R3, R3, R0, 0x9 ;  /* 0x0000000003037211 */ /* 0x000fe400078e48ff */
[----:B-1----:R-:W-:-:S04]  /*04b0*/  @!P0 F2FP.F16.F32.PACK_AB R2, RZ, R10 ;  /* 0x0000000aff02823e */ /* 0x002fc800000000ff */
[----:B------:R-:W-:Y:S01]  /*04c0*/  PRMT R0, R2, 0x7610, R0 ;  /* 0x0000761002007816 */ /* 0x000fe20000000000 */
[----:B0-----:R-:W-:-:S05]  /*04d0*/  IMAD.WIDE.U32 R2, R3, 0x2, R4 ;  /* 0x0000000203027825 */ /* 0x001fca00078e0004 */
[----:B------:R-:W-:Y:S01]  /*04e0*/  STG.E.U16 desc[UR4][R2.64], R0 ;  /* 0x0000000002007986 */ /* 0x000fe2000c101504 */
[----:B------:R-:W-:Y:S05]  /*04f0*/  EXIT ;  /* 0x000000000000794d */ /* 0x000fea0003800000 */
.L_x_22034:
        /* <DEDUP_REMOVED lines=16> */
.L_x_37205:


//--------------------- .text._ZN2at6native29vectorized_elementwise_kernelILi2EZZZNS0_16sqrt_kernel_cudaERNS_18TensorIteratorBaseEENKUlvE0_clEvENKUlvE1_clEvEUlN3c104HalfEE_St5arrayIPcLm2EEEEviT0_T1_ --------------------------
	.section	.text._ZN2at6native29vectorized_elementwise_kernelILi2EZZZNS0_16sqrt_kernel_cudaERNS_18TensorIteratorBaseEENKUlvE0_clEvENKUlvE1_clEvEUlN3c104HalfEE_St5arrayIPcLm2EEEEviT0_T1_,"ax",@progbits
	.align	128
        .global         _ZN2at6native29vectorized_elementwise_kernelILi2EZZZNS0_16sqrt_kernel_cudaERNS_18TensorIteratorBaseEENKUlvE0_clEvENKUlvE1_clEvEUlN3c104HalfEE_St5arrayIPcLm2EEEEviT0_T1_
        .type           _ZN2at6native29vectorized_elementwise_kernelILi2EZZZNS0_16sqrt_kernel_cudaERNS_18TensorIteratorBaseEENKUlvE0_clEvENKUlvE1_clEvEUlN3c104HalfEE_St5arrayIPcLm2EEEEviT0_T1_,@function
        .size           _ZN2at6native29vectorized_elementwise_kernelILi2EZZZNS0_16sqrt_kernel_cudaERNS_18TensorIteratorBaseEENKUlvE0_clEvENKUlvE1_clEvEUlN3c104HalfEE_St5arrayIPcLm2EEEEviT0_T1_,(.L_x_37206 - _ZN2at6native29vectorized_elementwise_kernelILi2EZZZNS0_16sqrt_kernel_cudaERNS_18TensorIteratorBaseEENKUlvE0_clEvENKUlvE1_clEvEUlN3c104HalfEE_St5arrayIPcLm2EEEEviT0_T1_)
        .other          _ZN2at6native29vectorized_elementwise_kernelILi2EZZZNS0_16sqrt_kernel_cudaERNS_18TensorIteratorBaseEENKUlvE0_clEvENKUlvE1_clEvEUlN3c104HalfEE_St5arrayIPcLm2EEEEviT0_T1_,@"STO_CUDA_ENTRY STV_DEFAULT"
_ZN2at6native29vectorized_elementwise_kernelILi2EZZZNS0_16sqrt_kernel_cudaERNS_18TensorIteratorBaseEENKUlvE0_clEvENKUlvE1_clEvEUlN3c104HalfEE_St5arrayIPcLm2EEEEviT0_T1_:
.text._ZN2at6native29vectorized_elementwise_kernelILi2EZZZNS0_16sqrt_kernel_cudaERNS_18TensorIteratorBaseEENKUlvE0_clEvENKUlvE1_clEvEUlN3c104HalfEE_St5arrayIPcLm2EEEEviT0_T1_:
        /* <DEDUP_REMOVED lines=11> */
[----:B------:R-:W-:Y:S01]  /*00b0*/  @!P5 IADD3 R23, PT, PT, R3, 0x80, RZ ;  /* 0x000000800317d810 */ /* 0x000fe20007ffe0ff */
[----:B------:R-:W0:Y:S01]  /*00c0*/  @!P5 LDC.64 R18, c[0x0][0x390] ;  /* 0x0000e400ff12db82 */ /* 0x000e220000000a00 */
[----:B------:R-:W-:Y:S02]  /*00d0*/  @!P5 IADD3 R11, PT, PT, R0, R3, RZ ;  /* 0x00000003000bd210 */ /* 0x000fe40007ffe0ff */
[----:B------:R-:W-:-:S13]  /*00e0*/  ISETP.GE.U32.AND P0, PT, R23, R2, PT ;  /* 0x000000021700720c */ /* 0x000fda0003f06070 */
[----:B------:R-:W-:Y:S01]  /*00f0*/  @!P0 IMAD.IADD R21, R0, 0x1, R23 ;  /* 0x0000000100158824 */ /* 0x000fe200078e0217 */
[----:B------:R-:W1:Y:S01]  /*0100*/  @!P0 LDC.64 R12, c[0x0][0x390] ;  /* 0x0000e400ff0c8b82 */ /* 0x000e620000000a00 */
[----:B------:R-:W-:-:S05]  /*0110*/  @!P0 VIADD R23, R23, 0x80 ;  /* 0x0000008017178836 */ /* 0x000fca0000000000 */
[----:B------:R-:W-:Y:S01]  /*0120*/  ISETP.GE.U32.AND P6, PT, R23, R2, PT ;  /* 0x000000021700720c */ /* 0x000fe20003fc6070 */
[----:B0-----:R-:W-:Y:S01]  /*0130*/  @!P5 IMAD.WIDE.U32 R18, R11, 0x2, R18 ;  /* 0x000000020b12d825 */ /* 0x001fe200078e0012 */
[----:B------:R-:W-:Y:S02]  /*0140*/  PRMT R11, RZ, 0x7610, R11 ;  /* 0x00007610ff0b7816 */ /* 0x000fe4000000000b */
[----:B------:R-:W-:-:S04]  /*0150*/  PRMT R20, RZ, 0x7610, R20 ;  /* 0x00007610ff147816 */ /* 0x000fc80000000014 */
[----:B------:R0:W2:Y:S05]  /*0160*/  @!P5 LDG.E.U16 R11, desc[UR4][R18.64] ;  /* 0x00000004120bd981 */ /* 0x0000aa000c1e1500 */
[----:B------:R-:W-:Y:S01]  /*0170*/  @!P6 IADD3 R25, PT, PT, R0, R23, RZ ;  /* 0x000000170019e210 */ /* 0x000fe20007ffe0ff */
[----:B------:R-:W-:Y:S01]  /*0180*/  @!P6 VIADD R23, R23, 0x80 ;  /* 0x000000801717e836 */ /* 0x000fe20000000000 */
[----:B------:R-:W3:Y:S04]  /*0190*/  @!P6 LDC.64 R16, c[0x0][0x390] ;  /* 0x0000e400ff10eb82 */ /* 0x000ee80000000a00 */
[----:B------:R-:W-:-:S13]  /*01a0*/  ISETP.GE.U32.AND P1, PT, R23, R2, PT ;  /* 0x000000021700720c */ /* 0x000fda0003f26070 */
[----:B------:R-:W-:Y:S01]  /*01b0*/  @!P1 IMAD.IADD R15, R0, 0x1, R23 ;  /* 0x00000001000f9824 */ /* 0x000fe200078e0217 */
[----:B------:R-:W-:Y:S01]  /*01c0*/  @!P1 IADD3 R23, PT, PT, R23, 0x80, RZ ;  /* 0x0000008017179810 */ /* 0x000fe20007ffe0ff */
[----:B------:R-:W4:Y:S03]  /*01d0*/  @!P1 LDC.64 R28, c[0x0][0x390] ;  /* 0x0000e400ff1c9b82 */ /* 0x000f260000000a00 */
        /* <DEDUP_REMOVED lines=10> */
[C---:B------:R-:W-:Y:S01]  /*0280*/  @!P4 IADD3 R25, PT, PT, R0.reuse, R23, RZ ;  /* 0x000000170019c210 */ /* 0x040fe20007ffe0ff */
[----:B------:R-:W-:Y:S01]  /*0290*/  @!P4 VIADD R23, R23, 0x80 ;  /* 0x000000801717c836 */ /* 0x000fe20000000000 */
[----:B------:R1:W3:Y:S04]  /*02a0*/  @!P6 LDG.E.U16 R20, desc[UR4][R16.64] ;  /* 0x000000041014e981 */ /* 0x0002e8000c1e1500 */
        /* <DEDUP_REMOVED lines=22> */
[----:B0-----:R-:W-:-:S04]  /*0410*/  IADD3 R19, PT, PT, R3, 0x100, RZ ;  /* 0x0000010003137810 */ /* 0x001fc80007ffe0ff */
[-C--:B------:R-:W-:Y:S01]  /*0420*/  ISETP.GE.U32.AND P5, PT, R19, R2.reuse, PT ;  /* 0x000000021300720c */ /* 0x080fe20003fa6070 */
[C---:B-1----:R-:W-:Y:S01]  /*0430*/  VIADD R13, R3.reuse, 0x180 ;  /* 0x00000180030d7836 */ /* 0x042fe20000000000 */
[----:B------:R-:W-:-:S04]  /*0440*/  ISETP.GE.U32.AND P0, PT, R3, R2, PT ;  /* 0x000000020300720c */ /* 0x000fc80003f06070 */
[----:B------:R-:W-:Y:S02]  /*0450*/  ISETP.GE.U32.AND P2, PT, R13, R2, PT ;  /* 0x000000020d00720c */ /* 0x000fe40003f46070 */
[----:B------:R-:W-:-:S04]  /*0460*/  IADD3 R13, PT, PT, R3, 0x200, RZ ;  /* 0x00000200030d7810 */ /* 0x000fc80007ffe0ff */
[----:B------:R-:W-:Y:S01]  /*0470*/  ISETP.GE.U32.AND P3, PT, R13, R2, PT ;  /* 0x000000020d00720c */ /* 0x000fe20003f66070 */
[C---:B------:R-:W-:Y:S01]  /*0480*/  VIADD R13, R3.reuse, 0x280 ;  /* 0x00000280030d7836 */ /* 0x040fe20000000000 */
[----:B------:R-:W-:-:S04]  /*0490*/  IADD3 R19, PT, PT, R3, 0x300, RZ ;  /* 0x0000030003137810 */ /* 0x000fc80007ffe0ff */
        /* <DEDUP_REMOVED lines=8> */
[----:B--2---:R-:W-:-:S06]  /*0520*/  @!P0 HADD2.F32 R11, -RZ, R11.H0_H0 ;  /* 0x2000000bff0b8230 */ /* 0x004fcc0000004100 */
[----:B------:R-:W1:Y:S02]  /*0530*/  @!P0 MUFU.SQRT R11, R11 ;  /* 0x0000000b000b8308 */ /* 0x000e640000002000 */
[----:B-1----:R-:W-:Y:S01]  /*0540*/  @!P0 F2FP.F16.F32.PACK_AB R22, RZ, R11 ;  /* 0x0000000bff16823e */ /* 0x002fe200000000ff */
[----:B---3--:R-:W-:-:S06]  /*0550*/  @!P5 HADD2.F32 R20, -RZ, R20.H0_H0 ;  /* 0x20000014ff14d230 */ /* 0x008fcc0000004100 */
[----:B------:R-:W1:Y:S02]  /*0560*/  @!P5 MUFU.SQRT R20, R20 ;  /* 0x000000140014d308 */ /* 0x000e640000002000 */
[----:B-1----:R-:W-:Y:S02]  /*0570*/  @!P5 F2FP.F16.F32.PACK_AB R4, RZ, R20 ;  /* 0x00000014ff04d23e */ /* 0x002fe400000000ff */
[----:B------:R-:W-:Y:S02]  /*0580*/  ISETP.GE.U32.AND P5, PT, R19, R2, PT ;  /* 0x000000021300720c */ /* 0x000fe40003fa6070 */
[----:B------:R-:W-:Y:S01]  /*0590*/  @!P0 IADD3 R19, PT, PT, R0, R3, RZ ;  /* 0x0000000300138210 */ /* 0x000fe20007ffe0ff */
[----:B-----5:R-:W-:Y:S02]  /*05a0*/  @!P1 HADD2.F32 R14, -RZ, R21.H0_H0 ;  /* 0x20000015ff0e9230 */ /* 0x020fe40000004100 */
[----:B------:R-:W-:Y:S02]  /*05b0*/  @!P0 IMAD.MOV.U32 R3, RZ, RZ, R17 ;  /* 0x000000ffff038224 */ /* 0x000fe400078e0011 */
[----:B0-----:R-:W-:-:S04]  /*05c0*/  @!P0 IMAD.WIDE.U32 R12, R19, 0x2, R12 ;  /* 0x00000002130c8825 */ /* 0x001fc800078e000c */
[----:B------:R-:W-:Y:S02]  /*05d0*/  @!P2 HADD2.F32 R15, -RZ, R24.H0_H0 ;  /* 0x20000018ff0fa230 */ /* 0x000fe40000004100 */
[----:B------:R-:W-:Y:S02]  /*05e0*/  @!P3 HADD2.F32 R16, -RZ, R26.H0_H0 ;  /* 0x2000001aff10b230 */ /* 0x000fe40000004100 */
[----:B------:R-:W-:Y:S02]  /*05f0*/  @!P4 HADD2.F32 R27, -RZ, R27.H0_H0 ;  /* 0x2000001bff1bc230 */ /* 0x000fe40000004100 */
[----:B------:R-:W-:Y:S01]  /*0600*/  @!P5 HADD2.F32 R23, -RZ, R23.H0_H0 ;  /* 0x20000017ff17d230 */ /* 0x000fe20000004100 */
[----:B------:R-:W0:Y:S01]  /*0610*/  @!P1 MUFU.SQRT R14, R14 ;  /* 0x0000000e000e9308 */ /* 0x000e220000002000 */
[----:B----4-:R-:W-:-:S07]  /*0620*/  @!P6 HADD2.F32 R25, -RZ, R25.H0_H0 ;  /* 0x20000019ff19e230 */ /* 0x010fce0000004100 */
[----:B------:R-:W1:Y:S01]  /*0630*/  @!P2 MUFU.SQRT R15, R15 ;  /* 0x0000000f000fa308 */ /* 0x000e620000002000 */
[----:B------:R2:W-:Y:S01]  /*0640*/  @!P0 STG.E.U16 desc[UR4][R12.64], R22 ;  /* 0x000000160c008986 */ /* 0x0005e2000c101504 */
[----:B------:R-:W-:-:S06]  /*0650*/  ISETP.GE.U32.AND P0, PT, R3, R2, PT ;  /* 0x000000020300720c */ /* 0x000fcc0003f06070 */
[----:B------:R-:W3:Y:S08]  /*0660*/  @!P3 MUFU.SQRT R16, R16 ;  /* 0x000000100010b308 */ /* 0x000ef00000002000 */
[----:B------:R-:W4:Y:S08]  /*0670*/  @!P4 MUFU.SQRT R27, R27 ;  /* 0x0000001b001bc308 */ /* 0x000f300000002000 */
[----:B------:R-:W5:Y:S08]  /*0680*/  @!P6 MUFU.SQRT R25, R25 ;  /* 0x000000190019e308 */ /* 0x000f700000002000 */
[----:B------:R-:W2:Y:S01]  /*0690*/  @!P5 MUFU.SQRT R23, R23 ;  /* 0x000000170017d308 */ /* 0x000ea20000002000 */
[----:B0-----:R-:W-:-:S02]  /*06a0*/  @!P1 F2FP.F16.F32.PACK_AB R5, RZ, R14 ;  /* 0x0000000eff05923e */ /* 0x001fc400000000ff */
[----:B-1----:R-:W-:Y:S02]  /*06b0*/  @!P2 F2FP.F16.F32.PACK_AB R6, RZ, R15 ;  /* 0x0000000fff06a23e */ /* 0x002fe400000000ff */
[----:B---3--:R-:W-:Y:S02]  /*06c0*/  @!P3 F2FP.F16.F32.PACK_AB R7, RZ, R16 ;  /* 0x00000010ff07b23e */ /* 0x008fe400000000ff */
[----:B----4-:R-:W-:Y:S02]  /*06d0*/  @!P4 F2FP.F16.F32.PACK_AB R8, RZ, R27 ;  /* 0x0000001bff08c23e */ /* 0x010fe400000000ff */
[----:B-----5:R-:W-:Y:S02]  /*06e0*/  @!P6 F2FP.F16.F32.PACK_AB R9, RZ, R25 ;  /* 0x00000019ff09e23e */ /* 0x020fe400000000ff */
[----:B--2---:R-:W-:Y:S01]  /*06f0*/  @!P5 F2FP.F16.F32.PACK_AB R10, RZ, R23 ;  /* 0x00000017ff0ad23e */ /* 0x004fe200000000ff */
[----:B------:R-:W-:Y:S06]  /*0700*/  @P0 BRA `(.L_x_22038) ;  /* 0x0000000000300947 */ /* 0x000fec0003800000 */
        /* <DEDUP_REMOVED lines=8> */
[----:B------:R-:W-:Y:S01]  /*0790*/  IADD3 R5, PT, PT, R0, R3, RZ ;  /* 0x0000000300057210 */ /* 0x000fe20007ffe0ff */
[----:B------:R-:W-:-:S04]  /*07a0*/  VIADD R3, R3, 0x80 ;  /* 0x0000008003037836 */ /* 0x000fc80000000000 */
[----:B0-----:R-:W-:-:S05]  /*07b0*/  IMAD.WIDE.U32 R12, R5, 0x2, R12 ;  /* 0x00000002050c7825 */ /* 0x001fca00078e000c */
[----:B------:R0:W-:Y:S02]  /*07c0*/  STG.E.U16 desc[UR4][R12.64], R4 ;  /* 0x000000040c007986 */ /* 0x0001e4000c101504 */
.L_x_22038:
[----:B------:R-:W-:-:S13]  /*07d0*/  ISETP.GE.U32.AND P0, PT, R3, R2, PT ;  /* 0x000000020300720c */ /* 0x000fda0003f06070 */
[----:B------:R-:W-:Y:S05]  /*07e0*/  @P0 BRA `(.L_x_22040) ;  /* 0x0000000000300947 */ /* 0x000fea0003800000 */
[----:B0-----:R-:W0:Y:S01]  /*07f0*/  LDC.64 R4, c[0x0][0x388] ;  /* 0x0000e200ff047b82 */ /* 0x001e220000000a00 */
[----:B------:R-:W-:Y:S01]  /*0800*/  IADD3 R11, PT, PT, R0, R3, RZ ;  /* 0x00000003000b7210 */ /* 0x000fe20007ffe0ff */
[----:B------:R-:W-:-:S04]  /*0810*/  VIADD R3, R3, 0x80 ;  /* 0x0000008003037836 */ /* 0x000fc80000000000 */
[----:B0-----:R-:W-:-:S05]  /*0820*/  IMAD.WIDE.U32 R4, R11, 0x2, R4 ;  /* 0x000000020b047825 */ /* 0x001fca00078e0004 */
[----:B------:R1:W-:Y:S02]  /*0830*/  STG.E.U16 desc[UR4][R4.64], R6 ;  /* 0x0000000604007986 */ /* 0x0003e4000c101504 */
.L_x_22039:
[----:B------:R-:W-:-:S13]  /*0840*/  ISETP.GE.U32.AND P0, PT, R3, R2, PT ;  /* 0x000000020300720c */ /* 0x000fda0003f06070 */
[----:B------:R-:W-:Y:S05]  /*0850*/  @P0 BRA `(.L_x_22041) ;  /* 0x0000000000340947 */ /* 0x000fea0003800000 */
[----:B01----:R-:W0:Y:S01]  /*0860*/  LDC.64 R4, c[0x0][0x388] ;  /* 0x0000e200ff047b82 */ /* 0x003e220000000a00 */
[----:B------:R-:W-:Y:S01]  /*0870*/  IADD3 R11, PT, PT, R0, R3, RZ ;  /* 0x00000003000b7210 */ /* 0x000fe20007ffe0ff */
[----:B------:R-:W-:-:S04]  /*0880*/  VIADD R3, R3, 0x80 ;  /* 0x0000008003037836 */ /* 0x000fc80000000000 */
[----:B0-----:R-:W-:-:S05]  /*0890*/  IMAD.WIDE.U32 R4, R11, 0x2, R4 ;  /* 0x000000020b047825 */ /* 0x001fca00078e0004 */
[----:B------:R1:W-:Y:S02]  /*08a0*/  STG.E.U16 desc[UR4][R4.64], R7 ;  /* 0x0000000704007986 */ /* 0x0003e4000c101504 */
.L_x_22040:
[----:B------:R-:W-:-:S13]  /*08b0*/  ISETP.GE.U32.AND P0, PT, R3, R2, PT ;  /* 0x000000020300720c */ /* 0x000fda0003f06070 */
[----:B------:R-:W-:Y:S05]  /*08c0*/  @P0 BREAK.RELIABLE B1 ;  /* 0x0000000000010942 */ /* 0x000fea0003800100 */
[----:B------:R-:W-:Y:S05]  /*08d0*/  @P0 BRA `(.L_x_22042) ;  /* 0x0000000000300947 */ /* 0x000fea0003800000 */
[----:B01----:R-:W0:Y:S01]  /*08e0*/  LDC.64 R4, c[0x0][0x388] ;  /* 0x0000e200ff047b82 */ /* 0x003e220000000a00 */
[----:B------:R-:W-:Y:S01]  /*08f0*/  IADD3 R7, PT, PT, R0, R3, RZ ;  /* 0x0000000300077210 */ /* 0x000fe20007ffe0ff */
[----:B------:R-:W-:-:S04]  /*0900*/  VIADD R3, R3, 0x80 ;  /* 0x0000008003037836 */ /* 0x000fc80000000000 */
[----:B0-----:R-:W-:-:S05]  /*0910*/  IMAD.WIDE.U32 R4, R7, 0x2, R4 ;  /* 0x0000000207047825 */ /* 0x001fca00078e0004 */
[----:B------:R2:W-:Y:S02]  /*0920*/  STG.E.U16 desc[UR4][R4.64], R8 ;  /* 0x0000000804007986 */ /* 0x0005e4000c101504 */
.L_x_22041:
[----:B------:R-:W-:Y:S05]  /*0930*/  BSYNC.RELIABLE B1 ;  /* 0x0000000000017941 */ /* 0x000fea0003800100 */
.L_x_22037:
[----:B------:R-:W-:-:S13]  /*0940*/  ISETP.GE.U32.AND P0, PT, R3, R2, PT ;  /* 0x000000020300720c */ /* 0x000fda0003f06070 */
[----:B012---:R-:W0:Y:S01]  /*0950*/  @!P0 LDC.64 R4, c[0x0][0x388] ;  /* 0x0000e200ff048b82 */ /* 0x007e220000000a00 */
[----:B------:R-:W-:Y:S01]  /*0960*/  @!P0 IADD3 R7, PT, PT, R0, R3, RZ ;  /* 0x0000000300078210 */ /* 0x000fe20007ffe0ff */
[----:B------:R-:W-:-:S04]  /*0970*/  @!P0 VIADD R3, R3, 0x80 ;  /* 0x0000008003038836 */ /* 0x000fc80000000000 */
[----:B0-----:R-:W-:-:S05]  /*0980*/  @!P0 IMAD.WIDE.U32 R4, R7, 0x2, R4 ;  /* 0x0000000207048825 */ /* 0x001fca00078e0004 */
[----:B------:R2:W-:Y:S02]  /*0990*/  @!P0 STG.E.U16 desc[UR4][R4.64], R9 ;  /* 0x0000000904008986 */ /* 0x0005e4000c101504 */
.L_x_22042:
[----:B------:R-:W-:Y:S05]  /*09a0*/  BSYNC.RECONVERGENT B0 ;  /* 0x0000000000007941 */ /* 0x000fea0003800200 */
.L_x_22036:
[----:B------:R-:W-:Y:S05]  /*09b0*/  WARPSYNC.ALL ;  /* 0x0000000000007948 */ /* 0x000fea0003800000 */
[----:B------:R-:W-:-:S13]  /*09c0*/  ISETP.GE.U32.AND P0, PT, R3, R2, PT ;  /* 0x000000020300720c */ /* 0x000fda0003f06070 */
[----:B------:R-:W-:Y:S05]  /*09d0*/  @P0 EXIT ;  /* 0x000000000000094d */ /* 0x000fea0003800000 */
[----:B012---:R-:W0:Y:S01]  /*09e0*/  LDC.64 R4, c[0x0][0x388] ;  /* 0x0000e200ff047b82 */ /* 0x007e220000000a00 */
[----:B------:R-:W-:-:S05]  /*09f0*/  IADD3 R3, PT, PT, R0, R3, RZ ;  /* 0x0000000300037210 */ /* 0x000fca0007ffe0ff */
[----:B0-----:R-:W-:-:S05]  /*0a00*/  IMAD.WIDE.U32 R2, R3, 0x2, R4 ;  /* 0x0000000203027825 */ /* 0x001fca00078e0004 */
[----:B------:R-:W-:Y:S01]  /*0a10*/  STG.E.U16 desc[UR4][R2.64], R10 ;  /* 0x0000000a02007986 */ /* 0x000fe2000c101504 */
[----:B------:R-:W-:Y:S05]  /*0a20*/  EXIT ;  /* 0x000000000000794d */ /* 0x000fea0003800000 */
.L_x_22035:
        /* <DEDUP_REMOVED lines=11> */
[--C-:B--2---:R-:W-:Y:S02]  /*0ae0*/  HADD2.F32 R11, -RZ, R6.reuse.H0_H0 ;  /* 0x20000006ff0b7230 */ /* 0x104fe40000004100 */
[----:B------:R-:W-:Y:S02]  /*0af0*/  HADD2.F32 R6, -RZ, R6.H1_H1 ;  /* 0x30000006ff067230 */ /* 0x000fe40000004100 */
[--C-:B---3--:R-:W-:Y:S02]  /*0b00*/  HADD2.F32 R12, -RZ, R7.reuse.H0_H0 ;  /* 0x20000007ff0c7230 */ /* 0x108fe40000004100 */
[----:B------:R-:W-:Y:S02]  /*0b10*/  HADD2.F32 R7, -RZ, R7.H1_H1 ;  /* 0x30000007ff077230 */ /* 0x000fe40000004100 */
[--C-:B----4-:R-:W-:Y:S02]  /*0b20*/  HADD2.F32 R13, -RZ, R8.reuse.H0_H0 ;  /* 0x20000008ff0d7230 */ /* 0x110fe40000004100 */
[----:B------:R-:W-:-:S02]  /*0b30*/  HADD2.F32 R8, -RZ, R8.H1_H1 ;  /* 0x30000008ff087230 */ /* 0x000fc40000004100 */
[--C-:B-----5:R-:W-:Y:S02]  /*0b40*/  HADD2.F32 R9, -RZ, R3.reuse.H0_H0 ;  /* 0x20000003ff097230 */ /* 0x120fe40000004100 */
[----:B------:R-:W-:Y:S01]  /*0b50*/  HADD2.F32 R3, -RZ, R3.H1_H1 ;  /* 0x30000003ff037230 */ /* 0x000fe20000004100 */
[----:B------:R-:W-:Y:S08]  /*0b60*/  MUFU.SQRT R11, R11 ;  /* 0x0000000b000b7308 */ /* 0x000ff00000002000 */
[----:B------:R-:W-:Y:S08]  /*0b70*/  MUFU.SQRT R9, R9 ;  /* 0x0000000900097308 */ /* 0x000ff00000002000 */
[----:B------:R-:W0:Y:S08]  /*0b80*/  MUFU.SQRT R10, R3 ;  /* 0x00000003000a7308 */ /* 0x000e300000002000 */
[----:B------:R-:W1:Y:S08]  /*0b90*/  MUFU.SQRT R6, R6 ;  /* 0x0000000600067308 */ /* 0x000e700000002000 */
[----:B------:R-:W-:Y:S08]  /*0ba0*/  MUFU.SQRT R12, R12 ;  /* 0x0000000c000c7308 */ /* 0x000ff00000002000 */
[----:B------:R-:W2:Y:S08]  /*0bb0*/  MUFU.SQRT R7, R7 ;  /* 0x0000000700077308 */ /* 0x000eb00000002000 */
[----:B------:R-:W-:Y:S08]  /*0bc0*/  MUFU.SQRT R13, R13 ;  /* 0x0000000d000d7308 */ /* 0x000ff00000002000 */
[----:B------:R-:W3:Y:S01]  /*0bd0*/  MUFU.SQRT R8, R8 ;  /* 0x0000000800087308 */ /* 0x000ee20000002000 */
[----:B0-----:R-:W-:-:S02]  /*0be0*/  F2FP.F16.F32.PACK_AB R9, R10, R9 ;  /* 0x000000090a09723e */ /* 0x001fc400000000ff */
[----:B-1----:R-:W-:Y:S02]  /*0bf0*/  F2FP.F16.F32.PACK_AB R11, R6, R11 ;  /* 0x0000000b060b723e */ /* 0x002fe400000000ff */
[----:B--2---:R-:W-:Y:S01]  /*0c00*/  F2FP.F16.F32.PACK_AB R3, R7, R12 ;  /* 0x0000000c0703723e */ /* 0x004fe200000000ff */
[----:B------:R-:W-:Y:S04]  /*0c10*/  STG.E desc[UR4][R4.64], R9 ;  /* 0x0000000904007986 */ /* 0x000fe8000c101904 */
[----:B------:R-:W-:Y:S01]  /*0c20*/  STG.E desc[UR4][R4.64+0x200], R11 ;  /* 0x0002000b04007986 */ /* 0x000fe2000c101904 */
[----:B---3--:R-:W-:-:S03]  /*0c30*/  F2FP.F16.F32.PACK_AB R15, R8, R13 ;  /* 0x0000000d080f723e */ /* 0x008fc600000000ff */
[----:B------:R-:W-:Y:S04]  /*0c40*/  STG.E desc[UR4][R4.64+0x400], R3 ;  /* 0x0004000304007986 */ /* 0x000fe8000c101904 */
[----:B------:R-:W-:Y:S01]  /*0c50*/  STG.E desc[UR4][R4.64+0x600], R15 ;  /* 0x0006000f04007986 */ /* 0x000fe2000c101904 */
[----:B------:R-:W-:Y:S05]  /*0c60*/  EXIT ;  /* 0x000000000000794d */ /* 0x000fea0003800000 */
.L_x_22043:
        /* <DEDUP_REMOVED lines=9> */
.L_x_37206:


//--------------------- .text._ZN2at6native29vectorized_elementwise_kernelILi4EZZZNS0_16sqrt_kernel_cudaERNS_18TensorIteratorBaseEENKUlvE0_clEvENKUlvE1_clEvEUlN3c104HalfEE_St5arrayIPcLm2EEEEviT0_T1_ --------------------------
	.section	.text._ZN2at6native29vectorized_elementwise_kernelILi4EZZZNS0_16sqrt_kernel_cudaERNS_18TensorIteratorBaseEENKUlvE0_clEvENKUlvE1_clEvEUlN3c104HalfEE_St5arrayIPcLm2EEEEviT0_T1_,"ax",@progbits
	.align	128
        .global         _ZN2at6native29vectorized_elementwise_kernelILi4EZZZNS0_16sqrt_kernel_cudaERNS_18TensorIteratorBaseEENKUlvE0_clEvENKUlvE1_clEvEUlN3c104HalfEE_St5arrayIPcLm2EEEEviT0_T1_
        .type           _ZN2at6native29vectorized_elementwise_kernelILi4EZZZNS0_16sqrt_kernel_cudaERNS_18TensorIteratorBaseEENKUlvE0_clEvENKUlvE1_clEvEUlN3c104HalfEE_St5arrayIPcLm2EEEEviT0_T1_,@function
        .size           _ZN2at6native29vectorized_elementwise_kernelILi4EZZZNS0_16sqrt_kernel_cudaERNS_18TensorIteratorBaseEENKUlvE0_clEvENKUlvE1_clEvEUlN3c104HalfEE_St5arrayIPcLm2EEEEviT0_T1_,(.L_x_37207 - _ZN2at6native29vectorized_elementwise_kernelILi4EZZZNS0_16sqrt_kernel_cudaERNS_18TensorIteratorBaseEENKUlvE0_clEvENKUlvE1_clEvEUlN3c104HalfEE_St5arrayIPcLm2EEEEviT0_T1_)
        .other          _ZN2at6native29vectorized_elementwise_kernelILi4EZZZNS0_16sqrt_kernel_cudaERNS_18TensorIteratorBaseEENKUlvE0_clEvENKUlvE1_clEvEUlN3c104HalfEE_St5arrayIPcLm2EEEEviT0_T1_,@"STO_CUDA_ENTRY STV_DEFAULT"
_ZN2at6native29vectorized_elementwise_kernelILi4EZZZNS0_16sqrt_kernel_cudaERNS_18TensorIteratorBaseEENKUlvE0_clEvENKUlvE1_clEvEUlN3c104HalfEE_St5arrayIPcLm2EEEEviT0_T1_:
.text._ZN2at6native29vectorized_elementwise_kernelILi4EZZZNS0_16sqrt_kernel_cudaERNS_18TensorIteratorBaseEENKUlvE0_clEvENKUlvE1_clEvEUlN3c104HalfEE_St5arrayIPcLm2EEEEviT0_T1_:
        /* <DEDUP_REMOVED lines=125> */
.L_x_22047:
[----:B------:R-:W-:-:S13]  /*07d0*/  ISETP.GE.U32.AND P0, PT, R3, R2, PT ;  /* 0x000000020300720c */ /* 0x000fda0003f06070 */
[----:B------:R-:W-:Y:S05]  /*07e0*/  @P0 BRA `(.L_x_22049) ;  /* 0x0000000000300947 */ /* 0x000fea0003800000 */
[----:B0-----:R-:W0:Y:S01]  /*07f0*/  LDC.64 R4, c[0x0][0x388] ;  /* 0x0000e200ff047b82 */ /* 0x001e220000000a00 */
[----:B------:R-:W-:Y:S01]  /*0800*/  IADD3 R11, PT, PT, R0, R3, RZ ;  /* 0x00000003000b7210 */ /* 0x000fe20007ffe0ff */
[----:B------:R-:W-:-:S04]  /*0810*/  VIADD R3, R3, 0x80 ;  /* 0x0000008003037836 */ /* 0x000fc80000000000 */
[----:B0-----:R-:W-:-:S05]  /*0820*/  IMAD.WIDE.U32 R4, R11, 0x2, R4 ;  /* 0x000000020b047825 */ /* 0x001fca00078e0004 */
[----:B------:R1:W-:Y:S02]  /*0830*/  STG.E.U16 desc[UR4][R4.64], R6 ;  /* 0x0000000604007986 */ /* 0x0003e4000c101504 */
.L_x_22048:
[----:B------:R-:W-:-:S13]  /*0840*/  ISETP.GE.U32.AND P0, PT, R3, R2, PT ;  /* 0x000000020300720c */ /* 0x000fda0003f06070 */
[----:B------:R-:W-:Y:S05]  /*0850*/  @P0 BRA `(.L_x_22050) ;  /* 0x0000000000340947 */ /* 0x000fea0003800000 */
[----:B01----:R-:W0:Y:S01]  /*0860*/  LDC.64 R4, c[0x0][0x388] ;  /* 0x0000e200ff047b82 */ /* 0x003e220000000a00 */
[----:B------:R-:W-:Y:S01]  /*0870*/  IADD3 R11, PT, PT, R0, R3, RZ ;  /* 0x00000003000b7210 */ /* 0x000fe20007ffe0ff */
[----:B------:R-:W-:-:S04]  /*0880*/  VIADD R3, R3, 0x80 ;  /* 0x0000008003037836 */ /* 0x000fc80000000000 */
[----:B0-----:R-:W-:-:S05]  /*0890*/  IMAD.WIDE.U32 R4, R11, 0x2, R4 ;  /* 0x000000020b047825 */ /* 0x001fca00078e0004 */
[----:B------:R1:W-:Y:S02]  /*08a0*/  STG.E.U16 desc[UR4][R4.64], R7 ;  /* 0x0000000704007986 */ /* 0x0003e4000c101504 */
.L_x_22049:
        /* <DEDUP_REMOVED lines=8> */
.L_x_22050:
[----:B------:R-:W-:Y:S05]  /*0930*/  BSYNC.RELIABLE B1 ;  /* 0x0000000000017941 */ /* 0x000fea0003800100 */
.L_x_22046:
[----:B------:R-:W-:-:S13]  /*0940*/  ISETP.GE.U32.AND P0, PT, R3, R2, PT ;  /* 0x000000020300720c */ /* 0x000fda0003f06070 */
[----:B012---:R-:W0:Y:S01]  /*0950*/  @!P0 LDC.64 R4, c[0x0][0x388] ;  /* 0x0000e200ff048b82 */ /* 0x007e220000000a00 */
[----:B------:R-:W-:Y:S01]  /*0960*/  @!P0 IADD3 R7, PT, PT, R0, R3, RZ ;  /* 0x0000000300078210 */ /* 0x000fe20007ffe0ff */
[----:B------:R-:W-:-:S04]  /*0970*/  @!P0 VIADD R3, R3, 0x80 ;  /* 0x0000008003038836 */ /* 0x000fc80000000000 */
[----:B0-----:R-:W-:-:S05]  /*0980*/  @!P0 IMAD.WIDE.U32 R4, R7, 0x2, R4 ;  /* 0x0000000207048825 */ /* 0x001fca00078e0004 */
[----:B------:R2:W-:Y:S02]  /*0990*/  @!P0 STG.E.U16 desc[UR4][R4.64], R9 ;  /* 0x0000000904008986 */ /* 0x0005e4000c101504 */
.L_x_22051:
[----:B------:R-:W-:Y:S05]  /*09a0*/  BSYNC.RECONVERGENT B0 ;  /* 0x0000000000007941 */ /* 0x000fea0003800200 */
.L_x_22045:
        /* <DEDUP_REMOVED lines=8> */
.L_x_22044:
        /* <DEDUP_REMOVED lines=9> */
[--C-:B--2---:R-:W-:Y:S02]  /*0ac0*/  HADD2.F32 R5, -RZ, R10.reuse.H0_H0 ;  /* 0x2000000aff057230 */ /* 0x104fe40000004100 */
[----:B------:R-:W-:Y:S02]  /*0ad0*/  HADD2.F32 R8, -RZ, R10.H1_H1 ;  /* 0x3000000aff087230 */ /* 0x000fe40000004100 */
[--C-:B------:R-:W-:Y:S02]  /*0ae0*/  HADD2.F32 R9, -RZ, R11.reuse.H0_H0 ;  /* 0x2000000bff097230 */ /* 0x100fe40000004100 */
[----:B------:R-:W-:Y:S01]  /*0af0*/  HADD2.F32 R10, -RZ, R11.H1_H1 ;  /* 0x3000000bff0a7230 */ /* 0x000fe20000004100 */
[----:B------:R-:W-:Y:S01]  /*0b00*/  MUFU.SQRT R5, R5 ;  /* 0x0000000500057308 */ /* 0x000fe20000002000 */
[----:B---3--:R-:W-:Y:S02]  /*0b10*/  HADD2.F32 R11, -RZ, R2.H0_H0 ;  /* 0x20000002ff0b7230 */ /* 0x008fe40000004100 */
[----:B------:R-:W-:-:S02]  /*0b20*/  HADD2.F32 R12, -RZ, R3.H0_H0 ;  /* 0x20000003ff0c7230 */ /* 0x000fc40000004100 */
[----:B------:R-:W-:Y:S02]  /*0b30*/  HADD2.F32 R2, -RZ, R2.H1_H1 ;  /* 0x30000002ff027230 */ /* 0x000fe40000004100 */
[----:B------:R-:W-:Y:S01]  /*0b40*/  HADD2.F32 R3, -RZ, R3.H1_H1 ;  /* 0x30000003ff037230 */ /* 0x000fe20000004100 */
[----:B------:R-:W0:Y:S08]  /*0b50*/  MUFU.SQRT R8, R8 ;  /* 0x0000000800087308 */ /* 0x000e300000002000 */
[----:B------:R-:W-:Y:S08]  /*0b60*/  MUFU.SQRT R9, R9 ;  /* 0x0000000900097308 */ /* 0x000ff00000002000 */
[----:B------:R-:W1:Y:S01]  /*0b70*/  MUFU.SQRT R10, R10 ;  /* 0x0000000a000a7308 */ /* 0x000e620000002000 */
[----:B0-----:R-:W-:-:S07]  /*0b80*/  F2FP.F16.F32.PACK_AB R8, R8, R5 ;  /* 0x000000050808723e */ /* 0x001fce00000000ff */
[----:B------:R-:W-:Y:S08]  /*0b90*/  MUFU.SQRT R11, R11 ;  /* 0x0000000b000b7308 */ /* 0x000ff00000002000 */
[----:B------:R-:W0:Y:S01]  /*0ba0*/  MUFU.SQRT R2, R2 ;  /* 0x0000000200027308 */ /* 0x000e220000002000 */
[----:B-1----:R-:W-:-:S05]  /*0bb0*/  F2FP.F16.F32.PACK_AB R9, R10, R9 ;  /* 0x000000090a09723e */ /* 0x002fca00000000ff */
[----:B------:R-:W-:Y:S02]  /*0bc0*/  STG.E.64 desc[UR4][R6.64], R8 ;  /* 0x0000000806007986 */ /* 0x000fe4000c101b04 */
[----:B------:R-:W-:Y:S08]  /*0bd0*/  MUFU.SQRT R12, R12 ;  /* 0x0000000c000c7308 */ /* 0x000ff00000002000 */
[----:B------:R-:W1:Y:S01]  /*0be0*/  MUFU.SQRT R3, R3 ;  /* 0x0000000300037308 */ /* 0x000e620000002000 */
[----:B0-----:R-:W-:-:S02]  /*0bf0*/  F2FP.F16.F32.PACK_AB R4, R2, R11 ;  /* 0x0000000b0204723e */ /* 0x001fc400000000ff */
[----:B-1----:R-:W-:-:S05]  /*0c00*/  F2FP.F16.F32.PACK_AB R5, R3, R12 ;  /* 0x0000000c0305723e */ /* 0x002fca00000000ff */
[----:B------:R-:W-:Y:S01]  /*0c10*/  STG.E.64 desc[UR4][R6.64+0x400], R4 ;  /* 0x0004000406007986 */ /* 0x000fe2000c101b04 */
[----:B------:R-:W-:Y:S05]  /*0c20*/  EXIT ;  /* 0x000000000000794d */ /* 0x000fea0003800000 */
.L_x_22052:
        /* <DEDUP_REMOVED lines=13> */
.L_x_37207:


//--------------------- .text._ZN2at6native29vectorized_elementwise_kernelILi8EZZZNS0_16sqrt_kernel_cudaERNS_18TensorIteratorBaseEENKUlvE0_clEvENKUlvE1_clEvEUlN3c104HalfEE_St5arrayIPcLm2EEEEviT0_T1_ --------------------------
	.section	.text._ZN2at6native29vectorized_elementwise_kernelILi8EZZZNS0_16sqrt_kernel_cudaERNS_18TensorIteratorBaseEENKUlvE0_clEvENKUlvE1_clEvEUlN3c104HalfEE_St5arrayIPcLm2EEEEviT0_T1_,"ax",@progbits
	.align	128
        .global         _ZN2at6native29vectorized_elementwise_kernelILi8EZZZNS0_16sqrt_kernel_cudaERNS_18TensorIteratorBaseEENKUlvE0_clEvENKUlvE1_clEvEUlN3c104HalfEE_St5arrayIPcLm2EEEEviT0_T1_
        .type           _ZN2at6native29vectorized_elementwise_kernelILi8EZZZNS0_16sqrt_kernel_cudaERNS_18TensorIteratorBaseEENKUlvE0_clEvENKUlvE1_clEvEUlN3c104HalfEE_St5arrayIPcLm2EEEEviT0_T1_,@function
        .size           _ZN2at6native29vectorized_elementwise_kernelILi8EZZZNS0_16sqrt_kernel_cudaERNS_18TensorIteratorBaseEENKUlvE0_clEvENKUlvE1_clEvEUlN3c104HalfEE_St5arrayIPcLm2EEEEviT0_T1_,(.L_x_37208 - _ZN2at6native29vectorized_elementwise_kernelILi8EZZZNS0_16sqrt_kernel_cudaERNS_18TensorIteratorBaseEENKUlvE0_clEvENKUlvE1_clEvEUlN3c104HalfEE_St5arrayIPcLm2EEEEviT0_T1_)
        .other          _ZN2at6native29vectorized_elementwise_kernelILi8EZZZNS0_16sqrt_kernel_cudaERNS_18TensorIteratorBaseEENKUlvE0_clEvENKUlvE1_clEvEUlN3c104HalfEE_St5arrayIPcLm2EEEEviT0_T1_,@"STO_CUDA_ENTRY STV_DEFAULT"
_ZN2at6native29vectorized_elementwise_kernelILi8EZZZNS0_16sqrt_kernel_cudaERNS_18TensorIteratorBaseEENKUlvE0_clEvENKUlvE1_clEvEUlN3c104HalfEE_St5arrayIPcLm2EEEEviT0_T1_:
.text._ZN2at6native29vectorized_elementwise_kernelILi8EZZZNS0_16sqrt_kernel_cudaERNS_18TensorIteratorBaseEENKUlvE0_clEvENKUlvE1_clEvEUlN3c104HalfEE_St5arrayIPcLm2EEEEviT0_T1_:
        /* <DEDUP_REMOVED lines=125> */
.L_x_22056:
[----:B------:R-:W-:-:S13]  /*07d0*/  ISETP.GE.U32.AND P0, PT, R3, R2, PT ;  /* 0x000000020300720c */ /* 0x000fda0003f06070 */
[----:B------:R-:W-:Y:S05]  /*07e0*/  @P0 BRA `(.L_x_22058) ;  /* 0x0000000000300947 */ /* 0x000fea0003800000 */
[----:B0-----:R-:W0:Y:S01]  /*07f0*/  LDC.64 R4, c[0x0][0x388] ;  /* 0x0000e200ff047b82 */ /* 0x001e220000000a00 */
[----:B------:R-:W-:Y:S01]  /*0800*/  IADD3 R11, PT, PT, R0, R3, RZ ;  /* 0x00000003000b7210 */ /* 0x000fe20007ffe0ff */
[----:B------:R-:W-:-:S04]  /*0810*/  VIADD R3, R3, 0x80 ;  /* 0x0000008003037836 */ /* 0x000fc80000000000 */
[----:B0-----:R-:W-:-:S05]  /*0820*/  IMAD.WIDE.U32 R4, R11, 0x2, R4 ;  /* 0x000000020b047825 */ /* 0x001fca00078e0004 */
[----:B------:R1:W-:Y:S02]  /*0830*/  STG.E.U16 desc[UR4][R4.64], R6 ;  /* 0x0000000604007986 */ /* 0x0003e4000c101504 */
.L_x_22057:
[----:B------:R-:W-:-:S13]  /*0840*/  ISETP.GE.U32.AND P0, PT, R3, R2, PT ;  /* 0x000000020300720c */ /* 0x000fda0003f06070 */
[----:B------:R-:W-:Y:S05]  /*0850*/  @P0 BRA `(.L_x_22059) ;  /* 0x0000000000340947 */ /* 0x000fea0003800000 */
[----:B01----:R-:W0:Y:S01]  /*0860*/  LDC.64 R4, c[0x0][0x388] ;  /* 0x0000e200ff047b82 */ /* 0x003e220000000a00 */
[----:B------:R-:W-:Y:S01]  /*0870*/  IADD3 R11, PT, PT, R0, R3, RZ ;  /* 0x00000003000b7210 */ /* 0x000fe20007ffe0ff */
[----:B------:R-:W-:-:S04]  /*0880*/  VIADD R3, R3, 0x80 ;  /* 0x0000008003037836 */ /* 0x000fc80000000000 */
[----:B0-----:R-:W-:-:S05]  /*0890*/  IMAD.WIDE.U32 R4, R11, 0x2, R4 ;  /* 0x000000020b047825 */ /* 0x001fca00078e0004 */
[----:B------:R1:W-:Y:S02]  /*08a0*/  STG.E.U16 desc[UR4][R4.64], R7 ;  /* 0x0000000704007986 */ /* 0x0003e4000c101504 */
.L_x_22058:
        /* <DEDUP_REMOVED lines=8> */
.L_x_22059:
[----:B------:R-:W-:Y:S05]  /*0930*/  BSYNC.RELIABLE B1 ;  /* 0x0000000000017941 */ /* 0x000fea0003800100 */
.L_x_22055:
[----:B------:R-:W-:-:S13]  /*0940*/  ISETP.GE.U32.AND P0, PT, R3, R2, PT ;  /* 0x000000020300720c */ /* 0x000fda0003f06070 */
[----:B012---:R-:W0:Y:S01]  /*0950*/  @!P0 LDC.64 R4, c[0x0][0x388] ;  /* 0x0000e200ff048b82 */ /* 0x007e220000000a00 */
[----:B------:R-:W-:Y:S01]  /*0960*/  @!P0 IADD3 R7, PT, PT, R0, R3, RZ ;  /* 0x0000000300078210 */ /* 0x000fe20007ffe0ff */
[----:B------:R-:W-:-:S04]  /*0970*/  @!P0 VIADD R3, R3, 0x80 ;  /* 0x0000008003038836 */ /* 0x000fc80000000000 */
[----:B0-----:R-:W-:-:S05]  /*0980*/  @!P0 IMAD.WIDE.U32 R4, R7, 0x2, R4 ;  /* 0x0000000207048825 */ /* 0x001fca00078e0004 */
[----:B------:R2:W-:Y:S02]  /*0990*/  @!P0 STG.E.U16 desc[UR4][R4.64], R9 ;  /* 0x0000000904008986 */ /* 0x0005e4000c101504 */
.L_x_22060:
[----:B------:R-:W-:Y:S05]  /*09a0*/  BSYNC.RECONVERGENT B0 ;  /* 0x0000000000007941 */ /* 0x000fea0003800200 */
.L_x_22054:
        /* <DEDUP_REMOVED lines=8> */
.L_x_22053:
[----:B------:R-:W0:Y:S01]  /*0a30*/  S2R R2, SR_TID.X ;  /* 0x0000000000027919 */ /* 0x000e220000002100 */
[----:B------:R-:W1:Y:S02]  /*0a40*/  LDC.64 R4, c[0x0][0x390] ;  /* 0x0000e400ff047b82 */ /* 0x000e640000000a00 */
[----:B-1----:R-:W-:-:S04]  /*0a50*/  IMAD.WIDE.U32 R4, R0, 0x2, R4 ;  /* 0x0000000200047825 */ /* 0x002fc800078e0004 */
[----:B0-----:R-:W-:-:S06]  /*0a60*/  IMAD.WIDE.U32 R4, R2, 0x10, R4 ;  /* 0x0000001002047825 */ /* 0x001fcc00078e0004 */
[----:B------:R-:W2:Y:S02]  /*0a70*/  LDG.E.128 R4, desc[UR4][R4.64] ;  /* 0x0000000404047981 */ /* 0x000ea4000c1e1d00 */
[--C-:B--2---:R-:W-:Y:S02]  /*0a80*/  HADD2.F32 R3, -RZ, R4.reuse.H0_H0 ;  /* 0x20000004ff037230 */ /* 0x104fe40000004100 */
[----:B------:R-:W-:Y:S02]  /*0a90*/  HADD2.F32 R9, -RZ, R4.H1_H1 ;  /* 0x30000004ff097230 */ /* 0x000fe40000004100 */
[--C-:B------:R-:W-:Y:S01]  /*0aa0*/  HADD2.F32 R10, -RZ, R5.reuse.H0_H0 ;  /* 0x20000005ff0a7230 */ /* 0x100fe20000004100 */
[----:B------:R0:W-:Y:S01]  /*0ab0*/  MUFU.SQRT R8, R3 ;  /* 0x0000000300087308 */ /* 0x0001e20000002000 */
[----:B------:R-:W-:Y:S02]  /*0ac0*/  HADD2.F32 R11, -RZ, R5.H1_H1 ;  /* 0x30000005ff0b7230 */ /* 0x000fe40000004100 */
[----:B------:R-:W1:Y:S01]  /*0ad0*/  LDC.64 R4, c[0x0][0x388] ;  /* 0x0000e200ff047b82 */ /* 0x000e620000000a00 */
[----:B------:R-:W-:-:S02]  /*0ae0*/  HADD2.F32 R12, -RZ, R6.H0_H0 ;  /* 0x20000006ff0c7230 */ /* 0x000fc40000004100 */
[----:B------:R-:W-:Y:S02]  /*0af0*/  HADD2.F32 R13, -RZ, R6.H1_H1 ;  /* 0x30000006ff0d7230 */ /* 0x000fe40000004100 */
[--C-:B------:R-:W-:Y:S01]  /*0b00*/  HADD2.F32 R14, -RZ, R7.reuse.H0_H0 ;  /* 0x20000007ff0e7230 */ /* 0x100fe20000004100 */
[----:B------:R-:W2:Y:S01]  /*0b10*/  MUFU.SQRT R9, R9 ;  /* 0x0000000900097308 */ /* 0x000ea20000002000 */
[----:B------:R-:W-:-:S07]  /*0b20*/  HADD2.F32 R15, -RZ, R7.H1_H1 ;  /* 0x30000007ff0f7230 */ /* 0x000fce0000004100 */
[----:B------:R-:W-:Y:S08]  /*0b30*/  MUFU.SQRT R10, R10 ;  /* 0x0000000a000a7308 */ /* 0x000ff00000002000 */
[----:B------:R-:W3:Y:S01]  /*0b40*/  MUFU.SQRT R11, R11 ;  /* 0x0000000b000b7308 */ /* 0x000ee20000002000 */
[----:B-1----:R-:W-:-:S07]  /*0b50*/  IMAD.WIDE.U32 R4, R0, 0x2, R4 ;  /* 0x0000000200047825 */ /* 0x002fce00078e0004 */
[----:B------:R-:W-:Y:S01]  /*0b60*/  MUFU.SQRT R12, R12 ;  /* 0x0000000c000c7308 */ /* 0x000fe20000002000 */
[----:B0-----:R-:W-:Y:S01]  /*0b70*/  IMAD.WIDE.U32 R2, R2, 0x10, R4 ;  /* 0x0000001002027825 */ /* 0x001fe200078e0004 */
[----:B--2---:R-:W-:-:S06]  /*0b80*/  F2FP.F16.F32.PACK_AB R4, R9, R8 ;  /* 0x000000080904723e */ /* 0x004fcc00000000ff */
[----:B------:R-:W0:Y:S01]  /*0b90*/  MUFU.SQRT R13, R13 ;  /* 0x0000000d000d7308 */ /* 0x000e220000002000 */
[----:B---3--:R-:W-:-:S07]  /*0ba0*/  F2FP.F16.F32.PACK_AB R5, R11, R10 ;  /* 0x0000000a0b05723e */ /* 0x008fce00000000ff */
[----:B------:R-:W-:Y:S08]  /*0bb0*/  MUFU.SQRT R14, R14 ;  /* 0x0000000e000e7308 */ /* 0x000ff00000002000 */
[----:B------:R-:W1:Y:S01]  /*0bc0*/  MUFU.SQRT R7, R15 ;  /* 0x0000000f00077308 */ /* 0x000e620000002000 */
[----:B0-----:R-:W-:Y:S02]  /*0bd0*/  F2FP.F16.F32.PACK_AB R6, R13, R12 ;  /* 0x0000000c0d06723e */ /* 0x001fe400000000ff */
[----:B-1----:R-:W-:-:S05]  /*0be0*/  F2FP.F16.F32.PACK_AB R7, R7, R14 ;  /* 0x0000000e0707723e */ /* 0x002fca00000000ff */
[----:B------:R-:W-:Y:S01]  /*0bf0*/  STG.E.128 desc[UR4][R2.64], R4 ;  /* 0x0000000402007986 */ /* 0x000fe2000c101d04 */
[----:B------:R-:W-:Y:S05]  /*0c00*/  EXIT ;  /* 0x000000000000794d */ /* 0x000fea0003800000 */
.L_x_22061:
        /* <DEDUP_REMOVED lines=15> */
.L_x_37208:


//--------------------- .text._ZN2at6native18elementwise_kernelILi128ELi4EZNS0_15gpu_kernel_implIZZZNS0_16sqrt_kernel_cudaERNS_18TensorIteratorBaseEENKUlvE0_clEvENKUlvE0_clEvEUlfE_EEvS4_RKT_EUliE_EEviT1_ --------------------------
	.section	.text._ZN2at6native18elementwise_kernelILi128ELi4EZNS0_15gpu_kernel_implIZZZNS0_16sqrt_kernel_cudaERNS_18TensorIteratorBaseEENKUlvE0_clEvENKUlvE0_clEvEUlfE_EEvS4_RKT_EUliE_EEviT1_,"ax",@progbits
	.align	128
        .global         _ZN2at6native18elementwise_kernelILi128ELi4EZNS0_15gpu_kernel_implIZZZNS0_16sqrt_kernel_cudaERNS_18TensorIteratorBaseEENKUlvE0_clEvENKUlvE0_clEvEUlfE_EEvS4_RKT_EUliE_EEviT1_
        .type           _ZN2at6native18elementwise_kernelILi128ELi4EZNS0_15gpu_kernel_implIZZZNS0_16sqrt_kernel_cudaERNS_18TensorIteratorBaseEENKUlvE0_clEvENKUlvE0_clEvEUlfE_EEvS4_RKT_EUliE_EEviT1_,@function
        .size           _ZN2at6native18elementwise_kernelILi128ELi4EZNS0_15gpu_kernel_implIZZZNS0_16sqrt_kernel_cudaERNS_18TensorIteratorBaseEENKUlvE0_clEvENKUlvE0_clEvEUlfE_EEvS4_RKT_EUliE_EEviT1_,(.L_x_37209 - _ZN2at6native18elementwise_kernelILi128ELi4EZNS0_15gpu_kernel_implIZZZNS0_16sqrt_kernel_cudaERNS_18TensorIteratorBaseEENKUlvE0_clEvENKUlvE0_clEvEUlfE_EEvS4_RKT_EUliE_EEviT1_)
        .other          _ZN2at6native18elementwise_kernelILi128ELi4EZNS0_15gpu_kernel_implIZZZNS0_16sqrt_kernel_cudaERNS_18TensorIteratorBaseEENKUlvE0_clEvENKUlvE0_clEvEUlfE_EEvS4_RKT_EUliE_EEviT1_,@"STO_CUDA_ENTRY STV_DEFAULT"
_ZN2at6native18elementwise_kernelILi128ELi4EZNS0_15gpu_kernel_implIZZZNS0_16sqrt_kernel_cudaERNS_18TensorIteratorBaseEENKUlvE0_clEvENKUlvE0_clEvEUlfE_EEvS4_RKT_EUliE_EEviT1_:
.text._ZN2at6native18elementwise_kernelILi128ELi4EZNS0_15gpu_kernel_implIZZZNS0_16sqrt_kernel_cudaERNS_18TensorIteratorBaseEENKUlvE0_clEvENKUlvE0_clEvEUlfE_EEvS4_RKT_EUliE_EEviT1_:
        /* <DEDUP_REMOVED lines=319> */
.L_x_22064:
        /* <DEDUP_REMOVED lines=18> */
.L_x_22069:
[----:B------:R-:W2:Y:S02]  /*1510*/  LDG.E.U8 R2, desc[UR36][R2.64] ;  /* 0x0000002402027981 */ /* 0x000ea4000c1e1100 */
[----:B--2---:R-:W-:Y:S01]  /*1520*/  I2FP.F32.U32 R4, R2 ;  /* 0x0000000200047245 */ /* 0x004fe20000201000 */
[----:B------:R-:W-:Y:S06]  /*1530*/  BRA `(.L_x_22071) ;  /* 0x0000000c00247947 */ /* 0x000fec0003800000 */
.L_x_22068:
        /* <DEDUP_REMOVED lines=9> */
.L_x_22073:
[----:B------:R-:W2:Y:S02]  /*15d0*/  LDG.E R2, desc[UR36][R2.64] ;  /* 0x0000002402027981 */ /* 0x000ea4000c1e1900 */
[----:B--2---:R-:W-:Y:S01]  /*15e0*/  I2FP.F32.S32 R4, R2 ;  /* 0x0000000200047245 */ /* 0x004fe20000201400 */
[----:B------:R-:W-:Y:S06]  /*15f0*/  BRA `(.L_x_22071) ;  /* 0x0000000800f47947 */ /* 0x000fec0003800000 */
.L_x_22072:
[----:B------:R-:W2:Y:S02]  /*1600*/  LDG.E.U16 R2, desc[UR36][R2.64] ;  /* 0x0000002402027981 */ /* 0x000ea4000c1e1500 */
[----:B--2---:R0:W1:Y:S01]  /*1610*/  I2F.S16 R4, R2 ;  /* 0x0000000200047306 */ /* 0x0040620000101400 */
[----:B------:R-:W-:Y:S05]  /*1620*/  BRA `(.L_x_22071) ;  /* 0x0000000800e87947 */ /* 0x000fea0003800000 */
.L_x_22067:
        /* <DEDUP_REMOVED lines=8> */
.L_x_22075:
[----:B------:R-:W2:Y:S02]  /*16b0*/  LDG.E.U16 R2, desc[UR36][R2.64] ;  /* 0x0000002402027981 */ /* 0x000ea4000c1e1500 */
[----:B--2---:R-:W-:Y:S01]  /*16c0*/  HADD2.F32 R4, -RZ, R2.H0_H0 ;  /* 0x20000002ff047230 */ /* 0x004fe20000004100 */
[----:B------:R-:W-:Y:S06]  /*16d0*/  BRA `(.L_x_22071) ;  /* 0x0000000800bc7947 */ /* 0x000fec0003800000 */
.L_x_22074:
        /* <DEDUP_REMOVED lines=8> */
.L_x_22077:
[----:B------:R-:W2:Y:S02]  /*1760*/  LDG.E.U16 R2, desc[UR36][R2.64] ;  /* 0x0000002402027981 */ /* 0x000ea4000c1e1500 */
[----:B--2---:R-:W-:Y:S01]  /*1770*/  HADD2.F32 R4, -RZ, R2.H0_H0 ;  /* 0x20000002ff047230 */ /* 0x004fe20000004100 */
[----:B------:R-:W-:Y:S06]  /*1780*/  BRA `(.L_x_22071) ;  /* 0x0000000800907947 */ /* 0x000fec0003800000 */
.L_x_22076:
[----:B------:R-:W2:Y:S01]  /*1790*/  LDG.E.64 R2, desc[UR36][R2.64] ;  /* 0x0000002402027981 */ /* 0x000ea2000c1e1b00 */
[----:B------:R-:W-:Y:S01]  /*17a0*/  UMOV UR4, 0xf0000000 ;  /* 0xf000000000047882 */ /* 0x000fe20000000000 */
[----:B------:R-:W-:Y:S01]  /*17b0*/  UMOV UR5, 0x380fffff ;  /* 0x380fffff00057882 */ /* 0x000fe20000000000 */
[----:B--2---:R-:W0:Y:S01]  /*17c0*/  F2F.F32.F64 R4, R2 ;  /* 0x0000000200047310 */ /* 0x004e220000301000 */
[----:B------:R-:W-:-:S14]  /*17d0*/  DSETP.GEU.AND P0, PT, |R2|, UR4, PT ;  /* 0x0000000402007e2a */ /* 0x000fdc000bf0e200 */
[----:B0-----:R-:W-:Y:S01]  /*17e0*/  @!P0 FMUL R4, R4, 1.175494350822287508e-38 ;  /* 0x0080000004048820 */ /* 0x001fe20000400000 */
[----:B------:R-:W-:Y:S06]  /*17f0*/  BRA `(.L_x_22071) ;  /* 0x0000000800747947 */ /* 0x000fec0003800000 */
.L_x_22066:
        /* <DEDUP_REMOVED lines=12> */
.L_x_22080:
[----:B------:R-:W2:Y:S01]  /*18c0*/  LDG.E.64 R2, desc[UR36][R2.64] ;  /* 0x0000002402027981 */ /* 0x000ea2000c1e1b00 */
[----:B------:R-:W-:Y:S01]  /*18d0*/  UMOV UR4, 0xf0000000 ;  /* 0xf000000000047882 */ /* 0x000fe20000000000 */
[----:B------:R-:W-:Y:S01]  /*18e0*/  UMOV UR5, 0x380fffff ;  /* 0x380fffff00057882 */ /* 0x000fe20000000000 */
[----:B--2---:R-:W0:Y:S01]  /*18f0*/  F2F.F32.F64 R4, R2 ;  /* 0x0000000200047310 */ /* 0x004e220000301000 */
[----:B------:R-:W-:-:S14]  /*1900*/  DSETP.GEU.AND P0, PT, |R2|, UR4, PT ;  /* 0x0000000402007e2a */ /* 0x000fdc000bf0e200 */
[----:B0-----:R-:W-:Y:S01]  /*1910*/  @!P0 FMUL R4, R4, 1.175494350822287508e-38 ;  /* 0x0080000004048820 */ /* 0x001fe20000400000 */
[----:B------:R-:W-:Y:S06]  /*1920*/  BRA `(.L_x_22071) ;  /* 0x0000000800287947 */ /* 0x000fec0003800000 */
.L_x_22079:
        /* <DEDUP_REMOVED lines=25> */
.L_x_22082:
        /* <DEDUP_REMOVED lines=12> */
.L_x_22081:
[----:B------:R-:W2:Y:S02]  /*1b80*/  LDG.E.U16 R2, desc[UR36][R2.64] ;  /* 0x0000002402027981 */ /* 0x000ea4000c1e1500 */
[----:B--2---:R-:W-:Y:S01]  /*1b90*/  SHF.L.U32 R4, R2, 0x10, RZ ;  /* 0x0000001002047819 */ /* 0x004fe200000006ff */
[----:B------:R-:W-:Y:S06]  /*1ba0*/  BRA `(.L_x_22071) ;  /* 0x0000000400887947 */ /* 0x000fec0003800000 */
.L_x_22078:
        /* <DEDUP_REMOVED lines=11> */
.L_x_22085:
        /* <DEDUP_REMOVED lines=20> */
.L_x_22087:
[----:B------:R-:W-:Y:S05]  /*1da0*/  BSYNC.RECONVERGENT B0 ;  /* 0x0000000000007941 */ /* 0x000fea0003800200 */
.L_x_22086:
[----:B------:R-:W-:Y:S01]  /*1db0*/  IMAD.SHL.U32 R0, R0, 0x100000, RZ ;  /* 0x0010000000007824 */ /* 0x000fe200078e00ff */
[----:B------:R-:W-:-:S04]  /*1dc0*/  LEA R2, R2, 0x3b800000, 0x17 ;  /* 0x3b80000002027811 */ /* 0x000fc800078eb8ff */
[----:B------:R-:W-:Y:S01]  /*1dd0*/  LOP3.LUT R4, R2, R0, R7, 0xfe, !PT ;  /* 0x0000000002047212 */ /* 0x000fe200078efe07 */
[----:B------:R-:W-:Y:S06]  /*1de0*/  BRA `(.L_x_22071) ;  /* 0x0000000000f87947 */ /* 0x000fec0003800000 */
.L_x_22084:
        /* <DEDUP_REMOVED lines=20> */
.L_x_22089:
[----:B------:R-:W-:Y:S05]  /*1f30*/  BSYNC.RECONVERGENT B0 ;  /* 0x0000000000007941 */ /* 0x000fea0003800200 */
.L_x_22088:
[----:B------:R-:W-:Y:S01]  /*1f40*/  IMAD.SHL.U32 R0, R0, 0x200000, RZ ;  /* 0x0020000000007824 */ /* 0x000fe200078e00ff */
[----:B------:R-:W-:-:S04]  /*1f50*/  LEA R2, R2, 0x37800000, 0x17 ;  /* 0x3780000002027811 */ /* 0x000fc800078eb8ff */
[----:B------:R-:W-:Y:S01]  /*1f60*/  LOP3.LUT R4, R2, R0, R7, 0xfe, !PT ;  /* 0x0000000002047212 */ /* 0x000fe200078efe07 */
[----:B------:R-:W-:Y:S06]  /*1f70*/  BRA `(.L_x_22071) ;  /* 0x0000000000947947 */ /* 0x000fec0003800000 */
.L_x_22083:
[----:B------:R-:W-:-:S09]  /*1f80*/  UISETP.NE.AND UP0, UPT, UR4, 0x1c, UPT ;  /* 0x0000001c0400788c */ /* 0x000fd2000bf05270 */
[----:B------:R-:W-:Y:S05]  /*1f90*/  BRA.U !UP0, `(.L_x_22090) ;  /* 0x0000000108847547 */ /* 0x000fea000b800000 */
[----:B------:R-:W-:-:S09]  /*1fa0*/  UISETP.NE.AND UP0, UPT, UR4, 0x1d, UPT ;  /* 0x0000001d0400788c */ /* 0x000fd2000bf05270 */
[----:B------:R-:W-:Y:S05]  /*1fb0*/  BRA.U !UP0, `(.L_x_22091) ;  /* 0x0000000108707547 */ /* 0x000fea000b800000 */
[----:B------:R-:W-:-:S09]  /*1fc0*/  UISETP.NE.AND UP0, UPT, UR4, 0x2c, UPT ;  /* 0x0000002c0400788c */ /* 0x000fd2000bf05270 */
[----:B------:R-:W-:Y:S05]  /*1fd0*/  BRA.U !UP0, `(.L_x_22092) ;  /* 0x0000000108487547 */ /* 0x000fea000b800000 */
.L_x_22070:
        /* <DEDUP_REMOVED lines=16> */
.L_x_22093:
[----:B------:R-:W-:Y:S01]  /*20e0*/  IMAD.MOV.U32 R4, RZ, RZ, RZ ;  /* 0x000000ffff047224 */ /* 0x000fe200078e00ff */
[----:B------:R-:W-:Y:S06]  /*20f0*/  BRA `(.L_x_22071) ;  /* 0x0000000000347947 */ /* 0x000fec0003800000 */
.L_x_22092:
        /* <DEDUP_REMOVED lines=8> */
.L_x_22091:
[----:B------:R-:W2:Y:S02]  /*2180*/  LDG.E.64 R2, desc[UR36][R2.64] ;  /* 0x0000002402027981 */ /* 0x000ea4000c1e1b00 */
[----:B--2---:R0:W1:Y:S01]  /*2190*/  I2F.U64 R4, R2 ;  /* 0x0000000200047312 */ /* 0x0040620000301000 */
[----:B------:R-:W-:Y:S05]  /*21a0*/  BRA `(.L_x_22071) ;  /* 0x0000000000087947 */ /* 0x000fea0003800000 */
.L_x_22090:
[----:B------:R-:W2:Y:S02]  /*21b0*/  LDG.E R2, desc[UR36][R2.64] ;  /* 0x0000002402027981 */ /* 0x000ea4000c1e1900 */
[----:B--2---:R-:W-:-:S07]  /*21c0*/  I2FP.F32.U32 R4, R2 ;  /* 0x0000000200047245 */ /* 0x004fce0000201000 */
.L_x_22071:
[----:B------:R-:W-:Y:S05]  /*21d0*/  BSYNC.RECONVERGENT B6 ;  /* 0x0000000000067941 */ /* 0x000fea0003800200 */
.L_x_22065:
[----:B------:R-:W2:Y:S01]  /*21e0*/  LDCU.64 UR6, c[0x0][0x580] ;  /* 0x0000b000ff0677ac */ /* 0x000ea20008000a00 */
[----:B01---5:R-:W0:Y:S01]  /*21f0*/  MUFU.SQRT R4, R4 ;  /* 0x0000000400047308 */ /* 0x023e220000002000 */
[----:B------:R-:W-:-:S04]  /*2200*/  UPRMT UR4, UR42, 0x9910, URZ ;  /* 0x000099102a047896 */ /* 0x000fc800080000ff */
[----:B------:R-:W-:Y:S01]  /*2210*/  UISETP.GT.AND UP0, UPT, UR4, 0x9, UPT ;  /* 0x000000090400788c */ /* 0x000fe2000bf04270 */
[----:B--234-:R-:W-:-:S04]  /*2220*/  IADD3 R2, P0, PT, R16, UR6, RZ ;  /* 0x0000000610027c10 */ /* 0x01cfc8000ff1e0ff */
[----:B------:R-:W-:-:S04]  /*2230*/  IADD3.X R3, PT, PT, RZ, UR7, RZ, P0, !PT ;  /* 0x00000007ff037c10 */ /* 0x000fc800087fe4ff */
[----:B0-----:R-:W-:Y:S05]  /*2240*/  BRA.U UP0, `(.L_x_22094) ;  /* 0x0000000100e87547 */ /* 0x001fea000b800000 */
        /* <DEDUP_REMOVED lines=11> */
.L_x_22097:
[----:B------:R-:W0:Y:S02]  /*2300*/  F2I.S64.TRUNC R4, R4 ;  /* 0x0000000400047311 */ /* 0x000e24000020d900 */
[----:B0-----:R-:W-:-:S05]  /*2310*/  IMAD.MOV.U32 R7, RZ, RZ, R4 ;  /* 0x000000ffff077224 */ /* 0x001fca00078e0004 */
[----:B------:R0:W-:Y:S01]  /*2320*/  STG.E.U8 desc[UR36][R2.64], R7 ;  /* 0x0000000702007986 */ /* 0x0001e2000c101124 */
[----:B------:R-:W-:Y:S05]  /*2330*/  BRA `(.L_x_22099) ;  /* 0x0000000c002c7947 */ /* 0x000fea0003800000 */
.L_x_22096:
        /* <DEDUP_REMOVED lines=9> */
.L_x_22101:
[----:B------:R-:W0:Y:S02]  /*23d0*/  F2I.FTZ.TRUNC.NTZ R5, R4 ;  /* 0x0000000400057305 */ /* 0x000e24000021f100 */
[----:B0-----:R0:W-:Y:S01]  /*23e0*/  STG.E desc[UR36][R2.64], R5 ;  /* 0x0000000502007986 */ /* 0x0011e2000c101924 */
[----:B------:R-:W-:Y:S05]  /*23f0*/  BRA `(.L_x_22099) ;  /* 0x0000000800fc7947 */ /* 0x000fea0003800000 */
.L_x_22100:
[----:B------:R-:W0:Y:S02]  /*2400*/  F2I.FTZ.TRUNC.NTZ R5, R4 ;  /* 0x0000000400057305 */ /* 0x000e24000021f100 */
[----:B0-----:R0:W-:Y:S01]  /*2410*/  STG.E.U16 desc[UR36][R2.64], R5 ;  /* 0x0000000502007986 */ /* 0x0011e2000c101524 */
[----:B------:R-:W-:Y:S05]  /*2420*/  BRA `(.L_x_22099) ;  /* 0x0000000800f07947 */ /* 0x000fea0003800000 */
.L_x_22095:
        /* <DEDUP_REMOVED lines=8> */
.L_x_22103:
[----:B------:R-:W-:-:S05]  /*24b0*/  F2FP.F16.F32.PACK_AB R4, RZ, R4 ;  /* 0x00000004ff04723e */ /* 0x000fca00000000ff */
[----:B------:R0:W-:Y:S01]  /*24c0*/  STG.E.U16 desc[UR36][R2.64], R4 ;  /* 0x0000000402007986 */ /* 0x0001e2000c101524 */
[----:B------:R-:W-:Y:S05]  /*24d0*/  BRA `(.L_x_22099) ;  /* 0x0000000800c47947 */ /* 0x000fea0003800000 */
.L_x_22102:
        /* <DEDUP_REMOVED lines=9> */
.L_x_22105:
[----:B------:R-:W-:-:S04]  /*2570*/  F2FP.F16.F32.PACK_AB R5, RZ, R4 ;  /* 0x00000004ff05723e */ /* 0x000fc800000000ff */
[----:B------:R-:W-:-:S05]  /*2580*/  PRMT R5, R5, 0x5410, RZ ;  /* 0x0000541005057816 */ /* 0x000fca00000000ff */
[----:B------:R0:W-:Y:S01]  /*2590*/  STG.E desc[UR36][R2.64], R5 ;  /* 0x0000000502007986 */ /* 0x0001e2000c101924 */
[----:B------:R-:W-:Y:S05]  /*25a0*/  BRA `(.L_x_22099) ;  /* 0x0000000800907947 */ /* 0x000fea0003800000 */
.L_x_22104:
[----:B------:R-:W-:-:S06]  /*25b0*/  FMUL.FTZ R4, R4, 1 ;  /* 0x3f80000004047820 */ /* 0x000fcc0000410000 */
[----:B------:R-:W0:Y:S02]  /*25c0*/  F2F.F64.F32 R4, R4 ;  /* 0x0000000400047310 */ /* 0x000e240000201800 */
[----:B0-----:R0:W-:Y:S01]  /*25d0*/  STG.E.64 desc[UR36][R2.64], R4 ;  /* 0x0000000402007986 */ /* 0x0011e2000c101b24 */
[----:B------:R-:W-:Y:S05]  /*25e0*/  BRA `(.L_x_22099) ;  /* 0x0000000800807947 */ /* 0x000fea0003800000 */
.L_x_22094:
        /* <DEDUP_REMOVED lines=12> */
.L_x_22108:
[----:B------:R-:W-:Y:S01]  /*26b0*/  FMUL.FTZ R4, R4, 1 ;  /* 0x3f80000004047820 */ /* 0x000fe20000410000 */
[----:B------:R-:W-:-:S05]  /*26c0*/  CS2R R6, SRZ ;  /* 0x0000000000067805 */ /* 0x000fca000001ff00 */
[----:B------:R-:W0:Y:S02]  /*26d0*/  F2F.F64.F32 R4, R4 ;  /* 0x0000000400047310 */ /* 0x000e240000201800 */
[----:B0-----:R0:W-:Y:S01]  /*26e0*/  STG.E.128 desc[UR36][R2.64], R4 ;  /* 0x0000000402007986 */ /* 0x0011e2000c101d24 */
[----:B------:R-:W-:Y:S05]  /*26f0*/  BRA `(.L_x_22099) ;  /* 0x00000008003c7947 */ /* 0x000fea0003800000 */
.L_x_22107:
        /* <DEDUP_REMOVED lines=18> */
.L_x_22112:
[----:B------:R-:W-:Y:S05]  /*2820*/  BSYNC.RECONVERGENT B0 ;  /* 0x0000000000007941 */ /* 0x000fea0003800200 */
.L_x_22111:
[----:B------:R-:W-:-:S05]  /*2830*/  LOP3.LUT R7, R0, 0x80, R7, 0xf8, !PT ;  /* 0x0000008000077812 */ /* 0x000fca00078ef807 */
[----:B------:R0:W-:Y:S01]  /*2840*/  STG.E.U8 desc[UR36][R2.64], R7 ;  /* 0x0000000702007986 */ /* 0x0001e2000c101124 */
[----:B------:R-:W-:Y:S05]  /*2850*/  BRA `(.L_x_22099) ;  /* 0x0000000400e47947 */ /* 0x000fea0003800000 */
.L_x_22110:
        /* <DEDUP_REMOVED lines=14> */
.L_x_22114:
[----:B------:R-:W-:Y:S05]  /*2940*/  BSYNC.RECONVERGENT B0 ;  /* 0x0000000000007941 */ /* 0x000fea0003800200 */
.L_x_22113:
[----:B------:R-:W-:-:S05]  /*2950*/  LOP3.LUT R5, R0, 0x80, R7, 0xf8, !PT ;  /* 0x0000008000057812 */ /* 0x000fca00078ef807 */
[----:B------:R0:W-:Y:S01]  /*2960*/  STG.E.U8 desc[UR36][R2.64], R5 ;  /* 0x0000000502007986 */ /* 0x0001e2000c101124 */
[----:B------:R-:W-:Y:S05]  /*2970*/  BRA `(.L_x_22099) ;  /* 0x00000004009c7947 */ /* 0x000fea0003800000 */
.L_x_22109:
[----:B------:R-:W-:-:S05]  /*2980*/  F2FP.BF16.F32.PACK_AB R4, RZ, R4 ;  /* 0x00000004ff04723e */ /* 0x000fca00000010ff */
[----:B------:R0:W-:Y:S01]  /*2990*/  STG.E.U16 desc[UR36][R2.64], R4 ;  /* 0x0000000402007986 */ /* 0x0001e2000c101524 */
[----:B------:R-:W-:Y:S05]  /*29a0*/  BRA `(.L_x_22099) ;  /* 0x0000000400907947 */ /* 0x000fea0003800000 */
.L_x_22106:
        /* <DEDUP_REMOVED lines=11> */
.L_x_22117:
        /* <DEDUP_REMOVED lines=12> */
.L_x_22120:
[----:B------:R-:W-:-:S04]  /*2b20*/  SHF.R.U32.HI R0, RZ, 0x14, R4 ;  /* 0x00000014ff007819 */ /* 0x000fc80000011604 */
[----:B------:R-:W-:-:S04]  /*2b30*/  LOP3.LUT R5, R0, 0x1, RZ, 0xc0, !PT ;  /* 0x0000000100057812 */ /* 0x000fc800078ec0ff */
[----:B------:R-:W-:-:S04]  /*2b40*/  IADD3 R0, PT, PT, R4, 0x487ffff, R5 ;  /* 0x0487ffff04007810 */ /* 0x000fc80007ffe005 */
[----:B------:R-:W-:-:S04]  /*2b50*/  SHF.R.U32.HI R0, RZ, 0x14, R0 ;  /* 0x00000014ff007819 */ /* 0x000fc80000011600 */
[----:B------:R-:W-:-:S07]  /*2b60*/  LOP3.LUT R5, R0, 0xff, RZ, 0xc0, !PT ;  /* 0x000000ff00057812 */ /* 0x000fce00078ec0ff */
.L_x_22121:
[----:B------:R-:W-:-:S04]  /*2b70*/  SHF.R.U32.HI R4, RZ, 0x18, R4 ;  /* 0x00000018ff047819 */ /* 0x000fc80000011604 */
[----:B------:R-:W-:-:S04]  /*2b80*/  LOP3.LUT R5, R5, 0x80, R4, 0xf8, !PT ;  /* 0x0000008005057812 */ /* 0x000fc800078ef804 */
[----:B------:R-:W-:-:S07]  /*2b90*/  PRMT R0, R5, 0x7610, R0 ;  /* 0x0000761005007816 */ /* 0x000fce0000000000 */
.L_x_22119:
[----:B------:R-:W-:Y:S05]  /*2ba0*/  BSYNC.RECONVERGENT B0 ;  /* 0x0000000000007941 */ /* 0x000fea0003800200 */
.L_x_22118:
[----:B------:R4:W-:Y:S01]  /*2bb0*/  STG.E.U8 desc[UR36][R2.64], R0 ;  /* 0x0000000002007986 */ /* 0x0009e2000c101124 */
[----:B------:R-:W-:Y:S05]  /*2bc0*/  BRA `(.L_x_22099) ;  /* 0x0000000400087947 */ /* 0x000fea0003800000 */
.L_x_22116:
        /* <DEDUP_REMOVED lines=12> */
.L_x_22124:
[----:B------:R-:W-:-:S04]  /*2c90*/  SHF.R.U32.HI R0, RZ, 0x15, R4 ;  /* 0x00000015ff007819 */ /* 0x000fc80000011604 */
[----:B------:R-:W-:-:S04]  /*2ca0*/  LOP3.LUT R5, R0, 0x1, RZ, 0xc0, !PT ;  /* 0x0000000100057812 */ /* 0x000fc800078ec0ff */
[----:B------:R-:W-:-:S04]  /*2cb0*/  IADD3 R0, PT, PT, R4, 0x88fffff, R5 ;  /* 0x088fffff04007810 */ /* 0x000fc80007ffe005 */
[----:B------:R-:W-:-:S04]  /*2cc0*/  SHF.R.U32.HI R0, RZ, 0x15, R0 ;  /* 0x00000015ff007819 */ /* 0x000fc80000011600 */
[----:B------:R-:W-:-:S07]  /*2cd0*/  LOP3.LUT R5, R0, 0xff, RZ, 0xc0, !PT ;  /* 0x000000ff00057812 */ /* 0x000fce00078ec0ff */
.L_x_22125:
[----:B------:R-:W-:-:S04]  /*2ce0*/  SHF.R.U32.HI R4, RZ, 0x18, R4 ;  /* 0x00000018ff047819 */ /* 0x000fc80000011604 */
[----:B------:R-:W-:-:S04]  /*2cf0*/  LOP3.LUT R5, R5, 0x80, R4, 0xf8, !PT ;  /* 0x0000008005057812 */ /* 0x000fc800078ef804 */
[----:B------:R-:W-:-:S07]  /*2d00*/  PRMT R0, R5, 0x7610, R0 ;  /* 0x0000761005007816 */ /* 0x000fce0000000000 */
.L_x_22123:
[----:B------:R-:W-:Y:S05]  /*2d10*/  BSYNC.RECONVERGENT B0 ;  /* 0x0000000000007941 */ /* 0x000fea0003800200 */
.L_x_22122:
[----:B------:R3:W-:Y:S01]  /*2d20*/  STG.E.U8 desc[UR36][R2.64], R0 ;  /* 0x0000000002007986 */ /* 0x0007e2000c101124 */
[----:B------:R-:W-:Y:S05]  /*2d30*/  BRA `(.L_x_22099) ;  /* 0x0000000000ac7947 */ /* 0x000fea0003800000 */
.L_x_22115:
[----:B------:R-:W-:-:S09]  /*2d40*/  UISETP.NE.AND UP0, UPT, UR4, 0x1c, UPT ;  /* 0x0000001c0400788c */ /* 0x000fd2000bf05270 */
[----:B------:R-:W-:Y:S05]  /*2d50*/  BRA.U !UP0, `(.L_x_22126) ;  /* 0x00000001089c7547 */ /* 0x000fea000b800000 */
[----:B------:R-:W-:-:S09]  /*2d60*/  UISETP.NE.AND UP0, UPT, UR4, 0x1d, UPT ;  /* 0x0000001d0400788c */ /* 0x000fd2000bf05270 */
[----:B------:R-:W-:Y:S05]  /*2d70*/  BRA.U !UP0, `(.L_x_22127) ;  /* 0x0000000108887547 */ /* 0x000fea000b800000 */
[----:B------:R-:W-:-:S09]  /*2d80*/  UISETP.NE.AND UP0, UPT, UR4, 0x2c, UPT ;  /* 0x0000002c0400788c */ /* 0x000fd2000bf05270 */
[----:B------:R-:W-:Y:S05]  /*2d90*/  BRA.U !UP0, `(.L_x_22128) ;  /* 0x0000000108447547 */ /* 0x000fea000b800000 */
.L_x_22098:
        /* <DEDUP_REMOVED lines=16> */
.L_x_22129:
[----:B------:R-:W-:Y:S05]  /*2ea0*/  BRA `(.L_x_22099) ;  /* 0x0000000000507947 */ /* 0x000fea0003800000 */
.L_x_22128:
        /* <DEDUP_REMOVED lines=15> */
.L_x_22127:
[----:B------:R-:W0:Y:S02]  /*2fa0*/  F2I.U64.TRUNC R4, R4 ;  /* 0x0000000400047311 */ /* 0x000e24000020d800 */
[----:B0-----:R1:W-:Y:S01]  /*2fb0*/  STG.E.64 desc[UR36][R2.64], R4 ;  /* 0x0000000402007986 */ /* 0x0013e2000c101b24 */
[----:B------:R-:W-:Y:S05]  /*2fc0*/  BRA `(.L_x_22099) ;  /* 0x0000000000087947 */ /* 0x000fea0003800000 */
.L_x_22126:
[----:B------:R-:W0:Y:S02]  /*2fd0*/  F2I.FTZ.U32.TRUNC.NTZ R5, R4 ;  /* 0x0000000400057305 */ /* 0x000e24000021f000 */
[----:B0-----:R0:W-:Y:S02]  /*2fe0*/  STG.E desc[UR36][R2.64], R5 ;  /* 0x0000000502007986 */ /* 0x0011e4000c101924 */
.L_x_22099:
[----:B------:R-:W-:-:S07]  /*2ff0*/  VIADD R17, R17, 0x80 ;  /* 0x0000008011117836 */ /* 0x000fce0000000000 */
.L_x_22063:
[----:B------:R-:W-:Y:S05]  /*3000*/  BSYNC.RECONVERGENT B7 ;  /* 0x0000000000077941 */ /* 0x000fea0003800200 */
.L_x_22062:
        /* <DEDUP_REMOVED lines=307> */
.L_x_22132:
        /* <DEDUP_REMOVED lines=18> */
.L_x_22137:
[----:B------:R-:W2:Y:S02]  /*4460*/  LDG.E.U8 R2, desc[UR36][R2.64] ;  /* 0x0000002402027981 */ /* 0x000ea4000c1e1100 */
[----:B--2---:R-:W-:Y:S01]  /*4470*/  I2FP.F32.U32 R4, R2 ;  /* 0x0000000200047245 */ /* 0x004fe20000201000 */
[----:B------:R-:W-:Y:S06]  /*4480*/  BRA `(.L_x_22139) ;  /* 0x0000000c00247947 */ /* 0x000fec0003800000 */
.L_x_22136:
        /* <DEDUP_REMOVED lines=9> */
.L_x_22141:
[----:B------:R-:W2:Y:S02]  /*4520*/  LDG.E R2, desc[UR36][R2.64] ;  /* 0x0000002402027981 */ /* 0x000ea4000c1e1900 */
[----:B--2---:R-:W-:Y:S01]  /*4530*/  I2FP.F32.S32 R4, R2 ;  /* 0x0000000200047245 */ /* 0x004fe20000201400 */
[----:B------:R-:W-:Y:S06]  /*4540*/  BRA `(.L_x_22139) ;  /* 0x0000000800f47947 */ /* 0x000fec0003800000 */
.L_x_22140:
[----:B------:R-:W2:Y:S02]  /*4550*/  LDG.E.U16 R2, desc[UR36][R2.64] ;  /* 0x0000002402027981 */ /* 0x000ea4000c1e1500 */
[----:B--2---:R0:W1:Y:S01]  /*4560*/  I2F.S16 R4, R2 ;  /* 0x0000000200047306 */ /* 0x0040620000101400 */
[----:B------:R-:W-:Y:S05]  /*4570*/  BRA `(.L_x_22139) ;  /* 0x0000000800e87947 */ /* 0x000fea0003800000 */
.L_x_22135:
        /* <DEDUP_REMOVED lines=8> */
.L_x_22143:
[----:B------:R-:W2:Y:S02]  /*4600*/  LDG.E.U16 R2, desc[UR36][R2.64] ;  /* 0x0000002402027981 */ /* 0x000ea4000c1e1500 */
[----:B--2---:R-:W-:Y:S01]  /*4610*/  HADD2.F32 R4, -RZ, R2.H0_H0 ;  /* 0x20000002ff047230 */ /* 0x004fe20000004100 */
[----:B------:R-:W-:Y:S06]  /*4620*/  BRA `(.L_x_22139) ;  /* 0x0000000800bc7947 */ /* 0x000fec0003800000 */
.L_x_22142:
        /* <DEDUP_REMOVED lines=8> */
.L_x_22145:
[----:B------:R-:W2:Y:S02]  /*46b0*/  LDG.E.U16 R2, desc[UR36][R2.64] ;  /* 0x0000002402027981 */ /* 0x000ea4000c1e1500 */
[----:B--2---:R-:W-:Y:S01]  /*46c0*/  HADD2.F32 R4, -RZ, R2.H0_H0 ;  /* 0x20000002ff047230 */ /* 0x004fe20000004100 */
[----:B------:R-:W-:Y:S06]  /*46d0*/  BRA `(.L_x_22139) ;  /* 0x0000000800907947 */ /* 0x000fec0003800000 */
.L_x_22144:
[----:B------:R-:W2:Y:S01]  /*46e0*/  LDG.E.64 R2, desc[UR36][R2.64] ;  /* 0x0000002402027981 */ /* 0x000ea2000c1e1b00 */
[----:B------:R-:W-:Y:S01]  /*46f0*/  UMOV UR4, 0xf0000000 ;  /* 0xf000000000047882 */ /* 0x000fe20000000000 */
[----:B------:R-:W-:Y:S01]  /*4700*/  UMOV UR5, 0x380fffff ;  /* 0x380fffff00057882 */ /* 0x000fe20000000000 */
[----:B--2---:R-:W0:Y:S01]  /*4710*/  F2F.F32.F64 R4, R2 ;  /* 0x0000000200047310 */ /* 0x004e220000301000 */
[----:B------:R-:W-:-:S14]  /*4720*/  DSETP.GEU.AND P0, PT, |R2|, UR4, PT ;  /* 0x0000000402007e2a */ /* 0x000fdc000bf0e200 */
[----:B0-----:R-:W-:Y:S01]  /*4730*/  @!P0 FMUL R4, R4, 1.175494350822287508e-38 ;  /* 0x0080000004048820 */ /* 0x001fe20000400000 */
[----:B------:R-:W-:Y:S06]  /*4740*/  BRA `(.L_x_22139) ;  /* 0x0000000800747947 */ /* 0x000fec0003800000 */
.L_x_22134:
        /* <DEDUP_REMOVED lines=12> */
.L_x_22148:
[----:B------:R-:W2:Y:S01]  /*4810*/  LDG.E.64 R2, desc[UR36][R2.64] ;  /* 0x0000002402027981 */ /* 0x000ea2000c1e1b00 */
[----:B------:R-:W-:Y:S01]  /*4820*/  UMOV UR4, 0xf0000000 ;  /* 0xf000000000047882 */ /* 0x000fe20000000000 */
[----:B------:R-:W-:Y:S01]  /*4830*/  UMOV UR5, 0x380fffff ;  /* 0x380fffff00057882 */ /* 0x000fe20000000000 */
[----:B--2---:R-:W0:Y:S01]  /*4840*/  F2F.F32.F64 R4, R2 ;  /* 0x0000000200047310 */ /* 0x004e220000301000 */
[----:B------:R-:W-:-:S14]  /*4850*/  DSETP.GEU.AND P0, PT, |R2|, UR4, PT ;  /* 0x0000000402007e2a */ /* 0x000fdc000bf0e200 */
[----:B0-----:R-:W-:Y:S01]  /*4860*/  @!P0 FMUL R4, R4, 1.175494350822287508e-38 ;  /* 0x0080000004048820 */ /* 0x001fe20000400000 */
[----:B------:R-:W-:Y:S06]  /*4870*/  BRA `(.L_x_22139) ;  /* 0x0000000800287947 */ /* 0x000fec0003800000 */
.L_x_22147:
        /* <DEDUP_REMOVED lines=25> */
.L_x_22150:
        /* <DEDUP_REMOVED lines=12> */
.L_x_22149:
[----:B------:R-:W2:Y:S02]  /*4ad0*/  LDG.E.U16 R2, desc[UR36][R2.64] ;  /* 0x0000002402027981 */ /* 0x000ea4000c1e1500 */
[----:B--2---:R-:W-:Y:S01]  /*4ae0*/  IMAD.U32 R4, R2, 0x10000, RZ ;  /* 0x0001000002047824 */ /* 0x004fe200078e00ff */
[----:B------:R-:W-:Y:S06]  /*4af0*/  BRA `(.L_x_22139) ;  /* 0x0000000400887947 */ /* 0x000fec0003800000 */
.L_x_22146:
        /* <DEDUP_REMOVED lines=11> */
.L_x_22153:
        /* <DEDUP_REMOVED lines=20> */
.L_x_22155:
[----:B------:R-:W-:Y:S05]  /*4cf0*/  BSYNC.RECONVERGENT B0 ;  /* 0x0000000000007941 */ /* 0x000fea0003800200 */
.L_x_22154:
[----:B------:R-:W-:Y:S01]  /*4d00*/  IMAD.SHL.U32 R0, R0, 0x100000, RZ ;  /* 0x0010000000007824 */ /* 0x000fe200078e00ff */
[----:B------:R-:W-:-:S04]  /*4d10*/  LEA R2, R2, 0x3b800000, 0x17 ;  /* 0x3b80000002027811 */ /* 0x000fc800078eb8ff */
[----:B------:R-:W-:Y:S01]  /*4d20*/  LOP3.LUT R4, R2, R0, R7, 0xfe, !PT ;  /* 0x0000000002047212 */ /* 0x000fe200078efe07 */
[----:B------:R-:W-:Y:S06]  /*4d30*/  BRA `(.L_x_22139) ;  /* 0x0000000000f87947 */ /* 0x000fec0003800000 */
.L_x_22152:
        /* <DEDUP_REMOVED lines=20> */
.L_x_22157:
[----:B------:R-:W-:Y:S05]  /*4e80*/  BSYNC.RECONVERGENT B0 ;  /* 0x0000000000007941 */ /* 0x000fea0003800200 */
.L_x_22156:
[----:B------:R-:W-:Y:S02]  /*4e90*/  SHF.L.U32 R0, R0, 0x15, RZ ;  /* 0x0000001500007819 */ /* 0x000fe400000006ff */
[----:B------:R-:W-:-:S04]  /*4ea0*/  LEA R2, R2, 0x37800000, 0x17 ;  /* 0x3780000002027811 */ /* 0x000fc800078eb8ff */
[----:B------:R-:W-:Y:S01]  /*4eb0*/  LOP3.LUT R4, R2, R0, R7, 0xfe, !PT ;  /* 0x0000000002047212 */ /* 0x000fe200078efe07 */
[----:B------:R-:W-:Y:S06]  /*4ec0*/  BRA `(.L_x_22139) ;  /* 0x0000000000947947 */ /* 0x000fec0003800000 */
.L_x_22151:
        /* <DEDUP_REMOVED lines=14> */
.L_x_22138:
        /* <DEDUP_REMOVED lines=16> */
.L_x_22160:
[----:B------:R-:W-:Y:S01]  /*50b0*/  IMAD.MOV.U32 R4, RZ, RZ, RZ ;  /* 0x000000ffff047224 */ /* 0x000fe200078e00ff */
[----:B------:R-:W-:Y:S06]  /*50c0*/  BRA `(.L_x_22139) ;  /* 0x0000000000147947 */ /* 0x000fec0003800000 */
.L_x_22159:
[----:B------:R-:W2:Y:S02]  /*50d0*/  LDG.E.64 R2, desc[UR36][R2.64] ;  /* 0x0000002402027981 */ /* 0x000ea4000c1e1b00 */
[----:B--2---:R0:W1:Y:S01]  /*50e0*/  I2F.U64 R4, R2 ;  /* 0x0000000200047312 */ /* 0x0040620000301000 */
[----:B------:R-:W-:Y:S05]  /*50f0*/  BRA `(.L_x_22139) ;  /* 0x0000000000087947 */ /* 0x000fea0003800000 */
.L_x_22158:
[----:B------:R-:W2:Y:S02]  /*5100*/  LDG.E R2, desc[UR36][R2.64] ;  /* 0x0000002402027981 */ /* 0x000ea4000c1e1900 */
[----:B--2---:R-:W-:-:S07]  /*5110*/  I2FP.F32.U32 R4, R2 ;  /* 0x0000000200047245 */ /* 0x004fce0000201000 */
.L_x_22139:
[----:B------:R-:W-:Y:S05]  /*5120*/  BSYNC.RECONVERGENT B6 ;  /* 0x0000000000067941 */ /* 0x000fea0003800200 */
.L_x_22133:
[----:B------:R-:W2:Y:S01]  /*5130*/  LDCU.64 UR6, c[0x0][0x580] ;  /* 0x0000b000ff0677ac */ /* 0x000ea20008000a00 */
[----:B01---5:R-:W0:Y:S01]  /*5140*/  MUFU.SQRT R4, R4 ;  /* 0x0000000400047308 */ /* 0x023e220000002000 */
[----:B------:R-:W-:-:S04]  /*5150*/  UPRMT UR4, UR42, 0x9910, URZ ;  /* 0x000099102a047896 */ /* 0x000fc800080000ff */
[----:B------:R-:W-:Y:S01]  /*5160*/  UISETP.GT.AND UP0, UPT, UR4, 0x9, UPT ;  /* 0x000000090400788c */ /* 0x000fe2000bf04270 */
[----:B--234-:R-:W-:-:S05]  /*5170*/  IADD3 R2, P0, PT, R16, UR6, RZ ;  /* 0x0000000610027c10 */ /* 0x01cfca000ff1e0ff */
[----:B------:R-:W-:-:S03]  /*5180*/  IMAD.X R3, RZ, RZ, UR7, P0 ;  /* 0x00000007ff037e24 */ /* 0x000fc600080e06ff */
        /* <DEDUP_REMOVED lines=12> */
.L_x_22164:
[----:B------:R-:W0:Y:S02]  /*5250*/  F2I.S64.TRUNC R4, R4 ;  /* 0x0000000400047311 */ /* 0x000e24000020d900 */
[----:B0-----:R-:W-:-:S05]  /*5260*/  MOV R7, R4 ;  /* 0x0000000400077202 */ /* 0x001fca0000000f00 */
[----:B------:R3:W-:Y:S01]  /*5270*/  STG.E.U8 desc[UR36][R2.64], R7 ;  /* 0x0000000702007986 */ /* 0x0007e2000c101124 */
[----:B------:R-:W-:Y:S05]  /*5280*/  BRA `(.L_x_22166) ;  /* 0x0000000c00287947 */ /* 0x000fea0003800000 */
.L_x_22163:
        /* <DEDUP_REMOVED lines=9> */
.L_x_22168:
[----:B------:R-:W0:Y:S02]  /*5320*/  F2I.FTZ.TRUNC.NTZ R5, R4 ;  /* 0x0000000400057305 */ /* 0x000e24000021f100 */
[----:B0-----:R2:W-:Y:S01]  /*5330*/  STG.E desc[UR36][R2.64], R5 ;  /* 0x0000000502007986 */ /* 0x0015e2000c101924 */
[----:B------:R-:W-:Y:S05]  /*5340*/  BRA `(.L_x_22166) ;  /* 0x0000000800f87947 */ /* 0x000fea0003800000 */
.L_x_22167:
[----:B------:R-:W0:Y:S02]  /*5350*/  F2I.FTZ.TRUNC.NTZ R5, R4 ;  /* 0x0000000400057305 */ /* 0x000e24000021f100 */
[----:B0-----:R0:W-:Y:S01]  /*5360*/  STG.E.U16 desc[UR36][R2.64], R5 ;  /* 0x0000000502007986 */ /* 0x0011e2000c101524 */
[----:B------:R-:W-:Y:S05]  /*5370*/  BRA `(.L_x_22166) ;  /* 0x0000000800ec7947 */ /* 0x000fea0003800000 */
.L_x_22162:
        /* <DEDUP_REMOVED lines=8> */
.L_x_22170:
[----:B------:R-:W-:-:S05]  /*5400*/  F2FP.F16.F32.PACK_AB R4, RZ, R4 ;  /* 0x00000004ff04723e */ /* 0x000fca00000000ff */
[----:B------:R0:W-:Y:S01]  /*5410*/  STG.E.U16 desc[UR36][R2.64], R4 ;  /* 0x0000000402007986 */ /* 0x0001e2000c101524 */
[----:B------:R-:W-:Y:S05]  /*5420*/  BRA `(.L_x_22166) ;  /* 0x0000000800c07947 */ /* 0x000fea0003800000 */
.L_x_22169:
        /* <DEDUP_REMOVED lines=9> */
.L_x_22172:
[----:B------:R-:W-:-:S04]  /*54c0*/  F2FP.F16.F32.PACK_AB R5, RZ, R4 ;  /* 0x00000004ff05723e */ /* 0x000fc800000000ff */
[----:B------:R-:W-:-:S05]  /*54d0*/  PRMT R5, R5, 0x5410, RZ ;  /* 0x0000541005057816 */ /* 0x000fca00000000ff */
[----:B------:R0:W-:Y:S01]  /*54e0*/  STG.E desc[UR36][R2.64], R5 ;  /* 0x0000000502007986 */ /* 0x0001e2000c101924 */
[----:B------:R-:W-:Y:S05]  /*54f0*/  BRA `(.L_x_22166) ;  /* 0x00000008008c7947 */ /* 0x000fea0003800000 */
.L_x_22171:
[----:B------:R-:W-:-:S06]  /*5500*/  FMUL.FTZ R4, R4, 1 ;  /* 0x3f80000004047820 */ /* 0x000fcc0000410000 */
[----:B------:R-:W0:Y:S02]  /*5510*/  F2F.F64.F32 R4, R4 ;  /* 0x0000000400047310 */ /* 0x000e240000201800 */
[----:B0-----:R0:W-:Y:S01]  /*5520*/  STG.E.64 desc[UR36][R2.64], R4 ;  /* 0x0000000402007986 */ /* 0x0011e2000c101b24 */
[----:B------:R-:W-:Y:S05]  /*5530*/  BRA `(.L_x_22166) ;  /* 0x00000008007c7947 */ /* 0x000fea0003800000 */
.L_x_22161:
        /* <DEDUP_REMOVED lines=13> */
.L_x_22176:
        /* <DEDUP_REMOVED lines=16> */
.L_x_22179:
[----:B------:R-:W-:-:S04]  /*5710*/  SHF.R.U32.HI R4, RZ, 0x18, R4 ;  /* 0x00000018ff047819 */ /* 0x000fc80000011604 */
[----:B------:R-:W-:-:S04]  /*5720*/  LOP3.LUT R4, R5, 0x80, R4, 0xf8, !PT ;  /* 0x0000008005047812 */ /* 0x000fc800078ef804 */
[----:B------:R-:W-:-:S07]  /*5730*/  PRMT R0, R4, 0x7610, R0 ;  /* 0x0000761004007816 */ /* 0x000fce0000000000 */
.L_x_22178:
[----:B------:R-:W-:Y:S05]  /*5740*/  BSYNC.RECONVERGENT B0 ;  /* 0x0000000000007941 */ /* 0x000fea0003800200 */
.L_x_22177:
[----:B------:R0:W-:Y:S01]  /*5750*/  STG.E.U8 desc[UR36][R2.64], R0 ;  /* 0x0000000002007986 */ /* 0x0001e2000c101124 */
[----:B------:R-:W-:Y:S05]  /*5760*/  BRA `(.L_x_22166) ;  /* 0x0000000400f07947 */ /* 0x000fea0003800000 */
.L_x_22175:
        /* <DEDUP_REMOVED lines=16> */
.L_x_22182:
[----:B------:R-:W-:-:S04]  /*5870*/  SHF.R.U32.HI R4, RZ, 0x18, R4 ;  /* 0x00000018ff047819 */ /* 0x000fc80000011604 */
[----:B------:R-:W-:-:S04]  /*5880*/  LOP3.LUT R5, R5, 0x80, R4, 0xf8, !PT ;  /* 0x0000008005057812 */ /* 0x000fc800078ef804 */
[----:B------:R-:W-:-:S07]  /*5890*/  PRMT R0, R5, 0x7610, R0 ;  /* 0x0000761005007816 */ /* 0x000fce0000000000 */
.L_x_22181:
[----:B------:R-:W-:Y:S05]  /*58a0*/  BSYNC.RECONVERGENT B0 ;  /* 0x0000000000007941 */ /* 0x000fea0003800200 */
.L_x_22180:
[----:B------:R0:W-:Y:S01]  /*58b0*/  STG.E.U8 desc[UR36][R2.64], R0 ;  /* 0x0000000002007986 */ /* 0x0001e2000c101124 */
[----:B------:R-:W-:Y:S05]  /*58c0*/  BRA `(.L_x_22166) ;  /* 0x0000000400987947 */ /* 0x000fea0003800000 */
.L_x_22174:
        /* <DEDUP_REMOVED lines=21> */
.L_x_22184:
[----:B------:R-:W0:Y:S02]  /*5a20*/  F2I.U64.TRUNC R4, R4 ;  /* 0x0000000400047311 */ /* 0x000e24000020d800 */
[----:B0-----:R0:W-:Y:S01]  /*5a30*/  STG.E.64 desc[UR36][R2.64], R4 ;  /* 0x0000000402007986 */ /* 0x0011e2000c101b24 */
[----:B------:R-:W-:Y:S05]  /*5a40*/  BRA `(.L_x_22166) ;  /* 0x0000000400387947 */ /* 0x000fea0003800000 */
.L_x_22183:
[----:B------:R-:W0:Y:S02]  /*5a50*/  F2I.FTZ.U32.TRUNC.NTZ R5, R4 ;  /* 0x0000000400057305 */ /* 0x000e24000021f000 */
[----:B0-----:R0:W-:Y:S01]  /*5a60*/  STG.E desc[UR36][R2.64], R5 ;  /* 0x0000000502007986 */ /* 0x0011e2000c101924 */
[----:B------:R-:W-:Y:S05]  /*5a70*/  BRA `(.L_x_22166) ;  /* 0x00000004002c7947 */ /* 0x000fea0003800000 */
.L_x_22173:
        /* <DEDUP_REMOVED lines=10> */
.L_x_22186:
[----:B------:R-:W-:Y:S01]  /*5b20*/  FMUL.FTZ R4, R4, 1 ;  /* 0x3f80000004047820 */ /* 0x000fe20000410000 */
[----:B------:R-:W-:-:S05]  /*5b30*/  CS2R R6, SRZ ;  /* 0x0000000000067805 */ /* 0x000fca000001ff00 */
[----:B------:R-:W0:Y:S02]  /*5b40*/  F2F.F64.F32 R4, R4 ;  /* 0x0000000400047310 */ /* 0x000e240000201800 */
[----:B0-----:R0:W-:Y:S01]  /*5b50*/  STG.E.128 desc[UR36][R2.64], R4 ;  /* 0x0000000402007986 */ /* 0x0011e2000c101d24 */
[----:B------:R-:W-:Y:S05]  /*5b60*/  BRA `(.L_x_22166) ;  /* 0x0000000000f07947 */ /* 0x000fea0003800000 */
.L_x_22185:
[----:B------:R-:W-:-:S09]  /*5b70*/  UISETP.NE.AND UP0, UPT, UR4, 0xf, UPT ;  /* 0x0000000f0400788c */ /* 0x000fd2000bf05270 */
[----:B------:R-:W-:Y:S05]  /*5b80*/  BRA.U !UP0, `(.L_x_22187) ;  /* 0x0000000108e07547 */ /* 0x000fea000b800000 */
[----:B------:R-:W-:-:S09]  /*5b90*/  UISETP.NE.AND UP0, UPT, UR4, 0x17, UPT ;  /* 0x000000170400788c */ /* 0x000fd2000bf05270 */
[----:B------:R-:W-:Y:S05]  /*5ba0*/  BRA.U !UP0, `(.L_x_22188) ;  /* 0x00000001088c7547 */ /* 0x000fea000b800000 */
[----:B------:R-:W-:-:S09]  /*5bb0*/  UISETP.NE.AND UP0, UPT, UR4, 0x18, UPT ;  /* 0x000000180400788c */ /* 0x000fd2000bf05270 */
[----:B------:R-:W-:Y:S05]  /*5bc0*/  BRA.U !UP0, `(.L_x_22189) ;  /* 0x0000000108447547 */ /* 0x000fea000b800000 */
.L_x_22165:
        /* <DEDUP_REMOVED lines=16> */
.L_x_22190:
[----:B------:R-:W-:Y:S05]  /*5cd0*/  BRA `(.L_x_22166) ;  /* 0x0000000000947947 */ /* 0x000fea0003800000 */
.L_x_22189:
        /* <DEDUP_REMOVED lines=12> */
.L_x_22192:
[----:B------:R-:W-:Y:S05]  /*5da0*/  BSYNC.RECONVERGENT B0 ;  /* 0x0000000000007941 */ /* 0x000fea0003800200 */
.L_x_22191:
[----:B------:R-:W-:-:S05]  /*5db0*/  LOP3.LUT R5, R0, 0x80, R7, 0xf8, !PT ;  /* 0x0000008000057812 */ /* 0x000fca00078ef807 */
[----:B------:R0:W-:Y:S01]  /*5dc0*/  STG.E.U8 desc[UR36][R2.64], R5 ;  /* 0x0000000502007986 */ /* 0x0001e2000c101124 */
[----:B------:R-:W-:Y:S05]  /*5dd0*/  BRA `(.L_x_22166) ;  /* 0x0000000000547947 */ /* 0x000fea0003800000 */
.L_x_22188:
        /* <DEDUP_REMOVED lines=11> */
.L_x_22194:
[----:B------:R-:W-:Y:S02]  /*5e90*/  ISETP.GT.U32.AND P0, PT, R6, 0x7f800000, PT ;  /* 0x7f8000000600780c */ /* 0x000fe40003f04070 */
[----:B------:R-:W-:-:S04]  /*5ea0*/  MOV R0, 0x7f ;  /* 0x0000007f00007802 */ /* 0x000fc80000000f00 */
[----:B------:R-:W-:-:S07]  /*5eb0*/  SEL R0, R0, 0x7c, P0 ;  /* 0x0000007c00007807 */ /* 0x000fce0000000000 */
.L_x_22195:
[----:B------:R-:W-:Y:S05]  /*5ec0*/  BSYNC.RECONVERGENT B0 ;  /* 0x0000000000007941 */ /* 0x000fea0003800200 */
.L_x_22193:
[----:B------:R-:W-:-:S04]  /*5ed0*/  SHF.R.U32.HI R5, RZ, 0x18, R4 ;  /* 0x00000018ff057819 */ /* 0x000fc80000011604 */
[----:B------:R-:W-:-:S05]  /*5ee0*/  LOP3.LUT R5, R0, 0x80, R5, 0xf8, !PT ;  /* 0x0000008000057812 */ /* 0x000fca00078ef805 */
[----:B------:R0:W-:Y:S01]  /*5ef0*/  STG.E.U8 desc[UR36][R2.64], R5 ;  /* 0x0000000502007986 */ /* 0x0001e2000c101124 */
[----:B------:R-:W-:Y:S05]  /*5f00*/  BRA `(.L_x_22166) ;  /* 0x0000000000087947 */ /* 0x000fea0003800000 */
.L_x_22187:
[----:B------:R-:W-:-:S05]  /*5f10*/  F2FP.BF16.F32.PACK_AB R4, RZ, R4 ;  /* 0x00000004ff04723e */ /* 0x000fca00000010ff */
[----:B------:R0:W-:Y:S02]  /*5f20*/  STG.E.U16 desc[UR36][R2.64], R4 ;  /* 0x0000000402007986 */ /* 0x0001e4000c101524 */
.L_x_22166:
[----:B------:R-:W-:-:S07]  /*5f30*/  VIADD R17, R17, 0x80 ;  /* 0x0000008011117836 */ /* 0x000fce0000000000 */
.L_x_22131:
[----:B------:R-:W-:Y:S05]  /*5f40*/  BSYNC.RECONVERGENT B7 ;  /* 0x0000000000077941 */ /* 0x000fea0003800200 */
.L_x_22130:
        /* <DEDUP_REMOVED lines=307> */
.L_x_22198:
        /* <DEDUP_REMOVED lines=18> */
.L_x_22203:
[----:B------:R-:W2:Y:S02]  /*73a0*/  LDG.E.U8 R2, desc[UR36][R2.64] ;  /* 0x0000002402027981 */ /* 0x000ea4000c1e1100 */
[----:B--2---:R-:W-:Y:S01]  /*73b0*/  I2FP.F32.U32 R4, R2 ;  /* 0x0000000200047245 */ /* 0x004fe20000201000 */
[----:B------:R-:W-:Y:S06]  /*73c0*/  BRA `(.L_x_22205) ;  /* 0x0000000c00247947 */ /* 0x000fec0003800000 */
.L_x_22202:
        /* <DEDUP_REMOVED lines=9> */
.L_x_22207:
[----:B------:R-:W2:Y:S02]  /*7460*/  LDG.E R2, desc[UR36][R2.64] ;  /* 0x0000002402027981 */ /* 0x000ea4000c1e1900 */
[----:B--2---:R-:W-:Y:S01]  /*7470*/  I2FP.F32.S32 R4, R2 ;  /* 0x0000000200047245 */ /* 0x004fe20000201400 */
[----:B------:R-:W-:Y:S06]  /*7480*/  BRA `(.L_x_22205) ;  /* 0x0000000800f47947 */ /* 0x000fec0003800000 */
.L_x_22206:
[----:B------:R-:W2:Y:S02]  /*7490*/  LDG.E.U16 R2, desc[UR36][R2.64] ;  /* 0x0000002402027981 */ /* 0x000ea4000c1e1500 */
[----:B--2---:R2:W3:Y:S01]  /*74a0*/  I2F.S16 R4, R2 ;  /* 0x0000000200047306 */ /* 0x0044e20000101400 */
[----:B------:R-:W-:Y:S05]  /*74b0*/  BRA `(.L_x_22205) ;  /* 0x0000000800e87947 */ /* 0x000fea0003800000 */
.L_x_22201:
        /* <DEDUP_REMOVED lines=8> */
.L_x_22209:
[----:B------:R-:W2:Y:S02]  /*7540*/  LDG.E.U16 R2, desc[UR36][R2.64] ;  /* 0x0000002402027981 */ /* 0x000ea4000c1e1500 */
[----:B--2---:R-:W-:Y:S01]  /*7550*/  HADD2.F32 R4, -RZ, R2.H0_H0 ;  /* 0x20000002ff047230 */ /* 0x004fe20000004100 */
[----:B------:R-:W-:Y:S06]  /*7560*/  BRA `(.L_x_22205) ;  /* 0x0000000800bc7947 */ /* 0x000fec0003800000 */
.L_x_22208:
        /* <DEDUP_REMOVED lines=8> */
.L_x_22211:
[----:B------:R-:W2:Y:S02]  /*75f0*/  LDG.E.U16 R2, desc[UR36][R2.64] ;  /* 0x0000002402027981 */ /* 0x000ea4000c1e1500 */
[----:B--2---:R-:W-:Y:S01]  /*7600*/  HADD2.F32 R4, -RZ, R2.H0_H0 ;  /* 0x20000002ff047230 */ /* 0x004fe20000004100 */
[----:B------:R-:W-:Y:S06]  /*7610*/  BRA `(.L_x_22205) ;  /* 0x0000000800907947 */ /* 0x000fec0003800000 */
.L_x_22210:
[----:B------:R-:W2:Y:S01]  /*7620*/  LDG.E.64 R2, desc[UR36][R2.64] ;  /* 0x0000002402027981 */ /* 0x000ea2000c1e1b00 */
[----:B------:R-:W-:Y:S01]  /*7630*/  UMOV UR4, 0xf0000000 ;  /* 0xf000000000047882 */ /* 0x000fe20000000000 */
[----:B------:R-:W-:Y:S01]  /*7640*/  UMOV UR5, 0x380fffff ;  /* 0x380fffff00057882 */ /* 0x000fe20000000000 */
[----:B--2---:R-:W0:Y:S01]  /*7650*/  F2F.F32.F64 R4, R2 ;  /* 0x0000000200047310 */ /* 0x004e220000301000 */
[----:B------:R-:W-:-:S14]  /*7660*/  DSETP.GEU.AND P0, PT, |R2|, UR4, PT ;  /* 0x0000000402007e2a */ /* 0x000fdc000bf0e200 */
[----:B0-----:R-:W-:Y:S01]  /*7670*/  @!P0 FMUL R4, R4, 1.175494350822287508e-38 ;  /* 0x0080000004048820 */ /* 0x001fe20000400000 */
[----:B------:R-:W-:Y:S06]  /*7680*/  BRA `(.L_x_22205) ;  /* 0x0000000800747947 */ /* 0x000fec0003800000 */
.L_x_22200:
        /* <DEDUP_REMOVED lines=12> */
.L_x_22214:
[----:B------:R-:W2:Y:S01]  /*7750*/  LDG.E.64 R2, desc[UR36][R2.64] ;  /* 0x0000002402027981 */ /* 0x000ea2000c1e1b00 */
[----:B------:R-:W-:Y:S01]  /*7760*/  UMOV UR4, 0xf0000000 ;  /* 0xf000000000047882 */ /* 0x000fe20000000000 */
[----:B------:R-:W-:Y:S01]  /*7770*/  UMOV UR5, 0x380fffff ;  /* 0x380fffff00057882 */ /* 0x000fe20000000000 */
[----:B--2---:R-:W0:Y:S01]  /*7780*/  F2F.F32.F64 R4, R2 ;  /* 0x0000000200047310 */ /* 0x004e220000301000 */
[----:B------:R-:W-:-:S14]  /*7790*/  DSETP.GEU.AND P0, PT, |R2|, UR4, PT ;  /* 0x0000000402007e2a */ /* 0x000fdc000bf0e200 */
[----:B0-----:R-:W-:Y:S01]  /*77a0*/  @!P0 FMUL R4, R4, 1.175494350822287508e-38 ;  /* 0x0080000004048820 */ /* 0x001fe20000400000 */
[----:B------:R-:W-:Y:S06]  /*77b0*/  BRA `(.L_x_22205) ;  /* 0x0000000800287947 */ /* 0x000fec0003800000 */
.L_x_22213:
        /* <DEDUP_REMOVED lines=25> */
.L_x_22216:
        /* <DEDUP_REMOVED lines=12> */
.L_x_22215:
[----:B------:R-:W2:Y:S02]  /*7a10*/  LDG.E.U16 R2, desc[UR36][R2.64] ;  /* 0x0000002402027981 */ /* 0x000ea4000c1e1500 */
[----:B--2---:R-:W-:Y:S01]  /*7a20*/  IMAD.U32 R4, R2, 0x10000, RZ ;  /* 0x0001000002047824 */ /* 0x004fe200078e00ff */
[----:B------:R-:W-:Y:S06]  /*7a30*/  BRA `(.L_x_22205) ;  /* 0x0000000400887947 */ /* 0x000fec0003800000 */
.L_x_22212:
        /* <DEDUP_REMOVED lines=11> */
.L_x_22219:
        /* <DEDUP_REMOVED lines=20> */
.L_x_22221:
[----:B------:R-:W-:Y:S05]  /*7c30*/  BSYNC.RECONVERGENT B0 ;  /* 0x0000000000007941 */ /* 0x000fea0003800200 */
.L_x_22220:
[----:B------:R-:W-:Y:S02]  /*7c40*/  SHF.L.U32 R0, R0, 0x14, RZ ;  /* 0x0000001400007819 */ /* 0x000fe400000006ff */
[----:B------:R-:W-:-:S04]  /*7c50*/  LEA R2, R2, 0x3b800000, 0x17 ;  /* 0x3b80000002027811 */ /* 0x000fc800078eb8ff */
[----:B------:R-:W-:Y:S01]  /*7c60*/  LOP3.LUT R4, R2, R0, R7, 0xfe, !PT ;  /* 0x0000000002047212 */ /* 0x000fe200078efe07 */
[----:B------:R-:W-:Y:S06]  /*7c70*/  BRA `(.L_x_22205) ;  /* 0x0000000000f87947 */ /* 0x000fec0003800000 */
.L_x_22218:
        /* <DEDUP_REMOVED lines=20> */
.L_x_22223:
[----:B------:R-:W-:Y:S05]  /*7dc0*/  BSYNC.RECONVERGENT B0 ;  /* 0x0000000000007941 */ /* 0x000fea0003800200 */
.L_x_22222:
[----:B------:R-:W-:Y:S01]  /*7dd0*/  IMAD.SHL.U32 R0, R0, 0x200000, RZ ;  /* 0x0020000000007824 */ /* 0x000fe200078e00ff */
[----:B------:R-:W-:-:S04]  /*7de0*/  LEA R2, R2, 0x37800000, 0x17 ;  /* 0x3780000002027811 */ /* 0x000fc800078eb8ff */
[----:B------:R-:W-:Y:S01]  /*7df0*/  LOP3.LUT R4, R2, R0, R7, 0xfe, !PT ;  /* 0x0000000002047212 */ /* 0x000fe200078efe07 */
[----:B------:R-:W-:Y:S06]  /*7e00*/  BRA `(.L_x_22205) ;  /* 0x0000000000947947 */ /* 0x000fec0003800000 */
.L_x_22217:
        /* <DEDUP_REMOVED lines=14> */
.L_x_22204:
        /* <DEDUP_REMOVED lines=16> */
.L_x_22226:
[----:B------:R-:W-:Y:S01]  /*7ff0*/  MOV R4, RZ ;  /* 0x000000ff00047202 */ /* 0x000fe20000000f00 */
[----:B------:R-:W-:Y:S06]  /*8000*/  BRA `(.L_x_22205) ;  /* 0x0000000000147947 */ /* 0x000fec0003800000 */
.L_x_22225:
[----:B------:R-:W2:Y:S02]  /*8010*/  LDG.E.64 R2, desc[UR36][R2.64] ;  /* 0x0000002402027981 */ /* 0x000ea4000c1e1b00 */
[----:B--2---:R0:W1:Y:S01]  /*8020*/  I2F.U64 R4, R2 ;  /* 0x0000000200047312 */ /* 0x0040620000301000 */
[----:B------:R-:W-:Y:S05]  /*8030*/  BRA `(.L_x_22205) ;  /* 0x0000000000087947 */ /* 0x000fea0003800000 */
.L_x_22224:
[----:B------:R-:W2:Y:S02]  /*8040*/  LDG.E R2, desc[UR36][R2.64] ;  /* 0x0000002402027981 */ /* 0x000ea4000c1e1900 */
[----:B--2---:R-:W-:-:S07]  /*8050*/  I2FP.F32.U32 R4, R2 ;  /* 0x0000000200047245 */ /* 0x004fce0000201000 */
.L_x_22205:
[----:B------:R-:W-:Y:S05]  /*8060*/  BSYNC.RECONVERGENT B6 ;  /* 0x0000000000067941 */ /* 0x000fea0003800200 */
.L_x_22199:
[----:B------:R-:W2:Y:S01]  /*8070*/  LDCU.64 UR6, c[0x0][0x580] ;  /* 0x0000b000ff0677ac */ /* 0x000ea20008000a00 */
[----:B01-3-5:R-:W0:Y:S01]  /*8080*/  MUFU.SQRT R4, R4 ;  /* 0x0000000400047308 */ /* 0x02be220000002000 */
[----:B------:R-:W-:-:S04]  /*8090*/  UPRMT UR4, UR42, 0x9910, URZ ;  /* 0x000099102a047896 */ /* 0x000fc800080000ff */
[----:B------:R-:W-:Y:S01]  /*80a0*/  UISETP.GT.AND UP0, UPT, UR4, 0x9, UPT ;  /* 0x000000090400788c */ /* 0x000fe2000bf04270 */
[----:B--2-4-:R-:W-:-:S05]  /*80b0*/  IADD3 R2, P0, PT, R16, UR6, RZ ;  /* 0x0000000610027c10 */ /* 0x014fca000ff1e0ff */
        /* <DEDUP_REMOVED lines=13> */
.L_x_22230:
[----:B------:R-:W0:Y:S02]  /*8190*/  F2I.S64.TRUNC R4, R4 ;  /* 0x0000000400047311 */ /* 0x000e24000020d900 */
[----:B0-----:R-:W-:-:S05]  /*81a0*/  IMAD.MOV.U32 R7, RZ, RZ, R4 ;  /* 0x000000ffff077224 */ /* 0x001fca00078e0004 */
[----:B------:R0:W-:Y:S01]  /*81b0*/  STG.E.U8 desc[UR36][R2.64], R7 ;  /* 0x0000000702007986 */ /* 0x0001e2000c101124 */
[----:B------:R-:W-:Y:S05]  /*81c0*/  BRA `(.L_x_22232) ;  /* 0x0000000c00287947 */ /* 0x000fea0003800000 */
.L_x_22229:
        /* <DEDUP_REMOVED lines=9> */
.L_x_22234:
[----:B------:R-:W0:Y:S02]  /*8260*/  F2I.FTZ.TRUNC.NTZ R5, R4 ;  /* 0x0000000400057305 */ /* 0x000e24000021f100 */
[----:B0-----:R0:W-:Y:S01]  /*8270*/  STG.E desc[UR36][R2.64], R5 ;  /* 0x0000000502007986 */ /* 0x0011e2000c101924 */
[----:B------:R-:W-:Y:S05]  /*8280*/  BRA `(.L_x_22232) ;  /* 0x0000000800f87947 */ /* 0x000fea0003800000 */
.L_x_22233:
[----:B------:R-:W0:Y:S02]  /*8290*/  F2I.FTZ.TRUNC.NTZ R5, R4 ;  /* 0x0000000400057305 */ /* 0x000e24000021f100 */
[----:B0-----:R0:W-:Y:S01]  /*82a0*/  STG.E.U16 desc[UR36][R2.64], R5 ;  /* 0x0000000502007986 */ /* 0x0011e2000c101524 */
[----:B------:R-:W-:Y:S05]  /*82b0*/  BRA `(.L_x_22232) ;  /* 0x0000000800ec7947 */ /* 0x000fea0003800000 */
.L_x_22228:
        /* <DEDUP_REMOVED lines=8> */
.L_x_22236:
[----:B------:R-:W-:-:S05]  /*8340*/  F2FP.F16.F32.PACK_AB R4, RZ, R4 ;  /* 0x00000004ff04723e */ /* 0x000fca00000000ff */
[----:B------:R0:W-:Y:S01]  /*8350*/  STG.E.U16 desc[UR36][R2.64], R4 ;  /* 0x0000000402007986 */ /* 0x0001e2000c101524 */
[----:B------:R-:W-:Y:S05]  /*8360*/  BRA `(.L_x_22232) ;  /* 0x0000000800c07947 */ /* 0x000fea0003800000 */
.L_x_22235:
        /* <DEDUP_REMOVED lines=9> */
.L_x_22238:
[----:B------:R-:W-:-:S04]  /*8400*/  F2FP.F16.F32.PACK_AB R5, RZ, R4 ;  /* 0x00000004ff05723e */ /* 0x000fc800000000ff */
[----:B------:R-:W-:-:S05]  /*8410*/  PRMT R5, R5, 0x5410, RZ ;  /* 0x0000541005057816 */ /* 0x000fca00000000ff */
[----:B------:R0:W-:Y:S01]  /*8420*/  STG.E desc[UR36][R2.64], R5 ;  /* 0x0000000502007986 */ /* 0x0001e2000c101924 */
[----:B------:R-:W-:Y:S05]  /*8430*/  BRA `(.L_x_22232) ;  /* 0x00000008008c7947 */ /* 0x000fea0003800000 */
.L_x_22237:
[----:B------:R-:W-:-:S06]  /*8440*/  FMUL.FTZ R4, R4, 1 ;  /* 0x3f80000004047820 */ /* 0x000fcc0000410000 */
[----:B------:R-:W0:Y:S02]  /*8450*/  F2F.F64.F32 R4, R4 ;  /* 0x0000000400047310 */ /* 0x000e240000201800 */
[----:B0-----:R0:W-:Y:S01]  /*8460*/  STG.E.64 desc[UR36][R2.64], R4 ;  /* 0x0000000402007986 */ /* 0x0011e2000c101b24 */
[----:B------:R-:W-:Y:S05]  /*8470*/  BRA `(.L_x_22232) ;  /* 0x00000008007c7947 */ /* 0x000fea0003800000 */
.L_x_22227:
        /* <DEDUP_REMOVED lines=13> */
.L_x_22242:
        /* <DEDUP_REMOVED lines=16> */
.L_x_22245:
[----:B------:R-:W-:-:S04]  /*8650*/  SHF.R.U32.HI R4, RZ, 0x18, R4 ;  /* 0x00000018ff047819 */ /* 0x000fc80000011604 */
[----:B------:R-:W-:-:S04]  /*8660*/  LOP3.LUT R4, R5, 0x80, R4, 0xf8, !PT ;  /* 0x0000008005047812 */ /* 0x000fc800078ef804 */
[----:B------:R-:W-:-:S07]  /*8670*/  PRMT R0, R4, 0x7610, R0 ;  /* 0x0000761004007816 */ /* 0x000fce0000000000 */
.L_x_22244:
[----:B------:R-:W-:Y:S05]  /*8680*/  BSYNC.RECONVERGENT B0 ;  /* 0x0000000000007941 */ /* 0x000fea0003800200 */
.L_x_22243:
[----:B------:R0:W-:Y:S01]  /*8690*/  STG.E.U8 desc[UR36][R2.64], R0 ;  /* 0x0000000002007986 */ /* 0x0001e2000c101124 */
[----:B------:R-:W-:Y:S05]  /*86a0*/  BRA `(.L_x_22232) ;  /* 0x0000000400f07947 */ /* 0x000fea0003800000 */
.L_x_22241:
        /* <DEDUP_REMOVED lines=16> */
.L_x_22248:
[----:B------:R-:W-:-:S04]  /*87b0*/  SHF.R.U32.HI R4, RZ, 0x18, R4 ;  /* 0x00000018ff047819 */ /* 0x000fc80000011604 */
[----:B------:R-:W-:-:S04]  /*87c0*/  LOP3.LUT R5, R5, 0x80, R4, 0xf8, !PT ;  /* 0x0000008005057812 */ /* 0x000fc800078ef804 */
[----:B------:R-:W-:-:S07]  /*87d0*/  PRMT R0, R5, 0x7610, R0 ;  /* 0x0000761005007816 */ /* 0x000fce0000000000 */
.L_x_22247:
[----:B------:R-:W-:Y:S05]  /*87e0*/  BSYNC.RECONVERGENT B0 ;  /* 0x0000000000007941 */ /* 0x000fea0003800200 */
.L_x_22246:
[----:B------:R0:W-:Y:S01]  /*87f0*/  STG.E.U8 desc[UR36][R2.64], R0 ;  /* 0x0000000002007986 */ /* 0x0001e2000c101124 */
[----:B------:R-:W-:Y:S05]  /*8800*/  BRA `(.L_x_22232) ;  /* 0x0000000400987947 */ /* 0x000fea0003800000 */
.L_x_22240:
        /* <DEDUP_REMOVED lines=21> */
.L_x_22250:
[----:B------:R-:W0:Y:S02]  /*8960*/  F2I.U64.TRUNC R4, R4 ;  /* 0x0000000400047311 */ /* 0x000e24000020d800 */
[----:B0-----:R0:W-:Y:S01]  /*8970*/  STG.E.64 desc[UR36][R2.64], R4 ;  /* 0x0000000402007986 */ /* 0x0011e2000c101b24 */
[----:B------:R-:W-:Y:S05]  /*8980*/  BRA `(.L_x_22232) ;  /* 0x0000000400387947 */ /* 0x000fea0003800000 */
.L_x_22249:
[----:B------:R-:W0:Y:S02]  /*8990*/  F2I.FTZ.U32.TRUNC.NTZ R5, R4 ;  /* 0x0000000400057305 */ /* 0x000e24000021f000 */
[----:B0-----:R0:W-:Y:S01]  /*89a0*/  STG.E desc[UR36][R2.64], R5 ;  /* 0x0000000502007986 */ /* 0x0011e2000c101924 */
[----:B------:R-:W-:Y:S05]  /*89b0*/  BRA `(.L_x_22232) ;  /* 0x00000004002c7947 */ /* 0x000fea0003800000 */
.L_x_22239:
        /* <DEDUP_REMOVED lines=10> */
.L_x_22252:
[----:B------:R-:W-:Y:S01]  /*8a60*/  FMUL.FTZ R4, R4, 1 ;  /* 0x3f80000004047820 */ /* 0x000fe20000410000 */
[----:B------:R-:W-:-:S05]  /*8a70*/  CS2R R6, SRZ ;  /* 0x0000000000067805 */ /* 0x000fca000001ff00 */
[----:B------:R-:W0:Y:S02]  /*8a80*/  F2F.F64.F32 R4, R4 ;  /* 0x0000000400047310 */ /* 0x000e240000201800 */
[----:B0-----:R4:W-:Y:S01]  /*8a90*/  STG.E.128 desc[UR36][R2.64], R4 ;  /* 0x0000000402007986 */ /* 0x0019e2000c101d24 */
[----:B------:R-:W-:Y:S05]  /*8aa0*/  BRA `(.L_x_22232) ;  /* 0x0000000000f07947 */ /* 0x000fea0003800000 */
.L_x_22251:
[----:B------:R-:W-:-:S09]  /*8ab0*/  UISETP.NE.AND UP0, UPT, UR4, 0xf, UPT ;  /* 0x0000000f0400788c */ /* 0x000fd2000bf05270 */
[----:B------:R-:W-:Y:S05]  /*8ac0*/  BRA.U !UP0, `(.L_x_22253) ;  /* 0x0000000108e07547 */ /* 0x000fea000b800000 */
[----:B------:R-:W-:-:S09]  /*8ad0*/  UISETP.NE.AND UP0, UPT, UR4, 0x17, UPT ;  /* 0x000000170400788c */ /* 0x000fd2000bf05270 */
[----:B------:R-:W-:Y:S05]  /*8ae0*/  BRA.U !UP0, `(.L_x_22254) ;  /* 0x00000001088c7547 */ /* 0x000fea000b800000 */
[----:B------:R-:W-:-:S09]  /*8af0*/  UISETP.NE.AND UP0, UPT, UR4, 0x18, UPT ;  /* 0x000000180400788c */ /* 0x000fd2000bf05270 */
[----:B------:R-:W-:Y:S05]  /*8b00*/  BRA.U !UP0, `(.L_x_22255) ;  /* 0x0000000108447547 */ /* 0x000fea000b800000 */
.L_x_22231:
        /* <DEDUP_REMOVED lines=16> */
.L_x_22256:
[----:B------:R-:W-:Y:S05]  /*8c10*/  BRA `(.L_x_22232) ;  /* 0x0000000000947947 */ /* 0x000fea0003800000 */
.L_x_22255:
        /* <DEDUP_REMOVED lines=12> */
.L_x_22258:
[----:B------:R-:W-:Y:S05]  /*8ce0*/  BSYNC.RECONVERGENT B0 ;  /* 0x0000000000007941 */ /* 0x000fea0003800200 */
.L_x_22257:
[----:B------:R-:W-:-:S05]  /*8cf0*/  LOP3.LUT R5, R0, 0x80, R7, 0xf8, !PT ;  /* 0x0000008000057812 */ /* 0x000fca00078ef807 */
[----:B------:R2:W-:Y:S01]  /*8d00*/  STG.E.U8 desc[UR36][R2.64], R5 ;  /* 0x0000000502007986 */ /* 0x0005e2000c101124 */
[----:B------:R-:W-:Y:S05]  /*8d10*/  BRA `(.L_x_22232) ;  /* 0x0000000000547947 */ /* 0x000fea0003800000 */
.L_x_22254:
        /* <DEDUP_REMOVED lines=11> */
.L_x_22260:
[----:B------:R-:W-:Y:S01]  /*8dd0*/  IMAD.MOV.U32 R0, RZ, RZ, 0x7f ;  /* 0x0000007fff007424 */ /* 0x000fe200078e00ff */
[----:B------:R-:W-:-:S04]  /*8de0*/  ISETP.GT.U32.AND P0, PT, R6, 0x7f800000, PT ;  /* 0x7f8000000600780c */ /* 0x000fc80003f04070 */
[----:B------:R-:W-:-:S09]  /*8df0*/  SEL R0, R0, 0x7c, P0 ;  /* 0x0000007c00007807 */ /* 0x000fd20000000000 */
.L_x_22261:
[----:B------:R-:W-:Y:S05]  /*8e00*/  BSYNC.RECONVERGENT B0 ;  /* 0x0000000000007941 */ /* 0x000fea0003800200 */
.L_x_22259:
[----:B------:R-:W-:-:S04]  /*8e10*/  SHF.R.U32.HI R5, RZ, 0x18, R4 ;  /* 0x00000018ff057819 */ /* 0x000fc80000011604 */
[----:B------:R-:W-:-:S05]  /*8e20*/  LOP3.LUT R5, R0, 0x80, R5, 0xf8, !PT ;  /* 0x0000008000057812 */ /* 0x000fca00078ef805 */
[----:B------:R1:W-:Y:S01]  /*8e30*/  STG.E.U8 desc[UR36][R2.64], R5 ;  /* 0x0000000502007986 */ /* 0x0003e2000c101124 */
[----:B------:R-:W-:Y:S05]  /*8e40*/  BRA `(.L_x_22232) ;  /* 0x0000000000087947 */ /* 0x000fea0003800000 */
.L_x_22253:
[----:B------:R-:W-:-:S05]  /*8e50*/  F2FP.BF16.F32.PACK_AB R4, RZ, R4 ;  /* 0x00000004ff04723e */ /* 0x000fca00000010ff */
[----:B------:R0:W-:Y:S02]  /*8e60*/  STG.E.U16 desc[UR36][R2.64], R4 ;  /* 0x0000000402007986 */ /* 0x0001e4000c101524 */
.L_x_22232:
[----:B------:R-:W-:-:S07]  /*8e70*/  IADD3 R17, PT, PT, R17, 0x80, RZ ;  /* 0x0000008011117810 */ /* 0x000fce0007ffe0ff */
.L_x_22197:
[----:B------:R-:W-:Y:S05]  /*8e80*/  BSYNC.RECONVERGENT B7 ;  /* 0x0000000000077941 */ /* 0x000fea0003800200 */
.L_x_22196:
        /* <DEDUP_REMOVED lines=306> */
.L_x_22262:
        /* <DEDUP_REMOVED lines=20> */
.L_x_22267:
[----:B------:R-:W2:Y:S02]  /*a2f0*/  LDG.E.U8 R0, desc[UR36][R2.64] ;  /* 0x0000002402007981 */ /* 0x000ea4000c1e1100 */
[----:B--2---:R-:W-:Y:S01]  /*a300*/  I2FP.F32.U32 R0, R0 ;  /* 0x0000000000007245 */ /* 0x004fe20000201000 */
[----:B------:R-:W-:Y:S06]  /*a310*/  BRA `(.L_x_22269) ;  /* 0x0000000c00247947 */ /* 0x000fec0003800000 */
.L_x_22266:
        /* <DEDUP_REMOVED lines=9> */
.L_x_22271:
[----:B------:R-:W2:Y:S02]  /*a3b0*/  LDG.E R0, desc[UR36][R2.64] ;  /* 0x0000002402007981 */ /* 0x000ea4000c1e1900 */
[----:B--2---:R-:W-:Y:S01]  /*a3c0*/  I2FP.F32.S32 R0, R0 ;  /* 0x0000000000007245 */ /* 0x004fe20000201400 */
[----:B------:R-:W-:Y:S06]  /*a3d0*/  BRA `(.L_x_22269) ;  /* 0x0000000800f47947 */ /* 0x000fec0003800000 */
.L_x_22270:
[----:B------:R-:W2:Y:S02]  /*a3e0*/  LDG.E.U16 R0, desc[UR36][R2.64] ;  /* 0x0000002402007981 */ /* 0x000ea4000c1e1500 */
[----:B--2---:R-:W0:Y:S01]  /*a3f0*/  I2F.S16 R0, R0 ;  /* 0x0000000000007306 */ /* 0x004e220000101400 */
[----:B------:R-:W-:Y:S05]  /*a400*/  BRA `(.L_x_22269) ;  /* 0x0000000800e87947 */ /* 0x000fea0003800000 */
.L_x_22265:
        /* <DEDUP_REMOVED lines=8> */
.L_x_22273:
[----:B------:R-:W2:Y:S02]  /*a490*/  LDG.E.U16 R0, desc[UR36][R2.64] ;  /* 0x0000002402007981 */ /* 0x000ea4000c1e1500 */
[----:B--2---:R-:W-:Y:S01]  /*a4a0*/  HADD2.F32 R0, -RZ, R0.H0_H0 ;  /* 0x20000000ff007230 */ /* 0x004fe20000004100 */
[----:B------:R-:W-:Y:S06]  /*a4b0*/  BRA `(.L_x_22269) ;  /* 0x0000000800bc7947 */ /* 0x000fec0003800000 */
.L_x_22272:
        /* <DEDUP_REMOVED lines=8> */
.L_x_22275:
[----:B------:R-:W2:Y:S02]  /*a540*/  LDG.E.U16 R0, desc[UR36][R2.64] ;  /* 0x0000002402007981 */ /* 0x000ea4000c1e1500 */
[----:B--2---:R-:W-:Y:S01]  /*a550*/  HADD2.F32 R0, -RZ, R0.H0_H0 ;  /* 0x20000000ff007230 */ /* 0x004fe20000004100 */
[----:B------:R-:W-:Y:S06]  /*a560*/  BRA `(.L_x_22269) ;  /* 0x0000000800907947 */ /* 0x000fec0003800000 */
.L_x_22274:
[----:B------:R-:W2:Y:S01]  /*a570*/  LDG.E.64 R2, desc[UR36][R2.64] ;  /* 0x0000002402027981 */ /* 0x000ea2000c1e1b00 */
[----:B------:R-:W-:Y:S01]  /*a580*/  UMOV UR4, 0xf0000000 ;  /* 0xf000000000047882 */ /* 0x000fe20000000000 */
[----:B------:R-:W-:Y:S01]  /*a590*/  UMOV UR5, 0x380fffff ;  /* 0x380fffff00057882 */ /* 0x000fe20000000000 */
[----:B--2---:R-:W0:Y:S01]  /*a5a0*/  F2F.F32.F64 R0, R2 ;  /* 0x0000000200007310 */ /* 0x004e220000301000 */
[----:B------:R-:W-:-:S14]  /*a5b0*/  DSETP.GEU.AND P0, PT, |R2|, UR4, PT ;  /* 0x0000000402007e2a */ /* 0x000fdc000bf0e200 */
[----:B0-----:R-:W-:Y:S01]  /*a5c0*/  @!P0 FMUL R0, R0, 1.175494350822287508e-38 ;  /* 0x0080000000008820 */ /* 0x001fe20000400000 */
[----:B------:R-:W-:Y:S06]  /*a5d0*/  BRA `(.L_x_22269) ;  /* 0x0000000800747947 */ /* 0x000fec0003800000 */
.L_x_22264:
        /* <DEDUP_REMOVED lines=12> */
.L_x_22278:
[----:B------:R-:W2:Y:S01]  /*a6a0*/  LDG.E.64 R2, desc[UR36][R2.64] ;  /* 0x0000002402027981 */ /* 0x000ea2000c1e1b00 */
[----:B------:R-:W-:Y:S01]  /*a6b0*/  UMOV UR4, 0xf0000000 ;  /* 0xf000000000047882 */ /* 0x000fe20000000000 */
[----:B------:R-:W-:Y:S01]  /*a6c0*/  UMOV UR5, 0x380fffff ;  /* 0x380fffff00057882 */ /* 0x000fe20000000000 */
[----:B--2---:R-:W0:Y:S01]  /*a6d0*/  F2F.F32.F64 R0, R2 ;  /* 0x0000000200007310 */ /* 0x004e220000301000 */
[----:B------:R-:W-:-:S14]  /*a6e0*/  DSETP.GEU.AND P0, PT, |R2|, UR4, PT ;  /* 0x0000000402007e2a */ /* 0x000fdc000bf0e200 */
[----:B0-----:R-:W-:Y:S01]  /*a6f0*/  @!P0 FMUL R0, R0, 1.175494350822287508e-38 ;  /* 0x0080000000008820 */ /* 0x001fe20000400000 */
[----:B------:R-:W-:Y:S06]  /*a700*/  BRA `(.L_x_22269) ;  /* 0x0000000800287947 */ /* 0x000fec0003800000 */
.L_x_22277:
        /* <DEDUP_REMOVED lines=23> */
[----:B------:R-:W-:Y:S01]  /*a880*/  LOP3.LUT R0, R5, 0x80000000, R0, 0xf8, !PT ;  /* 0x8000000005007812 */ /* 0x000fe200078ef800 */
[----:B------:R-:W-:Y:S06]  /*a890*/  BRA `(.L_x_22269) ;  /* 0x0000000400c47947 */ /* 0x000fec0003800000 */
.L_x_22280:
        /* <DEDUP_REMOVED lines=12> */
.L_x_22279:
[----:B------:R-:W2:Y:S02]  /*a960*/  LDG.E.U16 R0, desc[UR36][R2.64] ;  /* 0x0000002402007981 */ /* 0x000ea4000c1e1500 */
[----:B--2---:R-:W-:Y:S01]  /*a970*/  SHF.L.U32 R0, R0, 0x10, RZ ;  /* 0x0000001000007819 */ /* 0x004fe200000006ff */
[----:B------:R-:W-:Y:S06]  /*a980*/  BRA `(.L_x_22269) ;  /* 0x0000000400887947 */ /* 0x000fec0003800000 */
.L_x_22276:
        /* <DEDUP_REMOVED lines=11> */
.L_x_22283:
        /* <DEDUP_REMOVED lines=20> */
.L_x_22285:
[----:B------:R-:W-:Y:S05]  /*ab80*/  BSYNC.RECONVERGENT B0 ;  /* 0x0000000000007941 */ /* 0x000fea0003800200 */
.L_x_22284:
[----:B------:R-:W-:Y:S01]  /*ab90*/  IMAD.SHL.U32 R0, R0, 0x100000, RZ ;  /* 0x0010000000007824 */ /* 0x000fe200078e00ff */
[----:B------:R-:W-:-:S04]  /*aba0*/  LEA R2, R2, 0x3b800000, 0x17 ;  /* 0x3b80000002027811 */ /* 0x000fc800078eb8ff */
[----:B------:R-:W-:Y:S01]  /*abb0*/  LOP3.LUT R0, R2, R0, R7, 0xfe, !PT ;  /* 0x0000000002007212 */ /* 0x000fe200078efe07 */
[----:B------:R-:W-:Y:S06]  /*abc0*/  BRA `(.L_x_22269) ;  /* 0x0000000000f87947 */ /* 0x000fec0003800000 */
.L_x_22282:
        /* <DEDUP_REMOVED lines=20> */
.L_x_22287:
[----:B------:R-:W-:Y:S05]  /*ad10*/  BSYNC.RECONVERGENT B0 ;  /* 0x0000000000007941 */ /* 0x000fea0003800200 */
.L_x_22286:
[----:B------:R-:W-:Y:S02]  /*ad20*/  SHF.L.U32 R0, R0, 0x15, RZ ;  /* 0x0000001500007819 */ /* 0x000fe400000006ff */
[----:B------:R-:W-:-:S04]  /*ad30*/  LEA R2, R2, 0x37800000, 0x17 ;  /* 0x3780000002027811 */ /* 0x000fc800078eb8ff */
[----:B------:R-:W-:Y:S01]  /*ad40*/  LOP3.LUT R0, R2, R0, R7, 0xfe, !PT ;  /* 0x0000000002007212 */ /* 0x000fe200078efe07 */
[----:B------:R-:W-:Y:S06]  /*ad50*/  BRA `(.L_x_22269) ;  /* 0x0000000000947947 */ /* 0x000fec0003800000 */
.L_x_22281:
        /* <DEDUP_REMOVED lines=11> */
[----:B------:R-:W-:Y:S01]  /*ae10*/  @!P0 MOV R0, 0x7f800001 ;  /* 0x7f80000100008802 */ /* 0x000fe20000000f00 */
[----:B------:R-:W-:Y:S01]  /*ae20*/  @P0 IMAD.SHL.U32 R0, R2, 0x800000, RZ ;  /* 0x0080000002000824 */ /* 0x000fe200078e00ff */
[----:B------:R-:W-:Y:S06]  /*ae30*/  BRA `(.L_x_22269) ;  /* 0x00000000005c7947 */ /* 0x000fec0003800000 */
.L_x_22268:
        /* <DEDUP_REMOVED lines=16> */
.L_x_22290:
[----:B------:R-:W-:Y:S01]  /*af40*/  IMAD.MOV.U32 R0, RZ, RZ, RZ ;  /* 0x000000ffff007224 */ /* 0x000fe200078e00ff */
[----:B------:R-:W-:Y:S06]  /*af50*/  BRA `(.L_x_22269) ;  /* 0x0000000000147947 */ /* 0x000fec0003800000 */
.L_x_22289:
[----:B------:R-:W2:Y:S02]  /*af60*/  LDG.E.64 R2, desc[UR36][R2.64] ;  /* 0x0000002402027981 */ /* 0x000ea4000c1e1b00 */
[----:B--2---:R0:W1:Y:S01]  /*af70*/  I2F.U64 R0, R2 ;  /* 0x0000000200007312 */ /* 0x0040620000301000 */
[----:B------:R-:W-:Y:S05]  /*af80*/  BRA `(.L_x_22269) ;  /* 0x0000000000087947 */ /* 0x000fea0003800000 */
.L_x_22288:
[----:B------:R-:W2:Y:S02]  /*af90*/  LDG.E R0, desc[UR36][R2.64] ;  /* 0x0000002402007981 */ /* 0x000ea4000c1e1900 */
[----:B--2---:R-:W-:-:S07]  /*afa0*/  I2FP.F32.U32 R0, R0 ;  /* 0x0000000000007245 */ /* 0x004fce0000201000 */
.L_x_22269:
[----:B------:R-:W-:Y:S05]  /*afb0*/  BSYNC.RECONVERGENT B6 ;  /* 0x0000000000067941 */ /* 0x000fea0003800200 */
.L_x_22263:
[----:B------:R-:W-:Y:S01]  /*afc0*/  UPRMT UR4, UR42, 0x9910, URZ ;  /* 0x000099102a047896 */ /* 0x000fe200080000ff */
[----:B012345:R0:W1:Y:S03]  /*afd0*/  MUFU.SQRT R2, R0 ;  /* 0x0000000000027308 */ /* 0x03f0660000002000 */
[----:B------:R-:W-:-:S09]  /*afe0*/  UISETP.GT.AND UP0, UPT, UR4, 0x9, UPT ;  /* 0x000000090400788c */ /* 0x000fd2000bf04270 */
        /* <DEDUP_REMOVED lines=9> */
[----:B-1----:R-:W0:Y:S02]  /*b080*/  F2I.FTZ.TRUNC.NTZ R3, R2 ;  /* 0x0000000200037305 */ /* 0x002e24000021f100 */
[----:B0-----:R-:W-:Y:S01]  /*b090*/  STG.E.U8 desc[UR36][R16.64], R3 ;  /* 0x0000000310007986 */ /* 0x001fe2000c101124 */
[----:B------:R-:W-:Y:S05]  /*b0a0*/  EXIT ;  /* 0x000000000000794d */ /* 0x000fea0003800000 */
.L_x_22294:
[----:B-1----:R-:W0:Y:S02]  /*b0b0*/  F2I.S64.TRUNC R2, R2 ;  /* 0x0000000200027311 */ /* 0x002e24000020d900 */
[----:B0-----:R-:W-:-:S05]  /*b0c0*/  MOV R5, R2 ;  /* 0x0000000200057202 */ /* 0x001fca0000000f00 */
[----:B------:R-:W-:Y:S01]  /*b0d0*/  STG.E.U8 desc[UR36][R16.64], R5 ;  /* 0x0000000510007986 */ /* 0x000fe2000c101124 */
[----:B------:R-:W-:Y:S05]  /*b0e0*/  EXIT ;  /* 0x000000000000794d */ /* 0x000fea0003800000 */
.L_x_22293:
[----:B------:R-:W-:-:S09]  /*b0f0*/  UISETP.NE.AND UP0, UPT, UR4, 0x2, UPT ;  /* 0x000000020400788c */ /* 0x000fd2000bf05270 */
[----:B------:R-:W-:Y:S05]  /*b100*/  BRA.U !UP0, `(.L_x_22296) ;  /* 0x0000000108287547 */ /* 0x000fea000b800000 */
[----:B------:R-:W-:-:S09]  /*b110*/  UISETP.NE.AND UP0, UPT, UR4, 0x3, UPT ;  /* 0x000000030400788c */ /* 0x000fd2000bf05270 */
[----:B------:R-:W-:Y:S05]  /*b120*/  BRA.U !UP0, `(.L_x_22297) ;  /* 0x0000000108147547 */ /* 0x000fea000b800000 */
[----:B------:R-:W-:-:S09]  /*b130*/  UISETP.NE.AND UP0, UPT, UR4, 0x4, UPT ;  /* 0x000000040400788c */ /* 0x000fd2000bf05270 */
[----:B------:R-:W-:Y:S05]  /*b140*/  BRA.U UP0, `(.L_x_22295) ;  /* 0x0000000900387547 */ /* 0x000fea000b800000 */
[----:B-1----:R-:W0:Y:S02]  /*b150*/  F2I.S64.TRUNC R2, R2 ;  /* 0x0000000200027311 */ /* 0x002e24000020d900 */
[----:B0-----:R-:W-:Y:S01]  /*b160*/  STG.E.64 desc[UR36][R16.64], R2 ;  /* 0x0000000210007986 */ /* 0x001fe2000c101b24 */
[----:B------:R-:W-:Y:S05]  /*b170*/  EXIT ;  /* 0x000000000000794d */ /* 0x000fea0003800000 */
.L_x_22297:
[----:B-1----:R-:W0:Y:S02]  /*b180*/  F2I.FTZ.TRUNC.NTZ R3, R2 ;  /* 0x0000000200037305 */ /* 0x002e24000021f100 */
[----:B0-----:R-:W-:Y:S01]  /*b190*/  STG.E desc[UR36][R16.64], R3 ;  /* 0x0000000310007986 */ /* 0x001fe2000c101924 */
[----:B------:R-:W-:Y:S05]  /*b1a0*/  EXIT ;  /* 0x000000000000794d */ /* 0x000fea0003800000 */
.L_x_22296:
[----:B-1----:R-:W0:Y:S02]  /*b1b0*/  F2I.FTZ.TRUNC.NTZ R3, R2 ;  /* 0x0000000200037305 */ /* 0x002e24000021f100 */
[----:B0-----:R-:W-:Y:S01]  /*b1c0*/  STG.E.U16 desc[UR36][R16.64], R3 ;  /* 0x0000000310007986 */ /* 0x001fe2000c101524 */
[----:B------:R-:W-:Y:S05]  /*b1d0*/  EXIT ;  /* 0x000000000000794d */ /* 0x000fea0003800000 */
.L_x_22292:
[----:B------:R-:W-:-:S09]  /*b1e0*/  UISETP.GT.AND UP0, UPT, UR4, 0x6, UPT ;  /* 0x000000060400788c */ /* 0x000fd2000bf04270 */
[----:B------:R-:W-:Y:S05]  /*b1f0*/  BRA.U UP0, `(.L_x_22298) ;  /* 0x0000000100247547 */ /* 0x000fea000b800000 */
[----:B------:R-:W-:-:S09]  /*b200*/  UISETP.NE.AND UP0, UPT, UR4, 0x5, UPT ;  /* 0x000000050400788c */ /* 0x000fd2000bf05270 */
[----:B------:R-:W-:Y:S05]  /*b210*/  BRA.U !UP0, `(.L_x_22299) ;  /* 0x0000000108107547 */ /* 0x000fea000b800000 */
[----:B------:R-:W-:-:S09]  /*b220*/  UISETP.NE.AND UP0, UPT, UR4, 0x6, UPT ;  /* 0x000000060400788c */ /* 0x000fd2000bf05270 */
[----:B------:R-:W-:Y:S05]  /*b230*/  BRA.U UP0, `(.L_x_22295) ;  /* 0x0000000500fc7547 */ /* 0x000fea000b800000 */
[----:B-1----:R-:W-:Y:S01]  /*b240*/  STG.E desc[UR36][R16.64], R2 ;  /* 0x0000000210007986 */ /* 0x002fe2000c101924 */
[----:B------:R-:W-:Y:S05]  /*b250*/  EXIT ;  /* 0x000000000000794d */ /* 0x000fea0003800000 */
.L_x_22299:
[----:B-1----:R-:W-:-:S05]  /*b260*/  F2FP.F16.F32.PACK_AB R2, RZ, R2 ;  /* 0x00000002ff02723e */ /* 0x002fca00000000ff */
[----:B------:R-:W-:Y:S01]  /*b270*/  STG.E.U16 desc[UR36][R16.64], R2 ;  /* 0x0000000210007986 */ /* 0x000fe2000c101524 */
[----:B------:R-:W-:Y:S05]  /*b280*/  EXIT ;  /* 0x000000000000794d */ /* 0x000fea0003800000 */
.L_x_22298:
[----:B------:R-:W-:-:S09]  /*b290*/  UISETP.NE.AND UP0, UPT, UR4, 0x7, UPT ;  /* 0x000000070400788c */ /* 0x000fd2000bf05270 */
[----:B------:R-:W-:Y:S05]  /*b2a0*/  BRA.U !UP0, `(.L_x_22300) ;  /* 0x00000001082c7547 */ /* 0x000fea000b800000 */
[----:B------:R-:W-:-:S09]  /*b2b0*/  UISETP.NE.AND UP0, UPT, UR4, 0x8, UPT ;  /* 0x000000080400788c */ /* 0x000fd2000bf05270 */
[----:B------:R-:W-:Y:S05]  /*b2c0*/  BRA.U !UP0, `(.L_x_22301) ;  /* 0x0000000108147547 */ /* 0x000fea000b800000 */
[----:B------:R-:W-:-:S09]  /*b2d0*/  UISETP.NE.AND UP0, UPT, UR4, 0x9, UPT ;  /* 0x000000090400788c */ /* 0x000fd2000bf05270 */
[----:B------:R-:W-:Y:S05]  /*b2e0*/  BRA.U UP0, `(.L_x_22295) ;  /* 0x0000000500d07547 */ /* 0x000fea000b800000 */
[----:B------:R-:W-:-:S05]  /*b2f0*/  IMAD.MOV.U32 R3, RZ, RZ, RZ ;  /* 0x000000ffff037224 */ /* 0x000fca00078e00ff */
[----:B-1----:R-:W-:Y:S01]  /*b300*/  STG.E.64 desc[UR36][R16.64], R2 ;  /* 0x0000000210007986 */ /* 0x002fe2000c101b24 */
[----:B------:R-:W-:Y:S05]  /*b310*/  EXIT ;  /* 0x000000000000794d */ /* 0x000fea0003800000 */
.L_x_22301:
[----:B-1----:R-:W-:-:S04]  /*b320*/  F2FP.F16.F32.PACK_AB R3, RZ, R2 ;  /* 0x00000002ff03723e */ /* 0x002fc800000000ff */
[----:B------:R-:W-:-:S05]  /*b330*/  PRMT R3, R3, 0x5410, RZ ;  /* 0x0000541003037816 */ /* 0x000fca00000000ff */
[----:B------:R-:W-:Y:S01]  /*b340*/  STG.E desc[UR36][R16.64], R3 ;  /* 0x0000000310007986 */ /* 0x000fe2000c101924 */
[----:B------:R-:W-:Y:S05]  /*b350*/  EXIT ;  /* 0x000000000000794d */ /* 0x000fea0003800000 */
.L_x_22300:
[----:B-1----:R-:W-:-:S06]  /*b360*/  FMUL.FTZ R2, R2, 1 ;  /* 0x3f80000002027820 */ /* 0x002fcc0000410000 */
[----:B------:R-:W0:Y:S02]  /*b370*/  F2F.F64.F32 R2, R2 ;  /* 0x0000000200027310 */ /* 0x000e240000201800 */
[----:B0-----:R-:W-:Y:S01]  /*b380*/  STG.E.64 desc[UR36][R16.64], R2 ;  /* 0x0000000210007986 */ /* 0x001fe2000c101b24 */
[----:B------:R-:W-:Y:S05]  /*b390*/  EXIT ;  /* 0x000000000000794d */ /* 0x000fea0003800000 */
.L_x_22291:
        /* <DEDUP_REMOVED lines=10> */
[----:B-1----:R-:W0:Y:S02]  /*b440*/  F2I.FTZ.U32.TRUNC.NTZ R3, R2 ;  /* 0x0000000200037305 */ /* 0x002e24000021f000 */
[----:B0-----:R-:W-:Y:S01]  /*b450*/  STG.E.U16 desc[UR36][R16.64], R3 ;  /* 0x0000000310007986 */ /* 0x001fe2000c101524 */
[----:B------:R-:W-:Y:S05]  /*b460*/  EXIT ;  /* 0x000000000000794d */ /* 0x000fea0003800000 */
.L_x_22305:
[----:B-1----:R-:W-:Y:S01]  /*b470*/  LOP3.LUT R4, R2, 0x7fffffff, RZ, 0xc0, !PT ;  /* 0x7fffffff02047812 */ /* 0x002fe200078ec0ff */
        /* <DEDUP_REMOVED lines=15> */
.L_x_22308:
[----:B------:R-:W-:-:S04]  /*b570*/  SHF.R.U32.HI R2, RZ, 0x18, R2 ;  /* 0x00000018ff027819 */ /* 0x000fc80000011602 */
[----:B------:R-:W-:-:S04]  /*b580*/  LOP3.LUT R2, R3, 0x80, R2, 0xf8, !PT ;  /* 0x0000008003027812 */ /* 0x000fc800078ef802 */
[----:B------:R-:W-:-:S07]  /*b590*/  PRMT R8, R2, 0x7610, R8 ;  /* 0x0000761002087816 */ /* 0x000fce0000000008 */
.L_x_22307:
[----:B------:R-:W-:Y:S05]  /*b5a0*/  BSYNC.RECONVERGENT B0 ;  /* 0x0000000000007941 */ /* 0x000fea0003800200 */
.L_x_22306:
[----:B------:R-:W-:Y:S01]  /*b5b0*/  STG.E.U8 desc[UR36][R16.64], R8 ;  /* 0x0000000810007986 */ /* 0x000fe2000c101124 */
[----:B------:R-:W-:Y:S05]  /*b5c0*/  EXIT ;  /* 0x000000000000794d */ /* 0x000fea0003800000 */
.L_x_22304:
[----:B-1----:R-:W-:Y:S01]  /*b5d0*/  LOP3.LUT R4, R2, 0x7fffffff, RZ, 0xc0, !PT ;  /* 0x7fffffff02047812 */ /* 0x002fe200078ec0ff */
        /* <DEDUP_REMOVED lines=15> */
.L_x_22311:
[----:B------:R-:W-:-:S04]  /*b6d0*/  SHF.R.U32.HI R2, RZ, 0x18, R2 ;  /* 0x00000018ff027819 */ /* 0x000fc80000011602 */
[----:B------:R-:W-:-:S04]  /*b6e0*/  LOP3.LUT R3, R3, 0x80, R2, 0xf8, !PT ;  /* 0x0000008003037812 */ /* 0x000fc800078ef802 */
[----:B------:R-:W-:-:S07]  /*b6f0*/  PRMT R8, R3, 0x7610, R8 ;  /* 0x0000761003087816 */ /* 0x000fce0000000008 */
.L_x_22310:
[----:B------:R-:W-:Y:S05]  /*b700*/  BSYNC.RECONVERGENT B0 ;  /* 0x0000000000007941 */ /* 0x000fea0003800200 */
.L_x_22309:
[----:B------:R-:W-:Y:S01]  /*b710*/  STG.E.U8 desc[UR36][R16.64], R8 ;  /* 0x0000000810007986 */ /* 0x000fe2000c101124 */
[----:B------:R-:W-:Y:S05]  /*b720*/  EXIT ;  /* 0x000000000000794d */ /* 0x000fea0003800000 */
.L_x_22303:
[----:B------:R-:W-:-:S09]  /*b730*/  UISETP.NE.AND UP0, UPT, UR4, 0x1c, UPT ;  /* 0x0000001c0400788c */ /* 0x000fd2000bf05270 */
[----:B------:R-:W-:Y:S05]  /*b740*/  BRA.U !UP0, `(.L_x_22312) ;  /* 0x0000000108587547 */ /* 0x000fea000b800000 */
[----:B------:R-:W-:-:S09]  /*b750*/  UISETP.NE.AND UP0, UPT, UR4, 0x1d, UPT ;  /* 0x0000001d0400788c */ /* 0x000fd2000bf05270 */
[----:B------:R-:W-:Y:S05]  /*b760*/  BRA.U !UP0, `(.L_x_22313) ;  /* 0x0000000108447547 */ /* 0x000fea000b800000 */
[----:B------:R-:W-:-:S09]  /*b770*/  UISETP.NE.AND UP0, UPT, UR4, 0x2c, UPT ;  /* 0x0000002c0400788c */ /* 0x000fd2000bf05270 */
[----:B------:R-:W-:Y:S05]  /*b780*/  BRA.U UP0, `(.L_x_22295) ;  /* 0x0000000100a87547 */ /* 0x000fea000b800000 */
[----:B-1----:R-:W-:-:S04]  /*b790*/  SHF.R.U32.HI R4, RZ, 0x17, R2 ;  /* 0x00000017ff047819 */ /* 0x002fc80000011602 */
        /* <DEDUP_REMOVED lines=14> */
.L_x_22313:
[----:B-1----:R-:W0:Y:S02]  /*b880*/  F2I.U64.TRUNC R2, R2 ;  /* 0x0000000200027311 */ /* 0x002e24000020d800 */
[----:B0-----:R-:W-:Y:S01]  /*b890*/  STG.E.64 desc[UR36][R16.64], R2 ;  /* 0x0000000210007986 */ /* 0x001fe2000c101b24 */
[----:B------:R-:W-:Y:S05]  /*b8a0*/  EXIT ;  /* 0x000000000000794d */ /* 0x000fea0003800000 */
.L_x_22312:
[----:B-1----:R-:W0:Y:S02]  /*b8b0*/  F2I.FTZ.U32.TRUNC.NTZ R3, R2 ;  /* 0x0000000200037305 */ /* 0x002e24000021f000 */
[----:B0-----:R-:W-:Y:S01]  /*b8c0*/  STG.E desc[UR36][R16.64], R3 ;  /* 0x0000000310007986 */ /* 0x001fe2000c101924 */
[----:B------:R-:W-:Y:S05]  /*b8d0*/  EXIT ;  /* 0x000000000000794d */ /* 0x000fea0003800000 */
.L_x_22302:
[----:B------:R-:W-:-:S09]  /*b8e0*/  UISETP.GT.AND UP0, UPT, UR4, 0xe, UPT ;  /* 0x0000000e0400788c */ /* 0x000fd2000bf04270 */
[----:B------:R-:W-:Y:S05]  /*b8f0*/  BRA.U UP0, `(.L_x_22314) ;  /* 0x0000000100347547 */ /* 0x000fea000b800000 */
[----:B------:R-:W-:-:S09]  /*b900*/  UISETP.NE.AND UP0, UPT, UR4, 0xa, UPT ;  /* 0x0000000a0400788c */ /* 0x000fd2000bf05270 */
[----:B------:R-:W-:Y:S05]  /*b910*/  BRA.U !UP0, `(.L_x_22315) ;  /* 0x0000000108187547 */ /* 0x000fea000b800000 */
[----:B------:R-:W-:-:S09]  /*b920*/  UISETP.NE.AND UP0, UPT, UR4, 0xb, UPT ;  /* 0x0000000b0400788c */ /* 0x000fd2000bf05270 */
[----:B------:R-:W-:Y:S05]  /*b930*/  BRA.U UP0, `(.L_x_22295) ;  /* 0x00000001003c7547 */ /* 0x000fea000b800000 */
[----:B-1----:R-:W-:-:S04]  /*b940*/  FSETP.NEU.FTZ.AND P0, PT, R2, RZ, PT ;  /* 0x000000ff0200720b */ /* 0x002fc80003f1d000 */
[----:B------:R-:W-:-:S05]  /*b950*/  SEL R3, RZ, 0x1, !P0 ;  /* 0x00000001ff037807 */ /* 0x000fca0004000000 */
[----:B------:R-:W-:Y:S01]  /*b960*/  STG.E.U8 desc[UR36][R16.64], R3 ;  /* 0x0000000310007986 */ /* 0x000fe2000c101124 */
[----:B------:R-:W-:Y:S05]  /*b970*/  EXIT ;  /* 0x000000000000794d */ /* 0x000fea0003800000 */
.L_x_22315:
[----:B-1----:R-:W-:Y:S01]  /*b980*/  FMUL.FTZ R4, R2, 1 ;  /* 0x3f80000002047820 */ /* 0x002fe20000410000 */
[----:B------:R-:W-:-:S05]  /*b990*/  CS2R R6, SRZ ;  /* 0x0000000000067805 */ /* 0x000fca000001ff00 */
[----:B------:R-:W0:Y:S02]  /*b9a0*/  F2F.F64.F32 R4, R4 ;  /* 0x0000000400047310 */ /* 0x000e240000201800 */
[----:B0-----:R-:W-:Y:S01]  /*b9b0*/  STG.E.128 desc[UR36][R16.64], R4 ;  /* 0x0000000410007986 */ /* 0x001fe2000c101d24 */
[----:B------:R-:W-:Y:S05]  /*b9c0*/  EXIT ;  /* 0x000000000000794d */ /* 0x000fea0003800000 */
.L_x_22314:
[----:B------:R-:W-:-:S09]  /*b9d0*/  UISETP.NE.AND UP0, UPT, UR4, 0xf, UPT ;  /* 0x0000000f0400788c */ /* 0x000fd2000bf05270 */
[----:B------:R-:W-:Y:S05]  /*b9e0*/  BRA.U !UP0, `(.L_x_22316) ;  /* 0x0000000108e07547 */ /* 0x000fea000b800000 */
[----:B------:R-:W-:-:S09]  /*b9f0*/  UISETP.NE.AND UP0, UPT, UR4, 0x17, UPT ;  /* 0x000000170400788c */ /* 0x000fd2000bf05270 */
[----:B------:R-:W-:Y:S05]  /*ba00*/  BRA.U !UP0, `(.L_x_22317) ;  /* 0x00000001088c7547 */ /* 0x000fea000b800000 */
[----:B------:R-:W-:-:S09]  /*ba10*/  UISETP.NE.AND UP0, UPT, UR4, 0x18, UPT ;  /* 0x000000180400788c */ /* 0x000fd2000bf05270 */
[----:B------:R-:W-:Y:S05]  /*ba20*/  BRA.U !UP0, `(.L_x_22318) ;  /* 0x0000000108447547 */ /* 0x000fea000b800000 */
.L_x_22295:
[----:B------:R-:W-:Y:S01]  /*ba30*/  MOV R0, 0x1c0 ;  /* 0x000001c000007802 */ /* 0x000fe20000000f00 */
[----:B------:R-:W0:Y:S01]  /*ba40*/  LDCU.64 UR4, c[0x4][0x1a0] ;  /* 0x01003400ff0477ac */ /* 0x000e220008000a00 */
[----:B------:R-:W-:Y:S02]  /*ba50*/  HFMA2 R8, -RZ, RZ, 0, 6.020069122314453125e-06 ;  /* 0x00000065ff087431 */ /* 0x000fe400000001ff */
[----:B------:R-:W-:Y:S01]  /*ba60*/  IMAD.MOV.U32 R12, RZ, RZ, 0x1 ;  /* 0x00000001ff0c7424 */ /* 0x000fe200078e00ff */
[----:B-1----:R1:W2:Y:S01]  /*ba70*/  LDC.64 R2, c[0x4][R0] ;  /* 0x0100000000027b82 */ /* 0x0022a20000000a00 */
        /* <DEDUP_REMOVED lines=11> */
.L_x_22319:
[----:B------:R-:W-:Y:S05]  /*bb30*/  EXIT ;  /* 0x000000000000794d */ /* 0x000fea0003800000 */
.L_x_22318:
[----:B-1----:R-:W-:Y:S01]  /*bb40*/  LOP3.LUT R4, R2, 0x7fffffff, RZ, 0xc0, !PT ;  /* 0x7fffffff02047812 */ /* 0x002fe200078ec0ff */
        /* <DEDUP_REMOVED lines=11> */
.L_x_22321:
[----:B------:R-:W-:Y:S05]  /*bc00*/  BSYNC.RECONVERGENT B0 ;  /* 0x0000000000007941 */ /* 0x000fea0003800200 */
.L_x_22320:
[----:B------:R-:W-:-:S05]  /*bc10*/  LOP3.LUT R3, R0, 0x80, R5, 0xf8, !PT ;  /* 0x0000008000037812 */ /* 0x000fca00078ef805 */
[----:B------:R-:W-:Y:S01]  /*bc20*/  STG.E.U8 desc[UR36][R16.64], R3 ;  /* 0x0000000310007986 */ /* 0x000fe2000c101124 */
[----:B------:R-:W-:Y:S05]  /*bc30*/  EXIT ;  /* 0x000000000000794d */ /* 0x000fea0003800000 */
.L_x_22317:
[----:B-1----:R-:W-:Y:S01]  /*bc40*/  LOP3.LUT R4, R2, 0x7fffffff, RZ, 0xc0, !PT ;  /* 0x7fffffff02047812 */ /* 0x002fe200078ec0ff */
        /* <DEDUP_REMOVED lines=10> */
.L_x_22323:
[----:B------:R-:W-:Y:S01]  /*bcf0*/  HFMA2 R0, -RZ, RZ, 0, 7.569789886474609375e-06 ;  /* 0x0000007fff007431 */ /* 0x000fe200000001ff */
[----:B------:R-:W-:-:S04]  /*bd00*/  ISETP.GT.U32.AND P0, PT, R4, 0x7f800000, PT ;  /* 0x7f8000000400780c */ /* 0x000fc80003f04070 */
[----:B------:R-:W-:-:S09]  /*bd10*/  SEL R0, R0, 0x7c, P0 ;  /* 0x0000007c00007807 */ /* 0x000fd20000000000 */
.L_x_22324:
[----:B------:R-:W-:Y:S05]  /*bd20*/  BSYNC.RECONVERGENT B0 ;  /* 0x0000000000007941 */ /* 0x000fea0003800200 */
.L_x_22322:
[----:B------:R-:W-:-:S04]  /*bd30*/  SHF.R.U32.HI R3, RZ, 0x18, R2 ;  /* 0x00000018ff037819 */ /* 0x000fc80000011602 */
[----:B------:R-:W-:-:S05]  /*bd40*/  LOP3.LUT R3, R0, 0x80, R3, 0xf8, !PT ;  /* 0x0000008000037812 */ /* 0x000fca00078ef803 */
[----:B------:R-:W-:Y:S01]  /*bd50*/  STG.E.U8 desc[UR36][R16.64], R3 ;  /* 0x0000000310007986 */ /* 0x000fe2000c101124 */
[----:B------:R-:W-:Y:S05]  /*bd60*/  EXIT ;  /* 0x000000000000794d */ /* 0x000fea0003800000 */
.L_x_22316:
[----:B-1----:R-:W-:-:S05]  /*bd70*/  F2FP.BF16.F32.PACK_AB R2, RZ, R2 ;  /* 0x00000002ff02723e */ /* 0x002fca00000010ff */
[----:B------:R-:W-:Y:S01]  /*bd80*/  STG.E.U16 desc[UR36][R16.64], R2 ;  /* 0x0000000210007986 */ /* 0x000fe2000c101524 */
[----:B------:R-:W-:Y:S05]  /*bd90*/  EXIT ;  /* 0x000000000000794d */ /* 0x000fea0003800000 */
.L_x_22325:
        /* <DEDUP_REMOVED lines=14> */
.L_x_37209:


//--------------------- .text._ZN2at6native27unrolled_elementwise_kernelIZZZNS0_16sqrt_kernel_cudaERNS_18TensorIteratorBaseEENKUlvE0_clEvENKUlvE0_clEvEUlfE_St5arrayIPcLm2EELi4E23TrivialOffsetCalculatorILi1EjESB_NS0_6memory12LoadWithCastILi1EEENSC_13StoreWithCastILi1EEEEEviT_T0_T2_T3_T4_T5_ --------------------------
	.section	.text._ZN2at6native27unrolled_elementwise_kernelIZZZNS0_16sqrt_kernel_cudaERNS_18TensorIteratorBaseEENKUlvE0_clEvENKUlvE0_clEvEUlfE_St5arrayIPcLm2EELi4E23TrivialOffsetCalculatorILi1EjESB_NS0_6memory12LoadWithCastILi1EEENSC_13StoreWithCastILi1EEEEEviT_T0_T2_T3_T4_T5_,"ax",@progbits
	.align	128
        .global         _ZN2at6native27unrolled_elementwise_kernelIZZZNS0_16sqrt_kernel_cudaERNS_18TensorIteratorBaseEENKUlvE0_clEvENKUlvE0_clEvEUlfE_St5arrayIPcLm2EELi4E23TrivialOffsetCalculatorILi1EjESB_NS0_6memory12LoadWithCastILi1EEENSC_13StoreWithCastILi1EEEEEviT_T0_T2_T3_T4_T5_
        .type           _ZN2at6native27unrolled_elementwise_kernelIZZZNS0_16sqrt_kernel_cudaERNS_18TensorIteratorBaseEENKUlvE0_clEvENKUlvE0_clEvEUlfE_St5arrayIPcLm2EELi4E23TrivialOffsetCalculatorILi1EjESB_NS0_6memory12LoadWithCastILi1EEENSC_13StoreWithCastILi1EEEEEviT_T0_T2_T3_T4_T5_,@function
        .size           _ZN2at6native27unrolled_elementwise_kernelIZZZNS0_16sqrt_kernel_cudaERNS_18TensorIteratorBaseEENKUlvE0_clEvENKUlvE0_clEvEUlfE_St5arrayIPcLm2EELi4E23TrivialOffsetCalculatorILi1EjESB_NS0_6memory12LoadWithCastILi1EEENSC_13StoreWithCastILi1EEEEEviT_T0_T2_T3_T4_T5_,(.L_x_37210 - _ZN2at6native27unrolled_elementwise_kernelIZZZNS0_16sqrt_kernel_cudaERNS_18TensorIteratorBaseEENKUlvE0_clEvENKUlvE0_clEvEUlfE_St5arrayIPcLm2EELi4E23TrivialOffsetCalculatorILi1EjESB_NS0_6memory12LoadWithCastILi1EEENSC_13StoreWithCastILi1EEEEEviT_T0_T2_T3_T4_T5_)
        .other          _ZN2at6native27unrolled_elementwise_kernelIZZZNS0_16sqrt_kernel_cudaERNS_18TensorIteratorBaseEENKUlvE0_clEvENKUlvE0_clEvEUlfE_St5arrayIPcLm2EELi4E23TrivialOffsetCalculatorILi1EjESB_NS0_6memory12LoadWithCastILi1EEENSC_13StoreWithCastILi1EEEEEviT_T0_T2_T3_T4_T5_,@"STO_CUDA_ENTRY STV_DEFAULT"
_ZN2at6native27unrolled_elementwise_kernelIZZZNS0_16sqrt_kernel_cudaERNS_18TensorIteratorBaseEENKUlvE0_clEvENKUlvE0_clEvEUlfE_St5arrayIPcLm2EELi4E23TrivialOffsetCalculatorILi1EjESB_NS0_6memory12LoadWithCastILi1EEENSC_13StoreWithCastILi1EEEEEviT_T0_T2_T3_T4_T5_:
.text._ZN2at6native27unrolled_elementwise_kernelIZZZNS0_16sqrt_kernel_cudaERNS_18TensorIteratorBaseEENKUlvE0_clEvENKUlvE0_clEvEUlfE_St5arrayIPcLm2EELi4E23TrivialOffsetCalculatorILi1EjESB_NS0_6memory12LoadWithCastILi1EEENSC_13StoreWithCastILi1EEEEEviT_T0_T2_T3_T4_T5_:
        /* <DEDUP_REMOVED lines=33> */
.L_x_22332:
[----:B------:R-:W2:Y:S02]  /*0210*/  LDG.E.U8 R4, desc[UR36][R4.64] ;  /* 0x0000002404047981 */ /* 0x000ea4000c1e1100 */
[----:B--2---:R-:W-:Y:S01]  /*0220*/  I2FP.F32.U32 R23, R4 ;  /* 0x0000000400177245 */ /* 0x004fe20000201000 */
[----:B------:R-:W-:Y:S06]  /*0230*/  BRA `(.L_x_22334) ;  /* 0x0000000c00247947 */ /* 0x000fec0003800000 */
.L_x_22331:
        /* <DEDUP_REMOVED lines=9> */
.L_x_22336:
[----:B------:R-:W2:Y:S02]  /*02d0*/  LDG.E R4, desc[UR36][R4.64] ;  /* 0x0000002404047981 */ /* 0x000ea4000c1e1900 */
[----:B--2---:R-:W-:Y:S01]  /*02e0*/  I2FP.F32.S32 R23, R4 ;  /* 0x0000000400177245 */ /* 0x004fe20000201400 */
[----:B------:R-:W-:Y:S06]  /*02f0*/  BRA `(.L_x_22334) ;  /* 0x0000000800f47947 */ /* 0x000fec0003800000 */
.L_x_22335:
[----:B------:R-:W2:Y:S02]  /*0300*/  LDG.E.U16 R4, desc[UR36][R4.64] ;  /* 0x0000002404047981 */ /* 0x000ea4000c1e1500 */
[----:B--2---:R2:W3:Y:S01]  /*0310*/  I2F.S16 R23, R4 ;  /* 0x0000000400177306 */ /* 0x0044e20000101400 */
[----:B------:R-:W-:Y:S05]  /*0320*/  BRA `(.L_x_22334) ;  /* 0x0000000800e87947 */ /* 0x000fea0003800000 */
.L_x_22330:
        /* <DEDUP_REMOVED lines=8> */
.L_x_22338:
[----:B------:R-:W2:Y:S02]  /*03b0*/  LDG.E.U16 R4, desc[UR36][R4.64] ;  /* 0x0000002404047981 */ /* 0x000ea4000c1e1500 */
[----:B--2---:R-:W-:Y:S01]  /*03c0*/  HADD2.F32 R23, -RZ, R4.H0_H0 ;  /* 0x20000004ff177230 */ /* 0x004fe20000004100 */
[----:B------:R-:W-:Y:S06]  /*03d0*/  BRA `(.L_x_22334) ;  /* 0x0000000800bc7947 */ /* 0x000fec0003800000 */
.L_x_22337:
        /* <DEDUP_REMOVED lines=8> */
.L_x_22340:
[----:B------:R-:W2:Y:S02]  /*0460*/  LDG.E.U16 R4, desc[UR36][R4.64] ;  /* 0x0000002404047981 */ /* 0x000ea4000c1e1500 */
[----:B--2---:R-:W-:Y:S01]  /*0470*/  HADD2.F32 R23, -RZ, R4.H0_H0 ;  /* 0x20000004ff177230 */ /* 0x004fe20000004100 */
[----:B------:R-:W-:Y:S06]  /*0480*/  BRA `(.L_x_22334) ;  /* 0x0000000800907947 */ /* 0x000fec0003800000 */
.L_x_22339:
[----:B------:R-:W2:Y:S01]  /*0490*/  LDG.E.64 R4, desc[UR36][R4.64] ;  /* 0x0000002404047981 */ /* 0x000ea2000c1e1b00 */
[----:B------:R-:W-:Y:S01]  /*04a0*/  UMOV UR4, 0xf0000000 ;  /* 0xf000000000047882 */ /* 0x000fe20000000000 */
[----:B------:R-:W-:Y:S01]  /*04b0*/  UMOV UR5, 0x380fffff ;  /* 0x380fffff00057882 */ /* 0x000fe20000000000 */
[----:B--2---:R-:W0:Y:S01]  /*04c0*/  F2F.F32.F64 R23, R4 ;  /* 0x0000000400177310 */ /* 0x004e220000301000 */
[----:B------:R-:W-:-:S14]  /*04d0*/  DSETP.GEU.AND P0, PT, |R4|, UR4, PT ;  /* 0x0000000404007e2a */ /* 0x000fdc000bf0e200 */
[----:B0-----:R-:W-:Y:S01]  /*04e0*/  @!P0 FMUL R23, R23, 1.175494350822287508e-38 ;  /* 0x0080000017178820 */ /* 0x001fe20000400000 */
[----:B------:R-:W-:Y:S06]  /*04f0*/  BRA `(.L_x_22334) ;  /* 0x0000000800747947 */ /* 0x000fec0003800000 */
.L_x_22329:
        /* <DEDUP_REMOVED lines=12> */
.L_x_22343:
[----:B------:R-:W2:Y:S01]  /*05c0*/  LDG.E.64 R4, desc[UR36][R4.64] ;  /* 0x0000002404047981 */ /* 0x000ea2000c1e1b00 */
[----:B------:R-:W-:Y:S01]  /*05d0*/  UMOV UR4, 0xf0000000 ;  /* 0xf000000000047882 */ /* 0x000fe20000000000 */
[----:B------:R-:W-:Y:S01]  /*05e0*/  UMOV UR5, 0x380fffff ;  /* 0x380fffff00057882 */ /* 0x000fe20000000000 */
[----:B--2---:R-:W0:Y:S01]  /*05f0*/  F2F.F32.F64 R23, R4 ;  /* 0x0000000400177310 */ /* 0x004e220000301000 */
[----:B------:R-:W-:-:S14]  /*0600*/  DSETP.GEU.AND P0, PT, |R4|, UR4, PT ;  /* 0x0000000404007e2a */ /* 0x000fdc000bf0e200 */
[----:B0-----:R-:W-:Y:S01]  /*0610*/  @!P0 FMUL R23, R23, 1.175494350822287508e-38 ;  /* 0x0080000017178820 */ /* 0x001fe20000400000 */
[----:B------:R-:W-:Y:S06]  /*0620*/  BRA `(.L_x_22334) ;  /* 0x0000000800287947 */ /* 0x000fec0003800000 */
.L_x_22342:
        /* <DEDUP_REMOVED lines=25> */
.L_x_22345:
        /* <DEDUP_REMOVED lines=12> */
.L_x_22344:
[----:B------:R-:W2:Y:S02]  /*0880*/  LDG.E.U16 R4, desc[UR36][R4.64] ;  /* 0x0000002404047981 */ /* 0x000ea4000c1e1500 */
[----:B--2---:R-:W-:Y:S01]  /*0890*/  IMAD.U32 R23, R4, 0x10000, RZ ;  /* 0x0001000004177824 */ /* 0x004fe200078e00ff */
[----:B------:R-:W-:Y:S06]  /*08a0*/  BRA `(.L_x_22334) ;  /* 0x0000000400887947 */ /* 0x000fec0003800000 */
.L_x_22341:
        /* <DEDUP_REMOVED lines=11> */
.L_x_22348:
        /* <DEDUP_REMOVED lines=20> */
.L_x_22350:
[----:B------:R-:W-:Y:S05]  /*0aa0*/  BSYNC.RECONVERGENT B0 ;  /* 0x0000000000007941 */ /* 0x000fea0003800200 */
.L_x_22349:
[----:B------:R-:W-:Y:S01]  /*0ab0*/  IMAD.SHL.U32 R0, R0, 0x100000, RZ ;  /* 0x0010000000007824 */ /* 0x000fe200078e00ff */
[----:B------:R-:W-:-:S04]  /*0ac0*/  LEA R3, R3, 0x3b800000, 0x17 ;  /* 0x3b80000003037811 */ /* 0x000fc800078eb8ff */
[----:B------:R-:W-:Y:S01]  /*0ad0*/  LOP3.LUT R23, R3, R0, R23, 0xfe, !PT ;  /* 0x0000000003177212 */ /* 0x000fe200078efe17 */
[----:B------:R-:W-:Y:S06]  /*0ae0*/  BRA `(.L_x_22334) ;  /* 0x0000000000f87947 */ /* 0x000fec0003800000 */
.L_x_22347:
        /* <DEDUP_REMOVED lines=20> */
.L_x_22352:
[----:B------:R-:W-:Y:S05]  /*0c30*/  BSYNC.RECONVERGENT B0 ;  /* 0x0000000000007941 */ /* 0x000fea0003800200 */
.L_x_22351:
[----:B------:R-:W-:Y:S01]  /*0c40*/  IMAD.SHL.U32 R0, R0, 0x200000, RZ ;  /* 0x0020000000007824 */ /* 0x000fe200078e00ff */
[----:B------:R-:W-:-:S04]  /*0c50*/  LEA R3, R3, 0x37800000, 0x17 ;  /* 0x3780000003037811 */ /* 0x000fc800078eb8ff */
[----:B------:R-:W-:Y:S01]  /*0c60*/  LOP3.LUT R23, R3, R0, R23, 0xfe, !PT ;  /* 0x0000000003177212 */ /* 0x000fe200078efe17 */
[----:B------:R-:W-:Y:S06]  /*0c70*/  BRA `(.L_x_22334) ;  /* 0x0000000000947947 */ /* 0x000fec0003800000 */
.L_x_22346:
[----:B------:R-:W-:-:S09]  /*0c80*/  UISETP.NE.AND UP0, UPT, UR4, 0x1c, UPT ;  /* 0x0000001c0400788c */ /* 0x000fd2000bf05270 */
[----:B------:R-:W-:Y:S05]  /*0c90*/  BRA.U !UP0, `(.L_x_22353) ;  /* 0x0000000108847547 */ /* 0x000fea000b800000 */
[----:B------:R-:W-:-:S09]  /*0ca0*/  UISETP.NE.AND UP0, UPT, UR4, 0x1d, UPT ;  /* 0x0000001d0400788c */ /* 0x000fd2000bf05270 */
[----:B------:R-:W-:Y:S05]  /*0cb0*/  BRA.U !UP0, `(.L_x_22354) ;  /* 0x0000000108707547 */ /* 0x000fea000b800000 */
[----:B------:R-:W-:-:S09]  /*0cc0*/  UISETP.NE.AND UP0, UPT, UR4, 0x2c, UPT ;  /* 0x0000002c0400788c */ /* 0x000fd2000bf05270 */
[----:B------:R-:W-:Y:S05]  /*0cd0*/  BRA.U !UP0, `(.L_x_22355) ;  /* 0x0000000108487547 */ /* 0x000fea000b800000 */
.L_x_22333:
        /* <DEDUP_REMOVED lines=16> */
.L_x_22356:
[----:B------:R-:W-:Y:S01]  /*0de0*/  IMAD.MOV.U32 R23, RZ, RZ, RZ ;  /* 0x000000ffff177224 */ /* 0x000fe200078e00ff */
[----:B------:R-:W-:Y:S06]  /*0df0*/  BRA `(.L_x_22334) ;  /* 0x0000000000347947 */ /* 0x000fec0003800000 */
.L_x_22355:
        /* <DEDUP_REMOVED lines=8> */
.L_x_22354:
[----:B------:R-:W2:Y:S02]  /*0e80*/  LDG.E.64 R4, desc[UR36][R4.64] ;  /* 0x0000002404047981 */ /* 0x000ea4000c1e1b00 */
[----:B--2---:R0:W1:Y:S01]  /*0e90*/  I2F.U64 R23, R4 ;  /* 0x0000000400177312 */ /* 0x0040620000301000 */
[----:B------:R-:W-:Y:S05]  /*0ea0*/  BRA `(.L_x_22334) ;  /* 0x0000000000087947 */ /* 0x000fea0003800000 */
.L_x_22353:
[----:B------:R-:W2:Y:S02]  /*0eb0*/  LDG.E R4, desc[UR36][R4.64] ;  /* 0x0000002404047981 */ /* 0x000ea4000c1e1900 */
[----:B--2---:R-:W-:-:S07]  /*0ec0*/  I2FP.F32.U32 R23, R4 ;  /* 0x0000000400177245 */ /* 0x004fce0000201000 */
.L_x_22334:
[----:B------:R-:W-:Y:S05]  /*0ed0*/  BSYNC.RECONVERGENT B6 ;  /* 0x0000000000067941 */ /* 0x000fea0003800200 */
.L_x_22328:
[----:B------:R-:W-:-:S07]  /*0ee0*/  VIADD R16, R25, 0x80 ;  /* 0x0000008019107836 */ /* 0x000fce0000000000 */
.L_x_22327:
[----:B------:R-:W-:Y:S05]  /*0ef0*/  BSYNC.RECONVERGENT B7 ;  /* 0x0000000000077941 */ /* 0x000fea0003800200 */
.L_x_22326:
        /* <DEDUP_REMOVED lines=25> */
.L_x_22363:
[----:B------:R-:W2:Y:S02]  /*1090*/  LDG.E.U8 R4, desc[UR36][R4.64] ;  /* 0x0000002404047981 */ /* 0x000ea4000c1e1100 */
[----:B--2---:R-:W-:Y:S01]  /*10a0*/  I2FP.F32.U32 R18, R4 ;  /* 0x0000000400127245 */ /* 0x004fe20000201000 */
[----:B------:R-:W-:Y:S06]  /*10b0*/  BRA `(.L_x_22365) ;  /* 0x0000000c00287947 */ /* 0x000fec0003800000 */
.L_x_22362:
        /* <DEDUP_REMOVED lines=9> */
.L_x_22367:
[----:B------:R-:W2:Y:S02]  /*1150*/  LDG.E R4, desc[UR36][R4.64] ;  /* 0x0000002404047981 */ /* 0x000ea4000c1e1900 */
[----:B--2---:R-:W-:Y:S01]  /*1160*/  I2FP.F32.S32 R18, R4 ;  /* 0x0000000400127245 */ /* 0x004fe20000201400 */
[----:B------:R-:W-:Y:S06]  /*1170*/  BRA `(.L_x_22365) ;  /* 0x0000000800f87947 */ /* 0x000fec0003800000 */
.L_x_22366:
[----:B------:R-:W2:Y:S02]  /*1180*/  LDG.E.U16 R4, desc[UR36][R4.64] ;  /* 0x0000002404047981 */ /* 0x000ea4000c1e1500 */
[----:B--2---:R0:W2:Y:S01]  /*1190*/  I2F.S16 R18, R4 ;  /* 0x0000000400127306 */ /* 0x0040a20000101400 */
[----:B------:R-:W-:Y:S05]  /*11a0*/  BRA `(.L_x_22365) ;  /* 0x0000000800ec7947 */ /* 0x000fea0003800000 */
.L_x_22361:
        /* <DEDUP_REMOVED lines=8> */
.L_x_22369:
[----:B------:R-:W2:Y:S02]  /*1230*/  LDG.E.U16 R4, desc[UR36][R4.64] ;  /* 0x0000002404047981 */ /* 0x000ea4000c1e1500 */
[----:B--2---:R-:W-:Y:S01]  /*1240*/  HADD2.F32 R18, -RZ, R4.H0_H0 ;  /* 0x20000004ff127230 */ /* 0x004fe20000004100 */
[----:B------:R-:W-:Y:S06]  /*1250*/  BRA `(.L_x_22365) ;  /* 0x0000000800c07947 */ /* 0x000fec0003800000 */
.L_x_22368:
        /* <DEDUP_REMOVED lines=8> */
.L_x_22371:
[----:B------:R-:W2:Y:S02]  /*12e0*/  LDG.E.U16 R4, desc[UR36][R4.64] ;  /* 0x0000002404047981 */ /* 0x000ea4000c1e1500 */
[----:B--2---:R-:W-:Y:S01]  /*12f0*/  HADD2.F32 R18, -RZ, R4.H0_H0 ;  /* 0x20000004ff127230 */ /* 0x004fe20000004100 */
[----:B------:R-:W-:Y:S06]  /*1300*/  BRA `(.L_x_22365) ;  /* 0x0000000800947947 */ /* 0x000fec0003800000 */
.L_x_22370:
[----:B------:R-:W2:Y:S01]  /*1310*/  LDG.E.64 R4, desc[UR36][R4.64] ;  /* 0x0000002404047981 */ /* 0x000ea2000c1e1b00 */
[----:B------:R-:W-:Y:S01]  /*1320*/  UMOV UR4, 0xf0000000 ;  /* 0xf000000000047882 */ /* 0x000fe20000000000 */
[----:B------:R-:W-:Y:S01]  /*1330*/  UMOV UR5, 0x380fffff ;  /* 0x380fffff00057882 */ /* 0x000fe20000000000 */
[----:B--2---:R-:W0:Y:S01]  /*1340*/  F2F.F32.F64 R18, R4 ;  /* 0x0000000400127310 */ /* 0x004e220000301000 */
[----:B------:R-:W-:-:S14]  /*1350*/  DSETP.GEU.AND P0, PT, |R4|, UR4, PT ;  /* 0x0000000404007e2a */ /* 0x000fdc000bf0e200 */
[----:B0-----:R-:W-:Y:S01]  /*1360*/  @!P0 FMUL R18, R18, 1.175494350822287508e-38 ;  /* 0x0080000012128820 */ /* 0x001fe20000400000 */
[----:B------:R-:W-:Y:S06]  /*1370*/  BRA `(.L_x_22365) ;  /* 0x0000000800787947 */ /* 0x000fec0003800000 */
.L_x_22360:
        /* <DEDUP_REMOVED lines=12> */
.L_x_22374:
[----:B------:R-:W2:Y:S01]  /*1440*/  LDG.E.64 R4, desc[UR36][R4.64] ;  /* 0x0000002404047981 */ /* 0x000ea2000c1e1b00 */
[----:B------:R-:W-:Y:S01]  /*1450*/  UMOV UR4, 0xf0000000 ;  /* 0xf000000000047882 */ /* 0x000fe20000000000 */
[----:B------:R-:W-:Y:S01]  /*1460*/  UMOV UR5, 0x380fffff ;  /* 0x380fffff00057882 */ /* 0x000fe20000000000 */
[----:B--2---:R-:W0:Y:S01]  /*1470*/  F2F.F32.F64 R18, R4 ;  /* 0x0000000400127310 */ /* 0x004e220000301000 */
[----:B------:R-:W-:-:S14]  /*1480*/  DSETP.GEU.AND P0, PT, |R4|, UR4, PT ;  /* 0x0000000404007e2a */ /* 0x000fdc000bf0e200 */
[----:B0-----:R-:W-:Y:S01]  /*1490*/  @!P0 FMUL R18, R18, 1.175494350822287508e-38 ;  /* 0x0080000012128820 */ /* 0x001fe20000400000 */
[----:B------:R-:W-:Y:S06]  /*14a0*/  BRA `(.L_x_22365) ;  /* 0x00000008002c7947 */ /* 0x000fec0003800000 */
.L_x_22373:
        /* <DEDUP_REMOVED lines=25> */
.L_x_22376:
        /* <DEDUP_REMOVED lines=13> */
.L_x_22375:
[----:B------:R-:W2:Y:S02]  /*1710*/  LDG.E.U16 R4, desc[UR36][R4.64] ;  /* 0x0000002404047981 */ /* 0x000ea4000c1e1500 */
[----:B--2---:R-:W-:Y:S01]  /*1720*/  IMAD.U32 R18, R4, 0x10000, RZ ;  /* 0x0001000004127824 */ /* 0x004fe200078e00ff */
[----:B------:R-:W-:Y:S06]  /*1730*/  BRA `(.L_x_22365) ;  /* 0x0000000400887947 */ /* 0x000fec0003800000 */
.L_x_22372:
        /* <DEDUP_REMOVED lines=11> */
.L_x_22379:
        /* <DEDUP_REMOVED lines=20> */
.L_x_22381:
[----:B------:R-:W-:Y:S05]  /*1930*/  BSYNC.RECONVERGENT B0 ;  /* 0x0000000000007941 */ /* 0x000fea0003800200 */
.L_x_22380:
[----:B------:R-:W-:Y:S01]  /*1940*/  IMAD.SHL.U32 R0, R0, 0x100000, RZ ;  /* 0x0010000000007824 */ /* 0x000fe200078e00ff */
[----:B------:R-:W-:-:S04]  /*1950*/  LEA R3, R3, 0x3b800000, 0x17 ;  /* 0x3b80000003037811 */ /* 0x000fc800078eb8ff */
[----:B------:R-:W-:Y:S01]  /*1960*/  LOP3.LUT R18, R3, R0, R7, 0xfe, !PT ;  /* 0x0000000003127212 */ /* 0x000fe200078efe07 */
[----:B------:R-:W-:Y:S06]  /*1970*/  BRA `(.L_x_22365) ;  /* 0x0000000000f87947 */ /* 0x000fec0003800000 */
.L_x_22378:
        /* <DEDUP_REMOVED lines=20> */
.L_x_22383:
[----:B------:R-:W-:Y:S05]  /*1ac0*/  BSYNC.RECONVERGENT B0 ;  /* 0x0000000000007941 */ /* 0x000fea0003800200 */
.L_x_22382:
[----:B------:R-:W-:Y:S01]  /*1ad0*/  IMAD.SHL.U32 R0, R0, 0x200000, RZ ;  /* 0x0020000000007824 */ /* 0x000fe200078e00ff */
[----:B------:R-:W-:-:S04]  /*1ae0*/  LEA R3, R3, 0x37800000, 0x17 ;  /* 0x3780000003037811 */ /* 0x000fc800078eb8ff */
[----:B------:R-:W-:Y:S01]  /*1af0*/  LOP3.LUT R18, R3, R0, R7, 0xfe, !PT ;  /* 0x0000000003127212 */ /* 0x000fe200078efe07 */
[----:B------:R-:W-:Y:S06]  /*1b00*/  BRA `(.L_x_22365) ;  /* 0x0000000000947947 */ /* 0x000fec0003800000 */
.L_x_22377:
        /* <DEDUP_REMOVED lines=14> */
.L_x_22364:
        /* <DEDUP_REMOVED lines=16> */
.L_x_22386:
[----:B------:R-:W-:Y:S01]  /*1cf0*/  IMAD.MOV.U32 R18, RZ, RZ, RZ ;  /* 0x000000ffff127224 */ /* 0x000fe200078e00ff */
[----:B------:R-:W-:Y:S06]  /*1d00*/  BRA `(.L_x_22365) ;  /* 0x0000000000147947 */ /* 0x000fec0003800000 */
.L_x_22385:
[----:B------:R-:W2:Y:S02]  /*1d10*/  LDG.E.64 R18, desc[UR36][R4.64] ;  /* 0x0000002404127981 */ /* 0x000ea4000c1e1b00 */
[----:B--2---:R0:W2:Y:S01]  /*1d20*/  I2F.U64 R18, R18 ;  /* 0x0000001200127312 */ /* 0x0040a20000301000 */
[----:B------:R-:W-:Y:S05]  /*1d30*/  BRA `(.L_x_22365) ;  /* 0x0000000000087947 */ /* 0x000fea0003800000 */
.L_x_22384:
[----:B------:R-:W2:Y:S02]  /*1d40*/  LDG.E R4, desc[UR36][R4.64] ;  /* 0x0000002404047981 */ /* 0x000ea4000c1e1900 */
[----:B--2---:R-:W-:-:S07]  /*1d50*/  I2FP.F32.U32 R18, R4 ;  /* 0x0000000400127245 */ /* 0x004fce0000201000 */
.L_x_22365:
[----:B------:R-:W-:Y:S05]  /*1d60*/  BSYNC.RECONVERGENT B6 ;  /* 0x0000000000067941 */ /* 0x000fea0003800200 */
.L_x_22359:
[----:B------:R-:W-:-:S07]  /*1d70*/  VIADD R16, R16, 0x80 ;  /* 0x0000008010107836 */ /* 0x000fce0000000000 */
.L_x_22358:
[----:B------:R-:W-:Y:S05]  /*1d80*/  BSYNC.RECONVERGENT B7 ;  /* 0x0000000000077941 */ /* 0x000fea0003800200 */
.L_x_22357:
        /* <DEDUP_REMOVED lines=25> */
.L_x_22393:
[----:B------:R-:W2:Y:S02]  /*1f20*/  LDG.E.U8 R4, desc[UR36][R4.64] ;  /* 0x0000002404047981 */ /* 0x000ea4000c1e1100 */
[----:B--2---:R-:W-:Y:S01]  /*1f30*/  I2FP.F32.U32 R22, R4 ;  /* 0x0000000400167245 */ /* 0x004fe20000201000 */
[----:B------:R-:W-:Y:S06]  /*1f40*/  BRA `(.L_x_22395) ;  /* 0x0000000c00287947 */ /* 0x000fec0003800000 */
.L_x_22392:
        /* <DEDUP_REMOVED lines=9> */
.L_x_22397:
[----:B------:R-:W2:Y:S02]  /*1fe0*/  LDG.E R4, desc[UR36][R4.64] ;  /* 0x0000002404047981 */ /* 0x000ea4000c1e1900 */
[----:B--2---:R-:W-:Y:S01]  /*1ff0*/  I2FP.F32.S32 R22, R4 ;  /* 0x0000000400167245 */ /* 0x004fe20000201400 */
[----:B------:R-:W-:Y:S06]  /*2000*/  BRA `(.L_x_22395) ;  /* 0x0000000800f87947 */ /* 0x000fec0003800000 */
.L_x_22396:
[----:B------:R-:W2:Y:S02]  /*2010*/  LDG.E.U16 R4, desc[UR36][R4.64] ;  /* 0x0000002404047981 */ /* 0x000ea4000c1e1500 */
[----:B--2---:R4:W0:Y:S01]  /*2020*/  I2F.S16 R22, R4 ;  /* 0x0000000400167306 */ /* 0x0048220000101400 */
[----:B------:R-:W-:Y:S05]  /*2030*/  BRA `(.L_x_22395) ;  /* 0x0000000800ec7947 */ /* 0x000fea0003800000 */
.L_x_22391:
        /* <DEDUP_REMOVED lines=8> */
.L_x_22399:
[----:B------:R-:W2:Y:S02]  /*20c0*/  LDG.E.U16 R4, desc[UR36][R4.64] ;  /* 0x0000002404047981 */ /* 0x000ea4000c1e1500 */
[----:B--2---:R-:W-:Y:S01]  /*20d0*/  HADD2.F32 R22, -RZ, R4.H0_H0 ;  /* 0x20000004ff167230 */ /* 0x004fe20000004100 */
[----:B------:R-:W-:Y:S06]  /*20e0*/  BRA `(.L_x_22395) ;  /* 0x0000000800c07947 */ /* 0x000fec0003800000 */
.L_x_22398:
        /* <DEDUP_REMOVED lines=8> */
.L_x_22401:
[----:B------:R-:W2:Y:S02]  /*2170*/  LDG.E.U16 R4, desc[UR36][R4.64] ;  /* 0x0000002404047981 */ /* 0x000ea4000c1e1500 */
[----:B--2---:R-:W-:Y:S01]  /*2180*/  HADD2.F32 R22, -RZ, R4.H0_H0 ;  /* 0x20000004ff167230 */ /* 0x004fe20000004100 */
[----:B------:R-:W-:Y:S06]  /*2190*/  BRA `(.L_x_22395) ;  /* 0x0000000800947947 */ /* 0x000fec0003800000 */
.L_x_22400:
[----:B------:R-:W2:Y:S01]  /*21a0*/  LDG.E.64 R4, desc[UR36][R4.64] ;  /* 0x0000002404047981 */ /* 0x000ea2000c1e1b00 */
[----:B------:R-:W-:Y:S01]  /*21b0*/  UMOV UR4, 0xf0000000 ;  /* 0xf000000000047882 */ /* 0x000fe20000000000 */
[----:B------:R-:W-:Y:S01]  /*21c0*/  UMOV UR5, 0x380fffff ;  /* 0x380fffff00057882 */ /* 0x000fe20000000000 */
[----:B--2---:R-:W0:Y:S01]  /*21d0*/  F2F.F32.F64 R22, R4 ;  /* 0x0000000400167310 */ /* 0x004e220000301000 */
[----:B------:R-:W-:-:S14]  /*21e0*/  DSETP.GEU.AND P0, PT, |R4|, UR4, PT ;  /* 0x0000000404007e2a */ /* 0x000fdc000bf0e200 */
[----:B0-----:R-:W-:Y:S01]  /*21f0*/  @!P0 FMUL R22, R22, 1.175494350822287508e-38 ;  /* 0x0080000016168820 */ /* 0x001fe20000400000 */
[----:B------:R-:W-:Y:S06]  /*2200*/  BRA `(.L_x_22395) ;  /* 0x0000000800787947 */ /* 0x000fec0003800000 */
.L_x_22390:
        /* <DEDUP_REMOVED lines=12> */
.L_x_22404:
[----:B------:R-:W2:Y:S01]  /*22d0*/  LDG.E.64 R4, desc[UR36][R4.64] ;  /* 0x0000002404047981 */ /* 0x000ea2000c1e1b00 */
[----:B------:R-:W-:Y:S01]  /*22e0*/  UMOV UR4, 0xf0000000 ;  /* 0xf000000000047882 */ /* 0x000fe20000000000 */
[----:B------:R-:W-:Y:S01]  /*22f0*/  UMOV UR5, 0x380fffff ;  /* 0x380fffff00057882 */ /* 0x000fe20000000000 */
[----:B--2---:R-:W0:Y:S01]  /*2300*/  F2F.F32.F64 R22, R4 ;  /* 0x0000000400167310 */ /* 0x004e220000301000 */
[----:B------:R-:W-:-:S14]  /*2310*/  DSETP.GEU.AND P0, PT, |R4|, UR4, PT ;  /* 0x0000000404007e2a */ /* 0x000fdc000bf0e200 */
[----:B0-----:R-:W-:Y:S01]  /*2320*/  @!P0 FMUL R22, R22, 1.175494350822287508e-38 ;  /* 0x0080000016168820 */ /* 0x001fe20000400000 */
[----:B------:R-:W-:Y:S06]  /*2330*/  BRA `(.L_x_22395) ;  /* 0x00000008002c7947 */ /* 0x000fec0003800000 */
.L_x_22403:
        /* <DEDUP_REMOVED lines=25> */
.L_x_22406:
        /* <DEDUP_REMOVED lines=13> */
.L_x_22405:
[----:B------:R-:W2:Y:S02]  /*25a0*/  LDG.E.U16 R4, desc[UR36][R4.64] ;  /* 0x0000002404047981 */ /* 0x000ea4000c1e1500 */
[----:B--2---:R-:W-:Y:S01]  /*25b0*/  IMAD.U32 R22, R4, 0x10000, RZ ;  /* 0x0001000004167824 */ /* 0x004fe200078e00ff */
[----:B------:R-:W-:Y:S06]  /*25c0*/  BRA `(.L_x_22395) ;  /* 0x0000000400887947 */ /* 0x000fec0003800000 */
.L_x_22402:
        /* <DEDUP_REMOVED lines=11> */
.L_x_22409:
        /* <DEDUP_REMOVED lines=20> */
.L_x_22411:
[----:B------:R-:W-:Y:S05]  /*27c0*/  BSYNC.RECONVERGENT B0 ;  /* 0x0000000000007941 */ /* 0x000fea0003800200 */
.L_x_22410:
[----:B------:R-:W-:Y:S01]  /*27d0*/  IMAD.SHL.U32 R0, R0, 0x100000, RZ ;  /* 0x0010000000007824 */ /* 0x000fe200078e00ff */
[----:B------:R-:W-:-:S04]  /*27e0*/  LEA R3, R3, 0x3b800000, 0x17 ;  /* 0x3b80000003037811 */ /* 0x000fc800078eb8ff */
[----:B------:R-:W-:Y:S01]  /*27f0*/  LOP3.LUT R22, R3, R0, R7, 0xfe, !PT ;  /* 0x0000000003167212 */ /* 0x000fe200078efe07 */
[----:B------:R-:W-:Y:S06]  /*2800*/  BRA `(.L_x_22395) ;  /* 0x0000000000f87947 */ /* 0x000fec0003800000 */
.L_x_22408:
        /* <DEDUP_REMOVED lines=20> */
.L_x_22413:
[----:B------:R-:W-:Y:S05]  /*2950*/  BSYNC.RECONVERGENT B0 ;  /* 0x0000000000007941 */ /* 0x000fea0003800200 */
.L_x_22412:
[----:B------:R-:W-:Y:S01]  /*2960*/  IMAD.SHL.U32 R0, R0, 0x200000, RZ ;  /* 0x0020000000007824 */ /* 0x000fe200078e00ff */
[----:B------:R-:W-:-:S04]  /*2970*/  LEA R3, R3, 0x37800000, 0x17 ;  /* 0x3780000003037811 */ /* 0x000fc800078eb8ff */
[----:B------:R-:W-:Y:S01]  /*2980*/  LOP3.LUT R22, R3, R0, R7, 0xfe, !PT ;  /* 0x0000000003167212 */ /* 0x000fe200078efe07 */
[----:B------:R-:W-:Y:S06]  /*2990*/  BRA `(.L_x_22395) ;  /* 0x0000000000947947 */ /* 0x000fec0003800000 */
.L_x_22407:
        /* <DEDUP_REMOVED lines=14> */
.L_x_22394:
        /* <DEDUP_REMOVED lines=16> */
.L_x_22416:
[----:B------:R-:W-:Y:S01]  /*2b80*/  IMAD.MOV.U32 R22, RZ, RZ, RZ ;  /* 0x000000ffff167224 */ /* 0x000fe200078e00ff */
[----:B------:R-:W-:Y:S06]  /*2b90*/  BRA `(.L_x_22395) ;  /* 0x0000000000147947 */ /* 0x000fec0003800000 */
.L_x_22415:
[----:B------:R-:W2:Y:S02]  /*2ba0*/  LDG.E.64 R4, desc[UR36][R4.64] ;  /* 0x0000002404047981 */ /* 0x000ea4000c1e1b00 */
[----:B--2---:R0:W2:Y:S01]  /*2bb0*/  I2F.U64 R22, R4 ;  /* 0x0000000400167312 */ /* 0x0040a20000301000 */
[----:B------:R-:W-:Y:S05]  /*2bc0*/  BRA `(.L_x_22395) ;  /* 0x0000000000087947 */ /* 0x000fea0003800000 */
.L_x_22414:
[----:B------:R-:W2:Y:S02]  /*2bd0*/  LDG.E R4, desc[UR36][R4.64] ;  /* 0x0000002404047981 */ /* 0x000ea4000c1e1900 */
[----:B--2---:R-:W-:-:S07]  /*2be0*/  I2FP.F32.U32 R22, R4 ;  /* 0x0000000400167245 */ /* 0x004fce0000201000 */
.L_x_22395:
[----:B------:R-:W-:Y:S05]  /*2bf0*/  BSYNC.RECONVERGENT B6 ;  /* 0x0000000000067941 */ /* 0x000fea0003800200 */
.L_x_22389:
[----:B------:R-:W-:-:S07]  /*2c00*/  VIADD R16, R16, 0x80 ;  /* 0x0000008010107836 */ /* 0x000fce0000000000 */
.L_x_22388:
[----:B------:R-:W-:Y:S05]  /*2c10*/  BSYNC.RECONVERGENT B7 ;  /* 0x0000000000077941 */ /* 0x000fea0003800200 */
.L_x_22387:
[----:B------:R-:W-:Y:S01]  /*2c20*/  ISETP.GE.AND P0, PT, R16, R17, PT ;  /* 0x000000111000720c */ /* 0x000fe20003f06270 */
[----:B------:R-:W-:Y:S01]  /*2c30*/  BSSY.RECONVERGENT B6, `(.L_x_22417) ;  /* 0x00000e0000067945 */ /* 0x000fe20003800200 */
[----:B0-----:R-:W-:-:S11]  /*2c40*/  IMAD.MOV.U32 R19, RZ, RZ, RZ ;  /* 0x000000ffff137224 */ /* 0x001fd600078e00ff */
[----:B------:R-:W-:Y:S05]  /*2c50*/  @P0 BRA `(.L_x_22418) ;  /* 0x0000000c00740947 */ /* 0x000fea0003800000 */
[----:B--2-4-:R-:W0:Y:S01]  /*2c60*/  LDC.64 R4, c[0x0][0x390] ;  /* 0x0000e400ff047b82 */ /* 0x014e220000000a00 */
        /* <DEDUP_REMOVED lines=19> */
.L_x_22422:
[----:B------:R-:W2:Y:S02]  /*2da0*/  LDG.E.U8 R4, desc[UR36][R4.64] ;  /* 0x0000002404047981 */ /* 0x000ea4000c1e1100 */
[----:B--2---:R-:W-:Y:S01]  /*2db0*/  I2FP.F32.U32 R19, R4 ;  /* 0x0000000400137245 */ /* 0x004fe20000201000 */
[----:B------:R-:W-:Y:S06]  /*2dc0*/  BRA `(.L_x_22418) ;  /* 0x0000000c00187947 */ /* 0x000fec0003800000 */
.L_x_22421:
        /* <DEDUP_REMOVED lines=9> */
.L_x_22425:
[----:B------:R-:W2:Y:S02]  /*2e60*/  LDG.E R4, desc[UR36][R4.64] ;  /* 0x0000002404047981 */ /* 0x000ea4000c1e1900 */
[----:B--2---:R-:W-:Y:S01]  /*2e70*/  I2FP.F32.S32 R19, R4 ;  /* 0x0000000400137245 */ /* 0x004fe20000201400 */
[----:B------:R-:W-:Y:S06]  /*2e80*/  BRA `(.L_x_22418) ;  /* 0x0000000800e87947 */ /* 0x000fec0003800000 */
.L_x_22424:
[----:B------:R-:W2:Y:S02]  /*2e90*/  LDG.E.U16 R4, desc[UR36][R4.64] ;  /* 0x0000002404047981 */ /* 0x000ea4000c1e1500 */
[----:B--2---:R0:W2:Y:S01]  /*2ea0*/  I2F.S16 R19, R4 ;  /* 0x0000000400137306 */ /* 0x0040a20000101400 */
[----:B------:R-:W-:Y:S05]  /*2eb0*/  BRA `(.L_x_22418) ;  /* 0x0000000800dc7947 */ /* 0x000fea0003800000 */
.L_x_22420:
        /* <DEDUP_REMOVED lines=8> */
.L_x_22427:
[----:B------:R-:W2:Y:S02]  /*2f40*/  LDG.E.U16 R4, desc[UR36][R4.64] ;  /* 0x0000002404047981 */ /* 0x000ea4000c1e1500 */
[----:B--2---:R-:W-:Y:S01]  /*2f50*/  HADD2.F32 R19, -RZ, R4.H0_H0 ;  /* 0x20000004ff137230 */ /* 0x004fe20000004100 */
[----:B------:R-:W-:Y:S06]  /*2f60*/  BRA `(.L_x_22418) ;  /* 0x0000000800b07947 */ /* 0x000fec0003800000 */
.L_x_22426:
        /* <DEDUP_REMOVED lines=8> */
.L_x_22429:
[----:B------:R-:W2:Y:S02]  /*2ff0*/  LDG.E.U16 R4, desc[UR36][R4.64] ;  /* 0x0000002404047981 */ /* 0x000ea4000c1e1500 */
[----:B--2---:R-:W-:Y:S01]  /*3000*/  HADD2.F32 R19, -RZ, R4.H0_H0 ;  /* 0x20000004ff137230 */ /* 0x004fe20000004100 */
[----:B------:R-:W-:Y:S06]  /*3010*/  BRA `(.L_x_22418) ;  /* 0x0000000800847947 */ /* 0x000fec0003800000 */
.L_x_22428:
[----:B------:R-:W2:Y:S01]  /*3020*/  LDG.E.64 R4, desc[UR36][R4.64] ;  /* 0x0000002404047981 */ /* 0x000ea2000c1e1b00 */
[----:B------:R-:W-:Y:S01]  /*3030*/  UMOV UR4, 0xf0000000 ;  /* 0xf000000000047882 */ /* 0x000fe20000000000 */
[----:B------:R-:W-:Y:S01]  /*3040*/  UMOV UR5, 0x380fffff ;  /* 0x380fffff00057882 */ /* 0x000fe20000000000 */
[----:B--2---:R-:W0:Y:S01]  /*3050*/  F2F.F32.F64 R19, R4 ;  /* 0x0000000400137310 */ /* 0x004e220000301000 */
[----:B------:R-:W-:-:S14]  /*3060*/  DSETP.GEU.AND P0, PT, |R4|, UR4, PT ;  /* 0x0000000404007e2a */ /* 0x000fdc000bf0e200 */
[----:B0-----:R-:W-:Y:S01]  /*3070*/  @!P0 FMUL R19, R19, 1.175494350822287508e-38 ;  /* 0x0080000013138820 */ /* 0x001fe20000400000 */
[----:B------:R-:W-:Y:S06]  /*3080*/  BRA `(.L_x_22418) ;  /* 0x0000000800687947 */ /* 0x000fec0003800000 */
.L_x_22419:
        /* <DEDUP_REMOVED lines=12> */
.L_x_22432:
[----:B------:R-:W2:Y:S01]  /*3150*/  LDG.E.64 R4, desc[UR36][R4.64] ;  /* 0x0000002404047981 */ /* 0x000ea2000c1e1b00 */
[----:B------:R-:W-:Y:S01]  /*3160*/  UMOV UR4, 0xf0000000 ;  /* 0xf000000000047882 */ /* 0x000fe20000000000 */
[----:B------:R-:W-:Y:S01]  /*3170*/  UMOV UR5, 0x380fffff ;  /* 0x380fffff00057882 */ /* 0x000fe20000000000 */
[----:B--2---:R-:W0:Y:S01]  /*3180*/  F2F.F32.F64 R19, R4 ;  /* 0x0000000400137310 */ /* 0x004e220000301000 */
[----:B------:R-:W-:-:S14]  /*3190*/  DSETP.GEU.AND P0, PT, |R4|, UR4, PT ;  /* 0x0000000404007e2a */ /* 0x000fdc000bf0e200 */
[----:B0-----:R-:W-:Y:S01]  /*31a0*/  @!P0 FMUL R19, R19, 1.175494350822287508e-38 ;  /* 0x0080000013138820 */ /* 0x001fe20000400000 */
[----:B------:R-:W-:Y:S06]  /*31b0*/  BRA `(.L_x_22418) ;  /* 0x00000008001c7947 */ /* 0x000fec0003800000 */
.L_x_22431:
        /* <DEDUP_REMOVED lines=25> */
.L_x_22434:
        /* <DEDUP_REMOVED lines=12> */
.L_x_22433:
[----:B------:R-:W2:Y:S02]  /*3410*/  LDG.E.U16 R4, desc[UR36][R4.64] ;  /* 0x0000002404047981 */ /* 0x000ea4000c1e1500 */
[----:B--2---:R-:W-:Y:S01]  /*3420*/  IMAD.U32 R19, R4, 0x10000, RZ ;  /* 0x0001000004137824 */ /* 0x004fe200078e00ff */
[----:B------:R-:W-:Y:S06]  /*3430*/  BRA `(.L_x_22418) ;  /* 0x00000004007c7947 */ /* 0x000fec0003800000 */
.L_x_22430:
        /* <DEDUP_REMOVED lines=11> */
.L_x_22437:
        /* <DEDUP_REMOVED lines=19> */
.L_x_22439:
[----:B------:R-:W-:Y:S05]  /*3620*/  BSYNC.RECONVERGENT B0 ;  /* 0x0000000000007941 */ /* 0x000fea0003800200 */
.L_x_22438:
[----:B------:R-:W-:Y:S01]  /*3630*/  IMAD.SHL.U32 R0, R0, 0x100000, RZ ;  /* 0x0010000000007824 */ /* 0x000fe200078e00ff */
[----:B------:R-:W-:-:S04]  /*3640*/  LEA R3, R3, 0x3b800000, 0x17 ;  /* 0x3b80000003037811 */ /* 0x000fc800078eb8ff */
[----:B------:R-:W-:Y:S01]  /*3650*/  LOP3.LUT R19, R3, R0, R19, 0xfe, !PT ;  /* 0x0000000003137212 */ /* 0x000fe200078efe13 */
[----:B------:R-:W-:Y:S06]  /*3660*/  BRA `(.L_x_22418) ;  /* 0x0000000000f07947 */ /* 0x000fec0003800000 */
.L_x_22436:
        /* <DEDUP_REMOVED lines=19> */
.L_x_22441:
[----:B------:R-:W-:Y:S05]  /*37a0*/  BSYNC.RECONVERGENT B0 ;  /* 0x0000000000007941 */ /* 0x000fea0003800200 */
.L_x_22440:
[----:B------:R-:W-:Y:S01]  /*37b0*/  IMAD.SHL.U32 R0, R0, 0x200000, RZ ;  /* 0x0020000000007824 */ /* 0x000fe200078e00ff */
[----:B------:R-:W-:-:S04]  /*37c0*/  LEA R3, R3, 0x37800000, 0x17 ;  /* 0x3780000003037811 */ /* 0x000fc800078eb8ff */
[----:B------:R-:W-:Y:S01]  /*37d0*/  LOP3.LUT R19, R3, R0, R19, 0xfe, !PT ;  /* 0x0000000003137212 */ /* 0x000fe200078efe13 */
[----:B------:R-:W-:Y:S06]  /*37e0*/  BRA `(.L_x_22418) ;  /* 0x0000000000907947 */ /* 0x000fec0003800000 */
.L_x_22435:
        /* <DEDUP_REMOVED lines=14> */
.L_x_22423:
        /* <DEDUP_REMOVED lines=16> */
.L_x_22444:
[----:B------:R-:W-:Y:S05]  /*39d0*/  BRA `(.L_x_22418) ;  /* 0x0000000000147947 */ /* 0x000fea0003800000 */
.L_x_22443:
[----:B------:R-:W2:Y:S02]  /*39e0*/  LDG.E.64 R4, desc[UR36][R4.64] ;  /* 0x0000002404047981 */ /* 0x000ea4000c1e1b00 */
[----:B--2---:R0:W2:Y:S01]  /*39f0*/  I2F.U64 R19, R4 ;  /* 0x0000000400137312 */ /* 0x0040a20000301000 */
[----:B------:R-:W-:Y:S05]  /*3a00*/  BRA `(.L_x_22418) ;  /* 0x0000000000087947 */ /* 0x000fea0003800000 */
.L_x_22442:
[----:B------:R-:W2:Y:S02]  /*3a10*/  LDG.E R4, desc[UR36][R4.64] ;  /* 0x0000002404047981 */ /* 0x000ea4000c1e1900 */
[----:B--2---:R-:W-:-:S07]  /*3a20*/  I2FP.F32.U32 R19, R4 ;  /* 0x0000000400137245 */ /* 0x004fce0000201000 */
.L_x_22418:
[----:B------:R-:W-:Y:S05]  /*3a30*/  BSYNC.RECONVERGENT B6 ;  /* 0x0000000000067941 */ /* 0x000fea0003800200 */
.L_x_22417:
[C---:B------:R-:W-:Y:S01]  /*3a40*/  VIADD R0, R25.reuse, 0x100 ;  /* 0x0000010019007836 */ /* 0x040fe20000000000 */
[CC--:B------:R-:W-:Y:S01]  /*3a50*/  ISETP.GE.AND P0, PT, R25.reuse, R17.reuse, PT ;  /* 0x000000111900720c */ /* 0x0c0fe20003f06270 */
[C---:B------:R-:W-:Y:S01]  /*3a60*/  VIADD R26, R25.reuse, 0x80 ;  /* 0x00000080191a7836 */ /* 0x040fe20000000000 */
[----:B------:R-:W0:Y:S01]  /*3a70*/  LDC.U8 R16, c[0x0][0x3a4] ;  /* 0x0000e900ff107b82 */ /* 0x000e220000000000 */
[----:B------:R-:W-:Y:S01]  /*3a80*/  BSSY.RECONVERGENT B6, `(.L_x_22445) ;  /* 0x0000104000067945 */ /* 0x000fe20003800200 */
[----:B------:R-:W-:Y:S01]  /*3a90*/  ISETP.GE.AND P2, PT, R0, R17, PT ;  /* 0x000000110000720c */ /* 0x000fe20003f46270 */
[----:B------:R-:W-:-:S05]  /*3aa0*/  VIADD R0, R25, 0x180 ;  /* 0x0000018019007836 */ /* 0x000fca0000000000 */
[----:B------:R-:W-:-:S03]  /*3ab0*/  ISETP.GE.AND P1, PT, R0, R17, PT ;  /* 0x000000110000720c */ /* 0x000fc60003f26270 */
[----:B012345:R0:W1:Y:S08]  /*3ac0*/  @!P0 MUFU.SQRT R4, R23 ;  /* 0x0000001700048308 */ /* 0x03f0700000002000 */
[----:B------:R-:W2:Y:S01]  /*3ad0*/  @!P2 MUFU.SQRT R22, R22 ;  /* 0x000000160016a308 */ /* 0x000ea20000002000 */
[----:B------:R-:W-:-:S07]  /*3ae0*/  ISETP.GE.AND P2, PT, R26, R17, PT ;  /* 0x000000111a00720c */ /* 0x000fce0003f46270 */
[----:B------:R0:W3:Y:S08]  /*3af0*/  @!P1 MUFU.SQRT R24, R19 ;  /* 0x0000001300189308 */ /* 0x0000f00000002000 */
[----:B------:R-:W4:Y:S01]  /*3b00*/  @!P2 MUFU.SQRT R18, R18 ;  /* 0x000000120012a308 */ /* 0x000f220000002000 */
[----:B-12---:R-:W-:Y:S05]  /*3b10*/  @P0 BRA `(.L_x_22446) ;  /* 0x0000000c00e80947 */ /* 0x006fea0003800000 */
[----:B------:R-:W1:Y:S01]  /*3b20*/  LDCU UR4, c[0x0][0x3a8] ;  /* 0x00007500ff0477ac */ /* 0x000e620008000800 */
[----:B------:R-:W2:Y:S01]  /*3b30*/  LDC.64 R8, c[0x0][0x388] ;  /* 0x0000e200ff087b82 */ /* 0x000ea20000000a00 */
[----:B------:R-:W-:Y:S01]  /*3b40*/  IMAD R0, R2, 0x200, R25 ;  /* 0x0000020002007824 */ /* 0x000fe200078e0219 */
[----:B------:R-:W-:-:S03]  /*3b50*/  PRMT R5, R16, 0x9910, RZ ;  /* 0x0000991010057816 */ /* 0x000fc600000000ff */
        /* <DEDUP_REMOVED lines=14> */
[----:B------:R-:W1:Y:S01]  /*3c40*/  F2I.FTZ.TRUNC.NTZ R3, R4 ;  /* 0x0000000400037305 */ /* 0x000e62000021f100 */
[----:B------:R-:W-:Y:S01]  /*3c50*/  IMAD.MOV.U32 R25, RZ, RZ, R26 ;  /* 0x000000ffff197224 */ /* 0x000fe200078e001a */
[----:B-1----:R1:W-:Y:S01]  /*3c60*/  STG.E.U8 desc[UR36][R8.64], R3 ;  /* 0x0000000308007986 */ /* 0x0023e2000c101124 */
[----:B------:R-:W-:Y:S05]  /*3c70*/  BRA `(.L_x_22446) ;  /* 0x0000000c00907947 */ /* 0x000fea0003800000 */
.L_x_22450:
[----:B------:R-:W1:Y:S01]  /*3c80*/  F2I.S64.TRUNC R4, R4 ;  /* 0x0000000400047311 */ /* 0x000e62000020d900 */
[----:B------:R-:W-:Y:S02]  /*3c90*/  IMAD.MOV.U32 R25, RZ, RZ, R26 ;  /* 0x000000ffff197224 */ /* 0x000fe400078e001a */
[----:B-1----:R-:W-:-:S05]  /*3ca0*/  IMAD.MOV.U32 R3, RZ, RZ, R4 ;  /* 0x000000ffff037224 */ /* 0x002fca00078e0004 */
[----:B------:R1:W-:Y:S01]  /*3cb0*/  STG.E.U8 desc[UR36][R8.64], R3 ;  /* 0x0000000308007986 */ /* 0x0003e2000c101124 */
[----:B------:R-:W-:Y:S05]  /*3cc0*/  BRA `(.L_x_22446) ;  /* 0x0000000c007c7947 */ /* 0x000fea0003800000 */
.L_x_22449:
[----:B------:R-:W-:-:S13]  /*3cd0*/  ISETP.NE.AND P0, PT, R0, 0x2, PT ;  /* 0x000000020000780c */ /* 0x000fda0003f05270 */
[----:B------:R-:W-:Y:S05]  /*3ce0*/  @!P0 BRA `(.L_x_22452) ;  /* 0x0000000000308947 */ /* 0x000fea0003800000 */
[----:B------:R-:W-:-:S13]  /*3cf0*/  ISETP.NE.AND P0, PT, R0, 0x3, PT ;  /* 0x000000030000780c */ /* 0x000fda0003f05270 */
[----:B------:R-:W-:Y:S05]  /*3d00*/  @!P0 BRA `(.L_x_22453) ;  /* 0x0000000000188947 */ /* 0x000fea0003800000 */
[----:B------:R-:W-:-:S13]  /*3d10*/  ISETP.NE.AND P0, PT, R0, 0x4, PT ;  /* 0x000000040000780c */ /* 0x000fda0003f05270 */
[----:B------:R-:W-:Y:S05]  /*3d20*/  @P0 BRA `(.L_x_22451) ;  /* 0x0000000800c00947 */ /* 0x000fea0003800000 */
[----:B------:R-:W1:Y:S01]  /*3d30*/  F2I.S64.TRUNC R4, R4 ;  /* 0x0000000400047311 */ /* 0x000e62000020d900 */
[----:B------:R-:W-:Y:S01]  /*3d40*/  IMAD.MOV.U32 R25, RZ, RZ, R26 ;  /* 0x000000ffff197224 */ /* 0x000fe200078e001a */
[----:B-1----:R1:W-:Y:S01]  /*3d50*/  STG.E.64 desc[UR36][R8.64], R4 ;  /* 0x0000000408007986 */ /* 0x0023e2000c101b24 */
[----:B------:R-:W-:Y:S05]  /*3d60*/  BRA `(.L_x_22446) ;  /* 0x0000000c00547947 */ /* 0x000fea0003800000 */
.L_x_22453:
[----:B------:R-:W1:Y:S01]  /*3d70*/  F2I.FTZ.TRUNC.NTZ R3, R4 ;  /* 0x0000000400037305 */ /* 0x000e62000021f100 */
[----:B------:R-:W-:Y:S01]  /*3d80*/  IMAD.MOV.U32 R25, RZ, RZ, R26 ;  /* 0x000000ffff197224 */ /* 0x000fe200078e001a */
[----:B-1----:R1:W-:Y:S01]  /*3d90*/  STG.E desc[UR36][R8.64], R3 ;  /* 0x0000000308007986 */ /* 0x0023e2000c101924 */
[----:B------:R-:W-:Y:S05]  /*3da0*/  BRA `(.L_x_22446) ;  /* 0x0000000c00447947 */ /* 0x000fea0003800000 */
.L_x_22452:
[----:B------:R-:W1:Y:S01]  /*3db0*/  F2I.FTZ.TRUNC.NTZ R3, R4 ;  /* 0x0000000400037305 */ /* 0x000e62000021f100 */
[----:B------:R-:W-:Y:S01]  /*3dc0*/  IMAD.MOV.U32 R25, RZ, RZ, R26 ;  /* 0x000000ffff197224 */ /* 0x000fe200078e001a */
[----:B-1----:R1:W-:Y:S01]  /*3dd0*/  STG.E.U16 desc[UR36][R8.64], R3 ;  /* 0x0000000308007986 */ /* 0x0023e2000c101524 */
[----:B------:R-:W-:Y:S05]  /*3de0*/  BRA `(.L_x_22446) ;  /* 0x0000000c00347947 */ /* 0x000fea0003800000 */
.L_x_22448:
        /* <DEDUP_REMOVED lines=9> */
.L_x_22455:
[----:B------:R-:W-:Y:S01]  /*3e80*/  F2FP.F16.F32.PACK_AB R4, RZ, R4 ;  /* 0x00000004ff04723e */ /* 0x000fe200000000ff */
[----:B------:R-:W-:-:S04]  /*3e90*/  IMAD.MOV.U32 R25, RZ, RZ, R26 ;  /* 0x000000ffff197224 */ /* 0x000fc800078e001a */
[----:B------:R1:W-:Y:S01]  /*3ea0*/  STG.E.U16 desc[UR36][R8.64], R4 ;  /* 0x0000000408007986 */ /* 0x0003e2000c101524 */
[----:B------:R-:W-:Y:S05]  /*3eb0*/  BRA `(.L_x_22446) ;  /* 0x0000000c00007947 */ /* 0x000fea0003800000 */
.L_x_22454:
        /* <DEDUP_REMOVED lines=10> */
.L_x_22457:
[----:B------:R-:W-:Y:S01]  /*3f60*/  F2FP.F16.F32.PACK_AB R3, RZ, R4 ;  /* 0x00000004ff03723e */ /* 0x000fe200000000ff */
[----:B------:R-:W-:-:S03]  /*3f70*/  IMAD.MOV.U32 R25, RZ, RZ, R26 ;  /* 0x000000ffff197224 */ /* 0x000fc600078e001a */
[----:B------:R-:W-:-:S05]  /*3f80*/  PRMT R3, R3, 0x5410, RZ ;  /* 0x0000541003037816 */ /* 0x000fca00000000ff */
[----:B------:R1:W-:Y:S01]  /*3f90*/  STG.E desc[UR36][R8.64], R3 ;  /* 0x0000000308007986 */ /* 0x0003e2000c101924 */
[----:B------:R-:W-:Y:S05]  /*3fa0*/  BRA `(.L_x_22446) ;  /* 0x0000000800c47947 */ /* 0x000fea0003800000 */
.L_x_22456:
[----:B------:R-:W-:Y:S01]  /*3fb0*/  FMUL.FTZ R4, R4, 1 ;  /* 0x3f80000004047820 */ /* 0x000fe20000410000 */
[----:B------:R-:W-:-:S05]  /*3fc0*/  IMAD.MOV.U32 R25, RZ, RZ, R26 ;  /* 0x000000ffff197224 */ /* 0x000fca00078e001a */
[----:B------:R-:W1:Y:S02]  /*3fd0*/  F2F.F64.F32 R4, R4 ;  /* 0x0000000400047310 */ /* 0x000e640000201800 */
[----:B-1----:R1:W-:Y:S01]  /*3fe0*/  STG.E.64 desc[UR36][R8.64], R4 ;  /* 0x0000000408007986 */ /* 0x0023e2000c101b24 */
[----:B------:R-:W-:Y:S05]  /*3ff0*/  BRA `(.L_x_22446) ;  /* 0x0000000800b07947 */ /* 0x000fea0003800000 */
.L_x_22447:
        /* <DEDUP_REMOVED lines=13> */
.L_x_22460:
[----:B------:R-:W-:Y:S01]  /*40d0*/  FMUL.FTZ R4, R4, 1 ;  /* 0x3f80000004047820 */ /* 0x000fe20000410000 */
[----:B------:R-:W-:Y:S01]  /*40e0*/  CS2R R6, SRZ ;  /* 0x0000000000067805 */ /* 0x000fe2000001ff00 */
[----:B------:R-:W-:-:S04]  /*40f0*/  IMAD.MOV.U32 R25, RZ, RZ, R26 ;  /* 0x000000ffff197224 */ /* 0x000fc800078e001a */
[----:B------:R-:W1:Y:S02]  /*4100*/  F2F.F64.F32 R4, R4 ;  /* 0x0000000400047310 */ /* 0x000e640000201800 */
[----:B-1----:R1:W-:Y:S01]  /*4110*/  STG.E.128 desc[UR36][R8.64], R4 ;  /* 0x0000000408007986 */ /* 0x0023e2000c101d24 */
[----:B------:R-:W-:Y:S05]  /*4120*/  BRA `(.L_x_22446) ;  /* 0x0000000800647947 */ /* 0x000fea0003800000 */
.L_x_22459:
        /* <DEDUP_REMOVED lines=18> */
.L_x_22464:
[----:B------:R-:W-:Y:S05]  /*4250*/  BSYNC.RECONVERGENT B0 ;  /* 0x0000000000007941 */ /* 0x000fea0003800200 */
.L_x_22463:
[----:B------:R-:W-:Y:S01]  /*4260*/  LOP3.LUT R5, R0, 0x80, R5, 0xf8, !PT ;  /* 0x0000008000057812 */ /* 0x000fe200078ef805 */
[----:B------:R-:W-:-:S04]  /*4270*/  IMAD.MOV.U32 R25, RZ, RZ, R26 ;  /* 0x000000ffff197224 */ /* 0x000fc800078e001a */
[----:B------:R1:W-:Y:S01]  /*4280*/  STG.E.U8 desc[UR36][R8.64], R5 ;  /* 0x0000000508007986 */ /* 0x0003e2000c101124 */
[----:B------:R-:W-:Y:S05]  /*4290*/  BRA `(.L_x_22446) ;  /* 0x0000000800087947 */ /* 0x000fea0003800000 */
.L_x_22462:
        /* <DEDUP_REMOVED lines=14> */
.L_x_22466:
[----:B------:R-:W-:Y:S05]  /*4380*/  BSYNC.RECONVERGENT B0 ;  /* 0x0000000000007941 */ /* 0x000fea0003800200 */
.L_x_22465:
[----:B------:R-:W-:Y:S01]  /*4390*/  LOP3.LUT R3, R0, 0x80, R7, 0xf8, !PT ;  /* 0x0000008000037812 */ /* 0x000fe200078ef807 */
[----:B------:R-:W-:-:S04]  /*43a0*/  IMAD.MOV.U32 R25, RZ, RZ, R26 ;  /* 0x000000ffff197224 */ /* 0x000fc800078e001a */
[----:B------:R1:W-:Y:S01]  /*43b0*/  STG.E.U8 desc[UR36][R8.64], R3 ;  /* 0x0000000308007986 */ /* 0x0003e2000c101124 */
[----:B------:R-:W-:Y:S05]  /*43c0*/  BRA `(.L_x_22446) ;  /* 0x0000000400bc7947 */ /* 0x000fea0003800000 */
.L_x_22461:
[----:B------:R-:W-:Y:S01]  /*43d0*/  F2FP.BF16.F32.PACK_AB R4, RZ, R4 ;  /* 0x00000004ff04723e */ /* 0x000fe200000010ff */
[----:B------:R-:W-:-:S04]  /*43e0*/  IMAD.MOV.U32 R25, RZ, RZ, R26 ;  /* 0x000000ffff197224 */ /* 0x000fc800078e001a */
[----:B------:R1:W-:Y:S01]  /*43f0*/  STG.E.U16 desc[UR36][R8.64], R4 ;  /* 0x0000000408007986 */ /* 0x0003e2000c101524 */
[----:B------:R-:W-:Y:S05]  /*4400*/  BRA `(.L_x_22446) ;  /* 0x0000000400ac7947 */ /* 0x000fea0003800000 */
.L_x_22458:
        /* <DEDUP_REMOVED lines=8> */
[----:B------:R-:W1:Y:S01]  /*4490*/  F2I.FTZ.U32.TRUNC.NTZ R3, R4 ;  /* 0x0000000400037305 */ /* 0x000e62000021f000 */
[----:B------:R-:W-:Y:S01]  /*44a0*/  IMAD.MOV.U32 R25, RZ, RZ, R26 ;  /* 0x000000ffff197224 */ /* 0x000fe200078e001a */
[----:B-1----:R1:W-:Y:S01]  /*44b0*/  STG.E.U16 desc[UR36][R8.64], R3 ;  /* 0x0000000308007986 */ /* 0x0023e2000c101524 */
[----:B------:R-:W-:Y:S05]  /*44c0*/  BRA `(.L_x_22446) ;  /* 0x00000004007c7947 */ /* 0x000fea0003800000 */
.L_x_22469:
        /* <DEDUP_REMOVED lines=12> */
.L_x_22472:
[----:B------:R-:W-:-:S04]  /*4590*/  SHF.R.U32.HI R0, RZ, 0x14, R4 ;  /* 0x00000014ff007819 */ /* 0x000fc80000011604 */
[----:B------:R-:W-:-:S04]  /*45a0*/  LOP3.LUT R3, R0, 0x1, RZ, 0xc0, !PT ;  /* 0x0000000100037812 */ /* 0x000fc800078ec0ff */
[----:B------:R-:W-:-:S04]  /*45b0*/  IADD3 R0, PT, PT, R4, 0x487ffff, R3 ;  /* 0x0487ffff04007810 */ /* 0x000fc80007ffe003 */
[----:B------:R-:W-:-:S04]  /*45c0*/  SHF.R.U32.HI R0, RZ, 0x14, R0 ;  /* 0x00000014ff007819 */ /* 0x000fc80000011600 */
[----:B------:R-:W-:-:S07]  /*45d0*/  LOP3.LUT R3, R0, 0xff, RZ, 0xc0, !PT ;  /* 0x000000ff00037812 */ /* 0x000fce00078ec0ff */
.L_x_22473:
[----:B------:R-:W-:-:S04]  /*45e0*/  SHF.R.U32.HI R4, RZ, 0x18, R4 ;  /* 0x00000018ff047819 */ /* 0x000fc80000011604 */
[----:B------:R-:W-:-:S04]  /*45f0*/  LOP3.LUT R3, R3, 0x80, R4, 0xf8, !PT ;  /* 0x0000008003037812 */ /* 0x000fc800078ef804 */
[----:B------:R-:W-:-:S07]  /*4600*/  PRMT R0, R3, 0x7610, R0 ;  /* 0x0000761003007816 */ /* 0x000fce0000000000 */
.L_x_22471:
[----:B------:R-:W-:Y:S05]  /*4610*/  BSYNC.RECONVERGENT B0 ;  /* 0x0000000000007941 */ /* 0x000fea0003800200 */
.L_x_22470:
[----:B------:R2:W-:Y:S01]  /*4620*/  STG.E.U8 desc[UR36][R8.64], R0 ;  /* 0x0000000008007986 */ /* 0x0005e2000c101124 */
[----:B------:R-:W-:Y:S01]  /*4630*/  IMAD.MOV.U32 R25, RZ, RZ, R26 ;  /* 0x000000ffff197224 */ /* 0x000fe200078e001a */
[----:B------:R-:W-:Y:S06]  /*4640*/  BRA `(.L_x_22446) ;  /* 0x00000004001c7947 */ /* 0x000fec0003800000 */
.L_x_22468:
        /* <DEDUP_REMOVED lines=12> */
.L_x_22476:
[----:B------:R-:W-:-:S04]  /*4710*/  SHF.R.U32.HI R0, RZ, 0x15, R4 ;  /* 0x00000015ff007819 */ /* 0x000fc80000011604 */
[----:B------:R-:W-:-:S04]  /*4720*/  LOP3.LUT R3, R0, 0x1, RZ, 0xc0, !PT ;  /* 0x0000000100037812 */ /* 0x000fc800078ec0ff */
[----:B------:R-:W-:-:S04]  /*4730*/  IADD3 R0, PT, PT, R4, 0x88fffff, R3 ;  /* 0x088fffff04007810 */ /* 0x000fc80007ffe003 */
[----:B------:R-:W-:-:S04]  /*4740*/  SHF.R.U32.HI R0, RZ, 0x15, R0 ;  /* 0x00000015ff007819 */ /* 0x000fc80000011600 */
[----:B------:R-:W-:-:S07]  /*4750*/  LOP3.LUT R3, R0, 0xff, RZ, 0xc0, !PT ;  /* 0x000000ff00037812 */ /* 0x000fce00078ec0ff */
.L_x_22477:
[----:B------:R-:W-:-:S04]  /*4760*/  SHF.R.U32.HI R4, RZ, 0x18, R4 ;  /* 0x00000018ff047819 */ /* 0x000fc80000011604 */
[----:B------:R-:W-:-:S04]  /*4770*/  LOP3.LUT R3, R3, 0x80, R4, 0xf8, !PT ;  /* 0x0000008003037812 */ /* 0x000fc800078ef804 */
[----:B------:R-:W-:-:S07]  /*4780*/  PRMT R0, R3, 0x7610, R0 ;  /* 0x0000761003007816 */ /* 0x000fce0000000000 */
.L_x_22475:
[----:B------:R-:W-:Y:S05]  /*4790*/  BSYNC.RECONVERGENT B0 ;  /* 0x0000000000007941 */ /* 0x000fea0003800200 */
.L_x_22474:
[----:B------:R1:W-:Y:S01]  /*47a0*/  STG.E.U8 desc[UR36][R8.64], R0 ;  /* 0x0000000008007986 */ /* 0x0003e2000c101124 */
[----:B------:R-:W-:Y:S01]  /*47b0*/  IMAD.MOV.U32 R25, RZ, RZ, R26 ;  /* 0x000000ffff197224 */ /* 0x000fe200078e001a */
[----:B------:R-:W-:Y:S06]  /*47c0*/  BRA `(.L_x_22446) ;  /* 0x0000000000bc7947 */ /* 0x000fec0003800000 */
.L_x_22467:
[----:B------:R-:W-:-:S13]  /*47d0*/  ISETP.NE.AND P0, PT, R0, 0x1c, PT ;  /* 0x0000001c0000780c */ /* 0x000fda0003f05270 */
[----:B------:R-:W-:Y:S05]  /*47e0*/  @!P0 BRA `(.L_x_22478) ;  /* 0x0000000000a88947 */ /* 0x000fea0003800000 */
[----:B------:R-:W-:-:S13]  /*47f0*/  ISETP.NE.AND P0, PT, R0, 0x1d, PT ;  /* 0x0000001d0000780c */ /* 0x000fda0003f05270 */
[----:B------:R-:W-:Y:S05]  /*4800*/  @!P0 BRA `(.L_x_22479) ;  /* 0x0000000000908947 */ /* 0x000fea0003800000 */
[----:B------:R-:W-:-:S13]  /*4810*/  ISETP.NE.AND P0, PT, R0, 0x2c, PT ;  /* 0x0000002c0000780c */ /* 0x000fda0003f05270 */
[----:B------:R-:W-:Y:S05]  /*4820*/  @!P0 BRA `(.L_x_22480) ;  /* 0x0000000000488947 */ /* 0x000fea0003800000 */
.L_x_22451:
[----:B------:R-:W-:Y:S01]  /*4830*/  MOV R14, 0x1c0 ;  /* 0x000001c0000e7802 */ /* 0x000fe20000000f00 */
[----:B------:R-:W1:Y:S01]  /*4840*/  LDCU.64 UR6, c[0x4][0x1a0] ;  /* 0x01003400ff0677ac */ /* 0x000e620008000a00 */
[----:B------:R-:W-:Y:S02]  /*4850*/  IMAD.MOV.U32 R8, RZ, RZ, 0x65 ;  /* 0x00000065ff087424 */ /* 0x000fe400078e00ff */
[----:B------:R-:W-:Y:S01]  /*4860*/  IMAD.MOV.U32 R12, RZ, RZ, 0x1 ;  /* 0x00000001ff0c7424 */ /* 0x000fe200078e00ff */
[----:B------:R-:W2:Y:S01]  /*4870*/  LDCU.64 UR8, c[0x4][0x1a8] ;  /* 0x01003500ff0877ac */ /* 0x000ea20008000a00 */
[----:B------:R-:W0:Y:S01]  /*4880*/  LDC.64 R14, c[0x4][R14] ;  /* 0x010000000e0e7b82 */ /* 0x000e220000000a00 */
[----:B------:R-:W-:Y:S01]  /*4890*/  IMAD.MOV.U32 R13, RZ, RZ, RZ ;  /* 0x000000ffff0d7224 */ /* 0x000fe200078e00ff */
[----:B------:R-:W5:Y:S01]  /*48a0*/  LDCU.64 UR4, c[0x4][0x78] ;  /* 0x01000f00ff0477ac */ /* 0x000f620008000a00 */
[----:B-1----:R-:W-:Y:S02]  /*48b0*/  IMAD.U32 R4, RZ, RZ, UR6 ;  /* 0x00000006ff047e24 */ /* 0x002fe4000f8e00ff */
[----:B------:R-:W-:-:S02]  /*48c0*/  IMAD.U32 R5, RZ, RZ, UR7 ;  /* 0x00000007ff057e24 */ /* 0x000fc4000f8e00ff */
[----:B--2---:R-:W-:Y:S02]  /*48d0*/  IMAD.U32 R6, RZ, RZ, UR8 ;  /* 0x00000008ff067e24 */ /* 0x004fe4000f8e00ff */
[----:B------:R-:W-:Y:S02]  /*48e0*/  IMAD.U32 R7, RZ, RZ, UR9 ;  /* 0x00000009ff077e24 */ /* 0x000fe4000f8e00ff */
[----:B-----5:R-:W-:Y:S02]  /*48f0*/  IMAD.U32 R10, RZ, RZ, UR4 ;  /* 0x00000004ff0a7e24 */ /* 0x020fe4000f8e00ff */
[----:B------:R-:W-:-:S07]  /*4900*/  IMAD.U32 R11, RZ, RZ, UR5 ;  /* 0x00000005ff0b7e24 */ /* 0x000fce000f8e00ff */
[----:B------:R-:W-:-:S07]  /*4910*/  LEPC R20, `(.L_x_22481) ;  /* 0x000000001014794e */ /* 0x000fce0000000000 */
[----:B0--34-:R-:W-:Y:S05]  /*4920*/  CALL.ABS.NOINC R14 ;  /* 0x000000000e007343 */ /* 0x019fea0003c00000 */
.L_x_22481:
[----:B------:R-:W-:Y:S01]  /*4930*/  IMAD.MOV.U32 R25, RZ, RZ, R26 ;  /* 0x000000ffff197224 */ /* 0x000fe200078e001a */
[----:B------:R-:W-:Y:S06]  /*4940*/  BRA `(.L_x_22446) ;  /* 0x00000000005c7947 */ /* 0x000fec0003800000 */
.L_x_22480:
        /* <DEDUP_REMOVED lines=16> */
.L_x_22479:
[----:B------:R-:W1:Y:S01]  /*4a50*/  F2I.U64.TRUNC R4, R4 ;  /* 0x0000000400047311 */ /* 0x000e62000020d800 */
[----:B------:R-:W-:Y:S01]  /*4a60*/  IMAD.MOV.U32 R25, RZ, RZ, R26 ;  /* 0x000000ffff197224 */ /* 0x000fe200078e001a */
[----:B-1----:R1:W-:Y:S01]  /*4a70*/  STG.E.64 desc[UR36][R8.64], R4 ;  /* 0x0000000408007986 */ /* 0x0023e2000c101b24 */
[----:B------:R-:W-:Y:S05]  /*4a80*/  BRA `(.L_x_22446) ;  /* 0x00000000000c7947 */ /* 0x000fea0003800000 */
.L_x_22478:
[----:B------:R-:W1:Y:S01]  /*4a90*/  F2I.FTZ.U32.TRUNC.NTZ R3, R4 ;  /* 0x0000000400037305 */ /* 0x000e62000021f000 */
[----:B------:R-:W-:Y:S01]  /*4aa0*/  IMAD.MOV.U32 R25, RZ, RZ, R26 ;  /* 0x000000ffff197224 */ /* 0x000fe200078e001a */
[----:B-1----:R1:W-:Y:S06]  /*4ab0*/  STG.E desc[UR36][R8.64], R3 ;  /* 0x0000000308007986 */ /* 0x0023ec000c101924 */
.L_x_22446:
[----:B------:R-:W-:Y:S05]  /*4ac0*/  BSYNC.RECONVERGENT B6 ;  /* 0x0000000000067941 */ /* 0x000fea0003800200 */
.L_x_22445:
[----:B------:R-:W-:Y:S01]  /*4ad0*/  ISETP.GE.AND P0, PT, R25, R17, PT ;  /* 0x000000111900720c */ /* 0x000fe20003f06270 */
[----:B------:R-:W-:-:S12]  /*4ae0*/  BSSY.RECONVERGENT B6, `(.L_x_22482) ;  /* 0x00001cc000067945 */ /* 0x000fd80003800200 */
[----:B------:R-:W-:Y:S05]  /*4af0*/  @P0 BRA `(.L_x_22483) ;  /* 0x0000001c00280947 */ /* 0x000fea0003800000 */
[----:B------:R-:W5:Y:S01]  /*4b00*/  LDCU UR4, c[0x0][0x3a8] ;  /* 0x00007500ff0477ac */ /* 0x000f620008000800 */
[----:B-12---:R-:W1:Y:S01]  /*4b10*/  LDC.64 R8, c[0x0][0x388] ;  /* 0x0000e200ff087b82 */ /* 0x006e620000000a00 */
[----:B------:R-:W-:Y:S01]  /*4b20*/  IMAD R0, R2, 0x200, R25 ;  /* 0x0000020002007824 */ /* 0x000fe200078e0219 */
[----:B------:R-:W-:-:S03]  /*4b30*/  PRMT R4, R16, 0x9910, RZ ;  /* 0x0000991010047816 */ /* 0x000fc600000000ff */
[----:B-----5:R-:W-:Y:S02]  /*4b40*/  IMAD R3, R0, UR4, RZ ;  /* 0x0000000400037c24 */ /* 0x020fe4000f8e02ff */
        /* <DEDUP_REMOVED lines=13> */
[----:B----4-:R-:W1:Y:S02]  /*4c20*/  F2I.FTZ.TRUNC.NTZ R3, R18 ;  /* 0x0000001200037305 */ /* 0x010e64000021f100 */
[----:B-1----:R1:W-:Y:S01]  /*4c30*/  STG.E.U8 desc[UR36][R8.64], R3 ;  /* 0x0000000308007986 */ /* 0x0023e2000c101124 */
[----:B------:R-:W-:Y:S05]  /*4c40*/  BRA `(.L_x_22489) ;  /* 0x0000000c00387947 */ /* 0x000fea0003800000 */
.L_x_22487:
[----:B0---4-:R-:W0:Y:S02]  /*4c50*/  F2I.S64.TRUNC R18, R18 ;  /* 0x0000001200127311 */ /* 0x011e24000020d900 */
[----:B0-----:R-:W-:-:S05]  /*4c60*/  IMAD.MOV.U32 R3, RZ, RZ, R18 ;  /* 0x000000ffff037224 */ /* 0x001fca00078e0012 */
[----:B------:R0:W-:Y:S01]  /*4c70*/  STG.E.U8 desc[UR36][R8.64], R3 ;  /* 0x0000000308007986 */ /* 0x0001e2000c101124 */
[----:B------:R-:W-:Y:S05]  /*4c80*/  BRA `(.L_x_22489) ;  /* 0x0000000c00287947 */ /* 0x000fea0003800000 */
.L_x_22486:
[----:B------:R-:W-:-:S13]  /*4c90*/  ISETP.NE.AND P0, PT, R0, 0x2, PT ;  /* 0x000000020000780c */ /* 0x000fda0003f05270 */
[----:B------:R-:W-:Y:S05]  /*4ca0*/  @!P0 BRA `(.L_x_22490) ;  /* 0x0000000000288947 */ /* 0x000fea0003800000 */
[----:B------:R-:W-:-:S13]  /*4cb0*/  ISETP.NE.AND P0, PT, R0, 0x3, PT ;  /* 0x000000030000780c */ /* 0x000fda0003f05270 */
[----:B------:R-:W-:Y:S05]  /*4cc0*/  @!P0 BRA `(.L_x_22491) ;  /* 0x0000000000148947 */ /* 0x000fea0003800000 */
[----:B------:R-:W-:-:S13]  /*4cd0*/  ISETP.NE.AND P0, PT, R0, 0x4, PT ;  /* 0x000000040000780c */ /* 0x000fda0003f05270 */
[----:B------:R-:W-:Y:S05]  /*4ce0*/  @P0 BRA `(.L_x_22488) ;  /* 0x0000000800380947 */ /* 0x000fea0003800000 */
[----:B0---4-:R-:W0:Y:S02]  /*4cf0*/  F2I.S64.TRUNC R18, R18 ;  /* 0x0000001200127311 */ /* 0x011e24000020d900 */
[----:B0-----:R0:W-:Y:S01]  /*4d00*/  STG.E.64 desc[UR36][R8.64], R18 ;  /* 0x0000001208007986 */ /* 0x0011e2000c101b24 */
[----:B------:R-:W-:Y:S05]  /*4d10*/  BRA `(.L_x_22489) ;  /* 0x0000000c00047947 */ /* 0x000fea0003800000 */
.L_x_22491:
[----:B----4-:R-:W1:Y:S02]  /*4d20*/  F2I.FTZ.TRUNC.NTZ R3, R18 ;  /* 0x0000001200037305 */ /* 0x010e64000021f100 */
[----:B-1----:R1:W-:Y:S01]  /*4d30*/  STG.E desc[UR36][R8.64], R3 ;  /* 0x0000000308007986 */ /* 0x0023e2000c101924 */
[----:B------:R-:W-:Y:S05]  /*4d40*/  BRA `(.L_x_22489) ;  /* 0x0000000800f87947 */ /* 0x000fea0003800000 */
.L_x_22490:
[----:B----4-:R-:W1:Y:S02]  /*4d50*/  F2I.FTZ.TRUNC.NTZ R3, R18 ;  /* 0x0000001200037305 */ /* 0x010e64000021f100 */
[----:B-1----:R1:W-:Y:S01]  /*4d60*/  STG.E.U16 desc[UR36][R8.64], R3 ;  /* 0x0000000308007986 */ /* 0x0023e2000c101524 */
[----:B------:R-:W-:Y:S05]  /*4d70*/  BRA `(.L_x_22489) ;  /* 0x0000000800ec7947 */ /* 0x000fea0003800000 */
.L_x_22485:
[----:B------:R-:W-:-:S13]  /*4d80*/  ISETP.GT.AND P0, PT, R0, 0x6, PT ;  /* 0x000000060000780c */ /* 0x000fda0003f04270 */
[----:B------:R-:W-:Y:S05]  /*4d90*/  @P0 BRA `(.L_x_22492) ;  /* 0x0000000000240947 */ /* 0x000fea0003800000 */
[----:B------:R-:W-:-:S13]  /*4da0*/  ISETP.NE.AND P0, PT, R0, 0x5, PT ;  /* 0x000000050000780c */ /* 0x000fda0003f05270 */
[----:B------:R-:W-:Y:S05]  /*4db0*/  @!P0 BRA `(.L_x_22493) ;  /* 0x0000000000108947 */ /* 0x000fea0003800000 */
[----:B------:R-:W-:-:S13]  /*4dc0*/  ISETP.NE.AND P0, PT, R0, 0x6, PT ;  /* 0x000000060000780c */ /* 0x000fda0003f05270 */
[----:B------:R-:W-:Y:S05]  /*4dd0*/  @P0 BRA `(.L_x_22488) ;  /* 0x0000000400fc0947 */ /* 0x000fea0003800000 */
[----:B----4-:R1:W-:Y:S01]  /*4de0*/  STG.E desc[UR36][R8.64], R18 ;  /* 0x0000001208007986 */ /* 0x0103e2000c101924 */
[----:B------:R-:W-:Y:S05]  /*4df0*/  BRA `(.L_x_22489) ;  /* 0x0000000800cc7947 */ /* 0x000fea0003800000 */
.L_x_22493:
[----:B----4-:R-:W-:-:S05]  /*4e00*/  F2FP.F16.F32.PACK_AB R18, RZ, R18 ;  /* 0x00000012ff12723e */ /* 0x010fca00000000ff */
[----:B------:R1:W-:Y:S01]  /*4e10*/  STG.E.U16 desc[UR36][R8.64], R18 ;  /* 0x0000001208007986 */ /* 0x0003e2000c101524 */
[----:B------:R-:W-:Y:S05]  /*4e20*/  BRA `(.L_x_22489) ;  /* 0x0000000800c07947 */ /* 0x000fea0003800000 */
.L_x_22492:
[----:B------:R-:W-:-:S13]  /*4e30*/  ISETP.NE.AND P0, PT, R0, 0x7, PT ;  /* 0x000000070000780c */ /* 0x000fda0003f05270 */
[----:B------:R-:W-:Y:S05]  /*4e40*/  @!P0 BRA `(.L_x_22494) ;  /* 0x00000000002c8947 */ /* 0x000fea0003800000 */
[----:B------:R-:W-:-:S13]  /*4e50*/  ISETP.NE.AND P0, PT, R0, 0x8, PT ;  /* 0x000000080000780c */ /* 0x000fda0003f05270 */
[----:B------:R-:W-:Y:S05]  /*4e60*/  @!P0 BRA `(.L_x_22495) ;  /* 0x0000000000148947 */ /* 0x000fea0003800000 */
[----:B------:R-:W-:-:S13]  /*4e70*/  ISETP.NE.AND P0, PT, R0, 0x9, PT ;  /* 0x000000090000780c */ /* 0x000fda0003f05270 */
[----:B------:R-:W-:Y:S05]  /*4e80*/  @P0 BRA `(.L_x_22488) ;  /* 0x0000000400d00947 */ /* 0x000fea0003800000 */
[----:B0-----:R-:W-:-:S05]  /*4e90*/  IMAD.MOV.U32 R19, RZ, RZ, RZ ;  /* 0x000000ffff137224 */ /* 0x001fca00078e00ff */
[----:B----4-:R0:W-:Y:S01]  /*4ea0*/  STG.E.64 desc[UR36][R8.64], R18 ;  /* 0x0000001208007986 */ /* 0x0101e2000c101b24 */
[----:B------:R-:W-:Y:S05]  /*4eb0*/  BRA `(.L_x_22489) ;  /* 0x00000008009c7947 */ /* 0x000fea0003800000 */
.L_x_22495:
[----:B----4-:R-:W-:-:S04]  /*4ec0*/  F2FP.F16.F32.PACK_AB R3, RZ, R18 ;  /* 0x00000012ff03723e */ /* 0x010fc800000000ff */
[----:B------:R-:W-:-:S05]  /*4ed0*/  PRMT R3, R3, 0x5410, RZ ;  /* 0x0000541003037816 */ /* 0x000fca00000000ff */
[----:B------:R1:W-:Y:S01]  /*4ee0*/  STG.E desc[UR36][R8.64], R3 ;  /* 0x0000000308007986 */ /* 0x0003e2000c101924 */
[----:B------:R-:W-:Y:S05]  /*4ef0*/  BRA `(.L_x_22489) ;  /* 0x00000008008c7947 */ /* 0x000fea0003800000 */
.L_x_22494:
[----:B----4-:R-:W-:-:S06]  /*4f00*/  FMUL.FTZ R4, R18, 1 ;  /* 0x3f80000012047820 */ /* 0x010fcc0000410000 */
[----:B------:R-:W1:Y:S02]  /*4f10*/  F2F.F64.F32 R4, R4 ;  /* 0x0000000400047310 */ /* 0x000e640000201800 */
[----:B-1----:R1:W-:Y:S01]  /*4f20*/  STG.E.64 desc[UR36][R8.64], R4 ;  /* 0x0000000408007986 */ /* 0x0023e2000c101b24 */
[----:B------:R-:W-:Y:S05]  /*4f30*/  BRA `(.L_x_22489) ;  /* 0x00000008007c7947 */ /* 0x000fea0003800000 */
.L_x_22484:
        /* <DEDUP_REMOVED lines=10> */
[----:B----4-:R-:W1:Y:S02]  /*4fe0*/  F2I.FTZ.U32.TRUNC.NTZ R3, R18 ;  /* 0x0000001200037305 */ /* 0x010e64000021f000 */
[----:B-1----:R1:W-:Y:S01]  /*4ff0*/  STG.E.U16 desc[UR36][R8.64], R3 ;  /* 0x0000000308007986 */ /* 0x0023e2000c101524 */
[----:B------:R-:W-:Y:S05]  /*5000*/  BRA `(.L_x_22489) ;  /* 0x0000000800487947 */ /* 0x000fea0003800000 */
.L_x_22499:
[----:B----4-:R-:W-:Y:S01]  /*5010*/  LOP3.LUT R5, R18, 0x7fffffff, RZ, 0xc0, !PT ;  /* 0x7fffffff12057812 */ /* 0x010fe200078ec0ff */
        /* <DEDUP_REMOVED lines=15> */
.L_x_22502:
[----:B------:R-:W-:-:S04]  /*5110*/  SHF.R.U32.HI R18, RZ, 0x18, R18 ;  /* 0x00000018ff127819 */ /* 0x000fc80000011612 */
[----:B------:R-:W-:-:S04]  /*5120*/  LOP3.LUT R3, R3, 0x80, R18, 0xf8, !PT ;  /* 0x0000008003037812 */ /* 0x000fc800078ef812 */
[----:B------:R-:W-:-:S07]  /*5130*/  PRMT R4, R3, 0x7610, R4 ;  /* 0x0000761003047816 */ /* 0x000fce0000000004 */
.L_x_22501:
[----:B------:R-:W-:Y:S05]  /*5140*/  BSYNC.RECONVERGENT B0 ;  /* 0x0000000000007941 */ /* 0x000fea0003800200 */
.L_x_22500:
[----:B------:R1:W-:Y:S01]  /*5150*/  STG.E.U8 desc[UR36][R8.64], R4 ;  /* 0x0000000408007986 */ /* 0x0003e2000c101124 */
[----:B------:R-:W-:Y:S05]  /*5160*/  BRA `(.L_x_22489) ;  /* 0x0000000400f07947 */ /* 0x000fea0003800000 */
.L_x_22498:
        /* <DEDUP_REMOVED lines=16> */
.L_x_22505:
[----:B------:R-:W-:-:S04]  /*5270*/  SHF.R.U32.HI R18, RZ, 0x18, R18 ;  /* 0x00000018ff127819 */ /* 0x000fc80000011612 */
[----:B------:R-:W-:-:S04]  /*5280*/  LOP3.LUT R3, R3, 0x80, R18, 0xf8, !PT ;  /* 0x0000008003037812 */ /* 0x000fc800078ef812 */
[----:B------:R-:W-:-:S07]  /*5290*/  PRMT R4, R3, 0x7610, R4 ;  /* 0x0000761003047816 */ /* 0x000fce0000000004 */
.L_x_22504:
[----:B------:R-:W-:Y:S05]  /*52a0*/  BSYNC.RECONVERGENT B0 ;  /* 0x0000000000007941 */ /* 0x000fea0003800200 */
.L_x_22503:
[----:B------:R1:W-:Y:S01]  /*52b0*/  STG.E.U8 desc[UR36][R8.64], R4 ;  /* 0x0000000408007986 */ /* 0x0003e2000c101124 */
[----:B------:R-:W-:Y:S05]  /*52c0*/  BRA `(.L_x_22489) ;  /* 0x0000000400987947 */ /* 0x000fea0003800000 */
.L_x_22497:
[----:B------:R-:W-:-:S13]  /*52d0*/  ISETP.NE.AND P0, PT, R0, 0x1c, PT ;  /* 0x0000001c0000780c */ /* 0x000fda0003f05270 */
[----:B------:R-:W-:Y:S05]  /*52e0*/  @!P0 BRA `(.L_x_22506) ;  /* 0x0000000000588947 */ /* 0x000fea0003800000 */
[----:B------:R-:W-:-:S13]  /*52f0*/  ISETP.NE.AND P0, PT, R0, 0x1d, PT ;  /* 0x0000001d0000780c */ /* 0x000fda0003f05270 */
[----:B------:R-:W-:Y:S05]  /*5300*/  @!P0 BRA `(.L_x_22507) ;  /* 0x0000000000448947 */ /* 0x000fea0003800000 */
[----:B------:R-:W-:-:S13]  /*5310*/  ISETP.NE.AND P0, PT, R0, 0x2c, PT ;  /* 0x0000002c0000780c */ /* 0x000fda0003f05270 */
[----:B------:R-:W-:Y:S05]  /*5320*/  @P0 BRA `(.L_x_22488) ;  /* 0x0000000000a80947 */ /* 0x000fea0003800000 */
[----:B----4-:R-:W-:-:S04]  /*5330*/  SHF.R.U32.HI R4, RZ, 0x17, R18 ;  /* 0x00000017ff047819 */ /* 0x010fc80000011612 */
        /* <DEDUP_REMOVED lines=14> */
.L_x_22507:
[----:B0---4-:R-:W0:Y:S02]  /*5420*/  F2I.U64.TRUNC R18, R18 ;  /* 0x0000001200127311 */ /* 0x011e24000020d800 */
[----:B0-----:R0:W-:Y:S01]  /*5430*/  STG.E.64 desc[UR36][R8.64], R18 ;  /* 0x0000001208007986 */ /* 0x0011e2000c101b24 */
[----:B------:R-:W-:Y:S05]  /*5440*/  BRA `(.L_x_22489) ;  /* 0x0000000400387947 */ /* 0x000fea0003800000 */
.L_x_22506:
[----:B----4-:R-:W1:Y:S02]  /*5450*/  F2I.FTZ.U32.TRUNC.NTZ R3, R18 ;  /* 0x0000001200037305 */ /* 0x010e64000021f000 */
[----:B-1----:R1:W-:Y:S01]  /*5460*/  STG.E desc[UR36][R8.64], R3 ;  /* 0x0000000308007986 */ /* 0x0023e2000c101924 */
[----:B------:R-:W-:Y:S05]  /*5470*/  BRA `(.L_x_22489) ;  /* 0x00000004002c7947 */ /* 0x000fea0003800000 */
.L_x_22496:
[----:B------:R-:W-:-:S13]  /*5480*/  ISETP.GT.AND P0, PT, R0, 0xe, PT ;  /* 0x0000000e0000780c */ /* 0x000fda0003f04270 */
[----:B------:R-:W-:Y:S05]  /*5490*/  @P0 BRA `(.L_x_22508) ;  /* 0x0000000000340947 */ /* 0x000fea0003800000 */
[----:B------:R-:W-:-:S13]  /*54a0*/  ISETP.NE.AND P0, PT, R0, 0xa, PT ;  /* 0x0000000a0000780c */ /* 0x000fda0003f05270 */
[----:B------:R-:W-:Y:S05]  /*54b0*/  @!P0 BRA `(.L_x_22509) ;  /* 0x0000000000188947 */ /* 0x000fea0003800000 */
[----:B------:R-:W-:-:S13]  /*54c0*/  ISETP.NE.AND P0, PT, R0, 0xb, PT ;  /* 0x0000000b0000780c */ /* 0x000fda0003f05270 */
[----:B------:R-:W-:Y:S05]  /*54d0*/  @P0 BRA `(.L_x_22488) ;  /* 0x00000000003c0947 */ /* 0x000fea0003800000 */
[----:B----4-:R-:W-:-:S04]  /*54e0*/  FSETP.NEU.FTZ.AND P0, PT, R18, RZ, PT ;  /* 0x000000ff1200720b */ /* 0x010fc80003f1d000 */
[----:B------:R-:W-:-:S05]  /*54f0*/  SEL R3, RZ, 0x1, !P0 ;  /* 0x00000001ff037807 */ /* 0x000fca0004000000 */
[----:B------:R1:W-:Y:S01]  /*5500*/  STG.E.U8 desc[UR36][R8.64], R3 ;  /* 0x0000000308007986 */ /* 0x0003e2000c101124 */
[----:B------:R-:W-:Y:S05]  /*5510*/  BRA `(.L_x_22489) ;  /* 0x0000000400047947 */ /* 0x000fea0003800000 */
.L_x_22509:
[----:B----4-:R-:W-:Y:S01]  /*5520*/  FMUL.FTZ R4, R18, 1 ;  /* 0x3f80000012047820 */ /* 0x010fe20000410000 */
[----:B------:R-:W-:-:S05]  /*5530*/  CS2R R6, SRZ ;  /* 0x0000000000067805 */ /* 0x000fca000001ff00 */
[----:B------:R-:W1:Y:S02]  /*5540*/  F2F.F64.F32 R4, R4 ;  /* 0x0000000400047310 */ /* 0x000e640000201800 */
[----:B-1----:R1:W-:Y:S01]  /*5550*/  STG.E.128 desc[UR36][R8.64], R4 ;  /* 0x0000000408007986 */ /* 0x0023e2000c101d24 */
[----:B------:R-:W-:Y:S05]  /*5560*/  BRA `(.L_x_22489) ;  /* 0x0000000000f07947 */ /* 0x000fea0003800000 */
.L_x_22508:
[----:B------:R-:W-:-:S13]  /*5570*/  ISETP.NE.AND P0, PT, R0, 0xf, PT ;  /* 0x0000000f0000780c */ /* 0x000fda0003f05270 */
[----:B------:R-:W-:Y:S05]  /*5580*/  @!P0 BRA `(.L_x_22510) ;  /* 0x0000000000e08947 */ /* 0x000fea0003800000 */
[----:B------:R-:W-:-:S13]  /*5590*/  ISETP.NE.AND P0, PT, R0, 0x17, PT ;  /* 0x000000170000780c */ /* 0x000fda0003f05270 */
[----:B------:R-:W-:Y:S05]  /*55a0*/  @!P0 BRA `(.L_x_22511) ;  /* 0x00000000008c8947 */ /* 0x000fea0003800000 */
[----:B------:R-:W-:-:S13]  /*55b0*/  ISETP.NE.AND P0, PT, R0, 0x18, PT ;  /* 0x000000180000780c */ /* 0x000fda0003f05270 */
[----:B------:R-:W-:Y:S05]  /*55c0*/  @!P0 BRA `(.L_x_22512) ;  /* 0x0000000000448947 */ /* 0x000fea0003800000 */
.L_x_22488:
        /* <DEDUP_REMOVED lines=16> */
.L_x_22513:
[----:B------:R-:W-:Y:S05]  /*56d0*/  BRA `(.L_x_22489) ;  /* 0x0000000000947947 */ /* 0x000fea0003800000 */
.L_x_22512:
[----:B----4-:R-:W-:Y:S01]  /*56e0*/  LOP3.LUT R4, R18, 0x7fffffff, RZ, 0xc0, !PT ;  /* 0x7fffffff12047812 */ /* 0x010fe200078ec0ff */
        /* <DEDUP_REMOVED lines=11> */
.L_x_22515:
[----:B------:R-:W-:Y:S05]  /*57a0*/  BSYNC.RECONVERGENT B0 ;  /* 0x0000000000007941 */ /* 0x000fea0003800200 */
.L_x_22514:
[----:B------:R-:W-:-:S05]  /*57b0*/  LOP3.LUT R3, R0, 0x80, R5, 0xf8, !PT ;  /* 0x0000008000037812 */ /* 0x000fca00078ef805 */
[----:B------:R2:W-:Y:S01]  /*57c0*/  STG.E.U8 desc[UR36][R8.64], R3 ;  /* 0x0000000308007986 */ /* 0x0005e2000c101124 */
[----:B------:R-:W-:Y:S05]  /*57d0*/  BRA `(.L_x_22489) ;  /* 0x0000000000547947 */ /* 0x000fea0003800000 */
.L_x_22511:
[----:B----4-:R-:W-:Y:S01]  /*57e0*/  LOP3.LUT R4, R18, 0x7fffffff, RZ, 0xc0, !PT ;  /* 0x7fffffff12047812 */ /* 0x010fe200078ec0ff */
        /* <DEDUP_REMOVED lines=10> */
.L_x_22517:
[----:B------:R-:W-:Y:S01]  /*5890*/  IMAD.MOV.U32 R0, RZ, RZ, 0x7f ;  /* 0x0000007fff007424 */ /* 0x000fe200078e00ff */
[----:B------:R-:W-:-:S04]  /*58a0*/  ISETP.GT.U32.AND P0, PT, R4, 0x7f800000, PT ;  /* 0x7f8000000400780c */ /* 0x000fc80003f04070 */
[----:B------:R-:W-:-:S09]  /*58b0*/  SEL R0, R0, 0x7c, P0 ;  /* 0x0000007c00007807 */ /* 0x000fd20000000000 */
.L_x_22518:
[----:B------:R-:W-:Y:S05]  /*58c0*/  BSYNC.RECONVERGENT B0 ;  /* 0x0000000000007941 */ /* 0x000fea0003800200 */
.L_x_22516:
[----:B------:R-:W-:-:S04]  /*58d0*/  SHF.R.U32.HI R3, RZ, 0x18, R18 ;  /* 0x00000018ff037819 */ /* 0x000fc80000011612 */
[----:B------:R-:W-:-:S05]  /*58e0*/  LOP3.LUT R3, R0, 0x80, R3, 0xf8, !PT ;  /* 0x0000008000037812 */ /* 0x000fca00078ef803 */
[----:B------:R4:W-:Y:S01]  /*58f0*/  STG.E.U8 desc[UR36][R8.64], R3 ;  /* 0x0000000308007986 */ /* 0x0009e2000c101124 */
[----:B------:R-:W-:Y:S05]  /*5900*/  BRA `(.L_x_22489) ;  /* 0x0000000000087947 */ /* 0x000fea0003800000 */
.L_x_22510:
[----:B----4-:R-:W-:-:S05]  /*5910*/  F2FP.BF16.F32.PACK_AB R18, RZ, R18 ;  /* 0x00000012ff12723e */ /* 0x010fca00000010ff */
[----:B------:R1:W-:Y:S02]  /*5920*/  STG.E.U16 desc[UR36][R8.64], R18 ;  /* 0x0000001208007986 */ /* 0x0003e4000c101524 */
.L_x_22489:
        /* <DEDUP_REMOVED lines=24> */
.L_x_22522:
[----:B------:R-:W0:Y:S02]  /*5ab0*/  F2I.S64.TRUNC R22, R22 ;  /* 0x0000001600167311 */ /* 0x000e24000020d900 */
[----:B0-----:R-:W-:-:S05]  /*5ac0*/  IMAD.MOV.U32 R3, RZ, RZ, R22 ;  /* 0x000000ffff037224 */ /* 0x001fca00078e0016 */
[----:B------:R0:W-:Y:S01]  /*5ad0*/  STG.E.U8 desc[UR36][R8.64], R3 ;  /* 0x0000000308007986 */ /* 0x0001e2000c101124 */
[----:B------:R-:W-:Y:S05]  /*5ae0*/  BRA `(.L_x_22524) ;  /* 0x0000000c00287947 */ /* 0x000fea0003800000 */
.L_x_22521:
        /* <DEDUP_REMOVED lines=9> */
.L_x_22526:
[----:B------:R-:W0:Y:S02]  /*5b80*/  F2I.FTZ.TRUNC.NTZ R3, R22 ;  /* 0x0000001600037305 */ /* 0x000e24000021f100 */
[----:B0-----:R0:W-:Y:S01]  /*5b90*/  STG.E desc[UR36][R8.64], R3 ;  /* 0x0000000308007986 */ /* 0x0011e2000c101924 */
[----:B------:R-:W-:Y:S05]  /*5ba0*/  BRA `(.L_x_22524) ;  /* 0x0000000800f87947 */ /* 0x000fea0003800000 */
.L_x_22525:
[----:B------:R-:W0:Y:S02]  /*5bb0*/  F2I.FTZ.TRUNC.NTZ R3, R22 ;  /* 0x0000001600037305 */ /* 0x000e24000021f100 */
[----:B0-----:R0:W-:Y:S01]  /*5bc0*/  STG.E.U16 desc[UR36][R8.64], R3 ;  /* 0x0000000308007986 */ /* 0x0011e2000c101524 */
[----:B------:R-:W-:Y:S05]  /*5bd0*/  BRA `(.L_x_22524) ;  /* 0x0000000800ec7947 */ /* 0x000fea0003800000 */
.L_x_22520:
        /* <DEDUP_REMOVED lines=8> */
.L_x_22528:
[----:B------:R-:W-:-:S05]  /*5c60*/  F2FP.F16.F32.PACK_AB R22, RZ, R22 ;  /* 0x00000016ff16723e */ /* 0x000fca00000000ff */
[----:B------:R0:W-:Y:S01]  /*5c70*/  STG.E.U16 desc[UR36][R8.64], R22 ;  /* 0x0000001608007986 */ /* 0x0001e2000c101524 */
[----:B------:R-:W-:Y:S05]  /*5c80*/  BRA `(.L_x_22524) ;  /* 0x0000000800c07947 */ /* 0x000fea0003800000 */
.L_x_22527:
        /* <DEDUP_REMOVED lines=9> */
.L_x_22530:
[----:B------:R-:W-:-:S04]  /*5d20*/  F2FP.F16.F32.PACK_AB R3, RZ, R22 ;  /* 0x00000016ff03723e */ /* 0x000fc800000000ff */
[----:B------:R-:W-:-:S05]  /*5d30*/  PRMT R3, R3, 0x5410, RZ ;  /* 0x0000541003037816 */ /* 0x000fca00000000ff */
[----:B------:R0:W-:Y:S01]  /*5d40*/  STG.E desc[UR36][R8.64], R3 ;  /* 0x0000000308007986 */ /* 0x0001e2000c101924 */
[----:B------:R-:W-:Y:S05]  /*5d50*/  BRA `(.L_x_22524) ;  /* 0x00000008008c7947 */ /* 0x000fea0003800000 */
.L_x_22529:
[----:B------:R-:W-:-:S06]  /*5d60*/  FMUL.FTZ R4, R22, 1 ;  /* 0x3f80000016047820 */ /* 0x000fcc0000410000 */
[----:B------:R-:W0:Y:S02]  /*5d70*/  F2F.F64.F32 R4, R4 ;  /* 0x0000000400047310 */ /* 0x000e240000201800 */
[----:B0-----:R0:W-:Y:S01]  /*5d80*/  STG.E.64 desc[UR36][R8.64], R4 ;  /* 0x0000000408007986 */ /* 0x0011e2000c101b24 */
[----:B------:R-:W-:Y:S05]  /*5d90*/  BRA `(.L_x_22524) ;  /* 0x00000008007c7947 */ /* 0x000fea0003800000 */
.L_x_22519:
        /* <DEDUP_REMOVED lines=13> */
.L_x_22534:
        /* <DEDUP_REMOVED lines=16> */
.L_x_22537:
[----:B------:R-:W-:-:S04]  /*5f70*/  SHF.R.U32.HI R22, RZ, 0x18, R22 ;  /* 0x00000018ff167819 */ /* 0x000fc80000011616 */
[----:B------:R-:W-:-:S04]  /*5f80*/  LOP3.LUT R3, R3, 0x80, R22, 0xf8, !PT ;  /* 0x0000008003037812 */ /* 0x000fc800078ef816 */
[----:B------:R-:W-:-:S07]  /*5f90*/  PRMT R4, R3, 0x7610, R4 ;  /* 0x0000761003047816 */ /* 0x000fce0000000004 */
.L_x_22536:
[----:B------:R-:W-:Y:S05]  /*5fa0*/  BSYNC.RECONVERGENT B0 ;  /* 0x0000000000007941 */ /* 0x000fea0003800200 */
.L_x_22535:
[----:B------:R0:W-:Y:S01]  /*5fb0*/  STG.E.U8 desc[UR36][R8.64], R4 ;  /* 0x0000000408007986 */ /* 0x0001e2000c101124 */
[----:B------:R-:W-:Y:S05]  /*5fc0*/  BRA `(.L_x_22524) ;  /* 0x0000000400f07947 */ /* 0x000fea0003800000 */
.L_x_22533:
        /* <DEDUP_REMOVED lines=16> */
.L_x_22540:
[----:B------:R-:W-:-:S04]  /*60d0*/  SHF.R.U32.HI R22, RZ, 0x18, R22 ;  /* 0x00000018ff167819 */ /* 0x000fc80000011616 */
[----:B------:R-:W-:-:S04]  /*60e0*/  LOP3.LUT R3, R3, 0x80, R22, 0xf8, !PT ;  /* 0x0000008003037812 */ /* 0x000fc800078ef816 */
[----:B------:R-:W-:-:S07]  /*60f0*/  PRMT R4, R3, 0x7610, R4 ;  /* 0x0000761003047816 */ /* 0x000fce0000000004 */
.L_x_22539:
[----:B------:R-:W-:Y:S05]  /*6100*/  BSYNC.RECONVERGENT B0 ;  /* 0x0000000000007941 */ /* 0x000fea0003800200 */
.L_x_22538:
[----:B------:R0:W-:Y:S01]  /*6110*/  STG.E.U8 desc[UR36][R8.64], R4 ;  /* 0x0000000408007986 */ /* 0x0001e2000c101124 */
[----:B------:R-:W-:Y:S05]  /*6120*/  BRA `(.L_x_22524) ;  /* 0x0000000400987947 */ /* 0x000fea0003800000 */
.L_x_22532:
        /* <DEDUP_REMOVED lines=21> */
.L_x_22542:
[----:B------:R-:W0:Y:S02]  /*6280*/  F2I.U64.TRUNC R22, R22 ;  /* 0x0000001600167311 */ /* 0x000e24000020d800 */
[----:B0-----:R0:W-:Y:S01]  /*6290*/  STG.E.64 desc[UR36][R8.64], R22 ;  /* 0x0000001608007986 */ /* 0x0011e2000c101b24 */
[----:B------:R-:W-:Y:S05]  /*62a0*/  BRA `(.L_x_22524) ;  /* 0x0000000400387947 */ /* 0x000fea0003800000 */
.L_x_22541:
[----:B------:R-:W0:Y:S02]  /*62b0*/  F2I.FTZ.U32.TRUNC.NTZ R3, R22 ;  /* 0x0000001600037305 */ /* 0x000e24000021f000 */
[----:B0-----:R0:W-:Y:S01]  /*62c0*/  STG.E desc[UR36][R8.64], R3 ;  /* 0x0000000308007986 */ /* 0x0011e2000c101924 */
[----:B------:R-:W-:Y:S05]  /*62d0*/  BRA `(.L_x_22524) ;  /* 0x00000004002c7947 */ /* 0x000fea0003800000 */
.L_x_22531:
        /* <DEDUP_REMOVED lines=10> */
.L_x_22544:
[----:B------:R-:W-:Y:S01]  /*6380*/  FMUL.FTZ R4, R22, 1 ;  /* 0x3f80000016047820 */ /* 0x000fe20000410000 */
[----:B------:R-:W-:-:S05]  /*6390*/  CS2R R6, SRZ ;  /* 0x0000000000067805 */ /* 0x000fca000001ff00 */
[----:B------:R-:W0:Y:S02]  /*63a0*/  F2F.F64.F32 R4, R4 ;  /* 0x0000000400047310 */ /* 0x000e240000201800 */
[----:B0-----:R0:W-:Y:S01]  /*63b0*/  STG.E.128 desc[UR36][R8.64], R4 ;  /* 0x0000000408007986 */ /* 0x0011e2000c101d24 */
[----:B------:R-:W-:Y:S05]  /*63c0*/  BRA `(.L_x_22524) ;  /* 0x0000000000f07947 */ /* 0x000fea0003800000 */
.L_x_22543:
[----:B------:R-:W-:-:S13]  /*63d0*/  ISETP.NE.AND P0, PT, R0, 0xf, PT ;  /* 0x0000000f0000780c */ /* 0x000fda0003f05270 */
[----:B------:R-:W-:Y:S05]  /*63e0*/  @!P0 BRA `(.L_x_22545) ;  /* 0x0000000000e08947 */ /* 0x000fea0003800000 */
[----:B------:R-:W-:-:S13]  /*63f0*/  ISETP.NE.AND P0, PT, R0, 0x17, PT ;  /* 0x000000170000780c */ /* 0x000fda0003f05270 */
[----:B------:R-:W-:Y:S05]  /*6400*/  @!P0 BRA `(.L_x_22546) ;  /* 0x00000000008c8947 */ /* 0x000fea0003800000 */
[----:B------:R-:W-:-:S13]  /*6410*/  ISETP.NE.AND P0, PT, R0, 0x18, PT ;  /* 0x000000180000780c */ /* 0x000fda0003f05270 */
[----:B------:R-:W-:Y:S05]  /*6420*/  @!P0 BRA `(.L_x_22547) ;  /* 0x0000000000448947 */ /* 0x000fea0003800000 */
.L_x_22523:
        /* <DEDUP_REMOVED lines=16> */
.L_x_22548:
[----:B------:R-:W-:Y:S05]  /*6530*/  BRA `(.L_x_22524) ;  /* 0x0000000000947947 */ /* 0x000fea0003800000 */
.L_x_22547:
        /* <DEDUP_REMOVED lines=12> */
.L_x_22550:
[----:B------:R-:W-:Y:S05]  /*6600*/  BSYNC.RECONVERGENT B0 ;  /* 0x0000000000007941 */ /* 0x000fea0003800200 */
.L_x_22549:
[----:B------:R-:W-:-:S05]  /*6610*/  LOP3.LUT R3, R0, 0x80, R5, 0xf8, !PT ;  /* 0x0000008000037812 */ /* 0x000fca00078ef805 */
[----:B------:R4:W-:Y:S01]  /*6620*/  STG.E.U8 desc[UR36][R8.64], R3 ;  /* 0x0000000308007986 */ /* 0x0009e2000c101124 */
[----:B------:R-:W-:Y:S05]  /*6630*/  BRA `(.L_x_22524) ;  /* 0x0000000000547947 */ /* 0x000fea0003800000 */
.L_x_22546:
        /* <DEDUP_REMOVED lines=11> */
.L_x_22552:
[----:B------:R-:W-:Y:S01]  /*66f0*/  IMAD.MOV.U32 R0, RZ, RZ, 0x7f ;  /* 0x0000007fff007424 */ /* 0x000fe200078e00ff */
[----:B------:R-:W-:-:S04]  /*6700*/  ISETP.GT.U32.AND P0, PT, R4, 0x7f800000, PT ;  /* 0x7f8000000400780c */ /* 0x000fc80003f04070 */
[----:B------:R-:W-:-:S09]  /*6710*/  SEL R0, R0, 0x7c, P0 ;  /* 0x0000007c00007807 */ /* 0x000fd20000000000 */
.L_x_22553:
[----:B------:R-:W-:Y:S05]  /*6720*/  BSYNC.RECONVERGENT B0 ;  /* 0x0000000000007941 */ /* 0x000fea0003800200 */
.L_x_22551:
[----:B------:R-:W-:-:S04]  /*6730*/  SHF.R.U32.HI R3, RZ, 0x18, R22 ;  /* 0x00000018ff037819 */ /* 0x000fc80000011616 */
[----:B------:R-:W-:-:S05]  /*6740*/  LOP3.LUT R3, R0, 0x80, R3, 0xf8, !PT ;  /* 0x0000008000037812 */ /* 0x000fca00078ef803 */
[----:B------:R2:W-:Y:S01]  /*6750*/  STG.E.U8 desc[UR36][R8.64], R3 ;  /* 0x0000000308007986 */ /* 0x0005e2000c101124 */
[----:B------:R-:W-:Y:S05]  /*6760*/  BRA `(.L_x_22524) ;  /* 0x0000000000087947 */ /* 0x000fea0003800000 */
.L_x_22545:
[----:B------:R-:W-:-:S05]  /*6770*/  F2FP.BF16.F32.PACK_AB R22, RZ, R22 ;  /* 0x00000016ff16723e */ /* 0x000fca00000010ff */
[----:B------:R0:W-:Y:S02]  /*6780*/  STG.E.U16 desc[UR36][R8.64], R22 ;  /* 0x0000001608007986 */ /* 0x0001e4000c101524 */
.L_x_22524:
[----:B------:R-:W-:-:S07]  /*6790*/  VIADD R25, R25, 0x80 ;  /* 0x0000008019197836 */ /* 0x000fce0000000000 */
.L_x_22483:
[----:B------:R-:W-:Y:S05]  /*67a0*/  BSYNC.RECONVERGENT B6 ;  /* 0x0000000000067941 */ /* 0x000fea0003800200 */
.L_x_22482:
[----:B------:R-:W-:-:S13]  /*67b0*/  ISETP.GE.AND P0, PT, R25, R17, PT ;  /* 0x000000111900720c */ /* 0x000fda0003f06270 */
[----:B------:R-:W-:Y:S05]  /*67c0*/  @P0 EXIT ;  /* 0x000000000000094d */ /* 0x000fea0003800000 */
[----:B01----:R-:W0:Y:S01]  /*67d0*/  LDC.64 R4, c[0x0][0x388] ;  /* 0x0000e200ff047b82 */ /* 0x003e220000000a00 */
[----:B------:R-:W4:Y:S01]  /*67e0*/  LDCU UR4, c[0x0][0x3a8] ;  /* 0x00007500ff0477ac */ /* 0x000f220008000800 */
[----:B--2---:R-:W-:Y:S01]  /*67f0*/  PRMT R0, R16, 0x9910, RZ ;  /* 0x0000991010007816 */ /* 0x004fe200000000ff */
        /* <DEDUP_REMOVED lines=14> */
[----:B---3--:R-:W0:Y:S02]  /*68e0*/  F2I.FTZ.TRUNC.NTZ R5, R24 ;  /* 0x0000001800057305 */ /* 0x008e24000021f100 */
[----:B0-----:R-:W-:Y:S01]  /*68f0*/  STG.E.U8 desc[UR36][R2.64], R5 ;  /* 0x0000000502007986 */ /* 0x001fe2000c101124 */
[----:B------:R-:W-:Y:S05]  /*6900*/  EXIT ;  /* 0x000000000000794d */ /* 0x000fea0003800000 */
.L_x_22557:
[----:B---3--:R-:W0:Y:S02]  /*6910*/  F2I.S64.TRUNC R24, R24 ;  /* 0x0000001800187311 */ /* 0x008e24000020d900 */
[----:B0-----:R-:W-:-:S05]  /*6920*/  IMAD.MOV.U32 R5, RZ, RZ, R24 ;  /* 0x000000ffff057224 */ /* 0x001fca00078e0018 */
[----:B------:R-:W-:Y:S01]  /*6930*/  STG.E.U8 desc[UR36][R2.64], R5 ;  /* 0x0000000502007986 */ /* 0x000fe2000c101124 */
[----:B------:R-:W-:Y:S05]  /*6940*/  EXIT ;  /* 0x000000000000794d */ /* 0x000fea0003800000 */
.L_x_22556:
[----:B------:R-:W-:-:S13]  /*6950*/  ISETP.NE.AND P0, PT, R0, 0x2, PT ;  /* 0x000000020000780c */ /* 0x000fda0003f05270 */
[----:B------:R-:W-:Y:S05]  /*6960*/  @!P0 BRA `(.L_x_22559) ;  /* 0x0000000000288947 */ /* 0x000fea0003800000 */
[----:B------:R-:W-:-:S13]  /*6970*/  ISETP.NE.AND P0, PT, R0, 0x3, PT ;  /* 0x000000030000780c */ /* 0x000fda0003f05270 */
[----:B------:R-:W-:Y:S05]  /*6980*/  @!P0 BRA `(.L_x_22560) ;  /* 0x0000000000148947 */ /* 0x000fea0003800000 */
[----:B------:R-:W-:-:S13]  /*6990*/  ISETP.NE.AND P0, PT, R0, 0x4, PT ;  /* 0x000000040000780c */ /* 0x000fda0003f05270 */
[----:B------:R-:W-:Y:S05]  /*69a0*/  @P0 BRA `(.L_x_22558) ;  /* 0x0000000800380947 */ /* 0x000fea0003800000 */
[----:B---3--:R-:W0:Y:S02]  /*69b0*/  F2I.S64.TRUNC R24, R24 ;  /* 0x0000001800187311 */ /* 0x008e24000020d900 */
[----:B0-----:R-:W-:Y:S01]  /*69c0*/  STG.E.64 desc[UR36][R2.64], R24 ;  /* 0x0000001802007986 */ /* 0x001fe2000c101b24 */
[----:B------:R-:W-:Y:S05]  /*69d0*/  EXIT ;  /* 0x000000000000794d */ /* 0x000fea0003800000 */
.L_x_22560:
[----:B---3--:R-:W0:Y:S02]  /*69e0*/  F2I.FTZ.TRUNC.NTZ R5, R24 ;  /* 0x0000001800057305 */ /* 0x008e24000021f100 */
[----:B0-----:R-:W-:Y:S01]  /*69f0*/  STG.E desc[UR36][R2.64], R5 ;  /* 0x0000000502007986 */ /* 0x001fe2000c101924 */
[----:B------:R-:W-:Y:S05]  /*6a00*/  EXIT ;  /* 0x000000000000794d */ /* 0x000fea0003800000 */
.L_x_22559:
[----:B---3--:R-:W0:Y:S02]  /*6a10*/  F2I.FTZ.TRUNC.NTZ R5, R24 ;  /* 0x0000001800057305 */ /* 0x008e24000021f100 */
[----:B0-----:R-:W-:Y:S01]  /*6a20*/  STG.E.U16 desc[UR36][R2.64], R5 ;  /* 0x0000000502007986 */ /* 0x001fe2000c101524 */
[----:B------:R-:W-:Y:S05]  /*6a30*/  EXIT ;  /* 0x000000000000794d */ /* 0x000fea0003800000 */
.L_x_22555:
[----:B------:R-:W-:-:S13]  /*6a40*/  ISETP.GT.AND P0, PT, R0, 0x6, PT ;  /* 0x000000060000780c */ /* 0x000fda0003f04270 */
[----:B------:R-:W-:Y:S05]  /*6a50*/  @P0 BRA `(.L_x_22561) ;  /* 0x0000000000240947 */ /* 0x000fea0003800000 */
[----:B------:R-:W-:-:S13]  /*6a60*/  ISETP.NE.AND P0, PT, R0, 0x5, PT ;  /* 0x000000050000780c */ /* 0x000fda0003f05270 */
[----:B------:R-:W-:Y:S05]  /*6a70*/  @!P0 BRA `(.L_x_22562) ;  /* 0x0000000000108947 */ /* 0x000fea0003800000 */
[----:B------:R-:W-:-:S13]  /*6a80*/  ISETP.NE.AND P0, PT, R0, 0x6, PT ;  /* 0x000000060000780c */ /* 0x000fda0003f05270 */
[----:B------:R-:W-:Y:S05]  /*6a90*/  @P0 BRA `(.L_x_22558) ;  /* 0x0000000400fc0947 */ /* 0x000fea0003800000 */
[----:B---3--:R-:W-:Y:S01]  /*6aa0*/  STG.E desc[UR36][R2.64], R24 ;  /* 0x0000001802007986 */ /* 0x008fe2000c101924 */
[----:B------:R-:W-:Y:S05]  /*6ab0*/  EXIT ;  /* 0x000000000000794d */ /* 0x000fea0003800000 */
.L_x_22562:
[----:B---3--:R-:W-:-:S05]  /*6ac0*/  F2FP.F16.F32.PACK_AB R24, RZ, R24 ;  /* 0x00000018ff18723e */ /* 0x008fca00000000ff */
[----:B------:R-:W-:Y:S01]  /*6ad0*/  STG.E.U16 desc[UR36][R2.64], R24 ;  /* 0x0000001802007986 */ /* 0x000fe2000c101524 */
[----:B------:R-:W-:Y:S05]  /*6ae0*/  EXIT ;  /* 0x000000000000794d */ /* 0x000fea0003800000 */
.L_x_22561:
[----:B------:R-:W-:-:S13]  /*6af0*/  ISETP.NE.AND P0, PT, R0, 0x7, PT ;  /* 0x000000070000780c */ /* 0x000fda0003f05270 */
[----:B------:R-:W-:Y:S05]  /*6b00*/  @!P0 BRA `(.L_x_22563) ;  /* 0x00000000002c8947 */ /* 0x000fea0003800000 */
[----:B------:R-:W-:-:S13]  /*6b10*/  ISETP.NE.AND P0, PT, R0, 0x8, PT ;  /* 0x000000080000780c */ /* 0x000fda0003f05270 */
[----:B------:R-:W-:Y:S05]  /*6b20*/  @!P0 BRA `(.L_x_22564) ;  /* 0x0000000000148947 */ /* 0x000fea0003800000 */
[----:B------:R-:W-:-:S13]  /*6b30*/  ISETP.NE.AND P0, PT, R0, 0x9, PT ;  /* 0x000000090000780c */ /* 0x000fda0003f05270 */
[----:B------:R-:W-:Y:S05]  /*6b40*/  @P0 BRA `(.L_x_22558) ;  /* 0x0000000400d00947 */ /* 0x000fea0003800000 */
[----:B------:R-:W-:-:S05]  /*6b50*/  IMAD.MOV.U32 R25, RZ, RZ, RZ ;  /* 0x000000ffff197224 */ /* 0x000fca00078e00ff */
[----:B---3--:R-:W-:Y:S01]  /*6b60*/  STG.E.64 desc[UR36][R2.64], R24 ;  /* 0x0000001802007986 */ /* 0x008fe2000c101b24 */
[----:B------:R-:W-:Y:S05]  /*6b70*/  EXIT ;  /* 0x000000000000794d */ /* 0x000fea0003800000 */
.L_x_22564:
[----:B---3--:R-:W-:-:S04]  /*6b80*/  F2FP.F16.F32.PACK_AB R5, RZ, R24 ;  /* 0x00000018ff05723e */ /* 0x008fc800000000ff */
[----:B------:R-:W-:-:S05]  /*6b90*/  PRMT R5, R5, 0x5410, RZ ;  /* 0x0000541005057816 */ /* 0x000fca00000000ff */
[----:B------:R-:W-:Y:S01]  /*6ba0*/  STG.E desc[UR36][R2.64], R5 ;  /* 0x0000000502007986 */ /* 0x000fe2000c101924 */
[----:B------:R-:W-:Y:S05]  /*6bb0*/  EXIT ;  /* 0x000000000000794d */ /* 0x000fea0003800000 */
.L_x_22563:
[----:B---3--:R-:W-:-:S06]  /*6bc0*/  FMUL.FTZ R4, R24, 1 ;  /* 0x3f80000018047820 */ /* 0x008fcc0000410000 */
[----:B------:R-:W0:Y:S02]  /*6bd0*/  F2F.F64.F32 R4, R4 ;  /* 0x0000000400047310 */ /* 0x000e240000201800 */
[----:B0-----:R-:W-:Y:S01]  /*6be0*/  STG.E.64 desc[UR36][R2.64], R4 ;  /* 0x0000000402007986 */ /* 0x001fe2000c101b24 */
[----:B------:R-:W-:Y:S05]  /*6bf0*/  EXIT ;  /* 0x000000000000794d */ /* 0x000fea0003800000 */
.L_x_22554:
        /* <DEDUP_REMOVED lines=10> */
[----:B---3--:R-:W0:Y:S02]  /*6ca0*/  F2I.FTZ.U32.TRUNC.NTZ R5, R24 ;  /* 0x0000001800057305 */ /* 0x008e24000021f000 */
[----:B0-----:R-:W-:Y:S01]  /*6cb0*/  STG.E.U16 desc[UR36][R2.64], R5 ;  /* 0x0000000502007986 */ /* 0x001fe2000c101524 */
[----:B------:R-:W-:Y:S05]  /*6cc0*/  EXIT ;  /* 0x000000000000794d */ /* 0x000fea0003800000 */
.L_x_22568:
[----:B---3--:R-:W-:Y:S01]  /*6cd0*/  LOP3.LUT R4, R24, 0x7fffffff, RZ, 0xc0, !PT ;  /* 0x7fffffff18047812 */ /* 0x008fe200078ec0ff */
        /* <DEDUP_REMOVED lines=15> */
.L_x_22571:
[----:B------:R-:W-:-:S04]  /*6dd0*/  SHF.R.U32.HI R24, RZ, 0x18, R24 ;  /* 0x00000018ff187819 */ /* 0x000fc80000011618 */
[----:B------:R-:W-:-:S04]  /*6de0*/  LOP3.LUT R5, R5, 0x80, R24, 0xf8, !PT ;  /* 0x0000008005057812 */ /* 0x000fc800078ef818 */
[----:B------:R-:W-:-:S07]  /*6df0*/  PRMT R0, R5, 0x7610, R0 ;  /* 0x0000761005007816 */ /* 0x000fce0000000000 */
.L_x_22570:
[----:B------:R-:W-:Y:S05]  /*6e00*/  BSYNC.RECONVERGENT B0 ;  /* 0x0000000000007941 */ /* 0x000fea0003800200 */
.L_x_22569:
[----:B------:R-:W-:Y:S01]  /*6e10*/  STG.E.U8 desc[UR36][R2.64], R0 ;  /* 0x0000000002007986 */ /* 0x000fe2000c101124 */
[----:B------:R-:W-:Y:S05]  /*6e20*/  EXIT ;  /* 0x000000000000794d */ /* 0x000fea0003800000 */
.L_x_22567:
        /* <DEDUP_REMOVED lines=16> */
.L_x_22574:
[----:B------:R-:W-:-:S04]  /*6f30*/  SHF.R.U32.HI R24, RZ, 0x18, R24 ;  /* 0x00000018ff187819 */ /* 0x000fc80000011618 */
[----:B------:R-:W-:-:S04]  /*6f40*/  LOP3.LUT R5, R5, 0x80, R24, 0xf8, !PT ;  /* 0x0000008005057812 */ /* 0x000fc800078ef818 */
[----:B------:R-:W-:-:S07]  /*6f50*/  PRMT R0, R5, 0x7610, R0 ;  /* 0x0000761005007816 */ /* 0x000fce0000000000 */
.L_x_22573:
[----:B------:R-:W-:Y:S05]  /*6f60*/  BSYNC.RECONVERGENT B0 ;  /* 0x0000000000007941 */ /* 0x000fea0003800200 */
.L_x_22572:
[----:B------:R-:W-:Y:S01]  /*6f70*/  STG.E.U8 desc[UR36][R2.64], R0 ;  /* 0x0000000002007986 */ /* 0x000fe2000c101124 */
[----:B------:R-:W-:Y:S05]  /*6f80*/  EXIT ;  /* 0x000000000000794d */ /* 0x000fea0003800000 */
.L_x_22566:
[----:B------:R-:W-:-:S13]  /*6f90*/  ISETP.NE.AND P0, PT, R0, 0x1c, PT ;  /* 0x0000001c0000780c */ /* 0x000fda0003f05270 */
[----:B------:R-:W-:Y:S05]  /*6fa0*/  @!P0 BRA `(.L_x_22575) ;  /* 0x0000000000588947 */ /* 0x000fea0003800000 */
[----:B------:R-:W-:-:S13]  /*6fb0*/  ISETP.NE.AND P0, PT, R0, 0x1d, PT ;  /* 0x0000001d0000780c */ /* 0x000fda0003f05270 */
[----:B------:R-:W-:Y:S05]  /*6fc0*/  @!P0 BRA `(.L_x_22576) ;  /* 0x0000000000448947 */ /* 0x000fea0003800000 */
[----:B------:R-:W-:-:S13]  /*6fd0*/  ISETP.NE.AND P0, PT, R0, 0x2c, PT ;  /* 0x0000002c0000780c */ /* 0x000fda0003f05270 */
[----:B------:R-:W-:Y:S05]  /*6fe0*/  @P0 BRA `(.L_x_22558) ;  /* 0x0000000000a80947 */ /* 0x000fea0003800000 */
[----:B---3--:R-:W-:-:S04]  /*6ff0*/  SHF.R.U32.HI R4, RZ, 0x17, R24 ;  /* 0x00000017ff047819 */ /* 0x008fc80000011618 */
        /* <DEDUP_REMOVED lines=14> */
.L_x_22576:
[----:B---3--:R-:W0:Y:S02]  /*70e0*/  F2I.U64.TRUNC R24, R24 ;  /* 0x0000001800187311 */ /* 0x008e24000020d800 */
[----:B0-----:R-:W-:Y:S01]  /*70f0*/  STG.E.64 desc[UR36][R2.64], R24 ;  /* 0x0000001802007986 */ /* 0x001fe2000c101b24 */
[----:B------:R-:W-:Y:S05]  /*7100*/  EXIT ;  /* 0x000000000000794d */ /* 0x000fea0003800000 */
.L_x_22575:
[----:B---3--:R-:W0:Y:S02]  /*7110*/  F2I.FTZ.U32.TRUNC.NTZ R5, R24 ;  /* 0x0000001800057305 */ /* 0x008e24000021f000 */
[----:B0-----:R-:W-:Y:S01]  /*7120*/  STG.E desc[UR36][R2.64], R5 ;  /* 0x0000000502007986 */ /* 0x001fe2000c101924 */
[----:B------:R-:W-:Y:S05]  /*7130*/  EXIT ;  /* 0x000000000000794d */ /* 0x000fea0003800000 */
.L_x_22565:
[----:B------:R-:W-:-:S13]  /*7140*/  ISETP.GT.AND P0, PT, R0, 0xe, PT ;  /* 0x0000000e0000780c */ /* 0x000fda0003f04270 */
[----:B------:R-:W-:Y:S05]  /*7150*/  @P0 BRA `(.L_x_22577) ;  /* 0x0000000000340947 */ /* 0x000fea0003800000 */
[----:B------:R-:W-:-:S13]  /*7160*/  ISETP.NE.AND P0, PT, R0, 0xa, PT ;  /* 0x0000000a0000780c */ /* 0x000fda0003f05270 */
[----:B------:R-:W-:Y:S05]  /*7170*/  @!P0 BRA `(.L_x_22578) ;  /* 0x0000000000188947 */ /* 0x000fea0003800000 */
[----:B------:R-:W-:-:S13]  /*7180*/  ISETP.NE.AND P0, PT, R0, 0xb, PT ;  /* 0x0000000b0000780c */ /* 0x000fda0003f05270 */
[----:B------:R-:W-:Y:S05]  /*7190*/  @P0 BRA `(.L_x_22558) ;  /* 0x00000000003c0947 */ /* 0x000fea0003800000 */
[----:B---3--:R-:W-:-:S04]  /*71a0*/  FSETP.NEU.FTZ.AND P0, PT, R24, RZ, PT ;  /* 0x000000ff1800720b */ /* 0x008fc80003f1d000 */
[----:B------:R-:W-:-:S05]  /*71b0*/  SEL R5, RZ, 0x1, !P0 ;  /* 0x00000001ff057807 */ /* 0x000fca0004000000 */
[----:B------:R-:W-:Y:S01]  /*71c0*/  STG.E.U8 desc[UR36][R2.64], R5 ;  /* 0x0000000502007986 */ /* 0x000fe2000c101124 */
[----:B------:R-:W-:Y:S05]  /*71d0*/  EXIT ;  /* 0x000000000000794d */ /* 0x000fea0003800000 */
.L_x_22578:
[----:B---3--:R-:W-:Y:S01]  /*71e0*/  FMUL.FTZ R4, R24, 1 ;  /* 0x3f80000018047820 */ /* 0x008fe20000410000 */
[----:B------:R-:W-:-:S05]  /*71f0*/  CS2R R6, SRZ ;  /* 0x0000000000067805 */ /* 0x000fca000001ff00 */
[----:B------:R-:W0:Y:S02]  /*7200*/  F2F.F64.F32 R4, R4 ;  /* 0x0000000400047310 */ /* 0x000e240000201800 */
[----:B0-----:R-:W-:Y:S01]  /*7210*/  STG.E.128 desc[UR36][R2.64], R4 ;  /* 0x0000000402007986 */ /* 0x001fe2000c101d24 */
[----:B------:R-:W-:Y:S05]  /*7220*/  EXIT ;  /* 0x000000000000794d */ /* 0x000fea0003800000 */
.L_x_22577:
[----:B------:R-:W-:-:S13]  /*7230*/  ISETP.NE.AND P0, PT, R0, 0xf, PT ;  /* 0x0000000f0000780c */ /* 0x000fda0003f05270 */
[----:B------:R-:W-:Y:S05]  /*7240*/  @!P0 BRA `(.L_x_22579) ;  /* 0x0000000000e08947 */ /* 0x000fea0003800000 */
[----:B------:R-:W-:-:S13]  /*7250*/  ISETP.NE.AND P0, PT, R0, 0x17, PT ;  /* 0x000000170000780c */ /* 0x000fda0003f05270 */
[----:B------:R-:W-:Y:S05]  /*7260*/  @!P0 BRA `(.L_x_22580) ;  /* 0x00000000008c8947 */ /* 0x000fea0003800000 */
[----:B------:R-:W-:-:S13]  /*7270*/  ISETP.NE.AND P0, PT, R0, 0x18, PT ;  /* 0x000000180000780c */ /* 0x000fda0003f05270 */
[----:B------:R-:W-:Y:S05]  /*7280*/  @!P0 BRA `(.L_x_22581) ;  /* 0x0000000000448947 */ /* 0x000fea0003800000 */
.L_x_22558:
        /* <DEDUP_REMOVED lines=16> */
.L_x_22582:
[----:B------:R-:W-:Y:S05]  /*7390*/  EXIT ;  /* 0x000000000000794d */ /* 0x000fea0003800000 */
.L_x_22581:
[----:B---3--:R-:W-:Y:S01]  /*73a0*/  LOP3.LUT R4, R24, 0x7fffffff, RZ, 0xc0, !PT ;  /* 0x7fffffff18047812 */ /* 0x008fe200078ec0ff */
        /* <DEDUP_REMOVED lines=11> */
.L_x_22584:
[----:B------:R-:W-:Y:S05]  /*7460*/  BSYNC.RECONVERGENT B0 ;  /* 0x0000000000007941 */ /* 0x000fea0003800200 */
.L_x_22583:
[----:B------:R-:W-:-:S05]  /*7470*/  LOP3.LUT R5, R0, 0x80, R7, 0xf8, !PT ;  /* 0x0000008000057812 */ /* 0x000fca00078ef807 */
[----:B------:R-:W-:Y:S01]  /*7480*/  STG.E.U8 desc[UR36][R2.64], R5 ;  /* 0x0000000502007986 */ /* 0x000fe2000c101124 */
[----:B------:R-:W-:Y:S05]  /*7490*/  EXIT ;  /* 0x000000000000794d */ /* 0x000fea0003800000 */
.L_x_22580:
[----:B---3--:R-:W-:Y:S01]  /*74a0*/  LOP3.LUT R4, R24, 0x7fffffff, RZ, 0xc0, !PT ;  /* 0x7fffffff18047812 */ /* 0x008fe200078ec0ff */
        /* <DEDUP_REMOVED lines=10> */
.L_x_22586:
[----:B------:R-:W-:Y:S01]  /*7550*/  IMAD.MOV.U32 R0, RZ, RZ, 0x7f ;  /* 0x0000007fff007424 */ /* 0x000fe200078e00ff */
[----:B------:R-:W-:-:S04]  /*7560*/  ISETP.GT.U32.AND P0, PT, R4, 0x7f800000, PT ;  /* 0x7f8000000400780c */ /* 0x000fc80003f04070 */
[----:B------:R-:W-:-:S09]  /*7570*/  SEL R0, R0, 0x7c, P0 ;  /* 0x0000007c00007807 */ /* 0x000fd20000000000 */
.L_x_22587:
[----:B------:R-:W-:Y:S05]  /*7580*/  BSYNC.RECONVERGENT B0 ;  /* 0x0000000000007941 */ /* 0x000fea0003800200 */
.L_x_22585:
[----:B------:R-:W-:-:S04]  /*7590*/  SHF.R.U32.HI R5, RZ, 0x18, R24 ;  /* 0x00000018ff057819 */ /* 0x000fc80000011618 */
[----:B------:R-:W-:-:S05]  /*75a0*/  LOP3.LUT R5, R0, 0x80, R5, 0xf8, !PT ;  /* 0x0000008000057812 */ /* 0x000fca00078ef805 */
[----:B------:R-:W-:Y:S01]  /*75b0*/  STG.E.U8 desc[UR36][R2.64], R5 ;  /* 0x0000000502007986 */ /* 0x000fe2000c101124 */
[----:B------:R-:W-:Y:S05]  /*75c0*/  EXIT ;  /* 0x000000000000794d */ /* 0x000fea0003800000 */
.L_x_22579:
[----:B---3--:R-:W-:-:S05]  /*75d0*/  F2FP.BF16.F32.PACK_AB R24, RZ, R24 ;  /* 0x00000018ff18723e */ /* 0x008fca00000010ff */
[----:B------:R-:W-:Y:S01]  /*75e0*/  STG.E.U16 desc[UR36][R2.64], R24 ;  /* 0x0000001802007986 */ /* 0x000fe2000c101524 */
[----:B------:R-:W-:Y:S05]  /*75f0*/  EXIT ;  /* 0x000000000000794d */ /* 0x000fea0003800000 */
.L_x_22588:
        /* <DEDUP_REMOVED lines=16> */
.L_x_37210:


//--------------------- .text._ZN2at6native18elementwise_kernelILi128ELi2EZNS0_22gpu_kernel_impl_nocastIZZZNS0_16sqrt_kernel_cudaERNS_18TensorIteratorBaseEENKUlvE0_clEvENKUlvE0_clEvEUlfE_EEvS4_RKT_EUliE_EEviT1_ --------------------------
	.section	.text._ZN2at6native18elementwise_kernelILi128ELi2EZNS0_22gpu_kernel_impl_nocastIZZZNS0_16sqrt_kernel_cudaERNS_18TensorIteratorBaseEENKUlvE0_clEvENKUlvE0_clEvEUlfE_EEvS4_RKT_EUliE_EEviT1_,"ax",@progbits
	.align	128
        .global         _ZN2at6native18elementwise_kernelILi128ELi2EZNS0_22gpu_kernel_impl_nocastIZZZNS0_16sqrt_kernel_cudaERNS_18TensorIteratorBaseEENKUlvE0_clEvENKUlvE0_clEvEUlfE_EEvS4_RKT_EUliE_EEviT1_
        .type           _ZN2at6native18elementwise_kernelILi128ELi2EZNS0_22gpu_kernel_impl_nocastIZZZNS0_16sqrt_kernel_cudaERNS_18TensorIteratorBaseEENKUlvE0_clEvENKUlvE0_clEvEUlfE_EEvS4_RKT_EUliE_EEviT1_,@function
        .size           _ZN2at6native18elementwise_kernelILi128ELi2EZNS0_22gpu_kernel_impl_nocastIZZZNS0_16sqrt_kernel_cudaERNS_18TensorIteratorBaseEENKUlvE0_clEvENKUlvE0_clEvEUlfE_EEvS4_RKT_EUliE_EEviT1_,(.L_x_37211 - _ZN2at6native18elementwise_kernelILi128ELi2EZNS0_22gpu_kernel_impl_nocastIZZZNS0_16sqrt_kernel_cudaERNS_18TensorIteratorBaseEENKUlvE0_clEvENKUlvE0_clEvEUlfE_EEvS4_RKT_EUliE_EEviT1_)
        .other          _ZN2at6native18elementwise_kernelILi128ELi2EZNS0_22gpu_kernel_impl_nocastIZZZNS0_16sqrt_kernel_cudaERNS_18TensorIteratorBaseEENKUlvE0_clEvENKUlvE0_clEvEUlfE_EEvS4_RKT_EUliE_EEviT1_,@"STO_CUDA_ENTRY STV_DEFAULT"
_ZN2at6native18elementwise_kernelILi128ELi2EZNS0_22gpu_kernel_impl_nocastIZZZNS0_16sqrt_kernel_cudaERNS_18TensorIteratorBaseEENKUlvE0_clEvENKUlvE0_clEvEUlfE_EEvS4_RKT_EUliE_EEviT1_:
.text._ZN2at6native18elementwise_kernelILi128ELi2EZNS0_22gpu_kernel_impl_nocastIZZZNS0_16sqrt_kernel_cudaERNS_18TensorIteratorBaseEENKUlvE0_clEvENKUlvE0_clEvEUlfE_EEvS4_RKT_EUliE_EEviT1_:
        /* <DEDUP_REMOVED lines=16> */
[----:B------:R-:W-:Y:S01]  /*0100*/  IADD3 R3, PT, PT, R3, 0x80, RZ ;  /* 0x0000008003037810 */ /* 0x000fe20007ffe0ff */
[----:B--2---:R-:W0:Y:S02]  /*0110*/  MUFU.SQRT R9, R4 ;  /* 0x0000000400097308 */ /* 0x004e240000002000 */
[----:B0-----:R0:W-:Y:S04]  /*0120*/  STG.E desc[UR6][R6.64], R9 ;  /* 0x0000000906007986 */ /* 0x0011e8000c101906 */
.L_x_22591:
[----:B------:R-:W-:Y:S05]  /*0130*/  BSYNC.RECONVERGENT B0 ;  /* 0x0000000000007941 */ /* 0x000fea0003800200 */
.L_x_22590:
[----:B------:R-:W-:-:S13]  /*0140*/  ISETP.GE.AND P0, PT, R3, UR4, PT ;  /* 0x0000000403007c0c */ /* 0x000fda000bf06270 */
[----:B------:R-:W-:Y:S05]  /*0150*/  @P0 EXIT ;  /* 0x000000000000094d */ /* 0x000fea0003800000 */
[----:B------:R-:W1:Y:S02]  /*0160*/  LDC.64 R2, c[0x0][0x588] ;  /* 0x00016200ff027b82 */ /* 0x000e640000000a00 */
[----:B-1----:R-:W0:Y:S06]  /*0170*/  LDG.E R2, desc[UR6][R2.64] ;  /* 0x0000000602027981 */ /* 0x002e2c000c1e1900 */
[----:B------:R-:W1:Y:S01]  /*0180*/  LDC.64 R4, c[0x0][0x580] ;  /* 0x00016000ff047b82 */ /* 0x000e620000000a00 */
[----:B0-----:R-:W1:Y:S02]  /*0190*/  MUFU.SQRT R7, R2 ;  /* 0x0000000200077308 */ /* 0x001e640000002000 */
[----:B-1----:R-:W-:Y:S01]  /*01a0*/  STG.E desc[UR6][R4.64], R7 ;  /* 0x0000000704007986 */ /* 0x002fe2000c101906 */
[----:B------:R-:W-:Y:S05]  /*01b0*/  EXIT ;  /* 0x000000000000794d */ /* 0x000fea0003800000 */
.L_x_22589:
        /* <DEDUP_REMOVED lines=305> */
.L_x_22594:
[----:B------:R-:W0:Y:S02]  /*14d0*/  LDCU.128 UR8, c[0x0][0x580] ;  /* 0x0000b000ff0877ac */ /* 0x000e240008000c00 */
[----:B0-----:R-:W-:-:S04]  /*14e0*/  IADD3 R6, P0, PT, R4, UR10, RZ ;  /* 0x0000000a04067c10 */ /* 0x001fc8000ff1e0ff */
[----:B------:R-:W-:-:S05]  /*14f0*/  IADD3.X R7, PT, PT, RZ, UR11, RZ, P0, !PT ;  /* 0x0000000bff077c10 */ /* 0x000fca00087fe4ff */
[----:B------:R-:W2:Y:S01]  /*1500*/  LDG.E R6, desc[UR6][R6.64] ;  /* 0x0000000606067981 */ /* 0x000ea2000c1e1900 */
[----:B------:R-:W-:Y:S02]  /*1510*/  IADD3 R4, P0, PT, R5, UR8, RZ ;  /* 0x0000000805047c10 */ /* 0x000fe4000ff1e0ff */
[----:B------:R-:W-:-:S03]  /*1520*/  IADD3 R3, PT, PT, R3, 0x80, RZ ;  /* 0x0000008003037810 */ /* 0x000fc60007ffe0ff */
[----:B------:R-:W-:Y:S01]  /*1530*/  IMAD.X R5, RZ, RZ, UR9, P0 ;  /* 0x00000009ff057e24 */ /* 0x000fe200080e06ff */
[----:B--2---:R-:W0:Y:S04]  /*1540*/  MUFU.SQRT R9, R6 ;  /* 0x0000000600097308 */ /* 0x004e280000002000 */
[----:B0-----:R0:W-:Y:S03]  /*1550*/  STG.E desc[UR6][R4.64], R9 ;  /* 0x0000000904007986 */ /* 0x0011e6000c101906 */
.L_x_22593:
[----:B------:R-:W-:Y:S05]  /*1560*/  BSYNC.RECONVERGENT B0 ;  /* 0x0000000000007941 */ /* 0x000fea0003800200 */
.L_x_22592:
        /* <DEDUP_REMOVED lines=300> */
.L_x_22595:
[----:B------:R-:W0:Y:S02]  /*2830*/  LDCU.128 UR8, c[0x0][0x580] ;  /* 0x0000b000ff0877ac */ /* 0x000e240008000c00 */
[----:B0-----:R-:W-:-:S04]  /*2840*/  IADD3 R4, P0, PT, R2, UR10, RZ ;  /* 0x0000000a02047c10 */ /* 0x001fc8000ff1e0ff */
[----:B------:R-:W-:-:S05]  /*2850*/  IADD3.X R5, PT, PT, RZ, UR11, RZ, P0, !PT ;  /* 0x0000000bff057c10 */ /* 0x000fca00087fe4ff */
[----:B------:R-:W2:Y:S01]  /*2860*/  LDG.E R4, desc[UR6][R4.64] ;  /* 0x0000000604047981 */ /* 0x000ea2000c1e1900 */
[----:B------:R-:W-:-:S04]  /*2870*/  IADD3 R2, P0, PT, R3, UR8, RZ ;  /* 0x0000000803027c10 */ /* 0x000fc8000ff1e0ff */
[----:B------:R-:W-:Y:S01]  /*2880*/  IADD3.X R3, PT, PT, RZ, UR9, RZ, P0, !PT ;  /* 0x00000009ff037c10 */ /* 0x000fe200087fe4ff */
[----:B--2---:R-:W0:Y:S04]  /*2890*/  MUFU.SQRT R7, R4 ;  /* 0x0000000400077308 */ /* 0x004e280000002000 */
[----:B0-----:R-:W-:Y:S01]  /*28a0*/  STG.E desc[UR6][R2.64], R7 ;  /* 0x0000000702007986 */ /* 0x001fe2000c101906 */
[----:B------:R-:W-:Y:S05]  /*28b0*/  EXIT ;  /* 0x000000000000794d */ /* 0x000fea0003800000 */
.L_x_22596:
        /* <DEDUP_REMOVED lines=12> */
.L_x_37211:


//--------------------- .text._ZN2at6native27unrolled_elementwise_kernelIZZZNS0_16sqrt_kernel_cudaERNS_18TensorIteratorBaseEENKUlvE0_clEvENKUlvE0_clEvEUlfE_St5arrayIPcLm2EELi4E23TrivialOffsetCalculatorILi1EjESB_NS0_6memory15LoadWithoutCastENSC_16StoreWithoutCastEEEviT_T0_T2_T3_T4_T5_ --------------------------
	.section	.text._ZN2at6native27unrolled_elementwise_kernelIZZZNS0_16sqrt_kernel_cudaERNS_18TensorIteratorBaseEENKUlvE0_clEvENKUlvE0_clEvEUlfE_St5arrayIPcLm2EELi4E23TrivialOffsetCalculatorILi1EjESB_NS0_6memory15LoadWithoutCastENSC_16StoreWithoutCastEEEviT_T0_T2_T3_T4_T5_,"ax",@progbits
	.align	128
        .global         _ZN2at6native27unrolled_elementwise_kernelIZZZNS0_16sqrt_kernel_cudaERNS_18TensorIteratorBaseEENKUlvE0_clEvENKUlvE0_clEvEUlfE_St5arrayIPcLm2EELi4E23TrivialOffsetCalculatorILi1EjESB_NS0_6memory15LoadWithoutCastENSC_16StoreWithoutCastEEEviT_T0_T2_T3_T4_T5_
        .type           _ZN2at6native27unrolled_elementwise_kernelIZZZNS0_16sqrt_kernel_cudaERNS_18TensorIteratorBaseEENKUlvE0_clEvENKUlvE0_clEvEUlfE_St5arrayIPcLm2EELi4E23TrivialOffsetCalculatorILi1EjESB_NS0_6memory15LoadWithoutCastENSC_16StoreWithoutCastEEEviT_T0_T2_T3_T4_T5_,@function
        .size           _ZN2at6native27unrolled_elementwise_kernelIZZZNS0_16sqrt_kernel_cudaERNS_18TensorIteratorBaseEENKUlvE0_clEvENKUlvE0_clEvEUlfE_St5arrayIPcLm2EELi4E23TrivialOffsetCalculatorILi1EjESB_NS0_6memory15LoadWithoutCastENSC_16StoreWithoutCastEEEviT_T0_T2_T3_T4_T5_,(.L_x_37212 - _ZN2at6native27unrolled_elementwise_kernelIZZZNS0_16sqrt_kernel_cudaERNS_18TensorIteratorBaseEENKUlvE0_clEvENKUlvE0_clEvEUlfE_St5arrayIPcLm2EELi4E23TrivialOffsetCalculatorILi1EjESB_NS0_6memory15LoadWithoutCastENSC_16StoreWithoutCastEEEviT_T0_T2_T3_T4_T5_)
        .other          _ZN2at6native27unrolled_elementwise_kernelIZZZNS0_16sqrt_kernel_cudaERNS_18TensorIteratorBaseEENKUlvE0_clEvENKUlvE0_clEvEUlfE_St5arrayIPcLm2EELi4E23TrivialOffsetCalculatorILi1EjESB_NS0_6memory15LoadWithoutCastENSC_16StoreWithoutCastEEEviT_T0_T2_T3_T4_T5_,@"STO_CUDA_ENTRY STV_DEFAULT"
_ZN2at6native27unrolled_elementwise_kernelIZZZNS0_16sqrt_kernel_cudaERNS_18TensorIteratorBaseEENKUlvE0_clEvENKUlvE0_clEvEUlfE_St5arrayIPcLm2EELi4E23TrivialOffsetCalculatorILi1EjESB_NS0_6memory15LoadWithoutCastENSC_16StoreWithoutCastEEEviT_T0_T2_T3_T4_T5_:
.text._ZN2at6native27unrolled_elementwise_kernelIZZZNS0_16sqrt_kernel_cudaERNS_18TensorIteratorBaseEENKUlvE0_clEvENKUlvE0_clEvEUlfE_St5arrayIPcLm2EELi4E23TrivialOffsetCalculatorILi1EjESB_NS0_6memory15LoadWithoutCastENSC_16StoreWithoutCastEEEviT_T0_T2_T3_T4_T5_:
        /* <DEDUP_REMOVED lines=12> */
[----:B------:R-:W-:Y:S01]  /*00c0*/  @!P2 LEA R15, R3, R18, 0x9 ;  /* 0x00000012030fa211 */ /* 0x000fe200078e48ff */
[----:B------:R-:W-:Y:S01]  /*00d0*/  @!P2 VIADD R18, R18, 0x80 ;  /* 0x000000801212a836 */ /* 0x000fe20000000000 */
[----:B------:R-:W2:Y:S04]  /*00e0*/  @!P2 LDC.64 R12, c[0x0][0x390] ;  /* 0x0000e400ff0cab82 */ /* 0x000ea80000000a00 */
[----:B------:R-:W-:Y:S01]  /*00f0*/  ISETP.GE.AND P0, PT, R18, R5, PT ;  /* 0x000000051200720c */ /* 0x000fe20003f06270 */
[----:B0-----:R-:W-:-:S04]  /*0100*/  @!P1 IMAD.WIDE.U32 R10, R7, 0x4, R10 ;  /* 0x00000004070a9825 */ /* 0x001fc800078e000a */
[----:B------:R-:W-:-:S06]  /*0110*/  IMAD.MOV.U32 R7, RZ, RZ, RZ ;  /* 0x000000ffff077224 */ /* 0x000fcc00078e00ff */
[----:B-1----:R0:W3:Y:S02]  /*0120*/  @!P1 LDG.E R7, desc[UR4][R10.64] ;  /* 0x000000040a079981 */ /* 0x0020e4000c1e1900 */
[----:B------:R-:W1:Y:S01]  /*0130*/  @!P0 LDC.64 R8, c[0x0][0x390] ;  /* 0x0000e400ff088b82 */ /* 0x000e620000000a00 */
[----:B------:R-:W-:Y:S02]  /*0140*/  HFMA2 R19, -RZ, RZ, 0, 0 ;  /* 0x00000000ff137431 */ /* 0x000fe400000001ff */
[----:B------:R-:W-:Y:S02]  /*0150*/  @!P0 IMAD R17, R3, 0x200, R18 ;  /* 0x0000020003118824 */ /* 0x000fe400078e0212 */
[----:B------:R-:W-:Y:S02]  /*0160*/  IMAD.MOV.U32 R20, RZ, RZ, RZ ;  /* 0x000000ffff147224 */ /* 0x000fe400078e00ff */
[----:B--2---:R-:W-:-:S05]  /*0170*/  @!P2 IMAD.WIDE.U32 R12, R15, 0x4, R12 ;  /* 0x000000040f0ca825 */ /* 0x004fca00078e000c */
[----:B------:R2:W4:Y:S01]  /*0180*/  @!P2 LDG.E R19, desc[UR4][R12.64] ;  /* 0x000000040c13a981 */ /* 0x000522000c1e1900 */
[----:B-1----:R-:W-:-:S05]  /*0190*/  @!P0 IMAD.WIDE.U32 R16, R17, 0x4, R8 ;  /* 0x0000000411108825 */ /* 0x002fca00078e0008 */
[----:B------:R-:W4:Y:S01]  /*01a0*/  @!P0 LDG.E R20, desc[UR4][R16.64] ;  /* 0x0000000410148981 */ /* 0x000f22000c1e1900 */
[----:B------:R-:W-:-:S04]  /*01b0*/  @!P0 IADD3 R18, PT, PT, R18, 0x80, RZ ;  /* 0x0000008012128810 */ /* 0x000fc80007ffe0ff */
[----:B------:R-:W-:-:S13]  /*01c0*/  ISETP.GE.AND P1, PT, R18, R5, PT ;  /* 0x000000051200720c */ /* 0x000fda0003f26270 */
[----:B------:R-:W1:Y:S01]  /*01d0*/  @!P1 LDC.64 R14, c[0x0][0x390] ;  /* 0x0000e400ff0e9b82 */ /* 0x000e620000000a00 */
[C---:B------:R-:W-:Y:S02]  /*01e0*/  ISETP.GE.AND P0, PT, R0.reuse, R5, PT ;  /* 0x000000050000720c */ /* 0x040fe40003f06270 */
[----:B------:R-:W-:Y:S01]  /*01f0*/  @!P1 LEA R9, R3, R18, 0x9 ;  /* 0x0000001203099211 */ /* 0x000fe200078e48ff */
[----:B0-----:R-:W-:Y:S01]  /*0200*/  IMAD.MOV.U32 R10, RZ, RZ, RZ ;  /* 0x000000ffff0a7224 */ /* 0x001fe200078e00ff */
[----:B------:R-:W-:-:S03]  /*0210*/  IADD3 R18, PT, PT, R0, 0x80, RZ ;  /* 0x0000008000127810 */ /* 0x000fc60007ffe0ff */
[----:B-1----:R-:W-:-:S06]  /*0220*/  @!P1 IMAD.WIDE.U32 R14, R9, 0x4, R14 ;  /* 0x00000004090e9825 */ /* 0x002fcc00078e000e */
[----:B------:R-:W0:Y:S01]  /*0230*/  @!P0 LDC.64 R8, c[0x0][0x388] ;  /* 0x0000e200ff088b82 */ /* 0x000e220000000a00 */
[----:B------:R-:W-:Y:S01]  /*0240*/  ISETP.GE.AND P2, PT, R18, R5, PT ;  /* 0x000000051200720c */ /* 0x000fe20003f46270 */
[----:B--2---:R-:W-:Y:S01]  /*0250*/  VIADD R12, R0, 0x100 ;  /* 0x00000100000c7836 */ /* 0x004fe20000000000 */
[----:B------:R1:W5:Y:S01]  /*0260*/  @!P1 LDG.E R10, desc[UR4][R14.64] ;  /* 0x000000040e0a9981 */ /* 0x000362000c1e1900 */
[----:B------:R-:W-:-:S03]  /*0270*/  @!P0 IMAD R11, R3, 0x200, R0 ;  /* 0x00000200030b8824 */ /* 0x000fc600078e0200 */
[-C--:B------:R-:W-:Y:S02]  /*0280*/  ISETP.GE.AND P1, PT, R12, R5.reuse, PT ;  /* 0x000000050c00720c */ /* 0x080fe40003f26270 */
[----:B------:R-:W-:Y:S02]  /*0290*/  IADD3 R12, PT, PT, R0, 0x180, RZ ;  /* 0x00000180000c7810 */ /* 0x000fe40007ffe0ff */
[----:B------:R-:W-:Y:S01]  /*02a0*/  @!P0 MOV R0, R18 ;  /* 0x0000001200008202 */ /* 0x000fe20000000f00 */
[----:B0-----:R-:W-:Y:S01]  /*02b0*/  @!P0 IMAD.WIDE.U32 R8, R11, 0x4, R8 ;  /* 0x000000040b088825 */ /* 0x001fe200078e0008 */
[----:B------:R-:W-:Y:S01]  /*02c0*/  BSSY.RECONVERGENT B0, `(.L_x_22597) ;  /* 0x0000011000007945 */ /* 0x000fe20003800200 */
[----:B---3--:R-:W0:Y:S03]  /*02d0*/  @!P0 MUFU.SQRT R6, R7 ;  /* 0x0000000700068308 */ /* 0x008e260000002000 */
[----:B0-----:R1:W-:Y:S05]  /*02e0*/  @!P0 STG.E desc[UR4][R8.64], R6 ;  /* 0x0000000608008986 */ /* 0x0013ea000c101904 */
[----:B----4-:R1:W0:Y:S01]  /*02f0*/  @!P2 MUFU.SQRT R4, R19 ;  /* 0x000000130004a308 */ /* 0x0102220000002000 */
[----:B------:R-:W-:-:S07]  /*0300*/  ISETP.GE.AND P2, PT, R0, R5, PT ;  /* 0x000000050000720c */ /* 0x000fce0003f46270 */
[----:B------:R1:W2:Y:S06]  /*0310*/  @!P1 MUFU.SQRT R2, R20 ;  /* 0x0000001400029308 */ /* 0x0002ac0000002000 */
[----:B0-----:R-:W-:Y:S05]  /*0320*/  @P2 BRA `(.L_x_22598) ;  /* 0x0000000000282947 */ /* 0x001fea0003800000 */
[----:B-1----:R-:W0:Y:S01]  /*0330*/  LDC.64 R6, c[0x0][0x388] ;  /* 0x0000e200ff067b82 */ /* 0x002e220000000a00 */
[----:B------:R-:W-:Y:S01]  /*0340*/  IMAD R9, R3, 0x200, R0 ;  /* 0x0000020003097824 */ /* 0x000fe200078e0200 */
[----:B------:R-:W-:-:S04]  /*0350*/  IADD3 R0, PT, PT, R0, 0x80, RZ ;  /* 0x0000008000007810 */ /* 0x000fc80007ffe0ff */
[----:B------:R-:W-:-:S13]  /*0360*/  ISETP.GE.AND P0, PT, R0, R5, PT ;  /* 0x000000050000720c */ /* 0x000fda0003f06270 */
[----:B------:R-:W-:Y:S01]  /*0370*/  @!P0 IMAD R11, R3, 0x200, R0 ;  /* 0x00000200030b8824 */ /* 0x000fe200078e0200 */
[----:B------:R-:W-:Y:S01]  /*0380*/  @!P0 IADD3 R0, PT, PT, R0, 0x80, RZ ;  /* 0x0000008000008810 */ /* 0x000fe20007ffe0ff */
[----:B0-----:R-:W-:-:S04]  /*0390*/  IMAD.WIDE.U32 R8, R9, 0x4, R6 ;  /* 0x0000000409087825 */ /* 0x001fc800078e0006 */
[----:B------:R-:W-:Y:S01]  /*03a0*/  @!P0 IMAD.WIDE.U32 R6, R11, 0x4, R6 ;  /* 0x000000040b068825 */ /* 0x000fe200078e0006 */
[----:B------:R0:W-:Y:S04]  /*03b0*/  STG.E desc[UR4][R8.64], R4 ;  /* 0x0000000408007986 */ /* 0x0001e8000c101904 */
[----:B--2---:R0:W-:Y:S02]  /*03c0*/  @!P0 STG.E desc[UR4][R6.64], R2 ;  /* 0x0000000206008986 */ /* 0x0041e4000c101904 */
.L_x_22598:
[----:B------:R-:W-:Y:S05]  /*03d0*/  BSYNC.RECONVERGENT B0 ;  /* 0x0000000000007941 */ /* 0x000fea0003800200 */
.L_x_22597:
[-C--:B------:R-:W-:Y:S02]  /*03e0*/  ISETP.GE.AND P1, PT, R0, R5.reuse, PT ;  /* 0x000000050000720c */ /* 0x080fe40003f26270 */
[----:B------:R-:W-:-:S11]  /*03f0*/  ISETP.GE.AND P0, PT, R12, R5, PT ;  /* 0x000000050c00720c */ /* 0x000fd60003f06270 */
[----:B------:R-:W-:Y:S05]  /*0400*/  @P1 EXIT ;  /* 0x000000000000194d */ /* 0x000fea0003800000 */
[----:B0-----:R-:W2:Y:S01]  /*0410*/  LDC.64 R4, c[0x0][0x388] ;  /* 0x0000e200ff047b82 */ /* 0x001ea20000000a00 */
[----:B-----5:R-:W0:Y:S01]  /*0420*/  @!P0 MUFU.SQRT R7, R10 ;  /* 0x0000000a00078308 */ /* 0x020e220000002000 */
[----:B------:R-:W-:-:S04]  /*0430*/  IMAD R3, R3, 0x200, R0 ;  /* 0x0000020003037824 */ /* 0x000fc800078e0200 */
[----:B--2---:R-:W-:-:S05]  /*0440*/  IMAD.WIDE.U32 R2, R3, 0x4, R4 ;  /* 0x0000000403027825 */ /* 0x004fca00078e0004 */
[----:B0-----:R-:W-:Y:S01]  /*0450*/  STG.E desc[UR4][R2.64], R7 ;  /* 0x0000000702007986 */ /* 0x001fe2000c101904 */
[----:B------:R-:W-:Y:S05]  /*0460*/  EXIT ;  /* 0x000000000000794d */ /* 0x000fea0003800000 */
.L_x_22599:
        /* <DEDUP_REMOVED lines=9> */
.L_x_37212:


//--------------------- .text._ZN2at6native29vectorized_elementwise_kernelILi2EZZZNS0_16sqrt_kernel_cudaERNS_18TensorIteratorBaseEENKUlvE0_clEvENKUlvE0_clEvEUlfE_St5arrayIPcLm2EEEEviT0_T1_ --------------------------
	.section	.text._ZN2at6native29vectorized_elementwise_kernelILi2EZZZNS0_16sqrt_kernel_cudaERNS_18TensorIteratorBaseEENKUlvE0_clEvENKUlvE0_clEvEUlfE_St5arrayIPcLm2EEEEviT0_T1_,"ax",@progbits
	.align	128
        .global         _ZN2at6native29vectorized_elementwise_kernelILi2EZZZNS0_16sqrt_kernel_cudaERNS_18TensorIteratorBaseEENKUlvE0_clEvENKUlvE0_clEvEUlfE_St5arrayIPcLm2EEEEviT0_T1_
        .type           _ZN2at6native29vectorized_elementwise_kernelILi2EZZZNS0_16sqrt_kernel_cudaERNS_18TensorIteratorBaseEENKUlvE0_clEvENKUlvE0_clEvEUlfE_St5arrayIPcLm2EEEEviT0_T1_,@function
        .size           _ZN2at6native29vectorized_elementwise_kernelILi2EZZZNS0_16sqrt_kernel_cudaERNS_18TensorIteratorBaseEENKUlvE0_clEvENKUlvE0_clEvEUlfE_St5arrayIPcLm2EEEEviT0_T1_,(.L_x_37213 - _ZN2at6native29vectorized_elementwise_kernelILi2EZZZNS0_16sqrt_kernel_cudaERNS_18TensorIteratorBaseEENKUlvE0_clEvENKUlvE0_clEvEUlfE_St5arrayIPcLm2EEEEviT0_T1_)
        .other          _ZN2at6native29vectorized_elementwise_kernelILi2EZZZNS0_16sqrt_kernel_cudaERNS_18TensorIteratorBaseEENKUlvE0_clEvENKUlvE0_clEvEUlfE_St5arrayIPcLm2EEEEviT0_T1_,@"STO_CUDA_ENTRY STV_DEFAULT"
_ZN2at6native29vectorized_elementwise_kernelILi2EZZZNS0_16sqrt_kernel_cudaERNS_18TensorIteratorBaseEENKUlvE0_clEvENKUlvE0_clEvEUlfE_St5arrayIPcLm2EEEEviT0_T1_:
.text._ZN2at6native29vectorized_elementwise_kernelILi2EZZZNS0_16sqrt_kernel_cudaERNS_18TensorIteratorBaseEENKUlvE0_clEvENKUlvE0_clEvEUlfE_St5arrayIPcLm2EEEEviT0_T1_:
        /* <DEDUP_REMOVED lines=9> */
[----:B------:R-:W-:Y:S01]  /*0090*/  HFMA2 R20, -RZ, RZ, 0, 0 ;  /* 0x00000000ff147431 */ /* 0x000fe200000001ff */
[----:B0-----:R-:W-:Y:S01]  /*00a0*/  ISETP.GE.U32.AND P5, PT, R23, R2, PT ;  /* 0x000000021700720c */ /* 0x001fe20003fa6070 */
[----:B------:R-:W-:-:S12]  /*00b0*/  IMAD.MOV.U32 R3, RZ, RZ, R23 ;  /* 0x000000ffff037224 */ /* 0x000fd800078e0017 */
[----:B------:R-:W-:Y:S01]  /*00c0*/  @!P5 IADD3 R23, PT, PT, R3, 0x80, RZ ;  /* 0x000000800317d810 */ /* 0x000fe20007ffe0ff */
[----:B------:R-:W0:Y:S01]  /*00d0*/  @!P5 LDC.64 R26, c[0x0][0x390] ;  /* 0x0000e400ff1adb82 */ /* 0x000e220000000a00 */
[----:B------:R-:W-:Y:S02]  /*00e0*/  @!P5 IMAD.IADD R17, R0, 0x1, R3 ;  /* 0x000000010011d824 */ /* 0x000fe400078e0203 */
[----:B------:R-:W-:-:S13]  /*00f0*/  ISETP.GE.U32.AND P0, PT, R23, R2, PT ;  /* 0x000000021700720c */ /* 0x000fda0003f06070 */
[----:B------:R-:W-:Y:S01]  /*0100*/  @!P0 IMAD.IADD R22, R0, 0x1, R23 ;  /* 0x0000000100168824 */ /* 0x000fe200078e0217 */
[----:B------:R-:W1:Y:S01]  /*0110*/  @!P0 LDC.64 R14, c[0x0][0x390] ;  /* 0x0000e400ff0e8b82 */ /* 0x000e620000000a00 */
[----:B------:R-:W-:-:S05]  /*0120*/  @!P0 VIADD R23, R23, 0x80 ;  /* 0x0000008017178836 */ /* 0x000fca0000000000 */
[----:B------:R-:W-:Y:S01]  /*0130*/  ISETP.GE.U32.AND P1, PT, R23, R2, PT ;  /* 0x000000021700720c */ /* 0x000fe20003f26070 */
[----:B0-----:R-:W-:-:S05]  /*0140*/  @!P5 IMAD.WIDE.U32 R26, R17, 0x4, R26 ;  /* 0x00000004111ad825 */ /* 0x001fca00078e001a */
[----:B------:R0:W2:Y:S07]  /*0150*/  @!P5 LDG.E R20, desc[UR4][R26.64] ;  /* 0x000000041a14d981 */ /* 0x0000ae000c1e1900 */
        /* <DEDUP_REMOVED lines=9> */
[----:B------:R-:W-:Y:S01]  /*01f0*/  @!P3 IADD3 R23, PT, PT, R23, 0x80, RZ ;  /* 0x000000801717b810 */ /* 0x000fe20007ffe0ff */
[----:B------:R-:W5:Y:S03]  /*0200*/  @!P3 LDC.64 R16, c[0x0][0x390] ;  /* 0x0000e400ff10bb82 */ /* 0x000f660000000a00 */
[----:B------:R-:W-:-:S13]  /*0210*/  ISETP.GE.U32.AND P4, PT, R23, R2, PT ;  /* 0x000000021700720c */ /* 0x000fda0003f86070 */
[----:B------:R-:W-:Y:S01]  /*0220*/  @!P4 IMAD.IADD R25, R0, 0x1, R23 ;  /* 0x000000010019c824 */ /* 0x000fe200078e0217 */
[----:B------:R-:W-:-:S04]  /*0230*/  @!P4 IADD3 R23, PT, PT, R23, 0x80, RZ ;  /* 0x000000801717c810 */ /* 0x000fc80007ffe0ff */
[----:B------:R-:W-:Y:S01]  /*0240*/  ISETP.GE.U32.AND P5, PT, R23, R2, PT ;  /* 0x000000021700720c */ /* 0x000fe20003fa6070 */
[----:B---3--:R-:W-:-:S04]  /*0250*/  @!P1 IMAD.WIDE.U32 R12, R11, 0x4, R12 ;  /* 0x000000040b0c9825 */ /* 0x008fc800078e000c */
[----:B------:R-:W-:Y:S02]  /*0260*/  IMAD.MOV.U32 R11, RZ, RZ, RZ ;  /* 0x000000ffff0b7224 */ /* 0x000fe400078e00ff */
[----:B-1----:R-:W-:-:S05]  /*0270*/  @!P0 IMAD.WIDE.U32 R14, R22, 0x4, R14 ;  /* 0x00000004160e8825 */ /* 0x002fca00078e000e */
[----:B------:R1:W3:Y:S01]  /*0280*/  @!P0 LDG.E R11, desc[UR4][R14.64] ;  /* 0x000000040e0b8981 */ /* 0x0002e2000c1e1900 */
[----:B0-----:R-:W-:Y:S01]  /*0290*/  @!P5 IMAD.IADD R27, R0, 0x1, R23 ;  /* 0x00000001001bd824 */ /* 0x001fe200078e0217 */
[----:B------:R-:W-:-:S04]  /*02a0*/  @!P5 IADD3 R23, PT, PT, R23, 0x80, RZ ;  /* 0x000000801717d810 */ /* 0x000fc80007ffe0ff */
[----:B------:R-:W-:Y:S01]  /*02b0*/  ISETP.GE.U32.AND P0, PT, R23, R2, PT ;  /* 0x000000021700720c */ /* 0x000fe20003f06070 */
[----:B-1----:R-:W0:Y:S01]  /*02c0*/  @!P4 LDC.64 R14, c[0x0][0x390] ;  /* 0x0000e400ff0ecb82 */ /* 0x002e220000000a00 */
[----:B------:R-:W-:Y:S01]  /*02d0*/  MOV R22, RZ ;  /* 0x000000ff00167202 */ /* 0x000fe20000000f00 */
[----:B----4-:R-:W-:-:S04]  /*02e0*/  @!P2 IMAD.WIDE.U32 R28, R18, 0x4, R28 ;  /* 0x00000004121ca825 */ /* 0x010fc800078e001c */
[----:B-----5:R-:W-:Y:S01]  /*02f0*/  @!P3 IMAD.WIDE.U32 R16, R19, 0x4, R16 ;  /* 0x000000041310b825 */ /* 0x020fe200078e0010 */
[----:B------:R1:W4:Y:S05]  /*0300*/  @!P1 LDG.E R22, desc[UR4][R12.64] ;  /* 0x000000040c169981 */ /* 0x00032a000c1e1900 */
[----:B------:R-:W5:Y:S01]  /*0310*/  @!P0 LDC.64 R18, c[0x0][0x390] ;  /* 0x0000e400ff128b82 */ /* 0x000f620000000a00 */
[----:B------:R-:W-:Y:S02]  /*0320*/  IMAD.MOV.U32 R24, RZ, RZ, RZ ;  /* 0x000000ffff187224 */ /* 0x000fe400078e00ff */
[----:B------:R-:W-:-:S04]  /*0330*/  HFMA2 R26, -RZ, RZ, 0, 0 ;  /* 0x00000000ff1a7431 */ /* 0x000fc800000001ff */
[----:B------:R-:W4:Y:S01]  /*0340*/  @!P2 LDG.E R24, desc[UR4][R28.64] ;  /* 0x000000041c18a981 */ /* 0x000f22000c1e1900 */
[----:B-1----:R-:W1:Y:S01]  /*0350*/  @!P5 LDC.64 R12, c[0x0][0x390] ;  /* 0x0000e400ff0cdb82 */ /* 0x002e620000000a00 */
[----:B------:R-:W-:Y:S02]  /*0360*/  @!P0 IMAD.IADD R23, R0, 0x1, R23 ;  /* 0x0000000100178824 */ /* 0x000fe400078e0217 */
[----:B------:R1:W4:Y:S01]  /*0370*/  @!P3 LDG.E R26, desc[UR4][R16.64] ;  /* 0x00000004101ab981 */ /* 0x000322000c1e1900 */
[----:B0-----:R-:W-:-:S04]  /*0380*/  @!P4 IMAD.WIDE.U32 R14, R25, 0x4, R14 ;  /* 0x00000004190ec825 */ /* 0x001fc800078e000e */
[----:B------:R-:W-:-:S06]  /*0390*/  IMAD.MOV.U32 R25, RZ, RZ, RZ ;  /* 0x000000ffff197224 */ /* 0x000fcc00078e00ff */
[----:B------:R0:W4:Y:S01]  /*03a0*/  @!P4 LDG.E R25, desc[UR4][R14.64] ;  /* 0x000000040e19c981 */ /* 0x000122000c1e1900 */
[----:B-----5:R-:W-:-:S04]  /*03b0*/  @!P0 IMAD.WIDE.U32 R18, R23, 0x4, R18 ;  /* 0x0000000417128825 */ /* 0x020fc800078e0012 */
[----:B------:R-:W-:Y:S02]  /*03c0*/  HFMA2 R23, -RZ, RZ, 0, 0 ;  /* 0x00000000ff177431 */ /* 0x000fe400000001ff */
[----:B-1----:R-:W-:Y:S01]  /*03d0*/  @!P5 IMAD.WIDE.U32 R12, R27, 0x4, R12 ;  /* 0x000000041b0cd825 */ /* 0x002fe200078e000c */
[----:B------:R-:W-:-:S03]  /*03e0*/  MOV R27, RZ ;  /* 0x000000ff001b7202 */ /* 0x000fc60000000f00 */
[----:B------:R-:W5:Y:S04]  /*03f0*/  @!P0 LDG.E R23, desc[UR4][R18.64] ;  /* 0x0000000412178981 */ /* 0x000f68000c1e1900 */
[----:B------:R1:W5:Y:S01]  /*0400*/  @!P5 LDG.E R27, desc[UR4][R12.64] ;  /* 0x000000040c1bd981 */ /* 0x000362000c1e1900 */
[C---:B------:R-:W-:Y:S01]  /*0410*/  VIADD R17, R3.reuse, 0x80 ;  /* 0x0000008003117836 */ /* 0x040fe20000000000 */
[----:B0-----:R-:W-:-:S04]  /*0420*/  IADD3 R15, PT, PT, R3, 0x100, RZ ;  /* 0x00000100030f7810 */ /* 0x001fc80007ffe0ff */
[-C--:B------:R-:W-:Y:S02]  /*0430*/  ISETP.GE.U32.AND P1, PT, R17, R2.reuse, PT ;  /* 0x000000021100720c */ /* 0x080fe40003f26070 */
[-C--:B------:R-:W-:Y:S02]  /*0440*/  ISETP.GE.U32.AND P2, PT, R15, R2.reuse, PT ;  /* 0x000000020f00720c */ /* 0x080fe40003f46070 */
[CC--:B------:R-:W-:Y:S01]  /*0450*/  ISETP.GE.U32.AND P0, PT, R3.reuse, R2.reuse, PT ;  /* 0x000000020300720c */ /* 0x0c0fe20003f06070 */
[C---:B-1----:R-:W-:Y:S01]  /*0460*/  VIADD R13, R3.reuse, 0x180 ;  /* 0x00000180030d7836 */ /* 0x042fe20000000000 */
[----:B------:R-:W-:Y:S01]  /*0470*/  IADD3 R15, PT, PT, R3, 0x200, RZ ;  /* 0x00000200030f7810 */ /* 0x000fe20007ffe0ff */
[----:B------:R-:W-:Y:S04]  /*0480*/  BSSY.RECONVERGENT B0, `(.L_x_22601) ;  /* 0x0000042000007945 */ /* 0x000fe80003800200 */
[----:B------:R-:W-:Y:S06]  /*0490*/  BSSY.RELIABLE B1, `(.L_x_22602) ;  /* 0x000003a000017945 */ /* 0x000fec0003800100 */
[----:B--2---:R-:W0:Y:S08]  /*04a0*/  @!P0 MUFU.SQRT R21, R20 ;  /* 0x0000001400158308 */ /* 0x004e300000002000 */
[----:B---3--:R1:W2:Y:S01]  /*04b0*/  @!P1 MUFU.SQRT R4, R11 ;  /* 0x0000000b00049308 */ /* 0x0082a20000002000 */
[----:B------:R-:W-:-:S02]  /*04c0*/  ISETP.GE.U32.AND P1, PT, R13, R2, PT ;  /* 0x000000020d00720c */ /* 0x000fc40003f26070 */
[----:B------:R-:W3:Y:S05]  /*04d0*/  @!P0 LDC.64 R12, c[0x0][0x388] ;  /* 0x0000e200ff0c8b82 */ /* 0x000eea0000000a00 */
[----:B----4-:R4:W0:Y:S01]  /*04e0*/  @!P2 MUFU.SQRT R5, R22 ;  /* 0x000000160005a308 */ /* 0x0108220000002000 */
[----:B------:R-:W-:Y:S01]  /*04f0*/  ISETP.GE.U32.AND P2, PT, R15, R2, PT ;  /* 0x000000020f00720c */ /* 0x000fe20003f46070 */
[----:B------:R-:W-:-:S06]  /*0500*/  VIADD R15, R3, 0x280 ;  /* 0x00000280030f7836 */ /* 0x000fcc0000000000 */
[----:B------:R4:W0:Y:S01]  /*0510*/  @!P1 MUFU.SQRT R6, R24 ;  /* 0x0000001800069308 */ /* 0x0008220000002000 */
[----:B------:R-:W-:Y:S01]  /*0520*/  ISETP.GE.U32.AND P1, PT, R15, R2, PT ;  /* 0x000000020f00720c */ /* 0x000fe20003f26070 */
[C---:B-1----:R-:W-:Y:S01]  /*0530*/  VIADD R11, R3.reuse, 0x380 ;  /* 0x00000380030b7836 */ /* 0x042fe20000000000 */
[----:B------:R-:W-:-:S05]  /*0540*/  IADD3 R15, PT, PT, R3, 0x300, RZ ;  /* 0x00000300030f7810 */ /* 0x000fca0007ffe0ff */
[----:B------:R4:W1:Y:S01]  /*0550*/  @!P2 MUFU.SQRT R7, R26 ;  /* 0x0000001a0007a308 */ /* 0x0008620000002000 */
[----:B------:R-:W-:Y:S02]  /*0560*/  ISETP.GE.U32.AND P2, PT, R15, R2, PT ;  /* 0x000000020f00720c */ /* 0x000fe40003f46070 */
[----:B------:R-:W-:Y:S01]  /*0570*/  @!P0 IADD3 R15, PT, PT, R0, R3, RZ ;  /* 0x00000003000f8210 */ /* 0x000fe20007ffe0ff */
[----:B------:R-:W-:-:S04]  /*0580*/  @!P0 IMAD.MOV.U32 R3, RZ, RZ, R17 ;  /* 0x000000ffff038224 */ /* 0x000fc800078e0011 */
[----:B------:R4:W1:Y:S01]  /*0590*/  @!P1 MUFU.SQRT R8, R25 ;  /* 0x0000001900089308 */ /* 0x0008620000002000 */
[----:B------:R-:W-:Y:S01]  /*05a0*/  ISETP.GE.U32.AND P1, PT, R11, R2, PT ;  /* 0x000000020b00720c */ /* 0x000fe20003f26070 */
[----:B---3--:R-:W-:-:S05]  /*05b0*/  @!P0 IMAD.WIDE.U32 R12, R15, 0x4, R12 ;  /* 0x000000040f0c8825 */ /* 0x008fca00078e000c */
[----:B0-----:R4:W-:Y:S01]  /*05c0*/  @!P0 STG.E desc[UR4][R12.64], R21 ;  /* 0x000000150c008986 */ /* 0x0019e2000c101904 */
[----:B------:R-:W-:-:S06]  /*05d0*/  ISETP.GE.U32.AND P0, PT, R3, R2, PT ;  /* 0x000000020300720c */ /* 0x000fcc0003f06070 */
[----:B-----5:R4:W0:Y:S08]  /*05e0*/  @!P1 MUFU.SQRT R10, R23 ;  /* 0x00000017000a9308 */ /* 0x0208300000002000 */
[----:B------:R4:W3:Y:S01]  /*05f0*/  @!P2 MUFU.SQRT R9, R27 ;  /* 0x0000001b0009a308 */ /* 0x0008e20000002000 */
[----:B-12---:R-:W-:Y:S05]  /*0600*/  @P0 BRA `(.L_x_22603) ;  /* 0x0000000000300947 */ /* 0x006fea0003800000 */
[----:B----4-:R-:W1:Y:S01]  /*0610*/  LDC.64 R12, c[0x0][0x388] ;  /* 0x0000e200ff0c7b82 */ /* 0x010e620000000a00 */
[----:B------:R-:W-:Y:S01]  /*0620*/  IADD3 R11, PT, PT, R0, R3, RZ ;  /* 0x00000003000b7210 */ /* 0x000fe20007ffe0ff */
[----:B------:R-:W-:-:S05]  /*0630*/  VIADD R3, R3, 0x80 ;  /* 0x0000008003037836 */ /* 0x000fca0000000000 */
[----:B------:R-:W-:Y:S01]  /*0640*/  ISETP.GE.U32.AND P0, PT, R3, R2, PT ;  /* 0x000000020300720c */ /* 0x000fe20003f06070 */
[----:B-1----:R-:W-:-:S05]  /*0650*/  IMAD.WIDE.U32 R12, R11, 0x4, R12 ;  /* 0x000000040b0c7825 */ /* 0x002fca00078e000c */
[----:B------:R1:W-:Y:S07]  /*0660*/  STG.E desc[UR4][R12.64], R4 ;  /* 0x000000040c007986 */ /* 0x0003ee000c101904 */
[----:B------:R-:W-:Y:S05]  /*0670*/  @P0 BRA `(.L_x_22604) ;  /* 0x0000000000300947 */ /* 0x000fea0003800000 */
[----:B-1----:R-:W1:Y:S01]  /*0680*/  LDC.64 R12, c[0x0][0x388] ;  /* 0x0000e200ff0c7b82 */ /* 0x002e620000000a00 */
[----:B------:R-:W-:Y:S01]  /*0690*/  IADD3 R11, PT, PT, R0, R3, RZ ;  /* 0x00000003000b7210 */ /* 0x000fe20007ffe0ff */
[----:B------:R-:W-:-:S04]  /*06a0*/  VIADD R3, R3, 0x80 ;  /* 0x0000008003037836 */ /* 0x000fc80000000000 */
[----:B-1----:R-:W-:-:S05]  /*06b0*/  IMAD.WIDE.U32 R12, R11, 0x4, R12 ;  /* 0x000000040b0c7825 */ /* 0x002fca00078e000c */
[----:B------:R1:W-:Y:S02]  /*06c0*/  STG.E desc[UR4][R12.64], R5 ;  /* 0x000000050c007986 */ /* 0x0003e4000c101904 */
.L_x_22603:
[----:B------:R-:W-:-:S13]  /*06d0*/  ISETP.GE.U32.AND P0, PT, R3, R2, PT ;  /* 0x000000020300720c */ /* 0x000fda0003f06070 */
[----:B------:R-:W-:Y:S05]  /*06e0*/  @P0 BRA `(.L_x_22605) ;  /* 0x0000000000300947 */ /* 0x000fea0003800000 */
[----:B-1----:R-:W1:Y:S01]  /*06f0*/  LDC.64 R4, c[0x0][0x388] ;  /* 0x0000e200ff047b82 */ /* 0x002e620000000a00 */
[----:B------:R-:W-:Y:S01]  /*0700*/  IADD3 R11, PT, PT, R0, R3, RZ ;  /* 0x00000003000b7210 */ /* 0x000fe20007ffe0ff */
[----:B------:R-:W-:-:S04]  /*0710*/  VIADD R3, R3, 0x80 ;  /* 0x0000008003037836 */ /* 0x000fc80000000000 */
[----:B-1----:R-:W-:-:S05]  /*0720*/  IMAD.WIDE.U32 R4, R11, 0x4, R4 ;  /* 0x000000040b047825 */ /* 0x002fca00078e0004 */
[----:B------:R2:W-:Y:S02]  /*0730*/  STG.E desc[UR4][R4.64], R6 ;  /* 0x0000000604007986 */ /* 0x0005e4000c101904 */
.L_x_22604:
[----:B------:R-:W-:-:S13]  /*0740*/  ISETP.GE.U32.AND P0, PT, R3, R2, PT ;  /* 0x000000020300720c */ /* 0x000fda0003f06070 */
[----:B------:R-:W-:Y:S05]  /*0750*/  @P0 BRA `(.L_x_22606) ;  /* 0x0000000000340947 */ /* 0x000fea0003800000 */
[----:B-12---:R-:W1:Y:S01]  /*0760*/  LDC.64 R4, c[0x0][0x388] ;  /* 0x0000e200ff047b82 */ /* 0x006e620000000a00 */
[----:B------:R-:W-:Y:S01]  /*0770*/  IADD3 R11, PT, PT, R0, R3, RZ ;  /* 0x00000003000b7210 */ /* 0x000fe20007ffe0ff */
[----:B------:R-:W-:-:S04]  /*0780*/  VIADD R3, R3, 0x80 ;  /* 0x0000008003037836 */ /* 0x000fc80000000000 */
[----:B-1----:R-:W-:-:S05]  /*0790*/  IMAD.WIDE.U32 R4, R11, 0x4, R4 ;  /* 0x000000040b047825 */ /* 0x002fca00078e0004 */
[----:B------:R2:W-:Y:S02]  /*07a0*/  STG.E desc[UR4][R4.64], R7 ;  /* 0x0000000704007986 */ /* 0x0005e4000c101904 */
.L_x_22605:
[----:B------:R-:W-:-:S13]  /*07b0*/  ISETP.GE.U32.AND P0, PT, R3, R2, PT ;  /* 0x000000020300720c */ /* 0x000fda0003f06070 */
[----:B------:R-:W-:Y:S05]  /*07c0*/  @P0 BREAK.RELIABLE B1 ;  /* 0x0000000000010942 */ /* 0x000fea0003800100 */
[----:B------:R-:W-:Y:S05]  /*07d0*/  @P0 BRA `(.L_x_22607) ;  /* 0x0000000000300947 */ /* 0x000fea0003800000 */
[----:B-12---:R-:W1:Y:S01]  /*07e0*/  LDC.64 R4, c[0x0][0x388] ;  /* 0x0000e200ff047b82 */ /* 0x006e620000000a00 */
[----:B------:R-:W-:Y:S01]  /*07f0*/  IADD3 R7, PT, PT, R0, R3, RZ ;  /* 0x0000000300077210 */ /* 0x000fe20007ffe0ff */
[----:B------:R-:W-:-:S04]  /*0800*/  VIADD R3, R3, 0x80 ;  /* 0x0000008003037836 */ /* 0x000fc80000000000 */
[----:B-1----:R-:W-:-:S05]  /*0810*/  IMAD.WIDE.U32 R4, R7, 0x4, R4 ;  /* 0x0000000407047825 */ /* 0x002fca00078e0004 */
[----:B------:R1:W-:Y:S02]  /*0820*/  STG.E desc[UR4][R4.64], R8 ;  /* 0x0000000804007986 */ /* 0x0003e4000c101904 */
.L_x_22606:
[----:B------:R-:W-:Y:S05]  /*0830*/  BSYNC.RELIABLE B1 ;  /* 0x0000000000017941 */ /* 0x000fea0003800100 */
.L_x_22602:
[----:B------:R-:W-:-:S13]  /*0840*/  ISETP.GE.U32.AND P0, PT, R3, R2, PT ;  /* 0x000000020300720c */ /* 0x000fda0003f06070 */
[----:B-12---:R-:W1:Y:S01]  /*0850*/  @!P0 LDC.64 R4, c[0x0][0x388] ;  /* 0x0000e200ff048b82 */ /* 0x006e620000000a00 */
[----:B------:R-:W-:Y:S01]  /*0860*/  @!P0 IADD3 R7, PT, PT, R0, R3, RZ ;  /* 0x0000000300078210 */ /* 0x000fe20007ffe0ff */
[----:B------:R-:W-:-:S04]  /*0870*/  @!P0 VIADD R3, R3, 0x80 ;  /* 0x0000008003038836 */ /* 0x000fc80000000000 */
[----:B-1----:R-:W-:-:S05]  /*0880*/  @!P0 IMAD.WIDE.U32 R4, R7, 0x4, R4 ;  /* 0x0000000407048825 */ /* 0x002fca00078e0004 */
[----:B---3--:R1:W-:Y:S02]  /*0890*/  @!P0 STG.E desc[UR4][R4.64], R9 ;  /* 0x0000000904008986 */ /* 0x0083e4000c101904 */
.L_x_22607:
[----:B------:R-:W-:Y:S05]  /*08a0*/  BSYNC.RECONVERGENT B0 ;  /* 0x0000000000007941 */ /* 0x000fea0003800200 */
.L_x_22601:
[----:B------:R-:W-:Y:S05]  /*08b0*/  WARPSYNC.ALL ;  /* 0x0000000000007948 */ /* 0x000fea0003800000 */
[----:B------:R-:W-:-:S13]  /*08c0*/  ISETP.GE.U32.AND P0, PT, R3, R2, PT ;  /* 0x000000020300720c */ /* 0x000fda0003f06070 */
[----:B------:R-:W-:Y:S05]  /*08d0*/  @P0 EXIT ;  /* 0x000000000000094d */ /* 0x000fea0003800000 */
[----:B-12---:R-:W1:Y:S01]  /*08e0*/  LDC.64 R4, c[0x0][0x388] ;  /* 0x0000e200ff047b82 */ /* 0x006e620000000a00 */
[----:B------:R-:W-:-:S05]  /*08f0*/  IADD3 R3, PT, PT, R0, R3, RZ ;  /* 0x0000000300037210 */ /* 0x000fca0007ffe0ff */
[----:B-1----:R-:W-:-:S05]  /*0900*/  IMAD.WIDE.U32 R2, R3, 0x4, R4 ;  /* 0x0000000403027825 */ /* 0x002fca00078e0004 */
[----:B0-----:R-:W-:Y:S01]  /*0910*/  STG.E desc[UR4][R2.64], R10 ;  /* 0x0000000a02007986 */ /* 0x001fe2000c101904 */
[----:B------:R-:W-:Y:S05]  /*0920*/  EXIT ;  /* 0x000000000000794d */ /* 0x000fea0003800000 */
.L_x_22600:
[----:B------:R-:W0:Y:S01]  /*0930*/  S2R R15, SR_TID.X ;  /* 0x00000000000f7919 */ /* 0x000e220000002100 */
[----:B------:R-:W1:Y:S08]  /*0940*/  LDC.64 R2, c[0x0][0x390] ;  /* 0x0000e400ff027b82 */ /* 0x000e700000000a00 */
[----:B------:R-:W2:Y:S01]  /*0950*/  LDC.64 R4, c[0x0][0x388] ;  /* 0x0000e200ff047b82 */ /* 0x000ea20000000a00 */
[----:B-1----:R-:W-:-:S04]  /*0960*/  IMAD.WIDE.U32 R2, R0, 0x4, R2 ;  /* 0x0000000400027825 */ /* 0x002fc800078e0002 */
[----:B0-----:R-:W-:-:S05]  /*0970*/  IMAD.WIDE.U32 R2, R15, 0x8, R2 ;  /* 0x000000080f027825 */ /* 0x001fca00078e0002 */
[----:B------:R-:W3:Y:S04]  /*0980*/  LDG.E.64 R6, desc[UR4][R2.64] ;  /* 0x0000000402067981 */ /* 0x000ee8000c1e1b00 */
[----:B------:R-:W4:Y:S04]  /*0990*/  LDG.E.64 R8, desc[UR4][R2.64+0x400] ;  /* 0x0004000402087981 */ /* 0x000f28000c1e1b00 */
[----:B------:R-:W5:Y:S04]  /*09a0*/  LDG.E.64 R10, desc[UR4][R2.64+0x800] ;  /* 0x00080004020a7981 */ /* 0x000f68000c1e1b00 */
[----:B------:R-:W5:Y:S01]  /*09b0*/  LDG.E.64 R12, desc[UR4][R2.64+0xc00] ;  /* 0x000c0004020c7981 */ /* 0x000f62000c1e1b00 */
[----:B--2---:R-:W-:-:S04]  /*09c0*/  IMAD.WIDE.U32 R4, R0, 0x4, R4 ;  /* 0x0000000400047825 */ /* 0x004fc800078e0004 */
[----:B------:R-:W-:Y:S01]  /*09d0*/  IMAD.WIDE.U32 R4, R15, 0x8, R4 ;  /* 0x000000080f047825 */ /* 0x000fe200078e0004 */
[----:B---3--:R-:W-:Y:S08]  /*09e0*/  MUFU.SQRT R6, R6 ;  /* 0x0000000600067308 */ /* 0x008ff00000002000 */
[----:B------:R-:W0:Y:S08]  /*09f0*/  MUFU.SQRT R7, R7 ;  /* 0x0000000700077308 */ /* 0x000e300000002000 */
[----:B----4-:R-:W-:Y:S08]  /*0a00*/  MUFU.SQRT R8, R8 ;  /* 0x0000000800087308 */ /* 0x010ff00000002000 */
[----:B------:R-:W1:Y:S01]  /*0a10*/  MUFU.SQRT R9, R9 ;  /* 0x0000000900097308 */ /* 0x000e620000002000 */
[----:B0-----:R-:W-:Y:S07]  /*0a20*/  STG.E.64 desc[UR4][R4.64], R6 ;  /* 0x0000000604007986 */ /* 0x001fee000c101b04 */
[----:B-----5:R-:W-:Y:S08]  /*0a30*/  MUFU.SQRT R10, R10 ;  /* 0x0000000a000a7308 */ /* 0x020ff00000002000 */
[----:B------:R-:W0:Y:S01]  /*0a40*/  MUFU.SQRT R11, R11 ;  /* 0x0000000b000b7308 */ /* 0x000e220000002000 */
[----:B-1----:R-:W-:Y:S07]  /*0a50*/  STG.E.64 desc[UR4][R4.64+0x400], R8 ;  /* 0x0004000804007986 */ /* 0x002fee000c101b04 */
[----:B------:R-:W-:Y:S08]  /*0a60*/  MUFU.SQRT R12, R12 ;  /* 0x0000000c000c7308 */ /* 0x000ff00000002000 */
[----:B------:R-:W1:Y:S01]  /*0a70*/  MUFU.SQRT R13, R13 ;  /* 0x0000000d000d7308 */ /* 0x000e620000002000 */
[----:B0-----:R-:W-:Y:S04]  /*0a80*/  STG.E.64 desc[UR4][R4.64+0x800], R10 ;  /* 0x0008000a04007986 */ /* 0x001fe8000c101b04 */
[----:B-1----:R-:W-:Y:S01]  /*0a90*/  STG.E.64 desc[UR4][R4.64+0xc00], R12 ;  /* 0x000c000c04007986 */ /* 0x002fe2000c101b04 */
[----:B------:R-:W-:Y:S05]  /*0aa0*/  EXIT ;  /* 0x000000000000794d */ /* 0x000fea0003800000 */
.L_x_22608:
        /* <DEDUP_REMOVED lines=13> */
.L_x_37213:


//--------------------- .text._ZN2at6native29vectorized_elementwise_kernelILi4EZZZNS0_16sqrt_kernel_cudaERNS_18TensorIteratorBaseEENKUlvE0_clEvENKUlvE0_clEvEUlfE_St5arrayIPcLm2EEEEviT0_T1_ --------------------------
	.section	.text._ZN2at6native29vectorized_elementwise_kernelILi4EZZZNS0_16sqrt_kernel_cudaERNS_18TensorIteratorBaseEENKUlvE0_clEvENKUlvE0_clEvEUlfE_St5arrayIPcLm2EEEEviT0_T1_,"ax",@progbits
	.align	128
        .global         _ZN2at6native29vectorized_elementwise_kernelILi4EZZZNS0_16sqrt_kernel_cudaERNS_18TensorIteratorBaseEENKUlvE0_clEvENKUlvE0_clEvEUlfE_St5arrayIPcLm2EEEEviT0_T1_
        .type           _ZN2at6native29vectorized_elementwise_kernelILi4EZZZNS0_16sqrt_kernel_cudaERNS_18TensorIteratorBaseEENKUlvE0_clEvENKUlvE0_clEvEUlfE_St5arrayIPcLm2EEEEviT0_T1_,@function
        .size           _ZN2at6native29vectorized_elementwise_kernelILi4EZZZNS0_16sqrt_kernel_cudaERNS_18TensorIteratorBaseEENKUlvE0_clEvENKUlvE0_clEvEUlfE_St5arrayIPcLm2EEEEviT0_T1_,(.L_x_37214 - _ZN2at6native29vectorized_elementwise_kernelILi4EZZZNS0_16sqrt_kernel_cudaERNS_18TensorIteratorBaseEENKUlvE0_clEvENKUlvE0_clEvEUlfE_St5arrayIPcLm2EEEEviT0_T1_)
        .other          _ZN2at6native29vectorized_elementwise_kernelILi4EZZZNS0_16sqrt_kernel_cudaERNS_18TensorIteratorBaseEENKUlvE0_clEvENKUlvE0_clEvEUlfE_St5arrayIPcLm2EEEEviT0_T1_,@"STO_CUDA_ENTRY STV_DEFAULT"
_ZN2at6native29vectorized_elementwise_kernelILi4EZZZNS0_16sqrt_kernel_cudaERNS_18TensorIteratorBaseEENKUlvE0_clEvENKUlvE0_clEvEUlfE_St5arrayIPcLm2EEEEviT0_T1_:
.text._ZN2at6native29vectorized_elementwise_kernelILi4EZZZNS0_16sqrt_kernel_cudaERNS_18TensorIteratorBaseEENKUlvE0_clEvENKUlvE0_clEvEUlfE_St5arrayIPcLm2EEEEviT0_T1_:
        /* <DEDUP_REMOVED lines=109> */
.L_x_22612:
[----:B------:R-:W-:-:S13]  /*06d0*/  ISETP.GE.U32.AND P0, PT, R3, R2, PT ;  /* 0x000000020300720c */ /* 0x000fda0003f06070 */
[----:B------:R-:W-:Y:S05]  /*06e0*/  @P0 BRA `(.L_x_22614) ;  /* 0x0000000000300947 */ /* 0x000fea0003800000 */
[----:B-1----:R-:W1:Y:S01]  /*06f0*/  LDC.64 R4, c[0x0][0x388] ;  /* 0x0000e200ff047b82 */ /* 0x002e620000000a00 */
[----:B------:R-:W-:Y:S01]  /*0700*/  IADD3 R11, PT, PT, R0, R3, RZ ;  /* 0x00000003000b7210 */ /* 0x000fe20007ffe0ff */
[----:B------:R-:W-:-:S04]  /*0710*/  VIADD R3, R3, 0x80 ;  /* 0x0000008003037836 */ /* 0x000fc80000000000 */
[----:B-1----:R-:W-:-:S05]  /*0720*/  IMAD.WIDE.U32 R4, R11, 0x4, R4 ;  /* 0x000000040b047825 */ /* 0x002fca00078e0004 */
[----:B------:R2:W-:Y:S02]  /*0730*/  STG.E desc[UR4][R4.64], R6 ;  /* 0x0000000604007986 */ /* 0x0005e4000c101904 */
.L_x_22613:
[----:B------:R-:W-:-:S13]  /*0740*/  ISETP.GE.U32.AND P0, PT, R3, R2, PT ;  /* 0x000000020300720c */ /* 0x000fda0003f06070 */
[----:B------:R-:W-:Y:S05]  /*0750*/  @P0 BRA `(.L_x_22615) ;  /* 0x0000000000340947 */ /* 0x000fea0003800000 */
[----:B-12---:R-:W1:Y:S01]  /*0760*/  LDC.64 R4, c[0x0][0x388] ;  /* 0x0000e200ff047b82 */ /* 0x006e620000000a00 */
[----:B------:R-:W-:Y:S01]  /*0770*/  IADD3 R11, PT, PT, R0, R3, RZ ;  /* 0x00000003000b7210 */ /* 0x000fe20007ffe0ff */
[----:B------:R-:W-:-:S04]  /*0780*/  VIADD R3, R3, 0x80 ;  /* 0x0000008003037836 */ /* 0x000fc80000000000 */
[----:B-1----:R-:W-:-:S05]  /*0790*/  IMAD.WIDE.U32 R4, R11, 0x4, R4 ;  /* 0x000000040b047825 */ /* 0x002fca00078e0004 */
[----:B------:R2:W-:Y:S02]  /*07a0*/  STG.E desc[UR4][R4.64], R7 ;  /* 0x0000000704007986 */ /* 0x0005e4000c101904 */
.L_x_22614:
        /* <DEDUP_REMOVED lines=8> */
.L_x_22615:
[----:B------:R-:W-:Y:S05]  /*0830*/  BSYNC.RELIABLE B1 ;  /* 0x0000000000017941 */ /* 0x000fea0003800100 */
.L_x_22611:
[----:B------:R-:W-:-:S13]  /*0840*/  ISETP.GE.U32.AND P0, PT, R3, R2, PT ;  /* 0x000000020300720c */ /* 0x000fda0003f06070 */
[----:B-12---:R-:W1:Y:S01]  /*0850*/  @!P0 LDC.64 R4, c[0x0][0x388] ;  /* 0x0000e200ff048b82 */ /* 0x006e620000000a00 */
[----:B------:R-:W-:Y:S01]  /*0860*/  @!P0 IADD3 R7, PT, PT, R0, R3, RZ ;  /* 0x0000000300078210 */ /* 0x000fe20007ffe0ff */
[----:B------:R-:W-:-:S04]  /*0870*/  @!P0 VIADD R3, R3, 0x80 ;  /* 0x0000008003038836 */ /* 0x000fc80000000000 */
[----:B-1----:R-:W-:-:S05]  /*0880*/  @!P0 IMAD.WIDE.U32 R4, R7, 0x4, R4 ;  /* 0x0000000407048825 */ /* 0x002fca00078e0004 */
[----:B---3--:R1:W-:Y:S02]  /*0890*/  @!P0 STG.E desc[UR4][R4.64], R9 ;  /* 0x0000000904008986 */ /* 0x0083e4000c101904 */
.L_x_22616:
[----:B------:R-:W-:Y:S05]  /*08a0*/  BSYNC.RECONVERGENT B0 ;  /* 0x0000000000007941 */ /* 0x000fea0003800200 */
.L_x_22610:
        /* <DEDUP_REMOVED lines=8> */
.L_x_22609:
[----:B------:R-:W0:Y:S01]  /*0930*/  S2R R15, SR_TID.X ;  /* 0x00000000000f7919 */ /* 0x000e220000002100 */
[----:B------:R-:W1:Y:S08]  /*0940*/  LDC.64 R2, c[0x0][0x390] ;  /* 0x0000e400ff027b82 */ /* 0x000e700000000a00 */
[----:B------:R-:W2:Y:S01]  /*0950*/  LDC.64 R12, c[0x0][0x388] ;  /* 0x0000e200ff0c7b82 */ /* 0x000ea20000000a00 */
[----:B-1----:R-:W-:-:S04]  /*0960*/  IMAD.WIDE.U32 R2, R0, 0x4, R2 ;  /* 0x0000000400027825 */ /* 0x002fc800078e0002 */
[----:B0-----:R-:W-:-:S05]  /*0970*/  IMAD.WIDE.U32 R2, R15, 0x10, R2 ;  /* 0x000000100f027825 */ /* 0x001fca00078e0002 */
[----:B------:R-:W3:Y:S04]  /*0980*/  LDG.E.128 R4, desc[UR4][R2.64] ;  /* 0x0000000402047981 */ /* 0x000ee8000c1e1d00 */
[----:B------:R-:W4:Y:S01]  /*0990*/  LDG.E.128 R8, desc[UR4][R2.64+0x800] ;  /* 0x0008000402087981 */ /* 0x000f22000c1e1d00 */
[----:B--2---:R-:W-:-:S04]  /*09a0*/  IMAD.WIDE.U32 R12, R0, 0x4, R12 ;  /* 0x00000004000c7825 */ /* 0x004fc800078e000c */
[----:B------:R-:W-:Y:S01]  /*09b0*/  IMAD.WIDE.U32 R12, R15, 0x10, R12 ;  /* 0x000000100f0c7825 */ /* 0x000fe200078e000c */
[----:B---3--:R-:W-:Y:S08]  /*09c0*/  MUFU.SQRT R4, R4 ;  /* 0x0000000400047308 */ /* 0x008ff00000002000 */
[----:B------:R-:W-:Y:S08]  /*09d0*/  MUFU.SQRT R5, R5 ;  /* 0x0000000500057308 */ /* 0x000ff00000002000 */
[----:B------:R-:W-:Y:S08]  /*09e0*/  MUFU.SQRT R6, R6 ;  /* 0x0000000600067308 */ /* 0x000ff00000002000 */
[----:B------:R-:W0:Y:S08]  /*09f0*/  MUFU.SQRT R7, R7 ;  /* 0x0000000700077308 */ /* 0x000e300000002000 */
[----:B----4-:R-:W-:Y:S08]  /*0a00*/  MUFU.SQRT R8, R8 ;  /* 0x0000000800087308 */ /* 0x010ff00000002000 */
[----:B------:R-:W-:Y:S01]  /*0a10*/  MUFU.SQRT R9, R9 ;  /* 0x0000000900097308 */ /* 0x000fe20000002000 */
[----:B0-----:R-:W-:Y:S07]  /*0a20*/  STG.E.128 desc[UR4][R12.64], R4 ;  /* 0x000000040c007986 */ /* 0x001fee000c101d04 */
[----:B------:R-:W-:Y:S08]  /*0a30*/  MUFU.SQRT R10, R10 ;  /* 0x0000000a000a7308 */ /* 0x000ff00000002000 */
[----:B------:R-:W0:Y:S02]  /*0a40*/  MUFU.SQRT R11, R11 ;  /* 0x0000000b000b7308 */ /* 0x000e240000002000 */
[----:B0-----:R-:W-:Y:S01]  /*0a50*/  STG.E.128 desc[UR4][R12.64+0x800], R8 ;  /* 0x000800080c007986 */ /* 0x001fe2000c101d04 */
[----:B------:R-:W-:Y:S05]  /*0a60*/  EXIT ;  /* 0x000000000000794d */ /* 0x000fea0003800000 */
.L_x_22617:
        /* <DEDUP_REMOVED lines=9> */
.L_x_37214:


//--------------------- .text._ZN2at6native29vectorized_elementwise_kernelILi8EZZZNS0_16sqrt_kernel_cudaERNS_18TensorIteratorBaseEENKUlvE0_clEvENKUlvE0_clEvEUlfE_St5arrayIPcLm2EEEEviT0_T1_ --------------------------
	.section	.text._ZN2at6native29vectorized_elementwise_kernelILi8EZZZNS0_16sqrt_kernel_cudaERNS_18TensorIteratorBaseEENKUlvE0_clEvENKUlvE0_clEvEUlfE_St5arrayIPcLm2EEEEviT0_T1_,"ax",@progbits
	.align	128
        .global         _ZN2at6native29vectorized_elementwise_kernelILi8EZZZNS0_16sqrt_kernel_cudaERNS_18TensorIteratorBaseEENKUlvE0_clEvENKUlvE0_clEvEUlfE_St5arrayIPcLm2EEEEviT0_T1_
        .type           _ZN2at6native29vectorized_elementwise_kernelILi8EZZZNS0_16sqrt_kernel_cudaERNS_18TensorIteratorBaseEENKUlvE0_clEvENKUlvE0_clEvEUlfE_St5arrayIPcLm2EEEEviT0_T1_,@function
        .size           _ZN2at6native29vectorized_elementwise_kernelILi8EZZZNS0_16sqrt_kernel_cudaERNS_18TensorIteratorBaseEENKUlvE0_clEvENKUlvE0_clEvEUlfE_St5arrayIPcLm2EEEEviT0_T1_,(.L_x_37215 - _ZN2at6native29vectorized_elementwise_kernelILi8EZZZNS0_16sqrt_kernel_cudaERNS_18TensorIteratorBaseEENKUlvE0_clEvENKUlvE0_clEvEUlfE_St5arrayIPcLm2EEEEviT0_T1_)
        .other          _ZN2at6native29vectorized_elementwise_kernelILi8EZZZNS0_16sqrt_kernel_cudaERNS_18TensorIteratorBaseEENKUlvE0_clEvENKUlvE0_clEvEUlfE_St5arrayIPcLm2EEEEviT0_T1_,@"STO_CUDA_ENTRY STV_DEFAULT"
_ZN2at6native29vectorized_elementwise_kernelILi8EZZZNS0_16sqrt_kernel_cudaERNS_18TensorIteratorBaseEENKUlvE0_clEvENKUlvE0_clEvEUlfE_St5arrayIPcLm2EEEEviT0_T1_:
.text._ZN2at6native29vectorized_elementwise_kernelILi8EZZZNS0_16sqrt_kernel_cudaERNS_18TensorIteratorBaseEENKUlvE0_clEvENKUlvE0_clEvEUlfE_St5arrayIPcLm2EEEEviT0_T1_:
        /* <DEDUP_REMOVED lines=109> */
.L_x_22621:
[----:B------:R-:W-:-:S13]  /*06d0*/  ISETP.GE.U32.AND P0, PT, R3, R2, PT ;  /* 0x000000020300720c */ /* 0x000fda0003f06070 */
[----:B------:R-:W-:Y:S05]  /*06e0*/  @P0 BRA `(.L_x_22623) ;  /* 0x0000000000300947 */ /* 0x000fea0003800000 */
[----:B-1----:R-:W1:Y:S01]  /*06f0*/  LDC.64 R4, c[0x0][0x388] ;  /* 0x0000e200ff047b82 */ /* 0x002e620000000a00 */
[----:B------:R-:W-:Y:S01]  /*0700*/  IADD3 R11, PT, PT, R0, R3, RZ ;  /* 0x00000003000b7210 */ /* 0x000fe20007ffe0ff */
[----:B------:R-:W-:-:S04]  /*0710*/  VIADD R3, R3, 0x80 ;  /* 0x0000008003037836 */ /* 0x000fc80000000000 */
[----:B-1----:R-:W-:-:S05]  /*0720*/  IMAD.WIDE.U32 R4, R11, 0x4, R4 ;  /* 0x000000040b047825 */ /* 0x002fca00078e0004 */
[----:B------:R2:W-:Y:S02]  /*0730*/  STG.E desc[UR4][R4.64], R6 ;  /* 0x0000000604007986 */ /* 0x0005e4000c101904 */
.L_x_22622:
[----:B------:R-:W-:-:S13]  /*0740*/  ISETP.GE.U32.AND P0, PT, R3, R2, PT ;  /* 0x000000020300720c */ /* 0x000fda0003f06070 */
[----:B------:R-:W-:Y:S05]  /*0750*/  @P0 BRA `(.L_x_22624) ;  /* 0x0000000000340947 */ /* 0x000fea0003800000 */
[----:B-12---:R-:W1:Y:S01]  /*0760*/  LDC.64 R4, c[0x0][0x388] ;  /* 0x0000e200ff047b82 */ /* 0x006e620000000a00 */
[----:B------:R-:W-:Y:S01]  /*0770*/  IADD3 R11, PT, PT, R0, R3, RZ ;  /* 0x00000003000b7210 */ /* 0x000fe20007ffe0ff */
[----:B------:R-:W-:-:S04]  /*0780*/  VIADD R3, R3, 0x80 ;  /* 0x0000008003037836 */ /* 0x000fc80000000000 */
[----:B-1----:R-:W-:-:S05]  /*0790*/  IMAD.WIDE.U32 R4, R11, 0x4, R4 ;  /* 0x000000040b047825 */ /* 0x002fca00078e0004 */
[----:B------:R2:W-:Y:S02]  /*07a0*/  STG.E desc[UR4][R4.64], R7 ;  /* 0x0000000704007986 */ /* 0x0005e4000c101904 */
.L_x_22623:
        /* <DEDUP_REMOVED lines=8> */
.L_x_22624:
[----:B------:R-:W-:Y:S05]  /*0830*/  BSYNC.RELIABLE B1 ;  /* 0x0000000000017941 */ /* 0x000fea0003800100 */
.L_x_22620:
[----:B------:R-:W-:-:S13]  /*0840*/  ISETP.GE.U32.AND P0, PT, R3, R2, PT ;  /* 0x000000020300720c */ /* 0x000fda0003f06070 */
[----:B-12---:R-:W1:Y:S01]  /*0850*/  @!P0 LDC.64 R4, c[0x0][0x388] ;  /* 0x0000e200ff048b82 */ /* 0x006e620000000a00 */
[----:B------:R-:W-:Y:S01]  /*0860*/  @!P0 IADD3 R7, PT, PT, R0, R3, RZ ;  /* 0x0000000300078210 */ /* 0x000fe20007ffe0ff */
[----:B------:R-:W-:-:S04]  /*0870*/  @!P0 VIADD R3, R3, 0x80 ;  /* 0x0000008003038836 */ /* 0x000fc80000000000 */
[----:B-1----:R-:W-:-:S05]  /*0880*/  @!P0 IMAD.WIDE.U32 R4, R7, 0x4, R4 ;  /* 0x0000000407048825 */ /* 0x002fca00078e0004 */
[----:B---3--:R1:W-:Y:S02]  /*0890*/  @!P0 STG.E desc[UR4][R4.64], R9 ;  /* 0x0000000904008986 */ /* 0x0083e4000c101904 */
.L_x_22625:
[----:B------:R-:W-:Y:S05]  /*08a0*/  BSYNC.RECONVERGENT B0 ;  /* 0x0000000000007941 */ /* 0x000fea0003800200 */
.L_x_22619:
        /* <DEDUP_REMOVED lines=8> */
.L_x_22618:
[----:B------:R-:W0:Y:S01]  /*0930*/  S2R R15, SR_TID.X ;  /* 0x00000000000f7919 */ /* 0x000e220000002100 */
[----:B------:R-:W1:Y:S08]  /*0940*/  LDC.64 R2, c[0x0][0x390] ;  /* 0x0000e400ff027b82 */ /* 0x000e700000000a00 */
[----:B------:R-:W2:Y:S01]  /*0950*/  LDC.64 R12, c[0x0][0x388] ;  /* 0x0000e200ff0c7b82 */ /* 0x000ea20000000a00 */
[----:B-1----:R-:W-:-:S04]  /*0960*/  IMAD.WIDE.U32 R2, R0, 0x4, R2 ;  /* 0x0000000400027825 */ /* 0x002fc800078e0002 */
[----:B0-----:R-:W-:-:S05]  /*0970*/  IMAD.WIDE.U32 R2, R15, 0x20, R2 ;  /* 0x000000200f027825 */ /* 0x001fca00078e0002 */
[----:B------:R-:W3:Y:S01]  /*0980*/  LDG.E.ENL2.256 R8, R4, desc[UR4][R2.64] ;  /* 0xfe0000040204797e */ /* 0x000ee20008121908 */
[----:B--2---:R-:W-:-:S04]  /*0990*/  IMAD.WIDE.U32 R12, R0, 0x4, R12 ;  /* 0x00000004000c7825 */ /* 0x004fc800078e000c */
[----:B------:R-:W-:Y:S01]  /*09a0*/  IMAD.WIDE.U32 R12, R15, 0x20, R12 ;  /* 0x000000200f0c7825 */ /* 0x000fe200078e000c */
[----:B---3--:R-:W-:Y:S08]  /*09b0*/  MUFU.SQRT R4, R4 ;  /* 0x0000000400047308 */ /* 0x008ff00000002000 */
[----:B------:R-:W-:Y:S08]  /*09c0*/  MUFU.SQRT R5, R5 ;  /* 0x0000000500057308 */ /* 0x000ff00000002000 */
[----:B------:R-:W-:Y:S08]  /*09d0*/  MUFU.SQRT R6, R6 ;  /* 0x0000000600067308 */ /* 0x000ff00000002000 */
[----:B------:R-:W-:Y:S08]  /*09e0*/  MUFU.SQRT R7, R7 ;  /* 0x0000000700077308 */ /* 0x000ff00000002000 */
[----:B------:R-:W-:Y:S08]  /*09f0*/  MUFU.SQRT R8, R8 ;  /* 0x0000000800087308 */ /* 0x000ff00000002000 */
[----:B------:R-:W-:Y:S08]  /*0a00*/  MUFU.SQRT R9, R9 ;  /* 0x0000000900097308 */ /* 0x000ff00000002000 */
[----:B------:R-:W-:Y:S08]  /*0a10*/  MUFU.SQRT R10, R10 ;  /* 0x0000000a000a7308 */ /* 0x000ff00000002000 */
[----:B------:R-:W0:Y:S02]  /*0a20*/  MUFU.SQRT R11, R11 ;  /* 0x0000000b000b7308 */ /* 0x000e240000002000 */
[----:B0-----:R-:W-:Y:S01]  /*0a30*/  STG.E.ENL2.256 desc[UR4][R12.64], R4, R8 ;  /* 0xf80000040c08797f */ /* 0x001fe2000f121804 */
[----:B------:R-:W-:Y:S05]  /*0a40*/  EXIT ;  /* 0x000000000000794d */ /* 0x000fea0003800000 */
.L_x_22626:
        /* <DEDUP_REMOVED lines=11> */
.L_x_37215:


//--------------------- .text._ZN2at6native18elementwise_kernelILi128ELi4EZNS0_15gpu_kernel_implIZZZNS0_16sqrt_kernel_cudaERNS_18TensorIteratorBaseEENKUlvE0_clEvENKUlvE_clEvEUldE_EEvS4_RKT_EUliE_EEviT1_ --------------------------
	.section	.text._ZN2at6native18elementwise_kernelILi128ELi4EZNS0_15gpu_kernel_implIZZZNS0_16sqrt_kernel_cudaERNS_18TensorIteratorBaseEENKUlvE0_clEvENKUlvE_clEvEUldE_EEvS4_RKT_EUliE_EEviT1_,"ax",@progbits
	.align	128
        .global         _ZN2at6native18elementwise_kernelILi128ELi4EZNS0_15gpu_kernel_implIZZZNS0_16sqrt_kernel_cudaERNS_18TensorIteratorBaseEENKUlvE0_clEvENKUlvE_clEvEUldE_EEvS4_RKT_EUliE_EEviT1_
        .type           _ZN2at6native18elementwise_kernelILi128ELi4EZNS0_15gpu_kernel_implIZZZNS0_16sqrt_kernel_cudaERNS_18TensorIteratorBaseEENKUlvE0_clEvENKUlvE_clEvEUldE_EEvS4_RKT_EUliE_EEviT1_,@function
        .size           _ZN2at6native18elementwise_kernelILi128ELi4EZNS0_15gpu_kernel_implIZZZNS0_16sqrt_kernel_cudaERNS_18TensorIteratorBaseEENKUlvE0_clEvENKUlvE_clEvEUldE_EEvS4_RKT_EUliE_EEviT1_,(.L_x_36943 - _ZN2at6native18elementwise_kernelILi128ELi4EZNS0_15gpu_kernel_implIZZZNS0_16sqrt_kernel_cudaERNS_18TensorIteratorBaseEENKUlvE0_clEvENKUlvE_clEvEUldE_EEvS4_RKT_EUliE_EEviT1_)
        .other          _ZN2at6native18elementwise_kernelILi128ELi4EZNS0_15gpu_kernel_implIZZZNS0_16sqrt_kernel_cudaERNS_18TensorIteratorBaseEENKUlvE0_clEvENKUlvE_clEvEUldE_EEvS4_RKT_EUliE_EEviT1_,@"STO_CUDA_ENTRY STV_DEFAULT"
_ZN2at6native18elementwise_kernelILi128ELi4EZNS0_15gpu_kernel_implIZZZNS0_16sqrt_kernel_cudaERNS_18TensorIteratorBaseEENKUlvE0_clEvENKUlvE_clEvEUldE_EEvS4_RKT_EUliE_EEviT1_:
.text._ZN2at6native18elementwise_kernelILi128ELi4EZNS0_15gpu_kernel_implIZZZNS0_16sqrt_kernel_cudaERNS_18TensorIteratorBaseEENKUlvE0_clEvENKUlvE_clEvEUldE_EEvS4_RKT_EUliE_EEviT1_:
        /* <DEDUP_REMOVED lines=319> */
.L_x_22629:
        /* <DEDUP_REMOVED lines=18> */
.L_x_22634:
[----:B------:R-:W2:Y:S02]  /*1510*/  LDG.E.U8 R2, desc[UR36][R2.64] ;  /* 0x0000002402027981 */ /* 0x000ea4000c1e1100 */
[----:B--2---:R0:W1:Y:S01]  /*1520*/  I2F.F64.U16 R10, R2 ;  /* 0x00000002000a7312 */ /* 0x0040620000101800 */
[----:B------:R-:W-:Y:S05]  /*1530*/  BRA `(.L_x_22636) ;  /* 0x0000000c00607947 */ /* 0x000fea0003800000 */
.L_x_22633:
        /* <DEDUP_REMOVED lines=9> */
.L_x_22638:
[----:B------:R-:W2:Y:S02]  /*15d0*/  LDG.E R2, desc[UR36][R2.64] ;  /* 0x0000002402027981 */ /* 0x000ea4000c1e1900 */
[----:B--2---:R0:W1:Y:S01]  /*15e0*/  I2F.F64 R10, R2 ;  /* 0x00000002000a7312 */ /* 0x0040620000201c00 */
[----:B------:R-:W-:Y:S05]  /*15f0*/  BRA `(.L_x_22636) ;  /* 0x0000000c00307947 */ /* 0x000fea0003800000 */
.L_x_22637:
[----:B------:R-:W2:Y:S02]  /*1600*/  LDG.E.U16 R2, desc[UR36][R2.64] ;  /* 0x0000002402027981 */ /* 0x000ea4000c1e1500 */
[----:B--2---:R0:W1:Y:S01]  /*1610*/  I2F.F64.S16 R10, R2 ;  /* 0x00000002000a7312 */ /* 0x0040620000101c00 */
[----:B------:R-:W-:Y:S05]  /*1620*/  BRA `(.L_x_22636) ;  /* 0x0000000c00247947 */ /* 0x000fea0003800000 */
.L_x_22632:
        /* <DEDUP_REMOVED lines=10> */
.L_x_22640:
[----:B------:R-:W2:Y:S02]  /*16d0*/  LDG.E.U16 R0, desc[UR36][R2.64] ;  /* 0x0000002402007981 */ /* 0x000ea4000c1e1500 */
[----:B--2---:R-:W-:-:S05]  /*16e0*/  HADD2.F32 R0, -RZ, R0.H0_H0 ;  /* 0x20000000ff007230 */ /* 0x004fca0000004100 */
[----:B------:R-:W-:-:S04]  /*16f0*/  FMUL.FTZ R0, R0, 1 ;  /* 0x3f80000000007820 */ /* 0x000fc80000410000 */
[----:B------:R0:W1:Y:S01]  /*1700*/  F2F.F64.F32 R10, R0 ;  /* 0x00000000000a7310 */ /* 0x0000620000201800 */
[----:B------:R-:W-:Y:S05]  /*1710*/  BRA `(.L_x_22636) ;  /* 0x0000000800e87947 */ /* 0x000fea0003800000 */
.L_x_22639:
        /* <DEDUP_REMOVED lines=10> */
.L_x_22642:
[----:B------:R-:W2:Y:S02]  /*17c0*/  LDG.E.U16 R2, desc[UR36][R2.64] ;  /* 0x0000002402027981 */ /* 0x000ea4000c1e1500 */
[----:B--2---:R-:W-:-:S05]  /*17d0*/  HADD2.F32 R0, -RZ, R2.H0_H0 ;  /* 0x20000002ff007230 */ /* 0x004fca0000004100 */
[----:B------:R-:W-:-:S04]  /*17e0*/  FMUL.FTZ R0, R0, 1 ;  /* 0x3f80000000007820 */ /* 0x000fc80000410000 */
[----:B------:R0:W1:Y:S01]  /*17f0*/  F2F.F64.F32 R10, R0 ;  /* 0x00000000000a7310 */ /* 0x0000620000201800 */
[----:B------:R-:W-:Y:S05]  /*1800*/  BRA `(.L_x_22636) ;  /* 0x0000000800ac7947 */ /* 0x000fea0003800000 */
.L_x_22641:
[----:B------:R0:W5:Y:S01]  /*1810*/  LDG.E.64 R10, desc[UR36][R2.64] ;  /* 0x00000024020a7981 */ /* 0x000162000c1e1b00 */
[----:B------:R-:W-:Y:S05]  /*1820*/  BRA `(.L_x_22636) ;  /* 0x0000000800a47947 */ /* 0x000fea0003800000 */
.L_x_22631:
        /* <DEDUP_REMOVED lines=13> */
.L_x_22645:
[----:B------:R0:W5:Y:S01]  /*1900*/  LDG.E.64 R10, desc[UR36][R2.64] ;  /* 0x00000024020a7981 */ /* 0x000162000c1e1b00 */
[----:B------:R-:W-:Y:S05]  /*1910*/  BRA `(.L_x_22636) ;  /* 0x0000000800687947 */ /* 0x000fea0003800000 */
.L_x_22644:
        /* <DEDUP_REMOVED lines=27> */
.L_x_22647:
        /* <DEDUP_REMOVED lines=14> */
.L_x_22646:
[----:B------:R-:W2:Y:S02]  /*1bb0*/  LDG.E.U16 R0, desc[UR36][R2.64] ;  /* 0x0000002402007981 */ /* 0x000ea4000c1e1500 */
[----:B--2---:R-:W-:-:S04]  /*1bc0*/  IMAD.U32 R0, R0, 0x10000, RZ ;  /* 0x0001000000007824 */ /* 0x004fc800078e00ff */
[----:B------:R-:W-:-:S04]  /*1bd0*/  FMUL.FTZ R0, R0, 1 ;  /* 0x3f80000000007820 */ /* 0x000fc80000410000 */
[----:B------:R0:W1:Y:S01]  /*1be0*/  F2F.F64.F32 R10, R0 ;  /* 0x00000000000a7310 */ /* 0x0000620000201800 */
[----:B------:R-:W-:Y:S05]  /*1bf0*/  BRA `(.L_x_22636) ;  /* 0x0000000400b07947 */ /* 0x000fea0003800000 */
.L_x_22643:
        /* <DEDUP_REMOVED lines=11> */
.L_x_22650:
        /* <DEDUP_REMOVED lines=21> */
.L_x_22652:
[----:B------:R-:W-:Y:S05]  /*1e00*/  BSYNC.RECONVERGENT B0 ;  /* 0x0000000000007941 */ /* 0x000fea0003800200 */
.L_x_22651:
[----:B------:R-:W-:Y:S02]  /*1e10*/  SHF.L.U32 R0, R0, 0x14, RZ ;  /* 0x0000001400007819 */ /* 0x000fe400000006ff */
[----:B------:R-:W-:-:S04]  /*1e20*/  LEA R2, R2, 0x3b800000, 0x17 ;  /* 0x3b80000002027811 */ /* 0x000fc800078eb8ff */
[----:B------:R-:W-:-:S05]  /*1e30*/  LOP3.LUT R0, R2, R0, R7, 0xfe, !PT ;  /* 0x0000000002007212 */ /* 0x000fca00078efe07 */
[----:B------:R-:W-:-:S04]  /*1e40*/  FMUL.FTZ R0, R0, 1 ;  /* 0x3f80000000007820 */ /* 0x000fc80000410000 */
[----:B------:R0:W1:Y:S01]  /*1e50*/  F2F.F64.F32 R10, R0 ;  /* 0x00000000000a7310 */ /* 0x0000620000201800 */
[----:B------:R-:W-:Y:S05]  /*1e60*/  BRA `(.L_x_22636) ;  /* 0x0000000400147947 */ /* 0x000fea0003800000 */
.L_x_22649:
        /* <DEDUP_REMOVED lines=21> */
.L_x_22654:
[----:B------:R-:W-:Y:S05]  /*1fc0*/  BSYNC.RECONVERGENT B0 ;  /* 0x0000000000007941 */ /* 0x000fea0003800200 */
.L_x_22653:
[----:B------:R-:W-:Y:S01]  /*1fd0*/  IMAD.SHL.U32 R0, R0, 0x200000, RZ ;  /* 0x0020000000007824 */ /* 0x000fe200078e00ff */
[----:B------:R-:W-:-:S04]  /*1fe0*/  LEA R2, R2, 0x37800000, 0x17 ;  /* 0x3780000002027811 */ /* 0x000fc800078eb8ff */
[----:B------:R-:W-:-:S05]  /*1ff0*/  LOP3.LUT R0, R2, R0, R7, 0xfe, !PT ;  /* 0x0000000002007212 */ /* 0x000fca00078efe07 */
[----:B------:R-:W-:-:S04]  /*2000*/  FMUL.FTZ R0, R0, 1 ;  /* 0x3f80000000007820 */ /* 0x000fc80000410000 */
[----:B------:R0:W1:Y:S01]  /*2010*/  F2F.F64.F32 R10, R0 ;  /* 0x00000000000a7310 */ /* 0x0000620000201800 */
[----:B------:R-:W-:Y:S05]  /*2020*/  BRA `(.L_x_22636) ;  /* 0x0000000000a47947 */ /* 0x000fea0003800000 */
.L_x_22648:
[----:B------:R-:W-:-:S09]  /*2030*/  UISETP.NE.AND UP0, UPT, UR4, 0x1c, UPT ;  /* 0x0000001c0400788c */ /* 0x000fd2000bf05270 */
[----:B------:R-:W-:Y:S05]  /*2040*/  BRA.U !UP0, `(.L_x_22655) ;  /* 0x0000000108947547 */ /* 0x000fea000b800000 */
[----:B------:R-:W-:-:S09]  /*2050*/  UISETP.NE.AND UP0, UPT, UR4, 0x1d, UPT ;  /* 0x0000001d0400788c */ /* 0x000fd2000bf05270 */
[----:B------:R-:W-:Y:S05]  /*2060*/  BRA.U !UP0, `(.L_x_22656) ;  /* 0x0000000108807547 */ /* 0x000fea000b800000 */
[----:B------:R-:W-:-:S09]  /*2070*/  UISETP.NE.AND UP0, UPT, UR4, 0x2c, UPT ;  /* 0x0000002c0400788c */ /* 0x000fd2000bf05270 */
[----:B------:R-:W-:Y:S05]  /*2080*/  BRA.U !UP0, `(.L_x_22657) ;  /* 0x0000000108487547 */ /* 0x000fea000b800000 */
.L_x_22635:
        /* <DEDUP_REMOVED lines=16> */
.L_x_22658:
[----:B------:R-:W-:Y:S01]  /*2190*/  CS2R R10, SRZ ;  /* 0x00000000000a7805 */ /* 0x000fe2000001ff00 */
[----:B------:R-:W-:Y:S06]  /*21a0*/  BRA `(.L_x_22636) ;  /* 0x0000000000447947 */ /* 0x000fec0003800000 */
.L_x_22657:
        /* <DEDUP_REMOVED lines=12> */
.L_x_22656:
[----:B------:R-:W2:Y:S02]  /*2270*/  LDG.E.64 R10, desc[UR36][R2.64] ;  /* 0x00000024020a7981 */ /* 0x000ea4000c1e1b00 */
[----:B--2---:R-:W4:Y:S01]  /*2280*/  I2F.F64.U64 R10, R10 ;  /* 0x0000000a000a7312 */ /* 0x004f220000301800 */
[----:B------:R-:W-:Y:S05]  /*2290*/  BRA `(.L_x_22636) ;  /* 0x0000000000087947 */ /* 0x000fea0003800000 */
.L_x_22655:
[----:B------:R-:W2:Y:S02]  /*22a0*/  LDG.E R2, desc[UR36][R2.64] ;  /* 0x0000002402027981 */ /* 0x000ea4000c1e1900 */
[----:B--2---:R0:W1:Y:S02]  /*22b0*/  I2F.F64.U32 R10, R2 ;  /* 0x00000002000a7312 */ /* 0x0040640000201800 */
.L_x_22636:
[----:B------:R-:W-:Y:S05]  /*22c0*/  BSYNC.RECONVERGENT B6 ;  /* 0x0000000000067941 */ /* 0x000fea0003800200 */
.L_x_22630:
[----:B01-345:R-:W0:Y:S01]  /*22d0*/  MUFU.RSQ64H R3, R11 ;  /* 0x0000000b00037308 */ /* 0x03be220000001c00 */
[----:B------:R-:W-:Y:S01]  /*22e0*/  VIADD R2, R11, 0xfcb00000 ;  /* 0xfcb000000b027836 */ /* 0x000fe20000000000 */
[----:B------:R-:W-:Y:S01]  /*22f0*/  MOV R6, 0x0 ;  /* 0x0000000000067802 */ /* 0x000fe20000000f00 */
[----:B------:R-:W-:Y:S01]  /*2300*/  IMAD.MOV.U32 R7, RZ, RZ, 0x3fd80000 ;  /* 0x3fd80000ff077424 */ /* 0x000fe200078e00ff */
[----:B------:R-:W1:Y:S01]  /*2310*/  LDCU.64 UR4, c[0x0][0x580] ;  /* 0x0000b000ff0477ac */ /* 0x000e620008000a00 */
[----:B------:R-:W-:Y:S01]  /*2320*/  BSSY.RECONVERGENT B0, `(.L_x_22659) ;  /* 0x0000018000007945 */ /* 0x000fe20003800200 */
[----:B------:R-:W-:Y:S01]  /*2330*/  ISETP.GE.U32.AND P0, PT, R2, 0x7ca00000, PT ;  /* 0x7ca000000200780c */ /* 0x000fe20003f06070 */
[----:B0-----:R-:W-:Y:S01]  /*2340*/  DMUL R4, R2, R2 ;  /* 0x0000000202047228 */ /* 0x001fe20000000000 */
[----:B-1----:R-:W-:-:S07]  /*2350*/  IADD3 R12, P1, PT, R16, UR4, RZ ;  /* 0x00000004100c7c10 */ /* 0x002fce000ff3e0ff */
[----:B------:R-:W-:Y:S01]  /*2360*/  DFMA R4, -R4, R10, 1 ;  /* 0x3ff000000404742b */ /* 0x000fe2000000010a */
[----:B------:R-:W-:-:S07]  /*2370*/  IMAD.X R13, RZ, RZ, UR5, P1 ;  /* 0x00000005ff0d7e24 */ /* 0x000fce00088e06ff */
[----:B------:R-:W-:Y:S02]  /*2380*/  DFMA R6, R4, R6, 0.5 ;  /* 0x3fe000000406742b */ /* 0x000fe40000000006 */
[----:B------:R-:W-:-:S08]  /*2390*/  DMUL R4, R2, R4 ;  /* 0x0000000402047228 */ /* 0x000fd00000000000 */
[----:B------:R-:W-:-:S08]  /*23a0*/  DFMA R8, R6, R4, R2 ;  /* 0x000000040608722b */ /* 0x000fd00000000002 */
[----:B------:R-:W-:Y:S02]  /*23b0*/  DMUL R14, R8, R10 ;  /* 0x0000000a080e7228 */ /* 0x000fe40000000000 */
[----:B------:R-:W-:Y:S01]  /*23c0*/  VIADD R7, R9, 0xfff00000 ;  /* 0xfff0000009077836 */ /* 0x000fe20000000000 */
[----:B------:R-:W-:-:S05]  /*23d0*/  MOV R6, R8 ;  /* 0x0000000800067202 */ /* 0x000fca0000000f00 */
[----:B------:R-:W-:-:S08]  /*23e0*/  DFMA R18, R14, -R14, R10 ;  /* 0x8000000e0e12722b */ /* 0x000fd0000000000a */
[----:B------:R-:W-:Y:S01]  /*23f0*/  DFMA R4, R18, R6, R14 ;  /* 0x000000061204722b */ /* 0x000fe2000000000e */
[----:B------:R-:W-:Y:S10]  /*2400*/  @!P0 BRA `(.L_x_22660) ;  /* 0x0000000000248947 */ /* 0x000ff40003800000 */
[----:B------:R-:W-:Y:S01]  /*2410*/  IMAD.MOV.U32 R6, RZ, RZ, R8 ;  /* 0x000000ffff067224 */ /* 0x000fe200078e0008 */
[----:B------:R-:W-:Y:S01]  /*2420*/  MOV R4, R18 ;  /* 0x0000001200047202 */ /* 0x000fe20000000f00 */
[----:B------:R-:W-:Y:S01]  /*2430*/  IMAD.MOV.U32 R8, RZ, RZ, R14 ;  /* 0x000000ffff087224 */ /* 0x000fe200078e000e */
[----:B------:R-:W-:Y:S01]  /*2440*/  MOV R9, R15 ;  /* 0x0000000f00097202 */ /* 0x000fe20000000f00 */
[----:B------:R-:W-:Y:S01]  /*2450*/  IMAD.MOV.U32 R5, RZ, RZ, R19 ;  /* 0x000000ffff057224 */ /* 0x000fe200078e0013 */
[----:B--2---:R-:W-:Y:S01]  /*2460*/  MOV R0, 0x24a0 ;  /* 0x000024a000007802 */ /* 0x004fe20000000f00 */
[----:B------:R-:W-:Y:S02]  /*2470*/  IMAD.MOV.U32 R14, RZ, RZ, R10 ;  /* 0x000000ffff0e7224 */ /* 0x000fe400078e000a */
[----:B------:R-:W-:-:S07]  /*2480*/  IMAD.MOV.U32 R3, RZ, RZ, R11 ;  /* 0x000000ffff037224 */ /* 0x000fce00078e000b */
[----:B------:R-:W-:Y:S05]  /*2490*/  CALL.REL.NOINC `($__internal_0_$__cuda_sm20_dsqrt_rn_f64_mediumpath_v1) ;  /* 0x000000ac00b07944 */ /* 0x000fea0003c00000 */
.L_x_22660:
[----:B------:R-:W-:Y:S05]  /*24a0*/  BSYNC.RECONVERGENT B0 ;  /* 0x0000000000007941 */ /* 0x000fea0003800200 */
.L_x_22659:
        /* <DEDUP_REMOVED lines=14> */
.L_x_22664:
[----:B------:R-:W0:Y:S02]  /*2590*/  F2I.S64.F64.TRUNC R4, R4 ;  /* 0x0000000400047311 */ /* 0x000e24000030d900 */
[----:B0-----:R-:W-:-:S05]  /*25a0*/  MOV R3, R4 ;  /* 0x0000000400037202 */ /* 0x001fca0000000f00 */
[----:B------:R0:W-:Y:S01]  /*25b0*/  STG.E.U8 desc[UR36][R12.64], R3 ;  /* 0x000000030c007986 */ /* 0x0001e2000c101124 */
[----:B------:R-:W-:Y:S05]  /*25c0*/  BRA `(.L_x_22666) ;  /* 0x0000000c00e47947 */ /* 0x000fea0003800000 */
.L_x_22663:
        /* <DEDUP_REMOVED lines=9> */
.L_x_22668:
[----:B------:R-:W0:Y:S02]  /*2660*/  F2I.F64.TRUNC R5, R4 ;  /* 0x0000000400057311 */ /* 0x000e24000030d100 */
[----:B0-----:R0:W-:Y:S01]  /*2670*/  STG.E desc[UR36][R12.64], R5 ;  /* 0x000000050c007986 */ /* 0x0011e2000c101924 */
[----:B------:R-:W-:Y:S05]  /*2680*/  BRA `(.L_x_22666) ;  /* 0x0000000c00b47947 */ /* 0x000fea0003800000 */
.L_x_22667:
[----:B------:R-:W0:Y:S02]  /*2690*/  F2I.F64.TRUNC R5, R4 ;  /* 0x0000000400057311 */ /* 0x000e24000030d100 */
[----:B0-----:R0:W-:Y:S01]  /*26a0*/  STG.E.U16 desc[UR36][R12.64], R5 ;  /* 0x000000050c007986 */ /* 0x0011e2000c101524 */
[----:B------:R-:W-:Y:S05]  /*26b0*/  BRA `(.L_x_22666) ;  /* 0x0000000c00a87947 */ /* 0x000fea0003800000 */
.L_x_22662:
        /* <DEDUP_REMOVED lines=13> */
.L_x_22670:
[----:B------:R-:W-:Y:S01]  /*2790*/  UMOV UR4, 0xf0000000 ;  /* 0xf000000000047882 */ /* 0x000fe20000000000 */
[----:B------:R-:W-:Y:S01]  /*27a0*/  UMOV UR5, 0x380fffff ;  /* 0x380fffff00057882 */ /* 0x000fe20000000000 */
[----:B--2---:R-:W0:Y:S01]  /*27b0*/  F2F.F32.F64 R0, R4 ;  /* 0x0000000400007310 */ /* 0x004e220000301000 */
[----:B------:R-:W-:-:S14]  /*27c0*/  DSETP.GEU.AND P0, PT, |R4|, UR4, PT ;  /* 0x0000000404007e2a */ /* 0x000fdc000bf0e200 */
[----:B0-----:R-:W-:-:S05]  /*27d0*/  @!P0 FMUL R0, R0, 1.175494350822287508e-38 ;  /* 0x0080000000008820 */ /* 0x001fca0000400000 */
[----:B------:R-:W-:-:S05]  /*27e0*/  F2FP.F16.F32.PACK_AB R0, RZ, R0 ;  /* 0x00000000ff00723e */ /* 0x000fca00000000ff */
[----:B------:R0:W-:Y:S01]  /*27f0*/  STG.E.U16 desc[UR36][R12.64], R0 ;  /* 0x000000000c007986 */ /* 0x0001e2000c101524 */
[----:B------:R-:W-:Y:S05]  /*2800*/  BRA `(.L_x_22666) ;  /* 0x0000000c00547947 */ /* 0x000fea0003800000 */
.L_x_22669:
        /* <DEDUP_REMOVED lines=14> */
.L_x_22672:
[----:B------:R-:W-:Y:S01]  /*28f0*/  UMOV UR4, 0xf0000000 ;  /* 0xf000000000047882 */ /* 0x000fe20000000000 */
[----:B------:R-:W-:Y:S01]  /*2900*/  UMOV UR5, 0x380fffff ;  /* 0x380fffff00057882 */ /* 0x000fe20000000000 */
[----:B--2---:R-:W0:Y:S01]  /*2910*/  F2F.F32.F64 R0, R4 ;  /* 0x0000000400007310 */ /* 0x004e220000301000 */
[----:B------:R-:W-:-:S14]  /*2920*/  DSETP.GEU.AND P0, PT, |R4|, UR4, PT ;  /* 0x0000000404007e2a */ /* 0x000fdc000bf0e200 */
[----:B0-----:R-:W-:-:S05]  /*2930*/  @!P0 FMUL R0, R0, 1.175494350822287508e-38 ;  /* 0x0080000000008820 */ /* 0x001fca0000400000 */
[----:B------:R-:W-:-:S04]  /*2940*/  F2FP.F16.F32.PACK_AB R3, RZ, R0 ;  /* 0x00000000ff03723e */ /* 0x000fc800000000ff */
[----:B------:R-:W-:-:S05]  /*2950*/  PRMT R3, R3, 0x5410, RZ ;  /* 0x0000541003037816 */ /* 0x000fca00000000ff */
[----:B------:R0:W-:Y:S01]  /*2960*/  STG.E desc[UR36][R12.64], R3 ;  /* 0x000000030c007986 */ /* 0x0001e2000c101924 */
[----:B------:R-:W-:Y:S05]  /*2970*/  BRA `(.L_x_22666) ;  /* 0x0000000800f87947 */ /* 0x000fea0003800000 */
.L_x_22671:
[----:B------:R0:W-:Y:S01]  /*2980*/  STG.E.64 desc[UR36][R12.64], R4 ;  /* 0x000000040c007986 */ /* 0x0001e2000c101b24 */
[----:B------:R-:W-:Y:S05]  /*2990*/  BRA `(.L_x_22666) ;  /* 0x0000000800f07947 */ /* 0x000fea0003800000 */
.L_x_22661:
        /* <DEDUP_REMOVED lines=12> */
.L_x_22675:
[----:B------:R-:W-:-:S05]  /*2a60*/  CS2R R6, SRZ ;  /* 0x0000000000067805 */ /* 0x000fca000001ff00 */
[----:B------:R0:W-:Y:S01]  /*2a70*/  STG.E.128 desc[UR36][R12.64], R4 ;  /* 0x000000040c007986 */ /* 0x0001e2000c101d24 */
[----:B------:R-:W-:Y:S05]  /*2a80*/  BRA `(.L_x_22666) ;  /* 0x0000000800b47947 */ /* 0x000fea0003800000 */
.L_x_22674:
        /* <DEDUP_REMOVED lines=11> */
[----:B--2---:R-:W-:-:S12]  /*2b40*/  IMAD.MOV.U32 R0, RZ, RZ, 0x7f ;  /* 0x0000007fff007424 */ /* 0x004fd800078e00ff */
        /* <DEDUP_REMOVED lines=11> */
.L_x_22679:
[----:B------:R-:W-:Y:S05]  /*2c00*/  BSYNC.RECONVERGENT B0 ;  /* 0x0000000000007941 */ /* 0x000fea0003800200 */
.L_x_22678:
[----:B------:R-:W-:-:S05]  /*2c10*/  LOP3.LUT R3, R0, 0x80, R3, 0xf8, !PT ;  /* 0x0000008000037812 */ /* 0x000fca00078ef803 */
[----:B------:R0:W-:Y:S01]  /*2c20*/  STG.E.U8 desc[UR36][R12.64], R3 ;  /* 0x000000030c007986 */ /* 0x0001e2000c101124 */
[----:B------:R-:W-:Y:S05]  /*2c30*/  BRA `(.L_x_22666) ;  /* 0x0000000800487947 */ /* 0x000fea0003800000 */
.L_x_22677:
        /* <DEDUP_REMOVED lines=10> */
[----:B--2---:R-:W-:-:S04]  /*2ce0*/  @P1 MOV R0, 0x7f ;  /* 0x0000007f00001802 */ /* 0x004fc80000000f00 */
        /* <DEDUP_REMOVED lines=8> */
.L_x_22681:
[----:B------:R-:W-:Y:S05]  /*2d70*/  BSYNC.RECONVERGENT B0 ;  /* 0x0000000000007941 */ /* 0x000fea0003800200 */
.L_x_22680:
[----:B------:R-:W-:-:S05]  /*2d80*/  LOP3.LUT R3, R0, 0x80, R3, 0xf8, !PT ;  /* 0x0000008000037812 */ /* 0x000fca00078ef803 */
[----:B------:R0:W-:Y:S01]  /*2d90*/  STG.E.U8 desc[UR36][R12.64], R3 ;  /* 0x000000030c007986 */ /* 0x0001e2000c101124 */
[----:B------:R-:W-:Y:S05]  /*2da0*/  BRA `(.L_x_22666) ;  /* 0x0000000400ec7947 */ /* 0x000fea0003800000 */
.L_x_22676:
[----:B------:R-:W-:Y:S01]  /*2db0*/  UMOV UR4, 0xf0000000 ;  /* 0xf000000000047882 */ /* 0x000fe20000000000 */
[----:B------:R-:W-:Y:S01]  /*2dc0*/  UMOV UR5, 0x380fffff ;  /* 0x380fffff00057882 */ /* 0x000fe20000000000 */
[----:B--2---:R-:W0:Y:S01]  /*2dd0*/  F2F.F32.F64 R0, R4 ;  /* 0x0000000400007310 */ /* 0x004e220000301000 */
[----:B------:R-:W-:-:S14]  /*2de0*/  DSETP.GEU.AND P0, PT, |R4|, UR4, PT ;  /* 0x0000000404007e2a */ /* 0x000fdc000bf0e200 */
[----:B0-----:R-:W-:-:S05]  /*2df0*/  @!P0 FMUL R0, R0, 1.175494350822287508e-38 ;  /* 0x0080000000008820 */ /* 0x001fca0000400000 */
[----:B------:R-:W-:-:S05]  /*2e00*/  F2FP.BF16.F32.PACK_AB R0, RZ, R0 ;  /* 0x00000000ff00723e */ /* 0x000fca00000010ff */
[----:B------:R0:W-:Y:S01]  /*2e10*/  STG.E.U16 desc[UR36][R12.64], R0 ;  /* 0x000000000c007986 */ /* 0x0001e2000c101524 */
[----:B------:R-:W-:Y:S05]  /*2e20*/  BRA `(.L_x_22666) ;  /* 0x0000000400cc7947 */ /* 0x000fea0003800000 */
.L_x_22673:
        /* <DEDUP_REMOVED lines=11> */
.L_x_22684:
[----:B------:R-:W-:Y:S01]  /*2ee0*/  UMOV UR4, 0xf0000000 ;  /* 0xf000000000047882 */ /* 0x000fe20000000000 */
[----:B------:R-:W-:Y:S01]  /*2ef0*/  UMOV UR5, 0x380fffff ;  /* 0x380fffff00057882 */ /* 0x000fe20000000000 */
[----:B------:R-:W0:Y:S01]  /*2f00*/  F2F.F32.F64 R3, R4 ;  /* 0x0000000400037310 */ /* 0x000e220000301000 */
[----:B------:R-:W-:Y:S01]  /*2f10*/  DSETP.GEU.AND P0, PT, |R4|, UR4, PT ;  /* 0x0000000404007e2a */ /* 0x000fe2000bf0e200 */
[----:B------:R-:W-:Y:S01]  /*2f20*/  BSSY.RECONVERGENT B0, `(.L_x_22685) ;  /* 0x0000015000007945 */ /* 0x000fe20003800200 */
[----:B------:R-:W-:-:S12]  /*2f30*/  IMAD.MOV.U32 R6, RZ, RZ, 0x80 ;  /* 0x00000080ff067424 */ /* 0x000fd800078e00ff */
[----:B0-----:R-:W-:-:S05]  /*2f40*/  @!P0 FMUL R3, R3, 1.175494350822287508e-38 ;  /* 0x0080000003038820 */ /* 0x001fca0000400000 */
[----:B--2---:R-:W-:-:S04]  /*2f50*/  LOP3.LUT R0, R3, 0x7fffffff, RZ, 0xc0, !PT ;  /* 0x7fffffff03007812 */ /* 0x004fc800078ec0ff */
        /* <DEDUP_REMOVED lines=9> */
.L_x_22687:
[----:B------:R-:W-:-:S04]  /*2ff0*/  SHF.R.U32.HI R0, RZ, 0x14, R3 ;  /* 0x00000014ff007819 */ /* 0x000fc80000011603 */
[----:B------:R-:W-:-:S04]  /*3000*/  LOP3.LUT R0, R0, 0x1, RZ, 0xc0, !PT ;  /* 0x0000000100007812 */ /* 0x000fc800078ec0ff */
[----:B------:R-:W-:-:S04]  /*3010*/  IADD3 R0, PT, PT, R3, 0x487ffff, R0 ;  /* 0x0487ffff03007810 */ /* 0x000fc80007ffe000 */
[----:B------:R-:W-:-:S04]  /*3020*/  SHF.R.U32.HI R0, RZ, 0x14, R0 ;  /* 0x00000014ff007819 */ /* 0x000fc80000011600 */
[----:B------:R-:W-:-:S07]  /*3030*/  LOP3.LUT R0, R0, 0xff, RZ, 0xc0, !PT ;  /* 0x000000ff00007812 */ /* 0x000fce00078ec0ff */
.L_x_22688:
[----:B------:R-:W-:-:S04]  /*3040*/  SHF.R.U32.HI R3, RZ, 0x18, R3 ;  /* 0x00000018ff037819 */ /* 0x000fc80000011603 */
[----:B------:R-:W-:-:S04]  /*3050*/  LOP3.LUT R0, R0, 0x80, R3, 0xf8, !PT ;  /* 0x0000008000007812 */ /* 0x000fc800078ef803 */
[----:B------:R-:W-:-:S07]  /*3060*/  PRMT R6, R0, 0x7610, R6 ;  /* 0x0000761000067816 */ /* 0x000fce0000000006 */
.L_x_22686:
[----:B------:R-:W-:Y:S05]  /*3070*/  BSYNC.RECONVERGENT B0 ;  /* 0x0000000000007941 */ /* 0x000fea0003800200 */
.L_x_22685:
[----:B------:R1:W-:Y:S01]  /*3080*/  STG.E.U8 desc[UR36][R12.64], R6 ;  /* 0x000000060c007986 */ /* 0x0003e2000c101124 */
[----:B------:R-:W-:Y:S05]  /*3090*/  BRA `(.L_x_22666) ;  /* 0x0000000400307947 */ /* 0x000fea0003800000 */
.L_x_22683:
        /* <DEDUP_REMOVED lines=17> */
.L_x_22691:
[----:B------:R-:W-:-:S04]  /*31b0*/  SHF.R.U32.HI R0, RZ, 0x15, R3 ;  /* 0x00000015ff007819 */ /* 0x000fc80000011603 */
[----:B------:R-:W-:-:S04]  /*31c0*/  LOP3.LUT R0, R0, 0x1, RZ, 0xc0, !PT ;  /* 0x0000000100007812 */ /* 0x000fc800078ec0ff */
[----:B------:R-:W-:-:S04]  /*31d0*/  IADD3 R0, PT, PT, R3, 0x88fffff, R0 ;  /* 0x088fffff03007810 */ /* 0x000fc80007ffe000 */
[----:B------:R-:W-:-:S04]  /*31e0*/  SHF.R.U32.HI R0, RZ, 0x15, R0 ;  /* 0x00000015ff007819 */ /* 0x000fc80000011600 */
[----:B------:R-:W-:-:S07]  /*31f0*/  LOP3.LUT R0, R0, 0xff, RZ, 0xc0, !PT ;  /* 0x000000ff00007812 */ /* 0x000fce00078ec0ff */
.L_x_22692:
[----:B------:R-:W-:-:S04]  /*3200*/  SHF.R.U32.HI R3, RZ, 0x18, R3 ;  /* 0x00000018ff037819 */ /* 0x000fc80000011603 */
[----:B------:R-:W-:-:S04]  /*3210*/  LOP3.LUT R0, R0, 0x80, R3, 0xf8, !PT ;  /* 0x0000008000007812 */ /* 0x000fc800078ef803 */
[----:B------:R-:W-:-:S07]  /*3220*/  PRMT R6, R0, 0x7610, R6 ;  /* 0x0000761000067816 */ /* 0x000fce0000000006 */
.L_x_22690:
[----:B------:R-:W-:Y:S05]  /*3230*/  BSYNC.RECONVERGENT B0 ;  /* 0x0000000000007941 */ /* 0x000fea0003800200 */
.L_x_22689:
[----:B------:R0:W-:Y:S01]  /*3240*/  STG.E.U8 desc[UR36][R12.64], R6 ;  /* 0x000000060c007986 */ /* 0x0001e2000c101124 */
[----:B------:R-:W-:Y:S05]  /*3250*/  BRA `(.L_x_22666) ;  /* 0x0000000000c07947 */ /* 0x000fea0003800000 */
.L_x_22682:
[----:B------:R-:W-:-:S09]  /*3260*/  UISETP.NE.AND UP0, UPT, UR4, 0x1c, UPT ;  /* 0x0000001c0400788c */ /* 0x000fd2000bf05270 */
[----:B------:R-:W-:Y:S05]  /*3270*/  BRA.U !UP0, `(.L_x_22693) ;  /* 0x0000000108b07547 */ /* 0x000fea000b800000 */
[----:B------:R-:W-:-:S09]  /*3280*/  UISETP.NE.AND UP0, UPT, UR4, 0x1d, UPT ;  /* 0x0000001d0400788c */ /* 0x000fd2000bf05270 */
[----:B------:R-:W-:Y:S05]  /*3290*/  BRA.U !UP0, `(.L_x_22694) ;  /* 0x00000001089c7547 */ /* 0x000fea000b800000 */
[----:B------:R-:W-:-:S09]  /*32a0*/  UISETP.NE.AND UP0, UPT, UR4, 0x2c, UPT ;  /* 0x0000002c0400788c */ /* 0x000fd2000bf05270 */
[----:B------:R-:W-:Y:S05]  /*32b0*/  BRA.U !UP0, `(.L_x_22695) ;  /* 0x0000000108447547 */ /* 0x000fea000b800000 */
.L_x_22665:
[----:B--2---:R-:W-:Y:S01]  /*32c0*/  MOV R0, 0x1c0 ;  /* 0x000001c000007802 */ /* 0x004fe20000000f00 */
        /* <DEDUP_REMOVED lines=15> */
.L_x_22696:
[----:B------:R-:W-:Y:S05]  /*33c0*/  BRA `(.L_x_22666) ;  /* 0x0000000000647947 */ /* 0x000fea0003800000 */
.L_x_22695:
        /* <DEDUP_REMOVED lines=8> */
[--C-:B--2---:R-:W-:Y:S02]  /*3450*/  @P1 SHF.R.U32.HI R0, RZ, 0x16, R6.reuse ;  /* 0x00000016ff001819 */ /* 0x104fe40000011606 */
        /* <DEDUP_REMOVED lines=11> */
.L_x_22694:
[----:B------:R-:W0:Y:S02]  /*3510*/  F2I.U64.F64.TRUNC R4, R4 ;  /* 0x0000000400047311 */ /* 0x000e24000030d800 */
[----:B0-----:R0:W-:Y:S01]  /*3520*/  STG.E.64 desc[UR36][R12.64], R4 ;  /* 0x000000040c007986 */ /* 0x0011e2000c101b24 */
[----:B------:R-:W-:Y:S05]  /*3530*/  BRA `(.L_x_22666) ;  /* 0x0000000000087947 */ /* 0x000fea0003800000 */
.L_x_22693:
[----:B------:R-:W0:Y:S02]  /*3540*/  F2I.U32.F64.TRUNC R5, R4 ;  /* 0x0000000400057311 */ /* 0x000e24000030d000 */
[----:B0-----:R4:W-:Y:S02]  /*3550*/  STG.E desc[UR36][R12.64], R5 ;  /* 0x000000050c007986 */ /* 0x0019e4000c101924 */
.L_x_22666:
[----:B------:R-:W-:-:S07]  /*3560*/  VIADD R17, R17, 0x80 ;  /* 0x0000008011117836 */ /* 0x000fce0000000000 */
.L_x_22628:
[----:B------:R-:W-:Y:S05]  /*3570*/  BSYNC.RECONVERGENT B7 ;  /* 0x0000000000077941 */ /* 0x000fea0003800200 */
.L_x_22627:
[----:B------:R-:W5:Y:S01]  /*3580*/  LDCU UR4, c[0x0][0x380] ;  /* 0x00007000ff0477ac */ /* 0x000f620008000800 */
[----:B------:R-:W-:Y:S01]  /*3590*/  BSSY.RECONVERGENT B7, `(.L_x_22697) ;  /* 0x0000349000077945 */ /* 0x000fe20003800200 */
[----:B-----5:R-:W-:-:S13]  /*35a0*/  ISETP.GE.AND P0, PT, R17, UR4, PT ;  /* 0x0000000411007c0c */ /* 0x020fda000bf06270 */
[----:B------:R-:W-:Y:S05]  /*35b0*/  @P0 BRA `(.L_x_22698) ;  /* 0x0000003400180947 */ /* 0x000fea0003800000 */
[----:B------:R-:W5:Y:S01]  /*35c0*/  LDCU UR4, c[0x0][0x388] ;  /* 0x00007100ff0477ac */ /* 0x000f620008000800 */
[----:B------:R-:W-:Y:S02]  /*35d0*/  HFMA2 R16, -RZ, RZ, 0, 0 ;  /* 0x00000000ff107431 */ /* 0x000fe400000001ff */
[----:B0-2---:R-:W-:Y:S01]  /*35e0*/  IMAD.MOV.U32 R0, RZ, RZ, RZ ;  /* 0x000000ffff007224 */ /* 0x005fe200078e00ff */
[----:B-----5:R-:W-:-:S09]  /*35f0*/  UISETP.NE.AND UP0, UPT, UR4, URZ, UPT ;  /* 0x000000ff0400728c */ /* 0x020fd2000bf05270 */
[----:B------:R-:W-:Y:S05]  /*3600*/  BRA.U !UP0, `(.L_x_22699) ;  /* 0x0000001108a87547 */ /* 0x000fea000b800000 */
[----:B------:R-:W0:Y:S01]  /*3610*/  LDCU.64 UR4, c[0x0][0x390] ;  /* 0x00007200ff0477ac */ /* 0x000e220008000a00 */
[----:B------:R-:W-:Y:S01]  /*3620*/  IMAD.MOV.U32 R16, RZ, RZ, RZ ;  /* 0x000000ffff107224 */ /* 0x000fe200078e00ff */
[----:B------:R-:W2:Y:S01]  /*3630*/  LDCU UR6, c[0x0][0x38c] ;  /* 0x00007180ff0677ac */ /* 0x000ea20008000800 */
[----:B------:R-:W5:Y:S01]  /*3640*/  LDCU.64 UR8, c[0x0][0x4b8] ;  /* 0x00009700ff0877ac */ /* 0x000f620008000a00 */
[----:B------:R-:W-:Y:S01]  /*3650*/  UISETP.NE.AND UP0, UPT, UR40, URZ, UPT ;  /* 0x000000ff2800728c */ /* 0x000fe2000bf05270 */
[----:B0-----:R-:W-:-:S05]  /*3660*/  IMAD.HI.U32 R2, R17, UR4, R16 ;  /* 0x0000000411027c27 */ /* 0x001fca000f8e0010 */
[----:B------:R-:W-:-:S05]  /*3670*/  SHF.R.U32.HI R3, RZ, UR5, R2 ;  /* 0x00000005ff037c19 */ /* 0x000fca0008011602 */
[----:B------:R-:W-:-:S04]  /*3680*/  IMAD.MOV R0, RZ, RZ, -R3 ;  /* 0x000000ffff007224 */ /* 0x000fc800078e0a03 */
[----:B--2---:R-:W-:-:S04]  /*3690*/  IMAD R0, R0, UR6, R17 ;  /* 0x0000000600007c24 */ /* 0x004fc8000f8e0211 */
[C---:B-----5:R-:W-:Y:S02]  /*36a0*/  IMAD R16, R0.reuse, UR8, RZ ;  /* 0x0000000800107c24 */ /* 0x060fe4000f8e02ff */
[----:B------:R-:W-:Y:S01]  /*36b0*/  IMAD R0, R0, UR9, RZ ;  /* 0x0000000900007c24 */ /* 0x000fe2000f8e02ff */
[----:B------:R-:W-:Y:S06]  /*36c0*/  BRA.U !UP0, `(.L_x_22699) ;  /* 0x0000001108787547 */ /* 0x000fec000b800000 */
[----:B------:R-:W0:Y:S01]  /*36d0*/  LDCU.64 UR6, c[0x0][0x398] ;  /* 0x00007300ff0677ac */ /* 0x000e220008000a00 */
[----:B------:R-:W-:Y:S01]  /*36e0*/  MOV R2, RZ ;  /* 0x000000ff00027202 */ /* 0x000fe20000000f00 */
[----:B------:R-:W3:Y:S01]  /*36f0*/  LDCU UR4, c[0x0][0x3a0] ;  /* 0x00007400ff0477ac */ /* 0x000ee20008000800 */
[----:B------:R-:W2:Y:S01]  /*3700*/  LDCU.64 UR8, c[0x0][0x4c0] ;  /* 0x00009800ff0877ac */ /* 0x000ea20008000a00 */
[----:B------:R-:W-:Y:S02]  /*3710*/  UISETP.NE.AND UP0, UPT, UR38, 0x2, UPT ;  /* 0x000000022600788c */ /* 0x000fe4000bf05270 */
[----:B0-----:R-:W-:-:S05]  /*3720*/  IMAD.HI.U32 R4, R3, UR7, R2 ;  /* 0x0000000703047c27 */ /* 0x001fca000f8e0002 */
[----:B---34-:R-:W-:-:S05]  /*3730*/  SHF.R.U32.HI R5, RZ, UR4, R4 ;  /* 0x00000004ff057c19 */ /* 0x018fca0008011604 */
[----:B------:R-:W-:-:S04]  /*3740*/  IMAD.MOV R2, RZ, RZ, -R5 ;  /* 0x000000ffff027224 */ /* 0x000fc800078e0a05 */
[----:B------:R-:W-:-:S04]  /*3750*/  IMAD R3, R2, UR6, R3 ;  /* 0x0000000602037c24 */ /* 0x000fc8000f8e0203 */
[C---:B--2---:R-:W-:Y:S02]  /*3760*/  IMAD R16, R3.reuse, UR8, R16 ;  /* 0x0000000803107c24 */ /* 0x044fe4000f8e0210 */
[----:B------:R-:W-:Y:S01]  /*3770*/  IMAD R0, R3, UR9, R0 ;  /* 0x0000000903007c24 */ /* 0x000fe2000f8e0200 */
[----:B------:R-:W-:Y:S06]  /*3780*/  BRA.U !UP0, `(.L_x_22699) ;  /* 0x0000001108487547 */ /* 0x000fec000b800000 */
[----:B------:R-:W0:Y:S01]  /*3790*/  LDCU.64 UR4, c[0x0][0x3a8] ;  /* 0x00007500ff0477ac */ /* 0x000e220008000a00 */
[----:B------:R-:W-:Y:S01]  /*37a0*/  IMAD.MOV.U32 R4, RZ, RZ, RZ ;  /* 0x000000ffff047224 */ /* 0x000fe200078e00ff */
[----:B------:R-:W2:Y:S01]  /*37b0*/  LDCU UR6, c[0x0][0x3a4] ;  /* 0x00007480ff0677ac */ /* 0x000ea20008000800 */
[----:B------:R-:W3:Y:S01]  /*37c0*/  LDCU.64 UR8, c[0x0][0x4c8] ;  /* 0x00009900ff0877ac */ /* 0x000ee20008000a00 */
[----:B------:R-:W-:Y:S01]  /*37d0*/  UISETP.NE.AND UP0, UPT, UR38, 0x3, UPT ;  /* 0x000000032600788c */ /* 0x000fe2000bf05270 */
[----:B0-----:R-:W-:-:S05]  /*37e0*/  IMAD.HI.U32 R2, R5, UR4, R4 ;  /* 0x0000000405027c27 */ /* 0x001fca000f8e0004 */
[----:B------:R-:W-:-:S04]  /*37f0*/  SHF.R.U32.HI R3, RZ, UR5, R2 ;  /* 0x00000005ff037c19 */ /* 0x000fc80008011602 */
[----:B------:R-:W-:-:S05]  /*3800*/  IADD3 R4, PT, PT, -R3, RZ, RZ ;  /* 0x000000ff03047210 */ /* 0x000fca0007ffe1ff */
[----:B--2---:R-:W-:-:S04]  /*3810*/  IMAD R5, R4, UR6, R5 ;  /* 0x0000000604057c24 */ /* 0x004fc8000f8e0205 */
[C---:B---3--:R-:W-:Y:S02]  /*3820*/  IMAD R16, R5.reuse, UR8, R16 ;  /* 0x0000000805107c24 */ /* 0x048fe4000f8e0210 */
        /* <DEDUP_REMOVED lines=8> */
[----:B--2---:R-:W-:-:S05]  /*38b0*/  SHF.R.U32.HI R5, RZ, UR4, R4 ;  /* 0x00000004ff057c19 */ /* 0x004fca0008011604 */
[----:B------:R-:W-:-:S04]  /*38c0*/  IMAD.MOV R2, RZ, RZ, -R5 ;  /* 0x000000ffff027224 */ /* 0x000fc800078e0a05 */
[----:B------:R-:W-:-:S04]  /*38d0*/  IMAD R3, R2, UR6, R3 ;  /* 0x0000000602037c24 */ /* 0x000fc8000f8e0203 */
[C---:B---3--:R-:W-:Y:S02]  /*38e0*/  IMAD R16, R3.reuse, UR8, R16 ;  /* 0x0000000803107c24 */ /* 0x048fe4000f8e0210 */
[----:B------:R-:W-:Y:S01]  /*38f0*/  IMAD R0, R3, UR9, R0 ;  /* 0x0000000903007c24 */ /* 0x000fe2000f8e0200 */
[----:B------:R-:W-:Y:S06]  /*3900*/  BRA.U !UP0, `(.L_x_22699) ;  /* 0x0000000d08e87547 */ /* 0x000fec000b800000 */
[----:B------:R-:W0:Y:S01]  /*3910*/  LDCU.64 UR4, c[0x0][0x3c0] ;  /* 0x00007800ff0477ac */ /* 0x000e220008000a00 */
[----:B------:R-:W-:Y:S01]  /*3920*/  HFMA2 R4, -RZ, RZ, 0, 0 ;  /* 0x00000000ff047431 */ /* 0x000fe200000001ff */
[----:B------:R-:W2:Y:S01]  /*3930*/  LDCU UR6, c[0x0][0x3bc] ;  /* 0x00007780ff0677ac */ /* 0x000ea20008000800 */
[----:B------:R-:W3:Y:S01]  /*3940*/  LDCU.64 UR8, c[0x0][0x4d8] ;  /* 0x00009b00ff0877ac */ /* 0x000ee20008000a00 */
[----:B------:R-:W-:Y:S02]  /*3950*/  UISETP.NE.AND UP0, UPT, UR38, 0x5, UPT ;  /* 0x000000052600788c */ /* 0x000fe4000bf05270 */
[----:B0-----:R-:W-:-:S05]  /*3960*/  IMAD.HI.U32 R2, R5, UR4, R4 ;  /* 0x0000000405027c27 */ /* 0x001fca000f8e0004 */
[----:B------:R-:W-:-:S05]  /*3970*/  SHF.R.U32.HI R3, RZ, UR5, R2 ;  /* 0x00000005ff037c19 */ /* 0x000fca0008011602 */
[----:B------:R-:W-:-:S04]  /*3980*/  IMAD.MOV R4, RZ, RZ, -R3 ;  /* 0x000000ffff047224 */ /* 0x000fc800078e0a03 */
        /* <DEDUP_REMOVED lines=10> */
[----:B--2---:R-:W-:-:S04]  /*3a30*/  SHF.R.U32.HI R5, RZ, UR4, R4 ;  /* 0x00000004ff057c19 */ /* 0x004fc80008011604 */
[----:B------:R-:W-:-:S05]  /*3a40*/  IADD3 R2, PT, PT, -R5, RZ, RZ ;  /* 0x000000ff05027210 */ /* 0x000fca0007ffe1ff */
[----:B------:R-:W-:-:S04]  /*3a50*/  IMAD R3, R2, UR6, R3 ;  /* 0x0000000602037c24 */ /* 0x000fc8000f8e0203 */
        /* <DEDUP_REMOVED lines=16> */
[----:B------:R-:W-:Y:S01]  /*3b60*/  MOV R2, RZ ;  /* 0x000000ff00027202 */ /* 0x000fe20000000f00 */
[----:B------:R-:W2:Y:S01]  /*3b70*/  LDCU UR4, c[0x0][0x3e8] ;  /* 0x00007d00ff0477ac */ /* 0x000ea20008000800 */
[----:B------:R-:W3:Y:S01]  /*3b80*/  LDCU.64 UR8, c[0x0][0x4f0] ;  /* 0x00009e00ff0877ac */ /* 0x000ee20008000a00 */
[----:B------:R-:W-:Y:S02]  /*3b90*/  UISETP.NE.AND UP0, UPT, UR38, 0x8, UPT ;  /* 0x000000082600788c */ /* 0x000fe4000bf05270 */
        /* <DEDUP_REMOVED lines=200> */
[----:B------:R-:W-:Y:S01]  /*4820*/  MOV R4, RZ ;  /* 0x000000ff00047202 */ /* 0x000fe20000000f00 */
[----:B------:R-:W2:Y:S01]  /*4830*/  LDCU UR6, c[0x0][0x4ac] ;  /* 0x00009580ff0677ac */ /* 0x000ea20008000800 */
[----:B------:R-:W3:Y:S03]  /*4840*/  LDCU.64 UR8, c[0x0][0x578] ;  /* 0x0000af00ff0877ac */ /* 0x000ee60008000a00 */
[----:B0-----:R-:W-:-:S05]  /*4850*/  IMAD.HI.U32 R2, R5, UR4, R4 ;  /* 0x0000000405027c27 */ /* 0x001fca000f8e0004 */
[----:B------:R-:W-:-:S05]  /*4860*/  SHF.R.U32.HI R2, RZ, UR5, R2 ;  /* 0x00000005ff027c19 */ /* 0x000fca0008011602 */
[----:B------:R-:W-:-:S04]  /*4870*/  IMAD.MOV R3, RZ, RZ, -R2 ;  /* 0x000000ffff037224 */ /* 0x000fc800078e0a02 */
[----:B--2---:R-:W-:-:S04]  /*4880*/  IMAD R5, R3, UR6, R5 ;  /* 0x0000000603057c24 */ /* 0x004fc8000f8e0205 */
[C---:B---3--:R-:W-:Y:S02]  /*4890*/  IMAD R16, R5.reuse, UR8, R16 ;  /* 0x0000000805107c24 */ /* 0x048fe4000f8e0210 */
[----:B------:R-:W-:-:S07]  /*48a0*/  IMAD R0, R5, UR9, R0 ;  /* 0x0000000905007c24 */ /* 0x000fce000f8e0200 */
.L_x_22699:
[----:B------:R-:W0:Y:S01]  /*48b0*/  LDCU.64 UR6, c[0x0][0x588] ;  /* 0x0000b100ff0677ac */ /* 0x000e220008000a00 */
[----:B------:R-:W-:Y:S01]  /*48c0*/  BSSY.RECONVERGENT B6, `(.L_x_22700) ;  /* 0x00000ec000067945 */ /* 0x000fe20003800200 */
        /* <DEDUP_REMOVED lines=14> */
[----:B--2---:R0:W2:Y:S01]  /*49b0*/  I2F.F64.S16 R10, R2 ;  /* 0x00000002000a7312 */ /* 0x0040a20000101c00 */
[----:B------:R-:W-:Y:S05]  /*49c0*/  BRA `(.L_x_22706) ;  /* 0x0000000c006c7947 */ /* 0x000fea0003800000 */
.L_x_22704:
[----:B------:R-:W2:Y:S02]  /*49d0*/  LDG.E.U8 R2, desc[UR36][R2.64] ;  /* 0x0000002402027981 */ /* 0x000ea4000c1e1100 */
[----:B--2---:R0:W2:Y:S01]  /*49e0*/  I2F.F64.U16 R10, R2 ;  /* 0x00000002000a7312 */ /* 0x0040a20000101800 */
[----:B------:R-:W-:Y:S05]  /*49f0*/  BRA `(.L_x_22706) ;  /* 0x0000000c00607947 */ /* 0x000fea0003800000 */
.L_x_22703:
        /* <DEDUP_REMOVED lines=9> */
.L_x_22708:
[----:B------:R-:W2:Y:S02]  /*4a90*/  LDG.E R2, desc[UR36][R2.64] ;  /* 0x0000002402027981 */ /* 0x000ea4000c1e1900 */
[----:B--2---:R0:W2:Y:S01]  /*4aa0*/  I2F.F64 R10, R2 ;  /* 0x00000002000a7312 */ /* 0x0040a20000201c00 */
[----:B------:R-:W-:Y:S05]  /*4ab0*/  BRA `(.L_x_22706) ;  /* 0x0000000c00307947 */ /* 0x000fea0003800000 */
.L_x_22707:
[----:B------:R-:W2:Y:S02]  /*4ac0*/  LDG.E.U16 R2, desc[UR36][R2.64] ;  /* 0x0000002402027981 */ /* 0x000ea4000c1e1500 */
[----:B--2---:R0:W2:Y:S01]  /*4ad0*/  I2F.F64.S16 R10, R2 ;  /* 0x00000002000a7312 */ /* 0x0040a20000101c00 */
[----:B------:R-:W-:Y:S05]  /*4ae0*/  BRA `(.L_x_22706) ;  /* 0x0000000c00247947 */ /* 0x000fea0003800000 */
.L_x_22702:
        /* <DEDUP_REMOVED lines=10> */
.L_x_22710:
[----:B------:R-:W2:Y:S02]  /*4b90*/  LDG.E.U16 R0, desc[UR36][R2.64] ;  /* 0x0000002402007981 */ /* 0x000ea4000c1e1500 */
[----:B--2---:R-:W-:-:S05]  /*4ba0*/  HADD2.F32 R0, -RZ, R0.H0_H0 ;  /* 0x20000000ff007230 */ /* 0x004fca0000004100 */
[----:B------:R-:W-:-:S04]  /*4bb0*/  FMUL.FTZ R0, R0, 1 ;  /* 0x3f80000000007820 */ /* 0x000fc80000410000 */
[----:B------:R0:W2:Y:S01]  /*4bc0*/  F2F.F64.F32 R10, R0 ;  /* 0x00000000000a7310 */ /* 0x0000a20000201800 */
[----:B------:R-:W-:Y:S05]  /*4bd0*/  BRA `(.L_x_22706) ;  /* 0x0000000800e87947 */ /* 0x000fea0003800000 */
.L_x_22709:
        /* <DEDUP_REMOVED lines=10> */
.L_x_22712:
[----:B------:R-:W2:Y:S02]  /*4c80*/  LDG.E.U16 R2, desc[UR36][R2.64] ;  /* 0x0000002402027981 */ /* 0x000ea4000c1e1500 */
[----:B--2---:R-:W-:-:S05]  /*4c90*/  HADD2.F32 R0, -RZ, R2.H0_H0 ;  /* 0x20000002ff007230 */ /* 0x004fca0000004100 */
[----:B------:R-:W-:-:S04]  /*4ca0*/  FMUL.FTZ R0, R0, 1 ;  /* 0x3f80000000007820 */ /* 0x000fc80000410000 */
[----:B------:R0:W2:Y:S01]  /*4cb0*/  F2F.F64.F32 R10, R0 ;  /* 0x00000000000a7310 */ /* 0x0000a20000201800 */
[----:B------:R-:W-:Y:S05]  /*4cc0*/  BRA `(.L_x_22706) ;  /* 0x0000000800ac7947 */ /* 0x000fea0003800000 */
.L_x_22711:
[----:B------:R0:W5:Y:S01]  /*4cd0*/  LDG.E.64 R10, desc[UR36][R2.64] ;  /* 0x00000024020a7981 */ /* 0x000162000c1e1b00 */
[----:B------:R-:W-:Y:S05]  /*4ce0*/  BRA `(.L_x_22706) ;  /* 0x0000000800a47947 */ /* 0x000fea0003800000 */
.L_x_22701:
        /* <DEDUP_REMOVED lines=13> */
.L_x_22715:
[----:B------:R0:W5:Y:S01]  /*4dc0*/  LDG.E.64 R10, desc[UR36][R2.64] ;  /* 0x00000024020a7981 */ /* 0x000162000c1e1b00 */
[----:B------:R-:W-:Y:S05]  /*4dd0*/  BRA `(.L_x_22706) ;  /* 0x0000000800687947 */ /* 0x000fea0003800000 */
.L_x_22714:
[----:B------:R-:W-:-:S09]  /*4de0*/  UISETP.NE.AND UP0, UPT, UR4, 0xf, UPT ;  /* 0x0000000f0400788c */ /* 0x000fd2000bf05270 */
[----:B------:R-:W-:Y:S05]  /*4df0*/  BRA.U !UP0, `(.L_x_22716) ;  /* 0x00000001089c7547 */ /* 0x000fea000b800000 */
[----:B------:R-:W-:-:S09]  /*4e00*/  UISETP.NE.AND UP0, UPT, UR4, 0x17, UPT ;  /* 0x000000170400788c */ /* 0x000fd2000bf05270 */
[----:B------:R-:W-:Y:S05]  /*4e10*/  BRA.U !UP0, `(.L_x_22717) ;  /* 0x00000001085c7547 */ /* 0x000fea000b800000 */
[----:B------:R-:W-:-:S09]  /*4e20*/  UISETP.NE.AND UP0, UPT, UR4, 0x18, UPT ;  /* 0x000000180400788c */ /* 0x000fd2000bf05270 */
[----:B------:R-:W-:Y:S05]  /*4e30*/  BRA.U UP0, `(.L_x_22705) ;  /* 0x0000000500f47547 */ /* 0x000fea000b800000 */
[----:B------:R-:W2:Y:S01]  /*4e40*/  LDG.E.U8 R0, desc[UR36][R2.64] ;  /* 0x0000002402007981 */ /* 0x000ea2000c1e1100 */
[----:B-1----:R-:W-:Y:S01]  /*4e50*/  IMAD.MOV.U32 R6, RZ, RZ, 0x1f ;  /* 0x0000001fff067424 */ /* 0x002fe200078e00ff */
[----:B--2---:R-:W-:-:S04]  /*4e60*/  SHF.L.U32 R0, R0, 0x18, RZ ;  /* 0x0000001800007819 */ /* 0x004fc800000006ff */
[C---:B------:R-:W-:Y:S02]  /*4e70*/  LOP3.LUT R4, R0.reuse, 0x7f000000, RZ, 0xc0, !PT ;  /* 0x7f00000000047812 */ /* 0x040fe400078ec0ff */
[----:B------:R-:W-:Y:S02]  /*4e80*/  LOP3.LUT P0, RZ, R0, 0x7f000000, RZ, 0xc0, !PT ;  /* 0x7f00000000ff7812 */ /* 0x000fe4000780c0ff */
[----:B---34-:R-:W0:Y:S02]  /*4e90*/  FLO.U32 R5, R4 ;  /* 0x0000000400057300 */ /* 0x018e2400000e0000 */
        /* <DEDUP_REMOVED lines=12> */
[----:B------:R-:W-:-:S04]  /*4f60*/  FMUL.FTZ R5, R5, 1 ;  /* 0x3f80000005057820 */ /* 0x000fc80000410000 */
[----:B------:R0:W1:Y:S01]  /*4f70*/  F2F.F64.F32 R10, R5 ;  /* 0x00000005000a7310 */ /* 0x0000620000201800 */
[----:B------:R-:W-:Y:S05]  /*4f80*/  BRA `(.L_x_22706) ;  /* 0x0000000400fc7947 */ /* 0x000fea0003800000 */
.L_x_22717:
[----:B------:R-:W2:Y:S02]  /*4f90*/  LDG.E.U8 R2, desc[UR36][R2.64] ;  /* 0x0000002402027981 */ /* 0x000ea4000c1e1100 */
[C---:B--2---:R-:W-:Y:S01]  /*4fa0*/  IMAD.SHL.U32 R0, R2.reuse, 0x2000000, RZ ;  /* 0x0200000002007824 */ /* 0x044fe200078e00ff */
[----:B---34-:R-:W-:-:S04]  /*4fb0*/  SHF.L.U32 R5, R2, 0x8, RZ ;  /* 0x0000000802057819 */ /* 0x018fc800000006ff */
        /* <DEDUP_REMOVED lines=11> */
.L_x_22716:
[----:B------:R-:W2:Y:S02]  /*5070*/  LDG.E.U16 R0, desc[UR36][R2.64] ;  /* 0x0000002402007981 */ /* 0x000ea4000c1e1500 */
[----:B--2---:R-:W-:-:S04]  /*5080*/  IMAD.U32 R0, R0, 0x10000, RZ ;  /* 0x0001000000007824 */ /* 0x004fc800078e00ff */
[----:B------:R-:W-:-:S04]  /*5090*/  FMUL.FTZ R0, R0, 1 ;  /* 0x3f80000000007820 */ /* 0x000fc80000410000 */
[----:B------:R0:W2:Y:S01]  /*50a0*/  F2F.F64.F32 R10, R0 ;  /* 0x00000000000a7310 */ /* 0x0000a20000201800 */
[----:B------:R-:W-:Y:S05]  /*50b0*/  BRA `(.L_x_22706) ;  /* 0x0000000400b07947 */ /* 0x000fea0003800000 */
.L_x_22713:
        /* <DEDUP_REMOVED lines=9> */
[----:B--2---:R0:W2:Y:S01]  /*5150*/  I2F.F64.U16 R10, R2 ;  /* 0x00000002000a7312 */ /* 0x0040a20000101800 */
[----:B------:R-:W-:Y:S05]  /*5160*/  BRA `(.L_x_22706) ;  /* 0x0000000400847947 */ /* 0x000fea0003800000 */
.L_x_22720:
        /* <DEDUP_REMOVED lines=18> */
[----:B---34-:R-:W-:-:S05]  /*5290*/  VIADD R5, R3, 0xffffffe4 ;  /* 0xffffffe403057836 */ /* 0x018fca0000000000 */
[----:B------:R-:W-:-:S04]  /*52a0*/  SHF.L.U32 R5, R0, R5, RZ ;  /* 0x0000000500057219 */ /* 0x000fc800000006ff */
[----:B------:R-:W-:-:S07]  /*52b0*/  LOP3.LUT R0, R5, 0x7, RZ, 0xc0, !PT ;  /* 0x0000000705007812 */ /* 0x000fce00078ec0ff */
.L_x_22722:
[----:B------:R-:W-:Y:S05]  /*52c0*/  BSYNC.RECONVERGENT B0 ;  /* 0x0000000000007941 */ /* 0x000fea0003800200 */
.L_x_22721:
[----:B------:R-:W-:Y:S02]  /*52d0*/  SHF.L.U32 R0, R0, 0x14, RZ ;  /* 0x0000001400007819 */ /* 0x000fe400000006ff */
[----:B------:R-:W-:-:S04]  /*52e0*/  LEA R2, R2, 0x3b800000, 0x17 ;  /* 0x3b80000002027811 */ /* 0x000fc800078eb8ff */
[----:B------:R-:W-:-:S05]  /*52f0*/  LOP3.LUT R0, R2, R0, R7, 0xfe, !PT ;  /* 0x0000000002007212 */ /* 0x000fca00078efe07 */
[----:B------:R-:W-:-:S04]  /*5300*/  FMUL.FTZ R0, R0, 1 ;  /* 0x3f80000000007820 */ /* 0x000fc80000410000 */
[----:B------:R0:W2:Y:S01]  /*5310*/  F2F.F64.F32 R10, R0 ;  /* 0x00000000000a7310 */ /* 0x0000a20000201800 */
[----:B------:R-:W-:Y:S05]  /*5320*/  BRA `(.L_x_22706) ;  /* 0x0000000400147947 */ /* 0x000fea0003800000 */
.L_x_22719:
        /* <DEDUP_REMOVED lines=17> */
[----:B---34-:R-:W-:Y:S02]  /*5440*/  IADD3 R5, PT, PT, R3, -0x1d, RZ ;  /* 0xffffffe303057810 */ /* 0x018fe40007ffe0ff */
[----:B------:R-:W-:Y:S02]  /*5450*/  IADD3 R2, PT, PT, R2, 0x1e, -R3 ;  /* 0x0000001e02027810 */ /* 0x000fe40007ffe803 */
[----:B------:R-:W-:-:S04]  /*5460*/  SHF.L.U32 R5, R0, R5, RZ ;  /* 0x0000000500057219 */ /* 0x000fc800000006ff */
[----:B------:R-:W-:-:S07]  /*5470*/  LOP3.LUT R0, R5, 0x3, RZ, 0xc0, !PT ;  /* 0x0000000305007812 */ /* 0x000fce00078ec0ff */
.L_x_22724:
[----:B------:R-:W-:Y:S05]  /*5480*/  BSYNC.RECONVERGENT B0 ;  /* 0x0000000000007941 */ /* 0x000fea0003800200 */
.L_x_22723:
[----:B------:R-:W-:Y:S01]  /*5490*/  IMAD.SHL.U32 R0, R0, 0x200000, RZ ;  /* 0x0020000000007824 */ /* 0x000fe200078e00ff */
[----:B------:R-:W-:-:S04]  /*54a0*/  LEA R2, R2, 0x37800000, 0x17 ;  /* 0x3780000002027811 */ /* 0x000fc800078eb8ff */
[----:B------:R-:W-:-:S05]  /*54b0*/  LOP3.LUT R0, R2, R0, R7, 0xfe, !PT ;  /* 0x0000000002007212 */ /* 0x000fca00078efe07 */
[----:B------:R-:W-:-:S04]  /*54c0*/  FMUL.FTZ R0, R0, 1 ;  /* 0x3f80000000007820 */ /* 0x000fc80000410000 */
[----:B------:R0:W2:Y:S01]  /*54d0*/  F2F.F64.F32 R10, R0 ;  /* 0x00000000000a7310 */ /* 0x0000a20000201800 */
[----:B------:R-:W-:Y:S05]  /*54e0*/  BRA `(.L_x_22706) ;  /* 0x0000000000a47947 */ /* 0x000fea0003800000 */
.L_x_22718:
        /* <DEDUP_REMOVED lines=16> */
[----:B------:R0:W2:Y:S01]  /*55f0*/  @P0 F2F.F64.F32 R10, R0 ;  /* 0x00000000000a0310 */ /* 0x0000a20000201800 */
[----:B------:R-:W-:Y:S05]  /*5600*/  BRA `(.L_x_22706) ;  /* 0x00000000005c7947 */ /* 0x000fea0003800000 */
.L_x_22705:
[----:B------:R-:W-:Y:S01]  /*5610*/  MOV R2, 0x1c0 ;  /* 0x000001c000027802 */ /* 0x000fe20000000f00 */
[----:B------:R-:W0:Y:S01]  /*5620*/  LDCU.64 UR4, c[0x4][0x1a0] ;  /* 0x01003400ff0477ac */ /* 0x000e220008000a00 */
[----:B-1-34-:R-:W-:Y:S02]  /*5630*/  HFMA2 R12, -RZ, RZ, 0, 5.9604644775390625e-08 ;  /* 0x00000001ff0c7431 */ /* 0x01afe400000001ff */
        /* <DEDUP_REMOVED lines=13> */
.L_x_22727:
[----:B------:R-:W-:Y:S01]  /*5710*/  CS2R R10, SRZ ;  /* 0x00000000000a7805 */ /* 0x000fe2000001ff00 */
[----:B------:R-:W-:Y:S06]  /*5720*/  BRA `(.L_x_22706) ;  /* 0x0000000000147947 */ /* 0x000fec0003800000 */
.L_x_22726:
[----:B------:R-:W2:Y:S02]  /*5730*/  LDG.E.64 R10, desc[UR36][R2.64] ;  /* 0x00000024020a7981 */ /* 0x000ea4000c1e1b00 */
[----:B--2---:R-:W0:Y:S01]  /*5740*/  I2F.F64.U64 R10, R10 ;  /* 0x0000000a000a7312 */ /* 0x004e220000301800 */
[----:B------:R-:W-:Y:S05]  /*5750*/  BRA `(.L_x_22706) ;  /* 0x0000000000087947 */ /* 0x000fea0003800000 */
.L_x_22725:
[----:B------:R-:W2:Y:S02]  /*5760*/  LDG.E R2, desc[UR36][R2.64] ;  /* 0x0000002402027981 */ /* 0x000ea4000c1e1900 */
[----:B--2---:R0:W2:Y:S02]  /*5770*/  I2F.F64.U32 R10, R2 ;  /* 0x00000002000a7312 */ /* 0x0040a40000201800 */
.L_x_22706:
[----:B------:R-:W-:Y:S05]  /*5780*/  BSYNC.RECONVERGENT B6 ;  /* 0x0000000000067941 */ /* 0x000fea0003800200 */
.L_x_22700:
[----:B012--5:R-:W3:Y:S01]  /*5790*/  MUFU.RSQ64H R3, R11 ;  /* 0x0000000b00037308 */ /* 0x027ee20000001c00 */
[----:B------:R-:W-:Y:S01]  /*57a0*/  IADD3 R2, PT, PT, R11, -0x3500000, RZ ;  /* 0xfcb000000b027810 */ /* 0x000fe20007ffe0ff */
[----:B------:R-:W-:Y:S01]  /*57b0*/  IMAD.MOV.U32 R6, RZ, RZ, 0x0 ;  /* 0x00000000ff067424 */ /* 0x000fe200078e00ff */
[----:B------:R-:W-:Y:S01]  /*57c0*/  MOV R7, 0x3fd80000 ;  /* 0x3fd8000000077802 */ /* 0x000fe20000000f00 */
[----:B------:R-:W0:Y:S01]  /*57d0*/  LDCU.64 UR4, c[0x0][0x580] ;  /* 0x0000b000ff0477ac */ /* 0x000e220008000a00 */
[----:B------:R-:W-:Y:S01]  /*57e0*/  ISETP.GE.U32.AND P0, PT, R2, 0x7ca00000, PT ;  /* 0x7ca000000200780c */ /* 0x000fe20003f06070 */
[----:B------:R-:W-:Y:S01]  /*57f0*/  BSSY.RECONVERGENT B0, `(.L_x_22728) ;  /* 0x0000017000007945 */ /* 0x000fe20003800200 */
[----:B---34-:R-:W-:Y:S01]  /*5800*/  DMUL R4, R2, R2 ;  /* 0x0000000202047228 */ /* 0x018fe20000000000 */
[----:B0-----:R-:W-:-:S07]  /*5810*/  IADD3 R12, P1, PT, R16, UR4, RZ ;  /* 0x00000004100c7c10 */ /* 0x001fce000ff3e0ff */
        /* <DEDUP_REMOVED lines=11> */
[----:B------:R-:W-:Y:S01]  /*58d0*/  MOV R6, R8 ;  /* 0x0000000800067202 */ /* 0x000fe20000000f00 */
[----:B------:R-:W-:Y:S01]  /*58e0*/  IMAD.MOV.U32 R8, RZ, RZ, R14 ;  /* 0x000000ffff087224 */ /* 0x000fe200078e000e */
[----:B------:R-:W-:Y:S01]  /*58f0*/  MOV R5, R19 ;  /* 0x0000001300057202 */ /* 0x000fe20000000f00 */
[----:B------:R-:W-:Y:S01]  /*5900*/  IMAD.MOV.U32 R4, RZ, RZ, R18 ;  /* 0x000000ffff047224 */ /* 0x000fe200078e0012 */
[----:B------:R-:W-:Y:S01]  /*5910*/  MOV R9, R15 ;  /* 0x0000000f00097202 */ /* 0x000fe20000000f00 */
[----:B------:R-:W-:Y:S01]  /*5920*/  IMAD.MOV.U32 R14, RZ, RZ, R10 ;  /* 0x000000ffff0e7224 */ /* 0x000fe200078e000a */
[----:B------:R-:W-:Y:S02]  /*5930*/  MOV R3, R11 ;  /* 0x0000000b00037202 */ /* 0x000fe40000000f00 */
[----:B------:R-:W-:-:S07]  /*5940*/  MOV R0, 0x5960 ;  /* 0x0000596000007802 */ /* 0x000fce0000000f00 */
[----:B------:R-:W-:Y:S05]  /*5950*/  CALL.REL.NOINC `($__internal_0_$__cuda_sm20_dsqrt_rn_f64_mediumpath_v1) ;  /* 0x0000007800807944 */ /* 0x000fea0003c00000 */
.L_x_22729:
[----:B------:R-:W-:Y:S05]  /*5960*/  BSYNC.RECONVERGENT B0 ;  /* 0x0000000000007941 */ /* 0x000fea0003800200 */
.L_x_22728:
        /* <DEDUP_REMOVED lines=14> */
.L_x_22733:
[----:B------:R-:W0:Y:S02]  /*5a50*/  F2I.S64.F64.TRUNC R4, R4 ;  /* 0x0000000400047311 */ /* 0x000e24000030d900 */
[----:B0-----:R-:W-:-:S05]  /*5a60*/  IMAD.MOV.U32 R3, RZ, RZ, R4 ;  /* 0x000000ffff037224 */ /* 0x001fca00078e0004 */
[----:B------:R3:W-:Y:S01]  /*5a70*/  STG.E.U8 desc[UR36][R12.64], R3 ;  /* 0x000000030c007986 */ /* 0x0007e2000c101124 */
[----:B------:R-:W-:Y:S05]  /*5a80*/  BRA `(.L_x_22735) ;  /* 0x0000000c00e07947 */ /* 0x000fea0003800000 */
.L_x_22732:
        /* <DEDUP_REMOVED lines=9> */
.L_x_22737:
[----:B------:R-:W0:Y:S02]  /*5b20*/  F2I.F64.TRUNC R5, R4 ;  /* 0x0000000400057311 */ /* 0x000e24000030d100 */
[----:B0-----:R2:W-:Y:S01]  /*5b30*/  STG.E desc[UR36][R12.64], R5 ;  /* 0x000000050c007986 */ /* 0x0015e2000c101924 */
[----:B------:R-:W-:Y:S05]  /*5b40*/  BRA `(.L_x_22735) ;  /* 0x0000000c00b07947 */ /* 0x000fea0003800000 */
.L_x_22736:
[----:B------:R-:W0:Y:S02]  /*5b50*/  F2I.F64.TRUNC R5, R4 ;  /* 0x0000000400057311 */ /* 0x000e24000030d100 */
[----:B0-----:R0:W-:Y:S01]  /*5b60*/  STG.E.U16 desc[UR36][R12.64], R5 ;  /* 0x000000050c007986 */ /* 0x0011e2000c101524 */
[----:B------:R-:W-:Y:S05]  /*5b70*/  BRA `(.L_x_22735) ;  /* 0x0000000c00a47947 */ /* 0x000fea0003800000 */
.L_x_22731:
        /* <DEDUP_REMOVED lines=13> */
.L_x_22739:
        /* <DEDUP_REMOVED lines=8> */
.L_x_22738:
        /* <DEDUP_REMOVED lines=14> */
.L_x_22741:
        /* <DEDUP_REMOVED lines=9> */
.L_x_22740:
[----:B------:R0:W-:Y:S01]  /*5e40*/  STG.E.64 desc[UR36][R12.64], R4 ;  /* 0x000000040c007986 */ /* 0x0001e2000c101b24 */
[----:B------:R-:W-:Y:S05]  /*5e50*/  BRA `(.L_x_22735) ;  /* 0x0000000800ec7947 */ /* 0x000fea0003800000 */
.L_x_22730:
        /* <DEDUP_REMOVED lines=13> */
.L_x_22745:
        /* <DEDUP_REMOVED lines=21> */
.L_x_22748:
[----:B------:R-:W-:-:S04]  /*6080*/  SHF.R.U32.HI R3, RZ, 0x18, R3 ;  /* 0x00000018ff037819 */ /* 0x000fc80000011603 */
[----:B------:R-:W-:-:S04]  /*6090*/  LOP3.LUT R0, R0, 0x80, R3, 0xf8, !PT ;  /* 0x0000008000007812 */ /* 0x000fc800078ef803 */
[----:B------:R-:W-:-:S07]  /*60a0*/  PRMT R6, R0, 0x7610, R6 ;  /* 0x0000761000067816 */ /* 0x000fce0000000006 */
.L_x_22747:
[----:B------:R-:W-:Y:S05]  /*60b0*/  BSYNC.RECONVERGENT B0 ;  /* 0x0000000000007941 */ /* 0x000fea0003800200 */
.L_x_22746:
[----:B------:R0:W-:Y:S01]  /*60c0*/  STG.E.U8 desc[UR36][R12.64], R6 ;  /* 0x000000060c007986 */ /* 0x0001e2000c101124 */
[----:B------:R-:W-:Y:S05]  /*60d0*/  BRA `(.L_x_22735) ;  /* 0x00000008004c7947 */ /* 0x000fea0003800000 */
.L_x_22744:
        /* <DEDUP_REMOVED lines=21> */
.L_x_22751:
[----:B------:R-:W-:-:S04]  /*6230*/  SHF.R.U32.HI R3, RZ, 0x18, R3 ;  /* 0x00000018ff037819 */ /* 0x000fc80000011603 */
[----:B------:R-:W-:-:S04]  /*6240*/  LOP3.LUT R0, R0, 0x80, R3, 0xf8, !PT ;  /* 0x0000008000007812 */ /* 0x000fc800078ef803 */
[----:B------:R-:W-:-:S07]  /*6250*/  PRMT R6, R0, 0x7610, R6 ;  /* 0x0000761000067816 */ /* 0x000fce0000000006 */
.L_x_22750:
[----:B------:R-:W-:Y:S05]  /*6260*/  BSYNC.RECONVERGENT B0 ;  /* 0x0000000000007941 */ /* 0x000fea0003800200 */
.L_x_22749:
[----:B------:R0:W-:Y:S01]  /*6270*/  STG.E.U8 desc[UR36][R12.64], R6 ;  /* 0x000000060c007986 */ /* 0x0001e2000c101124 */
[----:B------:R-:W-:Y:S05]  /*6280*/  BRA `(.L_x_22735) ;  /* 0x0000000400e07947 */ /* 0x000fea0003800000 */
.L_x_22743:
        /* <DEDUP_REMOVED lines=26> */
.L_x_22753:
[----:B------:R-:W0:Y:S02]  /*6430*/  F2I.U64.F64.TRUNC R4, R4 ;  /* 0x0000000400047311 */ /* 0x000e24000030d800 */
[----:B0-----:R0:W-:Y:S01]  /*6440*/  STG.E.64 desc[UR36][R12.64], R4 ;  /* 0x000000040c007986 */ /* 0x0011e2000c101b24 */
[----:B------:R-:W-:Y:S05]  /*6450*/  BRA `(.L_x_22735) ;  /* 0x00000004006c7947 */ /* 0x000fea0003800000 */
.L_x_22752:
[----:B------:R-:W0:Y:S02]  /*6460*/  F2I.U32.F64.TRUNC R5, R4 ;  /* 0x0000000400057311 */ /* 0x000e24000030d000 */
[----:B0-----:R0:W-:Y:S01]  /*6470*/  STG.E desc[UR36][R12.64], R5 ;  /* 0x000000050c007986 */ /* 0x0011e2000c101924 */
[----:B------:R-:W-:Y:S05]  /*6480*/  BRA `(.L_x_22735) ;  /* 0x0000000400607947 */ /* 0x000fea0003800000 */
.L_x_22742:
        /* <DEDUP_REMOVED lines=10> */
.L_x_22755:
[----:B------:R-:W-:-:S05]  /*6530*/  CS2R R6, SRZ ;  /* 0x0000000000067805 */ /* 0x000fca000001ff00 */
[----:B------:R0:W-:Y:S01]  /*6540*/  STG.E.128 desc[UR36][R12.64], R4 ;  /* 0x000000040c007986 */ /* 0x0001e2000c101d24 */
[----:B------:R-:W-:Y:S05]  /*6550*/  BRA `(.L_x_22735) ;  /* 0x00000004002c7947 */ /* 0x000fea0003800000 */
.L_x_22754:
[----:B------:R-:W-:-:S09]  /*6560*/  UISETP.NE.AND UP0, UPT, UR4, 0xf, UPT ;  /* 0x0000000f0400788c */ /* 0x000fd2000bf05270 */
[----:B------:R-:W-:Y:S05]  /*6570*/  BRA.U !UP0, `(.L_x_22756) ;  /* 0x0000000508087547 */ /* 0x000fea000b800000 */
[----:B------:R-:W-:-:S09]  /*6580*/  UISETP.NE.AND UP0, UPT, UR4, 0x17, UPT ;  /* 0x000000170400788c */ /* 0x000fd2000bf05270 */
[----:B------:R-:W-:Y:S05]  /*6590*/  BRA.U !UP0, `(.L_x_22757) ;  /* 0x0000000108a07547 */ /* 0x000fea000b800000 */
[----:B------:R-:W-:-:S09]  /*65a0*/  UISETP.NE.AND UP0, UPT, UR4, 0x18, UPT ;  /* 0x000000180400788c */ /* 0x000fd2000bf05270 */
[----:B------:R-:W-:Y:S05]  /*65b0*/  BRA.U !UP0, `(.L_x_22758) ;  /* 0x0000000108447547 */ /* 0x000fea000b800000 */
.L_x_22734:
        /* <DEDUP_REMOVED lines=16> */
.L_x_22759:
[----:B------:R-:W-:Y:S05]  /*66c0*/  BRA `(.L_x_22735) ;  /* 0x0000000000d07947 */ /* 0x000fea0003800000 */
.L_x_22758:
        /* <DEDUP_REMOVED lines=17> */
.L_x_22761:
[----:B------:R-:W-:Y:S05]  /*67e0*/  BSYNC.RECONVERGENT B0 ;  /* 0x0000000000007941 */ /* 0x000fea0003800200 */
.L_x_22760:
[----:B------:R-:W-:-:S05]  /*67f0*/  LOP3.LUT R3, R0, 0x80, R3, 0xf8, !PT ;  /* 0x0000008000037812 */ /* 0x000fca00078ef803 */
[----:B------:R0:W-:Y:S01]  /*6800*/  STG.E.U8 desc[UR36][R12.64], R3 ;  /* 0x000000030c007986 */ /* 0x0001e2000c101124 */
[----:B------:R-:W-:Y:S05]  /*6810*/  BRA `(.L_x_22735) ;  /* 0x00000000007c7947 */ /* 0x000fea0003800000 */
.L_x_22757:
        /* <DEDUP_REMOVED lines=16> */
.L_x_22763:
[----:B------:R-:W-:Y:S01]  /*6920*/  IMAD.MOV.U32 R0, RZ, RZ, 0x7f ;  /* 0x0000007fff007424 */ /* 0x000fe200078e00ff */
[----:B------:R-:W-:-:S04]  /*6930*/  ISETP.GT.U32.AND P0, PT, R2, 0x7f800000, PT ;  /* 0x7f8000000200780c */ /* 0x000fc80003f04070 */
[----:B------:R-:W-:-:S09]  /*6940*/  SEL R0, R0, 0x7c, P0 ;  /* 0x0000007c00007807 */ /* 0x000fd20000000000 */
.L_x_22764:
[----:B------:R-:W-:Y:S05]  /*6950*/  BSYNC.RECONVERGENT B0 ;  /* 0x0000000000007941 */ /* 0x000fea0003800200 */
.L_x_22762:
[----:B------:R-:W-:-:S04]  /*6960*/  SHF.R.U32.HI R3, RZ, 0x18, R3 ;  /* 0x00000018ff037819 */ /* 0x000fc80000011603 */
[----:B------:R-:W-:-:S05]  /*6970*/  LOP3.LUT R3, R0, 0x80, R3, 0xf8, !PT ;  /* 0x0000008000037812 */ /* 0x000fca00078ef803 */
[----:B------:R0:W-:Y:S01]  /*6980*/  STG.E.U8 desc[UR36][R12.64], R3 ;  /* 0x000000030c007986 */ /* 0x0001e2000c101124 */
[----:B------:R-:W-:Y:S05]  /*6990*/  BRA `(.L_x_22735) ;  /* 0x00000000001c7947 */ /* 0x000fea0003800000 */
.L_x_22756:
[----:B------:R-:W-:Y:S01]  /*69a0*/  UMOV UR4, 0xf0000000 ;  /* 0xf000000000047882 */ /* 0x000fe20000000000 */
[----:B------:R-:W-:Y:S01]  /*69b0*/  UMOV UR5, 0x380fffff ;  /* 0x380fffff00057882 */ /* 0x000fe20000000000 */
[----:B------:R-:W0:Y:S01]  /*69c0*/  F2F.F32.F64 R0, R4 ;  /* 0x0000000400007310 */ /* 0x000e220000301000 */
[----:B------:R-:W-:-:S14]  /*69d0*/  DSETP.GEU.AND P0, PT, |R4|, UR4, PT ;  /* 0x0000000404007e2a */ /* 0x000fdc000bf0e200 */
[----:B0-----:R-:W-:-:S05]  /*69e0*/  @!P0 FMUL R0, R0, 1.175494350822287508e-38 ;  /* 0x0080000000008820 */ /* 0x001fca0000400000 */
[----:B------:R-:W-:-:S05]  /*69f0*/  F2FP.BF16.F32.PACK_AB R0, RZ, R0 ;  /* 0x00000000ff00723e */ /* 0x000fca00000010ff */
[----:B------:R0:W-:Y:S02]  /*6a00*/  STG.E.U16 desc[UR36][R12.64], R0 ;  /* 0x000000000c007986 */ /* 0x0001e4000c101524 */
.L_x_22735:
[----:B------:R-:W-:-:S07]  /*6a10*/  IADD3 R17, PT, PT, R17, 0x80, RZ ;  /* 0x0000008011117810 */ /* 0x000fce0007ffe0ff */
.L_x_22698:
[----:B------:R-:W-:Y:S05]  /*6a20*/  BSYNC.RECONVERGENT B7 ;  /* 0x0000000000077941 */ /* 0x000fea0003800200 */
.L_x_22697:
[----:B------:R-:W5:Y:S01]  /*6a30*/  LDCU UR4, c[0x0][0x380] ;  /* 0x00007000ff0477ac */ /* 0x000f620008000800 */
[----:B------:R-:W-:Y:S01]  /*6a40*/  BSSY.RECONVERGENT B7, `(.L_x_22765) ;  /* 0x0000349000077945 */ /* 0x000fe20003800200 */
[----:B-----5:R-:W-:-:S13]  /*6a50*/  ISETP.GE.AND P0, PT, R17, UR4, PT ;  /* 0x0000000411007c0c */ /* 0x020fda000bf06270 */
[----:B------:R-:W-:Y:S05]  /*6a60*/  @P0 BRA `(.L_x_22766) ;  /* 0x0000003400180947 */ /* 0x000fea0003800000 */
[----:B------:R-:W5:Y:S01]  /*6a70*/  LDCU UR4, c[0x0][0x388] ;  /* 0x00007100ff0477ac */ /* 0x000f620008000800 */
[----:B0-2---:R-:W-:Y:S01]  /*6a80*/  IMAD.MOV.U32 R0, RZ, RZ, RZ ;  /* 0x000000ffff007224 */ /* 0x005fe200078e00ff */
[----:B------:R-:W-:Y:S01]  /*6a90*/  MOV R16, RZ ;  /* 0x000000ff00107202 */ /* 0x000fe20000000f00 */
        /* <DEDUP_REMOVED lines=8> */
[----:B---3--:R-:W-:-:S04]  /*6b20*/  SHF.R.U32.HI R3, RZ, UR5, R2 ;  /* 0x00000005ff037c19 */ /* 0x008fc80008011602 */
[----:B------:R-:W-:-:S05]  /*6b30*/  IADD3 R0, PT, PT, -R3, RZ, RZ ;  /* 0x000000ff03007210 */ /* 0x000fca0007ffe1ff */
[----:B--2---:R-:W-:-:S04]  /*6b40*/  IMAD R0, R0, UR6, R17 ;  /* 0x0000000600007c24 */ /* 0x004fc8000f8e0211 */
[C---:B-----5:R-:W-:Y:S02]  /*6b50*/  IMAD R16, R0.reuse, UR8, RZ ;  /* 0x0000000800107c24 */ /* 0x060fe4000f8e02ff */
[----:B------:R-:W-:Y:S01]  /*6b60*/  IMAD R0, R0, UR9, RZ ;  /* 0x0000000900007c24 */ /* 0x000fe2000f8e02ff */
[----:B------:R-:W-:Y:S06]  /*6b70*/  BRA.U !UP0, `(.L_x_22767) ;  /* 0x0000001108787547 */ /* 0x000fec000b800000 */
[----:B------:R-:W1:Y:S01]  /*6b80*/  LDCU.64 UR6, c[0x0][0x398] ;  /* 0x00007300ff0677ac */ /* 0x000e620008000a00 */
[----:B------:R-:W-:Y:S01]  /*6b90*/  IMAD.MOV.U32 R2, RZ, RZ, RZ ;  /* 0x000000ffff027224 */ /* 0x000fe200078e00ff */
[----:B------:R-:W4:Y:S01]  /*6ba0*/  LDCU UR4, c[0x0][0x3a0] ;  /* 0x00007400ff0477ac */ /* 0x000f220008000800 */
[----:B------:R-:W0:Y:S01]  /*6bb0*/  LDCU.64 UR8, c[0x0][0x4c0] ;  /* 0x00009800ff0877ac */ /* 0x000e220008000a00 */
[----:B------:R-:W-:Y:S01]  /*6bc0*/  UISETP.NE.AND UP0, UPT, UR38, 0x2, UPT ;  /* 0x000000022600788c */ /* 0x000fe2000bf05270 */
[----:B-1----:R-:W-:-:S05]  /*6bd0*/  IMAD.HI.U32 R4, R3, UR7, R2 ;  /* 0x0000000703047c27 */ /* 0x002fca000f8e0002 */
[----:B----4-:R-:W-:-:S04]  /*6be0*/  SHF.R.U32.HI R5, RZ, UR4, R4 ;  /* 0x00000004ff057c19 */ /* 0x010fc80008011604 */
[----:B------:R-:W-:-:S05]  /*6bf0*/  IADD3 R2, PT, PT, -R5, RZ, RZ ;  /* 0x000000ff05027210 */ /* 0x000fca0007ffe1ff */
[----:B------:R-:W-:-:S04]  /*6c00*/  IMAD R3, R2, UR6, R3 ;  /* 0x0000000602037c24 */ /* 0x000fc8000f8e0203 */
[C---:B0-----:R-:W-:Y:S02]  /*6c10*/  IMAD R16, R3.reuse, UR8, R16 ;  /* 0x0000000803107c24 */ /* 0x041fe4000f8e0210 */
        /* <DEDUP_REMOVED lines=276> */
.L_x_22767:
[----:B------:R-:W0:Y:S01]  /*7d60*/  LDCU.64 UR6, c[0x0][0x588] ;  /* 0x0000b100ff0677ac */ /* 0x000e220008000a00 */
[----:B------:R-:W-:Y:S01]  /*7d70*/  BSSY.RECONVERGENT B6, `(.L_x_22768) ;  /* 0x00000ec000067945 */ /* 0x000fe20003800200 */
[----:B------:R-:W-:-:S04]  /*7d80*/  UPRMT UR4, UR41, 0x9910, URZ ;  /* 0x0000991029047896 */ /* 0x000fc800080000ff */
[----:B------:R-:W-:Y:S01]  /*7d90*/  UISETP.GT.AND UP0, UPT, UR4, 0x9, UPT ;  /* 0x000000090400788c */ /* 0x000fe2000bf04270 */
[----:B0-----:R-:W-:-:S05]  /*7da0*/  IADD3 R2, P0, PT, R0, UR6, RZ ;  /* 0x0000000600027c10 */ /* 0x001fca000ff1e0ff */
[----:B---3--:R-:W-:-:S03]  /*7db0*/  IMAD.X R3, RZ, RZ, UR7, P0 ;  /* 0x00000007ff037e24 */ /* 0x008fc600080e06ff */
        /* <DEDUP_REMOVED lines=10> */
[----:B--2---:R3:W0:Y:S01]  /*7e60*/  I2F.F64.S16 R10, R2 ;  /* 0x00000002000a7312 */ /* 0x0046220000101c00 */
[----:B------:R-:W-:Y:S05]  /*7e70*/  BRA `(.L_x_22774) ;  /* 0x0000000c006c7947 */ /* 0x000fea0003800000 */
.L_x_22772:
[----:B------:R-:W2:Y:S02]  /*7e80*/  LDG.E.U8 R2, desc[UR36][R2.64] ;  /* 0x0000002402027981 */ /* 0x000ea4000c1e1100 */
[----:B--2---:R0:W2:Y:S01]  /*7e90*/  I2F.F64.U16 R10, R2 ;  /* 0x00000002000a7312 */ /* 0x0040a20000101800 */
[----:B------:R-:W-:Y:S05]  /*7ea0*/  BRA `(.L_x_22774) ;  /* 0x0000000c00607947 */ /* 0x000fea0003800000 */
.L_x_22771:
        /* <DEDUP_REMOVED lines=9> */
.L_x_22776:
[----:B------:R-:W2:Y:S02]  /*7f40*/  LDG.E R2, desc[UR36][R2.64] ;  /* 0x0000002402027981 */ /* 0x000ea4000c1e1900 */
[----:B--2---:R0:W2:Y:S01]  /*7f50*/  I2F.F64 R10, R2 ;  /* 0x00000002000a7312 */ /* 0x0040a20000201c00 */
[----:B------:R-:W-:Y:S05]  /*7f60*/  BRA `(.L_x_22774) ;  /* 0x0000000c00307947 */ /* 0x000fea0003800000 */
.L_x_22775:
[----:B------:R-:W2:Y:S02]  /*7f70*/  LDG.E.U16 R2, desc[UR36][R2.64] ;  /* 0x0000002402027981 */ /* 0x000ea4000c1e1500 */
[----:B--2---:R0:W2:Y:S01]  /*7f80*/  I2F.F64.S16 R10, R2 ;  /* 0x00000002000a7312 */ /* 0x0040a20000101c00 */
[----:B------:R-:W-:Y:S05]  /*7f90*/  BRA `(.L_x_22774) ;  /* 0x0000000c00247947 */ /* 0x000fea0003800000 */
.L_x_22770:
        /* <DEDUP_REMOVED lines=10> */
.L_x_22778:
[----:B------:R-:W2:Y:S02]  /*8040*/  LDG.E.U16 R0, desc[UR36][R2.64] ;  /* 0x0000002402007981 */ /* 0x000ea4000c1e1500 */
[----:B--2---:R-:W-:-:S05]  /*8050*/  HADD2.F32 R0, -RZ, R0.H0_H0 ;  /* 0x20000000ff007230 */ /* 0x004fca0000004100 */
[----:B------:R-:W-:-:S04]  /*8060*/  FMUL.FTZ R0, R0, 1 ;  /* 0x3f80000000007820 */ /* 0x000fc80000410000 */
[----:B------:R0:W2:Y:S01]  /*8070*/  F2F.F64.F32 R10, R0 ;  /* 0x00000000000a7310 */ /* 0x0000a20000201800 */
[----:B------:R-:W-:Y:S05]  /*8080*/  BRA `(.L_x_22774) ;  /* 0x0000000800e87947 */ /* 0x000fea0003800000 */
.L_x_22777:
        /* <DEDUP_REMOVED lines=10> */
.L_x_22780:
[----:B------:R-:W2:Y:S02]  /*8130*/  LDG.E.U16 R2, desc[UR36][R2.64] ;  /* 0x0000002402027981 */ /* 0x000ea4000c1e1500 */
[----:B--2---:R-:W-:-:S05]  /*8140*/  HADD2.F32 R0, -RZ, R2.H0_H0 ;  /* 0x20000002ff007230 */ /* 0x004fca0000004100 */
[----:B------:R-:W-:-:S04]  /*8150*/  FMUL.FTZ R0, R0, 1 ;  /* 0x3f80000000007820 */ /* 0x000fc80000410000 */
[----:B------:R0:W2:Y:S01]  /*8160*/  F2F.F64.F32 R10, R0 ;  /* 0x00000000000a7310 */ /* 0x0000a20000201800 */
[----:B------:R-:W-:Y:S05]  /*8170*/  BRA `(.L_x_22774) ;  /* 0x0000000800ac7947 */ /* 0x000fea0003800000 */
.L_x_22779:
[----:B------:R0:W5:Y:S01]  /*8180*/  LDG.E.64 R10, desc[UR36][R2.64] ;  /* 0x00000024020a7981 */ /* 0x000162000c1e1b00 */
[----:B------:R-:W-:Y:S05]  /*8190*/  BRA `(.L_x_22774) ;  /* 0x0000000800a47947 */ /* 0x000fea0003800000 */
.L_x_22769:
        /* <DEDUP_REMOVED lines=13> */
.L_x_22783:
[----:B------:R0:W5:Y:S01]  /*8270*/  LDG.E.64 R10, desc[UR36][R2.64] ;  /* 0x00000024020a7981 */ /* 0x000162000c1e1b00 */
[----:B------:R-:W-:Y:S05]  /*8280*/  BRA `(.L_x_22774) ;  /* 0x0000000800687947 */ /* 0x000fea0003800000 */
.L_x_22782:
[----:B------:R-:W-:-:S09]  /*8290*/  UISETP.NE.AND UP0, UPT, UR4, 0xf, UPT ;  /* 0x0000000f0400788c */ /* 0x000fd2000bf05270 */
[----:B------:R-:W-:Y:S05]  /*82a0*/  BRA.U !UP0, `(.L_x_22784) ;  /* 0x00000001089c7547 */ /* 0x000fea000b800000 */
[----:B------:R-:W-:-:S09]  /*82b0*/  UISETP.NE.AND UP0, UPT, UR4, 0x17, UPT ;  /* 0x000000170400788c */ /* 0x000fd2000bf05270 */
[----:B------:R-:W-:Y:S05]  /*82c0*/  BRA.U !UP0, `(.L_x_22785) ;  /* 0x00000001085c7547 */ /* 0x000fea000b800000 */
[----:B------:R-:W-:-:S09]  /*82d0*/  UISETP.NE.AND UP0, UPT, UR4, 0x18, UPT ;  /* 0x000000180400788c */ /* 0x000fd2000bf05270 */
[----:B------:R-:W-:Y:S05]  /*82e0*/  BRA.U UP0, `(.L_x_22773) ;  /* 0x0000000500f47547 */ /* 0x000fea000b800000 */
[----:B------:R-:W2:Y:S01]  /*82f0*/  LDG.E.U8 R0, desc[UR36][R2.64] ;  /* 0x0000002402007981 */ /* 0x000ea2000c1e1100 */
[----:B-1----:R-:W-:Y:S01]  /*8300*/  MOV R6, 0x1f ;  /* 0x0000001f00067802 */ /* 0x002fe20000000f00 */
[----:B--2---:R-:W-:-:S05]  /*8310*/  IMAD.SHL.U32 R0, R0, 0x1000000, RZ ;  /* 0x0100000000007824 */ /* 0x004fca00078e00ff */
[C---:B------:R-:W-:Y:S02]  /*8320*/  LOP3.LUT R4, R0.reuse, 0x7f000000, RZ, 0xc0, !PT ;  /* 0x7f00000000047812 */ /* 0x040fe400078ec0ff */
[----:B------:R-:W-:Y:S02]  /*8330*/  LOP3.LUT P0, RZ, R0, 0x7f000000, RZ, 0xc0, !PT ;  /* 0x7f00000000ff7812 */ /* 0x000fe4000780c0ff */
[----:B----4-:R-:W0:Y:S02]  /*8340*/  FLO.U32 R5, R4 ;  /* 0x0000000400057300 */ /* 0x010e2400000e0000 */
        /* <DEDUP_REMOVED lines=15> */
.L_x_22785:
[----:B------:R-:W2:Y:S02]  /*8440*/  LDG.E.U8 R2, desc[UR36][R2.64] ;  /* 0x0000002402027981 */ /* 0x000ea4000c1e1100 */
[C---:B--2---:R-:W-:Y:S01]  /*8450*/  SHF.L.U32 R0, R2.reuse, 0x19, RZ ;  /* 0x0000001902007819 */ /* 0x044fe200000006ff */
[----:B-1--4-:R-:W-:-:S03]  /*8460*/  IMAD.SHL.U32 R5, R2, 0x100, RZ ;  /* 0x0000010002057824 */ /* 0x012fc600078e00ff */
        /* <DEDUP_REMOVED lines=11> */
.L_x_22784:
[----:B------:R-:W2:Y:S02]  /*8520*/  LDG.E.U16 R0, desc[UR36][R2.64] ;  /* 0x0000002402007981 */ /* 0x000ea4000c1e1500 */
[----:B--2---:R-:W-:-:S05]  /*8530*/  SHF.L.U32 R0, R0, 0x10, RZ ;  /* 0x0000001000007819 */ /* 0x004fca00000006ff */
[----:B------:R-:W-:-:S04]  /*8540*/  FMUL.FTZ R0, R0, 1 ;  /* 0x3f80000000007820 */ /* 0x000fc80000410000 */
[----:B------:R0:W2:Y:S01]  /*8550*/  F2F.F64.F32 R10, R0 ;  /* 0x00000000000a7310 */ /* 0x0000a20000201800 */
[----:B------:R-:W-:Y:S05]  /*8560*/  BRA `(.L_x_22774) ;  /* 0x0000000400b07947 */ /* 0x000fea0003800000 */
.L_x_22781:
        /* <DEDUP_REMOVED lines=11> */
.L_x_22788:
        /* <DEDUP_REMOVED lines=17> */
[----:B-1--4-:R-:W-:Y:S02]  /*8730*/  IADD3 R5, PT, PT, R3, -0x1c, RZ ;  /* 0xffffffe403057810 */ /* 0x012fe40007ffe0ff */
[----:B------:R-:W-:Y:S02]  /*8740*/  IADD3 R2, PT, PT, R2, 0x1d, -R3 ;  /* 0x0000001d02027810 */ /* 0x000fe40007ffe803 */
[----:B------:R-:W-:-:S04]  /*8750*/  SHF.L.U32 R5, R0, R5, RZ ;  /* 0x0000000500057219 */ /* 0x000fc800000006ff */
[----:B------:R-:W-:-:S07]  /*8760*/  LOP3.LUT R0, R5, 0x7, RZ, 0xc0, !PT ;  /* 0x0000000705007812 */ /* 0x000fce00078ec0ff */
.L_x_22790:
[----:B------:R-:W-:Y:S05]  /*8770*/  BSYNC.RECONVERGENT B0 ;  /* 0x0000000000007941 */ /* 0x000fea0003800200 */
.L_x_22789:
[----:B------:R-:W-:Y:S01]  /*8780*/  IMAD.SHL.U32 R0, R0, 0x100000, RZ ;  /* 0x0010000000007824 */ /* 0x000fe200078e00ff */
[----:B------:R-:W-:-:S04]  /*8790*/  LEA R2, R2, 0x3b800000, 0x17 ;  /* 0x3b80000002027811 */ /* 0x000fc800078eb8ff */
[----:B------:R-:W-:-:S05]  /*87a0*/  LOP3.LUT R0, R2, R0, R7, 0xfe, !PT ;  /* 0x0000000002007212 */ /* 0x000fca00078efe07 */
[----:B------:R-:W-:-:S04]  /*87b0*/  FMUL.FTZ R0, R0, 1 ;  /* 0x3f80000000007820 */ /* 0x000fc80000410000 */
[----:B------:R0:W2:Y:S01]  /*87c0*/  F2F.F64.F32 R10, R0 ;  /* 0x00000000000a7310 */ /* 0x0000a20000201800 */
[----:B------:R-:W-:Y:S05]  /*87d0*/  BRA `(.L_x_22774) ;  /* 0x0000000400147947 */ /* 0x000fea0003800000 */
.L_x_22787:
        /* <DEDUP_REMOVED lines=18> */
[----:B-1--4-:R-:W-:-:S05]  /*8900*/  VIADD R5, R3, 0xffffffe3 ;  /* 0xffffffe303057836 */ /* 0x012fca0000000000 */
[----:B------:R-:W-:-:S04]  /*8910*/  SHF.L.U32 R5, R0, R5, RZ ;  /* 0x0000000500057219 */ /* 0x000fc800000006ff */
[----:B------:R-:W-:-:S07]  /*8920*/  LOP3.LUT R0, R5, 0x3, RZ, 0xc0, !PT ;  /* 0x0000000305007812 */ /* 0x000fce00078ec0ff */
.L_x_22792:
[----:B------:R-:W-:Y:S05]  /*8930*/  BSYNC.RECONVERGENT B0 ;  /* 0x0000000000007941 */ /* 0x000fea0003800200 */
.L_x_22791:
[----:B------:R-:W-:Y:S02]  /*8940*/  SHF.L.U32 R0, R0, 0x15, RZ ;  /* 0x0000001500007819 */ /* 0x000fe400000006ff */
[----:B------:R-:W-:-:S04]  /*8950*/  LEA R2, R2, 0x37800000, 0x17 ;  /* 0x3780000002027811 */ /* 0x000fc800078eb8ff */
[----:B------:R-:W-:-:S05]  /*8960*/  LOP3.LUT R0, R2, R0, R7, 0xfe, !PT ;  /* 0x0000000002007212 */ /* 0x000fca00078efe07 */
[----:B------:R-:W-:-:S04]  /*8970*/  FMUL.FTZ R0, R0, 1 ;  /* 0x3f80000000007820 */ /* 0x000fc80000410000 */
[----:B------:R0:W2:Y:S01]  /*8980*/  F2F.F64.F32 R10, R0 ;  /* 0x00000000000a7310 */ /* 0x0000a20000201800 */
[----:B------:R-:W-:Y:S05]  /*8990*/  BRA `(.L_x_22774) ;  /* 0x0000000000a47947 */ /* 0x000fea0003800000 */
.L_x_22786:
        /* <DEDUP_REMOVED lines=18> */
.L_x_22773:
[----:B------:R-:W-:Y:S01]  /*8ac0*/  MOV R2, 0x1c0 ;  /* 0x000001c000027802 */ /* 0x000fe20000000f00 */
[----:B------:R-:W0:Y:S01]  /*8ad0*/  LDCU.64 UR4, c[0x4][0x1a0] ;  /* 0x01003400ff0477ac */ /* 0x000e220008000a00 */
[----:B------:R-:W-:Y:S02]  /*8ae0*/  HFMA2 R8, -RZ, RZ, 0, 4.64916229248046875e-06 ;  /* 0x0000004eff087431 */ /* 0x000fe400000001ff */
[----:B-1--4-:R-:W-:Y:S01]  /*8af0*/  IMAD.MOV.U32 R12, RZ, RZ, 0x1 ;  /* 0x00000001ff0c7424 */ /* 0x012fe200078e00ff */
        /* <DEDUP_REMOVED lines=12> */
.L_x_22795:
[----:B------:R-:W-:Y:S01]  /*8bc0*/  CS2R R10, SRZ ;  /* 0x00000000000a7805 */ /* 0x000fe2000001ff00 */
[----:B------:R-:W-:Y:S06]  /*8bd0*/  BRA `(.L_x_22774) ;  /* 0x0000000000147947 */ /* 0x000fec0003800000 */
.L_x_22794:
[----:B------:R-:W2:Y:S02]  /*8be0*/  LDG.E.64 R10, desc[UR36][R2.64] ;  /* 0x00000024020a7981 */ /* 0x000ea4000c1e1b00 */
[----:B--2---:R-:W0:Y:S01]  /*8bf0*/  I2F.F64.U64 R10, R10 ;  /* 0x0000000a000a7312 */ /* 0x004e220000301800 */
[----:B------:R-:W-:Y:S05]  /*8c00*/  BRA `(.L_x_22774) ;  /* 0x0000000000087947 */ /* 0x000fea0003800000 */
.L_x_22793:
[----:B------:R-:W2:Y:S02]  /*8c10*/  LDG.E R2, desc[UR36][R2.64] ;  /* 0x0000002402027981 */ /* 0x000ea4000c1e1900 */
[----:B--2---:R0:W2:Y:S02]  /*8c20*/  I2F.F64.U32 R10, R2 ;  /* 0x00000002000a7312 */ /* 0x0040a40000201800 */
.L_x_22774:
[----:B------:R-:W-:Y:S05]  /*8c30*/  BSYNC.RECONVERGENT B6 ;  /* 0x0000000000067941 */ /* 0x000fea0003800200 */
.L_x_22768:
[----:B012--5:R-:W4:Y:S01]  /*8c40*/  MUFU.RSQ64H R3, R11 ;  /* 0x0000000b00037308 */ /* 0x027f220000001c00 */
[----:B---3--:R-:W-:Y:S01]  /*8c50*/  VIADD R2, R11, 0xfcb00000 ;  /* 0xfcb000000b027836 */ /* 0x008fe20000000000 */
[----:B------:R-:W-:Y:S01]  /*8c60*/  MOV R6, 0x0 ;  /* 0x0000000000067802 */ /* 0x000fe20000000f00 */
[----:B------:R-:W-:Y:S01]  /*8c70*/  IMAD.MOV.U32 R7, RZ, RZ, 0x3fd80000 ;  /* 0x3fd80000ff077424 */ /* 0x000fe200078e00ff */
[----:B------:R-:W0:Y:S01]  /*8c80*/  LDCU.64 UR4, c[0x0][0x580] ;  /* 0x0000b000ff0477ac */ /* 0x000e220008000a00 */
[----:B------:R-:W-:Y:S01]  /*8c90*/  BSSY.RECONVERGENT B0, `(.L_x_22796) ;  /* 0x0000018000007945 */ /* 0x000fe20003800200 */
[----:B------:R-:W-:Y:S01]  /*8ca0*/  ISETP.GE.U32.AND P0, PT, R2, 0x7ca00000, PT ;  /* 0x7ca000000200780c */ /* 0x000fe20003f06070 */
[----:B----4-:R-:W-:Y:S01]  /*8cb0*/  DMUL R4, R2, R2 ;  /* 0x0000000202047228 */ /* 0x010fe20000000000 */
[----:B0-----:R-:W-:-:S07]  /*8cc0*/  IADD3 R12, P1, PT, R16, UR4, RZ ;  /* 0x00000004100c7c10 */ /* 0x001fce000ff3e0ff */
[----:B------:R-:W-:Y:S01]  /*8cd0*/  DFMA R4, -R4, R10, 1 ;  /* 0x3ff000000404742b */ /* 0x000fe2000000010a */
[----:B------:R-:W-:-:S07]  /*8ce0*/  IADD3.X R13, PT, PT, RZ, UR5, RZ, P1, !PT ;  /* 0x00000005ff0d7c10 */ /* 0x000fce0008ffe4ff */
[----:B------:R-:W-:Y:S02]  /*8cf0*/  DFMA R6, R4, R6, 0.5 ;  /* 0x3fe000000406742b */ /* 0x000fe40000000006 */
[----:B------:R-:W-:-:S08]  /*8d00*/  DMUL R4, R2, R4 ;  /* 0x0000000402047228 */ /* 0x000fd00000000000 */
[----:B------:R-:W-:-:S08]  /*8d10*/  DFMA R8, R6, R4, R2 ;  /* 0x000000040608722b */ /* 0x000fd00000000002 */
[----:B------:R-:W-:Y:S02]  /*8d20*/  DMUL R14, R8, R10 ;  /* 0x0000000a080e7228 */ /* 0x000fe40000000000 */
[----:B------:R-:W-:Y:S01]  /*8d30*/  IADD3 R7, PT, PT, R9, -0x100000, RZ ;  /* 0xfff0000009077810 */ /* 0x000fe20007ffe0ff */
[----:B------:R-:W-:-:S05]  /*8d40*/  IMAD.MOV.U32 R6, RZ, RZ, R8 ;  /* 0x000000ffff067224 */ /* 0x000fca00078e0008 */
        /* <DEDUP_REMOVED lines=8> */
[----:B------:R-:W-:Y:S01]  /*8dd0*/  MOV R14, R10 ;  /* 0x0000000a000e7202 */ /* 0x000fe20000000f00 */
[----:B------:R-:W-:Y:S01]  /*8de0*/  IMAD.MOV.U32 R3, RZ, RZ, R11 ;  /* 0x000000ffff037224 */ /* 0x000fe200078e000b */
[----:B------:R-:W-:-:S07]  /*8df0*/  MOV R0, 0x8e10 ;  /* 0x00008e1000007802 */ /* 0x000fce0000000f00 */
[----:B------:R-:W-:Y:S05]  /*8e00*/  CALL.REL.NOINC `($__internal_0_$__cuda_sm20_dsqrt_rn_f64_mediumpath_v1) ;  /* 0x0000004400547944 */ /* 0x000fea0003c00000 */
.L_x_22797:
[----:B------:R-:W-:Y:S05]  /*8e10*/  BSYNC.RECONVERGENT B0 ;  /* 0x0000000000007941 */ /* 0x000fea0003800200 */
.L_x_22796:
        /* <DEDUP_REMOVED lines=14> */
.L_x_22801:
[----:B------:R-:W0:Y:S02]  /*8f00*/  F2I.S64.F64.TRUNC R4, R4 ;  /* 0x0000000400047311 */ /* 0x000e24000030d900 */
[----:B0-----:R-:W-:-:S05]  /*8f10*/  MOV R3, R4 ;  /* 0x0000000400037202 */ /* 0x001fca0000000f00 */
[----:B------:R3:W-:Y:S01]  /*8f20*/  STG.E.U8 desc[UR36][R12.64], R3 ;  /* 0x000000030c007986 */ /* 0x0007e2000c101124 */
[----:B------:R-:W-:Y:S05]  /*8f30*/  BRA `(.L_x_22803) ;  /* 0x0000000c00e07947 */ /* 0x000fea0003800000 */
.L_x_22800:
        /* <DEDUP_REMOVED lines=9> */
.L_x_22805:
[----:B------:R-:W0:Y:S02]  /*8fd0*/  F2I.F64.TRUNC R5, R4 ;  /* 0x0000000400057311 */ /* 0x000e24000030d100 */
[----:B0-----:R2:W-:Y:S01]  /*8fe0*/  STG.E desc[UR36][R12.64], R5 ;  /* 0x000000050c007986 */ /* 0x0015e2000c101924 */
[----:B------:R-:W-:Y:S05]  /*8ff0*/  BRA `(.L_x_22803) ;  /* 0x0000000c00b07947 */ /* 0x000fea0003800000 */
.L_x_22804:
[----:B------:R-:W0:Y:S02]  /*9000*/  F2I.F64.TRUNC R5, R4 ;  /* 0x0000000400057311 */ /* 0x000e24000030d100 */
[----:B0-----:R0:W-:Y:S01]  /*9010*/  STG.E.U16 desc[UR36][R12.64], R5 ;  /* 0x000000050c007986 */ /* 0x0011e2000c101524 */
[----:B------:R-:W-:Y:S05]  /*9020*/  BRA `(.L_x_22803) ;  /* 0x0000000c00a47947 */ /* 0x000fea0003800000 */
.L_x_22799:
        /* <DEDUP_REMOVED lines=13> */
.L_x_22807:
        /* <DEDUP_REMOVED lines=8> */
.L_x_22806:
        /* <DEDUP_REMOVED lines=14> */
.L_x_22809:
        /* <DEDUP_REMOVED lines=9> */
.L_x_22808:
[----:B------:R0:W-:Y:S01]  /*92f0*/  STG.E.64 desc[UR36][R12.64], R4 ;  /* 0x000000040c007986 */ /* 0x0001e2000c101b24 */
[----:B------:R-:W-:Y:S05]  /*9300*/  BRA `(.L_x_22803) ;  /* 0x0000000800ec7947 */ /* 0x000fea0003800000 */
.L_x_22798:
        /* <DEDUP_REMOVED lines=13> */
.L_x_22813:
        /* <DEDUP_REMOVED lines=21> */
.L_x_22816:
[----:B------:R-:W-:-:S04]  /*9530*/  SHF.R.U32.HI R3, RZ, 0x18, R3 ;  /* 0x00000018ff037819 */ /* 0x000fc80000011603 */
[----:B------:R-:W-:-:S04]  /*9540*/  LOP3.LUT R0, R0, 0x80, R3, 0xf8, !PT ;  /* 0x0000008000007812 */ /* 0x000fc800078ef803 */
[----:B------:R-:W-:-:S07]  /*9550*/  PRMT R6, R0, 0x7610, R6 ;  /* 0x0000761000067816 */ /* 0x000fce0000000006 */
.L_x_22815:
[----:B------:R-:W-:Y:S05]  /*9560*/  BSYNC.RECONVERGENT B0 ;  /* 0x0000000000007941 */ /* 0x000fea0003800200 */
.L_x_22814:
[----:B------:R0:W-:Y:S01]  /*9570*/  STG.E.U8 desc[UR36][R12.64], R6 ;  /* 0x000000060c007986 */ /* 0x0001e2000c101124 */
[----:B------:R-:W-:Y:S05]  /*9580*/  BRA `(.L_x_22803) ;  /* 0x00000008004c7947 */ /* 0x000fea0003800000 */
.L_x_22812:
        /* <DEDUP_REMOVED lines=21> */
.L_x_22819:
[----:B------:R-:W-:-:S04]  /*96e0*/  SHF.R.U32.HI R3, RZ, 0x18, R3 ;  /* 0x00000018ff037819 */ /* 0x000fc80000011603 */
[----:B------:R-:W-:-:S04]  /*96f0*/  LOP3.LUT R0, R0, 0x80, R3, 0xf8, !PT ;  /* 0x0000008000007812 */ /* 0x000fc800078ef803 */
[----:B------:R-:W-:-:S07]  /*9700*/  PRMT R6, R0, 0x7610, R6 ;  /* 0x0000761000067816 */ /* 0x000fce0000000006 */
.L_x_22818:
[----:B------:R-:W-:Y:S05]  /*9710*/  BSYNC.RECONVERGENT B0 ;  /* 0x0000000000007941 */ /* 0x000fea0003800200 */
.L_x_22817:
[----:B------:R0:W-:Y:S01]  /*9720*/  STG.E.U8 desc[UR36][R12.64], R6 ;  /* 0x000000060c007986 */ /* 0x0001e2000c101124 */
[----:B------:R-:W-:Y:S05]  /*9730*/  BRA `(.L_x_22803) ;  /* 0x0000000400e07947 */ /* 0x000fea0003800000 */
.L_x_22811:
        /* <DEDUP_REMOVED lines=26> */
.L_x_22821:
[----:B------:R-:W0:Y:S02]  /*98e0*/  F2I.U64.F64.TRUNC R4, R4 ;  /* 0x0000000400047311 */ /* 0x000e24000030d800 */
[----:B0-----:R0:W-:Y:S01]  /*98f0*/  STG.E.64 desc[UR36][R12.64], R4 ;  /* 0x000000040c007986 */ /* 0x0011e2000c101b24 */
[----:B------:R-:W-:Y:S05]  /*9900*/  BRA `(.L_x_22803) ;  /* 0x00000004006c7947 */ /* 0x000fea0003800000 */
.L_x_22820:
[----:B------:R-:W0:Y:S02]  /*9910*/  F2I.U32.F64.TRUNC R5, R4 ;  /* 0x0000000400057311 */ /* 0x000e24000030d000 */
[----:B0-----:R0:W-:Y:S01]  /*9920*/  STG.E desc[UR36][R12.64], R5 ;  /* 0x000000050c007986 */ /* 0x0011e2000c101924 */
[----:B------:R-:W-:Y:S05]  /*9930*/  BRA `(.L_x_22803) ;  /* 0x0000000400607947 */ /* 0x000fea0003800000 */
.L_x_22810:
        /* <DEDUP_REMOVED lines=10> */
.L_x_22823:
[----:B------:R-:W-:-:S05]  /*99e0*/  CS2R R6, SRZ ;  /* 0x0000000000067805 */ /* 0x000fca000001ff00 */
[----:B------:R0:W-:Y:S01]  /*99f0*/  STG.E.128 desc[UR36][R12.64], R4 ;  /* 0x000000040c007986 */ /* 0x0001e2000c101d24 */
[----:B------:R-:W-:Y:S05]  /*9a00*/  BRA `(.L_x_22803) ;  /* 0x00000004002c7947 */ /* 0x000fea0003800000 */
.L_x_22822:
[----:B------:R-:W-:-:S09]  /*9a10*/  UISETP.NE.AND UP0, UPT, UR4, 0xf, UPT ;  /* 0x0000000f0400788c */ /* 0x000fd2000bf05270 */
[----:B------:R-:W-:Y:S05]  /*9a20*/  BRA.U !UP0, `(.L_x_22824) ;  /* 0x0000000508087547 */ /* 0x000fea000b800000 */
[----:B------:R-:W-:-:S09]  /*9a30*/  UISETP.NE.AND UP0, UPT, UR4, 0x17, UPT ;  /* 0x000000170400788c */ /* 0x000fd2000bf05270 */
[----:B------:R-:W-:Y:S05]  /*9a40*/  BRA.U !UP0, `(.L_x_22825) ;  /* 0x0000000108a07547 */ /* 0x000fea000b800000 */
[----:B------:R-:W-:-:S09]  /*9a50*/  UISETP.NE.AND UP0, UPT, UR4, 0x18, UPT ;  /* 0x000000180400788c */ /* 0x000fd2000bf05270 */
[----:B------:R-:W-:Y:S05]  /*9a60*/  BRA.U !UP0, `(.L_x_22826) ;  /* 0x0000000108447547 */ /* 0x000fea000b800000 */
.L_x_22802:
        /* <DEDUP_REMOVED lines=16> */
.L_x_22827:
[----:B------:R-:W-:Y:S05]  /*9b70*/  BRA `(.L_x_22803) ;  /* 0x0000000000d07947 */ /* 0x000fea0003800000 */
.L_x_22826:
        /* <DEDUP_REMOVED lines=17> */
.L_x_22829:
[----:B------:R-:W-:Y:S05]  /*9c90*/  BSYNC.RECONVERGENT B0 ;  /* 0x0000000000007941 */ /* 0x000fea0003800200 */
.L_x_22828:
[----:B------:R-:W-:-:S05]  /*9ca0*/  LOP3.LUT R3, R0, 0x80, R3, 0xf8, !PT ;  /* 0x0000008000037812 */ /* 0x000fca00078ef803 */
[----:B------:R0:W-:Y:S01]  /*9cb0*/  STG.E.U8 desc[UR36][R12.64], R3 ;  /* 0x000000030c007986 */ /* 0x0001e2000c101124 */
[----:B------:R-:W-:Y:S05]  /*9cc0*/  BRA `(.L_x_22803) ;  /* 0x00000000007c7947 */ /* 0x000fea0003800000 */
.L_x_22825:
        /* <DEDUP_REMOVED lines=16> */
.L_x_22831:
[----:B------:R-:W-:Y:S02]  /*9dd0*/  ISETP.GT.U32.AND P0, PT, R2, 0x7f800000, PT ;  /* 0x7f8000000200780c */ /* 0x000fe40003f04070 */
[----:B------:R-:W-:-:S04]  /*9de0*/  MOV R0, 0x7f ;  /* 0x0000007f00007802 */ /* 0x000fc80000000f00 */
[----:B------:R-:W-:-:S07]  /*9df0*/  SEL R0, R0, 0x7c, P0 ;  /* 0x0000007c00007807 */ /* 0x000fce0000000000 */
.L_x_22832:
[----:B------:R-:W-:Y:S05]  /*9e00*/  BSYNC.RECONVERGENT B0 ;  /* 0x0000000000007941 */ /* 0x000fea0003800200 */
.L_x_22830:
[----:B------:R-:W-:-:S04]  /*9e10*/  SHF.R.U32.HI R3, RZ, 0x18, R3 ;  /* 0x00000018ff037819 */ /* 0x000fc80000011603 */
[----:B------:R-:W-:-:S05]  /*9e20*/  LOP3.LUT R3, R0, 0x80, R3, 0xf8, !PT ;  /* 0x0000008000037812 */ /* 0x000fca00078ef803 */
[----:B------:R0:W-:Y:S01]  /*9e30*/  STG.E.U8 desc[UR36][R12.64], R3 ;  /* 0x000000030c007986 */ /* 0x0001e2000c101124 */
[----:B------:R-:W-:Y:S05]  /*9e40*/  BRA `(.L_x_22803) ;  /* 0x00000000001c7947 */ /* 0x000fea0003800000 */
.L_x_22824:
[----:B------:R-:W-:Y:S01]  /*9e50*/  UMOV UR4, 0xf0000000 ;  /* 0xf000000000047882 */ /* 0x000fe20000000000 */
[----:B------:R-:W-:Y:S01]  /*9e60*/  UMOV UR5, 0x380fffff ;  /* 0x380fffff00057882 */ /* 0x000fe20000000000 */
[----:B------:R-:W0:Y:S01]  /*9e70*/  F2F.F32.F64 R0, R4 ;  /* 0x0000000400007310 */ /* 0x000e220000301000 */
[----:B------:R-:W-:-:S14]  /*9e80*/  DSETP.GEU.AND P0, PT, |R4|, UR4, PT ;  /* 0x0000000404007e2a */ /* 0x000fdc000bf0e200 */
[----:B0-----:R-:W-:-:S05]  /*9e90*/  @!P0 FMUL R0, R0, 1.175494350822287508e-38 ;  /* 0x0080000000008820 */ /* 0x001fca0000400000 */
[----:B------:R-:W-:-:S05]  /*9ea0*/  F2FP.BF16.F32.PACK_AB R0, RZ, R0 ;  /* 0x00000000ff00723e */ /* 0x000fca00000010ff */
[----:B------:R0:W-:Y:S02]  /*9eb0*/  STG.E.U16 desc[UR36][R12.64], R0 ;  /* 0x000000000c007986 */ /* 0x0001e4000c101524 */
.L_x_22803:
[----:B------:R-:W-:-:S07]  /*9ec0*/  VIADD R17, R17, 0x80 ;  /* 0x0000008011117836 */ /* 0x000fce0000000000 */
.L_x_22766:
[----:B------:R-:W-:Y:S05]  /*9ed0*/  BSYNC.RECONVERGENT B7 ;  /* 0x0000000000077941 */ /* 0x000fea0003800200 */
.L_x_22765:
[----:B------:R-:W5:Y:S02]  /*9ee0*/  LDCU UR4, c[0x0][0x380] ;  /* 0x00007000ff0477ac */ /* 0x000f640008000800 */
[----:B-----5:R-:W-:-:S13]  /*9ef0*/  ISETP.GE.AND P0, PT, R17, UR4, PT ;  /* 0x0000000411007c0c */ /* 0x020fda000bf06270 */
[----:B------:R-:W-:Y:S05]  /*9f00*/  @P0 EXIT ;  /* 0x000000000000094d */ /* 0x000fea0003800000 */
[----:B------:R-:W5:Y:S01]  /*9f10*/  LDCU UR4, c[0x0][0x388] ;  /* 0x00007100ff0477ac */ /* 0x000f620008000800 */
[----:B0-2---:R-:W-:Y:S01]  /*9f20*/  MOV R0, RZ ;  /* 0x000000ff00007202 */ /* 0x005fe20000000f00 */
[----:B------:R-:W-:Y:S01]  /*9f30*/  IMAD.MOV.U32 R16, RZ, RZ, RZ ;  /* 0x000000ffff107224 */ /* 0x000fe200078e00ff */
[----:B-----5:R-:W-:-:S09]  /*9f40*/  UISETP.NE.AND UP0, UPT, UR4, URZ, UPT ;  /* 0x000000ff0400728c */ /* 0x020fd2000bf05270 */
[----:B------:R-:W-:Y:S05]  /*9f50*/  BRA.U !UP0, `(.L_x_22833) ;  /* 0x0000001108a87547 */ /* 0x000fea000b800000 */
[----:B------:R-:W0:Y:S01]  /*9f60*/  LDCU.64 UR4, c[0x0][0x390] ;  /* 0x00007200ff0477ac */ /* 0x000e220008000a00 */
[----:B------:R-:W-:Y:S01]  /*9f70*/  HFMA2 R16, -RZ, RZ, 0, 0 ;  /* 0x00000000ff107431 */ /* 0x000fe200000001ff */
[----:B------:R-:W2:Y:S01]  /*9f80*/  LDCU UR6, c[0x0][0x38c] ;  /* 0x00007180ff0677ac */ /* 0x000ea20008000800 */
[----:B------:R-:W5:Y:S01]  /*9f90*/  LDCU.64 UR8, c[0x0][0x4b8] ;  /* 0x00009700ff0877ac */ /* 0x000f620008000a00 */
[----:B------:R-:W-:Y:S02]  /*9fa0*/  UISETP.NE.AND UP0, UPT, UR40, URZ, UPT ;  /* 0x000000ff2800728c */ /* 0x000fe4000bf05270 */
[----:B0-----:R-:W-:-:S05]  /*9fb0*/  IMAD.HI.U32 R2, R17, UR4, R16 ;  /* 0x0000000411027c27 */ /* 0x001fca000f8e0010 */
[----:B---3--:R-:W-:-:S05]  /*9fc0*/  SHF.R.U32.HI R3, RZ, UR5, R2 ;  /* 0x00000005ff037c19 */ /* 0x008fca0008011602 */
[----:B------:R-:W-:-:S04]  /*9fd0*/  IMAD.MOV R0, RZ, RZ, -R3 ;  /* 0x000000ffff007224 */ /* 0x000fc800078e0a03 */
[----:B--2---:R-:W-:-:S04]  /*9fe0*/  IMAD R0, R0, UR6, R17 ;  /* 0x0000000600007c24 */ /* 0x004fc8000f8e0211 */
[C---:B-----5:R-:W-:Y:S02]  /*9ff0*/  IMAD R16, R0.reuse, UR8, RZ ;  /* 0x0000000800107c24 */ /* 0x060fe4000f8e02ff */
[----:B------:R-:W-:Y:S01]  /*a000*/  IMAD R0, R0, UR9, RZ ;  /* 0x0000000900007c24 */ /* 0x000fe2000f8e02ff */
[----:B------:R-:W-:Y:S06]  /*a010*/  BRA.U !UP0, `(.L_x_22833) ;  /* 0x0000001108787547 */ /* 0x000fec000b800000 */
[----:B------:R-:W1:Y:S01]  /*a020*/  LDCU.64 UR6, c[0x0][0x398] ;  /* 0x00007300ff0677ac */ /* 0x000e620008000a00 */
[----:B------:R-:W-:Y:S01]  /*a030*/  MOV R2, RZ ;  /* 0x000000ff00027202 */ /* 0x000fe20000000f00 */
[----:B------:R-:W4:Y:S01]  /*a040*/  LDCU UR4, c[0x0][0x3a0] ;  /* 0x00007400ff0477ac */ /* 0x000f220008000800 */
[----:B------:R-:W0:Y:S01]  /*a050*/  LDCU.64 UR8, c[0x0][0x4c0] ;  /* 0x00009800ff0877ac */ /* 0x000e220008000a00 */
[----:B------:R-:W-:Y:S02]  /*a060*/  UISETP.NE.AND UP0, UPT, UR38, 0x2, UPT ;  /* 0x000000022600788c */ /* 0x000fe4000bf05270 */
[----:B-1----:R-:W-:-:S05]  /*a070*/  IMAD.HI.U32 R4, R3, UR7, R2 ;  /* 0x0000000703047c27 */ /* 0x002fca000f8e0002 */
[----:B----4-:R-:W-:-:S05]  /*a080*/  SHF.R.U32.HI R5, RZ, UR4, R4 ;  /* 0x00000004ff057c19 */ /* 0x010fca0008011604 */
[----:B------:R-:W-:-:S04]  /*a090*/  IMAD.MOV R2, RZ, RZ, -R5 ;  /* 0x000000ffff027224 */ /* 0x000fc800078e0a05 */
[----:B------:R-:W-:-:S04]  /*a0a0*/  IMAD R3, R2, UR6, R3 ;  /* 0x0000000602037c24 */ /* 0x000fc8000f8e0203 */
[C---:B0-----:R-:W-:Y:S02]  /*a0b0*/  IMAD R16, R3.reuse, UR8, R16 ;  /* 0x0000000803107c24 */ /* 0x041fe4000f8e0210 */
        /* <DEDUP_REMOVED lines=276> */
.L_x_22833:
[----:B------:R-:W0:Y:S01]  /*b200*/  LDCU.128 UR8, c[0x0][0x580] ;  /* 0x0000b000ff0877ac */ /* 0x000e220008000c00 */
[----:B------:R-:W-:Y:S01]  /*b210*/  BSSY.RECONVERGENT B6, `(.L_x_22834) ;  /* 0x00000ee000067945 */ /* 0x000fe20003800200 */
[----:B------:R-:W-:-:S04]  /*b220*/  UPRMT UR4, UR41, 0x9910, URZ ;  /* 0x0000991029047896 */ /* 0x000fc800080000ff */
[----:B------:R-:W-:Y:S01]  /*b230*/  UISETP.GT.AND UP0, UPT, UR4, 0x9, UPT ;  /* 0x000000090400788c */ /* 0x000fe2000bf04270 */
[----:B0-----:R-:W-:Y:S02]  /*b240*/  IADD3 R2, P1, PT, R0, UR10, RZ ;  /* 0x0000000a00027c10 */ /* 0x001fe4000ff3e0ff */
[----:B------:R-:W-:-:S03]  /*b250*/  IADD3 R16, P0, PT, R16, UR8, RZ ;  /* 0x0000000810107c10 */ /* 0x000fc6000ff1e0ff */
[----:B---3--:R-:W-:Y:S01]  /*b260*/  IMAD.X R3, RZ, RZ, UR11, P1 ;  /* 0x0000000bff037e24 */ /* 0x008fe200088e06ff */
        /* <DEDUP_REMOVED lines=13> */
.L_x_22838:
[----:B------:R-:W2:Y:S02]  /*b340*/  LDG.E.U8 R2, desc[UR36][R2.64] ;  /* 0x0000002402027981 */ /* 0x000ea4000c1e1100 */
[----:B--2---:R0:W2:Y:S01]  /*b350*/  I2F.F64.U16 R10, R2 ;  /* 0x00000002000a7312 */ /* 0x0040a20000101800 */
[----:B------:R-:W-:Y:S05]  /*b360*/  BRA `(.L_x_22840) ;  /* 0x0000000c00607947 */ /* 0x000fea0003800000 */
.L_x_22837:
[----:B------:R-:W-:-:S09]  /*b370*/  UISETP.NE.AND UP0, UPT, UR4, 0x2, UPT ;  /* 0x000000020400788c */ /* 0x000fd2000bf05270 */
[----:B------:R-:W-:Y:S05]  /*b380*/  BRA.U !UP0, `(.L_x_22841) ;  /* 0x0000000108287547 */ /* 0x000fea000b800000 */
[----:B------:R-:W-:-:S09]  /*b390*/  UISETP.NE.AND UP0, UPT, UR4, 0x3, UPT ;  /* 0x000000030400788c */ /* 0x000fd2000bf05270 */
[----:B------:R-:W-:Y:S05]  /*b3a0*/  BRA.U !UP0, `(.L_x_22842) ;  /* 0x0000000108147547 */ /* 0x000fea000b800000 */
[----:B------:R-:W-:-:S09]  /*b3b0*/  UISETP.NE.AND UP0, UPT, UR4, 0x4, UPT ;  /* 0x000000040400788c */ /* 0x000fd2000bf05270 */
[----:B------:R-:W-:Y:S05]  /*b3c0*/  BRA.U UP0, `(.L_x_22839) ;  /* 0x0000000900ec7547 */ /* 0x000fea000b800000 */
[----:B------:R-:W2:Y:S02]  /*b3d0*/  LDG.E.64 R10, desc[UR36][R2.64] ;  /* 0x00000024020a7981 */ /* 0x000ea4000c1e1b00 */
[----:B--2---:R-:W3:Y:S01]  /*b3e0*/  I2F.F64.S64 R10, R10 ;  /* 0x0000000a000a7312 */ /* 0x004ee20000301c00 */
[----:B------:R-:W-:Y:S05]  /*b3f0*/  BRA `(.L_x_22840) ;  /* 0x0000000c003c7947 */ /* 0x000fea0003800000 */
.L_x_22842:
[----:B------:R-:W2:Y:S02]  /*b400*/  LDG.E R2, desc[UR36][R2.64] ;  /* 0x0000002402027981 */ /* 0x000ea4000c1e1900 */
[----:B--2---:R0:W2:Y:S01]  /*b410*/  I2F.F64 R10, R2 ;  /* 0x00000002000a7312 */ /* 0x0040a20000201c00 */
[----:B------:R-:W-:Y:S05]  /*b420*/  BRA `(.L_x_22840) ;  /* 0x0000000c00307947 */ /* 0x000fea0003800000 */
.L_x_22841:
[----:B------:R-:W2:Y:S02]  /*b430*/  LDG.E.U16 R2, desc[UR36][R2.64] ;  /* 0x0000002402027981 */ /* 0x000ea4000c1e1500 */
[----:B--2---:R0:W2:Y:S01]  /*b440*/  I2F.F64.S16 R10, R2 ;  /* 0x00000002000a7312 */ /* 0x0040a20000101c00 */
[----:B------:R-:W-:Y:S05]  /*b450*/  BRA `(.L_x_22840) ;  /* 0x0000000c00247947 */ /* 0x000fea0003800000 */
.L_x_22836:
        /* <DEDUP_REMOVED lines=10> */
.L_x_22844:
[----:B------:R-:W2:Y:S02]  /*b500*/  LDG.E.U16 R0, desc[UR36][R2.64] ;  /* 0x0000002402007981 */ /* 0x000ea4000c1e1500 */
[----:B--2---:R-:W-:-:S05]  /*b510*/  HADD2.F32 R0, -RZ, R0.H0_H0 ;  /* 0x20000000ff007230 */ /* 0x004fca0000004100 */
[----:B------:R-:W-:-:S04]  /*b520*/  FMUL.FTZ R0, R0, 1 ;  /* 0x3f80000000007820 */ /* 0x000fc80000410000 */
[----:B------:R0:W2:Y:S01]  /*b530*/  F2F.F64.F32 R10, R0 ;  /* 0x00000000000a7310 */ /* 0x0000a20000201800 */
[----:B------:R-:W-:Y:S05]  /*b540*/  BRA `(.L_x_22840) ;  /* 0x0000000800e87947 */ /* 0x000fea0003800000 */
.L_x_22843:
        /* <DEDUP_REMOVED lines=10> */
.L_x_22846:
[----:B------:R-:W2:Y:S02]  /*b5f0*/  LDG.E.U16 R2, desc[UR36][R2.64] ;  /* 0x0000002402027981 */ /* 0x000ea4000c1e1500 */
[----:B--2---:R-:W-:-:S05]  /*b600*/  HADD2.F32 R0, -RZ, R2.H0_H0 ;  /* 0x20000002ff007230 */ /* 0x004fca0000004100 */
[----:B------:R-:W-:-:S04]  /*b610*/  FMUL.FTZ R0, R0, 1 ;  /* 0x3f80000000007820 */ /* 0x000fc80000410000 */
[----:B------:R0:W2:Y:S01]  /*b620*/  F2F.F64.F32 R10, R0 ;  /* 0x00000000000a7310 */ /* 0x0000a20000201800 */
[----:B------:R-:W-:Y:S05]  /*b630*/  BRA `(.L_x_22840) ;  /* 0x0000000800ac7947 */ /* 0x000fea0003800000 */
.L_x_22845:
[----:B------:R0:W5:Y:S01]  /*b640*/  LDG.E.64 R10, desc[UR36][R2.64] ;  /* 0x00000024020a7981 */ /* 0x000162000c1e1b00 */
[----:B------:R-:W-:Y:S05]  /*b650*/  BRA `(.L_x_22840) ;  /* 0x0000000800a47947 */ /* 0x000fea0003800000 */
.L_x_22835:
        /* <DEDUP_REMOVED lines=13> */
.L_x_22849:
[----:B------:R0:W5:Y:S01]  /*b730*/  LDG.E.64 R10, desc[UR36][R2.64] ;  /* 0x00000024020a7981 */ /* 0x000162000c1e1b00 */
[----:B------:R-:W-:Y:S05]  /*b740*/  BRA `(.L_x_22840) ;  /* 0x0000000800687947 */ /* 0x000fea0003800000 */
.L_x_22848:
[----:B------:R-:W-:-:S09]  /*b750*/  UISETP.NE.AND UP0, UPT, UR4, 0xf, UPT ;  /* 0x0000000f0400788c */ /* 0x000fd2000bf05270 */
[----:B------:R-:W-:Y:S05]  /*b760*/  BRA.U !UP0, `(.L_x_22850) ;  /* 0x00000001089c7547 */ /* 0x000fea000b800000 */
[----:B------:R-:W-:-:S09]  /*b770*/  UISETP.NE.AND UP0, UPT, UR4, 0x17, UPT ;  /* 0x000000170400788c */ /* 0x000fd2000bf05270 */
[----:B------:R-:W-:Y:S05]  /*b780*/  BRA.U !UP0, `(.L_x_22851) ;  /* 0x00000001085c7547 */ /* 0x000fea000b800000 */
[----:B------:R-:W-:-:S09]  /*b790*/  UISETP.NE.AND UP0, UPT, UR4, 0x18, UPT ;  /* 0x000000180400788c */ /* 0x000fd2000bf05270 */
[----:B------:R-:W-:Y:S05]  /*b7a0*/  BRA.U UP0, `(.L_x_22839) ;  /* 0x0000000500f47547 */ /* 0x000fea000b800000 */
[----:B------:R-:W2:Y:S01]  /*b7b0*/  LDG.E.U8 R0, desc[UR36][R2.64] ;  /* 0x0000002402007981 */ /* 0x000ea2000c1e1100 */
[----:B-1----:R-:W-:Y:S02]  /*b7c0*/  HFMA2 R6, -RZ, RZ, 0, 1.847743988037109375e-06 ;  /* 0x0000001fff067431 */ /* 0x002fe400000001ff */
        /* <DEDUP_REMOVED lines=19> */
.L_x_22851:
        /* <DEDUP_REMOVED lines=14> */
.L_x_22850:
[----:B------:R-:W2:Y:S02]  /*b9e0*/  LDG.E.U16 R0, desc[UR36][R2.64] ;  /* 0x0000002402007981 */ /* 0x000ea4000c1e1500 */
[----:B--2---:R-:W-:-:S05]  /*b9f0*/  SHF.L.U32 R0, R0, 0x10, RZ ;  /* 0x0000001000007819 */ /* 0x004fca00000006ff */
[----:B------:R-:W-:-:S04]  /*ba00*/  FMUL.FTZ R0, R0, 1 ;  /* 0x3f80000000007820 */ /* 0x000fc80000410000 */
[----:B------:R0:W2:Y:S01]  /*ba10*/  F2F.F64.F32 R10, R0 ;  /* 0x00000000000a7310 */ /* 0x0000a20000201800 */
[----:B------:R-:W-:Y:S05]  /*ba20*/  BRA `(.L_x_22840) ;  /* 0x0000000400b07947 */ /* 0x000fea0003800000 */
.L_x_22847:
        /* <DEDUP_REMOVED lines=11> */
.L_x_22854:
        /* <DEDUP_REMOVED lines=21> */
.L_x_22856:
[----:B------:R-:W-:Y:S05]  /*bc30*/  BSYNC.RECONVERGENT B0 ;  /* 0x0000000000007941 */ /* 0x000fea0003800200 */
.L_x_22855:
[----:B------:R-:W-:Y:S01]  /*bc40*/  IMAD.SHL.U32 R0, R0, 0x100000, RZ ;  /* 0x0010000000007824 */ /* 0x000fe200078e00ff */
[----:B------:R-:W-:-:S04]  /*bc50*/  LEA R2, R2, 0x3b800000, 0x17 ;  /* 0x3b80000002027811 */ /* 0x000fc800078eb8ff */
[----:B------:R-:W-:-:S05]  /*bc60*/  LOP3.LUT R0, R2, R0, R7, 0xfe, !PT ;  /* 0x0000000002007212 */ /* 0x000fca00078efe07 */
[----:B------:R-:W-:-:S04]  /*bc70*/  FMUL.FTZ R0, R0, 1 ;  /* 0x3f80000000007820 */ /* 0x000fc80000410000 */
[----:B------:R0:W2:Y:S01]  /*bc80*/  F2F.F64.F32 R10, R0 ;  /* 0x00000000000a7310 */ /* 0x0000a20000201800 */
[----:B------:R-:W-:Y:S05]  /*bc90*/  BRA `(.L_x_22840) ;  /* 0x0000000400147947 */ /* 0x000fea0003800000 */
.L_x_22853:
        /* <DEDUP_REMOVED lines=21> */
.L_x_22858:
[----:B------:R-:W-:Y:S05]  /*bdf0*/  BSYNC.RECONVERGENT B0 ;  /* 0x0000000000007941 */ /* 0x000fea0003800200 */
.L_x_22857:
[----:B------:R-:W-:Y:S02]  /*be00*/  SHF.L.U32 R0, R0, 0x15, RZ ;  /* 0x0000001500007819 */ /* 0x000fe400000006ff */
[----:B------:R-:W-:-:S04]  /*be10*/  LEA R2, R2, 0x37800000, 0x17 ;  /* 0x3780000002027811 */ /* 0x000fc800078eb8ff */
[----:B------:R-:W-:-:S05]  /*be20*/  LOP3.LUT R0, R2, R0, R7, 0xfe, !PT ;  /* 0x0000000002007212 */ /* 0x000fca00078efe07 */
[----:B------:R-:W-:-:S04]  /*be30*/  FMUL.FTZ R0, R0, 1 ;  /* 0x3f80000000007820 */ /* 0x000fc80000410000 */
[----:B------:R0:W2:Y:S01]  /*be40*/  F2F.F64.F32 R10, R0 ;  /* 0x00000000000a7310 */ /* 0x0000a20000201800 */
[----:B------:R-:W-:Y:S05]  /*be50*/  BRA `(.L_x_22840) ;  /* 0x0000000000a47947 */ /* 0x000fea0003800000 */
.L_x_22852:
        /* <DEDUP_REMOVED lines=18> */
.L_x_22839:
[----:B------:R-:W-:Y:S01]  /*bf80*/  MOV R0, 0x1c0 ;  /* 0x000001c000007802 */ /* 0x000fe20000000f00 */
[----:B------:R-:W0:Y:S01]  /*bf90*/  LDCU.64 UR4, c[0x4][0x1a0] ;  /* 0x01003400ff0477ac */ /* 0x000e220008000a00 */
[----:B------:R-:W-:Y:S02]  /*bfa0*/  HFMA2 R8, -RZ, RZ, 0, 4.64916229248046875e-06 ;  /* 0x0000004eff087431 */ /* 0x000fe400000001ff */
[----:B-1--4-:R-:W-:Y:S01]  /*bfb0*/  IMAD.MOV.U32 R12, RZ, RZ, 0x1 ;  /* 0x00000001ff0c7424 */ /* 0x012fe200078e00ff */
        /* <DEDUP_REMOVED lines=12> */
.L_x_22861:
[----:B------:R-:W-:Y:S01]  /*c080*/  CS2R R10, SRZ ;  /* 0x00000000000a7805 */ /* 0x000fe2000001ff00 */
[----:B------:R-:W-:Y:S06]  /*c090*/  BRA `(.L_x_22840) ;  /* 0x0000000000147947 */ /* 0x000fec0003800000 */
.L_x_22860:
[----:B------:R-:W2:Y:S02]  /*c0a0*/  LDG.E.64 R10, desc[UR36][R2.64] ;  /* 0x00000024020a7981 */ /* 0x000ea4000c1e1b00 */
[----:B--2---:R-:W0:Y:S01]  /*c0b0*/  I2F.F64.U64 R10, R10 ;  /* 0x0000000a000a7312 */ /* 0x004e220000301800 */
[----:B------:R-:W-:Y:S05]  /*c0c0*/  BRA `(.L_x_22840) ;  /* 0x0000000000087947 */ /* 0x000fea0003800000 */
.L_x_22859:
[----:B------:R-:W2:Y:S02]  /*c0d0*/  LDG.E R2, desc[UR36][R2.64] ;  /* 0x0000002402027981 */ /* 0x000ea4000c1e1900 */
[----:B--2---:R0:W2:Y:S02]  /*c0e0*/  I2F.F64.U32 R10, R2 ;  /* 0x00000002000a7312 */ /* 0x0040a40000201800 */
.L_x_22840:
[----:B------:R-:W-:Y:S05]  /*c0f0*/  BSYNC.RECONVERGENT B6 ;  /* 0x0000000000067941 */ /* 0x000fea0003800200 */
.L_x_22834:
[----:B0123-5:R-:W4:Y:S01]  /*c100*/  MUFU.RSQ64H R3, R11 ;  /* 0x0000000b00037308 */ /* 0x02ff220000001c00 */
[----:B------:R-:W-:Y:S01]  /*c110*/  VIADD R2, R11, 0xfcb00000 ;  /* 0xfcb000000b027836 */ /* 0x000fe20000000000 */
[----:B------:R-:W-:Y:S01]  /*c120*/  MOV R6, 0x0 ;  /* 0x0000000000067802 */ /* 0x000fe20000000f00 */
[----:B------:R-:W-:Y:S01]  /*c130*/  IMAD.MOV.U32 R7, RZ, RZ, 0x3fd80000 ;  /* 0x3fd80000ff077424 */ /* 0x000fe200078e00ff */
[----:B------:R-:W-:Y:S02]  /*c140*/  BSSY.RECONVERGENT B0, `(.L_x_22862) ;  /* 0x0000016000007945 */ /* 0x000fe40003800200 */
[----:B------:R-:W-:Y:S01]  /*c150*/  ISETP.GE.U32.AND P0, PT, R2, 0x7ca00000, PT ;  /* 0x7ca000000200780c */ /* 0x000fe20003f06070 */
[----:B----4-:R-:W-:-:S08]  /*c160*/  DMUL R4, R2, R2 ;  /* 0x0000000202047228 */ /* 0x010fd00000000000 */
[----:B------:R-:W-:-:S08]  /*c170*/  DFMA R4, -R4, R10, 1 ;  /* 0x3ff000000404742b */ /* 0x000fd0000000010a */
        /* <DEDUP_REMOVED lines=18> */
.L_x_22863:
[----:B------:R-:W-:Y:S05]  /*c2a0*/  BSYNC.RECONVERGENT B0 ;  /* 0x0000000000007941 */ /* 0x000fea0003800200 */
.L_x_22862:
        /* <DEDUP_REMOVED lines=14> */
.L_x_22867:
[----:B------:R-:W0:Y:S02]  /*c390*/  F2I.S64.F64.TRUNC R4, R4 ;  /* 0x0000000400047311 */ /* 0x000e24000030d900 */
[----:B0-----:R-:W-:-:S05]  /*c3a0*/  IMAD.MOV.U32 R3, RZ, RZ, R4 ;  /* 0x000000ffff037224 */ /* 0x001fca00078e0004 */
[----:B------:R-:W-:Y:S01]  /*c3b0*/  STG.E.U8 desc[UR36][R16.64], R3 ;  /* 0x0000000310007986 */ /* 0x000fe2000c101124 */
[----:B------:R-:W-:Y:S05]  /*c3c0*/  EXIT ;  /* 0x000000000000794d */ /* 0x000fea0003800000 */
.L_x_22866:
        /* <DEDUP_REMOVED lines=9> */
.L_x_22870:
[----:B------:R-:W0:Y:S02]  /*c460*/  F2I.F64.TRUNC R5, R4 ;  /* 0x0000000400057311 */ /* 0x000e24000030d100 */
[----:B0-----:R-:W-:Y:S01]  /*c470*/  STG.E desc[UR36][R16.64], R5 ;  /* 0x0000000510007986 */ /* 0x001fe2000c101924 */
[----:B------:R-:W-:Y:S05]  /*c480*/  EXIT ;  /* 0x000000000000794d */ /* 0x000fea0003800000 */
.L_x_22869:
[----:B------:R-:W0:Y:S02]  /*c490*/  F2I.F64.TRUNC R5, R4 ;  /* 0x0000000400057311 */ /* 0x000e24000030d100 */
[----:B0-----:R-:W-:Y:S01]  /*c4a0*/  STG.E.U16 desc[UR36][R16.64], R5 ;  /* 0x0000000510007986 */ /* 0x001fe2000c101524 */
[----:B------:R-:W-:Y:S05]  /*c4b0*/  EXIT ;  /* 0x000000000000794d */ /* 0x000fea0003800000 */
.L_x_22865:
        /* <DEDUP_REMOVED lines=13> */
.L_x_22872:
        /* <DEDUP_REMOVED lines=8> */
.L_x_22871:
        /* <DEDUP_REMOVED lines=12> */
[----:B------:R-:W-:Y:S01]  /*c6d0*/  STG.E.64 desc[UR36][R16.64], R2 ;  /* 0x0000000210007986 */ /* 0x000fe2000c101b24 */
[----:B------:R-:W-:Y:S05]  /*c6e0*/  EXIT ;  /* 0x000000000000794d */ /* 0x000fea0003800000 */
.L_x_22874:
        /* <DEDUP_REMOVED lines=9> */
.L_x_22873:
[----:B------:R-:W-:Y:S01]  /*c780*/  STG.E.64 desc[UR36][R16.64], R4 ;  /* 0x0000000410007986 */ /* 0x000fe2000c101b24 */
[----:B------:R-:W-:Y:S05]  /*c790*/  EXIT ;  /* 0x000000000000794d */ /* 0x000fea0003800000 */
.L_x_22864:
        /* <DEDUP_REMOVED lines=13> */
.L_x_22878:
        /* <DEDUP_REMOVED lines=21> */
.L_x_22881:
[----:B------:R-:W-:-:S04]  /*c9c0*/  SHF.R.U32.HI R3, RZ, 0x18, R3 ;  /* 0x00000018ff037819 */ /* 0x000fc80000011603 */
[----:B------:R-:W-:-:S04]  /*c9d0*/  LOP3.LUT R0, R0, 0x80, R3, 0xf8, !PT ;  /* 0x0000008000007812 */ /* 0x000fc800078ef803 */
[----:B------:R-:W-:-:S07]  /*c9e0*/  PRMT R8, R0, 0x7610, R8 ;  /* 0x0000761000087816 */ /* 0x000fce0000000008 */
.L_x_22880:
[----:B------:R-:W-:Y:S05]  /*c9f0*/  BSYNC.RECONVERGENT B0 ;  /* 0x0000000000007941 */ /* 0x000fea0003800200 */
.L_x_22879:
[----:B------:R-:W-:Y:S01]  /*ca00*/  STG.E.U8 desc[UR36][R16.64], R8 ;  /* 0x0000000810007986 */ /* 0x000fe2000c101124 */
[----:B------:R-:W-:Y:S05]  /*ca10*/  EXIT ;  /* 0x000000000000794d */ /* 0x000fea0003800000 */
.L_x_22877:
        /* <DEDUP_REMOVED lines=21> */
.L_x_22884:
[----:B------:R-:W-:-:S04]  /*cb70*/  SHF.R.U32.HI R3, RZ, 0x18, R3 ;  /* 0x00000018ff037819 */ /* 0x000fc80000011603 */
[----:B------:R-:W-:-:S04]  /*cb80*/  LOP3.LUT R0, R0, 0x80, R3, 0xf8, !PT ;  /* 0x0000008000007812 */ /* 0x000fc800078ef803 */
[----:B------:R-:W-:-:S07]  /*cb90*/  PRMT R8, R0, 0x7610, R8 ;  /* 0x0000761000087816 */ /* 0x000fce0000000008 */
.L_x_22883:
[----:B------:R-:W-:Y:S05]  /*cba0*/  BSYNC.RECONVERGENT B0 ;  /* 0x0000000000007941 */ /* 0x000fea0003800200 */
.L_x_22882:
[----:B------:R-:W-:Y:S01]  /*cbb0*/  STG.E.U8 desc[UR36][R16.64], R8 ;  /* 0x0000000810007986 */ /* 0x000fe2000c101124 */
[----:B------:R-:W-:Y:S05]  /*cbc0*/  EXIT ;  /* 0x000000000000794d */ /* 0x000fea0003800000 */
.L_x_22876:
        /* <DEDUP_REMOVED lines=24> */
[----:B------:R-:W-:Y:S01]  /*cd50*/  STG.E.U8 desc[UR36][R16.64], R3 ;  /* 0x0000000310007986 */ /* 0x000fe2000c101124 */
[----:B------:R-:W-:Y:S05]  /*cd60*/  EXIT ;  /* 0x000000000000794d */ /* 0x000fea0003800000 */
.L_x_22886:
[----:B------:R-:W0:Y:S02]  /*cd70*/  F2I.U64.F64.TRUNC R4, R4 ;  /* 0x0000000400047311 */ /* 0x000e24000030d800 */
[----:B0-----:R-:W-:Y:S01]  /*cd80*/  STG.E.64 desc[UR36][R16.64], R4 ;  /* 0x0000000410007986 */ /* 0x001fe2000c101b24 */
[----:B------:R-:W-:Y:S05]  /*cd90*/  EXIT ;  /* 0x000000000000794d */ /* 0x000fea0003800000 */
.L_x_22885:
[----:B------:R-:W0:Y:S02]  /*cda0*/  F2I.U32.F64.TRUNC R5, R4 ;  /* 0x0000000400057311 */ /* 0x000e24000030d000 */
[----:B0-----:R-:W-:Y:S01]  /*cdb0*/  STG.E desc[UR36][R16.64], R5 ;  /* 0x0000000510007986 */ /* 0x001fe2000c101924 */
[----:B------:R-:W-:Y:S05]  /*cdc0*/  EXIT ;  /* 0x000000000000794d */ /* 0x000fea0003800000 */
.L_x_22875:
        /* <DEDUP_REMOVED lines=10> */
.L_x_22888:
[----:B------:R-:W-:-:S05]  /*ce70*/  CS2R R6, SRZ ;  /* 0x0000000000067805 */ /* 0x000fca000001ff00 */
[----:B------:R-:W-:Y:S01]  /*ce80*/  STG.E.128 desc[UR36][R16.64], R4 ;  /* 0x0000000410007986 */ /* 0x000fe2000c101d24 */
[----:B------:R-:W-:Y:S05]  /*ce90*/  EXIT ;  /* 0x000000000000794d */ /* 0x000fea0003800000 */
.L_x_22887:
[----:B------:R-:W-:-:S09]  /*cea0*/  UISETP.NE.AND UP0, UPT, UR4, 0xf, UPT ;  /* 0x0000000f0400788c */ /* 0x000fd2000bf05270 */
[----:B------:R-:W-:Y:S05]  /*ceb0*/  BRA.U !UP0, `(.L_x_22889) ;  /* 0x0000000508087547 */ /* 0x000fea000b800000 */
[----:B------:R-:W-:-:S09]  /*cec0*/  UISETP.NE.AND UP0, UPT, UR4, 0x17, UPT ;  /* 0x000000170400788c */ /* 0x000fd2000bf05270 */
[----:B------:R-:W-:Y:S05]  /*ced0*/  BRA.U !UP0, `(.L_x_22890) ;  /* 0x0000000108a07547 */ /* 0x000fea000b800000 */
[----:B------:R-:W-:-:S09]  /*cee0*/  UISETP.NE.AND UP0, UPT, UR4, 0x18, UPT ;  /* 0x000000180400788c */ /* 0x000fd2000bf05270 */
[----:B------:R-:W-:Y:S05]  /*cef0*/  BRA.U !UP0, `(.L_x_22891) ;  /* 0x0000000108447547 */ /* 0x000fea000b800000 */
.L_x_22868:
        /* <DEDUP_REMOVED lines=16> */
.L_x_22892:
[----:B------:R-:W-:Y:S05]  /*d000*/  EXIT ;  /* 0x000000000000794d */ /* 0x000fea0003800000 */
.L_x_22891:
        /* <DEDUP_REMOVED lines=17> */
.L_x_22894:
[----:B------:R-:W-:Y:S05]  /*d120*/  BSYNC.RECONVERGENT B0 ;  /* 0x0000000000007941 */ /* 0x000fea0003800200 */
.L_x_22893:
[----:B------:R-:W-:-:S05]  /*d130*/  LOP3.LUT R3, R0, 0x80, R3, 0xf8, !PT ;  /* 0x0000008000037812 */ /* 0x000fca00078ef803 */
[----:B------:R-:W-:Y:S01]  /*d140*/  STG.E.U8 desc[UR36][R16.64], R3 ;  /* 0x0000000310007986 */ /* 0x000fe2000c101124 */
[----:B------:R-:W-:Y:S05]  /*d150*/  EXIT ;  /* 0x000000000000794d */ /* 0x000fea0003800000 */
.L_x_22890:
        /* <DEDUP_REMOVED lines=16> */
.L_x_22896:
[----:B------:R-:W-:Y:S01]  /*d260*/  IMAD.MOV.U32 R0, RZ, RZ, 0x7f ;  /* 0x0000007fff007424 */ /* 0x000fe200078e00ff */
[----:B------:R-:W-:-:S04]  /*d270*/  ISETP.GT.U32.AND P0, PT, R2, 0x7f800000, PT ;  /* 0x7f8000000200780c */ /* 0x000fc80003f04070 */
[----:B------:R-:W-:-:S09]  /*d280*/  SEL R0, R0, 0x7c, P0 ;  /* 0x0000007c00007807 */ /* 0x000fd20000000000 */
.L_x_22897:
[----:B------:R-:W-:Y:S05]  /*d290*/  BSYNC.RECONVERGENT B0 ;  /* 0x0000000000007941 */ /* 0x000fea0003800200 */
.L_x_22895:
[----:B------:R-:W-:-:S04]  /*d2a0*/  SHF.R.U32.HI R3, RZ, 0x18, R3 ;  /* 0x00000018ff037819 */ /* 0x000fc80000011603 */
[----:B------:R-:W-:-:S05]  /*d2b0*/  LOP3.LUT R3, R0, 0x80, R3, 0xf8, !PT ;  /* 0x0000008000037812 */ /* 0x000fca00078ef803 */
[----:B------:R-:W-:Y:S01]  /*d2c0*/  STG.E.U8 desc[UR36][R16.64], R3 ;  /* 0x0000000310007986 */ /* 0x000fe2000c101124 */
[----:B------:R-:W-:Y:S05]  /*d2d0*/  EXIT ;  /* 0x000000000000794d */ /* 0x000fea0003800000 */
.L_x_22889:
        /* <DEDUP_REMOVED lines=8> */
        .weak           $__internal_0_$__cuda_sm20_dsqrt_rn_f64_mediumpath_v1
        .type           $__internal_0_$__cuda_sm20_dsqrt_rn_f64_mediumpath_v1,@function
        .size           $__internal_0_$__cuda_sm20_dsqrt_rn_f64_mediumpath_v1,(.L_x_36943 - $__internal_0_$__cuda_sm20_dsqrt_rn_f64_mediumpath_v1)
$__internal_0_$__cuda_sm20_dsqrt_rn_f64_mediumpath_v1:
[----:B------:R-:W-:Y:S01]  /*d360*/  ISETP.GE.U32.AND P0, PT, R2, -0x3400000, PT ;  /* 0xfcc000000200780c */ /* 0x000fe20003f06070 */
[----:B------:R-:W-:Y:S01]  /*d370*/  BSSY.RECONVERGENT B1, `(.L_x_22898) ;  /* 0x0000024000017945 */ /* 0x000fe20003800200 */
[----:B------:R-:W-:-:S11]  /*d380*/  MOV R2, R14 ;  /* 0x0000000e00027202 */ /* 0x000fd60000000f00 */
[----:B------:R-:W-:Y:S05]  /*d390*/  @!P0 BRA `(.L_x_22899) ;  /* 0x0000000000208947 */ /* 0x000fea0003800000 */
[----:B------:R-:W-:-:S10]  /*d3a0*/  DFMA.RM R4, R4, R6, R8 ;  /* 0x000000060404722b */ /* 0x000fd40000004008 */
[----:B------:R-:W-:-:S05]  /*d3b0*/  IADD3 R6, P0, PT, R4, 0x1, RZ ;  /* 0x0000000104067810 */ /* 0x000fca0007f1e0ff */
[----:B------:R-:W-:-:S06]  /*d3c0*/  IMAD.X R7, RZ, RZ, R5, P0 ;  /* 0x000000ffff077224 */ /* 0x000fcc00000e0605 */
[----:B------:R-:W-:-:S08]  /*d3d0*/  DFMA.RP R2, -R4, R6, R2 ;  /* 0x000000060402722b */ /* 0x000fd00000008102 */
[----:B------:R-:W-:-:S06]  /*d3e0*/  DSETP.GT.AND P0, PT, R2, RZ, PT ;  /* 0x000000ff0200722a */ /* 0x000fcc0003f04000 */
[----:B------:R-:W-:Y:S02]  /*d3f0*/  FSEL R4, R6, R4, P0 ;  /* 0x0000000406047208 */ /* 0x000fe40000000000 */
[----:B------:R-:W-:Y:S01]  /*d400*/  FSEL R5, R7, R5, P0 ;  /* 0x0000000507057208 */ /* 0x000fe20000000000 */
[----:B------:R-:W-:Y:S06]  /*d410*/  BRA `(.L_x_22900) ;  /* 0x0000000000647947 */ /* 0x000fec0003800000 */
.L_x_22899:
[----:B------:R-:W-:-:S14]  /*d420*/  DSETP.NE.AND P0, PT, R2, RZ, PT ;  /* 0x000000ff0200722a */ /* 0x000fdc0003f05000 */
[----:B------:R-:W-:Y:S05]  /*d430*/  @!P0 BRA `(.L_x_22901) ;  /* 0x0000000000588947 */ /* 0x000fea0003800000 */
[----:B------:R-:W-:-:S13]  /*d440*/  ISETP.GE.AND P0, PT, R3, RZ, PT ;  /* 0x000000ff0300720c */ /* 0x000fda0003f06270 */
[----:B------:R-:W-:Y:S01]  /*d450*/  @!P0 MOV R4, 0x0 ;  /* 0x0000000000048802 */ /* 0x000fe20000000f00 */
[----:B------:R-:W-:Y:S01]  /*d460*/  @!P0 IMAD.MOV.U32 R5, RZ, RZ, -0x80000 ;  /* 0xfff80000ff058424 */ /* 0x000fe200078e00ff */
[----:B------:R-:W-:Y:S06]  /*d470*/  @!P0 BRA `(.L_x_22900) ;  /* 0x00000000004c8947 */ /* 0x000fec0003800000 */
[----:B------:R-:W-:-:S13]  /*d480*/  ISETP.GT.AND P0, PT, R3, 0x7fefffff, PT ;  /* 0x7fefffff0300780c */ /* 0x000fda0003f04270 */
[----:B------:R-:W-:Y:S05]  /*d490*/  @P0 BRA `(.L_x_22901) ;  /* 0x0000000000400947 */ /* 0x000fea0003800000 */
[----:B------:R-:W-:Y:S01]  /*d4a0*/  DMUL R2, R2, 8.11296384146066816958e+31 ;  /* 0x4690000002027828 */ /* 0x000fe20000000000 */
[----:B------:R-:W-:Y:S01]  /*d4b0*/  MOV R4, RZ ;  /* 0x000000ff00047202 */ /* 0x000fe20000000f00 */
[----:B------:R-:W-:Y:S01]  /*d4c0*/  IMAD.MOV.U32 R6, RZ, RZ, 0x0 ;  /* 0x00000000ff067424 */ /* 0x000fe200078e00ff */
[----:B------:R-:W-:-:S03]  /*d4d0*/  MOV R7, 0x3fd80000 ;  /* 0x3fd8000000077802 */ /* 0x000fc60000000f00 */
[----:B------:R-:W0:Y:S02]  /*d4e0*/  MUFU.RSQ64H R5, R3 ;  /* 0x0000000300057308 */ /* 0x000e240000001c00 */
[----:B0-----:R-:W-:-:S08]  /*d4f0*/  DMUL R8, R4, R4 ;  /* 0x0000000404087228 */ /* 0x001fd00000000000 */
[----:B------:R-:W-:-:S08]  /*d500*/  DFMA R8, R2, -R8, 1 ;  /* 0x3ff000000208742b */ /* 0x000fd00000000808 */
[----:B------:R-:W-:Y:S02]  /*d510*/  DFMA R6, R8, R6, 0.5 ;  /* 0x3fe000000806742b */ /* 0x000fe40000000006 */
[----:B------:R-:W-:-:S08]  /*d520*/  DMUL R8, R4, R8 ;  /* 0x0000000804087228 */ /* 0x000fd00000000000 */
[----:B------:R-:W-:-:S08]  /*d530*/  DFMA R6, R6, R8, R4 ;  /* 0x000000080606722b */ /* 0x000fd00000000004 */
[----:B------:R-:W-:Y:S02]  /*d540*/  DMUL R4, R2, R6 ;  /* 0x0000000602047228 */ /* 0x000fe40000000000 */
[----:B------:R-:W-:-:S06]  /*d550*/  VIADD R7, R7, 0xfff00000 ;  /* 0xfff0000007077836 */ /* 0x000fcc0000000000 */
[----:B------:R-:W-:-:S08]  /*d560*/  DFMA R8, R4, -R4, R2 ;  /* 0x800000040408722b */ /* 0x000fd00000000002 */
[----:B------:R-:W-:-:S10]  /*d570*/  DFMA R4, R6, R8, R4 ;  /* 0x000000080604722b */ /* 0x000fd40000000004 */
[----:B------:R-:W-:Y:S01]  /*d580*/  IADD3 R5, PT, PT, R5, -0x3500000, RZ ;  /* 0xfcb0000005057810 */ /* 0x000fe20007ffe0ff */
[----:B------:R-:W-:Y:S06]  /*d590*/  BRA `(.L_x_22900) ;  /* 0x0000000000047947 */ /* 0x000fec0003800000 */
.L_x_22901:
[----:B------:R-:W-:-:S11]  /*d5a0*/  DADD R4, R2, R2 ;  /* 0x0000000002047229 */ /* 0x000fd60000000002 */
.L_x_22900:
[----:B------:R-:W-:Y:S05]  /*d5b0*/  BSYNC.RECONVERGENT B1 ;  /* 0x0000000000017941 */ /* 0x000fea0003800200 */
.L_x_22898:
[----:B------:R-:W-:Y:S01]  /*d5c0*/  IMAD.MOV.U32 R2, RZ, RZ, R0 ;  /* 0x000000ffff027224 */ /* 0x000fe200078e0000 */
[----:B------:R-:W-:-:S04]  /*d5d0*/  MOV R3, 0x0 ;  /* 0x0000000000037802 */ /* 0x000fc80000000f00 */
[----:B------:R-:W-:Y:S05]  /*d5e0*/  RET.REL.NODEC R2 `(_ZN2at6native18elementwise_kernelILi128ELi4EZNS0_15gpu_kernel_implIZZZNS0_16sqrt_kernel_cudaERNS_18TensorIteratorBaseEENKUlvE0_clEvENKUlvE_clEvEUldE_EEvS4_RKT_EUliE_EEviT1_) ;  /* 0xffffff2802847950 */ /* 0x000fea0003c3ffff */
.L_x_22902:
        /* <DEDUP_REMOVED lines=9> */
.L_x_36943:


//--------------------- .text._ZN2at6native27unrolled_elementwise_kernelIZZZNS0_16sqrt_kernel_cudaERNS_18TensorIteratorBaseEENKUlvE0_clEvENKUlvE_clEvEUldE_St5arrayIPcLm2EELi4E23TrivialOffsetCalculatorILi1EjESB_NS0_6memory12LoadWithCastILi1EEENSC_13StoreWithCastILi1EEEEEviT_T0_T2_T3_T4_T5_ --------------------------
	.section	.text._ZN2at6native27unrolled_elementwise_kernelIZZZNS0_16sqrt_kernel_cudaERNS_18TensorIteratorBaseEENKUlvE0_clEvENKUlvE_clEvEUldE_St5arrayIPcLm2EELi4E23TrivialOffsetCalculatorILi1EjESB_NS0_6memory12LoadWithCastILi1EEENSC_13StoreWithCastILi1EEEEEviT_T0_T2_T3_T4_T5_,"ax",@progbits
	.align	128
        .global         _ZN2at6native27unrolled_elementwise_kernelIZZZNS0_16sqrt_kernel_cudaERNS_18TensorIteratorBaseEENKUlvE0_clEvENKUlvE_clEvEUldE_St5arrayIPcLm2EELi4E23TrivialOffsetCalculatorILi1EjESB_NS0_6memory12LoadWithCastILi1EEENSC_13StoreWithCastILi1EEEEEviT_T0_T2_T3_T4_T5_
        .type           _ZN2at6native27unrolled_elementwise_kernelIZZZNS0_16sqrt_kernel_cudaERNS_18TensorIteratorBaseEENKUlvE0_clEvENKUlvE_clEvEUldE_St5arrayIPcLm2EELi4E23TrivialOffsetCalculatorILi1EjESB_NS0_6memory12LoadWithCastILi1EEENSC_13StoreWithCastILi1EEEEEviT_T0_T2_T3_T4_T5_,@function
        .size           _ZN2at6native27unrolled_elementwise_kernelIZZZNS0_16sqrt_kernel_cudaERNS_18TensorIteratorBaseEENKUlvE0_clEvENKUlvE_clEvEUldE_St5arrayIPcLm2EELi4E23TrivialOffsetCalculatorILi1EjESB_NS0_6memory12LoadWithCastILi1EEENSC_13StoreWithCastILi1EEEEEviT_T0_T2_T3_T4_T5_,(.L_x_36944 - _ZN2at6native27unrolled_elementwise_kernelIZZZNS0_16sqrt_kernel_cudaERNS_18TensorIteratorBaseEENKUlvE0_clEvENKUlvE_clEvEUldE_St5arrayIPcLm2EELi4E23TrivialOffsetCalculatorILi1EjESB_NS0_6memory12LoadWithCastILi1EEENSC_13StoreWithCastILi1EEEEEviT_T0_T2_T3_T4_T5_)
        .other          _ZN2at6native27unrolled_elementwise_kernelIZZZNS0_16sqrt_kernel_cudaERNS_18TensorIteratorBaseEENKUlvE0_clEvENKUlvE_clEvEUldE_St5arrayIPcLm2EELi4E23TrivialOffsetCalculatorILi1EjESB_NS0_6memory12LoadWithCastILi1EEENSC_13StoreWithCastILi1EEEEEviT_T0_T2_T3_T4_T5_,@"STO_CUDA_ENTRY STV_DEFAULT"
_ZN2at6native27unrolled_elementwise_kernelIZZZNS0_16sqrt_kernel_cudaERNS_18TensorIteratorBaseEENKUlvE0_clEvENKUlvE_clEvEUldE_St5arrayIPcLm2EELi4E23TrivialOffsetCalculatorILi1EjESB_NS0_6memory12LoadWithCastILi1EEENSC_13StoreWithCastILi1EEEEEviT_T0_T2_T3_T4_T5_:
.text._ZN2at6native27unrolled_elementwise_kernelIZZZNS0_16sqrt_kernel_cudaERNS_18TensorIteratorBaseEENKUlvE0_clEvENKUlvE_clEvEUldE_St5arrayIPcLm2EELi4E23TrivialOffsetCalculatorILi1EjESB_NS0_6memory12LoadWithCastILi1EEENSC_13StoreWithCastILi1EEEEEviT_T0_T2_T3_T4_T5_:
        /* <DEDUP_REMOVED lines=33> */
.L_x_22909:
[----:B------:R-:W2:Y:S02]  /*0210*/  LDG.E.U8 R2, desc[UR36][R2.64] ;  /* 0x0000002402027981 */ /* 0x000ea4000c1e1100 */
[----:B--2---:R0:W1:Y:S01]  /*0220*/  I2F.F64.U16 R28, R2 ;  /* 0x00000002001c7312 */ /* 0x0040620000101800 */
[----:B------:R-:W-:Y:S05]  /*0230*/  BRA `(.L_x_22911) ;  /* 0x0000000c00607947 */ /* 0x000fea0003800000 */
.L_x_22908:
        /* <DEDUP_REMOVED lines=9> */
.L_x_22913:
[----:B------:R-:W2:Y:S02]  /*02d0*/  LDG.E R2, desc[UR36][R2.64] ;  /* 0x0000002402027981 */ /* 0x000ea4000c1e1900 */
[----:B--2---:R1:W2:Y:S01]  /*02e0*/  I2F.F64 R28, R2 ;  /* 0x00000002001c7312 */ /* 0x0042a20000201c00 */
[----:B------:R-:W-:Y:S05]  /*02f0*/  BRA `(.L_x_22911) ;  /* 0x0000000c00307947 */ /* 0x000fea0003800000 */
.L_x_22912:
[----:B------:R-:W2:Y:S02]  /*0300*/  LDG.E.U16 R2, desc[UR36][R2.64] ;  /* 0x0000002402027981 */ /* 0x000ea4000c1e1500 */
[----:B--2---:R3:W4:Y:S01]  /*0310*/  I2F.F64.S16 R28, R2 ;  /* 0x00000002001c7312 */ /* 0x0047220000101c00 */
[----:B------:R-:W-:Y:S05]  /*0320*/  BRA `(.L_x_22911) ;  /* 0x0000000c00247947 */ /* 0x000fea0003800000 */
.L_x_22907:
        /* <DEDUP_REMOVED lines=10> */
.L_x_22915:
[----:B------:R-:W2:Y:S02]  /*03d0*/  LDG.E.U16 R0, desc[UR36][R2.64] ;  /* 0x0000002402007981 */ /* 0x000ea4000c1e1500 */
[----:B--2---:R-:W-:-:S05]  /*03e0*/  HADD2.F32 R0, -RZ, R0.H0_H0 ;  /* 0x20000000ff007230 */ /* 0x004fca0000004100 */
[----:B------:R-:W-:-:S04]  /*03f0*/  FMUL.FTZ R0, R0, 1 ;  /* 0x3f80000000007820 */ /* 0x000fc80000410000 */
[----:B------:R0:W1:Y:S01]  /*0400*/  F2F.F64.F32 R28, R0 ;  /* 0x00000000001c7310 */ /* 0x0000620000201800 */
[----:B------:R-:W-:Y:S05]  /*0410*/  BRA `(.L_x_22911) ;  /* 0x0000000800e87947 */ /* 0x000fea0003800000 */
.L_x_22914:
        /* <DEDUP_REMOVED lines=10> */
.L_x_22917:
[----:B------:R-:W2:Y:S02]  /*04c0*/  LDG.E.U16 R2, desc[UR36][R2.64] ;  /* 0x0000002402027981 */ /* 0x000ea4000c1e1500 */
[----:B--2---:R-:W-:-:S05]  /*04d0*/  HADD2.F32 R0, -RZ, R2.H0_H0 ;  /* 0x20000002ff007230 */ /* 0x004fca0000004100 */
[----:B------:R-:W-:-:S04]  /*04e0*/  FMUL.FTZ R0, R0, 1 ;  /* 0x3f80000000007820 */ /* 0x000fc80000410000 */
[----:B------:R0:W1:Y:S01]  /*04f0*/  F2F.F64.F32 R28, R0 ;  /* 0x00000000001c7310 */ /* 0x0000620000201800 */
[----:B------:R-:W-:Y:S05]  /*0500*/  BRA `(.L_x_22911) ;  /* 0x0000000800ac7947 */ /* 0x000fea0003800000 */
.L_x_22916:
[----:B------:R0:W5:Y:S01]  /*0510*/  LDG.E.64 R28, desc[UR36][R2.64] ;  /* 0x00000024021c7981 */ /* 0x000162000c1e1b00 */
[----:B------:R-:W-:Y:S05]  /*0520*/  BRA `(.L_x_22911) ;  /* 0x0000000800a47947 */ /* 0x000fea0003800000 */
.L_x_22906:
        /* <DEDUP_REMOVED lines=13> */
.L_x_22920:
[----:B------:R0:W5:Y:S01]  /*0600*/  LDG.E.64 R28, desc[UR36][R2.64] ;  /* 0x00000024021c7981 */ /* 0x000162000c1e1b00 */
[----:B------:R-:W-:Y:S05]  /*0610*/  BRA `(.L_x_22911) ;  /* 0x0000000800687947 */ /* 0x000fea0003800000 */
.L_x_22919:
        /* <DEDUP_REMOVED lines=27> */
.L_x_22922:
        /* <DEDUP_REMOVED lines=14> */
.L_x_22921:
[----:B------:R-:W2:Y:S02]  /*08b0*/  LDG.E.U16 R0, desc[UR36][R2.64] ;  /* 0x0000002402007981 */ /* 0x000ea4000c1e1500 */
[----:B--2---:R-:W-:-:S04]  /*08c0*/  IMAD.U32 R0, R0, 0x10000, RZ ;  /* 0x0001000000007824 */ /* 0x004fc800078e00ff */
[----:B------:R-:W-:-:S04]  /*08d0*/  FMUL.FTZ R0, R0, 1 ;  /* 0x3f80000000007820 */ /* 0x000fc80000410000 */
[----:B------:R0:W1:Y:S01]  /*08e0*/  F2F.F64.F32 R28, R0 ;  /* 0x00000000001c7310 */ /* 0x0000620000201800 */
[----:B------:R-:W-:Y:S05]  /*08f0*/  BRA `(.L_x_22911) ;  /* 0x0000000400b07947 */ /* 0x000fea0003800000 */
.L_x_22918:
        /* <DEDUP_REMOVED lines=11> */
.L_x_22925:
        /* <DEDUP_REMOVED lines=21> */
.L_x_22927:
[----:B------:R-:W-:Y:S05]  /*0b00*/  BSYNC.RECONVERGENT B0 ;  /* 0x0000000000007941 */ /* 0x000fea0003800200 */
.L_x_22926:
[----:B------:R-:W-:Y:S01]  /*0b10*/  IMAD.SHL.U32 R0, R0, 0x100000, RZ ;  /* 0x0010000000007824 */ /* 0x000fe200078e00ff */
[----:B------:R-:W-:-:S04]  /*0b20*/  LEA R2, R2, 0x3b800000, 0x17 ;  /* 0x3b80000002027811 */ /* 0x000fc800078eb8ff */
[----:B------:R-:W-:-:S05]  /*0b30*/  LOP3.LUT R0, R2, R0, R7, 0xfe, !PT ;  /* 0x0000000002007212 */ /* 0x000fca00078efe07 */
[----:B------:R-:W-:-:S04]  /*0b40*/  FMUL.FTZ R0, R0, 1 ;  /* 0x3f80000000007820 */ /* 0x000fc80000410000 */
[----:B------:R0:W1:Y:S01]  /*0b50*/  F2F.F64.F32 R28, R0 ;  /* 0x00000000001c7310 */ /* 0x0000620000201800 */
[----:B------:R-:W-:Y:S05]  /*0b60*/  BRA `(.L_x_22911) ;  /* 0x0000000400147947 */ /* 0x000fea0003800000 */
.L_x_22924:
        /* <DEDUP_REMOVED lines=21> */
.L_x_22929:
[----:B------:R-:W-:Y:S05]  /*0cc0*/  BSYNC.RECONVERGENT B0 ;  /* 0x0000000000007941 */ /* 0x000fea0003800200 */
.L_x_22928:
[----:B------:R-:W-:Y:S01]  /*0cd0*/  IMAD.SHL.U32 R0, R0, 0x200000, RZ ;  /* 0x0020000000007824 */ /* 0x000fe200078e00ff */
[----:B------:R-:W-:-:S04]  /*0ce0*/  LEA R2, R2, 0x37800000, 0x17 ;  /* 0x3780000002027811 */ /* 0x000fc800078eb8ff */
[----:B------:R-:W-:-:S05]  /*0cf0*/  LOP3.LUT R0, R2, R0, R7, 0xfe, !PT ;  /* 0x0000000002007212 */ /* 0x000fca00078efe07 */
[----:B------:R-:W-:-:S04]  /*0d00*/  FMUL.FTZ R0, R0, 1 ;  /* 0x3f80000000007820 */ /* 0x000fc80000410000 */
[----:B------:R0:W1:Y:S01]  /*0d10*/  F2F.F64.F32 R28, R0 ;  /* 0x00000000001c7310 */ /* 0x0000620000201800 */
[----:B------:R-:W-:Y:S05]  /*0d20*/  BRA `(.L_x_22911) ;  /* 0x0000000000a47947 */ /* 0x000fea0003800000 */
.L_x_22923:
[----:B------:R-:W-:-:S09]  /*0d30*/  UISETP.NE.AND UP0, UPT, UR4, 0x1c, UPT ;  /* 0x0000001c0400788c */ /* 0x000fd2000bf05270 */
[----:B------:R-:W-:Y:S05]  /*0d40*/  BRA.U !UP0, `(.L_x_22930) ;  /* 0x0000000108947547 */ /* 0x000fea000b800000 */
[----:B------:R-:W-:-:S09]  /*0d50*/  UISETP.NE.AND UP0, UPT, UR4, 0x1d, UPT ;  /* 0x0000001d0400788c */ /* 0x000fd2000bf05270 */
[----:B------:R-:W-:Y:S05]  /*0d60*/  BRA.U !UP0, `(.L_x_22931) ;  /* 0x0000000108807547 */ /* 0x000fea000b800000 */
[----:B------:R-:W-:-:S09]  /*0d70*/  UISETP.NE.AND UP0, UPT, UR4, 0x2c, UPT ;  /* 0x0000002c0400788c */ /* 0x000fd2000bf05270 */
[----:B------:R-:W-:Y:S05]  /*0d80*/  BRA.U !UP0, `(.L_x_22932) ;  /* 0x0000000108487547 */ /* 0x000fea000b800000 */
.L_x_22910:
        /* <DEDUP_REMOVED lines=16> */
.L_x_22933:
[----:B------:R-:W-:Y:S01]  /*0e90*/  CS2R R28, SRZ ;  /* 0x00000000001c7805 */ /* 0x000fe2000001ff00 */
[----:B------:R-:W-:Y:S06]  /*0ea0*/  BRA `(.L_x_22911) ;  /* 0x0000000000447947 */ /* 0x000fec0003800000 */
.L_x_22932:
        /* <DEDUP_REMOVED lines=12> */
.L_x_22931:
[----:B------:R-:W2:Y:S02]  /*0f70*/  LDG.E.64 R28, desc[UR36][R2.64] ;  /* 0x00000024021c7981 */ /* 0x000ea4000c1e1b00 */
[----:B--2---:R-:W0:Y:S01]  /*0f80*/  I2F.F64.U64 R28, R28 ;  /* 0x0000001c001c7312 */ /* 0x004e220000301800 */
[----:B------:R-:W-:Y:S05]  /*0f90*/  BRA `(.L_x_22911) ;  /* 0x0000000000087947 */ /* 0x000fea0003800000 */
.L_x_22930:
[----:B------:R-:W2:Y:S02]  /*0fa0*/  LDG.E R2, desc[UR36][R2.64] ;  /* 0x0000002402027981 */ /* 0x000ea4000c1e1900 */
[----:B--2---:R0:W1:Y:S02]  /*0fb0*/  I2F.F64.U32 R28, R2 ;  /* 0x00000002001c7312 */ /* 0x0040640000201800 */
.L_x_22911:
[----:B------:R-:W-:Y:S05]  /*0fc0*/  BSYNC.RECONVERGENT B6 ;  /* 0x0000000000067941 */ /* 0x000fea0003800200 */
.L_x_22905:
[----:B01-3--:R-:W-:-:S07]  /*0fd0*/  VIADD R2, R23, 0x80 ;  /* 0x0000008017027836 */ /* 0x00bfce0000000000 */
.L_x_22904:
[----:B------:R-:W-:Y:S05]  /*0fe0*/  BSYNC.RECONVERGENT B7 ;  /* 0x0000000000077941 */ /* 0x000fea0003800200 */
.L_x_22903:
        /* <DEDUP_REMOVED lines=25> */
.L_x_22940:
[----:B------:R-:W3:Y:S02]  /*1180*/  LDG.E.U8 R4, desc[UR36][R4.64] ;  /* 0x0000002404047981 */ /* 0x000ee4000c1e1100 */
[----:B---3--:R0:W1:Y:S01]  /*1190*/  I2F.F64.U16 R24, R4 ;  /* 0x0000000400187312 */ /* 0x0080620000101800 */
[----:B------:R-:W-:Y:S05]  /*11a0*/  BRA `(.L_x_22942) ;  /* 0x0000000c00647947 */ /* 0x000fea0003800000 */
.L_x_22939:
        /* <DEDUP_REMOVED lines=9> */
.L_x_22944:
[----:B------:R-:W3:Y:S02]  /*1240*/  LDG.E R4, desc[UR36][R4.64] ;  /* 0x0000002404047981 */ /* 0x000ee4000c1e1900 */
[----:B---3--:R0:W1:Y:S01]  /*1250*/  I2F.F64 R24, R4 ;  /* 0x0000000400187312 */ /* 0x0080620000201c00 */
[----:B------:R-:W-:Y:S05]  /*1260*/  BRA `(.L_x_22942) ;  /* 0x0000000c00347947 */ /* 0x000fea0003800000 */
.L_x_22943:
[----:B------:R-:W3:Y:S02]  /*1270*/  LDG.E.U16 R4, desc[UR36][R4.64] ;  /* 0x0000002404047981 */ /* 0x000ee4000c1e1500 */
[----:B---3--:R0:W1:Y:S01]  /*1280*/  I2F.F64.S16 R24, R4 ;  /* 0x0000000400187312 */ /* 0x0080620000101c00 */
[----:B------:R-:W-:Y:S05]  /*1290*/  BRA `(.L_x_22942) ;  /* 0x0000000c00287947 */ /* 0x000fea0003800000 */
.L_x_22938:
        /* <DEDUP_REMOVED lines=10> */
.L_x_22946:
[----:B------:R-:W3:Y:S02]  /*1340*/  LDG.E.U16 R0, desc[UR36][R4.64] ;  /* 0x0000002404007981 */ /* 0x000ee4000c1e1500 */
[----:B---3--:R-:W-:-:S05]  /*1350*/  HADD2.F32 R0, -RZ, R0.H0_H0 ;  /* 0x20000000ff007230 */ /* 0x008fca0000004100 */
[----:B------:R-:W-:-:S04]  /*1360*/  FMUL.FTZ R0, R0, 1 ;  /* 0x3f80000000007820 */ /* 0x000fc80000410000 */
[----:B------:R0:W1:Y:S01]  /*1370*/  F2F.F64.F32 R24, R0 ;  /* 0x0000000000187310 */ /* 0x0000620000201800 */
[----:B------:R-:W-:Y:S05]  /*1380*/  BRA `(.L_x_22942) ;  /* 0x0000000800ec7947 */ /* 0x000fea0003800000 */
.L_x_22945:
        /* <DEDUP_REMOVED lines=10> */
.L_x_22948:
[----:B------:R-:W3:Y:S02]  /*1430*/  LDG.E.U16 R4, desc[UR36][R4.64] ;  /* 0x0000002404047981 */ /* 0x000ee4000c1e1500 */
[----:B---3--:R-:W-:-:S05]  /*1440*/  HADD2.F32 R0, -RZ, R4.H0_H0 ;  /* 0x20000004ff007230 */ /* 0x008fca0000004100 */
[----:B------:R-:W-:-:S04]  /*1450*/  FMUL.FTZ R0, R0, 1 ;  /* 0x3f80000000007820 */ /* 0x000fc80000410000 */
[----:B------:R0:W1:Y:S01]  /*1460*/  F2F.F64.F32 R24, R0 ;  /* 0x0000000000187310 */ /* 0x0000620000201800 */
[----:B------:R-:W-:Y:S05]  /*1470*/  BRA `(.L_x_22942) ;  /* 0x0000000800b07947 */ /* 0x000fea0003800000 */
.L_x_22947:
[----:B------:R0:W5:Y:S01]  /*1480*/  LDG.E.64 R24, desc[UR36][R4.64] ;  /* 0x0000002404187981 */ /* 0x000162000c1e1b00 */
[----:B------:R-:W-:Y:S05]  /*1490*/  BRA `(.L_x_22942) ;  /* 0x0000000800a87947 */ /* 0x000fea0003800000 */
.L_x_22937:
        /* <DEDUP_REMOVED lines=13> */
.L_x_22951:
[----:B------:R0:W5:Y:S01]  /*1570*/  LDG.E.64 R24, desc[UR36][R4.64] ;  /* 0x0000002404187981 */ /* 0x000162000c1e1b00 */
[----:B------:R-:W-:Y:S05]  /*1580*/  BRA `(.L_x_22942) ;  /* 0x00000008006c7947 */ /* 0x000fea0003800000 */
.L_x_22950:
        /* <DEDUP_REMOVED lines=27> */
.L_x_22953:
        /* <DEDUP_REMOVED lines=15> */
.L_x_22952:
[----:B------:R-:W3:Y:S02]  /*1830*/  LDG.E.U16 R0, desc[UR36][R4.64] ;  /* 0x0000002404007981 */ /* 0x000ee4000c1e1500 */
[----:B---3--:R-:W-:-:S04]  /*1840*/  IMAD.U32 R0, R0, 0x10000, RZ ;  /* 0x0001000000007824 */ /* 0x008fc800078e00ff */
[----:B------:R-:W-:-:S04]  /*1850*/  FMUL.FTZ R0, R0, 1 ;  /* 0x3f80000000007820 */ /* 0x000fc80000410000 */
[----:B------:R0:W1:Y:S01]  /*1860*/  F2F.F64.F32 R24, R0 ;  /* 0x0000000000187310 */ /* 0x0000620000201800 */
[----:B------:R-:W-:Y:S05]  /*1870*/  BRA `(.L_x_22942) ;  /* 0x0000000400b07947 */ /* 0x000fea0003800000 */
.L_x_22949:
        /* <DEDUP_REMOVED lines=11> */
.L_x_22956:
        /* <DEDUP_REMOVED lines=21> */
.L_x_22958:
[----:B------:R-:W-:Y:S05]  /*1a80*/  BSYNC.RECONVERGENT B0 ;  /* 0x0000000000007941 */ /* 0x000fea0003800200 */
.L_x_22957:
[----:B------:R-:W-:Y:S01]  /*1a90*/  IMAD.SHL.U32 R0, R0, 0x100000, RZ ;  /* 0x0010000000007824 */ /* 0x000fe200078e00ff */
[----:B------:R-:W-:-:S04]  /*1aa0*/  LEA R3, R3, 0x3b800000, 0x17 ;  /* 0x3b80000003037811 */ /* 0x000fc800078eb8ff */
[----:B------:R-:W-:-:S05]  /*1ab0*/  LOP3.LUT R0, R3, R0, R7, 0xfe, !PT ;  /* 0x0000000003007212 */ /* 0x000fca00078efe07 */
[----:B------:R-:W-:-:S04]  /*1ac0*/  FMUL.FTZ R0, R0, 1 ;  /* 0x3f80000000007820 */ /* 0x000fc80000410000 */
[----:B------:R0:W1:Y:S01]  /*1ad0*/  F2F.F64.F32 R24, R0 ;  /* 0x0000000000187310 */ /* 0x0000620000201800 */
[----:B------:R-:W-:Y:S05]  /*1ae0*/  BRA `(.L_x_22942) ;  /* 0x0000000400147947 */ /* 0x000fea0003800000 */
.L_x_22955:
        /* <DEDUP_REMOVED lines=21> */
.L_x_22960:
[----:B------:R-:W-:Y:S05]  /*1c40*/  BSYNC.RECONVERGENT B0 ;  /* 0x0000000000007941 */ /* 0x000fea0003800200 */
.L_x_22959:
[----:B------:R-:W-:Y:S01]  /*1c50*/  IMAD.SHL.U32 R0, R0, 0x200000, RZ ;  /* 0x0020000000007824 */ /* 0x000fe200078e00ff */
[----:B------:R-:W-:-:S04]  /*1c60*/  LEA R3, R3, 0x37800000, 0x17 ;  /* 0x3780000003037811 */ /* 0x000fc800078eb8ff */
[----:B------:R-:W-:-:S05]  /*1c70*/  LOP3.LUT R0, R3, R0, R7, 0xfe, !PT ;  /* 0x0000000003007212 */ /* 0x000fca00078efe07 */
[----:B------:R-:W-:-:S04]  /*1c80*/  FMUL.FTZ R0, R0, 1 ;  /* 0x3f80000000007820 */ /* 0x000fc80000410000 */
[----:B------:R0:W1:Y:S01]  /*1c90*/  F2F.F64.F32 R24, R0 ;  /* 0x0000000000187310 */ /* 0x0000620000201800 */
[----:B------:R-:W-:Y:S05]  /*1ca0*/  BRA `(.L_x_22942) ;  /* 0x0000000000a47947 */ /* 0x000fea0003800000 */
.L_x_22954:
        /* <DEDUP_REMOVED lines=18> */
.L_x_22941:
        /* <DEDUP_REMOVED lines=16> */
.L_x_22963:
[----:B------:R-:W-:Y:S01]  /*1ed0*/  CS2R R24, SRZ ;  /* 0x0000000000187805 */ /* 0x000fe2000001ff00 */
[----:B------:R-:W-:Y:S06]  /*1ee0*/  BRA `(.L_x_22942) ;  /* 0x0000000000147947 */ /* 0x000fec0003800000 */
.L_x_22962:
[----:B------:R-:W3:Y:S02]  /*1ef0*/  LDG.E.64 R24, desc[UR36][R4.64] ;  /* 0x0000002404187981 */ /* 0x000ee4000c1e1b00 */
[----:B---3--:R-:W0:Y:S01]  /*1f00*/  I2F.F64.U64 R24, R24 ;  /* 0x0000001800187312 */ /* 0x008e220000301800 */
[----:B------:R-:W-:Y:S05]  /*1f10*/  BRA `(.L_x_22942) ;  /* 0x0000000000087947 */ /* 0x000fea0003800000 */
.L_x_22961:
[----:B------:R-:W3:Y:S02]  /*1f20*/  LDG.E R4, desc[UR36][R4.64] ;  /* 0x0000002404047981 */ /* 0x000ee4000c1e1900 */
[----:B---3--:R0:W1:Y:S02]  /*1f30*/  I2F.F64.U32 R24, R4 ;  /* 0x0000000400187312 */ /* 0x0080640000201800 */
.L_x_22942:
[----:B------:R-:W-:Y:S05]  /*1f40*/  BSYNC.RECONVERGENT B6 ;  /* 0x0000000000067941 */ /* 0x000fea0003800200 */
.L_x_22936:
[----:B------:R-:W-:-:S07]  /*1f50*/  VIADD R2, R2, 0x80 ;  /* 0x0000008002027836 */ /* 0x000fce0000000000 */
.L_x_22935:
[----:B------:R-:W-:Y:S05]  /*1f60*/  BSYNC.RECONVERGENT B7 ;  /* 0x0000000000077941 */ /* 0x000fea0003800200 */
.L_x_22934:
        /* <DEDUP_REMOVED lines=25> */
.L_x_22970:
[----:B------:R-:W2:Y:S02]  /*2100*/  LDG.E.U8 R4, desc[UR36][R4.64] ;  /* 0x0000002404047981 */ /* 0x000ea4000c1e1100 */
[----:B--2---:R0:W1:Y:S01]  /*2110*/  I2F.F64.U16 R16, R4 ;  /* 0x0000000400107312 */ /* 0x0040620000101800 */
[----:B------:R-:W-:Y:S05]  /*2120*/  BRA `(.L_x_22972) ;  /* 0x0000000c00647947 */ /* 0x000fea0003800000 */
.L_x_22969:
        /* <DEDUP_REMOVED lines=9> */
.L_x_22974:
[----:B------:R-:W2:Y:S02]  /*21c0*/  LDG.E R4, desc[UR36][R4.64] ;  /* 0x0000002404047981 */ /* 0x000ea4000c1e1900 */
[----:B--2---:R1:W2:Y:S01]  /*21d0*/  I2F.F64 R16, R4 ;  /* 0x0000000400107312 */ /* 0x0042a20000201c00 */
[----:B------:R-:W-:Y:S05]  /*21e0*/  BRA `(.L_x_22972) ;  /* 0x0000000c00347947 */ /* 0x000fea0003800000 */
.L_x_22973:
[----:B------:R-:W2:Y:S02]  /*21f0*/  LDG.E.U16 R4, desc[UR36][R4.64] ;  /* 0x0000002404047981 */ /* 0x000ea4000c1e1500 */
[----:B--2---:R0:W1:Y:S01]  /*2200*/  I2F.F64.S16 R16, R4 ;  /* 0x0000000400107312 */ /* 0x0040620000101c00 */
[----:B------:R-:W-:Y:S05]  /*2210*/  BRA `(.L_x_22972) ;  /* 0x0000000c00287947 */ /* 0x000fea0003800000 */
.L_x_22968:
        /* <DEDUP_REMOVED lines=10> */
.L_x_22976:
[----:B------:R-:W2:Y:S02]  /*22c0*/  LDG.E.U16 R0, desc[UR36][R4.64] ;  /* 0x0000002404007981 */ /* 0x000ea4000c1e1500 */
[----:B--2---:R-:W-:-:S05]  /*22d0*/  HADD2.F32 R0, -RZ, R0.H0_H0 ;  /* 0x20000000ff007230 */ /* 0x004fca0000004100 */
[----:B------:R-:W-:-:S04]  /*22e0*/  FMUL.FTZ R0, R0, 1 ;  /* 0x3f80000000007820 */ /* 0x000fc80000410000 */
[----:B------:R0:W1:Y:S01]  /*22f0*/  F2F.F64.F32 R16, R0 ;  /* 0x0000000000107310 */ /* 0x0000620000201800 */
[----:B------:R-:W-:Y:S05]  /*2300*/  BRA `(.L_x_22972) ;  /* 0x0000000800ec7947 */ /* 0x000fea0003800000 */
.L_x_22975:
        /* <DEDUP_REMOVED lines=10> */
.L_x_22978:
[----:B------:R-:W2:Y:S02]  /*23b0*/  LDG.E.U16 R4, desc[UR36][R4.64] ;  /* 0x0000002404047981 */ /* 0x000ea4000c1e1500 */
[----:B--2---:R-:W-:-:S05]  /*23c0*/  HADD2.F32 R0, -RZ, R4.H0_H0 ;  /* 0x20000004ff007230 */ /* 0x004fca0000004100 */
[----:B------:R-:W-:-:S04]  /*23d0*/  FMUL.FTZ R0, R0, 1 ;  /* 0x3f80000000007820 */ /* 0x000fc80000410000 */
[----:B------:R0:W1:Y:S01]  /*23e0*/  F2F.F64.F32 R16, R0 ;  /* 0x0000000000107310 */ /* 0x0000620000201800 */
[----:B------:R-:W-:Y:S05]  /*23f0*/  BRA `(.L_x_22972) ;  /* 0x0000000800b07947 */ /* 0x000fea0003800000 */
.L_x_22977:
[----:B------:R0:W5:Y:S01]  /*2400*/  LDG.E.64 R16, desc[UR36][R4.64] ;  /* 0x0000002404107981 */ /* 0x000162000c1e1b00 */
[----:B------:R-:W-:Y:S05]  /*2410*/  BRA `(.L_x_22972) ;  /* 0x0000000800a87947 */ /* 0x000fea0003800000 */
.L_x_22967:
        /* <DEDUP_REMOVED lines=13> */
.L_x_22981:
[----:B------:R0:W5:Y:S01]  /*24f0*/  LDG.E.64 R16, desc[UR36][R4.64] ;  /* 0x0000002404107981 */ /* 0x000162000c1e1b00 */
[----:B------:R-:W-:Y:S05]  /*2500*/  BRA `(.L_x_22972) ;  /* 0x00000008006c7947 */ /* 0x000fea0003800000 */
.L_x_22980:
        /* <DEDUP_REMOVED lines=27> */
.L_x_22983:
        /* <DEDUP_REMOVED lines=15> */
.L_x_22982:
[----:B------:R-:W2:Y:S02]  /*27b0*/  LDG.E.U16 R0, desc[UR36][R4.64] ;  /* 0x0000002404007981 */ /* 0x000ea4000c1e1500 */
[----:B--2---:R-:W-:-:S04]  /*27c0*/  IMAD.U32 R0, R0, 0x10000, RZ ;  /* 0x0001000000007824 */ /* 0x004fc800078e00ff */
[----:B------:R-:W-:-:S04]  /*27d0*/  FMUL.FTZ R0, R0, 1 ;  /* 0x3f80000000007820 */ /* 0x000fc80000410000 */
[----:B------:R0:W1:Y:S01]  /*27e0*/  F2F.F64.F32 R16, R0 ;  /* 0x0000000000107310 */ /* 0x0000620000201800 */
[----:B------:R-:W-:Y:S05]  /*27f0*/  BRA `(.L_x_22972) ;  /* 0x0000000400b07947 */ /* 0x000fea0003800000 */
.L_x_22979:
        /* <DEDUP_REMOVED lines=11> */
.L_x_22986:
        /* <DEDUP_REMOVED lines=21> */
.L_x_22988:
[----:B------:R-:W-:Y:S05]  /*2a00*/  BSYNC.RECONVERGENT B0 ;  /* 0x0000000000007941 */ /* 0x000fea0003800200 */
.L_x_22987:
[----:B------:R-:W-:Y:S01]  /*2a10*/  IMAD.SHL.U32 R0, R0, 0x100000, RZ ;  /* 0x0010000000007824 */ /* 0x000fe200078e00ff */
[----:B------:R-:W-:-:S04]  /*2a20*/  LEA R3, R3, 0x3b800000, 0x17 ;  /* 0x3b80000003037811 */ /* 0x000fc800078eb8ff */
[----:B------:R-:W-:-:S05]  /*2a30*/  LOP3.LUT R0, R3, R0, R7, 0xfe, !PT ;  /* 0x0000000003007212 */ /* 0x000fca00078efe07 */
[----:B------:R-:W-:-:S04]  /*2a40*/  FMUL.FTZ R0, R0, 1 ;  /* 0x3f80000000007820 */ /* 0x000fc80000410000 */
[----:B------:R0:W1:Y:S01]  /*2a50*/  F2F.F64.F32 R16, R0 ;  /* 0x0000000000107310 */ /* 0x0000620000201800 */
[----:B------:R-:W-:Y:S05]  /*2a60*/  BRA `(.L_x_22972) ;  /* 0x0000000400147947 */ /* 0x000fea0003800000 */
.L_x_22985:
        /* <DEDUP_REMOVED lines=21> */
.L_x_22990:
[----:B------:R-:W-:Y:S05]  /*2bc0*/  BSYNC.RECONVERGENT B0 ;  /* 0x0000000000007941 */ /* 0x000fea0003800200 */
.L_x_22989:
[----:B------:R-:W-:Y:S01]  /*2bd0*/  IMAD.SHL.U32 R0, R0, 0x200000, RZ ;  /* 0x0020000000007824 */ /* 0x000fe200078e00ff */
[----:B------:R-:W-:-:S04]  /*2be0*/  LEA R3, R3, 0x37800000, 0x17 ;  /* 0x3780000003037811 */ /* 0x000fc800078eb8ff */
[----:B------:R-:W-:-:S05]  /*2bf0*/  LOP3.LUT R0, R3, R0, R7, 0xfe, !PT ;  /* 0x0000000003007212 */ /* 0x000fca00078efe07 */
[----:B------:R-:W-:-:S04]  /*2c00*/  FMUL.FTZ R0, R0, 1 ;  /* 0x3f80000000007820 */ /* 0x000fc80000410000 */
[----:B------:R0:W1:Y:S01]  /*2c10*/  F2F.F64.F32 R16, R0 ;  /* 0x0000000000107310 */ /* 0x0000620000201800 */
[----:B------:R-:W-:Y:S05]  /*2c20*/  BRA `(.L_x_22972) ;  /* 0x0000000000a47947 */ /* 0x000fea0003800000 */
.L_x_22984:
        /* <DEDUP_REMOVED lines=18> */
.L_x_22971:
        /* <DEDUP_REMOVED lines=16> */
.L_x_22993:
[----:B------:R-:W-:Y:S01]  /*2e50*/  CS2R R16, SRZ ;  /* 0x0000000000107805 */ /* 0x000fe2000001ff00 */
[----:B------:R-:W-:Y:S06]  /*2e60*/  BRA `(.L_x_22972) ;  /* 0x0000000000147947 */ /* 0x000fec0003800000 */
.L_x_22992:
[----:B------:R-:W2:Y:S02]  /*2e70*/  LDG.E.64 R16, desc[UR36][R4.64] ;  /* 0x0000002404107981 */ /* 0x000ea4000c1e1b00 */
[----:B--2---:R-:W0:Y:S01]  /*2e80*/  I2F.F64.U64 R16, R16 ;  /* 0x0000001000107312 */ /* 0x004e220000301800 */
[----:B------:R-:W-:Y:S05]  /*2e90*/  BRA `(.L_x_22972) ;  /* 0x0000000000087947 */ /* 0x000fea0003800000 */
.L_x_22991:
[----:B------:R-:W2:Y:S02]  /*2ea0*/  LDG.E R4, desc[UR36][R4.64] ;  /* 0x0000002404047981 */ /* 0x000ea4000c1e1900 */
[----:B--2---:R0:W1:Y:S02]  /*2eb0*/  I2F.F64.U32 R16, R4 ;  /* 0x0000000400107312 */ /* 0x0040640000201800 */
.L_x_22972:
[----:B------:R-:W-:Y:S05]  /*2ec0*/  BSYNC.RECONVERGENT B6 ;  /* 0x0000000000067941 */ /* 0x000fea0003800200 */
.L_x_22966:
[----:B------:R-:W-:-:S07]  /*2ed0*/  VIADD R2, R2, 0x80 ;  /* 0x0000008002027836 */ /* 0x000fce0000000000 */
.L_x_22965:
[----:B------:R-:W-:Y:S05]  /*2ee0*/  BSYNC.RECONVERGENT B7 ;  /* 0x0000000000077941 */ /* 0x000fea0003800200 */
.L_x_22964:
        /* <DEDUP_REMOVED lines=24> */
.L_x_22999:
[----:B------:R-:W2:Y:S02]  /*3070*/  LDG.E.U8 R2, desc[UR36][R2.64] ;  /* 0x0000002402027981 */ /* 0x000ea4000c1e1100 */
[----:B--2---:R0:W1:Y:S01]  /*3080*/  I2F.F64.U16 R26, R2 ;  /* 0x00000002001a7312 */ /* 0x0040620000101800 */
[----:B------:R-:W-:Y:S05]  /*3090*/  BRA `(.L_x_22995) ;  /* 0x0000000c00547947 */ /* 0x000fea0003800000 */
.L_x_22998:
        /* <DEDUP_REMOVED lines=9> */
.L_x_23002:
[----:B------:R-:W2:Y:S02]  /*3130*/  LDG.E R2, desc[UR36][R2.64] ;  /* 0x0000002402027981 */ /* 0x000ea4000c1e1900 */
[----:B--2---:R0:W1:Y:S01]  /*3140*/  I2F.F64 R26, R2 ;  /* 0x00000002001a7312 */ /* 0x0040620000201c00 */
[----:B------:R-:W-:Y:S05]  /*3150*/  BRA `(.L_x_22995) ;  /* 0x0000000c00247947 */ /* 0x000fea0003800000 */
.L_x_23001:
[----:B------:R-:W2:Y:S02]  /*3160*/  LDG.E.U16 R2, desc[UR36][R2.64] ;  /* 0x0000002402027981 */ /* 0x000ea4000c1e1500 */
[----:B--2---:R0:W1:Y:S01]  /*3170*/  I2F.F64.S16 R26, R2 ;  /* 0x00000002001a7312 */ /* 0x0040620000101c00 */
[----:B------:R-:W-:Y:S05]  /*3180*/  BRA `(.L_x_22995) ;  /* 0x0000000c00187947 */ /* 0x000fea0003800000 */
.L_x_22997:
        /* <DEDUP_REMOVED lines=10> */
.L_x_23004:
[----:B------:R-:W2:Y:S02]  /*3230*/  LDG.E.U16 R0, desc[UR36][R2.64] ;  /* 0x0000002402007981 */ /* 0x000ea4000c1e1500 */
[----:B--2---:R-:W-:-:S05]  /*3240*/  HADD2.F32 R0, -RZ, R0.H0_H0 ;  /* 0x20000000ff007230 */ /* 0x004fca0000004100 */
[----:B------:R-:W-:-:S04]  /*3250*/  FMUL.FTZ R0, R0, 1 ;  /* 0x3f80000000007820 */ /* 0x000fc80000410000 */
[----:B------:R0:W1:Y:S01]  /*3260*/  F2F.F64.F32 R26, R0 ;  /* 0x00000000001a7310 */ /* 0x0000620000201800 */
[----:B------:R-:W-:Y:S05]  /*3270*/  BRA `(.L_x_22995) ;  /* 0x0000000800dc7947 */ /* 0x000fea0003800000 */
.L_x_23003:
        /* <DEDUP_REMOVED lines=10> */
.L_x_23006:
[----:B------:R-:W2:Y:S02]  /*3320*/  LDG.E.U16 R2, desc[UR36][R2.64] ;  /* 0x0000002402027981 */ /* 0x000ea4000c1e1500 */
[----:B--2---:R-:W-:-:S05]  /*3330*/  HADD2.F32 R0, -RZ, R2.H0_H0 ;  /* 0x20000002ff007230 */ /* 0x004fca0000004100 */
[----:B------:R-:W-:-:S04]  /*3340*/  FMUL.FTZ R0, R0, 1 ;  /* 0x3f80000000007820 */ /* 0x000fc80000410000 */
[----:B------:R0:W1:Y:S01]  /*3350*/  F2F.F64.F32 R26, R0 ;  /* 0x00000000001a7310 */ /* 0x0000620000201800 */
[----:B------:R-:W-:Y:S05]  /*3360*/  BRA `(.L_x_22995) ;  /* 0x0000000800a07947 */ /* 0x000fea0003800000 */
.L_x_23005:
[----:B------:R0:W5:Y:S01]  /*3370*/  LDG.E.64 R26, desc[UR36][R2.64] ;  /* 0x00000024021a7981 */ /* 0x000162000c1e1b00 */
[----:B------:R-:W-:Y:S05]  /*3380*/  BRA `(.L_x_22995) ;  /* 0x0000000800987947 */ /* 0x000fea0003800000 */
.L_x_22996:
        /* <DEDUP_REMOVED lines=13> */
.L_x_23009:
[----:B------:R0:W5:Y:S01]  /*3460*/  LDG.E.64 R26, desc[UR36][R2.64] ;  /* 0x00000024021a7981 */ /* 0x000162000c1e1b00 */
[----:B------:R-:W-:Y:S05]  /*3470*/  BRA `(.L_x_22995) ;  /* 0x00000008005c7947 */ /* 0x000fea0003800000 */
.L_x_23008:
        /* <DEDUP_REMOVED lines=27> */
.L_x_23011:
        /* <DEDUP_REMOVED lines=14> */
.L_x_23010:
[----:B------:R-:W2:Y:S02]  /*3710*/  LDG.E.U16 R0, desc[UR36][R2.64] ;  /* 0x0000002402007981 */ /* 0x000ea4000c1e1500 */
[----:B--2---:R-:W-:-:S04]  /*3720*/  IMAD.U32 R0, R0, 0x10000, RZ ;  /* 0x0001000000007824 */ /* 0x004fc800078e00ff */
[----:B------:R-:W-:-:S04]  /*3730*/  FMUL.FTZ R0, R0, 1 ;  /* 0x3f80000000007820 */ /* 0x000fc80000410000 */
[----:B------:R0:W1:Y:S01]  /*3740*/  F2F.F64.F32 R26, R0 ;  /* 0x00000000001a7310 */ /* 0x0000620000201800 */
[----:B------:R-:W-:Y:S05]  /*3750*/  BRA `(.L_x_22995) ;  /* 0x0000000400a47947 */ /* 0x000fea0003800000 */
.L_x_23007:
        /* <DEDUP_REMOVED lines=11> */
.L_x_23014:
        /* <DEDUP_REMOVED lines=20> */
.L_x_23016:
[----:B------:R-:W-:Y:S05]  /*3950*/  BSYNC.RECONVERGENT B0 ;  /* 0x0000000000007941 */ /* 0x000fea0003800200 */
.L_x_23015:
[----:B------:R-:W-:Y:S01]  /*3960*/  IMAD.SHL.U32 R0, R0, 0x100000, RZ ;  /* 0x0010000000007824 */ /* 0x000fe200078e00ff */
[----:B------:R-:W-:-:S04]  /*3970*/  LEA R2, R2, 0x3b800000, 0x17 ;  /* 0x3b80000002027811 */ /* 0x000fc800078eb8ff */
[----:B------:R-:W-:-:S05]  /*3980*/  LOP3.LUT R0, R2, R0, R7, 0xfe, !PT ;  /* 0x0000000002007212 */ /* 0x000fca00078efe07 */
[----:B------:R-:W-:-:S04]  /*3990*/  FMUL.FTZ R0, R0, 1 ;  /* 0x3f80000000007820 */ /* 0x000fc80000410000 */
[----:B------:R0:W1:Y:S01]  /*39a0*/  F2F.F64.F32 R26, R0 ;  /* 0x00000000001a7310 */ /* 0x0000620000201800 */
[----:B------:R-:W-:Y:S05]  /*39b0*/  BRA `(.L_x_22995) ;  /* 0x00000004000c7947 */ /* 0x000fea0003800000 */
.L_x_23013:
        /* <DEDUP_REMOVED lines=20> */
.L_x_23018:
[----:B------:R-:W-:Y:S05]  /*3b00*/  BSYNC.RECONVERGENT B0 ;  /* 0x0000000000007941 */ /* 0x000fea0003800200 */
.L_x_23017:
[----:B------:R-:W-:Y:S01]  /*3b10*/  IMAD.SHL.U32 R0, R0, 0x200000, RZ ;  /* 0x0020000000007824 */ /* 0x000fe200078e00ff */
[----:B------:R-:W-:-:S04]  /*3b20*/  LEA R2, R2, 0x37800000, 0x17 ;  /* 0x3780000002027811 */ /* 0x000fc800078eb8ff */
[----:B------:R-:W-:-:S05]  /*3b30*/  LOP3.LUT R0, R2, R0, R7, 0xfe, !PT ;  /* 0x0000000002007212 */ /* 0x000fca00078efe07 */
[----:B------:R-:W-:-:S04]  /*3b40*/  FMUL.FTZ R0, R0, 1 ;  /* 0x3f80000000007820 */ /* 0x000fc80000410000 */
[----:B------:R0:W1:Y:S01]  /*3b50*/  F2F.F64.F32 R26, R0 ;  /* 0x00000000001a7310 */ /* 0x0000620000201800 */
[----:B------:R-:W-:Y:S05]  /*3b60*/  BRA `(.L_x_22995) ;  /* 0x0000000000a07947 */ /* 0x000fea0003800000 */
.L_x_23012:
        /* <DEDUP_REMOVED lines=18> */
.L_x_23000:
        /* <DEDUP_REMOVED lines=16> */
.L_x_23021:
[----:B------:R-:W-:Y:S05]  /*3d90*/  BRA `(.L_x_22995) ;  /* 0x0000000000147947 */ /* 0x000fea0003800000 */
.L_x_23020:
[----:B------:R-:W2:Y:S02]  /*3da0*/  LDG.E.64 R26, desc[UR36][R2.64] ;  /* 0x00000024021a7981 */ /* 0x000ea4000c1e1b00 */
[----:B--2---:R-:W0:Y:S01]  /*3db0*/  I2F.F64.U64 R26, R26 ;  /* 0x0000001a001a7312 */ /* 0x004e220000301800 */
[----:B------:R-:W-:Y:S05]  /*3dc0*/  BRA `(.L_x_22995) ;  /* 0x0000000000087947 */ /* 0x000fea0003800000 */
.L_x_23019:
[----:B------:R-:W2:Y:S02]  /*3dd0*/  LDG.E R2, desc[UR36][R2.64] ;  /* 0x0000002402027981 */ /* 0x000ea4000c1e1900 */
[----:B--2---:R0:W1:Y:S02]  /*3de0*/  I2F.F64.U32 R26, R2 ;  /* 0x00000002001a7312 */ /* 0x0040640000201800 */
.L_x_22995:
[----:B------:R-:W-:Y:S05]  /*3df0*/  BSYNC.RECONVERGENT B6 ;  /* 0x0000000000067941 */ /* 0x000fea0003800200 */
.L_x_22994:
[----:B--2-45:R-:W2:Y:S01]  /*3e00*/  MUFU.RSQ64H R7, R29 ;  /* 0x0000001d00077308 */ /* 0x034ea20000001c00 */
[----:B------:R-:W-:Y:S01]  /*3e10*/  VIADD R6, R29, 0xfcb00000 ;  /* 0xfcb000001d067836 */ /* 0x000fe20000000000 */
[----:B------:R-:W-:Y:S01]  /*3e20*/  BSSY.RECONVERGENT B0, `(.L_x_23022) ;  /* 0x0000019000007945 */ /* 0x000fe20003800200 */
[----:B01----:R-:W-:Y:S01]  /*3e30*/  IMAD.MOV.U32 R4, RZ, RZ, 0x0 ;  /* 0x00000000ff047424 */ /* 0x003fe200078e00ff */
[----:B------:R-:W-:Y:S01]  /*3e40*/  ISETP.GE.AND P0, PT, R23, R19, PT ;  /* 0x000000131700720c */ /* 0x000fe20003f06270 */
[----:B------:R-:W-:Y:S01]  /*3e50*/  IMAD.MOV.U32 R5, RZ, RZ, 0x3fd80000 ;  /* 0x3fd80000ff057424 */ /* 0x000fe200078e00ff */
[----:B------:R-:W-:Y:S01]  /*3e60*/  ISETP.GE.U32.AND P1, PT, R6, 0x7ca00000, PT ;  /* 0x7ca000000600780c */ /* 0x000fe20003f26070 */
[----:B--2---:R-:W-:-:S08]  /*3e70*/  DMUL R2, R6, R6 ;  /* 0x0000000606027228 */ /* 0x004fd00000000000 */
[----:B------:R-:W-:-:S08]  /*3e80*/  DFMA R2, -R2, R28, 1 ;  /* 0x3ff000000202742b */ /* 0x000fd0000000011c */
[----:B------:R-:W-:Y:S02]  /*3e90*/  DFMA R4, R2, R4, 0.5 ;  /* 0x3fe000000204742b */ /* 0x000fe40000000004 */
[----:B------:R-:W-:-:S08]  /*3ea0*/  DMUL R2, R6, R2 ;  /* 0x0000000206027228 */ /* 0x000fd00000000000 */
[----:B------:R-:W-:-:S08]  /*3eb0*/  DFMA R10, R4, R2, R6 ;  /* 0x00000002040a722b */ /* 0x000fd00000000006 */
[----:B------:R-:W-:Y:S02]  /*3ec0*/  DMUL R8, R10, R28 ;  /* 0x0000001c0a087228 */ /* 0x000fe40000000000 */
[----:B------:R-:W-:Y:S02]  /*3ed0*/  VIADD R3, R11, 0xfff00000 ;  /* 0xfff000000b037836 */ /* 0x000fe40000000000 */
[----:B------:R-:W-:-:S04]  /*3ee0*/  IMAD.MOV.U32 R2, RZ, RZ, R10 ;  /* 0x000000ffff027224 */ /* 0x000fc800078e000a */
[----:B------:R-:W-:-:S08]  /*3ef0*/  DFMA R12, R8, -R8, R28 ;  /* 0x80000008080c722b */ /* 0x000fd0000000001c */
[----:B------:R-:W-:Y:S01]  /*3f00*/  DFMA R4, R12, R2, R8 ;  /* 0x000000020c04722b */ /* 0x000fe20000000008 */
[----:B------:R-:W-:Y:S10]  /*3f10*/  @!P1 BRA `(.L_x_23023) ;  /* 0x0000000000249947 */ /* 0x000ff40003800000 */
[----:B------:R-:W-:Y:S01]  /*3f20*/  IMAD.MOV.U32 R2, RZ, RZ, R10 ;  /* 0x000000ffff027224 */ /* 0x000fe200078e000a */
[----:B------:R-:W-:Y:S01]  /*3f30*/  MOV R14, 0x3f90 ;  /* 0x00003f90000e7802 */ /* 0x000fe20000000f00 */
[----:B------:R-:W-:Y:S02]  /*3f40*/  IMAD.MOV.U32 R0, RZ, RZ, R28 ;  /* 0x000000ffff007224 */ /* 0x000fe400078e001c */
[----:B------:R-:W-:Y:S02]  /*3f50*/  IMAD.MOV.U32 R11, RZ, RZ, R29 ;  /* 0x000000ffff0b7224 */ /* 0x000fe400078e001d */
[----:B------:R-:W-:Y:S02]  /*3f60*/  IMAD.MOV.U32 R10, RZ, RZ, R12 ;  /* 0x000000ffff0a7224 */ /* 0x000fe400078e000c */
[----:B------:R-:W-:-:S07]  /*3f70*/  IMAD.MOV.U32 R7, RZ, RZ, R13 ;  /* 0x000000ffff077224 */ /* 0x000fce00078e000d */
[----:B---3--:R-:W-:Y:S05]  /*3f80*/  CALL.REL.NOINC `($__internal_1_$__cuda_sm20_dsqrt_rn_f64_mediumpath_v1) ;  /* 0x0000004800f07944 */ /* 0x008fea0003c00000 */
[----:B------:R-:W-:Y:S02]  /*3f90*/  IMAD.MOV.U32 R4, RZ, RZ, R2 ;  /* 0x000000ffff047224 */ /* 0x000fe400078e0002 */
[----:B------:R-:W-:-:S07]  /*3fa0*/  IMAD.MOV.U32 R5, RZ, RZ, R3 ;  /* 0x000000ffff057224 */ /* 0x000fce00078e0003 */
.L_x_23023:
[----:B------:R-:W-:Y:S05]  /*3fb0*/  BSYNC.RECONVERGENT B0 ;  /* 0x0000000000007941 */ /* 0x000fea0003800200 */
.L_x_23022:
[----:B---3--:R-:W0:Y:S01]  /*3fc0*/  MUFU.RSQ64H R7, R25 ;  /* 0x0000001900077308 */ /* 0x008e220000001c00 */
[----:B------:R-:W-:Y:S01]  /*3fd0*/  VIADD R6, R25, 0xfcb00000 ;  /* 0xfcb0000019067836 */ /* 0x000fe20000000000 */
[----:B------:R-:W-:Y:S01]  /*3fe0*/  BSSY.RECONVERGENT B0, `(.L_x_23024) ;  /* 0x0000019000007945 */ /* 0x000fe20003800200 */
[----:B------:R-:W-:Y:S02]  /*3ff0*/  IMAD.MOV.U32 R8, RZ, RZ, 0x0 ;  /* 0x00000000ff087424 */ /* 0x000fe400078e00ff */
[----:B------:R-:W-:Y:S01]  /*4000*/  IMAD.MOV.U32 R9, RZ, RZ, 0x3fd80000 ;  /* 0x3fd80000ff097424 */ /* 0x000fe200078e00ff */
[----:B------:R-:W-:Y:S01]  /*4010*/  ISETP.GE.U32.AND P1, PT, R6, 0x7ca00000, PT ;  /* 0x7ca000000600780c */ /* 0x000fe20003f26070 */
[----:B------:R-:W-:Y:S01]  /*4020*/  VIADD R22, R23, 0x80 ;  /* 0x0000008017167836 */ /* 0x000fe20000000000 */
[----:B0-----:R-:W-:-:S08]  /*4030*/  DMUL R2, R6, R6 ;  /* 0x0000000606027228 */ /* 0x001fd00000000000 */
        /* <DEDUP_REMOVED lines=16> */
[----:B------:R-:W-:Y:S05]  /*4140*/  CALL.REL.NOINC `($__internal_1_$__cuda_sm20_dsqrt_rn_f64_mediumpath_v1) ;  /* 0x0000004800807944 */ /* 0x000fea0003c00000 */
[----:B------:R-:W-:Y:S02]  /*4150*/  IMAD.MOV.U32 R28, RZ, RZ, R2 ;  /* 0x000000ffff1c7224 */ /* 0x000fe400078e0002 */
[----:B------:R-:W-:-:S07]  /*4160*/  IMAD.MOV.U32 R29, RZ, RZ, R3 ;  /* 0x000000ffff1d7224 */ /* 0x000fce00078e0003 */
.L_x_23025:
[----:B------:R-:W-:Y:S05]  /*4170*/  BSYNC.RECONVERGENT B0 ;  /* 0x0000000000007941 */ /* 0x000fea0003800200 */
.L_x_23024:
[----:B------:R-:W0:Y:S01]  /*4180*/  MUFU.RSQ64H R7, R17 ;  /* 0x0000001100077308 */ /* 0x000e220000001c00 */
[----:B------:R-:W-:Y:S01]  /*4190*/  VIADD R6, R17, 0xfcb00000 ;  /* 0xfcb0000011067836 */ /* 0x000fe20000000000 */
[----:B------:R-:W-:Y:S01]  /*41a0*/  BSSY.RECONVERGENT B0, `(.L_x_23026) ;  /* 0x0000018000007945 */ /* 0x000fe20003800200 */
[----:B------:R-:W-:Y:S02]  /*41b0*/  IMAD.MOV.U32 R8, RZ, RZ, 0x0 ;  /* 0x00000000ff087424 */ /* 0x000fe400078e00ff */
[----:B------:R-:W-:Y:S01]  /*41c0*/  IMAD.MOV.U32 R9, RZ, RZ, 0x3fd80000 ;  /* 0x3fd80000ff097424 */ /* 0x000fe200078e00ff */
[----:B------:R-:W-:Y:S01]  /*41d0*/  ISETP.GE.U32.AND P1, PT, R6, 0x7ca00000, PT ;  /* 0x7ca000000600780c */ /* 0x000fe20003f26070 */
        /* <DEDUP_REMOVED lines=20> */
.L_x_23027:
[----:B------:R-:W-:Y:S05]  /*4320*/  BSYNC.RECONVERGENT B0 ;  /* 0x0000000000007941 */ /* 0x000fea0003800200 */
.L_x_23026:
        /* <DEDUP_REMOVED lines=26> */
.L_x_23029:
[----:B------:R-:W-:Y:S05]  /*44d0*/  BSYNC.RECONVERGENT B0 ;  /* 0x0000000000007941 */ /* 0x000fea0003800200 */
.L_x_23028:
        /* <DEDUP_REMOVED lines=25> */
.L_x_23035:
[----:B------:R-:W0:Y:S01]  /*4670*/  F2I.S64.F64.TRUNC R4, R4 ;  /* 0x0000000400047311 */ /* 0x000e22000030d900 */
[----:B------:R-:W-:Y:S02]  /*4680*/  IMAD.MOV.U32 R23, RZ, RZ, R22 ;  /* 0x000000ffff177224 */ /* 0x000fe400078e0016 */
[----:B0-----:R-:W-:-:S05]  /*4690*/  IMAD.MOV.U32 R3, RZ, RZ, R4 ;  /* 0x000000ffff037224 */ /* 0x001fca00078e0004 */
[----:B------:R4:W-:Y:S01]  /*46a0*/  STG.E.U8 desc[UR36][R8.64], R3 ;  /* 0x0000000308007986 */ /* 0x0009e2000c101124 */
[----:B------:R-:W-:Y:S05]  /*46b0*/  BRA `(.L_x_23031) ;  /* 0x00000010002c7947 */ /* 0x000fea0003800000 */
.L_x_23034:
        /* <DEDUP_REMOVED lines=10> */
.L_x_23038:
[----:B------:R-:W0:Y:S01]  /*4760*/  F2I.F64.TRUNC R5, R4 ;  /* 0x0000000400057311 */ /* 0x000e22000030d100 */
[----:B------:R-:W-:Y:S01]  /*4770*/  IMAD.MOV.U32 R23, RZ, RZ, R22 ;  /* 0x000000ffff177224 */ /* 0x000fe200078e0016 */
[----:B0-----:R3:W-:Y:S01]  /*4780*/  STG.E desc[UR36][R8.64], R5 ;  /* 0x0000000508007986 */ /* 0x0017e2000c101924 */
[----:B------:R-:W-:Y:S05]  /*4790*/  BRA `(.L_x_23031) ;  /* 0x0000000c00f47947 */ /* 0x000fea0003800000 */
.L_x_23037:
[----:B------:R-:W0:Y:S01]  /*47a0*/  F2I.F64.TRUNC R5, R4 ;  /* 0x0000000400057311 */ /* 0x000e22000030d100 */
[----:B------:R-:W-:Y:S01]  /*47b0*/  IMAD.MOV.U32 R23, RZ, RZ, R22 ;  /* 0x000000ffff177224 */ /* 0x000fe200078e0016 */
[----:B0-----:R1:W-:Y:S01]  /*47c0*/  STG.E.U16 desc[UR36][R8.64], R5 ;  /* 0x0000000508007986 */ /* 0x0013e2000c101524 */
[----:B------:R-:W-:Y:S05]  /*47d0*/  BRA `(.L_x_23031) ;  /* 0x0000000c00e47947 */ /* 0x000fea0003800000 */
.L_x_23033:
        /* <DEDUP_REMOVED lines=14> */
.L_x_23040:
        /* <DEDUP_REMOVED lines=9> */
.L_x_23039:
        /* <DEDUP_REMOVED lines=15> */
.L_x_23042:
        /* <DEDUP_REMOVED lines=10> */
.L_x_23041:
[----:B------:R0:W-:Y:S01]  /*4ae0*/  STG.E.64 desc[UR36][R8.64], R4 ;  /* 0x0000000408007986 */ /* 0x0001e2000c101b24 */
[----:B------:R-:W-:Y:S01]  /*4af0*/  IMAD.MOV.U32 R23, RZ, RZ, R22 ;  /* 0x000000ffff177224 */ /* 0x000fe200078e0016 */
[----:B------:R-:W-:Y:S06]  /*4b00*/  BRA `(.L_x_23031) ;  /* 0x0000000c00187947 */ /* 0x000fec0003800000 */
.L_x_23032:
        /* <DEDUP_REMOVED lines=13> */
.L_x_23045:
[----:B------:R-:W-:Y:S01]  /*4be0*/  CS2R R6, SRZ ;  /* 0x0000000000067805 */ /* 0x000fe2000001ff00 */
[----:B------:R-:W-:-:S04]  /*4bf0*/  IMAD.MOV.U32 R23, RZ, RZ, R22 ;  /* 0x000000ffff177224 */ /* 0x000fc800078e0016 */
[----:B------:R0:W-:Y:S01]  /*4c00*/  STG.E.128 desc[UR36][R8.64], R4 ;  /* 0x0000000408007986 */ /* 0x0001e2000c101d24 */
[----:B------:R-:W-:Y:S05]  /*4c10*/  BRA `(.L_x_23031) ;  /* 0x0000000800d47947 */ /* 0x000fea0003800000 */
.L_x_23044:
        /* <DEDUP_REMOVED lines=23> */
.L_x_23049:
[----:B------:R-:W-:Y:S05]  /*4d90*/  BSYNC.RECONVERGENT B0 ;  /* 0x0000000000007941 */ /* 0x000fea0003800200 */
.L_x_23048:
[----:B------:R-:W-:Y:S01]  /*4da0*/  LOP3.LUT R7, R0, 0x80, R7, 0xf8, !PT ;  /* 0x0000008000077812 */ /* 0x000fe200078ef807 */
[----:B------:R-:W-:-:S04]  /*4db0*/  IMAD.MOV.U32 R23, RZ, RZ, R22 ;  /* 0x000000ffff177224 */ /* 0x000fc800078e0016 */
[----:B------:R0:W-:Y:S01]  /*4dc0*/  STG.E.U8 desc[UR36][R8.64], R7 ;  /* 0x0000000708007986 */ /* 0x0001e2000c101124 */
[----:B------:R-:W-:Y:S05]  /*4dd0*/  BRA `(.L_x_23031) ;  /* 0x0000000800647947 */ /* 0x000fea0003800000 */
.L_x_23047:
        /* <DEDUP_REMOVED lines=19> */
.L_x_23051:
[----:B------:R-:W-:Y:S05]  /*4f10*/  BSYNC.RECONVERGENT B0 ;  /* 0x0000000000007941 */ /* 0x000fea0003800200 */
.L_x_23050:
[----:B------:R-:W-:Y:S01]  /*4f20*/  LOP3.LUT R7, R0, 0x80, R7, 0xf8, !PT ;  /* 0x0000008000077812 */ /* 0x000fe200078ef807 */
[----:B------:R-:W-:-:S04]  /*4f30*/  IMAD.MOV.U32 R23, RZ, RZ, R22 ;  /* 0x000000ffff177224 */ /* 0x000fc800078e0016 */
[----:B------:R0:W-:Y:S01]  /*4f40*/  STG.E.U8 desc[UR36][R8.64], R7 ;  /* 0x0000000708007986 */ /* 0x0001e2000c101124 */
[----:B------:R-:W-:Y:S05]  /*4f50*/  BRA `(.L_x_23031) ;  /* 0x0000000800047947 */ /* 0x000fea0003800000 */
.L_x_23046:
        /* <DEDUP_REMOVED lines=9> */
.L_x_23043:
        /* <DEDUP_REMOVED lines=12> */
.L_x_23054:
        /* <DEDUP_REMOVED lines=17> */
.L_x_23057:
[----:B------:R-:W-:-:S04]  /*51c0*/  SHF.R.U32.HI R0, RZ, 0x14, R7 ;  /* 0x00000014ff007819 */ /* 0x000fc80000011607 */
[----:B------:R-:W-:-:S04]  /*51d0*/  LOP3.LUT R0, R0, 0x1, RZ, 0xc0, !PT ;  /* 0x0000000100007812 */ /* 0x000fc800078ec0ff */
[----:B------:R-:W-:-:S04]  /*51e0*/  IADD3 R0, PT, PT, R7, 0x487ffff, R0 ;  /* 0x0487ffff07007810 */ /* 0x000fc80007ffe000 */
[----:B------:R-:W-:-:S04]  /*51f0*/  SHF.R.U32.HI R0, RZ, 0x14, R0 ;  /* 0x00000014ff007819 */ /* 0x000fc80000011600 */
[----:B------:R-:W-:-:S07]  /*5200*/  LOP3.LUT R3, R0, 0xff, RZ, 0xc0, !PT ;  /* 0x000000ff00037812 */ /* 0x000fce00078ec0ff */
.L_x_23058:
[----:B------:R-:W-:-:S04]  /*5210*/  SHF.R.U32.HI R0, RZ, 0x18, R7 ;  /* 0x00000018ff007819 */ /* 0x000fc80000011607 */
[----:B------:R-:W-:-:S07]  /*5220*/  LOP3.LUT R0, R3, 0x80, R0, 0xf8, !PT ;  /* 0x0000008003007812 */ /* 0x000fce00078ef800 */
.L_x_23056:
[----:B------:R-:W-:Y:S05]  /*5230*/  BSYNC.RECONVERGENT B0 ;  /* 0x0000000000007941 */ /* 0x000fea0003800200 */
.L_x_23055:
[----:B------:R0:W-:Y:S01]  /*5240*/  STG.E.U8 desc[UR36][R8.64], R0 ;  /* 0x0000000008007986 */ /* 0x0001e2000c101124 */
[----:B------:R-:W-:Y:S01]  /*5250*/  IMAD.MOV.U32 R23, RZ, RZ, R22 ;  /* 0x000000ffff177224 */ /* 0x000fe200078e0016 */
[----:B------:R-:W-:Y:S06]  /*5260*/  BRA `(.L_x_23031) ;  /* 0x0000000400407947 */ /* 0x000fec0003800000 */
.L_x_23053:
        /* <DEDUP_REMOVED lines=17> */
.L_x_23061:
[----:B------:R-:W-:-:S04]  /*5380*/  SHF.R.U32.HI R0, RZ, 0x15, R7 ;  /* 0x00000015ff007819 */ /* 0x000fc80000011607 */
[----:B------:R-:W-:-:S04]  /*5390*/  LOP3.LUT R0, R0, 0x1, RZ, 0xc0, !PT ;  /* 0x0000000100007812 */ /* 0x000fc800078ec0ff */
[----:B------:R-:W-:-:S04]  /*53a0*/  IADD3 R0, PT, PT, R7, 0x88fffff, R0 ;  /* 0x088fffff07007810 */ /* 0x000fc80007ffe000 */
[----:B------:R-:W-:-:S04]  /*53b0*/  SHF.R.U32.HI R0, RZ, 0x15, R0 ;  /* 0x00000015ff007819 */ /* 0x000fc80000011600 */
[----:B------:R-:W-:-:S07]  /*53c0*/  LOP3.LUT R3, R0, 0xff, RZ, 0xc0, !PT ;  /* 0x000000ff00037812 */ /* 0x000fce00078ec0ff */
.L_x_23062:
[----:B------:R-:W-:-:S04]  /*53d0*/  SHF.R.U32.HI R0, RZ, 0x18, R7 ;  /* 0x00000018ff007819 */ /* 0x000fc80000011607 */
[----:B------:R-:W-:-:S07]  /*53e0*/  LOP3.LUT R0, R3, 0x80, R0, 0xf8, !PT ;  /* 0x0000008003007812 */ /* 0x000fce00078ef800 */
.L_x_23060:
[----:B------:R-:W-:Y:S05]  /*53f0*/  BSYNC.RECONVERGENT B0 ;  /* 0x0000000000007941 */ /* 0x000fea0003800200 */
.L_x_23059:
[----:B------:R0:W-:Y:S01]  /*5400*/  STG.E.U8 desc[UR36][R8.64], R0 ;  /* 0x0000000008007986 */ /* 0x0001e2000c101124 */
[----:B------:R-:W-:Y:S01]  /*5410*/  IMAD.MOV.U32 R23, RZ, RZ, R22 ;  /* 0x000000ffff177224 */ /* 0x000fe200078e0016 */
[----:B------:R-:W-:Y:S06]  /*5420*/  BRA `(.L_x_23031) ;  /* 0x0000000000d07947 */ /* 0x000fec0003800000 */
.L_x_23052:
[----:B------:R-:W-:-:S13]  /*5430*/  ISETP.NE.AND P0, PT, R0, 0x1c, PT ;  /* 0x0000001c0000780c */ /* 0x000fda0003f05270 */
[----:B------:R-:W-:Y:S05]  /*5440*/  @!P0 BRA `(.L_x_23063) ;  /* 0x0000000000bc8947 */ /* 0x000fea0003800000 */
[----:B------:R-:W-:-:S13]  /*5450*/  ISETP.NE.AND P0, PT, R0, 0x1d, PT ;  /* 0x0000001d0000780c */ /* 0x000fda0003f05270 */
[----:B------:R-:W-:Y:S05]  /*5460*/  @!P0 BRA `(.L_x_23064) ;  /* 0x0000000000a48947 */ /* 0x000fea0003800000 */
[----:B------:R-:W-:-:S13]  /*5470*/  ISETP.NE.AND P0, PT, R0, 0x2c, PT ;  /* 0x0000002c0000780c */ /* 0x000fda0003f05270 */
[----:B------:R-:W-:Y:S05]  /*5480*/  @!P0 BRA `(.L_x_23065) ;  /* 0x0000000000488947 */ /* 0x000fea0003800000 */
.L_x_23036:
        /* <DEDUP_REMOVED lines=16> */
.L_x_23066:
[----:B------:R-:W-:Y:S01]  /*5590*/  IMAD.MOV.U32 R23, RZ, RZ, R22 ;  /* 0x000000ffff177224 */ /* 0x000fe200078e0016 */
[----:B------:R-:W-:Y:S06]  /*55a0*/  BRA `(.L_x_23031) ;  /* 0x0000000000707947 */ /* 0x000fec0003800000 */
.L_x_23065:
        /* <DEDUP_REMOVED lines=21> */
.L_x_23064:
[----:B------:R-:W0:Y:S01]  /*5700*/  F2I.U64.F64.TRUNC R4, R4 ;  /* 0x0000000400047311 */ /* 0x000e22000030d800 */
[----:B------:R-:W-:Y:S01]  /*5710*/  IMAD.MOV.U32 R23, RZ, RZ, R22 ;  /* 0x000000ffff177224 */ /* 0x000fe200078e0016 */
[----:B0-----:R0:W-:Y:S01]  /*5720*/  STG.E.64 desc[UR36][R8.64], R4 ;  /* 0x0000000408007986 */ /* 0x0011e2000c101b24 */
[----:B------:R-:W-:Y:S05]  /*5730*/  BRA `(.L_x_23031) ;  /* 0x00000000000c7947 */ /* 0x000fea0003800000 */
.L_x_23063:
[----:B------:R-:W0:Y:S01]  /*5740*/  F2I.U32.F64.TRUNC R5, R4 ;  /* 0x0000000400057311 */ /* 0x000e22000030d000 */
[----:B------:R-:W-:Y:S01]  /*5750*/  IMAD.MOV.U32 R23, RZ, RZ, R22 ;  /* 0x000000ffff177224 */ /* 0x000fe200078e0016 */
[----:B0-----:R0:W-:Y:S06]  /*5760*/  STG.E desc[UR36][R8.64], R5 ;  /* 0x0000000508007986 */ /* 0x0011ec000c101924 */
.L_x_23031:
[----:B------:R-:W-:Y:S05]  /*5770*/  BSYNC.RECONVERGENT B6 ;  /* 0x0000000000067941 */ /* 0x000fea0003800200 */
.L_x_23030:
        /* <DEDUP_REMOVED lines=24> */
.L_x_23072:
[----:B------:R-:W0:Y:S02]  /*5900*/  F2I.S64.F64.TRUNC R28, R28 ;  /* 0x0000001c001c7311 */ /* 0x000e24000030d900 */
[----:B0-----:R-:W-:-:S05]  /*5910*/  IMAD.MOV.U32 R3, RZ, RZ, R28 ;  /* 0x000000ffff037224 */ /* 0x001fca00078e001c */
[----:B------:R0:W-:Y:S01]  /*5920*/  STG.E.U8 desc[UR36][R4.64], R3 ;  /* 0x0000000304007986 */ /* 0x0001e2000c101124 */
[----:B------:R-:W-:Y:S05]  /*5930*/  BRA `(.L_x_23074) ;  /* 0x0000000c00e07947 */ /* 0x000fea0003800000 */
.L_x_23071:
        /* <DEDUP_REMOVED lines=9> */
.L_x_23076:
[----:B------:R-:W0:Y:S02]  /*59d0*/  F2I.F64.TRUNC R29, R28 ;  /* 0x0000001c001d7311 */ /* 0x000e24000030d100 */
[----:B0-----:R3:W-:Y:S01]  /*59e0*/  STG.E desc[UR36][R4.64], R29 ;  /* 0x0000001d04007986 */ /* 0x0017e2000c101924 */
[----:B------:R-:W-:Y:S05]  /*59f0*/  BRA `(.L_x_23074) ;  /* 0x0000000c00b07947 */ /* 0x000fea0003800000 */
.L_x_23075:
[----:B------:R-:W0:Y:S02]  /*5a00*/  F2I.F64.TRUNC R29, R28 ;  /* 0x0000001c001d7311 */ /* 0x000e24000030d100 */
[----:B0-----:R2:W-:Y:S01]  /*5a10*/  STG.E.U16 desc[UR36][R4.64], R29 ;  /* 0x0000001d04007986 */ /* 0x0015e2000c101524 */
[----:B------:R-:W-:Y:S05]  /*5a20*/  BRA `(.L_x_23074) ;  /* 0x0000000c00a47947 */ /* 0x000fea0003800000 */
.L_x_23070:
        /* <DEDUP_REMOVED lines=13> */
.L_x_23078:
        /* <DEDUP_REMOVED lines=8> */
.L_x_23077:
        /* <DEDUP_REMOVED lines=14> */
.L_x_23080:
        /* <DEDUP_REMOVED lines=9> */
.L_x_23079:
[----:B------:R0:W-:Y:S01]  /*5cf0*/  STG.E.64 desc[UR36][R4.64], R28 ;  /* 0x0000001c04007986 */ /* 0x0001e2000c101b24 */
[----:B------:R-:W-:Y:S05]  /*5d00*/  BRA `(.L_x_23074) ;  /* 0x0000000800ec7947 */ /* 0x000fea0003800000 */
.L_x_23069:
        /* <DEDUP_REMOVED lines=13> */
.L_x_23084:
        /* <DEDUP_REMOVED lines=22> */
.L_x_23087:
[----:B------:R-:W-:-:S04]  /*5f40*/  SHF.R.U32.HI R3, RZ, 0x18, R7 ;  /* 0x00000018ff037819 */ /* 0x000fc80000011607 */
[----:B------:R-:W-:-:S07]  /*5f50*/  LOP3.LUT R0, R0, 0x80, R3, 0xf8, !PT ;  /* 0x0000008000007812 */ /* 0x000fce00078ef803 */
.L_x_23086:
[----:B------:R-:W-:Y:S05]  /*5f60*/  BSYNC.RECONVERGENT B0 ;  /* 0x0000000000007941 */ /* 0x000fea0003800200 */
.L_x_23085:
[----:B------:R0:W-:Y:S01]  /*5f70*/  STG.E.U8 desc[UR36][R4.64], R0 ;  /* 0x0000000004007986 */ /* 0x0001e2000c101124 */
[----:B------:R-:W-:Y:S05]  /*5f80*/  BRA `(.L_x_23074) ;  /* 0x00000008004c7947 */ /* 0x000fea0003800000 */
.L_x_23083:
        /* <DEDUP_REMOVED lines=22> */
.L_x_23090:
[----:B------:R-:W-:-:S04]  /*60f0*/  SHF.R.U32.HI R3, RZ, 0x18, R7 ;  /* 0x00000018ff037819 */ /* 0x000fc80000011607 */
[----:B------:R-:W-:-:S07]  /*6100*/  LOP3.LUT R0, R0, 0x80, R3, 0xf8, !PT ;  /* 0x0000008000007812 */ /* 0x000fce00078ef803 */
.L_x_23089:
[----:B------:R-:W-:Y:S05]  /*6110*/  BSYNC.RECONVERGENT B0 ;  /* 0x0000000000007941 */ /* 0x000fea0003800200 */
.L_x_23088:
[----:B------:R0:W-:Y:S01]  /*6120*/  STG.E.U8 desc[UR36][R4.64], R0 ;  /* 0x0000000004007986 */ /* 0x0001e2000c101124 */
[----:B------:R-:W-:Y:S05]  /*6130*/  BRA `(.L_x_23074) ;  /* 0x0000000400e07947 */ /* 0x000fea0003800000 */
.L_x_23082:
        /* <DEDUP_REMOVED lines=26> */
.L_x_23092:
[----:B------:R-:W0:Y:S02]  /*62e0*/  F2I.U64.F64.TRUNC R28, R28 ;  /* 0x0000001c001c7311 */ /* 0x000e24000030d800 */
[----:B0-----:R0:W-:Y:S01]  /*62f0*/  STG.E.64 desc[UR36][R4.64], R28 ;  /* 0x0000001c04007986 */ /* 0x0011e2000c101b24 */
[----:B------:R-:W-:Y:S05]  /*6300*/  BRA `(.L_x_23074) ;  /* 0x00000004006c7947 */ /* 0x000fea0003800000 */
.L_x_23091:
[----:B------:R-:W0:Y:S02]  /*6310*/  F2I.U32.F64.TRUNC R29, R28 ;  /* 0x0000001c001d7311 */ /* 0x000e24000030d000 */
[----:B0-----:R0:W-:Y:S01]  /*6320*/  STG.E desc[UR36][R4.64], R29 ;  /* 0x0000001d04007986 */ /* 0x0011e2000c101924 */
[----:B------:R-:W-:Y:S05]  /*6330*/  BRA `(.L_x_23074) ;  /* 0x0000000400607947 */ /* 0x000fea0003800000 */
.L_x_23081:
        /* <DEDUP_REMOVED lines=10> */
.L_x_23094:
[----:B------:R-:W-:-:S05]  /*63e0*/  CS2R R30, SRZ ;  /* 0x00000000001e7805 */ /* 0x000fca000001ff00 */
[----:B------:R0:W-:Y:S01]  /*63f0*/  STG.E.128 desc[UR36][R4.64], R28 ;  /* 0x0000001c04007986 */ /* 0x0001e2000c101d24 */
[----:B------:R-:W-:Y:S05]  /*6400*/  BRA `(.L_x_23074) ;  /* 0x00000004002c7947 */ /* 0x000fea0003800000 */
.L_x_23093:
[----:B------:R-:W-:-:S13]  /*6410*/  ISETP.NE.AND P0, PT, R0, 0xf, PT ;  /* 0x0000000f0000780c */ /* 0x000fda0003f05270 */
[----:B------:R-:W-:Y:S05]  /*6420*/  @!P0 BRA `(.L_x_23095) ;  /* 0x0000000400088947 */ /* 0x000fea0003800000 */
[----:B------:R-:W-:-:S13]  /*6430*/  ISETP.NE.AND P0, PT, R0, 0x17, PT ;  /* 0x000000170000780c */ /* 0x000fda0003f05270 */
[----:B------:R-:W-:Y:S05]  /*6440*/  @!P0 BRA `(.L_x_23096) ;  /* 0x0000000000a08947 */ /* 0x000fea0003800000 */
[----:B------:R-:W-:-:S13]  /*6450*/  ISETP.NE.AND P0, PT, R0, 0x18, PT ;  /* 0x000000180000780c */ /* 0x000fda0003f05270 */
[----:B------:R-:W-:Y:S05]  /*6460*/  @!P0 BRA `(.L_x_23097) ;  /* 0x0000000000448947 */ /* 0x000fea0003800000 */
.L_x_23073:
        /* <DEDUP_REMOVED lines=16> */
.L_x_23098:
[----:B------:R-:W-:Y:S05]  /*6570*/  BRA `(.L_x_23074) ;  /* 0x0000000000d07947 */ /* 0x000fea0003800000 */
.L_x_23097:
        /* <DEDUP_REMOVED lines=17> */
.L_x_23100:
[----:B------:R-:W-:Y:S05]  /*6690*/  BSYNC.RECONVERGENT B0 ;  /* 0x0000000000007941 */ /* 0x000fea0003800200 */
.L_x_23099:
[----:B------:R-:W-:-:S05]  /*66a0*/  LOP3.LUT R3, R0, 0x80, R3, 0xf8, !PT ;  /* 0x0000008000037812 */ /* 0x000fca00078ef803 */
[----:B------:R0:W-:Y:S01]  /*66b0*/  STG.E.U8 desc[UR36][R4.64], R3 ;  /* 0x0000000304007986 */ /* 0x0001e2000c101124 */
[----:B------:R-:W-:Y:S05]  /*66c0*/  BRA `(.L_x_23074) ;  /* 0x00000000007c7947 */ /* 0x000fea0003800000 */
.L_x_23096:
        /* <DEDUP_REMOVED lines=16> */
.L_x_23102:
[----:B------:R-:W-:Y:S01]  /*67d0*/  IMAD.MOV.U32 R0, RZ, RZ, 0x7f ;  /* 0x0000007fff007424 */ /* 0x000fe200078e00ff */
[----:B------:R-:W-:-:S04]  /*67e0*/  ISETP.GT.U32.AND P0, PT, R3, 0x7f800000, PT ;  /* 0x7f8000000300780c */ /* 0x000fc80003f04070 */
[----:B------:R-:W-:-:S09]  /*67f0*/  SEL R0, R0, 0x7c, P0 ;  /* 0x0000007c00007807 */ /* 0x000fd20000000000 */
.L_x_23103:
[----:B------:R-:W-:Y:S05]  /*6800*/  BSYNC.RECONVERGENT B0 ;  /* 0x0000000000007941 */ /* 0x000fea0003800200 */
.L_x_23101:
[----:B------:R-:W-:-:S04]  /*6810*/  SHF.R.U32.HI R3, RZ, 0x18, R7 ;  /* 0x00000018ff037819 */ /* 0x000fc80000011607 */
[----:B------:R-:W-:-:S05]  /*6820*/  LOP3.LUT R3, R0, 0x80, R3, 0xf8, !PT ;  /* 0x0000008000037812 */ /* 0x000fca00078ef803 */
[----:B------:R0:W-:Y:S01]  /*6830*/  STG.E.U8 desc[UR36][R4.64], R3 ;  /* 0x0000000304007986 */ /* 0x0001e2000c101124 */
[----:B------:R-:W-:Y:S05]  /*6840*/  BRA `(.L_x_23074) ;  /* 0x00000000001c7947 */ /* 0x000fea0003800000 */
.L_x_23095:
[----:B------:R-:W-:Y:S01]  /*6850*/  UMOV UR4, 0xf0000000 ;  /* 0xf000000000047882 */ /* 0x000fe20000000000 */
[----:B------:R-:W-:Y:S01]  /*6860*/  UMOV UR5, 0x380fffff ;  /* 0x380fffff00057882 */ /* 0x000fe20000000000 */
[----:B------:R-:W0:Y:S01]  /*6870*/  F2F.F32.F64 R0, R28 ;  /* 0x0000001c00007310 */ /* 0x000e220000301000 */
[----:B------:R-:W-:-:S14]  /*6880*/  DSETP.GEU.AND P0, PT, |R28|, UR4, PT ;  /* 0x000000041c007e2a */ /* 0x000fdc000bf0e200 */
[----:B0-----:R-:W-:-:S05]  /*6890*/  @!P0 FMUL R0, R0, 1.175494350822287508e-38 ;  /* 0x0080000000008820 */ /* 0x001fca0000400000 */
[----:B------:R-:W-:-:S05]  /*68a0*/  F2FP.BF16.F32.PACK_AB R0, RZ, R0 ;  /* 0x00000000ff00723e */ /* 0x000fca00000010ff */
[----:B------:R0:W-:Y:S02]  /*68b0*/  STG.E.U16 desc[UR36][R4.64], R0 ;  /* 0x0000000004007986 */ /* 0x0001e4000c101524 */
.L_x_23074:
        /* <DEDUP_REMOVED lines=24> */
.L_x_23107:
[----:B------:R-:W0:Y:S02]  /*6a40*/  F2I.S64.F64.TRUNC R24, R24 ;  /* 0x0000001800187311 */ /* 0x000e24000030d900 */
[----:B0-----:R-:W-:-:S05]  /*6a50*/  IMAD.MOV.U32 R3, RZ, RZ, R24 ;  /* 0x000000ffff037224 */ /* 0x001fca00078e0018 */
[----:B------:R0:W-:Y:S01]  /*6a60*/  STG.E.U8 desc[UR36][R4.64], R3 ;  /* 0x0000000304007986 */ /* 0x0001e2000c101124 */
[----:B------:R-:W-:Y:S05]  /*6a70*/  BRA `(.L_x_23109) ;  /* 0x0000000c00e07947 */ /* 0x000fea0003800000 */
.L_x_23106:
        /* <DEDUP_REMOVED lines=9> */
.L_x_23111:
[----:B------:R-:W0:Y:S02]  /*6b10*/  F2I.F64.TRUNC R25, R24 ;  /* 0x0000001800197311 */ /* 0x000e24000030d100 */
[----:B0-----:R0:W-:Y:S01]  /*6b20*/  STG.E desc[UR36][R4.64], R25 ;  /* 0x0000001904007986 */ /* 0x0011e2000c101924 */
[----:B------:R-:W-:Y:S05]  /*6b30*/  BRA `(.L_x_23109) ;  /* 0x0000000c00b07947 */ /* 0x000fea0003800000 */
.L_x_23110:
[----:B------:R-:W0:Y:S02]  /*6b40*/  F2I.F64.TRUNC R25, R24 ;  /* 0x0000001800197311 */ /* 0x000e24000030d100 */
[----:B0-----:R0:W-:Y:S01]  /*6b50*/  STG.E.U16 desc[UR36][R4.64], R25 ;  /* 0x0000001904007986 */ /* 0x0011e2000c101524 */
[----:B------:R-:W-:Y:S05]  /*6b60*/  BRA `(.L_x_23109) ;  /* 0x0000000c00a47947 */ /* 0x000fea0003800000 */
.L_x_23105:
        /* <DEDUP_REMOVED lines=13> */
.L_x_23113:
        /* <DEDUP_REMOVED lines=8> */
.L_x_23112:
        /* <DEDUP_REMOVED lines=14> */
.L_x_23115:
        /* <DEDUP_REMOVED lines=9> */
.L_x_23114:
[----:B------:R0:W-:Y:S01]  /*6e30*/  STG.E.64 desc[UR36][R4.64], R24 ;  /* 0x0000001804007986 */ /* 0x0001e2000c101b24 */
[----:B------:R-:W-:Y:S05]  /*6e40*/  BRA `(.L_x_23109) ;  /* 0x0000000800ec7947 */ /* 0x000fea0003800000 */
.L_x_23104:
        /* <DEDUP_REMOVED lines=13> */
.L_x_23119:
        /* <DEDUP_REMOVED lines=22> */
.L_x_23122:
[----:B------:R-:W-:-:S04]  /*7080*/  SHF.R.U32.HI R3, RZ, 0x18, R7 ;  /* 0x00000018ff037819 */ /* 0x000fc80000011607 */
[----:B------:R-:W-:-:S07]  /*7090*/  LOP3.LUT R0, R0, 0x80, R3, 0xf8, !PT ;  /* 0x0000008000007812 */ /* 0x000fce00078ef803 */
.L_x_23121:
[----:B------:R-:W-:Y:S05]  /*70a0*/  BSYNC.RECONVERGENT B0 ;  /* 0x0000000000007941 */ /* 0x000fea0003800200 */
.L_x_23120:
[----:B------:R0:W-:Y:S01]  /*70b0*/  STG.E.U8 desc[UR36][R4.64], R0 ;  /* 0x0000000004007986 */ /* 0x0001e2000c101124 */
[----:B------:R-:W-:Y:S05]  /*70c0*/  BRA `(.L_x_23109) ;  /* 0x00000008004c7947 */ /* 0x000fea0003800000 */
.L_x_23118:
        /* <DEDUP_REMOVED lines=22> */
.L_x_23125:
[----:B------:R-:W-:-:S04]  /*7230*/  SHF.R.U32.HI R3, RZ, 0x18, R7 ;  /* 0x00000018ff037819 */ /* 0x000fc80000011607 */
[----:B------:R-:W-:-:S07]  /*7240*/  LOP3.LUT R0, R0, 0x80, R3, 0xf8, !PT ;  /* 0x0000008000007812 */ /* 0x000fce00078ef803 */
.L_x_23124:
[----:B------:R-:W-:Y:S05]  /*7250*/  BSYNC.RECONVERGENT B0 ;  /* 0x0000000000007941 */ /* 0x000fea0003800200 */
.L_x_23123:
[----:B------:R0:W-:Y:S01]  /*7260*/  STG.E.U8 desc[UR36][R4.64], R0 ;  /* 0x0000000004007986 */ /* 0x0001e2000c101124 */
[----:B------:R-:W-:Y:S05]  /*7270*/  BRA `(.L_x_23109) ;  /* 0x0000000400e07947 */ /* 0x000fea0003800000 */
.L_x_23117:
        /* <DEDUP_REMOVED lines=26> */
.L_x_23127:
[----:B------:R-:W0:Y:S02]  /*7420*/  F2I.U64.F64.TRUNC R24, R24 ;  /* 0x0000001800187311 */ /* 0x000e24000030d800 */
[----:B0-----:R0:W-:Y:S01]  /*7430*/  STG.E.64 desc[UR36][R4.64], R24 ;  /* 0x0000001804007986 */ /* 0x0011e2000c101b24 */
[----:B------:R-:W-:Y:S05]  /*7440*/  BRA `(.L_x_23109) ;  /* 0x00000004006c7947 */ /* 0x000fea0003800000 */
.L_x_23126:
[----:B------:R-:W0:Y:S02]  /*7450*/  F2I.U32.F64.TRUNC R25, R24 ;  /* 0x0000001800197311 */ /* 0x000e24000030d000 */
[----:B0-----:R0:W-:Y:S01]  /*7460*/  STG.E desc[UR36][R4.64], R25 ;  /* 0x0000001904007986 */ /* 0x0011e2000c101924 */
[----:B------:R-:W-:Y:S05]  /*7470*/  BRA `(.L_x_23109) ;  /* 0x0000000400607947 */ /* 0x000fea0003800000 */
.L_x_23116:
        /* <DEDUP_REMOVED lines=10> */
.L_x_23129:
[----:B------:R-:W-:-:S05]  /*7520*/  CS2R R26, SRZ ;  /* 0x00000000001a7805 */ /* 0x000fca000001ff00 */
[----:B------:R0:W-:Y:S01]  /*7530*/  STG.E.128 desc[UR36][R4.64], R24 ;  /* 0x0000001804007986 */ /* 0x0001e2000c101d24 */
[----:B------:R-:W-:Y:S05]  /*7540*/  BRA `(.L_x_23109) ;  /* 0x00000004002c7947 */ /* 0x000fea0003800000 */
.L_x_23128:
[----:B------:R-:W-:-:S13]  /*7550*/  ISETP.NE.AND P0, PT, R0, 0xf, PT ;  /* 0x0000000f0000780c */ /* 0x000fda0003f05270 */
[----:B------:R-:W-:Y:S05]  /*7560*/  @!P0 BRA `(.L_x_23130) ;  /* 0x0000000400088947 */ /* 0x000fea0003800000 */
[----:B------:R-:W-:-:S13]  /*7570*/  ISETP.NE.AND P0, PT, R0, 0x17, PT ;  /* 0x000000170000780c */ /* 0x000fda0003f05270 */
[----:B------:R-:W-:Y:S05]  /*7580*/  @!P0 BRA `(.L_x_23131) ;  /* 0x0000000000a08947 */ /* 0x000fea0003800000 */
[----:B------:R-:W-:-:S13]  /*7590*/  ISETP.NE.AND P0, PT, R0, 0x18, PT ;  /* 0x000000180000780c */ /* 0x000fda0003f05270 */
[----:B------:R-:W-:Y:S05]  /*75a0*/  @!P0 BRA `(.L_x_23132) ;  /* 0x0000000000448947 */ /* 0x000fea0003800000 */
.L_x_23108:
        /* <DEDUP_REMOVED lines=16> */
.L_x_23133:
[----:B------:R-:W-:Y:S05]  /*76b0*/  BRA `(.L_x_23109) ;  /* 0x0000000000d07947 */ /* 0x000fea0003800000 */
.L_x_23132:
        /* <DEDUP_REMOVED lines=17> */
.L_x_23135:
[----:B------:R-:W-:Y:S05]  /*77d0*/  BSYNC.RECONVERGENT B0 ;  /* 0x0000000000007941 */ /* 0x000fea0003800200 */
.L_x_23134:
[----:B------:R-:W-:-:S05]  /*77e0*/  LOP3.LUT R3, R0, 0x80, R3, 0xf8, !PT ;  /* 0x0000008000037812 */ /* 0x000fca00078ef803 */
[----:B------:R3:W-:Y:S01]  /*77f0*/  STG.E.U8 desc[UR36][R4.64], R3 ;  /* 0x0000000304007986 */ /* 0x0007e2000c101124 */
[----:B------:R-:W-:Y:S05]  /*7800*/  BRA `(.L_x_23109) ;  /* 0x00000000007c7947 */ /* 0x000fea0003800000 */
.L_x_23131:
        /* <DEDUP_REMOVED lines=16> */
.L_x_23137:
[----:B------:R-:W-:Y:S01]  /*7910*/  IMAD.MOV.U32 R0, RZ, RZ, 0x7f ;  /* 0x0000007fff007424 */ /* 0x000fe200078e00ff */
[----:B------:R-:W-:-:S04]  /*7920*/  ISETP.GT.U32.AND P0, PT, R3, 0x7f800000, PT ;  /* 0x7f8000000300780c */ /* 0x000fc80003f04070 */
[----:B------:R-:W-:-:S09]  /*7930*/  SEL R0, R0, 0x7c, P0 ;  /* 0x0000007c00007807 */ /* 0x000fd20000000000 */
.L_x_23138:
[----:B------:R-:W-:Y:S05]  /*7940*/  BSYNC.RECONVERGENT B0 ;  /* 0x0000000000007941 */ /* 0x000fea0003800200 */
.L_x_23136:
[----:B------:R-:W-:-:S04]  /*7950*/  SHF.R.U32.HI R3, RZ, 0x18, R7 ;  /* 0x00000018ff037819 */ /* 0x000fc80000011607 */
[----:B------:R-:W-:-:S05]  /*7960*/  LOP3.LUT R3, R0, 0x80, R3, 0xf8, !PT ;  /* 0x0000008000037812 */ /* 0x000fca00078ef803 */
[----:B------:R2:W-:Y:S01]  /*7970*/  STG.E.U8 desc[UR36][R4.64], R3 ;  /* 0x0000000304007986 */ /* 0x0005e2000c101124 */
[----:B------:R-:W-:Y:S05]  /*7980*/  BRA `(.L_x_23109) ;  /* 0x00000000001c7947 */ /* 0x000fea0003800000 */
.L_x_23130:
[----:B------:R-:W-:Y:S01]  /*7990*/  UMOV UR4, 0xf0000000 ;  /* 0xf000000000047882 */ /* 0x000fe20000000000 */
[----:B------:R-:W-:Y:S01]  /*79a0*/  UMOV UR5, 0x380fffff ;  /* 0x380fffff00057882 */ /* 0x000fe20000000000 */
[----:B------:R-:W0:Y:S01]  /*79b0*/  F2F.F32.F64 R0, R24 ;  /* 0x0000001800007310 */ /* 0x000e220000301000 */
[----:B------:R-:W-:-:S14]  /*79c0*/  DSETP.GEU.AND P0, PT, |R24|, UR4, PT ;  /* 0x0000000418007e2a */ /* 0x000fdc000bf0e200 */
[----:B0-----:R-:W-:-:S05]  /*79d0*/  @!P0 FMUL R0, R0, 1.175494350822287508e-38 ;  /* 0x0080000000008820 */ /* 0x001fca0000400000 */
[----:B------:R-:W-:-:S05]  /*79e0*/  F2FP.BF16.F32.PACK_AB R0, RZ, R0 ;  /* 0x00000000ff00723e */ /* 0x000fca00000010ff */
[----:B------:R4:W-:Y:S02]  /*79f0*/  STG.E.U16 desc[UR36][R4.64], R0 ;  /* 0x0000000004007986 */ /* 0x0009e4000c101524 */
.L_x_23109:
[----:B------:R-:W-:-:S07]  /*7a00*/  VIADD R23, R23, 0x80 ;  /* 0x0000008017177836 */ /* 0x000fce0000000000 */
.L_x_23068:
[----:B------:R-:W-:Y:S05]  /*7a10*/  BSYNC.RECONVERGENT B6 ;  /* 0x0000000000067941 */ /* 0x000fea0003800200 */
.L_x_23067:
        /* <DEDUP_REMOVED lines=22> */
.L_x_23142:
[----:B------:R-:W0:Y:S02]  /*7b80*/  F2I.S64.F64.TRUNC R16, R16 ;  /* 0x0000001000107311 */ /* 0x000e24000030d900 */
[----:B0-----:R-:W-:-:S05]  /*7b90*/  IMAD.MOV.U32 R3, RZ, RZ, R16 ;  /* 0x000000ffff037224 */ /* 0x001fca00078e0010 */
[----:B------:R-:W-:Y:S01]  /*7ba0*/  STG.E.U8 desc[UR36][R4.64], R3 ;  /* 0x0000000304007986 */ /* 0x000fe2000c101124 */
[----:B------:R-:W-:Y:S05]  /*7bb0*/  EXIT ;  /* 0x000000000000794d */ /* 0x000fea0003800000 */
.L_x_23141:
        /* <DEDUP_REMOVED lines=9> */
.L_x_23145:
[----:B------:R-:W0:Y:S02]  /*7c50*/  F2I.F64.TRUNC R17, R16 ;  /* 0x0000001000117311 */ /* 0x000e24000030d100 */
[----:B0-----:R-:W-:Y:S01]  /*7c60*/  STG.E desc[UR36][R4.64], R17 ;  /* 0x0000001104007986 */ /* 0x001fe2000c101924 */
[----:B------:R-:W-:Y:S05]  /*7c70*/  EXIT ;  /* 0x000000000000794d */ /* 0x000fea0003800000 */
.L_x_23144:
[----:B------:R-:W0:Y:S02]  /*7c80*/  F2I.F64.TRUNC R17, R16 ;  /* 0x0000001000117311 */ /* 0x000e24000030d100 */
[----:B0-----:R-:W-:Y:S01]  /*7c90*/  STG.E.U16 desc[UR36][R4.64], R17 ;  /* 0x0000001104007986 */ /* 0x001fe2000c101524 */
[----:B------:R-:W-:Y:S05]  /*7ca0*/  EXIT ;  /* 0x000000000000794d */ /* 0x000fea0003800000 */
.L_x_23140:
        /* <DEDUP_REMOVED lines=13> */
.L_x_23147:
        /* <DEDUP_REMOVED lines=8> */
.L_x_23146:
        /* <DEDUP_REMOVED lines=14> */
.L_x_23149:
        /* <DEDUP_REMOVED lines=9> */
.L_x_23148:
[----:B------:R-:W-:Y:S01]  /*7f70*/  STG.E.64 desc[UR36][R4.64], R16 ;  /* 0x0000001004007986 */ /* 0x000fe2000c101b24 */
[----:B------:R-:W-:Y:S05]  /*7f80*/  EXIT ;  /* 0x000000000000794d */ /* 0x000fea0003800000 */
.L_x_23139:
        /* <DEDUP_REMOVED lines=13> */
.L_x_23153:
        /* <DEDUP_REMOVED lines=21> */
.L_x_23156:
[----:B------:R-:W-:-:S04]  /*81b0*/  SHF.R.U32.HI R3, RZ, 0x18, R7 ;  /* 0x00000018ff037819 */ /* 0x000fc80000011607 */
[----:B------:R-:W-:-:S04]  /*81c0*/  LOP3.LUT R0, R0, 0x80, R3, 0xf8, !PT ;  /* 0x0000008000007812 */ /* 0x000fc800078ef803 */
[----:B------:R-:W-:-:S07]  /*81d0*/  PRMT R2, R0, 0x7610, R2 ;  /* 0x0000761000027816 */ /* 0x000fce0000000002 */
.L_x_23155:
[----:B------:R-:W-:Y:S05]  /*81e0*/  BSYNC.RECONVERGENT B0 ;  /* 0x0000000000007941 */ /* 0x000fea0003800200 */
.L_x_23154:
[----:B------:R-:W-:Y:S01]  /*81f0*/  STG.E.U8 desc[UR36][R4.64], R2 ;  /* 0x0000000204007986 */ /* 0x000fe2000c101124 */
[----:B------:R-:W-:Y:S05]  /*8200*/  EXIT ;  /* 0x000000000000794d */ /* 0x000fea0003800000 */
.L_x_23152:
        /* <DEDUP_REMOVED lines=21> */
.L_x_23159:
[----:B------:R-:W-:-:S04]  /*8360*/  SHF.R.U32.HI R3, RZ, 0x18, R7 ;  /* 0x00000018ff037819 */ /* 0x000fc80000011607 */
[----:B------:R-:W-:-:S04]  /*8370*/  LOP3.LUT R0, R0, 0x80, R3, 0xf8, !PT ;  /* 0x0000008000007812 */ /* 0x000fc800078ef803 */
[----:B------:R-:W-:-:S07]  /*8380*/  PRMT R2, R0, 0x7610, R2 ;  /* 0x0000761000027816 */ /* 0x000fce0000000002 */
.L_x_23158:
[----:B------:R-:W-:Y:S05]  /*8390*/  BSYNC.RECONVERGENT B0 ;  /* 0x0000000000007941 */ /* 0x000fea0003800200 */
.L_x_23157:
[----:B------:R-:W-:Y:S01]  /*83a0*/  STG.E.U8 desc[UR36][R4.64], R2 ;  /* 0x0000000204007986 */ /* 0x000fe2000c101124 */
[----:B------:R-:W-:Y:S05]  /*83b0*/  EXIT ;  /* 0x000000000000794d */ /* 0x000fea0003800000 */
.L_x_23151:
        /* <DEDUP_REMOVED lines=26> */
.L_x_23161:
[----:B------:R-:W0:Y:S02]  /*8560*/  F2I.U64.F64.TRUNC R16, R16 ;  /* 0x0000001000107311 */ /* 0x000e24000030d800 */
[----:B0-----:R-:W-:Y:S01]  /*8570*/  STG.E.64 desc[UR36][R4.64], R16 ;  /* 0x0000001004007986 */ /* 0x001fe2000c101b24 */
[----:B------:R-:W-:Y:S05]  /*8580*/  EXIT ;  /* 0x000000000000794d */ /* 0x000fea0003800000 */
.L_x_23160:
[----:B------:R-:W0:Y:S02]  /*8590*/  F2I.U32.F64.TRUNC R17, R16 ;  /* 0x0000001000117311 */ /* 0x000e24000030d000 */
[----:B0-----:R-:W-:Y:S01]  /*85a0*/  STG.E desc[UR36][R4.64], R17 ;  /* 0x0000001104007986 */ /* 0x001fe2000c101924 */
[----:B------:R-:W-:Y:S05]  /*85b0*/  EXIT ;  /* 0x000000000000794d */ /* 0x000fea0003800000 */
.L_x_23150:
        /* <DEDUP_REMOVED lines=10> */
.L_x_23163:
[----:B------:R-:W-:-:S05]  /*8660*/  CS2R R18, SRZ ;  /* 0x0000000000127805 */ /* 0x000fca000001ff00 */
[----:B------:R-:W-:Y:S01]  /*8670*/  STG.E.128 desc[UR36][R4.64], R16 ;  /* 0x0000001004007986 */ /* 0x000fe2000c101d24 */
[----:B------:R-:W-:Y:S05]  /*8680*/  EXIT ;  /* 0x000000000000794d */ /* 0x000fea0003800000 */
.L_x_23162:
[----:B------:R-:W-:-:S13]  /*8690*/  ISETP.NE.AND P0, PT, R0, 0xf, PT ;  /* 0x0000000f0000780c */ /* 0x000fda0003f05270 */
[----:B------:R-:W-:Y:S05]  /*86a0*/  @!P0 BRA `(.L_x_23164) ;  /* 0x0000000400088947 */ /* 0x000fea0003800000 */
[----:B------:R-:W-:-:S13]  /*86b0*/  ISETP.NE.AND P0, PT, R0, 0x17, PT ;  /* 0x000000170000780c */ /* 0x000fda0003f05270 */
[----:B------:R-:W-:Y:S05]  /*86c0*/  @!P0 BRA `(.L_x_23165) ;  /* 0x0000000000a08947 */ /* 0x000fea0003800000 */
[----:B------:R-:W-:-:S13]  /*86d0*/  ISETP.NE.AND P0, PT, R0, 0x18, PT ;  /* 0x000000180000780c */ /* 0x000fda0003f05270 */
[----:B------:R-:W-:Y:S05]  /*86e0*/  @!P0 BRA `(.L_x_23166) ;  /* 0x0000000000448947 */ /* 0x000fea0003800000 */
.L_x_23143:
        /* <DEDUP_REMOVED lines=16> */
.L_x_23167:
[----:B------:R-:W-:Y:S05]  /*87f0*/  EXIT ;  /* 0x000000000000794d */ /* 0x000fea0003800000 */
.L_x_23166:
        /* <DEDUP_REMOVED lines=17> */
.L_x_23169:
[----:B------:R-:W-:Y:S05]  /*8910*/  BSYNC.RECONVERGENT B0 ;  /* 0x0000000000007941 */ /* 0x000fea0003800200 */
.L_x_23168:
[----:B------:R-:W-:-:S05]  /*8920*/  LOP3.LUT R3, R0, 0x80, R3, 0xf8, !PT ;  /* 0x0000008000037812 */ /* 0x000fca00078ef803 */
[----:B------:R-:W-:Y:S01]  /*8930*/  STG.E.U8 desc[UR36][R4.64], R3 ;  /* 0x0000000304007986 */ /* 0x000fe2000c101124 */
[----:B------:R-:W-:Y:S05]  /*8940*/  EXIT ;  /* 0x000000000000794d */ /* 0x000fea0003800000 */
.L_x_23165:
        /* <DEDUP_REMOVED lines=16> */
.L_x_23171:
[----:B------:R-:W-:Y:S01]  /*8a50*/  IMAD.MOV.U32 R0, RZ, RZ, 0x7f ;  /* 0x0000007fff007424 */ /* 0x000fe200078e00ff */
[----:B------:R-:W-:-:S04]  /*8a60*/  ISETP.GT.U32.AND P0, PT, R2, 0x7f800000, PT ;  /* 0x7f8000000200780c */ /* 0x000fc80003f04070 */
[----:B------:R-:W-:-:S09]  /*8a70*/  SEL R0, R0, 0x7c, P0 ;  /* 0x0000007c00007807 */ /* 0x000fd20000000000 */
.L_x_23172:
[----:B------:R-:W-:Y:S05]  /*8a80*/  BSYNC.RECONVERGENT B0 ;  /* 0x0000000000007941 */ /* 0x000fea0003800200 */
.L_x_23170:
[----:B------:R-:W-:-:S04]  /*8a90*/  SHF.R.U32.HI R3, RZ, 0x18, R3 ;  /* 0x00000018ff037819 */ /* 0x000fc80000011603 */
[----:B------:R-:W-:-:S05]  /*8aa0*/  LOP3.LUT R3, R0, 0x80, R3, 0xf8, !PT ;  /* 0x0000008000037812 */ /* 0x000fca00078ef803 */
[----:B------:R-:W-:Y:S01]  /*8ab0*/  STG.E.U8 desc[UR36][R4.64], R3 ;  /* 0x0000000304007986 */ /* 0x000fe2000c101124 */
[----:B------:R-:W-:Y:S05]  /*8ac0*/  EXIT ;  /* 0x000000000000794d */ /* 0x000fea0003800000 */
.L_x_23164:
        /* <DEDUP_REMOVED lines=8> */
        .weak           $__internal_1_$__cuda_sm20_dsqrt_rn_f64_mediumpath_v1
        .type           $__internal_1_$__cuda_sm20_dsqrt_rn_f64_mediumpath_v1,@function
        .size           $__internal_1_$__cuda_sm20_dsqrt_rn_f64_mediumpath_v1,(.L_x_36944 - $__internal_1_$__cuda_sm20_dsqrt_rn_f64_mediumpath_v1)
$__internal_1_$__cuda_sm20_dsqrt_rn_f64_mediumpath_v1:
[----:B------:R-:W-:Y:S01]  /*8b50*/  ISETP.GE.U32.AND P1, PT, R6, -0x3400000, PT ;  /* 0xfcc000000600780c */ /* 0x000fe20003f26070 */
[----:B------:R-:W-:Y:S01]  /*8b60*/  BSSY.RECONVERGENT B1, `(.L_x_23173) ;  /* 0x0000026000017945 */ /* 0x000fe20003800200 */
[----:B------:R-:W-:Y:S02]  /*8b70*/  IMAD.MOV.U32 R13, RZ, RZ, R11 ;  /* 0x000000ffff0d7224 */ /* 0x000fe400078e000b */
[----:B------:R-:W-:Y:S02]  /*8b80*/  IMAD.MOV.U32 R12, RZ, RZ, R0 ;  /* 0x000000ffff0c7224 */ /* 0x000fe400078e0000 */
[----:B------:R-:W-:-:S07]  /*8b90*/  IMAD.MOV.U32 R11, RZ, RZ, R7 ;  /* 0x000000ffff0b7224 */ /* 0x000fce00078e0007 */
        /* <DEDUP_REMOVED lines=9> */
.L_x_23174:
[----:B------:R-:W-:-:S14]  /*8c30*/  DSETP.NE.AND P1, PT, R12, RZ, PT ;  /* 0x000000ff0c00722a */ /* 0x000fdc0003f25000 */
[----:B------:R-:W-:Y:S05]  /*8c40*/  @!P1 BRA `(.L_x_23176) ;  /* 0x0000000000589947 */ /* 0x000fea0003800000 */
[----:B------:R-:W-:-:S13]  /*8c50*/  ISETP.GE.AND P1, PT, R13, RZ, PT ;  /* 0x000000ff0d00720c */ /* 0x000fda0003f26270 */
[----:B------:R-:W-:Y:S02]  /*8c60*/  @!P1 IMAD.MOV.U32 R2, RZ, RZ, 0x0 ;  /* 0x00000000ff029424 */ /* 0x000fe400078e00ff */
[----:B------:R-:W-:Y:S01]  /*8c70*/  @!P1 IMAD.MOV.U32 R3, RZ, RZ, -0x80000 ;  /* 0xfff80000ff039424 */ /* 0x000fe200078e00ff */
[----:B------:R-:W-:Y:S06]  /*8c80*/  @!P1 BRA `(.L_x_23175) ;  /* 0x00000000004c9947 */ /* 0x000fec0003800000 */
[----:B------:R-:W-:-:S13]  /*8c90*/  ISETP.GT.AND P1, PT, R13, 0x7fefffff, PT ;  /* 0x7fefffff0d00780c */ /* 0x000fda0003f24270 */
[----:B------:R-:W-:Y:S05]  /*8ca0*/  @P1 BRA `(.L_x_23176) ;  /* 0x0000000000401947 */ /* 0x000fea0003800000 */
[----:B------:R-:W-:Y:S01]  /*8cb0*/  DMUL R12, R12, 8.11296384146066816958e+31 ;  /* 0x469000000c0c7828 */ /* 0x000fe20000000000 */
[----:B------:R-:W-:Y:S02]  /*8cc0*/  IMAD.MOV.U32 R2, RZ, RZ, RZ ;  /* 0x000000ffff027224 */ /* 0x000fe400078e00ff */
[----:B------:R-:W-:Y:S02]  /*8cd0*/  IMAD.MOV.U32 R8, RZ, RZ, 0x0 ;  /* 0x00000000ff087424 */ /* 0x000fe400078e00ff */
[----:B------:R-:W-:Y:S01]  /*8ce0*/  IMAD.MOV.U32 R9, RZ, RZ, 0x3fd80000 ;  /* 0x3fd80000ff097424 */ /* 0x000fe200078e00ff */
        /* <DEDUP_REMOVED lines=10> */
[----:B------:R-:W-:Y:S01]  /*8d90*/  VIADD R3, R3, 0xfcb00000 ;  /* 0xfcb0000003037836 */ /* 0x000fe20000000000 */
[----:B------:R-:W-:Y:S06]  /*8da0*/  BRA `(.L_x_23175) ;  /* 0x0000000000047947 */ /* 0x000fec0003800000 */
.L_x_23176:
[----:B------:R-:W-:-:S11]  /*8db0*/  DADD R2, R12, R12 ;  /* 0x000000000c027229 */ /* 0x000fd6000000000c */
.L_x_23175:
[----:B------:R-:W-:Y:S05]  /*8dc0*/  BSYNC.RECONVERGENT B1 ;  /* 0x0000000000017941 */ /* 0x000fea0003800200 */
.L_x_23173:
[----:B------:R-:W-:-:S04]  /*8dd0*/  IMAD.MOV.U32 R15, RZ, RZ, 0x0 ;  /* 0x00000000ff0f7424 */ /* 0x000fc800078e00ff */
[----:B------:R-:W-:Y:S05]  /*8de0*/  RET.REL.NODEC R14 `(_ZN2at6native27unrolled_elementwise_kernelIZZZNS0_16sqrt_kernel_cudaERNS_18TensorIteratorBaseEENKUlvE0_clEvENKUlvE_clEvEUldE_St5arrayIPcLm2EELi4E23TrivialOffsetCalculatorILi1EjESB_NS0_6memory12LoadWithCastILi1EEENSC_13StoreWithCastILi1EEEEEviT_T0_T2_T3_T4_T5_) ;  /* 0xffffff700e847950 */ /* 0x000fea0003c3ffff */
.L_x_23177:
        /* <DEDUP_REMOVED lines=9> */
.L_x_36944:


//--------------------- .text._ZN2at6native18elementwise_kernelILi128ELi2EZNS0_22gpu_kernel_impl_nocastIZZZNS0_16sqrt_kernel_cudaERNS_18TensorIteratorBaseEENKUlvE0_clEvENKUlvE_clEvEUldE_EEvS4_RKT_EUliE_EEviT1_ --------------------------
	.section	.text._ZN2at6native18elementwise_kernelILi128ELi2EZNS0_22gpu_kernel_impl_nocastIZZZNS0_16sqrt_kernel_cudaERNS_18TensorIteratorBaseEENKUlvE0_clEvENKUlvE_clEvEUldE_EEvS4_RKT_EUliE_EEviT1_,"ax",@progbits
	.align	128
        .global         _ZN2at6native18elementwise_kernelILi128ELi2EZNS0_22gpu_kernel_impl_nocastIZZZNS0_16sqrt_kernel_cudaERNS_18TensorIteratorBaseEENKUlvE0_clEvENKUlvE_clEvEUldE_EEvS4_RKT_EUliE_EEviT1_
        .type           _ZN2at6native18elementwise_kernelILi128ELi2EZNS0_22gpu_kernel_impl_nocastIZZZNS0_16sqrt_kernel_cudaERNS_18TensorIteratorBaseEENKUlvE0_clEvENKUlvE_clEvEUldE_EEvS4_RKT_EUliE_EEviT1_,@function
        .size           _ZN2at6native18elementwise_kernelILi128ELi2EZNS0_22gpu_kernel_impl_nocastIZZZNS0_16sqrt_kernel_cudaERNS_18TensorIteratorBaseEENKUlvE0_clEvENKUlvE_clEvEUldE_EEvS4_RKT_EUliE_EEviT1_,(.L_x_36945 - _ZN2at6native18elementwise_kernelILi128ELi2EZNS0_22gpu_kernel_impl_nocastIZZZNS0_16sqrt_kernel_cudaERNS_18TensorIteratorBaseEENKUlvE0_clEvENKUlvE_clEvEUldE_EEvS4_RKT_EUliE_EEviT1_)
        .other          _ZN2at6native18elementwise_kernelILi128ELi2EZNS0_22gpu_kernel_impl_nocastIZZZNS0_16sqrt_kernel_cudaERNS_18TensorIteratorBaseEENKUlvE0_clEvENKUlvE_clEvEUldE_EEvS4_RKT_EUliE_EEviT1_,@"STO_CUDA_ENTRY STV_DEFAULT"
_ZN2at6native18elementwise_kernelILi128ELi2EZNS0_22gpu_kernel_impl_nocastIZZZNS0_16sqrt_kernel_cudaERNS_18TensorIteratorBaseEENKUlvE0_clEvENKUlvE_clEvEUldE_EEvS4_RKT_EUliE_EEviT1_:
.text._ZN2at6native18elementwise_kernelILi128ELi2EZNS0_22gpu_kernel_impl_nocastIZZZNS0_16sqrt_kernel_cudaERNS_18TensorIteratorBaseEENKUlvE0_clEvENKUlvE_clEvEUldE_EEvS4_RKT_EUliE_EEviT1_:
        /* <DEDUP_REMOVED lines=14> */
[----:B0-----:R-:W2:Y:S01]  /*00e0*/  LDG.E.64 R6, desc[UR6][R6.64] ;  /* 0x0000000606067981 */ /* 0x001ea2000c1e1b00 */
[----:B------:R-:W-:Y:S01]  /*00f0*/  MOV R8, 0x0 ;  /* 0x0000000000087802 */ /* 0x000fe20000000f00 */
[----:B------:R-:W-:Y:S01]  /*0100*/  IMAD.MOV.U32 R9, RZ, RZ, 0x3fd80000 ;  /* 0x3fd80000ff097424 */ /* 0x000fe200078e00ff */
[----:B--2---:R-:W0:Y:S01]  /*0110*/  MUFU.RSQ64H R3, R7 ;  /* 0x0000000700037308 */ /* 0x004e220000001c00 */
[----:B------:R-:W-:-:S04]  /*0120*/  IADD3 R2, PT, PT, R7, -0x3500000, RZ ;  /* 0xfcb0000007027810 */ /* 0x000fc80007ffe0ff */
[----:B------:R-:W-:Y:S02]  /*0130*/  ISETP.GE.U32.AND P0, PT, R2, 0x7ca00000, PT ;  /* 0x7ca000000200780c */ /* 0x000fe40003f06070 */
[----:B0-----:R-:W-:-:S08]  /*0140*/  DMUL R4, R2, R2 ;  /* 0x0000000202047228 */ /* 0x001fd00000000000 */
[----:B------:R-:W-:-:S08]  /*0150*/  DFMA R4, R6, -R4, 1 ;  /* 0x3ff000000604742b */ /* 0x000fd00000000804 */
[----:B------:R-:W-:Y:S02]  /*0160*/  DFMA R8, R4, R8, 0.5 ;  /* 0x3fe000000408742b */ /* 0x000fe40000000008 */
[----:B------:R-:W-:-:S08]  /*0170*/  DMUL R4, R2, R4 ;  /* 0x0000000402047228 */ /* 0x000fd00000000000 */
[----:B------:R-:W-:-:S08]  /*0180*/  DFMA R8, R8, R4, R2 ;  /* 0x000000040808722b */ /* 0x000fd00000000002 */
[----:B------:R-:W-:Y:S02]  /*0190*/  DMUL R14, R6, R8 ;  /* 0x00000008060e7228 */ /* 0x000fe40000000000 */
[----:B------:R-:W-:Y:S02]  /*01a0*/  IADD3 R5, PT, PT, R9, -0x100000, RZ ;  /* 0xfff0000009057810 */ /* 0x000fe40007ffe0ff */
[----:B------:R-:W-:-:S04]  /*01b0*/  MOV R4, R8 ;  /* 0x0000000800047202 */ /* 0x000fc80000000f00 */
[----:B------:R-:W-:-:S08]  /*01c0*/  DFMA R10, R14, -R14, R6 ;  /* 0x8000000e0e0a722b */ /* 0x000fd00000000006 */
[----:B------:R-:W-:Y:S01]  /*01d0*/  DFMA R16, R10, R4, R14 ;  /* 0x000000040a10722b */ /* 0x000fe2000000000e */
[----:B------:R-:W-:Y:S10]  /*01e0*/  @!P0 BRA `(.L_x_23181) ;  /* 0x0000000000208947 */ /* 0x000ff40003800000 */
[----:B------:R-:W-:Y:S01]  /*01f0*/  MOV R9, R15 ;  /* 0x0000000f00097202 */ /* 0x000fe20000000f00 */
[----:B------:R-:W-:Y:S01]  /*0200*/  IMAD.MOV.U32 R4, RZ, RZ, R8 ;  /* 0x000000ffff047224 */ /* 0x000fe200078e0008 */
[----:B------:R-:W-:Y:S01]  /*0210*/  MOV R15, R2 ;  /* 0x00000002000f7202 */ /* 0x000fe20000000f00 */
[----:B------:R-:W-:Y:S01]  /*0220*/  IMAD.MOV.U32 R8, RZ, RZ, R14 ;  /* 0x000000ffff087224 */ /* 0x000fe200078e000e */
[----:B------:R-:W-:Y:S02]  /*0230*/  MOV R0, R6 ;  /* 0x0000000600007202 */ /* 0x000fe40000000f00 */
[----:B------:R-:W-:Y:S02]  /*0240*/  MOV R3, R7 ;  /* 0x0000000700037202 */ /* 0x000fe40000000f00 */
[----:B------:R-:W-:-:S07]  /*0250*/  MOV R2, 0x270 ;  /* 0x0000027000027802 */ /* 0x000fce0000000f00 */
[----:B------:R-:W-:Y:S05]  /*0260*/  CALL.REL.NOINC `($__internal_2_$__cuda_sm20_dsqrt_rn_f64_mediumpath_v1) ;  /* 0x0000002c00347944 */ /* 0x000fea0003c00000 */
.L_x_23181:
[----:B------:R-:W0:Y:S01]  /*0270*/  LDC.64 R2, c[0x0][0x580] ;  /* 0x00016000ff027b82 */ /* 0x000e220000000a00 */
[----:B------:R-:W-:Y:S01]  /*0280*/  VIADD R13, R13, 0x80 ;  /* 0x000000800d0d7836 */ /* 0x000fe20000000000 */
[----:B0-----:R0:W-:Y:S06]  /*0290*/  STG.E.64 desc[UR6][R2.64], R16 ;  /* 0x0000001002007986 */ /* 0x0011ec000c101b06 */
.L_x_23180:
[----:B------:R-:W-:Y:S05]  /*02a0*/  BSYNC.RECONVERGENT B0 ;  /* 0x0000000000007941 */ /* 0x000fea0003800200 */
.L_x_23179:
[----:B------:R-:W1:Y:S02]  /*02b0*/  LDCU UR4, c[0x0][0x380] ;  /* 0x00007000ff0477ac */ /* 0x000e640008000800 */
[----:B-1----:R-:W-:-:S13]  /*02c0*/  ISETP.GE.AND P0, PT, R13, UR4, PT ;  /* 0x000000040d007c0c */ /* 0x002fda000bf06270 */
[----:B------:R-:W-:Y:S05]  /*02d0*/  @P0 EXIT ;  /* 0x000000000000094d */ /* 0x000fea0003800000 */
[----:B------:R-:W1:Y:S02]  /*02e0*/  LDC.64 R6, c[0x0][0x588] ;  /* 0x00016200ff067b82 */ /* 0x000e640000000a00 */
[----:B-1----:R-:W0:Y:S01]  /*02f0*/  LDG.E.64 R6, desc[UR6][R6.64] ;  /* 0x0000000606067981 */ /* 0x002e22000c1e1b00 */
[----:B------:R-:W-:Y:S01]  /*0300*/  MOV R8, 0x0 ;  /* 0x0000000000087802 */ /* 0x000fe20000000f00 */
[----:B------:R-:W-:Y:S01]  /*0310*/  IMAD.MOV.U32 R9, RZ, RZ, 0x3fd80000 ;  /* 0x3fd80000ff097424 */ /* 0x000fe200078e00ff */
[----:B0-----:R-:W0:Y:S01]  /*0320*/  MUFU.RSQ64H R3, R7 ;  /* 0x0000000700037308 */ /* 0x001e220000001c00 */
        /* <DEDUP_REMOVED lines=13> */
[----:B------:R-:W-:Y:S01]  /*0400*/  IMAD.MOV.U32 R4, RZ, RZ, R8 ;  /* 0x000000ffff047224 */ /* 0x000fe200078e0008 */
[----:B------:R-:W-:Y:S01]  /*0410*/  MOV R15, R2 ;  /* 0x00000002000f7202 */ /* 0x000fe20000000f00 */
[----:B------:R-:W-:Y:S01]  /*0420*/  IMAD.MOV.U32 R8, RZ, RZ, R12 ;  /* 0x000000ffff087224 */ /* 0x000fe200078e000c */
[----:B------:R-:W-:Y:S02]  /*0430*/  MOV R0, R6 ;  /* 0x0000000600007202 */ /* 0x000fe40000000f00 */
[----:B------:R-:W-:Y:S02]  /*0440*/  MOV R3, R7 ;  /* 0x0000000700037202 */ /* 0x000fe40000000f00 */
[----:B------:R-:W-:Y:S02]  /*0450*/  MOV R9, R13 ;  /* 0x0000000d00097202 */ /* 0x000fe40000000f00 */
[----:B------:R-:W-:-:S07]  /*0460*/  MOV R2, 0x480 ;  /* 0x0000048000027802 */ /* 0x000fce0000000f00 */
[----:B------:R-:W-:Y:S05]  /*0470*/  CALL.REL.NOINC `($__internal_2_$__cuda_sm20_dsqrt_rn_f64_mediumpath_v1) ;  /* 0x0000002800b07944 */ /* 0x000fea0003c00000 */
[----:B------:R-:W-:Y:S01]  /*0480*/  IMAD.MOV.U32 R14, RZ, RZ, R16 ;  /* 0x000000ffff0e7224 */ /* 0x000fe200078e0010 */
[----:B------:R-:W-:-:S07]  /*0490*/  MOV R15, R17 ;  /* 0x00000011000f7202 */ /* 0x000fce0000000f00 */
.L_x_23182:
[----:B------:R-:W0:Y:S02]  /*04a0*/  LDC.64 R2, c[0x0][0x580] ;  /* 0x00016000ff027b82 */ /* 0x000e240000000a00 */
[----:B0-----:R-:W-:Y:S01]  /*04b0*/  STG.E.64 desc[UR6][R2.64], R14 ;  /* 0x0000000e02007986 */ /* 0x001fe2000c101b06 */
[----:B------:R-:W-:Y:S05]  /*04c0*/  EXIT ;  /* 0x000000000000794d */ /* 0x000fea0003800000 */
.L_x_23178:
        /* <DEDUP_REMOVED lines=305> */
.L_x_23185:
[----:B------:R-:W0:Y:S02]  /*17e0*/  LDCU.128 UR8, c[0x0][0x580] ;  /* 0x0000b000ff0877ac */ /* 0x000e240008000c00 */
[----:B0-----:R-:W-:-:S04]  /*17f0*/  IADD3 R10, P0, PT, R0, UR10, RZ ;  /* 0x0000000a000a7c10 */ /* 0x001fc8000ff1e0ff */
[----:B------:R-:W-:-:S06]  /*1800*/  IADD3.X R11, PT, PT, RZ, UR11, RZ, P0, !PT ;  /* 0x0000000bff0b7c10 */ /* 0x000fcc00087fe4ff */
[----:B------:R-:W2:Y:S01]  /*1810*/  LDG.E.64 R10, desc[UR6][R10.64] ;  /* 0x000000060a0a7981 */ /* 0x000ea2000c1e1b00 */
[----:B------:R-:W-:Y:S01]  /*1820*/  MOV R8, 0x0 ;  /* 0x0000000000087802 */ /* 0x000fe20000000f00 */
[----:B------:R-:W-:Y:S01]  /*1830*/  IMAD.MOV.U32 R9, RZ, RZ, 0x3fd80000 ;  /* 0x3fd80000ff097424 */ /* 0x000fe200078e00ff */
[----:B------:R-:W-:Y:S01]  /*1840*/  IADD3 R6, P1, PT, R7, UR8, RZ ;  /* 0x0000000807067c10 */ /* 0x000fe2000ff3e0ff */
[----:B------:R-:W-:Y:S03]  /*1850*/  BSSY.RECONVERGENT B1, `(.L_x_23186) ;  /* 0x000001a000017945 */ /* 0x000fe60003800200 */
[----:B------:R-:W-:Y:S01]  /*1860*/  IADD3.X R7, PT, PT, RZ, UR9, RZ, P1, !PT ;  /* 0x00000009ff077c10 */ /* 0x000fe20008ffe4ff */
        /* <DEDUP_REMOVED lines=22> */
[----:B------:R-:W-:Y:S02]  /*19d0*/  MOV R18, R16 ;  /* 0x0000001000127202 */ /* 0x000fe40000000f00 */
[----:B------:R-:W-:-:S07]  /*19e0*/  MOV R19, R17 ;  /* 0x0000001100137202 */ /* 0x000fce0000000f00 */
.L_x_23187:
[----:B------:R-:W-:Y:S05]  /*19f0*/  BSYNC.RECONVERGENT B1 ;  /* 0x0000000000017941 */ /* 0x000fea0003800200 */
.L_x_23186:
[----:B------:R0:W-:Y:S01]  /*1a00*/  STG.E.64 desc[UR6][R6.64], R18 ;  /* 0x0000001206007986 */ /* 0x0001e2000c101b06 */
[----:B------:R-:W-:-:S07]  /*1a10*/  VIADD R13, R13, 0x80 ;  /* 0x000000800d0d7836 */ /* 0x000fce0000000000 */
.L_x_23184:
[----:B------:R-:W-:Y:S05]  /*1a20*/  BSYNC.RECONVERGENT B0 ;  /* 0x0000000000007941 */ /* 0x000fea0003800200 */
.L_x_23183:
[----:B------:R-:W1:Y:S02]  /*1a30*/  LDCU UR4, c[0x0][0x380] ;  /* 0x00007000ff0477ac */ /* 0x000e640008000800 */
[----:B-1----:R-:W-:-:S13]  /*1a40*/  ISETP.GE.AND P0, PT, R13, UR4, PT ;  /* 0x000000040d007c0c */ /* 0x002fda000bf06270 */
[----:B------:R-:W-:Y:S05]  /*1a50*/  @P0 EXIT ;  /* 0x000000000000094d */ /* 0x000fea0003800000 */
[----:B------:R-:W1:Y:S01]  /*1a60*/  LDCU.64 UR4, c[0x0][0x390] ;  /* 0x00007200ff0477ac */ /* 0x000e620008000a00 */
[----:B------:R-:W-:Y:S01]  /*1a70*/  HFMA2 R2, -RZ, RZ, 0, 0 ;  /* 0x00000000ff027431 */ /* 0x000fe200000001ff */
[----:B------:R-:W-:Y:S01]  /*1a80*/  MOV R3, R13 ;  /* 0x0000000d00037202 */ /* 0x000fe20000000f00 */
[----:B------:R-:W2:Y:S01]  /*1a90*/  LDCU UR8, c[0x0][0x38c] ;  /* 0x00007180ff0877ac */ /* 0x000ea20008000800 */
[----:B------:R-:W-:Y:S01]  /*1aa0*/  ISETP.NE.AND P0, PT, R14, RZ, PT ;  /* 0x000000ff0e00720c */ /* 0x000fe20003f05270 */
[----:B------:R-:W0:Y:S01]  /*1ab0*/  LDCU.64 UR10, c[0x0][0x4b8] ;  /* 0x00009700ff0a77ac */ /* 0x000e220008000a00 */
[----:B-1----:R-:W-:-:S05]  /*1ac0*/  IMAD.HI.U32 R2, R13, UR4, R2 ;  /* 0x000000040d027c27 */ /* 0x002fca000f8e0002 */
[----:B------:R-:W-:-:S04]  /*1ad0*/  SHF.R.U32.HI R3, RZ, UR5, R2 ;  /* 0x00000005ff037c19 */ /* 0x000fc80008011602 */
[----:B------:R-:W-:-:S05]  /*1ae0*/  IADD3 R0, PT, PT, -R3, RZ, RZ ;  /* 0x000000ff03007210 */ /* 0x000fca0007ffe1ff */
[----:B--2---:R-:W-:-:S04]  /*1af0*/  IMAD R0, R0, UR8, R13 ;  /* 0x0000000800007c24 */ /* 0x004fc8000f8e020d */
[C---:B0-----:R-:W-:Y:S02]  /*1b00*/  IMAD R7, R0.reuse, UR10, RZ ;  /* 0x0000000a00077c24 */ /* 0x041fe4000f8e02ff */
        /* <DEDUP_REMOVED lines=287> */
.L_x_23188:
[----:B------:R-:W0:Y:S02]  /*2d00*/  LDCU.128 UR8, c[0x0][0x580] ;  /* 0x0000b000ff0877ac */ /* 0x000e240008000c00 */
[----:B0-----:R-:W-:-:S05]  /*2d10*/  IADD3 R10, P0, PT, R0, UR10, RZ ;  /* 0x0000000a000a7c10 */ /* 0x001fca000ff1e0ff */
[----:B------:R-:W-:-:S06]  /*2d20*/  IMAD.X R11, RZ, RZ, UR11, P0 ;  /* 0x0000000bff0b7e24 */ /* 0x000fcc00080e06ff */
[----:B------:R-:W2:Y:S01]  /*2d30*/  LDG.E.64 R10, desc[UR6][R10.64] ;  /* 0x000000060a0a7981 */ /* 0x000ea2000c1e1b00 */
[----:B------:R-:W-:Y:S01]  /*2d40*/  MOV R8, 0x0 ;  /* 0x0000000000087802 */ /* 0x000fe20000000f00 */
[----:B------:R-:W-:Y:S01]  /*2d50*/  BSSY.RECONVERGENT B0, `(.L_x_23189) ;  /* 0x000001c000007945 */ /* 0x000fe20003800200 */
[----:B------:R-:W-:Y:S02]  /*2d60*/  MOV R9, 0x3fd80000 ;  /* 0x3fd8000000097802 */ /* 0x000fe40000000f00 */
[----:B------:R-:W-:-:S04]  /*2d70*/  IADD3 R6, P1, PT, R7, UR8, RZ ;  /* 0x0000000807067c10 */ /* 0x000fc8000ff3e0ff */
        /* <DEDUP_REMOVED lines=23> */
[----:B------:R-:W-:Y:S02]  /*2ef0*/  MOV R12, R16 ;  /* 0x00000010000c7202 */ /* 0x000fe40000000f00 */
[----:B------:R-:W-:-:S07]  /*2f00*/  MOV R13, R17 ;  /* 0x00000011000d7202 */ /* 0x000fce0000000f00 */
.L_x_23190:
[----:B------:R-:W-:Y:S05]  /*2f10*/  BSYNC.RECONVERGENT B0 ;  /* 0x0000000000007941 */ /* 0x000fea0003800200 */
.L_x_23189:
[----:B------:R-:W-:Y:S01]  /*2f20*/  STG.E.64 desc[UR6][R6.64], R12 ;  /* 0x0000000c06007986 */ /* 0x000fe2000c101b06 */
[----:B------:R-:W-:Y:S05]  /*2f30*/  EXIT ;  /* 0x000000000000794d */ /* 0x000fea0003800000 */
        .weak           $__internal_2_$__cuda_sm20_dsqrt_rn_f64_mediumpath_v1
        .type           $__internal_2_$__cuda_sm20_dsqrt_rn_f64_mediumpath_v1,@function
        .size           $__internal_2_$__cuda_sm20_dsqrt_rn_f64_mediumpath_v1,(.L_x_36945 - $__internal_2_$__cuda_sm20_dsqrt_rn_f64_mediumpath_v1)
$__internal_2_$__cuda_sm20_dsqrt_rn_f64_mediumpath_v1:
[----:B------:R-:W-:Y:S01]  /*2f40*/  ISETP.GE.U32.AND P0, PT, R15, -0x3400000, PT ;  /* 0xfcc000000f00780c */ /* 0x000fe20003f06070 */
[----:B------:R-:W-:Y:S01]  /*2f50*/  BSSY.RECONVERGENT B2, `(.L_x_23191) ;  /* 0x0000025000027945 */ /* 0x000fe20003800200 */
[----:B------:R-:W-:Y:S01]  /*2f60*/  MOV R16, R0 ;  /* 0x0000000000107202 */ /* 0x000fe20000000f00 */
[----:B------:R-:W-:-:S10]  /*2f70*/  IMAD.MOV.U32 R17, RZ, RZ, R3 ;  /* 0x000000ffff117224 */ /* 0x000fd400078e0003 */
[----:B------:R-:W-:Y:S05]  /*2f80*/  @!P0 BRA `(.L_x_23192) ;  /* 0x0000000000208947 */ /* 0x000fea0003800000 */
[----:B------:R-:W-:-:S10]  /*2f90*/  DFMA.RM R4, R10, R4, R8 ;  /* 0x000000040a04722b */ /* 0x000fd40000004008 */
[----:B------:R-:W-:-:S04]  /*2fa0*/  IADD3 R8, P0, PT, R4, 0x1, RZ ;  /* 0x0000000104087810 */ /* 0x000fc80007f1e0ff */
[----:B------:R-:W-:-:S06]  /*2fb0*/  IADD3.X R9, PT, PT, RZ, R5, RZ, P0, !PT ;  /* 0x00000005ff097210 */ /* 0x000fcc00007fe4ff */
[----:B------:R-:W-:-:S08]  /*2fc0*/  DFMA.RP R16, -R4, R8, R16 ;  /* 0x000000080410722b */ /* 0x000fd00000008110 */
[----:B------:R-:W-:-:S06]  /*2fd0*/  DSETP.GT.AND P0, PT, R16, RZ, PT ;  /* 0x000000ff1000722a */ /* 0x000fcc0003f04000 */
[----:B------:R-:W-:Y:S02]  /*2fe0*/  FSEL R4, R8, R4, P0 ;  /* 0x0000000408047208 */ /* 0x000fe40000000000 */
[----:B------:R-:W-:Y:S01]  /*2ff0*/  FSEL R5, R9, R5, P0 ;  /* 0x0000000509057208 */ /* 0x000fe20000000000 */
[----:B------:R-:W-:Y:S06]  /*3000*/  BRA `(.L_x_23193) ;  /* 0x0000000000647947 */ /* 0x000fec0003800000 */
.L_x_23192:
[----:B------:R-:W-:-:S14]  /*3010*/  DSETP.NE.AND P0, PT, R16, RZ, PT ;  /* 0x000000ff1000722a */ /* 0x000fdc0003f05000 */
[----:B------:R-:W-:Y:S05]  /*3020*/  @!P0 BRA `(.L_x_23194) ;  /* 0x0000000000588947 */ /* 0x000fea0003800000 */
[----:B------:R-:W-:-:S13]  /*3030*/  ISETP.GE.AND P0, PT, R17, RZ, PT ;  /* 0x000000ff1100720c */ /* 0x000fda0003f06270 */
[----:B------:R-:W-:Y:S02]  /*3040*/  @!P0 MOV R4, 0x0 ;  /* 0x0000000000048802 */ /* 0x000fe40000000f00 */
[----:B------:R-:W-:Y:S01]  /*3050*/  @!P0 MOV R5, 0xfff80000 ;  /* 0xfff8000000058802 */ /* 0x000fe20000000f00 */
[----:B------:R-:W-:Y:S06]  /*3060*/  @!P0 BRA `(.L_x_23193) ;  /* 0x00000000004c8947 */ /* 0x000fec0003800000 */
[----:B------:R-:W-:-:S13]  /*3070*/  ISETP.GT.AND P0, PT, R17, 0x7fefffff, PT ;  /* 0x7fefffff1100780c */ /* 0x000fda0003f04270 */
[----:B------:R-:W-:Y:S05]  /*3080*/  @P0 BRA `(.L_x_23194) ;  /* 0x0000000000400947 */ /* 0x000fea0003800000 */
[----:B------:R-:W-:Y:S01]  /*3090*/  DMUL R16, R16, 8.11296384146066816958e+31 ;  /* 0x4690000010107828 */ /* 0x000fe20000000000 */
[----:B------:R-:W-:Y:S02]  /*30a0*/  IMAD.MOV.U32 R4, RZ, RZ, RZ ;  /* 0x000000ffff047224 */ /* 0x000fe400078e00ff */
[----:B------:R-:W-:Y:S01]  /*30b0*/  HFMA2 R11, -RZ, RZ, 1.9609375, 0 ;  /* 0x3fd80000ff0b7431 */ /* 0x000fe200000001ff */
[----:B------:R-:W-:Y:S02]  /*30c0*/  MOV R10, 0x0 ;  /* 0x00000000000a7802 */ /* 0x000fe40000000f00 */
[----:B------:R-:W0:Y:S02]  /*30d0*/  MUFU.RSQ64H R5, R17 ;  /* 0x0000001100057308 */ /* 0x000e240000001c00 */
[----:B0-----:R-:W-:-:S08]  /*30e0*/  DMUL R8, R4, R4 ;  /* 0x0000000404087228 */ /* 0x001fd00000000000 */
[----:B------:R-:W-:-:S08]  /*30f0*/  DFMA R8, R16, -R8, 1 ;  /* 0x3ff000001008742b */ /* 0x000fd00000000808 */
[----:B------:R-:W-:Y:S02]  /*3100*/  DFMA R10, R8, R10, 0.5 ;  /* 0x3fe00000080a742b */ /* 0x000fe4000000000a */
[----:B------:R-:W-:-:S08]  /*3110*/  DMUL R8, R4, R8 ;  /* 0x0000000804087228 */ /* 0x000fd00000000000 */
[----:B------:R-:W-:-:S08]  /*3120*/  DFMA R8, R10, R8, R4 ;  /* 0x000000080a08722b */ /* 0x000fd00000000004 */
[----:B------:R-:W-:Y:S02]  /*3130*/  DMUL R4, R16, R8 ;  /* 0x0000000810047228 */ /* 0x000fe40000000000 */
[----:B------:R-:W-:-:S06]  /*3140*/  IADD3 R9, PT, PT, R9, -0x100000, RZ ;  /* 0xfff0000009097810 */ /* 0x000fcc0007ffe0ff */
[----:B------:R-:W-:-:S08]  /*3150*/  DFMA R10, R4, -R4, R16 ;  /* 0x80000004040a722b */ /* 0x000fd00000000010 */
[----:B------:R-:W-:-:S10]  /*3160*/  DFMA R4, R8, R10, R4 ;  /* 0x0000000a0804722b */ /* 0x000fd40000000004 */
[----:B------:R-:W-:Y:S01]  /*3170*/  VIADD R5, R5, 0xfcb00000 ;  /* 0xfcb0000005057836 */ /* 0x000fe20000000000 */
[----:B------:R-:W-:Y:S06]  /*3180*/  BRA `(.L_x_23193) ;  /* 0x0000000000047947 */ /* 0x000fec0003800000 */
.L_x_23194:
[----:B------:R-:W-:-:S11]  /*3190*/  DADD R4, R16, R16 ;  /* 0x0000000010047229 */ /* 0x000fd60000000010 */
.L_x_23193:
[----:B------:R-:W-:Y:S05]  /*31a0*/  BSYNC.RECONVERGENT B2 ;  /* 0x0000000000027941 */ /* 0x000fea0003800200 */
.L_x_23191:
[----:B------:R-:W-:Y:S01]  /*31b0*/  HFMA2 R3, -RZ, RZ, 0, 0 ;  /* 0x00000000ff037431 */ /* 0x000fe200000001ff */
[----:B------:R-:W-:Y:S02]  /*31c0*/  MOV R16, R4 ;  /* 0x0000000400107202 */ /* 0x000fe40000000f00 */
[----:B------:R-:W-:Y:S01]  /*31d0*/  MOV R17, R5 ;  /* 0x0000000500117202 */ /* 0x000fe20000000f00 */
[----:B------:R-:W-:Y:S06]  /*31e0*/  RET.REL.NODEC R2 `(_ZN2at6native18elementwise_kernelILi128ELi2EZNS0_22gpu_kernel_impl_nocastIZZZNS0_16sqrt_kernel_cudaERNS_18TensorIteratorBaseEENKUlvE0_clEvENKUlvE_clEvEUldE_EEvS4_RKT_EUliE_EEviT1_) ;  /* 0xffffffcc02847950 */ /* 0x000fec0003c3ffff */
.L_x_23195:
        /* <DEDUP_REMOVED lines=9> */
.L_x_36945:


//--------------------- .text._ZN2at6native27unrolled_elementwise_kernelIZZZNS0_16sqrt_kernel_cudaERNS_18TensorIteratorBaseEENKUlvE0_clEvENKUlvE_clEvEUldE_St5arrayIPcLm2EELi4E23TrivialOffsetCalculatorILi1EjESB_NS0_6memory15LoadWithoutCastENSC_16StoreWithoutCastEEEviT_T0_T2_T3_T4_T5_ --------------------------
	.section	.text._ZN2at6native27unrolled_elementwise_kernelIZZZNS0_16sqrt_kernel_cudaERNS_18TensorIteratorBaseEENKUlvE0_clEvENKUlvE_clEvEUldE_St5arrayIPcLm2EELi4E23TrivialOffsetCalculatorILi1EjESB_NS0_6memory15LoadWithoutCastENSC_16StoreWithoutCastEEEviT_T0_T2_T3_T4_T5_,"ax",@progbits
	.align	128
        .global         _ZN2at6native27unrolled_elementwise_kernelIZZZNS0_16sqrt_kernel_cudaERNS_18TensorIteratorBaseEENKUlvE0_clEvENKUlvE_clEvEUldE_St5arrayIPcLm2EELi4E23TrivialOffsetCalculatorILi1EjESB_NS0_6memory15LoadWithoutCastENSC_16StoreWithoutCastEEEviT_T0_T2_T3_T4_T5_
        .type           _ZN2at6native27unrolled_elementwise_kernelIZZZNS0_16sqrt_kernel_cudaERNS_18TensorIteratorBaseEENKUlvE0_clEvENKUlvE_clEvEUldE_St5arrayIPcLm2EELi4E23TrivialOffsetCalculatorILi1EjESB_NS0_6memory15LoadWithoutCastENSC_16StoreWithoutCastEEEviT_T0_T2_T3_T4_T5_,@function
        .size           _ZN2at6native27unrolled_elementwise_kernelIZZZNS0_16sqrt_kernel_cudaERNS_18TensorIteratorBaseEENKUlvE0_clEvENKUlvE_clEvEUldE_St5arrayIPcLm2EELi4E23TrivialOffsetCalculatorILi1EjESB_NS0_6memory15LoadWithoutCastENSC_16StoreWithoutCastEEEviT_T0_T2_T3_T4_T5_,(.L_x_36946 - _ZN2at6native27unrolled_elementwise_kernelIZZZNS0_16sqrt_kernel_cudaERNS_18TensorIteratorBaseEENKUlvE0_clEvENKUlvE_clEvEUldE_St5arrayIPcLm2EELi4E23TrivialOffsetCalculatorILi1EjESB_NS0_6memory15LoadWithoutCastENSC_16StoreWithoutCastEEEviT_T0_T2_T3_T4_T5_)
        .other          _ZN2at6native27unrolled_elementwise_kernelIZZZNS0_16sqrt_kernel_cudaERNS_18TensorIteratorBaseEENKUlvE0_clEvENKUlvE_clEvEUldE_St5arrayIPcLm2EELi4E23TrivialOffsetCalculatorILi1EjESB_NS0_6memory15LoadWithoutCastENSC_16StoreWithoutCastEEEviT_T0_T2_T3_T4_T5_,@"STO_CUDA_ENTRY STV_DEFAULT"
_ZN2at6native27unrolled_elementwise_kernelIZZZNS0_16sqrt_kernel_cudaERNS_18TensorIteratorBaseEENKUlvE0_clEvENKUlvE_clEvEUldE_St5arrayIPcLm2EELi4E23TrivialOffsetCalculatorILi1EjESB_NS0_6memory15LoadWithoutCastENSC_16StoreWithoutCastEEEviT_T0_T2_T3_T4_T5_:
.text._ZN2at6native27unrolled_elementwise_kernelIZZZNS0_16sqrt_kernel_cudaERNS_18TensorIteratorBaseEENKUlvE0_clEvENKUlvE_clEvEUldE_St5arrayIPcLm2EELi4E23TrivialOffsetCalculatorILi1EjESB_NS0_6memory15LoadWithoutCastENSC_16StoreWithoutCastEEEviT_T0_T2_T3_T4_T5_:
        /* <DEDUP_REMOVED lines=9> */
[----:B------:R-:W-:Y:S01]  /*0090*/  @!P1 IMAD R3, R24, 0x200, R5 ;  /* 0x0000020018039824 */ /* 0x000fe200078e0205 */
[----:B------:R-:W-:-:S04]  /*00a0*/  @!P1 IADD3 R7, PT, PT, R5, 0x80, RZ ;  /* 0x0000008005079810 */ /* 0x000fc80007ffe0ff */
[----:B------:R-:W-:Y:S01]  /*00b0*/  ISETP.GE.AND P0, PT, R7, R6, PT ;  /* 0x000000060700720c */ /* 0x000fe20003f06270 */
[----:B0-----:R-:W-:Y:S01]  /*00c0*/  @!P1 IMAD.WIDE.U32 R8, R3, 0x8, R8 ;  /* 0x0000000803089825 */ /* 0x001fe200078e0008 */
[----:B------:R-:W-:-:S11]  /*00d0*/  CS2R R2, SRZ ;  /* 0x0000000000027805 */ /* 0x000fd6000001ff00 */
[----:B------:R-:W0:Y:S01]  /*00e0*/  @!P0 LDC.64 R14, c[0x0][0x390] ;  /* 0x0000e400ff0e8b82 */ /* 0x000e220000000a00 */
[----:B-1----:R1:W2:Y:S01]  /*00f0*/  @!P1 LDG.E.64 R2, desc[UR4][R8.64] ;  /* 0x0000000408029981 */ /* 0x0022a2000c1e1b00 */
[----:B------:R-:W-:Y:S02]  /*0100*/  @!P0 IMAD R13, R24, 0x200, R7 ;  /* 0x00000200180d8824 */ /* 0x000fe400078e0207 */
[----:B------:R-:W-:-:S05]  /*0110*/  @!P0 VIADD R7, R7, 0x80 ;  /* 0x0000008007078836 */ /* 0x000fca0000000000 */
[----:B------:R-:W-:Y:S01]  /*0120*/  ISETP.GE.AND P2, PT, R7, R6, PT ;  /* 0x000000060700720c */ /* 0x000fe20003f46270 */
[----:B------:R-:W-:Y:S01]  /*0130*/  IMAD.MOV.U32 R20, RZ, RZ, 0x0 ;  /* 0x00000000ff147424 */ /* 0x000fe200078e00ff */
[----:B-1----:R-:W-:Y:S01]  /*0140*/  CS2R R8, SRZ ;  /* 0x0000000000087805 */ /* 0x002fe2000001ff00 */
[----:B------:R-:W-:Y:S02]  /*0150*/  IMAD.MOV.U32 R21, RZ, RZ, 0x3fd80000 ;  /* 0x3fd80000ff157424 */ /* 0x000fe400078e00ff */
[----:B0-----:R-:W-:Y:S01]  /*0160*/  @!P0 IMAD.WIDE.U32 R14, R13, 0x8, R14 ;  /* 0x000000080d0e8825 */ /* 0x001fe200078e000e */
[----:B------:R-:W-:-:S07]  /*0170*/  CS2R R12, SRZ ;  /* 0x00000000000c7805 */ /* 0x000fce000001ff00 */
[----:B------:R-:W0:Y:S01]  /*0180*/  @!P2 LDC.64 R10, c[0x0][0x390] ;  /* 0x0000e400ff0aab82 */ /* 0x000e220000000a00 */
[----:B------:R-:W-:Y:S01]  /*0190*/  @!P2 LEA R29, R24, R7, 0x9 ;  /* 0x00000007181da211 */ /* 0x000fe200078e48ff */
[----:B------:R-:W-:Y:S01]  /*01a0*/  @!P2 VIADD R7, R7, 0x80 ;  /* 0x000000800707a836 */ /* 0x000fe20000000000 */
[----:B------:R1:W5:Y:S04]  /*01b0*/  @!P0 LDG.E.64 R8, desc[UR4][R14.64] ;  /* 0x000000040e088981 */ /* 0x000368000c1e1b00 */
[----:B------:R-:W-:-:S13]  /*01c0*/  ISETP.GE.AND P1, PT, R7, R6, PT ;  /* 0x000000060700720c */ /* 0x000fda0003f26270 */
[----:B------:R-:W3:Y:S01]  /*01d0*/  @!P1 LDC.64 R22, c[0x0][0x390] ;  /* 0x0000e400ff169b82 */ /* 0x000ee20000000a00 */
[----:B------:R-:W-:Y:S02]  /*01e0*/  @!P1 IMAD R7, R24, 0x200, R7 ;  /* 0x0000020018079824 */ /* 0x000fe400078e0207 */
[----:B0-----:R-:W-:Y:S01]  /*01f0*/  @!P2 IMAD.WIDE.U32 R28, R29, 0x8, R10 ;  /* 0x000000081d1ca825 */ /* 0x001fe200078e000a */
[----:B------:R-:W-:-:S06]  /*0200*/  CS2R R10, SRZ ;  /* 0x00000000000a7805 */ /* 0x000fcc000001ff00 */
[----:B------:R-:W5:Y:S01]  /*0210*/  @!P2 LDG.E.64 R10, desc[UR4][R28.64] ;  /* 0x000000041c0aa981 */ /* 0x000f62000c1e1b00 */
[----:B---3--:R-:W-:-:S05]  /*0220*/  @!P1 IMAD.WIDE.U32 R22, R7, 0x8, R22 ;  /* 0x0000000807169825 */ /* 0x008fca00078e0016 */
[----:B------:R0:W5:Y:S01]  /*0230*/  @!P1 LDG.E.64 R12, desc[UR4][R22.64] ;  /* 0x00000004160c9981 */ /* 0x000162000c1e1b00 */
[----:B------:R-:W-:Y:S01]  /*0240*/  BSSY.RECONVERGENT B0, `(.L_x_23196) ;  /* 0x0000018000007945 */ /* 0x000fe20003800200 */
[----:B------:R-:W-:Y:S01]  /*0250*/  ISETP.GE.AND P0, PT, R5, R6, PT ;  /* 0x000000060500720c */ /* 0x000fe20003f06270 */
[----:B--2---:R-:W2:Y:S01]  /*0260*/  MUFU.RSQ64H R19, R3 ;  /* 0x0000000300137308 */ /* 0x004ea20000001c00 */
[----:B------:R-:W-:-:S06]  /*0270*/  IADD3 R18, PT, PT, R3, -0x3500000, RZ ;  /* 0xfcb0000003127810 */ /* 0x000fcc0007ffe0ff */
[----:B--2---:R-:W-:-:S08]  /*0280*/  DMUL R16, R18, R18 ;  /* 0x0000001212107228 */ /* 0x004fd00000000000 */
[----:B------:R-:W-:-:S08]  /*0290*/  DFMA R16, -R16, R2, 1 ;  /* 0x3ff000001010742b */ /* 0x000fd00000000102 */
[----:B------:R-:W-:Y:S02]  /*02a0*/  DFMA R20, R16, R20, 0.5 ;  /* 0x3fe000001014742b */ /* 0x000fe40000000014 */
[----:B------:R-:W-:-:S08]  /*02b0*/  DMUL R16, R18, R16 ;  /* 0x0000001012107228 */ /* 0x000fd00000000000 */
[----:B------:R-:W-:Y:S01]  /*02c0*/  DFMA R26, R20, R16, R18 ;  /* 0x00000010141a722b */ /* 0x000fe20000000012 */
[----:B------:R-:W-:-:S07]  /*02d0*/  ISETP.GE.U32.AND P1, PT, R18, 0x7ca00000, PT ;  /* 0x7ca000001200780c */ /* 0x000fce0003f26070 */
[----:B------:R-:W-:Y:S02]  /*02e0*/  DMUL R16, R26, R2 ;  /* 0x000000021a107228 */ /* 0x000fe40000000000 */
[----:B-1----:R-:W-:Y:S01]  /*02f0*/  IADD3 R15, PT, PT, R27, -0x100000, RZ ;  /* 0xfff000001b0f7810 */ /* 0x002fe20007ffe0ff */
[----:B------:R-:W-:-:S05]  /*0300*/  IMAD.MOV.U32 R14, RZ, RZ, R26 ;  /* 0x000000ffff0e7224 */ /* 0x000fca00078e001a */
[----:B------:R-:W-:-:S08]  /*0310*/  DFMA R20, R16, -R16, R2 ;  /* 0x800000101014722b */ /* 0x000fd00000000002 */
[----:B0-----:R-:W-:Y:S01]  /*0320*/  DFMA R22, R20, R14, R16 ;  /* 0x0000000e1416722b */ /* 0x001fe20000000010 */
[----:B------:R-:W-:Y:S10]  /*0330*/  @!P1 BRA `(.L_x_23197) ;  /* 0x0000000000209947 */ /* 0x000ff40003800000 */
[----:B------:R-:W-:Y:S01]  /*0340*/  MOV R0, R20 ;  /* 0x0000001400007202 */ /* 0x000fe20000000f00 */
[----:B------:R-:W-:Y:S01]  /*0350*/  IMAD.MOV.U32 R4, RZ, RZ, R26 ;  /* 0x000000ffff047224 */ /* 0x000fe200078e001a */
[----:B------:R-:W-:Y:S01]  /*0360*/  MOV R20, 0x3a0 ;  /* 0x000003a000147802 */ /* 0x000fe20000000f00 */
[----:B------:R-:W-:Y:S02]  /*0370*/  IMAD.MOV.U32 R19, RZ, RZ, R21 ;  /* 0x000000ffff137224 */ /* 0x000fe400078e0015 */
[----:B------:R-:W-:-:S07]  /*0380*/  IMAD.MOV.U32 R27, RZ, RZ, R15 ;  /* 0x000000ffff1b7224 */ /* 0x000fce00078e000f */
[----:B-----5:R-:W-:Y:S05]  /*0390*/  CALL.REL.NOINC `($__internal_3_$__cuda_sm20_dsqrt_rn_f64_mediumpath_v1) ;  /* 0x0000000400b87944 */ /* 0x020fea0003c00000 */
[----:B------:R-:W-:Y:S01]  /*03a0*/  MOV R22, R2 ;  /* 0x0000000200167202 */ /* 0x000fe20000000f00 */
[----:B------:R-:W-:-:S07]  /*03b0*/  IMAD.MOV.U32 R23, RZ, RZ, R3 ;  /* 0x000000ffff177224 */ /* 0x000fce00078e0003 */
.L_x_23197:
[----:B------:R-:W-:Y:S05]  /*03c0*/  BSYNC.RECONVERGENT B0 ;  /* 0x0000000000007941 */ /* 0x000fea0003800200 */
.L_x_23196:
[----:B------:R-:W0:Y:S01]  /*03d0*/  @!P0 LDC.64 R2, c[0x0][0x388] ;  /* 0x0000e200ff028b82 */ /* 0x000e220000000a00 */
[----:B------:R-:W-:Y:S01]  /*03e0*/  @!P0 IMAD R7, R24, 0x200, R5 ;  /* 0x0000020018078824 */ /* 0x000fe200078e0205 */
[----:B------:R-:W-:Y:S01]  /*03f0*/  IADD3 R0, PT, PT, R5, 0x80, RZ ;  /* 0x0000008005007810 */ /* 0x000fe20007ffe0ff */
[----:B------:R-:W-:Y:S04]  /*0400*/  BSSY.RECONVERGENT B0, `(.L_x_23198) ;  /* 0x0000046000007945 */ /* 0x000fe80003800200 */
[----:B------:R-:W-:Y:S02]  /*0410*/  @!P0 IMAD.MOV.U32 R5, RZ, RZ, R0 ;  /* 0x000000ffff058224 */ /* 0x000fe400078e0000 */
[----:B0-----:R-:W-:-:S05]  /*0420*/  @!P0 IMAD.WIDE.U32 R2, R7, 0x8, R2 ;  /* 0x0000000807028825 */ /* 0x001fca00078e0002 */
[----:B------:R0:W-:Y:S01]  /*0430*/  @!P0 STG.E.64 desc[UR4][R2.64], R22 ;  /* 0x0000001602008986 */ /* 0x0001e2000c101b04 */
[----:B------:R-:W-:-:S13]  /*0440*/  ISETP.GE.AND P0, PT, R5, R6, PT ;  /* 0x000000060500720c */ /* 0x000fda0003f06270 */
[----:B0-----:R-:W-:Y:S05]  /*0450*/  @P0 BRA `(.L_x_23199) ;  /* 0x0000000400000947 */ /* 0x001fea0003800000 */
[----:B-----5:R-:W0:Y:S01]  /*0460*/  MUFU.RSQ64H R15, R9 ;  /* 0x00000009000f7308 */ /* 0x020e220000001c00 */
[----:B------:R-:W-:Y:S01]  /*0470*/  VIADD R14, R9, 0xfcb00000 ;  /* 0xfcb00000090e7836 */ /* 0x000fe20000000000 */
[----:B------:R-:W-:Y:S01]  /*0480*/  MOV R26, 0x0 ;  /* 0x00000000001a7802 */ /* 0x000fe20000000f00 */
[----:B------:R-:W-:Y:S01]  /*0490*/  IMAD.MOV.U32 R27, RZ, RZ, 0x3fd80000 ;  /* 0x3fd80000ff1b7424 */ /* 0x000fe200078e00ff */
[----:B------:R-:W1:Y:S01]  /*04a0*/  LDC.64 R22, c[0x0][0x388] ;  /* 0x0000e200ff167b82 */ /* 0x000e620000000a00 */
[----:B------:R-:W-:Y:S01]  /*04b0*/  LEA R7, R24, R5, 0x9 ;  /* 0x0000000518077211 */ /* 0x000fe200078e48ff */
[----:B------:R-:W-:Y:S01]  /*04c0*/  BSSY.RECONVERGENT B1, `(.L_x_23200) ;  /* 0x0000016000017945 */ /* 0x000fe20003800200 */
[----:B------:R-:W-:Y:S01]  /*04d0*/  ISETP.GE.U32.AND P0, PT, R14, 0x7ca00000, PT ;  /* 0x7ca000000e00780c */ /* 0x000fe20003f06070 */
[----:B0-----:R-:W-:-:S08]  /*04e0*/  DMUL R2, R14, R14 ;  /* 0x0000000e0e027228 */ /* 0x001fd00000000000 */
[----:B------:R-:W-:Y:S01]  /*04f0*/  DFMA R2, -R2, R8, 1 ;  /* 0x3ff000000202742b */ /* 0x000fe20000000108 */
[----:B-1----:R-:W-:-:S07]  /*0500*/  IMAD.WIDE.U32 R22, R7, 0x8, R22 ;  /* 0x0000000807167825 */ /* 0x002fce00078e0016 */
        /* <DEDUP_REMOVED lines=14> */
[----:B------:R-:W-:Y:S01]  /*05f0*/  MOV R20, 0x620 ;  /* 0x0000062000147802 */ /* 0x000fe20000000f00 */
[----:B------:R-:W-:-:S07]  /*0600*/  IMAD.MOV.U32 R27, RZ, RZ, R21 ;  /* 0x000000ffff1b7224 */ /* 0x000fce00078e0015 */
[----:B------:R-:W-:Y:S05]  /*0610*/  CALL.REL.NOINC `($__internal_3_$__cuda_sm20_dsqrt_rn_f64_mediumpath_v1) ;  /* 0x0000000400187944 */ /* 0x000fea0003c00000 */
.L_x_23201:
[----:B------:R-:W-:Y:S05]  /*0620*/  BSYNC.RECONVERGENT B1 ;  /* 0x0000000000017941 */ /* 0x000fea0003800200 */
.L_x_23200:
[----:B------:R0:W-:Y:S01]  /*0630*/  STG.E.64 desc[UR4][R22.64], R2 ;  /* 0x0000000216007986 */ /* 0x0001e2000c101b04 */
[----:B------:R-:W-:-:S05]  /*0640*/  VIADD R5, R5, 0x80 ;  /* 0x0000008005057836 */ /* 0x000fca0000000000 */
[----:B------:R-:W-:-:S13]  /*0650*/  ISETP.GE.AND P0, PT, R5, R6, PT ;  /* 0x000000060500720c */ /* 0x000fda0003f06270 */
[----:B0-----:R-:W-:Y:S05]  /*0660*/  @P0 BRA `(.L_x_23199) ;  /* 0x00000000007c0947 */ /* 0x001fea0003800000 */
[----:B------:R-:W0:Y:S01]  /*0670*/  MUFU.RSQ64H R19, R11 ;  /* 0x0000000b00137308 */ /* 0x000e220000001c00 */
[----:B------:R-:W-:Y:S01]  /*0680*/  IADD3 R18, PT, PT, R11, -0x3500000, RZ ;  /* 0xfcb000000b127810 */ /* 0x000fe20007ffe0ff */
[----:B------:R-:W-:Y:S01]  /*0690*/  IMAD.MOV.U32 R8, RZ, RZ, 0x0 ;  /* 0x00000000ff087424 */ /* 0x000fe200078e00ff */
[----:B------:R-:W1:Y:S01]  /*06a0*/  LDC.64 R14, c[0x0][0x388] ;  /* 0x0000e200ff0e7b82 */ /* 0x000e620000000a00 */
[----:B------:R-:W-:Y:S01]  /*06b0*/  IMAD.MOV.U32 R9, RZ, RZ, 0x3fd80000 ;  /* 0x3fd80000ff097424 */ /* 0x000fe200078e00ff */
[----:B------:R-:W-:Y:S01]  /*06c0*/  ISETP.GE.U32.AND P0, PT, R18, 0x7ca00000, PT ;  /* 0x7ca000001200780c */ /* 0x000fe20003f06070 */
[----:B------:R-:W-:Y:S01]  /*06d0*/  IMAD R7, R24, 0x200, R5 ;  /* 0x0000020018077824 */ /* 0x000fe200078e0205 */
[----:B------:R-:W-:Y:S01]  /*06e0*/  BSSY.RECONVERGENT B1, `(.L_x_23202) ;  /* 0x0000015000017945 */ /* 0x000fe20003800200 */
[----:B0-----:R-:W-:-:S08]  /*06f0*/  DMUL R2, R18, R18 ;  /* 0x0000001212027228 */ /* 0x001fd00000000000 */
[----:B------:R-:W-:Y:S01]  /*0700*/  DFMA R2, -R2, R10, 1 ;  /* 0x3ff000000202742b */ /* 0x000fe2000000010a */
[----:B-1----:R-:W-:-:S07]  /*0710*/  IMAD.WIDE.U32 R14, R7, 0x8, R14 ;  /* 0x00000008070e7825 */ /* 0x002fce00078e000e */
        /* <DEDUP_REMOVED lines=15> */
[----:B------:R-:W-:-:S07]  /*0810*/  MOV R20, 0x830 ;  /* 0x0000083000147802 */ /* 0x000fce0000000f00 */
[----:B------:R-:W-:Y:S05]  /*0820*/  CALL.REL.NOINC `($__internal_3_$__cuda_sm20_dsqrt_rn_f64_mediumpath_v1) ;  /* 0x0000000000947944 */ /* 0x000fea0003c00000 */
.L_x_23203:
[----:B------:R-:W-:Y:S05]  /*0830*/  BSYNC.RECONVERGENT B1 ;  /* 0x0000000000017941 */ /* 0x000fea0003800200 */
.L_x_23202:
[----:B------:R0:W-:Y:S01]  /*0840*/  STG.E.64 desc[UR4][R14.64], R2 ;  /* 0x000000020e007986 */ /* 0x0001e2000c101b04 */
[----:B------:R-:W-:-:S07]  /*0850*/  VIADD R5, R5, 0x80 ;  /* 0x0000008005057836 */ /* 0x000fce0000000000 */
.L_x_23199:
[----:B------:R-:W-:Y:S05]  /*0860*/  BSYNC.RECONVERGENT B0 ;  /* 0x0000000000007941 */ /* 0x000fea0003800200 */
.L_x_23198:
[----:B------:R-:W-:-:S13]  /*0870*/  ISETP.GE.AND P0, PT, R5, R6, PT ;  /* 0x000000060500720c */ /* 0x000fda0003f06270 */
[----:B------:R-:W-:Y:S05]  /*0880*/  @P0 EXIT ;  /* 0x000000000000094d */ /* 0x000fea0003800000 */
[----:B-----5:R-:W0:Y:S01]  /*0890*/  MUFU.RSQ64H R19, R13 ;  /* 0x0000000d00137308 */ /* 0x020e220000001c00 */
[----:B------:R-:W-:Y:S01]  /*08a0*/  IADD3 R18, PT, PT, R13, -0x3500000, RZ ;  /* 0xfcb000000d127810 */ /* 0x000fe20007ffe0ff */
[----:B------:R-:W-:Y:S01]  /*08b0*/  IMAD.MOV.U32 R6, RZ, RZ, 0x0 ;  /* 0x00000000ff067424 */ /* 0x000fe200078e00ff */
[----:B------:R-:W-:Y:S01]  /*08c0*/  MOV R7, 0x3fd80000 ;  /* 0x3fd8000000077802 */ /* 0x000fe20000000f00 */
[----:B------:R-:W-:Y:S01]  /*08d0*/  BSSY.RECONVERGENT B0, `(.L_x_23204) ;  /* 0x0000018000007945 */ /* 0x000fe20003800200 */
[----:B------:R-:W-:Y:S02]  /*08e0*/  ISETP.GE.U32.AND P0, PT, R18, 0x7ca00000, PT ;  /* 0x7ca000001200780c */ /* 0x000fe40003f06070 */
[----:B------:R-:W-:Y:S01]  /*08f0*/  LEA R5, R24, R5, 0x9 ;  /* 0x0000000518057211 */ /* 0x000fe200078e48ff */
[----:B0-----:R-:W-:-:S08]  /*0900*/  DMUL R2, R18, R18 ;  /* 0x0000001212027228 */ /* 0x001fd00000000000 */
[----:B------:R-:W-:-:S08]  /*0910*/  DFMA R2, -R2, R12, 1 ;  /* 0x3ff000000202742b */ /* 0x000fd0000000010c */
[----:B------:R-:W-:Y:S02]  /*0920*/  DFMA R6, R2, R6, 0.5 ;  /* 0x3fe000000206742b */ /* 0x000fe40000000006 */
[----:B------:R-:W-:-:S08]  /*0930*/  DMUL R2, R18, R2 ;  /* 0x0000000212027228 */ /* 0x000fd00000000000 */
[----:B------:R-:W-:Y:S01]  /*0940*/  DFMA R14, R6, R2, R18 ;  /* 0x00000002060e722b */ /* 0x000fe20000000012 */
[----:B------:R-:W0:Y:S07]  /*0950*/  LDC.64 R6, c[0x0][0x388] ;  /* 0x0000e200ff067b82 */ /* 0x000e2e0000000a00 */
[----:B------:R-:W-:Y:S02]  /*0960*/  DMUL R16, R14, R12 ;  /* 0x0000000c0e107228 */ /* 0x000fe40000000000 */
[----:B------:R-:W-:-:S02]  /*0970*/  VIADD R9, R15, 0xfff00000 ;  /* 0xfff000000f097836 */ /* 0x000fc40000000000 */
[----:B------:R-:W-:-:S04]  /*0980*/  IMAD.MOV.U32 R8, RZ, RZ, R14 ;  /* 0x000000ffff087224 */ /* 0x000fc800078e000e */
[----:B------:R-:W-:-:S08]  /*0990*/  DFMA R10, R16, -R16, R12 ;  /* 0x80000010100a722b */ /* 0x000fd0000000000c */
[----:B------:R-:W-:Y:S01]  /*09a0*/  DFMA R2, R10, R8, R16 ;  /* 0x000000080a02722b */ /* 0x000fe20000000010 */
[----:B0-----:R-:W-:Y:S01]  /*09b0*/  IMAD.WIDE.U32 R6, R5, 0x8, R6 ;  /* 0x0000000805067825 */ /* 0x001fe200078e0006 */
[----:B------:R-:W-:Y:S09]  /*09c0*/  @!P0 BRA `(.L_x_23205) ;  /* 0x0000000000208947 */ /* 0x000ff20003800000 */
        /* <DEDUP_REMOVED lines=8> */
.L_x_23205:
[----:B------:R-:W-:Y:S05]  /*0a50*/  BSYNC.RECONVERGENT B0 ;  /* 0x0000000000007941 */ /* 0x000fea0003800200 */
.L_x_23204:
[----:B------:R-:W-:Y:S01]  /*0a60*/  STG.E.64 desc[UR4][R6.64], R2 ;  /* 0x0000000206007986 */ /* 0x000fe2000c101b04 */
[----:B------:R-:W-:Y:S05]  /*0a70*/  EXIT ;  /* 0x000000000000794d */ /* 0x000fea0003800000 */
        .weak           $__internal_3_$__cuda_sm20_dsqrt_rn_f64_mediumpath_v1
        .type           $__internal_3_$__cuda_sm20_dsqrt_rn_f64_mediumpath_v1,@function
        .size           $__internal_3_$__cuda_sm20_dsqrt_rn_f64_mediumpath_v1,(.L_x_36946 - $__internal_3_$__cuda_sm20_dsqrt_rn_f64_mediumpath_v1)
$__internal_3_$__cuda_sm20_dsqrt_rn_f64_mediumpath_v1:
        /* <DEDUP_REMOVED lines=13> */
.L_x_23207:
[----:B------:R-:W-:-:S14]  /*0b50*/  DSETP.NE.AND P1, PT, R2, RZ, PT ;  /* 0x000000ff0200722a */ /* 0x000fdc0003f25000 */
[----:B------:R-:W-:Y:S05]  /*0b60*/  @!P1 BRA `(.L_x_23209) ;  /* 0x0000000000589947 */ /* 0x000fea0003800000 */
[----:B------:R-:W-:-:S13]  /*0b70*/  ISETP.GE.AND P1, PT, R3, RZ, PT ;  /* 0x000000ff0300720c */ /* 0x000fda0003f26270 */
[----:B------:R-:W-:Y:S01]  /*0b80*/  @!P1 IMAD.MOV.U32 R16, RZ, RZ, 0x0 ;  /* 0x00000000ff109424 */ /* 0x000fe200078e00ff */
[----:B------:R-:W-:Y:S01]  /*0b90*/  @!P1 MOV R17, 0xfff80000 ;  /* 0xfff8000000119802 */ /* 0x000fe20000000f00 */
[----:B------:R-:W-:Y:S06]  /*0ba0*/  @!P1 BRA `(.L_x_23208) ;  /* 0x00000000004c9947 */ /* 0x000fec0003800000 */
[----:B------:R-:W-:-:S13]  /*0bb0*/  ISETP.GT.AND P1, PT, R3, 0x7fefffff, PT ;  /* 0x7fefffff0300780c */ /* 0x000fda0003f24270 */
[----:B------:R-:W-:Y:S05]  /*0bc0*/  @P1 BRA `(.L_x_23209) ;  /* 0x0000000000401947 */ /* 0x000fea0003800000 */
[----:B------:R-:W-:Y:S01]  /*0bd0*/  DMUL R2, R2, 8.11296384146066816958e+31 ;  /* 0x4690000002027828 */ /* 0x000fe20000000000 */
[----:B------:R-:W-:Y:S01]  /*0be0*/  IMAD.MOV.U32 R16, RZ, RZ, RZ ;  /* 0x000000ffff107224 */ /* 0x000fe200078e00ff */
[----:B------:R-:W-:Y:S01]  /*0bf0*/  MOV R18, 0x0 ;  /* 0x0000000000127802 */ /* 0x000fe20000000f00 */
[----:B------:R-:W-:-:S03]  /*0c00*/  IMAD.MOV.U32 R19, RZ, RZ, 0x3fd80000 ;  /* 0x3fd80000ff137424 */ /* 0x000fc600078e00ff */
        /* <DEDUP_REMOVED lines=12> */
.L_x_23209:
[----:B------:R-:W-:-:S11]  /*0cd0*/  DADD R16, R2, R2 ;  /* 0x0000000002107229 */ /* 0x000fd60000000002 */
.L_x_23208:
[----:B------:R-:W-:Y:S05]  /*0ce0*/  BSYNC.RECONVERGENT B2 ;  /* 0x0000000000027941 */ /* 0x000fea0003800200 */
.L_x_23206:
[----:B------:R-:W-:Y:S01]  /*0cf0*/  HFMA2 R21, -RZ, RZ, 0, 0 ;  /* 0x00000000ff157431 */ /* 0x000fe200000001ff */
[----:B------:R-:W-:Y:S01]  /*0d00*/  MOV R2, R16 ;  /* 0x0000001000027202 */ /* 0x000fe20000000f00 */
[----:B------:R-:W-:Y:S02]  /*0d10*/  IMAD.MOV.U32 R3, RZ, RZ, R17 ;  /* 0x000000ffff037224 */ /* 0x000fe400078e0011 */
[----:B------:R-:W-:Y:S05]  /*0d20*/  RET.REL.NODEC R20 `(_ZN2at6native27unrolled_elementwise_kernelIZZZNS0_16sqrt_kernel_cudaERNS_18TensorIteratorBaseEENKUlvE0_clEvENKUlvE_clEvEUldE_St5arrayIPcLm2EELi4E23TrivialOffsetCalculatorILi1EjESB_NS0_6memory15LoadWithoutCastENSC_16StoreWithoutCastEEEviT_T0_T2_T3_T4_T5_) ;  /* 0xfffffff014b47950 */ /* 0x000fea0003c3ffff */
.L_x_23210:
        /* <DEDUP_REMOVED lines=13> */
.L_x_36946:


//--------------------- .text._ZN2at6native29vectorized_elementwise_kernelILi2EZZZNS0_16sqrt_kernel_cudaERNS_18TensorIteratorBaseEENKUlvE0_clEvENKUlvE_clEvEUldE_St5arrayIPcLm2EEEEviT0_T1_ --------------------------
	.section	.text._ZN2at6native29vectorized_elementwise_kernelILi2EZZZNS0_16sqrt_kernel_cudaERNS_18TensorIteratorBaseEENKUlvE0_clEvENKUlvE_clEvEUldE_St5arrayIPcLm2EEEEviT0_T1_,"ax",@progbits
	.align	128
        .global         _ZN2at6native29vectorized_elementwise_kernelILi2EZZZNS0_16sqrt_kernel_cudaERNS_18TensorIteratorBaseEENKUlvE0_clEvENKUlvE_clEvEUldE_St5arrayIPcLm2EEEEviT0_T1_
        .type           _ZN2at6native29vectorized_elementwise_kernelILi2EZZZNS0_16sqrt_kernel_cudaERNS_18TensorIteratorBaseEENKUlvE0_clEvENKUlvE_clEvEUldE_St5arrayIPcLm2EEEEviT0_T1_,@function
        .size           _ZN2at6native29vectorized_elementwise_kernelILi2EZZZNS0_16sqrt_kernel_cudaERNS_18TensorIteratorBaseEENKUlvE0_clEvENKUlvE_clEvEUldE_St5arrayIPcLm2EEEEviT0_T1_,(.L_x_36947 - _ZN2at6native29vectorized_elementwise_kernelILi2EZZZNS0_16sqrt_kernel_cudaERNS_18TensorIteratorBaseEENKUlvE0_clEvENKUlvE_clEvEUldE_St5arrayIPcLm2EEEEviT0_T1_)
        .other          _ZN2at6native29vectorized_elementwise_kernelILi2EZZZNS0_16sqrt_kernel_cudaERNS_18TensorIteratorBaseEENKUlvE0_clEvENKUlvE_clEvEUldE_St5arrayIPcLm2EEEEviT0_T1_,@"STO_CUDA_ENTRY STV_DEFAULT"
_ZN2at6native29vectorized_elementwise_kernelILi2EZZZNS0_16sqrt_kernel_cudaERNS_18TensorIteratorBaseEENKUlvE0_clEvENKUlvE_clEvEUldE_St5arrayIPcLm2EEEEviT0_T1_:
.text._ZN2at6native29vectorized_elementwise_kernelILi2EZZZNS0_16sqrt_kernel_cudaERNS_18TensorIteratorBaseEENKUlvE0_clEvENKUlvE_clEvEUldE_St5arrayIPcLm2EEEEviT0_T1_:
        /* <DEDUP_REMOVED lines=21> */
[----:B------:R0:W2:Y:S07]  /*0150*/  @!P5 LDG.E.64 R4, desc[UR4][R6.64] ;  /* 0x000000040604d981 */ /* 0x0000ae000c1e1b00 */
[----:B------:R-:W-:Y:S01]  /*0160*/  @!P4 IADD3 R33, PT, PT, R0, R3, RZ ;  /* 0x000000030021c210 */ /* 0x000fe20007ffe0ff */
[----:B------:R-:W-:Y:S01]  /*0170*/  @!P4 VIADD R3, R3, 0x80 ;  /* 0x000000800303c836 */ /* 0x000fe20000000000 */
[----:B------:R-:W-:Y:S01]  /*0180*/  CS2R R22, SRZ ;  /* 0x0000000000167805 */ /* 0x000fe2000001ff00 */
[----:B------:R-:W3:Y:S03]  /*0190*/  @!P4 LDC.64 R20, c[0x0][0x390] ;  /* 0x0000e400ff14cb82 */ /* 0x000ee60000000a00 */
[----:B------:R-:W-:-:S13]  /*01a0*/  ISETP.GE.U32.AND P3, PT, R3, R2, PT ;  /* 0x000000020300720c */ /* 0x000fda0003f66070 */
[C---:B------:R-:W-:Y:S01]  /*01b0*/  @!P3 IMAD.IADD R19, R0.reuse, 0x1, R3 ;  /* 0x000000010013b824 */ /* 0x040fe200078e0203 */
[----:B------:R-:W-:Y:S01]  /*01c0*/  @!P3 IADD3 R3, PT, PT, R3, 0x80, RZ ;  /* 0x000000800303b810 */ /* 0x000fe20007ffe0ff */
[----:B-1----:R-:W-:Y:S01]  /*01d0*/  @!P0 IMAD.WIDE.U32 R30, R11, 0x8, R30 ;  /* 0x000000080b1e8825 */ /* 0x002fe200078e001e */
[----:B------:R-:W1:Y:S02]  /*01e0*/  @!P3 LDC.64 R16, c[0x0][0x390] ;  /* 0x0000e400ff10bb82 */ /* 0x000e640000000a00 */
[CC--:B------:R-:W-:Y:S02]  /*01f0*/  ISETP.GE.U32.AND P2, PT, R3.reuse, R2.reuse, PT ;  /* 0x000000020300720c */ /* 0x0c0fe40003f46070 */
[----:B------:R4:W5:Y:S11]  /*0200*/  @!P0 LDG.E.64 R22, desc[UR4][R30.64] ;  /* 0x000000041e168981 */ /* 0x000976000c1e1b00 */
[----:B------:R-:W-:Y:S01]  /*0210*/  @!P2 IMAD.IADD R25, R0, 0x1, R3 ;  /* 0x000000010019a824 */ /* 0x000fe200078e0203 */
[----:B------:R-:W-:Y:S01]  /*0220*/  @!P2 IADD3 R3, PT, PT, R3, 0x80, RZ ;  /* 0x000000800303a810 */ /* 0x000fe20007ffe0ff */
[----:B------:R-:W3:Y:S03]  /*0230*/  @!P2 LDC.64 R14, c[0x0][0x390] ;  /* 0x0000e400ff0eab82 */ /* 0x000ee60000000a00 */
[----:B------:R-:W-:-:S13]  /*0240*/  ISETP.GE.U32.AND P1, PT, R3, R2, PT ;  /* 0x000000020300720c */ /* 0x000fda0003f26070 */
[----:B------:R-:W-:Y:S01]  /*0250*/  @!P1 IMAD.IADD R29, R0, 0x1, R3 ;  /* 0x00000001001d9824 */ /* 0x000fe200078e0203 */
[----:B0-----:R-:W0:Y:S01]  /*0260*/  @!P1 LDC.64 R6, c[0x0][0x390] ;  /* 0x0000e400ff069b82 */ /* 0x001e220000000a00 */
[----:B------:R-:W-:-:S05]  /*0270*/  @!P1 VIADD R3, R3, 0x80 ;  /* 0x0000008003039836 */ /* 0x000fca0000000000 */
[----:B------:R-:W-:-:S13]  /*0280*/  ISETP.GE.U32.AND P6, PT, R3, R2, PT ;  /* 0x000000020300720c */ /* 0x000fda0003fc6070 */
[----:B------:R-:W-:Y:S01]  /*0290*/  @!P6 IADD3 R27, PT, PT, R0, R3, RZ ;  /* 0x00000003001be210 */ /* 0x000fe20007ffe0ff */
[----:B------:R-:W-:Y:S01]  /*02a0*/  @!P6 VIADD R3, R3, 0x80 ;  /* 0x000000800303e836 */ /* 0x000fe20000000000 */
[----:B------:R-:W4:Y:S04]  /*02b0*/  @!P6 LDC.64 R8, c[0x0][0x390] ;  /* 0x0000e400ff08eb82 */ /* 0x000f280000000a00 */
[----:B------:R-:W-:-:S13]  /*02c0*/  ISETP.GE.U32.AND P5, PT, R3, R2, PT ;  /* 0x000000020300720c */ /* 0x000fda0003fa6070 */
[----:B------:R-:W1:Y:S01]  /*02d0*/  @!P5 LDC.64 R10, c[0x0][0x390] ;  /* 0x0000e400ff0adb82 */ /* 0x000e620000000a00 */
[----:B------:R-:W-:Y:S02]  /*02e0*/  @!P5 IMAD.IADD R3, R0, 0x1, R3 ;  /* 0x000000010003d824 */ /* 0x000fe400078e0203 */
[----:B0-----:R-:W-:-:S04]  /*02f0*/  @!P1 IMAD.WIDE.U32 R28, R29, 0x8, R6 ;  /* 0x000000081d1c9825 */ /* 0x001fc800078e0006 */
[----:B----4-:R-:W-:-:S04]  /*0300*/  @!P6 IMAD.WIDE.U32 R30, R27, 0x8, R8 ;  /* 0x000000081b1ee825 */ /* 0x010fc800078e0008 */
[----:B-1----:R-:W-:Y:S01]  /*0310*/  @!P5 IMAD.WIDE.U32 R6, R3, 0x8, R10 ;  /* 0x000000080306d825 */ /* 0x002fe200078e000a */
[----:B------:R-:W-:-:S06]  /*0320*/  CS2R R10, SRZ ;  /* 0x00000000000a7805 */ /* 0x000fcc000001ff00 */
[----:B------:R-:W5:Y:S01]  /*0330*/  @!P6 LDG.E.64 R10, desc[UR4][R30.64] ;  /* 0x000000041e0ae981 */ /* 0x000f62000c1e1b00 */
[----:B------:R-:W-:Y:S01]  /*0340*/  @!P3 IMAD.WIDE.U32 R34, R19, 0x8, R16 ;  /* 0x000000081322b825 */ /* 0x000fe200078e0010 */
[----:B------:R-:W-:-:S03]  /*0350*/  CS2R R16, SRZ ;  /* 0x0000000000107805 */ /* 0x000fc6000001ff00 */
[----:B---3--:R-:W-:-:S05]  /*0360*/  @!P2 IMAD.WIDE.U32 R24, R25, 0x8, R14 ;  /* 0x000000081918a825 */ /* 0x008fca00078e000e */
[----:B------:R0:W5:Y:S01]  /*0370*/  @!P2 LDG.E.64 R16, desc[UR4][R24.64] ;  /* 0x000000041810a981 */ /* 0x000162000c1e1b00 */
[----:B------:R-:W-:Y:S02]  /*0380*/  IMAD.MOV.U32 R26, RZ, RZ, 0x0 ;  /* 0x00000000ff1a7424 */ /* 0x000fe400078e00ff */
[----:B------:R-:W-:Y:S02]  /*0390*/  IMAD.MOV.U32 R27, RZ, RZ, 0x3fd80000 ;  /* 0x3fd80000ff1b7424 */ /* 0x000fe400078e00ff */
[----:B------:R-:W-:Y:S01]  /*03a0*/  @!P4 IMAD.WIDE.U32 R32, R33, 0x8, R20 ;  /* 0x000000082120c825 */ /* 0x000fe200078e0014 */
[----:B------:R-:W-:Y:S02]  /*03b0*/  CS2R R20, SRZ ;  /* 0x0000000000147805 */ /* 0x000fe4000001ff00 */
[----:B------:R-:W-:Y:S02]  /*03c0*/  CS2R R14, SRZ ;  /* 0x00000000000e7805 */ /* 0x000fe4000001ff00 */
[----:B------:R-:W-:-:S02]  /*03d0*/  CS2R R18, SRZ ;  /* 0x0000000000127805 */ /* 0x000fc4000001ff00 */
[----:B------:R1:W5:Y:S04]  /*03e0*/  @!P4 LDG.E.64 R20, desc[UR4][R32.64] ;  /* 0x000000042014c981 */ /* 0x000368000c1e1b00 */
[----:B------:R3:W5:Y:S01]  /*03f0*/  @!P1 LDG.E.64 R14, desc[UR4][R28.64] ;  /* 0x000000041c0e9981 */ /* 0x000762000c1e1b00 */
[----:B------:R-:W-:-:S03]  /*0400*/  CS2R R8, SRZ ;  /* 0x0000000000087805 */ /* 0x000fc6000001ff00 */
[----:B------:R4:W5:Y:S01]  /*0410*/  @!P3 LDG.E.64 R18, desc[UR4][R34.64] ;  /* 0x000000042212b981 */ /* 0x000962000c1e1b00 */
[----:B------:R-:W-:Y:S03]  /*0420*/  BSSY.RECONVERGENT B1, `(.L_x_23212) ;  /* 0x0000017000017945 */ /* 0x000fe60003800200 */
[----:B------:R4:W5:Y:S01]  /*0430*/  @!P5 LDG.E.64 R8, desc[UR4][R6.64] ;  /* 0x000000040608d981 */ /* 0x000962000c1e1b00 */
[----:B------:R-:W-:Y:S01]  /*0440*/  ISETP.GE.U32.AND P0, PT, R13, R2, PT ;  /* 0x000000020d00720c */ /* 0x000fe20003f06070 */
[----:B--2---:R-:W0:Y:S01]  /*0450*/  MUFU.RSQ64H R37, R5 ;  /* 0x0000000500257308 */ /* 0x004e220000001c00 */
[----:B------:R-:W-:-:S06]  /*0460*/  IADD3 R36, PT, PT, R5, -0x3500000, RZ ;  /* 0xfcb0000005247810 */ /* 0x000fcc0007ffe0ff */
[----:B0-----:R-:W-:-:S08]  /*0470*/  DMUL R24, R36, R36 ;  /* 0x0000002424187228 */ /* 0x001fd00000000000 */
[----:B------:R-:W-:-:S08]  /*0480*/  DFMA R24, -R24, R4, 1 ;  /* 0x3ff000001818742b */ /* 0x000fd00000000104 */
[----:B------:R-:W-:Y:S02]  /*0490*/  DFMA R26, R24, R26, 0.5 ;  /* 0x3fe00000181a742b */ /* 0x000fe4000000001a */
[----:B------:R-:W-:-:S08]  /*04a0*/  DMUL R24, R36, R24 ;  /* 0x0000001824187228 */ /* 0x000fd00000000000 */
[----:B------:R-:W-:Y:S01]  /*04b0*/  DFMA R24, R26, R24, R36 ;  /* 0x000000181a18722b */ /* 0x000fe20000000024 */
[----:B------:R-:W-:-:S07]  /*04c0*/  ISETP.GE.U32.AND P1, PT, R36, 0x7ca00000, PT ;  /* 0x7ca000002400780c */ /* 0x000fce0003f26070 */
[----:B-1----:R-:W-:Y:S02]  /*04d0*/  DMUL R32, R24, R4 ;  /* 0x0000000418207228 */ /* 0x002fe40000000000 */
[----:B---3--:R-:W-:Y:S01]  /*04e0*/  IADD3 R29, PT, PT, R25, -0x100000, RZ ;  /* 0xfff00000191d7810 */ /* 0x008fe20007ffe0ff */
[----:B------:R-:W-:-:S05]  /*04f0*/  IMAD.MOV.U32 R28, RZ, RZ, R24 ;  /* 0x000000ffff1c7224 */ /* 0x000fca00078e0018 */
[----:B----4-:R-:W-:-:S08]  /*0500*/  DFMA R34, R32, -R32, R4 ;  /* 0x800000202022722b */ /* 0x010fd00000000004 */
[----:B------:R-:W-:Y:S01]  /*0510*/  DFMA R6, R34, R28, R32 ;  /* 0x0000001c2206722b */ /* 0x000fe20000000020 */
[----:B------:R-:W-:Y:S10]  /*0520*/  @!P1 BRA `(.L_x_23213) ;  /* 0x0000000000189947 */ /* 0x000ff40003800000 */
[----:B------:R-:W-:Y:S01]  /*0530*/  IMAD.MOV.U32 R28, RZ, RZ, R24 ;  /* 0x000000ffff1c7224 */ /* 0x000fe200078e0018 */
[----:B------:R-:W-:Y:S02]  /*0540*/  MOV R3, R35 ;  /* 0x0000002300037202 */ /* 0x000fe40000000f00 */
[----:B------:R-:W-:-:S07]  /*0550*/  MOV R30, 0x570 ;  /* 0x00000570001e7802 */ /* 0x000fce0000000f00 */
[----:B-----5:R-:W-:Y:S05]  /*0560*/  CALL.REL.NOINC `($__internal_4_$__cuda_sm20_dsqrt_rn_f64_mediumpath_v1) ;  /* 0x0000001c00247944 */ /* 0x020fea0003c00000 */
[----:B------:R-:W-:Y:S02]  /*0570*/  IMAD.MOV.U32 R6, RZ, RZ, R4 ;  /* 0x000000ffff067224 */ /* 0x000fe400078e0004 */
[----:B------:R-:W-:-:S07]  /*0580*/  IMAD.MOV.U32 R7, RZ, RZ, R5 ;  /* 0x000000ffff077224 */ /* 0x000fce00078e0005 */
.L_x_23213:
[----:B------:R-:W-:Y:S05]  /*0590*/  BSYNC.RECONVERGENT B1 ;  /* 0x0000000000017941 */ /* 0x000fea0003800200 */
.L_x_23212:
[----:B------:R-:W0:Y:S01]  /*05a0*/  @!P0 LDC.64 R4, c[0x0][0x388] ;  /* 0x0000e200ff048b82 */ /* 0x000e220000000a00 */
[----:B------:R-:W-:Y:S01]  /*05b0*/  @!P0 IADD3 R3, PT, PT, R0, R13, RZ ;  /* 0x0000000d00038210 */ /* 0x000fe20007ffe0ff */
[----:B------:R-:W-:Y:S04]  /*05c0*/  BSSY.RECONVERGENT B1, `(.L_x_23214) ;  /* 0x00000c5000017945 */ /* 0x000fe80003800200 */
[----:B------:R-:W-:Y:S01]  /*05d0*/  BSSY.RELIABLE B2, `(.L_x_23215) ;  /* 0x00000a6000027945 */ /* 0x000fe20003800100 */
[----:B0-----:R-:W-:-:S04]  /*05e0*/  @!P0 IMAD.WIDE.U32 R4, R3, 0x8, R4 ;  /* 0x0000000803048825 */ /* 0x001fc800078e0004 */
[----:B------:R-:W-:Y:S01]  /*05f0*/  VIADD R3, R13, 0x80 ;  /* 0x000000800d037836 */ /* 0x000fe20000000000 */
[----:B------:R0:W-:Y:S03]  /*0600*/  @!P0 STG.E.64 desc[UR4][R4.64], R6 ;  /* 0x0000000604008986 */ /* 0x0001e6000c101b04 */
[----:B------:R-:W-:-:S05]  /*0610*/  @!P0 IMAD.MOV.U32 R13, RZ, RZ, R3 ;  /* 0x000000ffff0d8224 */ /* 0x000fca00078e0003 */
[----:B------:R-:W-:-:S13]  /*0620*/  ISETP.GE.U32.AND P0, PT, R13, R2, PT ;  /* 0x000000020d00720c */ /* 0x000fda0003f06070 */
[----:B0-----:R-:W-:Y:S05]  /*0630*/  @P0 BRA `(.L_x_23216) ;  /* 0x0000000000f80947 */ /* 0x001fea0003800000 */
[----:B-----5:R-:W0:Y:S01]  /*0640*/  MUFU.RSQ64H R37, R23 ;  /* 0x0000001700257308 */ /* 0x020e220000001c00 */
[----:B------:R-:W-:Y:S01]  /*0650*/  IADD3 R36, PT, PT, R23, -0x3500000, RZ ;  /* 0xfcb0000017247810 */ /* 0x000fe20007ffe0ff */
[----:B------:R-:W-:Y:S01]  /*0660*/  IMAD.MOV.U32 R6, RZ, RZ, 0x0 ;  /* 0x00000000ff067424 */ /* 0x000fe200078e00ff */
[----:B------:R-:W1:Y:S01]  /*0670*/  LDC.64 R24, c[0x0][0x388] ;  /* 0x0000e200ff187b82 */ /* 0x000e620000000a00 */
[----:B------:R-:W-:Y:S01]  /*0680*/  IMAD.MOV.U32 R7, RZ, RZ, 0x3fd80000 ;  /* 0x3fd80000ff077424 */ /* 0x000fe200078e00ff */
[----:B------:R-:W-:Y:S01]  /*0690*/  ISETP.GE.U32.AND P0, PT, R36, 0x7ca00000, PT ;  /* 0x7ca000002400780c */ /* 0x000fe20003f06070 */
[----:B------:R-:W-:Y:S01]  /*06a0*/  BSSY.RECONVERGENT B3, `(.L_x_23217) ;  /* 0x0000016000037945 */ /* 0x000fe20003800200 */
[----:B0-----:R-:W-:-:S08]  /*06b0*/  DMUL R4, R36, R36 ;  /* 0x0000002424047228 */ /* 0x001fd00000000000 */
[----:B------:R-:W-:-:S08]  /*06c0*/  DFMA R4, -R4, R22, 1 ;  /* 0x3ff000000404742b */ /* 0x000fd00000000116 */
[----:B------:R-:W-:Y:S02]  /*06d0*/  DFMA R6, R4, R6, 0.5 ;  /* 0x3fe000000406742b */ /* 0x000fe40000000006 */
[----:B------:R-:W-:-:S08]  /*06e0*/  DMUL R4, R36, R4 ;  /* 0x0000000424047228 */ /* 0x000fd00000000000 */
[----:B------:R-:W-:Y:S01]  /*06f0*/  DFMA R4, R6, R4, R36 ;  /* 0x000000040604722b */ /* 0x000fe20000000024 */
[----:B------:R-:W-:-:S05]  /*0700*/  IADD3 R7, PT, PT, R0, R13, RZ ;  /* 0x0000000d00077210 */ /* 0x000fca0007ffe0ff */
[----:B-1----:R-:W-:Y:S02]  /*0710*/  IMAD.WIDE.U32 R6, R7, 0x8, R24 ;  /* 0x0000000807067825 */ /* 0x002fe400078e0018 */
[----:B------:R-:W-:Y:S02]  /*0720*/  DMUL R32, R4, R22 ;  /* 0x0000001604207228 */ /* 0x000fe40000000000 */
[----:B------:R-:W-:Y:S02]  /*0730*/  VIADD R29, R5, 0xfff00000 ;  /* 0xfff00000051d7836 */ /* 0x000fe40000000000 */
[----:B------:R-:W-:-:S04]  /*0740*/  IMAD.MOV.U32 R28, RZ, RZ, R4 ;  /* 0x000000ffff1c7224 */ /* 0x000fc800078e0004 */
[----:B------:R-:W-:-:S08]  /*0750*/  DFMA R34, R32, -R32, R22 ;  /* 0x800000202022722b */ /* 0x000fd00000000016 */
[----:B------:R-:W-:Y:S01]  /*0760*/  DFMA R24, R34, R28, R32 ;  /* 0x0000001c2218722b */ /* 0x000fe20000000020 */
[----:B------:R-:W-:Y:S10]  /*0770*/  @!P0 BRA `(.L_x_23218) ;  /* 0x0000000000208947 */ /* 0x000ff40003800000 */
[----:B------:R-:W-:Y:S01]  /*0780*/  MOV R28, R4 ;  /* 0x00000004001c7202 */ /* 0x000fe20000000f00 */
[----:B------:R-:W-:Y:S01]  /*0790*/  IMAD.MOV.U32 R4, RZ, RZ, R22 ;  /* 0x000000ffff047224 */ /* 0x000fe200078e0016 */
[----:B------:R-:W-:Y:S01]  /*07a0*/  MOV R3, R35 ;  /* 0x0000002300037202 */ /* 0x000fe20000000f00 */
[----:B------:R-:W-:Y:S01]  /*07b0*/  IMAD.MOV.U32 R5, RZ, RZ, R23 ;  /* 0x000000ffff057224 */ /* 0x000fe200078e0017 */
[----:B------:R-:W-:-:S07]  /*07c0*/  MOV R30, 0x7e0 ;  /* 0x000007e0001e7802 */ /* 0x000fce0000000f00 */
[----:B------:R-:W-:Y:S05]  /*07d0*/  CALL.REL.NOINC `($__internal_4_$__cuda_sm20_dsqrt_rn_f64_mediumpath_v1) ;  /* 0x0000001800887944 */ /* 0x000fea0003c00000 */
[----:B------:R-:W-:Y:S02]  /*07e0*/  IMAD.MOV.U32 R24, RZ, RZ, R4 ;  /* 0x000000ffff187224 */ /* 0x000fe400078e0004 */
[----:B------:R-:W-:-:S07]  /*07f0*/  IMAD.MOV.U32 R25, RZ, RZ, R5 ;  /* 0x000000ffff197224 */ /* 0x000fce00078e0005 */
.L_x_23218:
[----:B------:R-:W-:Y:S05]  /*0800*/  BSYNC.RECONVERGENT B3 ;  /* 0x0000000000037941 */ /* 0x000fea0003800200 */
.L_x_23217:
[----:B------:R0:W-:Y:S01]  /*0810*/  STG.E.64 desc[UR4][R6.64], R24 ;  /* 0x0000001806007986 */ /* 0x0001e2000c101b04 */
[----:B------:R-:W-:-:S04]  /*0820*/  IADD3 R13, PT, PT, R13, 0x80, RZ ;  /* 0x000000800d0d7810 */ /* 0x000fc80007ffe0ff */
[----:B------:R-:W-:-:S13]  /*0830*/  ISETP.GE.U32.AND P0, PT, R13, R2, PT ;  /* 0x000000020d00720c */ /* 0x000fda0003f06070 */
[----:B0-----:R-:W-:Y:S05]  /*0840*/  @P0 BRA `(.L_x_23219) ;  /* 0x0000000000f00947 */ /* 0x001fea0003800000 */
[----:B------:R-:W0:Y:S01]  /*0850*/  MUFU.RSQ64H R37, R21 ;  /* 0x0000001500257308 */ /* 0x000e220000001c00 */
[----:B------:R-:W-:Y:S01]  /*0860*/  VIADD R36, R21, 0xfcb00000 ;  /* 0xfcb0000015247836 */ /* 0x000fe20000000000 */
[----:B------:R-:W-:Y:S01]  /*0870*/  MOV R7, 0x3fd80000 ;  /* 0x3fd8000000077802 */ /* 0x000fe20000000f00 */
[----:B------:R-:W-:Y:S01]  /*0880*/  IMAD.MOV.U32 R6, RZ, RZ, 0x0 ;  /* 0x00000000ff067424 */ /* 0x000fe200078e00ff */
[----:B------:R-:W1:Y:S01]  /*0890*/  LDC.64 R24, c[0x0][0x388] ;  /* 0x0000e200ff187b82 */ /* 0x000e620000000a00 */
[----:B------:R-:W-:Y:S01]  /*08a0*/  BSSY.RECONVERGENT B3, `(.L_x_23220) ;  /* 0x0000015000037945 */ /* 0x000fe20003800200 */
[----:B------:R-:W-:Y:S01]  /*08b0*/  ISETP.GE.U32.AND P0, PT, R36, 0x7ca00000, PT ;  /* 0x7ca000002400780c */ /* 0x000fe20003f06070 */
[----:B0-----:R-:W-:-:S08]  /*08c0*/  DMUL R4, R36, R36 ;  /* 0x0000002424047228 */ /* 0x001fd00000000000 */
[----:B------:R-:W-:-:S08]  /*08d0*/  DFMA R4, -R4, R20, 1 ;  /* 0x3ff000000404742b */ /* 0x000fd00000000114 */
[----:B------:R-:W-:Y:S02]  /*08e0*/  DFMA R6, R4, R6, 0.5 ;  /* 0x3fe000000406742b */ /* 0x000fe40000000006 */
[----:B------:R-:W-:-:S08]  /*08f0*/  DMUL R4, R36, R4 ;  /* 0x0000000424047228 */ /* 0x000fd00000000000 */
[----:B------:R-:W-:Y:S01]  /*0900*/  DFMA R22, R6, R4, R36 ;  /* 0x000000040616722b */ /* 0x000fe20000000024 */
[----:B------:R-:W-:-:S04]  /*0910*/  IMAD.IADD R7, R0, 0x1, R13 ;  /* 0x0000000100077824 */ /* 0x000fc800078e020d */
[----:B-1----:R-:W-:-:S03]  /*0920*/  IMAD.WIDE.U32 R6, R7, 0x8, R24 ;  /* 0x0000000807067825 */ /* 0x002fc600078e0018 */
        /* <DEDUP_REMOVED lines=9> */
[----:B------:R-:W-:Y:S01]  /*09c0*/  MOV R30, 0x9f0 ;  /* 0x000009f0001e7802 */ /* 0x000fe20000000f00 */
[----:B------:R-:W-:-:S07]  /*09d0*/  IMAD.MOV.U32 R3, RZ, RZ, R35 ;  /* 0x000000ffff037224 */ /* 0x000fce00078e0023 */
[----:B------:R-:W-:Y:S05]  /*09e0*/  CALL.REL.NOINC `($__internal_4_$__cuda_sm20_dsqrt_rn_f64_mediumpath_v1) ;  /* 0x0000001800047944 */ /* 0x000fea0003c00000 */
.L_x_23221:
[----:B------:R-:W-:Y:S05]  /*09f0*/  BSYNC.RECONVERGENT B3 ;  /* 0x0000000000037941 */ /* 0x000fea0003800200 */
.L_x_23220:
[----:B------:R0:W-:Y:S01]  /*0a00*/  STG.E.64 desc[UR4][R6.64], R4 ;  /* 0x0000000406007986 */ /* 0x0001e2000c101b04 */
[----:B------:R-:W-:-:S07]  /*0a10*/  VIADD R13, R13, 0x80 ;  /* 0x000000800d0d7836 */ /* 0x000fce0000000000 */
.L_x_23216:
[----:B------:R-:W-:-:S13]  /*0a20*/  ISETP.GE.U32.AND P0, PT, R13, R2, PT ;  /* 0x000000020d00720c */ /* 0x000fda0003f06070 */
[----:B------:R-:W-:Y:S05]  /*0a30*/  @P0 BRA `(.L_x_23222) ;  /* 0x0000000000f00947 */ /* 0x000fea0003800000 */
[----:B-----5:R-:W1:Y:S01]  /*0a40*/  MUFU.RSQ64H R37, R19 ;  /* 0x0000001300257308 */ /* 0x020e620000001c00 */
[----:B------:R-:W-:Y:S01]  /*0a50*/  IADD3 R36, PT, PT, R19, -0x3500000, RZ ;  /* 0xfcb0000013247810 */ /* 0x000fe20007ffe0ff */
[----:B0-----:R-:W-:Y:S01]  /*0a60*/  IMAD.MOV.U32 R6, RZ, RZ, 0x0 ;  /* 0x00000000ff067424 */ /* 0x001fe200078e00ff */
[----:B------:R-:W-:Y:S01]  /*0a70*/  BSSY.RECONVERGENT B3, `(.L_x_23223) ;  /* 0x0000017000037945 */ /* 0x000fe20003800200 */
[----:B------:R-:W-:Y:S01]  /*0a80*/  IMAD.MOV.U32 R7, RZ, RZ, 0x3fd80000 ;  /* 0x3fd80000ff077424 */ /* 0x000fe200078e00ff */
[----:B------:R-:W-:Y:S01]  /*0a90*/  ISETP.GE.U32.AND P0, PT, R36, 0x7ca00000, PT ;  /* 0x7ca000002400780c */ /* 0x000fe20003f06070 */
[----:B------:R-:W-:Y:S01]  /*0aa0*/  IMAD.IADD R3, R0, 0x1, R13 ;  /* 0x0000000100037824 */ /* 0x000fe200078e020d */
[----:B-1----:R-:W-:-:S08]  /*0ab0*/  DMUL R4, R36, R36 ;  /* 0x0000002424047228 */ /* 0x002fd00000000000 */
[----:B------:R-:W-:-:S08]  /*0ac0*/  DFMA R4, -R4, R18, 1 ;  /* 0x3ff000000404742b */ /* 0x000fd00000000112 */
[----:B------:R-:W-:Y:S02]  /*0ad0*/  DFMA R6, R4, R6, 0.5 ;  /* 0x3fe000000406742b */ /* 0x000fe40000000006 */
[----:B------:R-:W-:-:S08]  /*0ae0*/  DMUL R4, R36, R4 ;  /* 0x0000000424047228 */ /* 0x000fd00000000000 */
[----:B------:R-:W-:Y:S01]  /*0af0*/  DFMA R20, R6, R4, R36 ;  /* 0x000000040614722b */ /* 0x000fe20000000024 */
[----:B------:R-:W0:Y:S07]  /*0b00*/  LDC.64 R6, c[0x0][0x388] ;  /* 0x0000e200ff067b82 */ /* 0x000e2e0000000a00 */
[----:B------:R-:W-:Y:S02]  /*0b10*/  DMUL R32, R20, R18 ;  /* 0x0000001214207228 */ /* 0x000fe40000000000 */
[----:B------:R-:W-:Y:S01]  /*0b20*/  IADD3 R29, PT, PT, R21, -0x100000, RZ ;  /* 0xfff00000151d7810 */ /* 0x000fe20007ffe0ff */
[----:B------:R-:W-:-:S05]  /*0b30*/  IMAD.MOV.U32 R28, RZ, RZ, R20 ;  /* 0x000000ffff1c7224 */ /* 0x000fca00078e0014 */
        /* <DEDUP_REMOVED lines=8> */
[----:B------:R-:W-:-:S07]  /*0bc0*/  MOV R30, 0xbe0 ;  /* 0x00000be0001e7802 */ /* 0x000fce0000000f00 */
[----:B------:R-:W-:Y:S05]  /*0bd0*/  CALL.REL.NOINC `($__internal_4_$__cuda_sm20_dsqrt_rn_f64_mediumpath_v1) ;  /* 0x0000001400887944 */ /* 0x000fea0003c00000 */
.L_x_23224:
[----:B------:R-:W-:Y:S05]  /*0be0*/  BSYNC.RECONVERGENT B3 ;  /* 0x0000000000037941 */ /* 0x000fea0003800200 */
.L_x_23223:
[----:B------:R0:W-:Y:S01]  /*0bf0*/  STG.E.64 desc[UR4][R6.64], R4 ;  /* 0x0000000406007986 */ /* 0x0001e2000c101b04 */
[----:B------:R-:W-:-:S07]  /*0c00*/  VIADD R13, R13, 0x80 ;  /* 0x000000800d0d7836 */ /* 0x000fce0000000000 */
.L_x_23219:
[----:B------:R-:W-:-:S13]  /*0c10*/  ISETP.GE.U32.AND P0, PT, R13, R2, PT ;  /* 0x000000020d00720c */ /* 0x000fda0003f06070 */
[----:B------:R-:W-:Y:S05]  /*0c20*/  @P0 BRA `(.L_x_23225) ;  /* 0x0000000000f40947 */ /* 0x000fea0003800000 */
[----:B------:R-:W1:Y:S01]  /*0c30*/  MUFU.RSQ64H R37, R17 ;  /* 0x0000001100257308 */ /* 0x000e620000001c00 */
[----:B------:R-:W-:Y:S01]  /*0c40*/  VIADD R36, R17, 0xfcb00000 ;  /* 0xfcb0000011247836 */ /* 0x000fe20000000000 */
[----:B0-----:R-:W-:Y:S01]  /*0c50*/  MOV R6, 0x0 ;  /* 0x0000000000067802 */ /* 0x001fe20000000f00 */
[----:B------:R-:W-:Y:S01]  /*0c60*/  IMAD.MOV.U32 R7, RZ, RZ, 0x3fd80000 ;  /* 0x3fd80000ff077424 */ /* 0x000fe200078e00ff */
[----:B------:R-:W-:Y:S01]  /*0c70*/  IADD3 R3, PT, PT, R0, R13, RZ ;  /* 0x0000000d00037210 */ /* 0x000fe20007ffe0ff */
[----:B------:R-:W-:Y:S01]  /*0c80*/  BSSY.RECONVERGENT B3, `(.L_x_23226) ;  /* 0x0000015000037945 */ /* 0x000fe20003800200 */
[----:B------:R-:W-:Y:S01]  /*0c90*/  ISETP.GE.U32.AND P0, PT, R36, 0x7ca00000, PT ;  /* 0x7ca000002400780c */ /* 0x000fe20003f06070 */
[----:B-1----:R-:W-:-:S08]  /*0ca0*/  DMUL R4, R36, R36 ;  /* 0x0000002424047228 */ /* 0x002fd00000000000 */
        /* <DEDUP_REMOVED lines=12> */
[----:B------:R-:W-:Y:S01]  /*0d70*/  IMAD.MOV.U32 R28, RZ, RZ, R18 ;  /* 0x000000ffff1c7224 */ /* 0x000fe200078e0012 */
[----:B------:R-:W-:Y:S01]  /*0d80*/  MOV R4, R16 ;  /* 0x0000001000047202 */ /* 0x000fe20000000f00 */
[----:B------:R-:W-:Y:S01]  /*0d90*/  IMAD.MOV.U32 R5, RZ, RZ, R17 ;  /* 0x000000ffff057224 */ /* 0x000fe200078e0011 */
[----:B------:R-:W-:Y:S01]  /*0da0*/  MOV R30, 0xdd0 ;  /* 0x00000dd0001e7802 */ /* 0x000fe20000000f00 */
[----:B------:R-:W-:-:S07]  /*0db0*/  IMAD.MOV.U32 R3, RZ, RZ, R35 ;  /* 0x000000ffff037224 */ /* 0x000fce00078e0023 */
[----:B------:R-:W-:Y:S05]  /*0dc0*/  CALL.REL.NOINC `($__internal_4_$__cuda_sm20_dsqrt_rn_f64_mediumpath_v1) ;  /* 0x00000014000c7944 */ /* 0x000fea0003c00000 */
.L_x_23227:
[----:B------:R-:W-:Y:S05]  /*0dd0*/  BSYNC.RECONVERGENT B3 ;  /* 0x0000000000037941 */ /* 0x000fea0003800200 */
.L_x_23226:
[----:B------:R1:W-:Y:S01]  /*0de0*/  STG.E.64 desc[UR4][R6.64], R4 ;  /* 0x0000000406007986 */ /* 0x0003e2000c101b04 */
[----:B------:R-:W-:-:S07]  /*0df0*/  IADD3 R13, PT, PT, R13, 0x80, RZ ;  /* 0x000000800d0d7810 */ /* 0x000fce0007ffe0ff */
.L_x_23222:
[----:B------:R-:W-:-:S13]  /*0e00*/  ISETP.GE.U32.AND P0, PT, R13, R2, PT ;  /* 0x000000020d00720c */ /* 0x000fda0003f06070 */
[----:B------:R-:W-:Y:S05]  /*0e10*/  @P0 BREAK.RELIABLE B2 ;  /* 0x0000000000020942 */ /* 0x000fea0003800100 */
[----:B------:R-:W-:Y:S05]  /*0e20*/  @P0 BRA `(.L_x_23228) ;  /* 0x0000000000f80947 */ /* 0x000fea0003800000 */
[----:B-----5:R-:W2:Y:S01]  /*0e30*/  MUFU.RSQ64H R37, R15 ;  /* 0x0000000f00257308 */ /* 0x020ea20000001c00 */
[----:B------:R-:W-:Y:S01]  /*0e40*/  VIADD R36, R15, 0xfcb00000 ;  /* 0xfcb000000f247836 */ /* 0x000fe20000000000 */
[----:B01----:R-:W-:Y:S01]  /*0e50*/  MOV R7, 0x3fd80000 ;  /* 0x3fd8000000077802 */ /* 0x003fe20000000f00 */
[----:B------:R-:W-:Y:S01]  /*0e60*/  IMAD.MOV.U32 R6, RZ, RZ, 0x0 ;  /* 0x00000000ff067424 */ /* 0x000fe200078e00ff */
[----:B------:R-:W-:Y:S01]  /*0e70*/  BSSY.RECONVERGENT B3, `(.L_x_23229) ;  /* 0x0000016000037945 */ /* 0x000fe20003800200 */
[----:B------:R-:W-:Y:S01]  /*0e80*/  IMAD.IADD R3, R0, 0x1, R13 ;  /* 0x0000000100037824 */ /* 0x000fe200078e020d */
[----:B------:R-:W-:Y:S01]  /*0e90*/  ISETP.GE.U32.AND P0, PT, R36, 0x7ca00000, PT ;  /* 0x7ca000002400780c */ /* 0x000fe20003f06070 */
[----:B--2---:R-:W-:-:S08]  /*0ea0*/  DMUL R4, R36, R36 ;  /* 0x0000002424047228 */ /* 0x004fd00000000000 */
[----:B------:R-:W-:-:S08]  /*0eb0*/  DFMA R4, -R4, R14, 1 ;  /* 0x3ff000000404742b */ /* 0x000fd0000000010e */
[----:B------:R-:W-:Y:S02]  /*0ec0*/  DFMA R6, R4, R6, 0.5 ;  /* 0x3fe000000406742b */ /* 0x000fe40000000006 */
[----:B------:R-:W-:-:S08]  /*0ed0*/  DMUL R4, R36, R4 ;  /* 0x0000000424047228 */ /* 0x000fd00000000000 */
[----:B------:R-:W-:Y:S01]  /*0ee0*/  DFMA R16, R6, R4, R36 ;  /* 0x000000040610722b */ /* 0x000fe20000000024 */
[----:B------:R-:W0:Y:S07]  /*0ef0*/  LDC.64 R6, c[0x0][0x388] ;  /* 0x0000e200ff067b82 */ /* 0x000e2e0000000a00 */
[----:B------:R-:W-:Y:S02]  /*0f00*/  DMUL R32, R16, R14 ;  /* 0x0000000e10207228 */ /* 0x000fe40000000000 */
[----:B------:R-:W-:Y:S01]  /*0f10*/  VIADD R29, R17, 0xfff00000 ;  /* 0xfff00000111d7836 */ /* 0x000fe20000000000 */
[----:B------:R-:W-:-:S05]  /*0f20*/  MOV R28, R16 ;  /* 0x00000010001c7202 */ /* 0x000fca0000000f00 */
        /* <DEDUP_REMOVED lines=10> */
.L_x_23230:
[----:B------:R-:W-:Y:S05]  /*0fd0*/  BSYNC.RECONVERGENT B3 ;  /* 0x0000000000037941 */ /* 0x000fea0003800200 */
.L_x_23229:
[----:B------:R1:W-:Y:S01]  /*0fe0*/  STG.E.64 desc[UR4][R6.64], R4 ;  /* 0x0000000406007986 */ /* 0x0003e2000c101b04 */
[----:B------:R-:W-:-:S07]  /*0ff0*/  VIADD R13, R13, 0x80 ;  /* 0x000000800d0d7836 */ /* 0x000fce0000000000 */
.L_x_23225:
[----:B------:R-:W-:-:S13]  /*1000*/  ISETP.GE.U32.AND P0, PT, R13, R2, PT ;  /* 0x000000020d00720c */ /* 0x000fda0003f06070 */
[----:B------:R-:W-:Y:S05]  /*1010*/  @P0 BREAK.RELIABLE B2 ;  /* 0x0000000000020942 */ /* 0x000fea0003800100 */
[----:B------:R-:W-:Y:S05]  /*1020*/  @P0 BRA `(.L_x_23228) ;  /* 0x0000000000780947 */ /* 0x000fea0003800000 */
[----:B------:R-:W-:Y:S05]  /*1030*/  BSYNC.RELIABLE B2 ;  /* 0x0000000000027941 */ /* 0x000fea0003800100 */
.L_x_23215:
[----:B------:R-:W2:Y:S01]  /*1040*/  MUFU.RSQ64H R37, R11 ;  /* 0x0000000b00257308 */ /* 0x000ea20000001c00 */
[----:B------:R-:W-:Y:S01]  /*1050*/  IADD3 R36, PT, PT, R11, -0x3500000, RZ ;  /* 0xfcb000000b247810 */ /* 0x000fe20007ffe0ff */
[----:B01----:R-:W-:Y:S01]  /*1060*/  IMAD.MOV.U32 R6, RZ, RZ, 0x0 ;  /* 0x00000000ff067424 */ /* 0x003fe200078e00ff */
[----:B------:R-:W-:Y:S01]  /*1070*/  BSSY.RECONVERGENT B3, `(.L_x_23231) ;  /* 0x0000017000037945 */ /* 0x000fe20003800200 */
[----:B------:R-:W-:Y:S01]  /*1080*/  IMAD.MOV.U32 R7, RZ, RZ, 0x3fd80000 ;  /* 0x3fd80000ff077424 */ /* 0x000fe200078e00ff */
[----:B------:R-:W-:Y:S01]  /*1090*/  ISETP.GE.U32.AND P0, PT, R36, 0x7ca00000, PT ;  /* 0x7ca000002400780c */ /* 0x000fe20003f06070 */
[----:B------:R-:W-:Y:S01]  /*10a0*/  IMAD.IADD R3, R0, 0x1, R13 ;  /* 0x0000000100037824 */ /* 0x000fe200078e020d */
[----:B--2---:R-:W-:-:S08]  /*10b0*/  DMUL R4, R36, R36 ;  /* 0x0000002424047228 */ /* 0x004fd00000000000 */
        /* <DEDUP_REMOVED lines=18> */
.L_x_23232:
[----:B------:R-:W-:Y:S05]  /*11e0*/  BSYNC.RECONVERGENT B3 ;  /* 0x0000000000037941 */ /* 0x000fea0003800200 */
.L_x_23231:
[----:B------:R2:W-:Y:S01]  /*11f0*/  STG.E.64 desc[UR4][R6.64], R4 ;  /* 0x0000000406007986 */ /* 0x0005e2000c101b04 */
[----:B------:R-:W-:-:S07]  /*1200*/  VIADD R13, R13, 0x80 ;  /* 0x000000800d0d7836 */ /* 0x000fce0000000000 */
.L_x_23228:
[----:B------:R-:W-:Y:S05]  /*1210*/  BSYNC.RECONVERGENT B1 ;  /* 0x0000000000017941 */ /* 0x000fea0003800200 */
.L_x_23214:
[----:B------:R-:W-:Y:S05]  /*1220*/  WARPSYNC.ALL ;  /* 0x0000000000007948 */ /* 0x000fea0003800000 */
[----:B------:R-:W-:-:S13]  /*1230*/  ISETP.GE.U32.AND P0, PT, R13, R2, PT ;  /* 0x000000020d00720c */ /* 0x000fda0003f06070 */
[----:B------:R-:W-:Y:S05]  /*1240*/  @P0 EXIT ;  /* 0x000000000000094d */ /* 0x000fea0003800000 */
[----:B-----5:R-:W3:Y:S01]  /*1250*/  MUFU.RSQ64H R37, R9 ;  /* 0x0000000900257308 */ /* 0x020ee20000001c00 */
[----:B------:R-:W-:Y:S01]  /*1260*/  VIADD R36, R9, 0xfcb00000 ;  /* 0xfcb0000009247836 */ /* 0x000fe20000000000 */
[----:B012---:R-:W-:Y:S01]  /*1270*/  MOV R4, 0x0 ;  /* 0x0000000000047802 */ /* 0x007fe20000000f00 */
[----:B------:R-:W-:Y:S01]  /*1280*/  IMAD.MOV.U32 R5, RZ, RZ, 0x3fd80000 ;  /* 0x3fd80000ff057424 */ /* 0x000fe200078e00ff */
[----:B------:R-:W0:Y:S01]  /*1290*/  LDC.64 R6, c[0x0][0x388] ;  /* 0x0000e200ff067b82 */ /* 0x000e220000000a00 */
[----:B------:R-:W-:Y:S01]  /*12a0*/  IADD3 R13, PT, PT, R0, R13, RZ ;  /* 0x0000000d000d7210 */ /* 0x000fe20007ffe0ff */
[----:B------:R-:W-:Y:S01]  /*12b0*/  BSSY.RECONVERGENT B1, `(.L_x_23233) ;  /* 0x0000014000017945 */ /* 0x000fe20003800200 */
[----:B------:R-:W-:Y:S01]  /*12c0*/  ISETP.GE.U32.AND P0, PT, R36, 0x7ca00000, PT ;  /* 0x7ca000002400780c */ /* 0x000fe20003f06070 */
[----:B---3--:R-:W-:-:S08]  /*12d0*/  DMUL R2, R36, R36 ;  /* 0x0000002424027228 */ /* 0x008fd00000000000 */
[----:B------:R-:W-:Y:S01]  /*12e0*/  DFMA R2, -R2, R8, 1 ;  /* 0x3ff000000202742b */ /* 0x000fe20000000108 */
[----:B0-----:R-:W-:-:S07]  /*12f0*/  IMAD.WIDE.U32 R6, R13, 0x8, R6 ;  /* 0x000000080d067825 */ /* 0x001fce00078e0006 */
        /* <DEDUP_REMOVED lines=15> */
.L_x_23234:
[----:B------:R-:W-:Y:S05]  /*13f0*/  BSYNC.RECONVERGENT B1 ;  /* 0x0000000000017941 */ /* 0x000fea0003800200 */
.L_x_23233:
[----:B------:R-:W-:Y:S01]  /*1400*/  STG.E.64 desc[UR4][R6.64], R4 ;  /* 0x0000000406007986 */ /* 0x000fe2000c101b04 */
[----:B------:R-:W-:Y:S05]  /*1410*/  EXIT ;  /* 0x000000000000794d */ /* 0x000fea0003800000 */
.L_x_23211:
[----:B------:R-:W0:Y:S01]  /*1420*/  S2R R2, SR_TID.X ;  /* 0x0000000000027919 */ /* 0x000e220000002100 */
[----:B------:R-:W1:Y:S02]  /*1430*/  LDC.64 R4, c[0x0][0x390] ;  /* 0x0000e400ff047b82 */ /* 0x000e640000000a00 */
[----:B-1----:R-:W-:-:S04]  /*1440*/  IMAD.WIDE.U32 R4, R0, 0x8, R4 ;  /* 0x0000000800047825 */ /* 0x002fc800078e0004 */
[----:B0-----:R-:W-:-:S05]  /*1450*/  IMAD.WIDE.U32 R8, R2, 0x10, R4 ;  /* 0x0000001002087825 */ /* 0x001fca00078e0004 */
[----:B------:R-:W2:Y:S04]  /*1460*/  LDG.E.128 R4, desc[UR4][R8.64] ;  /* 0x0000000408047981 */ /* 0x000ea8000c1e1d00 */
[----:B------:R0:W5:Y:S04]  /*1470*/  LDG.E.128 R24, desc[UR4][R8.64+0x800] ;  /* 0x0008000408187981 */ /* 0x000168000c1e1d00 */
[----:B------:R0:W5:Y:S04]  /*1480*/  LDG.E.128 R20, desc[UR4][R8.64+0x1000] ;  /* 0x0010000408147981 */ /* 0x000168000c1e1d00 */
[----:B------:R0:W5:Y:S01]  /*1490*/  LDG.E.128 R16, desc[UR4][R8.64+0x1800] ;  /* 0x0018000408107981 */ /* 0x000162000c1e1d00 */
[----:B------:R-:W-:Y:S01]  /*14a0*/  IMAD.MOV.U32 R12, RZ, RZ, 0x0 ;  /* 0x00000000ff0c7424 */ /* 0x000fe200078e00ff */
[----:B------:R-:W-:Y:S01]  /*14b0*/  BSSY.RECONVERGENT B1, `(.L_x_23235) ;  /* 0x0000016000017945 */ /* 0x000fe20003800200 */
[----:B------:R-:W-:Y:S01]  /*14c0*/  IMAD.MOV.U32 R13, RZ, RZ, 0x3fd80000 ;  /* 0x3fd80000ff0d7424 */ /* 0x000fe200078e00ff */
[----:B--2---:R-:W1:Y:S01]  /*14d0*/  MUFU.RSQ64H R37, R5 ;  /* 0x0000000500257308 */ /* 0x004e620000001c00 */
[----:B------:R-:W-:-:S04]  /*14e0*/  IADD3 R36, PT, PT, R5, -0x3500000, RZ ;  /* 0xfcb0000005247810 */ /* 0x000fc80007ffe0ff */
[----:B------:R-:W-:Y:S02]  /*14f0*/  ISETP.GE.U32.AND P0, PT, R36, 0x7ca00000, PT ;  /* 0x7ca000002400780c */ /* 0x000fe40003f06070 */
[----:B-1----:R-:W-:-:S08]  /*1500*/  DMUL R10, R36, R36 ;  /* 0x00000024240a7228 */ /* 0x002fd00000000000 */
[----:B------:R-:W-:-:S08]  /*1510*/  DFMA R10, R4, -R10, 1 ;  /* 0x3ff00000040a742b */ /* 0x000fd0000000080a */
        /* <DEDUP_REMOVED lines=8> */
[----:B0-----:R-:W-:Y:S10]  /*15a0*/  @!P0 BRA `(.L_x_23236) ;  /* 0x0000000000188947 */ /* 0x001ff40003800000 */
[----:B------:R-:W-:Y:S01]  /*15b0*/  IMAD.MOV.U32 R28, RZ, RZ, R10 ;  /* 0x000000ffff1c7224 */ /* 0x000fe200078e000a */
[----:B------:R-:W-:Y:S02]  /*15c0*/  MOV R3, R35 ;  /* 0x0000002300037202 */ /* 0x000fe40000000f00 */
[----:B------:R-:W-:-:S07]  /*15d0*/  MOV R30, 0x15f0 ;  /* 0x000015f0001e7802 */ /* 0x000fce0000000f00 */
[----:B-----5:R-:W-:Y:S05]  /*15e0*/  CALL.REL.NOINC `($__internal_4_$__cuda_sm20_dsqrt_rn_f64_mediumpath_v1) ;  /* 0x0000000c00047944 */ /* 0x020fea0003c00000 */
[----:B------:R-:W-:Y:S02]  /*15f0*/  IMAD.MOV.U32 R12, RZ, RZ, R4 ;  /* 0x000000ffff0c7224 */ /* 0x000fe400078e0004 */
[----:B------:R-:W-:-:S07]  /*1600*/  IMAD.MOV.U32 R13, RZ, RZ, R5 ;  /* 0x000000ffff0d7224 */ /* 0x000fce00078e0005 */
.L_x_23236:
[----:B------:R-:W-:Y:S05]  /*1610*/  BSYNC.RECONVERGENT B1 ;  /* 0x0000000000017941 */ /* 0x000fea0003800200 */
.L_x_23235:
[----:B------:R-:W0:Y:S01]  /*1620*/  MUFU.RSQ64H R37, R7 ;  /* 0x0000000700257308 */ /* 0x000e220000001c00 */
[----:B------:R-:W-:Y:S01]  /*1630*/  IADD3 R36, PT, PT, R7, -0x3500000, RZ ;  /* 0xfcb0000007247810 */ /* 0x000fe20007ffe0ff */
[----:B------:R-:W-:Y:S01]  /*1640*/  IMAD.MOV.U32 R8, RZ, RZ, 0x0 ;  /* 0x00000000ff087424 */ /* 0x000fe200078e00ff */
[----:B------:R-:W-:Y:S01]  /*1650*/  BSSY.RECONVERGENT B1, `(.L_x_23237) ;  /* 0x0000016000017945 */ /* 0x000fe20003800200 */
[----:B------:R-:W-:Y:S01]  /*1660*/  IMAD.MOV.U32 R9, RZ, RZ, 0x3fd80000 ;  /* 0x3fd80000ff097424 */ /* 0x000fe200078e00ff */
[----:B------:R-:W-:Y:S02]  /*1670*/  ISETP.GE.U32.AND P0, PT, R36, 0x7ca00000, PT ;  /* 0x7ca000002400780c */ /* 0x000fe40003f06070 */
[----:B0-----:R-:W-:-:S08]  /*1680*/  DMUL R4, R36, R36 ;  /* 0x0000002424047228 */ /* 0x001fd00000000000 */
        /* <DEDUP_REMOVED lines=13> */
[----:B------:R-:W-:Y:S02]  /*1760*/  MOV R3, R35 ;  /* 0x0000002300037202 */ /* 0x000fe40000000f00 */
[----:B------:R-:W-:-:S07]  /*1770*/  MOV R30, 0x1790 ;  /* 0x00001790001e7802 */ /* 0x000fce0000000f00 */
[----:B-----5:R-:W-:Y:S05]  /*1780*/  CALL.REL.NOINC `($__internal_4_$__cuda_sm20_dsqrt_rn_f64_mediumpath_v1) ;  /* 0x00000008009c7944 */ /* 0x020fea0003c00000 */
[----:B------:R-:W-:Y:S01]  /*1790*/  IMAD.MOV.U32 R14, RZ, RZ, R4 ;  /* 0x000000ffff0e7224 */ /* 0x000fe200078e0004 */
[----:B------:R-:W-:-:S07]  /*17a0*/  MOV R15, R5 ;  /* 0x00000005000f7202 */ /* 0x000fce0000000f00 */
.L_x_23238:
[----:B------:R-:W-:Y:S05]  /*17b0*/  BSYNC.RECONVERGENT B1 ;  /* 0x0000000000017941 */ /* 0x000fea0003800200 */
.L_x_23237:
[----:B-----5:R-:W0:Y:S01]  /*17c0*/  MUFU.RSQ64H R37, R25 ;  /* 0x0000001900257308 */ /* 0x020e220000001c00 */
[----:B------:R-:W-:Y:S01]  /*17d0*/  VIADD R36, R25, 0xfcb00000 ;  /* 0xfcb0000019247836 */ /* 0x000fe20000000000 */
[----:B------:R-:W-:Y:S01]  /*17e0*/  MOV R6, 0x0 ;  /* 0x0000000000067802 */ /* 0x000fe20000000f00 */
[----:B------:R-:W-:Y:S01]  /*17f0*/  IMAD.MOV.U32 R7, RZ, RZ, 0x3fd80000 ;  /* 0x3fd80000ff077424 */ /* 0x000fe200078e00ff */
[----:B------:R-:W-:Y:S02]  /*1800*/  BSSY.RECONVERGENT B1, `(.L_x_23239) ;  /* 0x0000015000017945 */ /* 0x000fe40003800200 */
[----:B------:R-:W-:Y:S01]  /*1810*/  ISETP.GE.U32.AND P0, PT, R36, 0x7ca00000, PT ;  /* 0x7ca000002400780c */ /* 0x000fe20003f06070 */
        /* <DEDUP_REMOVED lines=17> */
[----:B------:R-:W-:Y:S01]  /*1930*/  MOV R8, R4 ;  /* 0x0000000400087202 */ /* 0x000fe20000000f00 */
[----:B------:R-:W-:-:S07]  /*1940*/  IMAD.MOV.U32 R9, RZ, RZ, R5 ;  /* 0x000000ffff097224 */ /* 0x000fce00078e0005 */
.L_x_23240:
[----:B------:R-:W-:Y:S05]  /*1950*/  BSYNC.RECONVERGENT B1 ;  /* 0x0000000000017941 */ /* 0x000fea0003800200 */
.L_x_23239:
[----:B------:R-:W0:Y:S01]  /*1960*/  MUFU.RSQ64H R37, R27 ;  /* 0x0000001b00257308 */ /* 0x000e220000001c00 */
[----:B------:R-:W-:Y:S01]  /*1970*/  IADD3 R36, PT, PT, R27, -0x3500000, RZ ;  /* 0xfcb000001b247810 */ /* 0x000fe20007ffe0ff */
[----:B------:R-:W-:Y:S01]  /*1980*/  IMAD.MOV.U32 R6, RZ, RZ, 0x0 ;  /* 0x00000000ff067424 */ /* 0x000fe200078e00ff */
[----:B------:R-:W-:Y:S01]  /*1990*/  MOV R7, 0x3fd80000 ;  /* 0x3fd8000000077802 */ /* 0x000fe20000000f00 */
[----:B------:R-:W-:Y:S01]  /*19a0*/  BSSY.RECONVERGENT B1, `(.L_x_23241) ;  /* 0x0000015000017945 */ /* 0x000fe20003800200 */
        /* <DEDUP_REMOVED lines=17> */
[----:B------:R-:W-:Y:S05]  /*1ac0*/  CALL.REL.NOINC `($__internal_4_$__cuda_sm20_dsqrt_rn_f64_mediumpath_v1) ;  /* 0x0000000400cc7944 */ /* 0x000fea0003c00000 */
[----:B------:R-:W-:Y:S01]  /*1ad0*/  IMAD.MOV.U32 R10, RZ, RZ, R4 ;  /* 0x000000ffff0a7224 */ /* 0x000fe200078e0004 */
[----:B------:R-:W-:-:S07]  /*1ae0*/  MOV R11, R5 ;  /* 0x00000005000b7202 */ /* 0x000fce0000000f00 */
.L_x_23242:
[----:B------:R-:W-:Y:S05]  /*1af0*/  BSYNC.RECONVERGENT B1 ;  /* 0x0000000000017941 */ /* 0x000fea0003800200 */
.L_x_23241:
[----:B------:R-:W0:Y:S01]  /*1b00*/  MUFU.RSQ64H R37, R21 ;  /* 0x0000001500257308 */ /* 0x000e220000001c00 */
        /* <DEDUP_REMOVED lines=24> */
.L_x_23244:
[----:B------:R-:W-:Y:S05]  /*1c90*/  BSYNC.RECONVERGENT B1 ;  /* 0x0000000000017941 */ /* 0x000fea0003800200 */
.L_x_23243:
        /* <DEDUP_REMOVED lines=25> */
.L_x_23246:
[----:B------:R-:W-:Y:S05]  /*1e30*/  BSYNC.RECONVERGENT B1 ;  /* 0x0000000000017941 */ /* 0x000fea0003800200 */
.L_x_23245:
        /* <DEDUP_REMOVED lines=25> */
.L_x_23248:
[----:B------:R-:W-:Y:S05]  /*1fd0*/  BSYNC.RECONVERGENT B1 ;  /* 0x0000000000017941 */ /* 0x000fea0003800200 */
.L_x_23247:
        /* <DEDUP_REMOVED lines=25> */
.L_x_23250:
[----:B------:R-:W-:Y:S05]  /*2170*/  BSYNC.RECONVERGENT B1 ;  /* 0x0000000000017941 */ /* 0x000fea0003800200 */
.L_x_23249:
[----:B------:R-:W0:Y:S02]  /*2180*/  LDC.64 R4, c[0x0][0x388] ;  /* 0x0000e200ff047b82 */ /* 0x000e240000000a00 */
[----:B0-----:R-:W-:-:S04]  /*2190*/  IMAD.WIDE.U32 R4, R0, 0x8, R4 ;  /* 0x0000000800047825 */ /* 0x001fc800078e0004 */
[----:B------:R-:W-:-:S05]  /*21a0*/  IMAD.WIDE.U32 R4, R2, 0x10, R4 ;  /* 0x0000001002047825 */ /* 0x000fca00078e0004 */
[----:B------:R-:W-:Y:S04]  /*21b0*/  STG.E.128 desc[UR4][R4.64], R12 ;  /* 0x0000000c04007986 */ /* 0x000fe8000c101d04 */
[----:B------:R-:W-:Y:S04]  /*21c0*/  STG.E.128 desc[UR4][R4.64+0x800], R8 ;  /* 0x0008000804007986 */ /* 0x000fe8000c101d04 */
[----:B------:R-:W-:Y:S04]  /*21d0*/  STG.E.128 desc[UR4][R4.64+0x1000], R24 ;  /* 0x0010001804007986 */ /* 0x000fe8000c101d04 */
[----:B------:R-:W-:Y:S01]  /*21e0*/  STG.E.128 desc[UR4][R4.64+0x1800], R20 ;  /* 0x0018001404007986 */ /* 0x000fe2000c101d04 */
[----:B------:R-:W-:Y:S05]  /*21f0*/  EXIT ;  /* 0x000000000000794d */ /* 0x000fea0003800000 */
        .weak           $__internal_4_$__cuda_sm20_dsqrt_rn_f64_mediumpath_v1
        .type           $__internal_4_$__cuda_sm20_dsqrt_rn_f64_mediumpath_v1,@function
        .size           $__internal_4_$__cuda_sm20_dsqrt_rn_f64_mediumpath_v1,(.L_x_36947 - $__internal_4_$__cuda_sm20_dsqrt_rn_f64_mediumpath_v1)
$__internal_4_$__cuda_sm20_dsqrt_rn_f64_mediumpath_v1:
[----:B------:R-:W-:Y:S01]  /*2200*/  ISETP.GE.U32.AND P1, PT, R36, -0x3400000, PT ;  /* 0xfcc000002400780c */ /* 0x000fe20003f26070 */
[----:B------:R-:W-:Y:S01]  /*2210*/  BSSY.RECONVERGENT B0, `(.L_x_23251) ;  /* 0x0000024000007945 */ /* 0x000fe20003800200 */
[----:B------:R-:W-:-:S11]  /*2220*/  IMAD.MOV.U32 R35, RZ, RZ, R3 ;  /* 0x000000ffff237224 */ /* 0x000fd600078e0003 */
        /* <DEDUP_REMOVED lines=9> */
.L_x_23252:
        /* <DEDUP_REMOVED lines=24> */
.L_x_23254:
[----:B------:R-:W-:-:S11]  /*2440*/  DADD R28, R4, R4 ;  /* 0x00000000041c7229 */ /* 0x000fd60000000004 */
.L_x_23253:
[----:B------:R-:W-:Y:S05]  /*2450*/  BSYNC.RECONVERGENT B0 ;  /* 0x0000000000007941 */ /* 0x000fea0003800200 */
.L_x_23251:
[----:B------:R-:W-:Y:S01]  /*2460*/  HFMA2 R31, -RZ, RZ, 0, 0 ;  /* 0x00000000ff1f7431 */ /* 0x000fe200000001ff */
[----:B------:R-:W-:Y:S01]  /*2470*/  MOV R4, R28 ;  /* 0x0000001c00047202 */ /* 0x000fe20000000f00 */
[----:B------:R-:W-:Y:S02]  /*2480*/  IMAD.MOV.U32 R5, RZ, RZ, R29 ;  /* 0x000000ffff057224 */ /* 0x000fe400078e001d */
[----:B------:R-:W-:Y:S05]  /*2490*/  RET.REL.NODEC R30 `(_ZN2at6native29vectorized_elementwise_kernelILi2EZZZNS0_16sqrt_kernel_cudaERNS_18TensorIteratorBaseEENKUlvE0_clEvENKUlvE_clEvEUldE_St5arrayIPcLm2EEEEviT0_T1_) ;  /* 0xffffffd81ed87950 */ /* 0x000fea0003c3ffff */
.L_x_23255:
        /* <DEDUP_REMOVED lines=14> */
.L_x_36947:


//--------------------- .text._ZN2at6native29vectorized_elementwise_kernelILi4EZZZNS0_16sqrt_kernel_cudaERNS_18TensorIteratorBaseEENKUlvE0_clEvENKUlvE_clEvEUldE_St5arrayIPcLm2EEEEviT0_T1_ --------------------------
	.section	.text._ZN2at6native29vectorized_elementwise_kernelILi4EZZZNS0_16sqrt_kernel_cudaERNS_18TensorIteratorBaseEENKUlvE0_clEvENKUlvE_clEvEUldE_St5arrayIPcLm2EEEEviT0_T1_,"ax",@progbits
	.align	128
        .global         _ZN2at6native29vectorized_elementwise_kernelILi4EZZZNS0_16sqrt_kernel_cudaERNS_18TensorIteratorBaseEENKUlvE0_clEvENKUlvE_clEvEUldE_St5arrayIPcLm2EEEEviT0_T1_
        .type           _ZN2at6native29vectorized_elementwise_kernelILi4EZZZNS0_16sqrt_kernel_cudaERNS_18TensorIteratorBaseEENKUlvE0_clEvENKUlvE_clEvEUldE_St5arrayIPcLm2EEEEviT0_T1_,@function
        .size           _ZN2at6native29vectorized_elementwise_kernelILi4EZZZNS0_16sqrt_kernel_cudaERNS_18TensorIteratorBaseEENKUlvE0_clEvENKUlvE_clEvEUldE_St5arrayIPcLm2EEEEviT0_T1_,(.L_x_36948 - _ZN2at6native29vectorized_elementwise_kernelILi4EZZZNS0_16sqrt_kernel_cudaERNS_18TensorIteratorBaseEENKUlvE0_clEvENKUlvE_clEvEUldE_St5arrayIPcLm2EEEEviT0_T1_)
        .other          _ZN2at6native29vectorized_elementwise_kernelILi4EZZZNS0_16sqrt_kernel_cudaERNS_18TensorIteratorBaseEENKUlvE0_clEvENKUlvE_clEvEUldE_St5arrayIPcLm2EEEEviT0_T1_,@"STO_CUDA_ENTRY STV_DEFAULT"
_ZN2at6native29vectorized_elementwise_kernelILi4EZZZNS0_16sqrt_kernel_cudaERNS_18TensorIteratorBaseEENKUlvE0_clEvENKUlvE_clEvEUldE_St5arrayIPcLm2EEEEviT0_T1_:
.text._ZN2at6native29vectorized_elementwise_kernelILi4EZZZNS0_16sqrt_kernel_cudaERNS_18TensorIteratorBaseEENKUlvE0_clEvENKUlvE_clEvEUldE_St5arrayIPcLm2EEEEviT0_T1_:
        /* <DEDUP_REMOVED lines=86> */
[----:B-----5:R-:W-:Y:S05]  /*0560*/  CALL.REL.NOINC `($__internal_5_$__cuda_sm20_dsqrt_rn_f64_mediumpath_v1) ;  /* 0x0000001c00147944 */ /* 0x020fea0003c00000 */
[----:B------:R-:W-:Y:S02]  /*0570*/  IMAD.MOV.U32 R6, RZ, RZ, R4 ;  /* 0x000000ffff067224 */ /* 0x000fe400078e0004 */
[----:B------:R-:W-:-:S07]  /*0580*/  IMAD.MOV.U32 R7, RZ, RZ, R5 ;  /* 0x000000ffff077224 */ /* 0x000fce00078e0005 */
.L_x_23258:
[----:B------:R-:W-:Y:S05]  /*0590*/  BSYNC.RECONVERGENT B1 ;  /* 0x0000000000017941 */ /* 0x000fea0003800200 */
.L_x_23257:
        /* <DEDUP_REMOVED lines=35> */
[----:B------:R-:W-:Y:S05]  /*07d0*/  CALL.REL.NOINC `($__internal_5_$__cuda_sm20_dsqrt_rn_f64_mediumpath_v1) ;  /* 0x0000001800787944 */ /* 0x000fea0003c00000 */
[----:B------:R-:W-:Y:S02]  /*07e0*/  IMAD.MOV.U32 R24, RZ, RZ, R4 ;  /* 0x000000ffff187224 */ /* 0x000fe400078e0004 */
[----:B------:R-:W-:-:S07]  /*07f0*/  IMAD.MOV.U32 R25, RZ, RZ, R5 ;  /* 0x000000ffff197224 */ /* 0x000fce00078e0005 */
.L_x_23263:
[----:B------:R-:W-:Y:S05]  /*0800*/  BSYNC.RECONVERGENT B3 ;  /* 0x0000000000037941 */ /* 0x000fea0003800200 */
.L_x_23262:
        /* <DEDUP_REMOVED lines=29> */
[----:B------:R-:W-:Y:S05]  /*09e0*/  CALL.REL.NOINC `($__internal_5_$__cuda_sm20_dsqrt_rn_f64_mediumpath_v1) ;  /* 0x0000001400f47944 */ /* 0x000fea0003c00000 */
.L_x_23266:
[----:B------:R-:W-:Y:S05]  /*09f0*/  BSYNC.RECONVERGENT B3 ;  /* 0x0000000000037941 */ /* 0x000fea0003800200 */
.L_x_23265:
[----:B------:R0:W-:Y:S01]  /*0a00*/  STG.E.64 desc[UR4][R6.64], R4 ;  /* 0x0000000406007986 */ /* 0x0001e2000c101b04 */
[----:B------:R-:W-:-:S07]  /*0a10*/  VIADD R13, R13, 0x80 ;  /* 0x000000800d0d7836 */ /* 0x000fce0000000000 */
.L_x_23261:
        /* <DEDUP_REMOVED lines=27> */
[----:B------:R-:W-:Y:S05]  /*0bd0*/  CALL.REL.NOINC `($__internal_5_$__cuda_sm20_dsqrt_rn_f64_mediumpath_v1) ;  /* 0x0000001400787944 */ /* 0x000fea0003c00000 */
.L_x_23269:
[----:B------:R-:W-:Y:S05]  /*0be0*/  BSYNC.RECONVERGENT B3 ;  /* 0x0000000000037941 */ /* 0x000fea0003800200 */
.L_x_23268:
[----:B------:R0:W-:Y:S01]  /*0bf0*/  STG.E.64 desc[UR4][R6.64], R4 ;  /* 0x0000000406007986 */ /* 0x0001e2000c101b04 */
[----:B------:R-:W-:-:S07]  /*0c00*/  VIADD R13, R13, 0x80 ;  /* 0x000000800d0d7836 */ /* 0x000fce0000000000 */
.L_x_23264:
        /* <DEDUP_REMOVED lines=27> */
[----:B------:R-:W-:Y:S05]  /*0dc0*/  CALL.REL.NOINC `($__internal_5_$__cuda_sm20_dsqrt_rn_f64_mediumpath_v1) ;  /* 0x0000001000fc7944 */ /* 0x000fea0003c00000 */
.L_x_23272:
[----:B------:R-:W-:Y:S05]  /*0dd0*/  BSYNC.RECONVERGENT B3 ;  /* 0x0000000000037941 */ /* 0x000fea0003800200 */
.L_x_23271:
[----:B------:R1:W-:Y:S01]  /*0de0*/  STG.E.64 desc[UR4][R6.64], R4 ;  /* 0x0000000406007986 */ /* 0x0003e2000c101b04 */
[----:B------:R-:W-:-:S07]  /*0df0*/  IADD3 R13, PT, PT, R13, 0x80, RZ ;  /* 0x000000800d0d7810 */ /* 0x000fce0007ffe0ff */
.L_x_23267:
        /* <DEDUP_REMOVED lines=29> */
.L_x_23275:
[----:B------:R-:W-:Y:S05]  /*0fd0*/  BSYNC.RECONVERGENT B3 ;  /* 0x0000000000037941 */ /* 0x000fea0003800200 */
.L_x_23274:
[----:B------:R1:W-:Y:S01]  /*0fe0*/  STG.E.64 desc[UR4][R6.64], R4 ;  /* 0x0000000406007986 */ /* 0x0003e2000c101b04 */
[----:B------:R-:W-:-:S07]  /*0ff0*/  VIADD R13, R13, 0x80 ;  /* 0x000000800d0d7836 */ /* 0x000fce0000000000 */
.L_x_23270:
[----:B------:R-:W-:-:S13]  /*1000*/  ISETP.GE.U32.AND P0, PT, R13, R2, PT ;  /* 0x000000020d00720c */ /* 0x000fda0003f06070 */
[----:B------:R-:W-:Y:S05]  /*1010*/  @P0 BREAK.RELIABLE B2 ;  /* 0x0000000000020942 */ /* 0x000fea0003800100 */
[----:B------:R-:W-:Y:S05]  /*1020*/  @P0 BRA `(.L_x_23273) ;  /* 0x0000000000780947 */ /* 0x000fea0003800000 */
[----:B------:R-:W-:Y:S05]  /*1030*/  BSYNC.RELIABLE B2 ;  /* 0x0000000000027941 */ /* 0x000fea0003800100 */
.L_x_23260:
        /* <DEDUP_REMOVED lines=26> */
.L_x_23277:
[----:B------:R-:W-:Y:S05]  /*11e0*/  BSYNC.RECONVERGENT B3 ;  /* 0x0000000000037941 */ /* 0x000fea0003800200 */
.L_x_23276:
[----:B------:R2:W-:Y:S01]  /*11f0*/  STG.E.64 desc[UR4][R6.64], R4 ;  /* 0x0000000406007986 */ /* 0x0005e2000c101b04 */
[----:B------:R-:W-:-:S07]  /*1200*/  VIADD R13, R13, 0x80 ;  /* 0x000000800d0d7836 */ /* 0x000fce0000000000 */
.L_x_23273:
[----:B------:R-:W-:Y:S05]  /*1210*/  BSYNC.RECONVERGENT B1 ;  /* 0x0000000000017941 */ /* 0x000fea0003800200 */
.L_x_23259:
        /* <DEDUP_REMOVED lines=29> */
.L_x_23279:
[----:B------:R-:W-:Y:S05]  /*13f0*/  BSYNC.RECONVERGENT B1 ;  /* 0x0000000000017941 */ /* 0x000fea0003800200 */
.L_x_23278:
[----:B------:R-:W-:Y:S01]  /*1400*/  STG.E.64 desc[UR4][R6.64], R4 ;  /* 0x0000000406007986 */ /* 0x000fe2000c101b04 */
[----:B------:R-:W-:Y:S05]  /*1410*/  EXIT ;  /* 0x000000000000794d */ /* 0x000fea0003800000 */
.L_x_23256:
[----:B------:R-:W0:Y:S01]  /*1420*/  S2R R2, SR_TID.X ;  /* 0x0000000000027919 */ /* 0x000e220000002100 */
[----:B------:R-:W1:Y:S02]  /*1430*/  LDC.64 R4, c[0x0][0x390] ;  /* 0x0000e400ff047b82 */ /* 0x000e640000000a00 */
[----:B-1----:R-:W-:-:S04]  /*1440*/  IMAD.WIDE.U32 R4, R0, 0x8, R4 ;  /* 0x0000000800047825 */ /* 0x002fc800078e0004 */
[----:B0-----:R-:W-:-:S05]  /*1450*/  IMAD.WIDE.U32 R8, R2, 0x20, R4 ;  /* 0x0000002002087825 */ /* 0x001fca00078e0004 */
[----:B------:R-:W2:Y:S04]  /*1460*/  LDG.E.ENL2.256 R24, R4, desc[UR4][R8.64] ;  /* 0xfe0000040804797e */ /* 0x000ea80008121918 */
[----:B------:R0:W5:Y:S01]  /*1470*/  LDG.E.ENL2.256 R16, R20, desc[UR4][R8.64+0x1000] ;  /* 0xfe0080040814797e */ /* 0x0001620008121910 */
        /* <DEDUP_REMOVED lines=20> */
[----:B-----5:R-:W-:Y:S05]  /*15c0*/  CALL.REL.NOINC `($__internal_5_$__cuda_sm20_dsqrt_rn_f64_mediumpath_v1) ;  /* 0x0000000800fc7944 */ /* 0x020fea0003c00000 */
[----:B------:R-:W-:Y:S02]  /*15d0*/  IMAD.MOV.U32 R12, RZ, RZ, R4 ;  /* 0x000000ffff0c7224 */ /* 0x000fe400078e0004 */
[----:B------:R-:W-:-:S07]  /*15e0*/  IMAD.MOV.U32 R13, RZ, RZ, R5 ;  /* 0x000000ffff0d7224 */ /* 0x000fce00078e0005 */
.L_x_23281:
[----:B------:R-:W-:Y:S05]  /*15f0*/  BSYNC.RECONVERGENT B1 ;  /* 0x0000000000017941 */ /* 0x000fea0003800200 */
.L_x_23280:
        /* <DEDUP_REMOVED lines=22> */
[----:B-----5:R-:W-:Y:S05]  /*1760*/  CALL.REL.NOINC `($__internal_5_$__cuda_sm20_dsqrt_rn_f64_mediumpath_v1) ;  /* 0x0000000800947944 */ /* 0x020fea0003c00000 */
[----:B------:R-:W-:Y:S01]  /*1770*/  IMAD.MOV.U32 R14, RZ, RZ, R4 ;  /* 0x000000ffff0e7224 */ /* 0x000fe200078e0004 */
[----:B------:R-:W-:-:S07]  /*1780*/  MOV R15, R5 ;  /* 0x00000005000f7202 */ /* 0x000fce0000000f00 */
.L_x_23283:
[----:B------:R-:W-:Y:S05]  /*1790*/  BSYNC.RECONVERGENT B1 ;  /* 0x0000000000017941 */ /* 0x000fea0003800200 */
.L_x_23282:
        /* <DEDUP_REMOVED lines=22> */
[----:B-----5:R-:W-:Y:S05]  /*1900*/  CALL.REL.NOINC `($__internal_5_$__cuda_sm20_dsqrt_rn_f64_mediumpath_v1) ;  /* 0x00000008002c7944 */ /* 0x020fea0003c00000 */
[----:B------:R-:W-:Y:S01]  /*1910*/  MOV R8, R4 ;  /* 0x0000000400087202 */ /* 0x000fe20000000f00 */
[----:B------:R-:W-:-:S07]  /*1920*/  IMAD.MOV.U32 R9, RZ, RZ, R5 ;  /* 0x000000ffff097224 */ /* 0x000fce00078e0005 */
.L_x_23285:
[----:B------:R-:W-:Y:S05]  /*1930*/  BSYNC.RECONVERGENT B1 ;  /* 0x0000000000017941 */ /* 0x000fea0003800200 */
.L_x_23284:
        /* <DEDUP_REMOVED lines=25> */
.L_x_23287:
[----:B------:R-:W-:Y:S05]  /*1ad0*/  BSYNC.RECONVERGENT B1 ;  /* 0x0000000000017941 */ /* 0x000fea0003800200 */
.L_x_23286:
        /* <DEDUP_REMOVED lines=23> */
[----:B------:R-:W-:Y:S01]  /*1c50*/  MOV R24, R4 ;  /* 0x0000000400187202 */ /* 0x000fe20000000f00 */
[----:B------:R-:W-:-:S07]  /*1c60*/  IMAD.MOV.U32 R25, RZ, RZ, R5 ;  /* 0x000000ffff197224 */ /* 0x000fce00078e0005 */
.L_x_23289:
[----:B------:R-:W-:Y:S05]  /*1c70*/  BSYNC.RECONVERGENT B1 ;  /* 0x0000000000017941 */ /* 0x000fea0003800200 */
.L_x_23288:
        /* <DEDUP_REMOVED lines=22> */
[----:B------:R-:W-:Y:S05]  /*1de0*/  CALL.REL.NOINC `($__internal_5_$__cuda_sm20_dsqrt_rn_f64_mediumpath_v1) ;  /* 0x0000000000f47944 */ /* 0x000fea0003c00000 */
[----:B------:R-:W-:Y:S01]  /*1df0*/  IMAD.MOV.U32 R26, RZ, RZ, R4 ;  /* 0x000000ffff1a7224 */ /* 0x000fe200078e0004 */
[----:B------:R-:W-:-:S07]  /*1e00*/  MOV R27, R5 ;  /* 0x00000005001b7202 */ /* 0x000fce0000000f00 */
.L_x_23291:
[----:B------:R-:W-:Y:S05]  /*1e10*/  BSYNC.RECONVERGENT B1 ;  /* 0x0000000000017941 */ /* 0x000fea0003800200 */
.L_x_23290:
        /* <DEDUP_REMOVED lines=25> */
.L_x_23293:
[----:B------:R-:W-:Y:S05]  /*1fb0*/  BSYNC.RECONVERGENT B1 ;  /* 0x0000000000017941 */ /* 0x000fea0003800200 */
.L_x_23292:
        /* <DEDUP_REMOVED lines=25> */
.L_x_23295:
[----:B------:R-:W-:Y:S05]  /*2150*/  BSYNC.RECONVERGENT B1 ;  /* 0x0000000000017941 */ /* 0x000fea0003800200 */
.L_x_23294:
[----:B------:R-:W0:Y:S02]  /*2160*/  LDC.64 R4, c[0x0][0x388] ;  /* 0x0000e200ff047b82 */ /* 0x000e240000000a00 */
[----:B0-----:R-:W-:-:S04]  /*2170*/  IMAD.WIDE.U32 R4, R0, 0x8, R4 ;  /* 0x0000000800047825 */ /* 0x001fc800078e0004 */
[----:B------:R-:W-:-:S05]  /*2180*/  IMAD.WIDE.U32 R4, R2, 0x20, R4 ;  /* 0x0000002002047825 */ /* 0x000fca00078e0004 */
[----:B------:R-:W-:Y:S04]  /*2190*/  STG.E.ENL2.256 desc[UR4][R4.64], R12, R8 ;  /* 0xf800000c0408797f */ /* 0x000fe8000f121804 */
[----:B------:R-:W-:Y:S01]  /*21a0*/  STG.E.ENL2.256 desc[UR4][R4.64+0x1000], R24, R20 ;  /* 0xf80080180414797f */ /* 0x000fe2000f121804 */
[----:B------:R-:W-:Y:S05]  /*21b0*/  EXIT ;  /* 0x000000000000794d */ /* 0x000fea0003800000 */
        .weak           $__internal_5_$__cuda_sm20_dsqrt_rn_f64_mediumpath_v1
        .type           $__internal_5_$__cuda_sm20_dsqrt_rn_f64_mediumpath_v1,@function
        .size           $__internal_5_$__cuda_sm20_dsqrt_rn_f64_mediumpath_v1,(.L_x_36948 - $__internal_5_$__cuda_sm20_dsqrt_rn_f64_mediumpath_v1)
$__internal_5_$__cuda_sm20_dsqrt_rn_f64_mediumpath_v1:
        /* <DEDUP_REMOVED lines=12> */
.L_x_23297:
        /* <DEDUP_REMOVED lines=24> */
.L_x_23299:
[----:B------:R-:W-:-:S11]  /*2400*/  DADD R28, R4, R4 ;  /* 0x00000000041c7229 */ /* 0x000fd60000000004 */
.L_x_23298:
[----:B------:R-:W-:Y:S05]  /*2410*/  BSYNC.RECONVERGENT B0 ;  /* 0x0000000000007941 */ /* 0x000fea0003800200 */
.L_x_23296:
[----:B------:R-:W-:Y:S01]  /*2420*/  HFMA2 R31, -RZ, RZ, 0, 0 ;  /* 0x00000000ff1f7431 */ /* 0x000fe200000001ff */
[----:B------:R-:W-:Y:S01]  /*2430*/  MOV R4, R28 ;  /* 0x0000001c00047202 */ /* 0x000fe20000000f00 */
[----:B------:R-:W-:Y:S02]  /*2440*/  IMAD.MOV.U32 R5, RZ, RZ, R29 ;  /* 0x000000ffff057224 */ /* 0x000fe400078e001d */
[----:B------:R-:W-:Y:S05]  /*2450*/  RET.REL.NODEC R30 `(_ZN2at6native29vectorized_elementwise_kernelILi4EZZZNS0_16sqrt_kernel_cudaERNS_18TensorIteratorBaseEENKUlvE0_clEvENKUlvE_clEvEUldE_St5arrayIPcLm2EEEEviT0_T1_) ;  /* 0xffffffd81ee87950 */ /* 0x000fea0003c3ffff */
.L_x_23300:
        /* <DEDUP_REMOVED lines=10> */
.L_x_36948:


//--------------------- .text._ZN2at6native29vectorized_elementwise_kernelILi8EZZZNS0_16sqrt_kernel_cudaERNS_18TensorIteratorBaseEENKUlvE0_clEvENKUlvE_clEvEUldE_St5arrayIPcLm2EEEEviT0_T1_ --------------------------
	.section	.text._ZN2at6native29vectorized_elementwise_kernelILi8EZZZNS0_16sqrt_kernel_cudaERNS_18TensorIteratorBaseEENKUlvE0_clEvENKUlvE_clEvEUldE_St5arrayIPcLm2EEEEviT0_T1_,"ax",@progbits
	.align	128
        .global         _ZN2at6native29vectorized_elementwise_kernelILi8EZZZNS0_16sqrt_kernel_cudaERNS_18TensorIteratorBaseEENKUlvE0_clEvENKUlvE_clEvEUldE_St5arrayIPcLm2EEEEviT0_T1_
        .type           _ZN2at6native29vectorized_elementwise_kernelILi8EZZZNS0_16sqrt_kernel_cudaERNS_18TensorIteratorBaseEENKUlvE0_clEvENKUlvE_clEvEUldE_St5arrayIPcLm2EEEEviT0_T1_,@function
        .size           _ZN2at6native29vectorized_elementwise_kernelILi8EZZZNS0_16sqrt_kernel_cudaERNS_18TensorIteratorBaseEENKUlvE0_clEvENKUlvE_clEvEUldE_St5arrayIPcLm2EEEEviT0_T1_,(.L_x_36949 - _ZN2at6native29vectorized_elementwise_kernelILi8EZZZNS0_16sqrt_kernel_cudaERNS_18TensorIteratorBaseEENKUlvE0_clEvENKUlvE_clEvEUldE_St5arrayIPcLm2EEEEviT0_T1_)
        .other          _ZN2at6native29vectorized_elementwise_kernelILi8EZZZNS0_16sqrt_kernel_cudaERNS_18TensorIteratorBaseEENKUlvE0_clEvENKUlvE_clEvEUldE_St5arrayIPcLm2EEEEviT0_T1_,@"STO_CUDA_ENTRY STV_DEFAULT"
_ZN2at6native29vectorized_elementwise_kernelILi8EZZZNS0_16sqrt_kernel_cudaERNS_18TensorIteratorBaseEENKUlvE0_clEvENKUlvE_clEvEUldE_St5arrayIPcLm2EEEEviT0_T1_:
.text._ZN2at6native29vectorized_elementwise_kernelILi8EZZZNS0_16sqrt_kernel_cudaERNS_18TensorIteratorBaseEENKUlvE0_clEvENKUlvE_clEvEUldE_St5arrayIPcLm2EEEEviT0_T1_:
        /* <DEDUP_REMOVED lines=86> */
[----:B-----5:R-:W-:Y:S05]  /*0560*/  CALL.REL.NOINC `($__internal_6_$__cuda_sm20_dsqrt_rn_f64_mediumpath_v1) ;  /* 0x0000001c00147944 */ /* 0x020fea0003c00000 */
[----:B------:R-:W-:Y:S02]  /*0570*/  IMAD.MOV.U32 R6, RZ, RZ, R4 ;  /* 0x000000ffff067224 */ /* 0x000fe400078e0004 */
[----:B------:R-:W-:-:S07]  /*0580*/  IMAD.MOV.U32 R7, RZ, RZ, R5 ;  /* 0x000000ffff077224 */ /* 0x000fce00078e0005 */
.L_x_23303:
[----:B------:R-:W-:Y:S05]  /*0590*/  BSYNC.RECONVERGENT B1 ;  /* 0x0000000000017941 */ /* 0x000fea0003800200 */
.L_x_23302:
        /* <DEDUP_REMOVED lines=35> */
[----:B------:R-:W-:Y:S05]  /*07d0*/  CALL.REL.NOINC `($__internal_6_$__cuda_sm20_dsqrt_rn_f64_mediumpath_v1) ;  /* 0x0000001800787944 */ /* 0x000fea0003c00000 */
[----:B------:R-:W-:Y:S02]  /*07e0*/  IMAD.MOV.U32 R24, RZ, RZ, R4 ;  /* 0x000000ffff187224 */ /* 0x000fe400078e0004 */
[----:B------:R-:W-:-:S07]  /*07f0*/  IMAD.MOV.U32 R25, RZ, RZ, R5 ;  /* 0x000000ffff197224 */ /* 0x000fce00078e0005 */
.L_x_23308:
[----:B------:R-:W-:Y:S05]  /*0800*/  BSYNC.RECONVERGENT B3 ;  /* 0x0000000000037941 */ /* 0x000fea0003800200 */
.L_x_23307:
        /* <DEDUP_REMOVED lines=29> */
[----:B------:R-:W-:Y:S05]  /*09e0*/  CALL.REL.NOINC `($__internal_6_$__cuda_sm20_dsqrt_rn_f64_mediumpath_v1) ;  /* 0x0000001400f47944 */ /* 0x000fea0003c00000 */
.L_x_23311:
[----:B------:R-:W-:Y:S05]  /*09f0*/  BSYNC.RECONVERGENT B3 ;  /* 0x0000000000037941 */ /* 0x000fea0003800200 */
.L_x_23310:
[----:B------:R0:W-:Y:S01]  /*0a00*/  STG.E.64 desc[UR4][R6.64], R4 ;  /* 0x0000000406007986 */ /* 0x0001e2000c101b04 */
[----:B------:R-:W-:-:S07]  /*0a10*/  VIADD R13, R13, 0x80 ;  /* 0x000000800d0d7836 */ /* 0x000fce0000000000 */
.L_x_23306:
        /* <DEDUP_REMOVED lines=27> */
[----:B------:R-:W-:Y:S05]  /*0bd0*/  CALL.REL.NOINC `($__internal_6_$__cuda_sm20_dsqrt_rn_f64_mediumpath_v1) ;  /* 0x0000001400787944 */ /* 0x000fea0003c00000 */
.L_x_23314:
[----:B------:R-:W-:Y:S05]  /*0be0*/  BSYNC.RECONVERGENT B3 ;  /* 0x0000000000037941 */ /* 0x000fea0003800200 */
.L_x_23313:
[----:B------:R0:W-:Y:S01]  /*0bf0*/  STG.E.64 desc[UR4][R6.64], R4 ;  /* 0x0000000406007986 */ /* 0x0001e2000c101b04 */
[----:B------:R-:W-:-:S07]  /*0c00*/  VIADD R13, R13, 0x80 ;  /* 0x000000800d0d7836 */ /* 0x000fce0000000000 */
.L_x_23309:
        /* <DEDUP_REMOVED lines=27> */
[----:B------:R-:W-:Y:S05]  /*0dc0*/  CALL.REL.NOINC `($__internal_6_$__cuda_sm20_dsqrt_rn_f64_mediumpath_v1) ;  /* 0x0000001000fc7944 */ /* 0x000fea0003c00000 */
.L_x_23317:
[----:B------:R-:W-:Y:S05]  /*0dd0*/  BSYNC.RECONVERGENT B3 ;  /* 0x0000000000037941 */ /* 0x000fea0003800200 */
.L_x_23316:
[----:B------:R1:W-:Y:S01]  /*0de0*/  STG.E.64 desc[UR4][R6.64], R4 ;  /* 0x0000000406007986 */ /* 0x0003e2000c101b04 */
[----:B------:R-:W-:-:S07]  /*0df0*/  IADD3 R13, PT, PT, R13, 0x80, RZ ;  /* 0x000000800d0d7810 */ /* 0x000fce0007ffe0ff */
.L_x_23312:
        /* <DEDUP_REMOVED lines=29> */
.L_x_23320:
[----:B------:R-:W-:Y:S05]  /*0fd0*/  BSYNC.RECONVERGENT B3 ;  /* 0x0000000000037941 */ /* 0x000fea0003800200 */
.L_x_23319:
[----:B------:R1:W-:Y:S01]  /*0fe0*/  STG.E.64 desc[UR4][R6.64], R4 ;  /* 0x0000000406007986 */ /* 0x0003e2000c101b04 */
[----:B------:R-:W-:-:S07]  /*0ff0*/  VIADD R13, R13, 0x80 ;  /* 0x000000800d0d7836 */ /* 0x000fce0000000000 */
.L_x_23315:
[----:B------:R-:W-:-:S13]  /*1000*/  ISETP.GE.U32.AND P0, PT, R13, R2, PT ;  /* 0x000000020d00720c */ /* 0x000fda0003f06070 */
[----:B------:R-:W-:Y:S05]  /*1010*/  @P0 BREAK.RELIABLE B2 ;  /* 0x0000000000020942 */ /* 0x000fea0003800100 */
[----:B------:R-:W-:Y:S05]  /*1020*/  @P0 BRA `(.L_x_23318) ;  /* 0x0000000000780947 */ /* 0x000fea0003800000 */
[----:B------:R-:W-:Y:S05]  /*1030*/  BSYNC.RELIABLE B2 ;  /* 0x0000000000027941 */ /* 0x000fea0003800100 */
.L_x_23305:
        /* <DEDUP_REMOVED lines=26> */
.L_x_23322:
[----:B------:R-:W-:Y:S05]  /*11e0*/  BSYNC.RECONVERGENT B3 ;  /* 0x0000000000037941 */ /* 0x000fea0003800200 */
.L_x_23321:
[----:B------:R2:W-:Y:S01]  /*11f0*/  STG.E.64 desc[UR4][R6.64], R4 ;  /* 0x0000000406007986 */ /* 0x0005e2000c101b04 */
[----:B------:R-:W-:-:S07]  /*1200*/  VIADD R13, R13, 0x80 ;  /* 0x000000800d0d7836 */ /* 0x000fce0000000000 */
.L_x_23318:
[----:B------:R-:W-:Y:S05]  /*1210*/  BSYNC.RECONVERGENT B1 ;  /* 0x0000000000017941 */ /* 0x000fea0003800200 */
.L_x_23304:
        /* <DEDUP_REMOVED lines=29> */
.L_x_23324:
[----:B------:R-:W-:Y:S05]  /*13f0*/  BSYNC.RECONVERGENT B1 ;  /* 0x0000000000017941 */ /* 0x000fea0003800200 */
.L_x_23323:
[----:B------:R-:W-:Y:S01]  /*1400*/  STG.E.64 desc[UR4][R6.64], R4 ;  /* 0x0000000406007986 */ /* 0x000fe2000c101b04 */
[----:B------:R-:W-:Y:S05]  /*1410*/  EXIT ;  /* 0x000000000000794d */ /* 0x000fea0003800000 */
.L_x_23301:
        /* <DEDUP_REMOVED lines=26> */
[----:B-----5:R-:W-:Y:S05]  /*15c0*/  CALL.REL.NOINC `($__internal_6_$__cuda_sm20_dsqrt_rn_f64_mediumpath_v1) ;  /* 0x0000000800fc7944 */ /* 0x020fea0003c00000 */
[----:B------:R-:W-:Y:S02]  /*15d0*/  IMAD.MOV.U32 R12, RZ, RZ, R4 ;  /* 0x000000ffff0c7224 */ /* 0x000fe400078e0004 */
[----:B------:R-:W-:-:S07]  /*15e0*/  IMAD.MOV.U32 R13, RZ, RZ, R5 ;  /* 0x000000ffff0d7224 */ /* 0x000fce00078e0005 */
.L_x_23326:
[----:B------:R-:W-:Y:S05]  /*15f0*/  BSYNC.RECONVERGENT B1 ;  /* 0x0000000000017941 */ /* 0x000fea0003800200 */
.L_x_23325:
        /* <DEDUP_REMOVED lines=22> */
[----:B-----5:R-:W-:Y:S05]  /*1760*/  CALL.REL.NOINC `($__internal_6_$__cuda_sm20_dsqrt_rn_f64_mediumpath_v1) ;  /* 0x0000000800947944 */ /* 0x020fea0003c00000 */
[----:B------:R-:W-:Y:S01]  /*1770*/  IMAD.MOV.U32 R14, RZ, RZ, R4 ;  /* 0x000000ffff0e7224 */ /* 0x000fe200078e0004 */
[----:B------:R-:W-:-:S07]  /*1780*/  MOV R15, R5 ;  /* 0x00000005000f7202 */ /* 0x000fce0000000f00 */
.L_x_23328:
[----:B------:R-:W-:Y:S05]  /*1790*/  BSYNC.RECONVERGENT B1 ;  /* 0x0000000000017941 */ /* 0x000fea0003800200 */
.L_x_23327:
        /* <DEDUP_REMOVED lines=22> */
[----:B-----5:R-:W-:Y:S05]  /*1900*/  CALL.REL.NOINC `($__internal_6_$__cuda_sm20_dsqrt_rn_f64_mediumpath_v1) ;  /* 0x00000008002c7944 */ /* 0x020fea0003c00000 */
[----:B------:R-:W-:Y:S01]  /*1910*/  MOV R8, R4 ;  /* 0x0000000400087202 */ /* 0x000fe20000000f00 */
[----:B------:R-:W-:-:S07]  /*1920*/  IMAD.MOV.U32 R9, RZ, RZ, R5 ;  /* 0x000000ffff097224 */ /* 0x000fce00078e0005 */
.L_x_23330:
[----:B------:R-:W-:Y:S05]  /*1930*/  BSYNC.RECONVERGENT B1 ;  /* 0x0000000000017941 */ /* 0x000fea0003800200 */
.L_x_23329:
        /* <DEDUP_REMOVED lines=25> */
.L_x_23332:
[----:B------:R-:W-:Y:S05]  /*1ad0*/  BSYNC.RECONVERGENT B1 ;  /* 0x0000000000017941 */ /* 0x000fea0003800200 */
.L_x_23331:
        /* <DEDUP_REMOVED lines=23> */
[----:B------:R-:W-:Y:S01]  /*1c50*/  MOV R24, R4 ;  /* 0x0000000400187202 */ /* 0x000fe20000000f00 */
[----:B------:R-:W-:-:S07]  /*1c60*/  IMAD.MOV.U32 R25, RZ, RZ, R5 ;  /* 0x000000ffff197224 */ /* 0x000fce00078e0005 */
.L_x_23334:
[----:B------:R-:W-:Y:S05]  /*1c70*/  BSYNC.RECONVERGENT B1 ;  /* 0x0000000000017941 */ /* 0x000fea0003800200 */
.L_x_23333:
        /* <DEDUP_REMOVED lines=22> */
[----:B------:R-:W-:Y:S05]  /*1de0*/  CALL.REL.NOINC `($__internal_6_$__cuda_sm20_dsqrt_rn_f64_mediumpath_v1) ;  /* 0x0000000000f47944 */ /* 0x000fea0003c00000 */
[----:B------:R-:W-:Y:S01]  /*1df0*/  IMAD.MOV.U32 R26, RZ, RZ, R4 ;  /* 0x000000ffff1a7224 */ /* 0x000fe200078e0004 */
[----:B------:R-:W-:-:S07]  /*1e00*/  MOV R27, R5 ;  /* 0x00000005001b7202 */ /* 0x000fce0000000f00 */
.L_x_23336:
[----:B------:R-:W-:Y:S05]  /*1e10*/  BSYNC.RECONVERGENT B1 ;  /* 0x0000000000017941 */ /* 0x000fea0003800200 */
.L_x_23335:
        /* <DEDUP_REMOVED lines=25> */
.L_x_23338:
[----:B------:R-:W-:Y:S05]  /*1fb0*/  BSYNC.RECONVERGENT B1 ;  /* 0x0000000000017941 */ /* 0x000fea0003800200 */
.L_x_23337:
        /* <DEDUP_REMOVED lines=25> */
.L_x_23340:
[----:B------:R-:W-:Y:S05]  /*2150*/  BSYNC.RECONVERGENT B1 ;  /* 0x0000000000017941 */ /* 0x000fea0003800200 */
.L_x_23339:
[----:B------:R-:W0:Y:S02]  /*2160*/  LDC.64 R4, c[0x0][0x388] ;  /* 0x0000e200ff047b82 */ /* 0x000e240000000a00 */
[----:B0-----:R-:W-:-:S04]  /*2170*/  IMAD.WIDE.U32 R4, R0, 0x8, R4 ;  /* 0x0000000800047825 */ /* 0x001fc800078e0004 */
[----:B------:R-:W-:-:S05]  /*2180*/  IMAD.WIDE.U32 R4, R2, 0x40, R4 ;  /* 0x0000004002047825 */ /* 0x000fca00078e0004 */
[----:B------:R-:W-:Y:S04]  /*2190*/  STG.E.ENL2.256 desc[UR4][R4.64], R12, R8 ;  /* 0xf800000c0408797f */ /* 0x000fe8000f121804 */
[----:B------:R-:W-:Y:S01]  /*21a0*/  STG.E.ENL2.256 desc[UR4][R4.64+0x20], R24, R20 ;  /* 0xf80001180414797f */ /* 0x000fe2000f121804 */
[----:B------:R-:W-:Y:S05]  /*21b0*/  EXIT ;  /* 0x000000000000794d */ /* 0x000fea0003800000 */
        .weak           $__internal_6_$__cuda_sm20_dsqrt_rn_f64_mediumpath_v1
        .type           $__internal_6_$__cuda_sm20_dsqrt_rn_f64_mediumpath_v1,@function
        .size           $__internal_6_$__cuda_sm20_dsqrt_rn_f64_mediumpath_v1,(.L_x_36949 - $__internal_6_$__cuda_sm20_dsqrt_rn_f64_mediumpath_v1)
$__internal_6_$__cuda_sm20_dsqrt_rn_f64_mediumpath_v1:
        /* <DEDUP_REMOVED lines=12> */
.L_x_23342:
        /* <DEDUP_REMOVED lines=24> */
.L_x_23344:
[----:B------:R-:W-:-:S11]  /*2400*/  DADD R28, R4, R4 ;  /* 0x00000000041c7229 */ /* 0x000fd60000000004 */
.L_x_23343:
[----:B------:R-:W-:Y:S05]  /*2410*/  BSYNC.RECONVERGENT B0 ;  /* 0x0000000000007941 */ /* 0x000fea0003800200 */
.L_x_23341:
[----:B------:R-:W-:Y:S01]  /*2420*/  HFMA2 R31, -RZ, RZ, 0, 0 ;  /* 0x00000000ff1f7431 */ /* 0x000fe200000001ff */
[----:B------:R-:W-:Y:S01]  /*2430*/  MOV R4, R28 ;  /* 0x0000001c00047202 */ /* 0x000fe20000000f00 */
[----:B------:R-:W-:Y:S02]  /*2440*/  IMAD.MOV.U32 R5, RZ, RZ, R29 ;  /* 0x000000ffff057224 */ /* 0x000fe400078e001d */
[----:B------:R-:W-:Y:S05]  /*2450*/  RET.REL.NODEC R30 `(_ZN2at6native29vectorized_elementwise_kernelILi8EZZZNS0_16sqrt_kernel_cudaERNS_18TensorIteratorBaseEENKUlvE0_clEvENKUlvE_clEvEUldE_St5arrayIPcLm2EEEEviT0_T1_) ;  /* 0xffffffd81ee87950 */ /* 0x000fea0003c3ffff */
.L_x_23345:
        /* <DEDUP_REMOVED lines=10> */
.L_x_36949:


//--------------------- .text._ZN2at6native18elementwise_kernelILi128ELi4EZNS0_15gpu_kernel_implIZZZNS0_17rsqrt_kernel_cudaERNS_18TensorIteratorBaseEENKUlvE0_clEvENKUlvE2_clEvEUlN3c104HalfEE_EEvS4_RKT_EUliE_EEviT1_ --------------------------
	.section	.text._ZN2at6native18elementwise_kernelILi128ELi4EZNS0_15gpu_kernel_implIZZZNS0_17rsqrt_kernel_cudaERNS_18TensorIteratorBaseEENKUlvE0_clEvENKUlvE2_clEvEUlN3c104HalfEE_EEvS4_RKT_EUliE_EEviT1_,"ax",@progbits
	.align	128
        .global         _ZN2at6native18elementwise_kernelILi128ELi4EZNS0_15gpu_kernel_implIZZZNS0_17rsqrt_kernel_cudaERNS_18TensorIteratorBaseEENKUlvE0_clEvENKUlvE2_clEvEUlN3c104HalfEE_EEvS4_RKT_EUliE_EEviT1_
        .type           _ZN2at6native18elementwise_kernelILi128ELi4EZNS0_15gpu_kernel_implIZZZNS0_17rsqrt_kernel_cudaERNS_18TensorIteratorBaseEENKUlvE0_clEvENKUlvE2_clEvEUlN3c104HalfEE_EEvS4_RKT_EUliE_EEviT1_,@function
        .size           _ZN2at6native18elementwise_kernelILi128ELi4EZNS0_15gpu_kernel_implIZZZNS0_17rsqrt_kernel_cudaERNS_18TensorIteratorBaseEENKUlvE0_clEvENKUlvE2_clEvEUlN3c104HalfEE_EEvS4_RKT_EUliE_EEviT1_,(.L_x_37223 - _ZN2at6native18elementwise_kernelILi128ELi4EZNS0_15gpu_kernel_implIZZZNS0_17rsqrt_kernel_cudaERNS_18TensorIteratorBaseEENKUlvE0_clEvENKUlvE2_clEvEUlN3c104HalfEE_EEvS4_RKT_EUliE_EEviT1_)
        .other          _ZN2at6native18elementwise_kernelILi128ELi4EZNS0_15gpu_kernel_implIZZZNS0_17rsqrt_kernel_cudaERNS_18TensorIteratorBaseEENKUlvE0_clEvENKUlvE2_clEvEUlN3c104HalfEE_EEvS4_RKT_EUliE_EEviT1_,@"STO_CUDA_ENTRY STV_DEFAULT"
_ZN2at6native18elementwise_kernelILi128ELi4EZNS0_15gpu_kernel_implIZZZNS0_17rsqrt_kernel_cudaERNS_18TensorIteratorBaseEENKUlvE0_clEvENKUlvE2_clEvEUlN3c104HalfEE_EEvS4_RKT_EUliE_EEviT1_:
.text._ZN2at6native18elementwise_kernelILi128ELi4EZNS0_15gpu_kernel_implIZZZNS0_17rsqrt_kernel_cudaERNS_18TensorIteratorBaseEENKUlvE0_clEvENKUlvE2_clEvEUlN3c104HalfEE_EEvS4_RKT_EUliE_EEviT1_:
        /* <DEDUP_REMOVED lines=319> */
.L_x_23348:
        /* <DEDUP_REMOVED lines=18> */
.L_x_23352:
[----:B------:R-:W2:Y:S02]  /*1510*/  LDG.E.U8 R2, desc[UR36][R2.64] ;  /* 0x0000002402027981 */ /* 0x000ea4000c1e1100 */
[----:B--2---:R-:W-:-:S04]  /*1520*/  I2FP.F32.U32 R0, R2 ;  /* 0x0000000200007245 */ /* 0x004fc80000201000 */
[----:B------:R-:W-:Y:S01]  /*1530*/  F2FP.F16.F32.PACK_AB R0, RZ, R0 ;  /* 0x00000000ff00723e */ /* 0x000fe200000000ff */
[----:B------:R-:W-:Y:S06]  /*1540*/  BRA `(.L_x_23354) ;  /* 0x0000000c007c7947 */ /* 0x000fec0003800000 */
.L_x_23351:
        /* <DEDUP_REMOVED lines=10> */
.L_x_23356:
[----:B------:R-:W2:Y:S02]  /*15f0*/  LDG.E R2, desc[UR36][R2.64] ;  /* 0x0000002402027981 */ /* 0x000ea4000c1e1900 */
[----:B--2---:R-:W-:-:S04]  /*1600*/  I2FP.F32.S32 R0, R2 ;  /* 0x0000000200007245 */ /* 0x004fc80000201400 */
[----:B------:R-:W-:Y:S01]  /*1610*/  F2FP.F16.F32.PACK_AB R0, RZ, R0 ;  /* 0x00000000ff00723e */ /* 0x000fe200000000ff */
[----:B------:R-:W-:Y:S06]  /*1620*/  BRA `(.L_x_23354) ;  /* 0x0000000c00447947 */ /* 0x000fec0003800000 */
.L_x_23355:
[----:B------:R-:W2:Y:S02]  /*1630*/  LDG.E.U16 R2, desc[UR36][R2.64] ;  /* 0x0000002402027981 */ /* 0x000ea4000c1e1500 */
[----:B--2---:R-:W0:Y:S02]  /*1640*/  I2F.S16 R0, R2 ;  /* 0x0000000200007306 */ /* 0x004e240000101400 */
[----:B0-----:R-:W-:Y:S01]  /*1650*/  F2FP.F16.F32.PACK_AB R0, RZ, R0 ;  /* 0x00000000ff00723e */ /* 0x001fe200000000ff */
[----:B------:R-:W-:Y:S06]  /*1660*/  BRA `(.L_x_23354) ;  /* 0x0000000c00347947 */ /* 0x000fec0003800000 */
.L_x_23350:
        /* <DEDUP_REMOVED lines=9> */
.L_x_23358:
[----:B------:R0:W5:Y:S01]  /*1700*/  LDG.E.U16 R0, desc[UR36][R2.64] ;  /* 0x0000002402007981 */ /* 0x000162000c1e1500 */
[----:B------:R-:W-:Y:S05]  /*1710*/  BRA `(.L_x_23354) ;  /* 0x0000000c00087947 */ /* 0x000fea0003800000 */
.L_x_23357:
        /* <DEDUP_REMOVED lines=9> */
.L_x_23360:
[----:B------:R1:W5:Y:S01]  /*17b0*/  LDG.E.U16 R0, desc[UR36][R2.64] ;  /* 0x0000002402007981 */ /* 0x000362000c1e1500 */
[----:B------:R-:W-:Y:S05]  /*17c0*/  BRA `(.L_x_23354) ;  /* 0x0000000800dc7947 */ /* 0x000fea0003800000 */
.L_x_23359:
        /* <DEDUP_REMOVED lines=8> */
.L_x_23349:
        /* <DEDUP_REMOVED lines=13> */
.L_x_23363:
        /* <DEDUP_REMOVED lines=8> */
.L_x_23362:
        /* <DEDUP_REMOVED lines=27> */
.L_x_23365:
        /* <DEDUP_REMOVED lines=13> */
.L_x_23364:
[----:B------:R-:W2:Y:S02]  /*1c20*/  LDG.E.U16 R0, desc[UR36][R2.64] ;  /* 0x0000002402007981 */ /* 0x000ea4000c1e1500 */
[----:B--2---:R-:W-:-:S04]  /*1c30*/  SHF.L.U32 R0, R0, 0x10, RZ ;  /* 0x0000001000007819 */ /* 0x004fc800000006ff */
[----:B------:R-:W-:Y:S01]  /*1c40*/  F2FP.F16.F32.PACK_AB R0, RZ, R0 ;  /* 0x00000000ff00723e */ /* 0x000fe200000000ff */
[----:B------:R-:W-:Y:S06]  /*1c50*/  BRA `(.L_x_23354) ;  /* 0x0000000400b87947 */ /* 0x000fec0003800000 */
.L_x_23361:
        /* <DEDUP_REMOVED lines=12> */
.L_x_23368:
        /* <DEDUP_REMOVED lines=21> */
.L_x_23372:
[----:B------:R-:W-:Y:S05]  /*1e70*/  BSYNC.RECONVERGENT B1 ;  /* 0x0000000000017941 */ /* 0x000fea0003800200 */
.L_x_23371:
[----:B------:R-:W-:Y:S01]  /*1e80*/  IMAD.SHL.U32 R0, R0, 0x100000, RZ ;  /* 0x0010000000007824 */ /* 0x000fe200078e00ff */
[----:B------:R-:W-:-:S04]  /*1e90*/  LEA R2, R2, 0x3b800000, 0x17 ;  /* 0x3b80000002027811 */ /* 0x000fc800078eb8ff */
[----:B------:R-:W-:-:S07]  /*1ea0*/  LOP3.LUT R0, R2, R0, R7, 0xfe, !PT ;  /* 0x0000000002007212 */ /* 0x000fce00078efe07 */
.L_x_23370:
[----:B------:R-:W-:Y:S05]  /*1eb0*/  BSYNC.RECONVERGENT B0 ;  /* 0x0000000000007941 */ /* 0x000fea0003800200 */
.L_x_23369:
[----:B------:R-:W-:Y:S01]  /*1ec0*/  F2FP.F16.F32.PACK_AB R0, RZ, R0 ;  /* 0x00000000ff00723e */ /* 0x000fe200000000ff */
[----:B------:R-:W-:Y:S06]  /*1ed0*/  BRA `(.L_x_23354) ;  /* 0x0000000400187947 */ /* 0x000fec0003800000 */
.L_x_23367:
        /* <DEDUP_REMOVED lines=21> */
.L_x_23376:
[----:B------:R-:W-:Y:S05]  /*2030*/  BSYNC.RECONVERGENT B1 ;  /* 0x0000000000017941 */ /* 0x000fea0003800200 */
.L_x_23375:
[----:B------:R-:W-:Y:S01]  /*2040*/  IMAD.SHL.U32 R0, R0, 0x200000, RZ ;  /* 0x0020000000007824 */ /* 0x000fe200078e00ff */
[----:B------:R-:W-:-:S04]  /*2050*/  LEA R2, R2, 0x37800000, 0x17 ;  /* 0x3780000002027811 */ /* 0x000fc800078eb8ff */
[----:B------:R-:W-:-:S07]  /*2060*/  LOP3.LUT R0, R2, R0, R7, 0xfe, !PT ;  /* 0x0000000002007212 */ /* 0x000fce00078efe07 */
.L_x_23374:
[----:B------:R-:W-:Y:S05]  /*2070*/  BSYNC.RECONVERGENT B0 ;  /* 0x0000000000007941 */ /* 0x000fea0003800200 */
.L_x_23373:
[----:B------:R-:W-:Y:S01]  /*2080*/  F2FP.F16.F32.PACK_AB R0, RZ, R0 ;  /* 0x00000000ff00723e */ /* 0x000fe200000000ff */
[----:B------:R-:W-:Y:S06]  /*2090*/  BRA `(.L_x_23354) ;  /* 0x0000000000a87947 */ /* 0x000fec0003800000 */
.L_x_23366:
[----:B------:R-:W-:-:S09]  /*20a0*/  UISETP.NE.AND UP0, UPT, UR4, 0x1c, UPT ;  /* 0x0000001c0400788c */ /* 0x000fd2000bf05270 */
[----:B------:R-:W-:Y:S05]  /*20b0*/  BRA.U !UP0, `(.L_x_23377) ;  /* 0x0000000108947547 */ /* 0x000fea000b800000 */
[----:B------:R-:W-:-:S09]  /*20c0*/  UISETP.NE.AND UP0, UPT, UR4, 0x1d, UPT ;  /* 0x0000001d0400788c */ /* 0x000fd2000bf05270 */
[----:B------:R-:W-:Y:S05]  /*20d0*/  BRA.U !UP0, `(.L_x_23378) ;  /* 0x00000001087c7547 */ /* 0x000fea000b800000 */
[----:B------:R-:W-:-:S09]  /*20e0*/  UISETP.NE.AND UP0, UPT, UR4, 0x2c, UPT ;  /* 0x0000002c0400788c */ /* 0x000fd2000bf05270 */
[----:B------:R-:W-:Y:S05]  /*20f0*/  BRA.U !UP0, `(.L_x_23379) ;  /* 0x0000000108487547 */ /* 0x000fea000b800000 */
.L_x_23353:
        /* <DEDUP_REMOVED lines=16> */
.L_x_23380:
[----:B------:R-:W-:Y:S01]  /*2200*/  PRMT R0, RZ, 0x7610, R0 ;  /* 0x00007610ff007816 */ /* 0x000fe20000000000 */
[----:B------:R-:W-:Y:S06]  /*2210*/  BRA `(.L_x_23354) ;  /* 0x0000000000487947 */ /* 0x000fec0003800000 */
.L_x_23379:
        /* <DEDUP_REMOVED lines=8> */
.L_x_23382:
[----:B------:R-:W-:Y:S05]  /*22a0*/  BSYNC.RECONVERGENT B0 ;  /* 0x0000000000007941 */ /* 0x000fea0003800200 */
.L_x_23381:
[----:B------:R-:W-:Y:S01]  /*22b0*/  F2FP.F16.F32.PACK_AB R0, RZ, R0 ;  /* 0x00000000ff00723e */ /* 0x000fe200000000ff */
[----:B------:R-:W-:Y:S06]  /*22c0*/  BRA `(.L_x_23354) ;  /* 0x00000000001c7947 */ /* 0x000fec0003800000 */
.L_x_23378:
[----:B------:R-:W2:Y:S02]  /*22d0*/  LDG.E.64 R2, desc[UR36][R2.64] ;  /* 0x0000002402027981 */ /* 0x000ea4000c1e1b00 */
[----:B--2---:R-:W0:Y:S02]  /*22e0*/  I2F.U64 R0, R2 ;  /* 0x0000000200007312 */ /* 0x004e240000301000 */
[----:B0-----:R-:W-:Y:S01]  /*22f0*/  F2FP.F16.F32.PACK_AB R0, RZ, R0 ;  /* 0x00000000ff00723e */ /* 0x001fe200000000ff */
[----:B------:R-:W-:Y:S06]  /*2300*/  BRA `(.L_x_23354) ;  /* 0x00000000000c7947 */ /* 0x000fec0003800000 */
.L_x_23377:
[----:B------:R-:W2:Y:S02]  /*2310*/  LDG.E R2, desc[UR36][R2.64] ;  /* 0x0000002402027981 */ /* 0x000ea4000c1e1900 */
[----:B--2---:R-:W-:-:S04]  /*2320*/  I2FP.F32.U32 R0, R2 ;  /* 0x0000000200007245 */ /* 0x004fc80000201000 */
[----:B------:R-:W-:-:S07]  /*2330*/  F2FP.F16.F32.PACK_AB R0, RZ, R0 ;  /* 0x00000000ff00723e */ /* 0x000fce00000000ff */
.L_x_23354:
[----:B------:R-:W0:Y:S01]  /*2340*/  LDCU.64 UR6, c[0x0][0x580] ;  /* 0x0000b000ff0677ac */ /* 0x000e220008000a00 */
[----:B-----5:R-:W-:Y:S01]  /*2350*/  HADD2.F32 R0, -RZ, R0.H0_H0 ;  /* 0x20000000ff007230 */ /* 0x020fe20000004100 */
[----:B------:R-:W-:-:S05]  /*2360*/  UPRMT UR4, UR42, 0x9910, URZ ;  /* 0x000099102a047896 */ /* 0x000fca00080000ff */
[----:B------:R-:W2:Y:S01]  /*2370*/  MUFU.RSQ R0, R0 ;  /* 0x0000000000007308 */ /* 0x000ea20000001400 */
        /* <DEDUP_REMOVED lines=17> */
.L_x_23386:
[----:B------:R-:W-:-:S06]  /*2490*/  HADD2.F32 R5, -RZ, R4.H0_H0 ;  /* 0x20000004ff057230 */ /* 0x000fcc0000004100 */
[----:B------:R-:W0:Y:S02]  /*24a0*/  F2I.S64.TRUNC R4, R5 ;  /* 0x0000000500047311 */ /* 0x000e24000020d900 */
[----:B0-----:R3:W-:Y:S01]  /*24b0*/  STG.E.U8 desc[UR36][R2.64], R4 ;  /* 0x0000000402007986 */ /* 0x0017e2000c101124 */
[----:B------:R-:W-:Y:S05]  /*24c0*/  BRA `(.L_x_23388) ;  /* 0x0000000c00707947 */ /* 0x000fea0003800000 */
.L_x_23385:
        /* <DEDUP_REMOVED lines=10> */
.L_x_23390:
[----:B------:R-:W-:-:S04]  /*2570*/  HADD2.F32 R4, -RZ, R4.H0_H0 ;  /* 0x20000004ff047230 */ /* 0x000fc80000004100 */
[----:B------:R-:W0:Y:S02]  /*2580*/  F2I.FTZ.TRUNC.NTZ R5, R4 ;  /* 0x0000000400057305 */ /* 0x000e24000021f100 */
[----:B0-----:R1:W-:Y:S01]  /*2590*/  STG.E desc[UR36][R2.64], R5 ;  /* 0x0000000502007986 */ /* 0x0013e2000c101924 */
[----:B------:R-:W-:Y:S05]  /*25a0*/  BRA `(.L_x_23388) ;  /* 0x0000000c00387947 */ /* 0x000fea0003800000 */
.L_x_23389:
[----:B------:R-:W-:-:S04]  /*25b0*/  HADD2.F32 R4, -RZ, R4.H0_H0 ;  /* 0x20000004ff047230 */ /* 0x000fc80000004100 */
[----:B------:R-:W0:Y:S02]  /*25c0*/  F2I.FTZ.TRUNC.NTZ R5, R4 ;  /* 0x0000000400057305 */ /* 0x000e24000021f100 */
[----:B0-----:R2:W-:Y:S01]  /*25d0*/  STG.E.U16 desc[UR36][R2.64], R5 ;  /* 0x0000000502007986 */ /* 0x0015e2000c101524 */
[----:B------:R-:W-:Y:S05]  /*25e0*/  BRA `(.L_x_23388) ;  /* 0x0000000c00287947 */ /* 0x000fea0003800000 */
.L_x_23384:
        /* <DEDUP_REMOVED lines=9> */
.L_x_23392:
[----:B------:R0:W-:Y:S01]  /*2680*/  STG.E.U16 desc[UR36][R2.64], R4 ;  /* 0x0000000402007986 */ /* 0x0001e2000c101524 */
[----:B------:R-:W-:Y:S05]  /*2690*/  BRA `(.L_x_23388) ;  /* 0x0000000800fc7947 */ /* 0x000fea0003800000 */
.L_x_23391:
        /* <DEDUP_REMOVED lines=10> */
.L_x_23394:
[----:B------:R-:W-:-:S05]  /*2740*/  HADD2.F32 R0, -RZ, R4.H0_H0 ;  /* 0x20000004ff007230 */ /* 0x000fca0000004100 */
[----:B------:R-:W-:-:S04]  /*2750*/  F2FP.F16.F32.PACK_AB R0, RZ, R0 ;  /* 0x00000000ff00723e */ /* 0x000fc800000000ff */
[----:B------:R-:W-:-:S05]  /*2760*/  PRMT R0, R0, 0x5410, RZ ;  /* 0x0000541000007816 */ /* 0x000fca00000000ff */
[----:B------:R0:W-:Y:S01]  /*2770*/  STG.E desc[UR36][R2.64], R0 ;  /* 0x0000000002007986 */ /* 0x0001e2000c101924 */
[----:B------:R-:W-:Y:S05]  /*2780*/  BRA `(.L_x_23388) ;  /* 0x0000000800c07947 */ /* 0x000fea0003800000 */
.L_x_23393:
[----:B------:R-:W-:-:S05]  /*2790*/  HADD2.F32 R4, -RZ, R4.H0_H0 ;  /* 0x20000004ff047230 */ /* 0x000fca0000004100 */
[----:B------:R-:W-:-:S06]  /*27a0*/  FMUL.FTZ R4, R4, 1 ;  /* 0x3f80000004047820 */ /* 0x000fcc0000410000 */
[----:B------:R-:W0:Y:S02]  /*27b0*/  F2F.F64.F32 R4, R4 ;  /* 0x0000000400047310 */ /* 0x000e240000201800 */
[----:B0-----:R0:W-:Y:S01]  /*27c0*/  STG.E.64 desc[UR36][R2.64], R4 ;  /* 0x0000000402007986 */ /* 0x0011e2000c101b24 */
[----:B------:R-:W-:Y:S05]  /*27d0*/  BRA `(.L_x_23388) ;  /* 0x0000000800ac7947 */ /* 0x000fea0003800000 */
.L_x_23383:
        /* <DEDUP_REMOVED lines=13> */
.L_x_23397:
[----:B------:R-:W-:Y:S01]  /*28b0*/  HADD2.F32 R4, -RZ, R4.H0_H0 ;  /* 0x20000004ff047230 */ /* 0x000fe20000004100 */
[----:B------:R-:W-:-:S04]  /*28c0*/  CS2R R6, SRZ ;  /* 0x0000000000067805 */ /* 0x000fc8000001ff00 */
[----:B------:R-:W-:-:S06]  /*28d0*/  FMUL.FTZ R4, R4, 1 ;  /* 0x3f80000004047820 */ /* 0x000fcc0000410000 */
[----:B------:R-:W0:Y:S02]  /*28e0*/  F2F.F64.F32 R4, R4 ;  /* 0x0000000400047310 */ /* 0x000e240000201800 */
[----:B0-----:R0:W-:Y:S01]  /*28f0*/  STG.E.128 desc[UR36][R2.64], R4 ;  /* 0x0000000402007986 */ /* 0x0011e2000c101d24 */
[----:B------:R-:W-:Y:S05]  /*2900*/  BRA `(.L_x_23388) ;  /* 0x0000000800607947 */ /* 0x000fea0003800000 */
.L_x_23396:
        /* <DEDUP_REMOVED lines=19> */
.L_x_23401:
[----:B------:R-:W-:Y:S05]  /*2a40*/  BSYNC.RECONVERGENT B0 ;  /* 0x0000000000007941 */ /* 0x000fea0003800200 */
.L_x_23400:
[----:B------:R-:W-:-:S05]  /*2a50*/  LOP3.LUT R5, R0, 0x80, R5, 0xf8, !PT ;  /* 0x0000008000057812 */ /* 0x000fca00078ef805 */
[----:B------:R0:W-:Y:S01]  /*2a60*/  STG.E.U8 desc[UR36][R2.64], R5 ;  /* 0x0000000502007986 */ /* 0x0001e2000c101124 */
[----:B------:R-:W-:Y:S05]  /*2a70*/  BRA `(.L_x_23388) ;  /* 0x0000000800047947 */ /* 0x000fea0003800000 */
.L_x_23399:
        /* <DEDUP_REMOVED lines=15> */
.L_x_23403:
[----:B------:R-:W-:Y:S05]  /*2b70*/  BSYNC.RECONVERGENT B0 ;  /* 0x0000000000007941 */ /* 0x000fea0003800200 */
.L_x_23402:
[----:B------:R-:W-:-:S05]  /*2b80*/  LOP3.LUT R5, R0, 0x80, R5, 0xf8, !PT ;  /* 0x0000008000057812 */ /* 0x000fca00078ef805 */
[----:B------:R0:W-:Y:S01]  /*2b90*/  STG.E.U8 desc[UR36][R2.64], R5 ;  /* 0x0000000502007986 */ /* 0x0001e2000c101124 */
[----:B------:R-:W-:Y:S05]  /*2ba0*/  BRA `(.L_x_23388) ;  /* 0x0000000400b87947 */ /* 0x000fea0003800000 */
.L_x_23398:
[----:B------:R-:W-:-:S05]  /*2bb0*/  HADD2.F32 R0, -RZ, R4.H0_H0 ;  /* 0x20000004ff007230 */ /* 0x000fca0000004100 */
[----:B------:R-:W-:-:S05]  /*2bc0*/  F2FP.BF16.F32.PACK_AB R0, RZ, R0 ;  /* 0x00000000ff00723e */ /* 0x000fca00000010ff */
[----:B------:R0:W-:Y:S01]  /*2bd0*/  STG.E.U16 desc[UR36][R2.64], R0 ;  /* 0x0000000002007986 */ /* 0x0001e2000c101524 */
[----:B------:R-:W-:Y:S05]  /*2be0*/  BRA `(.L_x_23388) ;  /* 0x0000000400a87947 */ /* 0x000fea0003800000 */
.L_x_23395:
        /* <DEDUP_REMOVED lines=12> */
.L_x_23406:
        /* <DEDUP_REMOVED lines=13> */
.L_x_23409:
[----:B------:R-:W-:-:S04]  /*2d80*/  SHF.R.U32.HI R0, RZ, 0x14, R5 ;  /* 0x00000014ff007819 */ /* 0x000fc80000011605 */
[----:B------:R-:W-:-:S04]  /*2d90*/  LOP3.LUT R0, R0, 0x1, RZ, 0xc0, !PT ;  /* 0x0000000100007812 */ /* 0x000fc800078ec0ff */
[----:B------:R-:W-:-:S04]  /*2da0*/  IADD3 R0, PT, PT, R5, 0x487ffff, R0 ;  /* 0x0487ffff05007810 */ /* 0x000fc80007ffe000 */
[----:B------:R-:W-:-:S04]  /*2db0*/  SHF.R.U32.HI R0, RZ, 0x14, R0 ;  /* 0x00000014ff007819 */ /* 0x000fc80000011600 */
[----:B------:R-:W-:-:S07]  /*2dc0*/  LOP3.LUT R4, R0, 0xff, RZ, 0xc0, !PT ;  /* 0x000000ff00047812 */ /* 0x000fce00078ec0ff */
.L_x_23410:
[----:B------:R-:W-:-:S04]  /*2dd0*/  SHF.R.U32.HI R5, RZ, 0x18, R5 ;  /* 0x00000018ff057819 */ /* 0x000fc80000011605 */
[----:B------:R-:W-:-:S04]  /*2de0*/  LOP3.LUT R4, R4, 0x80, R5, 0xf8, !PT ;  /* 0x0000008004047812 */ /* 0x000fc800078ef805 */
[----:B------:R-:W-:-:S07]  /*2df0*/  PRMT R0, R4, 0x7610, R0 ;  /* 0x0000761004007816 */ /* 0x000fce0000000000 */
.L_x_23408:
[----:B------:R-:W-:Y:S05]  /*2e00*/  BSYNC.RECONVERGENT B0 ;  /* 0x0000000000007941 */ /* 0x000fea0003800200 */
.L_x_23407:
[----:B------:R0:W-:Y:S01]  /*2e10*/  STG.E.U8 desc[UR36][R2.64], R0 ;  /* 0x0000000002007986 */ /* 0x0001e2000c101124 */
[----:B------:R-:W-:Y:S05]  /*2e20*/  BRA `(.L_x_23388) ;  /* 0x0000000400187947 */ /* 0x000fea0003800000 */
.L_x_23405:
        /* <DEDUP_REMOVED lines=13> */
.L_x_23413:
[----:B------:R-:W-:-:S04]  /*2f00*/  SHF.R.U32.HI R0, RZ, 0x15, R5 ;  /* 0x00000015ff007819 */ /* 0x000fc80000011605 */
[----:B------:R-:W-:-:S04]  /*2f10*/  LOP3.LUT R0, R0, 0x1, RZ, 0xc0, !PT ;  /* 0x0000000100007812 */ /* 0x000fc800078ec0ff */
[----:B------:R-:W-:-:S04]  /*2f20*/  IADD3 R0, PT, PT, R5, 0x88fffff, R0 ;  /* 0x088fffff05007810 */ /* 0x000fc80007ffe000 */
[----:B------:R-:W-:-:S04]  /*2f30*/  SHF.R.U32.HI R0, RZ, 0x15, R0 ;  /* 0x00000015ff007819 */ /* 0x000fc80000011600 */
[----:B------:R-:W-:-:S07]  /*2f40*/  LOP3.LUT R4, R0, 0xff, RZ, 0xc0, !PT ;  /* 0x000000ff00047812 */ /* 0x000fce00078ec0ff */
.L_x_23414:
[----:B------:R-:W-:-:S04]  /*2f50*/  SHF.R.U32.HI R5, RZ, 0x18, R5 ;  /* 0x00000018ff057819 */ /* 0x000fc80000011605 */
[----:B------:R-:W-:-:S04]  /*2f60*/  LOP3.LUT R4, R4, 0x80, R5, 0xf8, !PT ;  /* 0x0000008004047812 */ /* 0x000fc800078ef805 */
[----:B------:R-:W-:-:S07]  /*2f70*/  PRMT R0, R4, 0x7610, R0 ;  /* 0x0000761004007816 */ /* 0x000fce0000000000 */
.L_x_23412:
[----:B------:R-:W-:Y:S05]  /*2f80*/  BSYNC.RECONVERGENT B0 ;  /* 0x0000000000007941 */ /* 0x000fea0003800200 */
.L_x_23411:
[----:B------:R0:W-:Y:S01]  /*2f90*/  STG.E.U8 desc[UR36][R2.64], R0 ;  /* 0x0000000002007986 */ /* 0x0001e2000c101124 */
[----:B------:R-:W-:Y:S05]  /*2fa0*/  BRA `(.L_x_23388) ;  /* 0x0000000000b87947 */ /* 0x000fea0003800000 */
.L_x_23404:
[----:B------:R-:W-:-:S09]  /*2fb0*/  UISETP.NE.AND UP0, UPT, UR4, 0x1c, UPT ;  /* 0x0000001c0400788c */ /* 0x000fd2000bf05270 */
[----:B------:R-:W-:Y:S05]  /*2fc0*/  BRA.U !UP0, `(.L_x_23415) ;  /* 0x0000000108a47547 */ /* 0x000fea000b800000 */
[----:B------:R-:W-:-:S09]  /*2fd0*/  UISETP.NE.AND UP0, UPT, UR4, 0x1d, UPT ;  /* 0x0000001d0400788c */ /* 0x000fd2000bf05270 */
[----:B------:R-:W-:Y:S05]  /*2fe0*/  BRA.U !UP0, `(.L_x_23416) ;  /* 0x00000001088c7547 */ /* 0x000fea000b800000 */
[----:B------:R-:W-:-:S09]  /*2ff0*/  UISETP.NE.AND UP0, UPT, UR4, 0x2c, UPT ;  /* 0x0000002c0400788c */ /* 0x000fd2000bf05270 */
[----:B------:R-:W-:Y:S05]  /*3000*/  BRA.U !UP0, `(.L_x_23417) ;  /* 0x0000000108447547 */ /* 0x000fea000b800000 */
.L_x_23387:
        /* <DEDUP_REMOVED lines=16> */
.L_x_23418:
[----:B------:R-:W-:Y:S05]  /*3110*/  BRA `(.L_x_23388) ;  /* 0x00000000005c7947 */ /* 0x000fea0003800000 */
.L_x_23417:
        /* <DEDUP_REMOVED lines=16> */
.L_x_23416:
[----:B------:R-:W-:-:S06]  /*3220*/  HADD2.F32 R4, -RZ, R4.H0_H0 ;  /* 0x20000004ff047230 */ /* 0x000fcc0000004100 */
[----:B------:R-:W0:Y:S02]  /*3230*/  F2I.U64.TRUNC R4, R4 ;  /* 0x0000000400047311 */ /* 0x000e24000020d800 */
[----:B0-----:R0:W-:Y:S01]  /*3240*/  STG.E.64 desc[UR36][R2.64], R4 ;  /* 0x0000000402007986 */ /* 0x0011e2000c101b24 */
[----:B------:R-:W-:Y:S05]  /*3250*/  BRA `(.L_x_23388) ;  /* 0x00000000000c7947 */ /* 0x000fea0003800000 */
.L_x_23415:
[----:B------:R-:W-:-:S04]  /*3260*/  HADD2.F32 R4, -RZ, R4.H0_H0 ;  /* 0x20000004ff047230 */ /* 0x000fc80000004100 */
[----:B------:R-:W0:Y:S02]  /*3270*/  F2I.FTZ.U32.TRUNC.NTZ R5, R4 ;  /* 0x0000000400057305 */ /* 0x000e24000021f000 */
[----:B0-----:R0:W-:Y:S02]  /*3280*/  STG.E desc[UR36][R2.64], R5 ;  /* 0x0000000502007986 */ /* 0x0011e4000c101924 */
.L_x_23388:
[----:B------:R-:W-:-:S07]  /*3290*/  IADD3 R17, PT, PT, R17, 0x80, RZ ;  /* 0x0000008011117810 */ /* 0x000fce0007ffe0ff */
.L_x_23347:
[----:B------:R-:W-:Y:S05]  /*32a0*/  BSYNC.RECONVERGENT B6 ;  /* 0x0000000000067941 */ /* 0x000fea0003800200 */
.L_x_23346:
        /* <DEDUP_REMOVED lines=307> */
.L_x_23421:
        /* <DEDUP_REMOVED lines=18> */
.L_x_23425:
[----:B------:R-:W2:Y:S02]  /*4700*/  LDG.E.U8 R2, desc[UR36][R2.64] ;  /* 0x0000002402027981 */ /* 0x000ea4000c1e1100 */
[----:B--2---:R-:W-:-:S04]  /*4710*/  I2FP.F32.U32 R0, R2 ;  /* 0x0000000200007245 */ /* 0x004fc80000201000 */
[----:B------:R-:W-:Y:S01]  /*4720*/  F2FP.F16.F32.PACK_AB R0, RZ, R0 ;  /* 0x00000000ff00723e */ /* 0x000fe200000000ff */
[----:B------:R-:W-:Y:S06]  /*4730*/  BRA `(.L_x_23427) ;  /* 0x0000000c007c7947 */ /* 0x000fec0003800000 */
.L_x_23424:
        /* <DEDUP_REMOVED lines=10> */
.L_x_23429:
[----:B------:R-:W2:Y:S02]  /*47e0*/  LDG.E R2, desc[UR36][R2.64] ;  /* 0x0000002402027981 */ /* 0x000ea4000c1e1900 */
[----:B--2---:R-:W-:-:S04]  /*47f0*/  I2FP.F32.S32 R0, R2 ;  /* 0x0000000200007245 */ /* 0x004fc80000201400 */
[----:B------:R-:W-:Y:S01]  /*4800*/  F2FP.F16.F32.PACK_AB R0, RZ, R0 ;  /* 0x00000000ff00723e */ /* 0x000fe200000000ff */
[----:B------:R-:W-:Y:S06]  /*4810*/  BRA `(.L_x_23427) ;  /* 0x0000000c00447947 */ /* 0x000fec0003800000 */
.L_x_23428:
[----:B------:R-:W2:Y:S02]  /*4820*/  LDG.E.U16 R2, desc[UR36][R2.64] ;  /* 0x0000002402027981 */ /* 0x000ea4000c1e1500 */
[----:B--2---:R-:W0:Y:S02]  /*4830*/  I2F.S16 R0, R2 ;  /* 0x0000000200007306 */ /* 0x004e240000101400 */
[----:B0-----:R-:W-:Y:S01]  /*4840*/  F2FP.F16.F32.PACK_AB R0, RZ, R0 ;  /* 0x00000000ff00723e */ /* 0x001fe200000000ff */
[----:B------:R-:W-:Y:S06]  /*4850*/  BRA `(.L_x_23427) ;  /* 0x0000000c00347947 */ /* 0x000fec0003800000 */
.L_x_23423:
        /* <DEDUP_REMOVED lines=9> */
.L_x_23431:
[----:B------:R1:W5:Y:S01]  /*48f0*/  LDG.E.U16 R0, desc[UR36][R2.64] ;  /* 0x0000002402007981 */ /* 0x000362000c1e1500 */
[----:B------:R-:W-:Y:S05]  /*4900*/  BRA `(.L_x_23427) ;  /* 0x0000000c00087947 */ /* 0x000fea0003800000 */
.L_x_23430:
        /* <DEDUP_REMOVED lines=9> */
.L_x_23433:
[----:B------:R0:W5:Y:S01]  /*49a0*/  LDG.E.U16 R0, desc[UR36][R2.64] ;  /* 0x0000002402007981 */ /* 0x000162000c1e1500 */
[----:B------:R-:W-:Y:S05]  /*49b0*/  BRA `(.L_x_23427) ;  /* 0x0000000800dc7947 */ /* 0x000fea0003800000 */
.L_x_23432:
        /* <DEDUP_REMOVED lines=8> */
.L_x_23422:
        /* <DEDUP_REMOVED lines=13> */
.L_x_23436:
        /* <DEDUP_REMOVED lines=8> */
.L_x_23435:
        /* <DEDUP_REMOVED lines=27> */
.L_x_23438:
        /* <DEDUP_REMOVED lines=13> */
.L_x_23437:
[----:B------:R-:W2:Y:S02]  /*4e10*/  LDG.E.U16 R0, desc[UR36][R2.64] ;  /* 0x0000002402007981 */ /* 0x000ea4000c1e1500 */
[----:B--2---:R-:W-:-:S04]  /*4e20*/  SHF.L.U32 R0, R0, 0x10, RZ ;  /* 0x0000001000007819 */ /* 0x004fc800000006ff */
[----:B------:R-:W-:Y:S01]  /*4e30*/  F2FP.F16.F32.PACK_AB R0, RZ, R0 ;  /* 0x00000000ff00723e */ /* 0x000fe200000000ff */
[----:B------:R-:W-:Y:S06]  /*4e40*/  BRA `(.L_x_23427) ;  /* 0x0000000400b87947 */ /* 0x000fec0003800000 */
.L_x_23434:
        /* <DEDUP_REMOVED lines=12> */
.L_x_23441:
        /* <DEDUP_REMOVED lines=21> */
.L_x_23445:
[----:B------:R-:W-:Y:S05]  /*5060*/  BSYNC.RECONVERGENT B1 ;  /* 0x0000000000017941 */ /* 0x000fea0003800200 */
.L_x_23444:
[----:B------:R-:W-:Y:S01]  /*5070*/  IMAD.SHL.U32 R0, R0, 0x100000, RZ ;  /* 0x0010000000007824 */ /* 0x000fe200078e00ff */
[----:B------:R-:W-:-:S04]  /*5080*/  LEA R2, R2, 0x3b800000, 0x17 ;  /* 0x3b80000002027811 */ /* 0x000fc800078eb8ff */
[----:B------:R-:W-:-:S07]  /*5090*/  LOP3.LUT R0, R2, R0, R7, 0xfe, !PT ;  /* 0x0000000002007212 */ /* 0x000fce00078efe07 */
.L_x_23443:
[----:B------:R-:W-:Y:S05]  /*50a0*/  BSYNC.RECONVERGENT B0 ;  /* 0x0000000000007941 */ /* 0x000fea0003800200 */
.L_x_23442:
[----:B------:R-:W-:Y:S01]  /*50b0*/  F2FP.F16.F32.PACK_AB R0, RZ, R0 ;  /* 0x00000000ff00723e */ /* 0x000fe200000000ff */
[----:B------:R-:W-:Y:S06]  /*50c0*/  BRA `(.L_x_23427) ;  /* 0x0000000400187947 */ /* 0x000fec0003800000 */
.L_x_23440:
        /* <DEDUP_REMOVED lines=21> */
.L_x_23449:
[----:B------:R-:W-:Y:S05]  /*5220*/  BSYNC.RECONVERGENT B1 ;  /* 0x0000000000017941 */ /* 0x000fea0003800200 */
.L_x_23448:
[----:B------:R-:W-:Y:S01]  /*5230*/  IMAD.SHL.U32 R0, R0, 0x200000, RZ ;  /* 0x0020000000007824 */ /* 0x000fe200078e00ff */
[----:B------:R-:W-:-:S04]  /*5240*/  LEA R2, R2, 0x37800000, 0x17 ;  /* 0x3780000002027811 */ /* 0x000fc800078eb8ff */
[----:B------:R-:W-:-:S07]  /*5250*/  LOP3.LUT R0, R2, R0, R7, 0xfe, !PT ;  /* 0x0000000002007212 */ /* 0x000fce00078efe07 */
.L_x_23447:
[----:B------:R-:W-:Y:S05]  /*5260*/  BSYNC.RECONVERGENT B0 ;  /* 0x0000000000007941 */ /* 0x000fea0003800200 */
.L_x_23446:
[----:B------:R-:W-:Y:S01]  /*5270*/  F2FP.F16.F32.PACK_AB R0, RZ, R0 ;  /* 0x00000000ff00723e */ /* 0x000fe200000000ff */
[----:B------:R-:W-:Y:S06]  /*5280*/  BRA `(.L_x_23427) ;  /* 0x0000000000a87947 */ /* 0x000fec0003800000 */
.L_x_23439:
        /* <DEDUP_REMOVED lines=14> */
.L_x_23453:
[----:B------:R-:W-:Y:S05]  /*5370*/  BSYNC.RECONVERGENT B0 ;  /* 0x0000000000007941 */ /* 0x000fea0003800200 */
.L_x_23452:
[----:B------:R-:W-:Y:S01]  /*5380*/  F2FP.F16.F32.PACK_AB R0, RZ, R0 ;  /* 0x00000000ff00723e */ /* 0x000fe200000000ff */
[----:B------:R-:W-:Y:S06]  /*5390*/  BRA `(.L_x_23427) ;  /* 0x0000000000647947 */ /* 0x000fec0003800000 */
.L_x_23426:
        /* <DEDUP_REMOVED lines=16> */
.L_x_23454:
[----:B------:R-:W-:Y:S01]  /*54a0*/  PRMT R0, RZ, 0x7610, R0 ;  /* 0x00007610ff007816 */ /* 0x000fe20000000000 */
[----:B------:R-:W-:Y:S06]  /*54b0*/  BRA `(.L_x_23427) ;  /* 0x00000000001c7947 */ /* 0x000fec0003800000 */
.L_x_23451:
[----:B------:R-:W2:Y:S02]  /*54c0*/  LDG.E.64 R2, desc[UR36][R2.64] ;  /* 0x0000002402027981 */ /* 0x000ea4000c1e1b00 */
[----:B--2---:R-:W0:Y:S02]  /*54d0*/  I2F.U64 R0, R2 ;  /* 0x0000000200007312 */ /* 0x004e240000301000 */
[----:B0-----:R-:W-:Y:S01]  /*54e0*/  F2FP.F16.F32.PACK_AB R0, RZ, R0 ;  /* 0x00000000ff00723e */ /* 0x001fe200000000ff */
[----:B------:R-:W-:Y:S06]  /*54f0*/  BRA `(.L_x_23427) ;  /* 0x00000000000c7947 */ /* 0x000fec0003800000 */
.L_x_23450:
[----:B------:R-:W2:Y:S02]  /*5500*/  LDG.E R2, desc[UR36][R2.64] ;  /* 0x0000002402027981 */ /* 0x000ea4000c1e1900 */
[----:B--2---:R-:W-:-:S04]  /*5510*/  I2FP.F32.U32 R0, R2 ;  /* 0x0000000200007245 */ /* 0x004fc80000201000 */
[----:B------:R-:W-:-:S07]  /*5520*/  F2FP.F16.F32.PACK_AB R0, RZ, R0 ;  /* 0x00000000ff00723e */ /* 0x000fce00000000ff */
.L_x_23427:
        /* <DEDUP_REMOVED lines=21> */
.L_x_23458:
[----:B------:R-:W-:-:S06]  /*5680*/  HADD2.F32 R5, -RZ, R4.H0_H0 ;  /* 0x20000004ff057230 */ /* 0x000fcc0000004100 */
[----:B------:R-:W0:Y:S02]  /*5690*/  F2I.S64.TRUNC R4, R5 ;  /* 0x0000000500047311 */ /* 0x000e24000020d900 */
[----:B0-----:R0:W-:Y:S01]  /*56a0*/  STG.E.U8 desc[UR36][R2.64], R4 ;  /* 0x0000000402007986 */ /* 0x0011e2000c101124 */
[----:B------:R-:W-:Y:S05]  /*56b0*/  BRA `(.L_x_23460) ;  /* 0x0000000c006c7947 */ /* 0x000fea0003800000 */
.L_x_23457:
        /* <DEDUP_REMOVED lines=10> */
.L_x_23462:
[----:B------:R-:W-:-:S04]  /*5760*/  HADD2.F32 R4, -RZ, R4.H0_H0 ;  /* 0x20000004ff047230 */ /* 0x000fc80000004100 */
[----:B------:R-:W0:Y:S02]  /*5770*/  F2I.FTZ.TRUNC.NTZ R5, R4 ;  /* 0x0000000400057305 */ /* 0x000e24000021f100 */
[----:B0-----:R0:W-:Y:S01]  /*5780*/  STG.E desc[UR36][R2.64], R5 ;  /* 0x0000000502007986 */ /* 0x0011e2000c101924 */
[----:B------:R-:W-:Y:S05]  /*5790*/  BRA `(.L_x_23460) ;  /* 0x0000000c00347947 */ /* 0x000fea0003800000 */
.L_x_23461:
[----:B------:R-:W-:-:S04]  /*57a0*/  HADD2.F32 R4, -RZ, R4.H0_H0 ;  /* 0x20000004ff047230 */ /* 0x000fc80000004100 */
[----:B------:R-:W0:Y:S02]  /*57b0*/  F2I.FTZ.TRUNC.NTZ R5, R4 ;  /* 0x0000000400057305 */ /* 0x000e24000021f100 */
[----:B0-----:R0:W-:Y:S01]  /*57c0*/  STG.E.U16 desc[UR36][R2.64], R5 ;  /* 0x0000000502007986 */ /* 0x0011e2000c101524 */
[----:B------:R-:W-:Y:S05]  /*57d0*/  BRA `(.L_x_23460) ;  /* 0x0000000c00247947 */ /* 0x000fea0003800000 */
.L_x_23456:
        /* <DEDUP_REMOVED lines=9> */
.L_x_23464:
[----:B------:R0:W-:Y:S01]  /*5870*/  STG.E.U16 desc[UR36][R2.64], R4 ;  /* 0x0000000402007986 */ /* 0x0001e2000c101524 */
[----:B------:R-:W-:Y:S05]  /*5880*/  BRA `(.L_x_23460) ;  /* 0x0000000800f87947 */ /* 0x000fea0003800000 */
.L_x_23463:
        /* <DEDUP_REMOVED lines=10> */
.L_x_23466:
[----:B------:R-:W-:-:S05]  /*5930*/  HADD2.F32 R0, -RZ, R4.H0_H0 ;  /* 0x20000004ff007230 */ /* 0x000fca0000004100 */
[----:B------:R-:W-:-:S04]  /*5940*/  F2FP.F16.F32.PACK_AB R0, RZ, R0 ;  /* 0x00000000ff00723e */ /* 0x000fc800000000ff */
[----:B------:R-:W-:-:S05]  /*5950*/  PRMT R0, R0, 0x5410, RZ ;  /* 0x0000541000007816 */ /* 0x000fca00000000ff */
[----:B------:R0:W-:Y:S01]  /*5960*/  STG.E desc[UR36][R2.64], R0 ;  /* 0x0000000002007986 */ /* 0x0001e2000c101924 */
[----:B------:R-:W-:Y:S05]  /*5970*/  BRA `(.L_x_23460) ;  /* 0x0000000800bc7947 */ /* 0x000fea0003800000 */
.L_x_23465:
[----:B------:R-:W-:-:S05]  /*5980*/  HADD2.F32 R4, -RZ, R4.H0_H0 ;  /* 0x20000004ff047230 */ /* 0x000fca0000004100 */
[----:B------:R-:W-:-:S06]  /*5990*/  FMUL.FTZ R4, R4, 1 ;  /* 0x3f80000004047820 */ /* 0x000fcc0000410000 */
[----:B------:R-:W0:Y:S02]  /*59a0*/  F2F.F64.F32 R4, R4 ;  /* 0x0000000400047310 */ /* 0x000e240000201800 */
[----:B0-----:R0:W-:Y:S01]  /*59b0*/  STG.E.64 desc[UR36][R2.64], R4 ;  /* 0x0000000402007986 */ /* 0x0011e2000c101b24 */
[----:B------:R-:W-:Y:S05]  /*59c0*/  BRA `(.L_x_23460) ;  /* 0x0000000800a87947 */ /* 0x000fea0003800000 */
.L_x_23455:
        /* <DEDUP_REMOVED lines=14> */
.L_x_23470:
        /* <DEDUP_REMOVED lines=18> */
.L_x_23473:
[----:B------:R-:W-:-:S04]  /*5bd0*/  SHF.R.U32.HI R5, RZ, 0x18, R5 ;  /* 0x00000018ff057819 */ /* 0x000fc80000011605 */
[----:B------:R-:W-:-:S07]  /*5be0*/  LOP3.LUT R0, R0, 0x80, R5, 0xf8, !PT ;  /* 0x0000008000007812 */ /* 0x000fce00078ef805 */
.L_x_23472:
[----:B------:R-:W-:Y:S05]  /*5bf0*/  BSYNC.RECONVERGENT B0 ;  /* 0x0000000000007941 */ /* 0x000fea0003800200 */
.L_x_23471:
[----:B------:R0:W-:Y:S01]  /*5c00*/  STG.E.U8 desc[UR36][R2.64], R0 ;  /* 0x0000000002007986 */ /* 0x0001e2000c101124 */
[----:B------:R-:W-:Y:S05]  /*5c10*/  BRA `(.L_x_23460) ;  /* 0x0000000800147947 */ /* 0x000fea0003800000 */
.L_x_23469:
        /* <DEDUP_REMOVED lines=18> */
.L_x_23476:
[----:B------:R-:W-:-:S04]  /*5d40*/  SHF.R.U32.HI R5, RZ, 0x18, R5 ;  /* 0x00000018ff057819 */ /* 0x000fc80000011605 */
[----:B------:R-:W-:-:S07]  /*5d50*/  LOP3.LUT R0, R0, 0x80, R5, 0xf8, !PT ;  /* 0x0000008000007812 */ /* 0x000fce00078ef805 */
.L_x_23475:
[----:B------:R-:W-:Y:S05]  /*5d60*/  BSYNC.RECONVERGENT B0 ;  /* 0x0000000000007941 */ /* 0x000fea0003800200 */
.L_x_23474:
[----:B------:R0:W-:Y:S01]  /*5d70*/  STG.E.U8 desc[UR36][R2.64], R0 ;  /* 0x0000000002007986 */ /* 0x0001e2000c101124 */
[----:B------:R-:W-:Y:S05]  /*5d80*/  BRA `(.L_x_23460) ;  /* 0x0000000400b87947 */ /* 0x000fea0003800000 */
.L_x_23468:
        /* <DEDUP_REMOVED lines=22> */
.L_x_23478:
[----:B------:R-:W-:-:S06]  /*5ef0*/  HADD2.F32 R4, -RZ, R4.H0_H0 ;  /* 0x20000004ff047230 */ /* 0x000fcc0000004100 */
[----:B------:R-:W0:Y:S02]  /*5f00*/  F2I.U64.TRUNC R4, R4 ;  /* 0x0000000400047311 */ /* 0x000e24000020d800 */
[----:B0-----:R0:W-:Y:S01]  /*5f10*/  STG.E.64 desc[UR36][R2.64], R4 ;  /* 0x0000000402007986 */ /* 0x0011e2000c101b24 */
[----:B------:R-:W-:Y:S05]  /*5f20*/  BRA `(.L_x_23460) ;  /* 0x0000000400507947 */ /* 0x000fea0003800000 */
.L_x_23477:
[----:B------:R-:W-:-:S04]  /*5f30*/  HADD2.F32 R4, -RZ, R4.H0_H0 ;  /* 0x20000004ff047230 */ /* 0x000fc80000004100 */
[----:B------:R-:W0:Y:S02]  /*5f40*/  F2I.FTZ.U32.TRUNC.NTZ R5, R4 ;  /* 0x0000000400057305 */ /* 0x000e24000021f000 */
[----:B0-----:R0:W-:Y:S01]  /*5f50*/  STG.E desc[UR36][R2.64], R5 ;  /* 0x0000000502007986 */ /* 0x0011e2000c101924 */
[----:B------:R-:W-:Y:S05]  /*5f60*/  BRA `(.L_x_23460) ;  /* 0x0000000400407947 */ /* 0x000fea0003800000 */
.L_x_23467:
        /* <DEDUP_REMOVED lines=11> */
.L_x_23480:
[----:B------:R-:W-:Y:S01]  /*6020*/  HADD2.F32 R4, -RZ, R4.H0_H0 ;  /* 0x20000004ff047230 */ /* 0x000fe20000004100 */
[----:B------:R-:W-:-:S04]  /*6030*/  CS2R R6, SRZ ;  /* 0x0000000000067805 */ /* 0x000fc8000001ff00 */
[----:B------:R-:W-:-:S06]  /*6040*/  FMUL.FTZ R4, R4, 1 ;  /* 0x3f80000004047820 */ /* 0x000fcc0000410000 */
[----:B------:R-:W0:Y:S02]  /*6050*/  F2F.F64.F32 R4, R4 ;  /* 0x0000000400047310 */ /* 0x000e240000201800 */
[----:B0-----:R4:W-:Y:S01]  /*6060*/  STG.E.128 desc[UR36][R2.64], R4 ;  /* 0x0000000402007986 */ /* 0x0019e2000c101d24 */
[----:B------:R-:W-:Y:S05]  /*6070*/  BRA `(.L_x_23460) ;  /* 0x0000000000fc7947 */ /* 0x000fea0003800000 */
.L_x_23479:
[----:B------:R-:W-:-:S09]  /*6080*/  UISETP.NE.AND UP0, UPT, UR4, 0xf, UPT ;  /* 0x0000000f0400788c */ /* 0x000fd2000bf05270 */
[----:B------:R-:W-:Y:S05]  /*6090*/  BRA.U !UP0, `(.L_x_23481) ;  /* 0x0000000108e87547 */ /* 0x000fea000b800000 */
[----:B------:R-:W-:-:S09]  /*60a0*/  UISETP.NE.AND UP0, UPT, UR4, 0x17, UPT ;  /* 0x000000170400788c */ /* 0x000fd2000bf05270 */
[----:B------:R-:W-:Y:S05]  /*60b0*/  BRA.U !UP0, `(.L_x_23482) ;  /* 0x0000000108907547 */ /* 0x000fea000b800000 */
[----:B------:R-:W-:-:S09]  /*60c0*/  UISETP.NE.AND UP0, UPT, UR4, 0x18, UPT ;  /* 0x000000180400788c */ /* 0x000fd2000bf05270 */
[----:B------:R-:W-:Y:S05]  /*60d0*/  BRA.U !UP0, `(.L_x_23483) ;  /* 0x0000000108447547 */ /* 0x000fea000b800000 */
.L_x_23459:
        /* <DEDUP_REMOVED lines=16> */
.L_x_23484:
[----:B------:R-:W-:Y:S05]  /*61e0*/  BRA `(.L_x_23460) ;  /* 0x0000000000a07947 */ /* 0x000fea0003800000 */
.L_x_23483:
        /* <DEDUP_REMOVED lines=13> */
.L_x_23486:
[----:B------:R-:W-:Y:S05]  /*62c0*/  BSYNC.RECONVERGENT B0 ;  /* 0x0000000000007941 */ /* 0x000fea0003800200 */
.L_x_23485:
[----:B------:R-:W-:-:S05]  /*62d0*/  LOP3.LUT R5, R0, 0x80, R5, 0xf8, !PT ;  /* 0x0000008000057812 */ /* 0x000fca00078ef805 */
[----:B------:R2:W-:Y:S01]  /*62e0*/  STG.E.U8 desc[UR36][R2.64], R5 ;  /* 0x0000000502007986 */ /* 0x0005e2000c101124 */
[----:B------:R-:W-:Y:S05]  /*62f0*/  BRA `(.L_x_23460) ;  /* 0x00000000005c7947 */ /* 0x000fea0003800000 */
.L_x_23482:
        /* <DEDUP_REMOVED lines=12> */
.L_x_23488:
[----:B------:R-:W-:Y:S01]  /*63c0*/  IMAD.MOV.U32 R0, RZ, RZ, 0x7f ;  /* 0x0000007fff007424 */ /* 0x000fe200078e00ff */
[----:B------:R-:W-:-:S04]  /*63d0*/  ISETP.GT.U32.AND P0, PT, R4, 0x7f800000, PT ;  /* 0x7f8000000400780c */ /* 0x000fc80003f04070 */
[----:B------:R-:W-:-:S09]  /*63e0*/  SEL R0, R0, 0x7c, P0 ;  /* 0x0000007c00007807 */ /* 0x000fd20000000000 */
.L_x_23489:
[----:B------:R-:W-:Y:S05]  /*63f0*/  BSYNC.RECONVERGENT B0 ;  /* 0x0000000000007941 */ /* 0x000fea0003800200 */
.L_x_23487:
[----:B------:R-:W-:-:S04]  /*6400*/  SHF.R.U32.HI R5, RZ, 0x18, R5 ;  /* 0x00000018ff057819 */ /* 0x000fc80000011605 */
[----:B------:R-:W-:-:S05]  /*6410*/  LOP3.LUT R5, R0, 0x80, R5, 0xf8, !PT ;  /* 0x0000008000057812 */ /* 0x000fca00078ef805 */
[----:B------:R1:W-:Y:S01]  /*6420*/  STG.E.U8 desc[UR36][R2.64], R5 ;  /* 0x0000000502007986 */ /* 0x0003e2000c101124 */
[----:B------:R-:W-:Y:S05]  /*6430*/  BRA `(.L_x_23460) ;  /* 0x00000000000c7947 */ /* 0x000fea0003800000 */
.L_x_23481:
[----:B------:R-:W-:-:S05]  /*6440*/  HADD2.F32 R0, -RZ, R4.H0_H0 ;  /* 0x20000004ff007230 */ /* 0x000fca0000004100 */
[----:B------:R-:W-:-:S05]  /*6450*/  F2FP.BF16.F32.PACK_AB R0, RZ, R0 ;  /* 0x00000000ff00723e */ /* 0x000fca00000010ff */
[----:B------:R0:W-:Y:S02]  /*6460*/  STG.E.U16 desc[UR36][R2.64], R0 ;  /* 0x0000000002007986 */ /* 0x0001e4000c101524 */
.L_x_23460:
[----:B------:R-:W-:-:S07]  /*6470*/  VIADD R17, R17, 0x80 ;  /* 0x0000008011117836 */ /* 0x000fce0000000000 */
.L_x_23420:
[----:B------:R-:W-:Y:S05]  /*6480*/  BSYNC.RECONVERGENT B6 ;  /* 0x0000000000067941 */ /* 0x000fea0003800200 */
.L_x_23419:
        /* <DEDUP_REMOVED lines=307> */
.L_x_23492:
        /* <DEDUP_REMOVED lines=18> */
.L_x_23496:
[----:B------:R-:W2:Y:S02]  /*78e0*/  LDG.E.U8 R2, desc[UR36][R2.64] ;  /* 0x0000002402027981 */ /* 0x000ea4000c1e1100 */
[----:B--2---:R-:W-:-:S04]  /*78f0*/  I2FP.F32.U32 R0, R2 ;  /* 0x0000000200007245 */ /* 0x004fc80000201000 */
[----:B------:R-:W-:Y:S01]  /*7900*/  F2FP.F16.F32.PACK_AB R0, RZ, R0 ;  /* 0x00000000ff00723e */ /* 0x000fe200000000ff */
[----:B------:R-:W-:Y:S06]  /*7910*/  BRA `(.L_x_23498) ;  /* 0x0000000c007c7947 */ /* 0x000fec0003800000 */
.L_x_23495:
        /* <DEDUP_REMOVED lines=10> */
.L_x_23500:
[----:B------:R-:W2:Y:S02]  /*79c0*/  LDG.E R2, desc[UR36][R2.64] ;  /* 0x0000002402027981 */ /* 0x000ea4000c1e1900 */
[----:B--2---:R-:W-:-:S04]  /*79d0*/  I2FP.F32.S32 R0, R2 ;  /* 0x0000000200007245 */ /* 0x004fc80000201400 */
[----:B------:R-:W-:Y:S01]  /*79e0*/  F2FP.F16.F32.PACK_AB R0, RZ, R0 ;  /* 0x00000000ff00723e */ /* 0x000fe200000000ff */
[----:B------:R-:W-:Y:S06]  /*79f0*/  BRA `(.L_x_23498) ;  /* 0x0000000c00447947 */ /* 0x000fec0003800000 */
.L_x_23499:
[----:B------:R-:W2:Y:S02]  /*7a00*/  LDG.E.U16 R2, desc[UR36][R2.64] ;  /* 0x0000002402027981 */ /* 0x000ea4000c1e1500 */
[----:B--2---:R-:W0:Y:S02]  /*7a10*/  I2F.S16 R0, R2 ;  /* 0x0000000200007306 */ /* 0x004e240000101400 */
[----:B0-----:R-:W-:Y:S01]  /*7a20*/  F2FP.F16.F32.PACK_AB R0, RZ, R0 ;  /* 0x00000000ff00723e */ /* 0x001fe200000000ff */
[----:B------:R-:W-:Y:S06]  /*7a30*/  BRA `(.L_x_23498) ;  /* 0x0000000c00347947 */ /* 0x000fec0003800000 */
.L_x_23494:
        /* <DEDUP_REMOVED lines=9> */
.L_x_23502:
[----:B------:R1:W5:Y:S01]  /*7ad0*/  LDG.E.U16 R0, desc[UR36][R2.64] ;  /* 0x0000002402007981 */ /* 0x000362000c1e1500 */
[----:B------:R-:W-:Y:S05]  /*7ae0*/  BRA `(.L_x_23498) ;  /* 0x0000000c00087947 */ /* 0x000fea0003800000 */
.L_x_23501:
        /* <DEDUP_REMOVED lines=9> */
.L_x_23504:
[----:B------:R0:W5:Y:S01]  /*7b80*/  LDG.E.U16 R0, desc[UR36][R2.64] ;  /* 0x0000002402007981 */ /* 0x000162000c1e1500 */
[----:B------:R-:W-:Y:S05]  /*7b90*/  BRA `(.L_x_23498) ;  /* 0x0000000800dc7947 */ /* 0x000fea0003800000 */
.L_x_23503:
        /* <DEDUP_REMOVED lines=8> */
.L_x_23493:
        /* <DEDUP_REMOVED lines=13> */
.L_x_23507:
        /* <DEDUP_REMOVED lines=8> */
.L_x_23506:
        /* <DEDUP_REMOVED lines=27> */
.L_x_23509:
        /* <DEDUP_REMOVED lines=13> */
.L_x_23508:
[----:B------:R-:W2:Y:S02]  /*7ff0*/  LDG.E.U16 R0, desc[UR36][R2.64] ;  /* 0x0000002402007981 */ /* 0x000ea4000c1e1500 */
[----:B--2---:R-:W-:-:S05]  /*8000*/  IMAD.U32 R0, R0, 0x10000, RZ ;  /* 0x0001000000007824 */ /* 0x004fca00078e00ff */
[----:B------:R-:W-:Y:S01]  /*8010*/  F2FP.F16.F32.PACK_AB R0, RZ, R0 ;  /* 0x00000000ff00723e */ /* 0x000fe200000000ff */
[----:B------:R-:W-:Y:S06]  /*8020*/  BRA `(.L_x_23498) ;  /* 0x0000000400b87947 */ /* 0x000fec0003800000 */
.L_x_23505:
        /* <DEDUP_REMOVED lines=12> */
.L_x_23512:
        /* <DEDUP_REMOVED lines=21> */
.L_x_23516:
[----:B------:R-:W-:Y:S05]  /*8240*/  BSYNC.RECONVERGENT B1 ;  /* 0x0000000000017941 */ /* 0x000fea0003800200 */
.L_x_23515:
[----:B------:R-:W-:Y:S01]  /*8250*/  IMAD.SHL.U32 R0, R0, 0x100000, RZ ;  /* 0x0010000000007824 */ /* 0x000fe200078e00ff */
[----:B------:R-:W-:-:S04]  /*8260*/  LEA R2, R2, 0x3b800000, 0x17 ;  /* 0x3b80000002027811 */ /* 0x000fc800078eb8ff */
[----:B------:R-:W-:-:S07]  /*8270*/  LOP3.LUT R0, R2, R0, R7, 0xfe, !PT ;  /* 0x0000000002007212 */ /* 0x000fce00078efe07 */
.L_x_23514:
[----:B------:R-:W-:Y:S05]  /*8280*/  BSYNC.RECONVERGENT B0 ;  /* 0x0000000000007941 */ /* 0x000fea0003800200 */
.L_x_23513:
[----:B------:R-:W-:Y:S01]  /*8290*/  F2FP.F16.F32.PACK_AB R0, RZ, R0 ;  /* 0x00000000ff00723e */ /* 0x000fe200000000ff */
[----:B------:R-:W-:Y:S06]  /*82a0*/  BRA `(.L_x_23498) ;  /* 0x0000000400187947 */ /* 0x000fec0003800000 */
.L_x_23511:
        /* <DEDUP_REMOVED lines=21> */
.L_x_23520:
[----:B------:R-:W-:Y:S05]  /*8400*/  BSYNC.RECONVERGENT B1 ;  /* 0x0000000000017941 */ /* 0x000fea0003800200 */
.L_x_23519:
[----:B------:R-:W-:Y:S02]  /*8410*/  SHF.L.U32 R0, R0, 0x15, RZ ;  /* 0x0000001500007819 */ /* 0x000fe400000006ff */
[----:B------:R-:W-:-:S04]  /*8420*/  LEA R2, R2, 0x37800000, 0x17 ;  /* 0x3780000002027811 */ /* 0x000fc800078eb8ff */
[----:B------:R-:W-:-:S07]  /*8430*/  LOP3.LUT R0, R2, R0, R7, 0xfe, !PT ;  /* 0x0000000002007212 */ /* 0x000fce00078efe07 */
.L_x_23518:
[----:B------:R-:W-:Y:S05]  /*8440*/  BSYNC.RECONVERGENT B0 ;  /* 0x0000000000007941 */ /* 0x000fea0003800200 */
.L_x_23517:
[----:B------:R-:W-:Y:S01]  /*8450*/  F2FP.F16.F32.PACK_AB R0, RZ, R0 ;  /* 0x00000000ff00723e */ /* 0x000fe200000000ff */
[----:B------:R-:W-:Y:S06]  /*8460*/  BRA `(.L_x_23498) ;  /* 0x0000000000a87947 */ /* 0x000fec0003800000 */
.L_x_23510:
        /* <DEDUP_REMOVED lines=14> */
.L_x_23524:
[----:B------:R-:W-:Y:S05]  /*8550*/  BSYNC.RECONVERGENT B0 ;  /* 0x0000000000007941 */ /* 0x000fea0003800200 */
.L_x_23523:
[----:B------:R-:W-:Y:S01]  /*8560*/  F2FP.F16.F32.PACK_AB R0, RZ, R0 ;  /* 0x00000000ff00723e */ /* 0x000fe200000000ff */
[----:B------:R-:W-:Y:S06]  /*8570*/  BRA `(.L_x_23498) ;  /* 0x0000000000647947 */ /* 0x000fec0003800000 */
.L_x_23497:
        /* <DEDUP_REMOVED lines=16> */
.L_x_23525:
[----:B------:R-:W-:Y:S01]  /*8680*/  PRMT R0, RZ, 0x7610, R0 ;  /* 0x00007610ff007816 */ /* 0x000fe20000000000 */
[----:B------:R-:W-:Y:S06]  /*8690*/  BRA `(.L_x_23498) ;  /* 0x00000000001c7947 */ /* 0x000fec0003800000 */
.L_x_23522:
[----:B------:R-:W2:Y:S02]  /*86a0*/  LDG.E.64 R2, desc[UR36][R2.64] ;  /* 0x0000002402027981 */ /* 0x000ea4000c1e1b00 */
[----:B--2---:R-:W0:Y:S02]  /*86b0*/  I2F.U64 R0, R2 ;  /* 0x0000000200007312 */ /* 0x004e240000301000 */
[----:B0-----:R-:W-:Y:S01]  /*86c0*/  F2FP.F16.F32.PACK_AB R0, RZ, R0 ;  /* 0x00000000ff00723e */ /* 0x001fe200000000ff */
[----:B------:R-:W-:Y:S06]  /*86d0*/  BRA `(.L_x_23498) ;  /* 0x00000000000c7947 */ /* 0x000fec0003800000 */
.L_x_23521:
[----:B------:R-:W2:Y:S02]  /*86e0*/  LDG.E R2, desc[UR36][R2.64] ;  /* 0x0000002402027981 */ /* 0x000ea4000c1e1900 */
[----:B--2---:R-:W-:-:S04]  /*86f0*/  I2FP.F32.U32 R0, R2 ;  /* 0x0000000200007245 */ /* 0x004fc80000201000 */
[----:B------:R-:W-:-:S07]  /*8700*/  F2FP.F16.F32.PACK_AB R0, RZ, R0 ;  /* 0x00000000ff00723e */ /* 0x000fce00000000ff */
.L_x_23498:
        /* <DEDUP_REMOVED lines=21> */
.L_x_23529:
[----:B------:R-:W-:-:S06]  /*8860*/  HADD2.F32 R5, -RZ, R4.H0_H0 ;  /* 0x20000004ff057230 */ /* 0x000fcc0000004100 */
[----:B------:R-:W0:Y:S02]  /*8870*/  F2I.S64.TRUNC R4, R5 ;  /* 0x0000000500047311 */ /* 0x000e24000020d900 */
[----:B0-----:R4:W-:Y:S01]  /*8880*/  STG.E.U8 desc[UR36][R2.64], R4 ;  /* 0x0000000402007986 */ /* 0x0019e2000c101124 */
[----:B------:R-:W-:Y:S05]  /*8890*/  BRA `(.L_x_23531) ;  /* 0x0000000c006c7947 */ /* 0x000fea0003800000 */
.L_x_23528:
        /* <DEDUP_REMOVED lines=10> */
.L_x_23533:
[----:B------:R-:W-:-:S04]  /*8940*/  HADD2.F32 R4, -RZ, R4.H0_H0 ;  /* 0x20000004ff047230 */ /* 0x000fc80000004100 */
[----:B------:R-:W0:Y:S02]  /*8950*/  F2I.FTZ.TRUNC.NTZ R5, R4 ;  /* 0x0000000400057305 */ /* 0x000e24000021f100 */
[----:B0-----:R2:W-:Y:S01]  /*8960*/  STG.E desc[UR36][R2.64], R5 ;  /* 0x0000000502007986 */ /* 0x0015e2000c101924 */
[----:B------:R-:W-:Y:S05]  /*8970*/  BRA `(.L_x_23531) ;  /* 0x0000000c00347947 */ /* 0x000fea0003800000 */
.L_x_23532:
[----:B------:R-:W-:-:S04]  /*8980*/  HADD2.F32 R4, -RZ, R4.H0_H0 ;  /* 0x20000004ff047230 */ /* 0x000fc80000004100 */
[----:B------:R-:W0:Y:S02]  /*8990*/  F2I.FTZ.TRUNC.NTZ R5, R4 ;  /* 0x0000000400057305 */ /* 0x000e24000021f100 */
[----:B0-----:R0:W-:Y:S01]  /*89a0*/  STG.E.U16 desc[UR36][R2.64], R5 ;  /* 0x0000000502007986 */ /* 0x0011e2000c101524 */
[----:B------:R-:W-:Y:S05]  /*89b0*/  BRA `(.L_x_23531) ;  /* 0x0000000c00247947 */ /* 0x000fea0003800000 */
.L_x_23527:
        /* <DEDUP_REMOVED lines=9> */
.L_x_23535:
[----:B------:R0:W-:Y:S01]  /*8a50*/  STG.E.U16 desc[UR36][R2.64], R4 ;  /* 0x0000000402007986 */ /* 0x0001e2000c101524 */
[----:B------:R-:W-:Y:S05]  /*8a60*/  BRA `(.L_x_23531) ;  /* 0x0000000800f87947 */ /* 0x000fea0003800000 */
.L_x_23534:
        /* <DEDUP_REMOVED lines=10> */
.L_x_23537:
[----:B------:R-:W-:-:S05]  /*8b10*/  HADD2.F32 R0, -RZ, R4.H0_H0 ;  /* 0x20000004ff007230 */ /* 0x000fca0000004100 */
[----:B------:R-:W-:-:S04]  /*8b20*/  F2FP.F16.F32.PACK_AB R0, RZ, R0 ;  /* 0x00000000ff00723e */ /* 0x000fc800000000ff */
[----:B------:R-:W-:-:S05]  /*8b30*/  PRMT R0, R0, 0x5410, RZ ;  /* 0x0000541000007816 */ /* 0x000fca00000000ff */
[----:B------:R0:W-:Y:S01]  /*8b40*/  STG.E desc[UR36][R2.64], R0 ;  /* 0x0000000002007986 */ /* 0x0001e2000c101924 */
[----:B------:R-:W-:Y:S05]  /*8b50*/  BRA `(.L_x_23531) ;  /* 0x0000000800bc7947 */ /* 0x000fea0003800000 */
.L_x_23536:
[----:B------:R-:W-:-:S05]  /*8b60*/  HADD2.F32 R4, -RZ, R4.H0_H0 ;  /* 0x20000004ff047230 */ /* 0x000fca0000004100 */
[----:B------:R-:W-:-:S06]  /*8b70*/  FMUL.FTZ R4, R4, 1 ;  /* 0x3f80000004047820 */ /* 0x000fcc0000410000 */
[----:B------:R-:W0:Y:S02]  /*8b80*/  F2F.F64.F32 R4, R4 ;  /* 0x0000000400047310 */ /* 0x000e240000201800 */
[----:B0-----:R0:W-:Y:S01]  /*8b90*/  STG.E.64 desc[UR36][R2.64], R4 ;  /* 0x0000000402007986 */ /* 0x0011e2000c101b24 */
[----:B------:R-:W-:Y:S05]  /*8ba0*/  BRA `(.L_x_23531) ;  /* 0x0000000800a87947 */ /* 0x000fea0003800000 */
.L_x_23526:
        /* <DEDUP_REMOVED lines=14> */
.L_x_23541:
        /* <DEDUP_REMOVED lines=18> */
.L_x_23544:
[----:B------:R-:W-:-:S04]  /*8db0*/  SHF.R.U32.HI R5, RZ, 0x18, R5 ;  /* 0x00000018ff057819 */ /* 0x000fc80000011605 */
[----:B------:R-:W-:-:S07]  /*8dc0*/  LOP3.LUT R0, R0, 0x80, R5, 0xf8, !PT ;  /* 0x0000008000007812 */ /* 0x000fce00078ef805 */
.L_x_23543:
[----:B------:R-:W-:Y:S05]  /*8dd0*/  BSYNC.RECONVERGENT B0 ;  /* 0x0000000000007941 */ /* 0x000fea0003800200 */
.L_x_23542:
[----:B------:R0:W-:Y:S01]  /*8de0*/  STG.E.U8 desc[UR36][R2.64], R0 ;  /* 0x0000000002007986 */ /* 0x0001e2000c101124 */
[----:B------:R-:W-:Y:S05]  /*8df0*/  BRA `(.L_x_23531) ;  /* 0x0000000800147947 */ /* 0x000fea0003800000 */
.L_x_23540:
        /* <DEDUP_REMOVED lines=18> */
.L_x_23547:
[----:B------:R-:W-:-:S04]  /*8f20*/  SHF.R.U32.HI R5, RZ, 0x18, R5 ;  /* 0x00000018ff057819 */ /* 0x000fc80000011605 */
[----:B------:R-:W-:-:S07]  /*8f30*/  LOP3.LUT R0, R0, 0x80, R5, 0xf8, !PT ;  /* 0x0000008000007812 */ /* 0x000fce00078ef805 */
.L_x_23546:
[----:B------:R-:W-:Y:S05]  /*8f40*/  BSYNC.RECONVERGENT B0 ;  /* 0x0000000000007941 */ /* 0x000fea0003800200 */
.L_x_23545:
[----:B------:R0:W-:Y:S01]  /*8f50*/  STG.E.U8 desc[UR36][R2.64], R0 ;  /* 0x0000000002007986 */ /* 0x0001e2000c101124 */
[----:B------:R-:W-:Y:S05]  /*8f60*/  BRA `(.L_x_23531) ;  /* 0x0000000400b87947 */ /* 0x000fea0003800000 */
.L_x_23539:
        /* <DEDUP_REMOVED lines=22> */
.L_x_23549:
[----:B------:R-:W-:-:S06]  /*90d0*/  HADD2.F32 R4, -RZ, R4.H0_H0 ;  /* 0x20000004ff047230 */ /* 0x000fcc0000004100 */
[----:B------:R-:W0:Y:S02]  /*90e0*/  F2I.U64.TRUNC R4, R4 ;  /* 0x0000000400047311 */ /* 0x000e24000020d800 */
[----:B0-----:R0:W-:Y:S01]  /*90f0*/  STG.E.64 desc[UR36][R2.64], R4 ;  /* 0x0000000402007986 */ /* 0x0011e2000c101b24 */
[----:B------:R-:W-:Y:S05]  /*9100*/  BRA `(.L_x_23531) ;  /* 0x0000000400507947 */ /* 0x000fea0003800000 */
.L_x_23548:
[----:B------:R-:W-:-:S04]  /*9110*/  HADD2.F32 R4, -RZ, R4.H0_H0 ;  /* 0x20000004ff047230 */ /* 0x000fc80000004100 */
[----:B------:R-:W0:Y:S02]  /*9120*/  F2I.FTZ.U32.TRUNC.NTZ R5, R4 ;  /* 0x0000000400057305 */ /* 0x000e24000021f000 */
[----:B0-----:R0:W-:Y:S01]  /*9130*/  STG.E desc[UR36][R2.64], R5 ;  /* 0x0000000502007986 */ /* 0x0011e2000c101924 */
[----:B------:R-:W-:Y:S05]  /*9140*/  BRA `(.L_x_23531) ;  /* 0x0000000400407947 */ /* 0x000fea0003800000 */
.L_x_23538:
        /* <DEDUP_REMOVED lines=11> */
.L_x_23551:
[----:B------:R-:W-:Y:S01]  /*9200*/  HADD2.F32 R4, -RZ, R4.H0_H0 ;  /* 0x20000004ff047230 */ /* 0x000fe20000004100 */
[----:B------:R-:W-:-:S04]  /*9210*/  CS2R R6, SRZ ;  /* 0x0000000000067805 */ /* 0x000fc8000001ff00 */
[----:B------:R-:W-:-:S06]  /*9220*/  FMUL.FTZ R4, R4, 1 ;  /* 0x3f80000004047820 */ /* 0x000fcc0000410000 */
[----:B------:R-:W0:Y:S02]  /*9230*/  F2F.F64.F32 R4, R4 ;  /* 0x0000000400047310 */ /* 0x000e240000201800 */
[----:B0-----:R0:W-:Y:S01]  /*9240*/  STG.E.128 desc[UR36][R2.64], R4 ;  /* 0x0000000402007986 */ /* 0x0011e2000c101d24 */
[----:B------:R-:W-:Y:S05]  /*9250*/  BRA `(.L_x_23531) ;  /* 0x0000000000fc7947 */ /* 0x000fea0003800000 */
.L_x_23550:
[----:B------:R-:W-:-:S09]  /*9260*/  UISETP.NE.AND UP0, UPT, UR4, 0xf, UPT ;  /* 0x0000000f0400788c */ /* 0x000fd2000bf05270 */
[----:B------:R-:W-:Y:S05]  /*9270*/  BRA.U !UP0, `(.L_x_23552) ;  /* 0x0000000108e87547 */ /* 0x000fea000b800000 */
[----:B------:R-:W-:-:S09]  /*9280*/  UISETP.NE.AND UP0, UPT, UR4, 0x17, UPT ;  /* 0x000000170400788c */ /* 0x000fd2000bf05270 */
[----:B------:R-:W-:Y:S05]  /*9290*/  BRA.U !UP0, `(.L_x_23553) ;  /* 0x0000000108907547 */ /* 0x000fea000b800000 */
[----:B------:R-:W-:-:S09]  /*92a0*/  UISETP.NE.AND UP0, UPT, UR4, 0x18, UPT ;  /* 0x000000180400788c */ /* 0x000fd2000bf05270 */
[----:B------:R-:W-:Y:S05]  /*92b0*/  BRA.U !UP0, `(.L_x_23554) ;  /* 0x0000000108447547 */ /* 0x000fea000b800000 */
.L_x_23530:
        /* <DEDUP_REMOVED lines=16> */
.L_x_23555:
[----:B------:R-:W-:Y:S05]  /*93c0*/  BRA `(.L_x_23531) ;  /* 0x0000000000a07947 */ /* 0x000fea0003800000 */
.L_x_23554:
        /* <DEDUP_REMOVED lines=13> */
.L_x_23557:
[----:B------:R-:W-:Y:S05]  /*94a0*/  BSYNC.RECONVERGENT B0 ;  /* 0x0000000000007941 */ /* 0x000fea0003800200 */
.L_x_23556:
[----:B------:R-:W-:-:S05]  /*94b0*/  LOP3.LUT R5, R0, 0x80, R5, 0xf8, !PT ;  /* 0x0000008000057812 */ /* 0x000fca00078ef805 */
[----:B------:R0:W-:Y:S01]  /*94c0*/  STG.E.U8 desc[UR36][R2.64], R5 ;  /* 0x0000000502007986 */ /* 0x0001e2000c101124 */
[----:B------:R-:W-:Y:S05]  /*94d0*/  BRA `(.L_x_23531) ;  /* 0x00000000005c7947 */ /* 0x000fea0003800000 */
.L_x_23553:
        /* <DEDUP_REMOVED lines=12> */
.L_x_23559:
[----:B------:R-:W-:Y:S02]  /*95a0*/  ISETP.GT.U32.AND P0, PT, R4, 0x7f800000, PT ;  /* 0x7f8000000400780c */ /* 0x000fe40003f04070 */
[----:B------:R-:W-:-:S04]  /*95b0*/  MOV R0, 0x7f ;  /* 0x0000007f00007802 */ /* 0x000fc80000000f00 */
[----:B------:R-:W-:-:S07]  /*95c0*/  SEL R0, R0, 0x7c, P0 ;  /* 0x0000007c00007807 */ /* 0x000fce0000000000 */
.L_x_23560:
[----:B------:R-:W-:Y:S05]  /*95d0*/  BSYNC.RECONVERGENT B0 ;  /* 0x0000000000007941 */ /* 0x000fea0003800200 */
.L_x_23558:
[----:B------:R-:W-:-:S04]  /*95e0*/  SHF.R.U32.HI R5, RZ, 0x18, R5 ;  /* 0x00000018ff057819 */ /* 0x000fc80000011605 */
[----:B------:R-:W-:-:S05]  /*95f0*/  LOP3.LUT R5, R0, 0x80, R5, 0xf8, !PT ;  /* 0x0000008000057812 */ /* 0x000fca00078ef805 */
[----:B------:R0:W-:Y:S01]  /*9600*/  STG.E.U8 desc[UR36][R2.64], R5 ;  /* 0x0000000502007986 */ /* 0x0001e2000c101124 */
[----:B------:R-:W-:Y:S05]  /*9610*/  BRA `(.L_x_23531) ;  /* 0x00000000000c7947 */ /* 0x000fea0003800000 */
.L_x_23552:
[----:B------:R-:W-:-:S05]  /*9620*/  HADD2.F32 R0, -RZ, R4.H0_H0 ;  /* 0x20000004ff007230 */ /* 0x000fca0000004100 */
[----:B------:R-:W-:-:S05]  /*9630*/  F2FP.BF16.F32.PACK_AB R0, RZ, R0 ;  /* 0x00000000ff00723e */ /* 0x000fca00000010ff */
[----:B------:R0:W-:Y:S02]  /*9640*/  STG.E.U16 desc[UR36][R2.64], R0 ;  /* 0x0000000002007986 */ /* 0x0001e4000c101524 */
.L_x_23531:
[----:B------:R-:W-:-:S07]  /*9650*/  VIADD R17, R17, 0x80 ;  /* 0x0000008011117836 */ /* 0x000fce0000000000 */
.L_x_23491:
[----:B------:R-:W-:Y:S05]  /*9660*/  BSYNC.RECONVERGENT B6 ;  /* 0x0000000000067941 */ /* 0x000fea0003800200 */
.L_x_23490:
        /* <DEDUP_REMOVED lines=306> */
.L_x_23561:
        /* <DEDUP_REMOVED lines=20> */
.L_x_23565:
[----:B------:R-:W2:Y:S02]  /*aad0*/  LDG.E.U8 R2, desc[UR36][R2.64] ;  /* 0x0000002402027981 */ /* 0x000ea4000c1e1100 */
[----:B--2---:R-:W-:-:S04]  /*aae0*/  I2FP.F32.U32 R0, R2 ;  /* 0x0000000200007245 */ /* 0x004fc80000201000 */
[----:B------:R-:W-:Y:S01]  /*aaf0*/  F2FP.F16.F32.PACK_AB R0, RZ, R0 ;  /* 0x00000000ff00723e */ /* 0x000fe200000000ff */
[----:B------:R-:W-:Y:S06]  /*ab00*/  BRA `(.L_x_23567) ;  /* 0x0000000c007c7947 */ /* 0x000fec0003800000 */
.L_x_23564:
        /* <DEDUP_REMOVED lines=10> */
.L_x_23569:
[----:B------:R-:W2:Y:S02]  /*abb0*/  LDG.E R2, desc[UR36][R2.64] ;  /* 0x0000002402027981 */ /* 0x000ea4000c1e1900 */
[----:B--2---:R-:W-:-:S04]  /*abc0*/  I2FP.F32.S32 R0, R2 ;  /* 0x0000000200007245 */ /* 0x004fc80000201400 */
[----:B------:R-:W-:Y:S01]  /*abd0*/  F2FP.F16.F32.PACK_AB R0, RZ, R0 ;  /* 0x00000000ff00723e */ /* 0x000fe200000000ff */
[----:B------:R-:W-:Y:S06]  /*abe0*/  BRA `(.L_x_23567) ;  /* 0x0000000c00447947 */ /* 0x000fec0003800000 */
.L_x_23568:
[----:B------:R-:W2:Y:S02]  /*abf0*/  LDG.E.U16 R2, desc[UR36][R2.64] ;  /* 0x0000002402027981 */ /* 0x000ea4000c1e1500 */
[----:B--2---:R-:W0:Y:S02]  /*ac00*/  I2F.S16 R0, R2 ;  /* 0x0000000200007306 */ /* 0x004e240000101400 */
[----:B0-----:R-:W-:Y:S01]  /*ac10*/  F2FP.F16.F32.PACK_AB R0, RZ, R0 ;  /* 0x00000000ff00723e */ /* 0x001fe200000000ff */
[----:B------:R-:W-:Y:S06]  /*ac20*/  BRA `(.L_x_23567) ;  /* 0x0000000c00347947 */ /* 0x000fec0003800000 */
.L_x_23563:
        /* <DEDUP_REMOVED lines=9> */
.L_x_23571:
[----:B------:R1:W5:Y:S01]  /*acc0*/  LDG.E.U16 R0, desc[UR36][R2.64] ;  /* 0x0000002402007981 */ /* 0x000362000c1e1500 */
[----:B------:R-:W-:Y:S05]  /*acd0*/  BRA `(.L_x_23567) ;  /* 0x0000000c00087947 */ /* 0x000fea0003800000 */
.L_x_23570:
        /* <DEDUP_REMOVED lines=9> */
.L_x_23573:
[----:B------:R0:W5:Y:S01]  /*ad70*/  LDG.E.U16 R0, desc[UR36][R2.64] ;  /* 0x0000002402007981 */ /* 0x000162000c1e1500 */
[----:B------:R-:W-:Y:S05]  /*ad80*/  BRA `(.L_x_23567) ;  /* 0x0000000800dc7947 */ /* 0x000fea0003800000 */
.L_x_23572:
        /* <DEDUP_REMOVED lines=8> */
.L_x_23562:
        /* <DEDUP_REMOVED lines=13> */
.L_x_23576:
        /* <DEDUP_REMOVED lines=8> */
.L_x_23575:
        /* <DEDUP_REMOVED lines=27> */
.L_x_23578:
        /* <DEDUP_REMOVED lines=13> */
.L_x_23577:
[----:B------:R-:W2:Y:S02]  /*b1e0*/  LDG.E.U16 R0, desc[UR36][R2.64] ;  /* 0x0000002402007981 */ /* 0x000ea4000c1e1500 */
[----:B--2---:R-:W-:-:S04]  /*b1f0*/  SHF.L.U32 R0, R0, 0x10, RZ ;  /* 0x0000001000007819 */ /* 0x004fc800000006ff */
[----:B------:R-:W-:Y:S01]  /*b200*/  F2FP.F16.F32.PACK_AB R0, RZ, R0 ;  /* 0x00000000ff00723e */ /* 0x000fe200000000ff */
[----:B------:R-:W-:Y:S06]  /*b210*/  BRA `(.L_x_23567) ;  /* 0x0000000400b87947 */ /* 0x000fec0003800000 */
.L_x_23574:
        /* <DEDUP_REMOVED lines=12> */
.L_x_23581:
        /* <DEDUP_REMOVED lines=21> */
.L_x_23585:
[----:B------:R-:W-:Y:S05]  /*b430*/  BSYNC.RECONVERGENT B1 ;  /* 0x0000000000017941 */ /* 0x000fea0003800200 */
.L_x_23584:
[----:B------:R-:W-:Y:S01]  /*b440*/  IMAD.SHL.U32 R0, R0, 0x100000, RZ ;  /* 0x0010000000007824 */ /* 0x000fe200078e00ff */
[----:B------:R-:W-:-:S04]  /*b450*/  LEA R2, R2, 0x3b800000, 0x17 ;  /* 0x3b80000002027811 */ /* 0x000fc800078eb8ff */
[----:B------:R-:W-:-:S07]  /*b460*/  LOP3.LUT R0, R2, R0, R7, 0xfe, !PT ;  /* 0x0000000002007212 */ /* 0x000fce00078efe07 */
.L_x_23583:
[----:B------:R-:W-:Y:S05]  /*b470*/  BSYNC.RECONVERGENT B0 ;  /* 0x0000000000007941 */ /* 0x000fea0003800200 */
.L_x_23582:
[----:B------:R-:W-:Y:S01]  /*b480*/  F2FP.F16.F32.PACK_AB R0, RZ, R0 ;  /* 0x00000000ff00723e */ /* 0x000fe200000000ff */
[----:B------:R-:W-:Y:S06]  /*b490*/  BRA `(.L_x_23567) ;  /* 0x0000000400187947 */ /* 0x000fec0003800000 */
.L_x_23580:
        /* <DEDUP_REMOVED lines=21> */
.L_x_23589:
[----:B------:R-:W-:Y:S05]  /*b5f0*/  BSYNC.RECONVERGENT B1 ;  /* 0x0000000000017941 */ /* 0x000fea0003800200 */
.L_x_23588:
[----:B------:R-:W-:Y:S02]  /*b600*/  SHF.L.U32 R0, R0, 0x15, RZ ;  /* 0x0000001500007819 */ /* 0x000fe400000006ff */
[----:B------:R-:W-:-:S04]  /*b610*/  LEA R2, R2, 0x37800000, 0x17 ;  /* 0x3780000002027811 */ /* 0x000fc800078eb8ff */
[----:B------:R-:W-:-:S07]  /*b620*/  LOP3.LUT R0, R2, R0, R7, 0xfe, !PT ;  /* 0x0000000002007212 */ /* 0x000fce00078efe07 */
.L_x_23587:
[----:B------:R-:W-:Y:S05]  /*b630*/  BSYNC.RECONVERGENT B0 ;  /* 0x0000000000007941 */ /* 0x000fea0003800200 */
.L_x_23586:
[----:B------:R-:W-:Y:S01]  /*b640*/  F2FP.F16.F32.PACK_AB R0, RZ, R0 ;  /* 0x00000000ff00723e */ /* 0x000fe200000000ff */
[----:B------:R-:W-:Y:S06]  /*b650*/  BRA `(.L_x_23567) ;  /* 0x0000000000a87947 */ /* 0x000fec0003800000 */
.L_x_23579:
        /* <DEDUP_REMOVED lines=14> */
.L_x_23593:
[----:B------:R-:W-:Y:S05]  /*b740*/  BSYNC.RECONVERGENT B0 ;  /* 0x0000000000007941 */ /* 0x000fea0003800200 */
.L_x_23592:
[----:B------:R-:W-:Y:S01]  /*b750*/  F2FP.F16.F32.PACK_AB R0, RZ, R0 ;  /* 0x00000000ff00723e */ /* 0x000fe200000000ff */
[----:B------:R-:W-:Y:S06]  /*b760*/  BRA `(.L_x_23567) ;  /* 0x0000000000647947 */ /* 0x000fec0003800000 */
.L_x_23566:
        /* <DEDUP_REMOVED lines=16> */
.L_x_23594:
[----:B------:R-:W-:Y:S01]  /*b870*/  PRMT R0, RZ, 0x7610, R0 ;  /* 0x00007610ff007816 */ /* 0x000fe20000000000 */
[----:B------:R-:W-:Y:S06]  /*b880*/  BRA `(.L_x_23567) ;  /* 0x00000000001c7947 */ /* 0x000fec0003800000 */
.L_x_23591:
[----:B------:R-:W2:Y:S02]  /*b890*/  LDG.E.64 R2, desc[UR36][R2.64] ;  /* 0x0000002402027981 */ /* 0x000ea4000c1e1b00 */
[----:B--2---:R-:W0:Y:S02]  /*b8a0*/  I2F.U64 R0, R2 ;  /* 0x0000000200007312 */ /* 0x004e240000301000 */
[----:B0-----:R-:W-:Y:S01]  /*b8b0*/  F2FP.F16.F32.PACK_AB R0, RZ, R0 ;  /* 0x00000000ff00723e */ /* 0x001fe200000000ff */
[----:B------:R-:W-:Y:S06]  /*b8c0*/  BRA `(.L_x_23567) ;  /* 0x00000000000c7947 */ /* 0x000fec0003800000 */
.L_x_23590:
[----:B------:R-:W2:Y:S02]  /*b8d0*/  LDG.E R2, desc[UR36][R2.64] ;  /* 0x0000002402027981 */ /* 0x000ea4000c1e1900 */
[----:B--2---:R-:W-:-:S04]  /*b8e0*/  I2FP.F32.U32 R0, R2 ;  /* 0x0000000200007245 */ /* 0x004fc80000201000 */
[----:B------:R-:W-:-:S07]  /*b8f0*/  F2FP.F16.F32.PACK_AB R0, RZ, R0 ;  /* 0x00000000ff00723e */ /* 0x000fce00000000ff */
.L_x_23567:
[----:B-----5:R-:W-:Y:S01]  /*b900*/  HADD2.F32 R0, -RZ, R0.H0_H0 ;  /* 0x20000000ff007230 */ /* 0x020fe20000004100 */
[----:B------:R-:W-:-:S04]  /*b910*/  UPRMT UR4, UR42, 0x9910, URZ ;  /* 0x000099102a047896 */ /* 0x000fc800080000ff */
[----:B------:R-:W-:Y:S01]  /*b920*/  UISETP.GT.AND UP0, UPT, UR4, 0x9, UPT ;  /* 0x000000090400788c */ /* 0x000fe2000bf04270 */
[----:B------:R-:W0:Y:S02]  /*b930*/  MUFU.RSQ R0, R0 ;  /* 0x0000000000007308 */ /* 0x000e240000001400 */
        /* <DEDUP_REMOVED lines=14> */
.L_x_23598:
[----:B------:R-:W-:-:S06]  /*ba20*/  HADD2.F32 R3, -RZ, R2.H0_H0 ;  /* 0x20000002ff037230 */ /* 0x000fcc0000004100 */
[----:B------:R-:W0:Y:S02]  /*ba30*/  F2I.S64.TRUNC R2, R3 ;  /* 0x0000000300027311 */ /* 0x000e24000020d900 */
[----:B0-----:R-:W-:Y:S01]  /*ba40*/  STG.E.U8 desc[UR36][R16.64], R2 ;  /* 0x0000000210007986 */ /* 0x001fe2000c101124 */
[----:B------:R-:W-:Y:S05]  /*ba50*/  EXIT ;  /* 0x000000000000794d */ /* 0x000fea0003800000 */
.L_x_23597:
        /* <DEDUP_REMOVED lines=10> */
.L_x_23601:
[----:B------:R-:W-:-:S04]  /*bb00*/  HADD2.F32 R2, -RZ, R2.H0_H0 ;  /* 0x20000002ff027230 */ /* 0x000fc80000004100 */
[----:B------:R-:W0:Y:S02]  /*bb10*/  F2I.FTZ.TRUNC.NTZ R3, R2 ;  /* 0x0000000200037305 */ /* 0x000e24000021f100 */
[----:B0-----:R-:W-:Y:S01]  /*bb20*/  STG.E desc[UR36][R16.64], R3 ;  /* 0x0000000310007986 */ /* 0x001fe2000c101924 */
[----:B------:R-:W-:Y:S05]  /*bb30*/  EXIT ;  /* 0x000000000000794d */ /* 0x000fea0003800000 */
.L_x_23600:
[----:B------:R-:W-:-:S04]  /*bb40*/  HADD2.F32 R2, -RZ, R2.H0_H0 ;  /* 0x20000002ff027230 */ /* 0x000fc80000004100 */
[----:B------:R-:W0:Y:S02]  /*bb50*/  F2I.FTZ.TRUNC.NTZ R3, R2 ;  /* 0x0000000200037305 */ /* 0x000e24000021f100 */
[----:B0-----:R-:W-:Y:S01]  /*bb60*/  STG.E.U16 desc[UR36][R16.64], R3 ;  /* 0x0000000310007986 */ /* 0x001fe2000c101524 */
[----:B------:R-:W-:Y:S05]  /*bb70*/  EXIT ;  /* 0x000000000000794d */ /* 0x000fea0003800000 */
.L_x_23596:
        /* <DEDUP_REMOVED lines=9> */
.L_x_23603:
[----:B------:R-:W-:Y:S01]  /*bc10*/  STG.E.U16 desc[UR36][R16.64], R2 ;  /* 0x0000000210007986 */ /* 0x000fe2000c101524 */
[----:B------:R-:W-:Y:S05]  /*bc20*/  EXIT ;  /* 0x000000000000794d */ /* 0x000fea0003800000 */
.L_x_23602:
        /* <DEDUP_REMOVED lines=10> */
.L_x_23605:
[----:B------:R-:W-:-:S05]  /*bcd0*/  HADD2.F32 R0, -RZ, R2.H0_H0 ;  /* 0x20000002ff007230 */ /* 0x000fca0000004100 */
[----:B------:R-:W-:-:S04]  /*bce0*/  F2FP.F16.F32.PACK_AB R0, RZ, R0 ;  /* 0x00000000ff00723e */ /* 0x000fc800000000ff */
[----:B------:R-:W-:-:S05]  /*bcf0*/  PRMT R0, R0, 0x5410, RZ ;  /* 0x0000541000007816 */ /* 0x000fca00000000ff */
[----:B------:R-:W-:Y:S01]  /*bd00*/  STG.E desc[UR36][R16.64], R0 ;  /* 0x0000000010007986 */ /* 0x000fe2000c101924 */
[----:B------:R-:W-:Y:S05]  /*bd10*/  EXIT ;  /* 0x000000000000794d */ /* 0x000fea0003800000 */
.L_x_23604:
[----:B------:R-:W-:-:S05]  /*bd20*/  HADD2.F32 R2, -RZ, R2.H0_H0 ;  /* 0x20000002ff027230 */ /* 0x000fca0000004100 */
[----:B------:R-:W-:-:S06]  /*bd30*/  FMUL.FTZ R2, R2, 1 ;  /* 0x3f80000002027820 */ /* 0x000fcc0000410000 */
[----:B------:R-:W0:Y:S02]  /*bd40*/  F2F.F64.F32 R2, R2 ;  /* 0x0000000200027310 */ /* 0x000e240000201800 */
[----:B0-----:R-:W-:Y:S01]  /*bd50*/  STG.E.64 desc[UR36][R16.64], R2 ;  /* 0x0000000210007986 */ /* 0x001fe2000c101b24 */
[----:B------:R-:W-:Y:S05]  /*bd60*/  EXIT ;  /* 0x000000000000794d */ /* 0x000fea0003800000 */
.L_x_23595:
        /* <DEDUP_REMOVED lines=14> */
.L_x_23609:
        /* <DEDUP_REMOVED lines=17> */
.L_x_23612:
[----:B------:R-:W-:-:S04]  /*bf60*/  SHF.R.U32.HI R3, RZ, 0x18, R3 ;  /* 0x00000018ff037819 */ /* 0x000fc80000011603 */
[----:B------:R-:W-:-:S04]  /*bf70*/  LOP3.LUT R0, R0, 0x80, R3, 0xf8, !PT ;  /* 0x0000008000007812 */ /* 0x000fc800078ef803 */
[----:B------:R-:W-:-:S07]  /*bf80*/  PRMT R8, R0, 0x7610, R8 ;  /* 0x0000761000087816 */ /* 0x000fce0000000008 */
.L_x_23611:
[----:B------:R-:W-:Y:S05]  /*bf90*/  BSYNC.RECONVERGENT B0 ;  /* 0x0000000000007941 */ /* 0x000fea0003800200 */
.L_x_23610:
[----:B------:R-:W-:Y:S01]  /*bfa0*/  STG.E.U8 desc[UR36][R16.64], R8 ;  /* 0x0000000810007986 */ /* 0x000fe2000c101124 */
[----:B------:R-:W-:Y:S05]  /*bfb0*/  EXIT ;  /* 0x000000000000794d */ /* 0x000fea0003800000 */
.L_x_23608:
        /* <DEDUP_REMOVED lines=17> */
.L_x_23615:
[----:B------:R-:W-:-:S04]  /*c0d0*/  SHF.R.U32.HI R3, RZ, 0x18, R3 ;  /* 0x00000018ff037819 */ /* 0x000fc80000011603 */
[----:B------:R-:W-:-:S04]  /*c0e0*/  LOP3.LUT R0, R0, 0x80, R3, 0xf8, !PT ;  /* 0x0000008000007812 */ /* 0x000fc800078ef803 */
[----:B------:R-:W-:-:S07]  /*c0f0*/  PRMT R8, R0, 0x7610, R8 ;  /* 0x0000761000087816 */ /* 0x000fce0000000008 */
.L_x_23614:
[----:B------:R-:W-:Y:S05]  /*c100*/  BSYNC.RECONVERGENT B0 ;  /* 0x0000000000007941 */ /* 0x000fea0003800200 */
.L_x_23613:
[----:B------:R-:W-:Y:S01]  /*c110*/  STG.E.U8 desc[UR36][R16.64], R8 ;  /* 0x0000000810007986 */ /* 0x000fe2000c101124 */
[----:B------:R-:W-:Y:S05]  /*c120*/  EXIT ;  /* 0x000000000000794d */ /* 0x000fea0003800000 */
.L_x_23607:
        /* <DEDUP_REMOVED lines=22> */
.L_x_23617:
[----:B------:R-:W-:-:S06]  /*c290*/  HADD2.F32 R2, -RZ, R2.H0_H0 ;  /* 0x20000002ff027230 */ /* 0x000fcc0000004100 */
[----:B------:R-:W0:Y:S02]  /*c2a0*/  F2I.U64.TRUNC R2, R2 ;  /* 0x0000000200027311 */ /* 0x000e24000020d800 */
[----:B0-----:R-:W-:Y:S01]  /*c2b0*/  STG.E.64 desc[UR36][R16.64], R2 ;  /* 0x0000000210007986 */ /* 0x001fe2000c101b24 */
[----:B------:R-:W-:Y:S05]  /*c2c0*/  EXIT ;  /* 0x000000000000794d */ /* 0x000fea0003800000 */
.L_x_23616:
[----:B------:R-:W-:-:S04]  /*c2d0*/  HADD2.F32 R2, -RZ, R2.H0_H0 ;  /* 0x20000002ff027230 */ /* 0x000fc80000004100 */
[----:B------:R-:W0:Y:S02]  /*c2e0*/  F2I.FTZ.U32.TRUNC.NTZ R3, R2 ;  /* 0x0000000200037305 */ /* 0x000e24000021f000 */
[----:B0-----:R-:W-:Y:S01]  /*c2f0*/  STG.E desc[UR36][R16.64], R3 ;  /* 0x0000000310007986 */ /* 0x001fe2000c101924 */
[----:B------:R-:W-:Y:S05]  /*c300*/  EXIT ;  /* 0x000000000000794d */ /* 0x000fea0003800000 */
.L_x_23606:
        /* <DEDUP_REMOVED lines=11> */
.L_x_23619:
[----:B------:R-:W-:Y:S01]  /*c3c0*/  HADD2.F32 R2, -RZ, R2.H0_H0 ;  /* 0x20000002ff027230 */ /* 0x000fe20000004100 */
[----:B------:R-:W-:-:S04]  /*c3d0*/  CS2R R6, SRZ ;  /* 0x0000000000067805 */ /* 0x000fc8000001ff00 */
[----:B------:R-:W-:-:S04]  /*c3e0*/  FMUL.FTZ R2, R2, 1 ;  /* 0x3f80000002027820 */ /* 0x000fc80000410000 */
[----:B------:R-:W0:Y:S02]  /*c3f0*/  F2F.F64.F32 R4, R2 ;  /* 0x0000000200047310 */ /* 0x000e240000201800 */
[----:B0-----:R-:W-:Y:S01]  /*c400*/  STG.E.128 desc[UR36][R16.64], R4 ;  /* 0x0000000410007986 */ /* 0x001fe2000c101d24 */
[----:B------:R-:W-:Y:S05]  /*c410*/  EXIT ;  /* 0x000000000000794d */ /* 0x000fea0003800000 */
.L_x_23618:
[----:B------:R-:W-:-:S09]  /*c420*/  UISETP.NE.AND UP0, UPT, UR4, 0xf, UPT ;  /* 0x0000000f0400788c */ /* 0x000fd2000bf05270 */
[----:B------:R-:W-:Y:S05]  /*c430*/  BRA.U !UP0, `(.L_x_23620) ;  /* 0x0000000108e87547 */ /* 0x000fea000b800000 */
[----:B------:R-:W-:-:S09]  /*c440*/  UISETP.NE.AND UP0, UPT, UR4, 0x17, UPT ;  /* 0x000000170400788c */ /* 0x000fd2000bf05270 */
[----:B------:R-:W-:Y:S05]  /*c450*/  BRA.U !UP0, `(.L_x_23621) ;  /* 0x0000000108907547 */ /* 0x000fea000b800000 */
[----:B------:R-:W-:-:S09]  /*c460*/  UISETP.NE.AND UP0, UPT, UR4, 0x18, UPT ;  /* 0x000000180400788c */ /* 0x000fd2000bf05270 */
[----:B------:R-:W-:Y:S05]  /*c470*/  BRA.U !UP0, `(.L_x_23622) ;  /* 0x0000000108447547 */ /* 0x000fea000b800000 */
.L_x_23599:
        /* <DEDUP_REMOVED lines=16> */
.L_x_23623:
[----:B------:R-:W-:Y:S05]  /*c580*/  EXIT ;  /* 0x000000000000794d */ /* 0x000fea0003800000 */
.L_x_23622:
        /* <DEDUP_REMOVED lines=13> */
.L_x_23625:
[----:B------:R-:W-:Y:S05]  /*c660*/  BSYNC.RECONVERGENT B0 ;  /* 0x0000000000007941 */ /* 0x000fea0003800200 */
.L_x_23624:
[----:B------:R-:W-:-:S05]  /*c670*/  LOP3.LUT R3, R0, 0x80, R3, 0xf8, !PT ;  /* 0x0000008000037812 */ /* 0x000fca00078ef803 */
[----:B------:R-:W-:Y:S01]  /*c680*/  STG.E.U8 desc[UR36][R16.64], R3 ;  /* 0x0000000310007986 */ /* 0x000fe2000c101124 */
[----:B------:R-:W-:Y:S05]  /*c690*/  EXIT ;  /* 0x000000000000794d */ /* 0x000fea0003800000 */
.L_x_23621:
        /* <DEDUP_REMOVED lines=12> */
.L_x_23627:
[----:B------:R-:W-:Y:S01]  /*c760*/  HFMA2 R0, -RZ, RZ, 0, 7.569789886474609375e-06 ;  /* 0x0000007fff007431 */ /* 0x000fe200000001ff */
[----:B------:R-:W-:-:S04]  /*c770*/  ISETP.GT.U32.AND P0, PT, R2, 0x7f800000, PT ;  /* 0x7f8000000200780c */ /* 0x000fc80003f04070 */
[----:B------:R-:W-:-:S09]  /*c780*/  SEL R0, R0, 0x7c, P0 ;  /* 0x0000007c00007807 */ /* 0x000fd20000000000 */
.L_x_23628:
[----:B------:R-:W-:Y:S05]  /*c790*/  BSYNC.RECONVERGENT B0 ;  /* 0x0000000000007941 */ /* 0x000fea0003800200 */
.L_x_23626:
[----:B------:R-:W-:-:S04]  /*c7a0*/  SHF.R.U32.HI R3, RZ, 0x18, R3 ;  /* 0x00000018ff037819 */ /* 0x000fc80000011603 */
[----:B------:R-:W-:-:S05]  /*c7b0*/  LOP3.LUT R3, R0, 0x80, R3, 0xf8, !PT ;  /* 0x0000008000037812 */ /* 0x000fca00078ef803 */
[----:B------:R-:W-:Y:S01]  /*c7c0*/  STG.E.U8 desc[UR36][R16.64], R3 ;  /* 0x0000000310007986 */ /* 0x000fe2000c101124 */
[----:B------:R-:W-:Y:S05]  /*c7d0*/  EXIT ;  /* 0x000000000000794d */ /* 0x000fea0003800000 */
.L_x_23620:
[----:B------:R-:W-:-:S05]  /*c7e0*/  HADD2.F32 R0, -RZ, R2.H0_H0 ;  /* 0x20000002ff007230 */ /* 0x000fca0000004100 */
[----:B------:R-:W-:-:S05]  /*c7f0*/  F2FP.BF16.F32.PACK_AB R0, RZ, R0 ;  /* 0x00000000ff00723e */ /* 0x000fca00000010ff */
[----:B------:R-:W-:Y:S01]  /*c800*/  STG.E.U16 desc[UR36][R16.64], R0 ;  /* 0x0000000010007986 */ /* 0x000fe2000c101524 */
[----:B------:R-:W-:Y:S05]  /*c810*/  EXIT ;  /* 0x000000000000794d */ /* 0x000fea0003800000 */
.L_x_23629:
        /* <DEDUP_REMOVED lines=14> */
.L_x_37223:


//--------------------- .text._ZN2at6native27unrolled_elementwise_kernelIZZZNS0_17rsqrt_kernel_cudaERNS_18TensorIteratorBaseEENKUlvE0_clEvENKUlvE2_clEvEUlN3c104HalfEE_St5arrayIPcLm2EELi4E23TrivialOffsetCalculatorILi1EjESD_NS0_6memory12LoadWithCastILi1EEENSE_13StoreWithCastILi1EEEEEviT_T0_T2_T3_T4_T5_ --------------------------
	.section	.text._ZN2at6native27unrolled_elementwise_kernelIZZZNS0_17rsqrt_kernel_cudaERNS_18TensorIteratorBaseEENKUlvE0_clEvENKUlvE2_clEvEUlN3c104HalfEE_St5arrayIPcLm2EELi4E23TrivialOffsetCalculatorILi1EjESD_NS0_6memory12LoadWithCastILi1EEENSE_13StoreWithCastILi1EEEEEviT_T0_T2_T3_T4_T5_,"ax",@progbits
	.align	128
        .global         _ZN2at6native27unrolled_elementwise_kernelIZZZNS0_17rsqrt_kernel_cudaERNS_18TensorIteratorBaseEENKUlvE0_clEvENKUlvE2_clEvEUlN3c104HalfEE_St5arrayIPcLm2EELi4E23TrivialOffsetCalculatorILi1EjESD_NS0_6memory12LoadWithCastILi1EEENSE_13StoreWithCastILi1EEEEEviT_T0_T2_T3_T4_T5_
        .type           _ZN2at6native27unrolled_elementwise_kernelIZZZNS0_17rsqrt_kernel_cudaERNS_18TensorIteratorBaseEENKUlvE0_clEvENKUlvE2_clEvEUlN3c104HalfEE_St5arrayIPcLm2EELi4E23TrivialOffsetCalculatorILi1EjESD_NS0_6memory12LoadWithCastILi1EEENSE_13StoreWithCastILi1EEEEEviT_T0_T2_T3_T4_T5_,@function
        .size           _ZN2at6native27unrolled_elementwise_kernelIZZZNS0_17rsqrt_kernel_cudaERNS_18TensorIteratorBaseEENKUlvE0_clEvENKUlvE2_clEvEUlN3c104HalfEE_St5arrayIPcLm2EELi4E23TrivialOffsetCalculatorILi1EjESD_NS0_6memory12LoadWithCastILi1EEENSE_13StoreWithCastILi1EEEEEviT_T0_T2_T3_T4_T5_,(.L_x_37224 - _ZN2at6native27unrolled_elementwise_kernelIZZZNS0_17rsqrt_kernel_cudaERNS_18TensorIteratorBaseEENKUlvE0_clEvENKUlvE2_clEvEUlN3c104HalfEE_St5arrayIPcLm2EELi4E23TrivialOffsetCalculatorILi1EjESD_NS0_6memory12LoadWithCastILi1EEENSE_13StoreWithCastILi1EEEEEviT_T0_T2_T3_T4_T5_)
        .other          _ZN2at6native27unrolled_elementwise_kernelIZZZNS0_17rsqrt_kernel_cudaERNS_18TensorIteratorBaseEENKUlvE0_clEvENKUlvE2_clEvEUlN3c104HalfEE_St5arrayIPcLm2EELi4E23TrivialOffsetCalculatorILi1EjESD_NS0_6memory12LoadWithCastILi1EEENSE_13StoreWithCastILi1EEEEEviT_T0_T2_T3_T4_T5_,@"STO_CUDA_ENTRY STV_DEFAULT"
_ZN2at6native27unrolled_elementwise_kernelIZZZNS0_17rsqrt_kernel_cudaERNS_18TensorIteratorBaseEENKUlvE0_clEvENKUlvE2_clEvEUlN3c104HalfEE_St5arrayIPcLm2EELi4E23TrivialOffsetCalculatorILi1EjESD_NS0_6memory12LoadWithCastILi1EEENSE_13StoreWithCastILi1EEEEEviT_T0_T2_T3_T4_T5_:
.text._ZN2at6native27unrolled_elementwise_kernelIZZZNS0_17rsqrt_kernel_cudaERNS_18TensorIteratorBaseEENKUlvE0_clEvENKUlvE2_clEvEUlN3c104HalfEE_St5arrayIPcLm2EELi4E23TrivialOffsetCalculatorILi1EjESD_NS0_6memory12LoadWithCastILi1EEENSE_13StoreWithCastILi1EEEEEviT_T0_T2_T3_T4_T5_:
        /* <DEDUP_REMOVED lines=34> */
.L_x_23635:
[----:B------:R-:W2:Y:S02]  /*0220*/  LDG.E.U8 R2, desc[UR36][R2.64] ;  /* 0x0000002402027981 */ /* 0x000ea4000c1e1100 */
[----:B--2---:R-:W-:-:S04]  /*0230*/  I2FP.F32.U32 R0, R2 ;  /* 0x0000000200007245 */ /* 0x004fc80000201000 */
[----:B------:R-:W-:-:S04]  /*0240*/  F2FP.F16.F32.PACK_AB R0, RZ, R0 ;  /* 0x00000000ff00723e */ /* 0x000fc800000000ff */
[----:B------:R-:W-:Y:S01]  /*0250*/  PRMT R16, R0, 0x7610, R16 ;  /* 0x0000761000107816 */ /* 0x000fe20000000010 */
[----:B------:R-:W-:Y:S06]  /*0260*/  BRA `(.L_x_23637) ;  /* 0x0000000c00b47947 */ /* 0x000fec0003800000 */
.L_x_23634:
        /* <DEDUP_REMOVED lines=11> */
.L_x_23639:
[----:B------:R-:W2:Y:S02]  /*0320*/  LDG.E R2, desc[UR36][R2.64] ;  /* 0x0000002402027981 */ /* 0x000ea4000c1e1900 */
[----:B--2---:R-:W-:-:S04]  /*0330*/  I2FP.F32.S32 R0, R2 ;  /* 0x0000000200007245 */ /* 0x004fc80000201400 */
[----:B------:R-:W-:-:S04]  /*0340*/  F2FP.F16.F32.PACK_AB R0, RZ, R0 ;  /* 0x00000000ff00723e */ /* 0x000fc800000000ff */
[----:B------:R-:W-:Y:S01]  /*0350*/  PRMT R16, R0, 0x7610, R16 ;  /* 0x0000761000107816 */ /* 0x000fe20000000010 */
[----:B------:R-:W-:Y:S06]  /*0360*/  BRA `(.L_x_23637) ;  /* 0x0000000c00747947 */ /* 0x000fec0003800000 */
.L_x_23638:
[----:B------:R-:W2:Y:S02]  /*0370*/  LDG.E.U16 R2, desc[UR36][R2.64] ;  /* 0x0000002402027981 */ /* 0x000ea4000c1e1500 */
[----:B--2---:R-:W0:Y:S02]  /*0380*/  I2F.S16 R0, R2 ;  /* 0x0000000200007306 */ /* 0x004e240000101400 */
[----:B0-----:R-:W-:-:S04]  /*0390*/  F2FP.F16.F32.PACK_AB R0, RZ, R0 ;  /* 0x00000000ff00723e */ /* 0x001fc800000000ff */
[----:B------:R-:W-:Y:S01]  /*03a0*/  PRMT R16, R0, 0x7610, R16 ;  /* 0x0000761000107816 */ /* 0x000fe20000000010 */
[----:B------:R-:W-:Y:S06]  /*03b0*/  BRA `(.L_x_23637) ;  /* 0x0000000c00607947 */ /* 0x000fec0003800000 */
.L_x_23633:
        /* <DEDUP_REMOVED lines=9> */
.L_x_23641:
[----:B------:R1:W5:Y:S01]  /*0450*/  LDG.E.U16 R16, desc[UR36][R2.64] ;  /* 0x0000002402107981 */ /* 0x000362000c1e1500 */
[----:B------:R-:W-:Y:S05]  /*0460*/  BRA `(.L_x_23637) ;  /* 0x0000000c00347947 */ /* 0x000fea0003800000 */
.L_x_23640:
        /* <DEDUP_REMOVED lines=9> */
.L_x_23643:
[----:B------:R0:W5:Y:S01]  /*0500*/  LDG.E.U16 R16, desc[UR36][R2.64] ;  /* 0x0000002402107981 */ /* 0x000162000c1e1500 */
[----:B------:R-:W-:Y:S05]  /*0510*/  BRA `(.L_x_23637) ;  /* 0x0000000c00087947 */ /* 0x000fea0003800000 */
.L_x_23642:
        /* <DEDUP_REMOVED lines=9> */
.L_x_23632:
        /* <DEDUP_REMOVED lines=14> */
.L_x_23646:
        /* <DEDUP_REMOVED lines=9> */
.L_x_23645:
        /* <DEDUP_REMOVED lines=27> */
.L_x_23648:
        /* <DEDUP_REMOVED lines=14> */
.L_x_23647:
[----:B------:R-:W2:Y:S02]  /*09b0*/  LDG.E.U16 R0, desc[UR36][R2.64] ;  /* 0x0000002402007981 */ /* 0x000ea4000c1e1500 */
[----:B--2---:R-:W-:-:S05]  /*09c0*/  IMAD.U32 R0, R0, 0x10000, RZ ;  /* 0x0001000000007824 */ /* 0x004fca00078e00ff */
[----:B------:R-:W-:-:S04]  /*09d0*/  F2FP.F16.F32.PACK_AB R0, RZ, R0 ;  /* 0x00000000ff00723e */ /* 0x000fc800000000ff */
[----:B------:R-:W-:Y:S01]  /*09e0*/  PRMT R16, R0, 0x7610, R16 ;  /* 0x0000761000107816 */ /* 0x000fe20000000010 */
[----:B------:R-:W-:Y:S06]  /*09f0*/  BRA `(.L_x_23637) ;  /* 0x0000000400d07947 */ /* 0x000fec0003800000 */
.L_x_23644:
        /* <DEDUP_REMOVED lines=13> */
.L_x_23651:
        /* <DEDUP_REMOVED lines=21> */
.L_x_23655:
[----:B------:R-:W-:Y:S05]  /*0c20*/  BSYNC.RECONVERGENT B1 ;  /* 0x0000000000017941 */ /* 0x000fea0003800200 */
.L_x_23654:
[----:B------:R-:W-:Y:S01]  /*0c30*/  IMAD.SHL.U32 R0, R0, 0x100000, RZ ;  /* 0x0010000000007824 */ /* 0x000fe200078e00ff */
[----:B------:R-:W-:-:S04]  /*0c40*/  LEA R2, R2, 0x3b800000, 0x17 ;  /* 0x3b80000002027811 */ /* 0x000fc800078eb8ff */
[----:B------:R-:W-:-:S07]  /*0c50*/  LOP3.LUT R0, R2, R0, R7, 0xfe, !PT ;  /* 0x0000000002007212 */ /* 0x000fce00078efe07 */
.L_x_23653:
[----:B------:R-:W-:Y:S05]  /*0c60*/  BSYNC.RECONVERGENT B0 ;  /* 0x0000000000007941 */ /* 0x000fea0003800200 */
.L_x_23652:
[----:B------:R-:W-:-:S04]  /*0c70*/  F2FP.F16.F32.PACK_AB R0, RZ, R0 ;  /* 0x00000000ff00723e */ /* 0x000fc800000000ff */
[----:B------:R-:W-:Y:S01]  /*0c80*/  PRMT R16, R0, 0x7610, R16 ;  /* 0x0000761000107816 */ /* 0x000fe20000000010 */
[----:B------:R-:W-:Y:S06]  /*0c90*/  BRA `(.L_x_23637) ;  /* 0x0000000400287947 */ /* 0x000fec0003800000 */
.L_x_23650:
        /* <DEDUP_REMOVED lines=21> */
.L_x_23659:
[----:B------:R-:W-:Y:S05]  /*0df0*/  BSYNC.RECONVERGENT B1 ;  /* 0x0000000000017941 */ /* 0x000fea0003800200 */
.L_x_23658:
[----:B------:R-:W-:Y:S01]  /*0e00*/  IMAD.SHL.U32 R0, R0, 0x200000, RZ ;  /* 0x0020000000007824 */ /* 0x000fe200078e00ff */
[----:B------:R-:W-:-:S04]  /*0e10*/  LEA R2, R2, 0x37800000, 0x17 ;  /* 0x3780000002027811 */ /* 0x000fc800078eb8ff */
[----:B------:R-:W-:-:S07]  /*0e20*/  LOP3.LUT R0, R2, R0, R7, 0xfe, !PT ;  /* 0x0000000002007212 */ /* 0x000fce00078efe07 */
.L_x_23657:
[----:B------:R-:W-:Y:S05]  /*0e30*/  BSYNC.RECONVERGENT B0 ;  /* 0x0000000000007941 */ /* 0x000fea0003800200 */
.L_x_23656:
[----:B------:R-:W-:-:S04]  /*0e40*/  F2FP.F16.F32.PACK_AB R0, RZ, R0 ;  /* 0x00000000ff00723e */ /* 0x000fc800000000ff */
[----:B------:R-:W-:Y:S01]  /*0e50*/  PRMT R16, R0, 0x7610, R16 ;  /* 0x0000761000107816 */ /* 0x000fe20000000010 */
[----:B------:R-:W-:Y:S06]  /*0e60*/  BRA `(.L_x_23637) ;  /* 0x0000000000b47947 */ /* 0x000fec0003800000 */
.L_x_23649:
[----:B------:R-:W-:-:S09]  /*0e70*/  UISETP.NE.AND UP0, UPT, UR4, 0x1c, UPT ;  /* 0x0000001c0400788c */ /* 0x000fd2000bf05270 */
[----:B------:R-:W-:Y:S05]  /*0e80*/  BRA.U !UP0, `(.L_x_23660) ;  /* 0x00000001089c7547 */ /* 0x000fea000b800000 */
[----:B------:R-:W-:-:S09]  /*0e90*/  UISETP.NE.AND UP0, UPT, UR4, 0x1d, UPT ;  /* 0x0000001d0400788c */ /* 0x000fd2000bf05270 */
[----:B------:R-:W-:Y:S05]  /*0ea0*/  BRA.U !UP0, `(.L_x_23661) ;  /* 0x0000000108807547 */ /* 0x000fea000b800000 */
[----:B------:R-:W-:-:S09]  /*0eb0*/  UISETP.NE.AND UP0, UPT, UR4, 0x2c, UPT ;  /* 0x0000002c0400788c */ /* 0x000fd2000bf05270 */
[----:B------:R-:W-:Y:S05]  /*0ec0*/  BRA.U !UP0, `(.L_x_23662) ;  /* 0x0000000108487547 */ /* 0x000fea000b800000 */
.L_x_23636:
        /* <DEDUP_REMOVED lines=16> */
.L_x_23663:
[----:B------:R-:W-:Y:S01]  /*0fd0*/  PRMT R16, RZ, 0x7610, R16 ;  /* 0x00007610ff107816 */ /* 0x000fe20000000010 */
[----:B------:R-:W-:Y:S06]  /*0fe0*/  BRA `(.L_x_23637) ;  /* 0x0000000000547947 */ /* 0x000fec0003800000 */
.L_x_23662:
        /* <DEDUP_REMOVED lines=8> */
.L_x_23665:
[----:B------:R-:W-:Y:S05]  /*1070*/  BSYNC.RECONVERGENT B0 ;  /* 0x0000000000007941 */ /* 0x000fea0003800200 */
.L_x_23664:
[----:B------:R-:W-:-:S04]  /*1080*/  F2FP.F16.F32.PACK_AB R0, RZ, R0 ;  /* 0x00000000ff00723e */ /* 0x000fc800000000ff */
[----:B------:R-:W-:Y:S01]  /*1090*/  PRMT R16, R0, 0x7610, R16 ;  /* 0x0000761000107816 */ /* 0x000fe20000000010 */
[----:B------:R-:W-:Y:S06]  /*10a0*/  BRA `(.L_x_23637) ;  /* 0x0000000000247947 */ /* 0x000fec0003800000 */
.L_x_23661:
[----:B------:R-:W2:Y:S02]  /*10b0*/  LDG.E.64 R2, desc[UR36][R2.64] ;  /* 0x0000002402027981 */ /* 0x000ea4000c1e1b00 */
[----:B--2---:R-:W0:Y:S02]  /*10c0*/  I2F.U64 R0, R2 ;  /* 0x0000000200007312 */ /* 0x004e240000301000 */
[----:B0-----:R-:W-:-:S04]  /*10d0*/  F2FP.F16.F32.PACK_AB R0, RZ, R0 ;  /* 0x00000000ff00723e */ /* 0x001fc800000000ff */
[----:B------:R-:W-:Y:S01]  /*10e0*/  PRMT R16, R0, 0x7610, R16 ;  /* 0x0000761000107816 */ /* 0x000fe20000000010 */
[----:B------:R-:W-:Y:S06]  /*10f0*/  BRA `(.L_x_23637) ;  /* 0x0000000000107947 */ /* 0x000fec0003800000 */
.L_x_23660:
[----:B------:R-:W2:Y:S02]  /*1100*/  LDG.E R2, desc[UR36][R2.64] ;  /* 0x0000002402027981 */ /* 0x000ea4000c1e1900 */
[----:B--2---:R-:W-:-:S04]  /*1110*/  I2FP.F32.U32 R0, R2 ;  /* 0x0000000200007245 */ /* 0x004fc80000201000 */
[----:B------:R-:W-:-:S04]  /*1120*/  F2FP.F16.F32.PACK_AB R0, RZ, R0 ;  /* 0x00000000ff00723e */ /* 0x000fc800000000ff */
[----:B------:R-:W-:-:S07]  /*1130*/  PRMT R16, R0, 0x7610, R16 ;  /* 0x0000761000107816 */ /* 0x000fce0000000010 */
.L_x_23637:
[----:B------:R-:W-:-:S07]  /*1140*/  VIADD R22, R19, 0x80 ;  /* 0x0000008013167836 */ /* 0x000fce0000000000 */
.L_x_23631:
[----:B------:R-:W-:Y:S05]  /*1150*/  BSYNC.RECONVERGENT B6 ;  /* 0x0000000000067941 */ /* 0x000fea0003800200 */
.L_x_23630:
        /* <DEDUP_REMOVED lines=26> */
.L_x_23671:
[----:B------:R-:W2:Y:S02]  /*1300*/  LDG.E.U8 R2, desc[UR36][R2.64] ;  /* 0x0000002402027981 */ /* 0x000ea4000c1e1100 */
[----:B--2---:R-:W-:-:S04]  /*1310*/  I2FP.F32.U32 R0, R2 ;  /* 0x0000000200007245 */ /* 0x004fc80000201000 */
[----:B------:R-:W-:-:S04]  /*1320*/  F2FP.F16.F32.PACK_AB R0, RZ, R0 ;  /* 0x00000000ff00723e */ /* 0x000fc800000000ff */
[----:B------:R-:W-:Y:S01]  /*1330*/  PRMT R23, R0, 0x7610, R23 ;  /* 0x0000761000177816 */ /* 0x000fe20000000017 */
[----:B------:R-:W-:Y:S06]  /*1340*/  BRA `(.L_x_23673) ;  /* 0x0000000c00b47947 */ /* 0x000fec0003800000 */
.L_x_23670:
        /* <DEDUP_REMOVED lines=11> */
.L_x_23675:
[----:B------:R-:W2:Y:S02]  /*1400*/  LDG.E R2, desc[UR36][R2.64] ;  /* 0x0000002402027981 */ /* 0x000ea4000c1e1900 */
[----:B--2---:R-:W-:-:S04]  /*1410*/  I2FP.F32.S32 R0, R2 ;  /* 0x0000000200007245 */ /* 0x004fc80000201400 */
[----:B------:R-:W-:-:S04]  /*1420*/  F2FP.F16.F32.PACK_AB R0, RZ, R0 ;  /* 0x00000000ff00723e */ /* 0x000fc800000000ff */
[----:B------:R-:W-:Y:S01]  /*1430*/  PRMT R23, R0, 0x7610, R23 ;  /* 0x0000761000177816 */ /* 0x000fe20000000017 */
[----:B------:R-:W-:Y:S06]  /*1440*/  BRA `(.L_x_23673) ;  /* 0x0000000c00747947 */ /* 0x000fec0003800000 */
.L_x_23674:
[----:B------:R-:W2:Y:S02]  /*1450*/  LDG.E.U16 R2, desc[UR36][R2.64] ;  /* 0x0000002402027981 */ /* 0x000ea4000c1e1500 */
[----:B--2---:R-:W0:Y:S02]  /*1460*/  I2F.S16 R0, R2 ;  /* 0x0000000200007306 */ /* 0x004e240000101400 */
[----:B0-----:R-:W-:-:S04]  /*1470*/  F2FP.F16.F32.PACK_AB R0, RZ, R0 ;  /* 0x00000000ff00723e */ /* 0x001fc800000000ff */
[----:B------:R-:W-:Y:S01]  /*1480*/  PRMT R23, R0, 0x7610, R23 ;  /* 0x0000761000177816 */ /* 0x000fe20000000017 */
[----:B------:R-:W-:Y:S06]  /*1490*/  BRA `(.L_x_23673) ;  /* 0x0000000c00607947 */ /* 0x000fec0003800000 */
.L_x_23669:
        /* <DEDUP_REMOVED lines=9> */
.L_x_23677:
[----:B------:R0:W5:Y:S01]  /*1530*/  LDG.E.U16 R23, desc[UR36][R2.64] ;  /* 0x0000002402177981 */ /* 0x000162000c1e1500 */
[----:B------:R-:W-:Y:S05]  /*1540*/  BRA `(.L_x_23673) ;  /* 0x0000000c00347947 */ /* 0x000fea0003800000 */
.L_x_23676:
        /* <DEDUP_REMOVED lines=9> */
.L_x_23679:
[----:B------:R1:W5:Y:S01]  /*15e0*/  LDG.E.U16 R23, desc[UR36][R2.64] ;  /* 0x0000002402177981 */ /* 0x000362000c1e1500 */
[----:B------:R-:W-:Y:S05]  /*15f0*/  BRA `(.L_x_23673) ;  /* 0x0000000c00087947 */ /* 0x000fea0003800000 */
.L_x_23678:
        /* <DEDUP_REMOVED lines=9> */
.L_x_23668:
        /* <DEDUP_REMOVED lines=14> */
.L_x_23682:
        /* <DEDUP_REMOVED lines=9> */
.L_x_23681:
        /* <DEDUP_REMOVED lines=27> */
.L_x_23684:
        /* <DEDUP_REMOVED lines=14> */
.L_x_23683:
[----:B------:R-:W2:Y:S02]  /*1a90*/  LDG.E.U16 R0, desc[UR36][R2.64] ;  /* 0x0000002402007981 */ /* 0x000ea4000c1e1500 */
[----:B--2---:R-:W-:-:S05]  /*1aa0*/  IMAD.U32 R0, R0, 0x10000, RZ ;  /* 0x0001000000007824 */ /* 0x004fca00078e00ff */
[----:B------:R-:W-:-:S04]  /*1ab0*/  F2FP.F16.F32.PACK_AB R0, RZ, R0 ;  /* 0x00000000ff00723e */ /* 0x000fc800000000ff */
[----:B------:R-:W-:Y:S01]  /*1ac0*/  PRMT R23, R0, 0x7610, R23 ;  /* 0x0000761000177816 */ /* 0x000fe20000000017 */
[----:B------:R-:W-:Y:S06]  /*1ad0*/  BRA `(.L_x_23673) ;  /* 0x0000000400d07947 */ /* 0x000fec0003800000 */
.L_x_23680:
        /* <DEDUP_REMOVED lines=13> */
.L_x_23687:
        /* <DEDUP_REMOVED lines=21> */
.L_x_23691:
[----:B------:R-:W-:Y:S05]  /*1d00*/  BSYNC.RECONVERGENT B1 ;  /* 0x0000000000017941 */ /* 0x000fea0003800200 */
.L_x_23690:
[----:B------:R-:W-:Y:S01]  /*1d10*/  IMAD.SHL.U32 R0, R0, 0x100000, RZ ;  /* 0x0010000000007824 */ /* 0x000fe200078e00ff */
[----:B------:R-:W-:-:S04]  /*1d20*/  LEA R2, R2, 0x3b800000, 0x17 ;  /* 0x3b80000002027811 */ /* 0x000fc800078eb8ff */
[----:B------:R-:W-:-:S07]  /*1d30*/  LOP3.LUT R0, R2, R0, R7, 0xfe, !PT ;  /* 0x0000000002007212 */ /* 0x000fce00078efe07 */
.L_x_23689:
[----:B------:R-:W-:Y:S05]  /*1d40*/  BSYNC.RECONVERGENT B0 ;  /* 0x0000000000007941 */ /* 0x000fea0003800200 */
.L_x_23688:
[----:B------:R-:W-:-:S04]  /*1d50*/  F2FP.F16.F32.PACK_AB R0, RZ, R0 ;  /* 0x00000000ff00723e */ /* 0x000fc800000000ff */
[----:B------:R-:W-:Y:S01]  /*1d60*/  PRMT R23, R0, 0x7610, R23 ;  /* 0x0000761000177816 */ /* 0x000fe20000000017 */
[----:B------:R-:W-:Y:S06]  /*1d70*/  BRA `(.L_x_23673) ;  /* 0x0000000400287947 */ /* 0x000fec0003800000 */
.L_x_23686:
        /* <DEDUP_REMOVED lines=21> */
.L_x_23695:
[----:B------:R-:W-:Y:S05]  /*1ed0*/  BSYNC.RECONVERGENT B1 ;  /* 0x0000000000017941 */ /* 0x000fea0003800200 */
.L_x_23694:
[----:B------:R-:W-:Y:S01]  /*1ee0*/  IMAD.SHL.U32 R0, R0, 0x200000, RZ ;  /* 0x0020000000007824 */ /* 0x000fe200078e00ff */
[----:B------:R-:W-:-:S04]  /*1ef0*/  LEA R2, R2, 0x37800000, 0x17 ;  /* 0x3780000002027811 */ /* 0x000fc800078eb8ff */
[----:B------:R-:W-:-:S07]  /*1f00*/  LOP3.LUT R0, R2, R0, R7, 0xfe, !PT ;  /* 0x0000000002007212 */ /* 0x000fce00078efe07 */
.L_x_23693:
[----:B------:R-:W-:Y:S05]  /*1f10*/  BSYNC.RECONVERGENT B0 ;  /* 0x0000000000007941 */ /* 0x000fea0003800200 */
.L_x_23692:
[----:B------:R-:W-:-:S04]  /*1f20*/  F2FP.F16.F32.PACK_AB R0, RZ, R0 ;  /* 0x00000000ff00723e */ /* 0x000fc800000000ff */
[----:B------:R-:W-:Y:S01]  /*1f30*/  PRMT R23, R0, 0x7610, R23 ;  /* 0x0000761000177816 */ /* 0x000fe20000000017 */
[----:B------:R-:W-:Y:S06]  /*1f40*/  BRA `(.L_x_23673) ;  /* 0x0000000000b47947 */ /* 0x000fec0003800000 */
.L_x_23685:
        /* <DEDUP_REMOVED lines=14> */
.L_x_23699:
[----:B------:R-:W-:Y:S05]  /*2030*/  BSYNC.RECONVERGENT B0 ;  /* 0x0000000000007941 */ /* 0x000fea0003800200 */
.L_x_23698:
[----:B------:R-:W-:-:S04]  /*2040*/  F2FP.F16.F32.PACK_AB R0, RZ, R0 ;  /* 0x00000000ff00723e */ /* 0x000fc800000000ff */
[----:B------:R-:W-:Y:S01]  /*2050*/  PRMT R23, R0, 0x7610, R23 ;  /* 0x0000761000177816 */ /* 0x000fe20000000017 */
[----:B------:R-:W-:Y:S06]  /*2060*/  BRA `(.L_x_23673) ;  /* 0x00000000006c7947 */ /* 0x000fec0003800000 */
.L_x_23672:
        /* <DEDUP_REMOVED lines=16> */
.L_x_23700:
[----:B------:R-:W-:Y:S01]  /*2170*/  PRMT R23, RZ, 0x7610, R23 ;  /* 0x00007610ff177816 */ /* 0x000fe20000000017 */
[----:B------:R-:W-:Y:S06]  /*2180*/  BRA `(.L_x_23673) ;  /* 0x0000000000247947 */ /* 0x000fec0003800000 */
.L_x_23697:
[----:B------:R-:W2:Y:S02]  /*2190*/  LDG.E.64 R2, desc[UR36][R2.64] ;  /* 0x0000002402027981 */ /* 0x000ea4000c1e1b00 */
[----:B--2---:R-:W0:Y:S02]  /*21a0*/  I2F.U64 R0, R2 ;  /* 0x0000000200007312 */ /* 0x004e240000301000 */
[----:B0-----:R-:W-:-:S04]  /*21b0*/  F2FP.F16.F32.PACK_AB R0, RZ, R0 ;  /* 0x00000000ff00723e */ /* 0x001fc800000000ff */
[----:B------:R-:W-:Y:S01]  /*21c0*/  PRMT R23, R0, 0x7610, R23 ;  /* 0x0000761000177816 */ /* 0x000fe20000000017 */
[----:B------:R-:W-:Y:S06]  /*21d0*/  BRA `(.L_x_23673) ;  /* 0x0000000000107947 */ /* 0x000fec0003800000 */
.L_x_23696:
[----:B------:R-:W2:Y:S02]  /*21e0*/  LDG.E R2, desc[UR36][R2.64] ;  /* 0x0000002402027981 */ /* 0x000ea4000c1e1900 */
[----:B--2---:R-:W-:-:S04]  /*21f0*/  I2FP.F32.U32 R0, R2 ;  /* 0x0000000200007245 */ /* 0x004fc80000201000 */
[----:B------:R-:W-:-:S04]  /*2200*/  F2FP.F16.F32.PACK_AB R0, RZ, R0 ;  /* 0x00000000ff00723e */ /* 0x000fc800000000ff */
[----:B------:R-:W-:-:S07]  /*2210*/  PRMT R23, R0, 0x7610, R23 ;  /* 0x0000761000177816 */ /* 0x000fce0000000017 */
.L_x_23673:
[----:B------:R-:W-:-:S07]  /*2220*/  VIADD R22, R22, 0x80 ;  /* 0x0000008016167836 */ /* 0x000fce0000000000 */
.L_x_23667:
[----:B------:R-:W-:Y:S05]  /*2230*/  BSYNC.RECONVERGENT B6 ;  /* 0x0000000000067941 */ /* 0x000fea0003800200 */
.L_x_23666:
        /* <DEDUP_REMOVED lines=26> */
.L_x_23706:
[----:B------:R-:W2:Y:S02]  /*23e0*/  LDG.E.U8 R2, desc[UR36][R2.64] ;  /* 0x0000002402027981 */ /* 0x000ea4000c1e1100 */
[----:B--2---:R-:W-:-:S04]  /*23f0*/  I2FP.F32.U32 R0, R2 ;  /* 0x0000000200007245 */ /* 0x004fc80000201000 */
[----:B------:R-:W-:-:S04]  /*2400*/  F2FP.F16.F32.PACK_AB R0, RZ, R0 ;  /* 0x00000000ff00723e */ /* 0x000fc800000000ff */
[----:B------:R-:W-:Y:S01]  /*2410*/  PRMT R24, R0, 0x7610, R24 ;  /* 0x0000761000187816 */ /* 0x000fe20000000018 */
[----:B------:R-:W-:Y:S06]  /*2420*/  BRA `(.L_x_23708) ;  /* 0x0000000c00b47947 */ /* 0x000fec0003800000 */
.L_x_23705:
        /* <DEDUP_REMOVED lines=11> */
.L_x_23710:
[----:B------:R-:W2:Y:S02]  /*24e0*/  LDG.E R2, desc[UR36][R2.64] ;  /* 0x0000002402027981 */ /* 0x000ea4000c1e1900 */
[----:B--2---:R-:W-:-:S04]  /*24f0*/  I2FP.F32.S32 R0, R2 ;  /* 0x0000000200007245 */ /* 0x004fc80000201400 */
[----:B------:R-:W-:-:S04]  /*2500*/  F2FP.F16.F32.PACK_AB R0, RZ, R0 ;  /* 0x00000000ff00723e */ /* 0x000fc800000000ff */
[----:B------:R-:W-:Y:S01]  /*2510*/  PRMT R24, R0, 0x7610, R24 ;  /* 0x0000761000187816 */ /* 0x000fe20000000018 */
[----:B------:R-:W-:Y:S06]  /*2520*/  BRA `(.L_x_23708) ;  /* 0x0000000c00747947 */ /* 0x000fec0003800000 */
.L_x_23709:
[----:B------:R-:W2:Y:S02]  /*2530*/  LDG.E.U16 R2, desc[UR36][R2.64] ;  /* 0x0000002402027981 */ /* 0x000ea4000c1e1500 */
[----:B--2---:R-:W0:Y:S02]  /*2540*/  I2F.S16 R0, R2 ;  /* 0x0000000200007306 */ /* 0x004e240000101400 */
[----:B0-----:R-:W-:-:S04]  /*2550*/  F2FP.F16.F32.PACK_AB R0, RZ, R0 ;  /* 0x00000000ff00723e */ /* 0x001fc800000000ff */
[----:B------:R-:W-:Y:S01]  /*2560*/  PRMT R24, R0, 0x7610, R24 ;  /* 0x0000761000187816 */ /* 0x000fe20000000018 */
[----:B------:R-:W-:Y:S06]  /*2570*/  BRA `(.L_x_23708) ;  /* 0x0000000c00607947 */ /* 0x000fec0003800000 */
.L_x_23704:
        /* <DEDUP_REMOVED lines=9> */
.L_x_23712:
[----:B------:R0:W5:Y:S01]  /*2610*/  LDG.E.U16 R24, desc[UR36][R2.64] ;  /* 0x0000002402187981 */ /* 0x000162000c1e1500 */
[----:B------:R-:W-:Y:S05]  /*2620*/  BRA `(.L_x_23708) ;  /* 0x0000000c00347947 */ /* 0x000fea0003800000 */
.L_x_23711:
        /* <DEDUP_REMOVED lines=9> */
.L_x_23714:
[----:B------:R1:W5:Y:S01]  /*26c0*/  LDG.E.U16 R24, desc[UR36][R2.64] ;  /* 0x0000002402187981 */ /* 0x000362000c1e1500 */
[----:B------:R-:W-:Y:S05]  /*26d0*/  BRA `(.L_x_23708) ;  /* 0x0000000c00087947 */ /* 0x000fea0003800000 */
.L_x_23713:
        /* <DEDUP_REMOVED lines=9> */
.L_x_23703:
        /* <DEDUP_REMOVED lines=14> */
.L_x_23717:
        /* <DEDUP_REMOVED lines=9> */
.L_x_23716:
        /* <DEDUP_REMOVED lines=27> */
.L_x_23719:
        /* <DEDUP_REMOVED lines=14> */
.L_x_23718:
[----:B------:R-:W2:Y:S02]  /*2b70*/  LDG.E.U16 R0, desc[UR36][R2.64] ;  /* 0x0000002402007981 */ /* 0x000ea4000c1e1500 */
[----:B--2---:R-:W-:-:S05]  /*2b80*/  IMAD.U32 R0, R0, 0x10000, RZ ;  /* 0x0001000000007824 */ /* 0x004fca00078e00ff */
[----:B------:R-:W-:-:S04]  /*2b90*/  F2FP.F16.F32.PACK_AB R0, RZ, R0 ;  /* 0x00000000ff00723e */ /* 0x000fc800000000ff */
[----:B------:R-:W-:Y:S01]  /*2ba0*/  PRMT R24, R0, 0x7610, R24 ;  /* 0x0000761000187816 */ /* 0x000fe20000000018 */
[----:B------:R-:W-:Y:S06]  /*2bb0*/  BRA `(.L_x_23708) ;  /* 0x0000000400d07947 */ /* 0x000fec0003800000 */
.L_x_23715:
        /* <DEDUP_REMOVED lines=13> */
.L_x_23722:
        /* <DEDUP_REMOVED lines=21> */
.L_x_23726:
[----:B------:R-:W-:Y:S05]  /*2de0*/  BSYNC.RECONVERGENT B1 ;  /* 0x0000000000017941 */ /* 0x000fea0003800200 */
.L_x_23725:
[----:B------:R-:W-:Y:S01]  /*2df0*/  IMAD.SHL.U32 R0, R0, 0x100000, RZ ;  /* 0x0010000000007824 */ /* 0x000fe200078e00ff */
[----:B------:R-:W-:-:S04]  /*2e00*/  LEA R2, R2, 0x3b800000, 0x17 ;  /* 0x3b80000002027811 */ /* 0x000fc800078eb8ff */
[----:B------:R-:W-:-:S07]  /*2e10*/  LOP3.LUT R0, R2, R0, R7, 0xfe, !PT ;  /* 0x0000000002007212 */ /* 0x000fce00078efe07 */
.L_x_23724:
[----:B------:R-:W-:Y:S05]  /*2e20*/  BSYNC.RECONVERGENT B0 ;  /* 0x0000000000007941 */ /* 0x000fea0003800200 */
.L_x_23723:
[----:B------:R-:W-:-:S04]  /*2e30*/  F2FP.F16.F32.PACK_AB R0, RZ, R0 ;  /* 0x00000000ff00723e */ /* 0x000fc800000000ff */
[----:B------:R-:W-:Y:S01]  /*2e40*/  PRMT R24, R0, 0x7610, R24 ;  /* 0x0000761000187816 */ /* 0x000fe20000000018 */
[----:B------:R-:W-:Y:S06]  /*2e50*/  BRA `(.L_x_23708) ;  /* 0x0000000400287947 */ /* 0x000fec0003800000 */
.L_x_23721:
        /* <DEDUP_REMOVED lines=21> */
.L_x_23730:
[----:B------:R-:W-:Y:S05]  /*2fb0*/  BSYNC.RECONVERGENT B1 ;  /* 0x0000000000017941 */ /* 0x000fea0003800200 */
.L_x_23729:
[----:B------:R-:W-:Y:S01]  /*2fc0*/  IMAD.SHL.U32 R0, R0, 0x200000, RZ ;  /* 0x0020000000007824 */ /* 0x000fe200078e00ff */
[----:B------:R-:W-:-:S04]  /*2fd0*/  LEA R2, R2, 0x37800000, 0x17 ;  /* 0x3780000002027811 */ /* 0x000fc800078eb8ff */
[----:B------:R-:W-:-:S07]  /*2fe0*/  LOP3.LUT R0, R2, R0, R7, 0xfe, !PT ;  /* 0x0000000002007212 */ /* 0x000fce00078efe07 */
.L_x_23728:
[----:B------:R-:W-:Y:S05]  /*2ff0*/  BSYNC.RECONVERGENT B0 ;  /* 0x0000000000007941 */ /* 0x000fea0003800200 */
.L_x_23727:
[----:B------:R-:W-:-:S04]  /*3000*/  F2FP.F16.F32.PACK_AB R0, RZ, R0 ;  /* 0x00000000ff00723e */ /* 0x000fc800000000ff */
[----:B------:R-:W-:Y:S01]  /*3010*/  PRMT R24, R0, 0x7610, R24 ;  /* 0x0000761000187816 */ /* 0x000fe20000000018 */
[----:B------:R-:W-:Y:S06]  /*3020*/  BRA `(.L_x_23708) ;  /* 0x0000000000b47947 */ /* 0x000fec0003800000 */
.L_x_23720:
        /* <DEDUP_REMOVED lines=14> */
.L_x_23734:
[----:B------:R-:W-:Y:S05]  /*3110*/  BSYNC.RECONVERGENT B0 ;  /* 0x0000000000007941 */ /* 0x000fea0003800200 */
.L_x_23733:
[----:B------:R-:W-:-:S04]  /*3120*/  F2FP.F16.F32.PACK_AB R0, RZ, R0 ;  /* 0x00000000ff00723e */ /* 0x000fc800000000ff */
[----:B------:R-:W-:Y:S01]  /*3130*/  PRMT R24, R0, 0x7610, R24 ;  /* 0x0000761000187816 */ /* 0x000fe20000000018 */
[----:B------:R-:W-:Y:S06]  /*3140*/  BRA `(.L_x_23708) ;  /* 0x00000000006c7947 */ /* 0x000fec0003800000 */
.L_x_23707:
        /* <DEDUP_REMOVED lines=16> */
.L_x_23735:
[----:B------:R-:W-:Y:S01]  /*3250*/  PRMT R24, RZ, 0x7610, R24 ;  /* 0x00007610ff187816 */ /* 0x000fe20000000018 */
[----:B------:R-:W-:Y:S06]  /*3260*/  BRA `(.L_x_23708) ;  /* 0x0000000000247947 */ /* 0x000fec0003800000 */
.L_x_23732:
[----:B------:R-:W2:Y:S02]  /*3270*/  LDG.E.64 R2, desc[UR36][R2.64] ;  /* 0x0000002402027981 */ /* 0x000ea4000c1e1b00 */
[----:B--2---:R-:W0:Y:S02]  /*3280*/  I2F.U64 R0, R2 ;  /* 0x0000000200007312 */ /* 0x004e240000301000 */
[----:B0-----:R-:W-:-:S04]  /*3290*/  F2FP.F16.F32.PACK_AB R0, RZ, R0 ;  /* 0x00000000ff00723e */ /* 0x001fc800000000ff */
[----:B------:R-:W-:Y:S01]  /*32a0*/  PRMT R24, R0, 0x7610, R24 ;  /* 0x0000761000187816 */ /* 0x000fe20000000018 */
[----:B------:R-:W-:Y:S06]  /*32b0*/  BRA `(.L_x_23708) ;  /* 0x0000000000107947 */ /* 0x000fec0003800000 */
.L_x_23731:
[----:B------:R-:W2:Y:S02]  /*32c0*/  LDG.E R2, desc[UR36][R2.64] ;  /* 0x0000002402027981 */ /* 0x000ea4000c1e1900 */
[----:B--2---:R-:W-:-:S04]  /*32d0*/  I2FP.F32.U32 R0, R2 ;  /* 0x0000000200007245 */ /* 0x004fc80000201000 */
[----:B------:R-:W-:-:S04]  /*32e0*/  F2FP.F16.F32.PACK_AB R0, RZ, R0 ;  /* 0x00000000ff00723e */ /* 0x000fc800000000ff */
[----:B------:R-:W-:-:S07]  /*32f0*/  PRMT R24, R0, 0x7610, R24 ;  /* 0x0000761000187816 */ /* 0x000fce0000000018 */
.L_x_23708:
[----:B------:R-:W-:-:S07]  /*3300*/  VIADD R22, R22, 0x80 ;  /* 0x0000008016167836 */ /* 0x000fce0000000000 */
.L_x_23702:
[----:B------:R-:W-:Y:S05]  /*3310*/  BSYNC.RECONVERGENT B6 ;  /* 0x0000000000067941 */ /* 0x000fea0003800200 */
.L_x_23701:
        /* <DEDUP_REMOVED lines=25> */
.L_x_23741:
[----:B------:R-:W2:Y:S02]  /*34b0*/  LDG.E.U8 R2, desc[UR36][R2.64] ;  /* 0x0000002402027981 */ /* 0x000ea4000c1e1100 */
[----:B--2---:R-:W-:-:S04]  /*34c0*/  I2FP.F32.U32 R0, R2 ;  /* 0x0000000200007245 */ /* 0x004fc80000201000 */
[----:B------:R-:W-:Y:S01]  /*34d0*/  F2FP.F16.F32.PACK_AB R0, RZ, R0 ;  /* 0x00000000ff00723e */ /* 0x000fe200000000ff */
[----:B------:R-:W-:Y:S06]  /*34e0*/  BRA `(.L_x_23737) ;  /* 0x0000000c007c7947 */ /* 0x000fec0003800000 */
.L_x_23740:
        /* <DEDUP_REMOVED lines=10> */
.L_x_23744:
[----:B------:R-:W2:Y:S02]  /*3590*/  LDG.E R2, desc[UR36][R2.64] ;  /* 0x0000002402027981 */ /* 0x000ea4000c1e1900 */
[----:B--2---:R-:W-:-:S04]  /*35a0*/  I2FP.F32.S32 R0, R2 ;  /* 0x0000000200007245 */ /* 0x004fc80000201400 */
[----:B------:R-:W-:Y:S01]  /*35b0*/  F2FP.F16.F32.PACK_AB R0, RZ, R0 ;  /* 0x00000000ff00723e */ /* 0x000fe200000000ff */
[----:B------:R-:W-:Y:S06]  /*35c0*/  BRA `(.L_x_23737) ;  /* 0x0000000c00447947 */ /* 0x000fec0003800000 */
.L_x_23743:
[----:B------:R-:W2:Y:S02]  /*35d0*/  LDG.E.U16 R2, desc[UR36][R2.64] ;  /* 0x0000002402027981 */ /* 0x000ea4000c1e1500 */
[----:B--2---:R-:W0:Y:S02]  /*35e0*/  I2F.S16 R0, R2 ;  /* 0x0000000200007306 */ /* 0x004e240000101400 */
[----:B0-----:R-:W-:Y:S01]  /*35f0*/  F2FP.F16.F32.PACK_AB R0, RZ, R0 ;  /* 0x00000000ff00723e */ /* 0x001fe200000000ff */
[----:B------:R-:W-:Y:S06]  /*3600*/  BRA `(.L_x_23737) ;  /* 0x0000000c00347947 */ /* 0x000fec0003800000 */
.L_x_23739:
        /* <DEDUP_REMOVED lines=9> */
.L_x_23746:
[----:B------:R2:W5:Y:S01]  /*36a0*/  LDG.E.U16 R0, desc[UR36][R2.64] ;  /* 0x0000002402007981 */ /* 0x000562000c1e1500 */
[----:B------:R-:W-:Y:S05]  /*36b0*/  BRA `(.L_x_23737) ;  /* 0x0000000c00087947 */ /* 0x000fea0003800000 */
.L_x_23745:
        /* <DEDUP_REMOVED lines=9> */
.L_x_23748:
[----:B------:R3:W5:Y:S01]  /*3750*/  LDG.E.U16 R0, desc[UR36][R2.64] ;  /* 0x0000002402007981 */ /* 0x000762000c1e1500 */
[----:B------:R-:W-:Y:S05]  /*3760*/  BRA `(.L_x_23737) ;  /* 0x0000000800dc7947 */ /* 0x000fea0003800000 */
.L_x_23747:
        /* <DEDUP_REMOVED lines=8> */
.L_x_23738:
        /* <DEDUP_REMOVED lines=13> */
.L_x_23751:
        /* <DEDUP_REMOVED lines=8> */
.L_x_23750:
        /* <DEDUP_REMOVED lines=27> */
.L_x_23753:
        /* <DEDUP_REMOVED lines=13> */
.L_x_23752:
[----:B------:R-:W2:Y:S02]  /*3bc0*/  LDG.E.U16 R0, desc[UR36][R2.64] ;  /* 0x0000002402007981 */ /* 0x000ea4000c1e1500 */
[----:B--2---:R-:W-:-:S05]  /*3bd0*/  IMAD.U32 R0, R0, 0x10000, RZ ;  /* 0x0001000000007824 */ /* 0x004fca00078e00ff */
[----:B------:R-:W-:Y:S01]  /*3be0*/  F2FP.F16.F32.PACK_AB R0, RZ, R0 ;  /* 0x00000000ff00723e */ /* 0x000fe200000000ff */
[----:B------:R-:W-:Y:S06]  /*3bf0*/  BRA `(.L_x_23737) ;  /* 0x0000000400b87947 */ /* 0x000fec0003800000 */
.L_x_23749:
        /* <DEDUP_REMOVED lines=12> */
.L_x_23756:
        /* <DEDUP_REMOVED lines=21> */
.L_x_23760:
[----:B------:R-:W-:Y:S05]  /*3e10*/  BSYNC.RECONVERGENT B1 ;  /* 0x0000000000017941 */ /* 0x000fea0003800200 */
.L_x_23759:
[----:B------:R-:W-:Y:S01]  /*3e20*/  IMAD.SHL.U32 R0, R0, 0x100000, RZ ;  /* 0x0010000000007824 */ /* 0x000fe200078e00ff */
[----:B------:R-:W-:-:S04]  /*3e30*/  LEA R2, R2, 0x3b800000, 0x17 ;  /* 0x3b80000002027811 */ /* 0x000fc800078eb8ff */
[----:B------:R-:W-:-:S07]  /*3e40*/  LOP3.LUT R0, R2, R0, R7, 0xfe, !PT ;  /* 0x0000000002007212 */ /* 0x000fce00078efe07 */
.L_x_23758:
[----:B------:R-:W-:Y:S05]  /*3e50*/  BSYNC.RECONVERGENT B0 ;  /* 0x0000000000007941 */ /* 0x000fea0003800200 */
.L_x_23757:
[----:B------:R-:W-:Y:S01]  /*3e60*/  F2FP.F16.F32.PACK_AB R0, RZ, R0 ;  /* 0x00000000ff00723e */ /* 0x000fe200000000ff */
[----:B------:R-:W-:Y:S06]  /*3e70*/  BRA `(.L_x_23737) ;  /* 0x0000000400187947 */ /* 0x000fec0003800000 */
.L_x_23755:
        /* <DEDUP_REMOVED lines=21> */
.L_x_23764:
[----:B------:R-:W-:Y:S05]  /*3fd0*/  BSYNC.RECONVERGENT B1 ;  /* 0x0000000000017941 */ /* 0x000fea0003800200 */
.L_x_23763:
[----:B------:R-:W-:Y:S01]  /*3fe0*/  IMAD.SHL.U32 R0, R0, 0x200000, RZ ;  /* 0x0020000000007824 */ /* 0x000fe200078e00ff */
[----:B------:R-:W-:-:S04]  /*3ff0*/  LEA R2, R2, 0x37800000, 0x17 ;  /* 0x3780000002027811 */ /* 0x000fc800078eb8ff */
[----:B------:R-:W-:-:S07]  /*4000*/  LOP3.LUT R0, R2, R0, R7, 0xfe, !PT ;  /* 0x0000000002007212 */ /* 0x000fce00078efe07 */
.L_x_23762:
[----:B------:R-:W-:Y:S05]  /*4010*/  BSYNC.RECONVERGENT B0 ;  /* 0x0000000000007941 */ /* 0x000fea0003800200 */
.L_x_23761:
[----:B------:R-:W-:Y:S01]  /*4020*/  F2FP.F16.F32.PACK_AB R0, RZ, R0 ;  /* 0x00000000ff00723e */ /* 0x000fe200000000ff */
[----:B------:R-:W-:Y:S06]  /*4030*/  BRA `(.L_x_23737) ;  /* 0x0000000000a87947 */ /* 0x000fec0003800000 */
.L_x_23754:
        /* <DEDUP_REMOVED lines=14> */
.L_x_23768:
[----:B------:R-:W-:Y:S05]  /*4120*/  BSYNC.RECONVERGENT B0 ;  /* 0x0000000000007941 */ /* 0x000fea0003800200 */
.L_x_23767:
[----:B------:R-:W-:Y:S01]  /*4130*/  F2FP.F16.F32.PACK_AB R0, RZ, R0 ;  /* 0x00000000ff00723e */ /* 0x000fe200000000ff */
[----:B------:R-:W-:Y:S06]  /*4140*/  BRA `(.L_x_23737) ;  /* 0x0000000000647947 */ /* 0x000fec0003800000 */
.L_x_23742:
        /* <DEDUP_REMOVED lines=16> */
.L_x_23769:
[----:B------:R-:W-:Y:S01]  /*4250*/  PRMT R0, RZ, 0x7610, R0 ;  /* 0x00007610ff007816 */ /* 0x000fe20000000000 */
[----:B------:R-:W-:Y:S06]  /*4260*/  BRA `(.L_x_23737) ;  /* 0x00000000001c7947 */ /* 0x000fec0003800000 */
.L_x_23766:
[----:B------:R-:W2:Y:S02]  /*4270*/  LDG.E.64 R2, desc[UR36][R2.64] ;  /* 0x0000002402027981 */ /* 0x000ea4000c1e1b00 */
[----:B--2---:R-:W0:Y:S02]  /*4280*/  I2F.U64 R0, R2 ;  /* 0x0000000200007312 */ /* 0x004e240000301000 */
[----:B0-----:R-:W-:Y:S01]  /*4290*/  F2FP.F16.F32.PACK_AB R0, RZ, R0 ;  /* 0x00000000ff00723e */ /* 0x001fe200000000ff */
[----:B------:R-:W-:Y:S06]  /*42a0*/  BRA `(.L_x_23737) ;  /* 0x00000000000c7947 */ /* 0x000fec0003800000 */
.L_x_23765:
[----:B------:R-:W2:Y:S02]  /*42b0*/  LDG.E R2, desc[UR36][R2.64] ;  /* 0x0000002402027981 */ /* 0x000ea4000c1e1900 */
[----:B--2---:R-:W-:-:S04]  /*42c0*/  I2FP.F32.U32 R0, R2 ;  /* 0x0000000200007245 */ /* 0x004fc80000201000 */
[----:B------:R-:W-:-:S07]  /*42d0*/  F2FP.F16.F32.PACK_AB R0, RZ, R0 ;  /* 0x00000000ff00723e */ /* 0x000fce00000000ff */
.L_x_23737:
[----:B------:R-:W-:Y:S05]  /*42e0*/  BSYNC.RECONVERGENT B6 ;  /* 0x0000000000067941 */ /* 0x000fea0003800200 */
.L_x_23736:
        /* <DEDUP_REMOVED lines=12> */
[----:B------:R-:W1:Y:S01]  /*43b0*/  @!P0 MUFU.RSQ R2, R2 ;  /* 0x0000000200028308 */ /* 0x000e620000001400 */
[----:B------:R-:W-:-:S07]  /*43c0*/  @!P1 HADD2.F32 R3, -RZ, R23.H0_H0 ;  /* 0x20000017ff039230 */ /* 0x000fce0000004100 */
[----:B------:R-:W2:Y:S08]  /*43d0*/  @!P2 MUFU.RSQ R4, R4 ;  /* 0x000000040004a308 */ /* 0x000eb00000001400 */
[----:B------:R-:W3:Y:S01]  /*43e0*/  @!P3 MUFU.RSQ R5, R5 ;  /* 0x000000050005b308 */ /* 0x000ee20000001400 */
[----:B-1----:R-:W-:-:S07]  /*43f0*/  @!P0 F2FP.F16.F32.PACK_AB R0, RZ, R2 ;  /* 0x00000002ff00823e */ /* 0x002fce00000000ff */
[----:B------:R-:W1:Y:S01]  /*4400*/  @!P1 MUFU.RSQ R3, R3 ;  /* 0x0000000300039308 */ /* 0x000e620000001400 */
        /* <DEDUP_REMOVED lines=27> */
.L_x_23775:
[----:B------:R-:W-:Y:S02]  /*45c0*/  HADD2.F32 R5, -RZ, R0.H0_H0 ;  /* 0x20000000ff057230 */ /* 0x000fe40000004100 */
[----:B------:R-:W-:-:S04]  /*45d0*/  IMAD.MOV.U32 R19, RZ, RZ, R22 ;  /* 0x000000ffff137224 */ /* 0x000fc800078e0016 */
[----:B------:R-:W0:Y:S02]  /*45e0*/  F2I.S64.TRUNC R4, R5 ;  /* 0x0000000500047311 */ /* 0x000e24000020d900 */
[----:B0-----:R0:W-:Y:S01]  /*45f0*/  STG.E.U8 desc[UR36][R2.64], R4 ;  /* 0x0000000402007986 */ /* 0x0011e2000c101124 */
[----:B------:R-:W-:Y:S05]  /*4600*/  BRA `(.L_x_23771) ;  /* 0x0000000c00c07947 */ /* 0x000fea0003800000 */
.L_x_23774:
        /* <DEDUP_REMOVED lines=11> */
.L_x_23778:
[----:B------:R-:W-:Y:S02]  /*46c0*/  HADD2.F32 R0, -RZ, R0.H0_H0 ;  /* 0x20000000ff007230 */ /* 0x000fe40000004100 */
[----:B------:R-:W-:Y:S02]  /*46d0*/  IMAD.MOV.U32 R19, RZ, RZ, R22 ;  /* 0x000000ffff137224 */ /* 0x000fe400078e0016 */
[----:B------:R-:W0:Y:S02]  /*46e0*/  F2I.FTZ.TRUNC.NTZ R5, R0 ;  /* 0x0000000000057305 */ /* 0x000e24000021f100 */
[----:B0-----:R0:W-:Y:S01]  /*46f0*/  STG.E desc[UR36][R2.64], R5 ;  /* 0x0000000502007986 */ /* 0x0011e2000c101924 */
[----:B------:R-:W-:Y:S05]  /*4700*/  BRA `(.L_x_23771) ;  /* 0x0000000c00807947 */ /* 0x000fea0003800000 */
.L_x_23777:
[----:B------:R-:W-:Y:S02]  /*4710*/  HADD2.F32 R0, -RZ, R0.H0_H0 ;  /* 0x20000000ff007230 */ /* 0x000fe40000004100 */
[----:B------:R-:W-:Y:S02]  /*4720*/  IMAD.MOV.U32 R19, RZ, RZ, R22 ;  /* 0x000000ffff137224 */ /* 0x000fe400078e0016 */
[----:B------:R-:W0:Y:S02]  /*4730*/  F2I.FTZ.TRUNC.NTZ R5, R0 ;  /* 0x0000000000057305 */ /* 0x000e24000021f100 */
[----:B0-----:R0:W-:Y:S01]  /*4740*/  STG.E.U16 desc[UR36][R2.64], R5 ;  /* 0x0000000502007986 */ /* 0x0011e2000c101524 */
[----:B------:R-:W-:Y:S05]  /*4750*/  BRA `(.L_x_23771) ;  /* 0x0000000c006c7947 */ /* 0x000fea0003800000 */
.L_x_23773:
        /* <DEDUP_REMOVED lines=10> */
.L_x_23780:
[----:B------:R0:W-:Y:S01]  /*4800*/  STG.E.U16 desc[UR36][R2.64], R0 ;  /* 0x0000000002007986 */ /* 0x0001e2000c101524 */
[----:B------:R-:W-:Y:S01]  /*4810*/  IMAD.MOV.U32 R19, RZ, RZ, R22 ;  /* 0x000000ffff137224 */ /* 0x000fe200078e0016 */
[----:B------:R-:W-:Y:S06]  /*4820*/  BRA `(.L_x_23771) ;  /* 0x0000000c00387947 */ /* 0x000fec0003800000 */
.L_x_23779:
        /* <DEDUP_REMOVED lines=11> */
.L_x_23782:
[----:B------:R-:W-:Y:S02]  /*48e0*/  HADD2.F32 R0, -RZ, R0.H0_H0 ;  /* 0x20000000ff007230 */ /* 0x000fe40000004100 */
[----:B------:R-:W-:-:S03]  /*48f0*/  IMAD.MOV.U32 R19, RZ, RZ, R22 ;  /* 0x000000ffff137224 */ /* 0x000fc600078e0016 */
[----:B------:R-:W-:-:S04]  /*4900*/  F2FP.F16.F32.PACK_AB R0, RZ, R0 ;  /* 0x00000000ff00723e */ /* 0x000fc800000000ff */
[----:B------:R-:W-:-:S05]  /*4910*/  PRMT R0, R0, 0x5410, RZ ;  /* 0x0000541000007816 */ /* 0x000fca00000000ff */
[----:B------:R0:W-:Y:S01]  /*4920*/  STG.E desc[UR36][R2.64], R0 ;  /* 0x0000000002007986 */ /* 0x0001e2000c101924 */
[----:B------:R-:W-:Y:S05]  /*4930*/  BRA `(.L_x_23771) ;  /* 0x0000000800f47947 */ /* 0x000fea0003800000 */
.L_x_23781:
[----:B------:R-:W-:Y:S02]  /*4940*/  HADD2.F32 R4, -RZ, R0.H0_H0 ;  /* 0x20000000ff047230 */ /* 0x000fe40000004100 */
[----:B------:R-:W-:-:S03]  /*4950*/  IMAD.MOV.U32 R19, RZ, RZ, R22 ;  /* 0x000000ffff137224 */ /* 0x000fc600078e0016 */
[----:B------:R-:W-:-:S06]  /*4960*/  FMUL.FTZ R4, R4, 1 ;  /* 0x3f80000004047820 */ /* 0x000fcc0000410000 */
[----:B------:R-:W0:Y:S02]  /*4970*/  F2F.F64.F32 R4, R4 ;  /* 0x0000000400047310 */ /* 0x000e240000201800 */
[----:B0-----:R0:W-:Y:S01]  /*4980*/  STG.E.64 desc[UR36][R2.64], R4 ;  /* 0x0000000402007986 */ /* 0x0011e2000c101b24 */
[----:B------:R-:W-:Y:S05]  /*4990*/  BRA `(.L_x_23771) ;  /* 0x0000000800dc7947 */ /* 0x000fea0003800000 */
.L_x_23772:
        /* <DEDUP_REMOVED lines=14> */
.L_x_23785:
[----:B------:R-:W-:Y:S01]  /*4a80*/  HADD2.F32 R0, -RZ, R0.H0_H0 ;  /* 0x20000000ff007230 */ /* 0x000fe20000004100 */
[----:B------:R-:W-:Y:S01]  /*4a90*/  CS2R R6, SRZ ;  /* 0x0000000000067805 */ /* 0x000fe2000001ff00 */
[----:B------:R-:W-:-:S03]  /*4aa0*/  IMAD.MOV.U32 R19, RZ, RZ, R22 ;  /* 0x000000ffff137224 */ /* 0x000fc600078e0016 */
[----:B------:R-:W-:-:S04]  /*4ab0*/  FMUL.FTZ R0, R0, 1 ;  /* 0x3f80000000007820 */ /* 0x000fc80000410000 */
[----:B------:R-:W0:Y:S02]  /*4ac0*/  F2F.F64.F32 R4, R0 ;  /* 0x0000000000047310 */ /* 0x000e240000201800 */
[----:B0-----:R4:W-:Y:S01]  /*4ad0*/  STG.E.128 desc[UR36][R2.64], R4 ;  /* 0x0000000402007986 */ /* 0x0019e2000c101d24 */
[----:B------:R-:W-:Y:S05]  /*4ae0*/  BRA `(.L_x_23771) ;  /* 0x0000000800887947 */ /* 0x000fea0003800000 */
.L_x_23784:
        /* <DEDUP_REMOVED lines=19> */
.L_x_23789:
[----:B------:R-:W-:Y:S05]  /*4c20*/  BSYNC.RECONVERGENT B0 ;  /* 0x0000000000007941 */ /* 0x000fea0003800200 */
.L_x_23788:
[----:B------:R-:W-:Y:S01]  /*4c30*/  LOP3.LUT R5, R0, 0x80, R5, 0xf8, !PT ;  /* 0x0000008000057812 */ /* 0x000fe200078ef805 */
[----:B------:R-:W-:-:S04]  /*4c40*/  IMAD.MOV.U32 R19, RZ, RZ, R22 ;  /* 0x000000ffff137224 */ /* 0x000fc800078e0016 */
[----:B------:R3:W-:Y:S01]  /*4c50*/  STG.E.U8 desc[UR36][R2.64], R5 ;  /* 0x0000000502007986 */ /* 0x0007e2000c101124 */
[----:B------:R-:W-:Y:S05]  /*4c60*/  BRA `(.L_x_23771) ;  /* 0x0000000800287947 */ /* 0x000fea0003800000 */
.L_x_23787:
        /* <DEDUP_REMOVED lines=15> */
.L_x_23791:
[----:B------:R-:W-:Y:S05]  /*4d60*/  BSYNC.RECONVERGENT B0 ;  /* 0x0000000000007941 */ /* 0x000fea0003800200 */
.L_x_23790:
[----:B------:R-:W-:Y:S01]  /*4d70*/  LOP3.LUT R5, R0, 0x80, R5, 0xf8, !PT ;  /* 0x0000008000057812 */ /* 0x000fe200078ef805 */
[----:B------:R-:W-:-:S04]  /*4d80*/  IMAD.MOV.U32 R19, RZ, RZ, R22 ;  /* 0x000000ffff137224 */ /* 0x000fc800078e0016 */
[----:B------:R2:W-:Y:S01]  /*4d90*/  STG.E.U8 desc[UR36][R2.64], R5 ;  /* 0x0000000502007986 */ /* 0x0005e2000c101124 */
[----:B------:R-:W-:Y:S05]  /*4da0*/  BRA `(.L_x_23771) ;  /* 0x0000000400d87947 */ /* 0x000fea0003800000 */
.L_x_23786:
[----:B------:R-:W-:Y:S02]  /*4db0*/  HADD2.F32 R0, -RZ, R0.H0_H0 ;  /* 0x20000000ff007230 */ /* 0x000fe40000004100 */
[----:B------:R-:W-:-:S03]  /*4dc0*/  IMAD.MOV.U32 R19, RZ, RZ, R22 ;  /* 0x000000ffff137224 */ /* 0x000fc600078e0016 */
[----:B------:R-:W-:-:S05]  /*4dd0*/  F2FP.BF16.F32.PACK_AB R0, RZ, R0 ;  /* 0x00000000ff00723e */ /* 0x000fca00000010ff */
[----:B------:R1:W-:Y:S01]  /*4de0*/  STG.E.U16 desc[UR36][R2.64], R0 ;  /* 0x0000000002007986 */ /* 0x0003e2000c101524 */
[----:B------:R-:W-:Y:S05]  /*4df0*/  BRA `(.L_x_23771) ;  /* 0x0000000400c47947 */ /* 0x000fea0003800000 */
.L_x_23783:
        /* <DEDUP_REMOVED lines=13> */
.L_x_23794:
        /* <DEDUP_REMOVED lines=13> */
.L_x_23797:
[----:B------:R-:W-:-:S04]  /*4fa0*/  SHF.R.U32.HI R0, RZ, 0x14, R5 ;  /* 0x00000014ff007819 */ /* 0x000fc80000011605 */
[----:B------:R-:W-:-:S04]  /*4fb0*/  LOP3.LUT R0, R0, 0x1, RZ, 0xc0, !PT ;  /* 0x0000000100007812 */ /* 0x000fc800078ec0ff */
[----:B------:R-:W-:-:S04]  /*4fc0*/  IADD3 R0, PT, PT, R5, 0x487ffff, R0 ;  /* 0x0487ffff05007810 */ /* 0x000fc80007ffe000 */
[----:B------:R-:W-:-:S04]  /*4fd0*/  SHF.R.U32.HI R0, RZ, 0x14, R0 ;  /* 0x00000014ff007819 */ /* 0x000fc80000011600 */
[----:B------:R-:W-:-:S07]  /*4fe0*/  LOP3.LUT R4, R0, 0xff, RZ, 0xc0, !PT ;  /* 0x000000ff00047812 */ /* 0x000fce00078ec0ff */
.L_x_23798:
[----:B------:R-:W-:-:S04]  /*4ff0*/  SHF.R.U32.HI R5, RZ, 0x18, R5 ;  /* 0x00000018ff057819 */ /* 0x000fc80000011605 */
[----:B------:R-:W-:-:S04]  /*5000*/  LOP3.LUT R4, R4, 0x80, R5, 0xf8, !PT ;  /* 0x0000008004047812 */ /* 0x000fc800078ef805 */
[----:B------:R-:W-:-:S07]  /*5010*/  PRMT R0, R4, 0x7610, R0 ;  /* 0x0000761004007816 */ /* 0x000fce0000000000 */
.L_x_23796:
[----:B------:R-:W-:Y:S05]  /*5020*/  BSYNC.RECONVERGENT B0 ;  /* 0x0000000000007941 */ /* 0x000fea0003800200 */
.L_x_23795:
[----:B------:R0:W-:Y:S01]  /*5030*/  STG.E.U8 desc[UR36][R2.64], R0 ;  /* 0x0000000002007986 */ /* 0x0001e2000c101124 */
[----:B------:R-:W-:Y:S01]  /*5040*/  IMAD.MOV.U32 R19, RZ, RZ, R22 ;  /* 0x000000ffff137224 */ /* 0x000fe200078e0016 */
[----:B------:R-:W-:Y:S06]  /*5050*/  BRA `(.L_x_23771) ;  /* 0x00000004002c7947 */ /* 0x000fec0003800000 */
.L_x_23793:
        /* <DEDUP_REMOVED lines=13> */
.L_x_23801:
[----:B------:R-:W-:-:S04]  /*5130*/  SHF.R.U32.HI R0, RZ, 0x15, R5 ;  /* 0x00000015ff007819 */ /* 0x000fc80000011605 */
[----:B------:R-:W-:-:S04]  /*5140*/  LOP3.LUT R0, R0, 0x1, RZ, 0xc0, !PT ;  /* 0x0000000100007812 */ /* 0x000fc800078ec0ff */
[----:B------:R-:W-:-:S04]  /*5150*/  IADD3 R0, PT, PT, R5, 0x88fffff, R0 ;  /* 0x088fffff05007810 */ /* 0x000fc80007ffe000 */
[----:B------:R-:W-:-:S04]  /*5160*/  SHF.R.U32.HI R0, RZ, 0x15, R0 ;  /* 0x00000015ff007819 */ /* 0x000fc80000011600 */
[----:B------:R-:W-:-:S07]  /*5170*/  LOP3.LUT R4, R0, 0xff, RZ, 0xc0, !PT ;  /* 0x000000ff00047812 */ /* 0x000fce00078ec0ff */
.L_x_23802:
[----:B------:R-:W-:-:S04]  /*5180*/  SHF.R.U32.HI R5, RZ, 0x18, R5 ;  /* 0x00000018ff057819 */ /* 0x000fc80000011605 */
[----:B------:R-:W-:-:S04]  /*5190*/  LOP3.LUT R4, R4, 0x80, R5, 0xf8, !PT ;  /* 0x0000008004047812 */ /* 0x000fc800078ef805 */
[----:B------:R-:W-:-:S07]  /*51a0*/  PRMT R0, R4, 0x7610, R0 ;  /* 0x0000761004007816 */ /* 0x000fce0000000000 */
.L_x_23800:
[----:B------:R-:W-:Y:S05]  /*51b0*/  BSYNC.RECONVERGENT B0 ;  /* 0x0000000000007941 */ /* 0x000fea0003800200 */
.L_x_23799:
[----:B------:R0:W-:Y:S01]  /*51c0*/  STG.E.U8 desc[UR36][R2.64], R0 ;  /* 0x0000000002007986 */ /* 0x0001e2000c101124 */
[----:B------:R-:W-:Y:S01]  /*51d0*/  IMAD.MOV.U32 R19, RZ, RZ, R22 ;  /* 0x000000ffff137224 */ /* 0x000fe200078e0016 */
[----:B------:R-:W-:Y:S06]  /*51e0*/  BRA `(.L_x_23771) ;  /* 0x0000000000c87947 */ /* 0x000fec0003800000 */
.L_x_23792:
[----:B------:R-:W-:-:S13]  /*51f0*/  ISETP.NE.AND P0, PT, R4, 0x1c, PT ;  /* 0x0000001c0400780c */ /* 0x000fda0003f05270 */
[----:B------:R-:W-:Y:S05]  /*5200*/  @!P0 BRA `(.L_x_23803) ;  /* 0x0000000000b08947 */ /* 0x000fea0003800000 */
[----:B------:R-:W-:-:S13]  /*5210*/  ISETP.NE.AND P0, PT, R4, 0x1d, PT ;  /* 0x0000001d0400780c */ /* 0x000fda0003f05270 */
[----:B------:R-:W-:Y:S05]  /*5220*/  @!P0 BRA `(.L_x_23804) ;  /* 0x0000000000948947 */ /* 0x000fea0003800000 */
[----:B------:R-:W-:-:S13]  /*5230*/  ISETP.NE.AND P0, PT, R4, 0x2c, PT ;  /* 0x0000002c0400780c */ /* 0x000fda0003f05270 */
[----:B------:R-:W-:Y:S05]  /*5240*/  @!P0 BRA `(.L_x_23805) ;  /* 0x0000000000488947 */ /* 0x000fea0003800000 */
.L_x_23776:
        /* <DEDUP_REMOVED lines=16> */
.L_x_23806:
[----:B------:R-:W-:Y:S01]  /*5350*/  IMAD.MOV.U32 R19, RZ, RZ, R22 ;  /* 0x000000ffff137224 */ /* 0x000fe200078e0016 */
[----:B------:R-:W-:Y:S06]  /*5360*/  BRA `(.L_x_23771) ;  /* 0x0000000000687947 */ /* 0x000fec0003800000 */
.L_x_23805:
        /* <DEDUP_REMOVED lines=17> */
.L_x_23804:
[----:B------:R-:W-:Y:S02]  /*5480*/  HADD2.F32 R4, -RZ, R0.H0_H0 ;  /* 0x20000000ff047230 */ /* 0x000fe40000004100 */
[----:B------:R-:W-:-:S04]  /*5490*/  IMAD.MOV.U32 R19, RZ, RZ, R22 ;  /* 0x000000ffff137224 */ /* 0x000fc800078e0016 */
[----:B------:R-:W0:Y:S02]  /*54a0*/  F2I.U64.TRUNC R4, R4 ;  /* 0x0000000400047311 */ /* 0x000e24000020d800 */
[----:B0-----:R0:W-:Y:S01]  /*54b0*/  STG.E.64 desc[UR36][R2.64], R4 ;  /* 0x0000000402007986 */ /* 0x0011e2000c101b24 */
[----:B------:R-:W-:Y:S05]  /*54c0*/  BRA `(.L_x_23771) ;  /* 0x0000000000107947 */ /* 0x000fea0003800000 */
.L_x_23803:
[----:B------:R-:W-:Y:S02]  /*54d0*/  HADD2.F32 R0, -RZ, R0.H0_H0 ;  /* 0x20000000ff007230 */ /* 0x000fe40000004100 */
[----:B------:R-:W-:Y:S02]  /*54e0*/  IMAD.MOV.U32 R19, RZ, RZ, R22 ;  /* 0x000000ffff137224 */ /* 0x000fe400078e0016 */
[----:B------:R-:W0:Y:S02]  /*54f0*/  F2I.FTZ.U32.TRUNC.NTZ R5, R0 ;  /* 0x0000000000057305 */ /* 0x000e24000021f000 */
[----:B0-----:R0:W-:Y:S03]  /*5500*/  STG.E desc[UR36][R2.64], R5 ;  /* 0x0000000502007986 */ /* 0x0011e6000c101924 */
.L_x_23771:
[----:B------:R-:W-:Y:S05]  /*5510*/  BSYNC.RECONVERGENT B6 ;  /* 0x0000000000067941 */ /* 0x000fea0003800200 */
.L_x_23770:
        /* <DEDUP_REMOVED lines=25> */
.L_x_23812:
[----:B------:R-:W-:-:S06]  /*56b0*/  HADD2.F32 R5, -RZ, R25.H0_H0 ;  /* 0x20000019ff057230 */ /* 0x000fcc0000004100 */
[----:B------:R-:W0:Y:S02]  /*56c0*/  F2I.S64.TRUNC R4, R5 ;  /* 0x0000000500047311 */ /* 0x000e24000020d900 */
[----:B0-----:R0:W-:Y:S01]  /*56d0*/  STG.E.U8 desc[UR36][R2.64], R4 ;  /* 0x0000000402007986 */ /* 0x0011e2000c101124 */
[----:B------:R-:W-:Y:S05]  /*56e0*/  BRA `(.L_x_23814) ;  /* 0x0000000c006c7947 */ /* 0x000fea0003800000 */
.L_x_23811:
        /* <DEDUP_REMOVED lines=10> */
.L_x_23816:
[----:B------:R-:W-:-:S06]  /*5790*/  HADD2.F32 R25, -RZ, R25.H0_H0 ;  /* 0x20000019ff197230 */ /* 0x000fcc0000004100 */
[----:B------:R-:W0:Y:S02]  /*57a0*/  F2I.FTZ.TRUNC.NTZ R25, R25 ;  /* 0x0000001900197305 */ /* 0x000e24000021f100 */
[----:B0-----:R0:W-:Y:S01]  /*57b0*/  STG.E desc[UR36][R2.64], R25 ;  /* 0x0000001902007986 */ /* 0x0011e2000c101924 */
[----:B------:R-:W-:Y:S05]  /*57c0*/  BRA `(.L_x_23814) ;  /* 0x0000000c00347947 */ /* 0x000fea0003800000 */
.L_x_23815:
[----:B------:R-:W-:-:S06]  /*57d0*/  HADD2.F32 R25, -RZ, R25.H0_H0 ;  /* 0x20000019ff197230 */ /* 0x000fcc0000004100 */
[----:B------:R-:W0:Y:S02]  /*57e0*/  F2I.FTZ.TRUNC.NTZ R25, R25 ;  /* 0x0000001900197305 */ /* 0x000e24000021f100 */
[----:B0-----:R0:W-:Y:S01]  /*57f0*/  STG.E.U16 desc[UR36][R2.64], R25 ;  /* 0x0000001902007986 */ /* 0x0011e2000c101524 */
[----:B------:R-:W-:Y:S05]  /*5800*/  BRA `(.L_x_23814) ;  /* 0x0000000c00247947 */ /* 0x000fea0003800000 */
.L_x_23810:
        /* <DEDUP_REMOVED lines=9> */
.L_x_23818:
[----:B------:R0:W-:Y:S01]  /*58a0*/  STG.E.U16 desc[UR36][R2.64], R25 ;  /* 0x0000001902007986 */ /* 0x0001e2000c101524 */
[----:B------:R-:W-:Y:S05]  /*58b0*/  BRA `(.L_x_23814) ;  /* 0x0000000800f87947 */ /* 0x000fea0003800000 */
.L_x_23817:
        /* <DEDUP_REMOVED lines=10> */
.L_x_23820:
[----:B------:R-:W-:-:S05]  /*5960*/  HADD2.F32 R0, -RZ, R25.H0_H0 ;  /* 0x20000019ff007230 */ /* 0x000fca0000004100 */
[----:B------:R-:W-:-:S04]  /*5970*/  F2FP.F16.F32.PACK_AB R0, RZ, R0 ;  /* 0x00000000ff00723e */ /* 0x000fc800000000ff */
[----:B------:R-:W-:-:S05]  /*5980*/  PRMT R0, R0, 0x5410, RZ ;  /* 0x0000541000007816 */ /* 0x000fca00000000ff */
[----:B------:R0:W-:Y:S01]  /*5990*/  STG.E desc[UR36][R2.64], R0 ;  /* 0x0000000002007986 */ /* 0x0001e2000c101924 */
[----:B------:R-:W-:Y:S05]  /*59a0*/  BRA `(.L_x_23814) ;  /* 0x0000000800bc7947 */ /* 0x000fea0003800000 */
.L_x_23819:
[----:B------:R-:W-:-:S05]  /*59b0*/  HADD2.F32 R4, -RZ, R25.H0_H0 ;  /* 0x20000019ff047230 */ /* 0x000fca0000004100 */
[----:B------:R-:W-:-:S06]  /*59c0*/  FMUL.FTZ R4, R4, 1 ;  /* 0x3f80000004047820 */ /* 0x000fcc0000410000 */
[----:B------:R-:W0:Y:S02]  /*59d0*/  F2F.F64.F32 R4, R4 ;  /* 0x0000000400047310 */ /* 0x000e240000201800 */
[----:B0-----:R0:W-:Y:S01]  /*59e0*/  STG.E.64 desc[UR36][R2.64], R4 ;  /* 0x0000000402007986 */ /* 0x0011e2000c101b24 */
[----:B------:R-:W-:Y:S05]  /*59f0*/  BRA `(.L_x_23814) ;  /* 0x0000000800a87947 */ /* 0x000fea0003800000 */
.L_x_23809:
        /* <DEDUP_REMOVED lines=14> */
.L_x_23824:
        /* <DEDUP_REMOVED lines=18> */
.L_x_23827:
[----:B------:R-:W-:-:S04]  /*5c00*/  SHF.R.U32.HI R5, RZ, 0x18, R5 ;  /* 0x00000018ff057819 */ /* 0x000fc80000011605 */
[----:B------:R-:W-:-:S07]  /*5c10*/  LOP3.LUT R0, R0, 0x80, R5, 0xf8, !PT ;  /* 0x0000008000007812 */ /* 0x000fce00078ef805 */
.L_x_23826:
[----:B------:R-:W-:Y:S05]  /*5c20*/  BSYNC.RECONVERGENT B0 ;  /* 0x0000000000007941 */ /* 0x000fea0003800200 */
.L_x_23825:
[----:B------:R0:W-:Y:S01]  /*5c30*/  STG.E.U8 desc[UR36][R2.64], R0 ;  /* 0x0000000002007986 */ /* 0x0001e2000c101124 */
[----:B------:R-:W-:Y:S05]  /*5c40*/  BRA `(.L_x_23814) ;  /* 0x0000000800147947 */ /* 0x000fea0003800000 */
.L_x_23823:
        /* <DEDUP_REMOVED lines=18> */
.L_x_23830:
[----:B------:R-:W-:-:S04]  /*5d70*/  SHF.R.U32.HI R5, RZ, 0x18, R5 ;  /* 0x00000018ff057819 */ /* 0x000fc80000011605 */
[----:B------:R-:W-:-:S07]  /*5d80*/  LOP3.LUT R0, R0, 0x80, R5, 0xf8, !PT ;  /* 0x0000008000007812 */ /* 0x000fce00078ef805 */
.L_x_23829:
[----:B------:R-:W-:Y:S05]  /*5d90*/  BSYNC.RECONVERGENT B0 ;  /* 0x0000000000007941 */ /* 0x000fea0003800200 */
.L_x_23828:
[----:B------:R0:W-:Y:S01]  /*5da0*/  STG.E.U8 desc[UR36][R2.64], R0 ;  /* 0x0000000002007986 */ /* 0x0001e2000c101124 */
[----:B------:R-:W-:Y:S05]  /*5db0*/  BRA `(.L_x_23814) ;  /* 0x0000000400b87947 */ /* 0x000fea0003800000 */
.L_x_23822:
        /* <DEDUP_REMOVED lines=22> */
.L_x_23832:
[----:B------:R-:W-:-:S06]  /*5f20*/  HADD2.F32 R4, -RZ, R25.H0_H0 ;  /* 0x20000019ff047230 */ /* 0x000fcc0000004100 */
[----:B------:R-:W0:Y:S02]  /*5f30*/  F2I.U64.TRUNC R4, R4 ;  /* 0x0000000400047311 */ /* 0x000e24000020d800 */
[----:B0-----:R0:W-:Y:S01]  /*5f40*/  STG.E.64 desc[UR36][R2.64], R4 ;  /* 0x0000000402007986 */ /* 0x0011e2000c101b24 */
[----:B------:R-:W-:Y:S05]  /*5f50*/  BRA `(.L_x_23814) ;  /* 0x0000000400507947 */ /* 0x000fea0003800000 */
.L_x_23831:
[----:B------:R-:W-:-:S06]  /*5f60*/  HADD2.F32 R25, -RZ, R25.H0_H0 ;  /* 0x20000019ff197230 */ /* 0x000fcc0000004100 */
[----:B------:R-:W0:Y:S02]  /*5f70*/  F2I.FTZ.U32.TRUNC.NTZ R25, R25 ;  /* 0x0000001900197305 */ /* 0x000e24000021f000 */
[----:B0-----:R0:W-:Y:S01]  /*5f80*/  STG.E desc[UR36][R2.64], R25 ;  /* 0x0000001902007986 */ /* 0x0011e2000c101924 */
[----:B------:R-:W-:Y:S05]  /*5f90*/  BRA `(.L_x_23814) ;  /* 0x0000000400407947 */ /* 0x000fea0003800000 */
.L_x_23821:
        /* <DEDUP_REMOVED lines=11> */
.L_x_23834:
[----:B------:R-:W-:Y:S01]  /*6050*/  HADD2.F32 R25, -RZ, R25.H0_H0 ;  /* 0x20000019ff197230 */ /* 0x000fe20000004100 */
[----:B------:R-:W-:-:S04]  /*6060*/  CS2R R6, SRZ ;  /* 0x0000000000067805 */ /* 0x000fc8000001ff00 */
[----:B------:R-:W-:-:S06]  /*6070*/  FMUL.FTZ R4, R25, 1 ;  /* 0x3f80000019047820 */ /* 0x000fcc0000410000 */
[----:B------:R-:W0:Y:S02]  /*6080*/  F2F.F64.F32 R4, R4 ;  /* 0x0000000400047310 */ /* 0x000e240000201800 */
[----:B0-----:R0:W-:Y:S01]  /*6090*/  STG.E.128 desc[UR36][R2.64], R4 ;  /* 0x0000000402007986 */ /* 0x0011e2000c101d24 */
[----:B------:R-:W-:Y:S05]  /*60a0*/  BRA `(.L_x_23814) ;  /* 0x0000000000fc7947 */ /* 0x000fea0003800000 */
.L_x_23833:
[----:B------:R-:W-:-:S13]  /*60b0*/  ISETP.NE.AND P0, PT, R0, 0xf, PT ;  /* 0x0000000f0000780c */ /* 0x000fda0003f05270 */
[----:B------:R-:W-:Y:S05]  /*60c0*/  @!P0 BRA `(.L_x_23835) ;  /* 0x0000000000e88947 */ /* 0x000fea0003800000 */
[----:B------:R-:W-:-:S13]  /*60d0*/  ISETP.NE.AND P0, PT, R0, 0x17, PT ;  /* 0x000000170000780c */ /* 0x000fda0003f05270 */
[----:B------:R-:W-:Y:S05]  /*60e0*/  @!P0 BRA `(.L_x_23836) ;  /* 0x0000000000908947 */ /* 0x000fea0003800000 */
[----:B------:R-:W-:-:S13]  /*60f0*/  ISETP.NE.AND P0, PT, R0, 0x18, PT ;  /* 0x000000180000780c */ /* 0x000fda0003f05270 */
[----:B------:R-:W-:Y:S05]  /*6100*/  @!P0 BRA `(.L_x_23837) ;  /* 0x0000000000448947 */ /* 0x000fea0003800000 */
.L_x_23813:
        /* <DEDUP_REMOVED lines=16> */
.L_x_23838:
[----:B------:R-:W-:Y:S05]  /*6210*/  BRA `(.L_x_23814) ;  /* 0x0000000000a07947 */ /* 0x000fea0003800000 */
.L_x_23837:
        /* <DEDUP_REMOVED lines=13> */
.L_x_23840:
[----:B------:R-:W-:Y:S05]  /*62f0*/  BSYNC.RECONVERGENT B0 ;  /* 0x0000000000007941 */ /* 0x000fea0003800200 */
.L_x_23839:
[----:B------:R-:W-:-:S05]  /*6300*/  LOP3.LUT R5, R0, 0x80, R5, 0xf8, !PT ;  /* 0x0000008000057812 */ /* 0x000fca00078ef805 */
[----:B------:R3:W-:Y:S01]  /*6310*/  STG.E.U8 desc[UR36][R2.64], R5 ;  /* 0x0000000502007986 */ /* 0x0007e2000c101124 */
[----:B------:R-:W-:Y:S05]  /*6320*/  BRA `(.L_x_23814) ;  /* 0x00000000005c7947 */ /* 0x000fea0003800000 */
.L_x_23836:
        /* <DEDUP_REMOVED lines=12> */
.L_x_23842:
[----:B------:R-:W-:Y:S01]  /*63f0*/  IMAD.MOV.U32 R0, RZ, RZ, 0x7f ;  /* 0x0000007fff007424 */ /* 0x000fe200078e00ff */
[----:B------:R-:W-:-:S04]  /*6400*/  ISETP.GT.U32.AND P0, PT, R4, 0x7f800000, PT ;  /* 0x7f8000000400780c */ /* 0x000fc80003f04070 */
[----:B------:R-:W-:-:S09]  /*6410*/  SEL R0, R0, 0x7c, P0 ;  /* 0x0000007c00007807 */ /* 0x000fd20000000000 */
.L_x_23843:
[----:B------:R-:W-:Y:S05]  /*6420*/  BSYNC.RECONVERGENT B0 ;  /* 0x0000000000007941 */ /* 0x000fea0003800200 */
.L_x_23841:
[----:B------:R-:W-:-:S04]  /*6430*/  SHF.R.U32.HI R5, RZ, 0x18, R5 ;  /* 0x00000018ff057819 */ /* 0x000fc80000011605 */
[----:B------:R-:W-:-:S05]  /*6440*/  LOP3.LUT R5, R0, 0x80, R5, 0xf8, !PT ;  /* 0x0000008000057812 */ /* 0x000fca00078ef805 */
[----:B------:R2:W-:Y:S01]  /*6450*/  STG.E.U8 desc[UR36][R2.64], R5 ;  /* 0x0000000502007986 */ /* 0x0005e2000c101124 */
[----:B------:R-:W-:Y:S05]  /*6460*/  BRA `(.L_x_23814) ;  /* 0x00000000000c7947 */ /* 0x000fea0003800000 */
.L_x_23835:
[----:B------:R-:W-:-:S05]  /*6470*/  HADD2.F32 R0, -RZ, R25.H0_H0 ;  /* 0x20000019ff007230 */ /* 0x000fca0000004100 */
[----:B------:R-:W-:-:S05]  /*6480*/  F2FP.BF16.F32.PACK_AB R0, RZ, R0 ;  /* 0x00000000ff00723e */ /* 0x000fca00000010ff */
[----:B------:R4:W-:Y:S02]  /*6490*/  STG.E.U16 desc[UR36][R2.64], R0 ;  /* 0x0000000002007986 */ /* 0x0009e4000c101524 */
.L_x_23814:
        /* <DEDUP_REMOVED lines=25> */
.L_x_23847:
[----:B------:R-:W-:-:S06]  /*6630*/  HADD2.F32 R5, -RZ, R24.H0_H0 ;  /* 0x20000018ff057230 */ /* 0x000fcc0000004100 */
[----:B------:R-:W0:Y:S02]  /*6640*/  F2I.S64.TRUNC R4, R5 ;  /* 0x0000000500047311 */ /* 0x000e24000020d900 */
[----:B0-----:R4:W-:Y:S01]  /*6650*/  STG.E.U8 desc[UR36][R2.64], R4 ;  /* 0x0000000402007986 */ /* 0x0019e2000c101124 */
[----:B------:R-:W-:Y:S05]  /*6660*/  BRA `(.L_x_23849) ;  /* 0x0000000c006c7947 */ /* 0x000fea0003800000 */
.L_x_23846:
        /* <DEDUP_REMOVED lines=10> */
.L_x_23851:
[----:B------:R-:W-:-:S04]  /*6710*/  HADD2.F32 R24, -RZ, R24.H0_H0 ;  /* 0x20000018ff187230 */ /* 0x000fc80000004100 */
[----:B------:R-:W0:Y:S02]  /*6720*/  F2I.FTZ.TRUNC.NTZ R5, R24 ;  /* 0x0000001800057305 */ /* 0x000e24000021f100 */
[----:B0-----:R2:W-:Y:S01]  /*6730*/  STG.E desc[UR36][R2.64], R5 ;  /* 0x0000000502007986 */ /* 0x0015e2000c101924 */
[----:B------:R-:W-:Y:S05]  /*6740*/  BRA `(.L_x_23849) ;  /* 0x0000000c00347947 */ /* 0x000fea0003800000 */
.L_x_23850:
[----:B------:R-:W-:-:S04]  /*6750*/  HADD2.F32 R24, -RZ, R24.H0_H0 ;  /* 0x20000018ff187230 */ /* 0x000fc80000004100 */
[----:B------:R-:W0:Y:S02]  /*6760*/  F2I.FTZ.TRUNC.NTZ R5, R24 ;  /* 0x0000001800057305 */ /* 0x000e24000021f100 */
[----:B0-----:R0:W-:Y:S01]  /*6770*/  STG.E.U16 desc[UR36][R2.64], R5 ;  /* 0x0000000502007986 */ /* 0x0011e2000c101524 */
[----:B------:R-:W-:Y:S05]  /*6780*/  BRA `(.L_x_23849) ;  /* 0x0000000c00247947 */ /* 0x000fea0003800000 */
.L_x_23845:
        /* <DEDUP_REMOVED lines=9> */
.L_x_23853:
[----:B------:R0:W-:Y:S01]  /*6820*/  STG.E.U16 desc[UR36][R2.64], R24 ;  /* 0x0000001802007986 */ /* 0x0001e2000c101524 */
[----:B------:R-:W-:Y:S05]  /*6830*/  BRA `(.L_x_23849) ;  /* 0x0000000800f87947 */ /* 0x000fea0003800000 */
.L_x_23852:
        /* <DEDUP_REMOVED lines=10> */
.L_x_23855:
[----:B------:R-:W-:-:S05]  /*68e0*/  HADD2.F32 R0, -RZ, R24.H0_H0 ;  /* 0x20000018ff007230 */ /* 0x000fca0000004100 */
[----:B------:R-:W-:-:S04]  /*68f0*/  F2FP.F16.F32.PACK_AB R0, RZ, R0 ;  /* 0x00000000ff00723e */ /* 0x000fc800000000ff */
[----:B------:R-:W-:-:S05]  /*6900*/  PRMT R0, R0, 0x5410, RZ ;  /* 0x0000541000007816 */ /* 0x000fca00000000ff */
[----:B------:R0:W-:Y:S01]  /*6910*/  STG.E desc[UR36][R2.64], R0 ;  /* 0x0000000002007986 */ /* 0x0001e2000c101924 */
[----:B------:R-:W-:Y:S05]  /*6920*/  BRA `(.L_x_23849) ;  /* 0x0000000800bc7947 */ /* 0x000fea0003800000 */
.L_x_23854:
[----:B------:R-:W-:-:S05]  /*6930*/  HADD2.F32 R4, -RZ, R24.H0_H0 ;  /* 0x20000018ff047230 */ /* 0x000fca0000004100 */
[----:B------:R-:W-:-:S06]  /*6940*/  FMUL.FTZ R4, R4, 1 ;  /* 0x3f80000004047820 */ /* 0x000fcc0000410000 */
[----:B------:R-:W0:Y:S02]  /*6950*/  F2F.F64.F32 R4, R4 ;  /* 0x0000000400047310 */ /* 0x000e240000201800 */
[----:B0-----:R0:W-:Y:S01]  /*6960*/  STG.E.64 desc[UR36][R2.64], R4 ;  /* 0x0000000402007986 */ /* 0x0011e2000c101b24 */
[----:B------:R-:W-:Y:S05]  /*6970*/  BRA `(.L_x_23849) ;  /* 0x0000000800a87947 */ /* 0x000fea0003800000 */
.L_x_23844:
        /* <DEDUP_REMOVED lines=14> */
.L_x_23859:
        /* <DEDUP_REMOVED lines=18> */
.L_x_23862:
[----:B------:R-:W-:-:S04]  /*6b80*/  SHF.R.U32.HI R5, RZ, 0x18, R5 ;  /* 0x00000018ff057819 */ /* 0x000fc80000011605 */
[----:B------:R-:W-:-:S07]  /*6b90*/  LOP3.LUT R0, R0, 0x80, R5, 0xf8, !PT ;  /* 0x0000008000007812 */ /* 0x000fce00078ef805 */
.L_x_23861:
[----:B------:R-:W-:Y:S05]  /*6ba0*/  BSYNC.RECONVERGENT B0 ;  /* 0x0000000000007941 */ /* 0x000fea0003800200 */
.L_x_23860:
[----:B------:R0:W-:Y:S01]  /*6bb0*/  STG.E.U8 desc[UR36][R2.64], R0 ;  /* 0x0000000002007986 */ /* 0x0001e2000c101124 */
[----:B------:R-:W-:Y:S05]  /*6bc0*/  BRA `(.L_x_23849) ;  /* 0x0000000800147947 */ /* 0x000fea0003800000 */
.L_x_23858:
        /* <DEDUP_REMOVED lines=18> */
.L_x_23865:
[----:B------:R-:W-:-:S04]  /*6cf0*/  SHF.R.U32.HI R5, RZ, 0x18, R5 ;  /* 0x00000018ff057819 */ /* 0x000fc80000011605 */
[----:B------:R-:W-:-:S07]  /*6d00*/  LOP3.LUT R0, R0, 0x80, R5, 0xf8, !PT ;  /* 0x0000008000007812 */ /* 0x000fce00078ef805 */
.L_x_23864:
[----:B------:R-:W-:Y:S05]  /*6d10*/  BSYNC.RECONVERGENT B0 ;  /* 0x0000000000007941 */ /* 0x000fea0003800200 */
.L_x_23863:
[----:B------:R0:W-:Y:S01]  /*6d20*/  STG.E.U8 desc[UR36][R2.64], R0 ;  /* 0x0000000002007986 */ /* 0x0001e2000c101124 */
[----:B------:R-:W-:Y:S05]  /*6d30*/  BRA `(.L_x_23849) ;  /* 0x0000000400b87947 */ /* 0x000fea0003800000 */
.L_x_23857:
        /* <DEDUP_REMOVED lines=22> */
.L_x_23867:
[----:B------:R-:W-:-:S06]  /*6ea0*/  HADD2.F32 R4, -RZ, R24.H0_H0 ;  /* 0x20000018ff047230 */ /* 0x000fcc0000004100 */
[----:B------:R-:W0:Y:S02]  /*6eb0*/  F2I.U64.TRUNC R4, R4 ;  /* 0x0000000400047311 */ /* 0x000e24000020d800 */
[----:B0-----:R0:W-:Y:S01]  /*6ec0*/  STG.E.64 desc[UR36][R2.64], R4 ;  /* 0x0000000402007986 */ /* 0x0011e2000c101b24 */
[----:B------:R-:W-:Y:S05]  /*6ed0*/  BRA `(.L_x_23849) ;  /* 0x0000000400507947 */ /* 0x000fea0003800000 */
.L_x_23866:
[----:B------:R-:W-:-:S04]  /*6ee0*/  HADD2.F32 R24, -RZ, R24.H0_H0 ;  /* 0x20000018ff187230 */ /* 0x000fc80000004100 */
[----:B------:R-:W0:Y:S02]  /*6ef0*/  F2I.FTZ.U32.TRUNC.NTZ R5, R24 ;  /* 0x0000001800057305 */ /* 0x000e24000021f000 */
[----:B0-----:R0:W-:Y:S01]  /*6f00*/  STG.E desc[UR36][R2.64], R5 ;  /* 0x0000000502007986 */ /* 0x0011e2000c101924 */
[----:B------:R-:W-:Y:S05]  /*6f10*/  BRA `(.L_x_23849) ;  /* 0x0000000400407947 */ /* 0x000fea0003800000 */
.L_x_23856:
        /* <DEDUP_REMOVED lines=11> */
.L_x_23869:
[----:B------:R-:W-:Y:S01]  /*6fd0*/  HADD2.F32 R24, -RZ, R24.H0_H0 ;  /* 0x20000018ff187230 */ /* 0x000fe20000004100 */
[----:B------:R-:W-:-:S04]  /*6fe0*/  CS2R R6, SRZ ;  /* 0x0000000000067805 */ /* 0x000fc8000001ff00 */
[----:B------:R-:W-:-:S06]  /*6ff0*/  FMUL.FTZ R4, R24, 1 ;  /* 0x3f80000018047820 */ /* 0x000fcc0000410000 */
[----:B------:R-:W0:Y:S02]  /*7000*/  F2F.F64.F32 R4, R4 ;  /* 0x0000000400047310 */ /* 0x000e240000201800 */
[----:B0-----:R0:W-:Y:S01]  /*7010*/  STG.E.128 desc[UR36][R2.64], R4 ;  /* 0x0000000402007986 */ /* 0x0011e2000c101d24 */
[----:B------:R-:W-:Y:S05]  /*7020*/  BRA `(.L_x_23849) ;  /* 0x0000000000fc7947 */ /* 0x000fea0003800000 */
.L_x_23868:
[----:B------:R-:W-:-:S13]  /*7030*/  ISETP.NE.AND P0, PT, R0, 0xf, PT ;  /* 0x0000000f0000780c */ /* 0x000fda0003f05270 */
[----:B------:R-:W-:Y:S05]  /*7040*/  @!P0 BRA `(.L_x_23870) ;  /* 0x0000000000e88947 */ /* 0x000fea0003800000 */
[----:B------:R-:W-:-:S13]  /*7050*/  ISETP.NE.AND P0, PT, R0, 0x17, PT ;  /* 0x000000170000780c */ /* 0x000fda0003f05270 */
[----:B------:R-:W-:Y:S05]  /*7060*/  @!P0 BRA `(.L_x_23871) ;  /* 0x0000000000908947 */ /* 0x000fea0003800000 */
[----:B------:R-:W-:-:S13]  /*7070*/  ISETP.NE.AND P0, PT, R0, 0x18, PT ;  /* 0x000000180000780c */ /* 0x000fda0003f05270 */
[----:B------:R-:W-:Y:S05]  /*7080*/  @!P0 BRA `(.L_x_23872) ;  /* 0x0000000000448947 */ /* 0x000fea0003800000 */
.L_x_23848:
        /* <DEDUP_REMOVED lines=16> */
.L_x_23873:
[----:B------:R-:W-:Y:S05]  /*7190*/  BRA `(.L_x_23849) ;  /* 0x0000000000a07947 */ /* 0x000fea0003800000 */
.L_x_23872:
        /* <DEDUP_REMOVED lines=13> */
.L_x_23875:
[----:B------:R-:W-:Y:S05]  /*7270*/  BSYNC.RECONVERGENT B0 ;  /* 0x0000000000007941 */ /* 0x000fea0003800200 */
.L_x_23874:
[----:B------:R-:W-:-:S05]  /*7280*/  LOP3.LUT R5, R0, 0x80, R5, 0xf8, !PT ;  /* 0x0000008000057812 */ /* 0x000fca00078ef805 */
[----:B------:R0:W-:Y:S01]  /*7290*/  STG.E.U8 desc[UR36][R2.64], R5 ;  /* 0x0000000502007986 */ /* 0x0001e2000c101124 */
[----:B------:R-:W-:Y:S05]  /*72a0*/  BRA `(.L_x_23849) ;  /* 0x00000000005c7947 */ /* 0x000fea0003800000 */
.L_x_23871:
        /* <DEDUP_REMOVED lines=12> */
.L_x_23877:
[----:B------:R-:W-:Y:S01]  /*7370*/  IMAD.MOV.U32 R0, RZ, RZ, 0x7f ;  /* 0x0000007fff007424 */ /* 0x000fe200078e00ff */
[----:B------:R-:W-:-:S04]  /*7380*/  ISETP.GT.U32.AND P0, PT, R4, 0x7f800000, PT ;  /* 0x7f8000000400780c */ /* 0x000fc80003f04070 */
[----:B------:R-:W-:-:S09]  /*7390*/  SEL R0, R0, 0x7c, P0 ;  /* 0x0000007c00007807 */ /* 0x000fd20000000000 */
.L_x_23878:
[----:B------:R-:W-:Y:S05]  /*73a0*/  BSYNC.RECONVERGENT B0 ;  /* 0x0000000000007941 */ /* 0x000fea0003800200 */
.L_x_23876:
[----:B------:R-:W-:-:S04]  /*73b0*/  SHF.R.U32.HI R5, RZ, 0x18, R5 ;  /* 0x00000018ff057819 */ /* 0x000fc80000011605 */
[----:B------:R-:W-:-:S05]  /*73c0*/  LOP3.LUT R5, R0, 0x80, R5, 0xf8, !PT ;  /* 0x0000008000057812 */ /* 0x000fca00078ef805 */
[----:B------:R0:W-:Y:S01]  /*73d0*/  STG.E.U8 desc[UR36][R2.64], R5 ;  /* 0x0000000502007986 */ /* 0x0001e2000c101124 */
[----:B------:R-:W-:Y:S05]  /*73e0*/  BRA `(.L_x_23849) ;  /* 0x00000000000c7947 */ /* 0x000fea0003800000 */
.L_x_23870:
[----:B------:R-:W-:-:S05]  /*73f0*/  HADD2.F32 R0, -RZ, R24.H0_H0 ;  /* 0x20000018ff007230 */ /* 0x000fca0000004100 */
[----:B------:R-:W-:-:S05]  /*7400*/  F2FP.BF16.F32.PACK_AB R0, RZ, R0 ;  /* 0x00000000ff00723e */ /* 0x000fca00000010ff */
[----:B------:R0:W-:Y:S02]  /*7410*/  STG.E.U16 desc[UR36][R2.64], R0 ;  /* 0x0000000002007986 */ /* 0x0001e4000c101524 */
.L_x_23849:
[----:B------:R-:W-:-:S07]  /*7420*/  VIADD R19, R19, 0x80 ;  /* 0x0000008013137836 */ /* 0x000fce0000000000 */
.L_x_23808:
[----:B------:R-:W-:Y:S05]  /*7430*/  BSYNC.RECONVERGENT B6 ;  /* 0x0000000000067941 */ /* 0x000fea0003800200 */
.L_x_23807:
        /* <DEDUP_REMOVED lines=23> */
.L_x_23882:
[----:B------:R-:W-:-:S06]  /*75b0*/  HADD2.F32 R5, -RZ, R23.H0_H0 ;  /* 0x20000017ff057230 */ /* 0x000fcc0000004100 */
[----:B------:R-:W0:Y:S02]  /*75c0*/  F2I.S64.TRUNC R4, R5 ;  /* 0x0000000500047311 */ /* 0x000e24000020d900 */
[----:B0-----:R-:W-:Y:S01]  /*75d0*/  STG.E.U8 desc[UR36][R2.64], R4 ;  /* 0x0000000402007986 */ /* 0x001fe2000c101124 */
[----:B------:R-:W-:Y:S05]  /*75e0*/  EXIT ;  /* 0x000000000000794d */ /* 0x000fea0003800000 */
.L_x_23881:
        /* <DEDUP_REMOVED lines=10> */
.L_x_23885:
[----:B------:R-:W-:-:S06]  /*7690*/  HADD2.F32 R23, -RZ, R23.H0_H0 ;  /* 0x20000017ff177230 */ /* 0x000fcc0000004100 */
[----:B------:R-:W0:Y:S02]  /*76a0*/  F2I.FTZ.TRUNC.NTZ R23, R23 ;  /* 0x0000001700177305 */ /* 0x000e24000021f100 */
[----:B0-----:R-:W-:Y:S01]  /*76b0*/  STG.E desc[UR36][R2.64], R23 ;  /* 0x0000001702007986 */ /* 0x001fe2000c101924 */
[----:B------:R-:W-:Y:S05]  /*76c0*/  EXIT ;  /* 0x000000000000794d */ /* 0x000fea0003800000 */
.L_x_23884:
[----:B------:R-:W-:-:S06]  /*76d0*/  HADD2.F32 R23, -RZ, R23.H0_H0 ;  /* 0x20000017ff177230 */ /* 0x000fcc0000004100 */
[----:B------:R-:W0:Y:S02]  /*76e0*/  F2I.FTZ.TRUNC.NTZ R23, R23 ;  /* 0x0000001700177305 */ /* 0x000e24000021f100 */
[----:B0-----:R-:W-:Y:S01]  /*76f0*/  STG.E.U16 desc[UR36][R2.64], R23 ;  /* 0x0000001702007986 */ /* 0x001fe2000c101524 */
[----:B------:R-:W-:Y:S05]  /*7700*/  EXIT ;  /* 0x000000000000794d */ /* 0x000fea0003800000 */
.L_x_23880:
        /* <DEDUP_REMOVED lines=9> */
.L_x_23887:
[----:B------:R-:W-:Y:S01]  /*77a0*/  STG.E.U16 desc[UR36][R2.64], R23 ;  /* 0x0000001702007986 */ /* 0x000fe2000c101524 */
[----:B------:R-:W-:Y:S05]  /*77b0*/  EXIT ;  /* 0x000000000000794d */ /* 0x000fea0003800000 */
.L_x_23886:
        /* <DEDUP_REMOVED lines=10> */
.L_x_23889:
[----:B------:R-:W-:-:S05]  /*7860*/  HADD2.F32 R0, -RZ, R23.H0_H0 ;  /* 0x20000017ff007230 */ /* 0x000fca0000004100 */
[----:B------:R-:W-:-:S04]  /*7870*/  F2FP.F16.F32.PACK_AB R0, RZ, R0 ;  /* 0x00000000ff00723e */ /* 0x000fc800000000ff */
[----:B------:R-:W-:-:S05]  /*7880*/  PRMT R0, R0, 0x5410, RZ ;  /* 0x0000541000007816 */ /* 0x000fca00000000ff */
[----:B------:R-:W-:Y:S01]  /*7890*/  STG.E desc[UR36][R2.64], R0 ;  /* 0x0000000002007986 */ /* 0x000fe2000c101924 */
[----:B------:R-:W-:Y:S05]  /*78a0*/  EXIT ;  /* 0x000000000000794d */ /* 0x000fea0003800000 */
.L_x_23888:
[----:B------:R-:W-:-:S05]  /*78b0*/  HADD2.F32 R4, -RZ, R23.H0_H0 ;  /* 0x20000017ff047230 */ /* 0x000fca0000004100 */
[----:B------:R-:W-:-:S06]  /*78c0*/  FMUL.FTZ R4, R4, 1 ;  /* 0x3f80000004047820 */ /* 0x000fcc0000410000 */
[----:B------:R-:W0:Y:S02]  /*78d0*/  F2F.F64.F32 R4, R4 ;  /* 0x0000000400047310 */ /* 0x000e240000201800 */
[----:B0-----:R-:W-:Y:S01]  /*78e0*/  STG.E.64 desc[UR36][R2.64], R4 ;  /* 0x0000000402007986 */ /* 0x001fe2000c101b24 */
[----:B------:R-:W-:Y:S05]  /*78f0*/  EXIT ;  /* 0x000000000000794d */ /* 0x000fea0003800000 */
.L_x_23879:
        /* <DEDUP_REMOVED lines=14> */
.L_x_23893:
        /* <DEDUP_REMOVED lines=18> */
.L_x_23896:
[----:B------:R-:W-:-:S04]  /*7b00*/  SHF.R.U32.HI R5, RZ, 0x18, R5 ;  /* 0x00000018ff057819 */ /* 0x000fc80000011605 */
[----:B------:R-:W-:-:S07]  /*7b10*/  LOP3.LUT R0, R0, 0x80, R5, 0xf8, !PT ;  /* 0x0000008000007812 */ /* 0x000fce00078ef805 */
.L_x_23895:
[----:B------:R-:W-:Y:S05]  /*7b20*/  BSYNC.RECONVERGENT B0 ;  /* 0x0000000000007941 */ /* 0x000fea0003800200 */
.L_x_23894:
[----:B------:R-:W-:Y:S01]  /*7b30*/  STG.E.U8 desc[UR36][R2.64], R0 ;  /* 0x0000000002007986 */ /* 0x000fe2000c101124 */
[----:B------:R-:W-:Y:S05]  /*7b40*/  EXIT ;  /* 0x000000000000794d */ /* 0x000fea0003800000 */
.L_x_23892:
        /* <DEDUP_REMOVED lines=18> */
.L_x_23899:
[----:B------:R-:W-:-:S04]  /*7c70*/  SHF.R.U32.HI R5, RZ, 0x18, R5 ;  /* 0x00000018ff057819 */ /* 0x000fc80000011605 */
[----:B------:R-:W-:-:S07]  /*7c80*/  LOP3.LUT R0, R0, 0x80, R5, 0xf8, !PT ;  /* 0x0000008000007812 */ /* 0x000fce00078ef805 */
.L_x_23898:
[----:B------:R-:W-:Y:S05]  /*7c90*/  BSYNC.RECONVERGENT B0 ;  /* 0x0000000000007941 */ /* 0x000fea0003800200 */
.L_x_23897:
[----:B------:R-:W-:Y:S01]  /*7ca0*/  STG.E.U8 desc[UR36][R2.64], R0 ;  /* 0x0000000002007986 */ /* 0x000fe2000c101124 */
[----:B------:R-:W-:Y:S05]  /*7cb0*/  EXIT ;  /* 0x000000000000794d */ /* 0x000fea0003800000 */
.L_x_23891:
        /* <DEDUP_REMOVED lines=22> */
.L_x_23901:
[----:B------:R-:W-:-:S06]  /*7e20*/  HADD2.F32 R4, -RZ, R23.H0_H0 ;  /* 0x20000017ff047230 */ /* 0x000fcc0000004100 */
[----:B------:R-:W0:Y:S02]  /*7e30*/  F2I.U64.TRUNC R4, R4 ;  /* 0x0000000400047311 */ /* 0x000e24000020d800 */
[----:B0-----:R-:W-:Y:S01]  /*7e40*/  STG.E.64 desc[UR36][R2.64], R4 ;  /* 0x0000000402007986 */ /* 0x001fe2000c101b24 */
[----:B------:R-:W-:Y:S05]  /*7e50*/  EXIT ;  /* 0x000000000000794d */ /* 0x000fea0003800000 */
.L_x_23900:
[----:B------:R-:W-:-:S06]  /*7e60*/  HADD2.F32 R23, -RZ, R23.H0_H0 ;  /* 0x20000017ff177230 */ /* 0x000fcc0000004100 */
[----:B------:R-:W0:Y:S02]  /*7e70*/  F2I.FTZ.U32.TRUNC.NTZ R23, R23 ;  /* 0x0000001700177305 */ /* 0x000e24000021f000 */
[----:B0-----:R-:W-:Y:S01]  /*7e80*/  STG.E desc[UR36][R2.64], R23 ;  /* 0x0000001702007986 */ /* 0x001fe2000c101924 */
[----:B------:R-:W-:Y:S05]  /*7e90*/  EXIT ;  /* 0x000000000000794d */ /* 0x000fea0003800000 */
.L_x_23890:
        /* <DEDUP_REMOVED lines=11> */
.L_x_23903:
[----:B------:R-:W-:Y:S01]  /*7f50*/  HADD2.F32 R23, -RZ, R23.H0_H0 ;  /* 0x20000017ff177230 */ /* 0x000fe20000004100 */
[----:B------:R-:W-:-:S04]  /*7f60*/  CS2R R6, SRZ ;  /* 0x0000000000067805 */ /* 0x000fc8000001ff00 */
[----:B------:R-:W-:-:S06]  /*7f70*/  FMUL.FTZ R4, R23, 1 ;  /* 0x3f80000017047820 */ /* 0x000fcc0000410000 */
[----:B------:R-:W0:Y:S02]  /*7f80*/  F2F.F64.F32 R4, R4 ;  /* 0x0000000400047310 */ /* 0x000e240000201800 */
[----:B0-----:R-:W-:Y:S01]  /*7f90*/  STG.E.128 desc[UR36][R2.64], R4 ;  /* 0x0000000402007986 */ /* 0x001fe2000c101d24 */
[----:B------:R-:W-:Y:S05]  /*7fa0*/  EXIT ;  /* 0x000000000000794d */ /* 0x000fea0003800000 */
.L_x_23902:
[----:B------:R-:W-:-:S13]  /*7fb0*/  ISETP.NE.AND P0, PT, R0, 0xf, PT ;  /* 0x0000000f0000780c */ /* 0x000fda0003f05270 */
[----:B------:R-:W-:Y:S05]  /*7fc0*/  @!P0 BRA `(.L_x_23904) ;  /* 0x0000000000e88947 */ /* 0x000fea0003800000 */
[----:B------:R-:W-:-:S13]  /*7fd0*/  ISETP.NE.AND P0, PT, R0, 0x17, PT ;  /* 0x000000170000780c */ /* 0x000fda0003f05270 */
[----:B------:R-:W-:Y:S05]  /*7fe0*/  @!P0 BRA `(.L_x_23905) ;  /* 0x0000000000908947 */ /* 0x000fea0003800000 */
[----:B------:R-:W-:-:S13]  /*7ff0*/  ISETP.NE.AND P0, PT, R0, 0x18, PT ;  /* 0x000000180000780c */ /* 0x000fda0003f05270 */
[----:B------:R-:W-:Y:S05]  /*8000*/  @!P0 BRA `(.L_x_23906) ;  /* 0x0000000000448947 */ /* 0x000fea0003800000 */
.L_x_23883:
        /* <DEDUP_REMOVED lines=16> */
.L_x_23907:
[----:B------:R-:W-:Y:S05]  /*8110*/  EXIT ;  /* 0x000000000000794d */ /* 0x000fea0003800000 */
.L_x_23906:
        /* <DEDUP_REMOVED lines=13> */
.L_x_23909:
[----:B------:R-:W-:Y:S05]  /*81f0*/  BSYNC.RECONVERGENT B0 ;  /* 0x0000000000007941 */ /* 0x000fea0003800200 */
.L_x_23908:
[----:B------:R-:W-:-:S05]  /*8200*/  LOP3.LUT R5, R0, 0x80, R5, 0xf8, !PT ;  /* 0x0000008000057812 */ /* 0x000fca00078ef805 */
[----:B------:R-:W-:Y:S01]  /*8210*/  STG.E.U8 desc[UR36][R2.64], R5 ;  /* 0x0000000502007986 */ /* 0x000fe2000c101124 */
[----:B------:R-:W-:Y:S05]  /*8220*/  EXIT ;  /* 0x000000000000794d */ /* 0x000fea0003800000 */
.L_x_23905:
        /* <DEDUP_REMOVED lines=12> */
.L_x_23911:
[----:B------:R-:W-:Y:S01]  /*82f0*/  IMAD.MOV.U32 R0, RZ, RZ, 0x7f ;  /* 0x0000007fff007424 */ /* 0x000fe200078e00ff */
[----:B------:R-:W-:-:S04]  /*8300*/  ISETP.GT.U32.AND P0, PT, R4, 0x7f800000, PT ;  /* 0x7f8000000400780c */ /* 0x000fc80003f04070 */
[----:B------:R-:W-:-:S09]  /*8310*/  SEL R0, R0, 0x7c, P0 ;  /* 0x0000007c00007807 */ /* 0x000fd20000000000 */
.L_x_23912:
[----:B------:R-:W-:Y:S05]  /*8320*/  BSYNC.RECONVERGENT B0 ;  /* 0x0000000000007941 */ /* 0x000fea0003800200 */
.L_x_23910:
[----:B------:R-:W-:-:S04]  /*8330*/  SHF.R.U32.HI R5, RZ, 0x18, R5 ;  /* 0x00000018ff057819 */ /* 0x000fc80000011605 */
[----:B------:R-:W-:-:S05]  /*8340*/  LOP3.LUT R5, R0, 0x80, R5, 0xf8, !PT ;  /* 0x0000008000057812 */ /* 0x000fca00078ef805 */
[----:B------:R-:W-:Y:S01]  /*8350*/  STG.E.U8 desc[UR36][R2.64], R5 ;  /* 0x0000000502007986 */ /* 0x000fe2000c101124 */
[----:B------:R-:W-:Y:S05]  /*8360*/  EXIT ;  /* 0x000000000000794d */ /* 0x000fea0003800000 */
.L_x_23904:
[----:B------:R-:W-:-:S05]  /*8370*/  HADD2.F32 R0, -RZ, R23.H0_H0 ;  /* 0x20000017ff007230 */ /* 0x000fca0000004100 */
[----:B------:R-:W-:-:S05]  /*8380*/  F2FP.BF16.F32.PACK_AB R0, RZ, R0 ;  /* 0x00000000ff00723e */ /* 0x000fca00000010ff */
[----:B------:R-:W-:Y:S01]  /*8390*/  STG.E.U16 desc[UR36][R2.64], R0 ;  /* 0x0000000002007986 */ /* 0x000fe2000c101524 */
[----:B------:R-:W-:Y:S05]  /*83a0*/  EXIT ;  /* 0x000000000000794d */ /* 0x000fea0003800000 */
.L_x_23913:
        /* <DEDUP_REMOVED lines=13> */
.L_x_37224:


//--------------------- .text._ZN2at6native18elementwise_kernelILi128ELi4EZNS0_22gpu_kernel_impl_nocastIZZZNS0_17rsqrt_kernel_cudaERNS_18TensorIteratorBaseEENKUlvE0_clEvENKUlvE2_clEvEUlN3c104HalfEE_EEvS4_RKT_EUliE_EEviT1_ --------------------------
	.section	.text._ZN2at6native18elementwise_kernelILi128ELi4EZNS0_22gpu_kernel_impl_nocastIZZZNS0_17rsqrt_kernel_cudaERNS_18TensorIteratorBaseEENKUlvE0_clEvENKUlvE2_clEvEUlN3c104HalfEE_EEvS4_RKT_EUliE_EEviT1_,"ax",@progbits
	.align	128
        .global         _ZN2at6native18elementwise_kernelILi128ELi4EZNS0_22gpu_kernel_impl_nocastIZZZNS0_17rsqrt_kernel_cudaERNS_18TensorIteratorBaseEENKUlvE0_clEvENKUlvE2_clEvEUlN3c104HalfEE_EEvS4_RKT_EUliE_EEviT1_
        .type           _ZN2at6native18elementwise_kernelILi128ELi4EZNS0_22gpu_kernel_impl_nocastIZZZNS0_17rsqrt_kernel_cudaERNS_18TensorIteratorBaseEENKUlvE0_clEvENKUlvE2_clEvEUlN3c104HalfEE_EEvS4_RKT_EUliE_EEviT1_,@function
        .size           _ZN2at6native18elementwise_kernelILi128ELi4EZNS0_22gpu_kernel_impl_nocastIZZZNS0_17rsqrt_kernel_cudaERNS_18TensorIteratorBaseEENKUlvE0_clEvENKUlvE2_clEvEUlN3c104HalfEE_EEvS4_RKT_EUliE_EEviT1_,(.L_x_37225 - _ZN2at6native18elementwise_kernelILi128ELi4EZNS0_22gpu_kernel_impl_nocastIZZZNS0_17rsqrt_kernel_cudaERNS_18TensorIteratorBaseEENKUlvE0_clEvENKUlvE2_clEvEUlN3c104HalfEE_EEvS4_RKT_EUliE_EEviT1_)
        .other          _ZN2at6native18elementwise_kernelILi128ELi4EZNS0_22gpu_kernel_impl_nocastIZZZNS0_17rsqrt_kernel_cudaERNS_18TensorIteratorBaseEENKUlvE0_clEvENKUlvE2_clEvEUlN3c104HalfEE_EEvS4_RKT_EUliE_EEviT1_,@"STO_CUDA_ENTRY STV_DEFAULT"
_ZN2at6native18elementwise_kernelILi128ELi4EZNS0_22gpu_kernel_impl_nocastIZZZNS0_17rsqrt_kernel_cudaERNS_18TensorIteratorBaseEENKUlvE0_clEvENKUlvE2_clEvEUlN3c104HalfEE_EEvS4_RKT_EUliE_EEviT1_:
.text._ZN2at6native18elementwise_kernelILi128ELi4EZNS0_22gpu_kernel_impl_nocastIZZZNS0_17rsqrt_kernel_cudaERNS_18TensorIteratorBaseEENKUlvE0_clEvENKUlvE2_clEvEUlN3c104HalfEE_EEvS4_RKT_EUliE_EEviT1_:
        /* <DEDUP_REMOVED lines=21> */
[----:B------:R-:W1:Y:S02]  /*0150*/  MUFU.RSQ R0, R0 ;  /* 0x0000000000007308 */ /* 0x000e640000001400 */
        /* <DEDUP_REMOVED lines=8> */
[----:B------:R-:W1:Y:S02]  /*01e0*/  MUFU.RSQ R0, R0 ;  /* 0x0000000000007308 */ /* 0x000e640000001400 */
[----:B-1----:R-:W-:-:S05]  /*01f0*/  F2FP.F16.F32.PACK_AB R2, RZ, R0 ;  /* 0x00000000ff02723e */ /* 0x002fca00000000ff */
[----:B0-----:R0:W-:Y:S02]  /*0200*/  STG.E.U16 desc[UR6][R6.64], R2 ;  /* 0x0000000206007986 */ /* 0x0011e4000c101506 */
.L_x_23917:
[----:B------:R-:W-:-:S13]  /*0210*/  ISETP.GE.AND P0, PT, R3, UR4, PT ;  /* 0x0000000403007c0c */ /* 0x000fda000bf06270 */
[----:B------:R-:W-:Y:S05]  /*0220*/  @P0 BREAK.RELIABLE B1 ;  /* 0x0000000000010942 */ /* 0x000fea0003800100 */
[----:B------:R-:W-:Y:S05]  /*0230*/  @P0 BRA `(.L_x_23918) ;  /* 0x0000000000240947 */ /* 0x000fea0003800000 */
[----:B------:R-:W-:Y:S05]  /*0240*/  BSYNC.RELIABLE B1 ;  /* 0x0000000000017941 */ /* 0x000fea0003800100 */
.L_x_23916:
        /* <DEDUP_REMOVED lines=8> */
.L_x_23918:
[----:B------:R-:W-:Y:S05]  /*02d0*/  BSYNC.RECONVERGENT B0 ;  /* 0x0000000000007941 */ /* 0x000fea0003800200 */
.L_x_23915:
[----:B------:R-:W-:Y:S05]  /*02e0*/  WARPSYNC.ALL ;  /* 0x0000000000007948 */ /* 0x000fea0003800000 */
[----:B------:R-:W-:-:S13]  /*02f0*/  ISETP.GE.AND P0, PT, R3, UR4, PT ;  /* 0x0000000403007c0c */ /* 0x000fda000bf06270 */
[----:B------:R-:W-:Y:S05]  /*0300*/  @P0 EXIT ;  /* 0x000000000000094d */ /* 0x000fea0003800000 */
[----:B01----:R-:W0:Y:S02]  /*0310*/  LDC.64 R2, c[0x0][0x588] ;  /* 0x00016200ff027b82 */ /* 0x003e240000000a00 */
[----:B0-----:R-:W2:Y:S06]  /*0320*/  LDG.E.U16 R2, desc[UR6][R2.64] ;  /* 0x0000000602027981 */ /* 0x001eac000c1e1500 */
[----:B------:R-:W0:Y:S01]  /*0330*/  LDC.64 R4, c[0x0][0x580] ;  /* 0x00016000ff047b82 */ /* 0x000e220000000a00 */
[----:B--2---:R-:W-:-:S06]  /*0340*/  HADD2.F32 R0, -RZ, R2.H0_H0 ;  /* 0x20000002ff007230 */ /* 0x004fcc0000004100 */
[----:B------:R-:W1:Y:S02]  /*0350*/  MUFU.RSQ R0, R0 ;  /* 0x0000000000007308 */ /* 0x000e640000001400 */
[----:B-1----:R-:W-:-:S05]  /*0360*/  F2FP.F16.F32.PACK_AB R3, RZ, R0 ;  /* 0x00000000ff03723e */ /* 0x002fca00000000ff */
[----:B0-----:R-:W-:Y:S01]  /*0370*/  STG.E.U16 desc[UR6][R4.64], R3 ;  /* 0x0000000304007986 */ /* 0x001fe2000c101506 */
[----:B------:R-:W-:Y:S05]  /*0380*/  EXIT ;  /* 0x000000000000794d */ /* 0x000fea0003800000 */
.L_x_23914:
        /* <DEDUP_REMOVED lines=306> */
.L_x_23922:
        /* <DEDUP_REMOVED lines=10> */
[----:B------:R-:W0:Y:S02]  /*1750*/  MUFU.RSQ R8, R8 ;  /* 0x0000000800087308 */ /* 0x000e240000001400 */
        /* <DEDUP_REMOVED lines=301> */
.L_x_23924:
        /* <DEDUP_REMOVED lines=8> */
[----:B------:R-:W0:Y:S02]  /*2ab0*/  MUFU.RSQ R8, R8 ;  /* 0x0000000800087308 */ /* 0x000e240000001400 */
[----:B0-----:R-:W-:-:S05]  /*2ac0*/  F2FP.F16.F32.PACK_AB R7, RZ, R8 ;  /* 0x00000008ff07723e */ /* 0x001fca00000000ff */
[----:B------:R0:W-:Y:S02]  /*2ad0*/  STG.E.U16 desc[UR6][R4.64], R7 ;  /* 0x0000000704007986 */ /* 0x0001e4000c101506 */
.L_x_23921:
[----:B------:R-:W-:-:S13]  /*2ae0*/  ISETP.GE.AND P0, PT, R3, UR4, PT ;  /* 0x0000000403007c0c */ /* 0x000fda000bf06270 */
[----:B------:R-:W-:Y:S05]  /*2af0*/  @P0 BREAK.RELIABLE B1 ;  /* 0x0000000000010942 */ /* 0x000fea0003800100 */
[----:B------:R-:W-:Y:S05]  /*2b00*/  @P0 BRA `(.L_x_23923) ;  /* 0x0000001000d80947 */ /* 0x000fea0003800000 */
[----:B------:R-:W-:Y:S05]  /*2b10*/  BSYNC.RELIABLE B1 ;  /* 0x0000000000017941 */ /* 0x000fea0003800100 */
.L_x_23920:
        /* <DEDUP_REMOVED lines=298> */
.L_x_23925:
        /* <DEDUP_REMOVED lines=11> */
.L_x_23923:
[----:B------:R-:W-:Y:S05]  /*3e70*/  BSYNC.RECONVERGENT B0 ;  /* 0x0000000000007941 */ /* 0x000fea0003800200 */
.L_x_23919:
        /* <DEDUP_REMOVED lines=301> */
.L_x_23926:
[----:B------:R-:W0:Y:S02]  /*5150*/  LDCU.128 UR8, c[0x0][0x580] ;  /* 0x0000b000ff0877ac */ /* 0x000e240008000c00 */
[----:B0-----:R-:W-:-:S04]  /*5160*/  IADD3 R4, P0, PT, R2, UR10, RZ ;  /* 0x0000000a02047c10 */ /* 0x001fc8000ff1e0ff */
[----:B------:R-:W-:-:S05]  /*5170*/  IADD3.X R5, PT, PT, RZ, UR11, RZ, P0, !PT ;  /* 0x0000000bff057c10 */ /* 0x000fca00087fe4ff */
[----:B------:R-:W2:Y:S01]  /*5180*/  LDG.E.U16 R4, desc[UR6][R4.64] ;  /* 0x0000000604047981 */ /* 0x000ea2000c1e1500 */
[----:B------:R-:W-:-:S04]  /*5190*/  IADD3 R2, P0, PT, R3, UR8, RZ ;  /* 0x0000000803027c10 */ /* 0x000fc8000ff1e0ff */
[----:B------:R-:W-:Y:S01]  /*51a0*/  IADD3.X R3, PT, PT, RZ, UR9, RZ, P0, !PT ;  /* 0x00000009ff037c10 */ /* 0x000fe200087fe4ff */
[----:B--2---:R-:W-:-:S06]  /*51b0*/  HADD2.F32 R0, -RZ, R4.H0_H0 ;  /* 0x20000004ff007230 */ /* 0x004fcc0000004100 */
[----:B------:R-:W0:Y:S02]  /*51c0*/  MUFU.RSQ R0, R0 ;  /* 0x0000000000007308 */ /* 0x000e240000001400 */
[----:B0-----:R-:W-:-:S05]  /*51d0*/  F2FP.F16.F32.PACK_AB R5, RZ, R0 ;  /* 0x00000000ff05723e */ /* 0x001fca00000000ff */
[----:B------:R-:W-:Y:S01]  /*51e0*/  STG.E.U16 desc[UR6][R2.64], R5 ;  /* 0x0000000502007986 */ /* 0x000fe2000c101506 */
[----:B------:R-:W-:Y:S05]  /*51f0*/  EXIT ;  /* 0x000000000000794d */ /* 0x000fea0003800000 */
.L_x_23927:
        /* <DEDUP_REMOVED lines=16> */
.L_x_37225:


//--------------------- .text._ZN2at6native27unrolled_elementwise_kernelIZZZNS0_17rsqrt_kernel_cudaERNS_18TensorIteratorBaseEENKUlvE0_clEvENKUlvE2_clEvEUlN3c104HalfEE_St5arrayIPcLm2EELi4E23TrivialOffsetCalculatorILi1EjESD_NS0_6memory15LoadWithoutCastENSE_16StoreWithoutCastEEEviT_T0_T2_T3_T4_T5_ --------------------------
	.section	.text._ZN2at6native27unrolled_elementwise_kernelIZZZNS0_17rsqrt_kernel_cudaERNS_18TensorIteratorBaseEENKUlvE0_clEvENKUlvE2_clEvEUlN3c104HalfEE_St5arrayIPcLm2EELi4E23TrivialOffsetCalculatorILi1EjESD_NS0_6memory15LoadWithoutCastENSE_16StoreWithoutCastEEEviT_T0_T2_T3_T4_T5_,"ax",@progbits
	.align	128
        .global         _ZN2at6native27unrolled_elementwise_kernelIZZZNS0_17rsqrt_kernel_cudaERNS_18TensorIteratorBaseEENKUlvE0_clEvENKUlvE2_clEvEUlN3c104HalfEE_St5arrayIPcLm2EELi4E23TrivialOffsetCalculatorILi1EjESD_NS0_6memory15LoadWithoutCastENSE_16StoreWithoutCastEEEviT_T0_T2_T3_T4_T5_
        .type           _ZN2at6native27unrolled_elementwise_kernelIZZZNS0_17rsqrt_kernel_cudaERNS_18TensorIteratorBaseEENKUlvE0_clEvENKUlvE2_clEvEUlN3c104HalfEE_St5arrayIPcLm2EELi4E23TrivialOffsetCalculatorILi1EjESD_NS0_6memory15LoadWithoutCastENSE_16StoreWithoutCastEEEviT_T0_T2_T3_T4_T5_,@function
        .size           _ZN2at6native27unrolled_elementwise_kernelIZZZNS0_17rsqrt_kernel_cudaERNS_18TensorIteratorBaseEENKUlvE0_clEvENKUlvE2_clEvEUlN3c104HalfEE_St5arrayIPcLm2EELi4E23TrivialOffsetCalculatorILi1EjESD_NS0_6memory15LoadWithoutCastENSE_16StoreWithoutCastEEEviT_T0_T2_T3_T4_T5_,(.L_x_37226 - _ZN2at6native27unrolled_elementwise_kernelIZZZNS0_17rsqrt_kernel_cudaERNS_18TensorIteratorBaseEENKUlvE0_clEvENKUlvE2_clEvEUlN3c104HalfEE_St5arrayIPcLm2EELi4E23TrivialOffsetCalculatorILi1EjESD_NS0_6memory15LoadWithoutCastENSE_16StoreWithoutCastEEEviT_T0_T2_T3_T4_T5_)
        .other          _ZN2at6native27unrolled_elementwise_kernelIZZZNS0_17rsqrt_kernel_cudaERNS_18TensorIteratorBaseEENKUlvE0_clEvENKUlvE2_clEvEUlN3c104HalfEE_St5arrayIPcLm2EELi4E23TrivialOffsetCalculatorILi1EjESD_NS0_6memory15LoadWithoutCastENSE_16StoreWithoutCastEEEviT_T0_T2_T3_T4_T5_,@"STO_CUDA_ENTRY STV_DEFAULT"
_ZN2at6native27unrolled_elementwise_kernelIZZZNS0_17rsqrt_kernel_cudaERNS_18TensorIteratorBaseEENKUlvE0_clEvENKUlvE2_clEvEUlN3c104HalfEE_St5arrayIPcLm2EELi4E23TrivialOffsetCalculatorILi1EjESD_NS0_6memory15LoadWithoutCastENSE_16StoreWithoutCastEEEviT_T0_T2_T3_T4_T5_:
.text._ZN2at6native27unrolled_elementwise_kernelIZZZNS0_17rsqrt_kernel_cudaERNS_18TensorIteratorBaseEENKUlvE0_clEvENKUlvE2_clEvEUlN3c104HalfEE_St5arrayIPcLm2EELi4E23TrivialOffsetCalculatorILi1EjESD_NS0_6memory15LoadWithoutCastENSE_16StoreWithoutCastEEEviT_T0_T2_T3_T4_T5_:
        /* <DEDUP_REMOVED lines=48> */
[----:B------:R-:W1:Y:S01]  /*0300*/  @!P1 MUFU.RSQ R7, R7 ;  /* 0x0000000700079308 */ /* 0x000e620000001400 */
[----:B--2---:R-:W-:Y:S01]  /*0310*/  @!P2 HADD2.F32 R11, -RZ, R11.H0_H0 ;  /* 0x2000000bff0ba230 */ /* 0x004fe20000004100 */
[----:B-1----:R-:W-:-:S06]  /*0320*/  @!P1 F2FP.F16.F32.PACK_AB R6, RZ, R7 ;  /* 0x00000007ff06923e */ /* 0x002fcc00000000ff */
[----:B------:R-:W1:Y:S01]  /*0330*/  @!P2 MUFU.RSQ R11, R11 ;  /* 0x0000000b000ba308 */ /* 0x000e620000001400 */
[----:B------:R0:W-:Y:S01]  /*0340*/  @!P1 STG.E.U16 desc[UR4][R8.64], R6 ;  /* 0x0000000608009986 */ /* 0x0001e2000c101504 */
[----:B----4-:R-:W-:-:S06]  /*0350*/  @!P3 HADD2.F32 R18, -RZ, R18.H0_H0 ;  /* 0x20000012ff12b230 */ /* 0x010fcc0000004100 */
[----:B------:R-:W2:Y:S01]  /*0360*/  @!P3 MUFU.RSQ R18, R18 ;  /* 0x000000120012b308 */ /* 0x000ea20000001400 */
        /* <DEDUP_REMOVED lines=13> */
.L_x_23929:
[----:B------:R-:W-:Y:S05]  /*0440*/  BSYNC.RECONVERGENT B0 ;  /* 0x0000000000007941 */ /* 0x000fea0003800200 */
.L_x_23928:
[----:B------:R-:W-:Y:S01]  /*0450*/  ISETP.GE.AND P1, PT, R0, R5, PT ;  /* 0x000000050000720c */ /* 0x000fe20003f26270 */
[----:B-----5:R-:W-:-:S12]  /*0460*/  @!P0 HADD2.F32 R10, -RZ, R10.H0_H0 ;  /* 0x2000000aff0a8230 */ /* 0x020fd80000004100 */
[----:B------:R-:W-:Y:S05]  /*0470*/  @P1 EXIT ;  /* 0x000000000000194d */ /* 0x000fea0003800000 */
[----:B0-----:R-:W0:Y:S01]  /*0480*/  LDC.64 R4, c[0x0][0x388] ;  /* 0x0000e200ff047b82 */ /* 0x001e220000000a00 */
[----:B------:R-:W1:Y:S01]  /*0490*/  @!P0 MUFU.RSQ R10, R10 ;  /* 0x0000000a000a8308 */ /* 0x000e620000001400 */
[----:B------:R-:W-:Y:S02]  /*04a0*/  LEA R3, R3, R0, 0x9 ;  /* 0x0000000003037211 */ /* 0x000fe400078e48ff */
[----:B-1----:R-:W-:-:S04]  /*04b0*/  @!P0 F2FP.F16.F32.PACK_AB R2, RZ, R10 ;  /* 0x0000000aff02823e */ /* 0x002fc800000000ff */
[----:B------:R-:W-:Y:S01]  /*04c0*/  PRMT R0, R2, 0x7610, R0 ;  /* 0x0000761002007816 */ /* 0x000fe20000000000 */
[----:B0-----:R-:W-:-:S05]  /*04d0*/  IMAD.WIDE.U32 R2, R3, 0x2, R4 ;  /* 0x0000000203027825 */ /* 0x001fca00078e0004 */
[----:B------:R-:W-:Y:S01]  /*04e0*/  STG.E.U16 desc[UR4][R2.64], R0 ;  /* 0x0000000002007986 */ /* 0x000fe2000c101504 */
[----:B------:R-:W-:Y:S05]  /*04f0*/  EXIT ;  /* 0x000000000000794d */ /* 0x000fea0003800000 */
.L_x_23930:
        /* <DEDUP_REMOVED lines=16> */
.L_x_37226:


//--------------------- .text._ZN2at6native29vectorized_elementwise_kernelILi2EZZZNS0_17rsqrt_kernel_cudaERNS_18TensorIteratorBaseEENKUlvE0_clEvENKUlvE2_clEvEUlN3c104HalfEE_St5arrayIPcLm2EEEEviT0_T1_ --------------------------
	.section	.text._ZN2at6native29vectorized_elementwise_kernelILi2EZZZNS0_17rsqrt_kernel_cudaERNS_18TensorIteratorBaseEENKUlvE0_clEvENKUlvE2_clEvEUlN3c104HalfEE_St5arrayIPcLm2EEEEviT0_T1_,"ax",@progbits
	.align	128
        .global         _ZN2at6native29vectorized_elementwise_kernelILi2EZZZNS0_17rsqrt_kernel_cudaERNS_18TensorIteratorBaseEENKUlvE0_clEvENKUlvE2_clEvEUlN3c104HalfEE_St5arrayIPcLm2EEEEviT0_T1_
        .type           _ZN2at6native29vectorized_elementwise_kernelILi2EZZZNS0_17rsqrt_kernel_cudaERNS_18TensorIteratorBaseEENKUlvE0_clEvENKUlvE2_clEvEUlN3c104HalfEE_St5arrayIPcLm2EEEEviT0_T1_,@function
        .size           _ZN2at6native29vectorized_elementwise_kernelILi2EZZZNS0_17rsqrt_kernel_cudaERNS_18TensorIteratorBaseEENKUlvE0_clEvENKUlvE2_clEvEUlN3c104HalfEE_St5arrayIPcLm2EEEEviT0_T1_,(.L_x_37227 - _ZN2at6native29vectorized_elementwise_kernelILi2EZZZNS0_17rsqrt_kernel_cudaERNS_18TensorIteratorBaseEENKUlvE0_clEvENKUlvE2_clEvEUlN3c104HalfEE_St5arrayIPcLm2EEEEviT0_T1_)
        .other          _ZN2at6native29vectorized_elementwise_kernelILi2EZZZNS0_17rsqrt_kernel_cudaERNS_18TensorIteratorBaseEENKUlvE0_clEvENKUlvE2_clEvEUlN3c104HalfEE_St5arrayIPcLm2EEEEviT0_T1_,@"STO_CUDA_ENTRY STV_DEFAULT"
_ZN2at6native29vectorized_elementwise_kernelILi2EZZZNS0_17rsqrt_kernel_cudaERNS_18TensorIteratorBaseEENKUlvE0_clEvENKUlvE2_clEvEUlN3c104HalfEE_St5arrayIPcLm2EEEEviT0_T1_:
.text._ZN2at6native29vectorized_elementwise_kernelILi2EZZZNS0_17rsqrt_kernel_cudaERNS_18TensorIteratorBaseEENKUlvE0_clEvENKUlvE2_clEvEUlN3c104HalfEE_St5arrayIPcLm2EEEEviT0_T1_:
        /* <DEDUP_REMOVED lines=83> */
[----:B------:R-:W1:Y:S02]  /*0530*/  @!P0 MUFU.RSQ R11, R11 ;  /* 0x0000000b000b8308 */ /* 0x000e640000001400 */
[----:B-1----:R-:W-:Y:S01]  /*0540*/  @!P0 F2FP.F16.F32.PACK_AB R22, RZ, R11 ;  /* 0x0000000bff16823e */ /* 0x002fe200000000ff */
[----:B---3--:R-:W-:-:S06]  /*0550*/  @!P5 HADD2.F32 R20, -RZ, R20.H0_H0 ;  /* 0x20000014ff14d230 */ /* 0x008fcc0000004100 */
[----:B------:R-:W1:Y:S02]  /*0560*/  @!P5 MUFU.RSQ R20, R20 ;  /* 0x000000140014d308 */ /* 0x000e640000001400 */
        /* <DEDUP_REMOVED lines=10> */
[----:B------:R-:W0:Y:S01]  /*0610*/  @!P1 MUFU.RSQ R14, R14 ;  /* 0x0000000e000e9308 */ /* 0x000e220000001400 */
[----:B----4-:R-:W-:-:S07]  /*0620*/  @!P6 HADD2.F32 R25, -RZ, R25.H0_H0 ;  /* 0x20000019ff19e230 */ /* 0x010fce0000004100 */
[----:B------:R-:W1:Y:S01]  /*0630*/  @!P2 MUFU.RSQ R15, R15 ;  /* 0x0000000f000fa308 */ /* 0x000e620000001400 */
[----:B------:R2:W-:Y:S01]  /*0640*/  @!P0 STG.E.U16 desc[UR4][R12.64], R22 ;  /* 0x000000160c008986 */ /* 0x0005e2000c101504 */
[----:B------:R-:W-:-:S06]  /*0650*/  ISETP.GE.U32.AND P0, PT, R3, R2, PT ;  /* 0x000000020300720c */ /* 0x000fcc0003f06070 */
[----:B------:R-:W3:Y:S08]  /*0660*/  @!P3 MUFU.RSQ R16, R16 ;  /* 0x000000100010b308 */ /* 0x000ef00000001400 */
[----:B------:R-:W4:Y:S08]  /*0670*/  @!P4 MUFU.RSQ R27, R27 ;  /* 0x0000001b001bc308 */ /* 0x000f300000001400 */
[----:B------:R-:W5:Y:S08]  /*0680*/  @!P6 MUFU.RSQ R25, R25 ;  /* 0x000000190019e308 */ /* 0x000f700000001400 */
[----:B------:R-:W2:Y:S01]  /*0690*/  @!P5 MUFU.RSQ R23, R23 ;  /* 0x000000170017d308 */ /* 0x000ea20000001400 */
        /* <DEDUP_REMOVED lines=19> */
.L_x_23934:
[----:B------:R-:W-:-:S13]  /*07d0*/  ISETP.GE.U32.AND P0, PT, R3, R2, PT ;  /* 0x000000020300720c */ /* 0x000fda0003f06070 */
[----:B------:R-:W-:Y:S05]  /*07e0*/  @P0 BRA `(.L_x_23936) ;  /* 0x0000000000300947 */ /* 0x000fea0003800000 */
[----:B0-----:R-:W0:Y:S01]  /*07f0*/  LDC.64 R4, c[0x0][0x388] ;  /* 0x0000e200ff047b82 */ /* 0x001e220000000a00 */
[----:B------:R-:W-:Y:S01]  /*0800*/  IADD3 R11, PT, PT, R0, R3, RZ ;  /* 0x00000003000b7210 */ /* 0x000fe20007ffe0ff */
[----:B------:R-:W-:-:S04]  /*0810*/  VIADD R3, R3, 0x80 ;  /* 0x0000008003037836 */ /* 0x000fc80000000000 */
[----:B0-----:R-:W-:-:S05]  /*0820*/  IMAD.WIDE.U32 R4, R11, 0x2, R4 ;  /* 0x000000020b047825 */ /* 0x001fca00078e0004 */
[----:B------:R1:W-:Y:S02]  /*0830*/  STG.E.U16 desc[UR4][R4.64], R6 ;  /* 0x0000000604007986 */ /* 0x0003e4000c101504 */
.L_x_23935:
[----:B------:R-:W-:-:S13]  /*0840*/  ISETP.GE.U32.AND P0, PT, R3, R2, PT ;  /* 0x000000020300720c */ /* 0x000fda0003f06070 */
[----:B------:R-:W-:Y:S05]  /*0850*/  @P0 BRA `(.L_x_23937) ;  /* 0x0000000000340947 */ /* 0x000fea0003800000 */
[----:B01----:R-:W0:Y:S01]  /*0860*/  LDC.64 R4, c[0x0][0x388] ;  /* 0x0000e200ff047b82 */ /* 0x003e220000000a00 */
[----:B------:R-:W-:Y:S01]  /*0870*/  IADD3 R11, PT, PT, R0, R3, RZ ;  /* 0x00000003000b7210 */ /* 0x000fe20007ffe0ff */
[----:B------:R-:W-:-:S04]  /*0880*/  VIADD R3, R3, 0x80 ;  /* 0x0000008003037836 */ /* 0x000fc80000000000 */
[----:B0-----:R-:W-:-:S05]  /*0890*/  IMAD.WIDE.U32 R4, R11, 0x2, R4 ;  /* 0x000000020b047825 */ /* 0x001fca00078e0004 */
[----:B------:R1:W-:Y:S02]  /*08a0*/  STG.E.U16 desc[UR4][R4.64], R7 ;  /* 0x0000000704007986 */ /* 0x0003e4000c101504 */
.L_x_23936:
        /* <DEDUP_REMOVED lines=8> */
.L_x_23937:
[----:B------:R-:W-:Y:S05]  /*0930*/  BSYNC.RELIABLE B1 ;  /* 0x0000000000017941 */ /* 0x000fea0003800100 */
.L_x_23933:
[----:B------:R-:W-:-:S13]  /*0940*/  ISETP.GE.U32.AND P0, PT, R3, R2, PT ;  /* 0x000000020300720c */ /* 0x000fda0003f06070 */
[----:B012---:R-:W0:Y:S01]  /*0950*/  @!P0 LDC.64 R4, c[0x0][0x388] ;  /* 0x0000e200ff048b82 */ /* 0x007e220000000a00 */
[----:B------:R-:W-:Y:S01]  /*0960*/  @!P0 IADD3 R7, PT, PT, R0, R3, RZ ;  /* 0x0000000300078210 */ /* 0x000fe20007ffe0ff */
[----:B------:R-:W-:-:S04]  /*0970*/  @!P0 VIADD R3, R3, 0x80 ;  /* 0x0000008003038836 */ /* 0x000fc80000000000 */
[----:B0-----:R-:W-:-:S05]  /*0980*/  @!P0 IMAD.WIDE.U32 R4, R7, 0x2, R4 ;  /* 0x0000000207048825 */ /* 0x001fca00078e0004 */
[----:B------:R2:W-:Y:S02]  /*0990*/  @!P0 STG.E.U16 desc[UR4][R4.64], R9 ;  /* 0x0000000904008986 */ /* 0x0005e4000c101504 */
.L_x_23938:
[----:B------:R-:W-:Y:S05]  /*09a0*/  BSYNC.RECONVERGENT B0 ;  /* 0x0000000000007941 */ /* 0x000fea0003800200 */
.L_x_23932:
        /* <DEDUP_REMOVED lines=8> */
.L_x_23931:
        /* <DEDUP_REMOVED lines=19> */
[----:B------:R-:W-:Y:S08]  /*0b60*/  MUFU.RSQ R11, R11 ;  /* 0x0000000b000b7308 */ /* 0x000ff00000001400 */
[----:B------:R-:W-:Y:S08]  /*0b70*/  MUFU.RSQ R9, R9 ;  /* 0x0000000900097308 */ /* 0x000ff00000001400 */
[----:B------:R-:W0:Y:S08]  /*0b80*/  MUFU.RSQ R10, R3 ;  /* 0x00000003000a7308 */ /* 0x000e300000001400 */
[----:B------:R-:W1:Y:S08]  /*0b90*/  MUFU.RSQ R6, R6 ;  /* 0x0000000600067308 */ /* 0x000e700000001400 */
[----:B------:R-:W-:Y:S08]  /*0ba0*/  MUFU.RSQ R12, R12 ;  /* 0x0000000c000c7308 */ /* 0x000ff00000001400 */
[----:B------:R-:W2:Y:S08]  /*0bb0*/  MUFU.RSQ R7, R7 ;  /* 0x0000000700077308 */ /* 0x000eb00000001400 */
[----:B------:R-:W-:Y:S08]  /*0bc0*/  MUFU.RSQ R13, R13 ;  /* 0x0000000d000d7308 */ /* 0x000ff00000001400 */
[----:B------:R-:W3:Y:S01]  /*0bd0*/  MUFU.RSQ R8, R8 ;  /* 0x0000000800087308 */ /* 0x000ee20000001400 */
        /* <DEDUP_REMOVED lines=9> */
.L_x_23939:
        /* <DEDUP_REMOVED lines=9> */
.L_x_37227:


//--------------------- .text._ZN2at6native29vectorized_elementwise_kernelILi4EZZZNS0_17rsqrt_kernel_cudaERNS_18TensorIteratorBaseEENKUlvE0_clEvENKUlvE2_clEvEUlN3c104HalfEE_St5arrayIPcLm2EEEEviT0_T1_ --------------------------
	.section	.text._ZN2at6native29vectorized_elementwise_kernelILi4EZZZNS0_17rsqrt_kernel_cudaERNS_18TensorIteratorBaseEENKUlvE0_clEvENKUlvE2_clEvEUlN3c104HalfEE_St5arrayIPcLm2EEEEviT0_T1_,"ax",@progbits
	.align	128
        .global         _ZN2at6native29vectorized_elementwise_kernelILi4EZZZNS0_17rsqrt_kernel_cudaERNS_18TensorIteratorBaseEENKUlvE0_clEvENKUlvE2_clEvEUlN3c104HalfEE_St5arrayIPcLm2EEEEviT0_T1_
        .type           _ZN2at6native29vectorized_elementwise_kernelILi4EZZZNS0_17rsqrt_kernel_cudaERNS_18TensorIteratorBaseEENKUlvE0_clEvENKUlvE2_clEvEUlN3c104HalfEE_St5arrayIPcLm2EEEEviT0_T1_,@function
        .size           _ZN2at6native29vectorized_elementwise_kernelILi4EZZZNS0_17rsqrt_kernel_cudaERNS_18TensorIteratorBaseEENKUlvE0_clEvENKUlvE2_clEvEUlN3c104HalfEE_St5arrayIPcLm2EEEEviT0_T1_,(.L_x_37228 - _ZN2at6native29vectorized_elementwise_kernelILi4EZZZNS0_17rsqrt_kernel_cudaERNS_18TensorIteratorBaseEENKUlvE0_clEvENKUlvE2_clEvEUlN3c104HalfEE_St5arrayIPcLm2EEEEviT0_T1_)
        .other          _ZN2at6native29vectorized_elementwise_kernelILi4EZZZNS0_17rsqrt_kernel_cudaERNS_18TensorIteratorBaseEENKUlvE0_clEvENKUlvE2_clEvEUlN3c104HalfEE_St5arrayIPcLm2EEEEviT0_T1_,@"STO_CUDA_ENTRY STV_DEFAULT"
_ZN2at6native29vectorized_elementwise_kernelILi4EZZZNS0_17rsqrt_kernel_cudaERNS_18TensorIteratorBaseEENKUlvE0_clEvENKUlvE2_clEvEUlN3c104HalfEE_St5arrayIPcLm2EEEEviT0_T1_:
.text._ZN2at6native29vectorized_elementwise_kernelILi4EZZZNS0_17rsqrt_kernel_cudaERNS_18TensorIteratorBaseEENKUlvE0_clEvENKUlvE2_clEvEUlN3c104HalfEE_St5arrayIPcLm2EEEEviT0_T1_:
        /* <DEDUP_REMOVED lines=125> */
.L_x_23943:
[----:B------:R-:W-:-:S13]  /*07d0*/  ISETP.GE.U32.AND P0, PT, R3, R2, PT ;  /* 0x000000020300720c */ /* 0x000fda0003f06070 */
[----:B------:R-:W-:Y:S05]  /*07e0*/  @P0 BRA `(.L_x_23945) ;  /* 0x0000000000300947 */ /* 0x000fea0003800000 */
[----:B0-----:R-:W0:Y:S01]  /*07f0*/  LDC.64 R4, c[0x0][0x388] ;  /* 0x0000e200ff047b82 */ /* 0x001e220000000a00 */
[----:B------:R-:W-:Y:S01]  /*0800*/  IADD3 R11, PT, PT, R0, R3, RZ ;  /* 0x00000003000b7210 */ /* 0x000fe20007ffe0ff */
[----:B------:R-:W-:-:S04]  /*0810*/  VIADD R3, R3, 0x80 ;  /* 0x0000008003037836 */ /* 0x000fc80000000000 */
[----:B0-----:R-:W-:-:S05]  /*0820*/  IMAD.WIDE.U32 R4, R11, 0x2, R4 ;  /* 0x000000020b047825 */ /* 0x001fca00078e0004 */
[----:B------:R1:W-:Y:S02]  /*0830*/  STG.E.U16 desc[UR4][R4.64], R6 ;  /* 0x0000000604007986 */ /* 0x0003e4000c101504 */
.L_x_23944:
[----:B------:R-:W-:-:S13]  /*0840*/  ISETP.GE.U32.AND P0, PT, R3, R2, PT ;  /* 0x000000020300720c */ /* 0x000fda0003f06070 */
[----:B------:R-:W-:Y:S05]  /*0850*/  @P0 BRA `(.L_x_23946) ;  /* 0x0000000000340947 */ /* 0x000fea0003800000 */
[----:B01----:R-:W0:Y:S01]  /*0860*/  LDC.64 R4, c[0x0][0x388] ;  /* 0x0000e200ff047b82 */ /* 0x003e220000000a00 */
[----:B------:R-:W-:Y:S01]  /*0870*/  IADD3 R11, PT, PT, R0, R3, RZ ;  /* 0x00000003000b7210 */ /* 0x000fe20007ffe0ff */
[----:B------:R-:W-:-:S04]  /*0880*/  VIADD R3, R3, 0x80 ;  /* 0x0000008003037836 */ /* 0x000fc80000000000 */
[----:B0-----:R-:W-:-:S05]  /*0890*/  IMAD.WIDE.U32 R4, R11, 0x2, R4 ;  /* 0x000000020b047825 */ /* 0x001fca00078e0004 */
[----:B------:R1:W-:Y:S02]  /*08a0*/  STG.E.U16 desc[UR4][R4.64], R7 ;  /* 0x0000000704007986 */ /* 0x0003e4000c101504 */
.L_x_23945:
        /* <DEDUP_REMOVED lines=8> */
.L_x_23946:
[----:B------:R-:W-:Y:S05]  /*0930*/  BSYNC.RELIABLE B1 ;  /* 0x0000000000017941 */ /* 0x000fea0003800100 */
.L_x_23942:
[----:B------:R-:W-:-:S13]  /*0940*/  ISETP.GE.U32.AND P0, PT, R3, R2, PT ;  /* 0x000000020300720c */ /* 0x000fda0003f06070 */
[----:B012---:R-:W0:Y:S01]  /*0950*/  @!P0 LDC.64 R4, c[0x0][0x388] ;  /* 0x0000e200ff048b82 */ /* 0x007e220000000a00 */
[----:B------:R-:W-:Y:S01]  /*0960*/  @!P0 IADD3 R7, PT, PT, R0, R3, RZ ;  /* 0x0000000300078210 */ /* 0x000fe20007ffe0ff */
[----:B------:R-:W-:-:S04]  /*0970*/  @!P0 VIADD R3, R3, 0x80 ;  /* 0x0000008003038836 */ /* 0x000fc80000000000 */
[----:B0-----:R-:W-:-:S05]  /*0980*/  @!P0 IMAD.WIDE.U32 R4, R7, 0x2, R4 ;  /* 0x0000000207048825 */ /* 0x001fca00078e0004 */
[----:B------:R2:W-:Y:S02]  /*0990*/  @!P0 STG.E.U16 desc[UR4][R4.64], R9 ;  /* 0x0000000904008986 */ /* 0x0005e4000c101504 */
.L_x_23947:
[----:B------:R-:W-:Y:S05]  /*09a0*/  BSYNC.RECONVERGENT B0 ;  /* 0x0000000000007941 */ /* 0x000fea0003800200 */
.L_x_23941:
        /* <DEDUP_REMOVED lines=8> */
.L_x_23940:
        /* <DEDUP_REMOVED lines=13> */
[----:B------:R-:W-:Y:S01]  /*0b00*/  MUFU.RSQ R5, R5 ;  /* 0x0000000500057308 */ /* 0x000fe20000001400 */
[----:B---3--:R-:W-:Y:S02]  /*0b10*/  HADD2.F32 R11, -RZ, R2.H0_H0 ;  /* 0x20000002ff0b7230 */ /* 0x008fe40000004100 */
[----:B------:R-:W-:-:S02]  /*0b20*/  HADD2.F32 R12, -RZ, R3.H0_H0 ;  /* 0x20000003ff0c7230 */ /* 0x000fc40000004100 */
[----:B------:R-:W-:Y:S02]  /*0b30*/  HADD2.F32 R2, -RZ, R2.H1_H1 ;  /* 0x30000002ff027230 */ /* 0x000fe40000004100 */
[----:B------:R-:W-:Y:S01]  /*0b40*/  HADD2.F32 R3, -RZ, R3.H1_H1 ;  /* 0x30000003ff037230 */ /* 0x000fe20000004100 */
[----:B------:R-:W0:Y:S08]  /*0b50*/  MUFU.RSQ R8, R8 ;  /* 0x0000000800087308 */ /* 0x000e300000001400 */
[----:B------:R-:W-:Y:S08]  /*0b60*/  MUFU.RSQ R9, R9 ;  /* 0x0000000900097308 */ /* 0x000ff00000001400 */
[----:B------:R-:W1:Y:S01]  /*0b70*/  MUFU.RSQ R10, R10 ;  /* 0x0000000a000a7308 */ /* 0x000e620000001400 */
[----:B0-----:R-:W-:-:S07]  /*0b80*/  F2FP.F16.F32.PACK_AB R8, R8, R5 ;  /* 0x000000050808723e */ /* 0x001fce00000000ff */
[----:B------:R-:W-:Y:S08]  /*0b90*/  MUFU.RSQ R11, R11 ;  /* 0x0000000b000b7308 */ /* 0x000ff00000001400 */
[----:B------:R-:W0:Y:S01]  /*0ba0*/  MUFU.RSQ R2, R2 ;  /* 0x0000000200027308 */ /* 0x000e220000001400 */
[----:B-1----:R-:W-:-:S05]  /*0bb0*/  F2FP.F16.F32.PACK_AB R9, R10, R9 ;  /* 0x000000090a09723e */ /* 0x002fca00000000ff */
[----:B------:R-:W-:Y:S02]  /*0bc0*/  STG.E.64 desc[UR4][R6.64], R8 ;  /* 0x0000000806007986 */ /* 0x000fe4000c101b04 */
[----:B------:R-:W-:Y:S08]  /*0bd0*/  MUFU.RSQ R12, R12 ;  /* 0x0000000c000c7308 */ /* 0x000ff00000001400 */
[----:B------:R-:W1:Y:S01]  /*0be0*/  MUFU.RSQ R3, R3 ;  /* 0x0000000300037308 */ /* 0x000e620000001400 */
[----:B0-----:R-:W-:-:S02]  /*0bf0*/  F2FP.F16.F32.PACK_AB R4, R2, R11 ;  /* 0x0000000b0204723e */ /* 0x001fc400000000ff */
[----:B-1----:R-:W-:-:S05]  /*0c00*/  F2FP.F16.F32.PACK_AB R5, R3, R12 ;  /* 0x0000000c0305723e */ /* 0x002fca00000000ff */
[----:B------:R-:W-:Y:S01]  /*0c10*/  STG.E.64 desc[UR4][R6.64+0x400], R4 ;  /* 0x0004000406007986 */ /* 0x000fe2000c101b04 */
[----:B------:R-:W-:Y:S05]  /*0c20*/  EXIT ;  /* 0x000000000000794d */ /* 0x000fea0003800000 */
.L_x_23948:
        /* <DEDUP_REMOVED lines=13> */
.L_x_37228:


//--------------------- .text._ZN2at6native29vectorized_elementwise_kernelILi8EZZZNS0_17rsqrt_kernel_cudaERNS_18TensorIteratorBaseEENKUlvE0_clEvENKUlvE2_clEvEUlN3c104HalfEE_St5arrayIPcLm2EEEEviT0_T1_ --------------------------
	.section	.text._ZN2at6native29vectorized_elementwise_kernelILi8EZZZNS0_17rsqrt_kernel_cudaERNS_18TensorIteratorBaseEENKUlvE0_clEvENKUlvE2_clEvEUlN3c104HalfEE_St5arrayIPcLm2EEEEviT0_T1_,"ax",@progbits
	.align	128
        .global         _ZN2at6native29vectorized_elementwise_kernelILi8EZZZNS0_17rsqrt_kernel_cudaERNS_18TensorIteratorBaseEENKUlvE0_clEvENKUlvE2_clEvEUlN3c104HalfEE_St5arrayIPcLm2EEEEviT0_T1_
        .type           _ZN2at6native29vectorized_elementwise_kernelILi8EZZZNS0_17rsqrt_kernel_cudaERNS_18TensorIteratorBaseEENKUlvE0_clEvENKUlvE2_clEvEUlN3c104HalfEE_St5arrayIPcLm2EEEEviT0_T1_,@function
        .size           _ZN2at6native29vectorized_elementwise_kernelILi8EZZZNS0_17rsqrt_kernel_cudaERNS_18TensorIteratorBaseEENKUlvE0_clEvENKUlvE2_clEvEUlN3c104HalfEE_St5arrayIPcLm2EEEEviT0_T1_,(.L_x_37229 - _ZN2at6native29vectorized_elementwise_kernelILi8EZZZNS0_17rsqrt_kernel_cudaERNS_18TensorIteratorBaseEENKUlvE0_clEvENKUlvE2_clEvEUlN3c104HalfEE_St5arrayIPcLm2EEEEviT0_T1_)
        .other          _ZN2at6native29vectorized_elementwise_kernelILi8EZZZNS0_17rsqrt_kernel_cudaERNS_18TensorIteratorBaseEENKUlvE0_clEvENKUlvE2_clEvEUlN3c104HalfEE_St5arrayIPcLm2EEEEviT0_T1_,@"STO_CUDA_ENTRY STV_DEFAULT"
_ZN2at6native29vectorized_elementwise_kernelILi8EZZZNS0_17rsqrt_kernel_cudaERNS_18TensorIteratorBaseEENKUlvE0_clEvENKUlvE2_clEvEUlN3c104HalfEE_St5arrayIPcLm2EEEEviT0_T1_:
.text._ZN2at6native29vectorized_elementwise_kernelILi8EZZZNS0_17rsqrt_kernel_cudaERNS_18TensorIteratorBaseEENKUlvE0_clEvENKUlvE2_clEvEUlN3c104HalfEE_St5arrayIPcLm2EEEEviT0_T1_:
        /* <DEDUP_REMOVED lines=125> */
.L_x_23952:
[----:B------:R-:W-:-:S13]  /*07d0*/  ISETP.GE.U32.AND P0, PT, R3, R2, PT ;  /* 0x000000020300720c */ /* 0x000fda0003f06070 */
[----:B------:R-:W-:Y:S05]  /*07e0*/  @P0 BRA `(.L_x_23954) ;  /* 0x0000000000300947 */ /* 0x000fea0003800000 */
[----:B0-----:R-:W0:Y:S01]  /*07f0*/  LDC.64 R4, c[0x0][0x388] ;  /* 0x0000e200ff047b82 */ /* 0x001e220000000a00 */
[----:B------:R-:W-:Y:S01]  /*0800*/  IADD3 R11, PT, PT, R0, R3, RZ ;  /* 0x00000003000b7210 */ /* 0x000fe20007ffe0ff */
[----:B------:R-:W-:-:S04]  /*0810*/  VIADD R3, R3, 0x80 ;  /* 0x0000008003037836 */ /* 0x000fc80000000000 */
[----:B0-----:R-:W-:-:S05]  /*0820*/  IMAD.WIDE.U32 R4, R11, 0x2, R4 ;  /* 0x000000020b047825 */ /* 0x001fca00078e0004 */
[----:B------:R1:W-:Y:S02]  /*0830*/  STG.E.U16 desc[UR4][R4.64], R6 ;  /* 0x0000000604007986 */ /* 0x0003e4000c101504 */
.L_x_23953:
[----:B------:R-:W-:-:S13]  /*0840*/  ISETP.GE.U32.AND P0, PT, R3, R2, PT ;  /* 0x000000020300720c */ /* 0x000fda0003f06070 */
[----:B------:R-:W-:Y:S05]  /*0850*/  @P0 BRA `(.L_x_23955) ;  /* 0x0000000000340947 */ /* 0x000fea0003800000 */
[----:B01----:R-:W0:Y:S01]  /*0860*/  LDC.64 R4, c[0x0][0x388] ;  /* 0x0000e200ff047b82 */ /* 0x003e220000000a00 */
[----:B------:R-:W-:Y:S01]  /*0870*/  IADD3 R11, PT, PT, R0, R3, RZ ;  /* 0x00000003000b7210 */ /* 0x000fe20007ffe0ff */
[----:B------:R-:W-:-:S04]  /*0880*/  VIADD R3, R3, 0x80 ;  /* 0x0000008003037836 */ /* 0x000fc80000000000 */
[----:B0-----:R-:W-:-:S05]  /*0890*/  IMAD.WIDE.U32 R4, R11, 0x2, R4 ;  /* 0x000000020b047825 */ /* 0x001fca00078e0004 */
[----:B------:R1:W-:Y:S02]  /*08a0*/  STG.E.U16 desc[UR4][R4.64], R7 ;  /* 0x0000000704007986 */ /* 0x0003e4000c101504 */
.L_x_23954:
        /* <DEDUP_REMOVED lines=8> */
.L_x_23955:
[----:B------:R-:W-:Y:S05]  /*0930*/  BSYNC.RELIABLE B1 ;  /* 0x0000000000017941 */ /* 0x000fea0003800100 */
.L_x_23951:
[----:B------:R-:W-:-:S13]  /*0940*/  ISETP.GE.U32.AND P0, PT, R3, R2, PT ;  /* 0x000000020300720c */ /* 0x000fda0003f06070 */
[----:B012---:R-:W0:Y:S01]  /*0950*/  @!P0 LDC.64 R4, c[0x0][0x388] ;  /* 0x0000e200ff048b82 */ /* 0x007e220000000a00 */
[----:B------:R-:W-:Y:S01]  /*0960*/  @!P0 IADD3 R7, PT, PT, R0, R3, RZ ;  /* 0x0000000300078210 */ /* 0x000fe20007ffe0ff */
[----:B------:R-:W-:-:S04]  /*0970*/  @!P0 VIADD R3, R3, 0x80 ;  /* 0x0000008003038836 */ /* 0x000fc80000000000 */
[----:B0-----:R-:W-:-:S05]  /*0980*/  @!P0 IMAD.WIDE.U32 R4, R7, 0x2, R4 ;  /* 0x0000000207048825 */ /* 0x001fca00078e0004 */
[----:B------:R2:W-:Y:S02]  /*0990*/  @!P0 STG.E.U16 desc[UR4][R4.64], R9 ;  /* 0x0000000904008986 */ /* 0x0005e4000c101504 */
.L_x_23956:
[----:B------:R-:W-:Y:S05]  /*09a0*/  BSYNC.RECONVERGENT B0 ;  /* 0x0000000000007941 */ /* 0x000fea0003800200 */
.L_x_23950:
        /* <DEDUP_REMOVED lines=8> */
.L_x_23949:
        /* <DEDUP_REMOVED lines=8> */
[----:B------:R0:W-:Y:S01]  /*0ab0*/  MUFU.RSQ R8, R3 ;  /* 0x0000000300087308 */ /* 0x0001e20000001400 */
[----:B------:R-:W-:Y:S02]  /*0ac0*/  HADD2.F32 R11, -RZ, R5.H1_H1 ;  /* 0x30000005ff0b7230 */ /* 0x000fe40000004100 */
[----:B------:R-:W1:Y:S01]  /*0ad0*/  LDC.64 R4, c[0x0][0x388] ;  /* 0x0000e200ff047b82 */ /* 0x000e620000000a00 */
[----:B------:R-:W-:-:S02]  /*0ae0*/  HADD2.F32 R12, -RZ, R6.H0_H0 ;  /* 0x20000006ff0c7230 */ /* 0x000fc40000004100 */
[----:B------:R-:W-:Y:S02]  /*0af0*/  HADD2.F32 R13, -RZ, R6.H1_H1 ;  /* 0x30000006ff0d7230 */ /* 0x000fe40000004100 */
[--C-:B------:R-:W-:Y:S01]  /*0b00*/  HADD2.F32 R14, -RZ, R7.reuse.H0_H0 ;  /* 0x20000007ff0e7230 */ /* 0x100fe20000004100 */
[----:B------:R-:W2:Y:S01]  /*0b10*/  MUFU.RSQ R9, R9 ;  /* 0x0000000900097308 */ /* 0x000ea20000001400 */
[----:B------:R-:W-:-:S07]  /*0b20*/  HADD2.F32 R15, -RZ, R7.H1_H1 ;  /* 0x30000007ff0f7230 */ /* 0x000fce0000004100 */
[----:B------:R-:W-:Y:S08]  /*0b30*/  MUFU.RSQ R10, R10 ;  /* 0x0000000a000a7308 */ /* 0x000ff00000001400 */
[----:B------:R-:W3:Y:S01]  /*0b40*/  MUFU.RSQ R11, R11 ;  /* 0x0000000b000b7308 */ /* 0x000ee20000001400 */
[----:B-1----:R-:W-:-:S07]  /*0b50*/  IMAD.WIDE.U32 R4, R0, 0x2, R4 ;  /* 0x0000000200047825 */ /* 0x002fce00078e0004 */
[----:B------:R-:W-:Y:S01]  /*0b60*/  MUFU.RSQ R12, R12 ;  /* 0x0000000c000c7308 */ /* 0x000fe20000001400 */
[----:B0-----:R-:W-:Y:S01]  /*0b70*/  IMAD.WIDE.U32 R2, R2, 0x10, R4 ;  /* 0x0000001002027825 */ /* 0x001fe200078e0004 */
[----:B--2---:R-:W-:-:S06]  /*0b80*/  F2FP.F16.F32.PACK_AB R4, R9, R8 ;  /* 0x000000080904723e */ /* 0x004fcc00000000ff */
[----:B------:R-:W0:Y:S01]  /*0b90*/  MUFU.RSQ R13, R13 ;  /* 0x0000000d000d7308 */ /* 0x000e220000001400 */
[----:B---3--:R-:W-:-:S07]  /*0ba0*/  F2FP.F16.F32.PACK_AB R5, R11, R10 ;  /* 0x0000000a0b05723e */ /* 0x008fce00000000ff */
[----:B------:R-:W-:Y:S08]  /*0bb0*/  MUFU.RSQ R14, R14 ;  /* 0x0000000e000e7308 */ /* 0x000ff00000001400 */
[----:B------:R-:W1:Y:S01]  /*0bc0*/  MUFU.RSQ R7, R15 ;  /* 0x0000000f00077308 */ /* 0x000e620000001400 */
[----:B0-----:R-:W-:Y:S02]  /*0bd0*/  F2FP.F16.F32.PACK_AB R6, R13, R12 ;  /* 0x0000000c0d06723e */ /* 0x001fe400000000ff */
[----:B-1----:R-:W-:-:S05]  /*0be0*/  F2FP.F16.F32.PACK_AB R7, R7, R14 ;  /* 0x0000000e0707723e */ /* 0x002fca00000000ff */
[----:B------:R-:W-:Y:S01]  /*0bf0*/  STG.E.128 desc[UR4][R2.64], R4 ;  /* 0x0000000402007986 */ /* 0x000fe2000c101d04 */
[----:B------:R-:W-:Y:S05]  /*0c00*/  EXIT ;  /* 0x000000000000794d */ /* 0x000fea0003800000 */
.L_x_23957:
        /* <DEDUP_REMOVED lines=15> */
.L_x_37229:


//--------------------- .text._ZN2at6native18elementwise_kernelILi128ELi4EZNS0_15gpu_kernel_implIZZZNS0_17rsqrt_kernel_cudaERNS_18TensorIteratorBaseEENKUlvE0_clEvENKUlvE1_clEvEUlN3c108BFloat16EE_EEvS4_RKT_EUliE_EEviT1_ --------------------------
	.section	.text._ZN2at6native18elementwise_kernelILi128ELi4EZNS0_15gpu_kernel_implIZZZNS0_17rsqrt_kernel_cudaERNS_18TensorIteratorBaseEENKUlvE0_clEvENKUlvE1_clEvEUlN3c108BFloat16EE_EEvS4_RKT_EUliE_EEviT1_,"ax",@progbits
	.align	128
        .global         _ZN2at6native18elementwise_kernelILi128ELi4EZNS0_15gpu_kernel_implIZZZNS0_17rsqrt_kernel_cudaERNS_18TensorIteratorBaseEENKUlvE0_clEvENKUlvE1_clEvEUlN3c108BFloat16EE_EEvS4_RKT_EUliE_EEviT1_
        .type           _ZN2at6native18elementwise_kernelILi128ELi4EZNS0_15gpu_kernel_implIZZZNS0_17rsqrt_kernel_cudaERNS_18TensorIteratorBaseEENKUlvE0_clEvENKUlvE1_clEvEUlN3c108BFloat16EE_EEvS4_RKT_EUliE_EEviT1_,@function
        .size           _ZN2at6native18elementwise_kernelILi128ELi4EZNS0_15gpu_kernel_implIZZZNS0_17rsqrt_kernel_cudaERNS_18TensorIteratorBaseEENKUlvE0_clEvENKUlvE1_clEvEUlN3c108BFloat16EE_EEvS4_RKT_EUliE_EEviT1_,(.L_x_37230 - _ZN2at6native18elementwise_kernelILi128ELi4EZNS0_15gpu_kernel_implIZZZNS0_17rsqrt_kernel_cudaERNS_18TensorIteratorBaseEENKUlvE0_clEvENKUlvE1_clEvEUlN3c108BFloat16EE_EEvS4_RKT_EUliE_EEviT1_)
        .other          _ZN2at6native18elementwise_kernelILi128ELi4EZNS0_15gpu_kernel_implIZZZNS0_17rsqrt_kernel_cudaERNS_18TensorIteratorBaseEENKUlvE0_clEvENKUlvE1_clEvEUlN3c108BFloat16EE_EEvS4_RKT_EUliE_EEviT1_,@"STO_CUDA_ENTRY STV_DEFAULT"
_ZN2at6native18elementwise_kernelILi128ELi4EZNS0_15gpu_kernel_implIZZZNS0_17rsqrt_kernel_cudaERNS_18TensorIteratorBaseEENKUlvE0_clEvENKUlvE1_clEvEUlN3c108BFloat16EE_EEvS4_RKT_EUliE_EEviT1_:
.text._ZN2at6native18elementwise_kernelILi128ELi4EZNS0_15gpu_kernel_implIZZZNS0_17rsqrt_kernel_cudaERNS_18TensorIteratorBaseEENKUlvE0_clEvENKUlvE1_clEvEUlN3c108BFloat16EE_EEvS4_RKT_EUliE_EEviT1_:
        /* <DEDUP_REMOVED lines=319> */
.L_x_23960:
        /* <DEDUP_REMOVED lines=18> */
.L_x_23964:
[----:B------:R-:W2:Y:S02]  /*1510*/  LDG.E.U8 R2, desc[UR36][R2.64] ;  /* 0x0000002402027981 */ /* 0x000ea4000c1e1100 */
[----:B--2---:R-:W-:-:S04]  /*1520*/  I2FP.F32.U32 R0, R2 ;  /* 0x0000000200007245 */ /* 0x004fc80000201000 */
[----:B------:R-:W-:Y:S01]  /*1530*/  F2FP.BF16.F32.PACK_AB R0, RZ, R0 ;  /* 0x00000000ff00723e */ /* 0x000fe200000010ff */
[----:B------:R-:W-:Y:S06]  /*1540*/  BRA `(.L_x_23966) ;  /* 0x0000000c00847947 */ /* 0x000fec0003800000 */
.L_x_23963:
        /* <DEDUP_REMOVED lines=10> */
.L_x_23968:
[----:B------:R-:W2:Y:S02]  /*15f0*/  LDG.E R2, desc[UR36][R2.64] ;  /* 0x0000002402027981 */ /* 0x000ea4000c1e1900 */
[----:B--2---:R-:W-:-:S04]  /*1600*/  I2FP.F32.S32 R0, R2 ;  /* 0x0000000200007245 */ /* 0x004fc80000201400 */
[----:B------:R-:W-:Y:S01]  /*1610*/  F2FP.BF16.F32.PACK_AB R0, RZ, R0 ;  /* 0x00000000ff00723e */ /* 0x000fe200000010ff */
[----:B------:R-:W-:Y:S06]  /*1620*/  BRA `(.L_x_23966) ;  /* 0x0000000c004c7947 */ /* 0x000fec0003800000 */
.L_x_23967:
[----:B------:R-:W2:Y:S02]  /*1630*/  LDG.E.U16 R2, desc[UR36][R2.64] ;  /* 0x0000002402027981 */ /* 0x000ea4000c1e1500 */
[----:B--2---:R-:W0:Y:S02]  /*1640*/  I2F.S16 R0, R2 ;  /* 0x0000000200007306 */ /* 0x004e240000101400 */
[----:B0-----:R-:W-:Y:S01]  /*1650*/  F2FP.BF16.F32.PACK_AB R0, RZ, R0 ;  /* 0x00000000ff00723e */ /* 0x001fe200000010ff */
[----:B------:R-:W-:Y:S06]  /*1660*/  BRA `(.L_x_23966) ;  /* 0x0000000c003c7947 */ /* 0x000fec0003800000 */
.L_x_23962:
        /* <DEDUP_REMOVED lines=9> */
.L_x_23970:
[----:B------:R-:W2:Y:S02]  /*1700*/  LDG.E.U16 R0, desc[UR36][R2.64] ;  /* 0x0000002402007981 */ /* 0x000ea4000c1e1500 */
[----:B--2---:R-:W-:-:S05]  /*1710*/  HADD2.F32 R0, -RZ, R0.H0_H0 ;  /* 0x20000000ff007230 */ /* 0x004fca0000004100 */
[----:B------:R-:W-:Y:S01]  /*1720*/  F2FP.BF16.F32.PACK_AB R0, RZ, R0 ;  /* 0x00000000ff00723e */ /* 0x000fe200000010ff */
[----:B------:R-:W-:Y:S06]  /*1730*/  BRA `(.L_x_23966) ;  /* 0x0000000c00087947 */ /* 0x000fec0003800000 */
.L_x_23969:
        /* <DEDUP_REMOVED lines=9> */
.L_x_23972:
[----:B------:R-:W2:Y:S02]  /*17d0*/  LDG.E.U16 R2, desc[UR36][R2.64] ;  /* 0x0000002402027981 */ /* 0x000ea4000c1e1500 */
[----:B--2---:R-:W-:-:S05]  /*17e0*/  HADD2.F32 R0, -RZ, R2.H0_H0 ;  /* 0x20000002ff007230 */ /* 0x004fca0000004100 */
[----:B------:R-:W-:Y:S01]  /*17f0*/  F2FP.BF16.F32.PACK_AB R0, RZ, R0 ;  /* 0x00000000ff00723e */ /* 0x000fe200000010ff */
[----:B------:R-:W-:Y:S06]  /*1800*/  BRA `(.L_x_23966) ;  /* 0x0000000800d47947 */ /* 0x000fec0003800000 */
.L_x_23971:
        /* <DEDUP_REMOVED lines=8> */
.L_x_23961:
        /* <DEDUP_REMOVED lines=13> */
.L_x_23975:
        /* <DEDUP_REMOVED lines=8> */
.L_x_23974:
        /* <DEDUP_REMOVED lines=27> */
.L_x_23977:
        /* <DEDUP_REMOVED lines=13> */
.L_x_23976:
[----:B------:R0:W5:Y:S01]  /*1c60*/  LDG.E.U16 R0, desc[UR36][R2.64] ;  /* 0x0000002402007981 */ /* 0x000162000c1e1500 */
[----:B------:R-:W-:Y:S05]  /*1c70*/  BRA `(.L_x_23966) ;  /* 0x0000000400b87947 */ /* 0x000fea0003800000 */
.L_x_23973:
        /* <DEDUP_REMOVED lines=12> */
.L_x_23980:
        /* <DEDUP_REMOVED lines=21> */
.L_x_23984:
[----:B------:R-:W-:Y:S05]  /*1e90*/  BSYNC.RECONVERGENT B1 ;  /* 0x0000000000017941 */ /* 0x000fea0003800200 */
.L_x_23983:
[----:B------:R-:W-:Y:S01]  /*1ea0*/  IMAD.SHL.U32 R0, R0, 0x100000, RZ ;  /* 0x0010000000007824 */ /* 0x000fe200078e00ff */
[----:B------:R-:W-:-:S04]  /*1eb0*/  LEA R2, R2, 0x3b800000, 0x17 ;  /* 0x3b80000002027811 */ /* 0x000fc800078eb8ff */
[----:B------:R-:W-:-:S07]  /*1ec0*/  LOP3.LUT R0, R2, R0, R7, 0xfe, !PT ;  /* 0x0000000002007212 */ /* 0x000fce00078efe07 */
.L_x_23982:
[----:B------:R-:W-:Y:S05]  /*1ed0*/  BSYNC.RECONVERGENT B0 ;  /* 0x0000000000007941 */ /* 0x000fea0003800200 */
.L_x_23981:
[----:B------:R-:W-:Y:S01]  /*1ee0*/  F2FP.BF16.F32.PACK_AB R0, RZ, R0 ;  /* 0x00000000ff00723e */ /* 0x000fe200000010ff */
[----:B------:R-:W-:Y:S06]  /*1ef0*/  BRA `(.L_x_23966) ;  /* 0x0000000400187947 */ /* 0x000fec0003800000 */
.L_x_23979:
        /* <DEDUP_REMOVED lines=21> */
.L_x_23988:
[----:B------:R-:W-:Y:S05]  /*2050*/  BSYNC.RECONVERGENT B1 ;  /* 0x0000000000017941 */ /* 0x000fea0003800200 */
.L_x_23987:
[----:B------:R-:W-:Y:S02]  /*2060*/  SHF.L.U32 R0, R0, 0x15, RZ ;  /* 0x0000001500007819 */ /* 0x000fe400000006ff */
[----:B------:R-:W-:-:S04]  /*2070*/  LEA R2, R2, 0x37800000, 0x17 ;  /* 0x3780000002027811 */ /* 0x000fc800078eb8ff */
[----:B------:R-:W-:-:S07]  /*2080*/  LOP3.LUT R0, R2, R0, R7, 0xfe, !PT ;  /* 0x0000000002007212 */ /* 0x000fce00078efe07 */
.L_x_23986:
[----:B------:R-:W-:Y:S05]  /*2090*/  BSYNC.RECONVERGENT B0 ;  /* 0x0000000000007941 */ /* 0x000fea0003800200 */
.L_x_23985:
[----:B------:R-:W-:Y:S01]  /*20a0*/  F2FP.BF16.F32.PACK_AB R0, RZ, R0 ;  /* 0x00000000ff00723e */ /* 0x000fe200000010ff */
[----:B------:R-:W-:Y:S06]  /*20b0*/  BRA `(.L_x_23966) ;  /* 0x0000000000a87947 */ /* 0x000fec0003800000 */
.L_x_23978:
[----:B------:R-:W-:-:S09]  /*20c0*/  UISETP.NE.AND UP0, UPT, UR4, 0x1c, UPT ;  /* 0x0000001c0400788c */ /* 0x000fd2000bf05270 */
[----:B------:R-:W-:Y:S05]  /*20d0*/  BRA.U !UP0, `(.L_x_23989) ;  /* 0x0000000108947547 */ /* 0x000fea000b800000 */
[----:B------:R-:W-:-:S09]  /*20e0*/  UISETP.NE.AND UP0, UPT, UR4, 0x1d, UPT ;  /* 0x0000001d0400788c */ /* 0x000fd2000bf05270 */
[----:B------:R-:W-:Y:S05]  /*20f0*/  BRA.U !UP0, `(.L_x_23990) ;  /* 0x00000001087c7547 */ /* 0x000fea000b800000 */
[----:B------:R-:W-:-:S09]  /*2100*/  UISETP.NE.AND UP0, UPT, UR4, 0x2c, UPT ;  /* 0x0000002c0400788c */ /* 0x000fd2000bf05270 */
[----:B------:R-:W-:Y:S05]  /*2110*/  BRA.U !UP0, `(.L_x_23991) ;  /* 0x0000000108487547 */ /* 0x000fea000b800000 */
.L_x_23965:
        /* <DEDUP_REMOVED lines=16> */
.L_x_23992:
[----:B------:R-:W-:Y:S01]  /*2220*/  PRMT R0, RZ, 0x7610, R0 ;  /* 0x00007610ff007816 */ /* 0x000fe20000000000 */
[----:B------:R-:W-:Y:S06]  /*2230*/  BRA `(.L_x_23966) ;  /* 0x0000000000487947 */ /* 0x000fec0003800000 */
.L_x_23991:
        /* <DEDUP_REMOVED lines=8> */
.L_x_23994:
[----:B------:R-:W-:Y:S05]  /*22c0*/  BSYNC.RECONVERGENT B0 ;  /* 0x0000000000007941 */ /* 0x000fea0003800200 */
.L_x_23993:
[----:B------:R-:W-:Y:S01]  /*22d0*/  F2FP.BF16.F32.PACK_AB R0, RZ, R0 ;  /* 0x00000000ff00723e */ /* 0x000fe200000010ff */
[----:B------:R-:W-:Y:S06]  /*22e0*/  BRA `(.L_x_23966) ;  /* 0x00000000001c7947 */ /* 0x000fec0003800000 */
.L_x_23990:
[----:B------:R-:W2:Y:S02]  /*22f0*/  LDG.E.64 R2, desc[UR36][R2.64] ;  /* 0x0000002402027981 */ /* 0x000ea4000c1e1b00 */
[----:B--2---:R-:W0:Y:S02]  /*2300*/  I2F.U64 R0, R2 ;  /* 0x0000000200007312 */ /* 0x004e240000301000 */
[----:B0-----:R-:W-:Y:S01]  /*2310*/  F2FP.BF16.F32.PACK_AB R0, RZ, R0 ;  /* 0x00000000ff00723e */ /* 0x001fe200000010ff */
[----:B------:R-:W-:Y:S06]  /*2320*/  BRA `(.L_x_23966) ;  /* 0x00000000000c7947 */ /* 0x000fec0003800000 */
.L_x_23989:
[----:B------:R-:W2:Y:S02]  /*2330*/  LDG.E R2, desc[UR36][R2.64] ;  /* 0x0000002402027981 */ /* 0x000ea4000c1e1900 */
[----:B--2---:R-:W-:-:S04]  /*2340*/  I2FP.F32.U32 R0, R2 ;  /* 0x0000000200007245 */ /* 0x004fc80000201000 */
[----:B------:R-:W-:-:S07]  /*2350*/  F2FP.BF16.F32.PACK_AB R0, RZ, R0 ;  /* 0x00000000ff00723e */ /* 0x000fce00000010ff */
.L_x_23966:
[----:B-----5:R-:W-:Y:S01]  /*2360*/  IMAD.U32 R0, R0, 0x10000, RZ ;  /* 0x0001000000007824 */ /* 0x020fe200078e00ff */
[----:B------:R-:W0:Y:S01]  /*2370*/  LDCU.64 UR6, c[0x0][0x580] ;  /* 0x0000b000ff0677ac */ /* 0x000e220008000a00 */
[----:B------:R-:W-:-:S04]  /*2380*/  UPRMT UR4, UR42, 0x9910, URZ ;  /* 0x000099102a047896 */ /* 0x000fc800080000ff */
[----:B------:R-:W1:Y:S01]  /*2390*/  MUFU.RSQ R0, R0 ;  /* 0x0000000000007308 */ /* 0x000e620000001400 */
        /* <DEDUP_REMOVED lines=17> */
.L_x_23998:
[----:B-1----:R-:W-:-:S06]  /*24b0*/  SHF.L.U32 R5, R5, 0x10, RZ ;  /* 0x0000001005057819 */ /* 0x002fcc00000006ff */
[----:B------:R-:W1:Y:S02]  /*24c0*/  F2I.S64.TRUNC R4, R5 ;  /* 0x0000000500047311 */ /* 0x000e64000020d900 */
[----:B-1----:R4:W-:Y:S01]  /*24d0*/  STG.E.U8 desc[UR36][R2.64], R4 ;  /* 0x0000000402007986 */ /* 0x0029e2000c101124 */
[----:B------:R-:W-:Y:S05]  /*24e0*/  BRA `(.L_x_24000) ;  /* 0x0000000c00707947 */ /* 0x000fea0003800000 */
.L_x_23997:
        /* <DEDUP_REMOVED lines=10> */
.L_x_24002:
[----:B-1----:R-:W-:-:S06]  /*2590*/  IMAD.U32 R5, R5, 0x10000, RZ ;  /* 0x0001000005057824 */ /* 0x002fcc00078e00ff */
[----:B------:R-:W1:Y:S02]  /*25a0*/  F2I.FTZ.TRUNC.NTZ R5, R5 ;  /* 0x0000000500057305 */ /* 0x000e64000021f100 */
[----:B-1----:R2:W-:Y:S01]  /*25b0*/  STG.E desc[UR36][R2.64], R5 ;  /* 0x0000000502007986 */ /* 0x0025e2000c101924 */
[----:B------:R-:W-:Y:S05]  /*25c0*/  BRA `(.L_x_24000) ;  /* 0x0000000c00387947 */ /* 0x000fea0003800000 */
.L_x_24001:
[----:B-1----:R-:W-:-:S06]  /*25d0*/  IMAD.U32 R5, R5, 0x10000, RZ ;  /* 0x0001000005057824 */ /* 0x002fcc00078e00ff */
[----:B------:R-:W1:Y:S02]  /*25e0*/  F2I.FTZ.TRUNC.NTZ R5, R5 ;  /* 0x0000000500057305 */ /* 0x000e64000021f100 */
[----:B-1----:R3:W-:Y:S01]  /*25f0*/  STG.E.U16 desc[UR36][R2.64], R5 ;  /* 0x0000000502007986 */ /* 0x0027e2000c101524 */
[----:B------:R-:W-:Y:S05]  /*2600*/  BRA `(.L_x_24000) ;  /* 0x0000000c00287947 */ /* 0x000fea0003800000 */
.L_x_23996:
        /* <DEDUP_REMOVED lines=9> */
.L_x_24004:
[----:B01----:R-:W-:-:S05]  /*26a0*/  IMAD.U32 R0, R5, 0x10000, RZ ;  /* 0x0001000005007824 */ /* 0x003fca00078e00ff */
[----:B------:R-:W-:-:S05]  /*26b0*/  F2FP.F16.F32.PACK_AB R0, RZ, R0 ;  /* 0x00000000ff00723e */ /* 0x000fca00000000ff */
[----:B------:R0:W-:Y:S01]  /*26c0*/  STG.E.U16 desc[UR36][R2.64], R0 ;  /* 0x0000000002007986 */ /* 0x0001e2000c101524 */
[----:B------:R-:W-:Y:S05]  /*26d0*/  BRA `(.L_x_24000) ;  /* 0x0000000800f47947 */ /* 0x000fea0003800000 */
.L_x_24003:
        /* <DEDUP_REMOVED lines=10> */
.L_x_24006:
[----:B-1----:R-:W-:-:S04]  /*2780*/  SHF.L.U32 R5, R5, 0x10, RZ ;  /* 0x0000001005057819 */ /* 0x002fc800000006ff */
[----:B------:R-:W-:-:S04]  /*2790*/  F2FP.F16.F32.PACK_AB R5, RZ, R5 ;  /* 0x00000005ff05723e */ /* 0x000fc800000000ff */
[----:B------:R-:W-:-:S05]  /*27a0*/  PRMT R5, R5, 0x5410, RZ ;  /* 0x0000541005057816 */ /* 0x000fca00000000ff */
[----:B------:R1:W-:Y:S01]  /*27b0*/  STG.E desc[UR36][R2.64], R5 ;  /* 0x0000000502007986 */ /* 0x0003e2000c101924 */
[----:B------:R-:W-:Y:S05]  /*27c0*/  BRA `(.L_x_24000) ;  /* 0x0000000800b87947 */ /* 0x000fea0003800000 */
.L_x_24005:
[----:B-1----:R-:W-:-:S04]  /*27d0*/  IMAD.U32 R4, R5, 0x10000, RZ ;  /* 0x0001000005047824 */ /* 0x002fc800078e00ff */
[----:B------:R-:W-:-:S06]  /*27e0*/  FMUL.FTZ R4, R4, 1 ;  /* 0x3f80000004047820 */ /* 0x000fcc0000410000 */
[----:B------:R-:W1:Y:S02]  /*27f0*/  F2F.F64.F32 R4, R4 ;  /* 0x0000000400047310 */ /* 0x000e640000201800 */
[----:B-1----:R1:W-:Y:S01]  /*2800*/  STG.E.64 desc[UR36][R2.64], R4 ;  /* 0x0000000402007986 */ /* 0x0023e2000c101b24 */
[----:B------:R-:W-:Y:S05]  /*2810*/  BRA `(.L_x_24000) ;  /* 0x0000000800a47947 */ /* 0x000fea0003800000 */
.L_x_23995:
        /* <DEDUP_REMOVED lines=13> */
.L_x_24009:
[----:B-1----:R-:W-:Y:S01]  /*28f0*/  IMAD.U32 R5, R5, 0x10000, RZ ;  /* 0x0001000005057824 */ /* 0x002fe200078e00ff */
[----:B------:R-:W-:-:S03]  /*2900*/  CS2R R6, SRZ ;  /* 0x0000000000067805 */ /* 0x000fc6000001ff00 */
[----:B------:R-:W-:-:S06]  /*2910*/  FMUL.FTZ R5, R5, 1 ;  /* 0x3f80000005057820 */ /* 0x000fcc0000410000 */
[----:B------:R-:W1:Y:S02]  /*2920*/  F2F.F64.F32 R4, R5 ;  /* 0x0000000500047310 */ /* 0x000e640000201800 */
[----:B-1----:R1:W-:Y:S01]  /*2930*/  STG.E.128 desc[UR36][R2.64], R4 ;  /* 0x0000000402007986 */ /* 0x0023e2000c101d24 */
[----:B------:R-:W-:Y:S05]  /*2940*/  BRA `(.L_x_24000) ;  /* 0x0000000800587947 */ /* 0x000fea0003800000 */
.L_x_24008:
        /* <DEDUP_REMOVED lines=19> */
.L_x_24013:
[----:B------:R-:W-:Y:S05]  /*2a80*/  BSYNC.RECONVERGENT B0 ;  /* 0x0000000000007941 */ /* 0x000fea0003800200 */
.L_x_24012:
[----:B------:R-:W-:-:S05]  /*2a90*/  LOP3.LUT R5, R0, 0x80, R5, 0xf8, !PT ;  /* 0x0000008000057812 */ /* 0x000fca00078ef805 */
[----:B------:R0:W-:Y:S01]  /*2aa0*/  STG.E.U8 desc[UR36][R2.64], R5 ;  /* 0x0000000502007986 */ /* 0x0001e2000c101124 */
[----:B------:R-:W-:Y:S05]  /*2ab0*/  BRA `(.L_x_24000) ;  /* 0x0000000400fc7947 */ /* 0x000fea0003800000 */
.L_x_24011:
        /* <DEDUP_REMOVED lines=15> */
.L_x_24015:
[----:B------:R-:W-:Y:S05]  /*2bb0*/  BSYNC.RECONVERGENT B0 ;  /* 0x0000000000007941 */ /* 0x000fea0003800200 */
.L_x_24014:
[----:B------:R-:W-:-:S05]  /*2bc0*/  LOP3.LUT R5, R0, 0x80, R5, 0xf8, !PT ;  /* 0x0000008000057812 */ /* 0x000fca00078ef805 */
[----:B------:R0:W-:Y:S01]  /*2bd0*/  STG.E.U8 desc[UR36][R2.64], R5 ;  /* 0x0000000502007986 */ /* 0x0001e2000c101124 */
[----:B------:R-:W-:Y:S05]  /*2be0*/  BRA `(.L_x_24000) ;  /* 0x0000000400b07947 */ /* 0x000fea0003800000 */
.L_x_24010:
[----:B-1----:R1:W-:Y:S01]  /*2bf0*/  STG.E.U16 desc[UR36][R2.64], R5 ;  /* 0x0000000502007986 */ /* 0x0023e2000c101524 */
[----:B------:R-:W-:Y:S05]  /*2c00*/  BRA `(.L_x_24000) ;  /* 0x0000000400a87947 */ /* 0x000fea0003800000 */
.L_x_24007:
        /* <DEDUP_REMOVED lines=12> */
.L_x_24018:
        /* <DEDUP_REMOVED lines=13> */
.L_x_24021:
[----:B------:R-:W-:-:S04]  /*2da0*/  SHF.R.U32.HI R0, RZ, 0x14, R5 ;  /* 0x00000014ff007819 */ /* 0x000fc80000011605 */
[----:B------:R-:W-:-:S04]  /*2db0*/  LOP3.LUT R0, R0, 0x1, RZ, 0xc0, !PT ;  /* 0x0000000100007812 */ /* 0x000fc800078ec0ff */
[----:B------:R-:W-:-:S04]  /*2dc0*/  IADD3 R0, PT, PT, R5, 0x487ffff, R0 ;  /* 0x0487ffff05007810 */ /* 0x000fc80007ffe000 */
[----:B------:R-:W-:-:S04]  /*2dd0*/  SHF.R.U32.HI R0, RZ, 0x14, R0 ;  /* 0x00000014ff007819 */ /* 0x000fc80000011600 */
[----:B------:R-:W-:-:S07]  /*2de0*/  LOP3.LUT R4, R0, 0xff, RZ, 0xc0, !PT ;  /* 0x000000ff00047812 */ /* 0x000fce00078ec0ff */
.L_x_24022:
[----:B------:R-:W-:-:S04]  /*2df0*/  SHF.R.U32.HI R5, RZ, 0x18, R5 ;  /* 0x00000018ff057819 */ /* 0x000fc80000011605 */
[----:B------:R-:W-:-:S04]  /*2e00*/  LOP3.LUT R4, R4, 0x80, R5, 0xf8, !PT ;  /* 0x0000008004047812 */ /* 0x000fc800078ef805 */
[----:B------:R-:W-:-:S07]  /*2e10*/  PRMT R0, R4, 0x7610, R0 ;  /* 0x0000761004007816 */ /* 0x000fce0000000000 */
.L_x_24020:
[----:B------:R-:W-:Y:S05]  /*2e20*/  BSYNC.RECONVERGENT B0 ;  /* 0x0000000000007941 */ /* 0x000fea0003800200 */
.L_x_24019:
[----:B------:R0:W-:Y:S01]  /*2e30*/  STG.E.U8 desc[UR36][R2.64], R0 ;  /* 0x0000000002007986 */ /* 0x0001e2000c101124 */
[----:B------:R-:W-:Y:S05]  /*2e40*/  BRA `(.L_x_24000) ;  /* 0x0000000400187947 */ /* 0x000fea0003800000 */
.L_x_24017:
        /* <DEDUP_REMOVED lines=13> */
.L_x_24025:
[----:B------:R-:W-:-:S04]  /*2f20*/  SHF.R.U32.HI R0, RZ, 0x15, R5 ;  /* 0x00000015ff007819 */ /* 0x000fc80000011605 */
[----:B------:R-:W-:-:S04]  /*2f30*/  LOP3.LUT R0, R0, 0x1, RZ, 0xc0, !PT ;  /* 0x0000000100007812 */ /* 0x000fc800078ec0ff */
[----:B------:R-:W-:-:S04]  /*2f40*/  IADD3 R0, PT, PT, R5, 0x88fffff, R0 ;  /* 0x088fffff05007810 */ /* 0x000fc80007ffe000 */
[----:B------:R-:W-:-:S04]  /*2f50*/  SHF.R.U32.HI R0, RZ, 0x15, R0 ;  /* 0x00000015ff007819 */ /* 0x000fc80000011600 */
[----:B------:R-:W-:-:S07]  /*2f60*/  LOP3.LUT R4, R0, 0xff, RZ, 0xc0, !PT ;  /* 0x000000ff00047812 */ /* 0x000fce00078ec0ff */
.L_x_24026:
[----:B------:R-:W-:-:S04]  /*2f70*/  SHF.R.U32.HI R5, RZ, 0x18, R5 ;  /* 0x00000018ff057819 */ /* 0x000fc80000011605 */
[----:B------:R-:W-:-:S04]  /*2f80*/  LOP3.LUT R4, R4, 0x80, R5, 0xf8, !PT ;  /* 0x0000008004047812 */ /* 0x000fc800078ef805 */
[----:B------:R-:W-:-:S07]  /*2f90*/  PRMT R0, R4, 0x7610, R0 ;  /* 0x0000761004007816 */ /* 0x000fce0000000000 */
.L_x_24024:
[----:B------:R-:W-:Y:S05]  /*2fa0*/  BSYNC.RECONVERGENT B0 ;  /* 0x0000000000007941 */ /* 0x000fea0003800200 */
.L_x_24023:
[----:B------:R0:W-:Y:S01]  /*2fb0*/  STG.E.U8 desc[UR36][R2.64], R0 ;  /* 0x0000000002007986 */ /* 0x0001e2000c101124 */
[----:B------:R-:W-:Y:S05]  /*2fc0*/  BRA `(.L_x_24000) ;  /* 0x0000000000b87947 */ /* 0x000fea0003800000 */
.L_x_24016:
[----:B------:R-:W-:-:S09]  /*2fd0*/  UISETP.NE.AND UP0, UPT, UR4, 0x1c, UPT ;  /* 0x0000001c0400788c */ /* 0x000fd2000bf05270 */
[----:B------:R-:W-:Y:S05]  /*2fe0*/  BRA.U !UP0, `(.L_x_24027) ;  /* 0x0000000108a47547 */ /* 0x000fea000b800000 */
[----:B------:R-:W-:-:S09]  /*2ff0*/  UISETP.NE.AND UP0, UPT, UR4, 0x1d, UPT ;  /* 0x0000001d0400788c */ /* 0x000fd2000bf05270 */
[----:B------:R-:W-:Y:S05]  /*3000*/  BRA.U !UP0, `(.L_x_24028) ;  /* 0x00000001088c7547 */ /* 0x000fea000b800000 */
[----:B------:R-:W-:-:S09]  /*3010*/  UISETP.NE.AND UP0, UPT, UR4, 0x2c, UPT ;  /* 0x0000002c0400788c */ /* 0x000fd2000bf05270 */
[----:B------:R-:W-:Y:S05]  /*3020*/  BRA.U !UP0, `(.L_x_24029) ;  /* 0x0000000108447547 */ /* 0x000fea000b800000 */
.L_x_23999:
        /* <DEDUP_REMOVED lines=16> */
.L_x_24030:
[----:B------:R-:W-:Y:S05]  /*3130*/  BRA `(.L_x_24000) ;  /* 0x00000000005c7947 */ /* 0x000fea0003800000 */
.L_x_24029:
        /* <DEDUP_REMOVED lines=16> */
.L_x_24028:
[----:B-1----:R-:W-:-:S06]  /*3240*/  IMAD.U32 R5, R5, 0x10000, RZ ;  /* 0x0001000005057824 */ /* 0x002fcc00078e00ff */
[----:B------:R-:W1:Y:S02]  /*3250*/  F2I.U64.TRUNC R4, R5 ;  /* 0x0000000500047311 */ /* 0x000e64000020d800 */
[----:B-1----:R1:W-:Y:S01]  /*3260*/  STG.E.64 desc[UR36][R2.64], R4 ;  /* 0x0000000402007986 */ /* 0x0023e2000c101b24 */
[----:B------:R-:W-:Y:S05]  /*3270*/  BRA `(.L_x_24000) ;  /* 0x00000000000c7947 */ /* 0x000fea0003800000 */
.L_x_24027:
[----:B-1----:R-:W-:-:S06]  /*3280*/  SHF.L.U32 R5, R5, 0x10, RZ ;  /* 0x0000001005057819 */ /* 0x002fcc00000006ff */
[----:B------:R-:W1:Y:S02]  /*3290*/  F2I.FTZ.U32.TRUNC.NTZ R5, R5 ;  /* 0x0000000500057305 */ /* 0x000e64000021f000 */
[----:B-1----:R1:W-:Y:S02]  /*32a0*/  STG.E desc[UR36][R2.64], R5 ;  /* 0x0000000502007986 */ /* 0x0023e4000c101924 */
.L_x_24000:
[----:B------:R-:W-:-:S07]  /*32b0*/  VIADD R17, R17, 0x80 ;  /* 0x0000008011117836 */ /* 0x000fce0000000000 */
.L_x_23959:
[----:B------:R-:W-:Y:S05]  /*32c0*/  BSYNC.RECONVERGENT B6 ;  /* 0x0000000000067941 */ /* 0x000fea0003800200 */
.L_x_23958:
        /* <DEDUP_REMOVED lines=307> */
.L_x_24033:
        /* <DEDUP_REMOVED lines=18> */
.L_x_24037:
[----:B------:R-:W2:Y:S02]  /*4720*/  LDG.E.U8 R2, desc[UR36][R2.64] ;  /* 0x0000002402027981 */ /* 0x000ea4000c1e1100 */
[----:B--2---:R-:W-:-:S04]  /*4730*/  I2FP.F32.U32 R0, R2 ;  /* 0x0000000200007245 */ /* 0x004fc80000201000 */
[----:B------:R-:W-:Y:S01]  /*4740*/  F2FP.BF16.F32.PACK_AB R0, RZ, R0 ;  /* 0x00000000ff00723e */ /* 0x000fe200000010ff */
[----:B------:R-:W-:Y:S06]  /*4750*/  BRA `(.L_x_24039) ;  /* 0x0000000c00847947 */ /* 0x000fec0003800000 */
.L_x_24036:
        /* <DEDUP_REMOVED lines=10> */
.L_x_24041:
[----:B------:R-:W2:Y:S02]  /*4800*/  LDG.E R2, desc[UR36][R2.64] ;  /* 0x0000002402027981 */ /* 0x000ea4000c1e1900 */
[----:B--2---:R-:W-:-:S04]  /*4810*/  I2FP.F32.S32 R0, R2 ;  /* 0x0000000200007245 */ /* 0x004fc80000201400 */
[----:B------:R-:W-:Y:S01]  /*4820*/  F2FP.BF16.F32.PACK_AB R0, RZ, R0 ;  /* 0x00000000ff00723e */ /* 0x000fe200000010ff */
[----:B------:R-:W-:Y:S06]  /*4830*/  BRA `(.L_x_24039) ;  /* 0x0000000c004c7947 */ /* 0x000fec0003800000 */
.L_x_24040:
[----:B------:R-:W2:Y:S02]  /*4840*/  LDG.E.U16 R2, desc[UR36][R2.64] ;  /* 0x0000002402027981 */ /* 0x000ea4000c1e1500 */
[----:B--2---:R-:W0:Y:S02]  /*4850*/  I2F.S16 R0, R2 ;  /* 0x0000000200007306 */ /* 0x004e240000101400 */
[----:B0-----:R-:W-:Y:S01]  /*4860*/  F2FP.BF16.F32.PACK_AB R0, RZ, R0 ;  /* 0x00000000ff00723e */ /* 0x001fe200000010ff */
[----:B------:R-:W-:Y:S06]  /*4870*/  BRA `(.L_x_24039) ;  /* 0x0000000c003c7947 */ /* 0x000fec0003800000 */
.L_x_24035:
        /* <DEDUP_REMOVED lines=9> */
.L_x_24043:
[----:B------:R-:W2:Y:S02]  /*4910*/  LDG.E.U16 R0, desc[UR36][R2.64] ;  /* 0x0000002402007981 */ /* 0x000ea4000c1e1500 */
[----:B--2---:R-:W-:-:S05]  /*4920*/  HADD2.F32 R0, -RZ, R0.H0_H0 ;  /* 0x20000000ff007230 */ /* 0x004fca0000004100 */
[----:B------:R-:W-:Y:S01]  /*4930*/  F2FP.BF16.F32.PACK_AB R0, RZ, R0 ;  /* 0x00000000ff00723e */ /* 0x000fe200000010ff */
[----:B------:R-:W-:Y:S06]  /*4940*/  BRA `(.L_x_24039) ;  /* 0x0000000c00087947 */ /* 0x000fec0003800000 */
.L_x_24042:
        /* <DEDUP_REMOVED lines=9> */
.L_x_24045:
[----:B------:R-:W2:Y:S02]  /*49e0*/  LDG.E.U16 R2, desc[UR36][R2.64] ;  /* 0x0000002402027981 */ /* 0x000ea4000c1e1500 */
[----:B--2---:R-:W-:-:S05]  /*49f0*/  HADD2.F32 R0, -RZ, R2.H0_H0 ;  /* 0x20000002ff007230 */ /* 0x004fca0000004100 */
[----:B------:R-:W-:Y:S01]  /*4a00*/  F2FP.BF16.F32.PACK_AB R0, RZ, R0 ;  /* 0x00000000ff00723e */ /* 0x000fe200000010ff */
[----:B------:R-:W-:Y:S06]  /*4a10*/  BRA `(.L_x_24039) ;  /* 0x0000000800d47947 */ /* 0x000fec0003800000 */
.L_x_24044:
        /* <DEDUP_REMOVED lines=8> */
.L_x_24034:
        /* <DEDUP_REMOVED lines=13> */
.L_x_24048:
        /* <DEDUP_REMOVED lines=8> */
.L_x_24047:
        /* <DEDUP_REMOVED lines=27> */
.L_x_24050:
        /* <DEDUP_REMOVED lines=13> */
.L_x_24049:
[----:B------:R0:W5:Y:S01]  /*4e70*/  LDG.E.U16 R0, desc[UR36][R2.64] ;  /* 0x0000002402007981 */ /* 0x000162000c1e1500 */
[----:B------:R-:W-:Y:S05]  /*4e80*/  BRA `(.L_x_24039) ;  /* 0x0000000400b87947 */ /* 0x000fea0003800000 */
.L_x_24046:
        /* <DEDUP_REMOVED lines=12> */
.L_x_24053:
        /* <DEDUP_REMOVED lines=21> */
.L_x_24057:
[----:B------:R-:W-:Y:S05]  /*50a0*/  BSYNC.RECONVERGENT B1 ;  /* 0x0000000000017941 */ /* 0x000fea0003800200 */
.L_x_24056:
[----:B------:R-:W-:Y:S01]  /*50b0*/  IMAD.SHL.U32 R0, R0, 0x100000, RZ ;  /* 0x0010000000007824 */ /* 0x000fe200078e00ff */
[----:B------:R-:W-:-:S04]  /*50c0*/  LEA R2, R2, 0x3b800000, 0x17 ;  /* 0x3b80000002027811 */ /* 0x000fc800078eb8ff */
[----:B------:R-:W-:-:S07]  /*50d0*/  LOP3.LUT R0, R2, R0, R7, 0xfe, !PT ;  /* 0x0000000002007212 */ /* 0x000fce00078efe07 */
.L_x_24055:
[----:B------:R-:W-:Y:S05]  /*50e0*/  BSYNC.RECONVERGENT B0 ;  /* 0x0000000000007941 */ /* 0x000fea0003800200 */
.L_x_24054:
[----:B------:R-:W-:Y:S01]  /*50f0*/  F2FP.BF16.F32.PACK_AB R0, RZ, R0 ;  /* 0x00000000ff00723e */ /* 0x000fe200000010ff */
[----:B------:R-:W-:Y:S06]  /*5100*/  BRA `(.L_x_24039) ;  /* 0x0000000400187947 */ /* 0x000fec0003800000 */
.L_x_24052:
        /* <DEDUP_REMOVED lines=21> */
.L_x_24061:
[----:B------:R-:W-:Y:S05]  /*5260*/  BSYNC.RECONVERGENT B1 ;  /* 0x0000000000017941 */ /* 0x000fea0003800200 */
.L_x_24060:
[----:B------:R-:W-:Y:S01]  /*5270*/  IMAD.SHL.U32 R0, R0, 0x200000, RZ ;  /* 0x0020000000007824 */ /* 0x000fe200078e00ff */
[----:B------:R-:W-:-:S04]  /*5280*/  LEA R2, R2, 0x37800000, 0x17 ;  /* 0x3780000002027811 */ /* 0x000fc800078eb8ff */
[----:B------:R-:W-:-:S07]  /*5290*/  LOP3.LUT R0, R2, R0, R7, 0xfe, !PT ;  /* 0x0000000002007212 */ /* 0x000fce00078efe07 */
.L_x_24059:
[----:B------:R-:W-:Y:S05]  /*52a0*/  BSYNC.RECONVERGENT B0 ;  /* 0x0000000000007941 */ /* 0x000fea0003800200 */
.L_x_24058:
[----:B------:R-:W-:Y:S01]  /*52b0*/  F2FP.BF16.F32.PACK_AB R0, RZ, R0 ;  /* 0x00000000ff00723e */ /* 0x000fe200000010ff */
[----:B------:R-:W-:Y:S06]  /*52c0*/  BRA `(.L_x_24039) ;  /* 0x0000000000a87947 */ /* 0x000fec0003800000 */
.L_x_24051:
        /* <DEDUP_REMOVED lines=14> */
.L_x_24065:
[----:B------:R-:W-:Y:S05]  /*53b0*/  BSYNC.RECONVERGENT B0 ;  /* 0x0000000000007941 */ /* 0x000fea0003800200 */
.L_x_24064:
[----:B------:R-:W-:Y:S01]  /*53c0*/  F2FP.BF16.F32.PACK_AB R0, RZ, R0 ;  /* 0x00000000ff00723e */ /* 0x000fe200000010ff */
[----:B------:R-:W-:Y:S06]  /*53d0*/  BRA `(.L_x_24039) ;  /* 0x0000000000647947 */ /* 0x000fec0003800000 */
.L_x_24038:
        /* <DEDUP_REMOVED lines=16> */
.L_x_24066:
[----:B------:R-:W-:Y:S01]  /*54e0*/  PRMT R0, RZ, 0x7610, R0 ;  /* 0x00007610ff007816 */ /* 0x000fe20000000000 */
[----:B------:R-:W-:Y:S06]  /*54f0*/  BRA `(.L_x_24039) ;  /* 0x00000000001c7947 */ /* 0x000fec0003800000 */
.L_x_24063:
[----:B------:R-:W2:Y:S02]  /*5500*/  LDG.E.64 R2, desc[UR36][R2.64] ;  /* 0x0000002402027981 */ /* 0x000ea4000c1e1b00 */
[----:B--2---:R-:W0:Y:S02]  /*5510*/  I2F.U64 R0, R2 ;  /* 0x0000000200007312 */ /* 0x004e240000301000 */
[----:B0-----:R-:W-:Y:S01]  /*5520*/  F2FP.BF16.F32.PACK_AB R0, RZ, R0 ;  /* 0x00000000ff00723e */ /* 0x001fe200000010ff */
[----:B------:R-:W-:Y:S06]  /*5530*/  BRA `(.L_x_24039) ;  /* 0x00000000000c7947 */ /* 0x000fec0003800000 */
.L_x_24062:
[----:B------:R-:W2:Y:S02]  /*5540*/  LDG.E R2, desc[UR36][R2.64] ;  /* 0x0000002402027981 */ /* 0x000ea4000c1e1900 */
[----:B--2---:R-:W-:-:S04]  /*5550*/  I2FP.F32.U32 R0, R2 ;  /* 0x0000000200007245 */ /* 0x004fc80000201000 */
[----:B------:R-:W-:-:S07]  /*5560*/  F2FP.BF16.F32.PACK_AB R0, RZ, R0 ;  /* 0x00000000ff00723e */ /* 0x000fce00000010ff */
.L_x_24039:
[----:B-----5:R-:W-:Y:S01]  /*5570*/  IMAD.U32 R0, R0, 0x10000, RZ ;  /* 0x0001000000007824 */ /* 0x020fe200078e00ff */
[----:B------:R-:W0:Y:S01]  /*5580*/  LDCU.64 UR6, c[0x0][0x580] ;  /* 0x0000b000ff0677ac */ /* 0x000e220008000a00 */
[----:B------:R-:W-:-:S04]  /*5590*/  UPRMT UR4, UR42, 0x9910, URZ ;  /* 0x000099102a047896 */ /* 0x000fc800080000ff */
[----:B------:R-:W1:Y:S01]  /*55a0*/  MUFU.RSQ R0, R0 ;  /* 0x0000000000007308 */ /* 0x000e620000001400 */
        /* <DEDUP_REMOVED lines=17> */
.L_x_24070:
[----:B-1----:R-:W-:-:S06]  /*56c0*/  IMAD.U32 R5, R5, 0x10000, RZ ;  /* 0x0001000005057824 */ /* 0x002fcc00078e00ff */
[----:B------:R-:W1:Y:S02]  /*56d0*/  F2I.S64.TRUNC R4, R5 ;  /* 0x0000000500047311 */ /* 0x000e64000020d900 */
[----:B-1----:R1:W-:Y:S01]  /*56e0*/  STG.E.U8 desc[UR36][R2.64], R4 ;  /* 0x0000000402007986 */ /* 0x0023e2000c101124 */
[----:B------:R-:W-:Y:S05]  /*56f0*/  BRA `(.L_x_24072) ;  /* 0x0000000c006c7947 */ /* 0x000fea0003800000 */
.L_x_24069:
        /* <DEDUP_REMOVED lines=10> */
.L_x_24074:
[----:B-1----:R-:W-:-:S06]  /*57a0*/  IMAD.U32 R5, R5, 0x10000, RZ ;  /* 0x0001000005057824 */ /* 0x002fcc00078e00ff */
[----:B------:R-:W1:Y:S02]  /*57b0*/  F2I.FTZ.TRUNC.NTZ R5, R5 ;  /* 0x0000000500057305 */ /* 0x000e64000021f100 */
[----:B-1----:R1:W-:Y:S01]  /*57c0*/  STG.E desc[UR36][R2.64], R5 ;  /* 0x0000000502007986 */ /* 0x0023e2000c101924 */
[----:B------:R-:W-:Y:S05]  /*57d0*/  BRA `(.L_x_24072) ;  /* 0x0000000c00347947 */ /* 0x000fea0003800000 */
.L_x_24073:
[----:B-1----:R-:W-:-:S06]  /*57e0*/  IMAD.U32 R5, R5, 0x10000, RZ ;  /* 0x0001000005057824 */ /* 0x002fcc00078e00ff */
[----:B------:R-:W1:Y:S02]  /*57f0*/  F2I.FTZ.TRUNC.NTZ R5, R5 ;  /* 0x0000000500057305 */ /* 0x000e64000021f100 */
[----:B-1----:R1:W-:Y:S01]  /*5800*/  STG.E.U16 desc[UR36][R2.64], R5 ;  /* 0x0000000502007986 */ /* 0x0023e2000c101524 */
[----:B------:R-:W-:Y:S05]  /*5810*/  BRA `(.L_x_24072) ;  /* 0x0000000c00247947 */ /* 0x000fea0003800000 */
.L_x_24068:
        /* <DEDUP_REMOVED lines=9> */
.L_x_24076:
[----:B01----:R-:W-:-:S05]  /*58b0*/  IMAD.U32 R0, R5, 0x10000, RZ ;  /* 0x0001000005007824 */ /* 0x003fca00078e00ff */
[----:B------:R-:W-:-:S05]  /*58c0*/  F2FP.F16.F32.PACK_AB R0, RZ, R0 ;  /* 0x00000000ff00723e */ /* 0x000fca00000000ff */
[----:B------:R0:W-:Y:S01]  /*58d0*/  STG.E.U16 desc[UR36][R2.64], R0 ;  /* 0x0000000002007986 */ /* 0x0001e2000c101524 */
[----:B------:R-:W-:Y:S05]  /*58e0*/  BRA `(.L_x_24072) ;  /* 0x0000000800f07947 */ /* 0x000fea0003800000 */
.L_x_24075:
        /* <DEDUP_REMOVED lines=10> */
.L_x_24078:
[----:B-1----:R-:W-:-:S05]  /*5990*/  IMAD.U32 R5, R5, 0x10000, RZ ;  /* 0x0001000005057824 */ /* 0x002fca00078e00ff */
[----:B------:R-:W-:-:S04]  /*59a0*/  F2FP.F16.F32.PACK_AB R5, RZ, R5 ;  /* 0x00000005ff05723e */ /* 0x000fc800000000ff */
[----:B------:R-:W-:-:S05]  /*59b0*/  PRMT R5, R5, 0x5410, RZ ;  /* 0x0000541005057816 */ /* 0x000fca00000000ff */
[----:B------:R1:W-:Y:S01]  /*59c0*/  STG.E desc[UR36][R2.64], R5 ;  /* 0x0000000502007986 */ /* 0x0003e2000c101924 */
[----:B------:R-:W-:Y:S05]  /*59d0*/  BRA `(.L_x_24072) ;  /* 0x0000000800b47947 */ /* 0x000fea0003800000 */
.L_x_24077:
[----:B-1----:R-:W-:-:S04]  /*59e0*/  IMAD.U32 R4, R5, 0x10000, RZ ;  /* 0x0001000005047824 */ /* 0x002fc800078e00ff */
[----:B------:R-:W-:-:S06]  /*59f0*/  FMUL.FTZ R4, R4, 1 ;  /* 0x3f80000004047820 */ /* 0x000fcc0000410000 */
[----:B------:R-:W1:Y:S02]  /*5a00*/  F2F.F64.F32 R4, R4 ;  /* 0x0000000400047310 */ /* 0x000e640000201800 */
[----:B-1----:R1:W-:Y:S01]  /*5a10*/  STG.E.64 desc[UR36][R2.64], R4 ;  /* 0x0000000402007986 */ /* 0x0023e2000c101b24 */
[----:B------:R-:W-:Y:S05]  /*5a20*/  BRA `(.L_x_24072) ;  /* 0x0000000800a07947 */ /* 0x000fea0003800000 */
.L_x_24067:
        /* <DEDUP_REMOVED lines=14> */
.L_x_24082:
        /* <DEDUP_REMOVED lines=18> */
.L_x_24085:
[----:B------:R-:W-:-:S04]  /*5c30*/  SHF.R.U32.HI R5, RZ, 0x18, R5 ;  /* 0x00000018ff057819 */ /* 0x000fc80000011605 */
[----:B------:R-:W-:-:S07]  /*5c40*/  LOP3.LUT R0, R0, 0x80, R5, 0xf8, !PT ;  /* 0x0000008000007812 */ /* 0x000fce00078ef805 */
.L_x_24084:
[----:B------:R-:W-:Y:S05]  /*5c50*/  BSYNC.RECONVERGENT B0 ;  /* 0x0000000000007941 */ /* 0x000fea0003800200 */
.L_x_24083:
[----:B------:R0:W-:Y:S01]  /*5c60*/  STG.E.U8 desc[UR36][R2.64], R0 ;  /* 0x0000000002007986 */ /* 0x0001e2000c101124 */
[----:B------:R-:W-:Y:S05]  /*5c70*/  BRA `(.L_x_24072) ;  /* 0x00000008000c7947 */ /* 0x000fea0003800000 */
.L_x_24081:
        /* <DEDUP_REMOVED lines=18> */
.L_x_24088:
[----:B------:R-:W-:-:S04]  /*5da0*/  SHF.R.U32.HI R5, RZ, 0x18, R5 ;  /* 0x00000018ff057819 */ /* 0x000fc80000011605 */
[----:B------:R-:W-:-:S07]  /*5db0*/  LOP3.LUT R0, R0, 0x80, R5, 0xf8, !PT ;  /* 0x0000008000007812 */ /* 0x000fce00078ef805 */
.L_x_24087:
[----:B------:R-:W-:Y:S05]  /*5dc0*/  BSYNC.RECONVERGENT B0 ;  /* 0x0000000000007941 */ /* 0x000fea0003800200 */
.L_x_24086:
[----:B------:R0:W-:Y:S01]  /*5dd0*/  STG.E.U8 desc[UR36][R2.64], R0 ;  /* 0x0000000002007986 */ /* 0x0001e2000c101124 */
[----:B------:R-:W-:Y:S05]  /*5de0*/  BRA `(.L_x_24072) ;  /* 0x0000000400b07947 */ /* 0x000fea0003800000 */
.L_x_24080:
        /* <DEDUP_REMOVED lines=22> */
.L_x_24090:
[----:B-1----:R-:W-:-:S06]  /*5f50*/  SHF.L.U32 R5, R5, 0x10, RZ ;  /* 0x0000001005057819 */ /* 0x002fcc00000006ff */
[----:B------:R-:W1:Y:S02]  /*5f60*/  F2I.U64.TRUNC R4, R5 ;  /* 0x0000000500047311 */ /* 0x000e64000020d800 */
[----:B-1----:R1:W-:Y:S01]  /*5f70*/  STG.E.64 desc[UR36][R2.64], R4 ;  /* 0x0000000402007986 */ /* 0x0023e2000c101b24 */
[----:B------:R-:W-:Y:S05]  /*5f80*/  BRA `(.L_x_24072) ;  /* 0x0000000400487947 */ /* 0x000fea0003800000 */
.L_x_24089:
[----:B-1----:R-:W-:-:S06]  /*5f90*/  IMAD.U32 R5, R5, 0x10000, RZ ;  /* 0x0001000005057824 */ /* 0x002fcc00078e00ff */
[----:B------:R-:W1:Y:S02]  /*5fa0*/  F2I.FTZ.U32.TRUNC.NTZ R5, R5 ;  /* 0x0000000500057305 */ /* 0x000e64000021f000 */
[----:B-1----:R1:W-:Y:S01]  /*5fb0*/  STG.E desc[UR36][R2.64], R5 ;  /* 0x0000000502007986 */ /* 0x0023e2000c101924 */
[----:B------:R-:W-:Y:S05]  /*5fc0*/  BRA `(.L_x_24072) ;  /* 0x0000000400387947 */ /* 0x000fea0003800000 */
.L_x_24079:
        /* <DEDUP_REMOVED lines=11> */
.L_x_24092:
[----:B-1----:R-:W-:Y:S02]  /*6080*/  SHF.L.U32 R5, R5, 0x10, RZ ;  /* 0x0000001005057819 */ /* 0x002fe400000006ff */
[----:B------:R-:W-:-:S03]  /*6090*/  CS2R R6, SRZ ;  /* 0x0000000000067805 */ /* 0x000fc6000001ff00 */
[----:B------:R-:W-:-:S06]  /*60a0*/  FMUL.FTZ R5, R5, 1 ;  /* 0x3f80000005057820 */ /* 0x000fcc0000410000 */
[----:B------:R-:W1:Y:S02]  /*60b0*/  F2F.F64.F32 R4, R5 ;  /* 0x0000000500047310 */ /* 0x000e640000201800 */
[----:B-1----:R1:W-:Y:S01]  /*60c0*/  STG.E.128 desc[UR36][R2.64], R4 ;  /* 0x0000000402007986 */ /* 0x0023e2000c101d24 */
[----:B------:R-:W-:Y:S05]  /*60d0*/  BRA `(.L_x_24072) ;  /* 0x0000000000f47947 */ /* 0x000fea0003800000 */
.L_x_24091:
[----:B------:R-:W-:-:S09]  /*60e0*/  UISETP.NE.AND UP0, UPT, UR4, 0xf, UPT ;  /* 0x0000000f0400788c */ /* 0x000fd2000bf05270 */
[----:B------:R-:W-:Y:S05]  /*60f0*/  BRA.U !UP0, `(.L_x_24093) ;  /* 0x0000000108e87547 */ /* 0x000fea000b800000 */
[----:B------:R-:W-:-:S09]  /*6100*/  UISETP.NE.AND UP0, UPT, UR4, 0x17, UPT ;  /* 0x000000170400788c */ /* 0x000fd2000bf05270 */
[----:B------:R-:W-:Y:S05]  /*6110*/  BRA.U !UP0, `(.L_x_24094) ;  /* 0x0000000108907547 */ /* 0x000fea000b800000 */
[----:B------:R-:W-:-:S09]  /*6120*/  UISETP.NE.AND UP0, UPT, UR4, 0x18, UPT ;  /* 0x000000180400788c */ /* 0x000fd2000bf05270 */
[----:B------:R-:W-:Y:S05]  /*6130*/  BRA.U !UP0, `(.L_x_24095) ;  /* 0x0000000108447547 */ /* 0x000fea000b800000 */
.L_x_24071:
        /* <DEDUP_REMOVED lines=16> */
.L_x_24096:
[----:B------:R-:W-:Y:S05]  /*6240*/  BRA `(.L_x_24072) ;  /* 0x0000000000987947 */ /* 0x000fea0003800000 */
.L_x_24095:
        /* <DEDUP_REMOVED lines=13> */
.L_x_24098:
[----:B------:R-:W-:Y:S05]  /*6320*/  BSYNC.RECONVERGENT B0 ;  /* 0x0000000000007941 */ /* 0x000fea0003800200 */
.L_x_24097:
[----:B------:R-:W-:-:S05]  /*6330*/  LOP3.LUT R5, R0, 0x80, R5, 0xf8, !PT ;  /* 0x0000008000057812 */ /* 0x000fca00078ef805 */
[----:B------:R3:W-:Y:S01]  /*6340*/  STG.E.U8 desc[UR36][R2.64], R5 ;  /* 0x0000000502007986 */ /* 0x0007e2000c101124 */
[----:B------:R-:W-:Y:S05]  /*6350*/  BRA `(.L_x_24072) ;  /* 0x0000000000547947 */ /* 0x000fea0003800000 */
.L_x_24094:
        /* <DEDUP_REMOVED lines=12> */
.L_x_24100:
[----:B0-----:R-:W-:Y:S01]  /*6420*/  IMAD.MOV.U32 R0, RZ, RZ, 0x7f ;  /* 0x0000007fff007424 */ /* 0x001fe200078e00ff */
[----:B------:R-:W-:-:S04]  /*6430*/  ISETP.GT.U32.AND P0, PT, R4, 0x7f800000, PT ;  /* 0x7f8000000400780c */ /* 0x000fc80003f04070 */
[----:B------:R-:W-:-:S09]  /*6440*/  SEL R0, R0, 0x7c, P0 ;  /* 0x0000007c00007807 */ /* 0x000fd20000000000 */
.L_x_24101:
[----:B------:R-:W-:Y:S05]  /*6450*/  BSYNC.RECONVERGENT B0 ;  /* 0x0000000000007941 */ /* 0x000fea0003800200 */
.L_x_24099:
[----:B------:R-:W-:-:S04]  /*6460*/  SHF.R.U32.HI R5, RZ, 0x18, R5 ;  /* 0x00000018ff057819 */ /* 0x000fc80000011605 */
[----:B------:R-:W-:-:S05]  /*6470*/  LOP3.LUT R5, R0, 0x80, R5, 0xf8, !PT ;  /* 0x0000008000057812 */ /* 0x000fca00078ef805 */
[----:B------:R2:W-:Y:S01]  /*6480*/  STG.E.U8 desc[UR36][R2.64], R5 ;  /* 0x0000000502007986 */ /* 0x0005e2000c101124 */
[----:B------:R-:W-:Y:S05]  /*6490*/  BRA `(.L_x_24072) ;  /* 0x0000000000047947 */ /* 0x000fea0003800000 */
.L_x_24093:
[----:B-1----:R1:W-:Y:S02]  /*64a0*/  STG.E.U16 desc[UR36][R2.64], R5 ;  /* 0x0000000502007986 */ /* 0x0023e4000c101524 */
.L_x_24072:
[----:B------:R-:W-:-:S07]  /*64b0*/  VIADD R17, R17, 0x80 ;  /* 0x0000008011117836 */ /* 0x000fce0000000000 */
.L_x_24032:
[----:B------:R-:W-:Y:S05]  /*64c0*/  BSYNC.RECONVERGENT B6 ;  /* 0x0000000000067941 */ /* 0x000fea0003800200 */
.L_x_24031:
        /* <DEDUP_REMOVED lines=307> */
.L_x_24104:
        /* <DEDUP_REMOVED lines=18> */
.L_x_24108:
[----:B------:R-:W2:Y:S02]  /*7920*/  LDG.E.U8 R2, desc[UR36][R2.64] ;  /* 0x0000002402027981 */ /* 0x000ea4000c1e1100 */
[----:B--2---:R-:W-:-:S04]  /*7930*/  I2FP.F32.U32 R0, R2 ;  /* 0x0000000200007245 */ /* 0x004fc80000201000 */
[----:B------:R-:W-:Y:S01]  /*7940*/  F2FP.BF16.F32.PACK_AB R0, RZ, R0 ;  /* 0x00000000ff00723e */ /* 0x000fe200000010ff */
[----:B------:R-:W-:Y:S06]  /*7950*/  BRA `(.L_x_24110) ;  /* 0x0000000c00847947 */ /* 0x000fec0003800000 */
.L_x_24107:
        /* <DEDUP_REMOVED lines=10> */
.L_x_24112:
[----:B------:R-:W2:Y:S02]  /*7a00*/  LDG.E R2, desc[UR36][R2.64] ;  /* 0x0000002402027981 */ /* 0x000ea4000c1e1900 */
[----:B--2---:R-:W-:-:S04]  /*7a10*/  I2FP.F32.S32 R0, R2 ;  /* 0x0000000200007245 */ /* 0x004fc80000201400 */
[----:B------:R-:W-:Y:S01]  /*7a20*/  F2FP.BF16.F32.PACK_AB R0, RZ, R0 ;  /* 0x00000000ff00723e */ /* 0x000fe200000010ff */
[----:B------:R-:W-:Y:S06]  /*7a30*/  BRA `(.L_x_24110) ;  /* 0x0000000c004c7947 */ /* 0x000fec0003800000 */
.L_x_24111:
[----:B------:R-:W2:Y:S02]  /*7a40*/  LDG.E.U16 R2, desc[UR36][R2.64] ;  /* 0x0000002402027981 */ /* 0x000ea4000c1e1500 */
[----:B--2---:R-:W0:Y:S02]  /*7a50*/  I2F.S16 R0, R2 ;  /* 0x0000000200007306 */ /* 0x004e240000101400 */
[----:B0-----:R-:W-:Y:S01]  /*7a60*/  F2FP.BF16.F32.PACK_AB R0, RZ, R0 ;  /* 0x00000000ff00723e */ /* 0x001fe200000010ff */
[----:B------:R-:W-:Y:S06]  /*7a70*/  BRA `(.L_x_24110) ;  /* 0x0000000c003c7947 */ /* 0x000fec0003800000 */
.L_x_24106:
        /* <DEDUP_REMOVED lines=9> */
.L_x_24114:
[----:B------:R-:W2:Y:S02]  /*7b10*/  LDG.E.U16 R0, desc[UR36][R2.64] ;  /* 0x0000002402007981 */ /* 0x000ea4000c1e1500 */
[----:B--2---:R-:W-:-:S05]  /*7b20*/  HADD2.F32 R0, -RZ, R0.H0_H0 ;  /* 0x20000000ff007230 */ /* 0x004fca0000004100 */
[----:B------:R-:W-:Y:S01]  /*7b30*/  F2FP.BF16.F32.PACK_AB R0, RZ, R0 ;  /* 0x00000000ff00723e */ /* 0x000fe200000010ff */
[----:B------:R-:W-:Y:S06]  /*7b40*/  BRA `(.L_x_24110) ;  /* 0x0000000c00087947 */ /* 0x000fec0003800000 */
.L_x_24113:
        /* <DEDUP_REMOVED lines=9> */
.L_x_24116:
[----:B------:R-:W2:Y:S02]  /*7be0*/  LDG.E.U16 R2, desc[UR36][R2.64] ;  /* 0x0000002402027981 */ /* 0x000ea4000c1e1500 */
[----:B--2---:R-:W-:-:S05]  /*7bf0*/  HADD2.F32 R0, -RZ, R2.H0_H0 ;  /* 0x20000002ff007230 */ /* 0x004fca0000004100 */
[----:B------:R-:W-:Y:S01]  /*7c00*/  F2FP.BF16.F32.PACK_AB R0, RZ, R0 ;  /* 0x00000000ff00723e */ /* 0x000fe200000010ff */
[----:B------:R-:W-:Y:S06]  /*7c10*/  BRA `(.L_x_24110) ;  /* 0x0000000800d47947 */ /* 0x000fec0003800000 */
.L_x_24115:
        /* <DEDUP_REMOVED lines=8> */
.L_x_24105:
        /* <DEDUP_REMOVED lines=13> */
.L_x_24119:
        /* <DEDUP_REMOVED lines=8> */
.L_x_24118:
        /* <DEDUP_REMOVED lines=27> */
.L_x_24121:
        /* <DEDUP_REMOVED lines=13> */
.L_x_24120:
[----:B------:R0:W5:Y:S01]  /*8070*/  LDG.E.U16 R0, desc[UR36][R2.64] ;  /* 0x0000002402007981 */ /* 0x000162000c1e1500 */
[----:B------:R-:W-:Y:S05]  /*8080*/  BRA `(.L_x_24110) ;  /* 0x0000000400b87947 */ /* 0x000fea0003800000 */
.L_x_24117:
        /* <DEDUP_REMOVED lines=12> */
.L_x_24124:
        /* <DEDUP_REMOVED lines=21> */
.L_x_24128:
[----:B------:R-:W-:Y:S05]  /*82a0*/  BSYNC.RECONVERGENT B1 ;  /* 0x0000000000017941 */ /* 0x000fea0003800200 */
.L_x_24127:
[----:B------:R-:W-:Y:S02]  /*82b0*/  SHF.L.U32 R0, R0, 0x14, RZ ;  /* 0x0000001400007819 */ /* 0x000fe400000006ff */
[----:B------:R-:W-:-:S04]  /*82c0*/  LEA R2, R2, 0x3b800000, 0x17 ;  /* 0x3b80000002027811 */ /* 0x000fc800078eb8ff */
[----:B------:R-:W-:-:S07]  /*82d0*/  LOP3.LUT R0, R2, R0, R7, 0xfe, !PT ;  /* 0x0000000002007212 */ /* 0x000fce00078efe07 */
.L_x_24126:
[----:B------:R-:W-:Y:S05]  /*82e0*/  BSYNC.RECONVERGENT B0 ;  /* 0x0000000000007941 */ /* 0x000fea0003800200 */
.L_x_24125:
[----:B------:R-:W-:Y:S01]  /*82f0*/  F2FP.BF16.F32.PACK_AB R0, RZ, R0 ;  /* 0x00000000ff00723e */ /* 0x000fe200000010ff */
[----:B------:R-:W-:Y:S06]  /*8300*/  BRA `(.L_x_24110) ;  /* 0x0000000400187947 */ /* 0x000fec0003800000 */
.L_x_24123:
        /* <DEDUP_REMOVED lines=21> */
.L_x_24132:
[----:B------:R-:W-:Y:S05]  /*8460*/  BSYNC.RECONVERGENT B1 ;  /* 0x0000000000017941 */ /* 0x000fea0003800200 */
.L_x_24131:
[----:B------:R-:W-:Y:S01]  /*8470*/  IMAD.SHL.U32 R0, R0, 0x200000, RZ ;  /* 0x0020000000007824 */ /* 0x000fe200078e00ff */
[----:B------:R-:W-:-:S04]  /*8480*/  LEA R2, R2, 0x37800000, 0x17 ;  /* 0x3780000002027811 */ /* 0x000fc800078eb8ff */
[----:B------:R-:W-:-:S07]  /*8490*/  LOP3.LUT R0, R2, R0, R7, 0xfe, !PT ;  /* 0x0000000002007212 */ /* 0x000fce00078efe07 */
.L_x_24130:
[----:B------:R-:W-:Y:S05]  /*84a0*/  BSYNC.RECONVERGENT B0 ;  /* 0x0000000000007941 */ /* 0x000fea0003800200 */
.L_x_24129:
[----:B------:R-:W-:Y:S01]  /*84b0*/  F2FP.BF16.F32.PACK_AB R0, RZ, R0 ;  /* 0x00000000ff00723e */ /* 0x000fe200000010ff */
[----:B------:R-:W-:Y:S06]  /*84c0*/  BRA `(.L_x_24110) ;  /* 0x0000000000a87947 */ /* 0x000fec0003800000 */
.L_x_24122:
        /* <DEDUP_REMOVED lines=14> */
.L_x_24136:
[----:B------:R-:W-:Y:S05]  /*85b0*/  BSYNC.RECONVERGENT B0 ;  /* 0x0000000000007941 */ /* 0x000fea0003800200 */
.L_x_24135:
[----:B------:R-:W-:Y:S01]  /*85c0*/  F2FP.BF16.F32.PACK_AB R0, RZ, R0 ;  /* 0x00000000ff00723e */ /* 0x000fe200000010ff */
[----:B------:R-:W-:Y:S06]  /*85d0*/  BRA `(.L_x_24110) ;  /* 0x0000000000647947 */ /* 0x000fec0003800000 */
.L_x_24109:
        /* <DEDUP_REMOVED lines=16> */
.L_x_24137:
[----:B------:R-:W-:Y:S01]  /*86e0*/  PRMT R0, RZ, 0x7610, R0 ;  /* 0x00007610ff007816 */ /* 0x000fe20000000000 */
[----:B------:R-:W-:Y:S06]  /*86f0*/  BRA `(.L_x_24110) ;  /* 0x00000000001c7947 */ /* 0x000fec0003800000 */
.L_x_24134:
[----:B------:R-:W2:Y:S02]  /*8700*/  LDG.E.64 R2, desc[UR36][R2.64] ;  /* 0x0000002402027981 */ /* 0x000ea4000c1e1b00 */
[----:B--2---:R-:W0:Y:S02]  /*8710*/  I2F.U64 R0, R2 ;  /* 0x0000000200007312 */ /* 0x004e240000301000 */
[----:B0-----:R-:W-:Y:S01]  /*8720*/  F2FP.BF16.F32.PACK_AB R0, RZ, R0 ;  /* 0x00000000ff00723e */ /* 0x001fe200000010ff */
[----:B------:R-:W-:Y:S06]  /*8730*/  BRA `(.L_x_24110) ;  /* 0x00000000000c7947 */ /* 0x000fec0003800000 */
.L_x_24133:
[----:B------:R-:W2:Y:S02]  /*8740*/  LDG.E R2, desc[UR36][R2.64] ;  /* 0x0000002402027981 */ /* 0x000ea4000c1e1900 */
[----:B--2---:R-:W-:-:S04]  /*8750*/  I2FP.F32.U32 R0, R2 ;  /* 0x0000000200007245 */ /* 0x004fc80000201000 */
[----:B------:R-:W-:-:S07]  /*8760*/  F2FP.BF16.F32.PACK_AB R0, RZ, R0 ;  /* 0x00000000ff00723e */ /* 0x000fce00000010ff */
.L_x_24110:
[----:B-----5:R-:W-:Y:S01]  /*8770*/  SHF.L.U32 R0, R0, 0x10, RZ ;  /* 0x0000001000007819 */ /* 0x020fe200000006ff */
        /* <DEDUP_REMOVED lines=20> */
.L_x_24141:
[----:B-1----:R-:W-:-:S06]  /*88c0*/  SHF.L.U32 R5, R5, 0x10, RZ ;  /* 0x0000001005057819 */ /* 0x002fcc00000006ff */
[----:B------:R-:W1:Y:S02]  /*88d0*/  F2I.S64.TRUNC R4, R5 ;  /* 0x0000000500047311 */ /* 0x000e64000020d900 */
[----:B-1----:R1:W-:Y:S01]  /*88e0*/  STG.E.U8 desc[UR36][R2.64], R4 ;  /* 0x0000000402007986 */ /* 0x0023e2000c101124 */
[----:B------:R-:W-:Y:S05]  /*88f0*/  BRA `(.L_x_24143) ;  /* 0x0000000c006c7947 */ /* 0x000fea0003800000 */
.L_x_24140:
        /* <DEDUP_REMOVED lines=10> */
.L_x_24145:
[----:B-1----:R-:W-:-:S06]  /*89a0*/  IMAD.U32 R5, R5, 0x10000, RZ ;  /* 0x0001000005057824 */ /* 0x002fcc00078e00ff */
[----:B------:R-:W1:Y:S02]  /*89b0*/  F2I.FTZ.TRUNC.NTZ R5, R5 ;  /* 0x0000000500057305 */ /* 0x000e64000021f100 */
[----:B-1----:R3:W-:Y:S01]  /*89c0*/  STG.E desc[UR36][R2.64], R5 ;  /* 0x0000000502007986 */ /* 0x0027e2000c101924 */
[----:B------:R-:W-:Y:S05]  /*89d0*/  BRA `(.L_x_24143) ;  /* 0x0000000c00347947 */ /* 0x000fea0003800000 */
.L_x_24144:
[----:B-1----:R-:W-:-:S06]  /*89e0*/  SHF.L.U32 R5, R5, 0x10, RZ ;  /* 0x0000001005057819 */ /* 0x002fcc00000006ff */
[----:B------:R-:W1:Y:S02]  /*89f0*/  F2I.FTZ.TRUNC.NTZ R5, R5 ;  /* 0x0000000500057305 */ /* 0x000e64000021f100 */
[----:B-1----:R1:W-:Y:S01]  /*8a00*/  STG.E.U16 desc[UR36][R2.64], R5 ;  /* 0x0000000502007986 */ /* 0x0023e2000c101524 */
[----:B------:R-:W-:Y:S05]  /*8a10*/  BRA `(.L_x_24143) ;  /* 0x0000000c00247947 */ /* 0x000fea0003800000 */
.L_x_24139:
        /* <DEDUP_REMOVED lines=9> */
.L_x_24147:
[----:B01----:R-:W-:-:S05]  /*8ab0*/  IMAD.U32 R0, R5, 0x10000, RZ ;  /* 0x0001000005007824 */ /* 0x003fca00078e00ff */
[----:B------:R-:W-:-:S05]  /*8ac0*/  F2FP.F16.F32.PACK_AB R0, RZ, R0 ;  /* 0x00000000ff00723e */ /* 0x000fca00000000ff */
[----:B------:R0:W-:Y:S01]  /*8ad0*/  STG.E.U16 desc[UR36][R2.64], R0 ;  /* 0x0000000002007986 */ /* 0x0001e2000c101524 */
[----:B------:R-:W-:Y:S05]  /*8ae0*/  BRA `(.L_x_24143) ;  /* 0x0000000800f07947 */ /* 0x000fea0003800000 */
.L_x_24146:
        /* <DEDUP_REMOVED lines=10> */
.L_x_24149:
[----:B-1----:R-:W-:-:S05]  /*8b90*/  IMAD.U32 R5, R5, 0x10000, RZ ;  /* 0x0001000005057824 */ /* 0x002fca00078e00ff */
[----:B------:R-:W-:-:S04]  /*8ba0*/  F2FP.F16.F32.PACK_AB R5, RZ, R5 ;  /* 0x00000005ff05723e */ /* 0x000fc800000000ff */
[----:B------:R-:W-:-:S05]  /*8bb0*/  PRMT R5, R5, 0x5410, RZ ;  /* 0x0000541005057816 */ /* 0x000fca00000000ff */
[----:B------:R1:W-:Y:S01]  /*8bc0*/  STG.E desc[UR36][R2.64], R5 ;  /* 0x0000000502007986 */ /* 0x0003e2000c101924 */
[----:B------:R-:W-:Y:S05]  /*8bd0*/  BRA `(.L_x_24143) ;  /* 0x0000000800b47947 */ /* 0x000fea0003800000 */
.L_x_24148:
[----:B-1----:R-:W-:-:S05]  /*8be0*/  SHF.L.U32 R4, R5, 0x10, RZ ;  /* 0x0000001005047819 */ /* 0x002fca00000006ff */
[----:B------:R-:W-:-:S06]  /*8bf0*/  FMUL.FTZ R4, R4, 1 ;  /* 0x3f80000004047820 */ /* 0x000fcc0000410000 */
[----:B------:R-:W1:Y:S02]  /*8c00*/  F2F.F64.F32 R4, R4 ;  /* 0x0000000400047310 */ /* 0x000e640000201800 */
[----:B-1----:R1:W-:Y:S01]  /*8c10*/  STG.E.64 desc[UR36][R2.64], R4 ;  /* 0x0000000402007986 */ /* 0x0023e2000c101b24 */
[----:B------:R-:W-:Y:S05]  /*8c20*/  BRA `(.L_x_24143) ;  /* 0x0000000800a07947 */ /* 0x000fea0003800000 */
.L_x_24138:
        /* <DEDUP_REMOVED lines=14> */
.L_x_24153:
        /* <DEDUP_REMOVED lines=18> */
.L_x_24156:
[----:B------:R-:W-:-:S04]  /*8e30*/  SHF.R.U32.HI R5, RZ, 0x18, R5 ;  /* 0x00000018ff057819 */ /* 0x000fc80000011605 */
[----:B------:R-:W-:-:S07]  /*8e40*/  LOP3.LUT R0, R0, 0x80, R5, 0xf8, !PT ;  /* 0x0000008000007812 */ /* 0x000fce00078ef805 */
.L_x_24155:
[----:B------:R-:W-:Y:S05]  /*8e50*/  BSYNC.RECONVERGENT B0 ;  /* 0x0000000000007941 */ /* 0x000fea0003800200 */
.L_x_24154:
[----:B------:R0:W-:Y:S01]  /*8e60*/  STG.E.U8 desc[UR36][R2.64], R0 ;  /* 0x0000000002007986 */ /* 0x0001e2000c101124 */
[----:B------:R-:W-:Y:S05]  /*8e70*/  BRA `(.L_x_24143) ;  /* 0x00000008000c7947 */ /* 0x000fea0003800000 */
.L_x_24152:
        /* <DEDUP_REMOVED lines=18> */
.L_x_24159:
[----:B------:R-:W-:-:S04]  /*8fa0*/  SHF.R.U32.HI R5, RZ, 0x18, R5 ;  /* 0x00000018ff057819 */ /* 0x000fc80000011605 */
[----:B------:R-:W-:-:S07]  /*8fb0*/  LOP3.LUT R0, R0, 0x80, R5, 0xf8, !PT ;  /* 0x0000008000007812 */ /* 0x000fce00078ef805 */
.L_x_24158:
[----:B------:R-:W-:Y:S05]  /*8fc0*/  BSYNC.RECONVERGENT B0 ;  /* 0x0000000000007941 */ /* 0x000fea0003800200 */
.L_x_24157:
[----:B------:R0:W-:Y:S01]  /*8fd0*/  STG.E.U8 desc[UR36][R2.64], R0 ;  /* 0x0000000002007986 */ /* 0x0001e2000c101124 */
[----:B------:R-:W-:Y:S05]  /*8fe0*/  BRA `(.L_x_24143) ;  /* 0x0000000400b07947 */ /* 0x000fea0003800000 */
.L_x_24151:
        /* <DEDUP_REMOVED lines=22> */
.L_x_24161:
[----:B-1----:R-:W-:-:S06]  /*9150*/  IMAD.U32 R5, R5, 0x10000, RZ ;  /* 0x0001000005057824 */ /* 0x002fcc00078e00ff */
[----:B------:R-:W1:Y:S02]  /*9160*/  F2I.U64.TRUNC R4, R5 ;  /* 0x0000000500047311 */ /* 0x000e64000020d800 */
[----:B-1----:R1:W-:Y:S01]  /*9170*/  STG.E.64 desc[UR36][R2.64], R4 ;  /* 0x0000000402007986 */ /* 0x0023e2000c101b24 */
[----:B------:R-:W-:Y:S05]  /*9180*/  BRA `(.L_x_24143) ;  /* 0x0000000400487947 */ /* 0x000fea0003800000 */
.L_x_24160:
[----:B-1----:R-:W-:-:S06]  /*9190*/  IMAD.U32 R5, R5, 0x10000, RZ ;  /* 0x0001000005057824 */ /* 0x002fcc00078e00ff */
[----:B------:R-:W1:Y:S02]  /*91a0*/  F2I.FTZ.U32.TRUNC.NTZ R5, R5 ;  /* 0x0000000500057305 */ /* 0x000e64000021f000 */
[----:B-1----:R1:W-:Y:S01]  /*91b0*/  STG.E desc[UR36][R2.64], R5 ;  /* 0x0000000502007986 */ /* 0x0023e2000c101924 */
[----:B------:R-:W-:Y:S05]  /*91c0*/  BRA `(.L_x_24143) ;  /* 0x0000000400387947 */ /* 0x000fea0003800000 */
.L_x_24150:
        /* <DEDUP_REMOVED lines=11> */
.L_x_24163:
[----:B-1----:R-:W-:Y:S01]  /*9280*/  IMAD.U32 R5, R5, 0x10000, RZ ;  /* 0x0001000005057824 */ /* 0x002fe200078e00ff */
[----:B------:R-:W-:-:S03]  /*9290*/  CS2R R6, SRZ ;  /* 0x0000000000067805 */ /* 0x000fc6000001ff00 */
[----:B------:R-:W-:-:S06]  /*92a0*/  FMUL.FTZ R5, R5, 1 ;  /* 0x3f80000005057820 */ /* 0x000fcc0000410000 */
[----:B------:R-:W1:Y:S02]  /*92b0*/  F2F.F64.F32 R4, R5 ;  /* 0x0000000500047310 */ /* 0x000e640000201800 */
[----:B-1----:R1:W-:Y:S01]  /*92c0*/  STG.E.128 desc[UR36][R2.64], R4 ;  /* 0x0000000402007986 */ /* 0x0023e2000c101d24 */
[----:B------:R-:W-:Y:S05]  /*92d0*/  BRA `(.L_x_24143) ;  /* 0x0000000000f47947 */ /* 0x000fea0003800000 */
.L_x_24162:
[----:B------:R-:W-:-:S09]  /*92e0*/  UISETP.NE.AND UP0, UPT, UR4, 0xf, UPT ;  /* 0x0000000f0400788c */ /* 0x000fd2000bf05270 */
[----:B------:R-:W-:Y:S05]  /*92f0*/  BRA.U !UP0, `(.L_x_24164) ;  /* 0x0000000108e87547 */ /* 0x000fea000b800000 */
[----:B------:R-:W-:-:S09]  /*9300*/  UISETP.NE.AND UP0, UPT, UR4, 0x17, UPT ;  /* 0x000000170400788c */ /* 0x000fd2000bf05270 */
[----:B------:R-:W-:Y:S05]  /*9310*/  BRA.U !UP0, `(.L_x_24165) ;  /* 0x0000000108907547 */ /* 0x000fea000b800000 */
[----:B------:R-:W-:-:S09]  /*9320*/  UISETP.NE.AND UP0, UPT, UR4, 0x18, UPT ;  /* 0x000000180400788c */ /* 0x000fd2000bf05270 */
[----:B------:R-:W-:Y:S05]  /*9330*/  BRA.U !UP0, `(.L_x_24166) ;  /* 0x0000000108447547 */ /* 0x000fea000b800000 */
.L_x_24142:
        /* <DEDUP_REMOVED lines=16> */
.L_x_24167:
[----:B------:R-:W-:Y:S05]  /*9440*/  BRA `(.L_x_24143) ;  /* 0x0000000000987947 */ /* 0x000fea0003800000 */
.L_x_24166:
        /* <DEDUP_REMOVED lines=13> */
.L_x_24169:
[----:B------:R-:W-:Y:S05]  /*9520*/  BSYNC.RECONVERGENT B0 ;  /* 0x0000000000007941 */ /* 0x000fea0003800200 */
.L_x_24168:
[----:B------:R-:W-:-:S05]  /*9530*/  LOP3.LUT R5, R0, 0x80, R5, 0xf8, !PT ;  /* 0x0000008000057812 */ /* 0x000fca00078ef805 */
[----:B------:R0:W-:Y:S01]  /*9540*/  STG.E.U8 desc[UR36][R2.64], R5 ;  /* 0x0000000502007986 */ /* 0x0001e2000c101124 */
[----:B------:R-:W-:Y:S05]  /*9550*/  BRA `(.L_x_24143) ;  /* 0x0000000000547947 */ /* 0x000fea0003800000 */
.L_x_24165:
        /* <DEDUP_REMOVED lines=12> */
.L_x_24171:
[----:B0-----:R-:W-:Y:S01]  /*9620*/  IMAD.MOV.U32 R0, RZ, RZ, 0x7f ;  /* 0x0000007fff007424 */ /* 0x001fe200078e00ff */
[----:B------:R-:W-:-:S04]  /*9630*/  ISETP.GT.U32.AND P0, PT, R4, 0x7f800000, PT ;  /* 0x7f8000000400780c */ /* 0x000fc80003f04070 */
[----:B------:R-:W-:-:S09]  /*9640*/  SEL R0, R0, 0x7c, P0 ;  /* 0x0000007c00007807 */ /* 0x000fd20000000000 */
.L_x_24172:
[----:B------:R-:W-:Y:S05]  /*9650*/  BSYNC.RECONVERGENT B0 ;  /* 0x0000000000007941 */ /* 0x000fea0003800200 */
.L_x_24170:
[----:B------:R-:W-:-:S04]  /*9660*/  SHF.R.U32.HI R5, RZ, 0x18, R5 ;  /* 0x00000018ff057819 */ /* 0x000fc80000011605 */
[----:B------:R-:W-:-:S05]  /*9670*/  LOP3.LUT R5, R0, 0x80, R5, 0xf8, !PT ;  /* 0x0000008000057812 */ /* 0x000fca00078ef805 */
[----:B------:R0:W-:Y:S01]  /*9680*/  STG.E.U8 desc[UR36][R2.64], R5 ;  /* 0x0000000502007986 */ /* 0x0001e2000c101124 */
[----:B------:R-:W-:Y:S05]  /*9690*/  BRA `(.L_x_24143) ;  /* 0x0000000000047947 */ /* 0x000fea0003800000 */
.L_x_24164:
[----:B-1----:R1:W-:Y:S02]  /*96a0*/  STG.E.U16 desc[UR36][R2.64], R5 ;  /* 0x0000000502007986 */ /* 0x0023e4000c101524 */
.L_x_24143:
[----:B------:R-:W-:-:S07]  /*96b0*/  IADD3 R17, PT, PT, R17, 0x80, RZ ;  /* 0x0000008011117810 */ /* 0x000fce0007ffe0ff */
.L_x_24103:
[----:B------:R-:W-:Y:S05]  /*96c0*/  BSYNC.RECONVERGENT B6 ;  /* 0x0000000000067941 */ /* 0x000fea0003800200 */
.L_x_24102:
        /* <DEDUP_REMOVED lines=306> */
.L_x_24173:
        /* <DEDUP_REMOVED lines=20> */
.L_x_24177:
[----:B------:R-:W2:Y:S02]  /*ab30*/  LDG.E.U8 R2, desc[UR36][R2.64] ;  /* 0x0000002402027981 */ /* 0x000ea4000c1e1100 */
[----:B--2---:R-:W-:-:S04]  /*ab40*/  I2FP.F32.U32 R0, R2 ;  /* 0x0000000200007245 */ /* 0x004fc80000201000 */
[----:B------:R-:W-:Y:S01]  /*ab50*/  F2FP.BF16.F32.PACK_AB R0, RZ, R0 ;  /* 0x00000000ff00723e */ /* 0x000fe200000010ff */
[----:B------:R-:W-:Y:S06]  /*ab60*/  BRA `(.L_x_24179) ;  /* 0x0000000c00847947 */ /* 0x000fec0003800000 */
.L_x_24176:
        /* <DEDUP_REMOVED lines=10> */
.L_x_24181:
[----:B------:R-:W2:Y:S02]  /*ac10*/  LDG.E R2, desc[UR36][R2.64] ;  /* 0x0000002402027981 */ /* 0x000ea4000c1e1900 */
[----:B--2---:R-:W-:-:S04]  /*ac20*/  I2FP.F32.S32 R0, R2 ;  /* 0x0000000200007245 */ /* 0x004fc80000201400 */
[----:B------:R-:W-:Y:S01]  /*ac30*/  F2FP.BF16.F32.PACK_AB R0, RZ, R0 ;  /* 0x00000000ff00723e */ /* 0x000fe200000010ff */
[----:B------:R-:W-:Y:S06]  /*ac40*/  BRA `(.L_x_24179) ;  /* 0x0000000c004c7947 */ /* 0x000fec0003800000 */
.L_x_24180:
[----:B------:R-:W2:Y:S02]  /*ac50*/  LDG.E.U16 R2, desc[UR36][R2.64] ;  /* 0x0000002402027981 */ /* 0x000ea4000c1e1500 */
[----:B--2---:R-:W0:Y:S02]  /*ac60*/  I2F.S16 R0, R2 ;  /* 0x0000000200007306 */ /* 0x004e240000101400 */
[----:B0-----:R-:W-:Y:S01]  /*ac70*/  F2FP.BF16.F32.PACK_AB R0, RZ, R0 ;  /* 0x00000000ff00723e */ /* 0x001fe200000010ff */
[----:B------:R-:W-:Y:S06]  /*ac80*/  BRA `(.L_x_24179) ;  /* 0x0000000c003c7947 */ /* 0x000fec0003800000 */
.L_x_24175:
        /* <DEDUP_REMOVED lines=9> */
.L_x_24183:
[----:B------:R-:W2:Y:S02]  /*ad20*/  LDG.E.U16 R0, desc[UR36][R2.64] ;  /* 0x0000002402007981 */ /* 0x000ea4000c1e1500 */
[----:B--2---:R-:W-:-:S05]  /*ad30*/  HADD2.F32 R0, -RZ, R0.H0_H0 ;  /* 0x20000000ff007230 */ /* 0x004fca0000004100 */
[----:B------:R-:W-:Y:S01]  /*ad40*/  F2FP.BF16.F32.PACK_AB R0, RZ, R0 ;  /* 0x00000000ff00723e */ /* 0x000fe200000010ff */
[----:B------:R-:W-:Y:S06]  /*ad50*/  BRA `(.L_x_24179) ;  /* 0x0000000c00087947 */ /* 0x000fec0003800000 */
.L_x_24182:
        /* <DEDUP_REMOVED lines=9> */
.L_x_24185:
[----:B------:R-:W2:Y:S02]  /*adf0*/  LDG.E.U16 R2, desc[UR36][R2.64] ;  /* 0x0000002402027981 */ /* 0x000ea4000c1e1500 */
[----:B--2---:R-:W-:-:S05]  /*ae00*/  HADD2.F32 R0, -RZ, R2.H0_H0 ;  /* 0x20000002ff007230 */ /* 0x004fca0000004100 */
[----:B------:R-:W-:Y:S01]  /*ae10*/  F2FP.BF16.F32.PACK_AB R0, RZ, R0 ;  /* 0x00000000ff00723e */ /* 0x000fe200000010ff */
[----:B------:R-:W-:Y:S06]  /*ae20*/  BRA `(.L_x_24179) ;  /* 0x0000000800d47947 */ /* 0x000fec0003800000 */
.L_x_24184:
        /* <DEDUP_REMOVED lines=8> */
.L_x_24174:
        /* <DEDUP_REMOVED lines=13> */
.L_x_24188:
        /* <DEDUP_REMOVED lines=8> */
.L_x_24187:
        /* <DEDUP_REMOVED lines=27> */
.L_x_24190:
        /* <DEDUP_REMOVED lines=13> */
.L_x_24189:
[----:B------:R0:W5:Y:S01]  /*b280*/  LDG.E.U16 R0, desc[UR36][R2.64] ;  /* 0x0000002402007981 */ /* 0x000162000c1e1500 */
[----:B------:R-:W-:Y:S05]  /*b290*/  BRA `(.L_x_24179) ;  /* 0x0000000400b87947 */ /* 0x000fea0003800000 */
.L_x_24186:
        /* <DEDUP_REMOVED lines=12> */
.L_x_24193:
        /* <DEDUP_REMOVED lines=21> */
.L_x_24197:
[----:B------:R-:W-:Y:S05]  /*b4b0*/  BSYNC.RECONVERGENT B1 ;  /* 0x0000000000017941 */ /* 0x000fea0003800200 */
.L_x_24196:
[----:B------:R-:W-:Y:S01]  /*b4c0*/  IMAD.SHL.U32 R0, R0, 0x100000, RZ ;  /* 0x0010000000007824 */ /* 0x000fe200078e00ff */
[----:B------:R-:W-:-:S04]  /*b4d0*/  LEA R2, R2, 0x3b800000, 0x17 ;  /* 0x3b80000002027811 */ /* 0x000fc800078eb8ff */
[----:B------:R-:W-:-:S07]  /*b4e0*/  LOP3.LUT R0, R2, R0, R7, 0xfe, !PT ;  /* 0x0000000002007212 */ /* 0x000fce00078efe07 */
.L_x_24195:
[----:B------:R-:W-:Y:S05]  /*b4f0*/  BSYNC.RECONVERGENT B0 ;  /* 0x0000000000007941 */ /* 0x000fea0003800200 */
.L_x_24194:
[----:B------:R-:W-:Y:S01]  /*b500*/  F2FP.BF16.F32.PACK_AB R0, RZ, R0 ;  /* 0x00000000ff00723e */ /* 0x000fe200000010ff */
[----:B------:R-:W-:Y:S06]  /*b510*/  BRA `(.L_x_24179) ;  /* 0x0000000400187947 */ /* 0x000fec0003800000 */
.L_x_24192:
        /* <DEDUP_REMOVED lines=21> */
.L_x_24201:
[----:B------:R-:W-:Y:S05]  /*b670*/  BSYNC.RECONVERGENT B1 ;  /* 0x0000000000017941 */ /* 0x000fea0003800200 */
.L_x_24200:
[----:B------:R-:W-:Y:S01]  /*b680*/  IMAD.SHL.U32 R0, R0, 0x200000, RZ ;  /* 0x0020000000007824 */ /* 0x000fe200078e00ff */
[----:B------:R-:W-:-:S04]  /*b690*/  LEA R2, R2, 0x37800000, 0x17 ;  /* 0x3780000002027811 */ /* 0x000fc800078eb8ff */
[----:B------:R-:W-:-:S07]  /*b6a0*/  LOP3.LUT R0, R2, R0, R7, 0xfe, !PT ;  /* 0x0000000002007212 */ /* 0x000fce00078efe07 */
.L_x_24199:
[----:B------:R-:W-:Y:S05]  /*b6b0*/  BSYNC.RECONVERGENT B0 ;  /* 0x0000000000007941 */ /* 0x000fea0003800200 */
.L_x_24198:
[----:B------:R-:W-:Y:S01]  /*b6c0*/  F2FP.BF16.F32.PACK_AB R0, RZ, R0 ;  /* 0x00000000ff00723e */ /* 0x000fe200000010ff */
[----:B------:R-:W-:Y:S06]  /*b6d0*/  BRA `(.L_x_24179) ;  /* 0x0000000000a87947 */ /* 0x000fec0003800000 */
.L_x_24191:
        /* <DEDUP_REMOVED lines=14> */
.L_x_24205:
[----:B------:R-:W-:Y:S05]  /*b7c0*/  BSYNC.RECONVERGENT B0 ;  /* 0x0000000000007941 */ /* 0x000fea0003800200 */
.L_x_24204:
[----:B------:R-:W-:Y:S01]  /*b7d0*/  F2FP.BF16.F32.PACK_AB R0, RZ, R0 ;  /* 0x00000000ff00723e */ /* 0x000fe200000010ff */
[----:B------:R-:W-:Y:S06]  /*b7e0*/  BRA `(.L_x_24179) ;  /* 0x0000000000647947 */ /* 0x000fec0003800000 */
.L_x_24178:
        /* <DEDUP_REMOVED lines=16> */
.L_x_24206:
[----:B------:R-:W-:Y:S01]  /*b8f0*/  PRMT R0, RZ, 0x7610, R0 ;  /* 0x00007610ff007816 */ /* 0x000fe20000000000 */
[----:B------:R-:W-:Y:S06]  /*b900*/  BRA `(.L_x_24179) ;  /* 0x00000000001c7947 */ /* 0x000fec0003800000 */
.L_x_24203:
[----:B------:R-:W2:Y:S02]  /*b910*/  LDG.E.64 R2, desc[UR36][R2.64] ;  /* 0x0000002402027981 */ /* 0x000ea4000c1e1b00 */
[----:B--2---:R-:W0:Y:S02]  /*b920*/  I2F.U64 R0, R2 ;  /* 0x0000000200007312 */ /* 0x004e240000301000 */
[----:B0-----:R-:W-:Y:S01]  /*b930*/  F2FP.BF16.F32.PACK_AB R0, RZ, R0 ;  /* 0x00000000ff00723e */ /* 0x001fe200000010ff */
[----:B------:R-:W-:Y:S06]  /*b940*/  BRA `(.L_x_24179) ;  /* 0x00000000000c7947 */ /* 0x000fec0003800000 */
.L_x_24202:
[----:B------:R-:W2:Y:S02]  /*b950*/  LDG.E R2, desc[UR36][R2.64] ;  /* 0x0000002402027981 */ /* 0x000ea4000c1e1900 */
[----:B--2---:R-:W-:-:S04]  /*b960*/  I2FP.F32.U32 R0, R2 ;  /* 0x0000000200007245 */ /* 0x004fc80000201000 */
[----:B------:R-:W-:-:S07]  /*b970*/  F2FP.BF16.F32.PACK_AB R0, RZ, R0 ;  /* 0x00000000ff00723e */ /* 0x000fce00000010ff */
.L_x_24179:
[----:B-----5:R-:W-:Y:S01]  /*b980*/  IMAD.U32 R0, R0, 0x10000, RZ ;  /* 0x0001000000007824 */ /* 0x020fe200078e00ff */
[----:B------:R-:W-:-:S04]  /*b990*/  UPRMT UR4, UR42, 0x9910, URZ ;  /* 0x000099102a047896 */ /* 0x000fc800080000ff */
[----:B------:R-:W-:Y:S01]  /*b9a0*/  UISETP.GT.AND UP0, UPT, UR4, 0x9, UPT ;  /* 0x000000090400788c */ /* 0x000fe2000bf04270 */
[----:B------:R-:W0:Y:S08]  /*b9b0*/  MUFU.RSQ R0, R0 ;  /* 0x0000000000007308 */ /* 0x000e300000001400 */
        /* <DEDUP_REMOVED lines=14> */
.L_x_24210:
[----:B-1----:R-:W-:-:S06]  /*baa0*/  IMAD.U32 R3, R3, 0x10000, RZ ;  /* 0x0001000003037824 */ /* 0x002fcc00078e00ff */
[----:B------:R-:W1:Y:S02]  /*bab0*/  F2I.S64.TRUNC R2, R3 ;  /* 0x0000000300027311 */ /* 0x000e64000020d900 */
[----:B-1----:R-:W-:Y:S01]  /*bac0*/  STG.E.U8 desc[UR36][R16.64], R2 ;  /* 0x0000000210007986 */ /* 0x002fe2000c101124 */
[----:B------:R-:W-:Y:S05]  /*bad0*/  EXIT ;  /* 0x000000000000794d */ /* 0x000fea0003800000 */
.L_x_24209:
        /* <DEDUP_REMOVED lines=10> */
.L_x_24213:
[----:B-1----:R-:W-:-:S06]  /*bb80*/  SHF.L.U32 R3, R3, 0x10, RZ ;  /* 0x0000001003037819 */ /* 0x002fcc00000006ff */
[----:B------:R-:W1:Y:S02]  /*bb90*/  F2I.FTZ.TRUNC.NTZ R3, R3 ;  /* 0x0000000300037305 */ /* 0x000e64000021f100 */
[----:B-1----:R-:W-:Y:S01]  /*bba0*/  STG.E desc[UR36][R16.64], R3 ;  /* 0x0000000310007986 */ /* 0x002fe2000c101924 */
[----:B------:R-:W-:Y:S05]  /*bbb0*/  EXIT ;  /* 0x000000000000794d */ /* 0x000fea0003800000 */
.L_x_24212:
[----:B-1----:R-:W-:-:S06]  /*bbc0*/  IMAD.U32 R3, R3, 0x10000, RZ ;  /* 0x0001000003037824 */ /* 0x002fcc00078e00ff */
[----:B------:R-:W1:Y:S02]  /*bbd0*/  F2I.FTZ.TRUNC.NTZ R3, R3 ;  /* 0x0000000300037305 */ /* 0x000e64000021f100 */
[----:B-1----:R-:W-:Y:S01]  /*bbe0*/  STG.E.U16 desc[UR36][R16.64], R3 ;  /* 0x0000000310007986 */ /* 0x002fe2000c101524 */
[----:B------:R-:W-:Y:S05]  /*bbf0*/  EXIT ;  /* 0x000000000000794d */ /* 0x000fea0003800000 */
.L_x_24208:
        /* <DEDUP_REMOVED lines=9> */
.L_x_24215:
[----:B01----:R-:W-:-:S04]  /*bc90*/  SHF.L.U32 R0, R3, 0x10, RZ ;  /* 0x0000001003007819 */ /* 0x003fc800000006ff */
[----:B------:R-:W-:-:S05]  /*bca0*/  F2FP.F16.F32.PACK_AB R0, RZ, R0 ;  /* 0x00000000ff00723e */ /* 0x000fca00000000ff */
[----:B------:R-:W-:Y:S01]  /*bcb0*/  STG.E.U16 desc[UR36][R16.64], R0 ;  /* 0x0000000010007986 */ /* 0x000fe2000c101524 */
[----:B------:R-:W-:Y:S05]  /*bcc0*/  EXIT ;  /* 0x000000000000794d */ /* 0x000fea0003800000 */
.L_x_24214:
        /* <DEDUP_REMOVED lines=10> */
.L_x_24217:
[----:B-1----:R-:W-:-:S04]  /*bd70*/  SHF.L.U32 R3, R3, 0x10, RZ ;  /* 0x0000001003037819 */ /* 0x002fc800000006ff */
[----:B------:R-:W-:-:S04]  /*bd80*/  F2FP.F16.F32.PACK_AB R3, RZ, R3 ;  /* 0x00000003ff03723e */ /* 0x000fc800000000ff */
[----:B------:R-:W-:-:S05]  /*bd90*/  PRMT R3, R3, 0x5410, RZ ;  /* 0x0000541003037816 */ /* 0x000fca00000000ff */
[----:B------:R-:W-:Y:S01]  /*bda0*/  STG.E desc[UR36][R16.64], R3 ;  /* 0x0000000310007986 */ /* 0x000fe2000c101924 */
[----:B------:R-:W-:Y:S05]  /*bdb0*/  EXIT ;  /* 0x000000000000794d */ /* 0x000fea0003800000 */
.L_x_24216:
[----:B-1----:R-:W-:-:S04]  /*bdc0*/  IMAD.U32 R2, R3, 0x10000, RZ ;  /* 0x0001000003027824 */ /* 0x002fc800078e00ff */
[----:B------:R-:W-:-:S06]  /*bdd0*/  FMUL.FTZ R2, R2, 1 ;  /* 0x3f80000002027820 */ /* 0x000fcc0000410000 */
[----:B------:R-:W1:Y:S02]  /*bde0*/  F2F.F64.F32 R2, R2 ;  /* 0x0000000200027310 */ /* 0x000e640000201800 */
[----:B-1----:R-:W-:Y:S01]  /*bdf0*/  STG.E.64 desc[UR36][R16.64], R2 ;  /* 0x0000000210007986 */ /* 0x002fe2000c101b24 */
[----:B------:R-:W-:Y:S05]  /*be00*/  EXIT ;  /* 0x000000000000794d */ /* 0x000fea0003800000 */
.L_x_24207:
        /* <DEDUP_REMOVED lines=14> */
.L_x_24221:
        /* <DEDUP_REMOVED lines=17> */
.L_x_24224:
[----:B------:R-:W-:-:S04]  /*c000*/  SHF.R.U32.HI R3, RZ, 0x18, R3 ;  /* 0x00000018ff037819 */ /* 0x000fc80000011603 */
[----:B------:R-:W-:-:S04]  /*c010*/  LOP3.LUT R0, R0, 0x80, R3, 0xf8, !PT ;  /* 0x0000008000007812 */ /* 0x000fc800078ef803 */
[----:B------:R-:W-:-:S07]  /*c020*/  PRMT R8, R0, 0x7610, R8 ;  /* 0x0000761000087816 */ /* 0x000fce0000000008 */
.L_x_24223:
[----:B------:R-:W-:Y:S05]  /*c030*/  BSYNC.RECONVERGENT B0 ;  /* 0x0000000000007941 */ /* 0x000fea0003800200 */
.L_x_24222:
[----:B------:R-:W-:Y:S01]  /*c040*/  STG.E.U8 desc[UR36][R16.64], R8 ;  /* 0x0000000810007986 */ /* 0x000fe2000c101124 */
[----:B------:R-:W-:Y:S05]  /*c050*/  EXIT ;  /* 0x000000000000794d */ /* 0x000fea0003800000 */
.L_x_24220:
        /* <DEDUP_REMOVED lines=17> */
.L_x_24227:
[----:B------:R-:W-:-:S04]  /*c170*/  SHF.R.U32.HI R3, RZ, 0x18, R3 ;  /* 0x00000018ff037819 */ /* 0x000fc80000011603 */
[----:B------:R-:W-:-:S04]  /*c180*/  LOP3.LUT R0, R0, 0x80, R3, 0xf8, !PT ;  /* 0x0000008000007812 */ /* 0x000fc800078ef803 */
[----:B------:R-:W-:-:S07]  /*c190*/  PRMT R8, R0, 0x7610, R8 ;  /* 0x0000761000087816 */ /* 0x000fce0000000008 */
.L_x_24226:
[----:B------:R-:W-:Y:S05]  /*c1a0*/  BSYNC.RECONVERGENT B0 ;  /* 0x0000000000007941 */ /* 0x000fea0003800200 */
.L_x_24225:
[----:B------:R-:W-:Y:S01]  /*c1b0*/  STG.E.U8 desc[UR36][R16.64], R8 ;  /* 0x0000000810007986 */ /* 0x000fe2000c101124 */
[----:B------:R-:W-:Y:S05]  /*c1c0*/  EXIT ;  /* 0x000000000000794d */ /* 0x000fea0003800000 */
.L_x_24219:
        /* <DEDUP_REMOVED lines=22> */
.L_x_24229:
[----:B-1----:R-:W-:-:S06]  /*c330*/  SHF.L.U32 R3, R3, 0x10, RZ ;  /* 0x0000001003037819 */ /* 0x002fcc00000006ff */
[----:B------:R-:W1:Y:S02]  /*c340*/  F2I.U64.TRUNC R2, R3 ;  /* 0x0000000300027311 */ /* 0x000e64000020d800 */
[----:B-1----:R-:W-:Y:S01]  /*c350*/  STG.E.64 desc[UR36][R16.64], R2 ;  /* 0x0000000210007986 */ /* 0x002fe2000c101b24 */
[----:B------:R-:W-:Y:S05]  /*c360*/  EXIT ;  /* 0x000000000000794d */ /* 0x000fea0003800000 */
.L_x_24228:
[----:B-1----:R-:W-:-:S06]  /*c370*/  IMAD.U32 R3, R3, 0x10000, RZ ;  /* 0x0001000003037824 */ /* 0x002fcc00078e00ff */
[----:B------:R-:W1:Y:S02]  /*c380*/  F2I.FTZ.U32.TRUNC.NTZ R3, R3 ;  /* 0x0000000300037305 */ /* 0x000e64000021f000 */
[----:B-1----:R-:W-:Y:S01]  /*c390*/  STG.E desc[UR36][R16.64], R3 ;  /* 0x0000000310007986 */ /* 0x002fe2000c101924 */
[----:B------:R-:W-:Y:S05]  /*c3a0*/  EXIT ;  /* 0x000000000000794d */ /* 0x000fea0003800000 */
.L_x_24218:
        /* <DEDUP_REMOVED lines=11> */
.L_x_24231:
[----:B-1----:R-:W-:Y:S02]  /*c460*/  SHF.L.U32 R3, R3, 0x10, RZ ;  /* 0x0000001003037819 */ /* 0x002fe400000006ff */
[----:B------:R-:W-:-:S03]  /*c470*/  CS2R R6, SRZ ;  /* 0x0000000000067805 */ /* 0x000fc6000001ff00 */
[----:B------:R-:W-:-:S04]  /*c480*/  FMUL.FTZ R3, R3, 1 ;  /* 0x3f80000003037820 */ /* 0x000fc80000410000 */
[----:B------:R-:W1:Y:S02]  /*c490*/  F2F.F64.F32 R4, R3 ;  /* 0x0000000300047310 */ /* 0x000e640000201800 */
[----:B-1----:R-:W-:Y:S01]  /*c4a0*/  STG.E.128 desc[UR36][R16.64], R4 ;  /* 0x0000000410007986 */ /* 0x002fe2000c101d24 */
[----:B------:R-:W-:Y:S05]  /*c4b0*/  EXIT ;  /* 0x000000000000794d */ /* 0x000fea0003800000 */
.L_x_24230:
[----:B------:R-:W-:-:S09]  /*c4c0*/  UISETP.NE.AND UP0, UPT, UR4, 0xf, UPT ;  /* 0x0000000f0400788c */ /* 0x000fd2000bf05270 */
[----:B------:R-:W-:Y:S05]  /*c4d0*/  BRA.U !UP0, `(.L_x_24232) ;  /* 0x0000000108e87547 */ /* 0x000fea000b800000 */
[----:B------:R-:W-:-:S09]  /*c4e0*/  UISETP.NE.AND UP0, UPT, UR4, 0x17, UPT ;  /* 0x000000170400788c */ /* 0x000fd2000bf05270 */
[----:B------:R-:W-:Y:S05]  /*c4f0*/  BRA.U !UP0, `(.L_x_24233) ;  /* 0x0000000108907547 */ /* 0x000fea000b800000 */
[----:B------:R-:W-:-:S09]  /*c500*/  UISETP.NE.AND UP0, UPT, UR4, 0x18, UPT ;  /* 0x000000180400788c */ /* 0x000fd2000bf05270 */
[----:B------:R-:W-:Y:S05]  /*c510*/  BRA.U !UP0, `(.L_x_24234) ;  /* 0x0000000108447547 */ /* 0x000fea000b800000 */
.L_x_24211:
        /* <DEDUP_REMOVED lines=16> */
.L_x_24235:
[----:B------:R-:W-:Y:S05]  /*c620*/  EXIT ;  /* 0x000000000000794d */ /* 0x000fea0003800000 */
.L_x_24234:
        /* <DEDUP_REMOVED lines=13> */
.L_x_24237:
[----:B------:R-:W-:Y:S05]  /*c700*/  BSYNC.RECONVERGENT B0 ;  /* 0x0000000000007941 */ /* 0x000fea0003800200 */
.L_x_24236:
[----:B------:R-:W-:-:S05]  /*c710*/  LOP3.LUT R3, R0, 0x80, R3, 0xf8, !PT ;  /* 0x0000008000037812 */ /* 0x000fca00078ef803 */
[----:B------:R-:W-:Y:S01]  /*c720*/  STG.E.U8 desc[UR36][R16.64], R3 ;  /* 0x0000000310007986 */ /* 0x000fe2000c101124 */
[----:B------:R-:W-:Y:S05]  /*c730*/  EXIT ;  /* 0x000000000000794d */ /* 0x000fea0003800000 */
.L_x_24233:
        /* <DEDUP_REMOVED lines=12> */
.L_x_24239:
[----:B0-----:R-:W-:Y:S01]  /*c800*/  IMAD.MOV.U32 R0, RZ, RZ, 0x7f ;  /* 0x0000007fff007424 */ /* 0x001fe200078e00ff */
[----:B------:R-:W-:-:S04]  /*c810*/  ISETP.GT.U32.AND P0, PT, R2, 0x7f800000, PT ;  /* 0x7f8000000200780c */ /* 0x000fc80003f04070 */
[----:B------:R-:W-:-:S09]  /*c820*/  SEL R0, R0, 0x7c, P0 ;  /* 0x0000007c00007807 */ /* 0x000fd20000000000 */
.L_x_24240:
[----:B------:R-:W-:Y:S05]  /*c830*/  BSYNC.RECONVERGENT B0 ;  /* 0x0000000000007941 */ /* 0x000fea0003800200 */
.L_x_24238:
[----:B------:R-:W-:-:S04]  /*c840*/  SHF.R.U32.HI R3, RZ, 0x18, R3 ;  /* 0x00000018ff037819 */ /* 0x000fc80000011603 */
[----:B------:R-:W-:-:S05]  /*c850*/  LOP3.LUT R3, R0, 0x80, R3, 0xf8, !PT ;  /* 0x0000008000037812 */ /* 0x000fca00078ef803 */
[----:B------:R-:W-:Y:S01]  /*c860*/  STG.E.U8 desc[UR36][R16.64], R3 ;  /* 0x0000000310007986 */ /* 0x000fe2000c101124 */
[----:B------:R-:W-:Y:S05]  /*c870*/  EXIT ;  /* 0x000000000000794d */ /* 0x000fea0003800000 */
.L_x_24232:
[----:B-1----:R-:W-:Y:S01]  /*c880*/  STG.E.U16 desc[UR36][R16.64], R3 ;  /* 0x0000000310007986 */ /* 0x002fe2000c101524 */
[----:B------:R-:W-:Y:S05]  /*c890*/  EXIT ;  /* 0x000000000000794d */ /* 0x000fea0003800000 */
.L_x_24241:
        /* <DEDUP_REMOVED lines=14> */
.L_x_37230:


//--------------------- .text._ZN2at6native27unrolled_elementwise_kernelIZZZNS0_17rsqrt_kernel_cudaERNS_18TensorIteratorBaseEENKUlvE0_clEvENKUlvE1_clEvEUlN3c108BFloat16EE_St5arrayIPcLm2EELi4E23TrivialOffsetCalculatorILi1EjESD_NS0_6memory12LoadWithCastILi1EEENSE_13StoreWithCastILi1EEEEEviT_T0_T2_T3_T4_T5_ --------------------------
	.section	.text._ZN2at6native27unrolled_elementwise_kernelIZZZNS0_17rsqrt_kernel_cudaERNS_18TensorIteratorBaseEENKUlvE0_clEvENKUlvE1_clEvEUlN3c108BFloat16EE_St5arrayIPcLm2EELi4E23TrivialOffsetCalculatorILi1EjESD_NS0_6memory12LoadWithCastILi1EEENSE_13StoreWithCastILi1EEEEEviT_T0_T2_T3_T4_T5_,"ax",@progbits
	.align	128
        .global         _ZN2at6native27unrolled_elementwise_kernelIZZZNS0_17rsqrt_kernel_cudaERNS_18TensorIteratorBaseEENKUlvE0_clEvENKUlvE1_clEvEUlN3c108BFloat16EE_St5arrayIPcLm2EELi4E23TrivialOffsetCalculatorILi1EjESD_NS0_6memory12LoadWithCastILi1EEENSE_13StoreWithCastILi1EEEEEviT_T0_T2_T3_T4_T5_
        .type           _ZN2at6native27unrolled_elementwise_kernelIZZZNS0_17rsqrt_kernel_cudaERNS_18TensorIteratorBaseEENKUlvE0_clEvENKUlvE1_clEvEUlN3c108BFloat16EE_St5arrayIPcLm2EELi4E23TrivialOffsetCalculatorILi1EjESD_NS0_6memory12LoadWithCastILi1EEENSE_13StoreWithCastILi1EEEEEviT_T0_T2_T3_T4_T5_,@function
        .size           _ZN2at6native27unrolled_elementwise_kernelIZZZNS0_17rsqrt_kernel_cudaERNS_18TensorIteratorBaseEENKUlvE0_clEvENKUlvE1_clEvEUlN3c108BFloat16EE_St5arrayIPcLm2EELi4E23TrivialOffsetCalculatorILi1EjESD_NS0_6memory12LoadWithCastILi1EEENSE_13StoreWithCastILi1EEEEEviT_T0_T2_T3_T4_T5_,(.L_x_37231 - _ZN2at6native27unrolled_elementwise_kernelIZZZNS0_17rsqrt_kernel_cudaERNS_18TensorIteratorBaseEENKUlvE0_clEvENKUlvE1_clEvEUlN3c108BFloat16EE_St5arrayIPcLm2EELi4E23TrivialOffsetCalculatorILi1EjESD_NS0_6memory12LoadWithCastILi1EEENSE_13StoreWithCastILi1EEEEEviT_T0_T2_T3_T4_T5_)
        .other          _ZN2at6native27unrolled_elementwise_kernelIZZZNS0_17rsqrt_kernel_cudaERNS_18TensorIteratorBaseEENKUlvE0_clEvENKUlvE1_clEvEUlN3c108BFloat16EE_St5arrayIPcLm2EELi4E23TrivialOffsetCalculatorILi1EjESD_NS0_6memory12LoadWithCastILi1EEENSE_13StoreWithCastILi1EEEEEviT_T0_T2_T3_T4_T5_,@"STO_CUDA_ENTRY STV_DEFAULT"
_ZN2at6native27unrolled_elementwise_kernelIZZZNS0_17rsqrt_kernel_cudaERNS_18TensorIteratorBaseEENKUlvE0_clEvENKUlvE1_clEvEUlN3c108BFloat16EE_St5arrayIPcLm2EELi4E23TrivialOffsetCalculatorILi1EjESD_NS0_6memory12LoadWithCastILi1EEENSE_13StoreWithCastILi1EEEEEviT_T0_T2_T3_T4_T5_:
.text._ZN2at6native27unrolled_elementwise_kernelIZZZNS0_17rsqrt_kernel_cudaERNS_18TensorIteratorBaseEENKUlvE0_clEvENKUlvE1_clEvEUlN3c108BFloat16EE_St5arrayIPcLm2EELi4E23TrivialOffsetCalculatorILi1EjESD_NS0_6memory12LoadWithCastILi1EEENSE_13StoreWithCastILi1EEEEEviT_T0_T2_T3_T4_T5_:
        /* <DEDUP_REMOVED lines=34> */
.L_x_24247:
[----:B------:R-:W2:Y:S02]  /*0220*/  LDG.E.U8 R4, desc[UR36][R4.64] ;  /* 0x0000002404047981 */ /* 0x000ea4000c1e1100 */
[----:B--2---:R-:W-:-:S04]  /*0230*/  I2FP.F32.U32 R0, R4 ;  /* 0x0000000400007245 */ /* 0x004fc80000201000 */
[----:B------:R-:W-:-:S04]  /*0240*/  F2FP.BF16.F32.PACK_AB R0, RZ, R0 ;  /* 0x00000000ff00723e */ /* 0x000fc800000010ff */
[----:B------:R-:W-:Y:S01]  /*0250*/  PRMT R17, R0, 0x7610, R17 ;  /* 0x0000761000117816 */ /* 0x000fe20000000011 */
[----:B------:R-:W-:Y:S06]  /*0260*/  BRA `(.L_x_24249) ;  /* 0x0000000c00c47947 */ /* 0x000fec0003800000 */
.L_x_24246:
        /* <DEDUP_REMOVED lines=11> */
.L_x_24251:
[----:B------:R-:W2:Y:S02]  /*0320*/  LDG.E R4, desc[UR36][R4.64] ;  /* 0x0000002404047981 */ /* 0x000ea4000c1e1900 */
[----:B--2---:R-:W-:-:S04]  /*0330*/  I2FP.F32.S32 R0, R4 ;  /* 0x0000000400007245 */ /* 0x004fc80000201400 */
[----:B------:R-:W-:-:S04]  /*0340*/  F2FP.BF16.F32.PACK_AB R0, RZ, R0 ;  /* 0x00000000ff00723e */ /* 0x000fc800000010ff */
[----:B------:R-:W-:Y:S01]  /*0350*/  PRMT R17, R0, 0x7610, R17 ;  /* 0x0000761000117816 */ /* 0x000fe20000000011 */
[----:B------:R-:W-:Y:S06]  /*0360*/  BRA `(.L_x_24249) ;  /* 0x0000000c00847947 */ /* 0x000fec0003800000 */
.L_x_24250:
[----:B------:R-:W2:Y:S02]  /*0370*/  LDG.E.U16 R4, desc[UR36][R4.64] ;  /* 0x0000002404047981 */ /* 0x000ea4000c1e1500 */
[----:B--2---:R-:W0:Y:S02]  /*0380*/  I2F.S16 R0, R4 ;  /* 0x0000000400007306 */ /* 0x004e240000101400 */
[----:B0-----:R-:W-:-:S04]  /*0390*/  F2FP.BF16.F32.PACK_AB R0, RZ, R0 ;  /* 0x00000000ff00723e */ /* 0x001fc800000010ff */
[----:B------:R-:W-:Y:S01]  /*03a0*/  PRMT R17, R0, 0x7610, R17 ;  /* 0x0000761000117816 */ /* 0x000fe20000000011 */
[----:B------:R-:W-:Y:S06]  /*03b0*/  BRA `(.L_x_24249) ;  /* 0x0000000c00707947 */ /* 0x000fec0003800000 */
.L_x_24245:
        /* <DEDUP_REMOVED lines=9> */
.L_x_24253:
[----:B------:R-:W2:Y:S02]  /*0450*/  LDG.E.U16 R0, desc[UR36][R4.64] ;  /* 0x0000002404007981 */ /* 0x000ea4000c1e1500 */
[----:B--2---:R-:W-:-:S05]  /*0460*/  HADD2.F32 R0, -RZ, R0.H0_H0 ;  /* 0x20000000ff007230 */ /* 0x004fca0000004100 */
[----:B------:R-:W-:-:S04]  /*0470*/  F2FP.BF16.F32.PACK_AB R0, RZ, R0 ;  /* 0x00000000ff00723e */ /* 0x000fc800000010ff */
[----:B------:R-:W-:Y:S01]  /*0480*/  PRMT R17, R0, 0x7610, R17 ;  /* 0x0000761000117816 */ /* 0x000fe20000000011 */
[----:B------:R-:W-:Y:S06]  /*0490*/  BRA `(.L_x_24249) ;  /* 0x0000000c00387947 */ /* 0x000fec0003800000 */
.L_x_24252:
        /* <DEDUP_REMOVED lines=9> */
.L_x_24255:
[----:B------:R-:W2:Y:S02]  /*0530*/  LDG.E.U16 R4, desc[UR36][R4.64] ;  /* 0x0000002404047981 */ /* 0x000ea4000c1e1500 */
[----:B--2---:R-:W-:-:S05]  /*0540*/  HADD2.F32 R0, -RZ, R4.H0_H0 ;  /* 0x20000004ff007230 */ /* 0x004fca0000004100 */
[----:B------:R-:W-:-:S04]  /*0550*/  F2FP.BF16.F32.PACK_AB R0, RZ, R0 ;  /* 0x00000000ff00723e */ /* 0x000fc800000010ff */
[----:B------:R-:W-:Y:S01]  /*0560*/  PRMT R17, R0, 0x7610, R17 ;  /* 0x0000761000117816 */ /* 0x000fe20000000011 */
[----:B------:R-:W-:Y:S06]  /*0570*/  BRA `(.L_x_24249) ;  /* 0x0000000c00007947 */ /* 0x000fec0003800000 */
.L_x_24254:
        /* <DEDUP_REMOVED lines=9> */
.L_x_24244:
        /* <DEDUP_REMOVED lines=14> */
.L_x_24258:
        /* <DEDUP_REMOVED lines=9> */
.L_x_24257:
        /* <DEDUP_REMOVED lines=27> */
.L_x_24260:
        /* <DEDUP_REMOVED lines=15> */
.L_x_24259:
[----:B------:R0:W5:Y:S01]  /*0a20*/  LDG.E.U16 R17, desc[UR36][R4.64] ;  /* 0x0000002404117981 */ /* 0x000162000c1e1500 */
[----:B------:R-:W-:Y:S05]  /*0a30*/  BRA `(.L_x_24249) ;  /* 0x0000000400d07947 */ /* 0x000fea0003800000 */
.L_x_24256:
        /* <DEDUP_REMOVED lines=13> */
.L_x_24263:
        /* <DEDUP_REMOVED lines=21> */
.L_x_24267:
[----:B------:R-:W-:Y:S05]  /*0c60*/  BSYNC.RECONVERGENT B1 ;  /* 0x0000000000017941 */ /* 0x000fea0003800200 */
.L_x_24266:
[----:B------:R-:W-:Y:S01]  /*0c70*/  IMAD.SHL.U32 R0, R0, 0x100000, RZ ;  /* 0x0010000000007824 */ /* 0x000fe200078e00ff */
[----:B------:R-:W-:-:S04]  /*0c80*/  LEA R3, R3, 0x3b800000, 0x17 ;  /* 0x3b80000003037811 */ /* 0x000fc800078eb8ff */
[----:B------:R-:W-:-:S07]  /*0c90*/  LOP3.LUT R0, R3, R0, R7, 0xfe, !PT ;  /* 0x0000000003007212 */ /* 0x000fce00078efe07 */
.L_x_24265:
[----:B------:R-:W-:Y:S05]  /*0ca0*/  BSYNC.RECONVERGENT B0 ;  /* 0x0000000000007941 */ /* 0x000fea0003800200 */
.L_x_24264:
[----:B------:R-:W-:-:S04]  /*0cb0*/  F2FP.BF16.F32.PACK_AB R0, RZ, R0 ;  /* 0x00000000ff00723e */ /* 0x000fc800000010ff */
[----:B------:R-:W-:Y:S01]  /*0cc0*/  PRMT R17, R0, 0x7610, R17 ;  /* 0x0000761000117816 */ /* 0x000fe20000000011 */
[----:B------:R-:W-:Y:S06]  /*0cd0*/  BRA `(.L_x_24249) ;  /* 0x0000000400287947 */ /* 0x000fec0003800000 */
.L_x_24262:
        /* <DEDUP_REMOVED lines=21> */
.L_x_24271:
[----:B------:R-:W-:Y:S05]  /*0e30*/  BSYNC.RECONVERGENT B1 ;  /* 0x0000000000017941 */ /* 0x000fea0003800200 */
.L_x_24270:
[----:B------:R-:W-:Y:S01]  /*0e40*/  IMAD.SHL.U32 R0, R0, 0x200000, RZ ;  /* 0x0020000000007824 */ /* 0x000fe200078e00ff */
[----:B------:R-:W-:-:S04]  /*0e50*/  LEA R3, R3, 0x37800000, 0x17 ;  /* 0x3780000003037811 */ /* 0x000fc800078eb8ff */
[----:B------:R-:W-:-:S07]  /*0e60*/  LOP3.LUT R0, R3, R0, R7, 0xfe, !PT ;  /* 0x0000000003007212 */ /* 0x000fce00078efe07 */
.L_x_24269:
[----:B------:R-:W-:Y:S05]  /*0e70*/  BSYNC.RECONVERGENT B0 ;  /* 0x0000000000007941 */ /* 0x000fea0003800200 */
.L_x_24268:
[----:B------:R-:W-:-:S04]  /*0e80*/  F2FP.BF16.F32.PACK_AB R0, RZ, R0 ;  /* 0x00000000ff00723e */ /* 0x000fc800000010ff */
[----:B------:R-:W-:Y:S01]  /*0e90*/  PRMT R17, R0, 0x7610, R17 ;  /* 0x0000761000117816 */ /* 0x000fe20000000011 */
[----:B------:R-:W-:Y:S06]  /*0ea0*/  BRA `(.L_x_24249) ;  /* 0x0000000000b47947 */ /* 0x000fec0003800000 */
.L_x_24261:
[----:B------:R-:W-:-:S09]  /*0eb0*/  UISETP.NE.AND UP0, UPT, UR4, 0x1c, UPT ;  /* 0x0000001c0400788c */ /* 0x000fd2000bf05270 */
[----:B------:R-:W-:Y:S05]  /*0ec0*/  BRA.U !UP0, `(.L_x_24272) ;  /* 0x00000001089c7547 */ /* 0x000fea000b800000 */
[----:B------:R-:W-:-:S09]  /*0ed0*/  UISETP.NE.AND UP0, UPT, UR4, 0x1d, UPT ;  /* 0x0000001d0400788c */ /* 0x000fd2000bf05270 */
[----:B------:R-:W-:Y:S05]  /*0ee0*/  BRA.U !UP0, `(.L_x_24273) ;  /* 0x0000000108807547 */ /* 0x000fea000b800000 */
[----:B------:R-:W-:-:S09]  /*0ef0*/  UISETP.NE.AND UP0, UPT, UR4, 0x2c, UPT ;  /* 0x0000002c0400788c */ /* 0x000fd2000bf05270 */
[----:B------:R-:W-:Y:S05]  /*0f00*/  BRA.U !UP0, `(.L_x_24274) ;  /* 0x0000000108487547 */ /* 0x000fea000b800000 */
.L_x_24248:
        /* <DEDUP_REMOVED lines=16> */
.L_x_24275:
[----:B------:R-:W-:Y:S01]  /*1010*/  PRMT R17, RZ, 0x7610, R17 ;  /* 0x00007610ff117816 */ /* 0x000fe20000000011 */
[----:B------:R-:W-:Y:S06]  /*1020*/  BRA `(.L_x_24249) ;  /* 0x0000000000547947 */ /* 0x000fec0003800000 */
.L_x_24274:
        /* <DEDUP_REMOVED lines=8> */
.L_x_24277:
[----:B------:R-:W-:Y:S05]  /*10b0*/  BSYNC.RECONVERGENT B0 ;  /* 0x0000000000007941 */ /* 0x000fea0003800200 */
.L_x_24276:
[----:B------:R-:W-:-:S04]  /*10c0*/  F2FP.BF16.F32.PACK_AB R0, RZ, R0 ;  /* 0x00000000ff00723e */ /* 0x000fc800000010ff */
[----:B------:R-:W-:Y:S01]  /*10d0*/  PRMT R17, R0, 0x7610, R17 ;  /* 0x0000761000117816 */ /* 0x000fe20000000011 */
[----:B------:R-:W-:Y:S06]  /*10e0*/  BRA `(.L_x_24249) ;  /* 0x0000000000247947 */ /* 0x000fec0003800000 */
.L_x_24273:
[----:B------:R-:W2:Y:S02]  /*10f0*/  LDG.E.64 R4, desc[UR36][R4.64] ;  /* 0x0000002404047981 */ /* 0x000ea4000c1e1b00 */
[----:B--2---:R-:W0:Y:S02]  /*1100*/  I2F.U64 R0, R4 ;  /* 0x0000000400007312 */ /* 0x004e240000301000 */
[----:B0-----:R-:W-:-:S04]  /*1110*/  F2FP.BF16.F32.PACK_AB R0, RZ, R0 ;  /* 0x00000000ff00723e */ /* 0x001fc800000010ff */
[----:B------:R-:W-:Y:S01]  /*1120*/  PRMT R17, R0, 0x7610, R17 ;  /* 0x0000761000117816 */ /* 0x000fe20000000011 */
[----:B------:R-:W-:Y:S06]  /*1130*/  BRA `(.L_x_24249) ;  /* 0x0000000000107947 */ /* 0x000fec0003800000 */
.L_x_24272:
[----:B------:R-:W2:Y:S02]  /*1140*/  LDG.E R4, desc[UR36][R4.64] ;  /* 0x0000002404047981 */ /* 0x000ea4000c1e1900 */
[----:B--2---:R-:W-:-:S04]  /*1150*/  I2FP.F32.U32 R0, R4 ;  /* 0x0000000400007245 */ /* 0x004fc80000201000 */
[----:B------:R-:W-:-:S04]  /*1160*/  F2FP.BF16.F32.PACK_AB R0, RZ, R0 ;  /* 0x00000000ff00723e */ /* 0x000fc800000010ff */
[----:B------:R-:W-:-:S07]  /*1170*/  PRMT R17, R0, 0x7610, R17 ;  /* 0x0000761000117816 */ /* 0x000fce0000000011 */
.L_x_24249:
[----:B------:R-:W-:-:S07]  /*1180*/  VIADD R23, R25, 0x80 ;  /* 0x0000008019177836 */ /* 0x000fce0000000000 */
.L_x_24243:
[----:B------:R-:W-:Y:S05]  /*1190*/  BSYNC.RECONVERGENT B6 ;  /* 0x0000000000067941 */ /* 0x000fea0003800200 */
.L_x_24242:
        /* <DEDUP_REMOVED lines=26> */
.L_x_24283:
[----:B------:R-:W2:Y:S02]  /*1340*/  LDG.E.U8 R4, desc[UR36][R4.64] ;  /* 0x0000002404047981 */ /* 0x000ea4000c1e1100 */
[----:B--2---:R-:W-:-:S04]  /*1350*/  I2FP.F32.U32 R0, R4 ;  /* 0x0000000400007245 */ /* 0x004fc80000201000 */
[----:B------:R-:W-:-:S04]  /*1360*/  F2FP.BF16.F32.PACK_AB R0, RZ, R0 ;  /* 0x00000000ff00723e */ /* 0x000fc800000010ff */
[----:B------:R-:W-:Y:S01]  /*1370*/  PRMT R18, R0, 0x7610, R18 ;  /* 0x0000761000127816 */ /* 0x000fe20000000012 */
[----:B------:R-:W-:Y:S06]  /*1380*/  BRA `(.L_x_24285) ;  /* 0x0000000c00c47947 */ /* 0x000fec0003800000 */
.L_x_24282:
        /* <DEDUP_REMOVED lines=11> */
.L_x_24287:
[----:B------:R-:W2:Y:S02]  /*1440*/  LDG.E R4, desc[UR36][R4.64] ;  /* 0x0000002404047981 */ /* 0x000ea4000c1e1900 */
[----:B--2---:R-:W-:-:S04]  /*1450*/  I2FP.F32.S32 R0, R4 ;  /* 0x0000000400007245 */ /* 0x004fc80000201400 */
[----:B------:R-:W-:-:S04]  /*1460*/  F2FP.BF16.F32.PACK_AB R0, RZ, R0 ;  /* 0x00000000ff00723e */ /* 0x000fc800000010ff */
[----:B------:R-:W-:Y:S01]  /*1470*/  PRMT R18, R0, 0x7610, R18 ;  /* 0x0000761000127816 */ /* 0x000fe20000000012 */
[----:B------:R-:W-:Y:S06]  /*1480*/  BRA `(.L_x_24285) ;  /* 0x0000000c00847947 */ /* 0x000fec0003800000 */
.L_x_24286:
[----:B------:R-:W2:Y:S02]  /*1490*/  LDG.E.U16 R4, desc[UR36][R4.64] ;  /* 0x0000002404047981 */ /* 0x000ea4000c1e1500 */
[----:B--2---:R-:W0:Y:S02]  /*14a0*/  I2F.S16 R0, R4 ;  /* 0x0000000400007306 */ /* 0x004e240000101400 */
[----:B0-----:R-:W-:-:S04]  /*14b0*/  F2FP.BF16.F32.PACK_AB R0, RZ, R0 ;  /* 0x00000000ff00723e */ /* 0x001fc800000010ff */
[----:B------:R-:W-:Y:S01]  /*14c0*/  PRMT R18, R0, 0x7610, R18 ;  /* 0x0000761000127816 */ /* 0x000fe20000000012 */
[----:B------:R-:W-:Y:S06]  /*14d0*/  BRA `(.L_x_24285) ;  /* 0x0000000c00707947 */ /* 0x000fec0003800000 */
.L_x_24281:
        /* <DEDUP_REMOVED lines=9> */
.L_x_24289:
[----:B------:R-:W2:Y:S02]  /*1570*/  LDG.E.U16 R0, desc[UR36][R4.64] ;  /* 0x0000002404007981 */ /* 0x000ea4000c1e1500 */
[----:B--2---:R-:W-:-:S05]  /*1580*/  HADD2.F32 R0, -RZ, R0.H0_H0 ;  /* 0x20000000ff007230 */ /* 0x004fca0000004100 */
[----:B------:R-:W-:-:S04]  /*1590*/  F2FP.BF16.F32.PACK_AB R0, RZ, R0 ;  /* 0x00000000ff00723e */ /* 0x000fc800000010ff */
[----:B------:R-:W-:Y:S01]  /*15a0*/  PRMT R18, R0, 0x7610, R18 ;  /* 0x0000761000127816 */ /* 0x000fe20000000012 */
[----:B------:R-:W-:Y:S06]  /*15b0*/  BRA `(.L_x_24285) ;  /* 0x0000000c00387947 */ /* 0x000fec0003800000 */
.L_x_24288:
        /* <DEDUP_REMOVED lines=9> */
.L_x_24291:
[----:B------:R-:W2:Y:S02]  /*1650*/  LDG.E.U16 R4, desc[UR36][R4.64] ;  /* 0x0000002404047981 */ /* 0x000ea4000c1e1500 */
[----:B--2---:R-:W-:-:S05]  /*1660*/  HADD2.F32 R0, -RZ, R4.H0_H0 ;  /* 0x20000004ff007230 */ /* 0x004fca0000004100 */
[----:B------:R-:W-:-:S04]  /*1670*/  F2FP.BF16.F32.PACK_AB R0, RZ, R0 ;  /* 0x00000000ff00723e */ /* 0x000fc800000010ff */
[----:B------:R-:W-:Y:S01]  /*1680*/  PRMT R18, R0, 0x7610, R18 ;  /* 0x0000761000127816 */ /* 0x000fe20000000012 */
[----:B------:R-:W-:Y:S06]  /*1690*/  BRA `(.L_x_24285) ;  /* 0x0000000c00007947 */ /* 0x000fec0003800000 */
.L_x_24290:
        /* <DEDUP_REMOVED lines=9> */
.L_x_24280:
        /* <DEDUP_REMOVED lines=14> */
.L_x_24294:
        /* <DEDUP_REMOVED lines=9> */
.L_x_24293:
        /* <DEDUP_REMOVED lines=27> */
.L_x_24296:
        /* <DEDUP_REMOVED lines=15> */
.L_x_24295:
[----:B------:R0:W5:Y:S01]  /*1b40*/  LDG.E.U16 R18, desc[UR36][R4.64] ;  /* 0x0000002404127981 */ /* 0x000162000c1e1500 */
[----:B------:R-:W-:Y:S05]  /*1b50*/  BRA `(.L_x_24285) ;  /* 0x0000000400d07947 */ /* 0x000fea0003800000 */
.L_x_24292:
        /* <DEDUP_REMOVED lines=13> */
.L_x_24299:
        /* <DEDUP_REMOVED lines=21> */
.L_x_24303:
[----:B------:R-:W-:Y:S05]  /*1d80*/  BSYNC.RECONVERGENT B1 ;  /* 0x0000000000017941 */ /* 0x000fea0003800200 */
.L_x_24302:
[----:B------:R-:W-:Y:S01]  /*1d90*/  IMAD.SHL.U32 R0, R0, 0x100000, RZ ;  /* 0x0010000000007824 */ /* 0x000fe200078e00ff */
[----:B------:R-:W-:-:S04]  /*1da0*/  LEA R3, R3, 0x3b800000, 0x17 ;  /* 0x3b80000003037811 */ /* 0x000fc800078eb8ff */
[----:B------:R-:W-:-:S07]  /*1db0*/  LOP3.LUT R0, R3, R0, R7, 0xfe, !PT ;  /* 0x0000000003007212 */ /* 0x000fce00078efe07 */
.L_x_24301:
[----:B------:R-:W-:Y:S05]  /*1dc0*/  BSYNC.RECONVERGENT B0 ;  /* 0x0000000000007941 */ /* 0x000fea0003800200 */
.L_x_24300:
[----:B------:R-:W-:-:S04]  /*1dd0*/  F2FP.BF16.F32.PACK_AB R0, RZ, R0 ;  /* 0x00000000ff00723e */ /* 0x000fc800000010ff */
[----:B------:R-:W-:Y:S01]  /*1de0*/  PRMT R18, R0, 0x7610, R18 ;  /* 0x0000761000127816 */ /* 0x000fe20000000012 */
[----:B------:R-:W-:Y:S06]  /*1df0*/  BRA `(.L_x_24285) ;  /* 0x0000000400287947 */ /* 0x000fec0003800000 */
.L_x_24298:
        /* <DEDUP_REMOVED lines=21> */
.L_x_24307:
[----:B------:R-:W-:Y:S05]  /*1f50*/  BSYNC.RECONVERGENT B1 ;  /* 0x0000000000017941 */ /* 0x000fea0003800200 */
.L_x_24306:
[----:B------:R-:W-:Y:S01]  /*1f60*/  IMAD.SHL.U32 R0, R0, 0x200000, RZ ;  /* 0x0020000000007824 */ /* 0x000fe200078e00ff */
[----:B------:R-:W-:-:S04]  /*1f70*/  LEA R3, R3, 0x37800000, 0x17 ;  /* 0x3780000003037811 */ /* 0x000fc800078eb8ff */
[----:B------:R-:W-:-:S07]  /*1f80*/  LOP3.LUT R0, R3, R0, R7, 0xfe, !PT ;  /* 0x0000000003007212 */ /* 0x000fce00078efe07 */
.L_x_24305:
[----:B------:R-:W-:Y:S05]  /*1f90*/  BSYNC.RECONVERGENT B0 ;  /* 0x0000000000007941 */ /* 0x000fea0003800200 */
.L_x_24304:
[----:B------:R-:W-:-:S04]  /*1fa0*/  F2FP.BF16.F32.PACK_AB R0, RZ, R0 ;  /* 0x00000000ff00723e */ /* 0x000fc800000010ff */
[----:B------:R-:W-:Y:S01]  /*1fb0*/  PRMT R18, R0, 0x7610, R18 ;  /* 0x0000761000127816 */ /* 0x000fe20000000012 */
[----:B------:R-:W-:Y:S06]  /*1fc0*/  BRA `(.L_x_24285) ;  /* 0x0000000000b47947 */ /* 0x000fec0003800000 */
.L_x_24297:
        /* <DEDUP_REMOVED lines=14> */
.L_x_24311:
[----:B------:R-:W-:Y:S05]  /*20b0*/  BSYNC.RECONVERGENT B0 ;  /* 0x0000000000007941 */ /* 0x000fea0003800200 */
.L_x_24310:
[----:B------:R-:W-:-:S04]  /*20c0*/  F2FP.BF16.F32.PACK_AB R0, RZ, R0 ;  /* 0x00000000ff00723e */ /* 0x000fc800000010ff */
[----:B------:R-:W-:Y:S01]  /*20d0*/  PRMT R18, R0, 0x7610, R18 ;  /* 0x0000761000127816 */ /* 0x000fe20000000012 */
[----:B------:R-:W-:Y:S06]  /*20e0*/  BRA `(.L_x_24285) ;  /* 0x00000000006c7947 */ /* 0x000fec0003800000 */
.L_x_24284:
        /* <DEDUP_REMOVED lines=16> */
.L_x_24312:
[----:B------:R-:W-:Y:S01]  /*21f0*/  PRMT R18, RZ, 0x7610, R18 ;  /* 0x00007610ff127816 */ /* 0x000fe20000000012 */
[----:B------:R-:W-:Y:S06]  /*2200*/  BRA `(.L_x_24285) ;  /* 0x0000000000247947 */ /* 0x000fec0003800000 */
.L_x_24309:
[----:B------:R-:W2:Y:S02]  /*2210*/  LDG.E.64 R4, desc[UR36][R4.64] ;  /* 0x0000002404047981 */ /* 0x000ea4000c1e1b00 */
[----:B--2---:R-:W0:Y:S02]  /*2220*/  I2F.U64 R0, R4 ;  /* 0x0000000400007312 */ /* 0x004e240000301000 */
[----:B0-----:R-:W-:-:S04]  /*2230*/  F2FP.BF16.F32.PACK_AB R0, RZ, R0 ;  /* 0x00000000ff00723e */ /* 0x001fc800000010ff */
[----:B------:R-:W-:Y:S01]  /*2240*/  PRMT R18, R0, 0x7610, R18 ;  /* 0x0000761000127816 */ /* 0x000fe20000000012 */
[----:B------:R-:W-:Y:S06]  /*2250*/  BRA `(.L_x_24285) ;  /* 0x0000000000107947 */ /* 0x000fec0003800000 */
.L_x_24308:
[----:B------:R-:W2:Y:S02]  /*2260*/  LDG.E R4, desc[UR36][R4.64] ;  /* 0x0000002404047981 */ /* 0x000ea4000c1e1900 */
[----:B--2---:R-:W-:-:S04]  /*2270*/  I2FP.F32.U32 R0, R4 ;  /* 0x0000000400007245 */ /* 0x004fc80000201000 */
[----:B------:R-:W-:-:S04]  /*2280*/  F2FP.BF16.F32.PACK_AB R0, RZ, R0 ;  /* 0x00000000ff00723e */ /* 0x000fc800000010ff */
[----:B------:R-:W-:-:S07]  /*2290*/  PRMT R18, R0, 0x7610, R18 ;  /* 0x0000761000127816 */ /* 0x000fce0000000012 */
.L_x_24285:
[----:B------:R-:W-:-:S07]  /*22a0*/  VIADD R23, R23, 0x80 ;  /* 0x0000008017177836 */ /* 0x000fce0000000000 */
.L_x_24279:
[----:B------:R-:W-:Y:S05]  /*22b0*/  BSYNC.RECONVERGENT B6 ;  /* 0x0000000000067941 */ /* 0x000fea0003800200 */
.L_x_24278:
        /* <DEDUP_REMOVED lines=26> */
.L_x_24318:
[----:B------:R-:W2:Y:S02]  /*2460*/  LDG.E.U8 R4, desc[UR36][R4.64] ;  /* 0x0000002404047981 */ /* 0x000ea4000c1e1100 */
[----:B--2---:R-:W-:-:S04]  /*2470*/  I2FP.F32.U32 R0, R4 ;  /* 0x0000000400007245 */ /* 0x004fc80000201000 */
[----:B------:R-:W-:-:S04]  /*2480*/  F2FP.BF16.F32.PACK_AB R0, RZ, R0 ;  /* 0x00000000ff00723e */ /* 0x000fc800000010ff */
[----:B------:R-:W-:Y:S01]  /*2490*/  PRMT R19, R0, 0x7610, R19 ;  /* 0x0000761000137816 */ /* 0x000fe20000000013 */
[----:B------:R-:W-:Y:S06]  /*24a0*/  BRA `(.L_x_24320) ;  /* 0x0000000c00c47947 */ /* 0x000fec0003800000 */
.L_x_24317:
        /* <DEDUP_REMOVED lines=11> */
.L_x_24322:
[----:B------:R-:W2:Y:S02]  /*2560*/  LDG.E R4, desc[UR36][R4.64] ;  /* 0x0000002404047981 */ /* 0x000ea4000c1e1900 */
[----:B--2---:R-:W-:-:S04]  /*2570*/  I2FP.F32.S32 R0, R4 ;  /* 0x0000000400007245 */ /* 0x004fc80000201400 */
[----:B------:R-:W-:-:S04]  /*2580*/  F2FP.BF16.F32.PACK_AB R0, RZ, R0 ;  /* 0x00000000ff00723e */ /* 0x000fc800000010ff */
[----:B------:R-:W-:Y:S01]  /*2590*/  PRMT R19, R0, 0x7610, R19 ;  /* 0x0000761000137816 */ /* 0x000fe20000000013 */
[----:B------:R-:W-:Y:S06]  /*25a0*/  BRA `(.L_x_24320) ;  /* 0x0000000c00847947 */ /* 0x000fec0003800000 */
.L_x_24321:
[----:B------:R-:W2:Y:S02]  /*25b0*/  LDG.E.U16 R4, desc[UR36][R4.64] ;  /* 0x0000002404047981 */ /* 0x000ea4000c1e1500 */
[----:B--2---:R-:W0:Y:S02]  /*25c0*/  I2F.S16 R0, R4 ;  /* 0x0000000400007306 */ /* 0x004e240000101400 */
[----:B0-----:R-:W-:-:S04]  /*25d0*/  F2FP.BF16.F32.PACK_AB R0, RZ, R0 ;  /* 0x00000000ff00723e */ /* 0x001fc800000010ff */
[----:B------:R-:W-:Y:S01]  /*25e0*/  PRMT R19, R0, 0x7610, R19 ;  /* 0x0000761000137816 */ /* 0x000fe20000000013 */
[----:B------:R-:W-:Y:S06]  /*25f0*/  BRA `(.L_x_24320) ;  /* 0x0000000c00707947 */ /* 0x000fec0003800000 */
.L_x_24316:
        /* <DEDUP_REMOVED lines=9> */
.L_x_24324:
[----:B------:R-:W2:Y:S02]  /*2690*/  LDG.E.U16 R0, desc[UR36][R4.64] ;  /* 0x0000002404007981 */ /* 0x000ea4000c1e1500 */
[----:B--2---:R-:W-:-:S05]  /*26a0*/  HADD2.F32 R0, -RZ, R0.H0_H0 ;  /* 0x20000000ff007230 */ /* 0x004fca0000004100 */
[----:B------:R-:W-:-:S04]  /*26b0*/  F2FP.BF16.F32.PACK_AB R0, RZ, R0 ;  /* 0x00000000ff00723e */ /* 0x000fc800000010ff */
[----:B------:R-:W-:Y:S01]  /*26c0*/  PRMT R19, R0, 0x7610, R19 ;  /* 0x0000761000137816 */ /* 0x000fe20000000013 */
[----:B------:R-:W-:Y:S06]  /*26d0*/  BRA `(.L_x_24320) ;  /* 0x0000000c00387947 */ /* 0x000fec0003800000 */
.L_x_24323:
        /* <DEDUP_REMOVED lines=9> */
.L_x_24326:
[----:B------:R-:W2:Y:S02]  /*2770*/  LDG.E.U16 R4, desc[UR36][R4.64] ;  /* 0x0000002404047981 */ /* 0x000ea4000c1e1500 */
[----:B--2---:R-:W-:-:S05]  /*2780*/  HADD2.F32 R0, -RZ, R4.H0_H0 ;  /* 0x20000004ff007230 */ /* 0x004fca0000004100 */
[----:B------:R-:W-:-:S04]  /*2790*/  F2FP.BF16.F32.PACK_AB R0, RZ, R0 ;  /* 0x00000000ff00723e */ /* 0x000fc800000010ff */
[----:B------:R-:W-:Y:S01]  /*27a0*/  PRMT R19, R0, 0x7610, R19 ;  /* 0x0000761000137816 */ /* 0x000fe20000000013 */
[----:B------:R-:W-:Y:S06]  /*27b0*/  BRA `(.L_x_24320) ;  /* 0x0000000c00007947 */ /* 0x000fec0003800000 */
.L_x_24325:
        /* <DEDUP_REMOVED lines=9> */
.L_x_24315:
        /* <DEDUP_REMOVED lines=14> */
.L_x_24329:
        /* <DEDUP_REMOVED lines=9> */
.L_x_24328:
        /* <DEDUP_REMOVED lines=27> */
.L_x_24331:
        /* <DEDUP_REMOVED lines=15> */
.L_x_24330:
[----:B------:R0:W5:Y:S01]  /*2c60*/  LDG.E.U16 R19, desc[UR36][R4.64] ;  /* 0x0000002404137981 */ /* 0x000162000c1e1500 */
[----:B------:R-:W-:Y:S05]  /*2c70*/  BRA `(.L_x_24320) ;  /* 0x0000000400d07947 */ /* 0x000fea0003800000 */
.L_x_24327:
        /* <DEDUP_REMOVED lines=13> */
.L_x_24334:
        /* <DEDUP_REMOVED lines=21> */
.L_x_24338:
[----:B------:R-:W-:Y:S05]  /*2ea0*/  BSYNC.RECONVERGENT B1 ;  /* 0x0000000000017941 */ /* 0x000fea0003800200 */
.L_x_24337:
[----:B------:R-:W-:Y:S01]  /*2eb0*/  IMAD.SHL.U32 R0, R0, 0x100000, RZ ;  /* 0x0010000000007824 */ /* 0x000fe200078e00ff */
[----:B------:R-:W-:-:S04]  /*2ec0*/  LEA R3, R3, 0x3b800000, 0x17 ;  /* 0x3b80000003037811 */ /* 0x000fc800078eb8ff */
[----:B------:R-:W-:-:S07]  /*2ed0*/  LOP3.LUT R0, R3, R0, R7, 0xfe, !PT ;  /* 0x0000000003007212 */ /* 0x000fce00078efe07 */
.L_x_24336:
[----:B------:R-:W-:Y:S05]  /*2ee0*/  BSYNC.RECONVERGENT B0 ;  /* 0x0000000000007941 */ /* 0x000fea0003800200 */
.L_x_24335:
[----:B------:R-:W-:-:S04]  /*2ef0*/  F2FP.BF16.F32.PACK_AB R0, RZ, R0 ;  /* 0x00000000ff00723e */ /* 0x000fc800000010ff */
[----:B------:R-:W-:Y:S01]  /*2f00*/  PRMT R19, R0, 0x7610, R19 ;  /* 0x0000761000137816 */ /* 0x000fe20000000013 */
[----:B------:R-:W-:Y:S06]  /*2f10*/  BRA `(.L_x_24320) ;  /* 0x0000000400287947 */ /* 0x000fec0003800000 */
.L_x_24333:
        /* <DEDUP_REMOVED lines=21> */
.L_x_24342:
[----:B------:R-:W-:Y:S05]  /*3070*/  BSYNC.RECONVERGENT B1 ;  /* 0x0000000000017941 */ /* 0x000fea0003800200 */
.L_x_24341:
[----:B------:R-:W-:Y:S01]  /*3080*/  IMAD.SHL.U32 R0, R0, 0x200000, RZ ;  /* 0x0020000000007824 */ /* 0x000fe200078e00ff */
[----:B------:R-:W-:-:S04]  /*3090*/  LEA R3, R3, 0x37800000, 0x17 ;  /* 0x3780000003037811 */ /* 0x000fc800078eb8ff */
[----:B------:R-:W-:-:S07]  /*30a0*/  LOP3.LUT R0, R3, R0, R7, 0xfe, !PT ;  /* 0x0000000003007212 */ /* 0x000fce00078efe07 */
.L_x_24340:
[----:B------:R-:W-:Y:S05]  /*30b0*/  BSYNC.RECONVERGENT B0 ;  /* 0x0000000000007941 */ /* 0x000fea0003800200 */
.L_x_24339:
[----:B------:R-:W-:-:S04]  /*30c0*/  F2FP.BF16.F32.PACK_AB R0, RZ, R0 ;  /* 0x00000000ff00723e */ /* 0x000fc800000010ff */
[----:B------:R-:W-:Y:S01]  /*30d0*/  PRMT R19, R0, 0x7610, R19 ;  /* 0x0000761000137816 */ /* 0x000fe20000000013 */
[----:B------:R-:W-:Y:S06]  /*30e0*/  BRA `(.L_x_24320) ;  /* 0x0000000000b47947 */ /* 0x000fec0003800000 */
.L_x_24332:
        /* <DEDUP_REMOVED lines=14> */
.L_x_24346:
[----:B------:R-:W-:Y:S05]  /*31d0*/  BSYNC.RECONVERGENT B0 ;  /* 0x0000000000007941 */ /* 0x000fea0003800200 */
.L_x_24345:
[----:B------:R-:W-:-:S04]  /*31e0*/  F2FP.BF16.F32.PACK_AB R0, RZ, R0 ;  /* 0x00000000ff00723e */ /* 0x000fc800000010ff */
[----:B------:R-:W-:Y:S01]  /*31f0*/  PRMT R19, R0, 0x7610, R19 ;  /* 0x0000761000137816 */ /* 0x000fe20000000013 */
[----:B------:R-:W-:Y:S06]  /*3200*/  BRA `(.L_x_24320) ;  /* 0x00000000006c7947 */ /* 0x000fec0003800000 */
.L_x_24319:
        /* <DEDUP_REMOVED lines=16> */
.L_x_24347:
[----:B------:R-:W-:Y:S01]  /*3310*/  PRMT R19, RZ, 0x7610, R19 ;  /* 0x00007610ff137816 */ /* 0x000fe20000000013 */
[----:B------:R-:W-:Y:S06]  /*3320*/  BRA `(.L_x_24320) ;  /* 0x0000000000247947 */ /* 0x000fec0003800000 */
.L_x_24344:
[----:B------:R-:W2:Y:S02]  /*3330*/  LDG.E.64 R4, desc[UR36][R4.64] ;  /* 0x0000002404047981 */ /* 0x000ea4000c1e1b00 */
[----:B--2---:R-:W0:Y:S02]  /*3340*/  I2F.U64 R0, R4 ;  /* 0x0000000400007312 */ /* 0x004e240000301000 */
[----:B0-----:R-:W-:-:S04]  /*3350*/  F2FP.BF16.F32.PACK_AB R0, RZ, R0 ;  /* 0x00000000ff00723e */ /* 0x001fc800000010ff */
[----:B------:R-:W-:Y:S01]  /*3360*/  PRMT R19, R0, 0x7610, R19 ;  /* 0x0000761000137816 */ /* 0x000fe20000000013 */
[----:B------:R-:W-:Y:S06]  /*3370*/  BRA `(.L_x_24320) ;  /* 0x0000000000107947 */ /* 0x000fec0003800000 */
.L_x_24343:
[----:B------:R-:W2:Y:S02]  /*3380*/  LDG.E R4, desc[UR36][R4.64] ;  /* 0x0000002404047981 */ /* 0x000ea4000c1e1900 */
[----:B--2---:R-:W-:-:S04]  /*3390*/  I2FP.F32.U32 R0, R4 ;  /* 0x0000000400007245 */ /* 0x004fc80000201000 */
[----:B------:R-:W-:-:S04]  /*33a0*/  F2FP.BF16.F32.PACK_AB R0, RZ, R0 ;  /* 0x00000000ff00723e */ /* 0x000fc800000010ff */
[----:B------:R-:W-:-:S07]  /*33b0*/  PRMT R19, R0, 0x7610, R19 ;  /* 0x0000761000137816 */ /* 0x000fce0000000013 */
.L_x_24320:
[----:B------:R-:W-:-:S07]  /*33c0*/  VIADD R23, R23, 0x80 ;  /* 0x0000008017177836 */ /* 0x000fce0000000000 */
.L_x_24314:
[----:B------:R-:W-:Y:S05]  /*33d0*/  BSYNC.RECONVERGENT B6 ;  /* 0x0000000000067941 */ /* 0x000fea0003800200 */
.L_x_24313:
        /* <DEDUP_REMOVED lines=25> */
.L_x_24353:
[----:B------:R-:W2:Y:S02]  /*3570*/  LDG.E.U8 R4, desc[UR36][R4.64] ;  /* 0x0000002404047981 */ /* 0x000ea4000c1e1100 */
[----:B--2---:R-:W-:-:S04]  /*3580*/  I2FP.F32.U32 R0, R4 ;  /* 0x0000000400007245 */ /* 0x004fc80000201000 */
[----:B------:R-:W-:Y:S01]  /*3590*/  F2FP.BF16.F32.PACK_AB R0, RZ, R0 ;  /* 0x00000000ff00723e */ /* 0x000fe200000010ff */
[----:B------:R-:W-:Y:S06]  /*35a0*/  BRA `(.L_x_24349) ;  /* 0x0000000c00887947 */ /* 0x000fec0003800000 */
.L_x_24352:
        /* <DEDUP_REMOVED lines=10> */
.L_x_24356:
[----:B------:R-:W2:Y:S02]  /*3650*/  LDG.E R4, desc[UR36][R4.64] ;  /* 0x0000002404047981 */ /* 0x000ea4000c1e1900 */
[----:B--2---:R-:W-:-:S04]  /*3660*/  I2FP.F32.S32 R0, R4 ;  /* 0x0000000400007245 */ /* 0x004fc80000201400 */
[----:B------:R-:W-:Y:S01]  /*3670*/  F2FP.BF16.F32.PACK_AB R0, RZ, R0 ;  /* 0x00000000ff00723e */ /* 0x000fe200000010ff */
[----:B------:R-:W-:Y:S06]  /*3680*/  BRA `(.L_x_24349) ;  /* 0x0000000c00507947 */ /* 0x000fec0003800000 */
.L_x_24355:
[----:B------:R-:W2:Y:S02]  /*3690*/  LDG.E.U16 R4, desc[UR36][R4.64] ;  /* 0x0000002404047981 */ /* 0x000ea4000c1e1500 */
[----:B--2---:R-:W0:Y:S02]  /*36a0*/  I2F.S16 R0, R4 ;  /* 0x0000000400007306 */ /* 0x004e240000101400 */
[----:B0-----:R-:W-:Y:S01]  /*36b0*/  F2FP.BF16.F32.PACK_AB R0, RZ, R0 ;  /* 0x00000000ff00723e */ /* 0x001fe200000010ff */
[----:B------:R-:W-:Y:S06]  /*36c0*/  BRA `(.L_x_24349) ;  /* 0x0000000c00407947 */ /* 0x000fec0003800000 */
.L_x_24351:
        /* <DEDUP_REMOVED lines=9> */
.L_x_24358:
[----:B------:R-:W2:Y:S02]  /*3760*/  LDG.E.U16 R0, desc[UR36][R4.64] ;  /* 0x0000002404007981 */ /* 0x000ea4000c1e1500 */
[----:B--2---:R-:W-:-:S05]  /*3770*/  HADD2.F32 R0, -RZ, R0.H0_H0 ;  /* 0x20000000ff007230 */ /* 0x004fca0000004100 */
[----:B------:R-:W-:Y:S01]  /*3780*/  F2FP.BF16.F32.PACK_AB R0, RZ, R0 ;  /* 0x00000000ff00723e */ /* 0x000fe200000010ff */
[----:B------:R-:W-:Y:S06]  /*3790*/  BRA `(.L_x_24349) ;  /* 0x0000000c000c7947 */ /* 0x000fec0003800000 */
.L_x_24357:
        /* <DEDUP_REMOVED lines=9> */
.L_x_24360:
[----:B------:R-:W2:Y:S02]  /*3830*/  LDG.E.U16 R4, desc[UR36][R4.64] ;  /* 0x0000002404047981 */ /* 0x000ea4000c1e1500 */
[----:B--2---:R-:W-:-:S05]  /*3840*/  HADD2.F32 R0, -RZ, R4.H0_H0 ;  /* 0x20000004ff007230 */ /* 0x004fca0000004100 */
[----:B------:R-:W-:Y:S01]  /*3850*/  F2FP.BF16.F32.PACK_AB R0, RZ, R0 ;  /* 0x00000000ff00723e */ /* 0x000fe200000010ff */
[----:B------:R-:W-:Y:S06]  /*3860*/  BRA `(.L_x_24349) ;  /* 0x0000000800d87947 */ /* 0x000fec0003800000 */
.L_x_24359:
        /* <DEDUP_REMOVED lines=8> */
.L_x_24350:
        /* <DEDUP_REMOVED lines=13> */
.L_x_24363:
        /* <DEDUP_REMOVED lines=8> */
.L_x_24362:
        /* <DEDUP_REMOVED lines=27> */
.L_x_24365:
        /* <DEDUP_REMOVED lines=14> */
.L_x_24364:
[----:B------:R1:W5:Y:S01]  /*3cd0*/  LDG.E.U16 R0, desc[UR36][R4.64] ;  /* 0x0000002404007981 */ /* 0x000362000c1e1500 */
[----:B------:R-:W-:Y:S05]  /*3ce0*/  BRA `(.L_x_24349) ;  /* 0x0000000400b87947 */ /* 0x000fea0003800000 */
.L_x_24361:
        /* <DEDUP_REMOVED lines=12> */
.L_x_24368:
        /* <DEDUP_REMOVED lines=21> */
.L_x_24372:
[----:B------:R-:W-:Y:S05]  /*3f00*/  BSYNC.RECONVERGENT B1 ;  /* 0x0000000000017941 */ /* 0x000fea0003800200 */
.L_x_24371:
[----:B------:R-:W-:Y:S01]  /*3f10*/  IMAD.SHL.U32 R0, R0, 0x100000, RZ ;  /* 0x0010000000007824 */ /* 0x000fe200078e00ff */
[----:B------:R-:W-:-:S04]  /*3f20*/  LEA R3, R3, 0x3b800000, 0x17 ;  /* 0x3b80000003037811 */ /* 0x000fc800078eb8ff */
[----:B------:R-:W-:-:S07]  /*3f30*/  LOP3.LUT R0, R3, R0, R7, 0xfe, !PT ;  /* 0x0000000003007212 */ /* 0x000fce00078efe07 */
.L_x_24370:
[----:B------:R-:W-:Y:S05]  /*3f40*/  BSYNC.RECONVERGENT B0 ;  /* 0x0000000000007941 */ /* 0x000fea0003800200 */
.L_x_24369:
[----:B------:R-:W-:Y:S01]  /*3f50*/  F2FP.BF16.F32.PACK_AB R0, RZ, R0 ;  /* 0x00000000ff00723e */ /* 0x000fe200000010ff */
[----:B------:R-:W-:Y:S06]  /*3f60*/  BRA `(.L_x_24349) ;  /* 0x0000000400187947 */ /* 0x000fec0003800000 */
.L_x_24367:
        /* <DEDUP_REMOVED lines=21> */
.L_x_24376:
[----:B------:R-:W-:Y:S05]  /*40c0*/  BSYNC.RECONVERGENT B1 ;  /* 0x0000000000017941 */ /* 0x000fea0003800200 */
.L_x_24375:
[----:B------:R-:W-:Y:S01]  /*40d0*/  IMAD.SHL.U32 R0, R0, 0x200000, RZ ;  /* 0x0020000000007824 */ /* 0x000fe200078e00ff */
[----:B------:R-:W-:-:S04]  /*40e0*/  LEA R3, R3, 0x37800000, 0x17 ;  /* 0x3780000003037811 */ /* 0x000fc800078eb8ff */
[----:B------:R-:W-:-:S07]  /*40f0*/  LOP3.LUT R0, R3, R0, R7, 0xfe, !PT ;  /* 0x0000000003007212 */ /* 0x000fce00078efe07 */
.L_x_24374:
[----:B------:R-:W-:Y:S05]  /*4100*/  BSYNC.RECONVERGENT B0 ;  /* 0x0000000000007941 */ /* 0x000fea0003800200 */
.L_x_24373:
[----:B------:R-:W-:Y:S01]  /*4110*/  F2FP.BF16.F32.PACK_AB R0, RZ, R0 ;  /* 0x00000000ff00723e */ /* 0x000fe200000010ff */
[----:B------:R-:W-:Y:S06]  /*4120*/  BRA `(.L_x_24349) ;  /* 0x0000000000a87947 */ /* 0x000fec0003800000 */
.L_x_24366:
        /* <DEDUP_REMOVED lines=14> */
.L_x_24380:
[----:B------:R-:W-:Y:S05]  /*4210*/  BSYNC.RECONVERGENT B0 ;  /* 0x0000000000007941 */ /* 0x000fea0003800200 */
.L_x_24379:
[----:B------:R-:W-:Y:S01]  /*4220*/  F2FP.BF16.F32.PACK_AB R0, RZ, R0 ;  /* 0x00000000ff00723e */ /* 0x000fe200000010ff */
[----:B------:R-:W-:Y:S06]  /*4230*/  BRA `(.L_x_24349) ;  /* 0x0000000000647947 */ /* 0x000fec0003800000 */
.L_x_24354:
        /* <DEDUP_REMOVED lines=16> */
.L_x_24381:
[----:B------:R-:W-:Y:S01]  /*4340*/  PRMT R0, RZ, 0x7610, R0 ;  /* 0x00007610ff007816 */ /* 0x000fe20000000000 */
[----:B------:R-:W-:Y:S06]  /*4350*/  BRA `(.L_x_24349) ;  /* 0x00000000001c7947 */ /* 0x000fec0003800000 */
.L_x_24378:
[----:B------:R-:W2:Y:S02]  /*4360*/  LDG.E.64 R4, desc[UR36][R4.64] ;  /* 0x0000002404047981 */ /* 0x000ea4000c1e1b00 */
[----:B--2---:R-:W0:Y:S02]  /*4370*/  I2F.U64 R0, R4 ;  /* 0x0000000400007312 */ /* 0x004e240000301000 */
[----:B0-----:R-:W-:Y:S01]  /*4380*/  F2FP.BF16.F32.PACK_AB R0, RZ, R0 ;  /* 0x00000000ff00723e */ /* 0x001fe200000010ff */
[----:B------:R-:W-:Y:S06]  /*4390*/  BRA `(.L_x_24349) ;  /* 0x00000000000c7947 */ /* 0x000fec0003800000 */
.L_x_24377:
[----:B------:R-:W2:Y:S02]  /*43a0*/  LDG.E R4, desc[UR36][R4.64] ;  /* 0x0000002404047981 */ /* 0x000ea4000c1e1900 */
[----:B--2---:R-:W-:-:S04]  /*43b0*/  I2FP.F32.U32 R0, R4 ;  /* 0x0000000400007245 */ /* 0x004fc80000201000 */
[----:B------:R-:W-:-:S07]  /*43c0*/  F2FP.BF16.F32.PACK_AB R0, RZ, R0 ;  /* 0x00000000ff00723e */ /* 0x000fce00000010ff */
.L_x_24349:
[----:B------:R-:W-:Y:S05]  /*43d0*/  BSYNC.RECONVERGENT B6 ;  /* 0x0000000000067941 */ /* 0x000fea0003800200 */
.L_x_24348:
        /* <DEDUP_REMOVED lines=10> */
[----:B------:R-:W0:Y:S04]  /*4480*/  @!P0 MUFU.RSQ R4, R4 ;  /* 0x0000000400048308 */ /* 0x000e280000001400 */
[----:B------:R-:W-:Y:S02]  /*4490*/  @!P3 IMAD.U32 R6, R0, 0x10000, RZ ;  /* 0x000100000006b824 */ /* 0x000fe400078e00ff */
[----:B------:R-:W-:Y:S02]  /*44a0*/  @!P1 IMAD.U32 R0, R18, 0x10000, RZ ;  /* 0x0001000012009824 */ /* 0x000fe400078e00ff */
[----:B------:R-:W1:Y:S01]  /*44b0*/  @!P2 MUFU.RSQ R5, R5 ;  /* 0x000000050005a308 */ /* 0x000e620000001400 */
[----:B------:R-:W2:Y:S07]  /*44c0*/  LDC.U8 R18, c[0x0][0x3a4] ;  /* 0x0000e900ff127b82 */ /* 0x000eae0000000000 */
[----:B------:R-:W3:Y:S08]  /*44d0*/  @!P3 MUFU.RSQ R6, R6 ;  /* 0x000000060006b308 */ /* 0x000ef00000001400 */
[----:B------:R-:W4:Y:S08]  /*44e0*/  @!P1 MUFU.RSQ R0, R0 ;  /* 0x0000000000009308 */ /* 0x000f300000001400 */
        /* <DEDUP_REMOVED lines=28> */
.L_x_24387:
[----:B------:R-:W-:Y:S02]  /*46b0*/  IMAD.U32 R5, R3, 0x10000, RZ ;  /* 0x0001000003057824 */ /* 0x000fe400078e00ff */
[----:B------:R-:W-:-:S04]  /*46c0*/  IMAD.MOV.U32 R25, RZ, RZ, R23 ;  /* 0x000000ffff197224 */ /* 0x000fc800078e0017 */
[----:B------:R-:W0:Y:S02]  /*46d0*/  F2I.S64.TRUNC R4, R5 ;  /* 0x0000000500047311 */ /* 0x000e24000020d900 */
[----:B0-----:R0:W-:Y:S01]  /*46e0*/  STG.E.U8 desc[UR36][R8.64], R4 ;  /* 0x0000000408007986 */ /* 0x0011e2000c101124 */
[----:B------:R-:W-:Y:S05]  /*46f0*/  BRA `(.L_x_24383) ;  /* 0x0000000c00c07947 */ /* 0x000fea0003800000 */
.L_x_24386:
        /* <DEDUP_REMOVED lines=11> */
.L_x_24390:
[----:B------:R-:W-:Y:S02]  /*47b0*/  IMAD.U32 R3, R3, 0x10000, RZ ;  /* 0x0001000003037824 */ /* 0x000fe400078e00ff */
[----:B------:R-:W-:-:S04]  /*47c0*/  IMAD.MOV.U32 R25, RZ, RZ, R23 ;  /* 0x000000ffff197224 */ /* 0x000fc800078e0017 */
[----:B------:R-:W0:Y:S02]  /*47d0*/  F2I.FTZ.TRUNC.NTZ R3, R3 ;  /* 0x0000000300037305 */ /* 0x000e24000021f100 */
[----:B0-----:R0:W-:Y:S01]  /*47e0*/  STG.E desc[UR36][R8.64], R3 ;  /* 0x0000000308007986 */ /* 0x0011e2000c101924 */
[----:B------:R-:W-:Y:S05]  /*47f0*/  BRA `(.L_x_24383) ;  /* 0x0000000c00807947 */ /* 0x000fea0003800000 */
.L_x_24389:
[----:B------:R-:W-:Y:S02]  /*4800*/  IMAD.U32 R3, R3, 0x10000, RZ ;  /* 0x0001000003037824 */ /* 0x000fe400078e00ff */
[----:B------:R-:W-:-:S04]  /*4810*/  IMAD.MOV.U32 R25, RZ, RZ, R23 ;  /* 0x000000ffff197224 */ /* 0x000fc800078e0017 */
[----:B------:R-:W0:Y:S02]  /*4820*/  F2I.FTZ.TRUNC.NTZ R3, R3 ;  /* 0x0000000300037305 */ /* 0x000e24000021f100 */
[----:B0-----:R0:W-:Y:S01]  /*4830*/  STG.E.U16 desc[UR36][R8.64], R3 ;  /* 0x0000000308007986 */ /* 0x0011e2000c101524 */
[----:B------:R-:W-:Y:S05]  /*4840*/  BRA `(.L_x_24383) ;  /* 0x0000000c006c7947 */ /* 0x000fea0003800000 */
.L_x_24385:
        /* <DEDUP_REMOVED lines=10> */
.L_x_24392:
[----:B------:R-:W-:Y:S02]  /*48f0*/  IMAD.U32 R0, R3, 0x10000, RZ ;  /* 0x0001000003007824 */ /* 0x000fe400078e00ff */
[----:B------:R-:W-:-:S03]  /*4900*/  IMAD.MOV.U32 R25, RZ, RZ, R23 ;  /* 0x000000ffff197224 */ /* 0x000fc600078e0017 */
[----:B------:R-:W-:-:S05]  /*4910*/  F2FP.F16.F32.PACK_AB R0, RZ, R0 ;  /* 0x00000000ff00723e */ /* 0x000fca00000000ff */
[----:B------:R0:W-:Y:S01]  /*4920*/  STG.E.U16 desc[UR36][R8.64], R0 ;  /* 0x0000000008007986 */ /* 0x0001e2000c101524 */
[----:B------:R-:W-:Y:S05]  /*4930*/  BRA `(.L_x_24383) ;  /* 0x0000000c00307947 */ /* 0x000fea0003800000 */
.L_x_24391:
        /* <DEDUP_REMOVED lines=11> */
.L_x_24394:
[----:B------:R-:W-:Y:S02]  /*49f0*/  IMAD.U32 R3, R3, 0x10000, RZ ;  /* 0x0001000003037824 */ /* 0x000fe400078e00ff */
[----:B------:R-:W-:-:S03]  /*4a00*/  IMAD.MOV.U32 R25, RZ, RZ, R23 ;  /* 0x000000ffff197224 */ /* 0x000fc600078e0017 */
[----:B------:R-:W-:-:S04]  /*4a10*/  F2FP.F16.F32.PACK_AB R3, RZ, R3 ;  /* 0x00000003ff03723e */ /* 0x000fc800000000ff */
[----:B------:R-:W-:-:S05]  /*4a20*/  PRMT R3, R3, 0x5410, RZ ;  /* 0x0000541003037816 */ /* 0x000fca00000000ff */
[----:B------:R0:W-:Y:S01]  /*4a30*/  STG.E desc[UR36][R8.64], R3 ;  /* 0x0000000308007986 */ /* 0x0001e2000c101924 */
[----:B------:R-:W-:Y:S05]  /*4a40*/  BRA `(.L_x_24383) ;  /* 0x0000000800ec7947 */ /* 0x000fea0003800000 */
.L_x_24393:
[----:B------:R-:W-:Y:S02]  /*4a50*/  IMAD.U32 R4, R3, 0x10000, RZ ;  /* 0x0001000003047824 */ /* 0x000fe400078e00ff */
[----:B------:R-:W-:Y:S02]  /*4a60*/  IMAD.MOV.U32 R25, RZ, RZ, R23 ;  /* 0x000000ffff197224 */ /* 0x000fe400078e0017 */
[----:B------:R-:W-:-:S06]  /*4a70*/  FMUL.FTZ R4, R4, 1 ;  /* 0x3f80000004047820 */ /* 0x000fcc0000410000 */
[----:B------:R-:W0:Y:S02]  /*4a80*/  F2F.F64.F32 R4, R4 ;  /* 0x0000000400047310 */ /* 0x000e240000201800 */
[----:B0-----:R0:W-:Y:S01]  /*4a90*/  STG.E.64 desc[UR36][R8.64], R4 ;  /* 0x0000000408007986 */ /* 0x0011e2000c101b24 */
[----:B------:R-:W-:Y:S05]  /*4aa0*/  BRA `(.L_x_24383) ;  /* 0x0000000800d47947 */ /* 0x000fea0003800000 */
.L_x_24384:
        /* <DEDUP_REMOVED lines=14> */
.L_x_24397:
[----:B------:R-:W-:Y:S01]  /*4b90*/  IMAD.U32 R3, R3, 0x10000, RZ ;  /* 0x0001000003037824 */ /* 0x000fe200078e00ff */
[----:B------:R-:W-:Y:S01]  /*4ba0*/  CS2R R6, SRZ ;  /* 0x0000000000067805 */ /* 0x000fe2000001ff00 */
[----:B------:R-:W-:Y:S02]  /*4bb0*/  IMAD.MOV.U32 R25, RZ, RZ, R23 ;  /* 0x000000ffff197224 */ /* 0x000fe400078e0017 */
[----:B------:R-:W-:-:S04]  /*4bc0*/  FMUL.FTZ R3, R3, 1 ;  /* 0x3f80000003037820 */ /* 0x000fc80000410000 */
[----:B------:R-:W0:Y:S02]  /*4bd0*/  F2F.F64.F32 R4, R3 ;  /* 0x0000000300047310 */ /* 0x000e240000201800 */
[----:B0-----:R0:W-:Y:S01]  /*4be0*/  STG.E.128 desc[UR36][R8.64], R4 ;  /* 0x0000000408007986 */ /* 0x0011e2000c101d24 */
[----:B------:R-:W-:Y:S05]  /*4bf0*/  BRA `(.L_x_24383) ;  /* 0x0000000800807947 */ /* 0x000fea0003800000 */
.L_x_24396:
        /* <DEDUP_REMOVED lines=19> */
.L_x_24401:
[----:B------:R-:W-:Y:S05]  /*4d30*/  BSYNC.RECONVERGENT B0 ;  /* 0x0000000000007941 */ /* 0x000fea0003800200 */
.L_x_24400:
[----:B------:R-:W-:Y:S01]  /*4d40*/  LOP3.LUT R5, R0, 0x80, R5, 0xf8, !PT ;  /* 0x0000008000057812 */ /* 0x000fe200078ef805 */
[----:B------:R-:W-:-:S04]  /*4d50*/  IMAD.MOV.U32 R25, RZ, RZ, R23 ;  /* 0x000000ffff197224 */ /* 0x000fc800078e0017 */
[----:B------:R0:W-:Y:S01]  /*4d60*/  STG.E.U8 desc[UR36][R8.64], R5 ;  /* 0x0000000508007986 */ /* 0x0001e2000c101124 */
[----:B------:R-:W-:Y:S05]  /*4d70*/  BRA `(.L_x_24383) ;  /* 0x0000000800207947 */ /* 0x000fea0003800000 */
.L_x_24399:
        /* <DEDUP_REMOVED lines=15> */
.L_x_24403:
[----:B------:R-:W-:Y:S05]  /*4e70*/  BSYNC.RECONVERGENT B0 ;  /* 0x0000000000007941 */ /* 0x000fea0003800200 */
.L_x_24402:
[----:B------:R-:W-:Y:S01]  /*4e80*/  LOP3.LUT R5, R0, 0x80, R5, 0xf8, !PT ;  /* 0x0000008000057812 */ /* 0x000fe200078ef805 */
[----:B------:R-:W-:-:S04]  /*4e90*/  IMAD.MOV.U32 R25, RZ, RZ, R23 ;  /* 0x000000ffff197224 */ /* 0x000fc800078e0017 */
[----:B------:R2:W-:Y:S01]  /*4ea0*/  STG.E.U8 desc[UR36][R8.64], R5 ;  /* 0x0000000508007986 */ /* 0x0005e2000c101124 */
[----:B------:R-:W-:Y:S05]  /*4eb0*/  BRA `(.L_x_24383) ;  /* 0x0000000400d07947 */ /* 0x000fea0003800000 */
.L_x_24398:
[----:B------:R0:W-:Y:S01]  /*4ec0*/  STG.E.U16 desc[UR36][R8.64], R3 ;  /* 0x0000000308007986 */ /* 0x0001e2000c101524 */
[----:B------:R-:W-:Y:S01]  /*4ed0*/  IMAD.MOV.U32 R25, RZ, RZ, R23 ;  /* 0x000000ffff197224 */ /* 0x000fe200078e0017 */
[----:B------:R-:W-:Y:S06]  /*4ee0*/  BRA `(.L_x_24383) ;  /* 0x0000000400c47947 */ /* 0x000fec0003800000 */
.L_x_24395:
        /* <DEDUP_REMOVED lines=13> */
.L_x_24406:
        /* <DEDUP_REMOVED lines=13> */
.L_x_24409:
[----:B------:R-:W-:-:S04]  /*5090*/  SHF.R.U32.HI R0, RZ, 0x14, R3 ;  /* 0x00000014ff007819 */ /* 0x000fc80000011603 */
[----:B------:R-:W-:-:S04]  /*50a0*/  LOP3.LUT R0, R0, 0x1, RZ, 0xc0, !PT ;  /* 0x0000000100007812 */ /* 0x000fc800078ec0ff */
[----:B------:R-:W-:-:S04]  /*50b0*/  IADD3 R0, PT, PT, R3, 0x487ffff, R0 ;  /* 0x0487ffff03007810 */ /* 0x000fc80007ffe000 */
[----:B------:R-:W-:-:S04]  /*50c0*/  SHF.R.U32.HI R0, RZ, 0x14, R0 ;  /* 0x00000014ff007819 */ /* 0x000fc80000011600 */
[----:B------:R-:W-:-:S07]  /*50d0*/  LOP3.LUT R0, R0, 0xff, RZ, 0xc0, !PT ;  /* 0x000000ff00007812 */ /* 0x000fce00078ec0ff */
.L_x_24410:
[----:B------:R-:W-:-:S04]  /*50e0*/  SHF.R.U32.HI R3, RZ, 0x18, R3 ;  /* 0x00000018ff037819 */ /* 0x000fc80000011603 */
[----:B------:R-:W-:-:S04]  /*50f0*/  LOP3.LUT R0, R0, 0x80, R3, 0xf8, !PT ;  /* 0x0000008000007812 */ /* 0x000fc800078ef803 */
[----:B------:R-:W-:-:S07]  /*5100*/  PRMT R4, R0, 0x7610, R4 ;  /* 0x0000761000047816 */ /* 0x000fce0000000004 */
.L_x_24408:
[----:B------:R-:W-:Y:S05]  /*5110*/  BSYNC.RECONVERGENT B0 ;  /* 0x0000000000007941 */ /* 0x000fea0003800200 */
.L_x_24407:
[----:B------:R0:W-:Y:S01]  /*5120*/  STG.E.U8 desc[UR36][R8.64], R4 ;  /* 0x0000000408007986 */ /* 0x0001e2000c101124 */
[----:B------:R-:W-:Y:S01]  /*5130*/  IMAD.MOV.U32 R25, RZ, RZ, R23 ;  /* 0x000000ffff197224 */ /* 0x000fe200078e0017 */
[----:B------:R-:W-:Y:S06]  /*5140*/  BRA `(.L_x_24383) ;  /* 0x00000004002c7947 */ /* 0x000fec0003800000 */
.L_x_24405:
        /* <DEDUP_REMOVED lines=13> */
.L_x_24413:
[----:B------:R-:W-:-:S04]  /*5220*/  SHF.R.U32.HI R0, RZ, 0x15, R3 ;  /* 0x00000015ff007819 */ /* 0x000fc80000011603 */
[----:B------:R-:W-:-:S04]  /*5230*/  LOP3.LUT R0, R0, 0x1, RZ, 0xc0, !PT ;  /* 0x0000000100007812 */ /* 0x000fc800078ec0ff */
[----:B------:R-:W-:-:S04]  /*5240*/  IADD3 R0, PT, PT, R3, 0x88fffff, R0 ;  /* 0x088fffff03007810 */ /* 0x000fc80007ffe000 */
[----:B------:R-:W-:-:S04]  /*5250*/  SHF.R.U32.HI R0, RZ, 0x15, R0 ;  /* 0x00000015ff007819 */ /* 0x000fc80000011600 */
[----:B------:R-:W-:-:S07]  /*5260*/  LOP3.LUT R0, R0, 0xff, RZ, 0xc0, !PT ;  /* 0x000000ff00007812 */ /* 0x000fce00078ec0ff */
.L_x_24414:
[----:B------:R-:W-:-:S04]  /*5270*/  SHF.R.U32.HI R3, RZ, 0x18, R3 ;  /* 0x00000018ff037819 */ /* 0x000fc80000011603 */
[----:B------:R-:W-:-:S04]  /*5280*/  LOP3.LUT R0, R0, 0x80, R3, 0xf8, !PT ;  /* 0x0000008000007812 */ /* 0x000fc800078ef803 */
[----:B------:R-:W-:-:S07]  /*5290*/  PRMT R4, R0, 0x7610, R4 ;  /* 0x0000761000047816 */ /* 0x000fce0000000004 */
.L_x_24412:
[----:B------:R-:W-:Y:S05]  /*52a0*/  BSYNC.RECONVERGENT B0 ;  /* 0x0000000000007941 */ /* 0x000fea0003800200 */
.L_x_24411:
[----:B------:R0:W-:Y:S01]  /*52b0*/  STG.E.U8 desc[UR36][R8.64], R4 ;  /* 0x0000000408007986 */ /* 0x0001e2000c101124 */
[----:B------:R-:W-:Y:S01]  /*52c0*/  IMAD.MOV.U32 R25, RZ, RZ, R23 ;  /* 0x000000ffff197224 */ /* 0x000fe200078e0017 */
[----:B------:R-:W-:Y:S06]  /*52d0*/  BRA `(.L_x_24383) ;  /* 0x0000000000c87947 */ /* 0x000fec0003800000 */
.L_x_24404:
[----:B------:R-:W-:-:S13]  /*52e0*/  ISETP.NE.AND P0, PT, R0, 0x1c, PT ;  /* 0x0000001c0000780c */ /* 0x000fda0003f05270 */
[----:B------:R-:W-:Y:S05]  /*52f0*/  @!P0 BRA `(.L_x_24415) ;  /* 0x0000000000b08947 */ /* 0x000fea0003800000 */
[----:B------:R-:W-:-:S13]  /*5300*/  ISETP.NE.AND P0, PT, R0, 0x1d, PT ;  /* 0x0000001d0000780c */ /* 0x000fda0003f05270 */
[----:B------:R-:W-:Y:S05]  /*5310*/  @!P0 BRA `(.L_x_24416) ;  /* 0x0000000000948947 */ /* 0x000fea0003800000 */
[----:B------:R-:W-:-:S13]  /*5320*/  ISETP.NE.AND P0, PT, R0, 0x2c, PT ;  /* 0x0000002c0000780c */ /* 0x000fda0003f05270 */
[----:B------:R-:W-:Y:S05]  /*5330*/  @!P0 BRA `(.L_x_24417) ;  /* 0x0000000000488947 */ /* 0x000fea0003800000 */
.L_x_24388:
        /* <DEDUP_REMOVED lines=16> */
.L_x_24418:
[----:B------:R-:W-:Y:S01]  /*5440*/  IMAD.MOV.U32 R25, RZ, RZ, R23 ;  /* 0x000000ffff197224 */ /* 0x000fe200078e0017 */
[----:B------:R-:W-:Y:S06]  /*5450*/  BRA `(.L_x_24383) ;  /* 0x0000000000687947 */ /* 0x000fec0003800000 */
.L_x_24417:
        /* <DEDUP_REMOVED lines=17> */
.L_x_24416:
[----:B------:R-:W-:Y:S02]  /*5570*/  IMAD.U32 R4, R3, 0x10000, RZ ;  /* 0x0001000003047824 */ /* 0x000fe400078e00ff */
[----:B------:R-:W-:-:S04]  /*5580*/  IMAD.MOV.U32 R25, RZ, RZ, R23 ;  /* 0x000000ffff197224 */ /* 0x000fc800078e0017 */
[----:B------:R-:W0:Y:S02]  /*5590*/  F2I.U64.TRUNC R4, R4 ;  /* 0x0000000400047311 */ /* 0x000e24000020d800 */
[----:B0-----:R0:W-:Y:S01]  /*55a0*/  STG.E.64 desc[UR36][R8.64], R4 ;  /* 0x0000000408007986 */ /* 0x0011e2000c101b24 */
[----:B------:R-:W-:Y:S05]  /*55b0*/  BRA `(.L_x_24383) ;  /* 0x0000000000107947 */ /* 0x000fea0003800000 */
.L_x_24415:
[----:B------:R-:W-:Y:S02]  /*55c0*/  IMAD.U32 R3, R3, 0x10000, RZ ;  /* 0x0001000003037824 */ /* 0x000fe400078e00ff */
[----:B------:R-:W-:-:S04]  /*55d0*/  IMAD.MOV.U32 R25, RZ, RZ, R23 ;  /* 0x000000ffff197224 */ /* 0x000fc800078e0017 */
[----:B------:R-:W0:Y:S02]  /*55e0*/  F2I.FTZ.U32.TRUNC.NTZ R3, R3 ;  /* 0x0000000300037305 */ /* 0x000e24000021f000 */
[----:B0-----:R0:W-:Y:S02]  /*55f0*/  STG.E desc[UR36][R8.64], R3 ;  /* 0x0000000308007986 */ /* 0x0011e4000c101924 */
.L_x_24383:
[----:B------:R-:W-:Y:S05]  /*5600*/  BSYNC.RECONVERGENT B6 ;  /* 0x0000000000067941 */ /* 0x000fea0003800200 */
.L_x_24382:
        /* <DEDUP_REMOVED lines=25> */
.L_x_24424:
[----:B----4-:R-:W-:-:S06]  /*57a0*/  IMAD.U32 R5, R22, 0x10000, RZ ;  /* 0x0001000016057824 */ /* 0x010fcc00078e00ff */
[----:B------:R-:W0:Y:S02]  /*57b0*/  F2I.S64.TRUNC R4, R5 ;  /* 0x0000000500047311 */ /* 0x000e24000020d900 */
[----:B0-----:R0:W-:Y:S01]  /*57c0*/  STG.E.U8 desc[UR36][R8.64], R4 ;  /* 0x0000000408007986 */ /* 0x0011e2000c101124 */
[----:B------:R-:W-:Y:S05]  /*57d0*/  BRA `(.L_x_24426) ;  /* 0x0000000c006c7947 */ /* 0x000fea0003800000 */
.L_x_24423:
        /* <DEDUP_REMOVED lines=10> */
.L_x_24428:
[----:B----4-:R-:W-:-:S04]  /*5880*/  IMAD.U32 R22, R22, 0x10000, RZ ;  /* 0x0001000016167824 */ /* 0x010fc800078e00ff */
[----:B------:R-:W0:Y:S02]  /*5890*/  F2I.FTZ.TRUNC.NTZ R3, R22 ;  /* 0x0000001600037305 */ /* 0x000e24000021f100 */
[----:B0-----:R0:W-:Y:S01]  /*58a0*/  STG.E desc[UR36][R8.64], R3 ;  /* 0x0000000308007986 */ /* 0x0011e2000c101924 */
[----:B------:R-:W-:Y:S05]  /*58b0*/  BRA `(.L_x_24426) ;  /* 0x0000000c00347947 */ /* 0x000fea0003800000 */
.L_x_24427:
[----:B----4-:R-:W-:-:S04]  /*58c0*/  IMAD.U32 R22, R22, 0x10000, RZ ;  /* 0x0001000016167824 */ /* 0x010fc800078e00ff */
[----:B------:R-:W0:Y:S02]  /*58d0*/  F2I.FTZ.TRUNC.NTZ R3, R22 ;  /* 0x0000001600037305 */ /* 0x000e24000021f100 */
[----:B0-----:R0:W-:Y:S01]  /*58e0*/  STG.E.U16 desc[UR36][R8.64], R3 ;  /* 0x0000000308007986 */ /* 0x0011e2000c101524 */
[----:B------:R-:W-:Y:S05]  /*58f0*/  BRA `(.L_x_24426) ;  /* 0x0000000c00247947 */ /* 0x000fea0003800000 */
.L_x_24422:
        /* <DEDUP_REMOVED lines=9> */
.L_x_24430:
[----:B----4-:R-:W-:-:S05]  /*5990*/  IMAD.U32 R0, R22, 0x10000, RZ ;  /* 0x0001000016007824 */ /* 0x010fca00078e00ff */
[----:B------:R-:W-:-:S05]  /*59a0*/  F2FP.F16.F32.PACK_AB R0, RZ, R0 ;  /* 0x00000000ff00723e */ /* 0x000fca00000000ff */
[----:B------:R0:W-:Y:S01]  /*59b0*/  STG.E.U16 desc[UR36][R8.64], R0 ;  /* 0x0000000008007986 */ /* 0x0001e2000c101524 */
[----:B------:R-:W-:Y:S05]  /*59c0*/  BRA `(.L_x_24426) ;  /* 0x0000000800f07947 */ /* 0x000fea0003800000 */
.L_x_24429:
        /* <DEDUP_REMOVED lines=10> */
.L_x_24432:
[----:B----4-:R-:W-:-:S05]  /*5a70*/  IMAD.U32 R22, R22, 0x10000, RZ ;  /* 0x0001000016167824 */ /* 0x010fca00078e00ff */
[----:B------:R-:W-:-:S04]  /*5a80*/  F2FP.F16.F32.PACK_AB R3, RZ, R22 ;  /* 0x00000016ff03723e */ /* 0x000fc800000000ff */
[----:B------:R-:W-:-:S05]  /*5a90*/  PRMT R3, R3, 0x5410, RZ ;  /* 0x0000541003037816 */ /* 0x000fca00000000ff */
[----:B------:R0:W-:Y:S01]  /*5aa0*/  STG.E desc[UR36][R8.64], R3 ;  /* 0x0000000308007986 */ /* 0x0001e2000c101924 */
[----:B------:R-:W-:Y:S05]  /*5ab0*/  BRA `(.L_x_24426) ;  /* 0x0000000800b47947 */ /* 0x000fea0003800000 */
.L_x_24431:
[----:B----4-:R-:W-:-:S04]  /*5ac0*/  IMAD.U32 R4, R22, 0x10000, RZ ;  /* 0x0001000016047824 */ /* 0x010fc800078e00ff */
[----:B------:R-:W-:-:S06]  /*5ad0*/  FMUL.FTZ R4, R4, 1 ;  /* 0x3f80000004047820 */ /* 0x000fcc0000410000 */
[----:B------:R-:W0:Y:S02]  /*5ae0*/  F2F.F64.F32 R4, R4 ;  /* 0x0000000400047310 */ /* 0x000e240000201800 */
[----:B0-----:R0:W-:Y:S01]  /*5af0*/  STG.E.64 desc[UR36][R8.64], R4 ;  /* 0x0000000408007986 */ /* 0x0011e2000c101b24 */
[----:B------:R-:W-:Y:S05]  /*5b00*/  BRA `(.L_x_24426) ;  /* 0x0000000800a07947 */ /* 0x000fea0003800000 */
.L_x_24421:
        /* <DEDUP_REMOVED lines=14> */
.L_x_24436:
        /* <DEDUP_REMOVED lines=17> */
.L_x_24439:
[----:B------:R-:W-:-:S04]  /*5d00*/  SHF.R.U32.HI R3, RZ, 0x18, R5 ;  /* 0x00000018ff037819 */ /* 0x000fc80000011605 */
[----:B------:R-:W-:-:S04]  /*5d10*/  LOP3.LUT R0, R0, 0x80, R3, 0xf8, !PT ;  /* 0x0000008000007812 */ /* 0x000fc800078ef803 */
[----:B------:R-:W-:-:S07]  /*5d20*/  PRMT R4, R0, 0x7610, R4 ;  /* 0x0000761000047816 */ /* 0x000fce0000000004 */
.L_x_24438:
[----:B------:R-:W-:Y:S05]  /*5d30*/  BSYNC.RECONVERGENT B0 ;  /* 0x0000000000007941 */ /* 0x000fea0003800200 */
.L_x_24437:
[----:B------:R0:W-:Y:S01]  /*5d40*/  STG.E.U8 desc[UR36][R8.64], R4 ;  /* 0x0000000408007986 */ /* 0x0001e2000c101124 */
[----:B------:R-:W-:Y:S05]  /*5d50*/  BRA `(.L_x_24426) ;  /* 0x00000008000c7947 */ /* 0x000fea0003800000 */
.L_x_24435:
        /* <DEDUP_REMOVED lines=17> */
.L_x_24442:
[----:B------:R-:W-:-:S04]  /*5e70*/  SHF.R.U32.HI R3, RZ, 0x18, R5 ;  /* 0x00000018ff037819 */ /* 0x000fc80000011605 */
[----:B------:R-:W-:-:S04]  /*5e80*/  LOP3.LUT R0, R0, 0x80, R3, 0xf8, !PT ;  /* 0x0000008000007812 */ /* 0x000fc800078ef803 */
[----:B------:R-:W-:-:S07]  /*5e90*/  PRMT R4, R0, 0x7610, R4 ;  /* 0x0000761000047816 */ /* 0x000fce0000000004 */
.L_x_24441:
[----:B------:R-:W-:Y:S05]  /*5ea0*/  BSYNC.RECONVERGENT B0 ;  /* 0x0000000000007941 */ /* 0x000fea0003800200 */
.L_x_24440:
[----:B------:R0:W-:Y:S01]  /*5eb0*/  STG.E.U8 desc[UR36][R8.64], R4 ;  /* 0x0000000408007986 */ /* 0x0001e2000c101124 */
[----:B------:R-:W-:Y:S05]  /*5ec0*/  BRA `(.L_x_24426) ;  /* 0x0000000400b07947 */ /* 0x000fea0003800000 */
.L_x_24434:
        /* <DEDUP_REMOVED lines=22> */
.L_x_24444:
[----:B----4-:R-:W-:-:S06]  /*6030*/  IMAD.U32 R4, R22, 0x10000, RZ ;  /* 0x0001000016047824 */ /* 0x010fcc00078e00ff */
[----:B------:R-:W0:Y:S02]  /*6040*/  F2I.U64.TRUNC R4, R4 ;  /* 0x0000000400047311 */ /* 0x000e24000020d800 */
[----:B0-----:R0:W-:Y:S01]  /*6050*/  STG.E.64 desc[UR36][R8.64], R4 ;  /* 0x0000000408007986 */ /* 0x0011e2000c101b24 */
[----:B------:R-:W-:Y:S05]  /*6060*/  BRA `(.L_x_24426) ;  /* 0x0000000400487947 */ /* 0x000fea0003800000 */
.L_x_24443:
[----:B----4-:R-:W-:-:S04]  /*6070*/  IMAD.U32 R22, R22, 0x10000, RZ ;  /* 0x0001000016167824 */ /* 0x010fc800078e00ff */
[----:B------:R-:W0:Y:S02]  /*6080*/  F2I.FTZ.U32.TRUNC.NTZ R3, R22 ;  /* 0x0000001600037305 */ /* 0x000e24000021f000 */
[----:B0-----:R0:W-:Y:S01]  /*6090*/  STG.E desc[UR36][R8.64], R3 ;  /* 0x0000000308007986 */ /* 0x0011e2000c101924 */
[----:B------:R-:W-:Y:S05]  /*60a0*/  BRA `(.L_x_24426) ;  /* 0x0000000400387947 */ /* 0x000fea0003800000 */
.L_x_24433:
        /* <DEDUP_REMOVED lines=11> */
.L_x_24446:
[----:B----4-:R-:W-:Y:S01]  /*6160*/  IMAD.U32 R22, R22, 0x10000, RZ ;  /* 0x0001000016167824 */ /* 0x010fe200078e00ff */
[----:B------:R-:W-:-:S03]  /*6170*/  CS2R R6, SRZ ;  /* 0x0000000000067805 */ /* 0x000fc6000001ff00 */
[----:B------:R-:W-:-:S06]  /*6180*/  FMUL.FTZ R4, R22, 1 ;  /* 0x3f80000016047820 */ /* 0x000fcc0000410000 */
[----:B------:R-:W0:Y:S02]  /*6190*/  F2F.F64.F32 R4, R4 ;  /* 0x0000000400047310 */ /* 0x000e240000201800 */
[----:B0-----:R0:W-:Y:S01]  /*61a0*/  STG.E.128 desc[UR36][R8.64], R4 ;  /* 0x0000000408007986 */ /* 0x0011e2000c101d24 */
[----:B------:R-:W-:Y:S05]  /*61b0*/  BRA `(.L_x_24426) ;  /* 0x0000000000f47947 */ /* 0x000fea0003800000 */
.L_x_24445:
[----:B------:R-:W-:-:S13]  /*61c0*/  ISETP.NE.AND P0, PT, R0, 0xf, PT ;  /* 0x0000000f0000780c */ /* 0x000fda0003f05270 */
[----:B------:R-:W-:Y:S05]  /*61d0*/  @!P0 BRA `(.L_x_24447) ;  /* 0x0000000000e88947 */ /* 0x000fea0003800000 */
[----:B------:R-:W-:-:S13]  /*61e0*/  ISETP.NE.AND P0, PT, R0, 0x17, PT ;  /* 0x000000170000780c */ /* 0x000fda0003f05270 */
[----:B------:R-:W-:Y:S05]  /*61f0*/  @!P0 BRA `(.L_x_24448) ;  /* 0x0000000000908947 */ /* 0x000fea0003800000 */
[----:B------:R-:W-:-:S13]  /*6200*/  ISETP.NE.AND P0, PT, R0, 0x18, PT ;  /* 0x000000180000780c */ /* 0x000fda0003f05270 */
[----:B------:R-:W-:Y:S05]  /*6210*/  @!P0 BRA `(.L_x_24449) ;  /* 0x0000000000448947 */ /* 0x000fea0003800000 */
.L_x_24425:
        /* <DEDUP_REMOVED lines=16> */
.L_x_24450:
[----:B------:R-:W-:Y:S05]  /*6320*/  BRA `(.L_x_24426) ;  /* 0x0000000000987947 */ /* 0x000fea0003800000 */
.L_x_24449:
        /* <DEDUP_REMOVED lines=13> */
.L_x_24452:
[----:B------:R-:W-:Y:S05]  /*6400*/  BSYNC.RECONVERGENT B0 ;  /* 0x0000000000007941 */ /* 0x000fea0003800200 */
.L_x_24451:
[----:B------:R-:W-:-:S05]  /*6410*/  LOP3.LUT R3, R0, 0x80, R3, 0xf8, !PT ;  /* 0x0000008000037812 */ /* 0x000fca00078ef803 */
[----:B------:R2:W-:Y:S01]  /*6420*/  STG.E.U8 desc[UR36][R8.64], R3 ;  /* 0x0000000308007986 */ /* 0x0005e2000c101124 */
[----:B------:R-:W-:Y:S05]  /*6430*/  BRA `(.L_x_24426) ;  /* 0x0000000000547947 */ /* 0x000fea0003800000 */
.L_x_24448:
        /* <DEDUP_REMOVED lines=12> */
.L_x_24454:
[----:B------:R-:W-:Y:S01]  /*6500*/  IMAD.MOV.U32 R0, RZ, RZ, 0x7f ;  /* 0x0000007fff007424 */ /* 0x000fe200078e00ff */
[----:B------:R-:W-:-:S04]  /*6510*/  ISETP.GT.U32.AND P0, PT, R4, 0x7f800000, PT ;  /* 0x7f8000000400780c */ /* 0x000fc80003f04070 */
[----:B------:R-:W-:-:S09]  /*6520*/  SEL R0, R0, 0x7c, P0 ;  /* 0x0000007c00007807 */ /* 0x000fd20000000000 */
.L_x_24455:
[----:B------:R-:W-:Y:S05]  /*6530*/  BSYNC.RECONVERGENT B0 ;  /* 0x0000000000007941 */ /* 0x000fea0003800200 */
.L_x_24453:
[----:B------:R-:W-:-:S04]  /*6540*/  SHF.R.U32.HI R3, RZ, 0x18, R3 ;  /* 0x00000018ff037819 */ /* 0x000fc80000011603 */
[----:B------:R-:W-:-:S05]  /*6550*/  LOP3.LUT R3, R0, 0x80, R3, 0xf8, !PT ;  /* 0x0000008000037812 */ /* 0x000fca00078ef803 */
[----:B------:R1:W-:Y:S01]  /*6560*/  STG.E.U8 desc[UR36][R8.64], R3 ;  /* 0x0000000308007986 */ /* 0x0003e2000c101124 */
[----:B------:R-:W-:Y:S05]  /*6570*/  BRA `(.L_x_24426) ;  /* 0x0000000000047947 */ /* 0x000fea0003800000 */
.L_x_24447:
[----:B----4-:R0:W-:Y:S02]  /*6580*/  STG.E.U16 desc[UR36][R8.64], R22 ;  /* 0x0000001608007986 */ /* 0x0101e4000c101524 */
.L_x_24426:
        /* <DEDUP_REMOVED lines=25> */
.L_x_24459:
[----:B------:R-:W-:-:S06]  /*6720*/  IMAD.U32 R5, R17, 0x10000, RZ ;  /* 0x0001000011057824 */ /* 0x000fcc00078e00ff */
[----:B------:R-:W0:Y:S02]  /*6730*/  F2I.S64.TRUNC R4, R5 ;  /* 0x0000000500047311 */ /* 0x000e24000020d900 */
[----:B0-----:R0:W-:Y:S01]  /*6740*/  STG.E.U8 desc[UR36][R8.64], R4 ;  /* 0x0000000408007986 */ /* 0x0011e2000c101124 */
[----:B------:R-:W-:Y:S05]  /*6750*/  BRA `(.L_x_24461) ;  /* 0x0000000c006c7947 */ /* 0x000fea0003800000 */
.L_x_24458:
        /* <DEDUP_REMOVED lines=10> */
.L_x_24463:
[----:B------:R-:W-:-:S06]  /*6800*/  IMAD.U32 R17, R17, 0x10000, RZ ;  /* 0x0001000011117824 */ /* 0x000fcc00078e00ff */
[----:B------:R-:W0:Y:S02]  /*6810*/  F2I.FTZ.TRUNC.NTZ R17, R17 ;  /* 0x0000001100117305 */ /* 0x000e24000021f100 */
[----:B0-----:R4:W-:Y:S01]  /*6820*/  STG.E desc[UR36][R8.64], R17 ;  /* 0x0000001108007986 */ /* 0x0019e2000c101924 */
[----:B------:R-:W-:Y:S05]  /*6830*/  BRA `(.L_x_24461) ;  /* 0x0000000c00347947 */ /* 0x000fea0003800000 */
.L_x_24462:
[----:B------:R-:W-:-:S06]  /*6840*/  IMAD.U32 R17, R17, 0x10000, RZ ;  /* 0x0001000011117824 */ /* 0x000fcc00078e00ff */
[----:B------:R-:W0:Y:S02]  /*6850*/  F2I.FTZ.TRUNC.NTZ R17, R17 ;  /* 0x0000001100117305 */ /* 0x000e24000021f100 */
[----:B0-----:R2:W-:Y:S01]  /*6860*/  STG.E.U16 desc[UR36][R8.64], R17 ;  /* 0x0000001108007986 */ /* 0x0015e2000c101524 */
[----:B------:R-:W-:Y:S05]  /*6870*/  BRA `(.L_x_24461) ;  /* 0x0000000c00247947 */ /* 0x000fea0003800000 */
.L_x_24457:
        /* <DEDUP_REMOVED lines=9> */
.L_x_24465:
[----:B------:R-:W-:-:S05]  /*6910*/  IMAD.U32 R0, R17, 0x10000, RZ ;  /* 0x0001000011007824 */ /* 0x000fca00078e00ff */
[----:B------:R-:W-:-:S05]  /*6920*/  F2FP.F16.F32.PACK_AB R0, RZ, R0 ;  /* 0x00000000ff00723e */ /* 0x000fca00000000ff */
[----:B------:R0:W-:Y:S01]  /*6930*/  STG.E.U16 desc[UR36][R8.64], R0 ;  /* 0x0000000008007986 */ /* 0x0001e2000c101524 */
[----:B------:R-:W-:Y:S05]  /*6940*/  BRA `(.L_x_24461) ;  /* 0x0000000800f07947 */ /* 0x000fea0003800000 */
.L_x_24464:
        /* <DEDUP_REMOVED lines=10> */
.L_x_24467:
[----:B------:R-:W-:-:S05]  /*69f0*/  IMAD.U32 R17, R17, 0x10000, RZ ;  /* 0x0001000011117824 */ /* 0x000fca00078e00ff */
[----:B------:R-:W-:-:S04]  /*6a00*/  F2FP.F16.F32.PACK_AB R3, RZ, R17 ;  /* 0x00000011ff03723e */ /* 0x000fc800000000ff */
[----:B------:R-:W-:-:S05]  /*6a10*/  PRMT R3, R3, 0x5410, RZ ;  /* 0x0000541003037816 */ /* 0x000fca00000000ff */
[----:B------:R0:W-:Y:S01]  /*6a20*/  STG.E desc[UR36][R8.64], R3 ;  /* 0x0000000308007986 */ /* 0x0001e2000c101924 */
[----:B------:R-:W-:Y:S05]  /*6a30*/  BRA `(.L_x_24461) ;  /* 0x0000000800b47947 */ /* 0x000fea0003800000 */
.L_x_24466:
[----:B------:R-:W-:-:S04]  /*6a40*/  IMAD.U32 R4, R17, 0x10000, RZ ;  /* 0x0001000011047824 */ /* 0x000fc800078e00ff */
[----:B------:R-:W-:-:S06]  /*6a50*/  FMUL.FTZ R4, R4, 1 ;  /* 0x3f80000004047820 */ /* 0x000fcc0000410000 */
[----:B------:R-:W0:Y:S02]  /*6a60*/  F2F.F64.F32 R4, R4 ;  /* 0x0000000400047310 */ /* 0x000e240000201800 */
[----:B0-----:R0:W-:Y:S01]  /*6a70*/  STG.E.64 desc[UR36][R8.64], R4 ;  /* 0x0000000408007986 */ /* 0x0011e2000c101b24 */
[----:B------:R-:W-:Y:S05]  /*6a80*/  BRA `(.L_x_24461) ;  /* 0x0000000800a07947 */ /* 0x000fea0003800000 */
.L_x_24456:
        /* <DEDUP_REMOVED lines=14> */
.L_x_24471:
        /* <DEDUP_REMOVED lines=17> */
.L_x_24474:
[----:B------:R-:W-:-:S04]  /*6c80*/  SHF.R.U32.HI R3, RZ, 0x18, R17 ;  /* 0x00000018ff037819 */ /* 0x000fc80000011611 */
[----:B------:R-:W-:-:S04]  /*6c90*/  LOP3.LUT R0, R0, 0x80, R3, 0xf8, !PT ;  /* 0x0000008000007812 */ /* 0x000fc800078ef803 */
[----:B------:R-:W-:-:S07]  /*6ca0*/  PRMT R4, R0, 0x7610, R4 ;  /* 0x0000761000047816 */ /* 0x000fce0000000004 */
.L_x_24473:
[----:B------:R-:W-:Y:S05]  /*6cb0*/  BSYNC.RECONVERGENT B0 ;  /* 0x0000000000007941 */ /* 0x000fea0003800200 */
.L_x_24472:
[----:B------:R0:W-:Y:S01]  /*6cc0*/  STG.E.U8 desc[UR36][R8.64], R4 ;  /* 0x0000000408007986 */ /* 0x0001e2000c101124 */
[----:B------:R-:W-:Y:S05]  /*6cd0*/  BRA `(.L_x_24461) ;  /* 0x00000008000c7947 */ /* 0x000fea0003800000 */
.L_x_24470:
        /* <DEDUP_REMOVED lines=17> */
.L_x_24477:
[----:B------:R-:W-:-:S04]  /*6df0*/  SHF.R.U32.HI R3, RZ, 0x18, R17 ;  /* 0x00000018ff037819 */ /* 0x000fc80000011611 */
[----:B------:R-:W-:-:S04]  /*6e00*/  LOP3.LUT R0, R0, 0x80, R3, 0xf8, !PT ;  /* 0x0000008000007812 */ /* 0x000fc800078ef803 */
[----:B------:R-:W-:-:S07]  /*6e10*/  PRMT R4, R0, 0x7610, R4 ;  /* 0x0000761000047816 */ /* 0x000fce0000000004 */
.L_x_24476:
[----:B------:R-:W-:Y:S05]  /*6e20*/  BSYNC.RECONVERGENT B0 ;  /* 0x0000000000007941 */ /* 0x000fea0003800200 */
.L_x_24475:
[----:B------:R0:W-:Y:S01]  /*6e30*/  STG.E.U8 desc[UR36][R8.64], R4 ;  /* 0x0000000408007986 */ /* 0x0001e2000c101124 */
[----:B------:R-:W-:Y:S05]  /*6e40*/  BRA `(.L_x_24461) ;  /* 0x0000000400b07947 */ /* 0x000fea0003800000 */
.L_x_24469:
        /* <DEDUP_REMOVED lines=22> */
.L_x_24479:
[----:B------:R-:W-:-:S06]  /*6fb0*/  IMAD.U32 R4, R17, 0x10000, RZ ;  /* 0x0001000011047824 */ /* 0x000fcc00078e00ff */
[----:B------:R-:W0:Y:S02]  /*6fc0*/  F2I.U64.TRUNC R4, R4 ;  /* 0x0000000400047311 */ /* 0x000e24000020d800 */
[----:B0-----:R0:W-:Y:S01]  /*6fd0*/  STG.E.64 desc[UR36][R8.64], R4 ;  /* 0x0000000408007986 */ /* 0x0011e2000c101b24 */
[----:B------:R-:W-:Y:S05]  /*6fe0*/  BRA `(.L_x_24461) ;  /* 0x0000000400487947 */ /* 0x000fea0003800000 */
.L_x_24478:
[----:B------:R-:W-:-:S06]  /*6ff0*/  IMAD.U32 R17, R17, 0x10000, RZ ;  /* 0x0001000011117824 */ /* 0x000fcc00078e00ff */
[----:B------:R-:W0:Y:S02]  /*7000*/  F2I.FTZ.U32.TRUNC.NTZ R17, R17 ;  /* 0x0000001100117305 */ /* 0x000e24000021f000 */
[----:B0-----:R0:W-:Y:S01]  /*7010*/  STG.E desc[UR36][R8.64], R17 ;  /* 0x0000001108007986 */ /* 0x0011e2000c101924 */
[----:B------:R-:W-:Y:S05]  /*7020*/  BRA `(.L_x_24461) ;  /* 0x0000000400387947 */ /* 0x000fea0003800000 */
.L_x_24468:
        /* <DEDUP_REMOVED lines=11> */
.L_x_24481:
[----:B------:R-:W-:Y:S01]  /*70e0*/  IMAD.U32 R17, R17, 0x10000, RZ ;  /* 0x0001000011117824 */ /* 0x000fe200078e00ff */
[----:B------:R-:W-:-:S03]  /*70f0*/  CS2R R6, SRZ ;  /* 0x0000000000067805 */ /* 0x000fc6000001ff00 */
[----:B------:R-:W-:-:S06]  /*7100*/  FMUL.FTZ R4, R17, 1 ;  /* 0x3f80000011047820 */ /* 0x000fcc0000410000 */
[----:B------:R-:W0:Y:S02]  /*7110*/  F2F.F64.F32 R4, R4 ;  /* 0x0000000400047310 */ /* 0x000e240000201800 */
[----:B0-----:R0:W-:Y:S01]  /*7120*/  STG.E.128 desc[UR36][R8.64], R4 ;  /* 0x0000000408007986 */ /* 0x0011e2000c101d24 */
[----:B------:R-:W-:Y:S05]  /*7130*/  BRA `(.L_x_24461) ;  /* 0x0000000000f47947 */ /* 0x000fea0003800000 */
.L_x_24480:
[----:B------:R-:W-:-:S13]  /*7140*/  ISETP.NE.AND P0, PT, R0, 0xf, PT ;  /* 0x0000000f0000780c */ /* 0x000fda0003f05270 */
[----:B------:R-:W-:Y:S05]  /*7150*/  @!P0 BRA `(.L_x_24482) ;  /* 0x0000000000e88947 */ /* 0x000fea0003800000 */
[----:B------:R-:W-:-:S13]  /*7160*/  ISETP.NE.AND P0, PT, R0, 0x17, PT ;  /* 0x000000170000780c */ /* 0x000fda0003f05270 */
[----:B------:R-:W-:Y:S05]  /*7170*/  @!P0 BRA `(.L_x_24483) ;  /* 0x0000000000908947 */ /* 0x000fea0003800000 */
[----:B------:R-:W-:-:S13]  /*7180*/  ISETP.NE.AND P0, PT, R0, 0x18, PT ;  /* 0x000000180000780c */ /* 0x000fda0003f05270 */
[----:B------:R-:W-:Y:S05]  /*7190*/  @!P0 BRA `(.L_x_24484) ;  /* 0x0000000000448947 */ /* 0x000fea0003800000 */
.L_x_24460:
        /* <DEDUP_REMOVED lines=16> */
.L_x_24485:
[----:B------:R-:W-:Y:S05]  /*72a0*/  BRA `(.L_x_24461) ;  /* 0x0000000000987947 */ /* 0x000fea0003800000 */
.L_x_24484:
        /* <DEDUP_REMOVED lines=13> */
.L_x_24487:
[----:B------:R-:W-:Y:S05]  /*7380*/  BSYNC.RECONVERGENT B0 ;  /* 0x0000000000007941 */ /* 0x000fea0003800200 */
.L_x_24486:
[----:B------:R-:W-:-:S05]  /*7390*/  LOP3.LUT R3, R0, 0x80, R3, 0xf8, !PT ;  /* 0x0000008000037812 */ /* 0x000fca00078ef803 */
[----:B------:R0:W-:Y:S01]  /*73a0*/  STG.E.U8 desc[UR36][R8.64], R3 ;  /* 0x0000000308007986 */ /* 0x0001e2000c101124 */
[----:B------:R-:W-:Y:S05]  /*73b0*/  BRA `(.L_x_24461) ;  /* 0x0000000000547947 */ /* 0x000fea0003800000 */
.L_x_24483:
        /* <DEDUP_REMOVED lines=12> */
.L_x_24489:
[----:B------:R-:W-:Y:S01]  /*7480*/  IMAD.MOV.U32 R0, RZ, RZ, 0x7f ;  /* 0x0000007fff007424 */ /* 0x000fe200078e00ff */
[----:B------:R-:W-:-:S04]  /*7490*/  ISETP.GT.U32.AND P0, PT, R4, 0x7f800000, PT ;  /* 0x7f8000000400780c */ /* 0x000fc80003f04070 */
[----:B------:R-:W-:-:S09]  /*74a0*/  SEL R0, R0, 0x7c, P0 ;  /* 0x0000007c00007807 */ /* 0x000fd20000000000 */
.L_x_24490:
[----:B------:R-:W-:Y:S05]  /*74b0*/  BSYNC.RECONVERGENT B0 ;  /* 0x0000000000007941 */ /* 0x000fea0003800200 */
.L_x_24488:
[----:B------:R-:W-:-:S04]  /*74c0*/  SHF.R.U32.HI R3, RZ, 0x18, R3 ;  /* 0x00000018ff037819 */ /* 0x000fc80000011603 */
[----:B------:R-:W-:-:S05]  /*74d0*/  LOP3.LUT R3, R0, 0x80, R3, 0xf8, !PT ;  /* 0x0000008000037812 */ /* 0x000fca00078ef803 */
[----:B------:R0:W-:Y:S01]  /*74e0*/  STG.E.U8 desc[UR36][R8.64], R3 ;  /* 0x0000000308007986 */ /* 0x0001e2000c101124 */
[----:B------:R-:W-:Y:S05]  /*74f0*/  BRA `(.L_x_24461) ;  /* 0x0000000000047947 */ /* 0x000fea0003800000 */
.L_x_24482:
[----:B------:R0:W-:Y:S02]  /*7500*/  STG.E.U16 desc[UR36][R8.64], R17 ;  /* 0x0000001108007986 */ /* 0x0001e4000c101524 */
.L_x_24461:
[----:B------:R-:W-:-:S07]  /*7510*/  VIADD R25, R25, 0x80 ;  /* 0x0000008019197836 */ /* 0x000fce0000000000 */
.L_x_24420:
[----:B------:R-:W-:Y:S05]  /*7520*/  BSYNC.RECONVERGENT B6 ;  /* 0x0000000000067941 */ /* 0x000fea0003800200 */
.L_x_24419:
        /* <DEDUP_REMOVED lines=23> */
.L_x_24494:
[----:B---3--:R-:W-:-:S06]  /*76a0*/  IMAD.U32 R5, R19, 0x10000, RZ ;  /* 0x0001000013057824 */ /* 0x008fcc00078e00ff */
[----:B------:R-:W0:Y:S02]  /*76b0*/  F2I.S64.TRUNC R4, R5 ;  /* 0x0000000500047311 */ /* 0x000e24000020d900 */
[----:B0-----:R-:W-:Y:S01]  /*76c0*/  STG.E.U8 desc[UR36][R2.64], R4 ;  /* 0x0000000402007986 */ /* 0x001fe2000c101124 */
[----:B------:R-:W-:Y:S05]  /*76d0*/  EXIT ;  /* 0x000000000000794d */ /* 0x000fea0003800000 */
.L_x_24493:
        /* <DEDUP_REMOVED lines=10> */
.L_x_24497:
[----:B---3--:R-:W-:-:S06]  /*7780*/  IMAD.U32 R19, R19, 0x10000, RZ ;  /* 0x0001000013137824 */ /* 0x008fcc00078e00ff */
[----:B------:R-:W0:Y:S02]  /*7790*/  F2I.FTZ.TRUNC.NTZ R19, R19 ;  /* 0x0000001300137305 */ /* 0x000e24000021f100 */
[----:B0-----:R-:W-:Y:S01]  /*77a0*/  STG.E desc[UR36][R2.64], R19 ;  /* 0x0000001302007986 */ /* 0x001fe2000c101924 */
[----:B------:R-:W-:Y:S05]  /*77b0*/  EXIT ;  /* 0x000000000000794d */ /* 0x000fea0003800000 */
.L_x_24496:
[----:B---3--:R-:W-:-:S06]  /*77c0*/  IMAD.U32 R19, R19, 0x10000, RZ ;  /* 0x0001000013137824 */ /* 0x008fcc00078e00ff */
[----:B------:R-:W0:Y:S02]  /*77d0*/  F2I.FTZ.TRUNC.NTZ R19, R19 ;  /* 0x0000001300137305 */ /* 0x000e24000021f100 */
[----:B0-----:R-:W-:Y:S01]  /*77e0*/  STG.E.U16 desc[UR36][R2.64], R19 ;  /* 0x0000001302007986 */ /* 0x001fe2000c101524 */
[----:B------:R-:W-:Y:S05]  /*77f0*/  EXIT ;  /* 0x000000000000794d */ /* 0x000fea0003800000 */
.L_x_24492:
        /* <DEDUP_REMOVED lines=9> */
.L_x_24499:
[----:B---3--:R-:W-:-:S05]  /*7890*/  IMAD.U32 R0, R19, 0x10000, RZ ;  /* 0x0001000013007824 */ /* 0x008fca00078e00ff */
[----:B------:R-:W-:-:S05]  /*78a0*/  F2FP.F16.F32.PACK_AB R0, RZ, R0 ;  /* 0x00000000ff00723e */ /* 0x000fca00000000ff */
[----:B------:R-:W-:Y:S01]  /*78b0*/  STG.E.U16 desc[UR36][R2.64], R0 ;  /* 0x0000000002007986 */ /* 0x000fe2000c101524 */
[----:B------:R-:W-:Y:S05]  /*78c0*/  EXIT ;  /* 0x000000000000794d */ /* 0x000fea0003800000 */
.L_x_24498:
        /* <DEDUP_REMOVED lines=10> */
.L_x_24501:
[----:B---3--:R-:W-:-:S05]  /*7970*/  IMAD.U32 R19, R19, 0x10000, RZ ;  /* 0x0001000013137824 */ /* 0x008fca00078e00ff */
[----:B------:R-:W-:-:S04]  /*7980*/  F2FP.F16.F32.PACK_AB R5, RZ, R19 ;  /* 0x00000013ff05723e */ /* 0x000fc800000000ff */
[----:B------:R-:W-:-:S05]  /*7990*/  PRMT R5, R5, 0x5410, RZ ;  /* 0x0000541005057816 */ /* 0x000fca00000000ff */
[----:B------:R-:W-:Y:S01]  /*79a0*/  STG.E desc[UR36][R2.64], R5 ;  /* 0x0000000502007986 */ /* 0x000fe2000c101924 */
[----:B------:R-:W-:Y:S05]  /*79b0*/  EXIT ;  /* 0x000000000000794d */ /* 0x000fea0003800000 */
.L_x_24500:
[----:B---3--:R-:W-:-:S04]  /*79c0*/  IMAD.U32 R4, R19, 0x10000, RZ ;  /* 0x0001000013047824 */ /* 0x008fc800078e00ff */
[----:B------:R-:W-:-:S06]  /*79d0*/  FMUL.FTZ R4, R4, 1 ;  /* 0x3f80000004047820 */ /* 0x000fcc0000410000 */
[----:B------:R-:W0:Y:S02]  /*79e0*/  F2F.F64.F32 R4, R4 ;  /* 0x0000000400047310 */ /* 0x000e240000201800 */
[----:B0-----:R-:W-:Y:S01]  /*79f0*/  STG.E.64 desc[UR36][R2.64], R4 ;  /* 0x0000000402007986 */ /* 0x001fe2000c101b24 */
[----:B------:R-:W-:Y:S05]  /*7a00*/  EXIT ;  /* 0x000000000000794d */ /* 0x000fea0003800000 */
.L_x_24491:
        /* <DEDUP_REMOVED lines=14> */
.L_x_24505:
        /* <DEDUP_REMOVED lines=18> */
.L_x_24508:
[----:B------:R-:W-:-:S04]  /*7c10*/  SHF.R.U32.HI R5, RZ, 0x18, R5 ;  /* 0x00000018ff057819 */ /* 0x000fc80000011605 */
[----:B------:R-:W-:-:S07]  /*7c20*/  LOP3.LUT R0, R0, 0x80, R5, 0xf8, !PT ;  /* 0x0000008000007812 */ /* 0x000fce00078ef805 */
.L_x_24507:
[----:B------:R-:W-:Y:S05]  /*7c30*/  BSYNC.RECONVERGENT B0 ;  /* 0x0000000000007941 */ /* 0x000fea0003800200 */
.L_x_24506:
[----:B------:R-:W-:Y:S01]  /*7c40*/  STG.E.U8 desc[UR36][R2.64], R0 ;  /* 0x0000000002007986 */ /* 0x000fe2000c101124 */
[----:B------:R-:W-:Y:S05]  /*7c50*/  EXIT ;  /* 0x000000000000794d */ /* 0x000fea0003800000 */
.L_x_24504:
        /* <DEDUP_REMOVED lines=18> */
.L_x_24511:
[----:B------:R-:W-:-:S04]  /*7d80*/  SHF.R.U32.HI R5, RZ, 0x18, R5 ;  /* 0x00000018ff057819 */ /* 0x000fc80000011605 */
[----:B------:R-:W-:-:S07]  /*7d90*/  LOP3.LUT R0, R0, 0x80, R5, 0xf8, !PT ;  /* 0x0000008000007812 */ /* 0x000fce00078ef805 */
.L_x_24510:
[----:B------:R-:W-:Y:S05]  /*7da0*/  BSYNC.RECONVERGENT B0 ;  /* 0x0000000000007941 */ /* 0x000fea0003800200 */
.L_x_24509:
[----:B------:R-:W-:Y:S01]  /*7db0*/  STG.E.U8 desc[UR36][R2.64], R0 ;  /* 0x0000000002007986 */ /* 0x000fe2000c101124 */
[----:B------:R-:W-:Y:S05]  /*7dc0*/  EXIT ;  /* 0x000000000000794d */ /* 0x000fea0003800000 */
.L_x_24503:
        /* <DEDUP_REMOVED lines=22> */
.L_x_24513:
[----:B---3--:R-:W-:-:S06]  /*7f30*/  IMAD.U32 R4, R19, 0x10000, RZ ;  /* 0x0001000013047824 */ /* 0x008fcc00078e00ff */
[----:B------:R-:W0:Y:S02]  /*7f40*/  F2I.U64.TRUNC R4, R4 ;  /* 0x0000000400047311 */ /* 0x000e24000020d800 */
[----:B0-----:R-:W-:Y:S01]  /*7f50*/  STG.E.64 desc[UR36][R2.64], R4 ;  /* 0x0000000402007986 */ /* 0x001fe2000c101b24 */
[----:B------:R-:W-:Y:S05]  /*7f60*/  EXIT ;  /* 0x000000000000794d */ /* 0x000fea0003800000 */
.L_x_24512:
[----:B---3--:R-:W-:-:S06]  /*7f70*/  IMAD.U32 R19, R19, 0x10000, RZ ;  /* 0x0001000013137824 */ /* 0x008fcc00078e00ff */
[----:B------:R-:W0:Y:S02]  /*7f80*/  F2I.FTZ.U32.TRUNC.NTZ R19, R19 ;  /* 0x0000001300137305 */ /* 0x000e24000021f000 */
[----:B0-----:R-:W-:Y:S01]  /*7f90*/  STG.E desc[UR36][R2.64], R19 ;  /* 0x0000001302007986 */ /* 0x001fe2000c101924 */
[----:B------:R-:W-:Y:S05]  /*7fa0*/  EXIT ;  /* 0x000000000000794d */ /* 0x000fea0003800000 */
.L_x_24502:
        /* <DEDUP_REMOVED lines=11> */
.L_x_24515:
[----:B---3--:R-:W-:Y:S01]  /*8060*/  IMAD.U32 R19, R19, 0x10000, RZ ;  /* 0x0001000013137824 */ /* 0x008fe200078e00ff */
[----:B------:R-:W-:-:S03]  /*8070*/  CS2R R6, SRZ ;  /* 0x0000000000067805 */ /* 0x000fc6000001ff00 */
[----:B------:R-:W-:-:S06]  /*8080*/  FMUL.FTZ R4, R19, 1 ;  /* 0x3f80000013047820 */ /* 0x000fcc0000410000 */
[----:B------:R-:W0:Y:S02]  /*8090*/  F2F.F64.F32 R4, R4 ;  /* 0x0000000400047310 */ /* 0x000e240000201800 */
[----:B0-----:R-:W-:Y:S01]  /*80a0*/  STG.E.128 desc[UR36][R2.64], R4 ;  /* 0x0000000402007986 */ /* 0x001fe2000c101d24 */
[----:B------:R-:W-:Y:S05]  /*80b0*/  EXIT ;  /* 0x000000000000794d */ /* 0x000fea0003800000 */
.L_x_24514:
[----:B------:R-:W-:-:S13]  /*80c0*/  ISETP.NE.AND P0, PT, R0, 0xf, PT ;  /* 0x0000000f0000780c */ /* 0x000fda0003f05270 */
[----:B------:R-:W-:Y:S05]  /*80d0*/  @!P0 BRA `(.L_x_24516) ;  /* 0x0000000000e88947 */ /* 0x000fea0003800000 */
[----:B------:R-:W-:-:S13]  /*80e0*/  ISETP.NE.AND P0, PT, R0, 0x17, PT ;  /* 0x000000170000780c */ /* 0x000fda0003f05270 */
[----:B------:R-:W-:Y:S05]  /*80f0*/  @!P0 BRA `(.L_x_24517) ;  /* 0x0000000000908947 */ /* 0x000fea0003800000 */
[----:B------:R-:W-:-:S13]  /*8100*/  ISETP.NE.AND P0, PT, R0, 0x18, PT ;  /* 0x000000180000780c */ /* 0x000fda0003f05270 */
[----:B------:R-:W-:Y:S05]  /*8110*/  @!P0 BRA `(.L_x_24518) ;  /* 0x0000000000448947 */ /* 0x000fea0003800000 */
.L_x_24495:
        /* <DEDUP_REMOVED lines=16> */
.L_x_24519:
[----:B------:R-:W-:Y:S05]  /*8220*/  EXIT ;  /* 0x000000000000794d */ /* 0x000fea0003800000 */
.L_x_24518:
        /* <DEDUP_REMOVED lines=13> */
.L_x_24521:
[----:B------:R-:W-:Y:S05]  /*8300*/  BSYNC.RECONVERGENT B0 ;  /* 0x0000000000007941 */ /* 0x000fea0003800200 */
.L_x_24520:
[----:B------:R-:W-:-:S05]  /*8310*/  LOP3.LUT R5, R0, 0x80, R5, 0xf8, !PT ;  /* 0x0000008000057812 */ /* 0x000fca00078ef805 */
[----:B------:R-:W-:Y:S01]  /*8320*/  STG.E.U8 desc[UR36][R2.64], R5 ;  /* 0x0000000502007986 */ /* 0x000fe2000c101124 */
[----:B------:R-:W-:Y:S05]  /*8330*/  EXIT ;  /* 0x000000000000794d */ /* 0x000fea0003800000 */
.L_x_24517:
        /* <DEDUP_REMOVED lines=12> */
.L_x_24523:
[----:B------:R-:W-:Y:S01]  /*8400*/  IMAD.MOV.U32 R0, RZ, RZ, 0x7f ;  /* 0x0000007fff007424 */ /* 0x000fe200078e00ff */
[----:B------:R-:W-:-:S04]  /*8410*/  ISETP.GT.U32.AND P0, PT, R4, 0x7f800000, PT ;  /* 0x7f8000000400780c */ /* 0x000fc80003f04070 */
[----:B------:R-:W-:-:S09]  /*8420*/  SEL R0, R0, 0x7c, P0 ;  /* 0x0000007c00007807 */ /* 0x000fd20000000000 */
.L_x_24524:
[----:B------:R-:W-:Y:S05]  /*8430*/  BSYNC.RECONVERGENT B0 ;  /* 0x0000000000007941 */ /* 0x000fea0003800200 */
.L_x_24522:
[----:B------:R-:W-:-:S04]  /*8440*/  SHF.R.U32.HI R5, RZ, 0x18, R5 ;  /* 0x00000018ff057819 */ /* 0x000fc80000011605 */
[----:B------:R-:W-:-:S05]  /*8450*/  LOP3.LUT R5, R0, 0x80, R5, 0xf8, !PT ;  /* 0x0000008000057812 */ /* 0x000fca00078ef805 */
[----:B------:R-:W-:Y:S01]  /*8460*/  STG.E.U8 desc[UR36][R2.64], R5 ;  /* 0x0000000502007986 */ /* 0x000fe2000c101124 */
[----:B------:R-:W-:Y:S05]  /*8470*/  EXIT ;  /* 0x000000000000794d */ /* 0x000fea0003800000 */
.L_x_24516:
[----:B---3--:R-:W-:Y:S01]  /*8480*/  STG.E.U16 desc[UR36][R2.64], R19 ;  /* 0x0000001302007986 */ /* 0x008fe2000c101524 */
[----:B------:R-:W-:Y:S05]  /*8490*/  EXIT ;  /* 0x000000000000794d */ /* 0x000fea0003800000 */
.L_x_24525:
        /* <DEDUP_REMOVED lines=14> */
.L_x_37231:


//--------------------- .text._ZN2at6native18elementwise_kernelILi128ELi4EZNS0_22gpu_kernel_impl_nocastIZZZNS0_17rsqrt_kernel_cudaERNS_18TensorIteratorBaseEENKUlvE0_clEvENKUlvE1_clEvEUlN3c108BFloat16EE_EEvS4_RKT_EUliE_EEviT1_ --------------------------
	.section	.text._ZN2at6native18elementwise_kernelILi128ELi4EZNS0_22gpu_kernel_impl_nocastIZZZNS0_17rsqrt_kernel_cudaERNS_18TensorIteratorBaseEENKUlvE0_clEvENKUlvE1_clEvEUlN3c108BFloat16EE_EEvS4_RKT_EUliE_EEviT1_,"ax",@progbits
	.align	128
        .global         _ZN2at6native18elementwise_kernelILi128ELi4EZNS0_22gpu_kernel_impl_nocastIZZZNS0_17rsqrt_kernel_cudaERNS_18TensorIteratorBaseEENKUlvE0_clEvENKUlvE1_clEvEUlN3c108BFloat16EE_EEvS4_RKT_EUliE_EEviT1_
        .type           _ZN2at6native18elementwise_kernelILi128ELi4EZNS0_22gpu_kernel_impl_nocastIZZZNS0_17rsqrt_kernel_cudaERNS_18TensorIteratorBaseEENKUlvE0_clEvENKUlvE1_clEvEUlN3c108BFloat16EE_EEvS4_RKT_EUliE_EEviT1_,@function
        .size           _ZN2at6native18elementwise_kernelILi128ELi4EZNS0_22gpu_kernel_impl_nocastIZZZNS0_17rsqrt_kernel_cudaERNS_18TensorIteratorBaseEENKUlvE0_clEvENKUlvE1_clEvEUlN3c108BFloat16EE_EEvS4_RKT_EUliE_EEviT1_,(.L_x_37232 - _ZN2at6native18elementwise_kernelILi128ELi4EZNS0_22gpu_kernel_impl_nocastIZZZNS0_17rsqrt_kernel_cudaERNS_18TensorIteratorBaseEENKUlvE0_clEvENKUlvE1_clEvEUlN3c108BFloat16EE_EEvS4_RKT_EUliE_EEviT1_)
        .other          _ZN2at6native18elementwise_kernelILi128ELi4EZNS0_22gpu_kernel_impl_nocastIZZZNS0_17rsqrt_kernel_cudaERNS_18TensorIteratorBaseEENKUlvE0_clEvENKUlvE1_clEvEUlN3c108BFloat16EE_EEvS4_RKT_EUliE_EEviT1_,@"STO_CUDA_ENTRY STV_DEFAULT"
_ZN2at6native18elementwise_kernelILi128ELi4EZNS0_22gpu_kernel_impl_nocastIZZZNS0_17rsqrt_kernel_cudaERNS_18TensorIteratorBaseEENKUlvE0_clEvENKUlvE1_clEvEUlN3c108BFloat16EE_EEvS4_RKT_EUliE_EEviT1_:
.text._ZN2at6native18elementwise_kernelILi128ELi4EZNS0_22gpu_kernel_impl_nocastIZZZNS0_17rsqrt_kernel_cudaERNS_18TensorIteratorBaseEENKUlvE0_clEvENKUlvE1_clEvEUlN3c108BFloat16EE_EEvS4_RKT_EUliE_EEviT1_:
        /* <DEDUP_REMOVED lines=21> */
[----:B------:R-:W1:Y:S02]  /*0150*/  MUFU.RSQ R0, R0 ;  /* 0x0000000000007308 */ /* 0x000e640000001400 */
        /* <DEDUP_REMOVED lines=8> */
[----:B------:R-:W1:Y:S02]  /*01e0*/  MUFU.RSQ R0, R0 ;  /* 0x0000000000007308 */ /* 0x000e640000001400 */
[----:B-1----:R-:W-:-:S05]  /*01f0*/  F2FP.BF16.F32.PACK_AB R2, RZ, R0 ;  /* 0x00000000ff02723e */ /* 0x002fca00000010ff */
[----:B0-----:R0:W-:Y:S02]  /*0200*/  STG.E.U16 desc[UR6][R6.64], R2 ;  /* 0x0000000206007986 */ /* 0x0011e4000c101506 */
.L_x_24529:
[----:B------:R-:W-:-:S13]  /*0210*/  ISETP.GE.AND P0, PT, R3, UR4, PT ;  /* 0x0000000403007c0c */ /* 0x000fda000bf06270 */
[----:B------:R-:W-:Y:S05]  /*0220*/  @P0 BREAK.RELIABLE B1 ;  /* 0x0000000000010942 */ /* 0x000fea0003800100 */
[----:B------:R-:W-:Y:S05]  /*0230*/  @P0 BRA `(.L_x_24530) ;  /* 0x0000000000240947 */ /* 0x000fea0003800000 */
[----:B------:R-:W-:Y:S05]  /*0240*/  BSYNC.RELIABLE B1 ;  /* 0x0000000000017941 */ /* 0x000fea0003800100 */
.L_x_24528:
        /* <DEDUP_REMOVED lines=8> */
.L_x_24530:
[----:B------:R-:W-:Y:S05]  /*02d0*/  BSYNC.RECONVERGENT B0 ;  /* 0x0000000000007941 */ /* 0x000fea0003800200 */
.L_x_24527:
[----:B------:R-:W-:Y:S05]  /*02e0*/  WARPSYNC.ALL ;  /* 0x0000000000007948 */ /* 0x000fea0003800000 */
[----:B------:R-:W-:-:S13]  /*02f0*/  ISETP.GE.AND P0, PT, R3, UR4, PT ;  /* 0x0000000403007c0c */ /* 0x000fda000bf06270 */
[----:B------:R-:W-:Y:S05]  /*0300*/  @P0 EXIT ;  /* 0x000000000000094d */ /* 0x000fea0003800000 */
[----:B01----:R-:W0:Y:S02]  /*0310*/  LDC.64 R2, c[0x0][0x588] ;  /* 0x00016200ff027b82 */ /* 0x003e240000000a00 */
[----:B0-----:R-:W2:Y:S06]  /*0320*/  LDG.E.U16 R2, desc[UR6][R2.64] ;  /* 0x0000000602027981 */ /* 0x001eac000c1e1500 */
[----:B------:R-:W0:Y:S01]  /*0330*/  LDC.64 R4, c[0x0][0x580] ;  /* 0x00016000ff047b82 */ /* 0x000e220000000a00 */
[----:B--2---:R-:W-:-:S06]  /*0340*/  SHF.L.U32 R0, R2, 0x10, RZ ;  /* 0x0000001002007819 */ /* 0x004fcc00000006ff */
[----:B------:R-:W1:Y:S02]  /*0350*/  MUFU.RSQ R0, R0 ;  /* 0x0000000000007308 */ /* 0x000e640000001400 */
[----:B-1----:R-:W-:-:S05]  /*0360*/  F2FP.BF16.F32.PACK_AB R3, RZ, R0 ;  /* 0x00000000ff03723e */ /* 0x002fca00000010ff */
[----:B0-----:R-:W-:Y:S01]  /*0370*/  STG.E.U16 desc[UR6][R4.64], R3 ;  /* 0x0000000304007986 */ /* 0x001fe2000c101506 */
[----:B------:R-:W-:Y:S05]  /*0380*/  EXIT ;  /* 0x000000000000794d */ /* 0x000fea0003800000 */
.L_x_24526:
        /* <DEDUP_REMOVED lines=306> */
.L_x_24534:
        /* <DEDUP_REMOVED lines=10> */
[----:B------:R-:W0:Y:S02]  /*1750*/  MUFU.RSQ R8, R8 ;  /* 0x0000000800087308 */ /* 0x000e240000001400 */
        /* <DEDUP_REMOVED lines=301> */
.L_x_24536:
        /* <DEDUP_REMOVED lines=8> */
[----:B------:R-:W0:Y:S02]  /*2ab0*/  MUFU.RSQ R8, R8 ;  /* 0x0000000800087308 */ /* 0x000e240000001400 */
[----:B0-----:R-:W-:-:S05]  /*2ac0*/  F2FP.BF16.F32.PACK_AB R7, RZ, R8 ;  /* 0x00000008ff07723e */ /* 0x001fca00000010ff */
[----:B------:R0:W-:Y:S02]  /*2ad0*/  STG.E.U16 desc[UR6][R4.64], R7 ;  /* 0x0000000704007986 */ /* 0x0001e4000c101506 */
.L_x_24533:
[----:B------:R-:W-:-:S13]  /*2ae0*/  ISETP.GE.AND P0, PT, R3, UR4, PT ;  /* 0x0000000403007c0c */ /* 0x000fda000bf06270 */
[----:B------:R-:W-:Y:S05]  /*2af0*/  @P0 BREAK.RELIABLE B1 ;  /* 0x0000000000010942 */ /* 0x000fea0003800100 */
[----:B------:R-:W-:Y:S05]  /*2b00*/  @P0 BRA `(.L_x_24535) ;  /* 0x0000001000d80947 */ /* 0x000fea0003800000 */
[----:B------:R-:W-:Y:S05]  /*2b10*/  BSYNC.RELIABLE B1 ;  /* 0x0000000000017941 */ /* 0x000fea0003800100 */
.L_x_24532:
        /* <DEDUP_REMOVED lines=298> */
.L_x_24537:
        /* <DEDUP_REMOVED lines=11> */
.L_x_24535:
[----:B------:R-:W-:Y:S05]  /*3e70*/  BSYNC.RECONVERGENT B0 ;  /* 0x0000000000007941 */ /* 0x000fea0003800200 */
.L_x_24531:
        /* <DEDUP_REMOVED lines=301> */
.L_x_24538:
[----:B------:R-:W0:Y:S02]  /*5150*/  LDCU.128 UR8, c[0x0][0x580] ;  /* 0x0000b000ff0877ac */ /* 0x000e240008000c00 */
[----:B0-----:R-:W-:-:S04]  /*5160*/  IADD3 R4, P0, PT, R2, UR10, RZ ;  /* 0x0000000a02047c10 */ /* 0x001fc8000ff1e0ff */
[----:B------:R-:W-:-:S05]  /*5170*/  IADD3.X R5, PT, PT, RZ, UR11, RZ, P0, !PT ;  /* 0x0000000bff057c10 */ /* 0x000fca00087fe4ff */
[----:B------:R-:W2:Y:S01]  /*5180*/  LDG.E.U16 R4, desc[UR6][R4.64] ;  /* 0x0000000604047981 */ /* 0x000ea2000c1e1500 */
[----:B------:R-:W-:-:S04]  /*5190*/  IADD3 R2, P0, PT, R3, UR8, RZ ;  /* 0x0000000803027c10 */ /* 0x000fc8000ff1e0ff */
[----:B------:R-:W-:Y:S02]  /*51a0*/  IADD3.X R3, PT, PT, RZ, UR9, RZ, P0, !PT ;  /* 0x00000009ff037c10 */ /* 0x000fe400087fe4ff */
[----:B--2---:R-:W-:-:S06]  /*51b0*/  SHF.L.U32 R0, R4, 0x10, RZ ;  /* 0x0000001004007819 */ /* 0x004fcc00000006ff */
[----:B------:R-:W0:Y:S02]  /*51c0*/  MUFU.RSQ R0, R0 ;  /* 0x0000000000007308 */ /* 0x000e240000001400 */
[----:B0-----:R-:W-:-:S05]  /*51d0*/  F2FP.BF16.F32.PACK_AB R5, RZ, R0 ;  /* 0x00000000ff05723e */ /* 0x001fca00000010ff */
[----:B------:R-:W-:Y:S01]  /*51e0*/  STG.E.U16 desc[UR6][R2.64], R5 ;  /* 0x0000000502007986 */ /* 0x000fe2000c101506 */
[----:B------:R-:W-:Y:S05]  /*51f0*/  EXIT ;  /* 0x000000000000794d */ /* 0x000fea0003800000 */
.L_x_24539:
        /* <DEDUP_REMOVED lines=16> */
.L_x_37232:


//--------------------- .text._ZN2at6native27unrolled_elementwise_kernelIZZZNS0_17rsqrt_kernel_cudaERNS_18TensorIteratorBaseEENKUlvE0_clEvENKUlvE1_clEvEUlN3c108BFloat16EE_St5arrayIPcLm2EELi4E23TrivialOffsetCalculatorILi1EjESD_NS0_6memory15LoadWithoutCastENSE_16StoreWithoutCastEEEviT_T0_T2_T3_T4_T5_ --------------------------
	.section	.text._ZN2at6native27unrolled_elementwise_kernelIZZZNS0_17rsqrt_kernel_cudaERNS_18TensorIteratorBaseEENKUlvE0_clEvENKUlvE1_clEvEUlN3c108BFloat16EE_St5arrayIPcLm2EELi4E23TrivialOffsetCalculatorILi1EjESD_NS0_6memory15LoadWithoutCastENSE_16StoreWithoutCastEEEviT_T0_T2_T3_T4_T5_,"ax",@progbits
	.align	128
        .global         _ZN2at6native27unrolled_elementwise_kernelIZZZNS0_17rsqrt_kernel_cudaERNS_18TensorIteratorBaseEENKUlvE0_clEvENKUlvE1_clEvEUlN3c108BFloat16EE_St5arrayIPcLm2EELi4E23TrivialOffsetCalculatorILi1EjESD_NS0_6memory15LoadWithoutCastENSE_16StoreWithoutCastEEEviT_T0_T2_T3_T4_T5_
        .type           _ZN2at6native27unrolled_elementwise_kernelIZZZNS0_17rsqrt_kernel_cudaERNS_18TensorIteratorBaseEENKUlvE0_clEvENKUlvE1_clEvEUlN3c108BFloat16EE_St5arrayIPcLm2EELi4E23TrivialOffsetCalculatorILi1EjESD_NS0_6memory15LoadWithoutCastENSE_16StoreWithoutCastEEEviT_T0_T2_T3_T4_T5_,@function
        .size           _ZN2at6native27unrolled_elementwise_kernelIZZZNS0_17rsqrt_kernel_cudaERNS_18TensorIteratorBaseEENKUlvE0_clEvENKUlvE1_clEvEUlN3c108BFloat16EE_St5arrayIPcLm2EELi4E23TrivialOffsetCalculatorILi1EjESD_NS0_6memory15LoadWithoutCastENSE_16StoreWithoutCastEEEviT_T0_T2_T3_T4_T5_,(.L_x_37233 - _ZN2at6native27unrolled_elementwise_kernelIZZZNS0_17rsqrt_kernel_cudaERNS_18TensorIteratorBaseEENKUlvE0_clEvENKUlvE1_clEvEUlN3c108BFloat16EE_St5arrayIPcLm2EELi4E23TrivialOffsetCalculatorILi1EjESD_NS0_6memory15LoadWithoutCastENSE_16StoreWithoutCastEEEviT_T0_T2_T3_T4_T5_)
        .other          _ZN2at6native27unrolled_elementwise_kernelIZZZNS0_17rsqrt_kernel_cudaERNS_18TensorIteratorBaseEENKUlvE0_clEvENKUlvE1_clEvEUlN3c108BFloat16EE_St5arrayIPcLm2EELi4E23TrivialOffsetCalculatorILi1EjESD_NS0_6memory15LoadWithoutCastENSE_16StoreWithoutCastEEEviT_T0_T2_T3_T4_T5_,@"STO_CUDA_ENTRY STV_DEFAULT"
_ZN2at6native27unrolled_elementwise_kernelIZZZNS0_17rsqrt_kernel_cudaERNS_18TensorIteratorBaseEENKUlvE0_clEvENKUlvE1_clEvEUlN3c108BFloat16EE_St5arrayIPcLm2EELi4E23TrivialOffsetCalculatorILi1EjESD_NS0_6memory15LoadWithoutCastENSE_16StoreWithoutCastEEEviT_T0_T2_T3_T4_T5_:
.text._ZN2at6native27unrolled_elementwise_kernelIZZZNS0_17rsqrt_kernel_cudaERNS_18TensorIteratorBaseEENKUlvE0_clEvENKUlvE1_clEvEUlN3c108BFloat16EE_St5arrayIPcLm2EELi4E23TrivialOffsetCalculatorILi1EjESD_NS0_6memory15LoadWithoutCastENSE_16StoreWithoutCastEEEviT_T0_T2_T3_T4_T5_:
        /* <DEDUP_REMOVED lines=48> */
[----:B------:R-:W0:Y:S01]  /*0300*/  @!P1 MUFU.RSQ R7, R7 ;  /* 0x0000000700079308 */ /* 0x000e220000001400 */
[----:B--2---:R-:W-:Y:S01]  /*0310*/  @!P2 IMAD.U32 R11, R11, 0x10000, RZ ;  /* 0x000100000b0ba824 */ /* 0x004fe200078e00ff */
[----:B0-----:R-:W-:-:S06]  /*0320*/  @!P1 F2FP.BF16.F32.PACK_AB R6, RZ, R7 ;  /* 0x00000007ff06923e */ /* 0x001fcc00000010ff */
[----:B------:R-:W0:Y:S01]  /*0330*/  @!P2 MUFU.RSQ R11, R11 ;  /* 0x0000000b000ba308 */ /* 0x000e220000001400 */
[----:B------:R1:W-:Y:S01]  /*0340*/  @!P1 STG.E.U16 desc[UR4][R8.64], R6 ;  /* 0x0000000608009986 */ /* 0x0003e2000c101504 */
[----:B----4-:R-:W-:-:S06]  /*0350*/  @!P3 SHF.L.U32 R18, R18, 0x10, RZ ;  /* 0x000000101212b819 */ /* 0x010fcc00000006ff */
[----:B------:R-:W2:Y:S01]  /*0360*/  @!P3 MUFU.RSQ R18, R18 ;  /* 0x000000120012b308 */ /* 0x000ea20000001400 */
        /* <DEDUP_REMOVED lines=13> */
.L_x_24541:
[----:B------:R-:W-:Y:S05]  /*0440*/  BSYNC.RECONVERGENT B0 ;  /* 0x0000000000007941 */ /* 0x000fea0003800200 */
.L_x_24540:
[----:B------:R-:W-:Y:S01]  /*0450*/  ISETP.GE.AND P1, PT, R0, R5, PT ;  /* 0x000000050000720c */ /* 0x000fe20003f26270 */
[----:B-----5:R-:W-:-:S12]  /*0460*/  @!P0 IMAD.U32 R10, R10, 0x10000, RZ ;  /* 0x000100000a0a8824 */ /* 0x020fd800078e00ff */
[----:B------:R-:W-:Y:S05]  /*0470*/  @P1 EXIT ;  /* 0x000000000000194d */ /* 0x000fea0003800000 */
[----:B0-----:R-:W0:Y:S01]  /*0480*/  LDC.64 R4, c[0x0][0x388] ;  /* 0x0000e200ff047b82 */ /* 0x001e220000000a00 */
[----:B------:R-:W1:Y:S01]  /*0490*/  @!P0 MUFU.RSQ R10, R10 ;  /* 0x0000000a000a8308 */ /* 0x000e620000001400 */
[----:B------:R-:W-:Y:S02]  /*04a0*/  LEA R3, R3, R0, 0x9 ;  /* 0x0000000003037211 */ /* 0x000fe400078e48ff */
[----:B-1----:R-:W-:-:S04]  /*04b0*/  @!P0 F2FP.BF16.F32.PACK_AB R2, RZ, R10 ;  /* 0x0000000aff02823e */ /* 0x002fc800000010ff */
[----:B------:R-:W-:Y:S01]  /*04c0*/  PRMT R0, R2, 0x7610, R0 ;  /* 0x0000761002007816 */ /* 0x000fe20000000000 */
[----:B0-----:R-:W-:-:S05]  /*04d0*/  IMAD.WIDE.U32 R2, R3, 0x2, R4 ;  /* 0x0000000203027825 */ /* 0x001fca00078e0004 */
[----:B------:R-:W-:Y:S01]  /*04e0*/  STG.E.U16 desc[UR4][R2.64], R0 ;  /* 0x0000000002007986 */ /* 0x000fe2000c101504 */
[----:B------:R-:W-:Y:S05]  /*04f0*/  EXIT ;  /* 0x000000000000794d */ /* 0x000fea0003800000 */
.L_x_24542:
        /* <DEDUP_REMOVED lines=16> */
.L_x_37233:


//--------------------- .text._ZN2at6native29vectorized_elementwise_kernelILi2EZZZNS0_17rsqrt_kernel_cudaERNS_18TensorIteratorBaseEENKUlvE0_clEvENKUlvE1_clEvEUlN3c108BFloat16EE_St5arrayIPcLm2EEEEviT0_T1_ --------------------------
	.section	.text._ZN2at6native29vectorized_elementwise_kernelILi2EZZZNS0_17rsqrt_kernel_cudaERNS_18TensorIteratorBaseEENKUlvE0_clEvENKUlvE1_clEvEUlN3c108BFloat16EE_St5arrayIPcLm2EEEEviT0_T1_,"ax",@progbits
	.align	128
        .global         _ZN2at6native29vectorized_elementwise_kernelILi2EZZZNS0_17rsqrt_kernel_cudaERNS_18TensorIteratorBaseEENKUlvE0_clEvENKUlvE1_clEvEUlN3c108BFloat16EE_St5arrayIPcLm2EEEEviT0_T1_
        .type           _ZN2at6native29vectorized_elementwise_kernelILi2EZZZNS0_17rsqrt_kernel_cudaERNS_18TensorIteratorBaseEENKUlvE0_clEvENKUlvE1_clEvEUlN3c108BFloat16EE_St5arrayIPcLm2EEEEviT0_T1_,@function
        .size           _ZN2at6native29vectorized_elementwise_kernelILi2EZZZNS0_17rsqrt_kernel_cudaERNS_18TensorIteratorBaseEENKUlvE0_clEvENKUlvE1_clEvEUlN3c108BFloat16EE_St5arrayIPcLm2EEEEviT0_T1_,(.L_x_37234 - _ZN2at6native29vectorized_elementwise_kernelILi2EZZZNS0_17rsqrt_kernel_cudaERNS_18TensorIteratorBaseEENKUlvE0_clEvENKUlvE1_clEvEUlN3c108BFloat16EE_St5arrayIPcLm2EEEEviT0_T1_)
        .other          _ZN2at6native29vectorized_elementwise_kernelILi2EZZZNS0_17rsqrt_kernel_cudaERNS_18TensorIteratorBaseEENKUlvE0_clEvENKUlvE1_clEvEUlN3c108BFloat16EE_St5arrayIPcLm2EEEEviT0_T1_,@"STO_CUDA_ENTRY STV_DEFAULT"
_ZN2at6native29vectorized_elementwise_kernelILi2EZZZNS0_17rsqrt_kernel_cudaERNS_18TensorIteratorBaseEENKUlvE0_clEvENKUlvE1_clEvEUlN3c108BFloat16EE_St5arrayIPcLm2EEEEviT0_T1_:
.text._ZN2at6native29vectorized_elementwise_kernelILi2EZZZNS0_17rsqrt_kernel_cudaERNS_18TensorIteratorBaseEENKUlvE0_clEvENKUlvE1_clEvEUlN3c108BFloat16EE_St5arrayIPcLm2EEEEviT0_T1_:
        /* <DEDUP_REMOVED lines=83> */
[----:B------:R-:W1:Y:S02]  /*0530*/  @!P0 MUFU.RSQ R11, R11 ;  /* 0x0000000b000b8308 */ /* 0x000e640000001400 */
[----:B-1----:R-:W-:Y:S01]  /*0540*/  @!P0 F2FP.BF16.F32.PACK_AB R22, RZ, R11 ;  /* 0x0000000bff16823e */ /* 0x002fe200000010ff */
[----:B---3--:R-:W-:-:S06]  /*0550*/  @!P5 IMAD.U32 R20, R20, 0x10000, RZ ;  /* 0x000100001414d824 */ /* 0x008fcc00078e00ff */
[----:B------:R-:W1:Y:S02]  /*0560*/  @!P5 MUFU.RSQ R20, R20 ;  /* 0x000000140014d308 */ /* 0x000e640000001400 */
        /* <DEDUP_REMOVED lines=10> */
[----:B------:R-:W0:Y:S01]  /*0610*/  @!P1 MUFU.RSQ R14, R14 ;  /* 0x0000000e000e9308 */ /* 0x000e220000001400 */
[----:B----4-:R-:W-:-:S07]  /*0620*/  @!P6 SHF.L.U32 R25, R25, 0x10, RZ ;  /* 0x000000101919e819 */ /* 0x010fce00000006ff */
[----:B------:R-:W1:Y:S01]  /*0630*/  @!P2 MUFU.RSQ R15, R15 ;  /* 0x0000000f000fa308 */ /* 0x000e620000001400 */
[----:B------:R2:W-:Y:S01]  /*0640*/  @!P0 STG.E.U16 desc[UR4][R12.64], R22 ;  /* 0x000000160c008986 */ /* 0x0005e2000c101504 */
[----:B------:R-:W-:-:S06]  /*0650*/  ISETP.GE.U32.AND P0, PT, R3, R2, PT ;  /* 0x000000020300720c */ /* 0x000fcc0003f06070 */
[----:B------:R-:W3:Y:S08]  /*0660*/  @!P3 MUFU.RSQ R16, R16 ;  /* 0x000000100010b308 */ /* 0x000ef00000001400 */
[----:B------:R-:W4:Y:S08]  /*0670*/  @!P4 MUFU.RSQ R27, R27 ;  /* 0x0000001b001bc308 */ /* 0x000f300000001400 */
[----:B------:R-:W5:Y:S08]  /*0680*/  @!P6 MUFU.RSQ R25, R25 ;  /* 0x000000190019e308 */ /* 0x000f700000001400 */
[----:B------:R-:W2:Y:S01]  /*0690*/  @!P5 MUFU.RSQ R23, R23 ;  /* 0x000000170017d308 */ /* 0x000ea20000001400 */
        /* <DEDUP_REMOVED lines=19> */
.L_x_24546:
[----:B------:R-:W-:-:S13]  /*07d0*/  ISETP.GE.U32.AND P0, PT, R3, R2, PT ;  /* 0x000000020300720c */ /* 0x000fda0003f06070 */
[----:B------:R-:W-:Y:S05]  /*07e0*/  @P0 BRA `(.L_x_24548) ;  /* 0x0000000000300947 */ /* 0x000fea0003800000 */
[----:B0-----:R-:W0:Y:S01]  /*07f0*/  LDC.64 R4, c[0x0][0x388] ;  /* 0x0000e200ff047b82 */ /* 0x001e220000000a00 */
[----:B------:R-:W-:Y:S01]  /*0800*/  IMAD.IADD R11, R0, 0x1, R3 ;  /* 0x00000001000b7824 */ /* 0x000fe200078e0203 */
[----:B------:R-:W-:-:S03]  /*0810*/  IADD3 R3, PT, PT, R3, 0x80, RZ ;  /* 0x0000008003037810 */ /* 0x000fc60007ffe0ff */
[----:B0-----:R-:W-:-:S05]  /*0820*/  IMAD.WIDE.U32 R4, R11, 0x2, R4 ;  /* 0x000000020b047825 */ /* 0x001fca00078e0004 */
[----:B------:R1:W-:Y:S02]  /*0830*/  STG.E.U16 desc[UR4][R4.64], R6 ;  /* 0x0000000604007986 */ /* 0x0003e4000c101504 */
.L_x_24547:
[----:B------:R-:W-:-:S13]  /*0840*/  ISETP.GE.U32.AND P0, PT, R3, R2, PT ;  /* 0x000000020300720c */ /* 0x000fda0003f06070 */
[----:B------:R-:W-:Y:S05]  /*0850*/  @P0 BRA `(.L_x_24549) ;  /* 0x0000000000340947 */ /* 0x000fea0003800000 */
[----:B01----:R-:W0:Y:S01]  /*0860*/  LDC.64 R4, c[0x0][0x388] ;  /* 0x0000e200ff047b82 */ /* 0x003e220000000a00 */
[----:B------:R-:W-:Y:S02]  /*0870*/  IMAD.IADD R11, R0, 0x1, R3 ;  /* 0x00000001000b7824 */ /* 0x000fe400078e0203 */
[----:B------:R-:W-:Y:S02]  /*0880*/  VIADD R3, R3, 0x80 ;  /* 0x0000008003037836 */ /* 0x000fe40000000000 */
[----:B0-----:R-:W-:-:S05]  /*0890*/  IMAD.WIDE.U32 R4, R11, 0x2, R4 ;  /* 0x000000020b047825 */ /* 0x001fca00078e0004 */
[----:B------:R1:W-:Y:S02]  /*08a0*/  STG.E.U16 desc[UR4][R4.64], R7 ;  /* 0x0000000704007986 */ /* 0x0003e4000c101504 */
.L_x_24548:
        /* <DEDUP_REMOVED lines=8> */
.L_x_24549:
[----:B------:R-:W-:Y:S05]  /*0930*/  BSYNC.RELIABLE B1 ;  /* 0x0000000000017941 */ /* 0x000fea0003800100 */
.L_x_24545:
[----:B------:R-:W-:-:S13]  /*0940*/  ISETP.GE.U32.AND P0, PT, R3, R2, PT ;  /* 0x000000020300720c */ /* 0x000fda0003f06070 */
[----:B012---:R-:W0:Y:S01]  /*0950*/  @!P0 LDC.64 R4, c[0x0][0x388] ;  /* 0x0000e200ff048b82 */ /* 0x007e220000000a00 */
[----:B------:R-:W-:Y:S02]  /*0960*/  @!P0 IMAD.IADD R7, R0, 0x1, R3 ;  /* 0x0000000100078824 */ /* 0x000fe400078e0203 */
[----:B------:R-:W-:Y:S02]  /*0970*/  @!P0 VIADD R3, R3, 0x80 ;  /* 0x0000008003038836 */ /* 0x000fe40000000000 */
[----:B0-----:R-:W-:-:S05]  /*0980*/  @!P0 IMAD.WIDE.U32 R4, R7, 0x2, R4 ;  /* 0x0000000207048825 */ /* 0x001fca00078e0004 */
[----:B------:R2:W-:Y:S02]  /*0990*/  @!P0 STG.E.U16 desc[UR4][R4.64], R9 ;  /* 0x0000000904008986 */ /* 0x0005e4000c101504 */
.L_x_24550:
[----:B------:R-:W-:Y:S05]  /*09a0*/  BSYNC.RECONVERGENT B0 ;  /* 0x0000000000007941 */ /* 0x000fea0003800200 */
.L_x_24544:
        /* <DEDUP_REMOVED lines=8> */
.L_x_24543:
        /* <DEDUP_REMOVED lines=23> */
[----:B------:R-:W-:Y:S08]  /*0ba0*/  MUFU.RSQ R6, R6 ;  /* 0x0000000600067308 */ /* 0x000ff00000001400 */
[----:B------:R-:W0:Y:S08]  /*0bb0*/  MUFU.RSQ R9, R9 ;  /* 0x0000000900097308 */ /* 0x000e300000001400 */
[----:B------:R-:W-:Y:S08]  /*0bc0*/  MUFU.RSQ R5, R5 ;  /* 0x0000000500057308 */ /* 0x000ff00000001400 */
[----:B------:R-:W-:Y:S08]  /*0bd0*/  MUFU.RSQ R7, R7 ;  /* 0x0000000700077308 */ /* 0x000ff00000001400 */
[----:B------:R0:W-:Y:S08]  /*0be0*/  MUFU.RSQ R8, R13 ;  /* 0x0000000d00087308 */ /* 0x0001f00000001400 */
[----:B------:R-:W1:Y:S08]  /*0bf0*/  MUFU.RSQ R12, R12 ;  /* 0x0000000c000c7308 */ /* 0x000e700000001400 */
[----:B------:R-:W2:Y:S08]  /*0c00*/  MUFU.RSQ R10, R10 ;  /* 0x0000000a000a7308 */ /* 0x000eb00000001400 */
[----:B------:R-:W3:Y:S01]  /*0c10*/  MUFU.RSQ R11, R11 ;  /* 0x0000000b000b7308 */ /* 0x000ee20000001400 */
        /* <DEDUP_REMOVED lines=9> */
.L_x_24551:
        /* <DEDUP_REMOVED lines=13> */
.L_x_37234:


//--------------------- .text._ZN2at6native29vectorized_elementwise_kernelILi4EZZZNS0_17rsqrt_kernel_cudaERNS_18TensorIteratorBaseEENKUlvE0_clEvENKUlvE1_clEvEUlN3c108BFloat16EE_St5arrayIPcLm2EEEEviT0_T1_ --------------------------
	.section	.text._ZN2at6native29vectorized_elementwise_kernelILi4EZZZNS0_17rsqrt_kernel_cudaERNS_18TensorIteratorBaseEENKUlvE0_clEvENKUlvE1_clEvEUlN3c108BFloat16EE_St5arrayIPcLm2EEEEviT0_T1_,"ax",@progbits
	.align	128
        .global         _ZN2at6native29vectorized_elementwise_kernelILi4EZZZNS0_17rsqrt_kernel_cudaERNS_18TensorIteratorBaseEENKUlvE0_clEvENKUlvE1_clEvEUlN3c108BFloat16EE_St5arrayIPcLm2EEEEviT0_T1_
        .type           _ZN2at6native29vectorized_elementwise_kernelILi4EZZZNS0_17rsqrt_kernel_cudaERNS_18TensorIteratorBaseEENKUlvE0_clEvENKUlvE1_clEvEUlN3c108BFloat16EE_St5arrayIPcLm2EEEEviT0_T1_,@function
        .size           _ZN2at6native29vectorized_elementwise_kernelILi4EZZZNS0_17rsqrt_kernel_cudaERNS_18TensorIteratorBaseEENKUlvE0_clEvENKUlvE1_clEvEUlN3c108BFloat16EE_St5arrayIPcLm2EEEEviT0_T1_,(.L_x_37235 - _ZN2at6native29vectorized_elementwise_kernelILi4EZZZNS0_17rsqrt_kernel_cudaERNS_18TensorIteratorBaseEENKUlvE0_clEvENKUlvE1_clEvEUlN3c108BFloat16EE_St5arrayIPcLm2EEEEviT0_T1_)
        .other          _ZN2at6native29vectorized_elementwise_kernelILi4EZZZNS0_17rsqrt_kernel_cudaERNS_18TensorIteratorBaseEENKUlvE0_clEvENKUlvE1_clEvEUlN3c108BFloat16EE_St5arrayIPcLm2EEEEviT0_T1_,@"STO_CUDA_ENTRY STV_DEFAULT"
_ZN2at6native29vectorized_elementwise_kernelILi4EZZZNS0_17rsqrt_kernel_cudaERNS_18TensorIteratorBaseEENKUlvE0_clEvENKUlvE1_clEvEUlN3c108BFloat16EE_St5arrayIPcLm2EEEEviT0_T1_:
.text._ZN2at6native29vectorized_elementwise_kernelILi4EZZZNS0_17rsqrt_kernel_cudaERNS_18TensorIteratorBaseEENKUlvE0_clEvENKUlvE1_clEvEUlN3c108BFloat16EE_St5arrayIPcLm2EEEEviT0_T1_:
        /* <DEDUP_REMOVED lines=125> */
.L_x_24555:
[----:B------:R-:W-:-:S13]  /*07d0*/  ISETP.GE.U32.AND P0, PT, R3, R2, PT ;  /* 0x000000020300720c */ /* 0x000fda0003f06070 */
[----:B------:R-:W-:Y:S05]  /*07e0*/  @P0 BRA `(.L_x_24557) ;  /* 0x0000000000300947 */ /* 0x000fea0003800000 */
[----:B0-----:R-:W0:Y:S01]  /*07f0*/  LDC.64 R4, c[0x0][0x388] ;  /* 0x0000e200ff047b82 */ /* 0x001e220000000a00 */
[----:B------:R-:W-:Y:S01]  /*0800*/  IMAD.IADD R11, R0, 0x1, R3 ;  /* 0x00000001000b7824 */ /* 0x000fe200078e0203 */
[----:B------:R-:W-:-:S03]  /*0810*/  IADD3 R3, PT, PT, R3, 0x80, RZ ;  /* 0x0000008003037810 */ /* 0x000fc60007ffe0ff */
[----:B0-----:R-:W-:-:S05]  /*0820*/  IMAD.WIDE.U32 R4, R11, 0x2, R4 ;  /* 0x000000020b047825 */ /* 0x001fca00078e0004 */
[----:B------:R1:W-:Y:S02]  /*0830*/  STG.E.U16 desc[UR4][R4.64], R6 ;  /* 0x0000000604007986 */ /* 0x0003e4000c101504 */
.L_x_24556:
[----:B------:R-:W-:-:S13]  /*0840*/  ISETP.GE.U32.AND P0, PT, R3, R2, PT ;  /* 0x000000020300720c */ /* 0x000fda0003f06070 */
[----:B------:R-:W-:Y:S05]  /*0850*/  @P0 BRA `(.L_x_24558) ;  /* 0x0000000000340947 */ /* 0x000fea0003800000 */
[----:B01----:R-:W0:Y:S01]  /*0860*/  LDC.64 R4, c[0x0][0x388] ;  /* 0x0000e200ff047b82 */ /* 0x003e220000000a00 */
[----:B------:R-:W-:Y:S02]  /*0870*/  IMAD.IADD R11, R0, 0x1, R3 ;  /* 0x00000001000b7824 */ /* 0x000fe400078e0203 */
[----:B------:R-:W-:Y:S02]  /*0880*/  VIADD R3, R3, 0x80 ;  /* 0x0000008003037836 */ /* 0x000fe40000000000 */
[----:B0-----:R-:W-:-:S05]  /*0890*/  IMAD.WIDE.U32 R4, R11, 0x2, R4 ;  /* 0x000000020b047825 */ /* 0x001fca00078e0004 */
[----:B------:R1:W-:Y:S02]  /*08a0*/  STG.E.U16 desc[UR4][R4.64], R7 ;  /* 0x0000000704007986 */ /* 0x0003e4000c101504 */
.L_x_24557:
        /* <DEDUP_REMOVED lines=8> */
.L_x_24558:
[----:B------:R-:W-:Y:S05]  /*0930*/  BSYNC.RELIABLE B1 ;  /* 0x0000000000017941 */ /* 0x000fea0003800100 */
.L_x_24554:
[----:B------:R-:W-:-:S13]  /*0940*/  ISETP.GE.U32.AND P0, PT, R3, R2, PT ;  /* 0x000000020300720c */ /* 0x000fda0003f06070 */
[----:B012---:R-:W0:Y:S01]  /*0950*/  @!P0 LDC.64 R4, c[0x0][0x388] ;  /* 0x0000e200ff048b82 */ /* 0x007e220000000a00 */
[----:B------:R-:W-:Y:S02]  /*0960*/  @!P0 IMAD.IADD R7, R0, 0x1, R3 ;  /* 0x0000000100078824 */ /* 0x000fe400078e0203 */
[----:B------:R-:W-:Y:S02]  /*0970*/  @!P0 VIADD R3, R3, 0x80 ;  /* 0x0000008003038836 */ /* 0x000fe40000000000 */
[----:B0-----:R-:W-:-:S05]  /*0980*/  @!P0 IMAD.WIDE.U32 R4, R7, 0x2, R4 ;  /* 0x0000000207048825 */ /* 0x001fca00078e0004 */
[----:B------:R2:W-:Y:S02]  /*0990*/  @!P0 STG.E.U16 desc[UR4][R4.64], R9 ;  /* 0x0000000904008986 */ /* 0x0005e4000c101504 */
.L_x_24559:
[----:B------:R-:W-:Y:S05]  /*09a0*/  BSYNC.RECONVERGENT B0 ;  /* 0x0000000000007941 */ /* 0x000fea0003800200 */
.L_x_24553:
        /* <DEDUP_REMOVED lines=8> */
.L_x_24552:
        /* <DEDUP_REMOVED lines=21> */
[----:B------:R-:W-:Y:S08]  /*0b80*/  MUFU.RSQ R12, R11 ;  /* 0x0000000b000c7308 */ /* 0x000ff00000001400 */
[----:B------:R-:W0:Y:S08]  /*0b90*/  MUFU.RSQ R7, R7 ;  /* 0x0000000700077308 */ /* 0x000e300000001400 */
[----:B------:R-:W-:Y:S08]  /*0ba0*/  MUFU.RSQ R8, R8 ;  /* 0x0000000800087308 */ /* 0x000ff00000001400 */
[----:B------:R-:W1:Y:S08]  /*0bb0*/  MUFU.RSQ R13, R13 ;  /* 0x0000000d000d7308 */ /* 0x000e700000001400 */
[----:B------:R-:W-:Y:S08]  /*0bc0*/  MUFU.RSQ R9, R9 ;  /* 0x0000000900097308 */ /* 0x000ff00000001400 */
[----:B------:R-:W2:Y:S08]  /*0bd0*/  MUFU.RSQ R2, R2 ;  /* 0x0000000200027308 */ /* 0x000eb00000001400 */
[----:B------:R-:W-:Y:S08]  /*0be0*/  MUFU.RSQ R10, R10 ;  /* 0x0000000a000a7308 */ /* 0x000ff00000001400 */
[----:B------:R-:W3:Y:S01]  /*0bf0*/  MUFU.RSQ R3, R3 ;  /* 0x0000000300037308 */ /* 0x000ee20000001400 */
[----:B0-----:R-:W-:-:S02]  /*0c00*/  F2FP.BF16.F32.PACK_AB R6, R12, R7 ;  /* 0x000000070c06723e */ /* 0x001fc400000010ff */
[----:B-1----:R-:W-:Y:S02]  /*0c10*/  F2FP.BF16.F32.PACK_AB R7, R13, R8 ;  /* 0x000000080d07723e */ /* 0x002fe400000010ff */
[----:B--2---:R-:W-:-:S03]  /*0c20*/  F2FP.BF16.F32.PACK_AB R8, R2, R9 ;  /* 0x000000090208723e */ /* 0x004fc600000010ff */
[----:B------:R-:W-:Y:S01]  /*0c30*/  STG.E.64 desc[UR4][R4.64], R6 ;  /* 0x0000000604007986 */ /* 0x000fe2000c101b04 */
[----:B---3--:R-:W-:-:S05]  /*0c40*/  F2FP.BF16.F32.PACK_AB R9, R3, R10 ;  /* 0x0000000a0309723e */ /* 0x008fca00000010ff */
[----:B------:R-:W-:Y:S01]  /*0c50*/  STG.E.64 desc[UR4][R4.64+0x400], R8 ;  /* 0x0004000804007986 */ /* 0x000fe2000c101b04 */
[----:B------:R-:W-:Y:S05]  /*0c60*/  EXIT ;  /* 0x000000000000794d */ /* 0x000fea0003800000 */
.L_x_24560:
        /* <DEDUP_REMOVED lines=9> */
.L_x_37235:


//--------------------- .text._ZN2at6native29vectorized_elementwise_kernelILi8EZZZNS0_17rsqrt_kernel_cudaERNS_18TensorIteratorBaseEENKUlvE0_clEvENKUlvE1_clEvEUlN3c108BFloat16EE_St5arrayIPcLm2EEEEviT0_T1_ --------------------------
	.section	.text._ZN2at6native29vectorized_elementwise_kernelILi8EZZZNS0_17rsqrt_kernel_cudaERNS_18TensorIteratorBaseEENKUlvE0_clEvENKUlvE1_clEvEUlN3c108BFloat16EE_St5arrayIPcLm2EEEEviT0_T1_,"ax",@progbits
	.align	128
        .global         _ZN2at6native29vectorized_elementwise_kernelILi8EZZZNS0_17rsqrt_kernel_cudaERNS_18TensorIteratorBaseEENKUlvE0_clEvENKUlvE1_clEvEUlN3c108BFloat16EE_St5arrayIPcLm2EEEEviT0_T1_
        .type           _ZN2at6native29vectorized_elementwise_kernelILi8EZZZNS0_17rsqrt_kernel_cudaERNS_18TensorIteratorBaseEENKUlvE0_clEvENKUlvE1_clEvEUlN3c108BFloat16EE_St5arrayIPcLm2EEEEviT0_T1_,@function
        .size           _ZN2at6native29vectorized_elementwise_kernelILi8EZZZNS0_17rsqrt_kernel_cudaERNS_18TensorIteratorBaseEENKUlvE0_clEvENKUlvE1_clEvEUlN3c108BFloat16EE_St5arrayIPcLm2EEEEviT0_T1_,(.L_x_37236 - _ZN2at6native29vectorized_elementwise_kernelILi8EZZZNS0_17rsqrt_kernel_cudaERNS_18TensorIteratorBaseEENKUlvE0_clEvENKUlvE1_clEvEUlN3c108BFloat16EE_St5arrayIPcLm2EEEEviT0_T1_)
        .other          _ZN2at6native29vectorized_elementwise_kernelILi8EZZZNS0_17rsqrt_kernel_cudaERNS_18TensorIteratorBaseEENKUlvE0_clEvENKUlvE1_clEvEUlN3c108BFloat16EE_St5arrayIPcLm2EEEEviT0_T1_,@"STO_CUDA_ENTRY STV_DEFAULT"
_ZN2at6native29vectorized_elementwise_kernelILi8EZZZNS0_17rsqrt_kernel_cudaERNS_18TensorIteratorBaseEENKUlvE0_clEvENKUlvE1_clEvEUlN3c108BFloat16EE_St5arrayIPcLm2EEEEviT0_T1_:
.text._ZN2at6native29vectorized_elementwise_kernelILi8EZZZNS0_17rsqrt_kernel_cudaERNS_18TensorIteratorBaseEENKUlvE0_clEvENKUlvE1_clEvEUlN3c108BFloat16EE_St5arrayIPcLm2EEEEviT0_T1_:
        /* <DEDUP_REMOVED lines=125> */
.L_x_24564:
[----:B------:R-:W-:-:S13]  /*07d0*/  ISETP.GE.U32.AND P0, PT, R3, R2, PT ;  /* 0x000000020300720c */ /* 0x000fda0003f06070 */
[----:B------:R-:W-:Y:S05]  /*07e0*/  @P0 BRA `(.L_x_24566) ;  /* 0x0000000000300947 */ /* 0x000fea0003800000 */
[----:B0-----:R-:W0:Y:S01]  /*07f0*/  LDC.64 R4, c[0x0][0x388] ;  /* 0x0000e200ff047b82 */ /* 0x001e220000000a00 */
[----:B------:R-:W-:Y:S01]  /*0800*/  IMAD.IADD R11, R0, 0x1, R3 ;  /* 0x00000001000b7824 */ /* 0x000fe200078e0203 */
[----:B------:R-:W-:-:S03]  /*0810*/  IADD3 R3, PT, PT, R3, 0x80, RZ ;  /* 0x0000008003037810 */ /* 0x000fc60007ffe0ff */
[----:B0-----:R-:W-:-:S05]  /*0820*/  IMAD.WIDE.U32 R4, R11, 0x2, R4 ;  /* 0x000000020b047825 */ /* 0x001fca00078e0004 */
[----:B------:R1:W-:Y:S02]  /*0830*/  STG.E.U16 desc[UR4][R4.64], R6 ;  /* 0x0000000604007986 */ /* 0x0003e4000c101504 */
.L_x_24565:
[----:B------:R-:W-:-:S13]  /*0840*/  ISETP.GE.U32.AND P0, PT, R3, R2, PT ;  /* 0x000000020300720c */ /* 0x000fda0003f06070 */
[----:B------:R-:W-:Y:S05]  /*0850*/  @P0 BRA `(.L_x_24567) ;  /* 0x0000000000340947 */ /* 0x000fea0003800000 */
[----:B01----:R-:W0:Y:S01]  /*0860*/  LDC.64 R4, c[0x0][0x388] ;  /* 0x0000e200ff047b82 */ /* 0x003e220000000a00 */
[----:B------:R-:W-:Y:S02]  /*0870*/  IMAD.IADD R11, R0, 0x1, R3 ;  /* 0x00000001000b7824 */ /* 0x000fe400078e0203 */
[----:B------:R-:W-:Y:S02]  /*0880*/  VIADD R3, R3, 0x80 ;  /* 0x0000008003037836 */ /* 0x000fe40000000000 */
[----:B0-----:R-:W-:-:S05]  /*0890*/  IMAD.WIDE.U32 R4, R11, 0x2, R4 ;  /* 0x000000020b047825 */ /* 0x001fca00078e0004 */
[----:B------:R1:W-:Y:S02]  /*08a0*/  STG.E.U16 desc[UR4][R4.64], R7 ;  /* 0x0000000704007986 */ /* 0x0003e4000c101504 */
.L_x_24566:
        /* <DEDUP_REMOVED lines=8> */
.L_x_24567:
[----:B------:R-:W-:Y:S05]  /*0930*/  BSYNC.RELIABLE B1 ;  /* 0x0000000000017941 */ /* 0x000fea0003800100 */
.L_x_24563:
[----:B------:R-:W-:-:S13]  /*0940*/  ISETP.GE.U32.AND P0, PT, R3, R2, PT ;  /* 0x000000020300720c */ /* 0x000fda0003f06070 */
[----:B012---:R-:W0:Y:S01]  /*0950*/  @!P0 LDC.64 R4, c[0x0][0x388] ;  /* 0x0000e200ff048b82 */ /* 0x007e220000000a00 */
[----:B------:R-:W-:Y:S02]  /*0960*/  @!P0 IMAD.IADD R7, R0, 0x1, R3 ;  /* 0x0000000100078824 */ /* 0x000fe400078e0203 */
[----:B------:R-:W-:Y:S02]  /*0970*/  @!P0 VIADD R3, R3, 0x80 ;  /* 0x0000008003038836 */ /* 0x000fe40000000000 */
[----:B0-----:R-:W-:-:S05]  /*0980*/  @!P0 IMAD.WIDE.U32 R4, R7, 0x2, R4 ;  /* 0x0000000207048825 */ /* 0x001fca00078e0004 */
[----:B------:R2:W-:Y:S02]  /*0990*/  @!P0 STG.E.U16 desc[UR4][R4.64], R9 ;  /* 0x0000000904008986 */ /* 0x0005e4000c101504 */
.L_x_24568:
[----:B------:R-:W-:Y:S05]  /*09a0*/  BSYNC.RECONVERGENT B0 ;  /* 0x0000000000007941 */ /* 0x000fea0003800200 */
.L_x_24562:
        /* <DEDUP_REMOVED lines=8> */
.L_x_24561:
        /* <DEDUP_REMOVED lines=13> */
[----:B------:R-:W-:Y:S01]  /*0b00*/  MUFU.RSQ R10, R10 ;  /* 0x0000000a000a7308 */ /* 0x000fe20000001400 */
[----:B------:R-:W-:Y:S01]  /*0b10*/  SHF.L.U32 R11, R7, 0x10, RZ ;  /* 0x00000010070b7819 */ /* 0x000fe200000006ff */
[----:B------:R-:W-:Y:S01]  /*0b20*/  IMAD.U32 R15, R6, 0x10000, RZ ;  /* 0x00010000060f7824 */ /* 0x000fe200078e00ff */
[----:B------:R-:W-:Y:S01]  /*0b30*/  PRMT R5, R5, 0x7632, R5 ;  /* 0x0000763205057816 */ /* 0x000fe20000000005 */
[----:B------:R-:W-:Y:S01]  /*0b40*/  IMAD.U32 R13, R4, 0x10000, RZ ;  /* 0x00010000040d7824 */ /* 0x000fe200078e00ff */
[----:B------:R-:W-:-:S02]  /*0b50*/  PRMT R7, R7, 0x7632, R7 ;  /* 0x0000763207077816 */ /* 0x000fc40000000007 */
[----:B------:R-:W-:Y:S01]  /*0b60*/  SHF.L.U32 R14, R5, 0x10, RZ ;  /* 0x00000010050e7819 */ /* 0x000fe200000006ff */
[----:B------:R-:W-:Y:S02]  /*0b70*/  MUFU.RSQ R11, R11 ;  /* 0x0000000b000b7308 */ /* 0x000fe40000001400 */
[----:B------:R-:W-:-:S06]  /*0b80*/  IMAD.U32 R7, R7, 0x10000, RZ ;  /* 0x0001000007077824 */ /* 0x000fcc00078e00ff */
[----:B------:R-:W-:Y:S08]  /*0b90*/  MUFU.RSQ R9, R9 ;  /* 0x0000000900097308 */ /* 0x000ff00000001400 */
[----:B------:R-:W-:Y:S08]  /*0ba0*/  MUFU.RSQ R12, R12 ;  /* 0x0000000c000c7308 */ /* 0x000ff00000001400 */
[----:B------:R-:W0:Y:S08]  /*0bb0*/  MUFU.RSQ R16, R7 ;  /* 0x0000000700107308 */ /* 0x000e300000001400 */
[----:B------:R-:W1:Y:S08]  /*0bc0*/  MUFU.RSQ R15, R15 ;  /* 0x0000000f000f7308 */ /* 0x000e700000001400 */
[----:B------:R-:W2:Y:S01]  /*0bd0*/  MUFU.RSQ R14, R14 ;  /* 0x0000000e000e7308 */ /* 0x000ea20000001400 */
[----:B0-----:R-:W-:-:S07]  /*0be0*/  F2FP.BF16.F32.PACK_AB R7, R16, R11 ;  /* 0x0000000b1007723e */ /* 0x001fce00000010ff */
[----:B------:R-:W0:Y:S01]  /*0bf0*/  MUFU.RSQ R13, R13 ;  /* 0x0000000d000d7308 */ /* 0x000e220000001400 */
[----:B-1----:R-:W-:Y:S02]  /*0c00*/  F2FP.BF16.F32.PACK_AB R6, R15, R10 ;  /* 0x0000000a0f06723e */ /* 0x002fe400000010ff */
[----:B--2---:R-:W-:Y:S02]  /*0c10*/  F2FP.BF16.F32.PACK_AB R5, R14, R9 ;  /* 0x000000090e05723e */ /* 0x004fe400000010ff */
[----:B0-----:R-:W-:-:S05]  /*0c20*/  F2FP.BF16.F32.PACK_AB R4, R13, R12 ;  /* 0x0000000c0d04723e */ /* 0x001fca00000010ff */
[----:B------:R-:W-:Y:S01]  /*0c30*/  STG.E.128 desc[UR4][R2.64], R4 ;  /* 0x0000000402007986 */ /* 0x000fe2000c101d04 */
[----:B------:R-:W-:Y:S05]  /*0c40*/  EXIT ;  /* 0x000000000000794d */ /* 0x000fea0003800000 */
.L_x_24569:
        /* <DEDUP_REMOVED lines=11> */
.L_x_37236:


//--------------------- .text._ZN2at6native18elementwise_kernelILi128ELi4EZNS0_15gpu_kernel_implIZZZNS0_17rsqrt_kernel_cudaERNS_18TensorIteratorBaseEENKUlvE0_clEvENKUlvE0_clEvEUlfE_EEvS4_RKT_EUliE_EEviT1_ --------------------------
	.section	.text._ZN2at6native18elementwise_kernelILi128ELi4EZNS0_15gpu_kernel_implIZZZNS0_17rsqrt_kernel_cudaERNS_18TensorIteratorBaseEENKUlvE0_clEvENKUlvE0_clEvEUlfE_EEvS4_RKT_EUliE_EEviT1_,"ax",@progbits
	.align	128
        .global         _ZN2at6native18elementwise_kernelILi128ELi4EZNS0_15gpu_kernel_implIZZZNS0_17rsqrt_kernel_cudaERNS_18TensorIteratorBaseEENKUlvE0_clEvENKUlvE0_clEvEUlfE_EEvS4_RKT_EUliE_EEviT1_
        .type           _ZN2at6native18elementwise_kernelILi128ELi4EZNS0_15gpu_kernel_implIZZZNS0_17rsqrt_kernel_cudaERNS_18TensorIteratorBaseEENKUlvE0_clEvENKUlvE0_clEvEUlfE_EEvS4_RKT_EUliE_EEviT1_,@function
        .size           _ZN2at6native18elementwise_kernelILi128ELi4EZNS0_15gpu_kernel_implIZZZNS0_17rsqrt_kernel_cudaERNS_18TensorIteratorBaseEENKUlvE0_clEvENKUlvE0_clEvEUlfE_EEvS4_RKT_EUliE_EEviT1_,(.L_x_37237 - _ZN2at6native18elementwise_kernelILi128ELi4EZNS0_15gpu_kernel_implIZZZNS0_17rsqrt_kernel_cudaERNS_18TensorIteratorBaseEENKUlvE0_clEvENKUlvE0_clEvEUlfE_EEvS4_RKT_EUliE_EEviT1_)
        .other          _ZN2at6native18elementwise_kernelILi128ELi4EZNS0_15gpu_kernel_implIZZZNS0_17rsqrt_kernel_cudaERNS_18TensorIteratorBaseEENKUlvE0_clEvENKUlvE0_clEvEUlfE_EEvS4_RKT_EUliE_EEviT1_,@"STO_CUDA_ENTRY STV_DEFAULT"
_ZN2at6native18elementwise_kernelILi128ELi4EZNS0_15gpu_kernel_implIZZZNS0_17rsqrt_kernel_cudaERNS_18TensorIteratorBaseEENKUlvE0_clEvENKUlvE0_clEvEUlfE_EEvS4_RKT_EUliE_EEviT1_:
.text._ZN2at6native18elementwise_kernelILi128ELi4EZNS0_15gpu_kernel_implIZZZNS0_17rsqrt_kernel_cudaERNS_18TensorIteratorBaseEENKUlvE0_clEvENKUlvE0_clEvEUlfE_EEvS4_RKT_EUliE_EEviT1_:
        /* <DEDUP_REMOVED lines=319> */
.L_x_24572:
        /* <DEDUP_REMOVED lines=18> */
.L_x_24577:
[----:B------:R-:W2:Y:S02]  /*1510*/  LDG.E.U8 R2, desc[UR36][R2.64] ;  /* 0x0000002402027981 */ /* 0x000ea4000c1e1100 */
[----:B--2---:R-:W-:Y:S01]  /*1520*/  I2FP.F32.U32 R4, R2 ;  /* 0x0000000200047245 */ /* 0x004fe20000201000 */
[----:B------:R-:W-:Y:S06]  /*1530*/  BRA `(.L_x_24579) ;  /* 0x0000000c00247947 */ /* 0x000fec0003800000 */
.L_x_24576:
        /* <DEDUP_REMOVED lines=9> */
.L_x_24581:
[----:B------:R-:W2:Y:S02]  /*15d0*/  LDG.E R2, desc[UR36][R2.64] ;  /* 0x0000002402027981 */ /* 0x000ea4000c1e1900 */
[----:B--2---:R-:W-:Y:S01]  /*15e0*/  I2FP.F32.S32 R4, R2 ;  /* 0x0000000200047245 */ /* 0x004fe20000201400 */
[----:B------:R-:W-:Y:S06]  /*15f0*/  BRA `(.L_x_24579) ;  /* 0x0000000800f47947 */ /* 0x000fec0003800000 */
.L_x_24580:
[----:B------:R-:W2:Y:S02]  /*1600*/  LDG.E.U16 R2, desc[UR36][R2.64] ;  /* 0x0000002402027981 */ /* 0x000ea4000c1e1500 */
[----:B--2---:R0:W1:Y:S01]  /*1610*/  I2F.S16 R4, R2 ;  /* 0x0000000200047306 */ /* 0x0040620000101400 */
[----:B------:R-:W-:Y:S05]  /*1620*/  BRA `(.L_x_24579) ;  /* 0x0000000800e87947 */ /* 0x000fea0003800000 */
.L_x_24575:
        /* <DEDUP_REMOVED lines=8> */
.L_x_24583:
[----:B------:R-:W2:Y:S02]  /*16b0*/  LDG.E.U16 R2, desc[UR36][R2.64] ;  /* 0x0000002402027981 */ /* 0x000ea4000c1e1500 */
[----:B--2---:R-:W-:Y:S01]  /*16c0*/  HADD2.F32 R4, -RZ, R2.H0_H0 ;  /* 0x20000002ff047230 */ /* 0x004fe20000004100 */
[----:B------:R-:W-:Y:S06]  /*16d0*/  BRA `(.L_x_24579) ;  /* 0x0000000800bc7947 */ /* 0x000fec0003800000 */
.L_x_24582:
        /* <DEDUP_REMOVED lines=8> */
.L_x_24585:
[----:B------:R-:W2:Y:S02]  /*1760*/  LDG.E.U16 R2, desc[UR36][R2.64] ;  /* 0x0000002402027981 */ /* 0x000ea4000c1e1500 */
[----:B--2---:R-:W-:Y:S01]  /*1770*/  HADD2.F32 R4, -RZ, R2.H0_H0 ;  /* 0x20000002ff047230 */ /* 0x004fe20000004100 */
[----:B------:R-:W-:Y:S06]  /*1780*/  BRA `(.L_x_24579) ;  /* 0x0000000800907947 */ /* 0x000fec0003800000 */
.L_x_24584:
[----:B------:R-:W2:Y:S01]  /*1790*/  LDG.E.64 R2, desc[UR36][R2.64] ;  /* 0x0000002402027981 */ /* 0x000ea2000c1e1b00 */
[----:B------:R-:W-:Y:S01]  /*17a0*/  UMOV UR4, 0xf0000000 ;  /* 0xf000000000047882 */ /* 0x000fe20000000000 */
[----:B------:R-:W-:Y:S01]  /*17b0*/  UMOV UR5, 0x380fffff ;  /* 0x380fffff00057882 */ /* 0x000fe20000000000 */
[----:B--2---:R-:W0:Y:S01]  /*17c0*/  F2F.F32.F64 R4, R2 ;  /* 0x0000000200047310 */ /* 0x004e220000301000 */
[----:B------:R-:W-:-:S14]  /*17d0*/  DSETP.GEU.AND P0, PT, |R2|, UR4, PT ;  /* 0x0000000402007e2a */ /* 0x000fdc000bf0e200 */
[----:B0-----:R-:W-:Y:S01]  /*17e0*/  @!P0 FMUL R4, R4, 1.175494350822287508e-38 ;  /* 0x0080000004048820 */ /* 0x001fe20000400000 */
[----:B------:R-:W-:Y:S06]  /*17f0*/  BRA `(.L_x_24579) ;  /* 0x0000000800747947 */ /* 0x000fec0003800000 */
.L_x_24574:
        /* <DEDUP_REMOVED lines=12> */
.L_x_24588:
[----:B------:R-:W2:Y:S01]  /*18c0*/  LDG.E.64 R2, desc[UR36][R2.64] ;  /* 0x0000002402027981 */ /* 0x000ea2000c1e1b00 */
[----:B------:R-:W-:Y:S01]  /*18d0*/  UMOV UR4, 0xf0000000 ;  /* 0xf000000000047882 */ /* 0x000fe20000000000 */
[----:B------:R-:W-:Y:S01]  /*18e0*/  UMOV UR5, 0x380fffff ;  /* 0x380fffff00057882 */ /* 0x000fe20000000000 */
[----:B--2---:R-:W0:Y:S01]  /*18f0*/  F2F.F32.F64 R4, R2 ;  /* 0x0000000200047310 */ /* 0x004e220000301000 */
[----:B------:R-:W-:-:S14]  /*1900*/  DSETP.GEU.AND P0, PT, |R2|, UR4, PT ;  /* 0x0000000402007e2a */ /* 0x000fdc000bf0e200 */
[----:B0-----:R-:W-:Y:S01]  /*1910*/  @!P0 FMUL R4, R4, 1.175494350822287508e-38 ;  /* 0x0080000004048820 */ /* 0x001fe20000400000 */
[----:B------:R-:W-:Y:S06]  /*1920*/  BRA `(.L_x_24579) ;  /* 0x0000000800287947 */ /* 0x000fec0003800000 */
.L_x_24587:
        /* <DEDUP_REMOVED lines=25> */
.L_x_24590:
        /* <DEDUP_REMOVED lines=12> */
.L_x_24589:
[----:B------:R-:W2:Y:S02]  /*1b80*/  LDG.E.U16 R2, desc[UR36][R2.64] ;  /* 0x0000002402027981 */ /* 0x000ea4000c1e1500 */
[----:B--2---:R-:W-:Y:S01]  /*1b90*/  SHF.L.U32 R4, R2, 0x10, RZ ;  /* 0x0000001002047819 */ /* 0x004fe200000006ff */
[----:B------:R-:W-:Y:S06]  /*1ba0*/  BRA `(.L_x_24579) ;  /* 0x0000000400887947 */ /* 0x000fec0003800000 */
.L_x_24586:
        /* <DEDUP_REMOVED lines=11> */
.L_x_24593:
        /* <DEDUP_REMOVED lines=20> */
.L_x_24595:
[----:B------:R-:W-:Y:S05]  /*1da0*/  BSYNC.RECONVERGENT B0 ;  /* 0x0000000000007941 */ /* 0x000fea0003800200 */
.L_x_24594:
[----:B------:R-:W-:Y:S01]  /*1db0*/  IMAD.SHL.U32 R0, R0, 0x100000, RZ ;  /* 0x0010000000007824 */ /* 0x000fe200078e00ff */
[----:B------:R-:W-:-:S04]  /*1dc0*/  LEA R2, R2, 0x3b800000, 0x17 ;  /* 0x3b80000002027811 */ /* 0x000fc800078eb8ff */
[----:B------:R-:W-:Y:S01]  /*1dd0*/  LOP3.LUT R4, R2, R0, R7, 0xfe, !PT ;  /* 0x0000000002047212 */ /* 0x000fe200078efe07 */
[----:B------:R-:W-:Y:S06]  /*1de0*/  BRA `(.L_x_24579) ;  /* 0x0000000000f87947 */ /* 0x000fec0003800000 */
.L_x_24592:
        /* <DEDUP_REMOVED lines=20> */
.L_x_24597:
[----:B------:R-:W-:Y:S05]  /*1f30*/  BSYNC.RECONVERGENT B0 ;  /* 0x0000000000007941 */ /* 0x000fea0003800200 */
.L_x_24596:
[----:B------:R-:W-:Y:S01]  /*1f40*/  IMAD.SHL.U32 R0, R0, 0x200000, RZ ;  /* 0x0020000000007824 */ /* 0x000fe200078e00ff */
[----:B------:R-:W-:-:S04]  /*1f50*/  LEA R2, R2, 0x37800000, 0x17 ;  /* 0x3780000002027811 */ /* 0x000fc800078eb8ff */
[----:B------:R-:W-:Y:S01]  /*1f60*/  LOP3.LUT R4, R2, R0, R7, 0xfe, !PT ;  /* 0x0000000002047212 */ /* 0x000fe200078efe07 */
[----:B------:R-:W-:Y:S06]  /*1f70*/  BRA `(.L_x_24579) ;  /* 0x0000000000947947 */ /* 0x000fec0003800000 */
.L_x_24591:
[----:B------:R-:W-:-:S09]  /*1f80*/  UISETP.NE.AND UP0, UPT, UR4, 0x1c, UPT ;  /* 0x0000001c0400788c */ /* 0x000fd2000bf05270 */
[----:B------:R-:W-:Y:S05]  /*1f90*/  BRA.U !UP0, `(.L_x_24598) ;  /* 0x0000000108847547 */ /* 0x000fea000b800000 */
[----:B------:R-:W-:-:S09]  /*1fa0*/  UISETP.NE.AND UP0, UPT, UR4, 0x1d, UPT ;  /* 0x0000001d0400788c */ /* 0x000fd2000bf05270 */
[----:B------:R-:W-:Y:S05]  /*1fb0*/  BRA.U !UP0, `(.L_x_24599) ;  /* 0x0000000108707547 */ /* 0x000fea000b800000 */
[----:B------:R-:W-:-:S09]  /*1fc0*/  UISETP.NE.AND UP0, UPT, UR4, 0x2c, UPT ;  /* 0x0000002c0400788c */ /* 0x000fd2000bf05270 */
[----:B------:R-:W-:Y:S05]  /*1fd0*/  BRA.U !UP0, `(.L_x_24600) ;  /* 0x0000000108487547 */ /* 0x000fea000b800000 */
.L_x_24578:
        /* <DEDUP_REMOVED lines=16> */
.L_x_24601:
[----:B------:R-:W-:Y:S01]  /*20e0*/  IMAD.MOV.U32 R4, RZ, RZ, RZ ;  /* 0x000000ffff047224 */ /* 0x000fe200078e00ff */
[----:B------:R-:W-:Y:S06]  /*20f0*/  BRA `(.L_x_24579) ;  /* 0x0000000000347947 */ /* 0x000fec0003800000 */
.L_x_24600:
        /* <DEDUP_REMOVED lines=8> */
.L_x_24599:
[----:B------:R-:W2:Y:S02]  /*2180*/  LDG.E.64 R2, desc[UR36][R2.64] ;  /* 0x0000002402027981 */ /* 0x000ea4000c1e1b00 */
[----:B--2---:R0:W1:Y:S01]  /*2190*/  I2F.U64 R4, R2 ;  /* 0x0000000200047312 */ /* 0x0040620000301000 */
[----:B------:R-:W-:Y:S05]  /*21a0*/  BRA `(.L_x_24579) ;  /* 0x0000000000087947 */ /* 0x000fea0003800000 */
.L_x_24598:
[----:B------:R-:W2:Y:S02]  /*21b0*/  LDG.E R2, desc[UR36][R2.64] ;  /* 0x0000002402027981 */ /* 0x000ea4000c1e1900 */
[----:B--2---:R-:W-:-:S07]  /*21c0*/  I2FP.F32.U32 R4, R2 ;  /* 0x0000000200047245 */ /* 0x004fce0000201000 */
.L_x_24579:
[----:B------:R-:W-:Y:S05]  /*21d0*/  BSYNC.RECONVERGENT B6 ;  /* 0x0000000000067941 */ /* 0x000fea0003800200 */
.L_x_24573:
[----:B------:R-:W2:Y:S01]  /*21e0*/  LDCU.64 UR6, c[0x0][0x580] ;  /* 0x0000b000ff0677ac */ /* 0x000ea20008000a00 */
[----:B01---5:R-:W0:Y:S01]  /*21f0*/  MUFU.RSQ R4, R4 ;  /* 0x0000000400047308 */ /* 0x023e220000001400 */
        /* <DEDUP_REMOVED lines=16> */
.L_x_24605:
[----:B------:R-:W0:Y:S02]  /*2300*/  F2I.S64.TRUNC R4, R4 ;  /* 0x0000000400047311 */ /* 0x000e24000020d900 */
[----:B0-----:R-:W-:-:S05]  /*2310*/  IMAD.MOV.U32 R7, RZ, RZ, R4 ;  /* 0x000000ffff077224 */ /* 0x001fca00078e0004 */
[----:B------:R0:W-:Y:S01]  /*2320*/  STG.E.U8 desc[UR36][R2.64], R7 ;  /* 0x0000000702007986 */ /* 0x0001e2000c101124 */
[----:B------:R-:W-:Y:S05]  /*2330*/  BRA `(.L_x_24607) ;  /* 0x0000000c002c7947 */ /* 0x000fea0003800000 */
.L_x_24604:
        /* <DEDUP_REMOVED lines=9> */
.L_x_24609:
[----:B------:R-:W0:Y:S02]  /*23d0*/  F2I.FTZ.TRUNC.NTZ R5, R4 ;  /* 0x0000000400057305 */ /* 0x000e24000021f100 */
[----:B0-----:R0:W-:Y:S01]  /*23e0*/  STG.E desc[UR36][R2.64], R5 ;  /* 0x0000000502007986 */ /* 0x0011e2000c101924 */
[----:B------:R-:W-:Y:S05]  /*23f0*/  BRA `(.L_x_24607) ;  /* 0x0000000800fc7947 */ /* 0x000fea0003800000 */
.L_x_24608:
[----:B------:R-:W0:Y:S02]  /*2400*/  F2I.FTZ.TRUNC.NTZ R5, R4 ;  /* 0x0000000400057305 */ /* 0x000e24000021f100 */
[----:B0-----:R0:W-:Y:S01]  /*2410*/  STG.E.U16 desc[UR36][R2.64], R5 ;  /* 0x0000000502007986 */ /* 0x0011e2000c101524 */
[----:B------:R-:W-:Y:S05]  /*2420*/  BRA `(.L_x_24607) ;  /* 0x0000000800f07947 */ /* 0x000fea0003800000 */
.L_x_24603:
        /* <DEDUP_REMOVED lines=8> */
.L_x_24611:
[----:B------:R-:W-:-:S05]  /*24b0*/  F2FP.F16.F32.PACK_AB R4, RZ, R4 ;  /* 0x00000004ff04723e */ /* 0x000fca00000000ff */
[----:B------:R0:W-:Y:S01]  /*24c0*/  STG.E.U16 desc[UR36][R2.64], R4 ;  /* 0x0000000402007986 */ /* 0x0001e2000c101524 */
[----:B------:R-:W-:Y:S05]  /*24d0*/  BRA `(.L_x_24607) ;  /* 0x0000000800c47947 */ /* 0x000fea0003800000 */
.L_x_24610:
        /* <DEDUP_REMOVED lines=9> */
.L_x_24613:
[----:B------:R-:W-:-:S04]  /*2570*/  F2FP.F16.F32.PACK_AB R5, RZ, R4 ;  /* 0x00000004ff05723e */ /* 0x000fc800000000ff */
[----:B------:R-:W-:-:S05]  /*2580*/  PRMT R5, R5, 0x5410, RZ ;  /* 0x0000541005057816 */ /* 0x000fca00000000ff */
[----:B------:R0:W-:Y:S01]  /*2590*/  STG.E desc[UR36][R2.64], R5 ;  /* 0x0000000502007986 */ /* 0x0001e2000c101924 */
[----:B------:R-:W-:Y:S05]  /*25a0*/  BRA `(.L_x_24607) ;  /* 0x0000000800907947 */ /* 0x000fea0003800000 */
.L_x_24612:
[----:B------:R-:W-:-:S06]  /*25b0*/  FMUL.FTZ R4, R4, 1 ;  /* 0x3f80000004047820 */ /* 0x000fcc0000410000 */
[----:B------:R-:W0:Y:S02]  /*25c0*/  F2F.F64.F32 R4, R4 ;  /* 0x0000000400047310 */ /* 0x000e240000201800 */
[----:B0-----:R0:W-:Y:S01]  /*25d0*/  STG.E.64 desc[UR36][R2.64], R4 ;  /* 0x0000000402007986 */ /* 0x0011e2000c101b24 */
[----:B------:R-:W-:Y:S05]  /*25e0*/  BRA `(.L_x_24607) ;  /* 0x0000000800807947 */ /* 0x000fea0003800000 */
.L_x_24602:
        /* <DEDUP_REMOVED lines=12> */
.L_x_24616:
[----:B------:R-:W-:Y:S01]  /*26b0*/  FMUL.FTZ R4, R4, 1 ;  /* 0x3f80000004047820 */ /* 0x000fe20000410000 */
[----:B------:R-:W-:-:S05]  /*26c0*/  CS2R R6, SRZ ;  /* 0x0000000000067805 */ /* 0x000fca000001ff00 */
[----:B------:R-:W0:Y:S02]  /*26d0*/  F2F.F64.F32 R4, R4 ;  /* 0x0000000400047310 */ /* 0x000e240000201800 */
[----:B0-----:R0:W-:Y:S01]  /*26e0*/  STG.E.128 desc[UR36][R2.64], R4 ;  /* 0x0000000402007986 */ /* 0x0011e2000c101d24 */
[----:B------:R-:W-:Y:S05]  /*26f0*/  BRA `(.L_x_24607) ;  /* 0x00000008003c7947 */ /* 0x000fea0003800000 */
.L_x_24615:
        /* <DEDUP_REMOVED lines=18> */
.L_x_24620:
[----:B------:R-:W-:Y:S05]  /*2820*/  BSYNC.RECONVERGENT B0 ;  /* 0x0000000000007941 */ /* 0x000fea0003800200 */
.L_x_24619:
[----:B------:R-:W-:-:S05]  /*2830*/  LOP3.LUT R7, R0, 0x80, R7, 0xf8, !PT ;  /* 0x0000008000077812 */ /* 0x000fca00078ef807 */
[----:B------:R0:W-:Y:S01]  /*2840*/  STG.E.U8 desc[UR36][R2.64], R7 ;  /* 0x0000000702007986 */ /* 0x0001e2000c101124 */
[----:B------:R-:W-:Y:S05]  /*2850*/  BRA `(.L_x_24607) ;  /* 0x0000000400e47947 */ /* 0x000fea0003800000 */
.L_x_24618:
        /* <DEDUP_REMOVED lines=14> */
.L_x_24622:
[----:B------:R-:W-:Y:S05]  /*2940*/  BSYNC.RECONVERGENT B0 ;  /* 0x0000000000007941 */ /* 0x000fea0003800200 */
.L_x_24621:
[----:B------:R-:W-:-:S05]  /*2950*/  LOP3.LUT R5, R0, 0x80, R7, 0xf8, !PT ;  /* 0x0000008000057812 */ /* 0x000fca00078ef807 */
[----:B------:R0:W-:Y:S01]  /*2960*/  STG.E.U8 desc[UR36][R2.64], R5 ;  /* 0x0000000502007986 */ /* 0x0001e2000c101124 */
[----:B------:R-:W-:Y:S05]  /*2970*/  BRA `(.L_x_24607) ;  /* 0x00000004009c7947 */ /* 0x000fea0003800000 */
.L_x_24617:
[----:B------:R-:W-:-:S05]  /*2980*/  F2FP.BF16.F32.PACK_AB R4, RZ, R4 ;  /* 0x00000004ff04723e */ /* 0x000fca00000010ff */
[----:B------:R0:W-:Y:S01]  /*2990*/  STG.E.U16 desc[UR36][R2.64], R4 ;  /* 0x0000000402007986 */ /* 0x0001e2000c101524 */
[----:B------:R-:W-:Y:S05]  /*29a0*/  BRA `(.L_x_24607) ;  /* 0x0000000400907947 */ /* 0x000fea0003800000 */
.L_x_24614:
        /* <DEDUP_REMOVED lines=11> */
.L_x_24625:
        /* <DEDUP_REMOVED lines=12> */
.L_x_24628:
[----:B------:R-:W-:-:S04]  /*2b20*/  SHF.R.U32.HI R0, RZ, 0x14, R4 ;  /* 0x00000014ff007819 */ /* 0x000fc80000011604 */
[----:B------:R-:W-:-:S04]  /*2b30*/  LOP3.LUT R5, R0, 0x1, RZ, 0xc0, !PT ;  /* 0x0000000100057812 */ /* 0x000fc800078ec0ff */
[----:B------:R-:W-:-:S04]  /*2b40*/  IADD3 R0, PT, PT, R4, 0x487ffff, R5 ;  /* 0x0487ffff04007810 */ /* 0x000fc80007ffe005 */
[----:B------:R-:W-:-:S04]  /*2b50*/  SHF.R.U32.HI R0, RZ, 0x14, R0 ;  /* 0x00000014ff007819 */ /* 0x000fc80000011600 */
[----:B------:R-:W-:-:S07]  /*2b60*/  LOP3.LUT R5, R0, 0xff, RZ, 0xc0, !PT ;  /* 0x000000ff00057812 */ /* 0x000fce00078ec0ff */
.L_x_24629:
[----:B------:R-:W-:-:S04]  /*2b70*/  SHF.R.U32.HI R4, RZ, 0x18, R4 ;  /* 0x00000018ff047819 */ /* 0x000fc80000011604 */
[----:B------:R-:W-:-:S04]  /*2b80*/  LOP3.LUT R5, R5, 0x80, R4, 0xf8, !PT ;  /* 0x0000008005057812 */ /* 0x000fc800078ef804 */
[----:B------:R-:W-:-:S07]  /*2b90*/  PRMT R0, R5, 0x7610, R0 ;  /* 0x0000761005007816 */ /* 0x000fce0000000000 */
.L_x_24627:
[----:B------:R-:W-:Y:S05]  /*2ba0*/  BSYNC.RECONVERGENT B0 ;  /* 0x0000000000007941 */ /* 0x000fea0003800200 */
.L_x_24626:
[----:B------:R4:W-:Y:S01]  /*2bb0*/  STG.E.U8 desc[UR36][R2.64], R0 ;  /* 0x0000000002007986 */ /* 0x0009e2000c101124 */
[----:B------:R-:W-:Y:S05]  /*2bc0*/  BRA `(.L_x_24607) ;  /* 0x0000000400087947 */ /* 0x000fea0003800000 */
.L_x_24624:
        /* <DEDUP_REMOVED lines=12> */
.L_x_24632:
[----:B------:R-:W-:-:S04]  /*2c90*/  SHF.R.U32.HI R0, RZ, 0x15, R4 ;  /* 0x00000015ff007819 */ /* 0x000fc80000011604 */
[----:B------:R-:W-:-:S04]  /*2ca0*/  LOP3.LUT R5, R0, 0x1, RZ, 0xc0, !PT ;  /* 0x0000000100057812 */ /* 0x000fc800078ec0ff */
[----:B------:R-:W-:-:S04]  /*2cb0*/  IADD3 R0, PT, PT, R4, 0x88fffff, R5 ;  /* 0x088fffff04007810 */ /* 0x000fc80007ffe005 */
[----:B------:R-:W-:-:S04]  /*2cc0*/  SHF.R.U32.HI R0, RZ, 0x15, R0 ;  /* 0x00000015ff007819 */ /* 0x000fc80000011600 */
[----:B------:R-:W-:-:S07]  /*2cd0*/  LOP3.LUT R5, R0, 0xff, RZ, 0xc0, !PT ;  /* 0x000000ff00057812 */ /* 0x000fce00078ec0ff */
.L_x_24633:
[----:B------:R-:W-:-:S04]  /*2ce0*/  SHF.R.U32.HI R4, RZ, 0x18, R4 ;  /* 0x00000018ff047819 */ /* 0x000fc80000011604 */
[----:B------:R-:W-:-:S04]  /*2cf0*/  LOP3.LUT R5, R5, 0x80, R4, 0xf8, !PT ;  /* 0x0000008005057812 */ /* 0x000fc800078ef804 */
[----:B------:R-:W-:-:S07]  /*2d00*/  PRMT R0, R5, 0x7610, R0 ;  /* 0x0000761005007816 */ /* 0x000fce0000000000 */
.L_x_24631:
[----:B------:R-:W-:Y:S05]  /*2d10*/  BSYNC.RECONVERGENT B0 ;  /* 0x0000000000007941 */ /* 0x000fea0003800200 */
.L_x_24630:
[----:B------:R3:W-:Y:S01]  /*2d20*/  STG.E.U8 desc[UR36][R2.64], R0 ;  /* 0x0000000002007986 */ /* 0x0007e2000c101124 */
[----:B------:R-:W-:Y:S05]  /*2d30*/  BRA `(.L_x_24607) ;  /* 0x0000000000ac7947 */ /* 0x000fea0003800000 */
.L_x_24623:
[----:B------:R-:W-:-:S09]  /*2d40*/  UISETP.NE.AND UP0, UPT, UR4, 0x1c, UPT ;  /* 0x0000001c0400788c */ /* 0x000fd2000bf05270 */
[----:B------:R-:W-:Y:S05]  /*2d50*/  BRA.U !UP0, `(.L_x_24634) ;  /* 0x00000001089c7547 */ /* 0x000fea000b800000 */
[----:B------:R-:W-:-:S09]  /*2d60*/  UISETP.NE.AND UP0, UPT, UR4, 0x1d, UPT ;  /* 0x0000001d0400788c */ /* 0x000fd2000bf05270 */
[----:B------:R-:W-:Y:S05]  /*2d70*/  BRA.U !UP0, `(.L_x_24635) ;  /* 0x0000000108887547 */ /* 0x000fea000b800000 */
[----:B------:R-:W-:-:S09]  /*2d80*/  UISETP.NE.AND UP0, UPT, UR4, 0x2c, UPT ;  /* 0x0000002c0400788c */ /* 0x000fd2000bf05270 */
[----:B------:R-:W-:Y:S05]  /*2d90*/  BRA.U !UP0, `(.L_x_24636) ;  /* 0x0000000108447547 */ /* 0x000fea000b800000 */
.L_x_24606:
        /* <DEDUP_REMOVED lines=16> */
.L_x_24637:
[----:B------:R-:W-:Y:S05]  /*2ea0*/  BRA `(.L_x_24607) ;  /* 0x0000000000507947 */ /* 0x000fea0003800000 */
.L_x_24636:
        /* <DEDUP_REMOVED lines=15> */
.L_x_24635:
[----:B------:R-:W0:Y:S02]  /*2fa0*/  F2I.U64.TRUNC R4, R4 ;  /* 0x0000000400047311 */ /* 0x000e24000020d800 */
[----:B0-----:R1:W-:Y:S01]  /*2fb0*/  STG.E.64 desc[UR36][R2.64], R4 ;  /* 0x0000000402007986 */ /* 0x0013e2000c101b24 */
[----:B------:R-:W-:Y:S05]  /*2fc0*/  BRA `(.L_x_24607) ;  /* 0x0000000000087947 */ /* 0x000fea0003800000 */
.L_x_24634:
[----:B------:R-:W0:Y:S02]  /*2fd0*/  F2I.FTZ.U32.TRUNC.NTZ R5, R4 ;  /* 0x0000000400057305 */ /* 0x000e24000021f000 */
[----:B0-----:R0:W-:Y:S02]  /*2fe0*/  STG.E desc[UR36][R2.64], R5 ;  /* 0x0000000502007986 */ /* 0x0011e4000c101924 */
.L_x_24607:
[----:B------:R-:W-:-:S07]  /*2ff0*/  VIADD R17, R17, 0x80 ;  /* 0x0000008011117836 */ /* 0x000fce0000000000 */
.L_x_24571:
[----:B------:R-:W-:Y:S05]  /*3000*/  BSYNC.RECONVERGENT B7 ;  /* 0x0000000000077941 */ /* 0x000fea0003800200 */
.L_x_24570:
        /* <DEDUP_REMOVED lines=307> */
.L_x_24640:
        /* <DEDUP_REMOVED lines=18> */
.L_x_24645:
[----:B------:R-:W2:Y:S02]  /*4460*/  LDG.E.U8 R2, desc[UR36][R2.64] ;  /* 0x0000002402027981 */ /* 0x000ea4000c1e1100 */
[----:B--2---:R-:W-:Y:S01]  /*4470*/  I2FP.F32.U32 R4, R2 ;  /* 0x0000000200047245 */ /* 0x004fe20000201000 */
[----:B------:R-:W-:Y:S06]  /*4480*/  BRA `(.L_x_24647) ;  /* 0x0000000c00247947 */ /* 0x000fec0003800000 */
.L_x_24644:
        /* <DEDUP_REMOVED lines=9> */
.L_x_24649:
[----:B------:R-:W2:Y:S02]  /*4520*/  LDG.E R2, desc[UR36][R2.64] ;  /* 0x0000002402027981 */ /* 0x000ea4000c1e1900 */
[----:B--2---:R-:W-:Y:S01]  /*4530*/  I2FP.F32.S32 R4, R2 ;  /* 0x0000000200047245 */ /* 0x004fe20000201400 */
[----:B------:R-:W-:Y:S06]  /*4540*/  BRA `(.L_x_24647) ;  /* 0x0000000800f47947 */ /* 0x000fec0003800000 */
.L_x_24648:
[----:B------:R-:W2:Y:S02]  /*4550*/  LDG.E.U16 R2, desc[UR36][R2.64] ;  /* 0x0000002402027981 */ /* 0x000ea4000c1e1500 */
[----:B--2---:R0:W1:Y:S01]  /*4560*/  I2F.S16 R4, R2 ;  /* 0x0000000200047306 */ /* 0x0040620000101400 */
[----:B------:R-:W-:Y:S05]  /*4570*/  BRA `(.L_x_24647) ;  /* 0x0000000800e87947 */ /* 0x000fea0003800000 */
.L_x_24643:
        /* <DEDUP_REMOVED lines=8> */
.L_x_24651:
[----:B------:R-:W2:Y:S02]  /*4600*/  LDG.E.U16 R2, desc[UR36][R2.64] ;  /* 0x0000002402027981 */ /* 0x000ea4000c1e1500 */
[----:B--2---:R-:W-:Y:S01]  /*4610*/  HADD2.F32 R4, -RZ, R2.H0_H0 ;  /* 0x20000002ff047230 */ /* 0x004fe20000004100 */
[----:B------:R-:W-:Y:S06]  /*4620*/  BRA `(.L_x_24647) ;  /* 0x0000000800bc7947 */ /* 0x000fec0003800000 */
.L_x_24650:
        /* <DEDUP_REMOVED lines=8> */
.L_x_24653:
[----:B------:R-:W2:Y:S02]  /*46b0*/  LDG.E.U16 R2, desc[UR36][R2.64] ;  /* 0x0000002402027981 */ /* 0x000ea4000c1e1500 */
[----:B--2---:R-:W-:Y:S01]  /*46c0*/  HADD2.F32 R4, -RZ, R2.H0_H0 ;  /* 0x20000002ff047230 */ /* 0x004fe20000004100 */
[----:B------:R-:W-:Y:S06]  /*46d0*/  BRA `(.L_x_24647) ;  /* 0x0000000800907947 */ /* 0x000fec0003800000 */
.L_x_24652:
[----:B------:R-:W2:Y:S01]  /*46e0*/  LDG.E.64 R2, desc[UR36][R2.64] ;  /* 0x0000002402027981 */ /* 0x000ea2000c1e1b00 */
[----:B------:R-:W-:Y:S01]  /*46f0*/  UMOV UR4, 0xf0000000 ;  /* 0xf000000000047882 */ /* 0x000fe20000000000 */
[----:B------:R-:W-:Y:S01]  /*4700*/  UMOV UR5, 0x380fffff ;  /* 0x380fffff00057882 */ /* 0x000fe20000000000 */
[----:B--2---:R-:W0:Y:S01]  /*4710*/  F2F.F32.F64 R4, R2 ;  /* 0x0000000200047310 */ /* 0x004e220000301000 */
[----:B------:R-:W-:-:S14]  /*4720*/  DSETP.GEU.AND P0, PT, |R2|, UR4, PT ;  /* 0x0000000402007e2a */ /* 0x000fdc000bf0e200 */
[----:B0-----:R-:W-:Y:S01]  /*4730*/  @!P0 FMUL R4, R4, 1.175494350822287508e-38 ;  /* 0x0080000004048820 */ /* 0x001fe20000400000 */
[----:B------:R-:W-:Y:S06]  /*4740*/  BRA `(.L_x_24647) ;  /* 0x0000000800747947 */ /* 0x000fec0003800000 */
.L_x_24642:
        /* <DEDUP_REMOVED lines=12> */
.L_x_24656:
[----:B------:R-:W2:Y:S01]  /*4810*/  LDG.E.64 R2, desc[UR36][R2.64] ;  /* 0x0000002402027981 */ /* 0x000ea2000c1e1b00 */
[----:B------:R-:W-:Y:S01]  /*4820*/  UMOV UR4, 0xf0000000 ;  /* 0xf000000000047882 */ /* 0x000fe20000000000 */
[----:B------:R-:W-:Y:S01]  /*4830*/  UMOV UR5, 0x380fffff ;  /* 0x380fffff00057882 */ /* 0x000fe20000000000 */
[----:B--2---:R-:W0:Y:S01]  /*4840*/  F2F.F32.F64 R4, R2 ;  /* 0x0000000200047310 */ /* 0x004e220000301000 */
[----:B------:R-:W-:-:S14]  /*4850*/  DSETP.GEU.AND P0, PT, |R2|, UR4, PT ;  /* 0x0000000402007e2a */ /* 0x000fdc000bf0e200 */
[----:B0-----:R-:W-:Y:S01]  /*4860*/  @!P0 FMUL R4, R4, 1.175494350822287508e-38 ;  /* 0x0080000004048820 */ /* 0x001fe20000400000 */
[----:B------:R-:W-:Y:S06]  /*4870*/  BRA `(.L_x_24647) ;  /* 0x0000000800287947 */ /* 0x000fec0003800000 */
.L_x_24655:
        /* <DEDUP_REMOVED lines=25> */
.L_x_24658:
        /* <DEDUP_REMOVED lines=12> */
.L_x_24657:
[----:B------:R-:W2:Y:S02]  /*4ad0*/  LDG.E.U16 R2, desc[UR36][R2.64] ;  /* 0x0000002402027981 */ /* 0x000ea4000c1e1500 */
[----:B--2---:R-:W-:Y:S01]  /*4ae0*/  IMAD.U32 R4, R2, 0x10000, RZ ;  /* 0x0001000002047824 */ /* 0x004fe200078e00ff */
[----:B------:R-:W-:Y:S06]  /*4af0*/  BRA `(.L_x_24647) ;  /* 0x0000000400887947 */ /* 0x000fec0003800000 */
.L_x_24654:
        /* <DEDUP_REMOVED lines=11> */
.L_x_24661:
        /* <DEDUP_REMOVED lines=20> */
.L_x_24663:
[----:B------:R-:W-:Y:S05]  /*4cf0*/  BSYNC.RECONVERGENT B0 ;  /* 0x0000000000007941 */ /* 0x000fea0003800200 */
.L_x_24662:
[----:B------:R-:W-:Y:S01]  /*4d00*/  IMAD.SHL.U32 R0, R0, 0x100000, RZ ;  /* 0x0010000000007824 */ /* 0x000fe200078e00ff */
[----:B------:R-:W-:-:S04]  /*4d10*/  LEA R2, R2, 0x3b800000, 0x17 ;  /* 0x3b80000002027811 */ /* 0x000fc800078eb8ff */
[----:B------:R-:W-:Y:S01]  /*4d20*/  LOP3.LUT R4, R2, R0, R7, 0xfe, !PT ;  /* 0x0000000002047212 */ /* 0x000fe200078efe07 */
[----:B------:R-:W-:Y:S06]  /*4d30*/  BRA `(.L_x_24647) ;  /* 0x0000000000f87947 */ /* 0x000fec0003800000 */
.L_x_24660:
        /* <DEDUP_REMOVED lines=20> */
.L_x_24665:
[----:B------:R-:W-:Y:S05]  /*4e80*/  BSYNC.RECONVERGENT B0 ;  /* 0x0000000000007941 */ /* 0x000fea0003800200 */
.L_x_24664:
[----:B------:R-:W-:Y:S02]  /*4e90*/  SHF.L.U32 R0, R0, 0x15, RZ ;  /* 0x0000001500007819 */ /* 0x000fe400000006ff */
[----:B------:R-:W-:-:S04]  /*4ea0*/  LEA R2, R2, 0x37800000, 0x17 ;  /* 0x3780000002027811 */ /* 0x000fc800078eb8ff */
[----:B------:R-:W-:Y:S01]  /*4eb0*/  LOP3.LUT R4, R2, R0, R7, 0xfe, !PT ;  /* 0x0000000002047212 */ /* 0x000fe200078efe07 */
[----:B------:R-:W-:Y:S06]  /*4ec0*/  BRA `(.L_x_24647) ;  /* 0x0000000000947947 */ /* 0x000fec0003800000 */
.L_x_24659:
        /* <DEDUP_REMOVED lines=14> */
.L_x_24646:
        /* <DEDUP_REMOVED lines=16> */
.L_x_24668:
[----:B------:R-:W-:Y:S01]  /*50b0*/  IMAD.MOV.U32 R4, RZ, RZ, RZ ;  /* 0x000000ffff047224 */ /* 0x000fe200078e00ff */
[----:B------:R-:W-:Y:S06]  /*50c0*/  BRA `(.L_x_24647) ;  /* 0x0000000000147947 */ /* 0x000fec0003800000 */
.L_x_24667:
[----:B------:R-:W2:Y:S02]  /*50d0*/  LDG.E.64 R2, desc[UR36][R2.64] ;  /* 0x0000002402027981 */ /* 0x000ea4000c1e1b00 */
[----:B--2---:R0:W1:Y:S01]  /*50e0*/  I2F.U64 R4, R2 ;  /* 0x0000000200047312 */ /* 0x0040620000301000 */
[----:B------:R-:W-:Y:S05]  /*50f0*/  BRA `(.L_x_24647) ;  /* 0x0000000000087947 */ /* 0x000fea0003800000 */
.L_x_24666:
[----:B------:R-:W2:Y:S02]  /*5100*/  LDG.E R2, desc[UR36][R2.64] ;  /* 0x0000002402027981 */ /* 0x000ea4000c1e1900 */
[----:B--2---:R-:W-:-:S07]  /*5110*/  I2FP.F32.U32 R4, R2 ;  /* 0x0000000200047245 */ /* 0x004fce0000201000 */
.L_x_24647:
[----:B------:R-:W-:Y:S05]  /*5120*/  BSYNC.RECONVERGENT B6 ;  /* 0x0000000000067941 */ /* 0x000fea0003800200 */
.L_x_24641:
[----:B------:R-:W2:Y:S01]  /*5130*/  LDCU.64 UR6, c[0x0][0x580] ;  /* 0x0000b000ff0677ac */ /* 0x000ea20008000a00 */
[----:B01---5:R-:W0:Y:S01]  /*5140*/  MUFU.RSQ R4, R4 ;  /* 0x0000000400047308 */ /* 0x023e220000001400 */
        /* <DEDUP_REMOVED lines=16> */
.L_x_24672:
[----:B------:R-:W0:Y:S02]  /*5250*/  F2I.S64.TRUNC R4, R4 ;  /* 0x0000000400047311 */ /* 0x000e24000020d900 */
[----:B0-----:R-:W-:-:S05]  /*5260*/  MOV R7, R4 ;  /* 0x0000000400077202 */ /* 0x001fca0000000f00 */
[----:B------:R3:W-:Y:S01]  /*5270*/  STG.E.U8 desc[UR36][R2.64], R7 ;  /* 0x0000000702007986 */ /* 0x0007e2000c101124 */
[----:B------:R-:W-:Y:S05]  /*5280*/  BRA `(.L_x_24674) ;  /* 0x0000000c00287947 */ /* 0x000fea0003800000 */
.L_x_24671:
        /* <DEDUP_REMOVED lines=9> */
.L_x_24676:
[----:B------:R-:W0:Y:S02]  /*5320*/  F2I.FTZ.TRUNC.NTZ R5, R4 ;  /* 0x0000000400057305 */ /* 0x000e24000021f100 */
[----:B0-----:R2:W-:Y:S01]  /*5330*/  STG.E desc[UR36][R2.64], R5 ;  /* 0x0000000502007986 */ /* 0x0015e2000c101924 */
[----:B------:R-:W-:Y:S05]  /*5340*/  BRA `(.L_x_24674) ;  /* 0x0000000800f87947 */ /* 0x000fea0003800000 */
.L_x_24675:
[----:B------:R-:W0:Y:S02]  /*5350*/  F2I.FTZ.TRUNC.NTZ R5, R4 ;  /* 0x0000000400057305 */ /* 0x000e24000021f100 */
[----:B0-----:R0:W-:Y:S01]  /*5360*/  STG.E.U16 desc[UR36][R2.64], R5 ;  /* 0x0000000502007986 */ /* 0x0011e2000c101524 */
[----:B------:R-:W-:Y:S05]  /*5370*/  BRA `(.L_x_24674) ;  /* 0x0000000800ec7947 */ /* 0x000fea0003800000 */
.L_x_24670:
        /* <DEDUP_REMOVED lines=8> */
.L_x_24678:
[----:B------:R-:W-:-:S05]  /*5400*/  F2FP.F16.F32.PACK_AB R4, RZ, R4 ;  /* 0x00000004ff04723e */ /* 0x000fca00000000ff */
[----:B------:R0:W-:Y:S01]  /*5410*/  STG.E.U16 desc[UR36][R2.64], R4 ;  /* 0x0000000402007986 */ /* 0x0001e2000c101524 */
[----:B------:R-:W-:Y:S05]  /*5420*/  BRA `(.L_x_24674) ;  /* 0x0000000800c07947 */ /* 0x000fea0003800000 */
.L_x_24677:
        /* <DEDUP_REMOVED lines=9> */
.L_x_24680:
[----:B------:R-:W-:-:S04]  /*54c0*/  F2FP.F16.F32.PACK_AB R5, RZ, R4 ;  /* 0x00000004ff05723e */ /* 0x000fc800000000ff */
[----:B------:R-:W-:-:S05]  /*54d0*/  PRMT R5, R5, 0x5410, RZ ;  /* 0x0000541005057816 */ /* 0x000fca00000000ff */
[----:B------:R0:W-:Y:S01]  /*54e0*/  STG.E desc[UR36][R2.64], R5 ;  /* 0x0000000502007986 */ /* 0x0001e2000c101924 */
[----:B------:R-:W-:Y:S05]  /*54f0*/  BRA `(.L_x_24674) ;  /* 0x00000008008c7947 */ /* 0x000fea0003800000 */
.L_x_24679:
[----:B------:R-:W-:-:S06]  /*5500*/  FMUL.FTZ R4, R4, 1 ;  /* 0x3f80000004047820 */ /* 0x000fcc0000410000 */
[----:B------:R-:W0:Y:S02]  /*5510*/  F2F.F64.F32 R4, R4 ;  /* 0x0000000400047310 */ /* 0x000e240000201800 */
[----:B0-----:R0:W-:Y:S01]  /*5520*/  STG.E.64 desc[UR36][R2.64], R4 ;  /* 0x0000000402007986 */ /* 0x0011e2000c101b24 */
[----:B------:R-:W-:Y:S05]  /*5530*/  BRA `(.L_x_24674) ;  /* 0x00000008007c7947 */ /* 0x000fea0003800000 */
.L_x_24669:
        /* <DEDUP_REMOVED lines=13> */
.L_x_24684:
        /* <DEDUP_REMOVED lines=16> */
.L_x_24687:
[----:B------:R-:W-:-:S04]  /*5710*/  SHF.R.U32.HI R4, RZ, 0x18, R4 ;  /* 0x00000018ff047819 */ /* 0x000fc80000011604 */
[----:B------:R-:W-:-:S04]  /*5720*/  LOP3.LUT R4, R5, 0x80, R4, 0xf8, !PT ;  /* 0x0000008005047812 */ /* 0x000fc800078ef804 */
[----:B------:R-:W-:-:S07]  /*5730*/  PRMT R0, R4, 0x7610, R0 ;  /* 0x0000761004007816 */ /* 0x000fce0000000000 */
.L_x_24686:
[----:B------:R-:W-:Y:S05]  /*5740*/  BSYNC.RECONVERGENT B0 ;  /* 0x0000000000007941 */ /* 0x000fea0003800200 */
.L_x_24685:
[----:B------:R0:W-:Y:S01]  /*5750*/  STG.E.U8 desc[UR36][R2.64], R0 ;  /* 0x0000000002007986 */ /* 0x0001e2000c101124 */
[----:B------:R-:W-:Y:S05]  /*5760*/  BRA `(.L_x_24674) ;  /* 0x0000000400f07947 */ /* 0x000fea0003800000 */
.L_x_24683:
        /* <DEDUP_REMOVED lines=16> */
.L_x_24690:
[----:B------:R-:W-:-:S04]  /*5870*/  SHF.R.U32.HI R4, RZ, 0x18, R4 ;  /* 0x00000018ff047819 */ /* 0x000fc80000011604 */
[----:B------:R-:W-:-:S04]  /*5880*/  LOP3.LUT R5, R5, 0x80, R4, 0xf8, !PT ;  /* 0x0000008005057812 */ /* 0x000fc800078ef804 */
[----:B------:R-:W-:-:S07]  /*5890*/  PRMT R0, R5, 0x7610, R0 ;  /* 0x0000761005007816 */ /* 0x000fce0000000000 */
.L_x_24689:
[----:B------:R-:W-:Y:S05]  /*58a0*/  BSYNC.RECONVERGENT B0 ;  /* 0x0000000000007941 */ /* 0x000fea0003800200 */
.L_x_24688:
[----:B------:R0:W-:Y:S01]  /*58b0*/  STG.E.U8 desc[UR36][R2.64], R0 ;  /* 0x0000000002007986 */ /* 0x0001e2000c101124 */
[----:B------:R-:W-:Y:S05]  /*58c0*/  BRA `(.L_x_24674) ;  /* 0x0000000400987947 */ /* 0x000fea0003800000 */
.L_x_24682:
        /* <DEDUP_REMOVED lines=21> */
.L_x_24692:
[----:B------:R-:W0:Y:S02]  /*5a20*/  F2I.U64.TRUNC R4, R4 ;  /* 0x0000000400047311 */ /* 0x000e24000020d800 */
[----:B0-----:R0:W-:Y:S01]  /*5a30*/  STG.E.64 desc[UR36][R2.64], R4 ;  /* 0x0000000402007986 */ /* 0x0011e2000c101b24 */
[----:B------:R-:W-:Y:S05]  /*5a40*/  BRA `(.L_x_24674) ;  /* 0x0000000400387947 */ /* 0x000fea0003800000 */
.L_x_24691:
[----:B------:R-:W0:Y:S02]  /*5a50*/  F2I.FTZ.U32.TRUNC.NTZ R5, R4 ;  /* 0x0000000400057305 */ /* 0x000e24000021f000 */
[----:B0-----:R0:W-:Y:S01]  /*5a60*/  STG.E desc[UR36][R2.64], R5 ;  /* 0x0000000502007986 */ /* 0x0011e2000c101924 */
[----:B------:R-:W-:Y:S05]  /*5a70*/  BRA `(.L_x_24674) ;  /* 0x00000004002c7947 */ /* 0x000fea0003800000 */
.L_x_24681:
        /* <DEDUP_REMOVED lines=10> */
.L_x_24694:
[----:B------:R-:W-:Y:S01]  /*5b20*/  FMUL.FTZ R4, R4, 1 ;  /* 0x3f80000004047820 */ /* 0x000fe20000410000 */
[----:B------:R-:W-:-:S05]  /*5b30*/  CS2R R6, SRZ ;  /* 0x0000000000067805 */ /* 0x000fca000001ff00 */
[----:B------:R-:W0:Y:S02]  /*5b40*/  F2F.F64.F32 R4, R4 ;  /* 0x0000000400047310 */ /* 0x000e240000201800 */
[----:B0-----:R0:W-:Y:S01]  /*5b50*/  STG.E.128 desc[UR36][R2.64], R4 ;  /* 0x0000000402007986 */ /* 0x0011e2000c101d24 */
[----:B------:R-:W-:Y:S05]  /*5b60*/  BRA `(.L_x_24674) ;  /* 0x0000000000f07947 */ /* 0x000fea0003800000 */
.L_x_24693:
[----:B------:R-:W-:-:S09]  /*5b70*/  UISETP.NE.AND UP0, UPT, UR4, 0xf, UPT ;  /* 0x0000000f0400788c */ /* 0x000fd2000bf05270 */
[----:B------:R-:W-:Y:S05]  /*5b80*/  BRA.U !UP0, `(.L_x_24695) ;  /* 0x0000000108e07547 */ /* 0x000fea000b800000 */
[----:B------:R-:W-:-:S09]  /*5b90*/  UISETP.NE.AND UP0, UPT, UR4, 0x17, UPT ;  /* 0x000000170400788c */ /* 0x000fd2000bf05270 */
[----:B------:R-:W-:Y:S05]  /*5ba0*/  BRA.U !UP0, `(.L_x_24696) ;  /* 0x00000001088c7547 */ /* 0x000fea000b800000 */
[----:B------:R-:W-:-:S09]  /*5bb0*/  UISETP.NE.AND UP0, UPT, UR4, 0x18, UPT ;  /* 0x000000180400788c */ /* 0x000fd2000bf05270 */
[----:B------:R-:W-:Y:S05]  /*5bc0*/  BRA.U !UP0, `(.L_x_24697) ;  /* 0x0000000108447547 */ /* 0x000fea000b800000 */
.L_x_24673:
        /* <DEDUP_REMOVED lines=16> */
.L_x_24698:
[----:B------:R-:W-:Y:S05]  /*5cd0*/  BRA `(.L_x_24674) ;  /* 0x0000000000947947 */ /* 0x000fea0003800000 */
.L_x_24697:
        /* <DEDUP_REMOVED lines=12> */
.L_x_24700:
[----:B------:R-:W-:Y:S05]  /*5da0*/  BSYNC.RECONVERGENT B0 ;  /* 0x0000000000007941 */ /* 0x000fea0003800200 */
.L_x_24699:
[----:B------:R-:W-:-:S05]  /*5db0*/  LOP3.LUT R5, R0, 0x80, R7, 0xf8, !PT ;  /* 0x0000008000057812 */ /* 0x000fca00078ef807 */
[----:B------:R0:W-:Y:S01]  /*5dc0*/  STG.E.U8 desc[UR36][R2.64], R5 ;  /* 0x0000000502007986 */ /* 0x0001e2000c101124 */
[----:B------:R-:W-:Y:S05]  /*5dd0*/  BRA `(.L_x_24674) ;  /* 0x0000000000547947 */ /* 0x000fea0003800000 */
.L_x_24696:
        /* <DEDUP_REMOVED lines=11> */
.L_x_24702:
[----:B------:R-:W-:Y:S02]  /*5e90*/  ISETP.GT.U32.AND P0, PT, R6, 0x7f800000, PT ;  /* 0x7f8000000600780c */ /* 0x000fe40003f04070 */
[----:B------:R-:W-:-:S04]  /*5ea0*/  MOV R0, 0x7f ;  /* 0x0000007f00007802 */ /* 0x000fc80000000f00 */
[----:B------:R-:W-:-:S07]  /*5eb0*/  SEL R0, R0, 0x7c, P0 ;  /* 0x0000007c00007807 */ /* 0x000fce0000000000 */
.L_x_24703:
[----:B------:R-:W-:Y:S05]  /*5ec0*/  BSYNC.RECONVERGENT B0 ;  /* 0x0000000000007941 */ /* 0x000fea0003800200 */
.L_x_24701:
[----:B------:R-:W-:-:S04]  /*5ed0*/  SHF.R.U32.HI R5, RZ, 0x18, R4 ;  /* 0x00000018ff057819 */ /* 0x000fc80000011604 */
[----:B------:R-:W-:-:S05]  /*5ee0*/  LOP3.LUT R5, R0, 0x80, R5, 0xf8, !PT ;  /* 0x0000008000057812 */ /* 0x000fca00078ef805 */
[----:B------:R0:W-:Y:S01]  /*5ef0*/  STG.E.U8 desc[UR36][R2.64], R5 ;  /* 0x0000000502007986 */ /* 0x0001e2000c101124 */
[----:B------:R-:W-:Y:S05]  /*5f00*/  BRA `(.L_x_24674) ;  /* 0x0000000000087947 */ /* 0x000fea0003800000 */
.L_x_24695:
[----:B------:R-:W-:-:S05]  /*5f10*/  F2FP.BF16.F32.PACK_AB R4, RZ, R4 ;  /* 0x00000004ff04723e */ /* 0x000fca00000010ff */
[----:B------:R0:W-:Y:S02]  /*5f20*/  STG.E.U16 desc[UR36][R2.64], R4 ;  /* 0x0000000402007986 */ /* 0x0001e4000c101524 */
.L_x_24674:
[----:B------:R-:W-:-:S07]  /*5f30*/  VIADD R17, R17, 0x80 ;  /* 0x0000008011117836 */ /* 0x000fce0000000000 */
.L_x_24639:
[----:B------:R-:W-:Y:S05]  /*5f40*/  BSYNC.RECONVERGENT B7 ;  /* 0x0000000000077941 */ /* 0x000fea0003800200 */
.L_x_24638:
        /* <DEDUP_REMOVED lines=307> */
.L_x_24706:
        /* <DEDUP_REMOVED lines=18> */
.L_x_24711:
[----:B------:R-:W2:Y:S02]  /*73a0*/  LDG.E.U8 R2, desc[UR36][R2.64] ;  /* 0x0000002402027981 */ /* 0x000ea4000c1e1100 */
[----:B--2---:R-:W-:Y:S01]  /*73b0*/  I2FP.F32.U32 R4, R2 ;  /* 0x0000000200047245 */ /* 0x004fe20000201000 */
[----:B------:R-:W-:Y:S06]  /*73c0*/  BRA `(.L_x_24713) ;  /* 0x0000000c00247947 */ /* 0x000fec0003800000 */
.L_x_24710:
        /* <DEDUP_REMOVED lines=9> */
.L_x_24715:
[----:B------:R-:W2:Y:S02]  /*7460*/  LDG.E R2, desc[UR36][R2.64] ;  /* 0x0000002402027981 */ /* 0x000ea4000c1e1900 */
[----:B--2---:R-:W-:Y:S01]  /*7470*/  I2FP.F32.S32 R4, R2 ;  /* 0x0000000200047245 */ /* 0x004fe20000201400 */
[----:B------:R-:W-:Y:S06]  /*7480*/  BRA `(.L_x_24713) ;  /* 0x0000000800f47947 */ /* 0x000fec0003800000 */
.L_x_24714:
[----:B------:R-:W2:Y:S02]  /*7490*/  LDG.E.U16 R2, desc[UR36][R2.64] ;  /* 0x0000002402027981 */ /* 0x000ea4000c1e1500 */
[----:B--2---:R2:W3:Y:S01]  /*74a0*/  I2F.S16 R4, R2 ;  /* 0x0000000200047306 */ /* 0x0044e20000101400 */
[----:B------:R-:W-:Y:S05]  /*74b0*/  BRA `(.L_x_24713) ;  /* 0x0000000800e87947 */ /* 0x000fea0003800000 */
.L_x_24709:
        /* <DEDUP_REMOVED lines=8> */
.L_x_24717:
[----:B------:R-:W2:Y:S02]  /*7540*/  LDG.E.U16 R2, desc[UR36][R2.64] ;  /* 0x0000002402027981 */ /* 0x000ea4000c1e1500 */
[----:B--2---:R-:W-:Y:S01]  /*7550*/  HADD2.F32 R4, -RZ, R2.H0_H0 ;  /* 0x20000002ff047230 */ /* 0x004fe20000004100 */
[----:B------:R-:W-:Y:S06]  /*7560*/  BRA `(.L_x_24713) ;  /* 0x0000000800bc7947 */ /* 0x000fec0003800000 */
.L_x_24716:
        /* <DEDUP_REMOVED lines=8> */
.L_x_24719:
[----:B------:R-:W2:Y:S02]  /*75f0*/  LDG.E.U16 R2, desc[UR36][R2.64] ;  /* 0x0000002402027981 */ /* 0x000ea4000c1e1500 */
[----:B--2---:R-:W-:Y:S01]  /*7600*/  HADD2.F32 R4, -RZ, R2.H0_H0 ;  /* 0x20000002ff047230 */ /* 0x004fe20000004100 */
[----:B------:R-:W-:Y:S06]  /*7610*/  BRA `(.L_x_24713) ;  /* 0x0000000800907947 */ /* 0x000fec0003800000 */
.L_x_24718:
[----:B------:R-:W2:Y:S01]  /*7620*/  LDG.E.64 R2, desc[UR36][R2.64] ;  /* 0x0000002402027981 */ /* 0x000ea2000c1e1b00 */
[----:B------:R-:W-:Y:S01]  /*7630*/  UMOV UR4, 0xf0000000 ;  /* 0xf000000000047882 */ /* 0x000fe20000000000 */
[----:B------:R-:W-:Y:S01]  /*7640*/  UMOV UR5, 0x380fffff ;  /* 0x380fffff00057882 */ /* 0x000fe20000000000 */
[----:B--2---:R-:W0:Y:S01]  /*7650*/  F2F.F32.F64 R4, R2 ;  /* 0x0000000200047310 */ /* 0x004e220000301000 */
[----:B------:R-:W-:-:S14]  /*7660*/  DSETP.GEU.AND P0, PT, |R2|, UR4, PT ;  /* 0x0000000402007e2a */ /* 0x000fdc000bf0e200 */
[----:B0-----:R-:W-:Y:S01]  /*7670*/  @!P0 FMUL R4, R4, 1.175494350822287508e-38 ;  /* 0x0080000004048820 */ /* 0x001fe20000400000 */
[----:B------:R-:W-:Y:S06]  /*7680*/  BRA `(.L_x_24713) ;  /* 0x0000000800747947 */ /* 0x000fec0003800000 */
.L_x_24708:
        /* <DEDUP_REMOVED lines=12> */
.L_x_24722:
[----:B------:R-:W2:Y:S01]  /*7750*/  LDG.E.64 R2, desc[UR36][R2.64] ;  /* 0x0000002402027981 */ /* 0x000ea2000c1e1b00 */
[----:B------:R-:W-:Y:S01]  /*7760*/  UMOV UR4, 0xf0000000 ;  /* 0xf000000000047882 */ /* 0x000fe20000000000 */
[----:B------:R-:W-:Y:S01]  /*7770*/  UMOV UR5, 0x380fffff ;  /* 0x380fffff00057882 */ /* 0x000fe20000000000 */
[----:B--2---:R-:W0:Y:S01]  /*7780*/  F2F.F32.F64 R4, R2 ;  /* 0x0000000200047310 */ /* 0x004e220000301000 */
[----:B------:R-:W-:-:S14]  /*7790*/  DSETP.GEU.AND P0, PT, |R2|, UR4, PT ;  /* 0x0000000402007e2a */ /* 0x000fdc000bf0e200 */
[----:B0-----:R-:W-:Y:S01]  /*77a0*/  @!P0 FMUL R4, R4, 1.175494350822287508e-38 ;  /* 0x0080000004048820 */ /* 0x001fe20000400000 */
[----:B------:R-:W-:Y:S06]  /*77b0*/  BRA `(.L_x_24713) ;  /* 0x0000000800287947 */ /* 0x000fec0003800000 */
.L_x_24721:
        /* <DEDUP_REMOVED lines=25> */
.L_x_24724:
        /* <DEDUP_REMOVED lines=12> */
.L_x_24723:
[----:B------:R-:W2:Y:S02]  /*7a10*/  LDG.E.U16 R2, desc[UR36][R2.64] ;  /* 0x0000002402027981 */ /* 0x000ea4000c1e1500 */
[----:B--2---:R-:W-:Y:S01]  /*7a20*/  IMAD.U32 R4, R2, 0x10000, RZ ;  /* 0x0001000002047824 */ /* 0x004fe200078e00ff */
[----:B------:R-:W-:Y:S06]  /*7a30*/  BRA `(.L_x_24713) ;  /* 0x0000000400887947 */ /* 0x000fec0003800000 */
.L_x_24720:
        /* <DEDUP_REMOVED lines=11> */
.L_x_24727:
        /* <DEDUP_REMOVED lines=20> */
.L_x_24729:
[----:B------:R-:W-:Y:S05]  /*7c30*/  BSYNC.RECONVERGENT B0 ;  /* 0x0000000000007941 */ /* 0x000fea0003800200 */
.L_x_24728:
[----:B------:R-:W-:Y:S02]  /*7c40*/  SHF.L.U32 R0, R0, 0x14, RZ ;  /* 0x0000001400007819 */ /* 0x000fe400000006ff */
[----:B------:R-:W-:-:S04]  /*7c50*/  LEA R2, R2, 0x3b800000, 0x17 ;  /* 0x3b80000002027811 */ /* 0x000fc800078eb8ff */
[----:B------:R-:W-:Y:S01]  /*7c60*/  LOP3.LUT R4, R2, R0, R7, 0xfe, !PT ;  /* 0x0000000002047212 */ /* 0x000fe200078efe07 */
[----:B------:R-:W-:Y:S06]  /*7c70*/  BRA `(.L_x_24713) ;  /* 0x0000000000f87947 */ /* 0x000fec0003800000 */
.L_x_24726:
        /* <DEDUP_REMOVED lines=20> */
.L_x_24731:
[----:B------:R-:W-:Y:S05]  /*7dc0*/  BSYNC.RECONVERGENT B0 ;  /* 0x0000000000007941 */ /* 0x000fea0003800200 */
.L_x_24730:
[----:B------:R-:W-:Y:S01]  /*7dd0*/  IMAD.SHL.U32 R0, R0, 0x200000, RZ ;  /* 0x0020000000007824 */ /* 0x000fe200078e00ff */
[----:B------:R-:W-:-:S04]  /*7de0*/  LEA R2, R2, 0x37800000, 0x17 ;  /* 0x3780000002027811 */ /* 0x000fc800078eb8ff */
[----:B------:R-:W-:Y:S01]  /*7df0*/  LOP3.LUT R4, R2, R0, R7, 0xfe, !PT ;  /* 0x0000000002047212 */ /* 0x000fe200078efe07 */
[----:B------:R-:W-:Y:S06]  /*7e00*/  BRA `(.L_x_24713) ;  /* 0x0000000000947947 */ /* 0x000fec0003800000 */
.L_x_24725:
        /* <DEDUP_REMOVED lines=14> */
.L_x_24712:
        /* <DEDUP_REMOVED lines=16> */
.L_x_24734:
[----:B------:R-:W-:Y:S01]  /*7ff0*/  MOV R4, RZ ;  /* 0x000000ff00047202 */ /* 0x000fe20000000f00 */
[----:B------:R-:W-:Y:S06]  /*8000*/  BRA `(.L_x_24713) ;  /* 0x0000000000147947 */ /* 0x000fec0003800000 */
.L_x_24733:
[----:B------:R-:W2:Y:S02]  /*8010*/  LDG.E.64 R2, desc[UR36][R2.64] ;  /* 0x0000002402027981 */ /* 0x000ea4000c1e1b00 */
[----:B--2---:R0:W1:Y:S01]  /*8020*/  I2F.U64 R4, R2 ;  /* 0x0000000200047312 */ /* 0x0040620000301000 */
[----:B------:R-:W-:Y:S05]  /*8030*/  BRA `(.L_x_24713) ;  /* 0x0000000000087947 */ /* 0x000fea0003800000 */
.L_x_24732:
[----:B------:R-:W2:Y:S02]  /*8040*/  LDG.E R2, desc[UR36][R2.64] ;  /* 0x0000002402027981 */ /* 0x000ea4000c1e1900 */
[----:B--2---:R-:W-:-:S07]  /*8050*/  I2FP.F32.U32 R4, R2 ;  /* 0x0000000200047245 */ /* 0x004fce0000201000 */
.L_x_24713:
[----:B------:R-:W-:Y:S05]  /*8060*/  BSYNC.RECONVERGENT B6 ;  /* 0x0000000000067941 */ /* 0x000fea0003800200 */
.L_x_24707:
[----:B------:R-:W2:Y:S01]  /*8070*/  LDCU.64 UR6, c[0x0][0x580] ;  /* 0x0000b000ff0677ac */ /* 0x000ea20008000a00 */
[----:B01-3-5:R-:W0:Y:S01]  /*8080*/  MUFU.RSQ R4, R4 ;  /* 0x0000000400047308 */ /* 0x02be220000001400 */
        /* <DEDUP_REMOVED lines=16> */
.L_x_24738:
[----:B------:R-:W0:Y:S02]  /*8190*/  F2I.S64.TRUNC R4, R4 ;  /* 0x0000000400047311 */ /* 0x000e24000020d900 */
[----:B0-----:R-:W-:-:S05]  /*81a0*/  IMAD.MOV.U32 R7, RZ, RZ, R4 ;  /* 0x000000ffff077224 */ /* 0x001fca00078e0004 */
[----:B------:R0:W-:Y:S01]  /*81b0*/  STG.E.U8 desc[UR36][R2.64], R7 ;  /* 0x0000000702007986 */ /* 0x0001e2000c101124 */
[----:B------:R-:W-:Y:S05]  /*81c0*/  BRA `(.L_x_24740) ;  /* 0x0000000c00287947 */ /* 0x000fea0003800000 */
.L_x_24737:
        /* <DEDUP_REMOVED lines=9> */
.L_x_24742:
[----:B------:R-:W0:Y:S02]  /*8260*/  F2I.FTZ.TRUNC.NTZ R5, R4 ;  /* 0x0000000400057305 */ /* 0x000e24000021f100 */
[----:B0-----:R0:W-:Y:S01]  /*8270*/  STG.E desc[UR36][R2.64], R5 ;  /* 0x0000000502007986 */ /* 0x0011e2000c101924 */
[----:B------:R-:W-:Y:S05]  /*8280*/  BRA `(.L_x_24740) ;  /* 0x0000000800f87947 */ /* 0x000fea0003800000 */
.L_x_24741:
[----:B------:R-:W0:Y:S02]  /*8290*/  F2I.FTZ.TRUNC.NTZ R5, R4 ;  /* 0x0000000400057305 */ /* 0x000e24000021f100 */
[----:B0-----:R0:W-:Y:S01]  /*82a0*/  STG.E.U16 desc[UR36][R2.64], R5 ;  /* 0x0000000502007986 */ /* 0x0011e2000c101524 */
[----:B------:R-:W-:Y:S05]  /*82b0*/  BRA `(.L_x_24740) ;  /* 0x0000000800ec7947 */ /* 0x000fea0003800000 */
.L_x_24736:
        /* <DEDUP_REMOVED lines=8> */
.L_x_24744:
[----:B------:R-:W-:-:S05]  /*8340*/  F2FP.F16.F32.PACK_AB R4, RZ, R4 ;  /* 0x00000004ff04723e */ /* 0x000fca00000000ff */
[----:B------:R0:W-:Y:S01]  /*8350*/  STG.E.U16 desc[UR36][R2.64], R4 ;  /* 0x0000000402007986 */ /* 0x0001e2000c101524 */
[----:B------:R-:W-:Y:S05]  /*8360*/  BRA `(.L_x_24740) ;  /* 0x0000000800c07947 */ /* 0x000fea0003800000 */
.L_x_24743:
        /* <DEDUP_REMOVED lines=9> */
.L_x_24746:
[----:B------:R-:W-:-:S04]  /*8400*/  F2FP.F16.F32.PACK_AB R5, RZ, R4 ;  /* 0x00000004ff05723e */ /* 0x000fc800000000ff */
[----:B------:R-:W-:-:S05]  /*8410*/  PRMT R5, R5, 0x5410, RZ ;  /* 0x0000541005057816 */ /* 0x000fca00000000ff */
[----:B------:R0:W-:Y:S01]  /*8420*/  STG.E desc[UR36][R2.64], R5 ;  /* 0x0000000502007986 */ /* 0x0001e2000c101924 */
[----:B------:R-:W-:Y:S05]  /*8430*/  BRA `(.L_x_24740) ;  /* 0x00000008008c7947 */ /* 0x000fea0003800000 */
.L_x_24745:
[----:B------:R-:W-:-:S06]  /*8440*/  FMUL.FTZ R4, R4, 1 ;  /* 0x3f80000004047820 */ /* 0x000fcc0000410000 */
[----:B------:R-:W0:Y:S02]  /*8450*/  F2F.F64.F32 R4, R4 ;  /* 0x0000000400047310 */ /* 0x000e240000201800 */
[----:B0-----:R0:W-:Y:S01]  /*8460*/  STG.E.64 desc[UR36][R2.64], R4 ;  /* 0x0000000402007986 */ /* 0x0011e2000c101b24 */
[----:B------:R-:W-:Y:S05]  /*8470*/  BRA `(.L_x_24740) ;  /* 0x00000008007c7947 */ /* 0x000fea0003800000 */
.L_x_24735:
        /* <DEDUP_REMOVED lines=13> */
.L_x_24750:
        /* <DEDUP_REMOVED lines=16> */
.L_x_24753:
[----:B------:R-:W-:-:S04]  /*8650*/  SHF.R.U32.HI R4, RZ, 0x18, R4 ;  /* 0x00000018ff047819 */ /* 0x000fc80000011604 */
[----:B------:R-:W-:-:S04]  /*8660*/  LOP3.LUT R4, R5, 0x80, R4, 0xf8, !PT ;  /* 0x0000008005047812 */ /* 0x000fc800078ef804 */
[----:B------:R-:W-:-:S07]  /*8670*/  PRMT R0, R4, 0x7610, R0 ;  /* 0x0000761004007816 */ /* 0x000fce0000000000 */
.L_x_24752:
[----:B------:R-:W-:Y:S05]  /*8680*/  BSYNC.RECONVERGENT B0 ;  /* 0x0000000000007941 */ /* 0x000fea0003800200 */
.L_x_24751:
[----:B------:R0:W-:Y:S01]  /*8690*/  STG.E.U8 desc[UR36][R2.64], R0 ;  /* 0x0000000002007986 */ /* 0x0001e2000c101124 */
[----:B------:R-:W-:Y:S05]  /*86a0*/  BRA `(.L_x_24740) ;  /* 0x0000000400f07947 */ /* 0x000fea0003800000 */
.L_x_24749:
        /* <DEDUP_REMOVED lines=16> */
.L_x_24756:
[----:B------:R-:W-:-:S04]  /*87b0*/  SHF.R.U32.HI R4, RZ, 0x18, R4 ;  /* 0x00000018ff047819 */ /* 0x000fc80000011604 */
[----:B------:R-:W-:-:S04]  /*87c0*/  LOP3.LUT R5, R5, 0x80, R4, 0xf8, !PT ;  /* 0x0000008005057812 */ /* 0x000fc800078ef804 */
[----:B------:R-:W-:-:S07]  /*87d0*/  PRMT R0, R5, 0x7610, R0 ;  /* 0x0000761005007816 */ /* 0x000fce0000000000 */
.L_x_24755:
[----:B------:R-:W-:Y:S05]  /*87e0*/  BSYNC.RECONVERGENT B0 ;  /* 0x0000000000007941 */ /* 0x000fea0003800200 */
.L_x_24754:
[----:B------:R0:W-:Y:S01]  /*87f0*/  STG.E.U8 desc[UR36][R2.64], R0 ;  /* 0x0000000002007986 */ /* 0x0001e2000c101124 */
[----:B------:R-:W-:Y:S05]  /*8800*/  BRA `(.L_x_24740) ;  /* 0x0000000400987947 */ /* 0x000fea0003800000 */
.L_x_24748:
        /* <DEDUP_REMOVED lines=21> */
.L_x_24758:
[----:B------:R-:W0:Y:S02]  /*8960*/  F2I.U64.TRUNC R4, R4 ;  /* 0x0000000400047311 */ /* 0x000e24000020d800 */
[----:B0-----:R0:W-:Y:S01]  /*8970*/  STG.E.64 desc[UR36][R2.64], R4 ;  /* 0x0000000402007986 */ /* 0x0011e2000c101b24 */
[----:B------:R-:W-:Y:S05]  /*8980*/  BRA `(.L_x_24740) ;  /* 0x0000000400387947 */ /* 0x000fea0003800000 */
.L_x_24757:
[----:B------:R-:W0:Y:S02]  /*8990*/  F2I.FTZ.U32.TRUNC.NTZ R5, R4 ;  /* 0x0000000400057305 */ /* 0x000e24000021f000 */
[----:B0-----:R0:W-:Y:S01]  /*89a0*/  STG.E desc[UR36][R2.64], R5 ;  /* 0x0000000502007986 */ /* 0x0011e2000c101924 */
[----:B------:R-:W-:Y:S05]  /*89b0*/  BRA `(.L_x_24740) ;  /* 0x00000004002c7947 */ /* 0x000fea0003800000 */
.L_x_24747:
        /* <DEDUP_REMOVED lines=10> */
.L_x_24760:
[----:B------:R-:W-:Y:S01]  /*8a60*/  FMUL.FTZ R4, R4, 1 ;  /* 0x3f80000004047820 */ /* 0x000fe20000410000 */
[----:B------:R-:W-:-:S05]  /*8a70*/  CS2R R6, SRZ ;  /* 0x0000000000067805 */ /* 0x000fca000001ff00 */
[----:B------:R-:W0:Y:S02]  /*8a80*/  F2F.F64.F32 R4, R4 ;  /* 0x0000000400047310 */ /* 0x000e240000201800 */
[----:B0-----:R4:W-:Y:S01]  /*8a90*/  STG.E.128 desc[UR36][R2.64], R4 ;  /* 0x0000000402007986 */ /* 0x0019e2000c101d24 */
[----:B------:R-:W-:Y:S05]  /*8aa0*/  BRA `(.L_x_24740) ;  /* 0x0000000000f07947 */ /* 0x000fea0003800000 */
.L_x_24759:
[----:B------:R-:W-:-:S09]  /*8ab0*/  UISETP.NE.AND UP0, UPT, UR4, 0xf, UPT ;  /* 0x0000000f0400788c */ /* 0x000fd2000bf05270 */
[----:B------:R-:W-:Y:S05]  /*8ac0*/  BRA.U !UP0, `(.L_x_24761) ;  /* 0x0000000108e07547 */ /* 0x000fea000b800000 */
[----:B------:R-:W-:-:S09]  /*8ad0*/  UISETP.NE.AND UP0, UPT, UR4, 0x17, UPT ;  /* 0x000000170400788c */ /* 0x000fd2000bf05270 */
[----:B------:R-:W-:Y:S05]  /*8ae0*/  BRA.U !UP0, `(.L_x_24762) ;  /* 0x00000001088c7547 */ /* 0x000fea000b800000 */
[----:B------:R-:W-:-:S09]  /*8af0*/  UISETP.NE.AND UP0, UPT, UR4, 0x18, UPT ;  /* 0x000000180400788c */ /* 0x000fd2000bf05270 */
[----:B------:R-:W-:Y:S05]  /*8b00*/  BRA.U !UP0, `(.L_x_24763) ;  /* 0x0000000108447547 */ /* 0x000fea000b800000 */
.L_x_24739:
        /* <DEDUP_REMOVED lines=16> */
.L_x_24764:
[----:B------:R-:W-:Y:S05]  /*8c10*/  BRA `(.L_x_24740) ;  /* 0x0000000000947947 */ /* 0x000fea0003800000 */
.L_x_24763:
        /* <DEDUP_REMOVED lines=12> */
.L_x_24766:
[----:B------:R-:W-:Y:S05]  /*8ce0*/  BSYNC.RECONVERGENT B0 ;  /* 0x0000000000007941 */ /* 0x000fea0003800200 */
.L_x_24765:
[----:B------:R-:W-:-:S05]  /*8cf0*/  LOP3.LUT R5, R0, 0x80, R7, 0xf8, !PT ;  /* 0x0000008000057812 */ /* 0x000fca00078ef807 */
[----:B------:R2:W-:Y:S01]  /*8d00*/  STG.E.U8 desc[UR36][R2.64], R5 ;  /* 0x0000000502007986 */ /* 0x0005e2000c101124 */
[----:B------:R-:W-:Y:S05]  /*8d10*/  BRA `(.L_x_24740) ;  /* 0x0000000000547947 */ /* 0x000fea0003800000 */
.L_x_24762:
        /* <DEDUP_REMOVED lines=11> */
.L_x_24768:
[----:B------:R-:W-:Y:S01]  /*8dd0*/  IMAD.MOV.U32 R0, RZ, RZ, 0x7f ;  /* 0x0000007fff007424 */ /* 0x000fe200078e00ff */
[----:B------:R-:W-:-:S04]  /*8de0*/  ISETP.GT.U32.AND P0, PT, R6, 0x7f800000, PT ;  /* 0x7f8000000600780c */ /* 0x000fc80003f04070 */
[----:B------:R-:W-:-:S09]  /*8df0*/  SEL R0, R0, 0x7c, P0 ;  /* 0x0000007c00007807 */ /* 0x000fd20000000000 */
.L_x_24769:
[----:B------:R-:W-:Y:S05]  /*8e00*/  BSYNC.RECONVERGENT B0 ;  /* 0x0000000000007941 */ /* 0x000fea0003800200 */
.L_x_24767:
[----:B------:R-:W-:-:S04]  /*8e10*/  SHF.R.U32.HI R5, RZ, 0x18, R4 ;  /* 0x00000018ff057819 */ /* 0x000fc80000011604 */
[----:B------:R-:W-:-:S05]  /*8e20*/  LOP3.LUT R5, R0, 0x80, R5, 0xf8, !PT ;  /* 0x0000008000057812 */ /* 0x000fca00078ef805 */
[----:B------:R1:W-:Y:S01]  /*8e30*/  STG.E.U8 desc[UR36][R2.64], R5 ;  /* 0x0000000502007986 */ /* 0x0003e2000c101124 */
[----:B------:R-:W-:Y:S05]  /*8e40*/  BRA `(.L_x_24740) ;  /* 0x0000000000087947 */ /* 0x000fea0003800000 */
.L_x_24761:
[----:B------:R-:W-:-:S05]  /*8e50*/  F2FP.BF16.F32.PACK_AB R4, RZ, R4 ;  /* 0x00000004ff04723e */ /* 0x000fca00000010ff */
[----:B------:R0:W-:Y:S02]  /*8e60*/  STG.E.U16 desc[UR36][R2.64], R4 ;  /* 0x0000000402007986 */ /* 0x0001e4000c101524 */
.L_x_24740:
[----:B------:R-:W-:-:S07]  /*8e70*/  IADD3 R17, PT, PT, R17, 0x80, RZ ;  /* 0x0000008011117810 */ /* 0x000fce0007ffe0ff */
.L_x_24705:
[----:B------:R-:W-:Y:S05]  /*8e80*/  BSYNC.RECONVERGENT B7 ;  /* 0x0000000000077941 */ /* 0x000fea0003800200 */
.L_x_24704:
        /* <DEDUP_REMOVED lines=306> */
.L_x_24770:
        /* <DEDUP_REMOVED lines=20> */
.L_x_24775:
[----:B------:R-:W2:Y:S02]  /*a2f0*/  LDG.E.U8 R0, desc[UR36][R2.64] ;  /* 0x0000002402007981 */ /* 0x000ea4000c1e1100 */
[----:B--2---:R-:W-:Y:S01]  /*a300*/  I2FP.F32.U32 R0, R0 ;  /* 0x0000000000007245 */ /* 0x004fe20000201000 */
[----:B------:R-:W-:Y:S06]  /*a310*/  BRA `(.L_x_24777) ;  /* 0x0000000c00247947 */ /* 0x000fec0003800000 */
.L_x_24774:
        /* <DEDUP_REMOVED lines=9> */
.L_x_24779:
[----:B------:R-:W2:Y:S02]  /*a3b0*/  LDG.E R0, desc[UR36][R2.64] ;  /* 0x0000002402007981 */ /* 0x000ea4000c1e1900 */
[----:B--2---:R-:W-:Y:S01]  /*a3c0*/  I2FP.F32.S32 R0, R0 ;  /* 0x0000000000007245 */ /* 0x004fe20000201400 */
[----:B------:R-:W-:Y:S06]  /*a3d0*/  BRA `(.L_x_24777) ;  /* 0x0000000800f47947 */ /* 0x000fec0003800000 */
.L_x_24778:
[----:B------:R-:W2:Y:S02]  /*a3e0*/  LDG.E.U16 R0, desc[UR36][R2.64] ;  /* 0x0000002402007981 */ /* 0x000ea4000c1e1500 */
[----:B--2---:R-:W0:Y:S01]  /*a3f0*/  I2F.S16 R0, R0 ;  /* 0x0000000000007306 */ /* 0x004e220000101400 */
[----:B------:R-:W-:Y:S05]  /*a400*/  BRA `(.L_x_24777) ;  /* 0x0000000800e87947 */ /* 0x000fea0003800000 */
.L_x_24773:
        /* <DEDUP_REMOVED lines=8> */
.L_x_24781:
[----:B------:R-:W2:Y:S02]  /*a490*/  LDG.E.U16 R0, desc[UR36][R2.64] ;  /* 0x0000002402007981 */ /* 0x000ea4000c1e1500 */
[----:B--2---:R-:W-:Y:S01]  /*a4a0*/  HADD2.F32 R0, -RZ, R0.H0_H0 ;  /* 0x20000000ff007230 */ /* 0x004fe20000004100 */
[----:B------:R-:W-:Y:S06]  /*a4b0*/  BRA `(.L_x_24777) ;  /* 0x0000000800bc7947 */ /* 0x000fec0003800000 */
.L_x_24780:
        /* <DEDUP_REMOVED lines=8> */
.L_x_24783:
[----:B------:R-:W2:Y:S02]  /*a540*/  LDG.E.U16 R0, desc[UR36][R2.64] ;  /* 0x0000002402007981 */ /* 0x000ea4000c1e1500 */
[----:B--2---:R-:W-:Y:S01]  /*a550*/  HADD2.F32 R0, -RZ, R0.H0_H0 ;  /* 0x20000000ff007230 */ /* 0x004fe20000004100 */
[----:B------:R-:W-:Y:S06]  /*a560*/  BRA `(.L_x_24777) ;  /* 0x0000000800907947 */ /* 0x000fec0003800000 */
.L_x_24782:
[----:B------:R-:W2:Y:S01]  /*a570*/  LDG.E.64 R2, desc[UR36][R2.64] ;  /* 0x0000002402027981 */ /* 0x000ea2000c1e1b00 */
[----:B------:R-:W-:Y:S01]  /*a580*/  UMOV UR4, 0xf0000000 ;  /* 0xf000000000047882 */ /* 0x000fe20000000000 */
[----:B------:R-:W-:Y:S01]  /*a590*/  UMOV UR5, 0x380fffff ;  /* 0x380fffff00057882 */ /* 0x000fe20000000000 */
[----:B--2---:R-:W0:Y:S01]  /*a5a0*/  F2F.F32.F64 R0, R2 ;  /* 0x0000000200007310 */ /* 0x004e220000301000 */
[----:B------:R-:W-:-:S14]  /*a5b0*/  DSETP.GEU.AND P0, PT, |R2|, UR4, PT ;  /* 0x0000000402007e2a */ /* 0x000fdc000bf0e200 */
[----:B0-----:R-:W-:Y:S01]  /*a5c0*/  @!P0 FMUL R0, R0, 1.175494350822287508e-38 ;  /* 0x0080000000008820 */ /* 0x001fe20000400000 */
[----:B------:R-:W-:Y:S06]  /*a5d0*/  BRA `(.L_x_24777) ;  /* 0x0000000800747947 */ /* 0x000fec0003800000 */
.L_x_24772:
        /* <DEDUP_REMOVED lines=12> */
.L_x_24786:
[----:B------:R-:W2:Y:S01]  /*a6a0*/  LDG.E.64 R2, desc[UR36][R2.64] ;  /* 0x0000002402027981 */ /* 0x000ea2000c1e1b00 */
[----:B------:R-:W-:Y:S01]  /*a6b0*/  UMOV UR4, 0xf0000000 ;  /* 0xf000000000047882 */ /* 0x000fe20000000000 */
[----:B------:R-:W-:Y:S01]  /*a6c0*/  UMOV UR5, 0x380fffff ;  /* 0x380fffff00057882 */ /* 0x000fe20000000000 */
[----:B--2---:R-:W0:Y:S01]  /*a6d0*/  F2F.F32.F64 R0, R2 ;  /* 0x0000000200007310 */ /* 0x004e220000301000 */
[----:B------:R-:W-:-:S14]  /*a6e0*/  DSETP.GEU.AND P0, PT, |R2|, UR4, PT ;  /* 0x0000000402007e2a */ /* 0x000fdc000bf0e200 */
[----:B0-----:R-:W-:Y:S01]  /*a6f0*/  @!P0 FMUL R0, R0, 1.175494350822287508e-38 ;  /* 0x0080000000008820 */ /* 0x001fe20000400000 */
[----:B------:R-:W-:Y:S06]  /*a700*/  BRA `(.L_x_24777) ;  /* 0x0000000800287947 */ /* 0x000fec0003800000 */
.L_x_24785:
        /* <DEDUP_REMOVED lines=25> */
.L_x_24788:
        /* <DEDUP_REMOVED lines=12> */
.L_x_24787:
[----:B------:R-:W2:Y:S02]  /*a960*/  LDG.E.U16 R0, desc[UR36][R2.64] ;  /* 0x0000002402007981 */ /* 0x000ea4000c1e1500 */
[----:B--2---:R-:W-:Y:S01]  /*a970*/  SHF.L.U32 R0, R0, 0x10, RZ ;  /* 0x0000001000007819 */ /* 0x004fe200000006ff */
[----:B------:R-:W-:Y:S06]  /*a980*/  BRA `(.L_x_24777) ;  /* 0x0000000400887947 */ /* 0x000fec0003800000 */
.L_x_24784:
        /* <DEDUP_REMOVED lines=11> */
.L_x_24791:
        /* <DEDUP_REMOVED lines=20> */
.L_x_24793:
[----:B------:R-:W-:Y:S05]  /*ab80*/  BSYNC.RECONVERGENT B0 ;  /* 0x0000000000007941 */ /* 0x000fea0003800200 */
.L_x_24792:
[----:B------:R-:W-:Y:S01]  /*ab90*/  IMAD.SHL.U32 R0, R0, 0x100000, RZ ;  /* 0x0010000000007824 */ /* 0x000fe200078e00ff */
[----:B------:R-:W-:-:S04]  /*aba0*/  LEA R2, R2, 0x3b800000, 0x17 ;  /* 0x3b80000002027811 */ /* 0x000fc800078eb8ff */
[----:B------:R-:W-:Y:S01]  /*abb0*/  LOP3.LUT R0, R2, R0, R7, 0xfe, !PT ;  /* 0x0000000002007212 */ /* 0x000fe200078efe07 */
[----:B------:R-:W-:Y:S06]  /*abc0*/  BRA `(.L_x_24777) ;  /* 0x0000000000f87947 */ /* 0x000fec0003800000 */
.L_x_24790:
        /* <DEDUP_REMOVED lines=20> */
.L_x_24795:
[----:B------:R-:W-:Y:S05]  /*ad10*/  BSYNC.RECONVERGENT B0 ;  /* 0x0000000000007941 */ /* 0x000fea0003800200 */
.L_x_24794:
[----:B------:R-:W-:Y:S02]  /*ad20*/  SHF.L.U32 R0, R0, 0x15, RZ ;  /* 0x0000001500007819 */ /* 0x000fe400000006ff */
[----:B------:R-:W-:-:S04]  /*ad30*/  LEA R2, R2, 0x37800000, 0x17 ;  /* 0x3780000002027811 */ /* 0x000fc800078eb8ff */
[----:B------:R-:W-:Y:S01]  /*ad40*/  LOP3.LUT R0, R2, R0, R7, 0xfe, !PT ;  /* 0x0000000002007212 */ /* 0x000fe200078efe07 */
[----:B------:R-:W-:Y:S06]  /*ad50*/  BRA `(.L_x_24777) ;  /* 0x0000000000947947 */ /* 0x000fec0003800000 */
.L_x_24789:
        /* <DEDUP_REMOVED lines=14> */
.L_x_24776:
        /* <DEDUP_REMOVED lines=16> */
.L_x_24798:
[----:B------:R-:W-:Y:S01]  /*af40*/  IMAD.MOV.U32 R0, RZ, RZ, RZ ;  /* 0x000000ffff007224 */ /* 0x000fe200078e00ff */
[----:B------:R-:W-:Y:S06]  /*af50*/  BRA `(.L_x_24777) ;  /* 0x0000000000147947 */ /* 0x000fec0003800000 */
.L_x_24797:
[----:B------:R-:W2:Y:S02]  /*af60*/  LDG.E.64 R2, desc[UR36][R2.64] ;  /* 0x0000002402027981 */ /* 0x000ea4000c1e1b00 */
[----:B--2---:R0:W1:Y:S01]  /*af70*/  I2F.U64 R0, R2 ;  /* 0x0000000200007312 */ /* 0x0040620000301000 */
[----:B------:R-:W-:Y:S05]  /*af80*/  BRA `(.L_x_24777) ;  /* 0x0000000000087947 */ /* 0x000fea0003800000 */
.L_x_24796:
[----:B------:R-:W2:Y:S02]  /*af90*/  LDG.E R0, desc[UR36][R2.64] ;  /* 0x0000002402007981 */ /* 0x000ea4000c1e1900 */
[----:B--2---:R-:W-:-:S07]  /*afa0*/  I2FP.F32.U32 R0, R0 ;  /* 0x0000000000007245 */ /* 0x004fce0000201000 */
.L_x_24777:
[----:B------:R-:W-:Y:S05]  /*afb0*/  BSYNC.RECONVERGENT B6 ;  /* 0x0000000000067941 */ /* 0x000fea0003800200 */
.L_x_24771:
[----:B------:R-:W-:Y:S01]  /*afc0*/  UPRMT UR4, UR42, 0x9910, URZ ;  /* 0x000099102a047896 */ /* 0x000fe200080000ff */
[----:B012345:R0:W1:Y:S03]  /*afd0*/  MUFU.RSQ R2, R0 ;  /* 0x0000000000027308 */ /* 0x03f0660000001400 */
        /* <DEDUP_REMOVED lines=13> */
.L_x_24802:
[----:B-1----:R-:W0:Y:S02]  /*b0b0*/  F2I.S64.TRUNC R2, R2 ;  /* 0x0000000200027311 */ /* 0x002e24000020d900 */
[----:B0-----:R-:W-:-:S05]  /*b0c0*/  MOV R5, R2 ;  /* 0x0000000200057202 */ /* 0x001fca0000000f00 */
[----:B------:R-:W-:Y:S01]  /*b0d0*/  STG.E.U8 desc[UR36][R16.64], R5 ;  /* 0x0000000510007986 */ /* 0x000fe2000c101124 */
[----:B------:R-:W-:Y:S05]  /*b0e0*/  EXIT ;  /* 0x000000000000794d */ /* 0x000fea0003800000 */
.L_x_24801:
        /* <DEDUP_REMOVED lines=9> */
.L_x_24805:
[----:B-1----:R-:W0:Y:S02]  /*b180*/  F2I.FTZ.TRUNC.NTZ R3, R2 ;  /* 0x0000000200037305 */ /* 0x002e24000021f100 */
[----:B0-----:R-:W-:Y:S01]  /*b190*/  STG.E desc[UR36][R16.64], R3 ;  /* 0x0000000310007986 */ /* 0x001fe2000c101924 */
[----:B------:R-:W-:Y:S05]  /*b1a0*/  EXIT ;  /* 0x000000000000794d */ /* 0x000fea0003800000 */
.L_x_24804:
[----:B-1----:R-:W0:Y:S02]  /*b1b0*/  F2I.FTZ.TRUNC.NTZ R3, R2 ;  /* 0x0000000200037305 */ /* 0x002e24000021f100 */
[----:B0-----:R-:W-:Y:S01]  /*b1c0*/  STG.E.U16 desc[UR36][R16.64], R3 ;  /* 0x0000000310007986 */ /* 0x001fe2000c101524 */
[----:B------:R-:W-:Y:S05]  /*b1d0*/  EXIT ;  /* 0x000000000000794d */ /* 0x000fea0003800000 */
.L_x_24800:
        /* <DEDUP_REMOVED lines=8> */
.L_x_24807:
[----:B-1----:R-:W-:-:S05]  /*b260*/  F2FP.F16.F32.PACK_AB R2, RZ, R2 ;  /* 0x00000002ff02723e */ /* 0x002fca00000000ff */
[----:B------:R-:W-:Y:S01]  /*b270*/  STG.E.U16 desc[UR36][R16.64], R2 ;  /* 0x0000000210007986 */ /* 0x000fe2000c101524 */
[----:B------:R-:W-:Y:S05]  /*b280*/  EXIT ;  /* 0x000000000000794d */ /* 0x000fea0003800000 */
.L_x_24806:
        /* <DEDUP_REMOVED lines=9> */
.L_x_24809:
[----:B-1----:R-:W-:-:S04]  /*b320*/  F2FP.F16.F32.PACK_AB R3, RZ, R2 ;  /* 0x00000002ff03723e */ /* 0x002fc800000000ff */
[----:B------:R-:W-:-:S05]  /*b330*/  PRMT R3, R3, 0x5410, RZ ;  /* 0x0000541003037816 */ /* 0x000fca00000000ff */
[----:B------:R-:W-:Y:S01]  /*b340*/  STG.E desc[UR36][R16.64], R3 ;  /* 0x0000000310007986 */ /* 0x000fe2000c101924 */
[----:B------:R-:W-:Y:S05]  /*b350*/  EXIT ;  /* 0x000000000000794d */ /* 0x000fea0003800000 */
.L_x_24808:
[----:B-1----:R-:W-:-:S06]  /*b360*/  FMUL.FTZ R2, R2, 1 ;  /* 0x3f80000002027820 */ /* 0x002fcc0000410000 */
[----:B------:R-:W0:Y:S02]  /*b370*/  F2F.F64.F32 R2, R2 ;  /* 0x0000000200027310 */ /* 0x000e240000201800 */
[----:B0-----:R-:W-:Y:S01]  /*b380*/  STG.E.64 desc[UR36][R16.64], R2 ;  /* 0x0000000210007986 */ /* 0x001fe2000c101b24 */
[----:B------:R-:W-:Y:S05]  /*b390*/  EXIT ;  /* 0x000000000000794d */ /* 0x000fea0003800000 */
.L_x_24799:
        /* <DEDUP_REMOVED lines=13> */
.L_x_24813:
        /* <DEDUP_REMOVED lines=16> */
.L_x_24816:
[----:B------:R-:W-:-:S04]  /*b570*/  SHF.R.U32.HI R2, RZ, 0x18, R2 ;  /* 0x00000018ff027819 */ /* 0x000fc80000011602 */
[----:B------:R-:W-:-:S04]  /*b580*/  LOP3.LUT R2, R3, 0x80, R2, 0xf8, !PT ;  /* 0x0000008003027812 */ /* 0x000fc800078ef802 */
[----:B------:R-:W-:-:S07]  /*b590*/  PRMT R8, R2, 0x7610, R8 ;  /* 0x0000761002087816 */ /* 0x000fce0000000008 */
.L_x_24815:
[----:B------:R-:W-:Y:S05]  /*b5a0*/  BSYNC.RECONVERGENT B0 ;  /* 0x0000000000007941 */ /* 0x000fea0003800200 */
.L_x_24814:
[----:B------:R-:W-:Y:S01]  /*b5b0*/  STG.E.U8 desc[UR36][R16.64], R8 ;  /* 0x0000000810007986 */ /* 0x000fe2000c101124 */
[----:B------:R-:W-:Y:S05]  /*b5c0*/  EXIT ;  /* 0x000000000000794d */ /* 0x000fea0003800000 */
.L_x_24812:
        /* <DEDUP_REMOVED lines=16> */
.L_x_24819:
[----:B------:R-:W-:-:S04]  /*b6d0*/  SHF.R.U32.HI R2, RZ, 0x18, R2 ;  /* 0x00000018ff027819 */ /* 0x000fc80000011602 */
[----:B------:R-:W-:-:S04]  /*b6e0*/  LOP3.LUT R3, R3, 0x80, R2, 0xf8, !PT ;  /* 0x0000008003037812 */ /* 0x000fc800078ef802 */
[----:B------:R-:W-:-:S07]  /*b6f0*/  PRMT R8, R3, 0x7610, R8 ;  /* 0x0000761003087816 */ /* 0x000fce0000000008 */
.L_x_24818:
[----:B------:R-:W-:Y:S05]  /*b700*/  BSYNC.RECONVERGENT B0 ;  /* 0x0000000000007941 */ /* 0x000fea0003800200 */
.L_x_24817:
[----:B------:R-:W-:Y:S01]  /*b710*/  STG.E.U8 desc[UR36][R16.64], R8 ;  /* 0x0000000810007986 */ /* 0x000fe2000c101124 */
[----:B------:R-:W-:Y:S05]  /*b720*/  EXIT ;  /* 0x000000000000794d */ /* 0x000fea0003800000 */
.L_x_24811:
        /* <DEDUP_REMOVED lines=21> */
.L_x_24821:
[----:B-1----:R-:W0:Y:S02]  /*b880*/  F2I.U64.TRUNC R2, R2 ;  /* 0x0000000200027311 */ /* 0x002e24000020d800 */
[----:B0-----:R-:W-:Y:S01]  /*b890*/  STG.E.64 desc[UR36][R16.64], R2 ;  /* 0x0000000210007986 */ /* 0x001fe2000c101b24 */
[----:B------:R-:W-:Y:S05]  /*b8a0*/  EXIT ;  /* 0x000000000000794d */ /* 0x000fea0003800000 */
.L_x_24820:
[----:B-1----:R-:W0:Y:S02]  /*b8b0*/  F2I.FTZ.U32.TRUNC.NTZ R3, R2 ;  /* 0x0000000200037305 */ /* 0x002e24000021f000 */
[----:B0-----:R-:W-:Y:S01]  /*b8c0*/  STG.E desc[UR36][R16.64], R3 ;  /* 0x0000000310007986 */ /* 0x001fe2000c101924 */
[----:B------:R-:W-:Y:S05]  /*b8d0*/  EXIT ;  /* 0x000000000000794d */ /* 0x000fea0003800000 */
.L_x_24810:
        /* <DEDUP_REMOVED lines=10> */
.L_x_24823:
[----:B-1----:R-:W-:Y:S01]  /*b980*/  FMUL.FTZ R4, R2, 1 ;  /* 0x3f80000002047820 */ /* 0x002fe20000410000 */
[----:B------:R-:W-:-:S05]  /*b990*/  CS2R R6, SRZ ;  /* 0x0000000000067805 */ /* 0x000fca000001ff00 */
[----:B------:R-:W0:Y:S02]  /*b9a0*/  F2F.F64.F32 R4, R4 ;  /* 0x0000000400047310 */ /* 0x000e240000201800 */
[----:B0-----:R-:W-:Y:S01]  /*b9b0*/  STG.E.128 desc[UR36][R16.64], R4 ;  /* 0x0000000410007986 */ /* 0x001fe2000c101d24 */
[----:B------:R-:W-:Y:S05]  /*b9c0*/  EXIT ;  /* 0x000000000000794d */ /* 0x000fea0003800000 */
.L_x_24822:
[----:B------:R-:W-:-:S09]  /*b9d0*/  UISETP.NE.AND UP0, UPT, UR4, 0xf, UPT ;  /* 0x0000000f0400788c */ /* 0x000fd2000bf05270 */
[----:B------:R-:W-:Y:S05]  /*b9e0*/  BRA.U !UP0, `(.L_x_24824) ;  /* 0x0000000108e07547 */ /* 0x000fea000b800000 */
[----:B------:R-:W-:-:S09]  /*b9f0*/  UISETP.NE.AND UP0, UPT, UR4, 0x17, UPT ;  /* 0x000000170400788c */ /* 0x000fd2000bf05270 */
[----:B------:R-:W-:Y:S05]  /*ba00*/  BRA.U !UP0, `(.L_x_24825) ;  /* 0x00000001088c7547 */ /* 0x000fea000b800000 */
[----:B------:R-:W-:-:S09]  /*ba10*/  UISETP.NE.AND UP0, UPT, UR4, 0x18, UPT ;  /* 0x000000180400788c */ /* 0x000fd2000bf05270 */
[----:B------:R-:W-:Y:S05]  /*ba20*/  BRA.U !UP0, `(.L_x_24826) ;  /* 0x0000000108447547 */ /* 0x000fea000b800000 */
.L_x_24803:
        /* <DEDUP_REMOVED lines=16> */
.L_x_24827:
[----:B------:R-:W-:Y:S05]  /*bb30*/  EXIT ;  /* 0x000000000000794d */ /* 0x000fea0003800000 */
.L_x_24826:
        /* <DEDUP_REMOVED lines=12> */
.L_x_24829:
[----:B------:R-:W-:Y:S05]  /*bc00*/  BSYNC.RECONVERGENT B0 ;  /* 0x0000000000007941 */ /* 0x000fea0003800200 */
.L_x_24828:
[----:B------:R-:W-:-:S05]  /*bc10*/  LOP3.LUT R3, R0, 0x80, R5, 0xf8, !PT ;  /* 0x0000008000037812 */ /* 0x000fca00078ef805 */
[----:B------:R-:W-:Y:S01]  /*bc20*/  STG.E.U8 desc[UR36][R16.64], R3 ;  /* 0x0000000310007986 */ /* 0x000fe2000c101124 */
[----:B------:R-:W-:Y:S05]  /*bc30*/  EXIT ;  /* 0x000000000000794d */ /* 0x000fea0003800000 */
.L_x_24825:
        /* <DEDUP_REMOVED lines=11> */
.L_x_24831:
[----:B------:R-:W-:Y:S01]  /*bcf0*/  HFMA2 R0, -RZ, RZ, 0, 7.569789886474609375e-06 ;  /* 0x0000007fff007431 */ /* 0x000fe200000001ff */
[----:B------:R-:W-:-:S04]  /*bd00*/  ISETP.GT.U32.AND P0, PT, R4, 0x7f800000, PT ;  /* 0x7f8000000400780c */ /* 0x000fc80003f04070 */
[----:B------:R-:W-:-:S09]  /*bd10*/  SEL R0, R0, 0x7c, P0 ;  /* 0x0000007c00007807 */ /* 0x000fd20000000000 */
.L_x_24832:
[----:B------:R-:W-:Y:S05]  /*bd20*/  BSYNC.RECONVERGENT B0 ;  /* 0x0000000000007941 */ /* 0x000fea0003800200 */
.L_x_24830:
[----:B------:R-:W-:-:S04]  /*bd30*/  SHF.R.U32.HI R3, RZ, 0x18, R2 ;  /* 0x00000018ff037819 */ /* 0x000fc80000011602 */
[----:B------:R-:W-:-:S05]  /*bd40*/  LOP3.LUT R3, R0, 0x80, R3, 0xf8, !PT ;  /* 0x0000008000037812 */ /* 0x000fca00078ef803 */
[----:B------:R-:W-:Y:S01]  /*bd50*/  STG.E.U8 desc[UR36][R16.64], R3 ;  /* 0x0000000310007986 */ /* 0x000fe2000c101124 */
[----:B------:R-:W-:Y:S05]  /*bd60*/  EXIT ;  /* 0x000000000000794d */ /* 0x000fea0003800000 */
.L_x_24824:
[----:B-1----:R-:W-:-:S05]  /*bd70*/  F2FP.BF16.F32.PACK_AB R2, RZ, R2 ;  /* 0x00000002ff02723e */ /* 0x002fca00000010ff */
[----:B------:R-:W-:Y:S01]  /*bd80*/  STG.E.U16 desc[UR36][R16.64], R2 ;  /* 0x0000000210007986 */ /* 0x000fe2000c101524 */
[----:B------:R-:W-:Y:S05]  /*bd90*/  EXIT ;  /* 0x000000000000794d */ /* 0x000fea0003800000 */
.L_x_24833:
        /* <DEDUP_REMOVED lines=14> */
.L_x_37237:


//--------------------- .text._ZN2at6native27unrolled_elementwise_kernelIZZZNS0_17rsqrt_kernel_cudaERNS_18TensorIteratorBaseEENKUlvE0_clEvENKUlvE0_clEvEUlfE_St5arrayIPcLm2EELi4E23TrivialOffsetCalculatorILi1EjESB_NS0_6memory12LoadWithCastILi1EEENSC_13StoreWithCastILi1EEEEEviT_T0_T2_T3_T4_T5_ --------------------------
	.section	.text._ZN2at6native27unrolled_elementwise_kernelIZZZNS0_17rsqrt_kernel_cudaERNS_18TensorIteratorBaseEENKUlvE0_clEvENKUlvE0_clEvEUlfE_St5arrayIPcLm2EELi4E23TrivialOffsetCalculatorILi1EjESB_NS0_6memory12LoadWithCastILi1EEENSC_13StoreWithCastILi1EEEEEviT_T0_T2_T3_T4_T5_,"ax",@progbits
	.align	128
        .global         _ZN2at6native27unrolled_elementwise_kernelIZZZNS0_17rsqrt_kernel_cudaERNS_18TensorIteratorBaseEENKUlvE0_clEvENKUlvE0_clEvEUlfE_St5arrayIPcLm2EELi4E23TrivialOffsetCalculatorILi1EjESB_NS0_6memory12LoadWithCastILi1EEENSC_13StoreWithCastILi1EEEEEviT_T0_T2_T3_T4_T5_
        .type           _ZN2at6native27unrolled_elementwise_kernelIZZZNS0_17rsqrt_kernel_cudaERNS_18TensorIteratorBaseEENKUlvE0_clEvENKUlvE0_clEvEUlfE_St5arrayIPcLm2EELi4E23TrivialOffsetCalculatorILi1EjESB_NS0_6memory12LoadWithCastILi1EEENSC_13StoreWithCastILi1EEEEEviT_T0_T2_T3_T4_T5_,@function
        .size           _ZN2at6native27unrolled_elementwise_kernelIZZZNS0_17rsqrt_kernel_cudaERNS_18TensorIteratorBaseEENKUlvE0_clEvENKUlvE0_clEvEUlfE_St5arrayIPcLm2EELi4E23TrivialOffsetCalculatorILi1EjESB_NS0_6memory12LoadWithCastILi1EEENSC_13StoreWithCastILi1EEEEEviT_T0_T2_T3_T4_T5_,(.L_x_37238 - _ZN2at6native27unrolled_elementwise_kernelIZZZNS0_17rsqrt_kernel_cudaERNS_18TensorIteratorBaseEENKUlvE0_clEvENKUlvE0_clEvEUlfE_St5arrayIPcLm2EELi4E23TrivialOffsetCalculatorILi1EjESB_NS0_6memory12LoadWithCastILi1EEENSC_13StoreWithCastILi1EEEEEviT_T0_T2_T3_T4_T5_)
        .other          _ZN2at6native27unrolled_elementwise_kernelIZZZNS0_17rsqrt_kernel_cudaERNS_18TensorIteratorBaseEENKUlvE0_clEvENKUlvE0_clEvEUlfE_St5arrayIPcLm2EELi4E23TrivialOffsetCalculatorILi1EjESB_NS0_6memory12LoadWithCastILi1EEENSC_13StoreWithCastILi1EEEEEviT_T0_T2_T3_T4_T5_,@"STO_CUDA_ENTRY STV_DEFAULT"
_ZN2at6native27unrolled_elementwise_kernelIZZZNS0_17rsqrt_kernel_cudaERNS_18TensorIteratorBaseEENKUlvE0_clEvENKUlvE0_clEvEUlfE_St5arrayIPcLm2EELi4E23TrivialOffsetCalculatorILi1EjESB_NS0_6memory12LoadWithCastILi1EEENSC_13StoreWithCastILi1EEEEEviT_T0_T2_T3_T4_T5_:
.text._ZN2at6native27unrolled_elementwise_kernelIZZZNS0_17rsqrt_kernel_cudaERNS_18TensorIteratorBaseEENKUlvE0_clEvENKUlvE0_clEvEUlfE_St5arrayIPcLm2EELi4E23TrivialOffsetCalculatorILi1EjESB_NS0_6memory12LoadWithCastILi1EEENSC_13StoreWithCastILi1EEEEEviT_T0_T2_T3_T4_T5_:
        /* <DEDUP_REMOVED lines=33> */
.L_x_24840:
[----:B------:R-:W2:Y:S02]  /*0210*/  LDG.E.U8 R4, desc[UR36][R4.64] ;  /* 0x0000002404047981 */ /* 0x000ea4000c1e1100 */
[----:B--2---:R-:W-:Y:S01]  /*0220*/  I2FP.F32.U32 R23, R4 ;  /* 0x0000000400177245 */ /* 0x004fe20000201000 */
[----:B------:R-:W-:Y:S06]  /*0230*/  BRA `(.L_x_24842) ;  /* 0x0000000c00247947 */ /* 0x000fec0003800000 */
.L_x_24839:
        /* <DEDUP_REMOVED lines=9> */
.L_x_24844:
[----:B------:R-:W2:Y:S02]  /*02d0*/  LDG.E R4, desc[UR36][R4.64] ;  /* 0x0000002404047981 */ /* 0x000ea4000c1e1900 */
[----:B--2---:R-:W-:Y:S01]  /*02e0*/  I2FP.F32.S32 R23, R4 ;  /* 0x0000000400177245 */ /* 0x004fe20000201400 */
[----:B------:R-:W-:Y:S06]  /*02f0*/  BRA `(.L_x_24842) ;  /* 0x0000000800f47947 */ /* 0x000fec0003800000 */
.L_x_24843:
[----:B------:R-:W2:Y:S02]  /*0300*/  LDG.E.U16 R4, desc[UR36][R4.64] ;  /* 0x0000002404047981 */ /* 0x000ea4000c1e1500 */
[----:B--2---:R2:W3:Y:S01]  /*0310*/  I2F.S16 R23, R4 ;  /* 0x0000000400177306 */ /* 0x0044e20000101400 */
[----:B------:R-:W-:Y:S05]  /*0320*/  BRA `(.L_x_24842) ;  /* 0x0000000800e87947 */ /* 0x000fea0003800000 */
.L_x_24838:
        /* <DEDUP_REMOVED lines=8> */
.L_x_24846:
[----:B------:R-:W2:Y:S02]  /*03b0*/  LDG.E.U16 R4, desc[UR36][R4.64] ;  /* 0x0000002404047981 */ /* 0x000ea4000c1e1500 */
[----:B--2---:R-:W-:Y:S01]  /*03c0*/  HADD2.F32 R23, -RZ, R4.H0_H0 ;  /* 0x20000004ff177230 */ /* 0x004fe20000004100 */
[----:B------:R-:W-:Y:S06]  /*03d0*/  BRA `(.L_x_24842) ;  /* 0x0000000800bc7947 */ /* 0x000fec0003800000 */
.L_x_24845:
        /* <DEDUP_REMOVED lines=8> */
.L_x_24848:
[----:B------:R-:W2:Y:S02]  /*0460*/  LDG.E.U16 R4, desc[UR36][R4.64] ;  /* 0x0000002404047981 */ /* 0x000ea4000c1e1500 */
[----:B--2---:R-:W-:Y:S01]  /*0470*/  HADD2.F32 R23, -RZ, R4.H0_H0 ;  /* 0x20000004ff177230 */ /* 0x004fe20000004100 */
[----:B------:R-:W-:Y:S06]  /*0480*/  BRA `(.L_x_24842) ;  /* 0x0000000800907947 */ /* 0x000fec0003800000 */
.L_x_24847:
[----:B------:R-:W2:Y:S01]  /*0490*/  LDG.E.64 R4, desc[UR36][R4.64] ;  /* 0x0000002404047981 */ /* 0x000ea2000c1e1b00 */
[----:B------:R-:W-:Y:S01]  /*04a0*/  UMOV UR4, 0xf0000000 ;  /* 0xf000000000047882 */ /* 0x000fe20000000000 */
[----:B------:R-:W-:Y:S01]  /*04b0*/  UMOV UR5, 0x380fffff ;  /* 0x380fffff00057882 */ /* 0x000fe20000000000 */
[----:B--2---:R-:W0:Y:S01]  /*04c0*/  F2F.F32.F64 R23, R4 ;  /* 0x0000000400177310 */ /* 0x004e220000301000 */
[----:B------:R-:W-:-:S14]  /*04d0*/  DSETP.GEU.AND P0, PT, |R4|, UR4, PT ;  /* 0x0000000404007e2a */ /* 0x000fdc000bf0e200 */
[----:B0-----:R-:W-:Y:S01]  /*04e0*/  @!P0 FMUL R23, R23, 1.175494350822287508e-38 ;  /* 0x0080000017178820 */ /* 0x001fe20000400000 */
[----:B------:R-:W-:Y:S06]  /*04f0*/  BRA `(.L_x_24842) ;  /* 0x0000000800747947 */ /* 0x000fec0003800000 */
.L_x_24837:
        /* <DEDUP_REMOVED lines=12> */
.L_x_24851:
[----:B------:R-:W2:Y:S01]  /*05c0*/  LDG.E.64 R4, desc[UR36][R4.64] ;  /* 0x0000002404047981 */ /* 0x000ea2000c1e1b00 */
[----:B------:R-:W-:Y:S01]  /*05d0*/  UMOV UR4, 0xf0000000 ;  /* 0xf000000000047882 */ /* 0x000fe20000000000 */
[----:B------:R-:W-:Y:S01]  /*05e0*/  UMOV UR5, 0x380fffff ;  /* 0x380fffff00057882 */ /* 0x000fe20000000000 */
[----:B--2---:R-:W0:Y:S01]  /*05f0*/  F2F.F32.F64 R23, R4 ;  /* 0x0000000400177310 */ /* 0x004e220000301000 */
[----:B------:R-:W-:-:S14]  /*0600*/  DSETP.GEU.AND P0, PT, |R4|, UR4, PT ;  /* 0x0000000404007e2a */ /* 0x000fdc000bf0e200 */
[----:B0-----:R-:W-:Y:S01]  /*0610*/  @!P0 FMUL R23, R23, 1.175494350822287508e-38 ;  /* 0x0080000017178820 */ /* 0x001fe20000400000 */
[----:B------:R-:W-:Y:S06]  /*0620*/  BRA `(.L_x_24842) ;  /* 0x0000000800287947 */ /* 0x000fec0003800000 */
.L_x_24850:
        /* <DEDUP_REMOVED lines=25> */
.L_x_24853:
        /* <DEDUP_REMOVED lines=12> */
.L_x_24852:
[----:B------:R-:W2:Y:S02]  /*0880*/  LDG.E.U16 R4, desc[UR36][R4.64] ;  /* 0x0000002404047981 */ /* 0x000ea4000c1e1500 */
[----:B--2---:R-:W-:Y:S01]  /*0890*/  IMAD.U32 R23, R4, 0x10000, RZ ;  /* 0x0001000004177824 */ /* 0x004fe200078e00ff */
[----:B------:R-:W-:Y:S06]  /*08a0*/  BRA `(.L_x_24842) ;  /* 0x0000000400887947 */ /* 0x000fec0003800000 */
.L_x_24849:
        /* <DEDUP_REMOVED lines=11> */
.L_x_24856:
        /* <DEDUP_REMOVED lines=20> */
.L_x_24858:
[----:B------:R-:W-:Y:S05]  /*0aa0*/  BSYNC.RECONVERGENT B0 ;  /* 0x0000000000007941 */ /* 0x000fea0003800200 */
.L_x_24857:
[----:B------:R-:W-:Y:S01]  /*0ab0*/  IMAD.SHL.U32 R0, R0, 0x100000, RZ ;  /* 0x0010000000007824 */ /* 0x000fe200078e00ff */
[----:B------:R-:W-:-:S04]  /*0ac0*/  LEA R3, R3, 0x3b800000, 0x17 ;  /* 0x3b80000003037811 */ /* 0x000fc800078eb8ff */
[----:B------:R-:W-:Y:S01]  /*0ad0*/  LOP3.LUT R23, R3, R0, R23, 0xfe, !PT ;  /* 0x0000000003177212 */ /* 0x000fe200078efe17 */
[----:B------:R-:W-:Y:S06]  /*0ae0*/  BRA `(.L_x_24842) ;  /* 0x0000000000f87947 */ /* 0x000fec0003800000 */
.L_x_24855:
        /* <DEDUP_REMOVED lines=20> */
.L_x_24860:
[----:B------:R-:W-:Y:S05]  /*0c30*/  BSYNC.RECONVERGENT B0 ;  /* 0x0000000000007941 */ /* 0x000fea0003800200 */
.L_x_24859:
[----:B------:R-:W-:Y:S01]  /*0c40*/  IMAD.SHL.U32 R0, R0, 0x200000, RZ ;  /* 0x0020000000007824 */ /* 0x000fe200078e00ff */
[----:B------:R-:W-:-:S04]  /*0c50*/  LEA R3, R3, 0x37800000, 0x17 ;  /* 0x3780000003037811 */ /* 0x000fc800078eb8ff */
[----:B------:R-:W-:Y:S01]  /*0c60*/  LOP3.LUT R23, R3, R0, R23, 0xfe, !PT ;  /* 0x0000000003177212 */ /* 0x000fe200078efe17 */
[----:B------:R-:W-:Y:S06]  /*0c70*/  BRA `(.L_x_24842) ;  /* 0x0000000000947947 */ /* 0x000fec0003800000 */
.L_x_24854:
[----:B------:R-:W-:-:S09]  /*0c80*/  UISETP.NE.AND UP0, UPT, UR4, 0x1c, UPT ;  /* 0x0000001c0400788c */ /* 0x000fd2000bf05270 */
[----:B------:R-:W-:Y:S05]  /*0c90*/  BRA.U !UP0, `(.L_x_24861) ;  /* 0x0000000108847547 */ /* 0x000fea000b800000 */
[----:B------:R-:W-:-:S09]  /*0ca0*/  UISETP.NE.AND UP0, UPT, UR4, 0x1d, UPT ;  /* 0x0000001d0400788c */ /* 0x000fd2000bf05270 */
[----:B------:R-:W-:Y:S05]  /*0cb0*/  BRA.U !UP0, `(.L_x_24862) ;  /* 0x0000000108707547 */ /* 0x000fea000b800000 */
[----:B------:R-:W-:-:S09]  /*0cc0*/  UISETP.NE.AND UP0, UPT, UR4, 0x2c, UPT ;  /* 0x0000002c0400788c */ /* 0x000fd2000bf05270 */
[----:B------:R-:W-:Y:S05]  /*0cd0*/  BRA.U !UP0, `(.L_x_24863) ;  /* 0x0000000108487547 */ /* 0x000fea000b800000 */
.L_x_24841:
        /* <DEDUP_REMOVED lines=16> */
.L_x_24864:
[----:B------:R-:W-:Y:S01]  /*0de0*/  IMAD.MOV.U32 R23, RZ, RZ, RZ ;  /* 0x000000ffff177224 */ /* 0x000fe200078e00ff */
[----:B------:R-:W-:Y:S06]  /*0df0*/  BRA `(.L_x_24842) ;  /* 0x0000000000347947 */ /* 0x000fec0003800000 */
.L_x_24863:
        /* <DEDUP_REMOVED lines=8> */
.L_x_24862:
[----:B------:R-:W2:Y:S02]  /*0e80*/  LDG.E.64 R4, desc[UR36][R4.64] ;  /* 0x0000002404047981 */ /* 0x000ea4000c1e1b00 */
[----:B--2---:R0:W1:Y:S01]  /*0e90*/  I2F.U64 R23, R4 ;  /* 0x0000000400177312 */ /* 0x0040620000301000 */
[----:B------:R-:W-:Y:S05]  /*0ea0*/  BRA `(.L_x_24842) ;  /* 0x0000000000087947 */ /* 0x000fea0003800000 */
.L_x_24861:
[----:B------:R-:W2:Y:S02]  /*0eb0*/  LDG.E R4, desc[UR36][R4.64] ;  /* 0x0000002404047981 */ /* 0x000ea4000c1e1900 */
[----:B--2---:R-:W-:-:S07]  /*0ec0*/  I2FP.F32.U32 R23, R4 ;  /* 0x0000000400177245 */ /* 0x004fce0000201000 */
.L_x_24842:
[----:B------:R-:W-:Y:S05]  /*0ed0*/  BSYNC.RECONVERGENT B6 ;  /* 0x0000000000067941 */ /* 0x000fea0003800200 */
.L_x_24836:
[----:B------:R-:W-:-:S07]  /*0ee0*/  VIADD R16, R25, 0x80 ;  /* 0x0000008019107836 */ /* 0x000fce0000000000 */
.L_x_24835:
[----:B------:R-:W-:Y:S05]  /*0ef0*/  BSYNC.RECONVERGENT B7 ;  /* 0x0000000000077941 */ /* 0x000fea0003800200 */
.L_x_24834:
        /* <DEDUP_REMOVED lines=25> */
.L_x_24871:
[----:B------:R-:W2:Y:S02]  /*1090*/  LDG.E.U8 R4, desc[UR36][R4.64] ;  /* 0x0000002404047981 */ /* 0x000ea4000c1e1100 */
[----:B--2---:R-:W-:Y:S01]  /*10a0*/  I2FP.F32.U32 R18, R4 ;  /* 0x0000000400127245 */ /* 0x004fe20000201000 */
[----:B------:R-:W-:Y:S06]  /*10b0*/  BRA `(.L_x_24873) ;  /* 0x0000000c00287947 */ /* 0x000fec0003800000 */
.L_x_24870:
        /* <DEDUP_REMOVED lines=9> */
.L_x_24875:
[----:B------:R-:W2:Y:S02]  /*1150*/  LDG.E R4, desc[UR36][R4.64] ;  /* 0x0000002404047981 */ /* 0x000ea4000c1e1900 */
[----:B--2---:R-:W-:Y:S01]  /*1160*/  I2FP.F32.S32 R18, R4 ;  /* 0x0000000400127245 */ /* 0x004fe20000201400 */
[----:B------:R-:W-:Y:S06]  /*1170*/  BRA `(.L_x_24873) ;  /* 0x0000000800f87947 */ /* 0x000fec0003800000 */
.L_x_24874:
[----:B------:R-:W2:Y:S02]  /*1180*/  LDG.E.U16 R4, desc[UR36][R4.64] ;  /* 0x0000002404047981 */ /* 0x000ea4000c1e1500 */
[----:B--2---:R0:W2:Y:S01]  /*1190*/  I2F.S16 R18, R4 ;  /* 0x0000000400127306 */ /* 0x0040a20000101400 */
[----:B------:R-:W-:Y:S05]  /*11a0*/  BRA `(.L_x_24873) ;  /* 0x0000000800ec7947 */ /* 0x000fea0003800000 */
.L_x_24869:
        /* <DEDUP_REMOVED lines=8> */
.L_x_24877:
[----:B------:R-:W2:Y:S02]  /*1230*/  LDG.E.U16 R4, desc[UR36][R4.64] ;  /* 0x0000002404047981 */ /* 0x000ea4000c1e1500 */
[----:B--2---:R-:W-:Y:S01]  /*1240*/  HADD2.F32 R18, -RZ, R4.H0_H0 ;  /* 0x20000004ff127230 */ /* 0x004fe20000004100 */
[----:B------:R-:W-:Y:S06]  /*1250*/  BRA `(.L_x_24873) ;  /* 0x0000000800c07947 */ /* 0x000fec0003800000 */
.L_x_24876:
        /* <DEDUP_REMOVED lines=8> */
.L_x_24879:
[----:B------:R-:W2:Y:S02]  /*12e0*/  LDG.E.U16 R4, desc[UR36][R4.64] ;  /* 0x0000002404047981 */ /* 0x000ea4000c1e1500 */
[----:B--2---:R-:W-:Y:S01]  /*12f0*/  HADD2.F32 R18, -RZ, R4.H0_H0 ;  /* 0x20000004ff127230 */ /* 0x004fe20000004100 */
[----:B------:R-:W-:Y:S06]  /*1300*/  BRA `(.L_x_24873) ;  /* 0x0000000800947947 */ /* 0x000fec0003800000 */
.L_x_24878:
[----:B------:R-:W2:Y:S01]  /*1310*/  LDG.E.64 R4, desc[UR36][R4.64] ;  /* 0x0000002404047981 */ /* 0x000ea2000c1e1b00 */
[----:B------:R-:W-:Y:S01]  /*1320*/  UMOV UR4, 0xf0000000 ;  /* 0xf000000000047882 */ /* 0x000fe20000000000 */
[----:B------:R-:W-:Y:S01]  /*1330*/  UMOV UR5, 0x380fffff ;  /* 0x380fffff00057882 */ /* 0x000fe20000000000 */
[----:B--2---:R-:W0:Y:S01]  /*1340*/  F2F.F32.F64 R18, R4 ;  /* 0x0000000400127310 */ /* 0x004e220000301000 */
[----:B------:R-:W-:-:S14]  /*1350*/  DSETP.GEU.AND P0, PT, |R4|, UR4, PT ;  /* 0x0000000404007e2a */ /* 0x000fdc000bf0e200 */
[----:B0-----:R-:W-:Y:S01]  /*1360*/  @!P0 FMUL R18, R18, 1.175494350822287508e-38 ;  /* 0x0080000012128820 */ /* 0x001fe20000400000 */
[----:B------:R-:W-:Y:S06]  /*1370*/  BRA `(.L_x_24873) ;  /* 0x0000000800787947 */ /* 0x000fec0003800000 */
.L_x_24868:
        /* <DEDUP_REMOVED lines=12> */
.L_x_24882:
[----:B------:R-:W2:Y:S01]  /*1440*/  LDG.E.64 R4, desc[UR36][R4.64] ;  /* 0x0000002404047981 */ /* 0x000ea2000c1e1b00 */
[----:B------:R-:W-:Y:S01]  /*1450*/  UMOV UR4, 0xf0000000 ;  /* 0xf000000000047882 */ /* 0x000fe20000000000 */
[----:B------:R-:W-:Y:S01]  /*1460*/  UMOV UR5, 0x380fffff ;  /* 0x380fffff00057882 */ /* 0x000fe20000000000 */
[----:B--2---:R-:W0:Y:S01]  /*1470*/  F2F.F32.F64 R18, R4 ;  /* 0x0000000400127310 */ /* 0x004e220000301000 */
[----:B------:R-:W-:-:S14]  /*1480*/  DSETP.GEU.AND P0, PT, |R4|, UR4, PT ;  /* 0x0000000404007e2a */ /* 0x000fdc000bf0e200 */
[----:B0-----:R-:W-:Y:S01]  /*1490*/  @!P0 FMUL R18, R18, 1.175494350822287508e-38 ;  /* 0x0080000012128820 */ /* 0x001fe20000400000 */
[----:B------:R-:W-:Y:S06]  /*14a0*/  BRA `(.L_x_24873) ;  /* 0x00000008002c7947 */ /* 0x000fec0003800000 */
.L_x_24881:
        /* <DEDUP_REMOVED lines=25> */
.L_x_24884:
        /* <DEDUP_REMOVED lines=13> */
.L_x_24883:
[----:B------:R-:W2:Y:S02]  /*1710*/  LDG.E.U16 R4, desc[UR36][R4.64] ;  /* 0x0000002404047981 */ /* 0x000ea4000c1e1500 */
[----:B--2---:R-:W-:Y:S01]  /*1720*/  IMAD.U32 R18, R4, 0x10000, RZ ;  /* 0x0001000004127824 */ /* 0x004fe200078e00ff */
[----:B------:R-:W-:Y:S06]  /*1730*/  BRA `(.L_x_24873) ;  /* 0x0000000400887947 */ /* 0x000fec0003800000 */
.L_x_24880:
        /* <DEDUP_REMOVED lines=11> */
.L_x_24887:
        /* <DEDUP_REMOVED lines=20> */
.L_x_24889:
[----:B------:R-:W-:Y:S05]  /*1930*/  BSYNC.RECONVERGENT B0 ;  /* 0x0000000000007941 */ /* 0x000fea0003800200 */
.L_x_24888:
[----:B------:R-:W-:Y:S01]  /*1940*/  IMAD.SHL.U32 R0, R0, 0x100000, RZ ;  /* 0x0010000000007824 */ /* 0x000fe200078e00ff */
[----:B------:R-:W-:-:S04]  /*1950*/  LEA R3, R3, 0x3b800000, 0x17 ;  /* 0x3b80000003037811 */ /* 0x000fc800078eb8ff */
[----:B------:R-:W-:Y:S01]  /*1960*/  LOP3.LUT R18, R3, R0, R7, 0xfe, !PT ;  /* 0x0000000003127212 */ /* 0x000fe200078efe07 */
[----:B------:R-:W-:Y:S06]  /*1970*/  BRA `(.L_x_24873) ;  /* 0x0000000000f87947 */ /* 0x000fec0003800000 */
.L_x_24886:
        /* <DEDUP_REMOVED lines=20> */
.L_x_24891:
[----:B------:R-:W-:Y:S05]  /*1ac0*/  BSYNC.RECONVERGENT B0 ;  /* 0x0000000000007941 */ /* 0x000fea0003800200 */
.L_x_24890:
[----:B------:R-:W-:Y:S01]  /*1ad0*/  IMAD.SHL.U32 R0, R0, 0x200000, RZ ;  /* 0x0020000000007824 */ /* 0x000fe200078e00ff */
[----:B------:R-:W-:-:S04]  /*1ae0*/  LEA R3, R3, 0x37800000, 0x17 ;  /* 0x3780000003037811 */ /* 0x000fc800078eb8ff */
[----:B------:R-:W-:Y:S01]  /*1af0*/  LOP3.LUT R18, R3, R0, R7, 0xfe, !PT ;  /* 0x0000000003127212 */ /* 0x000fe200078efe07 */
[----:B------:R-:W-:Y:S06]  /*1b00*/  BRA `(.L_x_24873) ;  /* 0x0000000000947947 */ /* 0x000fec0003800000 */
.L_x_24885:
        /* <DEDUP_REMOVED lines=14> */
.L_x_24872:
        /* <DEDUP_REMOVED lines=16> */
.L_x_24894:
[----:B------:R-:W-:Y:S01]  /*1cf0*/  IMAD.MOV.U32 R18, RZ, RZ, RZ ;  /* 0x000000ffff127224 */ /* 0x000fe200078e00ff */
[----:B------:R-:W-:Y:S06]  /*1d00*/  BRA `(.L_x_24873) ;  /* 0x0000000000147947 */ /* 0x000fec0003800000 */
.L_x_24893:
[----:B------:R-:W2:Y:S02]  /*1d10*/  LDG.E.64 R18, desc[UR36][R4.64] ;  /* 0x0000002404127981 */ /* 0x000ea4000c1e1b00 */
[----:B--2---:R0:W2:Y:S01]  /*1d20*/  I2F.U64 R18, R18 ;  /* 0x0000001200127312 */ /* 0x0040a20000301000 */
[----:B------:R-:W-:Y:S05]  /*1d30*/  BRA `(.L_x_24873) ;  /* 0x0000000000087947 */ /* 0x000fea0003800000 */
.L_x_24892:
[----:B------:R-:W2:Y:S02]  /*1d40*/  LDG.E R4, desc[UR36][R4.64] ;  /* 0x0000002404047981 */ /* 0x000ea4000c1e1900 */
[----:B--2---:R-:W-:-:S07]  /*1d50*/  I2FP.F32.U32 R18, R4 ;  /* 0x0000000400127245 */ /* 0x004fce0000201000 */
.L_x_24873:
[----:B------:R-:W-:Y:S05]  /*1d60*/  BSYNC.RECONVERGENT B6 ;  /* 0x0000000000067941 */ /* 0x000fea0003800200 */
.L_x_24867:
[----:B------:R-:W-:-:S07]  /*1d70*/  VIADD R16, R16, 0x80 ;  /* 0x0000008010107836 */ /* 0x000fce0000000000 */
.L_x_24866:
[----:B------:R-:W-:Y:S05]  /*1d80*/  BSYNC.RECONVERGENT B7 ;  /* 0x0000000000077941 */ /* 0x000fea0003800200 */
.L_x_24865:
        /* <DEDUP_REMOVED lines=25> */
.L_x_24901:
[----:B------:R-:W2:Y:S02]  /*1f20*/  LDG.E.U8 R4, desc[UR36][R4.64] ;  /* 0x0000002404047981 */ /* 0x000ea4000c1e1100 */
[----:B--2---:R-:W-:Y:S01]  /*1f30*/  I2FP.F32.U32 R22, R4 ;  /* 0x0000000400167245 */ /* 0x004fe20000201000 */
[----:B------:R-:W-:Y:S06]  /*1f40*/  BRA `(.L_x_24903) ;  /* 0x0000000c00287947 */ /* 0x000fec0003800000 */
.L_x_24900:
        /* <DEDUP_REMOVED lines=9> */
.L_x_24905:
[----:B------:R-:W2:Y:S02]  /*1fe0*/  LDG.E R4, desc[UR36][R4.64] ;  /* 0x0000002404047981 */ /* 0x000ea4000c1e1900 */
[----:B--2---:R-:W-:Y:S01]  /*1ff0*/  I2FP.F32.S32 R22, R4 ;  /* 0x0000000400167245 */ /* 0x004fe20000201400 */
[----:B------:R-:W-:Y:S06]  /*2000*/  BRA `(.L_x_24903) ;  /* 0x0000000800f87947 */ /* 0x000fec0003800000 */
.L_x_24904:
[----:B------:R-:W2:Y:S02]  /*2010*/  LDG.E.U16 R4, desc[UR36][R4.64] ;  /* 0x0000002404047981 */ /* 0x000ea4000c1e1500 */
[----:B--2---:R4:W0:Y:S01]  /*2020*/  I2F.S16 R22, R4 ;  /* 0x0000000400167306 */ /* 0x0048220000101400 */
[----:B------:R-:W-:Y:S05]  /*2030*/  BRA `(.L_x_24903) ;  /* 0x0000000800ec7947 */ /* 0x000fea0003800000 */
.L_x_24899:
        /* <DEDUP_REMOVED lines=8> */
.L_x_24907:
[----:B------:R-:W2:Y:S02]  /*20c0*/  LDG.E.U16 R4, desc[UR36][R4.64] ;  /* 0x0000002404047981 */ /* 0x000ea4000c1e1500 */
[----:B--2---:R-:W-:Y:S01]  /*20d0*/  HADD2.F32 R22, -RZ, R4.H0_H0 ;  /* 0x20000004ff167230 */ /* 0x004fe20000004100 */
[----:B------:R-:W-:Y:S06]  /*20e0*/  BRA `(.L_x_24903) ;  /* 0x0000000800c07947 */ /* 0x000fec0003800000 */
.L_x_24906:
        /* <DEDUP_REMOVED lines=8> */
.L_x_24909:
[----:B------:R-:W2:Y:S02]  /*2170*/  LDG.E.U16 R4, desc[UR36][R4.64] ;  /* 0x0000002404047981 */ /* 0x000ea4000c1e1500 */
[----:B--2---:R-:W-:Y:S01]  /*2180*/  HADD2.F32 R22, -RZ, R4.H0_H0 ;  /* 0x20000004ff167230 */ /* 0x004fe20000004100 */
[----:B------:R-:W-:Y:S06]  /*2190*/  BRA `(.L_x_24903) ;  /* 0x0000000800947947 */ /* 0x000fec0003800000 */
.L_x_24908:
[----:B------:R-:W2:Y:S01]  /*21a0*/  LDG.E.64 R4, desc[UR36][R4.64] ;  /* 0x0000002404047981 */ /* 0x000ea2000c1e1b00 */
[----:B------:R-:W-:Y:S01]  /*21b0*/  UMOV UR4, 0xf0000000 ;  /* 0xf000000000047882 */ /* 0x000fe20000000000 */
[----:B------:R-:W-:Y:S01]  /*21c0*/  UMOV UR5, 0x380fffff ;  /* 0x380fffff00057882 */ /* 0x000fe20000000000 */
[----:B--2---:R-:W0:Y:S01]  /*21d0*/  F2F.F32.F64 R22, R4 ;  /* 0x0000000400167310 */ /* 0x004e220000301000 */
[----:B------:R-:W-:-:S14]  /*21e0*/  DSETP.GEU.AND P0, PT, |R4|, UR4, PT ;  /* 0x0000000404007e2a */ /* 0x000fdc000bf0e200 */
[----:B0-----:R-:W-:Y:S01]  /*21f0*/  @!P0 FMUL R22, R22, 1.175494350822287508e-38 ;  /* 0x0080000016168820 */ /* 0x001fe20000400000 */
[----:B------:R-:W-:Y:S06]  /*2200*/  BRA `(.L_x_24903) ;  /* 0x0000000800787947 */ /* 0x000fec0003800000 */
.L_x_24898:
        /* <DEDUP_REMOVED lines=12> */
.L_x_24912:
[----:B------:R-:W2:Y:S01]  /*22d0*/  LDG.E.64 R4, desc[UR36][R4.64] ;  /* 0x0000002404047981 */ /* 0x000ea2000c1e1b00 */
[----:B------:R-:W-:Y:S01]  /*22e0*/  UMOV UR4, 0xf0000000 ;  /* 0xf000000000047882 */ /* 0x000fe20000000000 */
[----:B------:R-:W-:Y:S01]  /*22f0*/  UMOV UR5, 0x380fffff ;  /* 0x380fffff00057882 */ /* 0x000fe20000000000 */
[----:B--2---:R-:W0:Y:S01]  /*2300*/  F2F.F32.F64 R22, R4 ;  /* 0x0000000400167310 */ /* 0x004e220000301000 */
[----:B------:R-:W-:-:S14]  /*2310*/  DSETP.GEU.AND P0, PT, |R4|, UR4, PT ;  /* 0x0000000404007e2a */ /* 0x000fdc000bf0e200 */
[----:B0-----:R-:W-:Y:S01]  /*2320*/  @!P0 FMUL R22, R22, 1.175494350822287508e-38 ;  /* 0x0080000016168820 */ /* 0x001fe20000400000 */
[----:B------:R-:W-:Y:S06]  /*2330*/  BRA `(.L_x_24903) ;  /* 0x00000008002c7947 */ /* 0x000fec0003800000 */
.L_x_24911:
        /* <DEDUP_REMOVED lines=25> */
.L_x_24914:
        /* <DEDUP_REMOVED lines=13> */
.L_x_24913:
[----:B------:R-:W2:Y:S02]  /*25a0*/  LDG.E.U16 R4, desc[UR36][R4.64] ;  /* 0x0000002404047981 */ /* 0x000ea4000c1e1500 */
[----:B--2---:R-:W-:Y:S01]  /*25b0*/  IMAD.U32 R22, R4, 0x10000, RZ ;  /* 0x0001000004167824 */ /* 0x004fe200078e00ff */
[----:B------:R-:W-:Y:S06]  /*25c0*/  BRA `(.L_x_24903) ;  /* 0x0000000400887947 */ /* 0x000fec0003800000 */
.L_x_24910:
        /* <DEDUP_REMOVED lines=11> */
.L_x_24917:
        /* <DEDUP_REMOVED lines=20> */
.L_x_24919:
[----:B------:R-:W-:Y:S05]  /*27c0*/  BSYNC.RECONVERGENT B0 ;  /* 0x0000000000007941 */ /* 0x000fea0003800200 */
.L_x_24918:
[----:B------:R-:W-:Y:S01]  /*27d0*/  IMAD.SHL.U32 R0, R0, 0x100000, RZ ;  /* 0x0010000000007824 */ /* 0x000fe200078e00ff */
[----:B------:R-:W-:-:S04]  /*27e0*/  LEA R3, R3, 0x3b800000, 0x17 ;  /* 0x3b80000003037811 */ /* 0x000fc800078eb8ff */
[----:B------:R-:W-:Y:S01]  /*27f0*/  LOP3.LUT R22, R3, R0, R7, 0xfe, !PT ;  /* 0x0000000003167212 */ /* 0x000fe200078efe07 */
[----:B------:R-:W-:Y:S06]  /*2800*/  BRA `(.L_x_24903) ;  /* 0x0000000000f87947 */ /* 0x000fec0003800000 */
.L_x_24916:
        /* <DEDUP_REMOVED lines=20> */
.L_x_24921:
[----:B------:R-:W-:Y:S05]  /*2950*/  BSYNC.RECONVERGENT B0 ;  /* 0x0000000000007941 */ /* 0x000fea0003800200 */
.L_x_24920:
[----:B------:R-:W-:Y:S01]  /*2960*/  IMAD.SHL.U32 R0, R0, 0x200000, RZ ;  /* 0x0020000000007824 */ /* 0x000fe200078e00ff */
[----:B------:R-:W-:-:S04]  /*2970*/  LEA R3, R3, 0x37800000, 0x17 ;  /* 0x3780000003037811 */ /* 0x000fc800078eb8ff */
[----:B------:R-:W-:Y:S01]  /*2980*/  LOP3.LUT R22, R3, R0, R7, 0xfe, !PT ;  /* 0x0000000003167212 */ /* 0x000fe200078efe07 */
[----:B------:R-:W-:Y:S06]  /*2990*/  BRA `(.L_x_24903) ;  /* 0x0000000000947947 */ /* 0x000fec0003800000 */
.L_x_24915:
        /* <DEDUP_REMOVED lines=14> */
.L_x_24902:
        /* <DEDUP_REMOVED lines=16> */
.L_x_24924:
[----:B------:R-:W-:Y:S01]  /*2b80*/  IMAD.MOV.U32 R22, RZ, RZ, RZ ;  /* 0x000000ffff167224 */ /* 0x000fe200078e00ff */
[----:B------:R-:W-:Y:S06]  /*2b90*/  BRA `(.L_x_24903) ;  /* 0x0000000000147947 */ /* 0x000fec0003800000 */
.L_x_24923:
[----:B------:R-:W2:Y:S02]  /*2ba0*/  LDG.E.64 R4, desc[UR36][R4.64] ;  /* 0x0000002404047981 */ /* 0x000ea4000c1e1b00 */
[----:B--2---:R0:W2:Y:S01]  /*2bb0*/  I2F.U64 R22, R4 ;  /* 0x0000000400167312 */ /* 0x0040a20000301000 */
[----:B------:R-:W-:Y:S05]  /*2bc0*/  BRA `(.L_x_24903) ;  /* 0x0000000000087947 */ /* 0x000fea0003800000 */
.L_x_24922:
[----:B------:R-:W2:Y:S02]  /*2bd0*/  LDG.E R4, desc[UR36][R4.64] ;  /* 0x0000002404047981 */ /* 0x000ea4000c1e1900 */
[----:B--2---:R-:W-:-:S07]  /*2be0*/  I2FP.F32.U32 R22, R4 ;  /* 0x0000000400167245 */ /* 0x004fce0000201000 */
.L_x_24903:
[----:B------:R-:W-:Y:S05]  /*2bf0*/  BSYNC.RECONVERGENT B6 ;  /* 0x0000000000067941 */ /* 0x000fea0003800200 */
.L_x_24897:
[----:B------:R-:W-:-:S07]  /*2c00*/  VIADD R16, R16, 0x80 ;  /* 0x0000008010107836 */ /* 0x000fce0000000000 */
.L_x_24896:
[----:B------:R-:W-:Y:S05]  /*2c10*/  BSYNC.RECONVERGENT B7 ;  /* 0x0000000000077941 */ /* 0x000fea0003800200 */
.L_x_24895:
        /* <DEDUP_REMOVED lines=24> */
.L_x_24930:
[----:B------:R-:W2:Y:S02]  /*2da0*/  LDG.E.U8 R4, desc[UR36][R4.64] ;  /* 0x0000002404047981 */ /* 0x000ea4000c1e1100 */
[----:B--2---:R-:W-:Y:S01]  /*2db0*/  I2FP.F32.U32 R19, R4 ;  /* 0x0000000400137245 */ /* 0x004fe20000201000 */
[----:B------:R-:W-:Y:S06]  /*2dc0*/  BRA `(.L_x_24926) ;  /* 0x0000000c00187947 */ /* 0x000fec0003800000 */
.L_x_24929:
        /* <DEDUP_REMOVED lines=9> */
.L_x_24933:
[----:B------:R-:W2:Y:S02]  /*2e60*/  LDG.E R4, desc[UR36][R4.64] ;  /* 0x0000002404047981 */ /* 0x000ea4000c1e1900 */
[----:B--2---:R-:W-:Y:S01]  /*2e70*/  I2FP.F32.S32 R19, R4 ;  /* 0x0000000400137245 */ /* 0x004fe20000201400 */
[----:B------:R-:W-:Y:S06]  /*2e80*/  BRA `(.L_x_24926) ;  /* 0x0000000800e87947 */ /* 0x000fec0003800000 */
.L_x_24932:
[----:B------:R-:W2:Y:S02]  /*2e90*/  LDG.E.U16 R4, desc[UR36][R4.64] ;  /* 0x0000002404047981 */ /* 0x000ea4000c1e1500 */
[----:B--2---:R0:W2:Y:S01]  /*2ea0*/  I2F.S16 R19, R4 ;  /* 0x0000000400137306 */ /* 0x0040a20000101400 */
[----:B------:R-:W-:Y:S05]  /*2eb0*/  BRA `(.L_x_24926) ;  /* 0x0000000800dc7947 */ /* 0x000fea0003800000 */
.L_x_24928:
        /* <DEDUP_REMOVED lines=8> */
.L_x_24935:
[----:B------:R-:W2:Y:S02]  /*2f40*/  LDG.E.U16 R4, desc[UR36][R4.64] ;  /* 0x0000002404047981 */ /* 0x000ea4000c1e1500 */
[----:B--2---:R-:W-:Y:S01]  /*2f50*/  HADD2.F32 R19, -RZ, R4.H0_H0 ;  /* 0x20000004ff137230 */ /* 0x004fe20000004100 */
[----:B------:R-:W-:Y:S06]  /*2f60*/  BRA `(.L_x_24926) ;  /* 0x0000000800b07947 */ /* 0x000fec0003800000 */
.L_x_24934:
        /* <DEDUP_REMOVED lines=8> */
.L_x_24937:
[----:B------:R-:W2:Y:S02]  /*2ff0*/  LDG.E.U16 R4, desc[UR36][R4.64] ;  /* 0x0000002404047981 */ /* 0x000ea4000c1e1500 */
[----:B--2---:R-:W-:Y:S01]  /*3000*/  HADD2.F32 R19, -RZ, R4.H0_H0 ;  /* 0x20000004ff137230 */ /* 0x004fe20000004100 */
[----:B------:R-:W-:Y:S06]  /*3010*/  BRA `(.L_x_24926) ;  /* 0x0000000800847947 */ /* 0x000fec0003800000 */
.L_x_24936:
[----:B------:R-:W2:Y:S01]  /*3020*/  LDG.E.64 R4, desc[UR36][R4.64] ;  /* 0x0000002404047981 */ /* 0x000ea2000c1e1b00 */
[----:B------:R-:W-:Y:S01]  /*3030*/  UMOV UR4, 0xf0000000 ;  /* 0xf000000000047882 */ /* 0x000fe20000000000 */
[----:B------:R-:W-:Y:S01]  /*3040*/  UMOV UR5, 0x380fffff ;  /* 0x380fffff00057882 */ /* 0x000fe20000000000 */
[----:B--2---:R-:W0:Y:S01]  /*3050*/  F2F.F32.F64 R19, R4 ;  /* 0x0000000400137310 */ /* 0x004e220000301000 */
[----:B------:R-:W-:-:S14]  /*3060*/  DSETP.GEU.AND P0, PT, |R4|, UR4, PT ;  /* 0x0000000404007e2a */ /* 0x000fdc000bf0e200 */
[----:B0-----:R-:W-:Y:S01]  /*3070*/  @!P0 FMUL R19, R19, 1.175494350822287508e-38 ;  /* 0x0080000013138820 */ /* 0x001fe20000400000 */
[----:B------:R-:W-:Y:S06]  /*3080*/  BRA `(.L_x_24926) ;  /* 0x0000000800687947 */ /* 0x000fec0003800000 */
.L_x_24927:
        /* <DEDUP_REMOVED lines=12> */
.L_x_24940:
[----:B------:R-:W2:Y:S01]  /*3150*/  LDG.E.64 R4, desc[UR36][R4.64] ;  /* 0x0000002404047981 */ /* 0x000ea2000c1e1b00 */
[----:B------:R-:W-:Y:S01]  /*3160*/  UMOV UR4, 0xf0000000 ;  /* 0xf000000000047882 */ /* 0x000fe20000000000 */
[----:B------:R-:W-:Y:S01]  /*3170*/  UMOV UR5, 0x380fffff ;  /* 0x380fffff00057882 */ /* 0x000fe20000000000 */
[----:B--2---:R-:W0:Y:S01]  /*3180*/  F2F.F32.F64 R19, R4 ;  /* 0x0000000400137310 */ /* 0x004e220000301000 */
[----:B------:R-:W-:-:S14]  /*3190*/  DSETP.GEU.AND P0, PT, |R4|, UR4, PT ;  /* 0x0000000404007e2a */ /* 0x000fdc000bf0e200 */
[----:B0-----:R-:W-:Y:S01]  /*31a0*/  @!P0 FMUL R19, R19, 1.175494350822287508e-38 ;  /* 0x0080000013138820 */ /* 0x001fe20000400000 */
[----:B------:R-:W-:Y:S06]  /*31b0*/  BRA `(.L_x_24926) ;  /* 0x00000008001c7947 */ /* 0x000fec0003800000 */
.L_x_24939:
        /* <DEDUP_REMOVED lines=25> */
.L_x_24942:
        /* <DEDUP_REMOVED lines=12> */
.L_x_24941:
[----:B------:R-:W2:Y:S02]  /*3410*/  LDG.E.U16 R4, desc[UR36][R4.64] ;  /* 0x0000002404047981 */ /* 0x000ea4000c1e1500 */
[----:B--2---:R-:W-:Y:S01]  /*3420*/  IMAD.U32 R19, R4, 0x10000, RZ ;  /* 0x0001000004137824 */ /* 0x004fe200078e00ff */
[----:B------:R-:W-:Y:S06]  /*3430*/  BRA `(.L_x_24926) ;  /* 0x00000004007c7947 */ /* 0x000fec0003800000 */
.L_x_24938:
        /* <DEDUP_REMOVED lines=11> */
.L_x_24945:
        /* <DEDUP_REMOVED lines=19> */
.L_x_24947:
[----:B------:R-:W-:Y:S05]  /*3620*/  BSYNC.RECONVERGENT B0 ;  /* 0x0000000000007941 */ /* 0x000fea0003800200 */
.L_x_24946:
[----:B------:R-:W-:Y:S01]  /*3630*/  IMAD.SHL.U32 R0, R0, 0x100000, RZ ;  /* 0x0010000000007824 */ /* 0x000fe200078e00ff */
[----:B------:R-:W-:-:S04]  /*3640*/  LEA R3, R3, 0x3b800000, 0x17 ;  /* 0x3b80000003037811 */ /* 0x000fc800078eb8ff */
[----:B------:R-:W-:Y:S01]  /*3650*/  LOP3.LUT R19, R3, R0, R19, 0xfe, !PT ;  /* 0x0000000003137212 */ /* 0x000fe200078efe13 */
[----:B------:R-:W-:Y:S06]  /*3660*/  BRA `(.L_x_24926) ;  /* 0x0000000000f07947 */ /* 0x000fec0003800000 */
.L_x_24944:
        /* <DEDUP_REMOVED lines=19> */
.L_x_24949:
[----:B------:R-:W-:Y:S05]  /*37a0*/  BSYNC.RECONVERGENT B0 ;  /* 0x0000000000007941 */ /* 0x000fea0003800200 */
.L_x_24948:
[----:B------:R-:W-:Y:S01]  /*37b0*/  IMAD.SHL.U32 R0, R0, 0x200000, RZ ;  /* 0x0020000000007824 */ /* 0x000fe200078e00ff */
[----:B------:R-:W-:-:S04]  /*37c0*/  LEA R3, R3, 0x37800000, 0x17 ;  /* 0x3780000003037811 */ /* 0x000fc800078eb8ff */
[----:B------:R-:W-:Y:S01]  /*37d0*/  LOP3.LUT R19, R3, R0, R19, 0xfe, !PT ;  /* 0x0000000003137212 */ /* 0x000fe200078efe13 */
[----:B------:R-:W-:Y:S06]  /*37e0*/  BRA `(.L_x_24926) ;  /* 0x0000000000907947 */ /* 0x000fec0003800000 */
.L_x_24943:
        /* <DEDUP_REMOVED lines=14> */
.L_x_24931:
        /* <DEDUP_REMOVED lines=16> */
.L_x_24952:
[----:B------:R-:W-:Y:S05]  /*39d0*/  BRA `(.L_x_24926) ;  /* 0x0000000000147947 */ /* 0x000fea0003800000 */
.L_x_24951:
[----:B------:R-:W2:Y:S02]  /*39e0*/  LDG.E.64 R4, desc[UR36][R4.64] ;  /* 0x0000002404047981 */ /* 0x000ea4000c1e1b00 */
[----:B--2---:R0:W2:Y:S01]  /*39f0*/  I2F.U64 R19, R4 ;  /* 0x0000000400137312 */ /* 0x0040a20000301000 */
[----:B------:R-:W-:Y:S05]  /*3a00*/  BRA `(.L_x_24926) ;  /* 0x0000000000087947 */ /* 0x000fea0003800000 */
.L_x_24950:
[----:B------:R-:W2:Y:S02]  /*3a10*/  LDG.E R4, desc[UR36][R4.64] ;  /* 0x0000002404047981 */ /* 0x000ea4000c1e1900 */
[----:B--2---:R-:W-:-:S07]  /*3a20*/  I2FP.F32.U32 R19, R4 ;  /* 0x0000000400137245 */ /* 0x004fce0000201000 */
.L_x_24926:
[----:B------:R-:W-:Y:S05]  /*3a30*/  BSYNC.RECONVERGENT B6 ;  /* 0x0000000000067941 */ /* 0x000fea0003800200 */
.L_x_24925:
        /* <DEDUP_REMOVED lines=8> */
[----:B012345:R0:W1:Y:S08]  /*3ac0*/  @!P0 MUFU.RSQ R4, R23 ;  /* 0x0000001700048308 */ /* 0x03f0700000001400 */
[----:B------:R-:W2:Y:S01]  /*3ad0*/  @!P2 MUFU.RSQ R22, R22 ;  /* 0x000000160016a308 */ /* 0x000ea20000001400 */
[----:B------:R-:W-:-:S07]  /*3ae0*/  ISETP.GE.AND P2, PT, R26, R17, PT ;  /* 0x000000111a00720c */ /* 0x000fce0003f46270 */
[----:B------:R0:W3:Y:S08]  /*3af0*/  @!P1 MUFU.RSQ R24, R19 ;  /* 0x0000001300189308 */ /* 0x0000f00000001400 */
[----:B------:R-:W4:Y:S01]  /*3b00*/  @!P2 MUFU.RSQ R18, R18 ;  /* 0x000000120012a308 */ /* 0x000f220000001400 */
        /* <DEDUP_REMOVED lines=23> */
.L_x_24958:
[----:B------:R-:W1:Y:S01]  /*3c80*/  F2I.S64.TRUNC R4, R4 ;  /* 0x0000000400047311 */ /* 0x000e62000020d900 */
[----:B------:R-:W-:Y:S02]  /*3c90*/  IMAD.MOV.U32 R25, RZ, RZ, R26 ;  /* 0x000000ffff197224 */ /* 0x000fe400078e001a */
[----:B-1----:R-:W-:-:S05]  /*3ca0*/  IMAD.MOV.U32 R3, RZ, RZ, R4 ;  /* 0x000000ffff037224 */ /* 0x002fca00078e0004 */
[----:B------:R1:W-:Y:S01]  /*3cb0*/  STG.E.U8 desc[UR36][R8.64], R3 ;  /* 0x0000000308007986 */ /* 0x0003e2000c101124 */
[----:B------:R-:W-:Y:S05]  /*3cc0*/  BRA `(.L_x_24954) ;  /* 0x0000000c007c7947 */ /* 0x000fea0003800000 */
.L_x_24957:
        /* <DEDUP_REMOVED lines=10> */
.L_x_24961:
[----:B------:R-:W1:Y:S01]  /*3d70*/  F2I.FTZ.TRUNC.NTZ R3, R4 ;  /* 0x0000000400037305 */ /* 0x000e62000021f100 */
[----:B------:R-:W-:Y:S01]  /*3d80*/  IMAD.MOV.U32 R25, RZ, RZ, R26 ;  /* 0x000000ffff197224 */ /* 0x000fe200078e001a */
[----:B-1----:R1:W-:Y:S01]  /*3d90*/  STG.E desc[UR36][R8.64], R3 ;  /* 0x0000000308007986 */ /* 0x0023e2000c101924 */
[----:B------:R-:W-:Y:S05]  /*3da0*/  BRA `(.L_x_24954) ;  /* 0x0000000c00447947 */ /* 0x000fea0003800000 */
.L_x_24960:
[----:B------:R-:W1:Y:S01]  /*3db0*/  F2I.FTZ.TRUNC.NTZ R3, R4 ;  /* 0x0000000400037305 */ /* 0x000e62000021f100 */
[----:B------:R-:W-:Y:S01]  /*3dc0*/  IMAD.MOV.U32 R25, RZ, RZ, R26 ;  /* 0x000000ffff197224 */ /* 0x000fe200078e001a */
[----:B-1----:R1:W-:Y:S01]  /*3dd0*/  STG.E.U16 desc[UR36][R8.64], R3 ;  /* 0x0000000308007986 */ /* 0x0023e2000c101524 */
[----:B------:R-:W-:Y:S05]  /*3de0*/  BRA `(.L_x_24954) ;  /* 0x0000000c00347947 */ /* 0x000fea0003800000 */
.L_x_24956:
        /* <DEDUP_REMOVED lines=9> */
.L_x_24963:
[----:B------:R-:W-:Y:S01]  /*3e80*/  F2FP.F16.F32.PACK_AB R4, RZ, R4 ;  /* 0x00000004ff04723e */ /* 0x000fe200000000ff */
[----:B------:R-:W-:-:S04]  /*3e90*/  IMAD.MOV.U32 R25, RZ, RZ, R26 ;  /* 0x000000ffff197224 */ /* 0x000fc800078e001a */
[----:B------:R1:W-:Y:S01]  /*3ea0*/  STG.E.U16 desc[UR36][R8.64], R4 ;  /* 0x0000000408007986 */ /* 0x0003e2000c101524 */
[----:B------:R-:W-:Y:S05]  /*3eb0*/  BRA `(.L_x_24954) ;  /* 0x0000000c00007947 */ /* 0x000fea0003800000 */
.L_x_24962:
        /* <DEDUP_REMOVED lines=10> */
.L_x_24965:
[----:B------:R-:W-:Y:S01]  /*3f60*/  F2FP.F16.F32.PACK_AB R3, RZ, R4 ;  /* 0x00000004ff03723e */ /* 0x000fe200000000ff */
[----:B------:R-:W-:-:S03]  /*3f70*/  IMAD.MOV.U32 R25, RZ, RZ, R26 ;  /* 0x000000ffff197224 */ /* 0x000fc600078e001a */
[----:B------:R-:W-:-:S05]  /*3f80*/  PRMT R3, R3, 0x5410, RZ ;  /* 0x0000541003037816 */ /* 0x000fca00000000ff */
[----:B------:R1:W-:Y:S01]  /*3f90*/  STG.E desc[UR36][R8.64], R3 ;  /* 0x0000000308007986 */ /* 0x0003e2000c101924 */
[----:B------:R-:W-:Y:S05]  /*3fa0*/  BRA `(.L_x_24954) ;  /* 0x0000000800c47947 */ /* 0x000fea0003800000 */
.L_x_24964:
[----:B------:R-:W-:Y:S01]  /*3fb0*/  FMUL.FTZ R4, R4, 1 ;  /* 0x3f80000004047820 */ /* 0x000fe20000410000 */
[----:B------:R-:W-:-:S05]  /*3fc0*/  IMAD.MOV.U32 R25, RZ, RZ, R26 ;  /* 0x000000ffff197224 */ /* 0x000fca00078e001a */
[----:B------:R-:W1:Y:S02]  /*3fd0*/  F2F.F64.F32 R4, R4 ;  /* 0x0000000400047310 */ /* 0x000e640000201800 */
[----:B-1----:R1:W-:Y:S01]  /*3fe0*/  STG.E.64 desc[UR36][R8.64], R4 ;  /* 0x0000000408007986 */ /* 0x0023e2000c101b24 */
[----:B------:R-:W-:Y:S05]  /*3ff0*/  BRA `(.L_x_24954) ;  /* 0x0000000800b07947 */ /* 0x000fea0003800000 */
.L_x_24955:
        /* <DEDUP_REMOVED lines=13> */
.L_x_24968:
[----:B------:R-:W-:Y:S01]  /*40d0*/  FMUL.FTZ R4, R4, 1 ;  /* 0x3f80000004047820 */ /* 0x000fe20000410000 */
[----:B------:R-:W-:Y:S01]  /*40e0*/  CS2R R6, SRZ ;  /* 0x0000000000067805 */ /* 0x000fe2000001ff00 */
[----:B------:R-:W-:-:S04]  /*40f0*/  IMAD.MOV.U32 R25, RZ, RZ, R26 ;  /* 0x000000ffff197224 */ /* 0x000fc800078e001a */
[----:B------:R-:W1:Y:S02]  /*4100*/  F2F.F64.F32 R4, R4 ;  /* 0x0000000400047310 */ /* 0x000e640000201800 */
[----:B-1----:R1:W-:Y:S01]  /*4110*/  STG.E.128 desc[UR36][R8.64], R4 ;  /* 0x0000000408007986 */ /* 0x0023e2000c101d24 */
[----:B------:R-:W-:Y:S05]  /*4120*/  BRA `(.L_x_24954) ;  /* 0x0000000800647947 */ /* 0x000fea0003800000 */
.L_x_24967:
        /* <DEDUP_REMOVED lines=18> */
.L_x_24972:
[----:B------:R-:W-:Y:S05]  /*4250*/  BSYNC.RECONVERGENT B0 ;  /* 0x0000000000007941 */ /* 0x000fea0003800200 */
.L_x_24971:
[----:B------:R-:W-:Y:S01]  /*4260*/  LOP3.LUT R5, R0, 0x80, R5, 0xf8, !PT ;  /* 0x0000008000057812 */ /* 0x000fe200078ef805 */
[----:B------:R-:W-:-:S04]  /*4270*/  IMAD.MOV.U32 R25, RZ, RZ, R26 ;  /* 0x000000ffff197224 */ /* 0x000fc800078e001a */
[----:B------:R1:W-:Y:S01]  /*4280*/  STG.E.U8 desc[UR36][R8.64], R5 ;  /* 0x0000000508007986 */ /* 0x0003e2000c101124 */
[----:B------:R-:W-:Y:S05]  /*4290*/  BRA `(.L_x_24954) ;  /* 0x0000000800087947 */ /* 0x000fea0003800000 */
.L_x_24970:
        /* <DEDUP_REMOVED lines=14> */
.L_x_24974:
[----:B------:R-:W-:Y:S05]  /*4380*/  BSYNC.RECONVERGENT B0 ;  /* 0x0000000000007941 */ /* 0x000fea0003800200 */
.L_x_24973:
[----:B------:R-:W-:Y:S01]  /*4390*/  LOP3.LUT R3, R0, 0x80, R7, 0xf8, !PT ;  /* 0x0000008000037812 */ /* 0x000fe200078ef807 */
[----:B------:R-:W-:-:S04]  /*43a0*/  IMAD.MOV.U32 R25, RZ, RZ, R26 ;  /* 0x000000ffff197224 */ /* 0x000fc800078e001a */
[----:B------:R1:W-:Y:S01]  /*43b0*/  STG.E.U8 desc[UR36][R8.64], R3 ;  /* 0x0000000308007986 */ /* 0x0003e2000c101124 */
[----:B------:R-:W-:Y:S05]  /*43c0*/  BRA `(.L_x_24954) ;  /* 0x0000000400bc7947 */ /* 0x000fea0003800000 */
.L_x_24969:
[----:B------:R-:W-:Y:S01]  /*43d0*/  F2FP.BF16.F32.PACK_AB R4, RZ, R4 ;  /* 0x00000004ff04723e */ /* 0x000fe200000010ff */
[----:B------:R-:W-:-:S04]  /*43e0*/  IMAD.MOV.U32 R25, RZ, RZ, R26 ;  /* 0x000000ffff197224 */ /* 0x000fc800078e001a */
[----:B------:R1:W-:Y:S01]  /*43f0*/  STG.E.U16 desc[UR36][R8.64], R4 ;  /* 0x0000000408007986 */ /* 0x0003e2000c101524 */
[----:B------:R-:W-:Y:S05]  /*4400*/  BRA `(.L_x_24954) ;  /* 0x0000000400ac7947 */ /* 0x000fea0003800000 */
.L_x_24966:
        /* <DEDUP_REMOVED lines=12> */
.L_x_24977:
        /* <DEDUP_REMOVED lines=12> */
.L_x_24980:
[----:B------:R-:W-:-:S04]  /*4590*/  SHF.R.U32.HI R0, RZ, 0x14, R4 ;  /* 0x00000014ff007819 */ /* 0x000fc80000011604 */
[----:B------:R-:W-:-:S04]  /*45a0*/  LOP3.LUT R3, R0, 0x1, RZ, 0xc0, !PT ;  /* 0x0000000100037812 */ /* 0x000fc800078ec0ff */
[----:B------:R-:W-:-:S04]  /*45b0*/  IADD3 R0, PT, PT, R4, 0x487ffff, R3 ;  /* 0x0487ffff04007810 */ /* 0x000fc80007ffe003 */
[----:B------:R-:W-:-:S04]  /*45c0*/  SHF.R.U32.HI R0, RZ, 0x14, R0 ;  /* 0x00000014ff007819 */ /* 0x000fc80000011600 */
[----:B------:R-:W-:-:S07]  /*45d0*/  LOP3.LUT R3, R0, 0xff, RZ, 0xc0, !PT ;  /* 0x000000ff00037812 */ /* 0x000fce00078ec0ff */
.L_x_24981:
[----:B------:R-:W-:-:S04]  /*45e0*/  SHF.R.U32.HI R4, RZ, 0x18, R4 ;  /* 0x00000018ff047819 */ /* 0x000fc80000011604 */
[----:B------:R-:W-:-:S04]  /*45f0*/  LOP3.LUT R3, R3, 0x80, R4, 0xf8, !PT ;  /* 0x0000008003037812 */ /* 0x000fc800078ef804 */
[----:B------:R-:W-:-:S07]  /*4600*/  PRMT R0, R3, 0x7610, R0 ;  /* 0x0000761003007816 */ /* 0x000fce0000000000 */
.L_x_24979:
[----:B------:R-:W-:Y:S05]  /*4610*/  BSYNC.RECONVERGENT B0 ;  /* 0x0000000000007941 */ /* 0x000fea0003800200 */
.L_x_24978:
[----:B------:R2:W-:Y:S01]  /*4620*/  STG.E.U8 desc[UR36][R8.64], R0 ;  /* 0x0000000008007986 */ /* 0x0005e2000c101124 */
[----:B------:R-:W-:Y:S01]  /*4630*/  IMAD.MOV.U32 R25, RZ, RZ, R26 ;  /* 0x000000ffff197224 */ /* 0x000fe200078e001a */
[----:B------:R-:W-:Y:S06]  /*4640*/  BRA `(.L_x_24954) ;  /* 0x00000004001c7947 */ /* 0x000fec0003800000 */
.L_x_24976:
        /* <DEDUP_REMOVED lines=12> */
.L_x_24984:
[----:B------:R-:W-:-:S04]  /*4710*/  SHF.R.U32.HI R0, RZ, 0x15, R4 ;  /* 0x00000015ff007819 */ /* 0x000fc80000011604 */
[----:B------:R-:W-:-:S04]  /*4720*/  LOP3.LUT R3, R0, 0x1, RZ, 0xc0, !PT ;  /* 0x0000000100037812 */ /* 0x000fc800078ec0ff */
[----:B------:R-:W-:-:S04]  /*4730*/  IADD3 R0, PT, PT, R4, 0x88fffff, R3 ;  /* 0x088fffff04007810 */ /* 0x000fc80007ffe003 */
[----:B------:R-:W-:-:S04]  /*4740*/  SHF.R.U32.HI R0, RZ, 0x15, R0 ;  /* 0x00000015ff007819 */ /* 0x000fc80000011600 */
[----:B------:R-:W-:-:S07]  /*4750*/  LOP3.LUT R3, R0, 0xff, RZ, 0xc0, !PT ;  /* 0x000000ff00037812 */ /* 0x000fce00078ec0ff */
.L_x_24985:
[----:B------:R-:W-:-:S04]  /*4760*/  SHF.R.U32.HI R4, RZ, 0x18, R4 ;  /* 0x00000018ff047819 */ /* 0x000fc80000011604 */
[----:B------:R-:W-:-:S04]  /*4770*/  LOP3.LUT R3, R3, 0x80, R4, 0xf8, !PT ;  /* 0x0000008003037812 */ /* 0x000fc800078ef804 */
[----:B------:R-:W-:-:S07]  /*4780*/  PRMT R0, R3, 0x7610, R0 ;  /* 0x0000761003007816 */ /* 0x000fce0000000000 */
.L_x_24983:
[----:B------:R-:W-:Y:S05]  /*4790*/  BSYNC.RECONVERGENT B0 ;  /* 0x0000000000007941 */ /* 0x000fea0003800200 */
.L_x_24982:
[----:B------:R1:W-:Y:S01]  /*47a0*/  STG.E.U8 desc[UR36][R8.64], R0 ;  /* 0x0000000008007986 */ /* 0x0003e2000c101124 */
[----:B------:R-:W-:Y:S01]  /*47b0*/  IMAD.MOV.U32 R25, RZ, RZ, R26 ;  /* 0x000000ffff197224 */ /* 0x000fe200078e001a */
[----:B------:R-:W-:Y:S06]  /*47c0*/  BRA `(.L_x_24954) ;  /* 0x0000000000bc7947 */ /* 0x000fec0003800000 */
.L_x_24975:
[----:B------:R-:W-:-:S13]  /*47d0*/  ISETP.NE.AND P0, PT, R0, 0x1c, PT ;  /* 0x0000001c0000780c */ /* 0x000fda0003f05270 */
[----:B------:R-:W-:Y:S05]  /*47e0*/  @!P0 BRA `(.L_x_24986) ;  /* 0x0000000000a88947 */ /* 0x000fea0003800000 */
[----:B------:R-:W-:-:S13]  /*47f0*/  ISETP.NE.AND P0, PT, R0, 0x1d, PT ;  /* 0x0000001d0000780c */ /* 0x000fda0003f05270 */
[----:B------:R-:W-:Y:S05]  /*4800*/  @!P0 BRA `(.L_x_24987) ;  /* 0x0000000000908947 */ /* 0x000fea0003800000 */
[----:B------:R-:W-:-:S13]  /*4810*/  ISETP.NE.AND P0, PT, R0, 0x2c, PT ;  /* 0x0000002c0000780c */ /* 0x000fda0003f05270 */
[----:B------:R-:W-:Y:S05]  /*4820*/  @!P0 BRA `(.L_x_24988) ;  /* 0x0000000000488947 */ /* 0x000fea0003800000 */
.L_x_24959:
        /* <DEDUP_REMOVED lines=16> */
.L_x_24989:
[----:B------:R-:W-:Y:S01]  /*4930*/  IMAD.MOV.U32 R25, RZ, RZ, R26 ;  /* 0x000000ffff197224 */ /* 0x000fe200078e001a */
[----:B------:R-:W-:Y:S06]  /*4940*/  BRA `(.L_x_24954) ;  /* 0x00000000005c7947 */ /* 0x000fec0003800000 */
.L_x_24988:
        /* <DEDUP_REMOVED lines=16> */
.L_x_24987:
[----:B------:R-:W1:Y:S01]  /*4a50*/  F2I.U64.TRUNC R4, R4 ;  /* 0x0000000400047311 */ /* 0x000e62000020d800 */
[----:B------:R-:W-:Y:S01]  /*4a60*/  IMAD.MOV.U32 R25, RZ, RZ, R26 ;  /* 0x000000ffff197224 */ /* 0x000fe200078e001a */
[----:B-1----:R1:W-:Y:S01]  /*4a70*/  STG.E.64 desc[UR36][R8.64], R4 ;  /* 0x0000000408007986 */ /* 0x0023e2000c101b24 */
[----:B------:R-:W-:Y:S05]  /*4a80*/  BRA `(.L_x_24954) ;  /* 0x00000000000c7947 */ /* 0x000fea0003800000 */
.L_x_24986:
[----:B------:R-:W1:Y:S01]  /*4a90*/  F2I.FTZ.U32.TRUNC.NTZ R3, R4 ;  /* 0x0000000400037305 */ /* 0x000e62000021f000 */
[----:B------:R-:W-:Y:S01]  /*4aa0*/  IMAD.MOV.U32 R25, RZ, RZ, R26 ;  /* 0x000000ffff197224 */ /* 0x000fe200078e001a */
[----:B-1----:R1:W-:Y:S06]  /*4ab0*/  STG.E desc[UR36][R8.64], R3 ;  /* 0x0000000308007986 */ /* 0x0023ec000c101924 */
.L_x_24954:
[----:B------:R-:W-:Y:S05]  /*4ac0*/  BSYNC.RECONVERGENT B6 ;  /* 0x0000000000067941 */ /* 0x000fea0003800200 */
.L_x_24953:
        /* <DEDUP_REMOVED lines=24> */
.L_x_24995:
[----:B0---4-:R-:W0:Y:S02]  /*4c50*/  F2I.S64.TRUNC R18, R18 ;  /* 0x0000001200127311 */ /* 0x011e24000020d900 */
[----:B0-----:R-:W-:-:S05]  /*4c60*/  IMAD.MOV.U32 R3, RZ, RZ, R18 ;  /* 0x000000ffff037224 */ /* 0x001fca00078e0012 */
[----:B------:R0:W-:Y:S01]  /*4c70*/  STG.E.U8 desc[UR36][R8.64], R3 ;  /* 0x0000000308007986 */ /* 0x0001e2000c101124 */
[----:B------:R-:W-:Y:S05]  /*4c80*/  BRA `(.L_x_24997) ;  /* 0x0000000c00287947 */ /* 0x000fea0003800000 */
.L_x_24994:
        /* <DEDUP_REMOVED lines=9> */
.L_x_24999:
[----:B----4-:R-:W1:Y:S02]  /*4d20*/  F2I.FTZ.TRUNC.NTZ R3, R18 ;  /* 0x0000001200037305 */ /* 0x010e64000021f100 */
[----:B-1----:R1:W-:Y:S01]  /*4d30*/  STG.E desc[UR36][R8.64], R3 ;  /* 0x0000000308007986 */ /* 0x0023e2000c101924 */
[----:B------:R-:W-:Y:S05]  /*4d40*/  BRA `(.L_x_24997) ;  /* 0x0000000800f87947 */ /* 0x000fea0003800000 */
.L_x_24998:
[----:B----4-:R-:W1:Y:S02]  /*4d50*/  F2I.FTZ.TRUNC.NTZ R3, R18 ;  /* 0x0000001200037305 */ /* 0x010e64000021f100 */
[----:B-1----:R1:W-:Y:S01]  /*4d60*/  STG.E.U16 desc[UR36][R8.64], R3 ;  /* 0x0000000308007986 */ /* 0x0023e2000c101524 */
[----:B------:R-:W-:Y:S05]  /*4d70*/  BRA `(.L_x_24997) ;  /* 0x0000000800ec7947 */ /* 0x000fea0003800000 */
.L_x_24993:
        /* <DEDUP_REMOVED lines=8> */
.L_x_25001:
[----:B----4-:R-:W-:-:S05]  /*4e00*/  F2FP.F16.F32.PACK_AB R18, RZ, R18 ;  /* 0x00000012ff12723e */ /* 0x010fca00000000ff */
[----:B------:R1:W-:Y:S01]  /*4e10*/  STG.E.U16 desc[UR36][R8.64], R18 ;  /* 0x0000001208007986 */ /* 0x0003e2000c101524 */
[----:B------:R-:W-:Y:S05]  /*4e20*/  BRA `(.L_x_24997) ;  /* 0x0000000800c07947 */ /* 0x000fea0003800000 */
.L_x_25000:
        /* <DEDUP_REMOVED lines=9> */
.L_x_25003:
[----:B----4-:R-:W-:-:S04]  /*4ec0*/  F2FP.F16.F32.PACK_AB R3, RZ, R18 ;  /* 0x00000012ff03723e */ /* 0x010fc800000000ff */
[----:B------:R-:W-:-:S05]  /*4ed0*/  PRMT R3, R3, 0x5410, RZ ;  /* 0x0000541003037816 */ /* 0x000fca00000000ff */
[----:B------:R1:W-:Y:S01]  /*4ee0*/  STG.E desc[UR36][R8.64], R3 ;  /* 0x0000000308007986 */ /* 0x0003e2000c101924 */
[----:B------:R-:W-:Y:S05]  /*4ef0*/  BRA `(.L_x_24997) ;  /* 0x00000008008c7947 */ /* 0x000fea0003800000 */
.L_x_25002:
[----:B----4-:R-:W-:-:S06]  /*4f00*/  FMUL.FTZ R4, R18, 1 ;  /* 0x3f80000012047820 */ /* 0x010fcc0000410000 */
[----:B------:R-:W1:Y:S02]  /*4f10*/  F2F.F64.F32 R4, R4 ;  /* 0x0000000400047310 */ /* 0x000e640000201800 */
[----:B-1----:R1:W-:Y:S01]  /*4f20*/  STG.E.64 desc[UR36][R8.64], R4 ;  /* 0x0000000408007986 */ /* 0x0023e2000c101b24 */
[----:B------:R-:W-:Y:S05]  /*4f30*/  BRA `(.L_x_24997) ;  /* 0x00000008007c7947 */ /* 0x000fea0003800000 */
.L_x_24992:
        /* <DEDUP_REMOVED lines=13> */
.L_x_25007:
        /* <DEDUP_REMOVED lines=16> */
.L_x_25010:
[----:B------:R-:W-:-:S04]  /*5110*/  SHF.R.U32.HI R18, RZ, 0x18, R18 ;  /* 0x00000018ff127819 */ /* 0x000fc80000011612 */
[----:B------:R-:W-:-:S04]  /*5120*/  LOP3.LUT R3, R3, 0x80, R18, 0xf8, !PT ;  /* 0x0000008003037812 */ /* 0x000fc800078ef812 */
[----:B------:R-:W-:-:S07]  /*5130*/  PRMT R4, R3, 0x7610, R4 ;  /* 0x0000761003047816 */ /* 0x000fce0000000004 */
.L_x_25009:
[----:B------:R-:W-:Y:S05]  /*5140*/  BSYNC.RECONVERGENT B0 ;  /* 0x0000000000007941 */ /* 0x000fea0003800200 */
.L_x_25008:
[----:B------:R1:W-:Y:S01]  /*5150*/  STG.E.U8 desc[UR36][R8.64], R4 ;  /* 0x0000000408007986 */ /* 0x0003e2000c101124 */
[----:B------:R-:W-:Y:S05]  /*5160*/  BRA `(.L_x_24997) ;  /* 0x0000000400f07947 */ /* 0x000fea0003800000 */
.L_x_25006:
        /* <DEDUP_REMOVED lines=16> */
.L_x_25013:
[----:B------:R-:W-:-:S04]  /*5270*/  SHF.R.U32.HI R18, RZ, 0x18, R18 ;  /* 0x00000018ff127819 */ /* 0x000fc80000011612 */
[----:B------:R-:W-:-:S04]  /*5280*/  LOP3.LUT R3, R3, 0x80, R18, 0xf8, !PT ;  /* 0x0000008003037812 */ /* 0x000fc800078ef812 */
[----:B------:R-:W-:-:S07]  /*5290*/  PRMT R4, R3, 0x7610, R4 ;  /* 0x0000761003047816 */ /* 0x000fce0000000004 */
.L_x_25012:
[----:B------:R-:W-:Y:S05]  /*52a0*/  BSYNC.RECONVERGENT B0 ;  /* 0x0000000000007941 */ /* 0x000fea0003800200 */
.L_x_25011:
[----:B------:R1:W-:Y:S01]  /*52b0*/  STG.E.U8 desc[UR36][R8.64], R4 ;  /* 0x0000000408007986 */ /* 0x0003e2000c101124 */
[----:B------:R-:W-:Y:S05]  /*52c0*/  BRA `(.L_x_24997) ;  /* 0x0000000400987947 */ /* 0x000fea0003800000 */
.L_x_25005:
        /* <DEDUP_REMOVED lines=21> */
.L_x_25015:
[----:B0---4-:R-:W0:Y:S02]  /*5420*/  F2I.U64.TRUNC R18, R18 ;  /* 0x0000001200127311 */ /* 0x011e24000020d800 */
[----:B0-----:R0:W-:Y:S01]  /*5430*/  STG.E.64 desc[UR36][R8.64], R18 ;  /* 0x0000001208007986 */ /* 0x0011e2000c101b24 */
[----:B------:R-:W-:Y:S05]  /*5440*/  BRA `(.L_x_24997) ;  /* 0x0000000400387947 */ /* 0x000fea0003800000 */
.L_x_25014:
[----:B----4-:R-:W1:Y:S02]  /*5450*/  F2I.FTZ.U32.TRUNC.NTZ R3, R18 ;  /* 0x0000001200037305 */ /* 0x010e64000021f000 */
[----:B-1----:R1:W-:Y:S01]  /*5460*/  STG.E desc[UR36][R8.64], R3 ;  /* 0x0000000308007986 */ /* 0x0023e2000c101924 */
[----:B------:R-:W-:Y:S05]  /*5470*/  BRA `(.L_x_24997) ;  /* 0x00000004002c7947 */ /* 0x000fea0003800000 */
.L_x_25004:
        /* <DEDUP_REMOVED lines=10> */
.L_x_25017:
[----:B----4-:R-:W-:Y:S01]  /*5520*/  FMUL.FTZ R4, R18, 1 ;  /* 0x3f80000012047820 */ /* 0x010fe20000410000 */
[----:B------:R-:W-:-:S05]  /*5530*/  CS2R R6, SRZ ;  /* 0x0000000000067805 */ /* 0x000fca000001ff00 */
[----:B------:R-:W1:Y:S02]  /*5540*/  F2F.F64.F32 R4, R4 ;  /* 0x0000000400047310 */ /* 0x000e640000201800 */
[----:B-1----:R1:W-:Y:S01]  /*5550*/  STG.E.128 desc[UR36][R8.64], R4 ;  /* 0x0000000408007986 */ /* 0x0023e2000c101d24 */
[----:B------:R-:W-:Y:S05]  /*5560*/  BRA `(.L_x_24997) ;  /* 0x0000000000f07947 */ /* 0x000fea0003800000 */
.L_x_25016:
[----:B------:R-:W-:-:S13]  /*5570*/  ISETP.NE.AND P0, PT, R0, 0xf, PT ;  /* 0x0000000f0000780c */ /* 0x000fda0003f05270 */
[----:B------:R-:W-:Y:S05]  /*5580*/  @!P0 BRA `(.L_x_25018) ;  /* 0x0000000000e08947 */ /* 0x000fea0003800000 */
[----:B------:R-:W-:-:S13]  /*5590*/  ISETP.NE.AND P0, PT, R0, 0x17, PT ;  /* 0x000000170000780c */ /* 0x000fda0003f05270 */
[----:B------:R-:W-:Y:S05]  /*55a0*/  @!P0 BRA `(.L_x_25019) ;  /* 0x00000000008c8947 */ /* 0x000fea0003800000 */
[----:B------:R-:W-:-:S13]  /*55b0*/  ISETP.NE.AND P0, PT, R0, 0x18, PT ;  /* 0x000000180000780c */ /* 0x000fda0003f05270 */
[----:B------:R-:W-:Y:S05]  /*55c0*/  @!P0 BRA `(.L_x_25020) ;  /* 0x0000000000448947 */ /* 0x000fea0003800000 */
.L_x_24996:
        /* <DEDUP_REMOVED lines=16> */
.L_x_25021:
[----:B------:R-:W-:Y:S05]  /*56d0*/  BRA `(.L_x_24997) ;  /* 0x0000000000947947 */ /* 0x000fea0003800000 */
.L_x_25020:
        /* <DEDUP_REMOVED lines=12> */
.L_x_25023:
[----:B------:R-:W-:Y:S05]  /*57a0*/  BSYNC.RECONVERGENT B0 ;  /* 0x0000000000007941 */ /* 0x000fea0003800200 */
.L_x_25022:
[----:B------:R-:W-:-:S05]  /*57b0*/  LOP3.LUT R3, R0, 0x80, R5, 0xf8, !PT ;  /* 0x0000008000037812 */ /* 0x000fca00078ef805 */
[----:B------:R2:W-:Y:S01]  /*57c0*/  STG.E.U8 desc[UR36][R8.64], R3 ;  /* 0x0000000308007986 */ /* 0x0005e2000c101124 */
[----:B------:R-:W-:Y:S05]  /*57d0*/  BRA `(.L_x_24997) ;  /* 0x0000000000547947 */ /* 0x000fea0003800000 */
.L_x_25019:
        /* <DEDUP_REMOVED lines=11> */
.L_x_25025:
[----:B------:R-:W-:Y:S01]  /*5890*/  IMAD.MOV.U32 R0, RZ, RZ, 0x7f ;  /* 0x0000007fff007424 */ /* 0x000fe200078e00ff */
[----:B------:R-:W-:-:S04]  /*58a0*/  ISETP.GT.U32.AND P0, PT, R4, 0x7f800000, PT ;  /* 0x7f8000000400780c */ /* 0x000fc80003f04070 */
[----:B------:R-:W-:-:S09]  /*58b0*/  SEL R0, R0, 0x7c, P0 ;  /* 0x0000007c00007807 */ /* 0x000fd20000000000 */
.L_x_25026:
[----:B------:R-:W-:Y:S05]  /*58c0*/  BSYNC.RECONVERGENT B0 ;  /* 0x0000000000007941 */ /* 0x000fea0003800200 */
.L_x_25024:
[----:B------:R-:W-:-:S04]  /*58d0*/  SHF.R.U32.HI R3, RZ, 0x18, R18 ;  /* 0x00000018ff037819 */ /* 0x000fc80000011612 */
[----:B------:R-:W-:-:S05]  /*58e0*/  LOP3.LUT R3, R0, 0x80, R3, 0xf8, !PT ;  /* 0x0000008000037812 */ /* 0x000fca00078ef803 */
[----:B------:R4:W-:Y:S01]  /*58f0*/  STG.E.U8 desc[UR36][R8.64], R3 ;  /* 0x0000000308007986 */ /* 0x0009e2000c101124 */
[----:B------:R-:W-:Y:S05]  /*5900*/  BRA `(.L_x_24997) ;  /* 0x0000000000087947 */ /* 0x000fea0003800000 */
.L_x_25018:
[----:B----4-:R-:W-:-:S05]  /*5910*/  F2FP.BF16.F32.PACK_AB R18, RZ, R18 ;  /* 0x00000012ff12723e */ /* 0x010fca00000010ff */
[----:B------:R1:W-:Y:S02]  /*5920*/  STG.E.U16 desc[UR36][R8.64], R18 ;  /* 0x0000001208007986 */ /* 0x0003e4000c101524 */
.L_x_24997:
        /* <DEDUP_REMOVED lines=24> */
.L_x_25030:
[----:B------:R-:W0:Y:S02]  /*5ab0*/  F2I.S64.TRUNC R22, R22 ;  /* 0x0000001600167311 */ /* 0x000e24000020d900 */
[----:B0-----:R-:W-:-:S05]  /*5ac0*/  IMAD.MOV.U32 R3, RZ, RZ, R22 ;  /* 0x000000ffff037224 */ /* 0x001fca00078e0016 */
[----:B------:R0:W-:Y:S01]  /*5ad0*/  STG.E.U8 desc[UR36][R8.64], R3 ;  /* 0x0000000308007986 */ /* 0x0001e2000c101124 */
[----:B------:R-:W-:Y:S05]  /*5ae0*/  BRA `(.L_x_25032) ;  /* 0x0000000c00287947 */ /* 0x000fea0003800000 */
.L_x_25029:
        /* <DEDUP_REMOVED lines=9> */
.L_x_25034:
[----:B------:R-:W0:Y:S02]  /*5b80*/  F2I.FTZ.TRUNC.NTZ R3, R22 ;  /* 0x0000001600037305 */ /* 0x000e24000021f100 */
[----:B0-----:R0:W-:Y:S01]  /*5b90*/  STG.E desc[UR36][R8.64], R3 ;  /* 0x0000000308007986 */ /* 0x0011e2000c101924 */
[----:B------:R-:W-:Y:S05]  /*5ba0*/  BRA `(.L_x_25032) ;  /* 0x0000000800f87947 */ /* 0x000fea0003800000 */
.L_x_25033:
[----:B------:R-:W0:Y:S02]  /*5bb0*/  F2I.FTZ.TRUNC.NTZ R3, R22 ;  /* 0x0000001600037305 */ /* 0x000e24000021f100 */
[----:B0-----:R0:W-:Y:S01]  /*5bc0*/  STG.E.U16 desc[UR36][R8.64], R3 ;  /* 0x0000000308007986 */ /* 0x0011e2000c101524 */
[----:B------:R-:W-:Y:S05]  /*5bd0*/  BRA `(.L_x_25032) ;  /* 0x0000000800ec7947 */ /* 0x000fea0003800000 */
.L_x_25028:
        /* <DEDUP_REMOVED lines=8> */
.L_x_25036:
[----:B------:R-:W-:-:S05]  /*5c60*/  F2FP.F16.F32.PACK_AB R22, RZ, R22 ;  /* 0x00000016ff16723e */ /* 0x000fca00000000ff */
[----:B------:R0:W-:Y:S01]  /*5c70*/  STG.E.U16 desc[UR36][R8.64], R22 ;  /* 0x0000001608007986 */ /* 0x0001e2000c101524 */
[----:B------:R-:W-:Y:S05]  /*5c80*/  BRA `(.L_x_25032) ;  /* 0x0000000800c07947 */ /* 0x000fea0003800000 */
.L_x_25035:
        /* <DEDUP_REMOVED lines=9> */
.L_x_25038:
[----:B------:R-:W-:-:S04]  /*5d20*/  F2FP.F16.F32.PACK_AB R3, RZ, R22 ;  /* 0x00000016ff03723e */ /* 0x000fc800000000ff */
[----:B------:R-:W-:-:S05]  /*5d30*/  PRMT R3, R3, 0x5410, RZ ;  /* 0x0000541003037816 */ /* 0x000fca00000000ff */
[----:B------:R0:W-:Y:S01]  /*5d40*/  STG.E desc[UR36][R8.64], R3 ;  /* 0x0000000308007986 */ /* 0x0001e2000c101924 */
[----:B------:R-:W-:Y:S05]  /*5d50*/  BRA `(.L_x_25032) ;  /* 0x00000008008c7947 */ /* 0x000fea0003800000 */
.L_x_25037:
[----:B------:R-:W-:-:S06]  /*5d60*/  FMUL.FTZ R4, R22, 1 ;  /* 0x3f80000016047820 */ /* 0x000fcc0000410000 */
[----:B------:R-:W0:Y:S02]  /*5d70*/  F2F.F64.F32 R4, R4 ;  /* 0x0000000400047310 */ /* 0x000e240000201800 */
[----:B0-----:R0:W-:Y:S01]  /*5d80*/  STG.E.64 desc[UR36][R8.64], R4 ;  /* 0x0000000408007986 */ /* 0x0011e2000c101b24 */
[----:B------:R-:W-:Y:S05]  /*5d90*/  BRA `(.L_x_25032) ;  /* 0x00000008007c7947 */ /* 0x000fea0003800000 */
.L_x_25027:
        /* <DEDUP_REMOVED lines=13> */
.L_x_25042:
        /* <DEDUP_REMOVED lines=16> */
.L_x_25045:
[----:B------:R-:W-:-:S04]  /*5f70*/  SHF.R.U32.HI R22, RZ, 0x18, R22 ;  /* 0x00000018ff167819 */ /* 0x000fc80000011616 */
[----:B------:R-:W-:-:S04]  /*5f80*/  LOP3.LUT R3, R3, 0x80, R22, 0xf8, !PT ;  /* 0x0000008003037812 */ /* 0x000fc800078ef816 */
[----:B------:R-:W-:-:S07]  /*5f90*/  PRMT R4, R3, 0x7610, R4 ;  /* 0x0000761003047816 */ /* 0x000fce0000000004 */
.L_x_25044:
[----:B------:R-:W-:Y:S05]  /*5fa0*/  BSYNC.RECONVERGENT B0 ;  /* 0x0000000000007941 */ /* 0x000fea0003800200 */
.L_x_25043:
[----:B------:R0:W-:Y:S01]  /*5fb0*/  STG.E.U8 desc[UR36][R8.64], R4 ;  /* 0x0000000408007986 */ /* 0x0001e2000c101124 */
[----:B------:R-:W-:Y:S05]  /*5fc0*/  BRA `(.L_x_25032) ;  /* 0x0000000400f07947 */ /* 0x000fea0003800000 */
.L_x_25041:
        /* <DEDUP_REMOVED lines=16> */
.L_x_25048:
[----:B------:R-:W-:-:S04]  /*60d0*/  SHF.R.U32.HI R22, RZ, 0x18, R22 ;  /* 0x00000018ff167819 */ /* 0x000fc80000011616 */
[----:B------:R-:W-:-:S04]  /*60e0*/  LOP3.LUT R3, R3, 0x80, R22, 0xf8, !PT ;  /* 0x0000008003037812 */ /* 0x000fc800078ef816 */
[----:B------:R-:W-:-:S07]  /*60f0*/  PRMT R4, R3, 0x7610, R4 ;  /* 0x0000761003047816 */ /* 0x000fce0000000004 */
.L_x_25047:
[----:B------:R-:W-:Y:S05]  /*6100*/  BSYNC.RECONVERGENT B0 ;  /* 0x0000000000007941 */ /* 0x000fea0003800200 */
.L_x_25046:
[----:B------:R0:W-:Y:S01]  /*6110*/  STG.E.U8 desc[UR36][R8.64], R4 ;  /* 0x0000000408007986 */ /* 0x0001e2000c101124 */
[----:B------:R-:W-:Y:S05]  /*6120*/  BRA `(.L_x_25032) ;  /* 0x0000000400987947 */ /* 0x000fea0003800000 */
.L_x_25040:
        /* <DEDUP_REMOVED lines=21> */
.L_x_25050:
[----:B------:R-:W0:Y:S02]  /*6280*/  F2I.U64.TRUNC R22, R22 ;  /* 0x0000001600167311 */ /* 0x000e24000020d800 */
[----:B0-----:R0:W-:Y:S01]  /*6290*/  STG.E.64 desc[UR36][R8.64], R22 ;  /* 0x0000001608007986 */ /* 0x0011e2000c101b24 */
[----:B------:R-:W-:Y:S05]  /*62a0*/  BRA `(.L_x_25032) ;  /* 0x0000000400387947 */ /* 0x000fea0003800000 */
.L_x_25049:
[----:B------:R-:W0:Y:S02]  /*62b0*/  F2I.FTZ.U32.TRUNC.NTZ R3, R22 ;  /* 0x0000001600037305 */ /* 0x000e24000021f000 */
[----:B0-----:R0:W-:Y:S01]  /*62c0*/  STG.E desc[UR36][R8.64], R3 ;  /* 0x0000000308007986 */ /* 0x0011e2000c101924 */
[----:B------:R-:W-:Y:S05]  /*62d0*/  BRA `(.L_x_25032) ;  /* 0x00000004002c7947 */ /* 0x000fea0003800000 */
.L_x_25039:
        /* <DEDUP_REMOVED lines=10> */
.L_x_25052:
[----:B------:R-:W-:Y:S01]  /*6380*/  FMUL.FTZ R4, R22, 1 ;  /* 0x3f80000016047820 */ /* 0x000fe20000410000 */
[----:B------:R-:W-:-:S05]  /*6390*/  CS2R R6, SRZ ;  /* 0x0000000000067805 */ /* 0x000fca000001ff00 */
[----:B------:R-:W0:Y:S02]  /*63a0*/  F2F.F64.F32 R4, R4 ;  /* 0x0000000400047310 */ /* 0x000e240000201800 */
[----:B0-----:R0:W-:Y:S01]  /*63b0*/  STG.E.128 desc[UR36][R8.64], R4 ;  /* 0x0000000408007986 */ /* 0x0011e2000c101d24 */
[----:B------:R-:W-:Y:S05]  /*63c0*/  BRA `(.L_x_25032) ;  /* 0x0000000000f07947 */ /* 0x000fea0003800000 */
.L_x_25051:
[----:B------:R-:W-:-:S13]  /*63d0*/  ISETP.NE.AND P0, PT, R0, 0xf, PT ;  /* 0x0000000f0000780c */ /* 0x000fda0003f05270 */
[----:B------:R-:W-:Y:S05]  /*63e0*/  @!P0 BRA `(.L_x_25053) ;  /* 0x0000000000e08947 */ /* 0x000fea0003800000 */
[----:B------:R-:W-:-:S13]  /*63f0*/  ISETP.NE.AND P0, PT, R0, 0x17, PT ;  /* 0x000000170000780c */ /* 0x000fda0003f05270 */
[----:B------:R-:W-:Y:S05]  /*6400*/  @!P0 BRA `(.L_x_25054) ;  /* 0x00000000008c8947 */ /* 0x000fea0003800000 */
[----:B------:R-:W-:-:S13]  /*6410*/  ISETP.NE.AND P0, PT, R0, 0x18, PT ;  /* 0x000000180000780c */ /* 0x000fda0003f05270 */
[----:B------:R-:W-:Y:S05]  /*6420*/  @!P0 BRA `(.L_x_25055) ;  /* 0x0000000000448947 */ /* 0x000fea0003800000 */
.L_x_25031:
        /* <DEDUP_REMOVED lines=16> */
.L_x_25056:
[----:B------:R-:W-:Y:S05]  /*6530*/  BRA `(.L_x_25032) ;  /* 0x0000000000947947 */ /* 0x000fea0003800000 */
.L_x_25055:
        /* <DEDUP_REMOVED lines=12> */
.L_x_25058:
[----:B------:R-:W-:Y:S05]  /*6600*/  BSYNC.RECONVERGENT B0 ;  /* 0x0000000000007941 */ /* 0x000fea0003800200 */
.L_x_25057:
[----:B------:R-:W-:-:S05]  /*6610*/  LOP3.LUT R3, R0, 0x80, R5, 0xf8, !PT ;  /* 0x0000008000037812 */ /* 0x000fca00078ef805 */
[----:B------:R4:W-:Y:S01]  /*6620*/  STG.E.U8 desc[UR36][R8.64], R3 ;  /* 0x0000000308007986 */ /* 0x0009e2000c101124 */
[----:B------:R-:W-:Y:S05]  /*6630*/  BRA `(.L_x_25032) ;  /* 0x0000000000547947 */ /* 0x000fea0003800000 */
.L_x_25054:
        /* <DEDUP_REMOVED lines=11> */
.L_x_25060:
[----:B------:R-:W-:Y:S01]  /*66f0*/  IMAD.MOV.U32 R0, RZ, RZ, 0x7f ;  /* 0x0000007fff007424 */ /* 0x000fe200078e00ff */
[----:B------:R-:W-:-:S04]  /*6700*/  ISETP.GT.U32.AND P0, PT, R4, 0x7f800000, PT ;  /* 0x7f8000000400780c */ /* 0x000fc80003f04070 */
[----:B------:R-:W-:-:S09]  /*6710*/  SEL R0, R0, 0x7c, P0 ;  /* 0x0000007c00007807 */ /* 0x000fd20000000000 */
.L_x_25061:
[----:B------:R-:W-:Y:S05]  /*6720*/  BSYNC.RECONVERGENT B0 ;  /* 0x0000000000007941 */ /* 0x000fea0003800200 */
.L_x_25059:
[----:B------:R-:W-:-:S04]  /*6730*/  SHF.R.U32.HI R3, RZ, 0x18, R22 ;  /* 0x00000018ff037819 */ /* 0x000fc80000011616 */
[----:B------:R-:W-:-:S05]  /*6740*/  LOP3.LUT R3, R0, 0x80, R3, 0xf8, !PT ;  /* 0x0000008000037812 */ /* 0x000fca00078ef803 */
[----:B------:R2:W-:Y:S01]  /*6750*/  STG.E.U8 desc[UR36][R8.64], R3 ;  /* 0x0000000308007986 */ /* 0x0005e2000c101124 */
[----:B------:R-:W-:Y:S05]  /*6760*/  BRA `(.L_x_25032) ;  /* 0x0000000000087947 */ /* 0x000fea0003800000 */
.L_x_25053:
[----:B------:R-:W-:-:S05]  /*6770*/  F2FP.BF16.F32.PACK_AB R22, RZ, R22 ;  /* 0x00000016ff16723e */ /* 0x000fca00000010ff */
[----:B------:R0:W-:Y:S02]  /*6780*/  STG.E.U16 desc[UR36][R8.64], R22 ;  /* 0x0000001608007986 */ /* 0x0001e4000c101524 */
.L_x_25032:
[----:B------:R-:W-:-:S07]  /*6790*/  VIADD R25, R25, 0x80 ;  /* 0x0000008019197836 */ /* 0x000fce0000000000 */
.L_x_24991:
[----:B------:R-:W-:Y:S05]  /*67a0*/  BSYNC.RECONVERGENT B6 ;  /* 0x0000000000067941 */ /* 0x000fea0003800200 */
.L_x_24990:
        /* <DEDUP_REMOVED lines=22> */
.L_x_25065:
[----:B---3--:R-:W0:Y:S02]  /*6910*/  F2I.S64.TRUNC R24, R24 ;  /* 0x0000001800187311 */ /* 0x008e24000020d900 */
[----:B0-----:R-:W-:-:S05]  /*6920*/  IMAD.MOV.U32 R5, RZ, RZ, R24 ;  /* 0x000000ffff057224 */ /* 0x001fca00078e0018 */
[----:B------:R-:W-:Y:S01]  /*6930*/  STG.E.U8 desc[UR36][R2.64], R5 ;  /* 0x0000000502007986 */ /* 0x000fe2000c101124 */
[----:B------:R-:W-:Y:S05]  /*6940*/  EXIT ;  /* 0x000000000000794d */ /* 0x000fea0003800000 */
.L_x_25064:
        /* <DEDUP_REMOVED lines=9> */
.L_x_25068:
[----:B---3--:R-:W0:Y:S02]  /*69e0*/  F2I.FTZ.TRUNC.NTZ R5, R24 ;  /* 0x0000001800057305 */ /* 0x008e24000021f100 */
[----:B0-----:R-:W-:Y:S01]  /*69f0*/  STG.E desc[UR36][R2.64], R5 ;  /* 0x0000000502007986 */ /* 0x001fe2000c101924 */
[----:B------:R-:W-:Y:S05]  /*6a00*/  EXIT ;  /* 0x000000000000794d */ /* 0x000fea0003800000 */
.L_x_25067:
[----:B---3--:R-:W0:Y:S02]  /*6a10*/  F2I.FTZ.TRUNC.NTZ R5, R24 ;  /* 0x0000001800057305 */ /* 0x008e24000021f100 */
[----:B0-----:R-:W-:Y:S01]  /*6a20*/  STG.E.U16 desc[UR36][R2.64], R5 ;  /* 0x0000000502007986 */ /* 0x001fe2000c101524 */
[----:B------:R-:W-:Y:S05]  /*6a30*/  EXIT ;  /* 0x000000000000794d */ /* 0x000fea0003800000 */
.L_x_25063:
        /* <DEDUP_REMOVED lines=8> */
.L_x_25070:
[----:B---3--:R-:W-:-:S05]  /*6ac0*/  F2FP.F16.F32.PACK_AB R24, RZ, R24 ;  /* 0x00000018ff18723e */ /* 0x008fca00000000ff */
[----:B------:R-:W-:Y:S01]  /*6ad0*/  STG.E.U16 desc[UR36][R2.64], R24 ;  /* 0x0000001802007986 */ /* 0x000fe2000c101524 */
[----:B------:R-:W-:Y:S05]  /*6ae0*/  EXIT ;  /* 0x000000000000794d */ /* 0x000fea0003800000 */
.L_x_25069:
        /* <DEDUP_REMOVED lines=9> */
.L_x_25072:
[----:B---3--:R-:W-:-:S04]  /*6b80*/  F2FP.F16.F32.PACK_AB R5, RZ, R24 ;  /* 0x00000018ff05723e */ /* 0x008fc800000000ff */
[----:B------:R-:W-:-:S05]  /*6b90*/  PRMT R5, R5, 0x5410, RZ ;  /* 0x0000541005057816 */ /* 0x000fca00000000ff */
[----:B------:R-:W-:Y:S01]  /*6ba0*/  STG.E desc[UR36][R2.64], R5 ;  /* 0x0000000502007986 */ /* 0x000fe2000c101924 */
[----:B------:R-:W-:Y:S05]  /*6bb0*/  EXIT ;  /* 0x000000000000794d */ /* 0x000fea0003800000 */
.L_x_25071:
[----:B---3--:R-:W-:-:S06]  /*6bc0*/  FMUL.FTZ R4, R24, 1 ;  /* 0x3f80000018047820 */ /* 0x008fcc0000410000 */
[----:B------:R-:W0:Y:S02]  /*6bd0*/  F2F.F64.F32 R4, R4 ;  /* 0x0000000400047310 */ /* 0x000e240000201800 */
[----:B0-----:R-:W-:Y:S01]  /*6be0*/  STG.E.64 desc[UR36][R2.64], R4 ;  /* 0x0000000402007986 */ /* 0x001fe2000c101b24 */
[----:B------:R-:W-:Y:S05]  /*6bf0*/  EXIT ;  /* 0x000000000000794d */ /* 0x000fea0003800000 */
.L_x_25062:
        /* <DEDUP_REMOVED lines=13> */
.L_x_25076:
        /* <DEDUP_REMOVED lines=16> */
.L_x_25079:
[----:B------:R-:W-:-:S04]  /*6dd0*/  SHF.R.U32.HI R24, RZ, 0x18, R24 ;  /* 0x00000018ff187819 */ /* 0x000fc80000011618 */
[----:B------:R-:W-:-:S04]  /*6de0*/  LOP3.LUT R5, R5, 0x80, R24, 0xf8, !PT ;  /* 0x0000008005057812 */ /* 0x000fc800078ef818 */
[----:B------:R-:W-:-:S07]  /*6df0*/  PRMT R0, R5, 0x7610, R0 ;  /* 0x0000761005007816 */ /* 0x000fce0000000000 */
.L_x_25078:
[----:B------:R-:W-:Y:S05]  /*6e00*/  BSYNC.RECONVERGENT B0 ;  /* 0x0000000000007941 */ /* 0x000fea0003800200 */
.L_x_25077:
[----:B------:R-:W-:Y:S01]  /*6e10*/  STG.E.U8 desc[UR36][R2.64], R0 ;  /* 0x0000000002007986 */ /* 0x000fe2000c101124 */
[----:B------:R-:W-:Y:S05]  /*6e20*/  EXIT ;  /* 0x000000000000794d */ /* 0x000fea0003800000 */
.L_x_25075:
        /* <DEDUP_REMOVED lines=16> */
.L_x_25082:
[----:B------:R-:W-:-:S04]  /*6f30*/  SHF.R.U32.HI R24, RZ, 0x18, R24 ;  /* 0x00000018ff187819 */ /* 0x000fc80000011618 */
[----:B------:R-:W-:-:S04]  /*6f40*/  LOP3.LUT R5, R5, 0x80, R24, 0xf8, !PT ;  /* 0x0000008005057812 */ /* 0x000fc800078ef818 */
[----:B------:R-:W-:-:S07]  /*6f50*/  PRMT R0, R5, 0x7610, R0 ;  /* 0x0000761005007816 */ /* 0x000fce0000000000 */
.L_x_25081:
[----:B------:R-:W-:Y:S05]  /*6f60*/  BSYNC.RECONVERGENT B0 ;  /* 0x0000000000007941 */ /* 0x000fea0003800200 */
.L_x_25080:
[----:B------:R-:W-:Y:S01]  /*6f70*/  STG.E.U8 desc[UR36][R2.64], R0 ;  /* 0x0000000002007986 */ /* 0x000fe2000c101124 */
[----:B------:R-:W-:Y:S05]  /*6f80*/  EXIT ;  /* 0x000000000000794d */ /* 0x000fea0003800000 */
.L_x_25074:
        /* <DEDUP_REMOVED lines=21> */
.L_x_25084:
[----:B---3--:R-:W0:Y:S02]  /*70e0*/  F2I.U64.TRUNC R24, R24 ;  /* 0x0000001800187311 */ /* 0x008e24000020d800 */
[----:B0-----:R-:W-:Y:S01]  /*70f0*/  STG.E.64 desc[UR36][R2.64], R24 ;  /* 0x0000001802007986 */ /* 0x001fe2000c101b24 */
[----:B------:R-:W-:Y:S05]  /*7100*/  EXIT ;  /* 0x000000000000794d */ /* 0x000fea0003800000 */
.L_x_25083:
[----:B---3--:R-:W0:Y:S02]  /*7110*/  F2I.FTZ.U32.TRUNC.NTZ R5, R24 ;  /* 0x0000001800057305 */ /* 0x008e24000021f000 */
[----:B0-----:R-:W-:Y:S01]  /*7120*/  STG.E desc[UR36][R2.64], R5 ;  /* 0x0000000502007986 */ /* 0x001fe2000c101924 */
[----:B------:R-:W-:Y:S05]  /*7130*/  EXIT ;  /* 0x000000000000794d */ /* 0x000fea0003800000 */
.L_x_25073:
        /* <DEDUP_REMOVED lines=10> */
.L_x_25086:
[----:B---3--:R-:W-:Y:S01]  /*71e0*/  FMUL.FTZ R4, R24, 1 ;  /* 0x3f80000018047820 */ /* 0x008fe20000410000 */
[----:B------:R-:W-:-:S05]  /*71f0*/  CS2R R6, SRZ ;  /* 0x0000000000067805 */ /* 0x000fca000001ff00 */
[----:B------:R-:W0:Y:S02]  /*7200*/  F2F.F64.F32 R4, R4 ;  /* 0x0000000400047310 */ /* 0x000e240000201800 */
[----:B0-----:R-:W-:Y:S01]  /*7210*/  STG.E.128 desc[UR36][R2.64], R4 ;  /* 0x0000000402007986 */ /* 0x001fe2000c101d24 */
[----:B------:R-:W-:Y:S05]  /*7220*/  EXIT ;  /* 0x000000000000794d */ /* 0x000fea0003800000 */
.L_x_25085:
[----:B------:R-:W-:-:S13]  /*7230*/  ISETP.NE.AND P0, PT, R0, 0xf, PT ;  /* 0x0000000f0000780c */ /* 0x000fda0003f05270 */
[----:B------:R-:W-:Y:S05]  /*7240*/  @!P0 BRA `(.L_x_25087) ;  /* 0x0000000000e08947 */ /* 0x000fea0003800000 */
[----:B------:R-:W-:-:S13]  /*7250*/  ISETP.NE.AND P0, PT, R0, 0x17, PT ;  /* 0x000000170000780c */ /* 0x000fda0003f05270 */
[----:B------:R-:W-:Y:S05]  /*7260*/  @!P0 BRA `(.L_x_25088) ;  /* 0x00000000008c8947 */ /* 0x000fea0003800000 */
[----:B------:R-:W-:-:S13]  /*7270*/  ISETP.NE.AND P0, PT, R0, 0x18, PT ;  /* 0x000000180000780c */ /* 0x000fda0003f05270 */
[----:B------:R-:W-:Y:S05]  /*7280*/  @!P0 BRA `(.L_x_25089) ;  /* 0x0000000000448947 */ /* 0x000fea0003800000 */
.L_x_25066:
        /* <DEDUP_REMOVED lines=16> */
.L_x_25090:
[----:B------:R-:W-:Y:S05]  /*7390*/  EXIT ;  /* 0x000000000000794d */ /* 0x000fea0003800000 */
.L_x_25089:
        /* <DEDUP_REMOVED lines=12> */
.L_x_25092:
[----:B------:R-:W-:Y:S05]  /*7460*/  BSYNC.RECONVERGENT B0 ;  /* 0x0000000000007941 */ /* 0x000fea0003800200 */
.L_x_25091:
[----:B------:R-:W-:-:S05]  /*7470*/  LOP3.LUT R5, R0, 0x80, R7, 0xf8, !PT ;  /* 0x0000008000057812 */ /* 0x000fca00078ef807 */
[----:B------:R-:W-:Y:S01]  /*7480*/  STG.E.U8 desc[UR36][R2.64], R5 ;  /* 0x0000000502007986 */ /* 0x000fe2000c101124 */
[----:B------:R-:W-:Y:S05]  /*7490*/  EXIT ;  /* 0x000000000000794d */ /* 0x000fea0003800000 */
.L_x_25088:
        /* <DEDUP_REMOVED lines=11> */
.L_x_25094:
[----:B------:R-:W-:Y:S01]  /*7550*/  IMAD.MOV.U32 R0, RZ, RZ, 0x7f ;  /* 0x0000007fff007424 */ /* 0x000fe200078e00ff */
[----:B------:R-:W-:-:S04]  /*7560*/  ISETP.GT.U32.AND P0, PT, R4, 0x7f800000, PT ;  /* 0x7f8000000400780c */ /* 0x000fc80003f04070 */
[----:B------:R-:W-:-:S09]  /*7570*/  SEL R0, R0, 0x7c, P0 ;  /* 0x0000007c00007807 */ /* 0x000fd20000000000 */
.L_x_25095:
[----:B------:R-:W-:Y:S05]  /*7580*/  BSYNC.RECONVERGENT B0 ;  /* 0x0000000000007941 */ /* 0x000fea0003800200 */
.L_x_25093:
[----:B------:R-:W-:-:S04]  /*7590*/  SHF.R.U32.HI R5, RZ, 0x18, R24 ;  /* 0x00000018ff057819 */ /* 0x000fc80000011618 */
[----:B------:R-:W-:-:S05]  /*75a0*/  LOP3.LUT R5, R0, 0x80, R5, 0xf8, !PT ;  /* 0x0000008000057812 */ /* 0x000fca00078ef805 */
[----:B------:R-:W-:Y:S01]  /*75b0*/  STG.E.U8 desc[UR36][R2.64], R5 ;  /* 0x0000000502007986 */ /* 0x000fe2000c101124 */
[----:B------:R-:W-:Y:S05]  /*75c0*/  EXIT ;  /* 0x000000000000794d */ /* 0x000fea0003800000 */
.L_x_25087:
[----:B---3--:R-:W-:-:S05]  /*75d0*/  F2FP.BF16.F32.PACK_AB R24, RZ, R24 ;  /* 0x00000018ff18723e */ /* 0x008fca00000010ff */
[----:B------:R-:W-:Y:S01]  /*75e0*/  STG.E.U16 desc[UR36][R2.64], R24 ;  /* 0x0000001802007986 */ /* 0x000fe2000c101524 */
[----:B------:R-:W-:Y:S05]  /*75f0*/  EXIT ;  /* 0x000000000000794d */ /* 0x000fea0003800000 */
.L_x_25096:
        /* <DEDUP_REMOVED lines=16> */
.L_x_37238:


//--------------------- .text._ZN2at6native18elementwise_kernelILi128ELi2EZNS0_22gpu_kernel_impl_nocastIZZZNS0_17rsqrt_kernel_cudaERNS_18TensorIteratorBaseEENKUlvE0_clEvENKUlvE0_clEvEUlfE_EEvS4_RKT_EUliE_EEviT1_ --------------------------
	.section	.text._ZN2at6native18elementwise_kernelILi128ELi2EZNS0_22gpu_kernel_impl_nocastIZZZNS0_17rsqrt_kernel_cudaERNS_18TensorIteratorBaseEENKUlvE0_clEvENKUlvE0_clEvEUlfE_EEvS4_RKT_EUliE_EEviT1_,"ax",@progbits
	.align	128
        .global         _ZN2at6native18elementwise_kernelILi128ELi2EZNS0_22gpu_kernel_impl_nocastIZZZNS0_17rsqrt_kernel_cudaERNS_18TensorIteratorBaseEENKUlvE0_clEvENKUlvE0_clEvEUlfE_EEvS4_RKT_EUliE_EEviT1_
        .type           _ZN2at6native18elementwise_kernelILi128ELi2EZNS0_22gpu_kernel_impl_nocastIZZZNS0_17rsqrt_kernel_cudaERNS_18TensorIteratorBaseEENKUlvE0_clEvENKUlvE0_clEvEUlfE_EEvS4_RKT_EUliE_EEviT1_,@function
        .size           _ZN2at6native18elementwise_kernelILi128ELi2EZNS0_22gpu_kernel_impl_nocastIZZZNS0_17rsqrt_kernel_cudaERNS_18TensorIteratorBaseEENKUlvE0_clEvENKUlvE0_clEvEUlfE_EEvS4_RKT_EUliE_EEviT1_,(.L_x_37239 - _ZN2at6native18elementwise_kernelILi128ELi2EZNS0_22gpu_kernel_impl_nocastIZZZNS0_17rsqrt_kernel_cudaERNS_18TensorIteratorBaseEENKUlvE0_clEvENKUlvE0_clEvEUlfE_EEvS4_RKT_EUliE_EEviT1_)
        .other          _ZN2at6native18elementwise_kernelILi128ELi2EZNS0_22gpu_kernel_impl_nocastIZZZNS0_17rsqrt_kernel_cudaERNS_18TensorIteratorBaseEENKUlvE0_clEvENKUlvE0_clEvEUlfE_EEvS4_RKT_EUliE_EEviT1_,@"STO_CUDA_ENTRY STV_DEFAULT"
_ZN2at6native18elementwise_kernelILi128ELi2EZNS0_22gpu_kernel_impl_nocastIZZZNS0_17rsqrt_kernel_cudaERNS_18TensorIteratorBaseEENKUlvE0_clEvENKUlvE0_clEvEUlfE_EEvS4_RKT_EUliE_EEviT1_:
.text._ZN2at6native18elementwise_kernelILi128ELi2EZNS0_22gpu_kernel_impl_nocastIZZZNS0_17rsqrt_kernel_cudaERNS_18TensorIteratorBaseEENKUlvE0_clEvENKUlvE0_clEvEUlfE_EEvS4_RKT_EUliE_EEviT1_:
        /* <DEDUP_REMOVED lines=17> */
[----:B--2---:R-:W0:Y:S02]  /*0110*/  MUFU.RSQ R9, R4 ;  /* 0x0000000400097308 */ /* 0x004e240000001400 */
[----:B0-----:R0:W-:Y:S04]  /*0120*/  STG.E desc[UR6][R6.64], R9 ;  /* 0x0000000906007986 */ /* 0x0011e8000c101906 */
.L_x_25099:
[----:B------:R-:W-:Y:S05]  /*0130*/  BSYNC.RECONVERGENT B0 ;  /* 0x0000000000007941 */ /* 0x000fea0003800200 */
.L_x_25098:
[----:B------:R-:W-:-:S13]  /*0140*/  ISETP.GE.AND P0, PT, R3, UR4, PT ;  /* 0x0000000403007c0c */ /* 0x000fda000bf06270 */
[----:B------:R-:W-:Y:S05]  /*0150*/  @P0 EXIT ;  /* 0x000000000000094d */ /* 0x000fea0003800000 */
[----:B------:R-:W1:Y:S02]  /*0160*/  LDC.64 R2, c[0x0][0x588] ;  /* 0x00016200ff027b82 */ /* 0x000e640000000a00 */
[----:B-1----:R-:W0:Y:S06]  /*0170*/  LDG.E R2, desc[UR6][R2.64] ;  /* 0x0000000602027981 */ /* 0x002e2c000c1e1900 */
[----:B------:R-:W1:Y:S01]  /*0180*/  LDC.64 R4, c[0x0][0x580] ;  /* 0x00016000ff047b82 */ /* 0x000e620000000a00 */
[----:B0-----:R-:W1:Y:S02]  /*0190*/  MUFU.RSQ R7, R2 ;  /* 0x0000000200077308 */ /* 0x001e640000001400 */
[----:B-1----:R-:W-:Y:S01]  /*01a0*/  STG.E desc[UR6][R4.64], R7 ;  /* 0x0000000704007986 */ /* 0x002fe2000c101906 */
[----:B------:R-:W-:Y:S05]  /*01b0*/  EXIT ;  /* 0x000000000000794d */ /* 0x000fea0003800000 */
.L_x_25097:
        /* <DEDUP_REMOVED lines=305> */
.L_x_25102:
[----:B------:R-:W0:Y:S02]  /*14d0*/  LDCU.128 UR8, c[0x0][0x580] ;  /* 0x0000b000ff0877ac */ /* 0x000e240008000c00 */
[----:B0-----:R-:W-:-:S04]  /*14e0*/  IADD3 R6, P0, PT, R4, UR10, RZ ;  /* 0x0000000a04067c10 */ /* 0x001fc8000ff1e0ff */
[----:B------:R-:W-:-:S05]  /*14f0*/  IADD3.X R7, PT, PT, RZ, UR11, RZ, P0, !PT ;  /* 0x0000000bff077c10 */ /* 0x000fca00087fe4ff */
[----:B------:R-:W2:Y:S01]  /*1500*/  LDG.E R6, desc[UR6][R6.64] ;  /* 0x0000000606067981 */ /* 0x000ea2000c1e1900 */
[----:B------:R-:W-:Y:S02]  /*1510*/  IADD3 R4, P0, PT, R5, UR8, RZ ;  /* 0x0000000805047c10 */ /* 0x000fe4000ff1e0ff */
[----:B------:R-:W-:-:S03]  /*1520*/  IADD3 R3, PT, PT, R3, 0x80, RZ ;  /* 0x0000008003037810 */ /* 0x000fc60007ffe0ff */
[----:B------:R-:W-:Y:S01]  /*1530*/  IMAD.X R5, RZ, RZ, UR9, P0 ;  /* 0x00000009ff057e24 */ /* 0x000fe200080e06ff */
[----:B--2---:R-:W0:Y:S04]  /*1540*/  MUFU.RSQ R9, R6 ;  /* 0x0000000600097308 */ /* 0x004e280000001400 */
[----:B0-----:R0:W-:Y:S03]  /*1550*/  STG.E desc[UR6][R4.64], R9 ;  /* 0x0000000904007986 */ /* 0x0011e6000c101906 */
.L_x_25101:
[----:B------:R-:W-:Y:S05]  /*1560*/  BSYNC.RECONVERGENT B0 ;  /* 0x0000000000007941 */ /* 0x000fea0003800200 */
.L_x_25100:
        /* <DEDUP_REMOVED lines=300> */
.L_x_25103:
[----:B------:R-:W0:Y:S02]  /*2830*/  LDCU.128 UR8, c[0x0][0x580] ;  /* 0x0000b000ff0877ac */ /* 0x000e240008000c00 */
[----:B0-----:R-:W-:-:S04]  /*2840*/  IADD3 R4, P0, PT, R2, UR10, RZ ;  /* 0x0000000a02047c10 */ /* 0x001fc8000ff1e0ff */
[----:B------:R-:W-:-:S05]  /*2850*/  IADD3.X R5, PT, PT, RZ, UR11, RZ, P0, !PT ;  /* 0x0000000bff057c10 */ /* 0x000fca00087fe4ff */
[----:B------:R-:W2:Y:S01]  /*2860*/  LDG.E R4, desc[UR6][R4.64] ;  /* 0x0000000604047981 */ /* 0x000ea2000c1e1900 */
[----:B------:R-:W-:-:S04]  /*2870*/  IADD3 R2, P0, PT, R3, UR8, RZ ;  /* 0x0000000803027c10 */ /* 0x000fc8000ff1e0ff */
[----:B------:R-:W-:Y:S01]  /*2880*/  IADD3.X R3, PT, PT, RZ, UR9, RZ, P0, !PT ;  /* 0x00000009ff037c10 */ /* 0x000fe200087fe4ff */
[----:B--2---:R-:W0:Y:S04]  /*2890*/  MUFU.RSQ R7, R4 ;  /* 0x0000000400077308 */ /* 0x004e280000001400 */
[----:B0-----:R-:W-:Y:S01]  /*28a0*/  STG.E desc[UR6][R2.64], R7 ;  /* 0x0000000702007986 */ /* 0x001fe2000c101906 */
[----:B------:R-:W-:Y:S05]  /*28b0*/  EXIT ;  /* 0x000000000000794d */ /* 0x000fea0003800000 */
.L_x_25104:
        /* <DEDUP_REMOVED lines=12> */
.L_x_37239:


//--------------------- .text._ZN2at6native27unrolled_elementwise_kernelIZZZNS0_17rsqrt_kernel_cudaERNS_18TensorIteratorBaseEENKUlvE0_clEvENKUlvE0_clEvEUlfE_St5arrayIPcLm2EELi4E23TrivialOffsetCalculatorILi1EjESB_NS0_6memory15LoadWithoutCastENSC_16StoreWithoutCastEEEviT_T0_T2_T3_T4_T5_ --------------------------
	.section	.text._ZN2at6native27unrolled_elementwise_kernelIZZZNS0_17rsqrt_kernel_cudaERNS_18TensorIteratorBaseEENKUlvE0_clEvENKUlvE0_clEvEUlfE_St5arrayIPcLm2EELi4E23TrivialOffsetCalculatorILi1EjESB_NS0_6memory15LoadWithoutCastENSC_16StoreWithoutCastEEEviT_T0_T2_T3_T4_T5_,"ax",@progbits
	.align	128
        .global         _ZN2at6native27unrolled_elementwise_kernelIZZZNS0_17rsqrt_kernel_cudaERNS_18TensorIteratorBaseEENKUlvE0_clEvENKUlvE0_clEvEUlfE_St5arrayIPcLm2EELi4E23TrivialOffsetCalculatorILi1EjESB_NS0_6memory15LoadWithoutCastENSC_16StoreWithoutCastEEEviT_T0_T2_T3_T4_T5_
        .type           _ZN2at6native27unrolled_elementwise_kernelIZZZNS0_17rsqrt_kernel_cudaERNS_18TensorIteratorBaseEENKUlvE0_clEvENKUlvE0_clEvEUlfE_St5arrayIPcLm2EELi4E23TrivialOffsetCalculatorILi1EjESB_NS0_6memory15LoadWithoutCastENSC_16StoreWithoutCastEEEviT_T0_T2_T3_T4_T5_,@function
        .size           _ZN2at6native27unrolled_elementwise_kernelIZZZNS0_17rsqrt_kernel_cudaERNS_18TensorIteratorBaseEENKUlvE0_clEvENKUlvE0_clEvEUlfE_St5arrayIPcLm2EELi4E23TrivialOffsetCalculatorILi1EjESB_NS0_6memory15LoadWithoutCastENSC_16StoreWithoutCastEEEviT_T0_T2_T3_T4_T5_,(.L_x_37240 - _ZN2at6native27unrolled_elementwise_kernelIZZZNS0_17rsqrt_kernel_cudaERNS_18TensorIteratorBaseEENKUlvE0_clEvENKUlvE0_clEvEUlfE_St5arrayIPcLm2EELi4E23TrivialOffsetCalculatorILi1EjESB_NS0_6memory15LoadWithoutCastENSC_16StoreWithoutCastEEEviT_T0_T2_T3_T4_T5_)
        .other          _ZN2at6native27unrolled_elementwise_kernelIZZZNS0_17rsqrt_kernel_cudaERNS_18TensorIteratorBaseEENKUlvE0_clEvENKUlvE0_clEvEUlfE_St5arrayIPcLm2EELi4E23TrivialOffsetCalculatorILi1EjESB_NS0_6memory15LoadWithoutCastENSC_16StoreWithoutCastEEEviT_T0_T2_T3_T4_T5_,@"STO_CUDA_ENTRY STV_DEFAULT"
_ZN2at6native27unrolled_elementwise_kernelIZZZNS0_17rsqrt_kernel_cudaERNS_18TensorIteratorBaseEENKUlvE0_clEvENKUlvE0_clEvEUlfE_St5arrayIPcLm2EELi4E23TrivialOffsetCalculatorILi1EjESB_NS0_6memory15LoadWithoutCastENSC_16StoreWithoutCastEEEviT_T0_T2_T3_T4_T5_:
.text._ZN2at6native27unrolled_elementwise_kernelIZZZNS0_17rsqrt_kernel_cudaERNS_18TensorIteratorBaseEENKUlvE0_clEvENKUlvE0_clEvEUlfE_St5arrayIPcLm2EELi4E23TrivialOffsetCalculatorILi1EjESB_NS0_6memory15LoadWithoutCastENSC_16StoreWithoutCastEEEviT_T0_T2_T3_T4_T5_:
        /* <DEDUP_REMOVED lines=45> */
[----:B---3--:R-:W0:Y:S03]  /*02d0*/  @!P0 MUFU.RSQ R6, R7 ;  /* 0x0000000700068308 */ /* 0x008e260000001400 */
[----:B0-----:R1:W-:Y:S05]  /*02e0*/  @!P0 STG.E desc[UR4][R8.64], R6 ;  /* 0x0000000608008986 */ /* 0x0013ea000c101904 */
[----:B----4-:R1:W0:Y:S01]  /*02f0*/  @!P2 MUFU.RSQ R4, R19 ;  /* 0x000000130004a308 */ /* 0x0102220000001400 */
[----:B------:R-:W-:-:S07]  /*0300*/  ISETP.GE.AND P2, PT, R0, R5, PT ;  /* 0x000000050000720c */ /* 0x000fce0003f46270 */
[----:B------:R1:W2:Y:S06]  /*0310*/  @!P1 MUFU.RSQ R2, R20 ;  /* 0x0000001400029308 */ /* 0x0002ac0000001400 */
        /* <DEDUP_REMOVED lines=11> */
.L_x_25106:
[----:B------:R-:W-:Y:S05]  /*03d0*/  BSYNC.RECONVERGENT B0 ;  /* 0x0000000000007941 */ /* 0x000fea0003800200 */
.L_x_25105:
[-C--:B------:R-:W-:Y:S02]  /*03e0*/  ISETP.GE.AND P1, PT, R0, R5.reuse, PT ;  /* 0x000000050000720c */ /* 0x080fe40003f26270 */
[----:B------:R-:W-:-:S11]  /*03f0*/  ISETP.GE.AND P0, PT, R12, R5, PT ;  /* 0x000000050c00720c */ /* 0x000fd60003f06270 */
[----:B------:R-:W-:Y:S05]  /*0400*/  @P1 EXIT ;  /* 0x000000000000194d */ /* 0x000fea0003800000 */
[----:B0-----:R-:W2:Y:S01]  /*0410*/  LDC.64 R4, c[0x0][0x388] ;  /* 0x0000e200ff047b82 */ /* 0x001ea20000000a00 */
[----:B-----5:R-:W0:Y:S01]  /*0420*/  @!P0 MUFU.RSQ R7, R10 ;  /* 0x0000000a00078308 */ /* 0x020e220000001400 */
[----:B------:R-:W-:-:S04]  /*0430*/  IMAD R3, R3, 0x200, R0 ;  /* 0x0000020003037824 */ /* 0x000fc800078e0200 */
[----:B--2---:R-:W-:-:S05]  /*0440*/  IMAD.WIDE.U32 R2, R3, 0x4, R4 ;  /* 0x0000000403027825 */ /* 0x004fca00078e0004 */
[----:B0-----:R-:W-:Y:S01]  /*0450*/  STG.E desc[UR4][R2.64], R7 ;  /* 0x0000000702007986 */ /* 0x001fe2000c101904 */
[----:B------:R-:W-:Y:S05]  /*0460*/  EXIT ;  /* 0x000000000000794d */ /* 0x000fea0003800000 */
.L_x_25107:
        /* <DEDUP_REMOVED lines=9> */
.L_x_37240:


//--------------------- .text._ZN2at6native29vectorized_elementwise_kernelILi2EZZZNS0_17rsqrt_kernel_cudaERNS_18TensorIteratorBaseEENKUlvE0_clEvENKUlvE0_clEvEUlfE_St5arrayIPcLm2EEEEviT0_T1_ --------------------------
	.section	.text._ZN2at6native29vectorized_elementwise_kernelILi2EZZZNS0_17rsqrt_kernel_cudaERNS_18TensorIteratorBaseEENKUlvE0_clEvENKUlvE0_clEvEUlfE_St5arrayIPcLm2EEEEviT0_T1_,"ax",@progbits
	.align	128
        .global         _ZN2at6native29vectorized_elementwise_kernelILi2EZZZNS0_17rsqrt_kernel_cudaERNS_18TensorIteratorBaseEENKUlvE0_clEvENKUlvE0_clEvEUlfE_St5arrayIPcLm2EEEEviT0_T1_
        .type           _ZN2at6native29vectorized_elementwise_kernelILi2EZZZNS0_17rsqrt_kernel_cudaERNS_18TensorIteratorBaseEENKUlvE0_clEvENKUlvE0_clEvEUlfE_St5arrayIPcLm2EEEEviT0_T1_,@function
        .size           _ZN2at6native29vectorized_elementwise_kernelILi2EZZZNS0_17rsqrt_kernel_cudaERNS_18TensorIteratorBaseEENKUlvE0_clEvENKUlvE0_clEvEUlfE_St5arrayIPcLm2EEEEviT0_T1_,(.L_x_37241 - _ZN2at6native29vectorized_elementwise_kernelILi2EZZZNS0_17rsqrt_kernel_cudaERNS_18TensorIteratorBaseEENKUlvE0_clEvENKUlvE0_clEvEUlfE_St5arrayIPcLm2EEEEviT0_T1_)
        .other          _ZN2at6native29vectorized_elementwise_kernelILi2EZZZNS0_17rsqrt_kernel_cudaERNS_18TensorIteratorBaseEENKUlvE0_clEvENKUlvE0_clEvEUlfE_St5arrayIPcLm2EEEEviT0_T1_,@"STO_CUDA_ENTRY STV_DEFAULT"
_ZN2at6native29vectorized_elementwise_kernelILi2EZZZNS0_17rsqrt_kernel_cudaERNS_18TensorIteratorBaseEENKUlvE0_clEvENKUlvE0_clEvEUlfE_St5arrayIPcLm2EEEEviT0_T1_:
.text._ZN2at6native29vectorized_elementwise_kernelILi2EZZZNS0_17rsqrt_kernel_cudaERNS_18TensorIteratorBaseEENKUlvE0_clEvENKUlvE0_clEvEUlfE_St5arrayIPcLm2EEEEviT0_T1_:
        /* <DEDUP_REMOVED lines=74> */
[----:B--2---:R-:W0:Y:S08]  /*04a0*/  @!P0 MUFU.RSQ R21, R20 ;  /* 0x0000001400158308 */ /* 0x004e300000001400 */
[----:B---3--:R1:W2:Y:S01]  /*04b0*/  @!P1 MUFU.RSQ R4, R11 ;  /* 0x0000000b00049308 */ /* 0x0082a20000001400 */
[----:B------:R-:W-:-:S02]  /*04c0*/  ISETP.GE.U32.AND P1, PT, R13, R2, PT ;  /* 0x000000020d00720c */ /* 0x000fc40003f26070 */
[----:B------:R-:W3:Y:S05]  /*04d0*/  @!P0 LDC.64 R12, c[0x0][0x388] ;  /* 0x0000e200ff0c8b82 */ /* 0x000eea0000000a00 */
[----:B----4-:R4:W0:Y:S01]  /*04e0*/  @!P2 MUFU.RSQ R5, R22 ;  /* 0x000000160005a308 */ /* 0x0108220000001400 */
[----:B------:R-:W-:Y:S01]  /*04f0*/  ISETP.GE.U32.AND P2, PT, R15, R2, PT ;  /* 0x000000020f00720c */ /* 0x000fe20003f46070 */
[----:B------:R-:W-:-:S06]  /*0500*/  VIADD R15, R3, 0x280 ;  /* 0x00000280030f7836 */ /* 0x000fcc0000000000 */
[----:B------:R4:W0:Y:S01]  /*0510*/  @!P1 MUFU.RSQ R6, R24 ;  /* 0x0000001800069308 */ /* 0x0008220000001400 */
[----:B------:R-:W-:Y:S01]  /*0520*/  ISETP.GE.U32.AND P1, PT, R15, R2, PT ;  /* 0x000000020f00720c */ /* 0x000fe20003f26070 */
[C---:B-1----:R-:W-:Y:S01]  /*0530*/  VIADD R11, R3.reuse, 0x380 ;  /* 0x00000380030b7836 */ /* 0x042fe20000000000 */
[----:B------:R-:W-:-:S05]  /*0540*/  IADD3 R15, PT, PT, R3, 0x300, RZ ;  /* 0x00000300030f7810 */ /* 0x000fca0007ffe0ff */
[----:B------:R4:W1:Y:S01]  /*0550*/  @!P2 MUFU.RSQ R7, R26 ;  /* 0x0000001a0007a308 */ /* 0x0008620000001400 */
[----:B------:R-:W-:Y:S02]  /*0560*/  ISETP.GE.U32.AND P2, PT, R15, R2, PT ;  /* 0x000000020f00720c */ /* 0x000fe40003f46070 */
[----:B------:R-:W-:Y:S01]  /*0570*/  @!P0 IADD3 R15, PT, PT, R0, R3, RZ ;  /* 0x00000003000f8210 */ /* 0x000fe20007ffe0ff */
[----:B------:R-:W-:-:S04]  /*0580*/  @!P0 IMAD.MOV.U32 R3, RZ, RZ, R17 ;  /* 0x000000ffff038224 */ /* 0x000fc800078e0011 */
[----:B------:R4:W1:Y:S01]  /*0590*/  @!P1 MUFU.RSQ R8, R25 ;  /* 0x0000001900089308 */ /* 0x0008620000001400 */
[----:B------:R-:W-:Y:S01]  /*05a0*/  ISETP.GE.U32.AND P1, PT, R11, R2, PT ;  /* 0x000000020b00720c */ /* 0x000fe20003f26070 */
[----:B---3--:R-:W-:-:S05]  /*05b0*/  @!P0 IMAD.WIDE.U32 R12, R15, 0x4, R12 ;  /* 0x000000040f0c8825 */ /* 0x008fca00078e000c */
[----:B0-----:R4:W-:Y:S01]  /*05c0*/  @!P0 STG.E desc[UR4][R12.64], R21 ;  /* 0x000000150c008986 */ /* 0x0019e2000c101904 */
[----:B------:R-:W-:-:S06]  /*05d0*/  ISETP.GE.U32.AND P0, PT, R3, R2, PT ;  /* 0x000000020300720c */ /* 0x000fcc0003f06070 */
[----:B-----5:R4:W0:Y:S08]  /*05e0*/  @!P1 MUFU.RSQ R10, R23 ;  /* 0x00000017000a9308 */ /* 0x0208300000001400 */
[----:B------:R4:W3:Y:S01]  /*05f0*/  @!P2 MUFU.RSQ R9, R27 ;  /* 0x0000001b0009a308 */ /* 0x0008e20000001400 */
        /* <DEDUP_REMOVED lines=13> */
.L_x_25111:
[----:B------:R-:W-:-:S13]  /*06d0*/  ISETP.GE.U32.AND P0, PT, R3, R2, PT ;  /* 0x000000020300720c */ /* 0x000fda0003f06070 */
[----:B------:R-:W-:Y:S05]  /*06e0*/  @P0 BRA `(.L_x_25113) ;  /* 0x0000000000300947 */ /* 0x000fea0003800000 */
[----:B-1----:R-:W1:Y:S01]  /*06f0*/  LDC.64 R4, c[0x0][0x388] ;  /* 0x0000e200ff047b82 */ /* 0x002e620000000a00 */
[----:B------:R-:W-:Y:S01]  /*0700*/  IADD3 R11, PT, PT, R0, R3, RZ ;  /* 0x00000003000b7210 */ /* 0x000fe20007ffe0ff */
[----:B------:R-:W-:-:S04]  /*0710*/  VIADD R3, R3, 0x80 ;  /* 0x0000008003037836 */ /* 0x000fc80000000000 */
[----:B-1----:R-:W-:-:S05]  /*0720*/  IMAD.WIDE.U32 R4, R11, 0x4, R4 ;  /* 0x000000040b047825 */ /* 0x002fca00078e0004 */
[----:B------:R2:W-:Y:S02]  /*0730*/  STG.E desc[UR4][R4.64], R6 ;  /* 0x0000000604007986 */ /* 0x0005e4000c101904 */
.L_x_25112:
[----:B------:R-:W-:-:S13]  /*0740*/  ISETP.GE.U32.AND P0, PT, R3, R2, PT ;  /* 0x000000020300720c */ /* 0x000fda0003f06070 */
[----:B------:R-:W-:Y:S05]  /*0750*/  @P0 BRA `(.L_x_25114) ;  /* 0x0000000000340947 */ /* 0x000fea0003800000 */
[----:B-12---:R-:W1:Y:S01]  /*0760*/  LDC.64 R4, c[0x0][0x388] ;  /* 0x0000e200ff047b82 */ /* 0x006e620000000a00 */
[----:B------:R-:W-:Y:S01]  /*0770*/  IADD3 R11, PT, PT, R0, R3, RZ ;  /* 0x00000003000b7210 */ /* 0x000fe20007ffe0ff */
[----:B------:R-:W-:-:S04]  /*0780*/  VIADD R3, R3, 0x80 ;  /* 0x0000008003037836 */ /* 0x000fc80000000000 */
[----:B-1----:R-:W-:-:S05]  /*0790*/  IMAD.WIDE.U32 R4, R11, 0x4, R4 ;  /* 0x000000040b047825 */ /* 0x002fca00078e0004 */
[----:B------:R2:W-:Y:S02]  /*07a0*/  STG.E desc[UR4][R4.64], R7 ;  /* 0x0000000704007986 */ /* 0x0005e4000c101904 */
.L_x_25113:
        /* <DEDUP_REMOVED lines=8> */
.L_x_25114:
[----:B------:R-:W-:Y:S05]  /*0830*/  BSYNC.RELIABLE B1 ;  /* 0x0000000000017941 */ /* 0x000fea0003800100 */
.L_x_25110:
[----:B------:R-:W-:-:S13]  /*0840*/  ISETP.GE.U32.AND P0, PT, R3, R2, PT ;  /* 0x000000020300720c */ /* 0x000fda0003f06070 */
[----:B-12---:R-:W1:Y:S01]  /*0850*/  @!P0 LDC.64 R4, c[0x0][0x388] ;  /* 0x0000e200ff048b82 */ /* 0x006e620000000a00 */
[----:B------:R-:W-:Y:S01]  /*0860*/  @!P0 IADD3 R7, PT, PT, R0, R3, RZ ;  /* 0x0000000300078210 */ /* 0x000fe20007ffe0ff */
[----:B------:R-:W-:-:S04]  /*0870*/  @!P0 VIADD R3, R3, 0x80 ;  /* 0x0000008003038836 */ /* 0x000fc80000000000 */
[----:B-1----:R-:W-:-:S05]  /*0880*/  @!P0 IMAD.WIDE.U32 R4, R7, 0x4, R4 ;  /* 0x0000000407048825 */ /* 0x002fca00078e0004 */
[----:B---3--:R1:W-:Y:S02]  /*0890*/  @!P0 STG.E desc[UR4][R4.64], R9 ;  /* 0x0000000904008986 */ /* 0x0083e4000c101904 */
.L_x_25115:
[----:B------:R-:W-:Y:S05]  /*08a0*/  BSYNC.RECONVERGENT B0 ;  /* 0x0000000000007941 */ /* 0x000fea0003800200 */
.L_x_25109:
        /* <DEDUP_REMOVED lines=8> */
.L_x_25108:
        /* <DEDUP_REMOVED lines=11> */
[----:B---3--:R-:W-:Y:S08]  /*09e0*/  MUFU.RSQ R6, R6 ;  /* 0x0000000600067308 */ /* 0x008ff00000001400 */
[----:B------:R-:W0:Y:S08]  /*09f0*/  MUFU.RSQ R7, R7 ;  /* 0x0000000700077308 */ /* 0x000e300000001400 */
[----:B----4-:R-:W-:Y:S08]  /*0a00*/  MUFU.RSQ R8, R8 ;  /* 0x0000000800087308 */ /* 0x010ff00000001400 */
[----:B------:R-:W1:Y:S01]  /*0a10*/  MUFU.RSQ R9, R9 ;  /* 0x0000000900097308 */ /* 0x000e620000001400 */
[----:B0-----:R-:W-:Y:S07]  /*0a20*/  STG.E.64 desc[UR4][R4.64], R6 ;  /* 0x0000000604007986 */ /* 0x001fee000c101b04 */
[----:B-----5:R-:W-:Y:S08]  /*0a30*/  MUFU.RSQ R10, R10 ;  /* 0x0000000a000a7308 */ /* 0x020ff00000001400 */
[----:B------:R-:W0:Y:S01]  /*0a40*/  MUFU.RSQ R11, R11 ;  /* 0x0000000b000b7308 */ /* 0x000e220000001400 */
[----:B-1----:R-:W-:Y:S07]  /*0a50*/  STG.E.64 desc[UR4][R4.64+0x400], R8 ;  /* 0x0004000804007986 */ /* 0x002fee000c101b04 */
[----:B------:R-:W-:Y:S08]  /*0a60*/  MUFU.RSQ R12, R12 ;  /* 0x0000000c000c7308 */ /* 0x000ff00000001400 */
[----:B------:R-:W1:Y:S01]  /*0a70*/  MUFU.RSQ R13, R13 ;  /* 0x0000000d000d7308 */ /* 0x000e620000001400 */
[----:B0-----:R-:W-:Y:S04]  /*0a80*/  STG.E.64 desc[UR4][R4.64+0x800], R10 ;  /* 0x0008000a04007986 */ /* 0x001fe8000c101b04 */
[----:B-1----:R-:W-:Y:S01]  /*0a90*/  STG.E.64 desc[UR4][R4.64+0xc00], R12 ;  /* 0x000c000c04007986 */ /* 0x002fe2000c101b04 */
[----:B------:R-:W-:Y:S05]  /*0aa0*/  EXIT ;  /* 0x000000000000794d */ /* 0x000fea0003800000 */
.L_x_25116:
        /* <DEDUP_REMOVED lines=13> */
.L_x_37241:


//--------------------- .text._ZN2at6native29vectorized_elementwise_kernelILi4EZZZNS0_17rsqrt_kernel_cudaERNS_18TensorIteratorBaseEENKUlvE0_clEvENKUlvE0_clEvEUlfE_St5arrayIPcLm2EEEEviT0_T1_ --------------------------
	.section	.text._ZN2at6native29vectorized_elementwise_kernelILi4EZZZNS0_17rsqrt_kernel_cudaERNS_18TensorIteratorBaseEENKUlvE0_clEvENKUlvE0_clEvEUlfE_St5arrayIPcLm2EEEEviT0_T1_,"ax",@progbits
	.align	128
        .global         _ZN2at6native29vectorized_elementwise_kernelILi4EZZZNS0_17rsqrt_kernel_cudaERNS_18TensorIteratorBaseEENKUlvE0_clEvENKUlvE0_clEvEUlfE_St5arrayIPcLm2EEEEviT0_T1_
        .type           _ZN2at6native29vectorized_elementwise_kernelILi4EZZZNS0_17rsqrt_kernel_cudaERNS_18TensorIteratorBaseEENKUlvE0_clEvENKUlvE0_clEvEUlfE_St5arrayIPcLm2EEEEviT0_T1_,@function
        .size           _ZN2at6native29vectorized_elementwise_kernelILi4EZZZNS0_17rsqrt_kernel_cudaERNS_18TensorIteratorBaseEENKUlvE0_clEvENKUlvE0_clEvEUlfE_St5arrayIPcLm2EEEEviT0_T1_,(.L_x_37242 - _ZN2at6native29vectorized_elementwise_kernelILi4EZZZNS0_17rsqrt_kernel_cudaERNS_18TensorIteratorBaseEENKUlvE0_clEvENKUlvE0_clEvEUlfE_St5arrayIPcLm2EEEEviT0_T1_)
        .other          _ZN2at6native29vectorized_elementwise_kernelILi4EZZZNS0_17rsqrt_kernel_cudaERNS_18TensorIteratorBaseEENKUlvE0_clEvENKUlvE0_clEvEUlfE_St5arrayIPcLm2EEEEviT0_T1_,@"STO_CUDA_ENTRY STV_DEFAULT"
_ZN2at6native29vectorized_elementwise_kernelILi4EZZZNS0_17rsqrt_kernel_cudaERNS_18TensorIteratorBaseEENKUlvE0_clEvENKUlvE0_clEvEUlfE_St5arrayIPcLm2EEEEviT0_T1_:
.text._ZN2at6native29vectorized_elementwise_kernelILi4EZZZNS0_17rsqrt_kernel_cudaERNS_18TensorIteratorBaseEENKUlvE0_clEvENKUlvE0_clEvEUlfE_St5arrayIPcLm2EEEEviT0_T1_:
        /* <DEDUP_REMOVED lines=109> */
.L_x_25120:
[----:B------:R-:W-:-:S13]  /*06d0*/  ISETP.GE.U32.AND P0, PT, R3, R2, PT ;  /* 0x000000020300720c */ /* 0x000fda0003f06070 */
[----:B------:R-:W-:Y:S05]  /*06e0*/  @P0 BRA `(.L_x_25122) ;  /* 0x0000000000300947 */ /* 0x000fea0003800000 */
[----:B-1----:R-:W1:Y:S01]  /*06f0*/  LDC.64 R4, c[0x0][0x388] ;  /* 0x0000e200ff047b82 */ /* 0x002e620000000a00 */
[----:B------:R-:W-:Y:S01]  /*0700*/  IADD3 R11, PT, PT, R0, R3, RZ ;  /* 0x00000003000b7210 */ /* 0x000fe20007ffe0ff */
[----:B------:R-:W-:-:S04]  /*0710*/  VIADD R3, R3, 0x80 ;  /* 0x0000008003037836 */ /* 0x000fc80000000000 */
[----:B-1----:R-:W-:-:S05]  /*0720*/  IMAD.WIDE.U32 R4, R11, 0x4, R4 ;  /* 0x000000040b047825 */ /* 0x002fca00078e0004 */
[----:B------:R2:W-:Y:S02]  /*0730*/  STG.E desc[UR4][R4.64], R6 ;  /* 0x0000000604007986 */ /* 0x0005e4000c101904 */
.L_x_25121:
[----:B------:R-:W-:-:S13]  /*0740*/  ISETP.GE.U32.AND P0, PT, R3, R2, PT ;  /* 0x000000020300720c */ /* 0x000fda0003f06070 */
[----:B------:R-:W-:Y:S05]  /*0750*/  @P0 BRA `(.L_x_25123) ;  /* 0x0000000000340947 */ /* 0x000fea0003800000 */
[----:B-12---:R-:W1:Y:S01]  /*0760*/  LDC.64 R4, c[0x0][0x388] ;  /* 0x0000e200ff047b82 */ /* 0x006e620000000a00 */
[----:B------:R-:W-:Y:S01]  /*0770*/  IADD3 R11, PT, PT, R0, R3, RZ ;  /* 0x00000003000b7210 */ /* 0x000fe20007ffe0ff */
[----:B------:R-:W-:-:S04]  /*0780*/  VIADD R3, R3, 0x80 ;  /* 0x0000008003037836 */ /* 0x000fc80000000000 */
[----:B-1----:R-:W-:-:S05]  /*0790*/  IMAD.WIDE.U32 R4, R11, 0x4, R4 ;  /* 0x000000040b047825 */ /* 0x002fca00078e0004 */
[----:B------:R2:W-:Y:S02]  /*07a0*/  STG.E desc[UR4][R4.64], R7 ;  /* 0x0000000704007986 */ /* 0x0005e4000c101904 */
.L_x_25122:
        /* <DEDUP_REMOVED lines=8> */
.L_x_25123:
[----:B------:R-:W-:Y:S05]  /*0830*/  BSYNC.RELIABLE B1 ;  /* 0x0000000000017941 */ /* 0x000fea0003800100 */
.L_x_25119:
[----:B------:R-:W-:-:S13]  /*0840*/  ISETP.GE.U32.AND P0, PT, R3, R2, PT ;  /* 0x000000020300720c */ /* 0x000fda0003f06070 */
[----:B-12---:R-:W1:Y:S01]  /*0850*/  @!P0 LDC.64 R4, c[0x0][0x388] ;  /* 0x0000e200ff048b82 */ /* 0x006e620000000a00 */
[----:B------:R-:W-:Y:S01]  /*0860*/  @!P0 IADD3 R7, PT, PT, R0, R3, RZ ;  /* 0x0000000300078210 */ /* 0x000fe20007ffe0ff */
[----:B------:R-:W-:-:S04]  /*0870*/  @!P0 VIADD R3, R3, 0x80 ;  /* 0x0000008003038836 */ /* 0x000fc80000000000 */
[----:B-1----:R-:W-:-:S05]  /*0880*/  @!P0 IMAD.WIDE.U32 R4, R7, 0x4, R4 ;  /* 0x0000000407048825 */ /* 0x002fca00078e0004 */
[----:B---3--:R1:W-:Y:S02]  /*0890*/  @!P0 STG.E desc[UR4][R4.64], R9 ;  /* 0x0000000904008986 */ /* 0x0083e4000c101904 */
.L_x_25124:
[----:B------:R-:W-:Y:S05]  /*08a0*/  BSYNC.RECONVERGENT B0 ;  /* 0x0000000000007941 */ /* 0x000fea0003800200 */
.L_x_25118:
        /* <DEDUP_REMOVED lines=8> */
.L_x_25117:
        /* <DEDUP_REMOVED lines=9> */
[----:B---3--:R-:W-:Y:S08]  /*09c0*/  MUFU.RSQ R4, R4 ;  /* 0x0000000400047308 */ /* 0x008ff00000001400 */
[----:B------:R-:W-:Y:S08]  /*09d0*/  MUFU.RSQ R5, R5 ;  /* 0x0000000500057308 */ /* 0x000ff00000001400 */
[----:B------:R-:W-:Y:S08]  /*09e0*/  MUFU.RSQ R6, R6 ;  /* 0x0000000600067308 */ /* 0x000ff00000001400 */
[----:B------:R-:W0:Y:S08]  /*09f0*/  MUFU.RSQ R7, R7 ;  /* 0x0000000700077308 */ /* 0x000e300000001400 */
[----:B----4-:R-:W-:Y:S08]  /*0a00*/  MUFU.RSQ R8, R8 ;  /* 0x0000000800087308 */ /* 0x010ff00000001400 */
[----:B------:R-:W-:Y:S01]  /*0a10*/  MUFU.RSQ R9, R9 ;  /* 0x0000000900097308 */ /* 0x000fe20000001400 */
[----:B0-----:R-:W-:Y:S07]  /*0a20*/  STG.E.128 desc[UR4][R12.64], R4 ;  /* 0x000000040c007986 */ /* 0x001fee000c101d04 */
[----:B------:R-:W-:Y:S08]  /*0a30*/  MUFU.RSQ R10, R10 ;  /* 0x0000000a000a7308 */ /* 0x000ff00000001400 */
[----:B------:R-:W0:Y:S02]  /*0a40*/  MUFU.RSQ R11, R11 ;  /* 0x0000000b000b7308 */ /* 0x000e240000001400 */
[----:B0-----:R-:W-:Y:S01]  /*0a50*/  STG.E.128 desc[UR4][R12.64+0x800], R8 ;  /* 0x000800080c007986 */ /* 0x001fe2000c101d04 */
[----:B------:R-:W-:Y:S05]  /*0a60*/  EXIT ;  /* 0x000000000000794d */ /* 0x000fea0003800000 */
.L_x_25125:
        /* <DEDUP_REMOVED lines=9> */
.L_x_37242:


//--------------------- .text._ZN2at6native29vectorized_elementwise_kernelILi8EZZZNS0_17rsqrt_kernel_cudaERNS_18TensorIteratorBaseEENKUlvE0_clEvENKUlvE0_clEvEUlfE_St5arrayIPcLm2EEEEviT0_T1_ --------------------------
	.section	.text._ZN2at6native29vectorized_elementwise_kernelILi8EZZZNS0_17rsqrt_kernel_cudaERNS_18TensorIteratorBaseEENKUlvE0_clEvENKUlvE0_clEvEUlfE_St5arrayIPcLm2EEEEviT0_T1_,"ax",@progbits
	.align	128
        .global         _ZN2at6native29vectorized_elementwise_kernelILi8EZZZNS0_17rsqrt_kernel_cudaERNS_18TensorIteratorBaseEENKUlvE0_clEvENKUlvE0_clEvEUlfE_St5arrayIPcLm2EEEEviT0_T1_
        .type           _ZN2at6native29vectorized_elementwise_kernelILi8EZZZNS0_17rsqrt_kernel_cudaERNS_18TensorIteratorBaseEENKUlvE0_clEvENKUlvE0_clEvEUlfE_St5arrayIPcLm2EEEEviT0_T1_,@function
        .size           _ZN2at6native29vectorized_elementwise_kernelILi8EZZZNS0_17rsqrt_kernel_cudaERNS_18TensorIteratorBaseEENKUlvE0_clEvENKUlvE0_clEvEUlfE_St5arrayIPcLm2EEEEviT0_T1_,(.L_x_37243 - _ZN2at6native29vectorized_elementwise_kernelILi8EZZZNS0_17rsqrt_kernel_cudaERNS_18TensorIteratorBaseEENKUlvE0_clEvENKUlvE0_clEvEUlfE_St5arrayIPcLm2EEEEviT0_T1_)
        .other          _ZN2at6native29vectorized_elementwise_kernelILi8EZZZNS0_17rsqrt_kernel_cudaERNS_18TensorIteratorBaseEENKUlvE0_clEvENKUlvE0_clEvEUlfE_St5arrayIPcLm2EEEEviT0_T1_,@"STO_CUDA_ENTRY STV_DEFAULT"
_ZN2at6native29vectorized_elementwise_kernelILi8EZZZNS0_17rsqrt_kernel_cudaERNS_18TensorIteratorBaseEENKUlvE0_clEvENKUlvE0_clEvEUlfE_St5arrayIPcLm2EEEEviT0_T1_:
.text._ZN2at6native29vectorized_elementwise_kernelILi8EZZZNS0_17rsqrt_kernel_cudaERNS_18TensorIteratorBaseEENKUlvE0_clEvENKUlvE0_clEvEUlfE_St5arrayIPcLm2EEEEviT0_T1_:
        /* <DEDUP_REMOVED lines=109> */
.L_x_25129:
[----:B------:R-:W-:-:S13]  /*06d0*/  ISETP.GE.U32.AND P0, PT, R3, R2, PT ;  /* 0x000000020300720c */ /* 0x000fda0003f06070 */
[----:B------:R-:W-:Y:S05]  /*06e0*/  @P0 BRA `(.L_x_25131) ;  /* 0x0000000000300947 */ /* 0x000fea0003800000 */
[----:B-1----:R-:W1:Y:S01]  /*06f0*/  LDC.64 R4, c[0x0][0x388] ;  /* 0x0000e200ff047b82 */ /* 0x002e620000000a00 */
[----:B------:R-:W-:Y:S01]  /*0700*/  IADD3 R11, PT, PT, R0, R3, RZ ;  /* 0x00000003000b7210 */ /* 0x000fe20007ffe0ff */
[----:B------:R-:W-:-:S04]  /*0710*/  VIADD R3, R3, 0x80 ;  /* 0x0000008003037836 */ /* 0x000fc80000000000 */
[----:B-1----:R-:W-:-:S05]  /*0720*/  IMAD.WIDE.U32 R4, R11, 0x4, R4 ;  /* 0x000000040b047825 */ /* 0x002fca00078e0004 */
[----:B------:R2:W-:Y:S02]  /*0730*/  STG.E desc[UR4][R4.64], R6 ;  /* 0x0000000604007986 */ /* 0x0005e4000c101904 */
.L_x_25130:
[----:B------:R-:W-:-:S13]  /*0740*/  ISETP.GE.U32.AND P0, PT, R3, R2, PT ;  /* 0x000000020300720c */ /* 0x000fda0003f06070 */
[----:B------:R-:W-:Y:S05]  /*0750*/  @P0 BRA `(.L_x_25132) ;  /* 0x0000000000340947 */ /* 0x000fea0003800000 */
[----:B-12---:R-:W1:Y:S01]  /*0760*/  LDC.64 R4, c[0x0][0x388] ;  /* 0x0000e200ff047b82 */ /* 0x006e620000000a00 */
[----:B------:R-:W-:Y:S01]  /*0770*/  IADD3 R11, PT, PT, R0, R3, RZ ;  /* 0x00000003000b7210 */ /* 0x000fe20007ffe0ff */
[----:B------:R-:W-:-:S04]  /*0780*/  VIADD R3, R3, 0x80 ;  /* 0x0000008003037836 */ /* 0x000fc80000000000 */
[----:B-1----:R-:W-:-:S05]  /*0790*/  IMAD.WIDE.U32 R4, R11, 0x4, R4 ;  /* 0x000000040b047825 */ /* 0x002fca00078e0004 */
[----:B------:R2:W-:Y:S02]  /*07a0*/  STG.E desc[UR4][R4.64], R7 ;  /* 0x0000000704007986 */ /* 0x0005e4000c101904 */
.L_x_25131:
        /* <DEDUP_REMOVED lines=8> */
.L_x_25132:
[----:B------:R-:W-:Y:S05]  /*0830*/  BSYNC.RELIABLE B1 ;  /* 0x0000000000017941 */ /* 0x000fea0003800100 */
.L_x_25128:
[----:B------:R-:W-:-:S13]  /*0840*/  ISETP.GE.U32.AND P0, PT, R3, R2, PT ;  /* 0x000000020300720c */ /* 0x000fda0003f06070 */
[----:B-12---:R-:W1:Y:S01]  /*0850*/  @!P0 LDC.64 R4, c[0x0][0x388] ;  /* 0x0000e200ff048b82 */ /* 0x006e620000000a00 */
[----:B------:R-:W-:Y:S01]  /*0860*/  @!P0 IADD3 R7, PT, PT, R0, R3, RZ ;  /* 0x0000000300078210 */ /* 0x000fe20007ffe0ff */
[----:B------:R-:W-:-:S04]  /*0870*/  @!P0 VIADD R3, R3, 0x80 ;  /* 0x0000008003038836 */ /* 0x000fc80000000000 */
[----:B-1----:R-:W-:-:S05]  /*0880*/  @!P0 IMAD.WIDE.U32 R4, R7, 0x4, R4 ;  /* 0x0000000407048825 */ /* 0x002fca00078e0004 */
[----:B---3--:R1:W-:Y:S02]  /*0890*/  @!P0 STG.E desc[UR4][R4.64], R9 ;  /* 0x0000000904008986 */ /* 0x0083e4000c101904 */
.L_x_25133:
[----:B------:R-:W-:Y:S05]  /*08a0*/  BSYNC.RECONVERGENT B0 ;  /* 0x0000000000007941 */ /* 0x000fea0003800200 */
.L_x_25127:
        /* <DEDUP_REMOVED lines=8> */
.L_x_25126:
        /* <DEDUP_REMOVED lines=8> */
[----:B---3--:R-:W-:Y:S08]  /*09b0*/  MUFU.RSQ R4, R4 ;  /* 0x0000000400047308 */ /* 0x008ff00000001400 */
[----:B------:R-:W-:Y:S08]  /*09c0*/  MUFU.RSQ R5, R5 ;  /* 0x0000000500057308 */ /* 0x000ff00000001400 */
[----:B------:R-:W-:Y:S08]  /*09d0*/  MUFU.RSQ R6, R6 ;  /* 0x0000000600067308 */ /* 0x000ff00000001400 */
[----:B------:R-:W-:Y:S08]  /*09e0*/  MUFU.RSQ R7, R7 ;  /* 0x0000000700077308 */ /* 0x000ff00000001400 */
[----:B------:R-:W-:Y:S08]  /*09f0*/  MUFU.RSQ R8, R8 ;  /* 0x0000000800087308 */ /* 0x000ff00000001400 */
[----:B------:R-:W-:Y:S08]  /*0a00*/  MUFU.RSQ R9, R9 ;  /* 0x0000000900097308 */ /* 0x000ff00000001400 */
[----:B------:R-:W-:Y:S08]  /*0a10*/  MUFU.RSQ R10, R10 ;  /* 0x0000000a000a7308 */ /* 0x000ff00000001400 */
[----:B------:R-:W0:Y:S02]  /*0a20*/  MUFU.RSQ R11, R11 ;  /* 0x0000000b000b7308 */ /* 0x000e240000001400 */
[----:B0-----:R-:W-:Y:S01]  /*0a30*/  STG.E.ENL2.256 desc[UR4][R12.64], R4, R8 ;  /* 0xf80000040c08797f */ /* 0x001fe2000f121804 */
[----:B------:R-:W-:Y:S05]  /*0a40*/  EXIT ;  /* 0x000000000000794d */ /* 0x000fea0003800000 */
.L_x_25134:
        /* <DEDUP_REMOVED lines=11> */
.L_x_37243:


//--------------------- .text._ZN2at6native18elementwise_kernelILi128ELi4EZNS0_15gpu_kernel_implIZZZNS0_17rsqrt_kernel_cudaERNS_18TensorIteratorBaseEENKUlvE0_clEvENKUlvE_clEvEUldE_EEvS4_RKT_EUliE_EEviT1_ --------------------------
	.section	.text._ZN2at6native18elementwise_kernelILi128ELi4EZNS0_15gpu_kernel_implIZZZNS0_17rsqrt_kernel_cudaERNS_18TensorIteratorBaseEENKUlvE0_clEvENKUlvE_clEvEUldE_EEvS4_RKT_EUliE_EEviT1_,"ax",@progbits
	.align	128
        .global         _ZN2at6native18elementwise_kernelILi128ELi4EZNS0_15gpu_kernel_implIZZZNS0_17rsqrt_kernel_cudaERNS_18TensorIteratorBaseEENKUlvE0_clEvENKUlvE_clEvEUldE_EEvS4_RKT_EUliE_EEviT1_
        .type           _ZN2at6native18elementwise_kernelILi128ELi4EZNS0_15gpu_kernel_implIZZZNS0_17rsqrt_kernel_cudaERNS_18TensorIteratorBaseEENKUlvE0_clEvENKUlvE_clEvEUldE_EEvS4_RKT_EUliE_EEviT1_,@function
        .size           _ZN2at6native18elementwise_kernelILi128ELi4EZNS0_15gpu_kernel_implIZZZNS0_17rsqrt_kernel_cudaERNS_18TensorIteratorBaseEENKUlvE0_clEvENKUlvE_clEvEUldE_EEvS4_RKT_EUliE_EEviT1_,(.L_x_36950 - _ZN2at6native18elementwise_kernelILi128ELi4EZNS0_15gpu_kernel_implIZZZNS0_17rsqrt_kernel_cudaERNS_18TensorIteratorBaseEENKUlvE0_clEvENKUlvE_clEvEUldE_EEvS4_RKT_EUliE_EEviT1_)
        .other          _ZN2at6native18elementwise_kernelILi128ELi4EZNS0_15gpu_kernel_implIZZZNS0_17rsqrt_kernel_cudaERNS_18TensorIteratorBaseEENKUlvE0_clEvENKUlvE_clEvEUldE_EEvS4_RKT_EUliE_EEviT1_,@"STO_CUDA_ENTRY STV_DEFAULT"
_ZN2at6native18elementwise_kernelILi128ELi4EZNS0_15gpu_kernel_implIZZZNS0_17rsqrt_kernel_cudaERNS_18TensorIteratorBaseEENKUlvE0_clEvENKUlvE_clEvEUldE_EEvS4_RKT_EUliE_EEviT1_:
.text._ZN2at6native18elementwise_kernelILi128ELi4EZNS0_15gpu_kernel_implIZZZNS0_17rsqrt_kernel_cudaERNS_18TensorIteratorBaseEENKUlvE0_clEvENKUlvE_clEvEUldE_EEvS4_RKT_EUliE_EEviT1_:
        /* <DEDUP_REMOVED lines=319> */
.L_x_25137:
        /* <DEDUP_REMOVED lines=18> */
.L_x_25142:
[----:B------:R-:W2:Y:S02]  /*1510*/  LDG.E.U8 R2, desc[UR36][R2.64] ;  /* 0x0000002402027981 */ /* 0x000ea4000c1e1100 */
[----:B--2---:R0:W1:Y:S01]  /*1520*/  I2F.F64.U16 R4, R2 ;  /* 0x0000000200047312 */ /* 0x0040620000101800 */
[----:B------:R-:W-:Y:S05]  /*1530*/  BRA `(.L_x_25144) ;  /* 0x0000000c00607947 */ /* 0x000fea0003800000 */
.L_x_25141:
        /* <DEDUP_REMOVED lines=9> */
.L_x_25146:
[----:B------:R-:W2:Y:S02]  /*15d0*/  LDG.E R2, desc[UR36][R2.64] ;  /* 0x0000002402027981 */ /* 0x000ea4000c1e1900 */
[----:B--2---:R0:W1:Y:S01]  /*15e0*/  I2F.F64 R4, R2 ;  /* 0x0000000200047312 */ /* 0x0040620000201c00 */
[----:B------:R-:W-:Y:S05]  /*15f0*/  BRA `(.L_x_25144) ;  /* 0x0000000c00307947 */ /* 0x000fea0003800000 */
.L_x_25145:
[----:B------:R-:W2:Y:S02]  /*1600*/  LDG.E.U16 R2, desc[UR36][R2.64] ;  /* 0x0000002402027981 */ /* 0x000ea4000c1e1500 */
[----:B--2---:R0:W1:Y:S01]  /*1610*/  I2F.F64.S16 R4, R2 ;  /* 0x0000000200047312 */ /* 0x0040620000101c00 */
[----:B------:R-:W-:Y:S05]  /*1620*/  BRA `(.L_x_25144) ;  /* 0x0000000c00247947 */ /* 0x000fea0003800000 */
.L_x_25140:
        /* <DEDUP_REMOVED lines=10> */
.L_x_25148:
[----:B------:R-:W2:Y:S02]  /*16d0*/  LDG.E.U16 R0, desc[UR36][R2.64] ;  /* 0x0000002402007981 */ /* 0x000ea4000c1e1500 */
[----:B--2---:R-:W-:-:S05]  /*16e0*/  HADD2.F32 R0, -RZ, R0.H0_H0 ;  /* 0x20000000ff007230 */ /* 0x004fca0000004100 */
[----:B------:R-:W-:-:S04]  /*16f0*/  FMUL.FTZ R0, R0, 1 ;  /* 0x3f80000000007820 */ /* 0x000fc80000410000 */
[----:B------:R0:W1:Y:S01]  /*1700*/  F2F.F64.F32 R4, R0 ;  /* 0x0000000000047310 */ /* 0x0000620000201800 */
[----:B------:R-:W-:Y:S05]  /*1710*/  BRA `(.L_x_25144) ;  /* 0x0000000800e87947 */ /* 0x000fea0003800000 */
.L_x_25147:
        /* <DEDUP_REMOVED lines=10> */
.L_x_25150:
[----:B------:R-:W2:Y:S02]  /*17c0*/  LDG.E.U16 R2, desc[UR36][R2.64] ;  /* 0x0000002402027981 */ /* 0x000ea4000c1e1500 */
[----:B--2---:R-:W-:-:S05]  /*17d0*/  HADD2.F32 R0, -RZ, R2.H0_H0 ;  /* 0x20000002ff007230 */ /* 0x004fca0000004100 */
[----:B------:R-:W-:-:S04]  /*17e0*/  FMUL.FTZ R0, R0, 1 ;  /* 0x3f80000000007820 */ /* 0x000fc80000410000 */
[----:B------:R0:W1:Y:S01]  /*17f0*/  F2F.F64.F32 R4, R0 ;  /* 0x0000000000047310 */ /* 0x0000620000201800 */
[----:B------:R-:W-:Y:S05]  /*1800*/  BRA `(.L_x_25144) ;  /* 0x0000000800ac7947 */ /* 0x000fea0003800000 */
.L_x_25149:
[----:B------:R0:W5:Y:S01]  /*1810*/  LDG.E.64 R4, desc[UR36][R2.64] ;  /* 0x0000002402047981 */ /* 0x000162000c1e1b00 */
[----:B------:R-:W-:Y:S05]  /*1820*/  BRA `(.L_x_25144) ;  /* 0x0000000800a47947 */ /* 0x000fea0003800000 */
.L_x_25139:
        /* <DEDUP_REMOVED lines=13> */
.L_x_25153:
[----:B------:R0:W5:Y:S01]  /*1900*/  LDG.E.64 R4, desc[UR36][R2.64] ;  /* 0x0000002402047981 */ /* 0x000162000c1e1b00 */
[----:B------:R-:W-:Y:S05]  /*1910*/  BRA `(.L_x_25144) ;  /* 0x0000000800687947 */ /* 0x000fea0003800000 */
.L_x_25152:
        /* <DEDUP_REMOVED lines=27> */
.L_x_25155:
        /* <DEDUP_REMOVED lines=14> */
.L_x_25154:
[----:B------:R-:W2:Y:S02]  /*1bb0*/  LDG.E.U16 R0, desc[UR36][R2.64] ;  /* 0x0000002402007981 */ /* 0x000ea4000c1e1500 */
[----:B--2---:R-:W-:-:S04]  /*1bc0*/  IMAD.U32 R0, R0, 0x10000, RZ ;  /* 0x0001000000007824 */ /* 0x004fc800078e00ff */
[----:B------:R-:W-:-:S04]  /*1bd0*/  FMUL.FTZ R0, R0, 1 ;  /* 0x3f80000000007820 */ /* 0x000fc80000410000 */
[----:B------:R0:W1:Y:S01]  /*1be0*/  F2F.F64.F32 R4, R0 ;  /* 0x0000000000047310 */ /* 0x0000620000201800 */
[----:B------:R-:W-:Y:S05]  /*1bf0*/  BRA `(.L_x_25144) ;  /* 0x0000000400b07947 */ /* 0x000fea0003800000 */
.L_x_25151:
        /* <DEDUP_REMOVED lines=11> */
.L_x_25158:
        /* <DEDUP_REMOVED lines=21> */
.L_x_25160:
[----:B------:R-:W-:Y:S05]  /*1e00*/  BSYNC.RECONVERGENT B0 ;  /* 0x0000000000007941 */ /* 0x000fea0003800200 */
.L_x_25159:
[----:B------:R-:W-:Y:S02]  /*1e10*/  SHF.L.U32 R0, R0, 0x14, RZ ;  /* 0x0000001400007819 */ /* 0x000fe400000006ff */
[----:B------:R-:W-:-:S04]  /*1e20*/  LEA R2, R2, 0x3b800000, 0x17 ;  /* 0x3b80000002027811 */ /* 0x000fc800078eb8ff */
[----:B------:R-:W-:-:S05]  /*1e30*/  LOP3.LUT R0, R2, R0, R7, 0xfe, !PT ;  /* 0x0000000002007212 */ /* 0x000fca00078efe07 */
[----:B------:R-:W-:-:S04]  /*1e40*/  FMUL.FTZ R0, R0, 1 ;  /* 0x3f80000000007820 */ /* 0x000fc80000410000 */
[----:B------:R0:W1:Y:S01]  /*1e50*/  F2F.F64.F32 R4, R0 ;  /* 0x0000000000047310 */ /* 0x0000620000201800 */
[----:B------:R-:W-:Y:S05]  /*1e60*/  BRA `(.L_x_25144) ;  /* 0x0000000400147947 */ /* 0x000fea0003800000 */
.L_x_25157:
        /* <DEDUP_REMOVED lines=21> */
.L_x_25162:
[----:B------:R-:W-:Y:S05]  /*1fc0*/  BSYNC.RECONVERGENT B0 ;  /* 0x0000000000007941 */ /* 0x000fea0003800200 */
.L_x_25161:
[----:B------:R-:W-:Y:S01]  /*1fd0*/  IMAD.SHL.U32 R0, R0, 0x200000, RZ ;  /* 0x0020000000007824 */ /* 0x000fe200078e00ff */
[----:B------:R-:W-:-:S04]  /*1fe0*/  LEA R2, R2, 0x37800000, 0x17 ;  /* 0x3780000002027811 */ /* 0x000fc800078eb8ff */
[----:B------:R-:W-:-:S05]  /*1ff0*/  LOP3.LUT R0, R2, R0, R7, 0xfe, !PT ;  /* 0x0000000002007212 */ /* 0x000fca00078efe07 */
[----:B------:R-:W-:-:S04]  /*2000*/  FMUL.FTZ R0, R0, 1 ;  /* 0x3f80000000007820 */ /* 0x000fc80000410000 */
[----:B------:R0:W1:Y:S01]  /*2010*/  F2F.F64.F32 R4, R0 ;  /* 0x0000000000047310 */ /* 0x0000620000201800 */
[----:B------:R-:W-:Y:S05]  /*2020*/  BRA `(.L_x_25144) ;  /* 0x0000000000a47947 */ /* 0x000fea0003800000 */
.L_x_25156:
[----:B------:R-:W-:-:S09]  /*2030*/  UISETP.NE.AND UP0, UPT, UR4, 0x1c, UPT ;  /* 0x0000001c0400788c */ /* 0x000fd2000bf05270 */
[----:B------:R-:W-:Y:S05]  /*2040*/  BRA.U !UP0, `(.L_x_25163) ;  /* 0x0000000108947547 */ /* 0x000fea000b800000 */
[----:B------:R-:W-:-:S09]  /*2050*/  UISETP.NE.AND UP0, UPT, UR4, 0x1d, UPT ;  /* 0x0000001d0400788c */ /* 0x000fd2000bf05270 */
[----:B------:R-:W-:Y:S05]  /*2060*/  BRA.U !UP0, `(.L_x_25164) ;  /* 0x0000000108807547 */ /* 0x000fea000b800000 */
[----:B------:R-:W-:-:S09]  /*2070*/  UISETP.NE.AND UP0, UPT, UR4, 0x2c, UPT ;  /* 0x0000002c0400788c */ /* 0x000fd2000bf05270 */
[----:B------:R-:W-:Y:S05]  /*2080*/  BRA.U !UP0, `(.L_x_25165) ;  /* 0x0000000108487547 */ /* 0x000fea000b800000 */
.L_x_25143:
        /* <DEDUP_REMOVED lines=16> */
.L_x_25166:
[----:B------:R-:W-:Y:S01]  /*2190*/  CS2R R4, SRZ ;  /* 0x0000000000047805 */ /* 0x000fe2000001ff00 */
[----:B------:R-:W-:Y:S06]  /*21a0*/  BRA `(.L_x_25144) ;  /* 0x0000000000447947 */ /* 0x000fec0003800000 */
.L_x_25165:
        /* <DEDUP_REMOVED lines=12> */
.L_x_25164:
[----:B------:R-:W2:Y:S02]  /*2270*/  LDG.E.64 R4, desc[UR36][R2.64] ;  /* 0x0000002402047981 */ /* 0x000ea4000c1e1b00 */
[----:B--2---:R-:W4:Y:S01]  /*2280*/  I2F.F64.U64 R4, R4 ;  /* 0x0000000400047312 */ /* 0x004f220000301800 */
[----:B------:R-:W-:Y:S05]  /*2290*/  BRA `(.L_x_25144) ;  /* 0x0000000000087947 */ /* 0x000fea0003800000 */
.L_x_25163:
[----:B------:R-:W2:Y:S02]  /*22a0*/  LDG.E R2, desc[UR36][R2.64] ;  /* 0x0000002402027981 */ /* 0x000ea4000c1e1900 */
[----:B--2---:R0:W1:Y:S02]  /*22b0*/  I2F.F64.U32 R4, R2 ;  /* 0x0000000200047312 */ /* 0x0040640000201800 */
.L_x_25144:
[----:B------:R-:W-:Y:S05]  /*22c0*/  BSYNC.RECONVERGENT B6 ;  /* 0x0000000000067941 */ /* 0x000fea0003800200 */
.L_x_25138:
[----:B01-345:R-:W0:Y:S01]  /*22d0*/  MUFU.RSQ64H R9, R5 ;  /* 0x0000000500097308 */ /* 0x03be220000001c00 */
[----:B------:R-:W-:Y:S01]  /*22e0*/  IMAD.MOV.U32 R8, RZ, RZ, RZ ;  /* 0x000000ffff087224 */ /* 0x000fe200078e00ff */
[----:B------:R-:W1:Y:S01]  /*22f0*/  LDCU.64 UR4, c[0x0][0x580] ;  /* 0x0000b000ff0477ac */ /* 0x000e620008000a00 */
[----:B--2---:R-:W-:Y:S01]  /*2300*/  VIADD R0, R5, 0xfff00000 ;  /* 0xfff0000005007836 */ /* 0x004fe20000000000 */
[----:B------:R-:W-:Y:S01]  /*2310*/  MOV R6, 0x0 ;  /* 0x0000000000067802 */ /* 0x000fe20000000f00 */
[----:B------:R-:W-:Y:S01]  /*2320*/  IMAD.MOV.U32 R7, RZ, RZ, 0x3fd80000 ;  /* 0x3fd80000ff077424 */ /* 0x000fe200078e00ff */
[----:B------:R-:W-:Y:S02]  /*2330*/  BSSY.RECONVERGENT B0, `(.L_x_25167) ;  /* 0x000000c000007945 */ /* 0x000fe40003800200 */
[----:B------:R-:W-:Y:S01]  /*2340*/  ISETP.GE.U32.AND P0, PT, R0, 0x7fe00000, PT ;  /* 0x7fe000000000780c */ /* 0x000fe20003f06070 */
[----:B0-----:R-:W-:-:S08]  /*2350*/  DMUL R2, R8, R8 ;  /* 0x0000000808027228 */ /* 0x001fd00000000000 */
[----:B------:R-:W-:-:S08]  /*2360*/  DFMA R2, -R2, R4, 1 ;  /* 0x3ff000000202742b */ /* 0x000fd00000000104 */
[----:B------:R-:W-:Y:S02]  /*2370*/  DFMA R6, R2, R6, 0.5 ;  /* 0x3fe000000206742b */ /* 0x000fe40000000006 */
[----:B------:R-:W-:Y:S01]  /*2380*/  DMUL R10, R8, R2 ;  /* 0x00000002080a7228 */ /* 0x000fe20000000000 */
[----:B-1----:R-:W-:-:S04]  /*2390*/  IADD3 R2, P1, PT, R16, UR4, RZ ;  /* 0x0000000410027c10 */ /* 0x002fc8000ff3e0ff */
[----:B------:R-:W-:-:S03]  /*23a0*/  IADD3.X R3, PT, PT, RZ, UR5, RZ, P1, !PT ;  /* 0x00000005ff037c10 */ /* 0x000fc60008ffe4ff */
[----:B------:R-:W-:Y:S01]  /*23b0*/  DFMA R8, R6, R10, R8 ;  /* 0x0000000a0608722b */ /* 0x000fe20000000008 */
[----:B------:R-:W-:Y:S10]  /*23c0*/  @!P0 BRA `(.L_x_25168) ;  /* 0x0000000000088947 */ /* 0x000ff40003800000 */
[----:B------:R-:W-:-:S07]  /*23d0*/  MOV R0, 0x23f0 ;  /* 0x000023f000007802 */ /* 0x000fce0000000f00 */
[----:B------:R-:W-:Y:S05]  /*23e0*/  CALL.REL.NOINC `($__internal_7_$__cuda_sm20_drsqrt_f64_slowpath_v2) ;  /* 0x000000ac003c7944 */ /* 0x000fea0003c00000 */
.L_x_25168:
[----:B------:R-:W-:Y:S05]  /*23f0*/  BSYNC.RECONVERGENT B0 ;  /* 0x0000000000007941 */ /* 0x000fea0003800200 */
.L_x_25167:
        /* <DEDUP_REMOVED lines=14> */
.L_x_25172:
[----:B------:R-:W0:Y:S02]  /*24e0*/  F2I.S64.F64.TRUNC R8, R8 ;  /* 0x0000000800087311 */ /* 0x000e24000030d900 */
[----:B0-----:R-:W-:-:S05]  /*24f0*/  IMAD.MOV.U32 R5, RZ, RZ, R8 ;  /* 0x000000ffff057224 */ /* 0x001fca00078e0008 */
[----:B------:R0:W-:Y:S01]  /*2500*/  STG.E.U8 desc[UR36][R2.64], R5 ;  /* 0x0000000502007986 */ /* 0x0001e2000c101124 */
[----:B------:R-:W-:Y:S05]  /*2510*/  BRA `(.L_x_25174) ;  /* 0x0000000c00e47947 */ /* 0x000fea0003800000 */
.L_x_25171:
        /* <DEDUP_REMOVED lines=9> */
.L_x_25176:
[----:B------:R-:W0:Y:S02]  /*25b0*/  F2I.F64.TRUNC R9, R8 ;  /* 0x0000000800097311 */ /* 0x000e24000030d100 */
[----:B0-----:R0:W-:Y:S01]  /*25c0*/  STG.E desc[UR36][R2.64], R9 ;  /* 0x0000000902007986 */ /* 0x0011e2000c101924 */
[----:B------:R-:W-:Y:S05]  /*25d0*/  BRA `(.L_x_25174) ;  /* 0x0000000c00b47947 */ /* 0x000fea0003800000 */
.L_x_25175:
[----:B------:R-:W0:Y:S02]  /*25e0*/  F2I.F64.TRUNC R9, R8 ;  /* 0x0000000800097311 */ /* 0x000e24000030d100 */
[----:B0-----:R0:W-:Y:S01]  /*25f0*/  STG.E.U16 desc[UR36][R2.64], R9 ;  /* 0x0000000902007986 */ /* 0x0011e2000c101524 */
[----:B------:R-:W-:Y:S05]  /*2600*/  BRA `(.L_x_25174) ;  /* 0x0000000c00a87947 */ /* 0x000fea0003800000 */
.L_x_25170:
        /* <DEDUP_REMOVED lines=13> */
.L_x_25178:
        /* <DEDUP_REMOVED lines=8> */
.L_x_25177:
        /* <DEDUP_REMOVED lines=14> */
.L_x_25180:
        /* <DEDUP_REMOVED lines=9> */
.L_x_25179:
[----:B------:R0:W-:Y:S01]  /*28d0*/  STG.E.64 desc[UR36][R2.64], R8 ;  /* 0x0000000802007986 */ /* 0x0001e2000c101b24 */
[----:B------:R-:W-:Y:S05]  /*28e0*/  BRA `(.L_x_25174) ;  /* 0x0000000800f07947 */ /* 0x000fea0003800000 */
.L_x_25169:
        /* <DEDUP_REMOVED lines=12> */
.L_x_25183:
[----:B------:R-:W-:-:S05]  /*29b0*/  CS2R R10, SRZ ;  /* 0x00000000000a7805 */ /* 0x000fca000001ff00 */
[----:B------:R0:W-:Y:S01]  /*29c0*/  STG.E.128 desc[UR36][R2.64], R8 ;  /* 0x0000000802007986 */ /* 0x0001e2000c101d24 */
[----:B------:R-:W-:Y:S05]  /*29d0*/  BRA `(.L_x_25174) ;  /* 0x0000000800b47947 */ /* 0x000fea0003800000 */
.L_x_25182:
        /* <DEDUP_REMOVED lines=23> */
.L_x_25187:
[----:B------:R-:W-:Y:S05]  /*2b50*/  BSYNC.RECONVERGENT B0 ;  /* 0x0000000000007941 */ /* 0x000fea0003800200 */
.L_x_25186:
[----:B------:R-:W-:-:S05]  /*2b60*/  LOP3.LUT R5, R0, 0x80, R5, 0xf8, !PT ;  /* 0x0000008000057812 */ /* 0x000fca00078ef805 */
[----:B------:R0:W-:Y:S01]  /*2b70*/  STG.E.U8 desc[UR36][R2.64], R5 ;  /* 0x0000000502007986 */ /* 0x0001e2000c101124 */
[----:B------:R-:W-:Y:S05]  /*2b80*/  BRA `(.L_x_25174) ;  /* 0x0000000800487947 */ /* 0x000fea0003800000 */
.L_x_25185:
        /* <DEDUP_REMOVED lines=19> */
.L_x_25189:
[----:B------:R-:W-:Y:S05]  /*2cc0*/  BSYNC.RECONVERGENT B0 ;  /* 0x0000000000007941 */ /* 0x000fea0003800200 */
.L_x_25188:
[----:B------:R-:W-:-:S05]  /*2cd0*/  LOP3.LUT R5, R0, 0x80, R5, 0xf8, !PT ;  /* 0x0000008000057812 */ /* 0x000fca00078ef805 */
[----:B------:R0:W-:Y:S01]  /*2ce0*/  STG.E.U8 desc[UR36][R2.64], R5 ;  /* 0x0000000502007986 */ /* 0x0001e2000c101124 */
[----:B------:R-:W-:Y:S05]  /*2cf0*/  BRA `(.L_x_25174) ;  /* 0x0000000400ec7947 */ /* 0x000fea0003800000 */
.L_x_25184:
        /* <DEDUP_REMOVED lines=8> */
.L_x_25181:
        /* <DEDUP_REMOVED lines=11> */
.L_x_25192:
        /* <DEDUP_REMOVED lines=17> */
.L_x_25195:
[----:B------:R-:W-:-:S04]  /*2f40*/  SHF.R.U32.HI R0, RZ, 0x14, R5 ;  /* 0x00000014ff007819 */ /* 0x000fc80000011605 */
[----:B------:R-:W-:-:S04]  /*2f50*/  LOP3.LUT R0, R0, 0x1, RZ, 0xc0, !PT ;  /* 0x0000000100007812 */ /* 0x000fc800078ec0ff */
[----:B------:R-:W-:-:S04]  /*2f60*/  IADD3 R0, PT, PT, R5, 0x487ffff, R0 ;  /* 0x0487ffff05007810 */ /* 0x000fc80007ffe000 */
[----:B------:R-:W-:-:S04]  /*2f70*/  SHF.R.U32.HI R0, RZ, 0x14, R0 ;  /* 0x00000014ff007819 */ /* 0x000fc80000011600 */
[----:B------:R-:W-:-:S07]  /*2f80*/  LOP3.LUT R4, R0, 0xff, RZ, 0xc0, !PT ;  /* 0x000000ff00047812 */ /* 0x000fce00078ec0ff */
.L_x_25196:
[----:B------:R-:W-:-:S04]  /*2f90*/  SHF.R.U32.HI R5, RZ, 0x18, R5 ;  /* 0x00000018ff057819 */ /* 0x000fc80000011605 */
[----:B------:R-:W-:-:S04]  /*2fa0*/  LOP3.LUT R4, R4, 0x80, R5, 0xf8, !PT ;  /* 0x0000008004047812 */ /* 0x000fc800078ef805 */
[----:B------:R-:W-:-:S07]  /*2fb0*/  PRMT R0, R4, 0x7610, R0 ;  /* 0x0000761004007816 */ /* 0x000fce0000000000 */
.L_x_25194:
[----:B------:R-:W-:Y:S05]  /*2fc0*/  BSYNC.RECONVERGENT B0 ;  /* 0x0000000000007941 */ /* 0x000fea0003800200 */
.L_x_25193:
[----:B------:R1:W-:Y:S01]  /*2fd0*/  STG.E.U8 desc[UR36][R2.64], R0 ;  /* 0x0000000002007986 */ /* 0x0003e2000c101124 */
[----:B------:R-:W-:Y:S05]  /*2fe0*/  BRA `(.L_x_25174) ;  /* 0x0000000400307947 */ /* 0x000fea0003800000 */
.L_x_25191:
        /* <DEDUP_REMOVED lines=17> */
.L_x_25199:
[----:B------:R-:W-:-:S04]  /*3100*/  SHF.R.U32.HI R0, RZ, 0x15, R5 ;  /* 0x00000015ff007819 */ /* 0x000fc80000011605 */
[----:B------:R-:W-:-:S04]  /*3110*/  LOP3.LUT R0, R0, 0x1, RZ, 0xc0, !PT ;  /* 0x0000000100007812 */ /* 0x000fc800078ec0ff */
[----:B------:R-:W-:-:S04]  /*3120*/  IADD3 R0, PT, PT, R5, 0x88fffff, R0 ;  /* 0x088fffff05007810 */ /* 0x000fc80007ffe000 */
[----:B------:R-:W-:-:S04]  /*3130*/  SHF.R.U32.HI R0, RZ, 0x15, R0 ;  /* 0x00000015ff007819 */ /* 0x000fc80000011600 */
[----:B------:R-:W-:-:S07]  /*3140*/  LOP3.LUT R4, R0, 0xff, RZ, 0xc0, !PT ;  /* 0x000000ff00047812 */ /* 0x000fce00078ec0ff */
.L_x_25200:
[----:B------:R-:W-:-:S04]  /*3150*/  SHF.R.U32.HI R5, RZ, 0x18, R5 ;  /* 0x00000018ff057819 */ /* 0x000fc80000011605 */
[----:B------:R-:W-:-:S04]  /*3160*/  LOP3.LUT R4, R4, 0x80, R5, 0xf8, !PT ;  /* 0x0000008004047812 */ /* 0x000fc800078ef805 */
[----:B------:R-:W-:-:S07]  /*3170*/  PRMT R0, R4, 0x7610, R0 ;  /* 0x0000761004007816 */ /* 0x000fce0000000000 */
.L_x_25198:
[----:B------:R-:W-:Y:S05]  /*3180*/  BSYNC.RECONVERGENT B0 ;  /* 0x0000000000007941 */ /* 0x000fea0003800200 */
.L_x_25197:
[----:B------:R0:W-:Y:S01]  /*3190*/  STG.E.U8 desc[UR36][R2.64], R0 ;  /* 0x0000000002007986 */ /* 0x0001e2000c101124 */
[----:B------:R-:W-:Y:S05]  /*31a0*/  BRA `(.L_x_25174) ;  /* 0x0000000000c07947 */ /* 0x000fea0003800000 */
.L_x_25190:
[----:B------:R-:W-:-:S09]  /*31b0*/  UISETP.NE.AND UP0, UPT, UR4, 0x1c, UPT ;  /* 0x0000001c0400788c */ /* 0x000fd2000bf05270 */
[----:B------:R-:W-:Y:S05]  /*31c0*/  BRA.U !UP0, `(.L_x_25201) ;  /* 0x0000000108b07547 */ /* 0x000fea000b800000 */
[----:B------:R-:W-:-:S09]  /*31d0*/  UISETP.NE.AND UP0, UPT, UR4, 0x1d, UPT ;  /* 0x0000001d0400788c */ /* 0x000fd2000bf05270 */
[----:B------:R-:W-:Y:S05]  /*31e0*/  BRA.U !UP0, `(.L_x_25202) ;  /* 0x00000001089c7547 */ /* 0x000fea000b800000 */
[----:B------:R-:W-:-:S09]  /*31f0*/  UISETP.NE.AND UP0, UPT, UR4, 0x2c, UPT ;  /* 0x0000002c0400788c */ /* 0x000fd2000bf05270 */
[----:B------:R-:W-:Y:S05]  /*3200*/  BRA.U !UP0, `(.L_x_25203) ;  /* 0x0000000108447547 */ /* 0x000fea000b800000 */
.L_x_25173:
        /* <DEDUP_REMOVED lines=16> */
.L_x_25204:
[----:B------:R-:W-:Y:S05]  /*3310*/  BRA `(.L_x_25174) ;  /* 0x0000000000647947 */ /* 0x000fea0003800000 */
.L_x_25203:
        /* <DEDUP_REMOVED lines=20> */
.L_x_25202:
[----:B------:R-:W0:Y:S02]  /*3460*/  F2I.U64.F64.TRUNC R8, R8 ;  /* 0x0000000800087311 */ /* 0x000e24000030d800 */
[----:B0-----:R0:W-:Y:S01]  /*3470*/  STG.E.64 desc[UR36][R2.64], R8 ;  /* 0x0000000802007986 */ /* 0x0011e2000c101b24 */
[----:B------:R-:W-:Y:S05]  /*3480*/  BRA `(.L_x_25174) ;  /* 0x0000000000087947 */ /* 0x000fea0003800000 */
.L_x_25201:
[----:B------:R-:W0:Y:S02]  /*3490*/  F2I.U32.F64.TRUNC R9, R8 ;  /* 0x0000000800097311 */ /* 0x000e24000030d000 */
[----:B0-----:R3:W-:Y:S02]  /*34a0*/  STG.E desc[UR36][R2.64], R9 ;  /* 0x0000000902007986 */ /* 0x0017e4000c101924 */
.L_x_25174:
[----:B------:R-:W-:-:S07]  /*34b0*/  VIADD R17, R17, 0x80 ;  /* 0x0000008011117836 */ /* 0x000fce0000000000 */
.L_x_25136:
[----:B------:R-:W-:Y:S05]  /*34c0*/  BSYNC.RECONVERGENT B7 ;  /* 0x0000000000077941 */ /* 0x000fea0003800200 */
.L_x_25135:
[----:B------:R-:W5:Y:S01]  /*34d0*/  LDCU UR4, c[0x0][0x380] ;  /* 0x00007000ff0477ac */ /* 0x000f620008000800 */
[----:B------:R-:W-:Y:S01]  /*34e0*/  BSSY.RECONVERGENT B7, `(.L_x_25205) ;  /* 0x000033e000077945 */ /* 0x000fe20003800200 */
[----:B-----5:R-:W-:-:S13]  /*34f0*/  ISETP.GE.AND P0, PT, R17, UR4, PT ;  /* 0x0000000411007c0c */ /* 0x020fda000bf06270 */
[----:B------:R-:W-:Y:S05]  /*3500*/  @P0 BRA `(.L_x_25206) ;  /* 0x0000003000ec0947 */ /* 0x000fea0003800000 */
[----:B------:R-:W5:Y:S01]  /*3510*/  LDCU UR4, c[0x0][0x388] ;  /* 0x00007100ff0477ac */ /* 0x000f620008000800 */
[----:B01----:R-:W-:Y:S02]  /*3520*/  HFMA2 R0, -RZ, RZ, 0, 0 ;  /* 0x00000000ff007431 */ /* 0x003fe400000001ff */
[----:B------:R-:W-:Y:S01]  /*3530*/  IMAD.MOV.U32 R16, RZ, RZ, RZ ;  /* 0x000000ffff107224 */ /* 0x000fe200078e00ff */
[----:B-----5:R-:W-:-:S09]  /*3540*/  UISETP.NE.AND UP0, UPT, UR4, URZ, UPT ;  /* 0x000000ff0400728c */ /* 0x020fd2000bf05270 */
[----:B------:R-:W-:Y:S05]  /*3550*/  BRA.U !UP0, `(.L_x_25207) ;  /* 0x0000001108a87547 */ /* 0x000fea000b800000 */
[----:B------:R-:W2:Y:S01]  /*3560*/  LDCU.64 UR4, c[0x0][0x390] ;  /* 0x00007200ff0477ac */ /* 0x000ea20008000a00 */
[----:B------:R-:W-:Y:S01]  /*3570*/  IMAD.MOV.U32 R16, RZ, RZ, RZ ;  /* 0x000000ffff107224 */ /* 0x000fe200078e00ff */
[----:B------:R-:W0:Y:S01]  /*3580*/  LDCU UR6, c[0x0][0x38c] ;  /* 0x00007180ff0677ac */ /* 0x000e220008000800 */
[----:B------:R-:W1:Y:S01]  /*3590*/  LDCU.64 UR8, c[0x0][0x4b8] ;  /* 0x00009700ff0877ac */ /* 0x000e620008000a00 */
[----:B------:R-:W-:Y:S01]  /*35a0*/  UISETP.NE.AND UP0, UPT, UR40, URZ, UPT ;  /* 0x000000ff2800728c */ /* 0x000fe2000bf05270 */
[----:B--234-:R-:W-:-:S05]  /*35b0*/  IMAD.HI.U32 R2, R17, UR4, R16 ;  /* 0x0000000411027c27 */ /* 0x01cfca000f8e0010 */
[----:B------:R-:W-:-:S04]  /*35c0*/  SHF.R.U32.HI R3, RZ, UR5, R2 ;  /* 0x00000005ff037c19 */ /* 0x000fc80008011602 */
[----:B------:R-:W-:-:S05]  /*35d0*/  IADD3 R0, PT, PT, -R3, RZ, RZ ;  /* 0x000000ff03007210 */ /* 0x000fca0007ffe1ff */
[----:B0-----:R-:W-:-:S04]  /*35e0*/  IMAD R0, R0, UR6, R17 ;  /* 0x0000000600007c24 */ /* 0x001fc8000f8e0211 */
[C---:B-1----:R-:W-:Y:S02]  /*35f0*/  IMAD R16, R0.reuse, UR8, RZ ;  /* 0x0000000800107c24 */ /* 0x042fe4000f8e02ff */
        /* <DEDUP_REMOVED lines=288> */
.L_x_25207:
[----:B------:R-:W2:Y:S01]  /*4800*/  LDCU.64 UR6, c[0x0][0x588] ;  /* 0x0000b100ff0677ac */ /* 0x000ea20008000a00 */
[----:B------:R-:W-:Y:S01]  /*4810*/  BSSY.RECONVERGENT B6, `(.L_x_25208) ;  /* 0x00000ec000067945 */ /* 0x000fe20003800200 */
[----:B------:R-:W-:-:S04]  /*4820*/  UPRMT UR4, UR41, 0x9910, URZ ;  /* 0x0000991029047896 */ /* 0x000fc800080000ff */
[----:B------:R-:W-:Y:S01]  /*4830*/  UISETP.GT.AND UP0, UPT, UR4, 0x9, UPT ;  /* 0x000000090400788c */ /* 0x000fe2000bf04270 */
[----:B--234-:R-:W-:-:S05]  /*4840*/  IADD3 R2, P0, PT, R0, UR6, RZ ;  /* 0x0000000600027c10 */ /* 0x01cfca000ff1e0ff */
        /* <DEDUP_REMOVED lines=13> */
.L_x_25212:
[----:B------:R-:W2:Y:S02]  /*4920*/  LDG.E.U8 R2, desc[UR36][R2.64] ;  /* 0x0000002402027981 */ /* 0x000ea4000c1e1100 */
[----:B--2---:R0:W1:Y:S01]  /*4930*/  I2F.F64.U16 R4, R2 ;  /* 0x0000000200047312 */ /* 0x0040620000101800 */
[----:B------:R-:W-:Y:S05]  /*4940*/  BRA `(.L_x_25214) ;  /* 0x0000000c00607947 */ /* 0x000fea0003800000 */
.L_x_25211:
        /* <DEDUP_REMOVED lines=9> */
.L_x_25216:
[----:B------:R-:W2:Y:S02]  /*49e0*/  LDG.E R2, desc[UR36][R2.64] ;  /* 0x0000002402027981 */ /* 0x000ea4000c1e1900 */
[----:B--2---:R0:W1:Y:S01]  /*49f0*/  I2F.F64 R4, R2 ;  /* 0x0000000200047312 */ /* 0x0040620000201c00 */
[----:B------:R-:W-:Y:S05]  /*4a00*/  BRA `(.L_x_25214) ;  /* 0x0000000c00307947 */ /* 0x000fea0003800000 */
.L_x_25215:
[----:B------:R-:W2:Y:S02]  /*4a10*/  LDG.E.U16 R2, desc[UR36][R2.64] ;  /* 0x0000002402027981 */ /* 0x000ea4000c1e1500 */
[----:B--2---:R0:W1:Y:S01]  /*4a20*/  I2F.F64.S16 R4, R2 ;  /* 0x0000000200047312 */ /* 0x0040620000101c00 */
[----:B------:R-:W-:Y:S05]  /*4a30*/  BRA `(.L_x_25214) ;  /* 0x0000000c00247947 */ /* 0x000fea0003800000 */
.L_x_25210:
        /* <DEDUP_REMOVED lines=10> */
.L_x_25218:
[----:B------:R-:W2:Y:S02]  /*4ae0*/  LDG.E.U16 R0, desc[UR36][R2.64] ;  /* 0x0000002402007981 */ /* 0x000ea4000c1e1500 */
[----:B--2---:R-:W-:-:S05]  /*4af0*/  HADD2.F32 R0, -RZ, R0.H0_H0 ;  /* 0x20000000ff007230 */ /* 0x004fca0000004100 */
[----:B------:R-:W-:-:S04]  /*4b00*/  FMUL.FTZ R0, R0, 1 ;  /* 0x3f80000000007820 */ /* 0x000fc80000410000 */
[----:B------:R0:W1:Y:S01]  /*4b10*/  F2F.F64.F32 R4, R0 ;  /* 0x0000000000047310 */ /* 0x0000620000201800 */
[----:B------:R-:W-:Y:S05]  /*4b20*/  BRA `(.L_x_25214) ;  /* 0x0000000800e87947 */ /* 0x000fea0003800000 */
.L_x_25217:
        /* <DEDUP_REMOVED lines=10> */
.L_x_25220:
[----:B------:R-:W2:Y:S02]  /*4bd0*/  LDG.E.U16 R2, desc[UR36][R2.64] ;  /* 0x0000002402027981 */ /* 0x000ea4000c1e1500 */
[----:B--2---:R-:W-:-:S05]  /*4be0*/  HADD2.F32 R0, -RZ, R2.H0_H0 ;  /* 0x20000002ff007230 */ /* 0x004fca0000004100 */
[----:B------:R-:W-:-:S04]  /*4bf0*/  FMUL.FTZ R0, R0, 1 ;  /* 0x3f80000000007820 */ /* 0x000fc80000410000 */
[----:B------:R0:W1:Y:S01]  /*4c00*/  F2F.F64.F32 R4, R0 ;  /* 0x0000000000047310 */ /* 0x0000620000201800 */
[----:B------:R-:W-:Y:S05]  /*4c10*/  BRA `(.L_x_25214) ;  /* 0x0000000800ac7947 */ /* 0x000fea0003800000 */
.L_x_25219:
[----:B------:R0:W5:Y:S01]  /*4c20*/  LDG.E.64 R4, desc[UR36][R2.64] ;  /* 0x0000002402047981 */ /* 0x000162000c1e1b00 */
[----:B------:R-:W-:Y:S05]  /*4c30*/  BRA `(.L_x_25214) ;  /* 0x0000000800a47947 */ /* 0x000fea0003800000 */
.L_x_25209:
        /* <DEDUP_REMOVED lines=13> */
.L_x_25223:
[----:B------:R0:W5:Y:S01]  /*4d10*/  LDG.E.64 R4, desc[UR36][R2.64] ;  /* 0x0000002402047981 */ /* 0x000162000c1e1b00 */
[----:B------:R-:W-:Y:S05]  /*4d20*/  BRA `(.L_x_25214) ;  /* 0x0000000800687947 */ /* 0x000fea0003800000 */
.L_x_25222:
        /* <DEDUP_REMOVED lines=27> */
.L_x_25225:
        /* <DEDUP_REMOVED lines=14> */
.L_x_25224:
[----:B------:R-:W2:Y:S02]  /*4fc0*/  LDG.E.U16 R0, desc[UR36][R2.64] ;  /* 0x0000002402007981 */ /* 0x000ea4000c1e1500 */
[----:B--2---:R-:W-:-:S05]  /*4fd0*/  SHF.L.U32 R0, R0, 0x10, RZ ;  /* 0x0000001000007819 */ /* 0x004fca00000006ff */
[----:B------:R-:W-:-:S04]  /*4fe0*/  FMUL.FTZ R0, R0, 1 ;  /* 0x3f80000000007820 */ /* 0x000fc80000410000 */
[----:B------:R0:W1:Y:S01]  /*4ff0*/  F2F.F64.F32 R4, R0 ;  /* 0x0000000000047310 */ /* 0x0000620000201800 */
[----:B------:R-:W-:Y:S05]  /*5000*/  BRA `(.L_x_25214) ;  /* 0x0000000400b07947 */ /* 0x000fea0003800000 */
.L_x_25221:
        /* <DEDUP_REMOVED lines=11> */
.L_x_25228:
        /* <DEDUP_REMOVED lines=21> */
.L_x_25230:
[----:B------:R-:W-:Y:S05]  /*5210*/  BSYNC.RECONVERGENT B0 ;  /* 0x0000000000007941 */ /* 0x000fea0003800200 */
.L_x_25229:
[----:B------:R-:W-:Y:S01]  /*5220*/  IMAD.SHL.U32 R0, R0, 0x100000, RZ ;  /* 0x0010000000007824 */ /* 0x000fe200078e00ff */
[----:B------:R-:W-:-:S04]  /*5230*/  LEA R2, R2, 0x3b800000, 0x17 ;  /* 0x3b80000002027811 */ /* 0x000fc800078eb8ff */
[----:B------:R-:W-:-:S05]  /*5240*/  LOP3.LUT R0, R2, R0, R7, 0xfe, !PT ;  /* 0x0000000002007212 */ /* 0x000fca00078efe07 */
[----:B------:R-:W-:-:S04]  /*5250*/  FMUL.FTZ R0, R0, 1 ;  /* 0x3f80000000007820 */ /* 0x000fc80000410000 */
[----:B------:R0:W1:Y:S01]  /*5260*/  F2F.F64.F32 R4, R0 ;  /* 0x0000000000047310 */ /* 0x0000620000201800 */
[----:B------:R-:W-:Y:S05]  /*5270*/  BRA `(.L_x_25214) ;  /* 0x0000000400147947 */ /* 0x000fea0003800000 */
.L_x_25227:
        /* <DEDUP_REMOVED lines=21> */
.L_x_25232:
[----:B------:R-:W-:Y:S05]  /*53d0*/  BSYNC.RECONVERGENT B0 ;  /* 0x0000000000007941 */ /* 0x000fea0003800200 */
.L_x_25231:
[----:B------:R-:W-:Y:S02]  /*53e0*/  SHF.L.U32 R0, R0, 0x15, RZ ;  /* 0x0000001500007819 */ /* 0x000fe400000006ff */
[----:B------:R-:W-:-:S04]  /*53f0*/  LEA R2, R2, 0x37800000, 0x17 ;  /* 0x3780000002027811 */ /* 0x000fc800078eb8ff */
[----:B------:R-:W-:-:S05]  /*5400*/  LOP3.LUT R0, R2, R0, R7, 0xfe, !PT ;  /* 0x0000000002007212 */ /* 0x000fca00078efe07 */
[----:B------:R-:W-:-:S04]  /*5410*/  FMUL.FTZ R0, R0, 1 ;  /* 0x3f80000000007820 */ /* 0x000fc80000410000 */
[----:B------:R0:W1:Y:S01]  /*5420*/  F2F.F64.F32 R4, R0 ;  /* 0x0000000000047310 */ /* 0x0000620000201800 */
[----:B------:R-:W-:Y:S05]  /*5430*/  BRA `(.L_x_25214) ;  /* 0x0000000000a47947 */ /* 0x000fea0003800000 */
.L_x_25226:
        /* <DEDUP_REMOVED lines=16> */
[----:B------:R3:W4:Y:S01]  /*5540*/  @P0 F2F.F64.F32 R4, R0 ;  /* 0x0000000000040310 */ /* 0x0007220000201800 */
[----:B------:R-:W-:Y:S05]  /*5550*/  BRA `(.L_x_25214) ;  /* 0x00000000005c7947 */ /* 0x000fea0003800000 */
.L_x_25213:
        /* <DEDUP_REMOVED lines=16> */
.L_x_25235:
[----:B------:R-:W-:Y:S01]  /*5660*/  CS2R R4, SRZ ;  /* 0x0000000000047805 */ /* 0x000fe2000001ff00 */
[----:B------:R-:W-:Y:S06]  /*5670*/  BRA `(.L_x_25214) ;  /* 0x0000000000147947 */ /* 0x000fec0003800000 */
.L_x_25234:
[----:B------:R-:W2:Y:S02]  /*5680*/  LDG.E.64 R4, desc[UR36][R2.64] ;  /* 0x0000002402047981 */ /* 0x000ea4000c1e1b00 */
[----:B--2---:R-:W2:Y:S01]  /*5690*/  I2F.F64.U64 R4, R4 ;  /* 0x0000000400047312 */ /* 0x004ea20000301800 */
[----:B------:R-:W-:Y:S05]  /*56a0*/  BRA `(.L_x_25214) ;  /* 0x0000000000087947 */ /* 0x000fea0003800000 */
.L_x_25233:
[----:B------:R-:W2:Y:S02]  /*56b0*/  LDG.E R2, desc[UR36][R2.64] ;  /* 0x0000002402027981 */ /* 0x000ea4000c1e1900 */
[----:B--2---:R0:W1:Y:S02]  /*56c0*/  I2F.F64.U32 R4, R2 ;  /* 0x0000000200047312 */ /* 0x0040640000201800 */
.L_x_25214:
[----:B------:R-:W-:Y:S05]  /*56d0*/  BSYNC.RECONVERGENT B6 ;  /* 0x0000000000067941 */ /* 0x000fea0003800200 */
.L_x_25208:
[----:B012-45:R-:W0:Y:S01]  /*56e0*/  MUFU.RSQ64H R9, R5 ;  /* 0x0000000500097308 */ /* 0x037e220000001c00 */
[----:B------:R-:W-:Y:S01]  /*56f0*/  IMAD.MOV.U32 R8, RZ, RZ, RZ ;  /* 0x000000ffff087224 */ /* 0x000fe200078e00ff */
[----:B------:R-:W1:Y:S01]  /*5700*/  LDCU.64 UR4, c[0x0][0x580] ;  /* 0x0000b000ff0477ac */ /* 0x000e620008000a00 */
[----:B---3--:R-:W-:Y:S01]  /*5710*/  IADD3 R0, PT, PT, R5, -0x100000, RZ ;  /* 0xfff0000005007810 */ /* 0x008fe20007ffe0ff */
[----:B------:R-:W-:Y:S01]  /*5720*/  IMAD.MOV.U32 R7, RZ, RZ, 0x3fd80000 ;  /* 0x3fd80000ff077424 */ /* 0x000fe200078e00ff */
[----:B------:R-:W-:Y:S01]  /*5730*/  MOV R6, 0x0 ;  /* 0x0000000000067802 */ /* 0x000fe20000000f00 */
[----:B------:R-:W-:Y:S01]  /*5740*/  BSSY.RECONVERGENT B0, `(.L_x_25236) ;  /* 0x000000c000007945 */ /* 0x000fe20003800200 */
[----:B------:R-:W-:Y:S01]  /*5750*/  ISETP.GE.U32.AND P0, PT, R0, 0x7fe00000, PT ;  /* 0x7fe000000000780c */ /* 0x000fe20003f06070 */
[----:B0-----:R-:W-:-:S08]  /*5760*/  DMUL R2, R8, R8 ;  /* 0x0000000808027228 */ /* 0x001fd00000000000 */
[----:B------:R-:W-:-:S08]  /*5770*/  DFMA R2, -R2, R4, 1 ;  /* 0x3ff000000202742b */ /* 0x000fd00000000104 */
[----:B------:R-:W-:Y:S02]  /*5780*/  DFMA R6, R2, R6, 0.5 ;  /* 0x3fe000000206742b */ /* 0x000fe40000000006 */
[----:B------:R-:W-:Y:S01]  /*5790*/  DMUL R10, R8, R2 ;  /* 0x00000002080a7228 */ /* 0x000fe20000000000 */
[----:B-1----:R-:W-:-:S05]  /*57a0*/  IADD3 R2, P1, PT, R16, UR4, RZ ;  /* 0x0000000410027c10 */ /* 0x002fca000ff3e0ff */
[----:B------:R-:W-:Y:S02]  /*57b0*/  IMAD.X R3, RZ, RZ, UR5, P1 ;  /* 0x00000005ff037e24 */ /* 0x000fe400088e06ff */
[----:B------:R-:W-:Y:S01]  /*57c0*/  DFMA R8, R6, R10, R8 ;  /* 0x0000000a0608722b */ /* 0x000fe20000000008 */
[----:B------:R-:W-:Y:S10]  /*57d0*/  @!P0 BRA `(.L_x_25237) ;  /* 0x0000000000088947 */ /* 0x000ff40003800000 */
[----:B------:R-:W-:-:S07]  /*57e0*/  MOV R0, 0x5800 ;  /* 0x0000580000007802 */ /* 0x000fce0000000f00 */
[----:B------:R-:W-:Y:S05]  /*57f0*/  CALL.REL.NOINC `($__internal_7_$__cuda_sm20_drsqrt_f64_slowpath_v2) ;  /* 0x0000007800387944 */ /* 0x000fea0003c00000 */
.L_x_25237:
[----:B------:R-:W-:Y:S05]  /*5800*/  BSYNC.RECONVERGENT B0 ;  /* 0x0000000000007941 */ /* 0x000fea0003800200 */
.L_x_25236:
        /* <DEDUP_REMOVED lines=14> */
.L_x_25241:
[----:B------:R-:W0:Y:S02]  /*58f0*/  F2I.S64.F64.TRUNC R8, R8 ;  /* 0x0000000800087311 */ /* 0x000e24000030d900 */
[----:B0-----:R-:W-:-:S05]  /*5900*/  MOV R5, R8 ;  /* 0x0000000800057202 */ /* 0x001fca0000000f00 */
[----:B------:R3:W-:Y:S01]  /*5910*/  STG.E.U8 desc[UR36][R2.64], R5 ;  /* 0x0000000502007986 */ /* 0x0007e2000c101124 */
[----:B------:R-:W-:Y:S05]  /*5920*/  BRA `(.L_x_25243) ;  /* 0x0000000c00e07947 */ /* 0x000fea0003800000 */
.L_x_25240:
        /* <DEDUP_REMOVED lines=9> */
.L_x_25245:
[----:B------:R-:W0:Y:S02]  /*59c0*/  F2I.F64.TRUNC R9, R8 ;  /* 0x0000000800097311 */ /* 0x000e24000030d100 */
[----:B0-----:R2:W-:Y:S01]  /*59d0*/  STG.E desc[UR36][R2.64], R9 ;  /* 0x0000000902007986 */ /* 0x0015e2000c101924 */
[----:B------:R-:W-:Y:S05]  /*59e0*/  BRA `(.L_x_25243) ;  /* 0x0000000c00b07947 */ /* 0x000fea0003800000 */
.L_x_25244:
[----:B------:R-:W0:Y:S02]  /*59f0*/  F2I.F64.TRUNC R9, R8 ;  /* 0x0000000800097311 */ /* 0x000e24000030d100 */
[----:B0-----:R0:W-:Y:S01]  /*5a00*/  STG.E.U16 desc[UR36][R2.64], R9 ;  /* 0x0000000902007986 */ /* 0x0011e2000c101524 */
[----:B------:R-:W-:Y:S05]  /*5a10*/  BRA `(.L_x_25243) ;  /* 0x0000000c00a47947 */ /* 0x000fea0003800000 */
.L_x_25239:
        /* <DEDUP_REMOVED lines=13> */
.L_x_25247:
        /* <DEDUP_REMOVED lines=8> */
.L_x_25246:
        /* <DEDUP_REMOVED lines=14> */
.L_x_25249:
        /* <DEDUP_REMOVED lines=9> */
.L_x_25248:
[----:B------:R0:W-:Y:S01]  /*5ce0*/  STG.E.64 desc[UR36][R2.64], R8 ;  /* 0x0000000802007986 */ /* 0x0001e2000c101b24 */
[----:B------:R-:W-:Y:S05]  /*5cf0*/  BRA `(.L_x_25243) ;  /* 0x0000000800ec7947 */ /* 0x000fea0003800000 */
.L_x_25238:
        /* <DEDUP_REMOVED lines=13> */
.L_x_25253:
        /* <DEDUP_REMOVED lines=22> */
.L_x_25256:
[----:B------:R-:W-:-:S04]  /*5f30*/  SHF.R.U32.HI R5, RZ, 0x18, R5 ;  /* 0x00000018ff057819 */ /* 0x000fc80000011605 */
[----:B------:R-:W-:-:S07]  /*5f40*/  LOP3.LUT R0, R0, 0x80, R5, 0xf8, !PT ;  /* 0x0000008000007812 */ /* 0x000fce00078ef805 */
.L_x_25255:
[----:B------:R-:W-:Y:S05]  /*5f50*/  BSYNC.RECONVERGENT B0 ;  /* 0x0000000000007941 */ /* 0x000fea0003800200 */
.L_x_25254:
[----:B------:R0:W-:Y:S01]  /*5f60*/  STG.E.U8 desc[UR36][R2.64], R0 ;  /* 0x0000000002007986 */ /* 0x0001e2000c101124 */
[----:B------:R-:W-:Y:S05]  /*5f70*/  BRA `(.L_x_25243) ;  /* 0x00000008004c7947 */ /* 0x000fea0003800000 */
.L_x_25252:
        /* <DEDUP_REMOVED lines=22> */
.L_x_25259:
[----:B------:R-:W-:-:S04]  /*60e0*/  SHF.R.U32.HI R5, RZ, 0x18, R5 ;  /* 0x00000018ff057819 */ /* 0x000fc80000011605 */
[----:B------:R-:W-:-:S07]  /*60f0*/  LOP3.LUT R0, R0, 0x80, R5, 0xf8, !PT ;  /* 0x0000008000007812 */ /* 0x000fce00078ef805 */
.L_x_25258:
[----:B------:R-:W-:Y:S05]  /*6100*/  BSYNC.RECONVERGENT B0 ;  /* 0x0000000000007941 */ /* 0x000fea0003800200 */
.L_x_25257:
[----:B------:R0:W-:Y:S01]  /*6110*/  STG.E.U8 desc[UR36][R2.64], R0 ;  /* 0x0000000002007986 */ /* 0x0001e2000c101124 */
[----:B------:R-:W-:Y:S05]  /*6120*/  BRA `(.L_x_25243) ;  /* 0x0000000400e07947 */ /* 0x000fea0003800000 */
.L_x_25251:
        /* <DEDUP_REMOVED lines=26> */
.L_x_25261:
[----:B------:R-:W0:Y:S02]  /*62d0*/  F2I.U64.F64.TRUNC R8, R8 ;  /* 0x0000000800087311 */ /* 0x000e24000030d800 */
[----:B0-----:R0:W-:Y:S01]  /*62e0*/  STG.E.64 desc[UR36][R2.64], R8 ;  /* 0x0000000802007986 */ /* 0x0011e2000c101b24 */
[----:B------:R-:W-:Y:S05]  /*62f0*/  BRA `(.L_x_25243) ;  /* 0x00000004006c7947 */ /* 0x000fea0003800000 */
.L_x_25260:
[----:B------:R-:W0:Y:S02]  /*6300*/  F2I.U32.F64.TRUNC R9, R8 ;  /* 0x0000000800097311 */ /* 0x000e24000030d000 */
[----:B0-----:R0:W-:Y:S01]  /*6310*/  STG.E desc[UR36][R2.64], R9 ;  /* 0x0000000902007986 */ /* 0x0011e2000c101924 */
[----:B------:R-:W-:Y:S05]  /*6320*/  BRA `(.L_x_25243) ;  /* 0x0000000400607947 */ /* 0x000fea0003800000 */
.L_x_25250:
        /* <DEDUP_REMOVED lines=10> */
.L_x_25263:
[----:B------:R-:W-:-:S05]  /*63d0*/  CS2R R10, SRZ ;  /* 0x00000000000a7805 */ /* 0x000fca000001ff00 */
[----:B------:R0:W-:Y:S01]  /*63e0*/  STG.E.128 desc[UR36][R2.64], R8 ;  /* 0x0000000802007986 */ /* 0x0001e2000c101d24 */
[----:B------:R-:W-:Y:S05]  /*63f0*/  BRA `(.L_x_25243) ;  /* 0x00000004002c7947 */ /* 0x000fea0003800000 */
.L_x_25262:
[----:B------:R-:W-:-:S09]  /*6400*/  UISETP.NE.AND UP0, UPT, UR4, 0xf, UPT ;  /* 0x0000000f0400788c */ /* 0x000fd2000bf05270 */
[----:B------:R-:W-:Y:S05]  /*6410*/  BRA.U !UP0, `(.L_x_25264) ;  /* 0x0000000508087547 */ /* 0x000fea000b800000 */
[----:B------:R-:W-:-:S09]  /*6420*/  UISETP.NE.AND UP0, UPT, UR4, 0x17, UPT ;  /* 0x000000170400788c */ /* 0x000fd2000bf05270 */
[----:B------:R-:W-:Y:S05]  /*6430*/  BRA.U !UP0, `(.L_x_25265) ;  /* 0x0000000108a07547 */ /* 0x000fea000b800000 */
[----:B------:R-:W-:-:S09]  /*6440*/  UISETP.NE.AND UP0, UPT, UR4, 0x18, UPT ;  /* 0x000000180400788c */ /* 0x000fd2000bf05270 */
[----:B------:R-:W-:Y:S05]  /*6450*/  BRA.U !UP0, `(.L_x_25266) ;  /* 0x0000000108447547 */ /* 0x000fea000b800000 */
.L_x_25242:
        /* <DEDUP_REMOVED lines=16> */
.L_x_25267:
[----:B------:R-:W-:Y:S05]  /*6560*/  BRA `(.L_x_25243) ;  /* 0x0000000000d07947 */ /* 0x000fea0003800000 */
.L_x_25266:
        /* <DEDUP_REMOVED lines=17> */
.L_x_25269:
[----:B------:R-:W-:Y:S05]  /*6680*/  BSYNC.RECONVERGENT B0 ;  /* 0x0000000000007941 */ /* 0x000fea0003800200 */
.L_x_25268:
[----:B------:R-:W-:-:S05]  /*6690*/  LOP3.LUT R5, R0, 0x80, R5, 0xf8, !PT ;  /* 0x0000008000057812 */ /* 0x000fca00078ef805 */
[----:B------:R0:W-:Y:S01]  /*66a0*/  STG.E.U8 desc[UR36][R2.64], R5 ;  /* 0x0000000502007986 */ /* 0x0001e2000c101124 */
[----:B------:R-:W-:Y:S05]  /*66b0*/  BRA `(.L_x_25243) ;  /* 0x00000000007c7947 */ /* 0x000fea0003800000 */
.L_x_25265:
        /* <DEDUP_REMOVED lines=16> */
.L_x_25271:
[----:B------:R-:W-:Y:S02]  /*67c0*/  ISETP.GT.U32.AND P0, PT, R4, 0x7f800000, PT ;  /* 0x7f8000000400780c */ /* 0x000fe40003f04070 */
[----:B------:R-:W-:-:S04]  /*67d0*/  MOV R0, 0x7f ;  /* 0x0000007f00007802 */ /* 0x000fc80000000f00 */
[----:B------:R-:W-:-:S07]  /*67e0*/  SEL R0, R0, 0x7c, P0 ;  /* 0x0000007c00007807 */ /* 0x000fce0000000000 */
.L_x_25272:
[----:B------:R-:W-:Y:S05]  /*67f0*/  BSYNC.RECONVERGENT B0 ;  /* 0x0000000000007941 */ /* 0x000fea0003800200 */
.L_x_25270:
[----:B------:R-:W-:-:S04]  /*6800*/  SHF.R.U32.HI R5, RZ, 0x18, R5 ;  /* 0x00000018ff057819 */ /* 0x000fc80000011605 */
[----:B------:R-:W-:-:S05]  /*6810*/  LOP3.LUT R5, R0, 0x80, R5, 0xf8, !PT ;  /* 0x0000008000057812 */ /* 0x000fca00078ef805 */
[----:B------:R0:W-:Y:S01]  /*6820*/  STG.E.U8 desc[UR36][R2.64], R5 ;  /* 0x0000000502007986 */ /* 0x0001e2000c101124 */
[----:B------:R-:W-:Y:S05]  /*6830*/  BRA `(.L_x_25243) ;  /* 0x00000000001c7947 */ /* 0x000fea0003800000 */
.L_x_25264:
[----:B------:R-:W-:Y:S01]  /*6840*/  UMOV UR4, 0xf0000000 ;  /* 0xf000000000047882 */ /* 0x000fe20000000000 */
[----:B------:R-:W-:Y:S01]  /*6850*/  UMOV UR5, 0x380fffff ;  /* 0x380fffff00057882 */ /* 0x000fe20000000000 */
[----:B------:R-:W0:Y:S01]  /*6860*/  F2F.F32.F64 R0, R8 ;  /* 0x0000000800007310 */ /* 0x000e220000301000 */
[----:B------:R-:W-:-:S14]  /*6870*/  DSETP.GEU.AND P0, PT, |R8|, UR4, PT ;  /* 0x0000000408007e2a */ /* 0x000fdc000bf0e200 */
[----:B0-----:R-:W-:-:S05]  /*6880*/  @!P0 FMUL R0, R0, 1.175494350822287508e-38 ;  /* 0x0080000000008820 */ /* 0x001fca0000400000 */
[----:B------:R-:W-:-:S05]  /*6890*/  F2FP.BF16.F32.PACK_AB R0, RZ, R0 ;  /* 0x00000000ff00723e */ /* 0x000fca00000010ff */
[----:B------:R0:W-:Y:S02]  /*68a0*/  STG.E.U16 desc[UR36][R2.64], R0 ;  /* 0x0000000002007986 */ /* 0x0001e4000c101524 */
.L_x_25243:
[----:B------:R-:W-:-:S07]  /*68b0*/  VIADD R17, R17, 0x80 ;  /* 0x0000008011117836 */ /* 0x000fce0000000000 */
.L_x_25206:
[----:B------:R-:W-:Y:S05]  /*68c0*/  BSYNC.RECONVERGENT B7 ;  /* 0x0000000000077941 */ /* 0x000fea0003800200 */
.L_x_25205:
[----:B------:R-:W5:Y:S01]  /*68d0*/  LDCU UR4, c[0x0][0x380] ;  /* 0x00007000ff0477ac */ /* 0x000f620008000800 */
[----:B------:R-:W-:Y:S01]  /*68e0*/  BSSY.RECONVERGENT B7, `(.L_x_25273) ;  /* 0x000033e000077945 */ /* 0x000fe20003800200 */
[----:B-----5:R-:W-:-:S13]  /*68f0*/  ISETP.GE.AND P0, PT, R17, UR4, PT ;  /* 0x0000000411007c0c */ /* 0x020fda000bf06270 */
[----:B------:R-:W-:Y:S05]  /*6900*/  @P0 BRA `(.L_x_25274) ;  /* 0x0000003000ec0947 */ /* 0x000fea0003800000 */
[----:B------:R-:W5:Y:S01]  /*6910*/  LDCU UR4, c[0x0][0x388] ;  /* 0x00007100ff0477ac */ /* 0x000f620008000800 */
[----:B01----:R-:W-:Y:S01]  /*6920*/  MOV R0, RZ ;  /* 0x000000ff00007202 */ /* 0x003fe20000000f00 */
[----:B------:R-:W-:Y:S01]  /*6930*/  IMAD.MOV.U32 R16, RZ, RZ, RZ ;  /* 0x000000ffff107224 */ /* 0x000fe200078e00ff */
[----:B-----5:R-:W-:-:S09]  /*6940*/  UISETP.NE.AND UP0, UPT, UR4, URZ, UPT ;  /* 0x000000ff0400728c */ /* 0x020fd2000bf05270 */
[----:B------:R-:W-:Y:S05]  /*6950*/  BRA.U !UP0, `(.L_x_25275) ;  /* 0x0000001108a87547 */ /* 0x000fea000b800000 */
[----:B------:R-:W2:Y:S01]  /*6960*/  LDCU.64 UR4, c[0x0][0x390] ;  /* 0x00007200ff0477ac */ /* 0x000ea20008000a00 */
[----:B------:R-:W-:Y:S01]  /*6970*/  HFMA2 R16, -RZ, RZ, 0, 0 ;  /* 0x00000000ff107431 */ /* 0x000fe200000001ff */
[----:B------:R-:W0:Y:S01]  /*6980*/  LDCU UR6, c[0x0][0x38c] ;  /* 0x00007180ff0677ac */ /* 0x000e220008000800 */
[----:B------:R-:W1:Y:S01]  /*6990*/  LDCU.64 UR8, c[0x0][0x4b8] ;  /* 0x00009700ff0877ac */ /* 0x000e620008000a00 */
[----:B------:R-:W-:Y:S02]  /*69a0*/  UISETP.NE.AND UP0, UPT, UR40, URZ, UPT ;  /* 0x000000ff2800728c */ /* 0x000fe4000bf05270 */
[----:B--234-:R-:W-:-:S05]  /*69b0*/  IMAD.HI.U32 R2, R17, UR4, R16 ;  /* 0x0000000411027c27 */ /* 0x01cfca000f8e0010 */
[----:B------:R-:W-:-:S05]  /*69c0*/  SHF.R.U32.HI R3, RZ, UR5, R2 ;  /* 0x00000005ff037c19 */ /* 0x000fca0008011602 */
[----:B------:R-:W-:-:S04]  /*69d0*/  IMAD.MOV R0, RZ, RZ, -R3 ;  /* 0x000000ffff007224 */ /* 0x000fc800078e0a03 */
[----:B0-----:R-:W-:-:S04]  /*69e0*/  IMAD R0, R0, UR6, R17 ;  /* 0x0000000600007c24 */ /* 0x001fc8000f8e0211 */
[C---:B-1----:R-:W-:Y:S02]  /*69f0*/  IMAD R16, R0.reuse, UR8, RZ ;  /* 0x0000000800107c24 */ /* 0x042fe4000f8e02ff */
        /* <DEDUP_REMOVED lines=288> */
.L_x_25275:
[----:B------:R-:W2:Y:S01]  /*7c00*/  LDCU.64 UR6, c[0x0][0x588] ;  /* 0x0000b100ff0677ac */ /* 0x000ea20008000a00 */
[----:B------:R-:W-:Y:S01]  /*7c10*/  BSSY.RECONVERGENT B6, `(.L_x_25276) ;  /* 0x00000ec000067945 */ /* 0x000fe20003800200 */
[----:B------:R-:W-:-:S04]  /*7c20*/  UPRMT UR4, UR41, 0x9910, URZ ;  /* 0x0000991029047896 */ /* 0x000fc800080000ff */
[----:B------:R-:W-:Y:S01]  /*7c30*/  UISETP.GT.AND UP0, UPT, UR4, 0x9, UPT ;  /* 0x000000090400788c */ /* 0x000fe2000bf04270 */
[----:B--234-:R-:W-:-:S04]  /*7c40*/  IADD3 R2, P0, PT, R0, UR6, RZ ;  /* 0x0000000600027c10 */ /* 0x01cfc8000ff1e0ff */
        /* <DEDUP_REMOVED lines=13> */
.L_x_25280:
[----:B------:R-:W2:Y:S02]  /*7d20*/  LDG.E.U8 R2, desc[UR36][R2.64] ;  /* 0x0000002402027981 */ /* 0x000ea4000c1e1100 */
[----:B--2---:R0:W1:Y:S01]  /*7d30*/  I2F.F64.U16 R4, R2 ;  /* 0x0000000200047312 */ /* 0x0040620000101800 */
[----:B------:R-:W-:Y:S05]  /*7d40*/  BRA `(.L_x_25282) ;  /* 0x0000000c00607947 */ /* 0x000fea0003800000 */
.L_x_25279:
        /* <DEDUP_REMOVED lines=9> */
.L_x_25284:
[----:B------:R-:W2:Y:S02]  /*7de0*/  LDG.E R2, desc[UR36][R2.64] ;  /* 0x0000002402027981 */ /* 0x000ea4000c1e1900 */
[----:B--2---:R3:W4:Y:S01]  /*7df0*/  I2F.F64 R4, R2 ;  /* 0x0000000200047312 */ /* 0x0047220000201c00 */
[----:B------:R-:W-:Y:S05]  /*7e00*/  BRA `(.L_x_25282) ;  /* 0x0000000c00307947 */ /* 0x000fea0003800000 */
.L_x_25283:
[----:B------:R-:W2:Y:S02]  /*7e10*/  LDG.E.U16 R2, desc[UR36][R2.64] ;  /* 0x0000002402027981 */ /* 0x000ea4000c1e1500 */
[----:B--2---:R0:W1:Y:S01]  /*7e20*/  I2F.F64.S16 R4, R2 ;  /* 0x0000000200047312 */ /* 0x0040620000101c00 */
[----:B------:R-:W-:Y:S05]  /*7e30*/  BRA `(.L_x_25282) ;  /* 0x0000000c00247947 */ /* 0x000fea0003800000 */
.L_x_25278:
        /* <DEDUP_REMOVED lines=10> */
.L_x_25286:
[----:B------:R-:W2:Y:S02]  /*7ee0*/  LDG.E.U16 R0, desc[UR36][R2.64] ;  /* 0x0000002402007981 */ /* 0x000ea4000c1e1500 */
[----:B--2---:R-:W-:-:S05]  /*7ef0*/  HADD2.F32 R0, -RZ, R0.H0_H0 ;  /* 0x20000000ff007230 */ /* 0x004fca0000004100 */
[----:B------:R-:W-:-:S04]  /*7f00*/  FMUL.FTZ R0, R0, 1 ;  /* 0x3f80000000007820 */ /* 0x000fc80000410000 */
[----:B------:R0:W1:Y:S01]  /*7f10*/  F2F.F64.F32 R4, R0 ;  /* 0x0000000000047310 */ /* 0x0000620000201800 */
[----:B------:R-:W-:Y:S05]  /*7f20*/  BRA `(.L_x_25282) ;  /* 0x0000000800e87947 */ /* 0x000fea0003800000 */
.L_x_25285:
        /* <DEDUP_REMOVED lines=10> */
.L_x_25288:
[----:B------:R-:W2:Y:S02]  /*7fd0*/  LDG.E.U16 R2, desc[UR36][R2.64] ;  /* 0x0000002402027981 */ /* 0x000ea4000c1e1500 */
[----:B--2---:R-:W-:-:S05]  /*7fe0*/  HADD2.F32 R0, -RZ, R2.H0_H0 ;  /* 0x20000002ff007230 */ /* 0x004fca0000004100 */
[----:B------:R-:W-:-:S04]  /*7ff0*/  FMUL.FTZ R0, R0, 1 ;  /* 0x3f80000000007820 */ /* 0x000fc80000410000 */
[----:B------:R0:W1:Y:S01]  /*8000*/  F2F.F64.F32 R4, R0 ;  /* 0x0000000000047310 */ /* 0x0000620000201800 */
[----:B------:R-:W-:Y:S05]  /*8010*/  BRA `(.L_x_25282) ;  /* 0x0000000800ac7947 */ /* 0x000fea0003800000 */
.L_x_25287:
[----:B------:R0:W5:Y:S01]  /*8020*/  LDG.E.64 R4, desc[UR36][R2.64] ;  /* 0x0000002402047981 */ /* 0x000162000c1e1b00 */
[----:B------:R-:W-:Y:S05]  /*8030*/  BRA `(.L_x_25282) ;  /* 0x0000000800a47947 */ /* 0x000fea0003800000 */
.L_x_25277:
        /* <DEDUP_REMOVED lines=13> */
.L_x_25291:
[----:B------:R0:W5:Y:S01]  /*8110*/  LDG.E.64 R4, desc[UR36][R2.64] ;  /* 0x0000002402047981 */ /* 0x000162000c1e1b00 */
[----:B------:R-:W-:Y:S05]  /*8120*/  BRA `(.L_x_25282) ;  /* 0x0000000800687947 */ /* 0x000fea0003800000 */
.L_x_25290:
        /* <DEDUP_REMOVED lines=27> */
.L_x_25293:
        /* <DEDUP_REMOVED lines=14> */
.L_x_25292:
[----:B------:R-:W2:Y:S02]  /*83c0*/  LDG.E.U16 R0, desc[UR36][R2.64] ;  /* 0x0000002402007981 */ /* 0x000ea4000c1e1500 */
[----:B--2---:R-:W-:-:S04]  /*83d0*/  IMAD.U32 R0, R0, 0x10000, RZ ;  /* 0x0001000000007824 */ /* 0x004fc800078e00ff */
[----:B------:R-:W-:-:S04]  /*83e0*/  FMUL.FTZ R0, R0, 1 ;  /* 0x3f80000000007820 */ /* 0x000fc80000410000 */
[----:B------:R0:W1:Y:S01]  /*83f0*/  F2F.F64.F32 R4, R0 ;  /* 0x0000000000047310 */ /* 0x0000620000201800 */
[----:B------:R-:W-:Y:S05]  /*8400*/  BRA `(.L_x_25282) ;  /* 0x0000000400b07947 */ /* 0x000fea0003800000 */
.L_x_25289:
        /* <DEDUP_REMOVED lines=11> */
.L_x_25296:
        /* <DEDUP_REMOVED lines=21> */
.L_x_25298:
[----:B------:R-:W-:Y:S05]  /*8610*/  BSYNC.RECONVERGENT B0 ;  /* 0x0000000000007941 */ /* 0x000fea0003800200 */
.L_x_25297:
[----:B------:R-:W-:Y:S02]  /*8620*/  SHF.L.U32 R0, R0, 0x14, RZ ;  /* 0x0000001400007819 */ /* 0x000fe400000006ff */
[----:B------:R-:W-:-:S04]  /*8630*/  LEA R2, R2, 0x3b800000, 0x17 ;  /* 0x3b80000002027811 */ /* 0x000fc800078eb8ff */
[----:B------:R-:W-:-:S05]  /*8640*/  LOP3.LUT R0, R2, R0, R7, 0xfe, !PT ;  /* 0x0000000002007212 */ /* 0x000fca00078efe07 */
[----:B------:R-:W-:-:S04]  /*8650*/  FMUL.FTZ R0, R0, 1 ;  /* 0x3f80000000007820 */ /* 0x000fc80000410000 */
[----:B------:R0:W1:Y:S01]  /*8660*/  F2F.F64.F32 R4, R0 ;  /* 0x0000000000047310 */ /* 0x0000620000201800 */
[----:B------:R-:W-:Y:S05]  /*8670*/  BRA `(.L_x_25282) ;  /* 0x0000000400147947 */ /* 0x000fea0003800000 */
.L_x_25295:
        /* <DEDUP_REMOVED lines=21> */
.L_x_25300:
[----:B------:R-:W-:Y:S05]  /*87d0*/  BSYNC.RECONVERGENT B0 ;  /* 0x0000000000007941 */ /* 0x000fea0003800200 */
.L_x_25299:
[----:B------:R-:W-:Y:S01]  /*87e0*/  IMAD.SHL.U32 R0, R0, 0x200000, RZ ;  /* 0x0020000000007824 */ /* 0x000fe200078e00ff */
[----:B------:R-:W-:-:S04]  /*87f0*/  LEA R2, R2, 0x37800000, 0x17 ;  /* 0x3780000002027811 */ /* 0x000fc800078eb8ff */
[----:B------:R-:W-:-:S05]  /*8800*/  LOP3.LUT R0, R2, R0, R7, 0xfe, !PT ;  /* 0x0000000002007212 */ /* 0x000fca00078efe07 */
[----:B------:R-:W-:-:S04]  /*8810*/  FMUL.FTZ R0, R0, 1 ;  /* 0x3f80000000007820 */ /* 0x000fc80000410000 */
[----:B------:R0:W1:Y:S01]  /*8820*/  F2F.F64.F32 R4, R0 ;  /* 0x0000000000047310 */ /* 0x0000620000201800 */
[----:B------:R-:W-:Y:S05]  /*8830*/  BRA `(.L_x_25282) ;  /* 0x0000000000a47947 */ /* 0x000fea0003800000 */
.L_x_25294:
        /* <DEDUP_REMOVED lines=18> */
.L_x_25281:
        /* <DEDUP_REMOVED lines=16> */
.L_x_25303:
[----:B------:R-:W-:Y:S01]  /*8a60*/  CS2R R4, SRZ ;  /* 0x0000000000047805 */ /* 0x000fe2000001ff00 */
[----:B------:R-:W-:Y:S06]  /*8a70*/  BRA `(.L_x_25282) ;  /* 0x0000000000147947 */ /* 0x000fec0003800000 */
.L_x_25302:
[----:B------:R-:W2:Y:S02]  /*8a80*/  LDG.E.64 R4, desc[UR36][R2.64] ;  /* 0x0000002402047981 */ /* 0x000ea4000c1e1b00 */
[----:B--2---:R-:W0:Y:S01]  /*8a90*/  I2F.F64.U64 R4, R4 ;  /* 0x0000000400047312 */ /* 0x004e220000301800 */
[----:B------:R-:W-:Y:S05]  /*8aa0*/  BRA `(.L_x_25282) ;  /* 0x0000000000087947 */ /* 0x000fea0003800000 */
.L_x_25301:
[----:B------:R-:W2:Y:S02]  /*8ab0*/  LDG.E R2, desc[UR36][R2.64] ;  /* 0x0000002402027981 */ /* 0x000ea4000c1e1900 */
[----:B--2---:R0:W1:Y:S02]  /*8ac0*/  I2F.F64.U32 R4, R2 ;  /* 0x0000000200047312 */ /* 0x0040640000201800 */
.L_x_25282:
[----:B------:R-:W-:Y:S05]  /*8ad0*/  BSYNC.RECONVERGENT B6 ;  /* 0x0000000000067941 */ /* 0x000fea0003800200 */
.L_x_25276:
[----:B012-45:R-:W3:Y:S01]  /*8ae0*/  MUFU.RSQ64H R9, R5 ;  /* 0x0000000500097308 */ /* 0x037ee20000001c00 */
[----:B------:R-:W-:Y:S01]  /*8af0*/  MOV R8, RZ ;  /* 0x000000ff00087202 */ /* 0x000fe20000000f00 */
[----:B------:R-:W0:Y:S01]  /*8b00*/  LDCU.64 UR4, c[0x0][0x580] ;  /* 0x0000b000ff0477ac */ /* 0x000e220008000a00 */
[----:B------:R-:W-:Y:S01]  /*8b10*/  VIADD R0, R5, 0xfff00000 ;  /* 0xfff0000005007836 */ /* 0x000fe20000000000 */
[----:B------:R-:W-:Y:S01]  /*8b20*/  MOV R7, 0x3fd80000 ;  /* 0x3fd8000000077802 */ /* 0x000fe20000000f00 */
[----:B------:R-:W-:Y:S01]  /*8b30*/  IMAD.MOV.U32 R6, RZ, RZ, 0x0 ;  /* 0x00000000ff067424 */ /* 0x000fe200078e00ff */
[----:B------:R-:W-:Y:S02]  /*8b40*/  BSSY.RECONVERGENT B0, `(.L_x_25304) ;  /* 0x000000c000007945 */ /* 0x000fe40003800200 */
[----:B------:R-:W-:Y:S01]  /*8b50*/  ISETP.GE.U32.AND P0, PT, R0, 0x7fe00000, PT ;  /* 0x7fe000000000780c */ /* 0x000fe20003f06070 */
[----:B---3--:R-:W-:-:S08]  /*8b60*/  DMUL R2, R8, R8 ;  /* 0x0000000808027228 */ /* 0x008fd00000000000 */
[----:B------:R-:W-:-:S08]  /*8b70*/  DFMA R2, -R2, R4, 1 ;  /* 0x3ff000000202742b */ /* 0x000fd00000000104 */
[----:B------:R-:W-:Y:S02]  /*8b80*/  DFMA R6, R2, R6, 0.5 ;  /* 0x3fe000000206742b */ /* 0x000fe40000000006 */
[----:B------:R-:W-:Y:S01]  /*8b90*/  DMUL R10, R8, R2 ;  /* 0x00000002080a7228 */ /* 0x000fe20000000000 */
[----:B0-----:R-:W-:-:S04]  /*8ba0*/  IADD3 R2, P1, PT, R16, UR4, RZ ;  /* 0x0000000410027c10 */ /* 0x001fc8000ff3e0ff */
[----:B------:R-:W-:-:S03]  /*8bb0*/  IADD3.X R3, PT, PT, RZ, UR5, RZ, P1, !PT ;  /* 0x00000005ff037c10 */ /* 0x000fc60008ffe4ff */
[----:B------:R-:W-:Y:S01]  /*8bc0*/  DFMA R8, R6, R10, R8 ;  /* 0x0000000a0608722b */ /* 0x000fe20000000008 */
[----:B------:R-:W-:Y:S10]  /*8bd0*/  @!P0 BRA `(.L_x_25305) ;  /* 0x0000000000088947 */ /* 0x000ff40003800000 */
[----:B------:R-:W-:-:S07]  /*8be0*/  MOV R0, 0x8c00 ;  /* 0x00008c0000007802 */ /* 0x000fce0000000f00 */
[----:B------:R-:W-:Y:S05]  /*8bf0*/  CALL.REL.NOINC `($__internal_7_$__cuda_sm20_drsqrt_f64_slowpath_v2) ;  /* 0x0000004400387944 */ /* 0x000fea0003c00000 */
.L_x_25305:
[----:B------:R-:W-:Y:S05]  /*8c00*/  BSYNC.RECONVERGENT B0 ;  /* 0x0000000000007941 */ /* 0x000fea0003800200 */
.L_x_25304:
        /* <DEDUP_REMOVED lines=14> */
.L_x_25309:
[----:B------:R-:W0:Y:S02]  /*8cf0*/  F2I.S64.F64.TRUNC R8, R8 ;  /* 0x0000000800087311 */ /* 0x000e24000030d900 */
[----:B0-----:R-:W-:-:S05]  /*8d00*/  IMAD.MOV.U32 R5, RZ, RZ, R8 ;  /* 0x000000ffff057224 */ /* 0x001fca00078e0008 */
[----:B------:R0:W-:Y:S01]  /*8d10*/  STG.E.U8 desc[UR36][R2.64], R5 ;  /* 0x0000000502007986 */ /* 0x0001e2000c101124 */
[----:B------:R-:W-:Y:S05]  /*8d20*/  BRA `(.L_x_25311) ;  /* 0x0000000c00e07947 */ /* 0x000fea0003800000 */
.L_x_25308:
        /* <DEDUP_REMOVED lines=9> */
.L_x_25313:
[----:B------:R-:W0:Y:S02]  /*8dc0*/  F2I.F64.TRUNC R9, R8 ;  /* 0x0000000800097311 */ /* 0x000e24000030d100 */
[----:B0-----:R0:W-:Y:S01]  /*8dd0*/  STG.E desc[UR36][R2.64], R9 ;  /* 0x0000000902007986 */ /* 0x0011e2000c101924 */
[----:B------:R-:W-:Y:S05]  /*8de0*/  BRA `(.L_x_25311) ;  /* 0x0000000c00b07947 */ /* 0x000fea0003800000 */
.L_x_25312:
[----:B------:R-:W0:Y:S02]  /*8df0*/  F2I.F64.TRUNC R9, R8 ;  /* 0x0000000800097311 */ /* 0x000e24000030d100 */
[----:B0-----:R0:W-:Y:S01]  /*8e00*/  STG.E.U16 desc[UR36][R2.64], R9 ;  /* 0x0000000902007986 */ /* 0x0011e2000c101524 */
[----:B------:R-:W-:Y:S05]  /*8e10*/  BRA `(.L_x_25311) ;  /* 0x0000000c00a47947 */ /* 0x000fea0003800000 */
.L_x_25307:
        /* <DEDUP_REMOVED lines=13> */
.L_x_25315:
        /* <DEDUP_REMOVED lines=8> */
.L_x_25314:
        /* <DEDUP_REMOVED lines=14> */
.L_x_25317:
        /* <DEDUP_REMOVED lines=9> */
.L_x_25316:
[----:B------:R0:W-:Y:S01]  /*90e0*/  STG.E.64 desc[UR36][R2.64], R8 ;  /* 0x0000000802007986 */ /* 0x0001e2000c101b24 */
[----:B------:R-:W-:Y:S05]  /*90f0*/  BRA `(.L_x_25311) ;  /* 0x0000000800ec7947 */ /* 0x000fea0003800000 */
.L_x_25306:
        /* <DEDUP_REMOVED lines=13> */
.L_x_25321:
        /* <DEDUP_REMOVED lines=22> */
.L_x_25324:
[----:B------:R-:W-:-:S04]  /*9330*/  SHF.R.U32.HI R5, RZ, 0x18, R5 ;  /* 0x00000018ff057819 */ /* 0x000fc80000011605 */
[----:B------:R-:W-:-:S07]  /*9340*/  LOP3.LUT R0, R0, 0x80, R5, 0xf8, !PT ;  /* 0x0000008000007812 */ /* 0x000fce00078ef805 */
.L_x_25323:
[----:B------:R-:W-:Y:S05]  /*9350*/  BSYNC.RECONVERGENT B0 ;  /* 0x0000000000007941 */ /* 0x000fea0003800200 */
.L_x_25322:
[----:B------:R0:W-:Y:S01]  /*9360*/  STG.E.U8 desc[UR36][R2.64], R0 ;  /* 0x0000000002007986 */ /* 0x0001e2000c101124 */
[----:B------:R-:W-:Y:S05]  /*9370*/  BRA `(.L_x_25311) ;  /* 0x00000008004c7947 */ /* 0x000fea0003800000 */
.L_x_25320:
        /* <DEDUP_REMOVED lines=22> */
.L_x_25327:
[----:B------:R-:W-:-:S04]  /*94e0*/  SHF.R.U32.HI R5, RZ, 0x18, R5 ;  /* 0x00000018ff057819 */ /* 0x000fc80000011605 */
[----:B------:R-:W-:-:S07]  /*94f0*/  LOP3.LUT R0, R0, 0x80, R5, 0xf8, !PT ;  /* 0x0000008000007812 */ /* 0x000fce00078ef805 */
.L_x_25326:
[----:B------:R-:W-:Y:S05]  /*9500*/  BSYNC.RECONVERGENT B0 ;  /* 0x0000000000007941 */ /* 0x000fea0003800200 */
.L_x_25325:
[----:B------:R0:W-:Y:S01]  /*9510*/  STG.E.U8 desc[UR36][R2.64], R0 ;  /* 0x0000000002007986 */ /* 0x0001e2000c101124 */
[----:B------:R-:W-:Y:S05]  /*9520*/  BRA `(.L_x_25311) ;  /* 0x0000000400e07947 */ /* 0x000fea0003800000 */
.L_x_25319:
        /* <DEDUP_REMOVED lines=26> */
.L_x_25329:
[----:B------:R-:W0:Y:S02]  /*96d0*/  F2I.U64.F64.TRUNC R8, R8 ;  /* 0x0000000800087311 */ /* 0x000e24000030d800 */
[----:B0-----:R0:W-:Y:S01]  /*96e0*/  STG.E.64 desc[UR36][R2.64], R8 ;  /* 0x0000000802007986 */ /* 0x0011e2000c101b24 */
[----:B------:R-:W-:Y:S05]  /*96f0*/  BRA `(.L_x_25311) ;  /* 0x00000004006c7947 */ /* 0x000fea0003800000 */
.L_x_25328:
[----:B------:R-:W0:Y:S02]  /*9700*/  F2I.U32.F64.TRUNC R9, R8 ;  /* 0x0000000800097311 */ /* 0x000e24000030d000 */
[----:B0-----:R0:W-:Y:S01]  /*9710*/  STG.E desc[UR36][R2.64], R9 ;  /* 0x0000000902007986 */ /* 0x0011e2000c101924 */
[----:B------:R-:W-:Y:S05]  /*9720*/  BRA `(.L_x_25311) ;  /* 0x0000000400607947 */ /* 0x000fea0003800000 */
.L_x_25318:
        /* <DEDUP_REMOVED lines=10> */
.L_x_25331:
[----:B------:R-:W-:-:S05]  /*97d0*/  CS2R R10, SRZ ;  /* 0x00000000000a7805 */ /* 0x000fca000001ff00 */
[----:B------:R4:W-:Y:S01]  /*97e0*/  STG.E.128 desc[UR36][R2.64], R8 ;  /* 0x0000000802007986 */ /* 0x0009e2000c101d24 */
[----:B------:R-:W-:Y:S05]  /*97f0*/  BRA `(.L_x_25311) ;  /* 0x00000004002c7947 */ /* 0x000fea0003800000 */
.L_x_25330:
[----:B------:R-:W-:-:S09]  /*9800*/  UISETP.NE.AND UP0, UPT, UR4, 0xf, UPT ;  /* 0x0000000f0400788c */ /* 0x000fd2000bf05270 */
[----:B------:R-:W-:Y:S05]  /*9810*/  BRA.U !UP0, `(.L_x_25332) ;  /* 0x0000000508087547 */ /* 0x000fea000b800000 */
[----:B------:R-:W-:-:S09]  /*9820*/  UISETP.NE.AND UP0, UPT, UR4, 0x17, UPT ;  /* 0x000000170400788c */ /* 0x000fd2000bf05270 */
[----:B------:R-:W-:Y:S05]  /*9830*/  BRA.U !UP0, `(.L_x_25333) ;  /* 0x0000000108a07547 */ /* 0x000fea000b800000 */
[----:B------:R-:W-:-:S09]  /*9840*/  UISETP.NE.AND UP0, UPT, UR4, 0x18, UPT ;  /* 0x000000180400788c */ /* 0x000fd2000bf05270 */
[----:B------:R-:W-:Y:S05]  /*9850*/  BRA.U !UP0, `(.L_x_25334) ;  /* 0x0000000108447547 */ /* 0x000fea000b800000 */
.L_x_25310:
        /* <DEDUP_REMOVED lines=16> */
.L_x_25335:
[----:B------:R-:W-:Y:S05]  /*9960*/  BRA `(.L_x_25311) ;  /* 0x0000000000d07947 */ /* 0x000fea0003800000 */
.L_x_25334:
        /* <DEDUP_REMOVED lines=17> */
.L_x_25337:
[----:B------:R-:W-:Y:S05]  /*9a80*/  BSYNC.RECONVERGENT B0 ;  /* 0x0000000000007941 */ /* 0x000fea0003800200 */
.L_x_25336:
[----:B------:R-:W-:-:S05]  /*9a90*/  LOP3.LUT R5, R0, 0x80, R5, 0xf8, !PT ;  /* 0x0000008000057812 */ /* 0x000fca00078ef805 */
[----:B------:R2:W-:Y:S01]  /*9aa0*/  STG.E.U8 desc[UR36][R2.64], R5 ;  /* 0x0000000502007986 */ /* 0x0005e2000c101124 */
[----:B------:R-:W-:Y:S05]  /*9ab0*/  BRA `(.L_x_25311) ;  /* 0x00000000007c7947 */ /* 0x000fea0003800000 */
.L_x_25333:
        /* <DEDUP_REMOVED lines=16> */
.L_x_25339:
[----:B------:R-:W-:Y:S01]  /*9bc0*/  IMAD.MOV.U32 R0, RZ, RZ, 0x7f ;  /* 0x0000007fff007424 */ /* 0x000fe200078e00ff */
[----:B------:R-:W-:-:S04]  /*9bd0*/  ISETP.GT.U32.AND P0, PT, R4, 0x7f800000, PT ;  /* 0x7f8000000400780c */ /* 0x000fc80003f04070 */
[----:B------:R-:W-:-:S09]  /*9be0*/  SEL R0, R0, 0x7c, P0 ;  /* 0x0000007c00007807 */ /* 0x000fd20000000000 */
.L_x_25340:
[----:B------:R-:W-:Y:S05]  /*9bf0*/  BSYNC.RECONVERGENT B0 ;  /* 0x0000000000007941 */ /* 0x000fea0003800200 */
.L_x_25338:
[----:B------:R-:W-:-:S04]  /*9c00*/  SHF.R.U32.HI R5, RZ, 0x18, R5 ;  /* 0x00000018ff057819 */ /* 0x000fc80000011605 */
[----:B------:R-:W-:-:S05]  /*9c10*/  LOP3.LUT R5, R0, 0x80, R5, 0xf8, !PT ;  /* 0x0000008000057812 */ /* 0x000fca00078ef805 */
[----:B------:R1:W-:Y:S01]  /*9c20*/  STG.E.U8 desc[UR36][R2.64], R5 ;  /* 0x0000000502007986 */ /* 0x0003e2000c101124 */
[----:B------:R-:W-:Y:S05]  /*9c30*/  BRA `(.L_x_25311) ;  /* 0x00000000001c7947 */ /* 0x000fea0003800000 */
.L_x_25332:
[----:B------:R-:W-:Y:S01]  /*9c40*/  UMOV UR4, 0xf0000000 ;  /* 0xf000000000047882 */ /* 0x000fe20000000000 */
[----:B------:R-:W-:Y:S01]  /*9c50*/  UMOV UR5, 0x380fffff ;  /* 0x380fffff00057882 */ /* 0x000fe20000000000 */
[----:B------:R-:W0:Y:S01]  /*9c60*/  F2F.F32.F64 R0, R8 ;  /* 0x0000000800007310 */ /* 0x000e220000301000 */
[----:B------:R-:W-:-:S14]  /*9c70*/  DSETP.GEU.AND P0, PT, |R8|, UR4, PT ;  /* 0x0000000408007e2a */ /* 0x000fdc000bf0e200 */
[----:B0-----:R-:W-:-:S05]  /*9c80*/  @!P0 FMUL R0, R0, 1.175494350822287508e-38 ;  /* 0x0080000000008820 */ /* 0x001fca0000400000 */
[----:B------:R-:W-:-:S05]  /*9c90*/  F2FP.BF16.F32.PACK_AB R0, RZ, R0 ;  /* 0x00000000ff00723e */ /* 0x000fca00000010ff */
[----:B------:R0:W-:Y:S02]  /*9ca0*/  STG.E.U16 desc[UR36][R2.64], R0 ;  /* 0x0000000002007986 */ /* 0x0001e4000c101524 */
.L_x_25311:
[----:B------:R-:W-:-:S07]  /*9cb0*/  IADD3 R17, PT, PT, R17, 0x80, RZ ;  /* 0x0000008011117810 */ /* 0x000fce0007ffe0ff */
.L_x_25274:
[----:B------:R-:W-:Y:S05]  /*9cc0*/  BSYNC.RECONVERGENT B7 ;  /* 0x0000000000077941 */ /* 0x000fea0003800200 */
.L_x_25273:
[----:B------:R-:W5:Y:S02]  /*9cd0*/  LDCU UR4, c[0x0][0x380] ;  /* 0x00007000ff0477ac */ /* 0x000f640008000800 */
[----:B-----5:R-:W-:-:S13]  /*9ce0*/  ISETP.GE.AND P0, PT, R17, UR4, PT ;  /* 0x0000000411007c0c */ /* 0x020fda000bf06270 */
[----:B------:R-:W-:Y:S05]  /*9cf0*/  @P0 EXIT ;  /* 0x000000000000094d */ /* 0x000fea0003800000 */
[----:B------:R-:W5:Y:S01]  /*9d00*/  LDCU UR4, c[0x0][0x388] ;  /* 0x00007100ff0477ac */ /* 0x000f620008000800 */
[----:B01----:R-:W-:Y:S01]  /*9d10*/  IMAD.MOV.U32 R0, RZ, RZ, RZ ;  /* 0x000000ffff007224 */ /* 0x003fe200078e00ff */
[----:B------:R-:W-:Y:S01]  /*9d20*/  MOV R16, RZ ;  /* 0x000000ff00107202 */ /* 0x000fe20000000f00 */
        /* <DEDUP_REMOVED lines=300> */
.L_x_25341:
[----:B------:R-:W0:Y:S01]  /*aff0*/  LDCU.128 UR8, c[0x0][0x580] ;  /* 0x0000b000ff0877ac */ /* 0x000e220008000c00 */
[----:B------:R-:W-:Y:S01]  /*b000*/  BSSY.RECONVERGENT B6, `(.L_x_25342) ;  /* 0x00000ee000067945 */ /* 0x000fe20003800200 */
[----:B------:R-:W-:-:S04]  /*b010*/  UPRMT UR4, UR41, 0x9910, URZ ;  /* 0x0000991029047896 */ /* 0x000fc800080000ff */
[----:B------:R-:W-:Y:S01]  /*b020*/  UISETP.GT.AND UP0, UPT, UR4, 0x9, UPT ;  /* 0x000000090400788c */ /* 0x000fe2000bf04270 */
[----:B0-----:R-:W-:Y:S02]  /*b030*/  IADD3 R16, P0, PT, R16, UR8, RZ ;  /* 0x0000000810107c10 */ /* 0x001fe4000ff1e0ff */
[----:B------:R-:W-:-:S03]  /*b040*/  IADD3 R4, P1, PT, R0, UR10, RZ ;  /* 0x0000000a00047c10 */ /* 0x000fc6000ff3e0ff */
[----:B------:R-:W-:Y:S01]  /*b050*/  IMAD.X R17, RZ, RZ, UR9, P0 ;  /* 0x00000009ff117e24 */ /* 0x000fe200080e06ff */
[----:B--234-:R-:W-:Y:S02]  /*b060*/  IADD3.X R5, PT, PT, RZ, UR11, RZ, P1, !PT ;  /* 0x0000000bff057c10 */ /* 0x01cfe40008ffe4ff */
        /* <DEDUP_REMOVED lines=12> */
.L_x_25346:
[----:B------:R-:W2:Y:S02]  /*b130*/  LDG.E.U8 R2, desc[UR36][R4.64] ;  /* 0x0000002404027981 */ /* 0x000ea4000c1e1100 */
[----:B--2---:R-:W0:Y:S01]  /*b140*/  I2F.F64.U16 R2, R2 ;  /* 0x0000000200027312 */ /* 0x004e220000101800 */
[----:B------:R-:W-:Y:S05]  /*b150*/  BRA `(.L_x_25348) ;  /* 0x0000000c00607947 */ /* 0x000fea0003800000 */
.L_x_25345:
        /* <DEDUP_REMOVED lines=9> */
.L_x_25350:
[----:B------:R-:W2:Y:S02]  /*b1f0*/  LDG.E R2, desc[UR36][R4.64] ;  /* 0x0000002404027981 */ /* 0x000ea4000c1e1900 */
[----:B--2---:R-:W0:Y:S01]  /*b200*/  I2F.F64 R2, R2 ;  /* 0x0000000200027312 */ /* 0x004e220000201c00 */
[----:B------:R-:W-:Y:S05]  /*b210*/  BRA `(.L_x_25348) ;  /* 0x0000000c00307947 */ /* 0x000fea0003800000 */
.L_x_25349:
[----:B------:R-:W2:Y:S02]  /*b220*/  LDG.E.U16 R2, desc[UR36][R4.64] ;  /* 0x0000002404027981 */ /* 0x000ea4000c1e1500 */
[----:B--2---:R-:W0:Y:S01]  /*b230*/  I2F.F64.S16 R2, R2 ;  /* 0x0000000200027312 */ /* 0x004e220000101c00 */
[----:B------:R-:W-:Y:S05]  /*b240*/  BRA `(.L_x_25348) ;  /* 0x0000000c00247947 */ /* 0x000fea0003800000 */
.L_x_25344:
        /* <DEDUP_REMOVED lines=10> */
.L_x_25352:
[----:B------:R-:W2:Y:S02]  /*b2f0*/  LDG.E.U16 R0, desc[UR36][R4.64] ;  /* 0x0000002404007981 */ /* 0x000ea4000c1e1500 */
[----:B--2---:R-:W-:-:S05]  /*b300*/  HADD2.F32 R0, -RZ, R0.H0_H0 ;  /* 0x20000000ff007230 */ /* 0x004fca0000004100 */
[----:B------:R-:W-:-:S04]  /*b310*/  FMUL.FTZ R0, R0, 1 ;  /* 0x3f80000000007820 */ /* 0x000fc80000410000 */
[----:B------:R0:W1:Y:S01]  /*b320*/  F2F.F64.F32 R2, R0 ;  /* 0x0000000000027310 */ /* 0x0000620000201800 */
[----:B------:R-:W-:Y:S05]  /*b330*/  BRA `(.L_x_25348) ;  /* 0x0000000800e87947 */ /* 0x000fea0003800000 */
.L_x_25351:
        /* <DEDUP_REMOVED lines=10> */
.L_x_25354:
[----:B------:R-:W2:Y:S02]  /*b3e0*/  LDG.E.U16 R4, desc[UR36][R4.64] ;  /* 0x0000002404047981 */ /* 0x000ea4000c1e1500 */
[----:B--2---:R-:W-:-:S05]  /*b3f0*/  HADD2.F32 R0, -RZ, R4.H0_H0 ;  /* 0x20000004ff007230 */ /* 0x004fca0000004100 */
[----:B------:R-:W-:-:S04]  /*b400*/  FMUL.FTZ R0, R0, 1 ;  /* 0x3f80000000007820 */ /* 0x000fc80000410000 */
[----:B------:R0:W1:Y:S01]  /*b410*/  F2F.F64.F32 R2, R0 ;  /* 0x0000000000027310 */ /* 0x0000620000201800 */
[----:B------:R-:W-:Y:S05]  /*b420*/  BRA `(.L_x_25348) ;  /* 0x0000000800ac7947 */ /* 0x000fea0003800000 */
.L_x_25353:
[----:B------:R0:W5:Y:S01]  /*b430*/  LDG.E.64 R2, desc[UR36][R4.64] ;  /* 0x0000002404027981 */ /* 0x000162000c1e1b00 */
[----:B------:R-:W-:Y:S05]  /*b440*/  BRA `(.L_x_25348) ;  /* 0x0000000800a47947 */ /* 0x000fea0003800000 */
.L_x_25343:
        /* <DEDUP_REMOVED lines=13> */
.L_x_25357:
[----:B------:R0:W5:Y:S01]  /*b520*/  LDG.E.64 R2, desc[UR36][R4.64] ;  /* 0x0000002404027981 */ /* 0x000162000c1e1b00 */
[----:B------:R-:W-:Y:S05]  /*b530*/  BRA `(.L_x_25348) ;  /* 0x0000000800687947 */ /* 0x000fea0003800000 */
.L_x_25356:
        /* <DEDUP_REMOVED lines=27> */
.L_x_25359:
        /* <DEDUP_REMOVED lines=14> */
.L_x_25358:
[----:B------:R-:W2:Y:S02]  /*b7d0*/  LDG.E.U16 R0, desc[UR36][R4.64] ;  /* 0x0000002404007981 */ /* 0x000ea4000c1e1500 */
[----:B--2---:R-:W-:-:S04]  /*b7e0*/  IMAD.U32 R0, R0, 0x10000, RZ ;  /* 0x0001000000007824 */ /* 0x004fc800078e00ff */
[----:B------:R-:W-:-:S04]  /*b7f0*/  FMUL.FTZ R0, R0, 1 ;  /* 0x3f80000000007820 */ /* 0x000fc80000410000 */
[----:B------:R0:W1:Y:S01]  /*b800*/  F2F.F64.F32 R2, R0 ;  /* 0x0000000000027310 */ /* 0x0000620000201800 */
[----:B------:R-:W-:Y:S05]  /*b810*/  BRA `(.L_x_25348) ;  /* 0x0000000400b07947 */ /* 0x000fea0003800000 */
.L_x_25355:
        /* <DEDUP_REMOVED lines=9> */
[----:B--2---:R-:W4:Y:S01]  /*b8b0*/  I2F.F64.U16 R2, R2 ;  /* 0x0000000200027312 */ /* 0x004f220000101800 */
[----:B------:R-:W-:Y:S05]  /*b8c0*/  BRA `(.L_x_25348) ;  /* 0x0000000400847947 */ /* 0x000fea0003800000 */
.L_x_25362:
        /* <DEDUP_REMOVED lines=21> */
.L_x_25364:
[----:B------:R-:W-:Y:S05]  /*ba20*/  BSYNC.RECONVERGENT B0 ;  /* 0x0000000000007941 */ /* 0x000fea0003800200 */
.L_x_25363:
[----:B------:R-:W-:Y:S02]  /*ba30*/  SHF.L.U32 R0, R0, 0x14, RZ ;  /* 0x0000001400007819 */ /* 0x000fe400000006ff */
[----:B------:R-:W-:-:S04]  /*ba40*/  LEA R2, R2, 0x3b800000, 0x17 ;  /* 0x3b80000002027811 */ /* 0x000fc800078eb8ff */
[----:B------:R-:W-:-:S05]  /*ba50*/  LOP3.LUT R0, R2, R0, R7, 0xfe, !PT ;  /* 0x0000000002007212 */ /* 0x000fca00078efe07 */
[----:B------:R-:W-:-:S04]  /*ba60*/  FMUL.FTZ R0, R0, 1 ;  /* 0x3f80000000007820 */ /* 0x000fc80000410000 */
[----:B------:R0:W1:Y:S01]  /*ba70*/  F2F.F64.F32 R2, R0 ;  /* 0x0000000000027310 */ /* 0x0000620000201800 */
[----:B------:R-:W-:Y:S05]  /*ba80*/  BRA `(.L_x_25348) ;  /* 0x0000000400147947 */ /* 0x000fea0003800000 */
.L_x_25361:
        /* <DEDUP_REMOVED lines=21> */
.L_x_25366:
[----:B------:R-:W-:Y:S05]  /*bbe0*/  BSYNC.RECONVERGENT B0 ;  /* 0x0000000000007941 */ /* 0x000fea0003800200 */
.L_x_25365:
[----:B------:R-:W-:Y:S01]  /*bbf0*/  IMAD.SHL.U32 R0, R0, 0x200000, RZ ;  /* 0x0020000000007824 */ /* 0x000fe200078e00ff */
[----:B------:R-:W-:-:S04]  /*bc00*/  LEA R2, R2, 0x37800000, 0x17 ;  /* 0x3780000002027811 */ /* 0x000fc800078eb8ff */
[----:B------:R-:W-:-:S05]  /*bc10*/  LOP3.LUT R0, R2, R0, R7, 0xfe, !PT ;  /* 0x0000000002007212 */ /* 0x000fca00078efe07 */
[----:B------:R-:W-:-:S04]  /*bc20*/  FMUL.FTZ R0, R0, 1 ;  /* 0x3f80000000007820 */ /* 0x000fc80000410000 */
[----:B------:R0:W1:Y:S01]  /*bc30*/  F2F.F64.F32 R2, R0 ;  /* 0x0000000000027310 */ /* 0x0000620000201800 */
[----:B------:R-:W-:Y:S05]  /*bc40*/  BRA `(.L_x_25348) ;  /* 0x0000000000a47947 */ /* 0x000fea0003800000 */
.L_x_25360:
        /* <DEDUP_REMOVED lines=18> */
.L_x_25347:
        /* <DEDUP_REMOVED lines=16> */
.L_x_25369:
[----:B------:R-:W-:Y:S01]  /*be70*/  CS2R R2, SRZ ;  /* 0x0000000000027805 */ /* 0x000fe2000001ff00 */
[----:B------:R-:W-:Y:S06]  /*be80*/  BRA `(.L_x_25348) ;  /* 0x0000000000147947 */ /* 0x000fec0003800000 */
.L_x_25368:
[----:B------:R-:W2:Y:S02]  /*be90*/  LDG.E.64 R2, desc[UR36][R4.64] ;  /* 0x0000002404027981 */ /* 0x000ea4000c1e1b00 */
[----:B--2---:R-:W0:Y:S01]  /*bea0*/  I2F.F64.U64 R2, R2 ;  /* 0x0000000200027312 */ /* 0x004e220000301800 */
[----:B------:R-:W-:Y:S05]  /*beb0*/  BRA `(.L_x_25348) ;  /* 0x0000000000087947 */ /* 0x000fea0003800000 */
.L_x_25367:
[----:B------:R-:W2:Y:S02]  /*bec0*/  LDG.E R2, desc[UR36][R4.64] ;  /* 0x0000002404027981 */ /* 0x000ea4000c1e1900 */
[----:B--2---:R-:W3:Y:S02]  /*bed0*/  I2F.F64.U32 R2, R2 ;  /* 0x0000000200027312 */ /* 0x004ee40000201800 */
.L_x_25348:
[----:B------:R-:W-:Y:S05]  /*bee0*/  BSYNC.RECONVERGENT B6 ;  /* 0x0000000000067941 */ /* 0x000fea0003800200 */
.L_x_25342:
[----:B012345:R-:W0:Y:S01]  /*bef0*/  MUFU.RSQ64H R5, R3 ;  /* 0x0000000300057308 */ /* 0x03fe220000001c00 */
[----:B------:R-:W-:Y:S01]  /*bf00*/  MOV R4, RZ ;  /* 0x000000ff00047202 */ /* 0x000fe20000000f00 */
[----:B------:R-:W-:Y:S01]  /*bf10*/  VIADD R0, R3, 0xfff00000 ;  /* 0xfff0000003007836 */ /* 0x000fe20000000000 */
[----:B------:R-:W-:Y:S01]  /*bf20*/  MOV R9, 0x3fd80000 ;  /* 0x3fd8000000097802 */ /* 0x000fe20000000f00 */
[----:B------:R-:W-:Y:S01]  /*bf30*/  IMAD.MOV.U32 R8, RZ, RZ, 0x0 ;  /* 0x00000000ff087424 */ /* 0x000fe200078e00ff */
[----:B------:R-:W-:Y:S02]  /*bf40*/  BSSY.RECONVERGENT B0, `(.L_x_25370) ;  /* 0x000000e000007945 */ /* 0x000fe40003800200 */
[----:B------:R-:W-:Y:S01]  /*bf50*/  ISETP.GE.U32.AND P0, PT, R0, 0x7fe00000, PT ;  /* 0x7fe000000000780c */ /* 0x000fe20003f06070 */
[----:B0-----:R-:W-:-:S08]  /*bf60*/  DMUL R6, R4, R4 ;  /* 0x0000000404067228 */ /* 0x001fd00000000000 */
[----:B------:R-:W-:-:S08]  /*bf70*/  DFMA R6, -R6, R2, 1 ;  /* 0x3ff000000606742b */ /* 0x000fd00000000102 */
[----:B------:R-:W-:Y:S02]  /*bf80*/  DFMA R8, R6, R8, 0.5 ;  /* 0x3fe000000608742b */ /* 0x000fe40000000008 */
[----:B------:R-:W-:-:S08]  /*bf90*/  DMUL R6, R4, R6 ;  /* 0x0000000604067228 */ /* 0x000fd00000000000 */
[----:B------:R-:W-:Y:S01]  /*bfa0*/  DFMA R4, R8, R6, R4 ;  /* 0x000000060804722b */ /* 0x000fe20000000004 */
[----:B------:R-:W-:Y:S10]  /*bfb0*/  @!P0 BRA `(.L_x_25371) ;  /* 0x0000000000188947 */ /* 0x000ff40003800000 */
[----:B------:R-:W-:Y:S01]  /*bfc0*/  MOV R4, R2 ;  /* 0x0000000200047202 */ /* 0x000fe20000000f00 */
[----:B------:R-:W-:Y:S01]  /*bfd0*/  IMAD.MOV.U32 R5, RZ, RZ, R3 ;  /* 0x000000ffff057224 */ /* 0x000fe200078e0003 */
[----:B------:R-:W-:-:S07]  /*bfe0*/  MOV R0, 0xc000 ;  /* 0x0000c00000007802 */ /* 0x000fce0000000f00 */
[----:B------:R-:W-:Y:S05]  /*bff0*/  CALL.REL.NOINC `($__internal_7_$__cuda_sm20_drsqrt_f64_slowpath_v2) ;  /* 0x0000001000387944 */ /* 0x000fea0003c00000 */
[----:B------:R-:W-:Y:S01]  /*c000*/  MOV R4, R8 ;  /* 0x0000000800047202 */ /* 0x000fe20000000f00 */
[----:B------:R-:W-:-:S07]  /*c010*/  IMAD.MOV.U32 R5, RZ, RZ, R9 ;  /* 0x000000ffff057224 */ /* 0x000fce00078e0009 */
.L_x_25371:
[----:B------:R-:W-:Y:S05]  /*c020*/  BSYNC.RECONVERGENT B0 ;  /* 0x0000000000007941 */ /* 0x000fea0003800200 */
.L_x_25370:
        /* <DEDUP_REMOVED lines=14> */
.L_x_25375:
[----:B------:R-:W0:Y:S02]  /*c110*/  F2I.S64.F64.TRUNC R4, R4 ;  /* 0x0000000400047311 */ /* 0x000e24000030d900 */
[----:B0-----:R-:W-:-:S05]  /*c120*/  MOV R3, R4 ;  /* 0x0000000400037202 */ /* 0x001fca0000000f00 */
[----:B------:R-:W-:Y:S01]  /*c130*/  STG.E.U8 desc[UR36][R16.64], R3 ;  /* 0x0000000310007986 */ /* 0x000fe2000c101124 */
[----:B------:R-:W-:Y:S05]  /*c140*/  EXIT ;  /* 0x000000000000794d */ /* 0x000fea0003800000 */
.L_x_25374:
        /* <DEDUP_REMOVED lines=9> */
.L_x_25378:
[----:B------:R-:W0:Y:S02]  /*c1e0*/  F2I.F64.TRUNC R5, R4 ;  /* 0x0000000400057311 */ /* 0x000e24000030d100 */
[----:B0-----:R-:W-:Y:S01]  /*c1f0*/  STG.E desc[UR36][R16.64], R5 ;  /* 0x0000000510007986 */ /* 0x001fe2000c101924 */
[----:B------:R-:W-:Y:S05]  /*c200*/  EXIT ;  /* 0x000000000000794d */ /* 0x000fea0003800000 */
.L_x_25377:
[----:B------:R-:W0:Y:S02]  /*c210*/  F2I.F64.TRUNC R5, R4 ;  /* 0x0000000400057311 */ /* 0x000e24000030d100 */
[----:B0-----:R-:W-:Y:S01]  /*c220*/  STG.E.U16 desc[UR36][R16.64], R5 ;  /* 0x0000000510007986 */ /* 0x001fe2000c101524 */
[----:B------:R-:W-:Y:S05]  /*c230*/  EXIT ;  /* 0x000000000000794d */ /* 0x000fea0003800000 */
.L_x_25373:
        /* <DEDUP_REMOVED lines=13> */
.L_x_25380:
        /* <DEDUP_REMOVED lines=8> */
.L_x_25379:
        /* <DEDUP_REMOVED lines=14> */
.L_x_25382:
        /* <DEDUP_REMOVED lines=9> */
.L_x_25381:
[----:B------:R-:W-:Y:S01]  /*c500*/  STG.E.64 desc[UR36][R16.64], R4 ;  /* 0x0000000410007986 */ /* 0x000fe2000c101b24 */
[----:B------:R-:W-:Y:S05]  /*c510*/  EXIT ;  /* 0x000000000000794d */ /* 0x000fea0003800000 */
.L_x_25372:
        /* <DEDUP_REMOVED lines=13> */
.L_x_25386:
        /* <DEDUP_REMOVED lines=21> */
.L_x_25389:
[----:B------:R-:W-:-:S04]  /*c740*/  SHF.R.U32.HI R3, RZ, 0x18, R3 ;  /* 0x00000018ff037819 */ /* 0x000fc80000011603 */
[----:B------:R-:W-:-:S04]  /*c750*/  LOP3.LUT R0, R0, 0x80, R3, 0xf8, !PT ;  /* 0x0000008000007812 */ /* 0x000fc800078ef803 */
[----:B------:R-:W-:-:S07]  /*c760*/  PRMT R8, R0, 0x7610, R8 ;  /* 0x0000761000087816 */ /* 0x000fce0000000008 */
.L_x_25388:
[----:B------:R-:W-:Y:S05]  /*c770*/  BSYNC.RECONVERGENT B0 ;  /* 0x0000000000007941 */ /* 0x000fea0003800200 */
.L_x_25387:
[----:B------:R-:W-:Y:S01]  /*c780*/  STG.E.U8 desc[UR36][R16.64], R8 ;  /* 0x0000000810007986 */ /* 0x000fe2000c101124 */
[----:B------:R-:W-:Y:S05]  /*c790*/  EXIT ;  /* 0x000000000000794d */ /* 0x000fea0003800000 */
.L_x_25385:
        /* <DEDUP_REMOVED lines=21> */
.L_x_25392:
[----:B------:R-:W-:-:S04]  /*c8f0*/  SHF.R.U32.HI R3, RZ, 0x18, R3 ;  /* 0x00000018ff037819 */ /* 0x000fc80000011603 */
[----:B------:R-:W-:-:S04]  /*c900*/  LOP3.LUT R0, R0, 0x80, R3, 0xf8, !PT ;  /* 0x0000008000007812 */ /* 0x000fc800078ef803 */
[----:B------:R-:W-:-:S07]  /*c910*/  PRMT R8, R0, 0x7610, R8 ;  /* 0x0000761000087816 */ /* 0x000fce0000000008 */
.L_x_25391:
[----:B------:R-:W-:Y:S05]  /*c920*/  BSYNC.RECONVERGENT B0 ;  /* 0x0000000000007941 */ /* 0x000fea0003800200 */
.L_x_25390:
[----:B------:R-:W-:Y:S01]  /*c930*/  STG.E.U8 desc[UR36][R16.64], R8 ;  /* 0x0000000810007986 */ /* 0x000fe2000c101124 */
[----:B------:R-:W-:Y:S05]  /*c940*/  EXIT ;  /* 0x000000000000794d */ /* 0x000fea0003800000 */
.L_x_25384:
        /* <DEDUP_REMOVED lines=26> */
.L_x_25394:
[----:B------:R-:W0:Y:S02]  /*caf0*/  F2I.U64.F64.TRUNC R4, R4 ;  /* 0x0000000400047311 */ /* 0x000e24000030d800 */
[----:B0-----:R-:W-:Y:S01]  /*cb00*/  STG.E.64 desc[UR36][R16.64], R4 ;  /* 0x0000000410007986 */ /* 0x001fe2000c101b24 */
[----:B------:R-:W-:Y:S05]  /*cb10*/  EXIT ;  /* 0x000000000000794d */ /* 0x000fea0003800000 */
.L_x_25393:
[----:B------:R-:W0:Y:S02]  /*cb20*/  F2I.U32.F64.TRUNC R5, R4 ;  /* 0x0000000400057311 */ /* 0x000e24000030d000 */
[----:B0-----:R-:W-:Y:S01]  /*cb30*/  STG.E desc[UR36][R16.64], R5 ;  /* 0x0000000510007986 */ /* 0x001fe2000c101924 */
[----:B------:R-:W-:Y:S05]  /*cb40*/  EXIT ;  /* 0x000000000000794d */ /* 0x000fea0003800000 */
.L_x_25383:
        /* <DEDUP_REMOVED lines=10> */
.L_x_25396:
[----:B------:R-:W-:-:S05]  /*cbf0*/  CS2R R6, SRZ ;  /* 0x0000000000067805 */ /* 0x000fca000001ff00 */
[----:B------:R-:W-:Y:S01]  /*cc00*/  STG.E.128 desc[UR36][R16.64], R4 ;  /* 0x0000000410007986 */ /* 0x000fe2000c101d24 */
[----:B------:R-:W-:Y:S05]  /*cc10*/  EXIT ;  /* 0x000000000000794d */ /* 0x000fea0003800000 */
.L_x_25395:
[----:B------:R-:W-:-:S09]  /*cc20*/  UISETP.NE.AND UP0, UPT, UR4, 0xf, UPT ;  /* 0x0000000f0400788c */ /* 0x000fd2000bf05270 */
[----:B------:R-:W-:Y:S05]  /*cc30*/  BRA.U !UP0, `(.L_x_25397) ;  /* 0x0000000508087547 */ /* 0x000fea000b800000 */
[----:B------:R-:W-:-:S09]  /*cc40*/  UISETP.NE.AND UP0, UPT, UR4, 0x17, UPT ;  /* 0x000000170400788c */ /* 0x000fd2000bf05270 */
[----:B------:R-:W-:Y:S05]  /*cc50*/  BRA.U !UP0, `(.L_x_25398) ;  /* 0x0000000108a07547 */ /* 0x000fea000b800000 */
[----:B------:R-:W-:-:S09]  /*cc60*/  UISETP.NE.AND UP0, UPT, UR4, 0x18, UPT ;  /* 0x000000180400788c */ /* 0x000fd2000bf05270 */
[----:B------:R-:W-:Y:S05]  /*cc70*/  BRA.U !UP0, `(.L_x_25399) ;  /* 0x0000000108447547 */ /* 0x000fea000b800000 */
.L_x_25376:
        /* <DEDUP_REMOVED lines=16> */
.L_x_25400:
[----:B------:R-:W-:Y:S05]  /*cd80*/  EXIT ;  /* 0x000000000000794d */ /* 0x000fea0003800000 */
.L_x_25399:
        /* <DEDUP_REMOVED lines=17> */
.L_x_25402:
[----:B------:R-:W-:Y:S05]  /*cea0*/  BSYNC.RECONVERGENT B0 ;  /* 0x0000000000007941 */ /* 0x000fea0003800200 */
.L_x_25401:
[----:B------:R-:W-:-:S05]  /*ceb0*/  LOP3.LUT R3, R0, 0x80, R3, 0xf8, !PT ;  /* 0x0000008000037812 */ /* 0x000fca00078ef803 */
[----:B------:R-:W-:Y:S01]  /*cec0*/  STG.E.U8 desc[UR36][R16.64], R3 ;  /* 0x0000000310007986 */ /* 0x000fe2000c101124 */
[----:B------:R-:W-:Y:S05]  /*ced0*/  EXIT ;  /* 0x000000000000794d */ /* 0x000fea0003800000 */
.L_x_25398:
        /* <DEDUP_REMOVED lines=16> */
.L_x_25404:
[----:B------:R-:W-:Y:S02]  /*cfe0*/  ISETP.GT.U32.AND P0, PT, R2, 0x7f800000, PT ;  /* 0x7f8000000200780c */ /* 0x000fe40003f04070 */
[----:B------:R-:W-:-:S04]  /*cff0*/  MOV R0, 0x7f ;  /* 0x0000007f00007802 */ /* 0x000fc80000000f00 */
[----:B------:R-:W-:-:S07]  /*d000*/  SEL R0, R0, 0x7c, P0 ;  /* 0x0000007c00007807 */ /* 0x000fce0000000000 */
.L_x_25405:
[----:B------:R-:W-:Y:S05]  /*d010*/  BSYNC.RECONVERGENT B0 ;  /* 0x0000000000007941 */ /* 0x000fea0003800200 */
.L_x_25403:
[----:B------:R-:W-:-:S04]  /*d020*/  SHF.R.U32.HI R3, RZ, 0x18, R3 ;  /* 0x00000018ff037819 */ /* 0x000fc80000011603 */
[----:B------:R-:W-:-:S05]  /*d030*/  LOP3.LUT R3, R0, 0x80, R3, 0xf8, !PT ;  /* 0x0000008000037812 */ /* 0x000fca00078ef803 */
[----:B------:R-:W-:Y:S01]  /*d040*/  STG.E.U8 desc[UR36][R16.64], R3 ;  /* 0x0000000310007986 */ /* 0x000fe2000c101124 */
[----:B------:R-:W-:Y:S05]  /*d050*/  EXIT ;  /* 0x000000000000794d */ /* 0x000fea0003800000 */
.L_x_25397:
        /* <DEDUP_REMOVED lines=8> */
        .weak           $__internal_7_$__cuda_sm20_drsqrt_f64_slowpath_v2
        .type           $__internal_7_$__cuda_sm20_drsqrt_f64_slowpath_v2,@function
        .size           $__internal_7_$__cuda_sm20_drsqrt_f64_slowpath_v2,(.L_x_36950 - $__internal_7_$__cuda_sm20_drsqrt_f64_slowpath_v2)
$__internal_7_$__cuda_sm20_drsqrt_f64_slowpath_v2:
[----:B------:R-:W-:Y:S01]  /*d0e0*/  IMAD.MOV.U32 R6, RZ, RZ, R4 ;  /* 0x000000ffff067224 */ /* 0x000fe200078e0004 */
[----:B------:R-:W-:Y:S01]  /*d0f0*/  MOV R7, R5 ;  /* 0x0000000500077202 */ /* 0x000fe20000000f00 */
[----:B------:R-:W-:Y:S01]  /*d100*/  BSSY.RECONVERGENT B1, `(.L_x_25406) ;  /* 0x000001d000017945 */ /* 0x000fe20003800200 */
[----:B------:R-:W-:-:S04]  /*d110*/  LOP3.LUT R4, R5, 0x80000000, RZ, 0xc0, !PT ;  /* 0x8000000005047812 */ /* 0x000fc800078ec0ff */
[----:B------:R-:W-:-:S14]  /*d120*/  DSETP.NEU.AND P0, PT, R6, RZ, PT ;  /* 0x000000ff0600722a */ /* 0x000fdc0003f0d000 */
[----:B------:R-:W-:Y:S05]  /*d130*/  @!P0 BRA `(.L_x_25407) ;  /* 0x00000000005c8947 */ /* 0x000fea0003800000 */
[----:B------:R-:W-:-:S14]  /*d140*/  DSETP.GTU.AND P0, PT, |R6|, +INF , PT ;  /* 0x7ff000000600742a */ /* 0x000fdc0003f0c200 */
[----:B------:R-:W-:Y:S05]  /*d150*/  @P0 BRA `(.L_x_25408) ;  /* 0x00000000004c0947 */ /* 0x000fea0003800000 */
[----:B------:R-:W-:-:S13]  /*d160*/  ISETP.NE.AND P0, PT, R4, RZ, PT ;  /* 0x000000ff0400720c */ /* 0x000fda0003f05270 */
[----:B------:R-:W-:Y:S01]  /*d170*/  @P0 IMAD.MOV.U32 R4, RZ, RZ, 0x0 ;  /* 0x00000000ff040424 */ /* 0x000fe200078e00ff */
[----:B------:R-:W-:Y:S01]  /*d180*/  @P0 MOV R5, 0xfff80000 ;  /* 0xfff8000000050802 */ /* 0x000fe20000000f00 */
[----:B------:R-:W-:Y:S06]  /*d190*/  @P0 BRA `(.L_x_25409) ;  /* 0x00000000004c0947 */ /* 0x000fec0003800000 */
[----:B------:R-:W-:-:S14]  /*d1a0*/  DSETP.NEU.AND P0, PT, |R6|, +INF , PT ;  /* 0x7ff000000600742a */ /* 0x000fdc0003f0d200 */
[----:B------:R-:W-:Y:S01]  /*d1b0*/  @!P0 CS2R R4, SRZ ;  /* 0x0000000000048805 */ /* 0x000fe2000001ff00 */
[----:B------:R-:W-:Y:S06]  /*d1c0*/  @!P0 BRA `(.L_x_25409) ;  /* 0x0000000000408947 */ /* 0x000fec0003800000 */
[----:B------:R-:W-:Y:S01]  /*d1d0*/  DMUL R6, R6, 1.80143985094819840000e+16 ;  /* 0x4350000006067828 */ /* 0x000fe20000000000 */
        /* <DEDUP_REMOVED lines=9> */
[----:B------:R-:W-:Y:S01]  /*d270*/  DMUL R4, R4, 134217728 ;  /* 0x41a0000004047828 */ /* 0x000fe20000000000 */
[----:B------:R-:W-:Y:S10]  /*d280*/  BRA `(.L_x_25409) ;  /* 0x0000000000107947 */ /* 0x000ff40003800000 */
.L_x_25408:
[----:B------:R-:W-:Y:S01]  /*d290*/  DADD R4, R6, R6 ;  /* 0x0000000006047229 */ /* 0x000fe20000000006 */
[----:B------:R-:W-:Y:S10]  /*d2a0*/  BRA `(.L_x_25409) ;  /* 0x0000000000087947 */ /* 0x000ff40003800000 */
.L_x_25407:
[----:B------:R-:W-:Y:S02]  /*d2b0*/  LOP3.LUT R5, R4, 0x7ff00000, RZ, 0xfc, !PT ;  /* 0x7ff0000004057812 */ /* 0x000fe400078efcff */
[----:B------:R-:W-:-:S07]  /*d2c0*/  MOV R4, RZ ;  /* 0x000000ff00047202 */ /* 0x000fce0000000f00 */
.L_x_25409:
[----:B------:R-:W-:Y:S05]  /*d2d0*/  BSYNC.RECONVERGENT B1 ;  /* 0x0000000000017941 */ /* 0x000fea0003800200 */
.L_x_25406:
[----:B------:R-:W-:Y:S01]  /*d2e0*/  MOV R9, R5 ;  /* 0x0000000500097202 */ /* 0x000fe20000000f00 */
[----:B------:R-:W-:Y:S02]  /*d2f0*/  HFMA2 R5, -RZ, RZ, 0, 0 ;  /* 0x00000000ff057431 */ /* 0x000fe400000001ff */
[----:B------:R-:W-:Y:S02]  /*d300*/  IMAD.MOV.U32 R8, RZ, RZ, R4 ;  /* 0x000000ffff087224 */ /* 0x000fe400078e0004 */
[----:B------:R-:W-:-:S04]  /*d310*/  IMAD.MOV.U32 R4, RZ, RZ, R0 ;  /* 0x000000ffff047224 */ /* 0x000fc800078e0000 */
[----:B------:R-:W-:Y:S05]  /*d320*/  RET.REL.NODEC R4 `(_ZN2at6native18elementwise_kernelILi128ELi4EZNS0_15gpu_kernel_implIZZZNS0_17rsqrt_kernel_cudaERNS_18TensorIteratorBaseEENKUlvE0_clEvENKUlvE_clEvEUldE_EEvS4_RKT_EUliE_EEviT1_) ;  /* 0xffffff2c04347950 */ /* 0x000fea0003c3ffff */
.L_x_25410:
        /* <DEDUP_REMOVED lines=13> */
.L_x_36950:


//--------------------- .text._ZN2at6native27unrolled_elementwise_kernelIZZZNS0_17rsqrt_kernel_cudaERNS_18TensorIteratorBaseEENKUlvE0_clEvENKUlvE_clEvEUldE_St5arrayIPcLm2EELi4E23TrivialOffsetCalculatorILi1EjESB_NS0_6memory12LoadWithCastILi1EEENSC_13StoreWithCastILi1EEEEEviT_T0_T2_T3_T4_T5_ --------------------------
	.section	.text._ZN2at6native27unrolled_elementwise_kernelIZZZNS0_17rsqrt_kernel_cudaERNS_18TensorIteratorBaseEENKUlvE0_clEvENKUlvE_clEvEUldE_St5arrayIPcLm2EELi4E23TrivialOffsetCalculatorILi1EjESB_NS0_6memory12LoadWithCastILi1EEENSC_13StoreWithCastILi1EEEEEviT_T0_T2_T3_T4_T5_,"ax",@progbits
	.align	128
        .global         _ZN2at6native27unrolled_elementwise_kernelIZZZNS0_17rsqrt_kernel_cudaERNS_18TensorIteratorBaseEENKUlvE0_clEvENKUlvE_clEvEUldE_St5arrayIPcLm2EELi4E23TrivialOffsetCalculatorILi1EjESB_NS0_6memory12LoadWithCastILi1EEENSC_13StoreWithCastILi1EEEEEviT_T0_T2_T3_T4_T5_
        .type           _ZN2at6native27unrolled_elementwise_kernelIZZZNS0_17rsqrt_kernel_cudaERNS_18TensorIteratorBaseEENKUlvE0_clEvENKUlvE_clEvEUldE_St5arrayIPcLm2EELi4E23TrivialOffsetCalculatorILi1EjESB_NS0_6memory12LoadWithCastILi1EEENSC_13StoreWithCastILi1EEEEEviT_T0_T2_T3_T4_T5_,@function
        .size           _ZN2at6native27unrolled_elementwise_kernelIZZZNS0_17rsqrt_kernel_cudaERNS_18TensorIteratorBaseEENKUlvE0_clEvENKUlvE_clEvEUldE_St5arrayIPcLm2EELi4E23TrivialOffsetCalculatorILi1EjESB_NS0_6memory12LoadWithCastILi1EEENSC_13StoreWithCastILi1EEEEEviT_T0_T2_T3_T4_T5_,(.L_x_36951 - _ZN2at6native27unrolled_elementwise_kernelIZZZNS0_17rsqrt_kernel_cudaERNS_18TensorIteratorBaseEENKUlvE0_clEvENKUlvE_clEvEUldE_St5arrayIPcLm2EELi4E23TrivialOffsetCalculatorILi1EjESB_NS0_6memory12LoadWithCastILi1EEENSC_13StoreWithCastILi1EEEEEviT_T0_T2_T3_T4_T5_)
        .other          _ZN2at6native27unrolled_elementwise_kernelIZZZNS0_17rsqrt_kernel_cudaERNS_18TensorIteratorBaseEENKUlvE0_clEvENKUlvE_clEvEUldE_St5arrayIPcLm2EELi4E23TrivialOffsetCalculatorILi1EjESB_NS0_6memory12LoadWithCastILi1EEENSC_13StoreWithCastILi1EEEEEviT_T0_T2_T3_T4_T5_,@"STO_CUDA_ENTRY STV_DEFAULT"
_ZN2at6native27unrolled_elementwise_kernelIZZZNS0_17rsqrt_kernel_cudaERNS_18TensorIteratorBaseEENKUlvE0_clEvENKUlvE_clEvEUldE_St5arrayIPcLm2EELi4E23TrivialOffsetCalculatorILi1EjESB_NS0_6memory12LoadWithCastILi1EEENSC_13StoreWithCastILi1EEEEEviT_T0_T2_T3_T4_T5_:
.text._ZN2at6native27unrolled_elementwise_kernelIZZZNS0_17rsqrt_kernel_cudaERNS_18TensorIteratorBaseEENKUlvE0_clEvENKUlvE_clEvEUldE_St5arrayIPcLm2EELi4E23TrivialOffsetCalculatorILi1EjESB_NS0_6memory12LoadWithCastILi1EEENSC_13StoreWithCastILi1EEEEEviT_T0_T2_T3_T4_T5_:
        /* <DEDUP_REMOVED lines=33> */
.L_x_25417:
[----:B------:R-:W2:Y:S02]  /*0210*/  LDG.E.U8 R2, desc[UR36][R2.64] ;  /* 0x0000002402027981 */ /* 0x000ea4000c1e1100 */
[----:B--2---:R0:W1:Y:S01]  /*0220*/  I2F.F64.U16 R26, R2 ;  /* 0x00000002001a7312 */ /* 0x0040620000101800 */
[----:B------:R-:W-:Y:S05]  /*0230*/  BRA `(.L_x_25419) ;  /* 0x0000000c00607947 */ /* 0x000fea0003800000 */
.L_x_25416:
        /* <DEDUP_REMOVED lines=9> */
.L_x_25421:
[----:B------:R-:W2:Y:S02]  /*02d0*/  LDG.E R2, desc[UR36][R2.64] ;  /* 0x0000002402027981 */ /* 0x000ea4000c1e1900 */
[----:B--2---:R1:W2:Y:S01]  /*02e0*/  I2F.F64 R26, R2 ;  /* 0x00000002001a7312 */ /* 0x0042a20000201c00 */
[----:B------:R-:W-:Y:S05]  /*02f0*/  BRA `(.L_x_25419) ;  /* 0x0000000c00307947 */ /* 0x000fea0003800000 */
.L_x_25420:
[----:B------:R-:W2:Y:S02]  /*0300*/  LDG.E.U16 R2, desc[UR36][R2.64] ;  /* 0x0000002402027981 */ /* 0x000ea4000c1e1500 */
[----:B--2---:R3:W4:Y:S01]  /*0310*/  I2F.F64.S16 R26, R2 ;  /* 0x00000002001a7312 */ /* 0x0047220000101c00 */
[----:B------:R-:W-:Y:S05]  /*0320*/  BRA `(.L_x_25419) ;  /* 0x0000000c00247947 */ /* 0x000fea0003800000 */
.L_x_25415:
        /* <DEDUP_REMOVED lines=10> */
.L_x_25423:
[----:B------:R-:W2:Y:S02]  /*03d0*/  LDG.E.U16 R0, desc[UR36][R2.64] ;  /* 0x0000002402007981 */ /* 0x000ea4000c1e1500 */
[----:B--2---:R-:W-:-:S05]  /*03e0*/  HADD2.F32 R0, -RZ, R0.H0_H0 ;  /* 0x20000000ff007230 */ /* 0x004fca0000004100 */
[----:B------:R-:W-:-:S04]  /*03f0*/  FMUL.FTZ R0, R0, 1 ;  /* 0x3f80000000007820 */ /* 0x000fc80000410000 */
[----:B------:R0:W1:Y:S01]  /*0400*/  F2F.F64.F32 R26, R0 ;  /* 0x00000000001a7310 */ /* 0x0000620000201800 */
[----:B------:R-:W-:Y:S05]  /*0410*/  BRA `(.L_x_25419) ;  /* 0x0000000800e87947 */ /* 0x000fea0003800000 */
.L_x_25422:
        /* <DEDUP_REMOVED lines=10> */
.L_x_25425:
[----:B------:R-:W2:Y:S02]  /*04c0*/  LDG.E.U16 R2, desc[UR36][R2.64] ;  /* 0x0000002402027981 */ /* 0x000ea4000c1e1500 */
[----:B--2---:R-:W-:-:S05]  /*04d0*/  HADD2.F32 R0, -RZ, R2.H0_H0 ;  /* 0x20000002ff007230 */ /* 0x004fca0000004100 */
[----:B------:R-:W-:-:S04]  /*04e0*/  FMUL.FTZ R0, R0, 1 ;  /* 0x3f80000000007820 */ /* 0x000fc80000410000 */
[----:B------:R0:W1:Y:S01]  /*04f0*/  F2F.F64.F32 R26, R0 ;  /* 0x00000000001a7310 */ /* 0x0000620000201800 */
[----:B------:R-:W-:Y:S05]  /*0500*/  BRA `(.L_x_25419) ;  /* 0x0000000800ac7947 */ /* 0x000fea0003800000 */
.L_x_25424:
[----:B------:R0:W5:Y:S01]  /*0510*/  LDG.E.64 R26, desc[UR36][R2.64] ;  /* 0x00000024021a7981 */ /* 0x000162000c1e1b00 */
[----:B------:R-:W-:Y:S05]  /*0520*/  BRA `(.L_x_25419) ;  /* 0x0000000800a47947 */ /* 0x000fea0003800000 */
.L_x_25414:
        /* <DEDUP_REMOVED lines=13> */
.L_x_25428:
[----:B------:R0:W5:Y:S01]  /*0600*/  LDG.E.64 R26, desc[UR36][R2.64] ;  /* 0x00000024021a7981 */ /* 0x000162000c1e1b00 */
[----:B------:R-:W-:Y:S05]  /*0610*/  BRA `(.L_x_25419) ;  /* 0x0000000800687947 */ /* 0x000fea0003800000 */
.L_x_25427:
        /* <DEDUP_REMOVED lines=27> */
.L_x_25430:
        /* <DEDUP_REMOVED lines=14> */
.L_x_25429:
[----:B------:R-:W2:Y:S02]  /*08b0*/  LDG.E.U16 R0, desc[UR36][R2.64] ;  /* 0x0000002402007981 */ /* 0x000ea4000c1e1500 */
[----:B--2---:R-:W-:-:S04]  /*08c0*/  IMAD.U32 R0, R0, 0x10000, RZ ;  /* 0x0001000000007824 */ /* 0x004fc800078e00ff */
[----:B------:R-:W-:-:S04]  /*08d0*/  FMUL.FTZ R0, R0, 1 ;  /* 0x3f80000000007820 */ /* 0x000fc80000410000 */
[----:B------:R0:W1:Y:S01]  /*08e0*/  F2F.F64.F32 R26, R0 ;  /* 0x00000000001a7310 */ /* 0x0000620000201800 */
[----:B------:R-:W-:Y:S05]  /*08f0*/  BRA `(.L_x_25419) ;  /* 0x0000000400b07947 */ /* 0x000fea0003800000 */
.L_x_25426:
        /* <DEDUP_REMOVED lines=11> */
.L_x_25433:
        /* <DEDUP_REMOVED lines=21> */
.L_x_25435:
[----:B------:R-:W-:Y:S05]  /*0b00*/  BSYNC.RECONVERGENT B0 ;  /* 0x0000000000007941 */ /* 0x000fea0003800200 */
.L_x_25434:
[----:B------:R-:W-:Y:S01]  /*0b10*/  IMAD.SHL.U32 R0, R0, 0x100000, RZ ;  /* 0x0010000000007824 */ /* 0x000fe200078e00ff */
[----:B------:R-:W-:-:S04]  /*0b20*/  LEA R2, R2, 0x3b800000, 0x17 ;  /* 0x3b80000002027811 */ /* 0x000fc800078eb8ff */
[----:B------:R-:W-:-:S05]  /*0b30*/  LOP3.LUT R0, R2, R0, R7, 0xfe, !PT ;  /* 0x0000000002007212 */ /* 0x000fca00078efe07 */
[----:B------:R-:W-:-:S04]  /*0b40*/  FMUL.FTZ R0, R0, 1 ;  /* 0x3f80000000007820 */ /* 0x000fc80000410000 */
[----:B------:R0:W1:Y:S01]  /*0b50*/  F2F.F64.F32 R26, R0 ;  /* 0x00000000001a7310 */ /* 0x0000620000201800 */
[----:B------:R-:W-:Y:S05]  /*0b60*/  BRA `(.L_x_25419) ;  /* 0x0000000400147947 */ /* 0x000fea0003800000 */
.L_x_25432:
        /* <DEDUP_REMOVED lines=21> */
.L_x_25437:
[----:B------:R-:W-:Y:S05]  /*0cc0*/  BSYNC.RECONVERGENT B0 ;  /* 0x0000000000007941 */ /* 0x000fea0003800200 */
.L_x_25436:
[----:B------:R-:W-:Y:S01]  /*0cd0*/  IMAD.SHL.U32 R0, R0, 0x200000, RZ ;  /* 0x0020000000007824 */ /* 0x000fe200078e00ff */
[----:B------:R-:W-:-:S04]  /*0ce0*/  LEA R2, R2, 0x37800000, 0x17 ;  /* 0x3780000002027811 */ /* 0x000fc800078eb8ff */
[----:B------:R-:W-:-:S05]  /*0cf0*/  LOP3.LUT R0, R2, R0, R7, 0xfe, !PT ;  /* 0x0000000002007212 */ /* 0x000fca00078efe07 */
[----:B------:R-:W-:-:S04]  /*0d00*/  FMUL.FTZ R0, R0, 1 ;  /* 0x3f80000000007820 */ /* 0x000fc80000410000 */
[----:B------:R0:W1:Y:S01]  /*0d10*/  F2F.F64.F32 R26, R0 ;  /* 0x00000000001a7310 */ /* 0x0000620000201800 */
[----:B------:R-:W-:Y:S05]  /*0d20*/  BRA `(.L_x_25419) ;  /* 0x0000000000a47947 */ /* 0x000fea0003800000 */
.L_x_25431:
[----:B------:R-:W-:-:S09]  /*0d30*/  UISETP.NE.AND UP0, UPT, UR4, 0x1c, UPT ;  /* 0x0000001c0400788c */ /* 0x000fd2000bf05270 */
[----:B------:R-:W-:Y:S05]  /*0d40*/  BRA.U !UP0, `(.L_x_25438) ;  /* 0x0000000108947547 */ /* 0x000fea000b800000 */
[----:B------:R-:W-:-:S09]  /*0d50*/  UISETP.NE.AND UP0, UPT, UR4, 0x1d, UPT ;  /* 0x0000001d0400788c */ /* 0x000fd2000bf05270 */
[----:B------:R-:W-:Y:S05]  /*0d60*/  BRA.U !UP0, `(.L_x_25439) ;  /* 0x0000000108807547 */ /* 0x000fea000b800000 */
[----:B------:R-:W-:-:S09]  /*0d70*/  UISETP.NE.AND UP0, UPT, UR4, 0x2c, UPT ;  /* 0x0000002c0400788c */ /* 0x000fd2000bf05270 */
[----:B------:R-:W-:Y:S05]  /*0d80*/  BRA.U !UP0, `(.L_x_25440) ;  /* 0x0000000108487547 */ /* 0x000fea000b800000 */
.L_x_25418:
        /* <DEDUP_REMOVED lines=16> */
.L_x_25441:
[----:B------:R-:W-:Y:S01]  /*0e90*/  CS2R R26, SRZ ;  /* 0x00000000001a7805 */ /* 0x000fe2000001ff00 */
[----:B------:R-:W-:Y:S06]  /*0ea0*/  BRA `(.L_x_25419) ;  /* 0x0000000000447947 */ /* 0x000fec0003800000 */
.L_x_25440:
        /* <DEDUP_REMOVED lines=12> */
.L_x_25439:
[----:B------:R-:W2:Y:S02]  /*0f70*/  LDG.E.64 R26, desc[UR36][R2.64] ;  /* 0x00000024021a7981 */ /* 0x000ea4000c1e1b00 */
[----:B--2---:R-:W0:Y:S01]  /*0f80*/  I2F.F64.U64 R26, R26 ;  /* 0x0000001a001a7312 */ /* 0x004e220000301800 */
[----:B------:R-:W-:Y:S05]  /*0f90*/  BRA `(.L_x_25419) ;  /* 0x0000000000087947 */ /* 0x000fea0003800000 */
.L_x_25438:
[----:B------:R-:W2:Y:S02]  /*0fa0*/  LDG.E R2, desc[UR36][R2.64] ;  /* 0x0000002402027981 */ /* 0x000ea4000c1e1900 */
[----:B--2---:R0:W1:Y:S02]  /*0fb0*/  I2F.F64.U32 R26, R2 ;  /* 0x00000002001a7312 */ /* 0x0040640000201800 */
.L_x_25419:
[----:B------:R-:W-:Y:S05]  /*0fc0*/  BSYNC.RECONVERGENT B6 ;  /* 0x0000000000067941 */ /* 0x000fea0003800200 */
.L_x_25413:
[----:B01-3--:R-:W-:-:S07]  /*0fd0*/  VIADD R2, R22, 0x80 ;  /* 0x0000008016027836 */ /* 0x00bfce0000000000 */
.L_x_25412:
[----:B------:R-:W-:Y:S05]  /*0fe0*/  BSYNC.RECONVERGENT B7 ;  /* 0x0000000000077941 */ /* 0x000fea0003800200 */
.L_x_25411:
        /* <DEDUP_REMOVED lines=25> */
.L_x_25448:
[----:B------:R-:W3:Y:S02]  /*1180*/  LDG.E.U8 R4, desc[UR36][R4.64] ;  /* 0x0000002404047981 */ /* 0x000ee4000c1e1100 */
[----:B---3--:R0:W1:Y:S01]  /*1190*/  I2F.F64.U16 R24, R4 ;  /* 0x0000000400187312 */ /* 0x0080620000101800 */
[----:B------:R-:W-:Y:S05]  /*11a0*/  BRA `(.L_x_25450) ;  /* 0x0000000c00647947 */ /* 0x000fea0003800000 */
.L_x_25447:
        /* <DEDUP_REMOVED lines=9> */
.L_x_25452:
[----:B------:R-:W3:Y:S02]  /*1240*/  LDG.E R4, desc[UR36][R4.64] ;  /* 0x0000002404047981 */ /* 0x000ee4000c1e1900 */
[----:B---3--:R0:W1:Y:S01]  /*1250*/  I2F.F64 R24, R4 ;  /* 0x0000000400187312 */ /* 0x0080620000201c00 */
[----:B------:R-:W-:Y:S05]  /*1260*/  BRA `(.L_x_25450) ;  /* 0x0000000c00347947 */ /* 0x000fea0003800000 */
.L_x_25451:
[----:B------:R-:W3:Y:S02]  /*1270*/  LDG.E.U16 R4, desc[UR36][R4.64] ;  /* 0x0000002404047981 */ /* 0x000ee4000c1e1500 */
[----:B---3--:R0:W1:Y:S01]  /*1280*/  I2F.F64.S16 R24, R4 ;  /* 0x0000000400187312 */ /* 0x0080620000101c00 */
[----:B------:R-:W-:Y:S05]  /*1290*/  BRA `(.L_x_25450) ;  /* 0x0000000c00287947 */ /* 0x000fea0003800000 */
.L_x_25446:
        /* <DEDUP_REMOVED lines=10> */
.L_x_25454:
[----:B------:R-:W3:Y:S02]  /*1340*/  LDG.E.U16 R0, desc[UR36][R4.64] ;  /* 0x0000002404007981 */ /* 0x000ee4000c1e1500 */
[----:B---3--:R-:W-:-:S05]  /*1350*/  HADD2.F32 R0, -RZ, R0.H0_H0 ;  /* 0x20000000ff007230 */ /* 0x008fca0000004100 */
[----:B------:R-:W-:-:S04]  /*1360*/  FMUL.FTZ R0, R0, 1 ;  /* 0x3f80000000007820 */ /* 0x000fc80000410000 */
[----:B------:R0:W1:Y:S01]  /*1370*/  F2F.F64.F32 R24, R0 ;  /* 0x0000000000187310 */ /* 0x0000620000201800 */
[----:B------:R-:W-:Y:S05]  /*1380*/  BRA `(.L_x_25450) ;  /* 0x0000000800ec7947 */ /* 0x000fea0003800000 */
.L_x_25453:
        /* <DEDUP_REMOVED lines=10> */
.L_x_25456:
[----:B------:R-:W3:Y:S02]  /*1430*/  LDG.E.U16 R4, desc[UR36][R4.64] ;  /* 0x0000002404047981 */ /* 0x000ee4000c1e1500 */
[----:B---3--:R-:W-:-:S05]  /*1440*/  HADD2.F32 R0, -RZ, R4.H0_H0 ;  /* 0x20000004ff007230 */ /* 0x008fca0000004100 */
[----:B------:R-:W-:-:S04]  /*1450*/  FMUL.FTZ R0, R0, 1 ;  /* 0x3f80000000007820 */ /* 0x000fc80000410000 */
[----:B------:R0:W1:Y:S01]  /*1460*/  F2F.F64.F32 R24, R0 ;  /* 0x0000000000187310 */ /* 0x0000620000201800 */
[----:B------:R-:W-:Y:S05]  /*1470*/  BRA `(.L_x_25450) ;  /* 0x0000000800b07947 */ /* 0x000fea0003800000 */
.L_x_25455:
[----:B------:R0:W5:Y:S01]  /*1480*/  LDG.E.64 R24, desc[UR36][R4.64] ;  /* 0x0000002404187981 */ /* 0x000162000c1e1b00 */
[----:B------:R-:W-:Y:S05]  /*1490*/  BRA `(.L_x_25450) ;  /* 0x0000000800a87947 */ /* 0x000fea0003800000 */
.L_x_25445:
        /* <DEDUP_REMOVED lines=13> */
.L_x_25459:
[----:B------:R0:W5:Y:S01]  /*1570*/  LDG.E.64 R24, desc[UR36][R4.64] ;  /* 0x0000002404187981 */ /* 0x000162000c1e1b00 */
[----:B------:R-:W-:Y:S05]  /*1580*/  BRA `(.L_x_25450) ;  /* 0x00000008006c7947 */ /* 0x000fea0003800000 */
.L_x_25458:
        /* <DEDUP_REMOVED lines=27> */
.L_x_25461:
        /* <DEDUP_REMOVED lines=15> */
.L_x_25460:
[----:B------:R-:W3:Y:S02]  /*1830*/  LDG.E.U16 R0, desc[UR36][R4.64] ;  /* 0x0000002404007981 */ /* 0x000ee4000c1e1500 */
[----:B---3--:R-:W-:-:S04]  /*1840*/  IMAD.U32 R0, R0, 0x10000, RZ ;  /* 0x0001000000007824 */ /* 0x008fc800078e00ff */
[----:B------:R-:W-:-:S04]  /*1850*/  FMUL.FTZ R0, R0, 1 ;  /* 0x3f80000000007820 */ /* 0x000fc80000410000 */
[----:B------:R0:W1:Y:S01]  /*1860*/  F2F.F64.F32 R24, R0 ;  /* 0x0000000000187310 */ /* 0x0000620000201800 */
[----:B------:R-:W-:Y:S05]  /*1870*/  BRA `(.L_x_25450) ;  /* 0x0000000400b07947 */ /* 0x000fea0003800000 */
.L_x_25457:
        /* <DEDUP_REMOVED lines=11> */
.L_x_25464:
        /* <DEDUP_REMOVED lines=21> */
.L_x_25466:
[----:B------:R-:W-:Y:S05]  /*1a80*/  BSYNC.RECONVERGENT B0 ;  /* 0x0000000000007941 */ /* 0x000fea0003800200 */
.L_x_25465:
[----:B------:R-:W-:Y:S01]  /*1a90*/  IMAD.SHL.U32 R0, R0, 0x100000, RZ ;  /* 0x0010000000007824 */ /* 0x000fe200078e00ff */
[----:B------:R-:W-:-:S04]  /*1aa0*/  LEA R3, R3, 0x3b800000, 0x17 ;  /* 0x3b80000003037811 */ /* 0x000fc800078eb8ff */
[----:B------:R-:W-:-:S05]  /*1ab0*/  LOP3.LUT R0, R3, R0, R7, 0xfe, !PT ;  /* 0x0000000003007212 */ /* 0x000fca00078efe07 */
[----:B------:R-:W-:-:S04]  /*1ac0*/  FMUL.FTZ R0, R0, 1 ;  /* 0x3f80000000007820 */ /* 0x000fc80000410000 */
[----:B------:R0:W1:Y:S01]  /*1ad0*/  F2F.F64.F32 R24, R0 ;  /* 0x0000000000187310 */ /* 0x0000620000201800 */
[----:B------:R-:W-:Y:S05]  /*1ae0*/  BRA `(.L_x_25450) ;  /* 0x0000000400147947 */ /* 0x000fea0003800000 */
.L_x_25463:
        /* <DEDUP_REMOVED lines=21> */
.L_x_25468:
[----:B------:R-:W-:Y:S05]  /*1c40*/  BSYNC.RECONVERGENT B0 ;  /* 0x0000000000007941 */ /* 0x000fea0003800200 */
.L_x_25467:
[----:B------:R-:W-:Y:S01]  /*1c50*/  IMAD.SHL.U32 R0, R0, 0x200000, RZ ;  /* 0x0020000000007824 */ /* 0x000fe200078e00ff */
[----:B------:R-:W-:-:S04]  /*1c60*/  LEA R3, R3, 0x37800000, 0x17 ;  /* 0x3780000003037811 */ /* 0x000fc800078eb8ff */
[----:B------:R-:W-:-:S05]  /*1c70*/  LOP3.LUT R0, R3, R0, R7, 0xfe, !PT ;  /* 0x0000000003007212 */ /* 0x000fca00078efe07 */
[----:B------:R-:W-:-:S04]  /*1c80*/  FMUL.FTZ R0, R0, 1 ;  /* 0x3f80000000007820 */ /* 0x000fc80000410000 */
[----:B------:R0:W1:Y:S01]  /*1c90*/  F2F.F64.F32 R24, R0 ;  /* 0x0000000000187310 */ /* 0x0000620000201800 */
[----:B------:R-:W-:Y:S05]  /*1ca0*/  BRA `(.L_x_25450) ;  /* 0x0000000000a47947 */ /* 0x000fea0003800000 */
.L_x_25462:
        /* <DEDUP_REMOVED lines=18> */
.L_x_25449:
        /* <DEDUP_REMOVED lines=16> */
.L_x_25471:
[----:B------:R-:W-:Y:S01]  /*1ed0*/  CS2R R24, SRZ ;  /* 0x0000000000187805 */ /* 0x000fe2000001ff00 */
[----:B------:R-:W-:Y:S06]  /*1ee0*/  BRA `(.L_x_25450) ;  /* 0x0000000000147947 */ /* 0x000fec0003800000 */
.L_x_25470:
[----:B------:R-:W3:Y:S02]  /*1ef0*/  LDG.E.64 R24, desc[UR36][R4.64] ;  /* 0x0000002404187981 */ /* 0x000ee4000c1e1b00 */
[----:B---3--:R-:W0:Y:S01]  /*1f00*/  I2F.F64.U64 R24, R24 ;  /* 0x0000001800187312 */ /* 0x008e220000301800 */
[----:B------:R-:W-:Y:S05]  /*1f10*/  BRA `(.L_x_25450) ;  /* 0x0000000000087947 */ /* 0x000fea0003800000 */
.L_x_25469:
[----:B------:R-:W3:Y:S02]  /*1f20*/  LDG.E R4, desc[UR36][R4.64] ;  /* 0x0000002404047981 */ /* 0x000ee4000c1e1900 */
[----:B---3--:R0:W1:Y:S02]  /*1f30*/  I2F.F64.U32 R24, R4 ;  /* 0x0000000400187312 */ /* 0x0080640000201800 */
.L_x_25450:
[----:B------:R-:W-:Y:S05]  /*1f40*/  BSYNC.RECONVERGENT B6 ;  /* 0x0000000000067941 */ /* 0x000fea0003800200 */
.L_x_25444:
[----:B------:R-:W-:-:S07]  /*1f50*/  VIADD R2, R2, 0x80 ;  /* 0x0000008002027836 */ /* 0x000fce0000000000 */
.L_x_25443:
[----:B------:R-:W-:Y:S05]  /*1f60*/  BSYNC.RECONVERGENT B7 ;  /* 0x0000000000077941 */ /* 0x000fea0003800200 */
.L_x_25442:
        /* <DEDUP_REMOVED lines=25> */
.L_x_25478:
[----:B------:R-:W2:Y:S02]  /*2100*/  LDG.E.U8 R4, desc[UR36][R4.64] ;  /* 0x0000002404047981 */ /* 0x000ea4000c1e1100 */
[----:B--2---:R0:W1:Y:S01]  /*2110*/  I2F.F64.U16 R16, R4 ;  /* 0x0000000400107312 */ /* 0x0040620000101800 */
[----:B------:R-:W-:Y:S05]  /*2120*/  BRA `(.L_x_25480) ;  /* 0x0000000c00647947 */ /* 0x000fea0003800000 */
.L_x_25477:
        /* <DEDUP_REMOVED lines=9> */
.L_x_25482:
[----:B------:R-:W2:Y:S02]  /*21c0*/  LDG.E R4, desc[UR36][R4.64] ;  /* 0x0000002404047981 */ /* 0x000ea4000c1e1900 */
[----:B--2---:R1:W2:Y:S01]  /*21d0*/  I2F.F64 R16, R4 ;  /* 0x0000000400107312 */ /* 0x0042a20000201c00 */
[----:B------:R-:W-:Y:S05]  /*21e0*/  BRA `(.L_x_25480) ;  /* 0x0000000c00347947 */ /* 0x000fea0003800000 */
.L_x_25481:
[----:B------:R-:W2:Y:S02]  /*21f0*/  LDG.E.U16 R4, desc[UR36][R4.64] ;  /* 0x0000002404047981 */ /* 0x000ea4000c1e1500 */
[----:B--2---:R0:W1:Y:S01]  /*2200*/  I2F.F64.S16 R16, R4 ;  /* 0x0000000400107312 */ /* 0x0040620000101c00 */
[----:B------:R-:W-:Y:S05]  /*2210*/  BRA `(.L_x_25480) ;  /* 0x0000000c00287947 */ /* 0x000fea0003800000 */
.L_x_25476:
        /* <DEDUP_REMOVED lines=10> */
.L_x_25484:
[----:B------:R-:W2:Y:S02]  /*22c0*/  LDG.E.U16 R0, desc[UR36][R4.64] ;  /* 0x0000002404007981 */ /* 0x000ea4000c1e1500 */
[----:B--2---:R-:W-:-:S05]  /*22d0*/  HADD2.F32 R0, -RZ, R0.H0_H0 ;  /* 0x20000000ff007230 */ /* 0x004fca0000004100 */
[----:B------:R-:W-:-:S04]  /*22e0*/  FMUL.FTZ R0, R0, 1 ;  /* 0x3f80000000007820 */ /* 0x000fc80000410000 */
[----:B------:R0:W1:Y:S01]  /*22f0*/  F2F.F64.F32 R16, R0 ;  /* 0x0000000000107310 */ /* 0x0000620000201800 */
[----:B------:R-:W-:Y:S05]  /*2300*/  BRA `(.L_x_25480) ;  /* 0x0000000800ec7947 */ /* 0x000fea0003800000 */
.L_x_25483:
        /* <DEDUP_REMOVED lines=10> */
.L_x_25486:
[----:B------:R-:W2:Y:S02]  /*23b0*/  LDG.E.U16 R4, desc[UR36][R4.64] ;  /* 0x0000002404047981 */ /* 0x000ea4000c1e1500 */
[----:B--2---:R-:W-:-:S05]  /*23c0*/  HADD2.F32 R0, -RZ, R4.H0_H0 ;  /* 0x20000004ff007230 */ /* 0x004fca0000004100 */
[----:B------:R-:W-:-:S04]  /*23d0*/  FMUL.FTZ R0, R0, 1 ;  /* 0x3f80000000007820 */ /* 0x000fc80000410000 */
[----:B------:R0:W1:Y:S01]  /*23e0*/  F2F.F64.F32 R16, R0 ;  /* 0x0000000000107310 */ /* 0x0000620000201800 */
[----:B------:R-:W-:Y:S05]  /*23f0*/  BRA `(.L_x_25480) ;  /* 0x0000000800b07947 */ /* 0x000fea0003800000 */
.L_x_25485:
[----:B------:R0:W5:Y:S01]  /*2400*/  LDG.E.64 R16, desc[UR36][R4.64] ;  /* 0x0000002404107981 */ /* 0x000162000c1e1b00 */
[----:B------:R-:W-:Y:S05]  /*2410*/  BRA `(.L_x_25480) ;  /* 0x0000000800a87947 */ /* 0x000fea0003800000 */
.L_x_25475:
        /* <DEDUP_REMOVED lines=13> */
.L_x_25489:
[----:B------:R0:W5:Y:S01]  /*24f0*/  LDG.E.64 R16, desc[UR36][R4.64] ;  /* 0x0000002404107981 */ /* 0x000162000c1e1b00 */
[----:B------:R-:W-:Y:S05]  /*2500*/  BRA `(.L_x_25480) ;  /* 0x00000008006c7947 */ /* 0x000fea0003800000 */
.L_x_25488:
        /* <DEDUP_REMOVED lines=27> */
.L_x_25491:
        /* <DEDUP_REMOVED lines=15> */
.L_x_25490:
[----:B------:R-:W2:Y:S02]  /*27b0*/  LDG.E.U16 R0, desc[UR36][R4.64] ;  /* 0x0000002404007981 */ /* 0x000ea4000c1e1500 */
[----:B--2---:R-:W-:-:S04]  /*27c0*/  IMAD.U32 R0, R0, 0x10000, RZ ;  /* 0x0001000000007824 */ /* 0x004fc800078e00ff */
[----:B------:R-:W-:-:S04]  /*27d0*/  FMUL.FTZ R0, R0, 1 ;  /* 0x3f80000000007820 */ /* 0x000fc80000410000 */
[----:B------:R0:W1:Y:S01]  /*27e0*/  F2F.F64.F32 R16, R0 ;  /* 0x0000000000107310 */ /* 0x0000620000201800 */
[----:B------:R-:W-:Y:S05]  /*27f0*/  BRA `(.L_x_25480) ;  /* 0x0000000400b07947 */ /* 0x000fea0003800000 */
.L_x_25487:
        /* <DEDUP_REMOVED lines=11> */
.L_x_25494:
        /* <DEDUP_REMOVED lines=21> */
.L_x_25496:
[----:B------:R-:W-:Y:S05]  /*2a00*/  BSYNC.RECONVERGENT B0 ;  /* 0x0000000000007941 */ /* 0x000fea0003800200 */
.L_x_25495:
[----:B------:R-:W-:Y:S01]  /*2a10*/  IMAD.SHL.U32 R0, R0, 0x100000, RZ ;  /* 0x0010000000007824 */ /* 0x000fe200078e00ff */
[----:B------:R-:W-:-:S04]  /*2a20*/  LEA R3, R3, 0x3b800000, 0x17 ;  /* 0x3b80000003037811 */ /* 0x000fc800078eb8ff */
[----:B------:R-:W-:-:S05]  /*2a30*/  LOP3.LUT R0, R3, R0, R7, 0xfe, !PT ;  /* 0x0000000003007212 */ /* 0x000fca00078efe07 */
[----:B------:R-:W-:-:S04]  /*2a40*/  FMUL.FTZ R0, R0, 1 ;  /* 0x3f80000000007820 */ /* 0x000fc80000410000 */
[----:B------:R0:W1:Y:S01]  /*2a50*/  F2F.F64.F32 R16, R0 ;  /* 0x0000000000107310 */ /* 0x0000620000201800 */
[----:B------:R-:W-:Y:S05]  /*2a60*/  BRA `(.L_x_25480) ;  /* 0x0000000400147947 */ /* 0x000fea0003800000 */
.L_x_25493:
        /* <DEDUP_REMOVED lines=21> */
.L_x_25498:
[----:B------:R-:W-:Y:S05]  /*2bc0*/  BSYNC.RECONVERGENT B0 ;  /* 0x0000000000007941 */ /* 0x000fea0003800200 */
.L_x_25497:
[----:B------:R-:W-:Y:S01]  /*2bd0*/  IMAD.SHL.U32 R0, R0, 0x200000, RZ ;  /* 0x0020000000007824 */ /* 0x000fe200078e00ff */
[----:B------:R-:W-:-:S04]  /*2be0*/  LEA R3, R3, 0x37800000, 0x17 ;  /* 0x3780000003037811 */ /* 0x000fc800078eb8ff */
[----:B------:R-:W-:-:S05]  /*2bf0*/  LOP3.LUT R0, R3, R0, R7, 0xfe, !PT ;  /* 0x0000000003007212 */ /* 0x000fca00078efe07 */
[----:B------:R-:W-:-:S04]  /*2c00*/  FMUL.FTZ R0, R0, 1 ;  /* 0x3f80000000007820 */ /* 0x000fc80000410000 */
[----:B------:R0:W1:Y:S01]  /*2c10*/  F2F.F64.F32 R16, R0 ;  /* 0x0000000000107310 */ /* 0x0000620000201800 */
[----:B------:R-:W-:Y:S05]  /*2c20*/  BRA `(.L_x_25480) ;  /* 0x0000000000a47947 */ /* 0x000fea0003800000 */
.L_x_25492:
        /* <DEDUP_REMOVED lines=18> */
.L_x_25479:
        /* <DEDUP_REMOVED lines=16> */
.L_x_25501:
[----:B------:R-:W-:Y:S01]  /*2e50*/  CS2R R16, SRZ ;  /* 0x0000000000107805 */ /* 0x000fe2000001ff00 */
[----:B------:R-:W-:Y:S06]  /*2e60*/  BRA `(.L_x_25480) ;  /* 0x0000000000147947 */ /* 0x000fec0003800000 */
.L_x_25500:
[----:B------:R-:W2:Y:S02]  /*2e70*/  LDG.E.64 R16, desc[UR36][R4.64] ;  /* 0x0000002404107981 */ /* 0x000ea4000c1e1b00 */
[----:B--2---:R-:W0:Y:S01]  /*2e80*/  I2F.F64.U64 R16, R16 ;  /* 0x0000001000107312 */ /* 0x004e220000301800 */
[----:B------:R-:W-:Y:S05]  /*2e90*/  BRA `(.L_x_25480) ;  /* 0x0000000000087947 */ /* 0x000fea0003800000 */
.L_x_25499:
[----:B------:R-:W2:Y:S02]  /*2ea0*/  LDG.E R4, desc[UR36][R4.64] ;  /* 0x0000002404047981 */ /* 0x000ea4000c1e1900 */
[----:B--2---:R0:W1:Y:S02]  /*2eb0*/  I2F.F64.U32 R16, R4 ;  /* 0x0000000400107312 */ /* 0x0040640000201800 */
.L_x_25480:
[----:B------:R-:W-:Y:S05]  /*2ec0*/  BSYNC.RECONVERGENT B6 ;  /* 0x0000000000067941 */ /* 0x000fea0003800200 */
.L_x_25474:
[----:B------:R-:W-:-:S07]  /*2ed0*/  VIADD R2, R2, 0x80 ;  /* 0x0000008002027836 */ /* 0x000fce0000000000 */
.L_x_25473:
[----:B------:R-:W-:Y:S05]  /*2ee0*/  BSYNC.RECONVERGENT B7 ;  /* 0x0000000000077941 */ /* 0x000fea0003800200 */
.L_x_25472:
        /* <DEDUP_REMOVED lines=24> */
.L_x_25507:
[----:B------:R-:W2:Y:S02]  /*3070*/  LDG.E.U8 R2, desc[UR36][R2.64] ;  /* 0x0000002402027981 */ /* 0x000ea4000c1e1100 */
[----:B--2---:R0:W1:Y:S01]  /*3080*/  I2F.F64.U16 R30, R2 ;  /* 0x00000002001e7312 */ /* 0x0040620000101800 */
[----:B------:R-:W-:Y:S05]  /*3090*/  BRA `(.L_x_25503) ;  /* 0x0000000c00547947 */ /* 0x000fea0003800000 */
.L_x_25506:
        /* <DEDUP_REMOVED lines=9> */
.L_x_25510:
[----:B------:R-:W2:Y:S02]  /*3130*/  LDG.E R2, desc[UR36][R2.64] ;  /* 0x0000002402027981 */ /* 0x000ea4000c1e1900 */
[----:B--2---:R0:W1:Y:S01]  /*3140*/  I2F.F64 R30, R2 ;  /* 0x00000002001e7312 */ /* 0x0040620000201c00 */
[----:B------:R-:W-:Y:S05]  /*3150*/  BRA `(.L_x_25503) ;  /* 0x0000000c00247947 */ /* 0x000fea0003800000 */
.L_x_25509:
[----:B------:R-:W2:Y:S02]  /*3160*/  LDG.E.U16 R2, desc[UR36][R2.64] ;  /* 0x0000002402027981 */ /* 0x000ea4000c1e1500 */
[----:B--2---:R0:W1:Y:S01]  /*3170*/  I2F.F64.S16 R30, R2 ;  /* 0x00000002001e7312 */ /* 0x0040620000101c00 */
[----:B------:R-:W-:Y:S05]  /*3180*/  BRA `(.L_x_25503) ;  /* 0x0000000c00187947 */ /* 0x000fea0003800000 */
.L_x_25505:
        /* <DEDUP_REMOVED lines=10> */
.L_x_25512:
[----:B------:R-:W2:Y:S02]  /*3230*/  LDG.E.U16 R0, desc[UR36][R2.64] ;  /* 0x0000002402007981 */ /* 0x000ea4000c1e1500 */
[----:B--2---:R-:W-:-:S05]  /*3240*/  HADD2.F32 R0, -RZ, R0.H0_H0 ;  /* 0x20000000ff007230 */ /* 0x004fca0000004100 */
[----:B------:R-:W-:-:S04]  /*3250*/  FMUL.FTZ R0, R0, 1 ;  /* 0x3f80000000007820 */ /* 0x000fc80000410000 */
[----:B------:R0:W1:Y:S01]  /*3260*/  F2F.F64.F32 R30, R0 ;  /* 0x00000000001e7310 */ /* 0x0000620000201800 */
[----:B------:R-:W-:Y:S05]  /*3270*/  BRA `(.L_x_25503) ;  /* 0x0000000800dc7947 */ /* 0x000fea0003800000 */
.L_x_25511:
        /* <DEDUP_REMOVED lines=10> */
.L_x_25514:
[----:B------:R-:W2:Y:S02]  /*3320*/  LDG.E.U16 R2, desc[UR36][R2.64] ;  /* 0x0000002402027981 */ /* 0x000ea4000c1e1500 */
[----:B--2---:R-:W-:-:S05]  /*3330*/  HADD2.F32 R0, -RZ, R2.H0_H0 ;  /* 0x20000002ff007230 */ /* 0x004fca0000004100 */
[----:B------:R-:W-:-:S04]  /*3340*/  FMUL.FTZ R0, R0, 1 ;  /* 0x3f80000000007820 */ /* 0x000fc80000410000 */
[----:B------:R0:W1:Y:S01]  /*3350*/  F2F.F64.F32 R30, R0 ;  /* 0x00000000001e7310 */ /* 0x0000620000201800 */
[----:B------:R-:W-:Y:S05]  /*3360*/  BRA `(.L_x_25503) ;  /* 0x0000000800a07947 */ /* 0x000fea0003800000 */
.L_x_25513:
[----:B------:R0:W5:Y:S01]  /*3370*/  LDG.E.64 R30, desc[UR36][R2.64] ;  /* 0x00000024021e7981 */ /* 0x000162000c1e1b00 */
[----:B------:R-:W-:Y:S05]  /*3380*/  BRA `(.L_x_25503) ;  /* 0x0000000800987947 */ /* 0x000fea0003800000 */
.L_x_25504:
        /* <DEDUP_REMOVED lines=13> */
.L_x_25517:
[----:B------:R0:W5:Y:S01]  /*3460*/  LDG.E.64 R30, desc[UR36][R2.64] ;  /* 0x00000024021e7981 */ /* 0x000162000c1e1b00 */
[----:B------:R-:W-:Y:S05]  /*3470*/  BRA `(.L_x_25503) ;  /* 0x00000008005c7947 */ /* 0x000fea0003800000 */
.L_x_25516:
        /* <DEDUP_REMOVED lines=27> */
.L_x_25519:
        /* <DEDUP_REMOVED lines=14> */
.L_x_25518:
[----:B------:R-:W2:Y:S02]  /*3710*/  LDG.E.U16 R0, desc[UR36][R2.64] ;  /* 0x0000002402007981 */ /* 0x000ea4000c1e1500 */
[----:B--2---:R-:W-:-:S04]  /*3720*/  IMAD.U32 R0, R0, 0x10000, RZ ;  /* 0x0001000000007824 */ /* 0x004fc800078e00ff */
[----:B------:R-:W-:-:S04]  /*3730*/  FMUL.FTZ R0, R0, 1 ;  /* 0x3f80000000007820 */ /* 0x000fc80000410000 */
[----:B------:R0:W1:Y:S01]  /*3740*/  F2F.F64.F32 R30, R0 ;  /* 0x00000000001e7310 */ /* 0x0000620000201800 */
[----:B------:R-:W-:Y:S05]  /*3750*/  BRA `(.L_x_25503) ;  /* 0x0000000400a47947 */ /* 0x000fea0003800000 */
.L_x_25515:
        /* <DEDUP_REMOVED lines=11> */
.L_x_25522:
        /* <DEDUP_REMOVED lines=20> */
.L_x_25524:
[----:B------:R-:W-:Y:S05]  /*3950*/  BSYNC.RECONVERGENT B0 ;  /* 0x0000000000007941 */ /* 0x000fea0003800200 */
.L_x_25523:
[----:B------:R-:W-:Y:S01]  /*3960*/  IMAD.SHL.U32 R0, R0, 0x100000, RZ ;  /* 0x0010000000007824 */ /* 0x000fe200078e00ff */
[----:B------:R-:W-:-:S04]  /*3970*/  LEA R2, R2, 0x3b800000, 0x17 ;  /* 0x3b80000002027811 */ /* 0x000fc800078eb8ff */
[----:B------:R-:W-:-:S05]  /*3980*/  LOP3.LUT R0, R2, R0, R7, 0xfe, !PT ;  /* 0x0000000002007212 */ /* 0x000fca00078efe07 */
[----:B------:R-:W-:-:S04]  /*3990*/  FMUL.FTZ R0, R0, 1 ;  /* 0x3f80000000007820 */ /* 0x000fc80000410000 */
[----:B------:R0:W1:Y:S01]  /*39a0*/  F2F.F64.F32 R30, R0 ;  /* 0x00000000001e7310 */ /* 0x0000620000201800 */
[----:B------:R-:W-:Y:S05]  /*39b0*/  BRA `(.L_x_25503) ;  /* 0x00000004000c7947 */ /* 0x000fea0003800000 */
.L_x_25521:
        /* <DEDUP_REMOVED lines=20> */
.L_x_25526:
[----:B------:R-:W-:Y:S05]  /*3b00*/  BSYNC.RECONVERGENT B0 ;  /* 0x0000000000007941 */ /* 0x000fea0003800200 */
.L_x_25525:
[----:B------:R-:W-:Y:S01]  /*3b10*/  IMAD.SHL.U32 R0, R0, 0x200000, RZ ;  /* 0x0020000000007824 */ /* 0x000fe200078e00ff */
[----:B------:R-:W-:-:S04]  /*3b20*/  LEA R2, R2, 0x37800000, 0x17 ;  /* 0x3780000002027811 */ /* 0x000fc800078eb8ff */
[----:B------:R-:W-:-:S05]  /*3b30*/  LOP3.LUT R0, R2, R0, R7, 0xfe, !PT ;  /* 0x0000000002007212 */ /* 0x000fca00078efe07 */
[----:B------:R-:W-:-:S04]  /*3b40*/  FMUL.FTZ R0, R0, 1 ;  /* 0x3f80000000007820 */ /* 0x000fc80000410000 */
[----:B------:R0:W1:Y:S01]  /*3b50*/  F2F.F64.F32 R30, R0 ;  /* 0x00000000001e7310 */ /* 0x0000620000201800 */
[----:B------:R-:W-:Y:S05]  /*3b60*/  BRA `(.L_x_25503) ;  /* 0x0000000000a07947 */ /* 0x000fea0003800000 */
.L_x_25520:
        /* <DEDUP_REMOVED lines=18> */
.L_x_25508:
        /* <DEDUP_REMOVED lines=16> */
.L_x_25529:
[----:B------:R-:W-:Y:S05]  /*3d90*/  BRA `(.L_x_25503) ;  /* 0x0000000000147947 */ /* 0x000fea0003800000 */
.L_x_25528:
[----:B------:R-:W2:Y:S02]  /*3da0*/  LDG.E.64 R30, desc[UR36][R2.64] ;  /* 0x00000024021e7981 */ /* 0x000ea4000c1e1b00 */
[----:B--2---:R-:W0:Y:S01]  /*3db0*/  I2F.F64.U64 R30, R30 ;  /* 0x0000001e001e7312 */ /* 0x004e220000301800 */
[----:B------:R-:W-:Y:S05]  /*3dc0*/  BRA `(.L_x_25503) ;  /* 0x0000000000087947 */ /* 0x000fea0003800000 */
.L_x_25527:
[----:B------:R-:W2:Y:S02]  /*3dd0*/  LDG.E R2, desc[UR36][R2.64] ;  /* 0x0000002402027981 */ /* 0x000ea4000c1e1900 */
[----:B--2---:R0:W1:Y:S02]  /*3de0*/  I2F.F64.U32 R30, R2 ;  /* 0x00000002001e7312 */ /* 0x0040640000201800 */
.L_x_25503:
[----:B------:R-:W-:Y:S05]  /*3df0*/  BSYNC.RECONVERGENT B6 ;  /* 0x0000000000067941 */ /* 0x000fea0003800200 */
.L_x_25502:
[----:B------:R-:W-:Y:S01]  /*3e00*/  ISETP.GE.AND P0, PT, R22, R19, PT ;  /* 0x000000131600720c */ /* 0x000fe20003f06270 */
[----:B------:R-:W-:-:S12]  /*3e10*/  BSSY.RECONVERGENT B0, `(.L_x_25530) ;  /* 0x0000014000007945 */ /* 0x000fd80003800200 */
[----:B------:R-:W-:Y:S05]  /*3e20*/  @P0 BRA `(.L_x_25531) ;  /* 0x0000000000480947 */ /* 0x000fea0003800000 */
[----:B0-2-45:R-:W0:Y:S01]  /*3e30*/  MUFU.RSQ64H R5, R27 ;  /* 0x0000001b00057308 */ /* 0x035e220000001c00 */
[----:B-1----:R-:W-:Y:S02]  /*3e40*/  IMAD.MOV.U32 R4, RZ, RZ, RZ ;  /* 0x000000ffff047224 */ /* 0x002fe400078e00ff */
[----:B------:R-:W-:Y:S02]  /*3e50*/  VIADD R0, R27, 0xfff00000 ;  /* 0xfff000001b007836 */ /* 0x000fe40000000000 */
[----:B------:R-:W-:Y:S02]  /*3e60*/  IMAD.MOV.U32 R6, RZ, RZ, 0x0 ;  /* 0x00000000ff067424 */ /* 0x000fe400078e00ff */
[----:B------:R-:W-:Y:S01]  /*3e70*/  IMAD.MOV.U32 R7, RZ, RZ, 0x3fd80000 ;  /* 0x3fd80000ff077424 */ /* 0x000fe200078e00ff */
[----:B------:R-:W-:Y:S01]  /*3e80*/  ISETP.GE.U32.AND P0, PT, R0, 0x7fe00000, PT ;  /* 0x7fe000000000780c */ /* 0x000fe20003f06070 */
[----:B0-----:R-:W-:-:S08]  /*3e90*/  DMUL R2, R4, R4 ;  /* 0x0000000404027228 */ /* 0x001fd00000000000 */
[----:B------:R-:W-:-:S08]  /*3ea0*/  DFMA R2, -R2, R26, 1 ;  /* 0x3ff000000202742b */ /* 0x000fd0000000011a */
[----:B------:R-:W-:Y:S02]  /*3eb0*/  DFMA R6, R2, R6, 0.5 ;  /* 0x3fe000000206742b */ /* 0x000fe40000000006 */
[----:B------:R-:W-:-:S08]  /*3ec0*/  DMUL R2, R4, R2 ;  /* 0x0000000204027228 */ /* 0x000fd00000000000 */
[----:B------:R-:W-:Y:S01]  /*3ed0*/  DFMA R4, R6, R2, R4 ;  /* 0x000000020604722b */ /* 0x000fe20000000004 */
[----:B------:R-:W-:Y:S10]  /*3ee0*/  @!P0 BRA `(.L_x_25531) ;  /* 0x0000000000188947 */ /* 0x000ff40003800000 */
[----:B------:R-:W-:Y:S01]  /*3ef0*/  IMAD.MOV.U32 R10, RZ, RZ, R26 ;  /* 0x000000ffff0a7224 */ /* 0x000fe200078e001a */
[----:B------:R-:W-:Y:S01]  /*3f00*/  MOV R0, 0x3f30 ;  /* 0x00003f3000007802 */ /* 0x000fe20000000f00 */
[----:B------:R-:W-:-:S07]  /*3f10*/  IMAD.MOV.U32 R11, RZ, RZ, R27 ;  /* 0x000000ffff0b7224 */ /* 0x000fce00078e001b */
[----:B---3--:R-:W-:Y:S05]  /*3f20*/  CALL.REL.NOINC `($__internal_8_$__cuda_sm20_drsqrt_f64_slowpath_v2) ;  /* 0x0000004800c87944 */ /* 0x008fea0003c00000 */
[----:B------:R-:W-:Y:S02]  /*3f30*/  IMAD.MOV.U32 R4, RZ, RZ, R6 ;  /* 0x000000ffff047224 */ /* 0x000fe400078e0006 */
[----:B------:R-:W-:-:S07]  /*3f40*/  IMAD.MOV.U32 R5, RZ, RZ, R7 ;  /* 0x000000ffff057224 */ /* 0x000fce00078e0007 */
.L_x_25531:
[----:B------:R-:W-:Y:S05]  /*3f50*/  BSYNC.RECONVERGENT B0 ;  /* 0x0000000000007941 */ /* 0x000fea0003800200 */
.L_x_25530:
[----:B--2-45:R-:W-:Y:S01]  /*3f60*/  VIADD R26, R22, 0x80 ;  /* 0x00000080161a7836 */ /* 0x034fe20000000000 */
[----:B------:R-:W-:Y:S04]  /*3f70*/  BSSY.RECONVERGENT B0, `(.L_x_25532) ;  /* 0x0000015000007945 */ /* 0x000fe80003800200 */
[----:B------:R-:W-:-:S13]  /*3f80*/  ISETP.GE.AND P0, PT, R26, R19, PT ;  /* 0x000000131a00720c */ /* 0x000fda0003f06270 */
[----:B------:R-:W-:Y:S05]  /*3f90*/  @P0 BRA `(.L_x_25533) ;  /* 0x0000000000480947 */ /* 0x000fea0003800000 */
[----:B01-3--:R-:W0:Y:S01]  /*3fa0*/  MUFU.RSQ64H R29, R25 ;  /* 0x00000019001d7308 */ /* 0x00be220000001c00 */
[----:B------:R-:W-:Y:S02]  /*3fb0*/  IMAD.MOV.U32 R28, RZ, RZ, RZ ;  /* 0x000000ffff1c7224 */ /* 0x000fe400078e00ff */
        /* <DEDUP_REMOVED lines=13> */
[----:B------:R-:W-:Y:S05]  /*4090*/  CALL.REL.NOINC `($__internal_8_$__cuda_sm20_drsqrt_f64_slowpath_v2) ;  /* 0x00000048006c7944 */ /* 0x000fea0003c00000 */
[----:B------:R-:W-:Y:S02]  /*40a0*/  IMAD.MOV.U32 R28, RZ, RZ, R6 ;  /* 0x000000ffff1c7224 */ /* 0x000fe400078e0006 */
[----:B------:R-:W-:-:S07]  /*40b0*/  IMAD.MOV.U32 R29, RZ, RZ, R7 ;  /* 0x000000ffff1d7224 */ /* 0x000fce00078e0007 */
.L_x_25533:
[----:B------:R-:W-:Y:S05]  /*40c0*/  BSYNC.RECONVERGENT B0 ;  /* 0x0000000000007941 */ /* 0x000fea0003800200 */
.L_x_25532:
[----:B0-----:R-:W-:Y:S01]  /*40d0*/  VIADD R0, R22, 0x100 ;  /* 0x0000010016007836 */ /* 0x001fe20000000000 */
[----:B------:R-:W-:Y:S04]  /*40e0*/  BSSY.RECONVERGENT B0, `(.L_x_25534) ;  /* 0x0000015000007945 */ /* 0x000fe80003800200 */
[----:B------:R-:W-:-:S13]  /*40f0*/  ISETP.GE.AND P0, PT, R0, R19, PT ;  /* 0x000000130000720c */ /* 0x000fda0003f06270 */
[----:B------:R-:W-:Y:S05]  /*4100*/  @P0 BRA `(.L_x_25535) ;  /* 0x0000000000480947 */ /* 0x000fea0003800000 */
[----:B-1-3--:R-:W0:Y:S01]  /*4110*/  MUFU.RSQ64H R25, R17 ;  /* 0x0000001100197308 */ /* 0x00ae220000001c00 */
        /* <DEDUP_REMOVED lines=17> */
.L_x_25535:
[----:B------:R-:W-:Y:S05]  /*4230*/  BSYNC.RECONVERGENT B0 ;  /* 0x0000000000007941 */ /* 0x000fea0003800200 */
.L_x_25534:
[----:B------:R-:W-:Y:S01]  /*4240*/  VIADD R0, R22, 0x180 ;  /* 0x0000018016007836 */ /* 0x000fe20000000000 */
[----:B------:R-:W-:Y:S04]  /*4250*/  BSSY.RECONVERGENT B0, `(.L_x_25536) ;  /* 0x0000015000007945 */ /* 0x000fe80003800200 */
[----:B------:R-:W-:-:S13]  /*4260*/  ISETP.GE.AND P0, PT, R0, R19, PT ;  /* 0x000000130000720c */ /* 0x000fda0003f06270 */
[----:B------:R-:W-:Y:S05]  /*4270*/  @P0 BRA `(.L_x_25537) ;  /* 0x0000000000480947 */ /* 0x000fea0003800000 */
[----:B-1----:R-:W0:Y:S01]  /*4280*/  MUFU.RSQ64H R17, R31 ;  /* 0x0000001f00117308 */ /* 0x002e220000001c00 */
        /* <DEDUP_REMOVED lines=17> */
.L_x_25537:
[----:B------:R-:W-:Y:S05]  /*43a0*/  BSYNC.RECONVERGENT B0 ;  /* 0x0000000000007941 */ /* 0x000fea0003800200 */
.L_x_25536:
[----:B------:R-:W0:Y:S01]  /*43b0*/  LDC.U8 R2, c[0x0][0x3a4] ;  /* 0x0000e900ff027b82 */ /* 0x000e220000000000 */
[----:B------:R-:W-:Y:S01]  /*43c0*/  ISETP.GE.AND P0, PT, R22, R19, PT ;  /* 0x000000131600720c */ /* 0x000fe20003f06270 */
[----:B------:R-:W-:Y:S04]  /*43d0*/  BSSY.RECONVERGENT B7, `(.L_x_25538) ;  /* 0x0000354000077945 */ /* 0x000fe80003800200 */
[----:B------:R-:W-:Y:S08]  /*43e0*/  BSSY.RELIABLE B6, `(.L_x_25539) ;  /* 0x0000240000067945 */ /* 0x000ff00003800100 */
[----:B------:R-:W-:Y:S05]  /*43f0*/  @P0 BRA `(.L_x_25540) ;  /* 0x0000002000ec0947 */ /* 0x000fea0003800000 */
[----:B------:R-:W2:Y:S01]  /*4400*/  LDCU UR4, c[0x0][0x3a8] ;  /* 0x00007500ff0477ac */ /* 0x000ea20008000800 */
[----:B------:R-:W4:Y:S01]  /*4410*/  LDC.64 R8, c[0x0][0x388] ;  /* 0x0000e200ff087b82 */ /* 0x000f220000000a00 */
[----:B------:R-:W-:Y:S01]  /*4420*/  IMAD R0, R18, 0x200, R22 ;  /* 0x0000020012007824 */ /* 0x000fe200078e0216 */
[----:B0-----:R-:W-:-:S03]  /*4430*/  PRMT R6, R2, 0x9910, RZ ;  /* 0x0000991002067816 */ /* 0x001fc600000000ff */
[----:B--2---:R-:W-:Y:S02]  /*4440*/  IMAD R3, R0, UR4, RZ ;  /* 0x0000000400037c24 */ /* 0x004fe4000f8e02ff */
[----:B------:R-:W-:-:S05]  /*4450*/  IMAD.MOV.U32 R0, RZ, RZ, R6 ;  /* 0x000000ffff007224 */ /* 0x000fca00078e0006 */
[----:B------:R-:W-:Y:S02]  /*4460*/  ISETP.GT.AND P0, PT, R0, 0x9, PT ;  /* 0x000000090000780c */ /* 0x000fe40003f04270 */
[----:B----4-:R-:W-:-:S05]  /*4470*/  IADD3 R8, P1, PT, R3, R8, RZ ;  /* 0x0000000803087210 */ /* 0x010fca0007f3e0ff */
        /* <DEDUP_REMOVED lines=14> */
.L_x_25544:
[----:B-1----:R-:W0:Y:S01]  /*4560*/  F2I.S64.F64.TRUNC R4, R4 ;  /* 0x0000000400047311 */ /* 0x002e22000030d900 */
[----:B------:R-:W-:Y:S02]  /*4570*/  IMAD.MOV.U32 R22, RZ, RZ, R26 ;  /* 0x000000ffff167224 */ /* 0x000fe400078e001a */
[----:B0-----:R-:W-:-:S05]  /*4580*/  IMAD.MOV.U32 R3, RZ, RZ, R4 ;  /* 0x000000ffff037224 */ /* 0x001fca00078e0004 */
[----:B------:R0:W-:Y:S01]  /*4590*/  STG.E.U8 desc[UR36][R8.64], R3 ;  /* 0x0000000308007986 */ /* 0x0001e2000c101124 */
[----:B------:R-:W-:Y:S05]  /*45a0*/  BRA `(.L_x_25546) ;  /* 0x00000010002c7947 */ /* 0x000fea0003800000 */
.L_x_25543:
[----:B------:R-:W-:-:S13]  /*45b0*/  ISETP.NE.AND P0, PT, R0, 0x2, PT ;  /* 0x000000020000780c */ /* 0x000fda0003f05270 */
[----:B------:R-:W-:Y:S05]  /*45c0*/  @!P0 BRA `(.L_x_25547) ;  /* 0x0000000000308947 */ /* 0x000fea0003800000 */
[----:B------:R-:W-:-:S13]  /*45d0*/  ISETP.NE.AND P0, PT, R0, 0x3, PT ;  /* 0x000000030000780c */ /* 0x000fda0003f05270 */
[----:B------:R-:W-:Y:S05]  /*45e0*/  @!P0 BRA `(.L_x_25548) ;  /* 0x0000000000188947 */ /* 0x000fea0003800000 */
[----:B------:R-:W-:-:S13]  /*45f0*/  ISETP.NE.AND P0, PT, R0, 0x4, PT ;  /* 0x000000040000780c */ /* 0x000fda0003f05270 */
[----:B------:R-:W-:Y:S05]  /*4600*/  @P0 BRA `(.L_x_25545) ;  /* 0x0000000c005c0947 */ /* 0x000fea0003800000 */
[----:B-1----:R-:W0:Y:S01]  /*4610*/  F2I.S64.F64.TRUNC R4, R4 ;  /* 0x0000000400047311 */ /* 0x002e22000030d900 */
[----:B------:R-:W-:Y:S01]  /*4620*/  IMAD.MOV.U32 R22, RZ, RZ, R26 ;  /* 0x000000ffff167224 */ /* 0x000fe200078e001a */
[----:B0-----:R0:W-:Y:S01]  /*4630*/  STG.E.64 desc[UR36][R8.64], R4 ;  /* 0x0000000408007986 */ /* 0x0011e2000c101b24 */
[----:B------:R-:W-:Y:S05]  /*4640*/  BRA `(.L_x_25546) ;  /* 0x0000001000047947 */ /* 0x000fea0003800000 */
.L_x_25548:
[----:B------:R-:W0:Y:S01]  /*4650*/  F2I.F64.TRUNC R5, R4 ;  /* 0x0000000400057311 */ /* 0x000e22000030d100 */
[----:B------:R-:W-:Y:S01]  /*4660*/  IMAD.MOV.U32 R22, RZ, RZ, R26 ;  /* 0x000000ffff167224 */ /* 0x000fe200078e001a */
[----:B0-----:R0:W-:Y:S01]  /*4670*/  STG.E desc[UR36][R8.64], R5 ;  /* 0x0000000508007986 */ /* 0x0011e2000c101924 */
[----:B------:R-:W-:Y:S05]  /*4680*/  BRA `(.L_x_25546) ;  /* 0x0000000c00f47947 */ /* 0x000fea0003800000 */
.L_x_25547:
[----:B------:R-:W0:Y:S01]  /*4690*/  F2I.F64.TRUNC R5, R4 ;  /* 0x0000000400057311 */ /* 0x000e22000030d100 */
[----:B------:R-:W-:Y:S01]  /*46a0*/  IMAD.MOV.U32 R22, RZ, RZ, R26 ;  /* 0x000000ffff167224 */ /* 0x000fe200078e001a */
[----:B0-----:R0:W-:Y:S01]  /*46b0*/  STG.E.U16 desc[UR36][R8.64], R5 ;  /* 0x0000000508007986 */ /* 0x0011e2000c101524 */
[----:B------:R-:W-:Y:S05]  /*46c0*/  BRA `(.L_x_25546) ;  /* 0x0000000c00e47947 */ /* 0x000fea0003800000 */
.L_x_25542:
        /* <DEDUP_REMOVED lines=14> */
.L_x_25550:
        /* <DEDUP_REMOVED lines=9> */
.L_x_25549:
        /* <DEDUP_REMOVED lines=15> */
.L_x_25552:
        /* <DEDUP_REMOVED lines=10> */
.L_x_25551:
[----:B------:R0:W-:Y:S01]  /*49d0*/  STG.E.64 desc[UR36][R8.64], R4 ;  /* 0x0000000408007986 */ /* 0x0001e2000c101b24 */
[----:B------:R-:W-:Y:S01]  /*49e0*/  IMAD.MOV.U32 R22, RZ, RZ, R26 ;  /* 0x000000ffff167224 */ /* 0x000fe200078e001a */
[----:B------:R-:W-:Y:S06]  /*49f0*/  BRA `(.L_x_25546) ;  /* 0x0000000c00187947 */ /* 0x000fec0003800000 */
.L_x_25541:
        /* <DEDUP_REMOVED lines=13> */
.L_x_25555:
[----:B------:R-:W-:Y:S01]  /*4ad0*/  CS2R R6, SRZ ;  /* 0x0000000000067805 */ /* 0x000fe2000001ff00 */
[----:B------:R-:W-:-:S04]  /*4ae0*/  IMAD.MOV.U32 R22, RZ, RZ, R26 ;  /* 0x000000ffff167224 */ /* 0x000fc800078e001a */
[----:B------:R0:W-:Y:S01]  /*4af0*/  STG.E.128 desc[UR36][R8.64], R4 ;  /* 0x0000000408007986 */ /* 0x0001e2000c101d24 */
[----:B------:R-:W-:Y:S05]  /*4b00*/  BRA `(.L_x_25546) ;  /* 0x0000000800d47947 */ /* 0x000fea0003800000 */
.L_x_25554:
        /* <DEDUP_REMOVED lines=23> */
.L_x_25559:
[----:B------:R-:W-:Y:S05]  /*4c80*/  BSYNC.RECONVERGENT B0 ;  /* 0x0000000000007941 */ /* 0x000fea0003800200 */
.L_x_25558:
[----:B------:R-:W-:Y:S01]  /*4c90*/  LOP3.LUT R7, R0, 0x80, R7, 0xf8, !PT ;  /* 0x0000008000077812 */ /* 0x000fe200078ef807 */
[----:B------:R-:W-:-:S04]  /*4ca0*/  IMAD.MOV.U32 R22, RZ, RZ, R26 ;  /* 0x000000ffff167224 */ /* 0x000fc800078e001a */
[----:B------:R0:W-:Y:S01]  /*4cb0*/  STG.E.U8 desc[UR36][R8.64], R7 ;  /* 0x0000000708007986 */ /* 0x0001e2000c101124 */
[----:B------:R-:W-:Y:S05]  /*4cc0*/  BRA `(.L_x_25546) ;  /* 0x0000000800647947 */ /* 0x000fea0003800000 */
.L_x_25557:
        /* <DEDUP_REMOVED lines=19> */
.L_x_25561:
[----:B------:R-:W-:Y:S05]  /*4e00*/  BSYNC.RECONVERGENT B0 ;  /* 0x0000000000007941 */ /* 0x000fea0003800200 */
.L_x_25560:
[----:B------:R-:W-:Y:S01]  /*4e10*/  LOP3.LUT R7, R0, 0x80, R7, 0xf8, !PT ;  /* 0x0000008000077812 */ /* 0x000fe200078ef807 */
[----:B------:R-:W-:-:S04]  /*4e20*/  IMAD.MOV.U32 R22, RZ, RZ, R26 ;  /* 0x000000ffff167224 */ /* 0x000fc800078e001a */
[----:B------:R0:W-:Y:S01]  /*4e30*/  STG.E.U8 desc[UR36][R8.64], R7 ;  /* 0x0000000708007986 */ /* 0x0001e2000c101124 */
[----:B------:R-:W-:Y:S05]  /*4e40*/  BRA `(.L_x_25546) ;  /* 0x0000000800047947 */ /* 0x000fea0003800000 */
.L_x_25556:
        /* <DEDUP_REMOVED lines=9> */
.L_x_25553:
        /* <DEDUP_REMOVED lines=12> */
.L_x_25564:
        /* <DEDUP_REMOVED lines=17> */
.L_x_25567:
[----:B------:R-:W-:-:S04]  /*50b0*/  SHF.R.U32.HI R0, RZ, 0x14, R7 ;  /* 0x00000014ff007819 */ /* 0x000fc80000011607 */
[----:B------:R-:W-:-:S04]  /*50c0*/  LOP3.LUT R0, R0, 0x1, RZ, 0xc0, !PT ;  /* 0x0000000100007812 */ /* 0x000fc800078ec0ff */
[----:B------:R-:W-:-:S04]  /*50d0*/  IADD3 R0, PT, PT, R7, 0x487ffff, R0 ;  /* 0x0487ffff07007810 */ /* 0x000fc80007ffe000 */
[----:B------:R-:W-:-:S04]  /*50e0*/  SHF.R.U32.HI R0, RZ, 0x14, R0 ;  /* 0x00000014ff007819 */ /* 0x000fc80000011600 */
[----:B------:R-:W-:-:S07]  /*50f0*/  LOP3.LUT R3, R0, 0xff, RZ, 0xc0, !PT ;  /* 0x000000ff00037812 */ /* 0x000fce00078ec0ff */
.L_x_25568:
[----:B------:R-:W-:-:S04]  /*5100*/  SHF.R.U32.HI R0, RZ, 0x18, R7 ;  /* 0x00000018ff007819 */ /* 0x000fc80000011607 */
[----:B------:R-:W-:-:S07]  /*5110*/  LOP3.LUT R0, R3, 0x80, R0, 0xf8, !PT ;  /* 0x0000008003007812 */ /* 0x000fce00078ef800 */
.L_x_25566:
[----:B------:R-:W-:Y:S05]  /*5120*/  BSYNC.RECONVERGENT B0 ;  /* 0x0000000000007941 */ /* 0x000fea0003800200 */
.L_x_25565:
[----:B------:R2:W-:Y:S01]  /*5130*/  STG.E.U8 desc[UR36][R8.64], R0 ;  /* 0x0000000008007986 */ /* 0x0005e2000c101124 */
[----:B------:R-:W-:Y:S01]  /*5140*/  IMAD.MOV.U32 R22, RZ, RZ, R26 ;  /* 0x000000ffff167224 */ /* 0x000fe200078e001a */
[----:B------:R-:W-:Y:S06]  /*5150*/  BRA `(.L_x_25546) ;  /* 0x0000000400407947 */ /* 0x000fec0003800000 */
.L_x_25563:
        /* <DEDUP_REMOVED lines=17> */
.L_x_25571:
[----:B------:R-:W-:-:S04]  /*5270*/  SHF.R.U32.HI R0, RZ, 0x15, R7 ;  /* 0x00000015ff007819 */ /* 0x000fc80000011607 */
[----:B------:R-:W-:-:S04]  /*5280*/  LOP3.LUT R0, R0, 0x1, RZ, 0xc0, !PT ;  /* 0x0000000100007812 */ /* 0x000fc800078ec0ff */
[----:B------:R-:W-:-:S04]  /*5290*/  IADD3 R0, PT, PT, R7, 0x88fffff, R0 ;  /* 0x088fffff07007810 */ /* 0x000fc80007ffe000 */
[----:B------:R-:W-:-:S04]  /*52a0*/  SHF.R.U32.HI R0, RZ, 0x15, R0 ;  /* 0x00000015ff007819 */ /* 0x000fc80000011600 */
[----:B------:R-:W-:-:S07]  /*52b0*/  LOP3.LUT R3, R0, 0xff, RZ, 0xc0, !PT ;  /* 0x000000ff00037812 */ /* 0x000fce00078ec0ff */
.L_x_25572:
[----:B------:R-:W-:-:S04]  /*52c0*/  SHF.R.U32.HI R0, RZ, 0x18, R7 ;  /* 0x00000018ff007819 */ /* 0x000fc80000011607 */
[----:B------:R-:W-:-:S07]  /*52d0*/  LOP3.LUT R0, R3, 0x80, R0, 0xf8, !PT ;  /* 0x0000008003007812 */ /* 0x000fce00078ef800 */
.L_x_25570:
[----:B------:R-:W-:Y:S05]  /*52e0*/  BSYNC.RECONVERGENT B0 ;  /* 0x0000000000007941 */ /* 0x000fea0003800200 */
.L_x_25569:
[----:B------:R4:W-:Y:S01]  /*52f0*/  STG.E.U8 desc[UR36][R8.64], R0 ;  /* 0x0000000008007986 */ /* 0x0009e2000c101124 */
[----:B------:R-:W-:Y:S01]  /*5300*/  IMAD.MOV.U32 R22, RZ, RZ, R26 ;  /* 0x000000ffff167224 */ /* 0x000fe200078e001a */
[----:B------:R-:W-:Y:S06]  /*5310*/  BRA `(.L_x_25546) ;  /* 0x0000000000d07947 */ /* 0x000fec0003800000 */
.L_x_25562:
[----:B------:R-:W-:-:S13]  /*5320*/  ISETP.NE.AND P0, PT, R0, 0x1c, PT ;  /* 0x0000001c0000780c */ /* 0x000fda0003f05270 */
[----:B------:R-:W-:Y:S05]  /*5330*/  @!P0 BRA `(.L_x_25573) ;  /* 0x0000000000bc8947 */ /* 0x000fea0003800000 */
[----:B------:R-:W-:-:S13]  /*5340*/  ISETP.NE.AND P0, PT, R0, 0x1d, PT ;  /* 0x0000001d0000780c */ /* 0x000fda0003f05270 */
[----:B------:R-:W-:Y:S05]  /*5350*/  @!P0 BRA `(.L_x_25574) ;  /* 0x0000000000a48947 */ /* 0x000fea0003800000 */
[----:B------:R-:W-:-:S13]  /*5360*/  ISETP.NE.AND P0, PT, R0, 0x2c, PT ;  /* 0x0000002c0000780c */ /* 0x000fda0003f05270 */
[----:B------:R-:W-:Y:S05]  /*5370*/  @!P0 BRA `(.L_x_25575) ;  /* 0x0000000000488947 */ /* 0x000fea0003800000 */
.L_x_25545:
[----:B------:R-:W-:Y:S01]  /*5380*/  MOV R14, 0x1c0 ;  /* 0x000001c0000e7802 */ /* 0x000fe20000000f00 */
[----:B------:R-:W1:Y:S01]  /*5390*/  LDCU.64 UR6, c[0x4][0x1a0] ;  /* 0x01003400ff0677ac */ /* 0x000e620008000a00 */
[----:B------:R-:W-:Y:S02]  /*53a0*/  IMAD.MOV.U32 R8, RZ, RZ, 0x65 ;  /* 0x00000065ff087424 */ /* 0x000fe400078e00ff */
[----:B------:R-:W-:Y:S01]  /*53b0*/  IMAD.MOV.U32 R12, RZ, RZ, 0x1 ;  /* 0x00000001ff0c7424 */ /* 0x000fe200078e00ff */
[----:B------:R-:W0:Y:S01]  /*53c0*/  LDCU.64 UR8, c[0x4][0x1a8] ;  /* 0x01003500ff0877ac */ /* 0x000e220008000a00 */
[----:B------:R-:W2:Y:S01]  /*53d0*/  LDC.64 R14, c[0x4][R14] ;  /* 0x010000000e0e7b82 */ /* 0x000ea20000000a00 */
[----:B------:R-:W-:Y:S01]  /*53e0*/  IMAD.MOV.U32 R13, RZ, RZ, RZ ;  /* 0x000000ffff0d7224 */ /* 0x000fe200078e00ff */
[----:B------:R-:W4:Y:S01]  /*53f0*/  LDCU.64 UR4, c[0x4][0x68] ;  /* 0x01000d00ff0477ac */ /* 0x000f220008000a00 */
[----:B-1----:R-:W-:Y:S02]  /*5400*/  IMAD.U32 R4, RZ, RZ, UR6 ;  /* 0x00000006ff047e24 */ /* 0x002fe4000f8e00ff */
[----:B------:R-:W-:-:S02]  /*5410*/  IMAD.U32 R5, RZ, RZ, UR7 ;  /* 0x00000007ff057e24 */ /* 0x000fc4000f8e00ff */
[----:B0-----:R-:W-:Y:S02]  /*5420*/  IMAD.U32 R6, RZ, RZ, UR8 ;  /* 0x00000008ff067e24 */ /* 0x001fe4000f8e00ff */
[----:B------:R-:W-:Y:S02]  /*5430*/  IMAD.U32 R7, RZ, RZ, UR9 ;  /* 0x00000009ff077e24 */ /* 0x000fe4000f8e00ff */
[----:B----4-:R-:W-:Y:S02]  /*5440*/  IMAD.U32 R10, RZ, RZ, UR4 ;  /* 0x00000004ff0a7e24 */ /* 0x010fe4000f8e00ff */
[----:B------:R-:W-:-:S07]  /*5450*/  IMAD.U32 R11, RZ, RZ, UR5 ;  /* 0x00000005ff0b7e24 */ /* 0x000fce000f8e00ff */
[----:B------:R-:W-:-:S07]  /*5460*/  LEPC R20, `(.L_x_25576) ;  /* 0x000000001014794e */ /* 0x000fce0000000000 */
[----:B--23--:R-:W-:Y:S05]  /*5470*/  CALL.ABS.NOINC R14 ;  /* 0x000000000e007343 */ /* 0x00cfea0003c00000 */
.L_x_25576:
[----:B------:R-:W-:Y:S01]  /*5480*/  IMAD.MOV.U32 R22, RZ, RZ, R26 ;  /* 0x000000ffff167224 */ /* 0x000fe200078e001a */
[----:B------:R-:W-:Y:S06]  /*5490*/  BRA `(.L_x_25546) ;  /* 0x0000000000707947 */ /* 0x000fec0003800000 */
.L_x_25575:
        /* <DEDUP_REMOVED lines=21> */
.L_x_25574:
[----:B-1----:R-:W0:Y:S01]  /*55f0*/  F2I.U64.F64.TRUNC R4, R4 ;  /* 0x0000000400047311 */ /* 0x002e22000030d800 */
[----:B------:R-:W-:Y:S01]  /*5600*/  IMAD.MOV.U32 R22, RZ, RZ, R26 ;  /* 0x000000ffff167224 */ /* 0x000fe200078e001a */
[----:B0-----:R0:W-:Y:S01]  /*5610*/  STG.E.64 desc[UR36][R8.64], R4 ;  /* 0x0000000408007986 */ /* 0x0011e2000c101b24 */
[----:B------:R-:W-:Y:S05]  /*5620*/  BRA `(.L_x_25546) ;  /* 0x00000000000c7947 */ /* 0x000fea0003800000 */
.L_x_25573:
[----:B------:R-:W0:Y:S01]  /*5630*/  F2I.U32.F64.TRUNC R5, R4 ;  /* 0x0000000400057311 */ /* 0x000e22000030d000 */
[----:B------:R-:W-:Y:S01]  /*5640*/  IMAD.MOV.U32 R22, RZ, RZ, R26 ;  /* 0x000000ffff167224 */ /* 0x000fe200078e001a */
[----:B0-----:R0:W-:Y:S06]  /*5650*/  STG.E desc[UR36][R8.64], R5 ;  /* 0x0000000508007986 */ /* 0x0011ec000c101924 */
.L_x_25546:
[----:B------:R-:W-:-:S13]  /*5660*/  ISETP.GE.AND P0, PT, R22, R19, PT ;  /* 0x000000131600720c */ /* 0x000fda0003f06270 */
[----:B------:R-:W-:Y:S05]  /*5670*/  @P0 BREAK.RELIABLE B6 ;  /* 0x0000000000060942 */ /* 0x000fea0003800100 */
[----:B------:R-:W-:Y:S05]  /*5680*/  @P0 BRA `(.L_x_25577) ;  /* 0x0000002000a00947 */ /* 0x000fea0003800000 */
[----:B------:R-:W5:Y:S01]  /*5690*/  LDCU UR4, c[0x0][0x3a8] ;  /* 0x00007500ff0477ac */ /* 0x000f620008000800 */
[----:B01----:R-:W0:Y:S01]  /*56a0*/  LDC.64 R4, c[0x0][0x388] ;  /* 0x0000e200ff047b82 */ /* 0x003e220000000a00 */
[----:B--2-4-:R-:W-:Y:S01]  /*56b0*/  IMAD R0, R18, 0x200, R22 ;  /* 0x0000020012007824 */ /* 0x014fe200078e0216 */
        /* <DEDUP_REMOVED lines=18> */
.L_x_25581:
[----:B------:R-:W0:Y:S02]  /*57e0*/  F2I.S64.F64.TRUNC R28, R28 ;  /* 0x0000001c001c7311 */ /* 0x000e24000030d900 */
[----:B0-----:R-:W-:-:S05]  /*57f0*/  IMAD.MOV.U32 R3, RZ, RZ, R28 ;  /* 0x000000ffff037224 */ /* 0x001fca00078e001c */
[----:B------:R0:W-:Y:S01]  /*5800*/  STG.E.U8 desc[UR36][R4.64], R3 ;  /* 0x0000000304007986 */ /* 0x0001e2000c101124 */
[----:B------:R-:W-:Y:S05]  /*5810*/  BRA `(.L_x_25583) ;  /* 0x0000000c00e07947 */ /* 0x000fea0003800000 */
.L_x_25580:
        /* <DEDUP_REMOVED lines=9> */
.L_x_25585:
[----:B------:R-:W0:Y:S02]  /*58b0*/  F2I.F64.TRUNC R29, R28 ;  /* 0x0000001c001d7311 */ /* 0x000e24000030d100 */
[----:B0-----:R0:W-:Y:S01]  /*58c0*/  STG.E desc[UR36][R4.64], R29 ;  /* 0x0000001d04007986 */ /* 0x0011e2000c101924 */
[----:B------:R-:W-:Y:S05]  /*58d0*/  BRA `(.L_x_25583) ;  /* 0x0000000c00b07947 */ /* 0x000fea0003800000 */
.L_x_25584:
[----:B------:R-:W0:Y:S02]  /*58e0*/  F2I.F64.TRUNC R29, R28 ;  /* 0x0000001c001d7311 */ /* 0x000e24000030d100 */
[----:B0-----:R0:W-:Y:S01]  /*58f0*/  STG.E.U16 desc[UR36][R4.64], R29 ;  /* 0x0000001d04007986 */ /* 0x0011e2000c101524 */
[----:B------:R-:W-:Y:S05]  /*5900*/  BRA `(.L_x_25583) ;  /* 0x0000000c00a47947 */ /* 0x000fea0003800000 */
.L_x_25579:
        /* <DEDUP_REMOVED lines=13> */
.L_x_25587:
        /* <DEDUP_REMOVED lines=8> */
.L_x_25586:
        /* <DEDUP_REMOVED lines=14> */
.L_x_25589:
        /* <DEDUP_REMOVED lines=9> */
.L_x_25588:
[----:B------:R0:W-:Y:S01]  /*5bd0*/  STG.E.64 desc[UR36][R4.64], R28 ;  /* 0x0000001c04007986 */ /* 0x0001e2000c101b24 */
[----:B------:R-:W-:Y:S05]  /*5be0*/  BRA `(.L_x_25583) ;  /* 0x0000000800ec7947 */ /* 0x000fea0003800000 */
.L_x_25578:
        /* <DEDUP_REMOVED lines=13> */
.L_x_25593:
        /* <DEDUP_REMOVED lines=22> */
.L_x_25596:
[----:B------:R-:W-:-:S04]  /*5e20*/  SHF.R.U32.HI R3, RZ, 0x18, R7 ;  /* 0x00000018ff037819 */ /* 0x000fc80000011607 */
[----:B------:R-:W-:-:S07]  /*5e30*/  LOP3.LUT R0, R0, 0x80, R3, 0xf8, !PT ;  /* 0x0000008000007812 */ /* 0x000fce00078ef803 */
.L_x_25595:
[----:B------:R-:W-:Y:S05]  /*5e40*/  BSYNC.RECONVERGENT B0 ;  /* 0x0000000000007941 */ /* 0x000fea0003800200 */
.L_x_25594:
[----:B------:R4:W-:Y:S01]  /*5e50*/  STG.E.U8 desc[UR36][R4.64], R0 ;  /* 0x0000000004007986 */ /* 0x0009e2000c101124 */
[----:B------:R-:W-:Y:S05]  /*5e60*/  BRA `(.L_x_25583) ;  /* 0x00000008004c7947 */ /* 0x000fea0003800000 */
.L_x_25592:
        /* <DEDUP_REMOVED lines=22> */
.L_x_25599:
[----:B------:R-:W-:-:S04]  /*5fd0*/  SHF.R.U32.HI R3, RZ, 0x18, R7 ;  /* 0x00000018ff037819 */ /* 0x000fc80000011607 */
[----:B------:R-:W-:-:S07]  /*5fe0*/  LOP3.LUT R0, R0, 0x80, R3, 0xf8, !PT ;  /* 0x0000008000007812 */ /* 0x000fce00078ef803 */
.L_x_25598:
[----:B------:R-:W-:Y:S05]  /*5ff0*/  BSYNC.RECONVERGENT B0 ;  /* 0x0000000000007941 */ /* 0x000fea0003800200 */
.L_x_25597:
[----:B------:R0:W-:Y:S01]  /*6000*/  STG.E.U8 desc[UR36][R4.64], R0 ;  /* 0x0000000004007986 */ /* 0x0001e2000c101124 */
[----:B------:R-:W-:Y:S05]  /*6010*/  BRA `(.L_x_25583) ;  /* 0x0000000400e07947 */ /* 0x000fea0003800000 */
.L_x_25591:
        /* <DEDUP_REMOVED lines=26> */
.L_x_25601:
[----:B------:R-:W0:Y:S02]  /*61c0*/  F2I.U64.F64.TRUNC R28, R28 ;  /* 0x0000001c001c7311 */ /* 0x000e24000030d800 */
[----:B0-----:R1:W-:Y:S01]  /*61d0*/  STG.E.64 desc[UR36][R4.64], R28 ;  /* 0x0000001c04007986 */ /* 0x0013e2000c101b24 */
[----:B------:R-:W-:Y:S05]  /*61e0*/  BRA `(.L_x_25583) ;  /* 0x00000004006c7947 */ /* 0x000fea0003800000 */
.L_x_25600:
[----:B------:R-:W0:Y:S02]  /*61f0*/  F2I.U32.F64.TRUNC R29, R28 ;  /* 0x0000001c001d7311 */ /* 0x000e24000030d000 */
[----:B0-----:R0:W-:Y:S01]  /*6200*/  STG.E desc[UR36][R4.64], R29 ;  /* 0x0000001d04007986 */ /* 0x0011e2000c101924 */
[----:B------:R-:W-:Y:S05]  /*6210*/  BRA `(.L_x_25583) ;  /* 0x0000000400607947 */ /* 0x000fea0003800000 */
.L_x_25590:
        /* <DEDUP_REMOVED lines=10> */
.L_x_25603:
[----:B------:R-:W-:-:S05]  /*62c0*/  CS2R R30, SRZ ;  /* 0x00000000001e7805 */ /* 0x000fca000001ff00 */
[----:B------:R0:W-:Y:S01]  /*62d0*/  STG.E.128 desc[UR36][R4.64], R28 ;  /* 0x0000001c04007986 */ /* 0x0001e2000c101d24 */
[----:B------:R-:W-:Y:S05]  /*62e0*/  BRA `(.L_x_25583) ;  /* 0x00000004002c7947 */ /* 0x000fea0003800000 */
.L_x_25602:
[----:B------:R-:W-:-:S13]  /*62f0*/  ISETP.NE.AND P0, PT, R0, 0xf, PT ;  /* 0x0000000f0000780c */ /* 0x000fda0003f05270 */
[----:B------:R-:W-:Y:S05]  /*6300*/  @!P0 BRA `(.L_x_25604) ;  /* 0x0000000400088947 */ /* 0x000fea0003800000 */
[----:B------:R-:W-:-:S13]  /*6310*/  ISETP.NE.AND P0, PT, R0, 0x17, PT ;  /* 0x000000170000780c */ /* 0x000fda0003f05270 */
[----:B------:R-:W-:Y:S05]  /*6320*/  @!P0 BRA `(.L_x_25605) ;  /* 0x0000000000a08947 */ /* 0x000fea0003800000 */
[----:B------:R-:W-:-:S13]  /*6330*/  ISETP.NE.AND P0, PT, R0, 0x18, PT ;  /* 0x000000180000780c */ /* 0x000fda0003f05270 */
[----:B------:R-:W-:Y:S05]  /*6340*/  @!P0 BRA `(.L_x_25606) ;  /* 0x0000000000448947 */ /* 0x000fea0003800000 */
.L_x_25582:
        /* <DEDUP_REMOVED lines=16> */
.L_x_25607:
[----:B------:R-:W-:Y:S05]  /*6450*/  BRA `(.L_x_25583) ;  /* 0x0000000000d07947 */ /* 0x000fea0003800000 */
.L_x_25606:
        /* <DEDUP_REMOVED lines=17> */
.L_x_25609:
[----:B------:R-:W-:Y:S05]  /*6570*/  BSYNC.RECONVERGENT B0 ;  /* 0x0000000000007941 */ /* 0x000fea0003800200 */
.L_x_25608:
[----:B------:R-:W-:-:S05]  /*6580*/  LOP3.LUT R3, R0, 0x80, R3, 0xf8, !PT ;  /* 0x0000008000037812 */ /* 0x000fca00078ef803 */
[----:B------:R0:W-:Y:S01]  /*6590*/  STG.E.U8 desc[UR36][R4.64], R3 ;  /* 0x0000000304007986 */ /* 0x0001e2000c101124 */
[----:B------:R-:W-:Y:S05]  /*65a0*/  BRA `(.L_x_25583) ;  /* 0x00000000007c7947 */ /* 0x000fea0003800000 */
.L_x_25605:
        /* <DEDUP_REMOVED lines=16> */
.L_x_25611:
[----:B------:R-:W-:Y:S01]  /*66b0*/  IMAD.MOV.U32 R0, RZ, RZ, 0x7f ;  /* 0x0000007fff007424 */ /* 0x000fe200078e00ff */
[----:B------:R-:W-:-:S04]  /*66c0*/  ISETP.GT.U32.AND P0, PT, R3, 0x7f800000, PT ;  /* 0x7f8000000300780c */ /* 0x000fc80003f04070 */
[----:B------:R-:W-:-:S09]  /*66d0*/  SEL R0, R0, 0x7c, P0 ;  /* 0x0000007c00007807 */ /* 0x000fd20000000000 */
.L_x_25612:
[----:B------:R-:W-:Y:S05]  /*66e0*/  BSYNC.RECONVERGENT B0 ;  /* 0x0000000000007941 */ /* 0x000fea0003800200 */
.L_x_25610:
[----:B------:R-:W-:-:S04]  /*66f0*/  SHF.R.U32.HI R3, RZ, 0x18, R7 ;  /* 0x00000018ff037819 */ /* 0x000fc80000011607 */
[----:B------:R-:W-:-:S05]  /*6700*/  LOP3.LUT R3, R0, 0x80, R3, 0xf8, !PT ;  /* 0x0000008000037812 */ /* 0x000fca00078ef803 */
[----:B------:R0:W-:Y:S01]  /*6710*/  STG.E.U8 desc[UR36][R4.64], R3 ;  /* 0x0000000304007986 */ /* 0x0001e2000c101124 */
[----:B------:R-:W-:Y:S05]  /*6720*/  BRA `(.L_x_25583) ;  /* 0x00000000001c7947 */ /* 0x000fea0003800000 */
.L_x_25604:
[----:B------:R-:W-:Y:S01]  /*6730*/  UMOV UR4, 0xf0000000 ;  /* 0xf000000000047882 */ /* 0x000fe20000000000 */
[----:B------:R-:W-:Y:S01]  /*6740*/  UMOV UR5, 0x380fffff ;  /* 0x380fffff00057882 */ /* 0x000fe20000000000 */
[----:B------:R-:W0:Y:S01]  /*6750*/  F2F.F32.F64 R0, R28 ;  /* 0x0000001c00007310 */ /* 0x000e220000301000 */
[----:B------:R-:W-:-:S14]  /*6760*/  DSETP.GEU.AND P0, PT, |R28|, UR4, PT ;  /* 0x000000041c007e2a */ /* 0x000fdc000bf0e200 */
[----:B0-----:R-:W-:-:S05]  /*6770*/  @!P0 FMUL R0, R0, 1.175494350822287508e-38 ;  /* 0x0080000000008820 */ /* 0x001fca0000400000 */
[----:B------:R-:W-:-:S05]  /*6780*/  F2FP.BF16.F32.PACK_AB R0, RZ, R0 ;  /* 0x00000000ff00723e */ /* 0x000fca00000010ff */
[----:B------:R0:W-:Y:S02]  /*6790*/  STG.E.U16 desc[UR36][R4.64], R0 ;  /* 0x0000000004007986 */ /* 0x0001e4000c101524 */
.L_x_25583:
[----:B------:R-:W-:-:S07]  /*67a0*/  VIADD R22, R22, 0x80 ;  /* 0x0000008016167836 */ /* 0x000fce0000000000 */
.L_x_25540:
[----:B------:R-:W-:-:S13]  /*67b0*/  ISETP.GE.AND P0, PT, R22, R19, PT ;  /* 0x000000131600720c */ /* 0x000fda0003f06270 */
[----:B------:R-:W-:Y:S05]  /*67c0*/  @P0 BREAK.RELIABLE B6 ;  /* 0x0000000000060942 */ /* 0x000fea0003800100 */
[----:B------:R-:W-:Y:S05]  /*67d0*/  @P0 BRA `(.L_x_25577) ;  /* 0x00000010004c0947 */ /* 0x000fea0003800000 */
[----:B------:R-:W-:Y:S05]  /*67e0*/  BSYNC.RELIABLE B6 ;  /* 0x0000000000067941 */ /* 0x000fea0003800100 */
.L_x_25539:
        /* <DEDUP_REMOVED lines=18> */
[----:B---3--:R-:W0:Y:S02]  /*6910*/  F2I.F64.TRUNC R25, R24 ;  /* 0x0000001800197311 */ /* 0x008e24000030d100 */
[----:B0-----:R0:W-:Y:S01]  /*6920*/  STG.E.U8 desc[UR36][R4.64], R25 ;  /* 0x0000001904007986 */ /* 0x0011e2000c101124 */
[----:B------:R-:W-:Y:S05]  /*6930*/  BRA `(.L_x_25618) ;  /* 0x0000000c00f07947 */ /* 0x000fea0003800000 */
.L_x_25616:
[----:B---3--:R-:W0:Y:S02]  /*6940*/  F2I.S64.F64.TRUNC R24, R24 ;  /* 0x0000001800187311 */ /* 0x008e24000030d900 */
[----:B0-----:R-:W-:-:S05]  /*6950*/  IMAD.MOV.U32 R3, RZ, RZ, R24 ;  /* 0x000000ffff037224 */ /* 0x001fca00078e0018 */
[----:B------:R0:W-:Y:S01]  /*6960*/  STG.E.U8 desc[UR36][R4.64], R3 ;  /* 0x0000000304007986 */ /* 0x0001e2000c101124 */
[----:B------:R-:W-:Y:S05]  /*6970*/  BRA `(.L_x_25618) ;  /* 0x0000000c00e07947 */ /* 0x000fea0003800000 */
.L_x_25615:
[----:B------:R-:W-:-:S13]  /*6980*/  ISETP.NE.AND P0, PT, R0, 0x2, PT ;  /* 0x000000020000780c */ /* 0x000fda0003f05270 */
[----:B------:R-:W-:Y:S05]  /*6990*/  @!P0 BRA `(.L_x_25619) ;  /* 0x0000000000288947 */ /* 0x000fea0003800000 */
[----:B------:R-:W-:-:S13]  /*69a0*/  ISETP.NE.AND P0, PT, R0, 0x3, PT ;  /* 0x000000030000780c */ /* 0x000fda0003f05270 */
[----:B------:R-:W-:Y:S05]  /*69b0*/  @!P0 BRA `(.L_x_25620) ;  /* 0x0000000000148947 */ /* 0x000fea0003800000 */
[----:B------:R-:W-:-:S13]  /*69c0*/  ISETP.NE.AND P0, PT, R0, 0x4, PT ;  /* 0x000000040000780c */ /* 0x000fda0003f05270 */
[----:B------:R-:W-:Y:S05]  /*69d0*/  @P0 BRA `(.L_x_25617) ;  /* 0x0000000800b40947 */ /* 0x000fea0003800000 */
[----:B---3--:R-:W0:Y:S02]  /*69e0*/  F2I.S64.F64.TRUNC R24, R24 ;  /* 0x0000001800187311 */ /* 0x008e24000030d900 */
[----:B0-----:R0:W-:Y:S01]  /*69f0*/  STG.E.64 desc[UR36][R4.64], R24 ;  /* 0x0000001804007986 */ /* 0x0011e2000c101b24 */
[----:B------:R-:W-:Y:S05]  /*6a00*/  BRA `(.L_x_25618) ;  /* 0x0000000c00bc7947 */ /* 0x000fea0003800000 */
.L_x_25620:
[----:B---3--:R-:W0:Y:S02]  /*6a10*/  F2I.F64.TRUNC R25, R24 ;  /* 0x0000001800197311 */ /* 0x008e24000030d100 */
[----:B0-----:R0:W-:Y:S01]  /*6a20*/  STG.E desc[UR36][R4.64], R25 ;  /* 0x0000001904007986 */ /* 0x0011e2000c101924 */
[----:B------:R-:W-:Y:S05]  /*6a30*/  BRA `(.L_x_25618) ;  /* 0x0000000c00b07947 */ /* 0x000fea0003800000 */
.L_x_25619:
[----:B---3--:R-:W0:Y:S02]  /*6a40*/  F2I.F64.TRUNC R25, R24 ;  /* 0x0000001800197311 */ /* 0x008e24000030d100 */
[----:B0-----:R0:W-:Y:S01]  /*6a50*/  STG.E.U16 desc[UR36][R4.64], R25 ;  /* 0x0000001904007986 */ /* 0x0011e2000c101524 */
[----:B------:R-:W-:Y:S05]  /*6a60*/  BRA `(.L_x_25618) ;  /* 0x0000000c00a47947 */ /* 0x000fea0003800000 */
.L_x_25614:
        /* <DEDUP_REMOVED lines=8> */
[----:B---3--:R-:W0:Y:S01]  /*6af0*/  F2F.F32.F64 R3, R24 ;  /* 0x0000001800037310 */ /* 0x008e220000301000 */
[----:B------:R-:W-:-:S14]  /*6b00*/  DSETP.GEU.AND P0, PT, |R24|, UR4, PT ;  /* 0x0000000418007e2a */ /* 0x000fdc000bf0e200 */
[----:B0-----:R-:W-:-:S05]  /*6b10*/  @!P0 FMUL R3, R3, 1.175494350822287508e-38 ;  /* 0x0080000003038820 */ /* 0x001fca0000400000 */
[----:B------:R0:W-:Y:S01]  /*6b20*/  STG.E desc[UR36][R4.64], R3 ;  /* 0x0000000304007986 */ /* 0x0001e2000c101924 */
[----:B------:R-:W-:Y:S05]  /*6b30*/  BRA `(.L_x_25618) ;  /* 0x0000000c00707947 */ /* 0x000fea0003800000 */
.L_x_25622:
[----:B------:R-:W-:Y:S01]  /*6b40*/  UMOV UR4, 0xf0000000 ;  /* 0xf000000000047882 */ /* 0x000fe20000000000 */
[----:B------:R-:W-:Y:S01]  /*6b50*/  UMOV UR5, 0x380fffff ;  /* 0x380fffff00057882 */ /* 0x000fe20000000000 */
[----:B---3--:R-:W0:Y:S01]  /*6b60*/  F2F.F32.F64 R0, R24 ;  /* 0x0000001800007310 */ /* 0x008e220000301000 */
[----:B------:R-:W-:-:S14]  /*6b70*/  DSETP.GEU.AND P0, PT, |R24|, UR4, PT ;  /* 0x0000000418007e2a */ /* 0x000fdc000bf0e200 */
[----:B0-----:R-:W-:-:S05]  /*6b80*/  @!P0 FMUL R0, R0, 1.175494350822287508e-38 ;  /* 0x0080000000008820 */ /* 0x001fca0000400000 */
[----:B------:R-:W-:-:S05]  /*6b90*/  F2FP.F16.F32.PACK_AB R0, RZ, R0 ;  /* 0x00000000ff00723e */ /* 0x000fca00000000ff */
[----:B------:R0:W-:Y:S01]  /*6ba0*/  STG.E.U16 desc[UR36][R4.64], R0 ;  /* 0x0000000004007986 */ /* 0x0001e2000c101524 */
[----:B------:R-:W-:Y:S05]  /*6bb0*/  BRA `(.L_x_25618) ;  /* 0x0000000c00507947 */ /* 0x000fea0003800000 */
.L_x_25621:
        /* <DEDUP_REMOVED lines=8> */
[----:B---3--:R-:W0:Y:S01]  /*6c40*/  F2F.F32.F64 R6, R24 ;  /* 0x0000001800067310 */ /* 0x008e220000301000 */
[----:B------:R-:W-:Y:S01]  /*6c50*/  DSETP.GEU.AND P0, PT, |R24|, UR4, PT ;  /* 0x0000000418007e2a */ /* 0x000fe2000bf0e200 */
[----:B------:R-:W-:-:S13]  /*6c60*/  IMAD.MOV.U32 R7, RZ, RZ, RZ ;  /* 0x000000ffff077224 */ /* 0x000fda00078e00ff */
[----:B0-----:R-:W-:-:S05]  /*6c70*/  @!P0 FMUL R6, R6, 1.175494350822287508e-38 ;  /* 0x0080000006068820 */ /* 0x001fca0000400000 */
[----:B------:R0:W-:Y:S01]  /*6c80*/  STG.E.64 desc[UR36][R4.64], R6 ;  /* 0x0000000604007986 */ /* 0x0001e2000c101b24 */
[----:B------:R-:W-:Y:S05]  /*6c90*/  BRA `(.L_x_25618) ;  /* 0x0000000c00187947 */ /* 0x000fea0003800000 */
.L_x_25624:
[----:B------:R-:W-:Y:S01]  /*6ca0*/  UMOV UR4, 0xf0000000 ;  /* 0xf000000000047882 */ /* 0x000fe20000000000 */
[----:B------:R-:W-:Y:S01]  /*6cb0*/  UMOV UR5, 0x380fffff ;  /* 0x380fffff00057882 */ /* 0x000fe20000000000 */
[----:B---3--:R-:W0:Y:S01]  /*6cc0*/  F2F.F32.F64 R0, R24 ;  /* 0x0000001800007310 */ /* 0x008e220000301000 */
[----:B------:R-:W-:-:S14]  /*6cd0*/  DSETP.GEU.AND P0, PT, |R24|, UR4, PT ;  /* 0x0000000418007e2a */ /* 0x000fdc000bf0e200 */
[----:B0-----:R-:W-:-:S05]  /*6ce0*/  @!P0 FMUL R0, R0, 1.175494350822287508e-38 ;  /* 0x0080000000008820 */ /* 0x001fca0000400000 */
[----:B------:R-:W-:-:S04]  /*6cf0*/  F2FP.F16.F32.PACK_AB R3, RZ, R0 ;  /* 0x00000000ff03723e */ /* 0x000fc800000000ff */
[----:B------:R-:W-:-:S05]  /*6d00*/  PRMT R3, R3, 0x5410, RZ ;  /* 0x0000541003037816 */ /* 0x000fca00000000ff */
[----:B------:R0:W-:Y:S01]  /*6d10*/  STG.E desc[UR36][R4.64], R3 ;  /* 0x0000000304007986 */ /* 0x0001e2000c101924 */
[----:B------:R-:W-:Y:S05]  /*6d20*/  BRA `(.L_x_25618) ;  /* 0x0000000800f47947 */ /* 0x000fea0003800000 */
.L_x_25623:
[----:B---3--:R0:W-:Y:S01]  /*6d30*/  STG.E.64 desc[UR36][R4.64], R24 ;  /* 0x0000001804007986 */ /* 0x0081e2000c101b24 */
[----:B------:R-:W-:Y:S05]  /*6d40*/  BRA `(.L_x_25618) ;  /* 0x0000000800ec7947 */ /* 0x000fea0003800000 */
.L_x_25613:
        /* <DEDUP_REMOVED lines=10> */
[----:B---3--:R-:W0:Y:S02]  /*6df0*/  F2I.U32.F64.TRUNC R25, R24 ;  /* 0x0000001800197311 */ /* 0x008e24000030d000 */
[----:B0-----:R0:W-:Y:S01]  /*6e00*/  STG.E.U16 desc[UR36][R4.64], R25 ;  /* 0x0000001904007986 */ /* 0x0011e2000c101524 */
[----:B------:R-:W-:Y:S05]  /*6e10*/  BRA `(.L_x_25618) ;  /* 0x0000000800b87947 */ /* 0x000fea0003800000 */
.L_x_25628:
[----:B------:R-:W-:Y:S01]  /*6e20*/  UMOV UR4, 0xf0000000 ;  /* 0xf000000000047882 */ /* 0x000fe20000000000 */
[----:B------:R-:W-:Y:S01]  /*6e30*/  UMOV UR5, 0x380fffff ;  /* 0x380fffff00057882 */ /* 0x000fe20000000000 */
[----:B---3--:R-:W0:Y:S01]  /*6e40*/  F2F.F32.F64 R7, R24 ;  /* 0x0000001800077310 */ /* 0x008e220000301000 */
        /* <DEDUP_REMOVED lines=19> */
.L_x_25631:
[----:B------:R-:W-:-:S04]  /*6f80*/  SHF.R.U32.HI R3, RZ, 0x18, R7 ;  /* 0x00000018ff037819 */ /* 0x000fc80000011607 */
[----:B------:R-:W-:-:S07]  /*6f90*/  LOP3.LUT R0, R0, 0x80, R3, 0xf8, !PT ;  /* 0x0000008000007812 */ /* 0x000fce00078ef803 */
.L_x_25630:
[----:B------:R-:W-:Y:S05]  /*6fa0*/  BSYNC.RECONVERGENT B0 ;  /* 0x0000000000007941 */ /* 0x000fea0003800200 */
.L_x_25629:
[----:B------:R4:W-:Y:S01]  /*6fb0*/  STG.E.U8 desc[UR36][R4.64], R0 ;  /* 0x0000000004007986 */ /* 0x0009e2000c101124 */
[----:B------:R-:W-:Y:S05]  /*6fc0*/  BRA `(.L_x_25618) ;  /* 0x00000008004c7947 */ /* 0x000fea0003800000 */
.L_x_25627:
        /* <DEDUP_REMOVED lines=22> */
.L_x_25634:
[----:B------:R-:W-:-:S04]  /*7130*/  SHF.R.U32.HI R3, RZ, 0x18, R7 ;  /* 0x00000018ff037819 */ /* 0x000fc80000011607 */
[----:B------:R-:W-:-:S07]  /*7140*/  LOP3.LUT R0, R0, 0x80, R3, 0xf8, !PT ;  /* 0x0000008000007812 */ /* 0x000fce00078ef803 */
.L_x_25633:
[----:B------:R-:W-:Y:S05]  /*7150*/  BSYNC.RECONVERGENT B0 ;  /* 0x0000000000007941 */ /* 0x000fea0003800200 */
.L_x_25632:
[----:B------:R3:W-:Y:S01]  /*7160*/  STG.E.U8 desc[UR36][R4.64], R0 ;  /* 0x0000000004007986 */ /* 0x0007e2000c101124 */
[----:B------:R-:W-:Y:S05]  /*7170*/  BRA `(.L_x_25618) ;  /* 0x0000000400e07947 */ /* 0x000fea0003800000 */
.L_x_25626:
        /* <DEDUP_REMOVED lines=26> */
.L_x_25636:
[----:B---3--:R-:W0:Y:S02]  /*7320*/  F2I.U64.F64.TRUNC R24, R24 ;  /* 0x0000001800187311 */ /* 0x008e24000030d800 */
[----:B0-----:R0:W-:Y:S01]  /*7330*/  STG.E.64 desc[UR36][R4.64], R24 ;  /* 0x0000001804007986 */ /* 0x0011e2000c101b24 */
[----:B------:R-:W-:Y:S05]  /*7340*/  BRA `(.L_x_25618) ;  /* 0x00000004006c7947 */ /* 0x000fea0003800000 */
.L_x_25635:
[----:B---3--:R-:W0:Y:S02]  /*7350*/  F2I.U32.F64.TRUNC R25, R24 ;  /* 0x0000001800197311 */ /* 0x008e24000030d000 */
[----:B0-----:R2:W-:Y:S01]  /*7360*/  STG.E desc[UR36][R4.64], R25 ;  /* 0x0000001904007986 */ /* 0x0015e2000c101924 */
[----:B------:R-:W-:Y:S05]  /*7370*/  BRA `(.L_x_25618) ;  /* 0x0000000400607947 */ /* 0x000fea0003800000 */
.L_x_25625:
[----:B------:R-:W-:-:S13]  /*7380*/  ISETP.GT.AND P0, PT, R0, 0xe, PT ;  /* 0x0000000e0000780c */ /* 0x000fda0003f04270 */
[----:B------:R-:W-:Y:S05]  /*7390*/  @P0 BRA `(.L_x_25637) ;  /* 0x00000000002c0947 */ /* 0x000fea0003800000 */
[----:B------:R-:W-:-:S13]  /*73a0*/  ISETP.NE.AND P0, PT, R0, 0xa, PT ;  /* 0x0000000a0000780c */ /* 0x000fda0003f05270 */
[----:B------:R-:W-:Y:S05]  /*73b0*/  @!P0 BRA `(.L_x_25638) ;  /* 0x0000000000188947 */ /* 0x000fea0003800000 */
[----:B------:R-:W-:-:S13]  /*73c0*/  ISETP.NE.AND P0, PT, R0, 0xb, PT ;  /* 0x0000000b0000780c */ /* 0x000fda0003f05270 */
[----:B------:R-:W-:Y:S05]  /*73d0*/  @P0 BRA `(.L_x_25617) ;  /* 0x0000000000340947 */ /* 0x000fea0003800000 */
[----:B---3--:R-:W-:-:S06]  /*73e0*/  DSETP.NEU.AND P0, PT, R24, RZ, PT ;  /* 0x000000ff1800722a */ /* 0x008fcc0003f0d000 */
[----:B------:R-:W-:-:S05]  /*73f0*/  SEL R3, RZ, 0x1, !P0 ;  /* 0x00000001ff037807 */ /* 0x000fca0004000000 */
[----:B------:R0:W-:Y:S01]  /*7400*/  STG.E.U8 desc[UR36][R4.64], R3 ;  /* 0x0000000304007986 */ /* 0x0001e2000c101124 */
[----:B------:R-:W-:Y:S05]  /*7410*/  BRA `(.L_x_25618) ;  /* 0x0000000400387947 */ /* 0x000fea0003800000 */
.L_x_25638:
[----:B------:R-:W-:-:S05]  /*7420*/  CS2R R26, SRZ ;  /* 0x00000000001a7805 */ /* 0x000fca000001ff00 */
[----:B---3--:R0:W-:Y:S01]  /*7430*/  STG.E.128 desc[UR36][R4.64], R24 ;  /* 0x0000001804007986 */ /* 0x0081e2000c101d24 */
[----:B------:R-:W-:Y:S05]  /*7440*/  BRA `(.L_x_25618) ;  /* 0x00000004002c7947 */ /* 0x000fea0003800000 */
.L_x_25637:
[----:B------:R-:W-:-:S13]  /*7450*/  ISETP.NE.AND P0, PT, R0, 0xf, PT ;  /* 0x0000000f0000780c */ /* 0x000fda0003f05270 */
[----:B------:R-:W-:Y:S05]  /*7460*/  @!P0 BRA `(.L_x_25639) ;  /* 0x0000000400088947 */ /* 0x000fea0003800000 */
[----:B------:R-:W-:-:S13]  /*7470*/  ISETP.NE.AND P0, PT, R0, 0x17, PT ;  /* 0x000000170000780c */ /* 0x000fda0003f05270 */
[----:B------:R-:W-:Y:S05]  /*7480*/  @!P0 BRA `(.L_x_25640) ;  /* 0x0000000000a08947 */ /* 0x000fea0003800000 */
[----:B------:R-:W-:-:S13]  /*7490*/  ISETP.NE.AND P0, PT, R0, 0x18, PT ;  /* 0x000000180000780c */ /* 0x000fda0003f05270 */
[----:B------:R-:W-:Y:S05]  /*74a0*/  @!P0 BRA `(.L_x_25641) ;  /* 0x0000000000448947 */ /* 0x000fea0003800000 */
.L_x_25617:
        /* <DEDUP_REMOVED lines=16> */
.L_x_25642:
[----:B------:R-:W-:Y:S05]  /*75b0*/  BRA `(.L_x_25618) ;  /* 0x0000000000d07947 */ /* 0x000fea0003800000 */
.L_x_25641:
[----:B------:R-:W-:Y:S01]  /*75c0*/  UMOV UR4, 0xf0000000 ;  /* 0xf000000000047882 */ /* 0x000fe20000000000 */
[----:B------:R-:W-:Y:S01]  /*75d0*/  UMOV UR5, 0x380fffff ;  /* 0x380fffff00057882 */ /* 0x000fe20000000000 */
[----:B---3--:R-:W0:Y:S01]  /*75e0*/  F2F.F32.F64 R7, R24 ;  /* 0x0000001800077310 */ /* 0x008e220000301000 */
        /* <DEDUP_REMOVED lines=14> */
.L_x_25644:
[----:B------:R-:W-:Y:S05]  /*76d0*/  BSYNC.RECONVERGENT B0 ;  /* 0x0000000000007941 */ /* 0x000fea0003800200 */
.L_x_25643:
[----:B------:R-:W-:-:S05]  /*76e0*/  LOP3.LUT R3, R0, 0x80, R3, 0xf8, !PT ;  /* 0x0000008000037812 */ /* 0x000fca00078ef803 */
[----:B------:R0:W-:Y:S01]  /*76f0*/  STG.E.U8 desc[UR36][R4.64], R3 ;  /* 0x0000000304007986 */ /* 0x0001e2000c101124 */
[----:B------:R-:W-:Y:S05]  /*7700*/  BRA `(.L_x_25618) ;  /* 0x00000000007c7947 */ /* 0x000fea0003800000 */
.L_x_25640:
[----:B------:R-:W-:Y:S01]  /*7710*/  UMOV UR4, 0xf0000000 ;  /* 0xf000000000047882 */ /* 0x000fe20000000000 */
[----:B------:R-:W-:Y:S01]  /*7720*/  UMOV UR5, 0x380fffff ;  /* 0x380fffff00057882 */ /* 0x000fe20000000000 */
[----:B---3--:R-:W0:Y:S01]  /*7730*/  F2F.F32.F64 R7, R24 ;  /* 0x0000001800077310 */ /* 0x008e220000301000 */
        /* <DEDUP_REMOVED lines=13> */
.L_x_25646:
[----:B------:R-:W-:Y:S01]  /*7810*/  IMAD.MOV.U32 R0, RZ, RZ, 0x7f ;  /* 0x0000007fff007424 */ /* 0x000fe200078e00ff */
[----:B------:R-:W-:-:S04]  /*7820*/  ISETP.GT.U32.AND P0, PT, R3, 0x7f800000, PT ;  /* 0x7f8000000300780c */ /* 0x000fc80003f04070 */
[----:B------:R-:W-:-:S09]  /*7830*/  SEL R0, R0, 0x7c, P0 ;  /* 0x0000007c00007807 */ /* 0x000fd20000000000 */
.L_x_25647:
[----:B------:R-:W-:Y:S05]  /*7840*/  BSYNC.RECONVERGENT B0 ;  /* 0x0000000000007941 */ /* 0x000fea0003800200 */
.L_x_25645:
[----:B------:R-:W-:-:S04]  /*7850*/  SHF.R.U32.HI R3, RZ, 0x18, R7 ;  /* 0x00000018ff037819 */ /* 0x000fc80000011607 */
[----:B------:R-:W-:-:S05]  /*7860*/  LOP3.LUT R3, R0, 0x80, R3, 0xf8, !PT ;  /* 0x0000008000037812 */ /* 0x000fca00078ef803 */
[----:B------:R0:W-:Y:S01]  /*7870*/  STG.E.U8 desc[UR36][R4.64], R3 ;  /* 0x0000000304007986 */ /* 0x0001e2000c101124 */
[----:B------:R-:W-:Y:S05]  /*7880*/  BRA `(.L_x_25618) ;  /* 0x00000000001c7947 */ /* 0x000fea0003800000 */
.L_x_25639:
[----:B------:R-:W-:Y:S01]  /*7890*/  UMOV UR4, 0xf0000000 ;  /* 0xf000000000047882 */ /* 0x000fe20000000000 */
[----:B------:R-:W-:Y:S01]  /*78a0*/  UMOV UR5, 0x380fffff ;  /* 0x380fffff00057882 */ /* 0x000fe20000000000 */
[----:B---3--:R-:W0:Y:S01]  /*78b0*/  F2F.F32.F64 R0, R24 ;  /* 0x0000001800007310 */ /* 0x008e220000301000 */
[----:B------:R-:W-:-:S14]  /*78c0*/  DSETP.GEU.AND P0, PT, |R24|, UR4, PT ;  /* 0x0000000418007e2a */ /* 0x000fdc000bf0e200 */
[----:B0-----:R-:W-:-:S05]  /*78d0*/  @!P0 FMUL R0, R0, 1.175494350822287508e-38 ;  /* 0x0080000000008820 */ /* 0x001fca0000400000 */
[----:B------:R-:W-:-:S05]  /*78e0*/  F2FP.BF16.F32.PACK_AB R0, RZ, R0 ;  /* 0x00000000ff00723e */ /* 0x000fca00000010ff */
[----:B------:R0:W-:Y:S02]  /*78f0*/  STG.E.U16 desc[UR36][R4.64], R0 ;  /* 0x0000000004007986 */ /* 0x0001e4000c101524 */
.L_x_25618:
[----:B------:R-:W-:-:S07]  /*7900*/  VIADD R22, R22, 0x80 ;  /* 0x0000008016167836 */ /* 0x000fce0000000000 */
.L_x_25577:
[----:B------:R-:W-:Y:S05]  /*7910*/  BSYNC.RECONVERGENT B7 ;  /* 0x0000000000077941 */ /* 0x000fea0003800200 */
.L_x_25538:
        /* <DEDUP_REMOVED lines=22> */
.L_x_25651:
[----:B------:R-:W0:Y:S02]  /*7a80*/  F2I.S64.F64.TRUNC R16, R16 ;  /* 0x0000001000107311 */ /* 0x000e24000030d900 */
[----:B0-----:R-:W-:-:S05]  /*7a90*/  IMAD.MOV.U32 R3, RZ, RZ, R16 ;  /* 0x000000ffff037224 */ /* 0x001fca00078e0010 */
[----:B------:R-:W-:Y:S01]  /*7aa0*/  STG.E.U8 desc[UR36][R4.64], R3 ;  /* 0x0000000304007986 */ /* 0x000fe2000c101124 */
[----:B------:R-:W-:Y:S05]  /*7ab0*/  EXIT ;  /* 0x000000000000794d */ /* 0x000fea0003800000 */
.L_x_25650:
        /* <DEDUP_REMOVED lines=9> */
.L_x_25654:
[----:B------:R-:W0:Y:S02]  /*7b50*/  F2I.F64.TRUNC R17, R16 ;  /* 0x0000001000117311 */ /* 0x000e24000030d100 */
[----:B0-----:R-:W-:Y:S01]  /*7b60*/  STG.E desc[UR36][R4.64], R17 ;  /* 0x0000001104007986 */ /* 0x001fe2000c101924 */
[----:B------:R-:W-:Y:S05]  /*7b70*/  EXIT ;  /* 0x000000000000794d */ /* 0x000fea0003800000 */
.L_x_25653:
[----:B------:R-:W0:Y:S02]  /*7b80*/  F2I.F64.TRUNC R17, R16 ;  /* 0x0000001000117311 */ /* 0x000e24000030d100 */
[----:B0-----:R-:W-:Y:S01]  /*7b90*/  STG.E.U16 desc[UR36][R4.64], R17 ;  /* 0x0000001104007986 */ /* 0x001fe2000c101524 */
[----:B------:R-:W-:Y:S05]  /*7ba0*/  EXIT ;  /* 0x000000000000794d */ /* 0x000fea0003800000 */
.L_x_25649:
        /* <DEDUP_REMOVED lines=13> */
.L_x_25656:
        /* <DEDUP_REMOVED lines=8> */
.L_x_25655:
        /* <DEDUP_REMOVED lines=14> */
.L_x_25658:
        /* <DEDUP_REMOVED lines=9> */
.L_x_25657:
[----:B------:R-:W-:Y:S01]  /*7e70*/  STG.E.64 desc[UR36][R4.64], R16 ;  /* 0x0000001004007986 */ /* 0x000fe2000c101b24 */
[----:B------:R-:W-:Y:S05]  /*7e80*/  EXIT ;  /* 0x000000000000794d */ /* 0x000fea0003800000 */
.L_x_25648:
        /* <DEDUP_REMOVED lines=13> */
.L_x_25662:
        /* <DEDUP_REMOVED lines=21> */
.L_x_25665:
[----:B------:R-:W-:-:S04]  /*80b0*/  SHF.R.U32.HI R3, RZ, 0x18, R7 ;  /* 0x00000018ff037819 */ /* 0x000fc80000011607 */
[----:B------:R-:W-:-:S04]  /*80c0*/  LOP3.LUT R0, R0, 0x80, R3, 0xf8, !PT ;  /* 0x0000008000007812 */ /* 0x000fc800078ef803 */
[----:B------:R-:W-:-:S07]  /*80d0*/  PRMT R2, R0, 0x7610, R2 ;  /* 0x0000761000027816 */ /* 0x000fce0000000002 */
.L_x_25664:
[----:B------:R-:W-:Y:S05]  /*80e0*/  BSYNC.RECONVERGENT B0 ;  /* 0x0000000000007941 */ /* 0x000fea0003800200 */
.L_x_25663:
[----:B------:R-:W-:Y:S01]  /*80f0*/  STG.E.U8 desc[UR36][R4.64], R2 ;  /* 0x0000000204007986 */ /* 0x000fe2000c101124 */
[----:B------:R-:W-:Y:S05]  /*8100*/  EXIT ;  /* 0x000000000000794d */ /* 0x000fea0003800000 */
.L_x_25661:
        /* <DEDUP_REMOVED lines=21> */
.L_x_25668:
[----:B------:R-:W-:-:S04]  /*8260*/  SHF.R.U32.HI R3, RZ, 0x18, R7 ;  /* 0x00000018ff037819 */ /* 0x000fc80000011607 */
[----:B------:R-:W-:-:S04]  /*8270*/  LOP3.LUT R0, R0, 0x80, R3, 0xf8, !PT ;  /* 0x0000008000007812 */ /* 0x000fc800078ef803 */
[----:B------:R-:W-:-:S07]  /*8280*/  PRMT R2, R0, 0x7610, R2 ;  /* 0x0000761000027816 */ /* 0x000fce0000000002 */
.L_x_25667:
[----:B------:R-:W-:Y:S05]  /*8290*/  BSYNC.RECONVERGENT B0 ;  /* 0x0000000000007941 */ /* 0x000fea0003800200 */
.L_x_25666:
[----:B------:R-:W-:Y:S01]  /*82a0*/  STG.E.U8 desc[UR36][R4.64], R2 ;  /* 0x0000000204007986 */ /* 0x000fe2000c101124 */
[----:B------:R-:W-:Y:S05]  /*82b0*/  EXIT ;  /* 0x000000000000794d */ /* 0x000fea0003800000 */
.L_x_25660:
        /* <DEDUP_REMOVED lines=26> */
.L_x_25670:
[----:B------:R-:W0:Y:S02]  /*8460*/  F2I.U64.F64.TRUNC R16, R16 ;  /* 0x0000001000107311 */ /* 0x000e24000030d800 */
[----:B0-----:R-:W-:Y:S01]  /*8470*/  STG.E.64 desc[UR36][R4.64], R16 ;  /* 0x0000001004007986 */ /* 0x001fe2000c101b24 */
[----:B------:R-:W-:Y:S05]  /*8480*/  EXIT ;  /* 0x000000000000794d */ /* 0x000fea0003800000 */
.L_x_25669:
[----:B------:R-:W0:Y:S02]  /*8490*/  F2I.U32.F64.TRUNC R17, R16 ;  /* 0x0000001000117311 */ /* 0x000e24000030d000 */
[----:B0-----:R-:W-:Y:S01]  /*84a0*/  STG.E desc[UR36][R4.64], R17 ;  /* 0x0000001104007986 */ /* 0x001fe2000c101924 */
[----:B------:R-:W-:Y:S05]  /*84b0*/  EXIT ;  /* 0x000000000000794d */ /* 0x000fea0003800000 */
.L_x_25659:
        /* <DEDUP_REMOVED lines=10> */
.L_x_25672:
[----:B------:R-:W-:-:S05]  /*8560*/  CS2R R18, SRZ ;  /* 0x0000000000127805 */ /* 0x000fca000001ff00 */
[----:B------:R-:W-:Y:S01]  /*8570*/  STG.E.128 desc[UR36][R4.64], R16 ;  /* 0x0000001004007986 */ /* 0x000fe2000c101d24 */
[----:B------:R-:W-:Y:S05]  /*8580*/  EXIT ;  /* 0x000000000000794d */ /* 0x000fea0003800000 */
.L_x_25671:
[----:B------:R-:W-:-:S13]  /*8590*/  ISETP.NE.AND P0, PT, R0, 0xf, PT ;  /* 0x0000000f0000780c */ /* 0x000fda0003f05270 */
[----:B------:R-:W-:Y:S05]  /*85a0*/  @!P0 BRA `(.L_x_25673) ;  /* 0x0000000400088947 */ /* 0x000fea0003800000 */
[----:B------:R-:W-:-:S13]  /*85b0*/  ISETP.NE.AND P0, PT, R0, 0x17, PT ;  /* 0x000000170000780c */ /* 0x000fda0003f05270 */
[----:B------:R-:W-:Y:S05]  /*85c0*/  @!P0 BRA `(.L_x_25674) ;  /* 0x0000000000a08947 */ /* 0x000fea0003800000 */
[----:B------:R-:W-:-:S13]  /*85d0*/  ISETP.NE.AND P0, PT, R0, 0x18, PT ;  /* 0x000000180000780c */ /* 0x000fda0003f05270 */
[----:B------:R-:W-:Y:S05]  /*85e0*/  @!P0 BRA `(.L_x_25675) ;  /* 0x0000000000448947 */ /* 0x000fea0003800000 */
.L_x_25652:
        /* <DEDUP_REMOVED lines=16> */
.L_x_25676:
[----:B------:R-:W-:Y:S05]  /*86f0*/  EXIT ;  /* 0x000000000000794d */ /* 0x000fea0003800000 */
.L_x_25675:
        /* <DEDUP_REMOVED lines=17> */
.L_x_25678:
[----:B------:R-:W-:Y:S05]  /*8810*/  BSYNC.RECONVERGENT B0 ;  /* 0x0000000000007941 */ /* 0x000fea0003800200 */
.L_x_25677:
[----:B------:R-:W-:-:S05]  /*8820*/  LOP3.LUT R3, R0, 0x80, R3, 0xf8, !PT ;  /* 0x0000008000037812 */ /* 0x000fca00078ef803 */
[----:B------:R-:W-:Y:S01]  /*8830*/  STG.E.U8 desc[UR36][R4.64], R3 ;  /* 0x0000000304007986 */ /* 0x000fe2000c101124 */
[----:B------:R-:W-:Y:S05]  /*8840*/  EXIT ;  /* 0x000000000000794d */ /* 0x000fea0003800000 */
.L_x_25674:
        /* <DEDUP_REMOVED lines=16> */
.L_x_25680:
[----:B------:R-:W-:Y:S01]  /*8950*/  IMAD.MOV.U32 R0, RZ, RZ, 0x7f ;  /* 0x0000007fff007424 */ /* 0x000fe200078e00ff */
[----:B------:R-:W-:-:S04]  /*8960*/  ISETP.GT.U32.AND P0, PT, R2, 0x7f800000, PT ;  /* 0x7f8000000200780c */ /* 0x000fc80003f04070 */
[----:B------:R-:W-:-:S09]  /*8970*/  SEL R0, R0, 0x7c, P0 ;  /* 0x0000007c00007807 */ /* 0x000fd20000000000 */
.L_x_25681:
[----:B------:R-:W-:Y:S05]  /*8980*/  BSYNC.RECONVERGENT B0 ;  /* 0x0000000000007941 */ /* 0x000fea0003800200 */
.L_x_25679:
[----:B------:R-:W-:-:S04]  /*8990*/  SHF.R.U32.HI R3, RZ, 0x18, R3 ;  /* 0x00000018ff037819 */ /* 0x000fc80000011603 */
[----:B------:R-:W-:-:S05]  /*89a0*/  LOP3.LUT R3, R0, 0x80, R3, 0xf8, !PT ;  /* 0x0000008000037812 */ /* 0x000fca00078ef803 */
[----:B------:R-:W-:Y:S01]  /*89b0*/  STG.E.U8 desc[UR36][R4.64], R3 ;  /* 0x0000000304007986 */ /* 0x000fe2000c101124 */
[----:B------:R-:W-:Y:S05]  /*89c0*/  EXIT ;  /* 0x000000000000794d */ /* 0x000fea0003800000 */
.L_x_25673:
        /* <DEDUP_REMOVED lines=8> */
        .weak           $__internal_8_$__cuda_sm20_drsqrt_f64_slowpath_v2
        .type           $__internal_8_$__cuda_sm20_drsqrt_f64_slowpath_v2,@function
        .size           $__internal_8_$__cuda_sm20_drsqrt_f64_slowpath_v2,(.L_x_36951 - $__internal_8_$__cuda_sm20_drsqrt_f64_slowpath_v2)
$__internal_8_$__cuda_sm20_drsqrt_f64_slowpath_v2:
[----:B------:R-:W-:Y:S01]  /*8a50*/  DSETP.NEU.AND P0, PT, R10, RZ, PT ;  /* 0x000000ff0a00722a */ /* 0x000fe20003f0d000 */
[----:B------:R-:W-:Y:S01]  /*8a60*/  BSSY.RECONVERGENT B1, `(.L_x_25682) ;  /* 0x000001c000017945 */ /* 0x000fe20003800200 */
[----:B------:R-:W-:-:S12]  /*8a70*/  LOP3.LUT R2, R11, 0x80000000, RZ, 0xc0, !PT ;  /* 0x800000000b027812 */ /* 0x000fd800078ec0ff */
[----:B------:R-:W-:Y:S05]  /*8a80*/  @!P0 BRA `(.L_x_25683) ;  /* 0x00000000005c8947 */ /* 0x000fea0003800000 */
[----:B------:R-:W-:-:S14]  /*8a90*/  DSETP.GTU.AND P0, PT, |R10|, +INF , PT ;  /* 0x7ff000000a00742a */ /* 0x000fdc0003f0c200 */
[----:B------:R-:W-:Y:S05]  /*8aa0*/  @P0 BRA `(.L_x_25684) ;  /* 0x00000000004c0947 */ /* 0x000fea0003800000 */
[----:B------:R-:W-:-:S13]  /*8ab0*/  ISETP.NE.AND P0, PT, R2, RZ, PT ;  /* 0x000000ff0200720c */ /* 0x000fda0003f05270 */
[----:B------:R-:W-:Y:S02]  /*8ac0*/  @P0 IMAD.MOV.U32 R2, RZ, RZ, 0x0 ;  /* 0x00000000ff020424 */ /* 0x000fe400078e00ff */
[----:B------:R-:W-:Y:S01]  /*8ad0*/  @P0 IMAD.MOV.U32 R3, RZ, RZ, -0x80000 ;  /* 0xfff80000ff030424 */ /* 0x000fe200078e00ff */
[----:B------:R-:W-:Y:S06]  /*8ae0*/  @P0 BRA `(.L_x_25685) ;  /* 0x00000000004c0947 */ /* 0x000fec0003800000 */
[----:B------:R-:W-:-:S14]  /*8af0*/  DSETP.NEU.AND P0, PT, |R10|, +INF , PT ;  /* 0x7ff000000a00742a */ /* 0x000fdc0003f0d200 */
[----:B------:R-:W-:Y:S01]  /*8b00*/  @!P0 CS2R R2, SRZ ;  /* 0x0000000000028805 */ /* 0x000fe2000001ff00 */
[----:B------:R-:W-:Y:S06]  /*8b10*/  @!P0 BRA `(.L_x_25685) ;  /* 0x0000000000408947 */ /* 0x000fec0003800000 */
[----:B------:R-:W-:Y:S01]  /*8b20*/  DMUL R10, R10, 1.80143985094819840000e+16 ;  /* 0x435000000a0a7828 */ /* 0x000fe20000000000 */
        /* <DEDUP_REMOVED lines=11> */
.L_x_25684:
[----:B------:R-:W-:Y:S01]  /*8be0*/  DADD R2, R10, R10 ;  /* 0x000000000a027229 */ /* 0x000fe2000000000a */
[----:B------:R-:W-:Y:S10]  /*8bf0*/  BRA `(.L_x_25685) ;  /* 0x0000000000087947 */ /* 0x000ff40003800000 */
.L_x_25683:
[----:B------:R-:W-:Y:S01]  /*8c00*/  LOP3.LUT R3, R2, 0x7ff00000, RZ, 0xfc, !PT ;  /* 0x7ff0000002037812 */ /* 0x000fe200078efcff */
[----:B------:R-:W-:-:S07]  /*8c10*/  IMAD.MOV.U32 R2, RZ, RZ, RZ ;  /* 0x000000ffff027224 */ /* 0x000fce00078e00ff */
.L_x_25685:
[----:B------:R-:W-:Y:S05]  /*8c20*/  BSYNC.RECONVERGENT B1 ;  /* 0x0000000000017941 */ /* 0x000fea0003800200 */
.L_x_25682:
[----:B------:R-:W-:Y:S02]  /*8c30*/  IMAD.MOV.U32 R6, RZ, RZ, R2 ;  /* 0x000000ffff067224 */ /* 0x000fe400078e0002 */
[----:B------:R-:W-:Y:S02]  /*8c40*/  IMAD.MOV.U32 R7, RZ, RZ, R3 ;  /* 0x000000ffff077224 */ /* 0x000fe400078e0003 */
[----:B------:R-:W-:Y:S02]  /*8c50*/  IMAD.MOV.U32 R2, RZ, RZ, R0 ;  /* 0x000000ffff027224 */ /* 0x000fe400078e0000 */
[----:B------:R-:W-:-:S04]  /*8c60*/  IMAD.MOV.U32 R3, RZ, RZ, 0x0 ;  /* 0x00000000ff037424 */ /* 0x000fc800078e00ff */
[----:B------:R-:W-:Y:S05]  /*8c70*/  RET.REL.NODEC R2 `(_ZN2at6native27unrolled_elementwise_kernelIZZZNS0_17rsqrt_kernel_cudaERNS_18TensorIteratorBaseEENKUlvE0_clEvENKUlvE_clEvEUldE_St5arrayIPcLm2EELi4E23TrivialOffsetCalculatorILi1EjESB_NS0_6memory12LoadWithCastILi1EEENSC_13StoreWithCastILi1EEEEEviT_T0_T2_T3_T4_T5_) ;  /* 0xffffff7002e07950 */ /* 0x000fea0003c3ffff */
.L_x_25686:
        /* <DEDUP_REMOVED lines=16> */
.L_x_36951:


//--------------------- .text._ZN2at6native18elementwise_kernelILi128ELi2EZNS0_22gpu_kernel_impl_nocastIZZZNS0_17rsqrt_kernel_cudaERNS_18TensorIteratorBaseEENKUlvE0_clEvENKUlvE_clEvEUldE_EEvS4_RKT_EUliE_EEviT1_ --------------------------
	.section	.text._ZN2at6native18elementwise_kernelILi128ELi2EZNS0_22gpu_kernel_impl_nocastIZZZNS0_17rsqrt_kernel_cudaERNS_18TensorIteratorBaseEENKUlvE0_clEvENKUlvE_clEvEUldE_EEvS4_RKT_EUliE_EEviT1_,"ax",@progbits
	.align	128
        .global         _ZN2at6native18elementwise_kernelILi128ELi2EZNS0_22gpu_kernel_impl_nocastIZZZNS0_17rsqrt_kernel_cudaERNS_18TensorIteratorBaseEENKUlvE0_clEvENKUlvE_clEvEUldE_EEvS4_RKT_EUliE_EEviT1_
        .type           _ZN2at6native18elementwise_kernelILi128ELi2EZNS0_22gpu_kernel_impl_nocastIZZZNS0_17rsqrt_kernel_cudaERNS_18TensorIteratorBaseEENKUlvE0_clEvENKUlvE_clEvEUldE_EEvS4_RKT_EUliE_EEviT1_,@function
        .size           _ZN2at6native18elementwise_kernelILi128ELi2EZNS0_22gpu_kernel_impl_nocastIZZZNS0_17rsqrt_kernel_cudaERNS_18TensorIteratorBaseEENKUlvE0_clEvENKUlvE_clEvEUldE_EEvS4_RKT_EUliE_EEviT1_,(.L_x_36952 - _ZN2at6native18elementwise_kernelILi128ELi2EZNS0_22gpu_kernel_impl_nocastIZZZNS0_17rsqrt_kernel_cudaERNS_18TensorIteratorBaseEENKUlvE0_clEvENKUlvE_clEvEUldE_EEvS4_RKT_EUliE_EEviT1_)
        .other          _ZN2at6native18elementwise_kernelILi128ELi2EZNS0_22gpu_kernel_impl_nocastIZZZNS0_17rsqrt_kernel_cudaERNS_18TensorIteratorBaseEENKUlvE0_clEvENKUlvE_clEvEUldE_EEvS4_RKT_EUliE_EEviT1_,@"STO_CUDA_ENTRY STV_DEFAULT"
_ZN2at6native18elementwise_kernelILi128ELi2EZNS0_22gpu_kernel_impl_nocastIZZZNS0_17rsqrt_kernel_cudaERNS_18TensorIteratorBaseEENKUlvE0_clEvENKUlvE_clEvEUldE_EEvS4_RKT_EUliE_EEviT1_:
.text._ZN2at6native18elementwise_kernelILi128ELi2EZNS0_22gpu_kernel_impl_nocastIZZZNS0_17rsqrt_kernel_cudaERNS_18TensorIteratorBaseEENKUlvE0_clEvENKUlvE_clEvEUldE_EEvS4_RKT_EUliE_EEviT1_:
        /* <DEDUP_REMOVED lines=15> */
[----:B------:R-:W-:Y:S01]  /*00f0*/  HFMA2 R6, -RZ, RZ, 0, 0 ;  /* 0x00000000ff067431 */ /* 0x000fe200000001ff */
[----:B------:R-:W-:Y:S01]  /*0100*/  MOV R10, 0x0 ;  /* 0x00000000000a7802 */ /* 0x000fe20000000f00 */
[----:B------:R-:W-:Y:S01]  /*0110*/  HFMA2 R11, -RZ, RZ, 1.9609375, 0 ;  /* 0x3fd80000ff0b7431 */ /* 0x000fe200000001ff */
[----:B--2---:R-:W0:Y:S01]  /*0120*/  MUFU.RSQ64H R7, R5 ;  /* 0x0000000500077308 */ /* 0x004e220000001c00 */
[----:B------:R-:W-:-:S05]  /*0130*/  VIADD R0, R5, 0xfff00000 ;  /* 0xfff0000005007836 */ /* 0x000fca0000000000 */
[----:B------:R-:W-:Y:S01]  /*0140*/  ISETP.GE.U32.AND P0, PT, R0, 0x7fe00000, PT ;  /* 0x7fe000000000780c */ /* 0x000fe20003f06070 */
[----:B0-----:R-:W-:-:S08]  /*0150*/  DMUL R8, R6, R6 ;  /* 0x0000000606087228 */ /* 0x001fd00000000000 */
[----:B------:R-:W-:-:S08]  /*0160*/  DFMA R8, R4, -R8, 1 ;  /* 0x3ff000000408742b */ /* 0x000fd00000000808 */
[----:B------:R-:W-:Y:S02]  /*0170*/  DFMA R10, R8, R10, 0.5 ;  /* 0x3fe00000080a742b */ /* 0x000fe4000000000a */
[----:B------:R-:W-:-:S08]  /*0180*/  DMUL R8, R6, R8 ;  /* 0x0000000806087228 */ /* 0x000fd00000000000 */
[----:B------:R-:W-:Y:S01]  /*0190*/  DFMA R6, R10, R8, R6 ;  /* 0x000000080a06722b */ /* 0x000fe20000000006 */
[----:B------:R-:W-:Y:S10]  /*01a0*/  @!P0 BRA `(.L_x_25690) ;  /* 0x0000000000188947 */ /* 0x000ff40003800000 */
[----:B------:R-:W-:Y:S02]  /*01b0*/  MOV R10, R4 ;  /* 0x00000004000a7202 */ /* 0x000fe40000000f00 */
[----:B------:R-:W-:Y:S02]  /*01c0*/  MOV R11, R5 ;  /* 0x00000005000b7202 */ /* 0x000fe40000000f00 */
[----:B------:R-:W-:-:S07]  /*01d0*/  MOV R6, 0x1f0 ;  /* 0x000001f000067802 */ /* 0x000fce0000000f00 */
[----:B------:R-:W-:Y:S05]  /*01e0*/  CALL.REL.NOINC `($__internal_9_$__cuda_sm20_drsqrt_f64_slowpath_v2) ;  /* 0x0000002800cc7944 */ /* 0x000fea0003c00000 */
[----:B------:R-:W-:Y:S01]  /*01f0*/  MOV R6, R8 ;  /* 0x0000000800067202 */ /* 0x000fe20000000f00 */
[----:B------:R-:W-:-:S07]  /*0200*/  IMAD.MOV.U32 R7, RZ, RZ, R9 ;  /* 0x000000ffff077224 */ /* 0x000fce00078e0009 */
.L_x_25690:
[----:B------:R-:W0:Y:S01]  /*0210*/  LDC.64 R4, c[0x0][0x580] ;  /* 0x00016000ff047b82 */ /* 0x000e220000000a00 */
[----:B------:R-:W-:Y:S01]  /*0220*/  IADD3 R3, PT, PT, R3, 0x80, RZ ;  /* 0x0000008003037810 */ /* 0x000fe20007ffe0ff */
[----:B0-----:R0:W-:Y:S06]  /*0230*/  STG.E.64 desc[UR6][R4.64], R6 ;  /* 0x0000000604007986 */ /* 0x0011ec000c101b06 */
.L_x_25689:
[----:B------:R-:W-:Y:S05]  /*0240*/  BSYNC.RECONVERGENT B0 ;  /* 0x0000000000007941 */ /* 0x000fea0003800200 */
.L_x_25688:
[----:B------:R-:W1:Y:S02]  /*0250*/  LDCU UR4, c[0x0][0x380] ;  /* 0x00007000ff0477ac */ /* 0x000e640008000800 */
[----:B-1----:R-:W-:-:S13]  /*0260*/  ISETP.GE.AND P0, PT, R3, UR4, PT ;  /* 0x0000000403007c0c */ /* 0x002fda000bf06270 */
[----:B------:R-:W-:Y:S05]  /*0270*/  @P0 EXIT ;  /* 0x000000000000094d */ /* 0x000fea0003800000 */
[----:B------:R-:W1:Y:S02]  /*0280*/  LDC.64 R2, c[0x0][0x588] ;  /* 0x00016200ff027b82 */ /* 0x000e640000000a00 */
[----:B-1----:R-:W2:Y:S01]  /*0290*/  LDG.E.64 R2, desc[UR6][R2.64] ;  /* 0x0000000602027981 */ /* 0x002ea2000c1e1b00 */
[----:B0-----:R-:W-:Y:S01]  /*02a0*/  HFMA2 R4, -RZ, RZ, 0, 0 ;  /* 0x00000000ff047431 */ /* 0x001fe200000001ff */
[----:B------:R-:W-:Y:S01]  /*02b0*/  MOV R8, 0x0 ;  /* 0x0000000000087802 */ /* 0x000fe20000000f00 */
[----:B------:R-:W-:Y:S01]  /*02c0*/  IMAD.MOV.U32 R9, RZ, RZ, 0x3fd80000 ;  /* 0x3fd80000ff097424 */ /* 0x000fe200078e00ff */
[----:B--2---:R-:W0:Y:S01]  /*02d0*/  MUFU.RSQ64H R5, R3 ;  /* 0x0000000300057308 */ /* 0x004e220000001c00 */
[----:B------:R-:W-:-:S04]  /*02e0*/  IADD3 R0, PT, PT, R3, -0x100000, RZ ;  /* 0xfff0000003007810 */ /* 0x000fc80007ffe0ff */
        /* <DEDUP_REMOVED lines=11> */
[----:B------:R-:W-:Y:S01]  /*03a0*/  IMAD.MOV.U32 R4, RZ, RZ, R8 ;  /* 0x000000ffff047224 */ /* 0x000fe200078e0008 */
[----:B------:R-:W-:-:S07]  /*03b0*/  MOV R5, R9 ;  /* 0x0000000900057202 */ /* 0x000fce0000000f00 */
.L_x_25691:
[----:B------:R-:W0:Y:S02]  /*03c0*/  LDC.64 R2, c[0x0][0x580] ;  /* 0x00016000ff027b82 */ /* 0x000e240000000a00 */
[----:B0-----:R-:W-:Y:S01]  /*03d0*/  STG.E.64 desc[UR6][R2.64], R4 ;  /* 0x0000000402007986 */ /* 0x001fe2000c101b06 */
[----:B------:R-:W-:Y:S05]  /*03e0*/  EXIT ;  /* 0x000000000000794d */ /* 0x000fea0003800000 */
.L_x_25687:
        /* <DEDUP_REMOVED lines=305> */
.L_x_25694:
[----:B------:R-:W0:Y:S02]  /*1700*/  LDCU.128 UR8, c[0x0][0x580] ;  /* 0x0000b000ff0877ac */ /* 0x000e240008000c00 */
[----:B0-----:R-:W-:-:S04]  /*1710*/  IADD3 R6, P0, PT, R4, UR10, RZ ;  /* 0x0000000a04067c10 */ /* 0x001fc8000ff1e0ff */
[----:B------:R-:W-:-:S06]  /*1720*/  IADD3.X R7, PT, PT, RZ, UR11, RZ, P0, !PT ;  /* 0x0000000bff077c10 */ /* 0x000fcc00087fe4ff */
[----:B------:R-:W2:Y:S01]  /*1730*/  LDG.E.64 R6, desc[UR6][R6.64] ;  /* 0x0000000606067981 */ /* 0x000ea2000c1e1b00 */
[----:B------:R-:W-:Y:S01]  /*1740*/  IMAD.MOV.U32 R8, RZ, RZ, RZ ;  /* 0x000000ffff087224 */ /* 0x000fe200078e00ff */
[----:B------:R-:W-:Y:S01]  /*1750*/  MOV R12, 0x0 ;  /* 0x00000000000c7802 */ /* 0x000fe20000000f00 */
[----:B------:R-:W-:Y:S01]  /*1760*/  BSSY.RECONVERGENT B1, `(.L_x_25695) ;  /* 0x0000011000017945 */ /* 0x000fe20003800200 */
[----:B------:R-:W-:Y:S01]  /*1770*/  MOV R13, 0x3fd80000 ;  /* 0x3fd80000000d7802 */ /* 0x000fe20000000f00 */
[----:B--2---:R-:W0:Y:S01]  /*1780*/  MUFU.RSQ64H R9, R7 ;  /* 0x0000000700097308 */ /* 0x004e220000001c00 */
[----:B------:R-:W-:-:S04]  /*1790*/  IADD3 R4, PT, PT, R7, -0x100000, RZ ;  /* 0xfff0000007047810 */ /* 0x000fc80007ffe0ff */
[----:B------:R-:W-:Y:S02]  /*17a0*/  ISETP.GE.U32.AND P0, PT, R4, 0x7fe00000, PT ;  /* 0x7fe000000400780c */ /* 0x000fe40003f06070 */
[----:B------:R-:W-:-:S05]  /*17b0*/  IADD3 R4, P1, PT, R5, UR8, RZ ;  /* 0x0000000805047c10 */ /* 0x000fca000ff3e0ff */
[----:B------:R-:W-:Y:S01]  /*17c0*/  IMAD.X R5, RZ, RZ, UR9, P1 ;  /* 0x00000009ff057e24 */ /* 0x000fe200088e06ff */
        /* <DEDUP_REMOVED lines=10> */
.L_x_25696:
[----:B------:R-:W-:Y:S05]  /*1870*/  BSYNC.RECONVERGENT B1 ;  /* 0x0000000000017941 */ /* 0x000fea0003800200 */
.L_x_25695:
[----:B------:R0:W-:Y:S01]  /*1880*/  STG.E.64 desc[UR6][R4.64], R8 ;  /* 0x0000000804007986 */ /* 0x0001e2000c101b06 */
[----:B------:R-:W-:-:S07]  /*1890*/  IADD3 R3, PT, PT, R3, 0x80, RZ ;  /* 0x0000008003037810 */ /* 0x000fce0007ffe0ff */
.L_x_25693:
[----:B------:R-:W-:Y:S05]  /*18a0*/  BSYNC.RECONVERGENT B0 ;  /* 0x0000000000007941 */ /* 0x000fea0003800200 */
.L_x_25692:
[----:B------:R-:W1:Y:S02]  /*18b0*/  LDCU UR4, c[0x0][0x380] ;  /* 0x00007000ff0477ac */ /* 0x000e640008000800 */
[----:B-1----:R-:W-:-:S13]  /*18c0*/  ISETP.GE.AND P0, PT, R3, UR4, PT ;  /* 0x0000000403007c0c */ /* 0x002fda000bf06270 */
        /* <DEDUP_REMOVED lines=299> */
.L_x_25697:
[----:B------:R-:W0:Y:S02]  /*2b80*/  LDCU.128 UR8, c[0x0][0x580] ;  /* 0x0000b000ff0877ac */ /* 0x000e240008000c00 */
[----:B0-----:R-:W-:-:S05]  /*2b90*/  IADD3 R10, P0, PT, R2, UR10, RZ ;  /* 0x0000000a020a7c10 */ /* 0x001fca000ff1e0ff */
[----:B------:R-:W-:-:S06]  /*2ba0*/  IMAD.X R11, RZ, RZ, UR11, P0 ;  /* 0x0000000bff0b7e24 */ /* 0x000fcc00080e06ff */
[----:B------:R-:W2:Y:S01]  /*2bb0*/  LDG.E.64 R10, desc[UR6][R10.64] ;  /* 0x000000060a0a7981 */ /* 0x000ea2000c1e1b00 */
[----:B------:R-:W-:Y:S01]  /*2bc0*/  MOV R4, RZ ;  /* 0x000000ff00047202 */ /* 0x000fe20000000f00 */
[----:B------:R-:W-:Y:S01]  /*2bd0*/  BSSY.RECONVERGENT B0, `(.L_x_25698) ;  /* 0x0000012000007945 */ /* 0x000fe20003800200 */
[----:B------:R-:W-:Y:S02]  /*2be0*/  MOV R8, 0x0 ;  /* 0x0000000000087802 */ /* 0x000fe40000000f00 */
[----:B------:R-:W-:Y:S02]  /*2bf0*/  MOV R9, 0x3fd80000 ;  /* 0x3fd8000000097802 */ /* 0x000fe40000000f00 */
[----:B------:R-:W-:-:S05]  /*2c00*/  IADD3 R2, P1, PT, R3, UR8, RZ ;  /* 0x0000000803027c10 */ /* 0x000fca000ff3e0ff */
[----:B------:R-:W-:Y:S01]  /*2c10*/  IMAD.X R3, RZ, RZ, UR9, P1 ;  /* 0x00000009ff037e24 */ /* 0x000fe200088e06ff */
        /* <DEDUP_REMOVED lines=9> */
[----:B------:R-:W-:-:S07]  /*2cb0*/  MOV R6, 0x2cd0 ;  /* 0x00002cd000067802 */ /* 0x000fce0000000f00 */
[----:B------:R-:W-:Y:S05]  /*2cc0*/  CALL.REL.NOINC `($__internal_9_$__cuda_sm20_drsqrt_f64_slowpath_v2) ;  /* 0x0000000000147944 */ /* 0x000fea0003c00000 */
[----:B------:R-:W-:Y:S02]  /*2cd0*/  MOV R4, R8 ;  /* 0x0000000800047202 */ /* 0x000fe40000000f00 */
[----:B------:R-:W-:-:S07]  /*2ce0*/  MOV R5, R9 ;  /* 0x0000000900057202 */ /* 0x000fce0000000f00 */
.L_x_25699:
[----:B------:R-:W-:Y:S05]  /*2cf0*/  BSYNC.RECONVERGENT B0 ;  /* 0x0000000000007941 */ /* 0x000fea0003800200 */
.L_x_25698:
[----:B------:R-:W-:Y:S01]  /*2d00*/  STG.E.64 desc[UR6][R2.64], R4 ;  /* 0x0000000402007986 */ /* 0x000fe2000c101b06 */
[----:B------:R-:W-:Y:S05]  /*2d10*/  EXIT ;  /* 0x000000000000794d */ /* 0x000fea0003800000 */
        .weak           $__internal_9_$__cuda_sm20_drsqrt_f64_slowpath_v2
        .type           $__internal_9_$__cuda_sm20_drsqrt_f64_slowpath_v2,@function
        .size           $__internal_9_$__cuda_sm20_drsqrt_f64_slowpath_v2,(.L_x_36952 - $__internal_9_$__cuda_sm20_drsqrt_f64_slowpath_v2)
$__internal_9_$__cuda_sm20_drsqrt_f64_slowpath_v2:
[----:B------:R-:W-:Y:S01]  /*2d20*/  DSETP.NEU.AND P0, PT, R10, RZ, PT ;  /* 0x000000ff0a00722a */ /* 0x000fe20003f0d000 */
[----:B------:R-:W-:Y:S01]  /*2d30*/  BSSY.RECONVERGENT B2, `(.L_x_25700) ;  /* 0x000001c000027945 */ /* 0x000fe20003800200 */
[----:B------:R-:W-:-:S12]  /*2d40*/  LOP3.LUT R8, R11, 0x80000000, RZ, 0xc0, !PT ;  /* 0x800000000b087812 */ /* 0x000fd800078ec0ff */
[----:B------:R-:W-:Y:S05]  /*2d50*/  @!P0 BRA `(.L_x_25701) ;  /* 0x00000000005c8947 */ /* 0x000fea0003800000 */
[----:B------:R-:W-:-:S14]  /*2d60*/  DSETP.GTU.AND P0, PT, |R10|, +INF , PT ;  /* 0x7ff000000a00742a */ /* 0x000fdc0003f0c200 */
[----:B------:R-:W-:Y:S05]  /*2d70*/  @P0 BRA `(.L_x_25702) ;  /* 0x00000000004c0947 */ /* 0x000fea0003800000 */
[----:B------:R-:W-:-:S13]  /*2d80*/  ISETP.NE.AND P0, PT, R8, RZ, PT ;  /* 0x000000ff0800720c */ /* 0x000fda0003f05270 */
[----:B------:R-:W-:Y:S02]  /*2d90*/  @P0 MOV R8, 0x0 ;  /* 0x0000000000080802 */ /* 0x000fe40000000f00 */
[----:B------:R-:W-:Y:S01]  /*2da0*/  @P0 MOV R9, 0xfff80000 ;  /* 0xfff8000000090802 */ /* 0x000fe20000000f00 */
[----:B------:R-:W-:Y:S06]  /*2db0*/  @P0 BRA `(.L_x_25703) ;  /* 0x00000000004c0947 */ /* 0x000fec0003800000 */
[----:B------:R-:W-:-:S14]  /*2dc0*/  DSETP.NEU.AND P0, PT, |R10|, +INF , PT ;  /* 0x7ff000000a00742a */ /* 0x000fdc0003f0d200 */
[----:B------:R-:W-:Y:S01]  /*2dd0*/  @!P0 CS2R R8, SRZ ;  /* 0x0000000000088805 */ /* 0x000fe2000001ff00 */
[----:B------:R-:W-:Y:S06]  /*2de0*/  @!P0 BRA `(.L_x_25703) ;  /* 0x0000000000408947 */ /* 0x000fec0003800000 */
[----:B------:R-:W-:Y:S01]  /*2df0*/  DMUL R10, R10, 1.80143985094819840000e+16 ;  /* 0x435000000a0a7828 */ /* 0x000fe20000000000 */
[----:B------:R-:W-:Y:S01]  /*2e00*/  IMAD.MOV.U32 R8, RZ, RZ, RZ ;  /* 0x000000ffff087224 */ /* 0x000fe200078e00ff */
[----:B------:R-:W-:Y:S02]  /*2e10*/  MOV R14, 0x0 ;  /* 0x00000000000e7802 */ /* 0x000fe40000000f00 */
[----:B------:R-:W-:Y:S02]  /*2e20*/  MOV R15, 0x3fd80000 ;  /* 0x3fd80000000f7802 */ /* 0x000fe40000000f00 */
        /* <DEDUP_REMOVED lines=8> */
.L_x_25702:
[----:B------:R-:W-:Y:S01]  /*2eb0*/  DADD R8, R10, R10 ;  /* 0x000000000a087229 */ /* 0x000fe2000000000a */
[----:B------:R-:W-:Y:S10]  /*2ec0*/  BRA `(.L_x_25703) ;  /* 0x0000000000087947 */ /* 0x000ff40003800000 */
.L_x_25701:
[----:B------:R-:W-:Y:S02]  /*2ed0*/  LOP3.LUT R9, R8, 0x7ff00000, RZ, 0xfc, !PT ;  /* 0x7ff0000008097812 */ /* 0x000fe400078efcff */
[----:B------:R-:W-:-:S07]  /*2ee0*/  MOV R8, RZ ;  /* 0x000000ff00087202 */ /* 0x000fce0000000f00 */
.L_x_25703:
[----:B------:R-:W-:Y:S05]  /*2ef0*/  BSYNC.RECONVERGENT B2 ;  /* 0x0000000000027941 */ /* 0x000fea0003800200 */
.L_x_25700:
[----:B------:R-:W-:-:S04]  /*2f00*/  MOV R7, 0x0 ;  /* 0x0000000000077802 */ /* 0x000fc80000000f00 */
[----:B------:R-:W-:Y:S05]  /*2f10*/  RET.REL.NODEC R6 `(_ZN2at6native18elementwise_kernelILi128ELi2EZNS0_22gpu_kernel_impl_nocastIZZZNS0_17rsqrt_kernel_cudaERNS_18TensorIteratorBaseEENKUlvE0_clEvENKUlvE_clEvEUldE_EEvS4_RKT_EUliE_EEviT1_) ;  /* 0xffffffd006387950 */ /* 0x000fea0003c3ffff */
.L_x_25704:
        /* <DEDUP_REMOVED lines=14> */
.L_x_36952:


//--------------------- .text._ZN2at6native27unrolled_elementwise_kernelIZZZNS0_17rsqrt_kernel_cudaERNS_18TensorIteratorBaseEENKUlvE0_clEvENKUlvE_clEvEUldE_St5arrayIPcLm2EELi4E23TrivialOffsetCalculatorILi1EjESB_NS0_6memory15LoadWithoutCastENSC_16StoreWithoutCastEEEviT_T0_T2_T3_T4_T5_ --------------------------
	.section	.text._ZN2at6native27unrolled_elementwise_kernelIZZZNS0_17rsqrt_kernel_cudaERNS_18TensorIteratorBaseEENKUlvE0_clEvENKUlvE_clEvEUldE_St5arrayIPcLm2EELi4E23TrivialOffsetCalculatorILi1EjESB_NS0_6memory15LoadWithoutCastENSC_16StoreWithoutCastEEEviT_T0_T2_T3_T4_T5_,"ax",@progbits
	.align	128
        .global         _ZN2at6native27unrolled_elementwise_kernelIZZZNS0_17rsqrt_kernel_cudaERNS_18TensorIteratorBaseEENKUlvE0_clEvENKUlvE_clEvEUldE_St5arrayIPcLm2EELi4E23TrivialOffsetCalculatorILi1EjESB_NS0_6memory15LoadWithoutCastENSC_16StoreWithoutCastEEEviT_T0_T2_T3_T4_T5_
        .type           _ZN2at6native27unrolled_elementwise_kernelIZZZNS0_17rsqrt_kernel_cudaERNS_18TensorIteratorBaseEENKUlvE0_clEvENKUlvE_clEvEUldE_St5arrayIPcLm2EELi4E23TrivialOffsetCalculatorILi1EjESB_NS0_6memory15LoadWithoutCastENSC_16StoreWithoutCastEEEviT_T0_T2_T3_T4_T5_,@function
        .size           _ZN2at6native27unrolled_elementwise_kernelIZZZNS0_17rsqrt_kernel_cudaERNS_18TensorIteratorBaseEENKUlvE0_clEvENKUlvE_clEvEUldE_St5arrayIPcLm2EELi4E23TrivialOffsetCalculatorILi1EjESB_NS0_6memory15LoadWithoutCastENSC_16StoreWithoutCastEEEviT_T0_T2_T3_T4_T5_,(.L_x_36953 - _ZN2at6native27unrolled_elementwise_kernelIZZZNS0_17rsqrt_kernel_cudaERNS_18TensorIteratorBaseEENKUlvE0_clEvENKUlvE_clEvEUldE_St5arrayIPcLm2EELi4E23TrivialOffsetCalculatorILi1EjESB_NS0_6memory15LoadWithoutCastENSC_16StoreWithoutCastEEEviT_T0_T2_T3_T4_T5_)
        .other          _ZN2at6native27unrolled_elementwise_kernelIZZZNS0_17rsqrt_kernel_cudaERNS_18TensorIteratorBaseEENKUlvE0_clEvENKUlvE_clEvEUldE_St5arrayIPcLm2EELi4E23TrivialOffsetCalculatorILi1EjESB_NS0_6memory15LoadWithoutCastENSC_16StoreWithoutCastEEEviT_T0_T2_T3_T4_T5_,@"STO_CUDA_ENTRY STV_DEFAULT"
_ZN2at6native27unrolled_elementwise_kernelIZZZNS0_17rsqrt_kernel_cudaERNS_18TensorIteratorBaseEENKUlvE0_clEvENKUlvE_clEvEUldE_St5arrayIPcLm2EELi4E23TrivialOffsetCalculatorILi1EjESB_NS0_6memory15LoadWithoutCastENSC_16StoreWithoutCastEEEviT_T0_T2_T3_T4_T5_:
.text._ZN2at6native27unrolled_elementwise_kernelIZZZNS0_17rsqrt_kernel_cudaERNS_18TensorIteratorBaseEENKUlvE0_clEvENKUlvE_clEvEUldE_St5arrayIPcLm2EELi4E23TrivialOffsetCalculatorILi1EjESB_NS0_6memory15LoadWithoutCastENSC_16StoreWithoutCastEEEviT_T0_T2_T3_T4_T5_:
        /* <DEDUP_REMOVED lines=17> */
[----:B------:R-:W-:-:S06]  /*0110*/  CS2R R8, SRZ ;  /* 0x0000000000087805 */ /* 0x000fcc000001ff00 */
[----:B-1----:R0:W5:Y:S05]  /*0120*/  @!P0 LDG.E.64 R8, desc[UR4][R6.64] ;  /* 0x0000000406088981 */ /* 0x00216a000c1e1b00 */
[----:B------:R-:W-:Y:S01]  /*0130*/  @!P3 IMAD R17, R18, 0x200, R0 ;  /* 0x000002001211b824 */ /* 0x000fe200078e0200 */
[----:B------:R-:W-:Y:S01]  /*0140*/  @!P3 IADD3 R0, PT, PT, R0, 0x80, RZ ;  /* 0x000000800000b810 */ /* 0x000fe20007ffe0ff */
[----:B------:R-:W1:Y:S03]  /*0150*/  @!P3 LDC.64 R4, c[0x0][0x390] ;  /* 0x0000e400ff04bb82 */ /* 0x000e660000000a00 */
[----:B------:R-:W-:Y:S01]  /*0160*/  ISETP.GE.AND P2, PT, R0, R19, PT ;  /* 0x000000130000720c */ /* 0x000fe20003f46270 */
[----:B--2---:R-:W-:Y:S01]  /*0170*/  @!P1 IMAD.WIDE.U32 R10, R13, 0x8, R10 ;  /* 0x000000080d0a9825 */ /* 0x004fe200078e000a */
[----:B------:R-:W-:-:S06]  /*0180*/  CS2R R12, SRZ ;  /* 0x00000000000c7805 */ /* 0x000fcc000001ff00 */
[----:B------:R0:W5:Y:S05]  /*0190*/  @!P1 LDG.E.64 R12, desc[UR4][R10.64] ;  /* 0x000000040a0c9981 */ /* 0x00016a000c1e1b00 */
[----:B------:R-:W2:Y:S01]  /*01a0*/  @!P2 LDC.64 R2, c[0x0][0x390] ;  /* 0x0000e400ff02ab82 */ /* 0x000ea20000000a00 */
[----:B------:R-:W-:Y:S02]  /*01b0*/  @!P2 IMAD R15, R18, 0x200, R0 ;  /* 0x00000200120fa824 */ /* 0x000fe400078e0200 */
[----:B-1----:R-:W-:Y:S01]  /*01c0*/  @!P3 IMAD.WIDE.U32 R16, R17, 0x8, R4 ;  /* 0x000000081110b825 */ /* 0x002fe200078e0004 */
[----:B------:R-:W-:-:S03]  /*01d0*/  CS2R R4, SRZ ;  /* 0x0000000000047805 */ /* 0x000fc6000001ff00 */
[----:B--2---:R-:W-:Y:S01]  /*01e0*/  @!P2 IMAD.WIDE.U32 R14, R15, 0x8, R2 ;  /* 0x000000080f0ea825 */ /* 0x004fe200078e0002 */
[----:B------:R-:W-:-:S04]  /*01f0*/  CS2R R2, SRZ ;  /* 0x0000000000027805 */ /* 0x000fc8000001ff00 */
[----:B------:R0:W5:Y:S04]  /*0200*/  @!P2 LDG.E.64 R4, desc[UR4][R14.64] ;  /* 0x000000040e04a981 */ /* 0x000168000c1e1b00 */
[----:B------:R0:W5:Y:S01]  /*0210*/  @!P3 LDG.E.64 R2, desc[UR4][R16.64] ;  /* 0x000000041002b981 */ /* 0x000162000c1e1b00 */
[----:B------:R-:W-:Y:S01]  /*0220*/  ISETP.GE.AND P0, PT, R20, R19, PT ;  /* 0x000000131400720c */ /* 0x000fe20003f06270 */
[----:B------:R-:W-:-:S12]  /*0230*/  BSSY.RECONVERGENT B0, `(.L_x_25705) ;  /* 0x0000014000007945 */ /* 0x000fd80003800200 */
[----:B0-----:R-:W-:Y:S05]  /*0240*/  @P0 BRA `(.L_x_25706) ;  /* 0x0000000000480947 */ /* 0x001fea0003800000 */
[----:B-----5:R-:W0:Y:S01]  /*0250*/  MUFU.RSQ64H R7, R9 ;  /* 0x0000000900077308 */ /* 0x020e220000001c00 */
[----:B------:R-:W-:Y:S01]  /*0260*/  HFMA2 R6, -RZ, RZ, 0, 0 ;  /* 0x00000000ff067431 */ /* 0x000fe200000001ff */
[----:B------:R-:W-:Y:S01]  /*0270*/  IADD3 R0, PT, PT, R9, -0x100000, RZ ;  /* 0xfff0000009007810 */ /* 0x000fe20007ffe0ff */
        /* <DEDUP_REMOVED lines=12> */
[----:B------:R-:W-:Y:S05]  /*0340*/  CALL.REL.NOINC `($__internal_10_$__cuda_sm20_drsqrt_f64_slowpath_v2) ;  /* 0x0000000400a47944 */ /* 0x000fea0003c00000 */
[----:B------:R-:W-:Y:S01]  /*0350*/  MOV R6, R14 ;  /* 0x0000000e00067202 */ /* 0x000fe20000000f00 */
[----:B------:R-:W-:-:S07]  /*0360*/  IMAD.MOV.U32 R7, RZ, RZ, R15 ;  /* 0x000000ffff077224 */ /* 0x000fce00078e000f */
.L_x_25706:
[----:B------:R-:W-:Y:S05]  /*0370*/  BSYNC.RECONVERGENT B0 ;  /* 0x0000000000007941 */ /* 0x000fea0003800200 */
.L_x_25705:
[----:B------:R-:W-:Y:S01]  /*0380*/  VIADD R22, R20, 0x80 ;  /* 0x0000008014167836 */ /* 0x000fe20000000000 */
[----:B------:R-:W-:Y:S04]  /*0390*/  BSSY.RECONVERGENT B0, `(.L_x_25707) ;  /* 0x0000015000007945 */ /* 0x000fe80003800200 */
[----:B------:R-:W-:-:S13]  /*03a0*/  ISETP.GE.AND P0, PT, R22, R19, PT ;  /* 0x000000131600720c */ /* 0x000fda0003f06270 */
[----:B------:R-:W-:Y:S05]  /*03b0*/  @P0 BRA `(.L_x_25708) ;  /* 0x0000000000480947 */ /* 0x000fea0003800000 */
        /* <DEDUP_REMOVED lines=18> */
.L_x_25708:
[----:B------:R-:W-:Y:S05]  /*04e0*/  BSYNC.RECONVERGENT B0 ;  /* 0x0000000000007941 */ /* 0x000fea0003800200 */
.L_x_25707:
        /* <DEDUP_REMOVED lines=22> */
.L_x_25710:
[----:B------:R-:W-:Y:S05]  /*0650*/  BSYNC.RECONVERGENT B0 ;  /* 0x0000000000007941 */ /* 0x000fea0003800200 */
.L_x_25709:
        /* <DEDUP_REMOVED lines=22> */
.L_x_25712:
[----:B------:R-:W-:Y:S05]  /*07c0*/  BSYNC.RECONVERGENT B0 ;  /* 0x0000000000007941 */ /* 0x000fea0003800200 */
.L_x_25711:
[----:B------:R-:W-:Y:S01]  /*07d0*/  ISETP.GE.AND P0, PT, R20, R19, PT ;  /* 0x000000131400720c */ /* 0x000fe20003f06270 */
[----:B------:R-:W-:Y:S04]  /*07e0*/  BSSY.RECONVERGENT B0, `(.L_x_25713) ;  /* 0x0000017000007945 */ /* 0x000fe80003800200 */
[----:B------:R-:W-:Y:S08]  /*07f0*/  BSSY.RELIABLE B1, `(.L_x_25714) ;  /* 0x000000f000017945 */ /* 0x000ff00003800100 */
[----:B------:R-:W-:Y:S05]  /*0800*/  @P0 BRA `(.L_x_25715) ;  /* 0x0000000000340947 */ /* 0x000fea0003800000 */
[----:B-----5:R-:W0:Y:S01]  /*0810*/  LDC.64 R4, c[0x0][0x388] ;  /* 0x0000e200ff047b82 */ /* 0x020e220000000a00 */
[----:B------:R-:W-:Y:S01]  /*0820*/  IMAD R11, R18, 0x200, R20 ;  /* 0x00000200120b7824 */ /* 0x000fe200078e0214 */
[----:B------:R-:W-:-:S04]  /*0830*/  MOV R20, R22 ;  /* 0x0000001600147202 */ /* 0x000fc80000000f00 */
        /* <DEDUP_REMOVED lines=10> */
.L_x_25715:
[----:B------:R-:W-:Y:S05]  /*08e0*/  BSYNC.RELIABLE B1 ;  /* 0x0000000000017941 */ /* 0x000fea0003800100 */
.L_x_25714:
[----:B------:R-:W-:-:S13]  /*08f0*/  ISETP.GE.AND P0, PT, R20, R19, PT ;  /* 0x000000131400720c */ /* 0x000fda0003f06270 */
[----:B0----5:R-:W0:Y:S01]  /*0900*/  @!P0 LDC.64 R4, c[0x0][0x388] ;  /* 0x0000e200ff048b82 */ /* 0x021e220000000a00 */
[----:B------:R-:W-:Y:S01]  /*0910*/  @!P0 LEA R7, R18, R20, 0x9 ;  /* 0x0000001412078211 */ /* 0x000fe200078e48ff */
[----:B------:R-:W-:-:S04]  /*0920*/  @!P0 VIADD R20, R20, 0x80 ;  /* 0x0000008014148836 */ /* 0x000fc80000000000 */
[----:B0-----:R-:W-:-:S05]  /*0930*/  @!P0 IMAD.WIDE.U32 R4, R7, 0x8, R4 ;  /* 0x0000000807048825 */ /* 0x001fca00078e0004 */
[----:B------:R1:W-:Y:S02]  /*0940*/  @!P0 STG.E.64 desc[UR4][R4.64], R12 ;  /* 0x0000000c04008986 */ /* 0x0003e4000c101b04 */
.L_x_25716:
[----:B------:R-:W-:Y:S05]  /*0950*/  BSYNC.RECONVERGENT B0 ;  /* 0x0000000000007941 */ /* 0x000fea0003800200 */
.L_x_25713:
[----:B------:R-:W-:Y:S05]  /*0960*/  WARPSYNC.ALL ;  /* 0x0000000000007948 */ /* 0x000fea0003800000 */
[----:B------:R-:W-:-:S13]  /*0970*/  ISETP.GE.AND P0, PT, R20, R19, PT ;  /* 0x000000131400720c */ /* 0x000fda0003f06270 */
[----:B------:R-:W-:Y:S05]  /*0980*/  @P0 EXIT ;  /* 0x000000000000094d */ /* 0x000fea0003800000 */
[----:B01----:R-:W0:Y:S01]  /*0990*/  LDC.64 R4, c[0x0][0x388] ;  /* 0x0000e200ff047b82 */ /* 0x003e220000000a00 */
[----:B------:R-:W-:-:S05]  /*09a0*/  LEA R7, R18, R20, 0x9 ;  /* 0x0000001412077211 */ /* 0x000fca00078e48ff */
[----:B0-----:R-:W-:-:S05]  /*09b0*/  IMAD.WIDE.U32 R4, R7, 0x8, R4 ;  /* 0x0000000807047825 */ /* 0x001fca00078e0004 */
[----:B------:R-:W-:Y:S01]  /*09c0*/  STG.E.64 desc[UR4][R4.64], R2 ;  /* 0x0000000204007986 */ /* 0x000fe2000c101b04 */
[----:B------:R-:W-:Y:S05]  /*09d0*/  EXIT ;  /* 0x000000000000794d */ /* 0x000fea0003800000 */
        .weak           $__internal_10_$__cuda_sm20_drsqrt_f64_slowpath_v2
        .type           $__internal_10_$__cuda_sm20_drsqrt_f64_slowpath_v2,@function
        .size           $__internal_10_$__cuda_sm20_drsqrt_f64_slowpath_v2,(.L_x_36953 - $__internal_10_$__cuda_sm20_drsqrt_f64_slowpath_v2)
$__internal_10_$__cuda_sm20_drsqrt_f64_slowpath_v2:
[----:B------:R-:W-:Y:S01]  /*09e0*/  DSETP.NEU.AND P0, PT, R24, RZ, PT ;  /* 0x000000ff1800722a */ /* 0x000fe20003f0d000 */
[----:B------:R-:W-:Y:S01]  /*09f0*/  BSSY.RECONVERGENT B1, `(.L_x_25717) ;  /* 0x000001c000017945 */ /* 0x000fe20003800200 */
[----:B------:R-:W-:-:S12]  /*0a00*/  LOP3.LUT R10, R25, 0x80000000, RZ, 0xc0, !PT ;  /* 0x80000000190a7812 */ /* 0x000fd800078ec0ff */
        /* <DEDUP_REMOVED lines=22> */
.L_x_25719:
[----:B------:R-:W-:Y:S01]  /*0b70*/  DADD R10, R24, R24 ;  /* 0x00000000180a7229 */ /* 0x000fe20000000018 */
[----:B------:R-:W-:Y:S10]  /*0b80*/  BRA `(.L_x_25720) ;  /* 0x0000000000087947 */ /* 0x000ff40003800000 */
.L_x_25718:
[----:B------:R-:W-:Y:S02]  /*0b90*/  LOP3.LUT R11, R10, 0x7ff00000, RZ, 0xfc, !PT ;  /* 0x7ff000000a0b7812 */ /* 0x000fe400078efcff */
[----:B------:R-:W-:-:S07]  /*0ba0*/  MOV R10, RZ ;  /* 0x000000ff000a7202 */ /* 0x000fce0000000f00 */
.L_x_25720:
[----:B------:R-:W-:Y:S05]  /*0bb0*/  BSYNC.RECONVERGENT B1 ;  /* 0x0000000000017941 */ /* 0x000fea0003800200 */
.L_x_25717:
[----:B------:R-:W-:Y:S01]  /*0bc0*/  MOV R15, R11 ;  /* 0x0000000b000f7202 */ /* 0x000fe20000000f00 */
[----:B------:R-:W-:Y:S02]  /*0bd0*/  HFMA2 R11, -RZ, RZ, 0, 0 ;  /* 0x00000000ff0b7431 */ /* 0x000fe400000001ff */
[----:B------:R-:W-:Y:S02]  /*0be0*/  IMAD.MOV.U32 R14, RZ, RZ, R10 ;  /* 0x000000ffff0e7224 */ /* 0x000fe400078e000a */
[----:B------:R-:W-:-:S04]  /*0bf0*/  IMAD.MOV.U32 R10, RZ, RZ, R0 ;  /* 0x000000ffff0a7224 */ /* 0x000fc800078e0000 */
[----:B------:R-:W-:Y:S05]  /*0c00*/  RET.REL.NODEC R10 `(_ZN2at6native27unrolled_elementwise_kernelIZZZNS0_17rsqrt_kernel_cudaERNS_18TensorIteratorBaseEENKUlvE0_clEvENKUlvE_clEvEUldE_St5arrayIPcLm2EELi4E23TrivialOffsetCalculatorILi1EjESB_NS0_6memory15LoadWithoutCastENSC_16StoreWithoutCastEEEviT_T0_T2_T3_T4_T5_) ;  /* 0xfffffff00afc7950 */ /* 0x000fea0003c3ffff */
.L_x_25721:
        /* <DEDUP_REMOVED lines=15> */
.L_x_36953:


//--------------------- .text._ZN2at6native29vectorized_elementwise_kernelILi2EZZZNS0_17rsqrt_kernel_cudaERNS_18TensorIteratorBaseEENKUlvE0_clEvENKUlvE_clEvEUldE_St5arrayIPcLm2EEEEviT0_T1_ --------------------------
	.section	.text._ZN2at6native29vectorized_elementwise_kernelILi2EZZZNS0_17rsqrt_kernel_cudaERNS_18TensorIteratorBaseEENKUlvE0_clEvENKUlvE_clEvEUldE_St5arrayIPcLm2EEEEviT0_T1_,"ax",@progbits
	.align	128
        .global         _ZN2at6native29vectorized_elementwise_kernelILi2EZZZNS0_17rsqrt_kernel_cudaERNS_18TensorIteratorBaseEENKUlvE0_clEvENKUlvE_clEvEUldE_St5arrayIPcLm2EEEEviT0_T1_
        .type           _ZN2at6native29vectorized_elementwise_kernelILi2EZZZNS0_17rsqrt_kernel_cudaERNS_18TensorIteratorBaseEENKUlvE0_clEvENKUlvE_clEvEUldE_St5arrayIPcLm2EEEEviT0_T1_,@function
        .size           _ZN2at6native29vectorized_elementwise_kernelILi2EZZZNS0_17rsqrt_kernel_cudaERNS_18TensorIteratorBaseEENKUlvE0_clEvENKUlvE_clEvEUldE_St5arrayIPcLm2EEEEviT0_T1_,(.L_x_36954 - _ZN2at6native29vectorized_elementwise_kernelILi2EZZZNS0_17rsqrt_kernel_cudaERNS_18TensorIteratorBaseEENKUlvE0_clEvENKUlvE_clEvEUldE_St5arrayIPcLm2EEEEviT0_T1_)
        .other          _ZN2at6native29vectorized_elementwise_kernelILi2EZZZNS0_17rsqrt_kernel_cudaERNS_18TensorIteratorBaseEENKUlvE0_clEvENKUlvE_clEvEUldE_St5arrayIPcLm2EEEEviT0_T1_,@"STO_CUDA_ENTRY STV_DEFAULT"
_ZN2at6native29vectorized_elementwise_kernelILi2EZZZNS0_17rsqrt_kernel_cudaERNS_18TensorIteratorBaseEENKUlvE0_clEvENKUlvE_clEvEUldE_St5arrayIPcLm2EEEEviT0_T1_:
.text._ZN2at6native29vectorized_elementwise_kernelILi2EZZZNS0_17rsqrt_kernel_cudaERNS_18TensorIteratorBaseEENKUlvE0_clEvENKUlvE_clEvEUldE_St5arrayIPcLm2EEEEviT0_T1_:
        /* <DEDUP_REMOVED lines=21> */
[----:B------:R0:W5:Y:S07]  /*0150*/  @!P6 LDG.E.64 R2, desc[UR4][R8.64] ;  /* 0x000000040802e981 */ /* 0x00016e000c1e1b00 */
[----:B------:R-:W-:Y:S01]  /*0160*/  @!P4 IADD3 R33, PT, PT, R28, R0, RZ ;  /* 0x000000001c21c210 */ /* 0x000fe20007ffe0ff */
[----:B------:R-:W-:Y:S01]  /*0170*/  @!P4 VIADD R0, R0, 0x80 ;  /* 0x000000800000c836 */ /* 0x000fe20000000000 */
[----:B------:R-:W2:Y:S04]  /*0180*/  @!P4 LDC.64 R6, c[0x0][0x390] ;  /* 0x0000e400ff06cb82 */ /* 0x000ea80000000a00 */
[----:B------:R-:W-:-:S13]  /*0190*/  ISETP.GE.U32.AND P3, PT, R0, R5, PT ;  /* 0x000000050000720c */ /* 0x000fda0003f66070 */
        /* <DEDUP_REMOVED lines=8> */
[----:B------:R-:W-:Y:S01]  /*0220*/  @!P1 IADD3 R19, PT, PT, R28, R0, RZ ;  /* 0x000000001c139210 */ /* 0x000fe20007ffe0ff */
[----:B------:R-:W-:Y:S01]  /*0230*/  @!P1 VIADD R0, R0, 0x80 ;  /* 0x0000008000009836 */ /* 0x000fe20000000000 */
[----:B------:R-:W3:Y:S04]  /*0240*/  @!P1 LDC.64 R16, c[0x0][0x390] ;  /* 0x0000e400ff109b82 */ /* 0x000ee80000000a00 */
[----:B------:R-:W-:-:S13]  /*0250*/  ISETP.GE.U32.AND P0, PT, R0, R5, PT ;  /* 0x000000050000720c */ /* 0x000fda0003f06070 */
[----:B------:R-:W-:Y:S01]  /*0260*/  @!P0 IADD3 R21, PT, PT, R28, R0, RZ ;  /* 0x000000001c158210 */ /* 0x000fe20007ffe0ff */
[----:B------:R-:W-:Y:S01]  /*0270*/  @!P0 VIADD R0, R0, 0x80 ;  /* 0x0000008000008836 */ /* 0x000fe20000000000 */
[----:B------:R-:W3:Y:S04]  /*0280*/  @!P0 LDC.64 R12, c[0x0][0x390] ;  /* 0x0000e400ff0c8b82 */ /* 0x000ee80000000a00 */
[----:B------:R-:W-:-:S13]  /*0290*/  ISETP.GE.U32.AND P6, PT, R0, R5, PT ;  /* 0x000000050000720c */ /* 0x000fda0003fc6070 */
[----:B------:R-:W3:Y:S01]  /*02a0*/  @!P6 LDC.64 R14, c[0x0][0x390] ;  /* 0x0000e400ff0eeb82 */ /* 0x000ee20000000a00 */
[----:B-1----:R-:W-:Y:S01]  /*02b0*/  @!P5 IMAD.WIDE.U32 R24, R31, 0x8, R24 ;  /* 0x000000081f18d825 */ /* 0x002fe200078e0018 */
[----:B0-----:R-:W-:-:S03]  /*02c0*/  CS2R R8, SRZ ;  /* 0x0000000000087805 */ /* 0x001fc6000001ff00 */
[----:B------:R-:W-:Y:S02]  /*02d0*/  @!P6 IMAD.IADD R31, R28, 0x1, R0 ;  /* 0x000000011c1fe824 */ /* 0x000fe400078e0200 */
[----:B----4-:R-:W-:Y:S01]  /*02e0*/  @!P2 IMAD.WIDE.U32 R22, R27, 0x8, R22 ;  /* 0x000000081b16a825 */ /* 0x010fe200078e0016 */
[----:B------:R0:W5:Y:S03]  /*02f0*/  @!P5 LDG.E.64 R8, desc[UR4][R24.64] ;  /* 0x000000041808d981 */ /* 0x000166000c1e1b00 */
[----:B--2---:R-:W-:Y:S01]  /*0300*/  @!P4 IMAD.WIDE.U32 R32, R33, 0x8, R6 ;  /* 0x000000082120c825 */ /* 0x004fe200078e0006 */
[----:B------:R-:W-:-:S03]  /*0310*/  CS2R R6, SRZ ;  /* 0x0000000000067805 */ /* 0x000fc6000001ff00 */
[----:B---3--:R-:W-:Y:S01]  /*0320*/  @!P1 IMAD.WIDE.U32 R26, R19, 0x8, R16 ;  /* 0x00000008131a9825 */ /* 0x008fe200078e0010 */
[----:B------:R-:W-:Y:S02]  /*0330*/  CS2R R18, SRZ ;  /* 0x0000000000127805 */ /* 0x000fe4000001ff00 */
[----:B------:R-:W-:Y:S01]  /*0340*/  CS2R R16, SRZ ;  /* 0x0000000000107805 */ /* 0x000fe2000001ff00 */
[----:B------:R0:W5:Y:S01]  /*0350*/  @!P4 LDG.E.64 R6, desc[UR4][R32.64] ;  /* 0x000000042006c981 */ /* 0x000162000c1e1b00 */
[----:B------:R-:W-:Y:S01]  /*0360*/  @!P0 IMAD.WIDE.U32 R34, R21, 0x8, R12 ;  /* 0x0000000815228825 */ /* 0x000fe200078e000c */
[----:B------:R-:W-:Y:S02]  /*0370*/  CS2R R20, SRZ ;  /* 0x0000000000147805 */ /* 0x000fe4000001ff00 */
[----:B------:R-:W-:Y:S01]  /*0380*/  CS2R R12, SRZ ;  /* 0x00000000000c7805 */ /* 0x000fe2000001ff00 */
[----:B------:R0:W5:Y:S01]  /*0390*/  @!P2 LDG.E.64 R18, desc[UR4][R22.64] ;  /* 0x000000041612a981 */ /* 0x000162000c1e1b00 */
[----:B------:R-:W-:-:S03]  /*03a0*/  @!P3 IMAD.WIDE.U32 R10, R29, 0x8, R10 ;  /* 0x000000081d0ab825 */ /* 0x000fc600078e000a */
[----:B------:R0:W5:Y:S01]  /*03b0*/  @!P1 LDG.E.64 R16, desc[UR4][R26.64] ;  /* 0x000000041a109981 */ /* 0x000162000c1e1b00 */
[----:B------:R-:W-:-:S03]  /*03c0*/  @!P6 IMAD.WIDE.U32 R30, R31, 0x8, R14 ;  /* 0x000000081f1ee825 */ /* 0x000fc600078e000e */
[----:B------:R0:W5:Y:S04]  /*03d0*/  @!P3 LDG.E.64 R20, desc[UR4][R10.64] ;  /* 0x000000040a14b981 */ /* 0x000168000c1e1b00 */
[----:B------:R0:W5:Y:S01]  /*03e0*/  @!P6 LDG.E.64 R12, desc[UR4][R30.64] ;  /* 0x000000041e0ce981 */ /* 0x000162000c1e1b00 */
[----:B------:R-:W-:-:S06]  /*03f0*/  CS2R R14, SRZ ;  /* 0x00000000000e7805 */ /* 0x000fcc000001ff00 */
[----:B------:R0:W5:Y:S01]  /*0400*/  @!P0 LDG.E.64 R14, desc[UR4][R34.64] ;  /* 0x00000004220e8981 */ /* 0x000162000c1e1b00 */
[----:B------:R-:W-:Y:S01]  /*0410*/  ISETP.GE.U32.AND P0, PT, R4, R5, PT ;  /* 0x000000050400720c */ /* 0x000fe20003f06070 */
        /* <DEDUP_REMOVED lines=14> */
[----:B------:R-:W-:-:S07]  /*0500*/  MOV R0, 0x520 ;  /* 0x0000052000007802 */ /* 0x000fce0000000f00 */
[----:B------:R-:W-:Y:S05]  /*0510*/  CALL.REL.NOINC `($__internal_11_$__cuda_sm20_drsqrt_f64_slowpath_v2) ;  /* 0x0000001800447944 */ /* 0x000fea0003c00000 */
[----:B------:R-:W-:Y:S02]  /*0520*/  IMAD.MOV.U32 R22, RZ, RZ, R2 ;  /* 0x000000ffff167224 */ /* 0x000fe400078e0002 */
[----:B------:R-:W-:-:S07]  /*0530*/  IMAD.MOV.U32 R23, RZ, RZ, R3 ;  /* 0x000000ffff177224 */ /* 0x000fce00078e0003 */
.L_x_25724:
[----:B------:R-:W-:Y:S05]  /*0540*/  BSYNC.RECONVERGENT B1 ;  /* 0x0000000000017941 */ /* 0x000fea0003800200 */
.L_x_25723:
[----:B------:R-:W-:Y:S01]  /*0550*/  IADD3 R29, PT, PT, R4, 0x80, RZ ;  /* 0x00000080041d7810 */ /* 0x000fe20007ffe0ff */
[----:B------:R-:W-:Y:S03]  /*0560*/  BSSY.RECONVERGENT B1, `(.L_x_25725) ;  /* 0x0000015000017945 */ /* 0x000fe60003800200 */
[----:B------:R-:W-:-:S13]  /*0570*/  ISETP.GE.U32.AND P0, PT, R29, R5, PT ;  /* 0x000000051d00720c */ /* 0x000fda0003f06070 */
[----:B------:R-:W-:Y:S05]  /*0580*/  @P0 BRA `(.L_x_25726) ;  /* 0x0000000000480947 */ /* 0x000fea0003800000 */
[----:B-----5:R-:W0:Y:S01]  /*0590*/  MUFU.RSQ64H R11, R9 ;  /* 0x00000009000b7308 */ /* 0x020e220000001c00 */
[----:B------:R-:W-:Y:S01]  /*05a0*/  IMAD.MOV.U32 R10, RZ, RZ, RZ ;  /* 0x000000ffff0a7224 */ /* 0x000fe200078e00ff */
[----:B------:R-:W-:Y:S01]  /*05b0*/  MOV R25, 0x3fd80000 ;  /* 0x3fd8000000197802 */ /* 0x000fe20000000f00 */
[----:B------:R-:W-:Y:S02]  /*05c0*/  VIADD R0, R9, 0xfff00000 ;  /* 0xfff0000009007836 */ /* 0x000fe40000000000 */
[----:B------:R-:W-:-:S03]  /*05d0*/  IMAD.MOV.U32 R24, RZ, RZ, 0x0 ;  /* 0x00000000ff187424 */ /* 0x000fc600078e00ff */
        /* <DEDUP_REMOVED lines=8> */
[----:B------:R-:W-:Y:S02]  /*0660*/  MOV R3, R9 ;  /* 0x0000000900037202 */ /* 0x000fe40000000f00 */
[----:B------:R-:W-:-:S07]  /*0670*/  MOV R0, 0x690 ;  /* 0x0000069000007802 */ /* 0x000fce0000000f00 */
[----:B------:R-:W-:Y:S05]  /*0680*/  CALL.REL.NOINC `($__internal_11_$__cuda_sm20_drsqrt_f64_slowpath_v2) ;  /* 0x0000001400e87944 */ /* 0x000fea0003c00000 */
[----:B------:R-:W-:Y:S02]  /*0690*/  IMAD.MOV.U32 R10, RZ, RZ, R2 ;  /* 0x000000ffff0a7224 */ /* 0x000fe400078e0002 */
[----:B------:R-:W-:-:S07]  /*06a0*/  IMAD.MOV.U32 R11, RZ, RZ, R3 ;  /* 0x000000ffff0b7224 */ /* 0x000fce00078e0003 */
.L_x_25726:
[----:B------:R-:W-:Y:S05]  /*06b0*/  BSYNC.RECONVERGENT B1 ;  /* 0x0000000000017941 */ /* 0x000fea0003800200 */
.L_x_25725:
        /* <DEDUP_REMOVED lines=22> */
.L_x_25728:
[----:B------:R-:W-:Y:S05]  /*0820*/  BSYNC.RECONVERGENT B1 ;  /* 0x0000000000017941 */ /* 0x000fea0003800200 */
.L_x_25727:
        /* <DEDUP_REMOVED lines=22> */
.L_x_25730:
[----:B------:R-:W-:Y:S05]  /*0990*/  BSYNC.RECONVERGENT B1 ;  /* 0x0000000000017941 */ /* 0x000fea0003800200 */
.L_x_25729:
        /* <DEDUP_REMOVED lines=22> */
.L_x_25732:
[----:B------:R-:W-:Y:S05]  /*0b00*/  BSYNC.RECONVERGENT B1 ;  /* 0x0000000000017941 */ /* 0x000fea0003800200 */
.L_x_25731:
        /* <DEDUP_REMOVED lines=22> */
.L_x_25734:
[----:B------:R-:W-:Y:S05]  /*0c70*/  BSYNC.RECONVERGENT B1 ;  /* 0x0000000000017941 */ /* 0x000fea0003800200 */
.L_x_25733:
        /* <DEDUP_REMOVED lines=22> */
.L_x_25736:
[----:B------:R-:W-:Y:S05]  /*0de0*/  BSYNC.RECONVERGENT B1 ;  /* 0x0000000000017941 */ /* 0x000fea0003800200 */
.L_x_25735:
        /* <DEDUP_REMOVED lines=22> */
.L_x_25738:
[----:B------:R-:W-:Y:S05]  /*0f50*/  BSYNC.RECONVERGENT B1 ;  /* 0x0000000000017941 */ /* 0x000fea0003800200 */
.L_x_25737:
[----:B------:R-:W-:Y:S01]  /*0f60*/  ISETP.GE.U32.AND P0, PT, R4, R5, PT ;  /* 0x000000050400720c */ /* 0x000fe20003f06070 */
[----:B------:R-:W-:Y:S04]  /*0f70*/  BSSY.RECONVERGENT B0, `(.L_x_25739) ;  /* 0x0000033000007945 */ /* 0x000fe80003800200 */
[----:B------:R-:W-:Y:S08]  /*0f80*/  BSSY.RELIABLE B1, `(.L_x_25740) ;  /* 0x000002b000017945 */ /* 0x000ff00003800100 */
[----:B------:R-:W-:Y:S05]  /*0f90*/  @P0 BRA `(.L_x_25741) ;  /* 0x0000000000300947 */ /* 0x000fea0003800000 */
[----:B-----5:R-:W0:Y:S01]  /*0fa0*/  LDC.64 R2, c[0x0][0x388] ;  /* 0x0000e200ff027b82 */ /* 0x020e220000000a00 */
[----:B------:R-:W-:Y:S01]  /*0fb0*/  IADD3 R13, PT, PT, R28, R4, RZ ;  /* 0x000000041c0d7210 */ /* 0x000fe20007ffe0ff */
[----:B------:R-:W-:-:S05]  /*0fc0*/  IMAD.MOV.U32 R4, RZ, RZ, R29 ;  /* 0x000000ffff047224 */ /* 0x000fca00078e001d */
[----:B------:R-:W-:Y:S01]  /*0fd0*/  ISETP.GE.U32.AND P0, PT, R4, R5, PT ;  /* 0x000000050400720c */ /* 0x000fe20003f06070 */
[----:B0-----:R-:W-:-:S05]  /*0fe0*/  IMAD.WIDE.U32 R2, R13, 0x8, R2 ;  /* 0x000000080d027825 */ /* 0x001fca00078e0002 */
[----:B------:R0:W-:Y:S07]  /*0ff0*/  STG.E.64 desc[UR4][R2.64], R22 ;  /* 0x0000001602007986 */ /* 0x0001ee000c101b04 */
[----:B------:R-:W-:Y:S05]  /*1000*/  @P0 BRA `(.L_x_25742) ;  /* 0x0000000000300947 */ /* 0x000fea0003800000 */
[----:B0-----:R-:W0:Y:S01]  /*1010*/  LDC.64 R2, c[0x0][0x388] ;  /* 0x0000e200ff027b82 */ /* 0x001e220000000a00 */
[----:B------:R-:W-:Y:S01]  /*1020*/  IMAD.IADD R13, R28, 0x1, R4 ;  /* 0x000000011c0d7824 */ /* 0x000fe200078e0204 */
[----:B------:R-:W-:-:S03]  /*1030*/  IADD3 R4, PT, PT, R4, 0x80, RZ ;  /* 0x0000008004047810 */ /* 0x000fc60007ffe0ff */
[----:B0-----:R-:W-:-:S05]  /*1040*/  IMAD.WIDE.U32 R2, R13, 0x8, R2 ;  /* 0x000000080d027825 */ /* 0x001fca00078e0002 */
[----:B------:R0:W-:Y:S02]  /*1050*/  STG.E.64 desc[UR4][R2.64], R10 ;  /* 0x0000000a02007986 */ /* 0x0001e4000c101b04 */
.L_x_25741:
[----:B------:R-:W-:-:S13]  /*1060*/  ISETP.GE.U32.AND P0, PT, R4, R5, PT ;  /* 0x000000050400720c */ /* 0x000fda0003f06070 */
[----:B------:R-:W-:Y:S05]  /*1070*/  @P0 BRA `(.L_x_25743) ;  /* 0x0000000000300947 */ /* 0x000fea0003800000 */
[----:B0----5:R-:W0:Y:S01]  /*1080*/  LDC.64 R2, c[0x0][0x388] ;  /* 0x0000e200ff027b82 */ /* 0x021e220000000a00 */
[----:B------:R-:W-:Y:S02]  /*1090*/  IMAD.IADD R11, R28, 0x1, R4 ;  /* 0x000000011c0b7824 */ /* 0x000fe400078e0204 */
[----:B------:R-:W-:Y:S02]  /*10a0*/  VIADD R4, R4, 0x80 ;  /* 0x0000008004047836 */ /* 0x000fe40000000000 */
[----:B0-----:R-:W-:-:S05]  /*10b0*/  IMAD.WIDE.U32 R2, R11, 0x8, R2 ;  /* 0x000000080b027825 */ /* 0x001fca00078e0002 */
[----:B------:R1:W-:Y:S02]  /*10c0*/  STG.E.64 desc[UR4][R2.64], R8 ;  /* 0x0000000802007986 */ /* 0x0003e4000c101b04 */
.L_x_25742:
[----:B------:R-:W-:-:S13]  /*10d0*/  ISETP.GE.U32.AND P0, PT, R4, R5, PT ;  /* 0x000000050400720c */ /* 0x000fda0003f06070 */
[----:B------:R-:W-:Y:S05]  /*10e0*/  @P0 BRA `(.L_x_25744) ;  /* 0x0000000000300947 */ /* 0x000fea0003800000 */
[----:B01----:R-:W0:Y:S01]  /*10f0*/  LDC.64 R2, c[0x0][0x388] ;  /* 0x0000e200ff027b82 */ /* 0x003e220000000a00 */
[----:B------:R-:W-:Y:S01]  /*1100*/  IADD3 R9, PT, PT, R28, R4, RZ ;  /* 0x000000041c097210 */ /* 0x000fe20007ffe0ff */
[----:B------:R-:W-:-:S04]  /*1110*/  VIADD R4, R4, 0x80 ;  /* 0x0000008004047836 */ /* 0x000fc80000000000 */
[----:B0-----:R-:W-:-:S05]  /*1120*/  IMAD.WIDE.U32 R2, R9, 0x8, R2 ;  /* 0x0000000809027825 */ /* 0x001fca00078e0002 */
[----:B------:R1:W-:Y:S02]  /*1130*/  STG.E.64 desc[UR4][R2.64], R6 ;  /* 0x0000000602007986 */ /* 0x0003e4000c101b04 */
.L_x_25743:
[----:B------:R-:W-:-:S13]  /*1140*/  ISETP.GE.U32.AND P0, PT, R4, R5, PT ;  /* 0x000000050400720c */ /* 0x000fda0003f06070 */
[----:B------:R-:W-:Y:S05]  /*1150*/  @P0 BRA `(.L_x_25745) ;  /* 0x0000000000340947 */ /* 0x000fea0003800000 */
[----:B01---5:R-:W0:Y:S01]  /*1160*/  LDC.64 R2, c[0x0][0x388] ;  /* 0x0000e200ff027b82 */ /* 0x023e220000000a00 */
[----:B------:R-:W-:Y:S01]  /*1170*/  IMAD.IADD R7, R28, 0x1, R4 ;  /* 0x000000011c077824 */ /* 0x000fe200078e0204 */
[----:B------:R-:W-:-:S03]  /*1180*/  IADD3 R4, PT, PT, R4, 0x80, RZ ;  /* 0x0000008004047810 */ /* 0x000fc60007ffe0ff */
[----:B0-----:R-:W-:-:S05]  /*1190*/  IMAD.WIDE.U32 R2, R7, 0x8, R2 ;  /* 0x0000000807027825 */ /* 0x001fca00078e0002 */
[----:B------:R2:W-:Y:S02]  /*11a0*/  STG.E.64 desc[UR4][R2.64], R20 ;  /* 0x0000001402007986 */ /* 0x0005e4000c101b04 */
.L_x_25744:
        /* <DEDUP_REMOVED lines=8> */
.L_x_25745:
[----:B------:R-:W-:Y:S05]  /*1230*/  BSYNC.RELIABLE B1 ;  /* 0x0000000000017941 */ /* 0x000fea0003800100 */
.L_x_25740:
[----:B------:R-:W-:-:S13]  /*1240*/  ISETP.GE.U32.AND P0, PT, R4, R5, PT ;  /* 0x000000050400720c */ /* 0x000fda0003f06070 */
[----:B012--5:R-:W0:Y:S01]  /*1250*/  @!P0 LDC.64 R2, c[0x0][0x388] ;  /* 0x0000e200ff028b82 */ /* 0x027e220000000a00 */
[----:B------:R-:W-:Y:S01]  /*1260*/  @!P0 IADD3 R7, PT, PT, R28, R4, RZ ;  /* 0x000000041c078210 */ /* 0x000fe20007ffe0ff */
[----:B------:R-:W-:-:S04]  /*1270*/  @!P0 VIADD R4, R4, 0x80 ;  /* 0x0000008004048836 */ /* 0x000fc80000000000 */
[----:B0-----:R-:W-:-:S05]  /*1280*/  @!P0 IMAD.WIDE.U32 R2, R7, 0x8, R2 ;  /* 0x0000000807028825 */ /* 0x001fca00078e0002 */
[----:B------:R3:W-:Y:S02]  /*1290*/  @!P0 STG.E.64 desc[UR4][R2.64], R16 ;  /* 0x0000001002008986 */ /* 0x0007e4000c101b04 */
.L_x_25746:
[----:B------:R-:W-:Y:S05]  /*12a0*/  BSYNC.RECONVERGENT B0 ;  /* 0x0000000000007941 */ /* 0x000fea0003800200 */
.L_x_25739:
        /* <DEDUP_REMOVED lines=8> */
.L_x_25722:
        /* <DEDUP_REMOVED lines=8> */
[----:B------:R-:W-:Y:S01]  /*13b0*/  MOV R8, RZ ;  /* 0x000000ff00087202 */ /* 0x000fe20000000f00 */
[----:B------:R-:W-:Y:S01]  /*13c0*/  IMAD.MOV.U32 R24, RZ, RZ, 0x0 ;  /* 0x00000000ff187424 */ /* 0x000fe200078e00ff */
[----:B------:R-:W-:Y:S01]  /*13d0*/  BSSY.RECONVERGENT B1, `(.L_x_25747) ;  /* 0x0000011000017945 */ /* 0x000fe20003800200 */
[----:B------:R-:W-:Y:S01]  /*13e0*/  IMAD.MOV.U32 R25, RZ, RZ, 0x3fd80000 ;  /* 0x3fd80000ff197424 */ /* 0x000fe200078e00ff */
[----:B--2---:R-:W1:Y:S01]  /*13f0*/  MUFU.RSQ64H R9, R5 ;  /* 0x0000000500097308 */ /* 0x004e620000001c00 */
[----:B------:R-:W-:-:S04]  /*1400*/  IADD3 R0, PT, PT, R5, -0x100000, RZ ;  /* 0xfff0000005007810 */ /* 0x000fc80007ffe0ff */
[----:B------:R-:W-:Y:S01]  /*1410*/  ISETP.GE.U32.AND P0, PT, R0, 0x7fe00000, PT ;  /* 0x7fe000000000780c */ /* 0x000fe20003f06070 */
[----:B-1----:R-:W-:-:S08]  /*1420*/  DMUL R10, R8, R8 ;  /* 0x00000008080a7228 */ /* 0x002fd00000000000 */
[----:B------:R-:W-:-:S08]  /*1430*/  DFMA R10, R4, -R10, 1 ;  /* 0x3ff00000040a742b */ /* 0x000fd0000000080a */
[----:B------:R-:W-:Y:S02]  /*1440*/  DFMA R24, R10, R24, 0.5 ;  /* 0x3fe000000a18742b */ /* 0x000fe40000000018 */
[----:B------:R-:W-:-:S08]  /*1450*/  DMUL R10, R8, R10 ;  /* 0x0000000a080a7228 */ /* 0x000fd00000000000 */
[----:B------:R-:W-:Y:S01]  /*1460*/  DFMA R8, R24, R10, R8 ;  /* 0x0000000a1808722b */ /* 0x000fe20000000008 */
[----:B0-----:R-:W-:Y:S10]  /*1470*/  @!P0 BRA `(.L_x_25748) ;  /* 0x0000000000188947 */ /* 0x001ff40003800000 */
[----:B------:R-:W-:Y:S01]  /*1480*/  IMAD.MOV.U32 R2, RZ, RZ, R4 ;  /* 0x000000ffff027224 */ /* 0x000fe200078e0004 */
[----:B------:R-:W-:Y:S01]  /*1490*/  MOV R0, 0x14c0 ;  /* 0x000014c000007802 */ /* 0x000fe20000000f00 */
[----:B------:R-:W-:-:S07]  /*14a0*/  IMAD.MOV.U32 R3, RZ, RZ, R5 ;  /* 0x000000ffff037224 */ /* 0x000fce00078e0005 */
[----:B-----5:R-:W-:Y:S05]  /*14b0*/  CALL.REL.NOINC `($__internal_11_$__cuda_sm20_drsqrt_f64_slowpath_v2) ;  /* 0x00000008005c7944 */ /* 0x020fea0003c00000 */
[----:B------:R-:W-:Y:S01]  /*14c0*/  MOV R8, R2 ;  /* 0x0000000200087202 */ /* 0x000fe20000000f00 */
[----:B------:R-:W-:-:S07]  /*14d0*/  IMAD.MOV.U32 R9, RZ, RZ, R3 ;  /* 0x000000ffff097224 */ /* 0x000fce00078e0003 */
.L_x_25748:
[----:B------:R-:W-:Y:S05]  /*14e0*/  BSYNC.RECONVERGENT B1 ;  /* 0x0000000000017941 */ /* 0x000fea0003800200 */
.L_x_25747:
[----:B------:R-:W0:Y:S01]  /*14f0*/  MUFU.RSQ64H R11, R7 ;  /* 0x00000007000b7308 */ /* 0x000e220000001c00 */
[----:B------:R-:W-:Y:S01]  /*1500*/  IMAD.MOV.U32 R10, RZ, RZ, RZ ;  /* 0x000000ffff0a7224 */ /* 0x000fe200078e00ff */
[----:B------:R-:W-:Y:S01]  /*1510*/  MOV R4, 0x0 ;  /* 0x0000000000047802 */ /* 0x000fe20000000f00 */
[----:B------:R-:W-:Y:S01]  /*1520*/  VIADD R0, R7, 0xfff00000 ;  /* 0xfff0000007007836 */ /* 0x000fe20000000000 */
[----:B------:R-:W-:Y:S01]  /*1530*/  BSSY.RECONVERGENT B1, `(.L_x_25749) ;  /* 0x000000f000017945 */ /* 0x000fe20003800200 */
[----:B------:R-:W-:-:S03]  /*1540*/  IMAD.MOV.U32 R5, RZ, RZ, 0x3fd80000 ;  /* 0x3fd80000ff057424 */ /* 0x000fc600078e00ff */
[----:B------:R-:W-:Y:S01]  /*1550*/  ISETP.GE.U32.AND P0, PT, R0, 0x7fe00000, PT ;  /* 0x7fe000000000780c */ /* 0x000fe20003f06070 */
[----:B0-----:R-:W-:-:S08]  /*1560*/  DMUL R2, R10, R10 ;  /* 0x0000000a0a027228 */ /* 0x001fd00000000000 */
[----:B------:R-:W-:-:S08]  /*1570*/  DFMA R2, R6, -R2, 1 ;  /* 0x3ff000000602742b */ /* 0x000fd00000000802 */
[----:B------:R-:W-:Y:S02]  /*1580*/  DFMA R4, R2, R4, 0.5 ;  /* 0x3fe000000204742b */ /* 0x000fe40000000004 */
[----:B------:R-:W-:-:S08]  /*1590*/  DMUL R2, R10, R2 ;  /* 0x000000020a027228 */ /* 0x000fd00000000000 */
[----:B------:R-:W-:Y:S01]  /*15a0*/  DFMA R10, R4, R2, R10 ;  /* 0x00000002040a722b */ /* 0x000fe2000000000a */
[----:B------:R-:W-:Y:S10]  /*15b0*/  @!P0 BRA `(.L_x_25750) ;  /* 0x0000000000188947 */ /* 0x000ff40003800000 */
[----:B------:R-:W-:Y:S01]  /*15c0*/  MOV R2, R6 ;  /* 0x0000000600027202 */ /* 0x000fe20000000f00 */
[----:B------:R-:W-:Y:S01]  /*15d0*/  IMAD.MOV.U32 R3, RZ, RZ, R7 ;  /* 0x000000ffff037224 */ /* 0x000fe200078e0007 */
[----:B------:R-:W-:-:S07]  /*15e0*/  MOV R0, 0x1600 ;  /* 0x0000160000007802 */ /* 0x000fce0000000f00 */
[----:B-----5:R-:W-:Y:S05]  /*15f0*/  CALL.REL.NOINC `($__internal_11_$__cuda_sm20_drsqrt_f64_slowpath_v2) ;  /* 0x00000008000c7944 */ /* 0x020fea0003c00000 */
[----:B------:R-:W-:Y:S01]  /*1600*/  IMAD.MOV.U32 R10, RZ, RZ, R2 ;  /* 0x000000ffff0a7224 */ /* 0x000fe200078e0002 */
[----:B------:R-:W-:-:S07]  /*1610*/  MOV R11, R3 ;  /* 0x00000003000b7202 */ /* 0x000fce0000000f00 */
.L_x_25750:
[----:B------:R-:W-:Y:S05]  /*1620*/  BSYNC.RECONVERGENT B1 ;  /* 0x0000000000017941 */ /* 0x000fea0003800200 */
.L_x_25749:
[----:B-----5:R-:W0:Y:S01]  /*1630*/  MUFU.RSQ64H R5, R21 ;  /* 0x0000001500057308 */ /* 0x020e220000001c00 */
        /* <DEDUP_REMOVED lines=18> */
.L_x_25752:
[----:B------:R-:W-:Y:S05]  /*1760*/  BSYNC.RECONVERGENT B1 ;  /* 0x0000000000017941 */ /* 0x000fea0003800200 */
.L_x_25751:
[----:B------:R-:W0:Y:S01]  /*1770*/  MUFU.RSQ64H R7, R23 ;  /* 0x0000001700077308 */ /* 0x000e220000001c00 */
[----:B------:R-:W-:Y:S01]  /*1780*/  MOV R6, RZ ;  /* 0x000000ff00067202 */ /* 0x000fe20000000f00 */
[----:B------:R-:W-:Y:S01]  /*1790*/  IMAD.MOV.U32 R20, RZ, RZ, 0x0 ;  /* 0x00000000ff147424 */ /* 0x000fe200078e00ff */
[----:B------:R-:W-:Y:S01]  /*17a0*/  IADD3 R0, PT, PT, R23, -0x100000, RZ ;  /* 0xfff0000017007810 */ /* 0x000fe20007ffe0ff */
[----:B------:R-:W-:Y:S01]  /*17b0*/  IMAD.MOV.U32 R21, RZ, RZ, 0x3fd80000 ;  /* 0x3fd80000ff157424 */ /* 0x000fe200078e00ff */
[----:B------:R-:W-:Y:S02]  /*17c0*/  BSSY.RECONVERGENT B1, `(.L_x_25753) ;  /* 0x000000e000017945 */ /* 0x000fe40003800200 */
        /* <DEDUP_REMOVED lines=8> */
[----:B------:R-:W-:Y:S01]  /*1850*/  MOV R0, 0x1880 ;  /* 0x0000188000007802 */ /* 0x000fe20000000f00 */
[----:B------:R-:W-:-:S07]  /*1860*/  IMAD.MOV.U32 R3, RZ, RZ, R23 ;  /* 0x000000ffff037224 */ /* 0x000fce00078e0017 */
[----:B------:R-:W-:Y:S05]  /*1870*/  CALL.REL.NOINC `($__internal_11_$__cuda_sm20_drsqrt_f64_slowpath_v2) ;  /* 0x00000004006c7944 */ /* 0x000fea0003c00000 */
[----:B------:R-:W-:Y:S01]  /*1880*/  MOV R6, R2 ;  /* 0x0000000200067202 */ /* 0x000fe20000000f00 */
[----:B------:R-:W-:-:S07]  /*1890*/  IMAD.MOV.U32 R7, RZ, RZ, R3 ;  /* 0x000000ffff077224 */ /* 0x000fce00078e0003 */
.L_x_25754:
[----:B------:R-:W-:Y:S05]  /*18a0*/  BSYNC.RECONVERGENT B1 ;  /* 0x0000000000017941 */ /* 0x000fea0003800200 */
.L_x_25753:
        /* <DEDUP_REMOVED lines=16> */
[----:B------:R-:W-:Y:S05]  /*19b0*/  CALL.REL.NOINC `($__internal_11_$__cuda_sm20_drsqrt_f64_slowpath_v2) ;  /* 0x00000004001c7944 */ /* 0x000fea0003c00000 */
[----:B------:R-:W-:Y:S01]  /*19c0*/  IMAD.MOV.U32 R20, RZ, RZ, R2 ;  /* 0x000000ffff147224 */ /* 0x000fe200078e0002 */
[----:B------:R-:W-:-:S07]  /*19d0*/  MOV R21, R3 ;  /* 0x0000000300157202 */ /* 0x000fce0000000f00 */
.L_x_25756:
[----:B------:R-:W-:Y:S05]  /*19e0*/  BSYNC.RECONVERGENT B1 ;  /* 0x0000000000017941 */ /* 0x000fea0003800200 */
.L_x_25755:
[----:B------:R-:W0:Y:S01]  /*19f0*/  MUFU.RSQ64H R23, R19 ;  /* 0x0000001300177308 */ /* 0x000e220000001c00 */
[----:B------:R-:W-:Y:S01]  /*1a00*/  IMAD.MOV.U32 R22, RZ, RZ, RZ ;  /* 0x000000ffff167224 */ /* 0x000fe200078e00ff */
[----:B------:R-:W-:Y:S01]  /*1a10*/  IADD3 R0, PT, PT, R19, -0x100000, RZ ;  /* 0xfff0000013007810 */ /* 0x000fe20007ffe0ff */
[----:B------:R-:W-:Y:S01]  /*1a20*/  IMAD.MOV.U32 R17, RZ, RZ, 0x3fd80000 ;  /* 0x3fd80000ff117424 */ /* 0x000fe200078e00ff */
[----:B------:R-:W-:Y:S01]  /*1a30*/  MOV R16, 0x0 ;  /* 0x0000000000107802 */ /* 0x000fe20000000f00 */
[----:B------:R-:W-:Y:S01]  /*1a40*/  BSSY.RECONVERGENT B1, `(.L_x_25757) ;  /* 0x000000e000017945 */ /* 0x000fe20003800200 */
        /* <DEDUP_REMOVED lines=11> */
[----:B------:R-:W-:Y:S01]  /*1b00*/  IMAD.MOV.U32 R22, RZ, RZ, R2 ;  /* 0x000000ffff167224 */ /* 0x000fe200078e0002 */
[----:B------:R-:W-:-:S07]  /*1b10*/  MOV R23, R3 ;  /* 0x0000000300177202 */ /* 0x000fce0000000f00 */
.L_x_25758:
[----:B------:R-:W-:Y:S05]  /*1b20*/  BSYNC.RECONVERGENT B1 ;  /* 0x0000000000017941 */ /* 0x000fea0003800200 */
.L_x_25757:
        /* <DEDUP_REMOVED lines=19> */
.L_x_25760:
[----:B------:R-:W-:Y:S05]  /*1c60*/  BSYNC.RECONVERGENT B1 ;  /* 0x0000000000017941 */ /* 0x000fea0003800200 */
.L_x_25759:
        /* <DEDUP_REMOVED lines=19> */
.L_x_25762:
[----:B------:R-:W-:Y:S05]  /*1da0*/  BSYNC.RECONVERGENT B1 ;  /* 0x0000000000017941 */ /* 0x000fea0003800200 */
.L_x_25761:
        /* <DEDUP_REMOVED lines=8> */
        .weak           $__internal_11_$__cuda_sm20_drsqrt_f64_slowpath_v2
        .type           $__internal_11_$__cuda_sm20_drsqrt_f64_slowpath_v2,@function
        .size           $__internal_11_$__cuda_sm20_drsqrt_f64_slowpath_v2,(.L_x_36954 - $__internal_11_$__cuda_sm20_drsqrt_f64_slowpath_v2)
$__internal_11_$__cuda_sm20_drsqrt_f64_slowpath_v2:
        /* <DEDUP_REMOVED lines=14> */
[----:B------:R-:W-:-:S05]  /*1f10*/  IMAD.MOV.U32 R2, RZ, RZ, RZ ;  /* 0x000000ffff027224 */ /* 0x000fca00078e00ff */
[----:B------:R-:W0:Y:S02]  /*1f20*/  MUFU.RSQ64H R3, R25 ;  /* 0x0000001900037308 */ /* 0x000e240000001c00 */
[----:B0-----:R-:W-:-:S08]  /*1f30*/  DMUL R26, R2, R2 ;  /* 0x00000002021a7228 */ /* 0x001fd00000000000 */
[----:B------:R-:W-:Y:S01]  /*1f40*/  DFMA R24, R24, -R26, 1 ;  /* 0x3ff000001818742b */ /* 0x000fe2000000081a */
[----:B------:R-:W-:Y:S01]  /*1f50*/  MOV R26, 0x0 ;  /* 0x00000000001a7802 */ /* 0x000fe20000000f00 */
[----:B------:R-:W-:-:S06]  /*1f60*/  IMAD.MOV.U32 R27, RZ, RZ, 0x3fd80000 ;  /* 0x3fd80000ff1b7424 */ /* 0x000fcc00078e00ff */
[----:B------:R-:W-:Y:S02]  /*1f70*/  DFMA R26, R24, R26, 0.5 ;  /* 0x3fe00000181a742b */ /* 0x000fe4000000001a */
[----:B------:R-:W-:-:S08]  /*1f80*/  DMUL R24, R2, R24 ;  /* 0x0000001802187228 */ /* 0x000fd00000000000 */
[----:B------:R-:W-:-:S08]  /*1f90*/  DFMA R2, R26, R24, R2 ;  /* 0x000000181a02722b */ /* 0x000fd00000000002 */
[----:B------:R-:W-:Y:S01]  /*1fa0*/  DMUL R24, R2, 134217728 ;  /* 0x41a0000002187828 */ /* 0x000fe20000000000 */
[----:B------:R-:W-:Y:S10]  /*1fb0*/  BRA `(.L_x_25766) ;  /* 0x0000000000107947 */ /* 0x000ff40003800000 */
.L_x_25765:
[----:B------:R-:W-:Y:S01]  /*1fc0*/  DADD R24, R2, R2 ;  /* 0x0000000002187229 */ /* 0x000fe20000000002 */
[----:B------:R-:W-:Y:S10]  /*1fd0*/  BRA `(.L_x_25766) ;  /* 0x0000000000087947 */ /* 0x000ff40003800000 */
.L_x_25764:
[----:B------:R-:W-:Y:S02]  /*1fe0*/  LOP3.LUT R25, R24, 0x7ff00000, RZ, 0xfc, !PT ;  /* 0x7ff0000018197812 */ /* 0x000fe400078efcff */
[----:B------:R-:W-:-:S07]  /*1ff0*/  MOV R24, RZ ;  /* 0x000000ff00187202 */ /* 0x000fce0000000f00 */
.L_x_25766:
[----:B------:R-:W-:Y:S05]  /*2000*/  BSYNC.RECONVERGENT B0 ;  /* 0x0000000000007941 */ /* 0x000fea0003800200 */
.L_x_25763:
[----:B------:R-:W-:Y:S01]  /*2010*/  MOV R3, R25 ;  /* 0x0000001900037202 */ /* 0x000fe20000000f00 */
[----:B------:R-:W-:Y:S02]  /*2020*/  HFMA2 R25, -RZ, RZ, 0, 0 ;  /* 0x00000000ff197431 */ /* 0x000fe400000001ff */
[----:B------:R-:W-:Y:S02]  /*2030*/  IMAD.MOV.U32 R2, RZ, RZ, R24 ;  /* 0x000000ffff027224 */ /* 0x000fe400078e0018 */
[----:B------:R-:W-:-:S04]  /*2040*/  IMAD.MOV.U32 R24, RZ, RZ, R0 ;  /* 0x000000ffff187224 */ /* 0x000fc800078e0000 */
[----:B------:R-:W-:Y:S05]  /*2050*/  RET.REL.NODEC R24 `(_ZN2at6native29vectorized_elementwise_kernelILi2EZZZNS0_17rsqrt_kernel_cudaERNS_18TensorIteratorBaseEENKUlvE0_clEvENKUlvE_clEvEUldE_St5arrayIPcLm2EEEEviT0_T1_) ;  /* 0xffffffdc18e87950 */ /* 0x000fea0003c3ffff */
.L_x_25767:
        /* <DEDUP_REMOVED lines=10> */
.L_x_36954:


//--------------------- .text._ZN2at6native29vectorized_elementwise_kernelILi4EZZZNS0_17rsqrt_kernel_cudaERNS_18TensorIteratorBaseEENKUlvE0_clEvENKUlvE_clEvEUldE_St5arrayIPcLm2EEEEviT0_T1_ --------------------------
	.section	.text._ZN2at6native29vectorized_elementwise_kernelILi4EZZZNS0_17rsqrt_kernel_cudaERNS_18TensorIteratorBaseEENKUlvE0_clEvENKUlvE_clEvEUldE_St5arrayIPcLm2EEEEviT0_T1_,"ax",@progbits
	.align	128
        .global         _ZN2at6native29vectorized_elementwise_kernelILi4EZZZNS0_17rsqrt_kernel_cudaERNS_18TensorIteratorBaseEENKUlvE0_clEvENKUlvE_clEvEUldE_St5arrayIPcLm2EEEEviT0_T1_
        .type           _ZN2at6native29vectorized_elementwise_kernelILi4EZZZNS0_17rsqrt_kernel_cudaERNS_18TensorIteratorBaseEENKUlvE0_clEvENKUlvE_clEvEUldE_St5arrayIPcLm2EEEEviT0_T1_,@function
        .size           _ZN2at6native29vectorized_elementwise_kernelILi4EZZZNS0_17rsqrt_kernel_cudaERNS_18TensorIteratorBaseEENKUlvE0_clEvENKUlvE_clEvEUldE_St5arrayIPcLm2EEEEviT0_T1_,(.L_x_36955 - _ZN2at6native29vectorized_elementwise_kernelILi4EZZZNS0_17rsqrt_kernel_cudaERNS_18TensorIteratorBaseEENKUlvE0_clEvENKUlvE_clEvEUldE_St5arrayIPcLm2EEEEviT0_T1_)
        .other          _ZN2at6native29vectorized_elementwise_kernelILi4EZZZNS0_17rsqrt_kernel_cudaERNS_18TensorIteratorBaseEENKUlvE0_clEvENKUlvE_clEvEUldE_St5arrayIPcLm2EEEEviT0_T1_,@"STO_CUDA_ENTRY STV_DEFAULT"
_ZN2at6native29vectorized_elementwise_kernelILi4EZZZNS0_17rsqrt_kernel_cudaERNS_18TensorIteratorBaseEENKUlvE0_clEvENKUlvE_clEvEUldE_St5arrayIPcLm2EEEEviT0_T1_:
.text._ZN2at6native29vectorized_elementwise_kernelILi4EZZZNS0_17rsqrt_kernel_cudaERNS_18TensorIteratorBaseEENKUlvE0_clEvENKUlvE_clEvEUldE_St5arrayIPcLm2EEEEviT0_T1_:
        /* <DEDUP_REMOVED lines=81> */
[----:B------:R-:W-:Y:S05]  /*0510*/  CALL.REL.NOINC `($__internal_12_$__cuda_sm20_drsqrt_f64_slowpath_v2) ;  /* 0x0000001800347944 */ /* 0x000fea0003c00000 */
[----:B------:R-:W-:Y:S02]  /*0520*/  IMAD.MOV.U32 R22, RZ, RZ, R2 ;  /* 0x000000ffff167224 */ /* 0x000fe400078e0002 */
[----:B------:R-:W-:-:S07]  /*0530*/  IMAD.MOV.U32 R23, RZ, RZ, R3 ;  /* 0x000000ffff177224 */ /* 0x000fce00078e0003 */
.L_x_25770:
[----:B------:R-:W-:Y:S05]  /*0540*/  BSYNC.RECONVERGENT B1 ;  /* 0x0000000000017941 */ /* 0x000fea0003800200 */
.L_x_25769:
        /* <DEDUP_REMOVED lines=19> */
[----:B------:R-:W-:Y:S05]  /*0680*/  CALL.REL.NOINC `($__internal_12_$__cuda_sm20_drsqrt_f64_slowpath_v2) ;  /* 0x0000001400d87944 */ /* 0x000fea0003c00000 */
[----:B------:R-:W-:Y:S02]  /*0690*/  IMAD.MOV.U32 R10, RZ, RZ, R2 ;  /* 0x000000ffff0a7224 */ /* 0x000fe400078e0002 */
[----:B------:R-:W-:-:S07]  /*06a0*/  IMAD.MOV.U32 R11, RZ, RZ, R3 ;  /* 0x000000ffff0b7224 */ /* 0x000fce00078e0003 */
.L_x_25772:
[----:B------:R-:W-:Y:S05]  /*06b0*/  BSYNC.RECONVERGENT B1 ;  /* 0x0000000000017941 */ /* 0x000fea0003800200 */
.L_x_25771:
        /* <DEDUP_REMOVED lines=22> */
.L_x_25774:
[----:B------:R-:W-:Y:S05]  /*0820*/  BSYNC.RECONVERGENT B1 ;  /* 0x0000000000017941 */ /* 0x000fea0003800200 */
.L_x_25773:
        /* <DEDUP_REMOVED lines=22> */
.L_x_25776:
[----:B------:R-:W-:Y:S05]  /*0990*/  BSYNC.RECONVERGENT B1 ;  /* 0x0000000000017941 */ /* 0x000fea0003800200 */
.L_x_25775:
        /* <DEDUP_REMOVED lines=22> */
.L_x_25778:
[----:B------:R-:W-:Y:S05]  /*0b00*/  BSYNC.RECONVERGENT B1 ;  /* 0x0000000000017941 */ /* 0x000fea0003800200 */
.L_x_25777:
        /* <DEDUP_REMOVED lines=22> */
.L_x_25780:
[----:B------:R-:W-:Y:S05]  /*0c70*/  BSYNC.RECONVERGENT B1 ;  /* 0x0000000000017941 */ /* 0x000fea0003800200 */
.L_x_25779:
        /* <DEDUP_REMOVED lines=22> */
.L_x_25782:
[----:B------:R-:W-:Y:S05]  /*0de0*/  BSYNC.RECONVERGENT B1 ;  /* 0x0000000000017941 */ /* 0x000fea0003800200 */
.L_x_25781:
        /* <DEDUP_REMOVED lines=22> */
.L_x_25784:
[----:B------:R-:W-:Y:S05]  /*0f50*/  BSYNC.RECONVERGENT B1 ;  /* 0x0000000000017941 */ /* 0x000fea0003800200 */
.L_x_25783:
        /* <DEDUP_REMOVED lines=16> */
.L_x_25787:
[----:B------:R-:W-:-:S13]  /*1060*/  ISETP.GE.U32.AND P0, PT, R4, R5, PT ;  /* 0x000000050400720c */ /* 0x000fda0003f06070 */
[----:B------:R-:W-:Y:S05]  /*1070*/  @P0 BRA `(.L_x_25789) ;  /* 0x0000000000300947 */ /* 0x000fea0003800000 */
[----:B0----5:R-:W0:Y:S01]  /*1080*/  LDC.64 R2, c[0x0][0x388] ;  /* 0x0000e200ff027b82 */ /* 0x021e220000000a00 */
[----:B------:R-:W-:Y:S02]  /*1090*/  IMAD.IADD R11, R28, 0x1, R4 ;  /* 0x000000011c0b7824 */ /* 0x000fe400078e0204 */
[----:B------:R-:W-:Y:S02]  /*10a0*/  VIADD R4, R4, 0x80 ;  /* 0x0000008004047836 */ /* 0x000fe40000000000 */
[----:B0-----:R-:W-:-:S05]  /*10b0*/  IMAD.WIDE.U32 R2, R11, 0x8, R2 ;  /* 0x000000080b027825 */ /* 0x001fca00078e0002 */
[----:B------:R1:W-:Y:S02]  /*10c0*/  STG.E.64 desc[UR4][R2.64], R8 ;  /* 0x0000000802007986 */ /* 0x0003e4000c101b04 */
.L_x_25788:
[----:B------:R-:W-:-:S13]  /*10d0*/  ISETP.GE.U32.AND P0, PT, R4, R5, PT ;  /* 0x000000050400720c */ /* 0x000fda0003f06070 */
[----:B------:R-:W-:Y:S05]  /*10e0*/  @P0 BRA `(.L_x_25790) ;  /* 0x0000000000300947 */ /* 0x000fea0003800000 */
[----:B01----:R-:W0:Y:S01]  /*10f0*/  LDC.64 R2, c[0x0][0x388] ;  /* 0x0000e200ff027b82 */ /* 0x003e220000000a00 */
[----:B------:R-:W-:Y:S01]  /*1100*/  IADD3 R9, PT, PT, R28, R4, RZ ;  /* 0x000000041c097210 */ /* 0x000fe20007ffe0ff */
[----:B------:R-:W-:-:S04]  /*1110*/  VIADD R4, R4, 0x80 ;  /* 0x0000008004047836 */ /* 0x000fc80000000000 */
[----:B0-----:R-:W-:-:S05]  /*1120*/  IMAD.WIDE.U32 R2, R9, 0x8, R2 ;  /* 0x0000000809027825 */ /* 0x001fca00078e0002 */
[----:B------:R1:W-:Y:S02]  /*1130*/  STG.E.64 desc[UR4][R2.64], R6 ;  /* 0x0000000602007986 */ /* 0x0003e4000c101b04 */
.L_x_25789:
[----:B------:R-:W-:-:S13]  /*1140*/  ISETP.GE.U32.AND P0, PT, R4, R5, PT ;  /* 0x000000050400720c */ /* 0x000fda0003f06070 */
[----:B------:R-:W-:Y:S05]  /*1150*/  @P0 BRA `(.L_x_25791) ;  /* 0x0000000000340947 */ /* 0x000fea0003800000 */
[----:B01---5:R-:W0:Y:S01]  /*1160*/  LDC.64 R2, c[0x0][0x388] ;  /* 0x0000e200ff027b82 */ /* 0x023e220000000a00 */
[----:B------:R-:W-:Y:S01]  /*1170*/  IMAD.IADD R7, R28, 0x1, R4 ;  /* 0x000000011c077824 */ /* 0x000fe200078e0204 */
[----:B------:R-:W-:-:S03]  /*1180*/  IADD3 R4, PT, PT, R4, 0x80, RZ ;  /* 0x0000008004047810 */ /* 0x000fc60007ffe0ff */
[----:B0-----:R-:W-:-:S05]  /*1190*/  IMAD.WIDE.U32 R2, R7, 0x8, R2 ;  /* 0x0000000807027825 */ /* 0x001fca00078e0002 */
[----:B------:R2:W-:Y:S02]  /*11a0*/  STG.E.64 desc[UR4][R2.64], R20 ;  /* 0x0000001402007986 */ /* 0x0005e4000c101b04 */
.L_x_25790:
        /* <DEDUP_REMOVED lines=8> */
.L_x_25791:
[----:B------:R-:W-:Y:S05]  /*1230*/  BSYNC.RELIABLE B1 ;  /* 0x0000000000017941 */ /* 0x000fea0003800100 */
.L_x_25786:
[----:B------:R-:W-:-:S13]  /*1240*/  ISETP.GE.U32.AND P0, PT, R4, R5, PT ;  /* 0x000000050400720c */ /* 0x000fda0003f06070 */
[----:B012--5:R-:W0:Y:S01]  /*1250*/  @!P0 LDC.64 R2, c[0x0][0x388] ;  /* 0x0000e200ff028b82 */ /* 0x027e220000000a00 */
[----:B------:R-:W-:Y:S01]  /*1260*/  @!P0 IADD3 R7, PT, PT, R28, R4, RZ ;  /* 0x000000041c078210 */ /* 0x000fe20007ffe0ff */
[----:B------:R-:W-:-:S04]  /*1270*/  @!P0 VIADD R4, R4, 0x80 ;  /* 0x0000008004048836 */ /* 0x000fc80000000000 */
[----:B0-----:R-:W-:-:S05]  /*1280*/  @!P0 IMAD.WIDE.U32 R2, R7, 0x8, R2 ;  /* 0x0000000807028825 */ /* 0x001fca00078e0002 */
[----:B------:R3:W-:Y:S02]  /*1290*/  @!P0 STG.E.64 desc[UR4][R2.64], R16 ;  /* 0x0000001002008986 */ /* 0x0007e4000c101b04 */
.L_x_25792:
[----:B------:R-:W-:Y:S05]  /*12a0*/  BSYNC.RECONVERGENT B0 ;  /* 0x0000000000007941 */ /* 0x000fea0003800200 */
.L_x_25785:
        /* <DEDUP_REMOVED lines=8> */
.L_x_25768:
[----:B------:R-:W0:Y:S01]  /*1330*/  S2R R29, SR_TID.X ;  /* 0x00000000001d7919 */ /* 0x000e220000002100 */
[----:B------:R-:W1:Y:S02]  /*1340*/  LDC.64 R2, c[0x0][0x390] ;  /* 0x0000e400ff027b82 */ /* 0x000e640000000a00 */
[----:B-1----:R-:W-:-:S04]  /*1350*/  IMAD.WIDE.U32 R2, R28, 0x8, R2 ;  /* 0x000000081c027825 */ /* 0x002fc800078e0002 */
[----:B0-----:R-:W-:-:S05]  /*1360*/  IMAD.WIDE.U32 R2, R29, 0x20, R2 ;  /* 0x000000201d027825 */ /* 0x001fca00078e0002 */
[----:B------:R-:W2:Y:S04]  /*1370*/  LDG.E.ENL2.256 R20, R4, desc[UR4][R2.64] ;  /* 0xfe0000040204797e */ /* 0x000ea80008121914 */
[----:B------:R0:W5:Y:S01]  /*1380*/  LDG.E.ENL2.256 R12, R16, desc[UR4][R2.64+0x1000] ;  /* 0xfe0080040210797e */ /* 0x000162000812190c */
        /* <DEDUP_REMOVED lines=16> */
[----:B-----5:R-:W-:Y:S05]  /*1490*/  CALL.REL.NOINC `($__internal_12_$__cuda_sm20_drsqrt_f64_slowpath_v2) ;  /* 0x0000000800547944 */ /* 0x020fea0003c00000 */
[----:B------:R-:W-:Y:S01]  /*14a0*/  MOV R8, R2 ;  /* 0x0000000200087202 */ /* 0x000fe20000000f00 */
[----:B------:R-:W-:-:S07]  /*14b0*/  IMAD.MOV.U32 R9, RZ, RZ, R3 ;  /* 0x000000ffff097224 */ /* 0x000fce00078e0003 */
.L_x_25794:
[----:B------:R-:W-:Y:S05]  /*14c0*/  BSYNC.RECONVERGENT B1 ;  /* 0x0000000000017941 */ /* 0x000fea0003800200 */
.L_x_25793:
        /* <DEDUP_REMOVED lines=16> */
[----:B-----5:R-:W-:Y:S05]  /*15d0*/  CALL.REL.NOINC `($__internal_12_$__cuda_sm20_drsqrt_f64_slowpath_v2) ;  /* 0x0000000800047944 */ /* 0x020fea0003c00000 */
[----:B------:R-:W-:Y:S01]  /*15e0*/  IMAD.MOV.U32 R10, RZ, RZ, R2 ;  /* 0x000000ffff0a7224 */ /* 0x000fe200078e0002 */
[----:B------:R-:W-:-:S07]  /*15f0*/  MOV R11, R3 ;  /* 0x00000003000b7202 */ /* 0x000fce0000000f00 */
.L_x_25796:
[----:B------:R-:W-:Y:S05]  /*1600*/  BSYNC.RECONVERGENT B1 ;  /* 0x0000000000017941 */ /* 0x000fea0003800200 */
.L_x_25795:
        /* <DEDUP_REMOVED lines=16> */
[----:B-----5:R-:W-:Y:S05]  /*1710*/  CALL.REL.NOINC `($__internal_12_$__cuda_sm20_drsqrt_f64_slowpath_v2) ;  /* 0x0000000400b47944 */ /* 0x020fea0003c00000 */
[----:B------:R-:W-:Y:S02]  /*1720*/  IMAD.MOV.U32 R4, RZ, RZ, R2 ;  /* 0x000000ffff047224 */ /* 0x000fe400078e0002 */
[----:B------:R-:W-:-:S07]  /*1730*/  IMAD.MOV.U32 R5, RZ, RZ, R3 ;  /* 0x000000ffff057224 */ /* 0x000fce00078e0003 */
.L_x_25798:
[----:B------:R-:W-:Y:S05]  /*1740*/  BSYNC.RECONVERGENT B1 ;  /* 0x0000000000017941 */ /* 0x000fea0003800200 */
.L_x_25797:
        /* <DEDUP_REMOVED lines=16> */
[----:B-----5:R-:W-:Y:S05]  /*1850*/  CALL.REL.NOINC `($__internal_12_$__cuda_sm20_drsqrt_f64_slowpath_v2) ;  /* 0x0000000400647944 */ /* 0x020fea0003c00000 */
[----:B------:R-:W-:Y:S01]  /*1860*/  MOV R6, R2 ;  /* 0x0000000200067202 */ /* 0x000fe20000000f00 */
[----:B------:R-:W-:-:S07]  /*1870*/  IMAD.MOV.U32 R7, RZ, RZ, R3 ;  /* 0x000000ffff077224 */ /* 0x000fce00078e0003 */
.L_x_25800:
[----:B------:R-:W-:Y:S05]  /*1880*/  BSYNC.RECONVERGENT B1 ;  /* 0x0000000000017941 */ /* 0x000fea0003800200 */
.L_x_25799:
        /* <DEDUP_REMOVED lines=16> */
[----:B------:R-:W-:Y:S05]  /*1990*/  CALL.REL.NOINC `($__internal_12_$__cuda_sm20_drsqrt_f64_slowpath_v2) ;  /* 0x0000000400147944 */ /* 0x000fea0003c00000 */
[----:B------:R-:W-:Y:S01]  /*19a0*/  IMAD.MOV.U32 R20, RZ, RZ, R2 ;  /* 0x000000ffff147224 */ /* 0x000fe200078e0002 */
[----:B------:R-:W-:-:S07]  /*19b0*/  MOV R21, R3 ;  /* 0x0000000300157202 */ /* 0x000fce0000000f00 */
.L_x_25802:
[----:B------:R-:W-:Y:S05]  /*19c0*/  BSYNC.RECONVERGENT B1 ;  /* 0x0000000000017941 */ /* 0x000fea0003800200 */
.L_x_25801:
        /* <DEDUP_REMOVED lines=17> */
[----:B------:R-:W-:Y:S01]  /*1ae0*/  IMAD.MOV.U32 R22, RZ, RZ, R2 ;  /* 0x000000ffff167224 */ /* 0x000fe200078e0002 */
[----:B------:R-:W-:-:S07]  /*1af0*/  MOV R23, R3 ;  /* 0x0000000300177202 */ /* 0x000fce0000000f00 */
.L_x_25804:
[----:B------:R-:W-:Y:S05]  /*1b00*/  BSYNC.RECONVERGENT B1 ;  /* 0x0000000000017941 */ /* 0x000fea0003800200 */
.L_x_25803:
        /* <DEDUP_REMOVED lines=19> */
.L_x_25806:
[----:B------:R-:W-:Y:S05]  /*1c40*/  BSYNC.RECONVERGENT B1 ;  /* 0x0000000000017941 */ /* 0x000fea0003800200 */
.L_x_25805:
        /* <DEDUP_REMOVED lines=19> */
.L_x_25808:
[----:B------:R-:W-:Y:S05]  /*1d80*/  BSYNC.RECONVERGENT B1 ;  /* 0x0000000000017941 */ /* 0x000fea0003800200 */
.L_x_25807:
[----:B------:R-:W0:Y:S02]  /*1d90*/  LDC.64 R2, c[0x0][0x388] ;  /* 0x0000e200ff027b82 */ /* 0x000e240000000a00 */
[----:B0-----:R-:W-:-:S04]  /*1da0*/  IMAD.WIDE.U32 R2, R28, 0x8, R2 ;  /* 0x000000081c027825 */ /* 0x001fc800078e0002 */
[----:B------:R-:W-:-:S05]  /*1db0*/  IMAD.WIDE.U32 R2, R29, 0x20, R2 ;  /* 0x000000201d027825 */ /* 0x000fca00078e0002 */
[----:B------:R-:W-:Y:S04]  /*1dc0*/  STG.E.ENL2.256 desc[UR4][R2.64], R8, R4 ;  /* 0xf80000080204797f */ /* 0x000fe8000f121804 */
[----:B------:R-:W-:Y:S01]  /*1dd0*/  STG.E.ENL2.256 desc[UR4][R2.64+0x1000], R20, R16 ;  /* 0xf80080140210797f */ /* 0x000fe2000f121804 */
[----:B------:R-:W-:Y:S05]  /*1de0*/  EXIT ;  /* 0x000000000000794d */ /* 0x000fea0003800000 */
        .weak           $__internal_12_$__cuda_sm20_drsqrt_f64_slowpath_v2
        .type           $__internal_12_$__cuda_sm20_drsqrt_f64_slowpath_v2,@function
        .size           $__internal_12_$__cuda_sm20_drsqrt_f64_slowpath_v2,(.L_x_36955 - $__internal_12_$__cuda_sm20_drsqrt_f64_slowpath_v2)
$__internal_12_$__cuda_sm20_drsqrt_f64_slowpath_v2:
        /* <DEDUP_REMOVED lines=25> */
.L_x_25811:
[----:B------:R-:W-:Y:S01]  /*1f80*/  DADD R24, R2, R2 ;  /* 0x0000000002187229 */ /* 0x000fe20000000002 */
[----:B------:R-:W-:Y:S10]  /*1f90*/  BRA `(.L_x_25812) ;  /* 0x0000000000087947 */ /* 0x000ff40003800000 */
.L_x_25810:
[----:B------:R-:W-:Y:S02]  /*1fa0*/  LOP3.LUT R25, R24, 0x7ff00000, RZ, 0xfc, !PT ;  /* 0x7ff0000018197812 */ /* 0x000fe400078efcff */
[----:B------:R-:W-:-:S07]  /*1fb0*/  MOV R24, RZ ;  /* 0x000000ff00187202 */ /* 0x000fce0000000f00 */
.L_x_25812:
[----:B------:R-:W-:Y:S05]  /*1fc0*/  BSYNC.RECONVERGENT B0 ;  /* 0x0000000000007941 */ /* 0x000fea0003800200 */
.L_x_25809:
[----:B------:R-:W-:Y:S01]  /*1fd0*/  MOV R3, R25 ;  /* 0x0000001900037202 */ /* 0x000fe20000000f00 */
[----:B------:R-:W-:Y:S02]  /*1fe0*/  HFMA2 R25, -RZ, RZ, 0, 0 ;  /* 0x00000000ff197431 */ /* 0x000fe400000001ff */
[----:B------:R-:W-:Y:S02]  /*1ff0*/  IMAD.MOV.U32 R2, RZ, RZ, R24 ;  /* 0x000000ffff027224 */ /* 0x000fe400078e0018 */
[----:B------:R-:W-:-:S04]  /*2000*/  IMAD.MOV.U32 R24, RZ, RZ, R0 ;  /* 0x000000ffff187224 */ /* 0x000fc800078e0000 */
[----:B------:R-:W-:Y:S05]  /*2010*/  RET.REL.NODEC R24 `(_ZN2at6native29vectorized_elementwise_kernelILi4EZZZNS0_17rsqrt_kernel_cudaERNS_18TensorIteratorBaseEENKUlvE0_clEvENKUlvE_clEvEUldE_St5arrayIPcLm2EEEEviT0_T1_) ;  /* 0xffffffdc18f87950 */ /* 0x000fea0003c3ffff */
.L_x_25813:
        /* <DEDUP_REMOVED lines=14> */
.L_x_36955:


//--------------------- .text._ZN2at6native29vectorized_elementwise_kernelILi8EZZZNS0_17rsqrt_kernel_cudaERNS_18TensorIteratorBaseEENKUlvE0_clEvENKUlvE_clEvEUldE_St5arrayIPcLm2EEEEviT0_T1_ --------------------------
	.section	.text._ZN2at6native29vectorized_elementwise_kernelILi8EZZZNS0_17rsqrt_kernel_cudaERNS_18TensorIteratorBaseEENKUlvE0_clEvENKUlvE_clEvEUldE_St5arrayIPcLm2EEEEviT0_T1_,"ax",@progbits
	.align	128
        .global         _ZN2at6native29vectorized_elementwise_kernelILi8EZZZNS0_17rsqrt_kernel_cudaERNS_18TensorIteratorBaseEENKUlvE0_clEvENKUlvE_clEvEUldE_St5arrayIPcLm2EEEEviT0_T1_
        .type           _ZN2at6native29vectorized_elementwise_kernelILi8EZZZNS0_17rsqrt_kernel_cudaERNS_18TensorIteratorBaseEENKUlvE0_clEvENKUlvE_clEvEUldE_St5arrayIPcLm2EEEEviT0_T1_,@function
        .size           _ZN2at6native29vectorized_elementwise_kernelILi8EZZZNS0_17rsqrt_kernel_cudaERNS_18TensorIteratorBaseEENKUlvE0_clEvENKUlvE_clEvEUldE_St5arrayIPcLm2EEEEviT0_T1_,(.L_x_36956 - _ZN2at6native29vectorized_elementwise_kernelILi8EZZZNS0_17rsqrt_kernel_cudaERNS_18TensorIteratorBaseEENKUlvE0_clEvENKUlvE_clEvEUldE_St5arrayIPcLm2EEEEviT0_T1_)
        .other          _ZN2at6native29vectorized_elementwise_kernelILi8EZZZNS0_17rsqrt_kernel_cudaERNS_18TensorIteratorBaseEENKUlvE0_clEvENKUlvE_clEvEUldE_St5arrayIPcLm2EEEEviT0_T1_,@"STO_CUDA_ENTRY STV_DEFAULT"
_ZN2at6native29vectorized_elementwise_kernelILi8EZZZNS0_17rsqrt_kernel_cudaERNS_18TensorIteratorBaseEENKUlvE0_clEvENKUlvE_clEvEUldE_St5arrayIPcLm2EEEEviT0_T1_:
.text._ZN2at6native29vectorized_elementwise_kernelILi8EZZZNS0_17rsqrt_kernel_cudaERNS_18TensorIteratorBaseEENKUlvE0_clEvENKUlvE_clEvEUldE_St5arrayIPcLm2EEEEviT0_T1_:
        /* <DEDUP_REMOVED lines=81> */
[----:B------:R-:W-:Y:S05]  /*0510*/  CALL.REL.NOINC `($__internal_13_$__cuda_sm20_drsqrt_f64_slowpath_v2) ;  /* 0x0000001800347944 */ /* 0x000fea0003c00000 */
[----:B------:R-:W-:Y:S02]  /*0520*/  IMAD.MOV.U32 R22, RZ, RZ, R2 ;  /* 0x000000ffff167224 */ /* 0x000fe400078e0002 */
[----:B------:R-:W-:-:S07]  /*0530*/  IMAD.MOV.U32 R23, RZ, RZ, R3 ;  /* 0x000000ffff177224 */ /* 0x000fce00078e0003 */
.L_x_25816:
[----:B------:R-:W-:Y:S05]  /*0540*/  BSYNC.RECONVERGENT B1 ;  /* 0x0000000000017941 */ /* 0x000fea0003800200 */
.L_x_25815:
        /* <DEDUP_REMOVED lines=19> */
[----:B------:R-:W-:Y:S05]  /*0680*/  CALL.REL.NOINC `($__internal_13_$__cuda_sm20_drsqrt_f64_slowpath_v2) ;  /* 0x0000001400d87944 */ /* 0x000fea0003c00000 */
[----:B------:R-:W-:Y:S02]  /*0690*/  IMAD.MOV.U32 R10, RZ, RZ, R2 ;  /* 0x000000ffff0a7224 */ /* 0x000fe400078e0002 */
[----:B------:R-:W-:-:S07]  /*06a0*/  IMAD.MOV.U32 R11, RZ, RZ, R3 ;  /* 0x000000ffff0b7224 */ /* 0x000fce00078e0003 */
.L_x_25818:
[----:B------:R-:W-:Y:S05]  /*06b0*/  BSYNC.RECONVERGENT B1 ;  /* 0x0000000000017941 */ /* 0x000fea0003800200 */
.L_x_25817:
        /* <DEDUP_REMOVED lines=22> */
.L_x_25820:
[----:B------:R-:W-:Y:S05]  /*0820*/  BSYNC.RECONVERGENT B1 ;  /* 0x0000000000017941 */ /* 0x000fea0003800200 */
.L_x_25819:
        /* <DEDUP_REMOVED lines=22> */
.L_x_25822:
[----:B------:R-:W-:Y:S05]  /*0990*/  BSYNC.RECONVERGENT B1 ;  /* 0x0000000000017941 */ /* 0x000fea0003800200 */
.L_x_25821:
        /* <DEDUP_REMOVED lines=22> */
.L_x_25824:
[----:B------:R-:W-:Y:S05]  /*0b00*/  BSYNC.RECONVERGENT B1 ;  /* 0x0000000000017941 */ /* 0x000fea0003800200 */
.L_x_25823:
        /* <DEDUP_REMOVED lines=22> */
.L_x_25826:
[----:B------:R-:W-:Y:S05]  /*0c70*/  BSYNC.RECONVERGENT B1 ;  /* 0x0000000000017941 */ /* 0x000fea0003800200 */
.L_x_25825:
        /* <DEDUP_REMOVED lines=22> */
.L_x_25828:
[----:B------:R-:W-:Y:S05]  /*0de0*/  BSYNC.RECONVERGENT B1 ;  /* 0x0000000000017941 */ /* 0x000fea0003800200 */
.L_x_25827:
        /* <DEDUP_REMOVED lines=22> */
.L_x_25830:
[----:B------:R-:W-:Y:S05]  /*0f50*/  BSYNC.RECONVERGENT B1 ;  /* 0x0000000000017941 */ /* 0x000fea0003800200 */
.L_x_25829:
        /* <DEDUP_REMOVED lines=16> */
.L_x_25833:
[----:B------:R-:W-:-:S13]  /*1060*/  ISETP.GE.U32.AND P0, PT, R4, R5, PT ;  /* 0x000000050400720c */ /* 0x000fda0003f06070 */
[----:B------:R-:W-:Y:S05]  /*1070*/  @P0 BRA `(.L_x_25835) ;  /* 0x0000000000300947 */ /* 0x000fea0003800000 */
[----:B0----5:R-:W0:Y:S01]  /*1080*/  LDC.64 R2, c[0x0][0x388] ;  /* 0x0000e200ff027b82 */ /* 0x021e220000000a00 */
[----:B------:R-:W-:Y:S02]  /*1090*/  IMAD.IADD R11, R28, 0x1, R4 ;  /* 0x000000011c0b7824 */ /* 0x000fe400078e0204 */
[----:B------:R-:W-:Y:S02]  /*10a0*/  VIADD R4, R4, 0x80 ;  /* 0x0000008004047836 */ /* 0x000fe40000000000 */
[----:B0-----:R-:W-:-:S05]  /*10b0*/  IMAD.WIDE.U32 R2, R11, 0x8, R2 ;  /* 0x000000080b027825 */ /* 0x001fca00078e0002 */
[----:B------:R1:W-:Y:S02]  /*10c0*/  STG.E.64 desc[UR4][R2.64], R8 ;  /* 0x0000000802007986 */ /* 0x0003e4000c101b04 */
.L_x_25834:
[----:B------:R-:W-:-:S13]  /*10d0*/  ISETP.GE.U32.AND P0, PT, R4, R5, PT ;  /* 0x000000050400720c */ /* 0x000fda0003f06070 */
[----:B------:R-:W-:Y:S05]  /*10e0*/  @P0 BRA `(.L_x_25836) ;  /* 0x0000000000300947 */ /* 0x000fea0003800000 */
[----:B01----:R-:W0:Y:S01]  /*10f0*/  LDC.64 R2, c[0x0][0x388] ;  /* 0x0000e200ff027b82 */ /* 0x003e220000000a00 */
[----:B------:R-:W-:Y:S01]  /*1100*/  IADD3 R9, PT, PT, R28, R4, RZ ;  /* 0x000000041c097210 */ /* 0x000fe20007ffe0ff */
[----:B------:R-:W-:-:S04]  /*1110*/  VIADD R4, R4, 0x80 ;  /* 0x0000008004047836 */ /* 0x000fc80000000000 */
[----:B0-----:R-:W-:-:S05]  /*1120*/  IMAD.WIDE.U32 R2, R9, 0x8, R2 ;  /* 0x0000000809027825 */ /* 0x001fca00078e0002 */
[----:B------:R1:W-:Y:S02]  /*1130*/  STG.E.64 desc[UR4][R2.64], R6 ;  /* 0x0000000602007986 */ /* 0x0003e4000c101b04 */
.L_x_25835:
[----:B------:R-:W-:-:S13]  /*1140*/  ISETP.GE.U32.AND P0, PT, R4, R5, PT ;  /* 0x000000050400720c */ /* 0x000fda0003f06070 */
[----:B------:R-:W-:Y:S05]  /*1150*/  @P0 BRA `(.L_x_25837) ;  /* 0x0000000000340947 */ /* 0x000fea0003800000 */
[----:B01---5:R-:W0:Y:S01]  /*1160*/  LDC.64 R2, c[0x0][0x388] ;  /* 0x0000e200ff027b82 */ /* 0x023e220000000a00 */
[----:B------:R-:W-:Y:S01]  /*1170*/  IMAD.IADD R7, R28, 0x1, R4 ;  /* 0x000000011c077824 */ /* 0x000fe200078e0204 */
[----:B------:R-:W-:-:S03]  /*1180*/  IADD3 R4, PT, PT, R4, 0x80, RZ ;  /* 0x0000008004047810 */ /* 0x000fc60007ffe0ff */
[----:B0-----:R-:W-:-:S05]  /*1190*/  IMAD.WIDE.U32 R2, R7, 0x8, R2 ;  /* 0x0000000807027825 */ /* 0x001fca00078e0002 */
[----:B------:R2:W-:Y:S02]  /*11a0*/  STG.E.64 desc[UR4][R2.64], R20 ;  /* 0x0000001402007986 */ /* 0x0005e4000c101b04 */
.L_x_25836:
        /* <DEDUP_REMOVED lines=8> */
.L_x_25837:
[----:B------:R-:W-:Y:S05]  /*1230*/  BSYNC.RELIABLE B1 ;  /* 0x0000000000017941 */ /* 0x000fea0003800100 */
.L_x_25832:
[----:B------:R-:W-:-:S13]  /*1240*/  ISETP.GE.U32.AND P0, PT, R4, R5, PT ;  /* 0x000000050400720c */ /* 0x000fda0003f06070 */
[----:B012--5:R-:W0:Y:S01]  /*1250*/  @!P0 LDC.64 R2, c[0x0][0x388] ;  /* 0x0000e200ff028b82 */ /* 0x027e220000000a00 */
[----:B------:R-:W-:Y:S01]  /*1260*/  @!P0 IADD3 R7, PT, PT, R28, R4, RZ ;  /* 0x000000041c078210 */ /* 0x000fe20007ffe0ff */
[----:B------:R-:W-:-:S04]  /*1270*/  @!P0 VIADD R4, R4, 0x80 ;  /* 0x0000008004048836 */ /* 0x000fc80000000000 */
[----:B0-----:R-:W-:-:S05]  /*1280*/  @!P0 IMAD.WIDE.U32 R2, R7, 0x8, R2 ;  /* 0x0000000807028825 */ /* 0x001fca00078e0002 */
[----:B------:R3:W-:Y:S02]  /*1290*/  @!P0 STG.E.64 desc[UR4][R2.64], R16 ;  /* 0x0000001002008986 */ /* 0x0007e4000c101b04 */
.L_x_25838:
[----:B------:R-:W-:Y:S05]  /*12a0*/  BSYNC.RECONVERGENT B0 ;  /* 0x0000000000007941 */ /* 0x000fea0003800200 */
.L_x_25831:
        /* <DEDUP_REMOVED lines=8> */
.L_x_25814:
        /* <DEDUP_REMOVED lines=22> */
[----:B-----5:R-:W-:Y:S05]  /*1490*/  CALL.REL.NOINC `($__internal_13_$__cuda_sm20_drsqrt_f64_slowpath_v2) ;  /* 0x0000000800547944 */ /* 0x020fea0003c00000 */
[----:B------:R-:W-:Y:S01]  /*14a0*/  MOV R8, R2 ;  /* 0x0000000200087202 */ /* 0x000fe20000000f00 */
[----:B------:R-:W-:-:S07]  /*14b0*/  IMAD.MOV.U32 R9, RZ, RZ, R3 ;  /* 0x000000ffff097224 */ /* 0x000fce00078e0003 */
.L_x_25840:
[----:B------:R-:W-:Y:S05]  /*14c0*/  BSYNC.RECONVERGENT B1 ;  /* 0x0000000000017941 */ /* 0x000fea0003800200 */
.L_x_25839:
        /* <DEDUP_REMOVED lines=16> */
[----:B-----5:R-:W-:Y:S05]  /*15d0*/  CALL.REL.NOINC `($__internal_13_$__cuda_sm20_drsqrt_f64_slowpath_v2) ;  /* 0x0000000800047944 */ /* 0x020fea0003c00000 */
[----:B------:R-:W-:Y:S01]  /*15e0*/  IMAD.MOV.U32 R10, RZ, RZ, R2 ;  /* 0x000000ffff0a7224 */ /* 0x000fe200078e0002 */
[----:B------:R-:W-:-:S07]  /*15f0*/  MOV R11, R3 ;  /* 0x00000003000b7202 */ /* 0x000fce0000000f00 */
.L_x_25842:
[----:B------:R-:W-:Y:S05]  /*1600*/  BSYNC.RECONVERGENT B1 ;  /* 0x0000000000017941 */ /* 0x000fea0003800200 */
.L_x_25841:
        /* <DEDUP_REMOVED lines=16> */
[----:B-----5:R-:W-:Y:S05]  /*1710*/  CALL.REL.NOINC `($__internal_13_$__cuda_sm20_drsqrt_f64_slowpath_v2) ;  /* 0x0000000400b47944 */ /* 0x020fea0003c00000 */
[----:B------:R-:W-:Y:S02]  /*1720*/  IMAD.MOV.U32 R4, RZ, RZ, R2 ;  /* 0x000000ffff047224 */ /* 0x000fe400078e0002 */
[----:B------:R-:W-:-:S07]  /*1730*/  IMAD.MOV.U32 R5, RZ, RZ, R3 ;  /* 0x000000ffff057224 */ /* 0x000fce00078e0003 */
.L_x_25844:
[----:B------:R-:W-:Y:S05]  /*1740*/  BSYNC.RECONVERGENT B1 ;  /* 0x0000000000017941 */ /* 0x000fea0003800200 */
.L_x_25843:
        /* <DEDUP_REMOVED lines=16> */
[----:B-----5:R-:W-:Y:S05]  /*1850*/  CALL.REL.NOINC `($__internal_13_$__cuda_sm20_drsqrt_f64_slowpath_v2) ;  /* 0x0000000400647944 */ /* 0x020fea0003c00000 */
[----:B------:R-:W-:Y:S01]  /*1860*/  MOV R6, R2 ;  /* 0x0000000200067202 */ /* 0x000fe20000000f00 */
[----:B------:R-:W-:-:S07]  /*1870*/  IMAD.MOV.U32 R7, RZ, RZ, R3 ;  /* 0x000000ffff077224 */ /* 0x000fce00078e0003 */
.L_x_25846:
[----:B------:R-:W-:Y:S05]  /*1880*/  BSYNC.RECONVERGENT B1 ;  /* 0x0000000000017941 */ /* 0x000fea0003800200 */
.L_x_25845:
        /* <DEDUP_REMOVED lines=16> */
[----:B------:R-:W-:Y:S05]  /*1990*/  CALL.REL.NOINC `($__internal_13_$__cuda_sm20_drsqrt_f64_slowpath_v2) ;  /* 0x0000000400147944 */ /* 0x000fea0003c00000 */
[----:B------:R-:W-:Y:S01]  /*19a0*/  IMAD.MOV.U32 R20, RZ, RZ, R2 ;  /* 0x000000ffff147224 */ /* 0x000fe200078e0002 */
[----:B------:R-:W-:-:S07]  /*19b0*/  MOV R21, R3 ;  /* 0x0000000300157202 */ /* 0x000fce0000000f00 */
.L_x_25848:
[----:B------:R-:W-:Y:S05]  /*19c0*/  BSYNC.RECONVERGENT B1 ;  /* 0x0000000000017941 */ /* 0x000fea0003800200 */
.L_x_25847:
        /* <DEDUP_REMOVED lines=17> */
[----:B------:R-:W-:Y:S01]  /*1ae0*/  IMAD.MOV.U32 R22, RZ, RZ, R2 ;  /* 0x000000ffff167224 */ /* 0x000fe200078e0002 */
[----:B------:R-:W-:-:S07]  /*1af0*/  MOV R23, R3 ;  /* 0x0000000300177202 */ /* 0x000fce0000000f00 */
.L_x_25850:
[----:B------:R-:W-:Y:S05]  /*1b00*/  BSYNC.RECONVERGENT B1 ;  /* 0x0000000000017941 */ /* 0x000fea0003800200 */
.L_x_25849:
        /* <DEDUP_REMOVED lines=19> */
.L_x_25852:
[----:B------:R-:W-:Y:S05]  /*1c40*/  BSYNC.RECONVERGENT B1 ;  /* 0x0000000000017941 */ /* 0x000fea0003800200 */
.L_x_25851:
        /* <DEDUP_REMOVED lines=19> */
.L_x_25854:
[----:B------:R-:W-:Y:S05]  /*1d80*/  BSYNC.RECONVERGENT B1 ;  /* 0x0000000000017941 */ /* 0x000fea0003800200 */
.L_x_25853:
[----:B------:R-:W0:Y:S02]  /*1d90*/  LDC.64 R2, c[0x0][0x388] ;  /* 0x0000e200ff027b82 */ /* 0x000e240000000a00 */
[----:B0-----:R-:W-:-:S04]  /*1da0*/  IMAD.WIDE.U32 R2, R28, 0x8, R2 ;  /* 0x000000081c027825 */ /* 0x001fc800078e0002 */
[----:B------:R-:W-:-:S05]  /*1db0*/  IMAD.WIDE.U32 R2, R29, 0x40, R2 ;  /* 0x000000401d027825 */ /* 0x000fca00078e0002 */
[----:B------:R-:W-:Y:S04]  /*1dc0*/  STG.E.ENL2.256 desc[UR4][R2.64], R8, R4 ;  /* 0xf80000080204797f */ /* 0x000fe8000f121804 */
[----:B------:R-:W-:Y:S01]  /*1dd0*/  STG.E.ENL2.256 desc[UR4][R2.64+0x20], R20, R16 ;  /* 0xf80001140210797f */ /* 0x000fe2000f121804 */
[----:B------:R-:W-:Y:S05]  /*1de0*/  EXIT ;  /* 0x000000000000794d */ /* 0x000fea0003800000 */
        .weak           $__internal_13_$__cuda_sm20_drsqrt_f64_slowpath_v2
        .type           $__internal_13_$__cuda_sm20_drsqrt_f64_slowpath_v2,@function
        .size           $__internal_13_$__cuda_sm20_drsqrt_f64_slowpath_v2,(.L_x_36956 - $__internal_13_$__cuda_sm20_drsqrt_f64_slowpath_v2)
$__internal_13_$__cuda_sm20_drsqrt_f64_slowpath_v2:
        /* <DEDUP_REMOVED lines=25> */
.L_x_25857:
[----:B------:R-:W-:Y:S01]  /*1f80*/  DADD R24, R2, R2 ;  /* 0x0000000002187229 */ /* 0x000fe20000000002 */
[----:B------:R-:W-:Y:S10]  /*1f90*/  BRA `(.L_x_25858) ;  /* 0x0000000000087947 */ /* 0x000ff40003800000 */
.L_x_25856:
[----:B------:R-:W-:Y:S02]  /*1fa0*/  LOP3.LUT R25, R24, 0x7ff00000, RZ, 0xfc, !PT ;  /* 0x7ff0000018197812 */ /* 0x000fe400078efcff */
[----:B------:R-:W-:-:S07]  /*1fb0*/  MOV R24, RZ ;  /* 0x000000ff00187202 */ /* 0x000fce0000000f00 */
.L_x_25858:
[----:B------:R-:W-:Y:S05]  /*1fc0*/  BSYNC.RECONVERGENT B0 ;  /* 0x0000000000007941 */ /* 0x000fea0003800200 */
.L_x_25855:
[----:B------:R-:W-:Y:S01]  /*1fd0*/  MOV R3, R25 ;  /* 0x0000001900037202 */ /* 0x000fe20000000f00 */
[----:B------:R-:W-:Y:S02]  /*1fe0*/  HFMA2 R25, -RZ, RZ, 0, 0 ;  /* 0x00000000ff197431 */ /* 0x000fe400000001ff */
[----:B------:R-:W-:Y:S02]  /*1ff0*/  IMAD.MOV.U32 R2, RZ, RZ, R24 ;  /* 0x000000ffff027224 */ /* 0x000fe400078e0018 */
[----:B------:R-:W-:-:S04]  /*2000*/  IMAD.MOV.U32 R24, RZ, RZ, R0 ;  /* 0x000000ffff187224 */ /* 0x000fc800078e0000 */
[----:B------:R-:W-:Y:S05]  /*2010*/  RET.REL.NODEC R24 `(_ZN2at6native29vectorized_elementwise_kernelILi8EZZZNS0_17rsqrt_kernel_cudaERNS_18TensorIteratorBaseEENKUlvE0_clEvENKUlvE_clEvEUldE_St5arrayIPcLm2EEEEviT0_T1_) ;  /* 0xffffffdc18f87950 */ /* 0x000fea0003c3ffff */
.L_x_25859:
        /* <DEDUP_REMOVED lines=14> */
.L_x_36956:


//--------------------- .text._ZN2at6native18elementwise_kernelILi128ELi4EZNS0_15gpu_kernel_implIZZZNS0_17expm1_kernel_cudaERNS_18TensorIteratorBaseEENKUlvE_clEvENKUlvE4_clEvEUlN3c104HalfEE_EEvS4_RKT_EUliE_EEviT1_ --------------------------
	.section	.text._ZN2at6native18elementwise_kernelILi128ELi4EZNS0_15gpu_kernel_implIZZZNS0_17expm1_kernel_cudaERNS_18TensorIteratorBaseEENKUlvE_clEvENKUlvE4_clEvEUlN3c104HalfEE_EEvS4_RKT_EUliE_EEviT1_,"ax",@progbits
	.align	128
        .global         _ZN2at6native18elementwise_kernelILi128ELi4EZNS0_15gpu_kernel_implIZZZNS0_17expm1_kernel_cudaERNS_18TensorIteratorBaseEENKUlvE_clEvENKUlvE4_clEvEUlN3c104HalfEE_EEvS4_RKT_EUliE_EEviT1_
        .type           _ZN2at6native18elementwise_kernelILi128ELi4EZNS0_15gpu_kernel_implIZZZNS0_17expm1_kernel_cudaERNS_18TensorIteratorBaseEENKUlvE_clEvENKUlvE4_clEvEUlN3c104HalfEE_EEvS4_RKT_EUliE_EEviT1_,@function
        .size           _ZN2at6native18elementwise_kernelILi128ELi4EZNS0_15gpu_kernel_implIZZZNS0_17expm1_kernel_cudaERNS_18TensorIteratorBaseEENKUlvE_clEvENKUlvE4_clEvEUlN3c104HalfEE_EEvS4_RKT_EUliE_EEviT1_,(.L_x_37251 - _ZN2at6native18elementwise_kernelILi128ELi4EZNS0_15gpu_kernel_implIZZZNS0_17expm1_kernel_cudaERNS_18TensorIteratorBaseEENKUlvE_clEvENKUlvE4_clEvEUlN3c104HalfEE_EEvS4_RKT_EUliE_EEviT1_)
        .other          _ZN2at6native18elementwise_kernelILi128ELi4EZNS0_15gpu_kernel_implIZZZNS0_17expm1_kernel_cudaERNS_18TensorIteratorBaseEENKUlvE_clEvENKUlvE4_clEvEUlN3c104HalfEE_EEvS4_RKT_EUliE_EEviT1_,@"STO_CUDA_ENTRY STV_DEFAULT"
_ZN2at6native18elementwise_kernelILi128ELi4EZNS0_15gpu_kernel_implIZZZNS0_17expm1_kernel_cudaERNS_18TensorIteratorBaseEENKUlvE_clEvENKUlvE4_clEvEUlN3c104HalfEE_EEvS4_RKT_EUliE_EEviT1_:
.text._ZN2at6native18elementwise_kernelILi128ELi4EZNS0_15gpu_kernel_implIZZZNS0_17expm1_kernel_cudaERNS_18TensorIteratorBaseEENKUlvE_clEvENKUlvE4_clEvEUlN3c104HalfEE_EEvS4_RKT_EUliE_EEviT1_:
        /* <DEDUP_REMOVED lines=319> */
.L_x_25862:
        /* <DEDUP_REMOVED lines=18> */
.L_x_25866:
[----:B------:R-:W2:Y:S02]  /*1510*/  LDG.E.U8 R2, desc[UR36][R2.64] ;  /* 0x0000002402027981 */ /* 0x000ea4000c1e1100 */
[----:B--2---:R-:W-:-:S04]  /*1520*/  I2FP.F32.U32 R0, R2 ;  /* 0x0000000200007245 */ /* 0x004fc80000201000 */
[----:B------:R-:W-:Y:S01]  /*1530*/  F2FP.F16.F32.PACK_AB R0, RZ, R0 ;  /* 0x00000000ff00723e */ /* 0x000fe200000000ff */
[----:B------:R-:W-:Y:S06]  /*1540*/  BRA `(.L_x_25868) ;  /* 0x0000000c007c7947 */ /* 0x000fec0003800000 */
.L_x_25865:
        /* <DEDUP_REMOVED lines=10> */
.L_x_25870:
[----:B------:R-:W2:Y:S02]  /*15f0*/  LDG.E R2, desc[UR36][R2.64] ;  /* 0x0000002402027981 */ /* 0x000ea4000c1e1900 */
[----:B--2---:R-:W-:-:S04]  /*1600*/  I2FP.F32.S32 R0, R2 ;  /* 0x0000000200007245 */ /* 0x004fc80000201400 */
[----:B------:R-:W-:Y:S01]  /*1610*/  F2FP.F16.F32.PACK_AB R0, RZ, R0 ;  /* 0x00000000ff00723e */ /* 0x000fe200000000ff */
[----:B------:R-:W-:Y:S06]  /*1620*/  BRA `(.L_x_25868) ;  /* 0x0000000c00447947 */ /* 0x000fec0003800000 */
.L_x_25869:
[----:B------:R-:W2:Y:S02]  /*1630*/  LDG.E.U16 R2, desc[UR36][R2.64] ;  /* 0x0000002402027981 */ /* 0x000ea4000c1e1500 */
[----:B--2---:R-:W0:Y:S02]  /*1640*/  I2F.S16 R0, R2 ;  /* 0x0000000200007306 */ /* 0x004e240000101400 */
[----:B0-----:R-:W-:Y:S01]  /*1650*/  F2FP.F16.F32.PACK_AB R0, RZ, R0 ;  /* 0x00000000ff00723e */ /* 0x001fe200000000ff */
[----:B------:R-:W-:Y:S06]  /*1660*/  BRA `(.L_x_25868) ;  /* 0x0000000c00347947 */ /* 0x000fec0003800000 */
.L_x_25864:
        /* <DEDUP_REMOVED lines=9> */
.L_x_25872:
[----:B------:R0:W5:Y:S01]  /*1700*/  LDG.E.U16 R0, desc[UR36][R2.64] ;  /* 0x0000002402007981 */ /* 0x000162000c1e1500 */
[----:B------:R-:W-:Y:S05]  /*1710*/  BRA `(.L_x_25868) ;  /* 0x0000000c00087947 */ /* 0x000fea0003800000 */
.L_x_25871:
        /* <DEDUP_REMOVED lines=9> */
.L_x_25874:
[----:B------:R1:W5:Y:S01]  /*17b0*/  LDG.E.U16 R0, desc[UR36][R2.64] ;  /* 0x0000002402007981 */ /* 0x000362000c1e1500 */
[----:B------:R-:W-:Y:S05]  /*17c0*/  BRA `(.L_x_25868) ;  /* 0x0000000800dc7947 */ /* 0x000fea0003800000 */
.L_x_25873:
        /* <DEDUP_REMOVED lines=8> */
.L_x_25863:
        /* <DEDUP_REMOVED lines=13> */
.L_x_25877:
        /* <DEDUP_REMOVED lines=8> */
.L_x_25876:
        /* <DEDUP_REMOVED lines=27> */
.L_x_25879:
        /* <DEDUP_REMOVED lines=13> */
.L_x_25878:
[----:B------:R-:W2:Y:S02]  /*1c20*/  LDG.E.U16 R0, desc[UR36][R2.64] ;  /* 0x0000002402007981 */ /* 0x000ea4000c1e1500 */
[----:B--2---:R-:W-:-:S04]  /*1c30*/  SHF.L.U32 R0, R0, 0x10, RZ ;  /* 0x0000001000007819 */ /* 0x004fc800000006ff */
[----:B------:R-:W-:Y:S01]  /*1c40*/  F2FP.F16.F32.PACK_AB R0, RZ, R0 ;  /* 0x00000000ff00723e */ /* 0x000fe200000000ff */
[----:B------:R-:W-:Y:S06]  /*1c50*/  BRA `(.L_x_25868) ;  /* 0x0000000400b87947 */ /* 0x000fec0003800000 */
.L_x_25875:
        /* <DEDUP_REMOVED lines=12> */
.L_x_25882:
        /* <DEDUP_REMOVED lines=21> */
.L_x_25886:
[----:B------:R-:W-:Y:S05]  /*1e70*/  BSYNC.RECONVERGENT B1 ;  /* 0x0000000000017941 */ /* 0x000fea0003800200 */
.L_x_25885:
[----:B------:R-:W-:Y:S01]  /*1e80*/  IMAD.SHL.U32 R0, R0, 0x100000, RZ ;  /* 0x0010000000007824 */ /* 0x000fe200078e00ff */
[----:B------:R-:W-:-:S04]  /*1e90*/  LEA R2, R2, 0x3b800000, 0x17 ;  /* 0x3b80000002027811 */ /* 0x000fc800078eb8ff */
[----:B------:R-:W-:-:S07]  /*1ea0*/  LOP3.LUT R0, R2, R0, R7, 0xfe, !PT ;  /* 0x0000000002007212 */ /* 0x000fce00078efe07 */
.L_x_25884:
[----:B------:R-:W-:Y:S05]  /*1eb0*/  BSYNC.RECONVERGENT B0 ;  /* 0x0000000000007941 */ /* 0x000fea0003800200 */
.L_x_25883:
[----:B------:R-:W-:Y:S01]  /*1ec0*/  F2FP.F16.F32.PACK_AB R0, RZ, R0 ;  /* 0x00000000ff00723e */ /* 0x000fe200000000ff */
[----:B------:R-:W-:Y:S06]  /*1ed0*/  BRA `(.L_x_25868) ;  /* 0x0000000400187947 */ /* 0x000fec0003800000 */
.L_x_25881:
        /* <DEDUP_REMOVED lines=21> */
.L_x_25890:
[----:B------:R-:W-:Y:S05]  /*2030*/  BSYNC.RECONVERGENT B1 ;  /* 0x0000000000017941 */ /* 0x000fea0003800200 */
.L_x_25889:
[----:B------:R-:W-:Y:S01]  /*2040*/  IMAD.SHL.U32 R0, R0, 0x200000, RZ ;  /* 0x0020000000007824 */ /* 0x000fe200078e00ff */
[----:B------:R-:W-:-:S04]  /*2050*/  LEA R2, R2, 0x37800000, 0x17 ;  /* 0x3780000002027811 */ /* 0x000fc800078eb8ff */
[----:B------:R-:W-:-:S07]  /*2060*/  LOP3.LUT R0, R2, R0, R7, 0xfe, !PT ;  /* 0x0000000002007212 */ /* 0x000fce00078efe07 */
.L_x_25888:
[----:B------:R-:W-:Y:S05]  /*2070*/  BSYNC.RECONVERGENT B0 ;  /* 0x0000000000007941 */ /* 0x000fea0003800200 */
.L_x_25887:
[----:B------:R-:W-:Y:S01]  /*2080*/  F2FP.F16.F32.PACK_AB R0, RZ, R0 ;  /* 0x00000000ff00723e */ /* 0x000fe200000000ff */
[----:B------:R-:W-:Y:S06]  /*2090*/  BRA `(.L_x_25868) ;  /* 0x0000000000a87947 */ /* 0x000fec0003800000 */
.L_x_25880:
[----:B------:R-:W-:-:S09]  /*20a0*/  UISETP.NE.AND UP0, UPT, UR4, 0x1c, UPT ;  /* 0x0000001c0400788c */ /* 0x000fd2000bf05270 */
[----:B------:R-:W-:Y:S05]  /*20b0*/  BRA.U !UP0, `(.L_x_25891) ;  /* 0x0000000108947547 */ /* 0x000fea000b800000 */
[----:B------:R-:W-:-:S09]  /*20c0*/  UISETP.NE.AND UP0, UPT, UR4, 0x1d, UPT ;  /* 0x0000001d0400788c */ /* 0x000fd2000bf05270 */
[----:B------:R-:W-:Y:S05]  /*20d0*/  BRA.U !UP0, `(.L_x_25892) ;  /* 0x00000001087c7547 */ /* 0x000fea000b800000 */
[----:B------:R-:W-:-:S09]  /*20e0*/  UISETP.NE.AND UP0, UPT, UR4, 0x2c, UPT ;  /* 0x0000002c0400788c */ /* 0x000fd2000bf05270 */
[----:B------:R-:W-:Y:S05]  /*20f0*/  BRA.U !UP0, `(.L_x_25893) ;  /* 0x0000000108487547 */ /* 0x000fea000b800000 */
.L_x_25867:
        /* <DEDUP_REMOVED lines=16> */
.L_x_25894:
[----:B------:R-:W-:Y:S01]  /*2200*/  PRMT R0, RZ, 0x7610, R0 ;  /* 0x00007610ff007816 */ /* 0x000fe20000000000 */
[----:B------:R-:W-:Y:S06]  /*2210*/  BRA `(.L_x_25868) ;  /* 0x0000000000487947 */ /* 0x000fec0003800000 */
.L_x_25893:
        /* <DEDUP_REMOVED lines=8> */
.L_x_25896:
[----:B------:R-:W-:Y:S05]  /*22a0*/  BSYNC.RECONVERGENT B0 ;  /* 0x0000000000007941 */ /* 0x000fea0003800200 */
.L_x_25895:
[----:B------:R-:W-:Y:S01]  /*22b0*/  F2FP.F16.F32.PACK_AB R0, RZ, R0 ;  /* 0x00000000ff00723e */ /* 0x000fe200000000ff */
[----:B------:R-:W-:Y:S06]  /*22c0*/  BRA `(.L_x_25868) ;  /* 0x00000000001c7947 */ /* 0x000fec0003800000 */
.L_x_25892:
[----:B------:R-:W2:Y:S02]  /*22d0*/  LDG.E.64 R2, desc[UR36][R2.64] ;  /* 0x0000002402027981 */ /* 0x000ea4000c1e1b00 */
[----:B--2---:R-:W0:Y:S02]  /*22e0*/  I2F.U64 R0, R2 ;  /* 0x0000000200007312 */ /* 0x004e240000301000 */
[----:B0-----:R-:W-:Y:S01]  /*22f0*/  F2FP.F16.F32.PACK_AB R0, RZ, R0 ;  /* 0x00000000ff00723e */ /* 0x001fe200000000ff */
[----:B------:R-:W-:Y:S06]  /*2300*/  BRA `(.L_x_25868) ;  /* 0x00000000000c7947 */ /* 0x000fec0003800000 */
.L_x_25891:
[----:B------:R-:W2:Y:S02]  /*2310*/  LDG.E R2, desc[UR36][R2.64] ;  /* 0x0000002402027981 */ /* 0x000ea4000c1e1900 */
[----:B--2---:R-:W-:-:S04]  /*2320*/  I2FP.F32.U32 R0, R2 ;  /* 0x0000000200007245 */ /* 0x004fc80000201000 */
[----:B------:R-:W-:-:S07]  /*2330*/  F2FP.F16.F32.PACK_AB R0, RZ, R0 ;  /* 0x00000000ff00723e */ /* 0x000fce00000000ff */
.L_x_25868:
[----:B-----5:R-:W-:Y:S01]  /*2340*/  HADD2.F32 R0, -RZ, R0.H0_H0 ;  /* 0x20000000ff007230 */ /* 0x020fe20000004100 */
[----:B------:R-:W2:Y:S01]  /*2350*/  LDCU.64 UR6, c[0x0][0x580] ;  /* 0x0000b000ff0677ac */ /* 0x000ea20008000a00 */
[----:B------:R-:W-:-:S03]  /*2360*/  IMAD.MOV.U32 R5, RZ, RZ, 0x3ab5ebe6 ;  /* 0x3ab5ebe6ff057424 */ /* 0x000fc600078e00ff */
[C---:B01----:R-:W-:Y:S01]  /*2370*/  FMUL.FTZ R2, R0.reuse, 1.4426950216293334961 ;  /* 0x3fb8aa3b00027820 */ /* 0x043fe20000410000 */
[----:B------:R-:W-:Y:S01]  /*2380*/  FSETP.GEU.FTZ.AND P0, PT, |R0|, 0.40999999642372131348, PT ;  /* 0x3ed1eb850000780b */ /* 0x000fe20003f1e200 */
[----:B------:R-:W-:-:S04]  /*2390*/  UPRMT UR4, UR42, 0x9910, URZ ;  /* 0x000099102a047896 */ /* 0x000fc800080000ff */
[----:B------:R-:W0:Y:S01]  /*23a0*/  FRND R2, R2 ;  /* 0x0000000200027307 */ /* 0x000e220000201000 */
[----:B------:R-:W-:Y:S01]  /*23b0*/  UISETP.GT.AND UP0, UPT, UR4, 0x9, UPT ;  /* 0x000000090400788c */ /* 0x000fe2000bf04270 */
[----:B0-----:R-:W-:Y:S02]  /*23c0*/  FSEL R3, R2, RZ, P0 ;  /* 0x000000ff02037208 */ /* 0x001fe40000000000 */
[----:B------:R-:W-:Y:S02]  /*23d0*/  FSETP.NEU.FTZ.AND P0, PT, R0, RZ, PT ;  /* 0x000000ff0000720b */ /* 0x000fe40003f1d000 */
[C---:B------:R-:W-:Y:S01]  /*23e0*/  FSETP.NEU.FTZ.AND P1, PT, R3.reuse, 128, PT ;  /* 0x430000000300780b */ /* 0x040fe20003f3d000 */
[----:B------:R-:W-:-:S04]  /*23f0*/  FFMA.FTZ R4, R3, -0.693145751953125, R0 ;  /* 0xbf31720003047823 */ /* 0x000fc80000010000 */
[C---:B------:R-:W-:Y:S01]  /*2400*/  FFMA.FTZ R4, R3.reuse, -1.428606765330187045e-06, R4 ;  /* 0xb5bfbe8e03047823 */ /* 0x040fe20000010004 */
[----:B------:R-:W-:-:S03]  /*2410*/  FSEL R3, R3, 127, P1 ;  /* 0x42fe000003037808 */ /* 0x000fc60000800000 */
[C---:B------:R-:W-:Y:S01]  /*2420*/  FFMA.FTZ R5, R4.reuse, R5, 0.0083824126049876213074 ;  /* 0x3c09566304057423 */ /* 0x040fe20000010005 */
[----:B------:R-:W0:Y:S01]  /*2430*/  MUFU.EX2 R6, R3 ;  /* 0x0000000300067308 */ /* 0x000e220000000800 */
[----:B------:R-:W-:Y:S02]  /*2440*/  FSETP.GEU.FTZ.AND P2, PT, R3, -25, PT ;  /* 0xc1c800000300780b */ /* 0x000fe40003f5e000 */
[----:B------:R-:W-:-:S04]  /*2450*/  FFMA.FTZ R5, R4, R5, 0.041667830199003219604 ;  /* 0x3d2aabe304057423 */ /* 0x000fc80000010005 */
[----:B------:R-:W-:-:S04]  /*2460*/  FFMA.FTZ R5, R4, R5, 0.16666397452354431152 ;  /* 0x3e2aa9f604057423 */ /* 0x000fc80000010005 */
[----:B------:R-:W-:-:S04]  /*2470*/  FFMA.FTZ R5, R4, R5, 0.49999994039535522461 ;  /* 0x3efffffe04057423 */ /* 0x000fc80000010005 */
[----:B------:R-:W-:Y:S01]  /*2480*/  FMUL.FTZ R5, R4, R5 ;  /* 0x0000000504057220 */ /* 0x000fe20000410000 */
[----:B0-----:R-:W-:-:S03]  /*2490*/  FADD.FTZ R2, R6, -1 ;  /* 0xbf80000006027421 */ /* 0x001fc60000010000 */
[----:B------:R-:W-:-:S04]  /*24a0*/  FFMA.FTZ R5, R4, R5, R4 ;  /* 0x0000000504057223 */ /* 0x000fc80000010004 */
[----:B------:R-:W-:-:S04]  /*24b0*/  FFMA.FTZ R2, R5, R6, R2 ;  /* 0x0000000605027223 */ /* 0x000fc80000010002 */
[----:B------:R-:W-:Y:S01]  /*24c0*/  @!P1 FADD.FTZ R2, R2, R2 ;  /* 0x0000000202029221 */ /* 0x000fe20000010000 */
[----:B------:R-:W-:-:S04]  /*24d0*/  FSETP.GT.FTZ.AND P1, PT, R3, 128, PT ;  /* 0x430000000300780b */ /* 0x000fc80003f34000 */
[----:B------:R-:W-:-:S04]  /*24e0*/  FSEL R2, R2, +INF , !P1 ;  /* 0x7f80000002027808 */ /* 0x000fc80004800000 */
[----:B------:R-:W-:Y:S01]  /*24f0*/  FSEL R4, R2, -1, P2 ;  /* 0xbf80000002047808 */ /* 0x000fe20001000000 */
[----:B------:R-:W-:Y:S01]  /*2500*/  @!P0 FADD.FTZ R4, R0, R0 ;  /* 0x0000000000048221 */ /* 0x000fe20000010000 */
[----:B--2---:R-:W-:-:S04]  /*2510*/  IADD3 R2, P1, PT, R16, UR6, RZ ;  /* 0x0000000610027c10 */ /* 0x004fc8000ff3e0ff */
[----:B------:R-:W-:Y:S02]  /*2520*/  IADD3.X R3, PT, PT, RZ, UR7, RZ, P1, !PT ;  /* 0x00000007ff037c10 */ /* 0x000fe40008ffe4ff */
[----:B------:R-:W-:Y:S01]  /*2530*/  F2FP.F16.F32.PACK_AB R4, RZ, R4 ;  /* 0x00000004ff04723e */ /* 0x000fe200000000ff */
        /* <DEDUP_REMOVED lines=13> */
.L_x_25900:
[----:B------:R-:W-:-:S06]  /*2610*/  HADD2.F32 R5, -RZ, R4.H0_H0 ;  /* 0x20000004ff057230 */ /* 0x000fcc0000004100 */
[----:B------:R-:W0:Y:S02]  /*2620*/  F2I.S64.TRUNC R4, R5 ;  /* 0x0000000500047311 */ /* 0x000e24000020d900 */
[----:B0-----:R3:W-:Y:S01]  /*2630*/  STG.E.U8 desc[UR36][R2.64], R4 ;  /* 0x0000000402007986 */ /* 0x0017e2000c101124 */
[----:B------:R-:W-:Y:S05]  /*2640*/  BRA `(.L_x_25902) ;  /* 0x0000000c00707947 */ /* 0x000fea0003800000 */
.L_x_25899:
        /* <DEDUP_REMOVED lines=10> */
.L_x_25904:
[----:B------:R-:W-:-:S04]  /*26f0*/  HADD2.F32 R4, -RZ, R4.H0_H0 ;  /* 0x20000004ff047230 */ /* 0x000fc80000004100 */
[----:B------:R-:W0:Y:S02]  /*2700*/  F2I.FTZ.TRUNC.NTZ R5, R4 ;  /* 0x0000000400057305 */ /* 0x000e24000021f100 */
[----:B0-----:R1:W-:Y:S01]  /*2710*/  STG.E desc[UR36][R2.64], R5 ;  /* 0x0000000502007986 */ /* 0x0013e2000c101924 */
[----:B------:R-:W-:Y:S05]  /*2720*/  BRA `(.L_x_25902) ;  /* 0x0000000c00387947 */ /* 0x000fea0003800000 */
.L_x_25903:
[----:B------:R-:W-:-:S04]  /*2730*/  HADD2.F32 R4, -RZ, R4.H0_H0 ;  /* 0x20000004ff047230 */ /* 0x000fc80000004100 */
[----:B------:R-:W0:Y:S02]  /*2740*/  F2I.FTZ.TRUNC.NTZ R5, R4 ;  /* 0x0000000400057305 */ /* 0x000e24000021f100 */
[----:B0-----:R2:W-:Y:S01]  /*2750*/  STG.E.U16 desc[UR36][R2.64], R5 ;  /* 0x0000000502007986 */ /* 0x0015e2000c101524 */
[----:B------:R-:W-:Y:S05]  /*2760*/  BRA `(.L_x_25902) ;  /* 0x0000000c00287947 */ /* 0x000fea0003800000 */
.L_x_25898:
        /* <DEDUP_REMOVED lines=9> */
.L_x_25906:
[----:B------:R0:W-:Y:S01]  /*2800*/  STG.E.U16 desc[UR36][R2.64], R4 ;  /* 0x0000000402007986 */ /* 0x0001e2000c101524 */
[----:B------:R-:W-:Y:S05]  /*2810*/  BRA `(.L_x_25902) ;  /* 0x0000000800fc7947 */ /* 0x000fea0003800000 */
.L_x_25905:
        /* <DEDUP_REMOVED lines=10> */
.L_x_25908:
[----:B------:R-:W-:-:S05]  /*28c0*/  HADD2.F32 R0, -RZ, R4.H0_H0 ;  /* 0x20000004ff007230 */ /* 0x000fca0000004100 */
[----:B------:R-:W-:-:S04]  /*28d0*/  F2FP.F16.F32.PACK_AB R0, RZ, R0 ;  /* 0x00000000ff00723e */ /* 0x000fc800000000ff */
[----:B------:R-:W-:-:S05]  /*28e0*/  PRMT R0, R0, 0x5410, RZ ;  /* 0x0000541000007816 */ /* 0x000fca00000000ff */
[----:B------:R0:W-:Y:S01]  /*28f0*/  STG.E desc[UR36][R2.64], R0 ;  /* 0x0000000002007986 */ /* 0x0001e2000c101924 */
[----:B------:R-:W-:Y:S05]  /*2900*/  BRA `(.L_x_25902) ;  /* 0x0000000800c07947 */ /* 0x000fea0003800000 */
.L_x_25907:
[----:B------:R-:W-:-:S05]  /*2910*/  HADD2.F32 R4, -RZ, R4.H0_H0 ;  /* 0x20000004ff047230 */ /* 0x000fca0000004100 */
[----:B------:R-:W-:-:S06]  /*2920*/  FMUL.FTZ R4, R4, 1 ;  /* 0x3f80000004047820 */ /* 0x000fcc0000410000 */
[----:B------:R-:W0:Y:S02]  /*2930*/  F2F.F64.F32 R4, R4 ;  /* 0x0000000400047310 */ /* 0x000e240000201800 */
[----:B0-----:R0:W-:Y:S01]  /*2940*/  STG.E.64 desc[UR36][R2.64], R4 ;  /* 0x0000000402007986 */ /* 0x0011e2000c101b24 */
[----:B------:R-:W-:Y:S05]  /*2950*/  BRA `(.L_x_25902) ;  /* 0x0000000800ac7947 */ /* 0x000fea0003800000 */
.L_x_25897:
        /* <DEDUP_REMOVED lines=13> */
.L_x_25911:
[----:B------:R-:W-:Y:S01]  /*2a30*/  HADD2.F32 R4, -RZ, R4.H0_H0 ;  /* 0x20000004ff047230 */ /* 0x000fe20000004100 */
[----:B------:R-:W-:-:S04]  /*2a40*/  CS2R R6, SRZ ;  /* 0x0000000000067805 */ /* 0x000fc8000001ff00 */
[----:B------:R-:W-:-:S06]  /*2a50*/  FMUL.FTZ R4, R4, 1 ;  /* 0x3f80000004047820 */ /* 0x000fcc0000410000 */
[----:B------:R-:W0:Y:S02]  /*2a60*/  F2F.F64.F32 R4, R4 ;  /* 0x0000000400047310 */ /* 0x000e240000201800 */
[----:B0-----:R0:W-:Y:S01]  /*2a70*/  STG.E.128 desc[UR36][R2.64], R4 ;  /* 0x0000000402007986 */ /* 0x0011e2000c101d24 */
[----:B------:R-:W-:Y:S05]  /*2a80*/  BRA `(.L_x_25902) ;  /* 0x0000000800607947 */ /* 0x000fea0003800000 */
.L_x_25910:
        /* <DEDUP_REMOVED lines=19> */
.L_x_25915:
[----:B------:R-:W-:Y:S05]  /*2bc0*/  BSYNC.RECONVERGENT B0 ;  /* 0x0000000000007941 */ /* 0x000fea0003800200 */
.L_x_25914:
[----:B------:R-:W-:-:S05]  /*2bd0*/  LOP3.LUT R5, R0, 0x80, R5, 0xf8, !PT ;  /* 0x0000008000057812 */ /* 0x000fca00078ef805 */
[----:B------:R0:W-:Y:S01]  /*2be0*/  STG.E.U8 desc[UR36][R2.64], R5 ;  /* 0x0000000502007986 */ /* 0x0001e2000c101124 */
[----:B------:R-:W-:Y:S05]  /*2bf0*/  BRA `(.L_x_25902) ;  /* 0x0000000800047947 */ /* 0x000fea0003800000 */
.L_x_25913:
        /* <DEDUP_REMOVED lines=15> */
.L_x_25917:
[----:B------:R-:W-:Y:S05]  /*2cf0*/  BSYNC.RECONVERGENT B0 ;  /* 0x0000000000007941 */ /* 0x000fea0003800200 */
.L_x_25916:
[----:B------:R-:W-:-:S05]  /*2d00*/  LOP3.LUT R5, R0, 0x80, R5, 0xf8, !PT ;  /* 0x0000008000057812 */ /* 0x000fca00078ef805 */
[----:B------:R0:W-:Y:S01]  /*2d10*/  STG.E.U8 desc[UR36][R2.64], R5 ;  /* 0x0000000502007986 */ /* 0x0001e2000c101124 */
[----:B------:R-:W-:Y:S05]  /*2d20*/  BRA `(.L_x_25902) ;  /* 0x0000000400b87947 */ /* 0x000fea0003800000 */
.L_x_25912:
[----:B------:R-:W-:-:S05]  /*2d30*/  HADD2.F32 R0, -RZ, R4.H0_H0 ;  /* 0x20000004ff007230 */ /* 0x000fca0000004100 */
[----:B------:R-:W-:-:S05]  /*2d40*/  F2FP.BF16.F32.PACK_AB R0, RZ, R0 ;  /* 0x00000000ff00723e */ /* 0x000fca00000010ff */
[----:B------:R0:W-:Y:S01]  /*2d50*/  STG.E.U16 desc[UR36][R2.64], R0 ;  /* 0x0000000002007986 */ /* 0x0001e2000c101524 */
[----:B------:R-:W-:Y:S05]  /*2d60*/  BRA `(.L_x_25902) ;  /* 0x0000000400a87947 */ /* 0x000fea0003800000 */
.L_x_25909:
        /* <DEDUP_REMOVED lines=12> */
.L_x_25920:
        /* <DEDUP_REMOVED lines=13> */
.L_x_25923:
[----:B------:R-:W-:-:S04]  /*2f00*/  SHF.R.U32.HI R0, RZ, 0x14, R5 ;  /* 0x00000014ff007819 */ /* 0x000fc80000011605 */
[----:B------:R-:W-:-:S04]  /*2f10*/  LOP3.LUT R0, R0, 0x1, RZ, 0xc0, !PT ;  /* 0x0000000100007812 */ /* 0x000fc800078ec0ff */
[----:B------:R-:W-:-:S04]  /*2f20*/  IADD3 R0, PT, PT, R5, 0x487ffff, R0 ;  /* 0x0487ffff05007810 */ /* 0x000fc80007ffe000 */
[----:B------:R-:W-:-:S04]  /*2f30*/  SHF.R.U32.HI R0, RZ, 0x14, R0 ;  /* 0x00000014ff007819 */ /* 0x000fc80000011600 */
[----:B------:R-:W-:-:S07]  /*2f40*/  LOP3.LUT R4, R0, 0xff, RZ, 0xc0, !PT ;  /* 0x000000ff00047812 */ /* 0x000fce00078ec0ff */
.L_x_25924:
[----:B------:R-:W-:-:S04]  /*2f50*/  SHF.R.U32.HI R5, RZ, 0x18, R5 ;  /* 0x00000018ff057819 */ /* 0x000fc80000011605 */
[----:B------:R-:W-:-:S04]  /*2f60*/  LOP3.LUT R4, R4, 0x80, R5, 0xf8, !PT ;  /* 0x0000008004047812 */ /* 0x000fc800078ef805 */
[----:B------:R-:W-:-:S07]  /*2f70*/  PRMT R0, R4, 0x7610, R0 ;  /* 0x0000761004007816 */ /* 0x000fce0000000000 */
.L_x_25922:
[----:B------:R-:W-:Y:S05]  /*2f80*/  BSYNC.RECONVERGENT B0 ;  /* 0x0000000000007941 */ /* 0x000fea0003800200 */
.L_x_25921:
[----:B------:R0:W-:Y:S01]  /*2f90*/  STG.E.U8 desc[UR36][R2.64], R0 ;  /* 0x0000000002007986 */ /* 0x0001e2000c101124 */
[----:B------:R-:W-:Y:S05]  /*2fa0*/  BRA `(.L_x_25902) ;  /* 0x0000000400187947 */ /* 0x000fea0003800000 */
.L_x_25919:
        /* <DEDUP_REMOVED lines=13> */
.L_x_25927:
[----:B------:R-:W-:-:S04]  /*3080*/  SHF.R.U32.HI R0, RZ, 0x15, R5 ;  /* 0x00000015ff007819 */ /* 0x000fc80000011605 */
[----:B------:R-:W-:-:S04]  /*3090*/  LOP3.LUT R0, R0, 0x1, RZ, 0xc0, !PT ;  /* 0x0000000100007812 */ /* 0x000fc800078ec0ff */
[----:B------:R-:W-:-:S04]  /*30a0*/  IADD3 R0, PT, PT, R5, 0x88fffff, R0 ;  /* 0x088fffff05007810 */ /* 0x000fc80007ffe000 */
[----:B------:R-:W-:-:S04]  /*30b0*/  SHF.R.U32.HI R0, RZ, 0x15, R0 ;  /* 0x00000015ff007819 */ /* 0x000fc80000011600 */
[----:B------:R-:W-:-:S07]  /*30c0*/  LOP3.LUT R4, R0, 0xff, RZ, 0xc0, !PT ;  /* 0x000000ff00047812 */ /* 0x000fce00078ec0ff */
.L_x_25928:
[----:B------:R-:W-:-:S04]  /*30d0*/  SHF.R.U32.HI R5, RZ, 0x18, R5 ;  /* 0x00000018ff057819 */ /* 0x000fc80000011605 */
[----:B------:R-:W-:-:S04]  /*30e0*/  LOP3.LUT R4, R4, 0x80, R5, 0xf8, !PT ;  /* 0x0000008004047812 */ /* 0x000fc800078ef805 */
[----:B------:R-:W-:-:S07]  /*30f0*/  PRMT R0, R4, 0x7610, R0 ;  /* 0x0000761004007816 */ /* 0x000fce0000000000 */
.L_x_25926:
[----:B------:R-:W-:Y:S05]  /*3100*/  BSYNC.RECONVERGENT B0 ;  /* 0x0000000000007941 */ /* 0x000fea0003800200 */
.L_x_25925:
[----:B------:R0:W-:Y:S01]  /*3110*/  STG.E.U8 desc[UR36][R2.64], R0 ;  /* 0x0000000002007986 */ /* 0x0001e2000c101124 */
[----:B------:R-:W-:Y:S05]  /*3120*/  BRA `(.L_x_25902) ;  /* 0x0000000000b87947 */ /* 0x000fea0003800000 */
.L_x_25918:
[----:B------:R-:W-:-:S09]  /*3130*/  UISETP.NE.AND UP0, UPT, UR4, 0x1c, UPT ;  /* 0x0000001c0400788c */ /* 0x000fd2000bf05270 */
[----:B------:R-:W-:Y:S05]  /*3140*/  BRA.U !UP0, `(.L_x_25929) ;  /* 0x0000000108a47547 */ /* 0x000fea000b800000 */
[----:B------:R-:W-:-:S09]  /*3150*/  UISETP.NE.AND UP0, UPT, UR4, 0x1d, UPT ;  /* 0x0000001d0400788c */ /* 0x000fd2000bf05270 */
[----:B------:R-:W-:Y:S05]  /*3160*/  BRA.U !UP0, `(.L_x_25930) ;  /* 0x00000001088c7547 */ /* 0x000fea000b800000 */
[----:B------:R-:W-:-:S09]  /*3170*/  UISETP.NE.AND UP0, UPT, UR4, 0x2c, UPT ;  /* 0x0000002c0400788c */ /* 0x000fd2000bf05270 */
[----:B------:R-:W-:Y:S05]  /*3180*/  BRA.U !UP0, `(.L_x_25931) ;  /* 0x0000000108447547 */ /* 0x000fea000b800000 */
.L_x_25901:
        /* <DEDUP_REMOVED lines=16> */
.L_x_25932:
[----:B------:R-:W-:Y:S05]  /*3290*/  BRA `(.L_x_25902) ;  /* 0x00000000005c7947 */ /* 0x000fea0003800000 */
.L_x_25931:
        /* <DEDUP_REMOVED lines=16> */
.L_x_25930:
[----:B------:R-:W-:-:S06]  /*33a0*/  HADD2.F32 R4, -RZ, R4.H0_H0 ;  /* 0x20000004ff047230 */ /* 0x000fcc0000004100 */
[----:B------:R-:W0:Y:S02]  /*33b0*/  F2I.U64.TRUNC R4, R4 ;  /* 0x0000000400047311 */ /* 0x000e24000020d800 */
[----:B0-----:R0:W-:Y:S01]  /*33c0*/  STG.E.64 desc[UR36][R2.64], R4 ;  /* 0x0000000402007986 */ /* 0x0011e2000c101b24 */
[----:B------:R-:W-:Y:S05]  /*33d0*/  BRA `(.L_x_25902) ;  /* 0x00000000000c7947 */ /* 0x000fea0003800000 */
.L_x_25929:
[----:B------:R-:W-:-:S04]  /*33e0*/  HADD2.F32 R4, -RZ, R4.H0_H0 ;  /* 0x20000004ff047230 */ /* 0x000fc80000004100 */
[----:B------:R-:W0:Y:S02]  /*33f0*/  F2I.FTZ.U32.TRUNC.NTZ R5, R4 ;  /* 0x0000000400057305 */ /* 0x000e24000021f000 */
[----:B0-----:R0:W-:Y:S02]  /*3400*/  STG.E desc[UR36][R2.64], R5 ;  /* 0x0000000502007986 */ /* 0x0011e4000c101924 */
.L_x_25902:
[----:B------:R-:W-:-:S07]  /*3410*/  VIADD R17, R17, 0x80 ;  /* 0x0000008011117836 */ /* 0x000fce0000000000 */
.L_x_25861:
[----:B------:R-:W-:Y:S05]  /*3420*/  BSYNC.RECONVERGENT B6 ;  /* 0x0000000000067941 */ /* 0x000fea0003800200 */
.L_x_25860:
        /* <DEDUP_REMOVED lines=307> */
.L_x_25935:
        /* <DEDUP_REMOVED lines=18> */
.L_x_25939:
[----:B------:R-:W2:Y:S02]  /*4880*/  LDG.E.U8 R2, desc[UR36][R2.64] ;  /* 0x0000002402027981 */ /* 0x000ea4000c1e1100 */
[----:B--2---:R-:W-:-:S04]  /*4890*/  I2FP.F32.U32 R0, R2 ;  /* 0x0000000200007245 */ /* 0x004fc80000201000 */
[----:B------:R-:W-:Y:S01]  /*48a0*/  F2FP.F16.F32.PACK_AB R0, RZ, R0 ;  /* 0x00000000ff00723e */ /* 0x000fe200000000ff */
[----:B------:R-:W-:Y:S06]  /*48b0*/  BRA `(.L_x_25941) ;  /* 0x0000000c007c7947 */ /* 0x000fec0003800000 */
.L_x_25938:
        /* <DEDUP_REMOVED lines=10> */
.L_x_25943:
[----:B------:R-:W2:Y:S02]  /*4960*/  LDG.E R2, desc[UR36][R2.64] ;  /* 0x0000002402027981 */ /* 0x000ea4000c1e1900 */
[----:B--2---:R-:W-:-:S04]  /*4970*/  I2FP.F32.S32 R0, R2 ;  /* 0x0000000200007245 */ /* 0x004fc80000201400 */
[----:B------:R-:W-:Y:S01]  /*4980*/  F2FP.F16.F32.PACK_AB R0, RZ, R0 ;  /* 0x00000000ff00723e */ /* 0x000fe200000000ff */
[----:B------:R-:W-:Y:S06]  /*4990*/  BRA `(.L_x_25941) ;  /* 0x0000000c00447947 */ /* 0x000fec0003800000 */
.L_x_25942:
[----:B------:R-:W2:Y:S02]  /*49a0*/  LDG.E.U16 R2, desc[UR36][R2.64] ;  /* 0x0000002402027981 */ /* 0x000ea4000c1e1500 */
[----:B--2---:R-:W0:Y:S02]  /*49b0*/  I2F.S16 R0, R2 ;  /* 0x0000000200007306 */ /* 0x004e240000101400 */
[----:B0-----:R-:W-:Y:S01]  /*49c0*/  F2FP.F16.F32.PACK_AB R0, RZ, R0 ;  /* 0x00000000ff00723e */ /* 0x001fe200000000ff */
[----:B------:R-:W-:Y:S06]  /*49d0*/  BRA `(.L_x_25941) ;  /* 0x0000000c00347947 */ /* 0x000fec0003800000 */
.L_x_25937:
        /* <DEDUP_REMOVED lines=9> */
.L_x_25945:
[----:B------:R1:W5:Y:S01]  /*4a70*/  LDG.E.U16 R0, desc[UR36][R2.64] ;  /* 0x0000002402007981 */ /* 0x000362000c1e1500 */
[----:B------:R-:W-:Y:S05]  /*4a80*/  BRA `(.L_x_25941) ;  /* 0x0000000c00087947 */ /* 0x000fea0003800000 */
.L_x_25944:
        /* <DEDUP_REMOVED lines=9> */
.L_x_25947:
[----:B------:R0:W5:Y:S01]  /*4b20*/  LDG.E.U16 R0, desc[UR36][R2.64] ;  /* 0x0000002402007981 */ /* 0x000162000c1e1500 */
[----:B------:R-:W-:Y:S05]  /*4b30*/  BRA `(.L_x_25941) ;  /* 0x0000000800dc7947 */ /* 0x000fea0003800000 */
.L_x_25946:
        /* <DEDUP_REMOVED lines=8> */
.L_x_25936:
        /* <DEDUP_REMOVED lines=13> */
.L_x_25950:
        /* <DEDUP_REMOVED lines=8> */
.L_x_25949:
        /* <DEDUP_REMOVED lines=27> */
.L_x_25952:
        /* <DEDUP_REMOVED lines=13> */
.L_x_25951:
[----:B------:R-:W2:Y:S02]  /*4f90*/  LDG.E.U16 R0, desc[UR36][R2.64] ;  /* 0x0000002402007981 */ /* 0x000ea4000c1e1500 */
[----:B--2---:R-:W-:-:S05]  /*4fa0*/  IMAD.U32 R0, R0, 0x10000, RZ ;  /* 0x0001000000007824 */ /* 0x004fca00078e00ff */
[----:B------:R-:W-:Y:S01]  /*4fb0*/  F2FP.F16.F32.PACK_AB R0, RZ, R0 ;  /* 0x00000000ff00723e */ /* 0x000fe200000000ff */
[----:B------:R-:W-:Y:S06]  /*4fc0*/  BRA `(.L_x_25941) ;  /* 0x0000000400b87947 */ /* 0x000fec0003800000 */
.L_x_25948:
        /* <DEDUP_REMOVED lines=12> */
.L_x_25955:
        /* <DEDUP_REMOVED lines=21> */
.L_x_25959:
[----:B------:R-:W-:Y:S05]  /*51e0*/  BSYNC.RECONVERGENT B1 ;  /* 0x0000000000017941 */ /* 0x000fea0003800200 */
.L_x_25958:
[----:B------:R-:W-:Y:S02]  /*51f0*/  SHF.L.U32 R0, R0, 0x14, RZ ;  /* 0x0000001400007819 */ /* 0x000fe400000006ff */
[----:B------:R-:W-:-:S04]  /*5200*/  LEA R2, R2, 0x3b800000, 0x17 ;  /* 0x3b80000002027811 */ /* 0x000fc800078eb8ff */
[----:B------:R-:W-:-:S07]  /*5210*/  LOP3.LUT R0, R2, R0, R7, 0xfe, !PT ;  /* 0x0000000002007212 */ /* 0x000fce00078efe07 */
.L_x_25957:
[----:B------:R-:W-:Y:S05]  /*5220*/  BSYNC.RECONVERGENT B0 ;  /* 0x0000000000007941 */ /* 0x000fea0003800200 */
.L_x_25956:
[----:B------:R-:W-:Y:S01]  /*5230*/  F2FP.F16.F32.PACK_AB R0, RZ, R0 ;  /* 0x00000000ff00723e */ /* 0x000fe200000000ff */
[----:B------:R-:W-:Y:S06]  /*5240*/  BRA `(.L_x_25941) ;  /* 0x0000000400187947 */ /* 0x000fec0003800000 */
.L_x_25954:
        /* <DEDUP_REMOVED lines=21> */
.L_x_25963:
[----:B------:R-:W-:Y:S05]  /*53a0*/  BSYNC.RECONVERGENT B1 ;  /* 0x0000000000017941 */ /* 0x000fea0003800200 */
.L_x_25962:
[----:B------:R-:W-:Y:S01]  /*53b0*/  IMAD.SHL.U32 R0, R0, 0x200000, RZ ;  /* 0x0020000000007824 */ /* 0x000fe200078e00ff */
[----:B------:R-:W-:-:S04]  /*53c0*/  LEA R2, R2, 0x37800000, 0x17 ;  /* 0x3780000002027811 */ /* 0x000fc800078eb8ff */
[----:B------:R-:W-:-:S07]  /*53d0*/  LOP3.LUT R0, R2, R0, R7, 0xfe, !PT ;  /* 0x0000000002007212 */ /* 0x000fce00078efe07 */
.L_x_25961:
[----:B------:R-:W-:Y:S05]  /*53e0*/  BSYNC.RECONVERGENT B0 ;  /* 0x0000000000007941 */ /* 0x000fea0003800200 */
.L_x_25960:
[----:B------:R-:W-:Y:S01]  /*53f0*/  F2FP.F16.F32.PACK_AB R0, RZ, R0 ;  /* 0x00000000ff00723e */ /* 0x000fe200000000ff */
[----:B------:R-:W-:Y:S06]  /*5400*/  BRA `(.L_x_25941) ;  /* 0x0000000000a87947 */ /* 0x000fec0003800000 */
.L_x_25953:
        /* <DEDUP_REMOVED lines=14> */
.L_x_25967:
[----:B------:R-:W-:Y:S05]  /*54f0*/  BSYNC.RECONVERGENT B0 ;  /* 0x0000000000007941 */ /* 0x000fea0003800200 */
.L_x_25966:
[----:B------:R-:W-:Y:S01]  /*5500*/  F2FP.F16.F32.PACK_AB R0, RZ, R0 ;  /* 0x00000000ff00723e */ /* 0x000fe200000000ff */
[----:B------:R-:W-:Y:S06]  /*5510*/  BRA `(.L_x_25941) ;  /* 0x0000000000647947 */ /* 0x000fec0003800000 */
.L_x_25940:
        /* <DEDUP_REMOVED lines=16> */
.L_x_25968:
[----:B------:R-:W-:Y:S01]  /*5620*/  PRMT R0, RZ, 0x7610, R0 ;  /* 0x00007610ff007816 */ /* 0x000fe20000000000 */
[----:B------:R-:W-:Y:S06]  /*5630*/  BRA `(.L_x_25941) ;  /* 0x00000000001c7947 */ /* 0x000fec0003800000 */
.L_x_25965:
[----:B------:R-:W2:Y:S02]  /*5640*/  LDG.E.64 R2, desc[UR36][R2.64] ;  /* 0x0000002402027981 */ /* 0x000ea4000c1e1b00 */
[----:B--2---:R-:W0:Y:S02]  /*5650*/  I2F.U64 R0, R2 ;  /* 0x0000000200007312 */ /* 0x004e240000301000 */
[----:B0-----:R-:W-:Y:S01]  /*5660*/  F2FP.F16.F32.PACK_AB R0, RZ, R0 ;  /* 0x00000000ff00723e */ /* 0x001fe200000000ff */
[----:B------:R-:W-:Y:S06]  /*5670*/  BRA `(.L_x_25941) ;  /* 0x00000000000c7947 */ /* 0x000fec0003800000 */
.L_x_25964:
[----:B------:R-:W2:Y:S02]  /*5680*/  LDG.E R2, desc[UR36][R2.64] ;  /* 0x0000002402027981 */ /* 0x000ea4000c1e1900 */
[----:B--2---:R-:W-:-:S04]  /*5690*/  I2FP.F32.U32 R0, R2 ;  /* 0x0000000200007245 */ /* 0x004fc80000201000 */
[----:B------:R-:W-:-:S07]  /*56a0*/  F2FP.F16.F32.PACK_AB R0, RZ, R0 ;  /* 0x00000000ff00723e */ /* 0x000fce00000000ff */
.L_x_25941:
[----:B-----5:R-:W-:Y:S01]  /*56b0*/  HADD2.F32 R0, -RZ, R0.H0_H0 ;  /* 0x20000000ff007230 */ /* 0x020fe20000004100 */
[----:B------:R-:W-:Y:S01]  /*56c0*/  MOV R5, 0x3ab5ebe6 ;  /* 0x3ab5ebe600057802 */ /* 0x000fe20000000f00 */
[----:B------:R-:W2:Y:S03]  /*56d0*/  LDCU.64 UR6, c[0x0][0x580] ;  /* 0x0000b000ff0677ac */ /* 0x000ea60008000a00 */
        /* <DEDUP_REMOVED lines=27> */
[----:B------:R-:W-:Y:S01]  /*5890*/  F2FP.F16.F32.PACK_AB R4, RZ, R4 ;  /* 0x00000004ff04723e */ /* 0x000fe200000000ff */
        /* <DEDUP_REMOVED lines=14> */
.L_x_25972:
[----:B------:R-:W-:-:S06]  /*5980*/  HADD2.F32 R5, -RZ, R4.H0_H0 ;  /* 0x20000004ff057230 */ /* 0x000fcc0000004100 */
[----:B------:R-:W0:Y:S02]  /*5990*/  F2I.S64.TRUNC R4, R5 ;  /* 0x0000000500047311 */ /* 0x000e24000020d900 */
[----:B0-----:R0:W-:Y:S01]  /*59a0*/  STG.E.U8 desc[UR36][R2.64], R4 ;  /* 0x0000000402007986 */ /* 0x0011e2000c101124 */
[----:B------:R-:W-:Y:S05]  /*59b0*/  BRA `(.L_x_25974) ;  /* 0x0000000c006c7947 */ /* 0x000fea0003800000 */
.L_x_25971:
        /* <DEDUP_REMOVED lines=10> */
.L_x_25976:
[----:B------:R-:W-:-:S04]  /*5a60*/  HADD2.F32 R4, -RZ, R4.H0_H0 ;  /* 0x20000004ff047230 */ /* 0x000fc80000004100 */
[----:B------:R-:W0:Y:S02]  /*5a70*/  F2I.FTZ.TRUNC.NTZ R5, R4 ;  /* 0x0000000400057305 */ /* 0x000e24000021f100 */
[----:B0-----:R0:W-:Y:S01]  /*5a80*/  STG.E desc[UR36][R2.64], R5 ;  /* 0x0000000502007986 */ /* 0x0011e2000c101924 */
[----:B------:R-:W-:Y:S05]  /*5a90*/  BRA `(.L_x_25974) ;  /* 0x0000000c00347947 */ /* 0x000fea0003800000 */
.L_x_25975:
[----:B------:R-:W-:-:S04]  /*5aa0*/  HADD2.F32 R4, -RZ, R4.H0_H0 ;  /* 0x20000004ff047230 */ /* 0x000fc80000004100 */
[----:B------:R-:W0:Y:S02]  /*5ab0*/  F2I.FTZ.TRUNC.NTZ R5, R4 ;  /* 0x0000000400057305 */ /* 0x000e24000021f100 */
[----:B0-----:R0:W-:Y:S01]  /*5ac0*/  STG.E.U16 desc[UR36][R2.64], R5 ;  /* 0x0000000502007986 */ /* 0x0011e2000c101524 */
[----:B------:R-:W-:Y:S05]  /*5ad0*/  BRA `(.L_x_25974) ;  /* 0x0000000c00247947 */ /* 0x000fea0003800000 */
.L_x_25970:
        /* <DEDUP_REMOVED lines=9> */
.L_x_25978:
[----:B------:R0:W-:Y:S01]  /*5b70*/  STG.E.U16 desc[UR36][R2.64], R4 ;  /* 0x0000000402007986 */ /* 0x0001e2000c101524 */
[----:B------:R-:W-:Y:S05]  /*5b80*/  BRA `(.L_x_25974) ;  /* 0x0000000800f87947 */ /* 0x000fea0003800000 */
.L_x_25977:
        /* <DEDUP_REMOVED lines=10> */
.L_x_25980:
[----:B------:R-:W-:-:S05]  /*5c30*/  HADD2.F32 R0, -RZ, R4.H0_H0 ;  /* 0x20000004ff007230 */ /* 0x000fca0000004100 */
[----:B------:R-:W-:-:S04]  /*5c40*/  F2FP.F16.F32.PACK_AB R0, RZ, R0 ;  /* 0x00000000ff00723e */ /* 0x000fc800000000ff */
[----:B------:R-:W-:-:S05]  /*5c50*/  PRMT R0, R0, 0x5410, RZ ;  /* 0x0000541000007816 */ /* 0x000fca00000000ff */
[----:B------:R0:W-:Y:S01]  /*5c60*/  STG.E desc[UR36][R2.64], R0 ;  /* 0x0000000002007986 */ /* 0x0001e2000c101924 */
[----:B------:R-:W-:Y:S05]  /*5c70*/  BRA `(.L_x_25974) ;  /* 0x0000000800bc7947 */ /* 0x000fea0003800000 */
.L_x_25979:
[----:B------:R-:W-:-:S05]  /*5c80*/  HADD2.F32 R4, -RZ, R4.H0_H0 ;  /* 0x20000004ff047230 */ /* 0x000fca0000004100 */
[----:B------:R-:W-:-:S06]  /*5c90*/  FMUL.FTZ R4, R4, 1 ;  /* 0x3f80000004047820 */ /* 0x000fcc0000410000 */
[----:B------:R-:W0:Y:S02]  /*5ca0*/  F2F.F64.F32 R4, R4 ;  /* 0x0000000400047310 */ /* 0x000e240000201800 */
[----:B0-----:R0:W-:Y:S01]  /*5cb0*/  STG.E.64 desc[UR36][R2.64], R4 ;  /* 0x0000000402007986 */ /* 0x0011e2000c101b24 */
[----:B------:R-:W-:Y:S05]  /*5cc0*/  BRA `(.L_x_25974) ;  /* 0x0000000800a87947 */ /* 0x000fea0003800000 */
.L_x_25969:
        /* <DEDUP_REMOVED lines=14> */
.L_x_25984:
        /* <DEDUP_REMOVED lines=18> */
.L_x_25987:
[----:B------:R-:W-:-:S04]  /*5ed0*/  SHF.R.U32.HI R5, RZ, 0x18, R5 ;  /* 0x00000018ff057819 */ /* 0x000fc80000011605 */
[----:B------:R-:W-:-:S07]  /*5ee0*/  LOP3.LUT R0, R0, 0x80, R5, 0xf8, !PT ;  /* 0x0000008000007812 */ /* 0x000fce00078ef805 */
.L_x_25986:
[----:B------:R-:W-:Y:S05]  /*5ef0*/  BSYNC.RECONVERGENT B0 ;  /* 0x0000000000007941 */ /* 0x000fea0003800200 */
.L_x_25985:
[----:B------:R0:W-:Y:S01]  /*5f00*/  STG.E.U8 desc[UR36][R2.64], R0 ;  /* 0x0000000002007986 */ /* 0x0001e2000c101124 */
[----:B------:R-:W-:Y:S05]  /*5f10*/  BRA `(.L_x_25974) ;  /* 0x0000000800147947 */ /* 0x000fea0003800000 */
.L_x_25983:
        /* <DEDUP_REMOVED lines=18> */
.L_x_25990:
[----:B------:R-:W-:-:S04]  /*6040*/  SHF.R.U32.HI R5, RZ, 0x18, R5 ;  /* 0x00000018ff057819 */ /* 0x000fc80000011605 */
[----:B------:R-:W-:-:S07]  /*6050*/  LOP3.LUT R0, R0, 0x80, R5, 0xf8, !PT ;  /* 0x0000008000007812 */ /* 0x000fce00078ef805 */
.L_x_25989:
[----:B------:R-:W-:Y:S05]  /*6060*/  BSYNC.RECONVERGENT B0 ;  /* 0x0000000000007941 */ /* 0x000fea0003800200 */
.L_x_25988:
[----:B------:R0:W-:Y:S01]  /*6070*/  STG.E.U8 desc[UR36][R2.64], R0 ;  /* 0x0000000002007986 */ /* 0x0001e2000c101124 */
[----:B------:R-:W-:Y:S05]  /*6080*/  BRA `(.L_x_25974) ;  /* 0x0000000400b87947 */ /* 0x000fea0003800000 */
.L_x_25982:
        /* <DEDUP_REMOVED lines=22> */
.L_x_25992:
[----:B------:R-:W-:-:S06]  /*61f0*/  HADD2.F32 R4, -RZ, R4.H0_H0 ;  /* 0x20000004ff047230 */ /* 0x000fcc0000004100 */
[----:B------:R-:W0:Y:S02]  /*6200*/  F2I.U64.TRUNC R4, R4 ;  /* 0x0000000400047311 */ /* 0x000e24000020d800 */
[----:B0-----:R0:W-:Y:S01]  /*6210*/  STG.E.64 desc[UR36][R2.64], R4 ;  /* 0x0000000402007986 */ /* 0x0011e2000c101b24 */
[----:B------:R-:W-:Y:S05]  /*6220*/  BRA `(.L_x_25974) ;  /* 0x0000000400507947 */ /* 0x000fea0003800000 */
.L_x_25991:
[----:B------:R-:W-:-:S04]  /*6230*/  HADD2.F32 R4, -RZ, R4.H0_H0 ;  /* 0x20000004ff047230 */ /* 0x000fc80000004100 */
[----:B------:R-:W0:Y:S02]  /*6240*/  F2I.FTZ.U32.TRUNC.NTZ R5, R4 ;  /* 0x0000000400057305 */ /* 0x000e24000021f000 */
[----:B0-----:R0:W-:Y:S01]  /*6250*/  STG.E desc[UR36][R2.64], R5 ;  /* 0x0000000502007986 */ /* 0x0011e2000c101924 */
[----:B------:R-:W-:Y:S05]  /*6260*/  BRA `(.L_x_25974) ;  /* 0x0000000400407947 */ /* 0x000fea0003800000 */
.L_x_25981:
        /* <DEDUP_REMOVED lines=11> */
.L_x_25994:
[----:B------:R-:W-:Y:S01]  /*6320*/  HADD2.F32 R4, -RZ, R4.H0_H0 ;  /* 0x20000004ff047230 */ /* 0x000fe20000004100 */
[----:B------:R-:W-:-:S04]  /*6330*/  CS2R R6, SRZ ;  /* 0x0000000000067805 */ /* 0x000fc8000001ff00 */
[----:B------:R-:W-:-:S06]  /*6340*/  FMUL.FTZ R4, R4, 1 ;  /* 0x3f80000004047820 */ /* 0x000fcc0000410000 */
[----:B------:R-:W0:Y:S02]  /*6350*/  F2F.F64.F32 R4, R4 ;  /* 0x0000000400047310 */ /* 0x000e240000201800 */
[----:B0-----:R4:W-:Y:S01]  /*6360*/  STG.E.128 desc[UR36][R2.64], R4 ;  /* 0x0000000402007986 */ /* 0x0019e2000c101d24 */
[----:B------:R-:W-:Y:S05]  /*6370*/  BRA `(.L_x_25974) ;  /* 0x0000000000fc7947 */ /* 0x000fea0003800000 */
.L_x_25993:
[----:B------:R-:W-:-:S09]  /*6380*/  UISETP.NE.AND UP0, UPT, UR4, 0xf, UPT ;  /* 0x0000000f0400788c */ /* 0x000fd2000bf05270 */
[----:B------:R-:W-:Y:S05]  /*6390*/  BRA.U !UP0, `(.L_x_25995) ;  /* 0x0000000108e87547 */ /* 0x000fea000b800000 */
[----:B------:R-:W-:-:S09]  /*63a0*/  UISETP.NE.AND UP0, UPT, UR4, 0x17, UPT ;  /* 0x000000170400788c */ /* 0x000fd2000bf05270 */
[----:B------:R-:W-:Y:S05]  /*63b0*/  BRA.U !UP0, `(.L_x_25996) ;  /* 0x0000000108907547 */ /* 0x000fea000b800000 */
[----:B------:R-:W-:-:S09]  /*63c0*/  UISETP.NE.AND UP0, UPT, UR4, 0x18, UPT ;  /* 0x000000180400788c */ /* 0x000fd2000bf05270 */
[----:B------:R-:W-:Y:S05]  /*63d0*/  BRA.U !UP0, `(.L_x_25997) ;  /* 0x0000000108447547 */ /* 0x000fea000b800000 */
.L_x_25973:
        /* <DEDUP_REMOVED lines=16> */
.L_x_25998:
[----:B------:R-:W-:Y:S05]  /*64e0*/  BRA `(.L_x_25974) ;  /* 0x0000000000a07947 */ /* 0x000fea0003800000 */
.L_x_25997:
        /* <DEDUP_REMOVED lines=13> */
.L_x_26000:
[----:B------:R-:W-:Y:S05]  /*65c0*/  BSYNC.RECONVERGENT B0 ;  /* 0x0000000000007941 */ /* 0x000fea0003800200 */
.L_x_25999:
[----:B------:R-:W-:-:S05]  /*65d0*/  LOP3.LUT R5, R0, 0x80, R5, 0xf8, !PT ;  /* 0x0000008000057812 */ /* 0x000fca00078ef805 */
[----:B------:R2:W-:Y:S01]  /*65e0*/  STG.E.U8 desc[UR36][R2.64], R5 ;  /* 0x0000000502007986 */ /* 0x0005e2000c101124 */
[----:B------:R-:W-:Y:S05]  /*65f0*/  BRA `(.L_x_25974) ;  /* 0x00000000005c7947 */ /* 0x000fea0003800000 */
.L_x_25996:
        /* <DEDUP_REMOVED lines=12> */
.L_x_26002:
[----:B------:R-:W-:Y:S02]  /*66c0*/  ISETP.GT.U32.AND P0, PT, R4, 0x7f800000, PT ;  /* 0x7f8000000400780c */ /* 0x000fe40003f04070 */
[----:B------:R-:W-:-:S04]  /*66d0*/  MOV R0, 0x7f ;  /* 0x0000007f00007802 */ /* 0x000fc80000000f00 */
[----:B------:R-:W-:-:S07]  /*66e0*/  SEL R0, R0, 0x7c, P0 ;  /* 0x0000007c00007807 */ /* 0x000fce0000000000 */
.L_x_26003:
[----:B------:R-:W-:Y:S05]  /*66f0*/  BSYNC.RECONVERGENT B0 ;  /* 0x0000000000007941 */ /* 0x000fea0003800200 */
.L_x_26001:
[----:B------:R-:W-:-:S04]  /*6700*/  SHF.R.U32.HI R5, RZ, 0x18, R5 ;  /* 0x00000018ff057819 */ /* 0x000fc80000011605 */
[----:B------:R-:W-:-:S05]  /*6710*/  LOP3.LUT R5, R0, 0x80, R5, 0xf8, !PT ;  /* 0x0000008000057812 */ /* 0x000fca00078ef805 */
[----:B------:R1:W-:Y:S01]  /*6720*/  STG.E.U8 desc[UR36][R2.64], R5 ;  /* 0x0000000502007986 */ /* 0x0003e2000c101124 */
[----:B------:R-:W-:Y:S05]  /*6730*/  BRA `(.L_x_25974) ;  /* 0x00000000000c7947 */ /* 0x000fea0003800000 */
.L_x_25995:
[----:B------:R-:W-:-:S05]  /*6740*/  HADD2.F32 R0, -RZ, R4.H0_H0 ;  /* 0x20000004ff007230 */ /* 0x000fca0000004100 */
[----:B------:R-:W-:-:S05]  /*6750*/  F2FP.BF16.F32.PACK_AB R0, RZ, R0 ;  /* 0x00000000ff00723e */ /* 0x000fca00000010ff */
[----:B------:R0:W-:Y:S02]  /*6760*/  STG.E.U16 desc[UR36][R2.64], R0 ;  /* 0x0000000002007986 */ /* 0x0001e4000c101524 */
.L_x_25974:
[----:B------:R-:W-:-:S07]  /*6770*/  VIADD R17, R17, 0x80 ;  /* 0x0000008011117836 */ /* 0x000fce0000000000 */
.L_x_25934:
[----:B------:R-:W-:Y:S05]  /*6780*/  BSYNC.RECONVERGENT B6 ;  /* 0x0000000000067941 */ /* 0x000fea0003800200 */
.L_x_25933:
        /* <DEDUP_REMOVED lines=307> */
.L_x_26006:
        /* <DEDUP_REMOVED lines=18> */
.L_x_26010:
[----:B------:R-:W2:Y:S02]  /*7be0*/  LDG.E.U8 R2, desc[UR36][R2.64] ;  /* 0x0000002402027981 */ /* 0x000ea4000c1e1100 */
[----:B--2---:R-:W-:-:S04]  /*7bf0*/  I2FP.F32.U32 R0, R2 ;  /* 0x0000000200007245 */ /* 0x004fc80000201000 */
[----:B------:R-:W-:Y:S01]  /*7c00*/  F2FP.F16.F32.PACK_AB R0, RZ, R0 ;  /* 0x00000000ff00723e */ /* 0x000fe200000000ff */
[----:B------:R-:W-:Y:S06]  /*7c10*/  BRA `(.L_x_26012) ;  /* 0x0000000c007c7947 */ /* 0x000fec0003800000 */
.L_x_26009:
        /* <DEDUP_REMOVED lines=10> */
.L_x_26014:
[----:B------:R-:W2:Y:S02]  /*7cc0*/  LDG.E R2, desc[UR36][R2.64] ;  /* 0x0000002402027981 */ /* 0x000ea4000c1e1900 */
[----:B--2---:R-:W-:-:S04]  /*7cd0*/  I2FP.F32.S32 R0, R2 ;  /* 0x0000000200007245 */ /* 0x004fc80000201400 */
[----:B------:R-:W-:Y:S01]  /*7ce0*/  F2FP.F16.F32.PACK_AB R0, RZ, R0 ;  /* 0x00000000ff00723e */ /* 0x000fe200000000ff */
[----:B------:R-:W-:Y:S06]  /*7cf0*/  BRA `(.L_x_26012) ;  /* 0x0000000c00447947 */ /* 0x000fec0003800000 */
.L_x_26013:
[----:B------:R-:W2:Y:S02]  /*7d00*/  LDG.E.U16 R2, desc[UR36][R2.64] ;  /* 0x0000002402027981 */ /* 0x000ea4000c1e1500 */
[----:B--2---:R-:W0:Y:S02]  /*7d10*/  I2F.S16 R0, R2 ;  /* 0x0000000200007306 */ /* 0x004e240000101400 */
[----:B0-----:R-:W-:Y:S01]  /*7d20*/  F2FP.F16.F32.PACK_AB R0, RZ, R0 ;  /* 0x00000000ff00723e */ /* 0x001fe200000000ff */
[----:B------:R-:W-:Y:S06]  /*7d30*/  BRA `(.L_x_26012) ;  /* 0x0000000c00347947 */ /* 0x000fec0003800000 */
.L_x_26008:
        /* <DEDUP_REMOVED lines=9> */
.L_x_26016:
[----:B------:R1:W5:Y:S01]  /*7dd0*/  LDG.E.U16 R0, desc[UR36][R2.64] ;  /* 0x0000002402007981 */ /* 0x000362000c1e1500 */
[----:B------:R-:W-:Y:S05]  /*7de0*/  BRA `(.L_x_26012) ;  /* 0x0000000c00087947 */ /* 0x000fea0003800000 */
.L_x_26015:
        /* <DEDUP_REMOVED lines=9> */
.L_x_26018:
[----:B------:R0:W5:Y:S01]  /*7e80*/  LDG.E.U16 R0, desc[UR36][R2.64] ;  /* 0x0000002402007981 */ /* 0x000162000c1e1500 */
[----:B------:R-:W-:Y:S05]  /*7e90*/  BRA `(.L_x_26012) ;  /* 0x0000000800dc7947 */ /* 0x000fea0003800000 */
.L_x_26017:
        /* <DEDUP_REMOVED lines=8> */
.L_x_26007:
        /* <DEDUP_REMOVED lines=13> */
.L_x_26021:
        /* <DEDUP_REMOVED lines=8> */
.L_x_26020:
        /* <DEDUP_REMOVED lines=27> */
.L_x_26023:
        /* <DEDUP_REMOVED lines=13> */
.L_x_26022:
[----:B------:R-:W2:Y:S02]  /*82f0*/  LDG.E.U16 R0, desc[UR36][R2.64] ;  /* 0x0000002402007981 */ /* 0x000ea4000c1e1500 */
[----:B--2---:R-:W-:-:S05]  /*8300*/  IMAD.U32 R0, R0, 0x10000, RZ ;  /* 0x0001000000007824 */ /* 0x004fca00078e00ff */
[----:B------:R-:W-:Y:S01]  /*8310*/  F2FP.F16.F32.PACK_AB R0, RZ, R0 ;  /* 0x00000000ff00723e */ /* 0x000fe200000000ff */
[----:B------:R-:W-:Y:S06]  /*8320*/  BRA `(.L_x_26012) ;  /* 0x0000000400b87947 */ /* 0x000fec0003800000 */
.L_x_26019:
        /* <DEDUP_REMOVED lines=12> */
.L_x_26026:
        /* <DEDUP_REMOVED lines=21> */
.L_x_26030:
[----:B------:R-:W-:Y:S05]  /*8540*/  BSYNC.RECONVERGENT B1 ;  /* 0x0000000000017941 */ /* 0x000fea0003800200 */
.L_x_26029:
[----:B------:R-:W-:Y:S02]  /*8550*/  SHF.L.U32 R0, R0, 0x14, RZ ;  /* 0x0000001400007819 */ /* 0x000fe400000006ff */
[----:B------:R-:W-:-:S04]  /*8560*/  LEA R2, R2, 0x3b800000, 0x17 ;  /* 0x3b80000002027811 */ /* 0x000fc800078eb8ff */
[----:B------:R-:W-:-:S07]  /*8570*/  LOP3.LUT R0, R2, R0, R7, 0xfe, !PT ;  /* 0x0000000002007212 */ /* 0x000fce00078efe07 */
.L_x_26028:
[----:B------:R-:W-:Y:S05]  /*8580*/  BSYNC.RECONVERGENT B0 ;  /* 0x0000000000007941 */ /* 0x000fea0003800200 */
.L_x_26027:
[----:B------:R-:W-:Y:S01]  /*8590*/  F2FP.F16.F32.PACK_AB R0, RZ, R0 ;  /* 0x00000000ff00723e */ /* 0x000fe200000000ff */
[----:B------:R-:W-:Y:S06]  /*85a0*/  BRA `(.L_x_26012) ;  /* 0x0000000400187947 */ /* 0x000fec0003800000 */
.L_x_26025:
        /* <DEDUP_REMOVED lines=21> */
.L_x_26034:
[----:B------:R-:W-:Y:S05]  /*8700*/  BSYNC.RECONVERGENT B1 ;  /* 0x0000000000017941 */ /* 0x000fea0003800200 */
.L_x_26033:
[----:B------:R-:W-:Y:S01]  /*8710*/  IMAD.SHL.U32 R0, R0, 0x200000, RZ ;  /* 0x0020000000007824 */ /* 0x000fe200078e00ff */
[----:B------:R-:W-:-:S04]  /*8720*/  LEA R2, R2, 0x37800000, 0x17 ;  /* 0x3780000002027811 */ /* 0x000fc800078eb8ff */
[----:B------:R-:W-:-:S07]  /*8730*/  LOP3.LUT R0, R2, R0, R7, 0xfe, !PT ;  /* 0x0000000002007212 */ /* 0x000fce00078efe07 */
.L_x_26032:
[----:B------:R-:W-:Y:S05]  /*8740*/  BSYNC.RECONVERGENT B0 ;  /* 0x0000000000007941 */ /* 0x000fea0003800200 */
.L_x_26031:
[----:B------:R-:W-:Y:S01]  /*8750*/  F2FP.F16.F32.PACK_AB R0, RZ, R0 ;  /* 0x00000000ff00723e */ /* 0x000fe200000000ff */
[----:B------:R-:W-:Y:S06]  /*8760*/  BRA `(.L_x_26012) ;  /* 0x0000000000a87947 */ /* 0x000fec0003800000 */
.L_x_26024:
        /* <DEDUP_REMOVED lines=14> */
.L_x_26038:
[----:B------:R-:W-:Y:S05]  /*8850*/  BSYNC.RECONVERGENT B0 ;  /* 0x0000000000007941 */ /* 0x000fea0003800200 */
.L_x_26037:
[----:B------:R-:W-:Y:S01]  /*8860*/  F2FP.F16.F32.PACK_AB R0, RZ, R0 ;  /* 0x00000000ff00723e */ /* 0x000fe200000000ff */
[----:B------:R-:W-:Y:S06]  /*8870*/  BRA `(.L_x_26012) ;  /* 0x0000000000647947 */ /* 0x000fec0003800000 */
.L_x_26011:
        /* <DEDUP_REMOVED lines=16> */
.L_x_26039:
[----:B------:R-:W-:Y:S01]  /*8980*/  PRMT R0, RZ, 0x7610, R0 ;  /* 0x00007610ff007816 */ /* 0x000fe20000000000 */
[----:B------:R-:W-:Y:S06]  /*8990*/  BRA `(.L_x_26012) ;  /* 0x00000000001c7947 */ /* 0x000fec0003800000 */
.L_x_26036:
[----:B------:R-:W2:Y:S02]  /*89a0*/  LDG.E.64 R2, desc[UR36][R2.64] ;  /* 0x0000002402027981 */ /* 0x000ea4000c1e1b00 */
[----:B--2---:R-:W0:Y:S02]  /*89b0*/  I2F.U64 R0, R2 ;  /* 0x0000000200007312 */ /* 0x004e240000301000 */
[----:B0-----:R-:W-:Y:S01]  /*89c0*/  F2FP.F16.F32.PACK_AB R0, RZ, R0 ;  /* 0x00000000ff00723e */ /* 0x001fe200000000ff */
[----:B------:R-:W-:Y:S06]  /*89d0*/  BRA `(.L_x_26012) ;  /* 0x00000000000c7947 */ /* 0x000fec0003800000 */
.L_x_26035:
[----:B------:R-:W2:Y:S02]  /*89e0*/  LDG.E R2, desc[UR36][R2.64] ;  /* 0x0000002402027981 */ /* 0x000ea4000c1e1900 */
[----:B--2---:R-:W-:-:S04]  /*89f0*/  I2FP.F32.U32 R0, R2 ;  /* 0x0000000200007245 */ /* 0x004fc80000201000 */
[----:B------:R-:W-:-:S07]  /*8a00*/  F2FP.F16.F32.PACK_AB R0, RZ, R0 ;  /* 0x00000000ff00723e */ /* 0x000fce00000000ff */
.L_x_26012:
        /* <DEDUP_REMOVED lines=45> */
.L_x_26043:
[----:B------:R-:W-:-:S06]  /*8ce0*/  HADD2.F32 R5, -RZ, R4.H0_H0 ;  /* 0x20000004ff057230 */ /* 0x000fcc0000004100 */
[----:B------:R-:W0:Y:S02]  /*8cf0*/  F2I.S64.TRUNC R4, R5 ;  /* 0x0000000500047311 */ /* 0x000e24000020d900 */
[----:B0-----:R4:W-:Y:S01]  /*8d00*/  STG.E.U8 desc[UR36][R2.64], R4 ;  /* 0x0000000402007986 */ /* 0x0019e2000c101124 */
[----:B------:R-:W-:Y:S05]  /*8d10*/  BRA `(.L_x_26045) ;  /* 0x0000000c006c7947 */ /* 0x000fea0003800000 */
.L_x_26042:
        /* <DEDUP_REMOVED lines=10> */
.L_x_26047:
[----:B------:R-:W-:-:S04]  /*8dc0*/  HADD2.F32 R4, -RZ, R4.H0_H0 ;  /* 0x20000004ff047230 */ /* 0x000fc80000004100 */
[----:B------:R-:W0:Y:S02]  /*8dd0*/  F2I.FTZ.TRUNC.NTZ R5, R4 ;  /* 0x0000000400057305 */ /* 0x000e24000021f100 */
[----:B0-----:R2:W-:Y:S01]  /*8de0*/  STG.E desc[UR36][R2.64], R5 ;  /* 0x0000000502007986 */ /* 0x0015e2000c101924 */
[----:B------:R-:W-:Y:S05]  /*8df0*/  BRA `(.L_x_26045) ;  /* 0x0000000c00347947 */ /* 0x000fea0003800000 */
.L_x_26046:
[----:B------:R-:W-:-:S04]  /*8e00*/  HADD2.F32 R4, -RZ, R4.H0_H0 ;  /* 0x20000004ff047230 */ /* 0x000fc80000004100 */
[----:B------:R-:W0:Y:S02]  /*8e10*/  F2I.FTZ.TRUNC.NTZ R5, R4 ;  /* 0x0000000400057305 */ /* 0x000e24000021f100 */
[----:B0-----:R0:W-:Y:S01]  /*8e20*/  STG.E.U16 desc[UR36][R2.64], R5 ;  /* 0x0000000502007986 */ /* 0x0011e2000c101524 */
[----:B------:R-:W-:Y:S05]  /*8e30*/  BRA `(.L_x_26045) ;  /* 0x0000000c00247947 */ /* 0x000fea0003800000 */
.L_x_26041:
        /* <DEDUP_REMOVED lines=9> */
.L_x_26049:
[----:B------:R0:W-:Y:S01]  /*8ed0*/  STG.E.U16 desc[UR36][R2.64], R4 ;  /* 0x0000000402007986 */ /* 0x0001e2000c101524 */
[----:B------:R-:W-:Y:S05]  /*8ee0*/  BRA `(.L_x_26045) ;  /* 0x0000000800f87947 */ /* 0x000fea0003800000 */
.L_x_26048:
        /* <DEDUP_REMOVED lines=10> */
.L_x_26051:
[----:B------:R-:W-:-:S05]  /*8f90*/  HADD2.F32 R0, -RZ, R4.H0_H0 ;  /* 0x20000004ff007230 */ /* 0x000fca0000004100 */
[----:B------:R-:W-:-:S04]  /*8fa0*/  F2FP.F16.F32.PACK_AB R0, RZ, R0 ;  /* 0x00000000ff00723e */ /* 0x000fc800000000ff */
[----:B------:R-:W-:-:S05]  /*8fb0*/  PRMT R0, R0, 0x5410, RZ ;  /* 0x0000541000007816 */ /* 0x000fca00000000ff */
[----:B------:R0:W-:Y:S01]  /*8fc0*/  STG.E desc[UR36][R2.64], R0 ;  /* 0x0000000002007986 */ /* 0x0001e2000c101924 */
[----:B------:R-:W-:Y:S05]  /*8fd0*/  BRA `(.L_x_26045) ;  /* 0x0000000800bc7947 */ /* 0x000fea0003800000 */
.L_x_26050:
[----:B------:R-:W-:-:S05]  /*8fe0*/  HADD2.F32 R4, -RZ, R4.H0_H0 ;  /* 0x20000004ff047230 */ /* 0x000fca0000004100 */
[----:B------:R-:W-:-:S06]  /*8ff0*/  FMUL.FTZ R4, R4, 1 ;  /* 0x3f80000004047820 */ /* 0x000fcc0000410000 */
[----:B------:R-:W0:Y:S02]  /*9000*/  F2F.F64.F32 R4, R4 ;  /* 0x0000000400047310 */ /* 0x000e240000201800 */
[----:B0-----:R0:W-:Y:S01]  /*9010*/  STG.E.64 desc[UR36][R2.64], R4 ;  /* 0x0000000402007986 */ /* 0x0011e2000c101b24 */
[----:B------:R-:W-:Y:S05]  /*9020*/  BRA `(.L_x_26045) ;  /* 0x0000000800a87947 */ /* 0x000fea0003800000 */
.L_x_26040:
        /* <DEDUP_REMOVED lines=14> */
.L_x_26055:
        /* <DEDUP_REMOVED lines=18> */
.L_x_26058:
[----:B------:R-:W-:-:S04]  /*9230*/  SHF.R.U32.HI R5, RZ, 0x18, R5 ;  /* 0x00000018ff057819 */ /* 0x000fc80000011605 */
[----:B------:R-:W-:-:S07]  /*9240*/  LOP3.LUT R0, R0, 0x80, R5, 0xf8, !PT ;  /* 0x0000008000007812 */ /* 0x000fce00078ef805 */
.L_x_26057:
[----:B------:R-:W-:Y:S05]  /*9250*/  BSYNC.RECONVERGENT B0 ;  /* 0x0000000000007941 */ /* 0x000fea0003800200 */
.L_x_26056:
[----:B------:R0:W-:Y:S01]  /*9260*/  STG.E.U8 desc[UR36][R2.64], R0 ;  /* 0x0000000002007986 */ /* 0x0001e2000c101124 */
[----:B------:R-:W-:Y:S05]  /*9270*/  BRA `(.L_x_26045) ;  /* 0x0000000800147947 */ /* 0x000fea0003800000 */
.L_x_26054:
        /* <DEDUP_REMOVED lines=18> */
.L_x_26061:
[----:B------:R-:W-:-:S04]  /*93a0*/  SHF.R.U32.HI R5, RZ, 0x18, R5 ;  /* 0x00000018ff057819 */ /* 0x000fc80000011605 */
[----:B------:R-:W-:-:S07]  /*93b0*/  LOP3.LUT R0, R0, 0x80, R5, 0xf8, !PT ;  /* 0x0000008000007812 */ /* 0x000fce00078ef805 */
.L_x_26060:
[----:B------:R-:W-:Y:S05]  /*93c0*/  BSYNC.RECONVERGENT B0 ;  /* 0x0000000000007941 */ /* 0x000fea0003800200 */
.L_x_26059:
[----:B------:R0:W-:Y:S01]  /*93d0*/  STG.E.U8 desc[UR36][R2.64], R0 ;  /* 0x0000000002007986 */ /* 0x0001e2000c101124 */
[----:B------:R-:W-:Y:S05]  /*93e0*/  BRA `(.L_x_26045) ;  /* 0x0000000400b87947 */ /* 0x000fea0003800000 */
.L_x_26053:
        /* <DEDUP_REMOVED lines=22> */
.L_x_26063:
[----:B------:R-:W-:-:S06]  /*9550*/  HADD2.F32 R4, -RZ, R4.H0_H0 ;  /* 0x20000004ff047230 */ /* 0x000fcc0000004100 */
[----:B------:R-:W0:Y:S02]  /*9560*/  F2I.U64.TRUNC R4, R4 ;  /* 0x0000000400047311 */ /* 0x000e24000020d800 */
[----:B0-----:R0:W-:Y:S01]  /*9570*/  STG.E.64 desc[UR36][R2.64], R4 ;  /* 0x0000000402007986 */ /* 0x0011e2000c101b24 */
[----:B------:R-:W-:Y:S05]  /*9580*/  BRA `(.L_x_26045) ;  /* 0x0000000400507947 */ /* 0x000fea0003800000 */
.L_x_26062:
[----:B------:R-:W-:-:S04]  /*9590*/  HADD2.F32 R4, -RZ, R4.H0_H0 ;  /* 0x20000004ff047230 */ /* 0x000fc80000004100 */
[----:B------:R-:W0:Y:S02]  /*95a0*/  F2I.FTZ.U32.TRUNC.NTZ R5, R4 ;  /* 0x0000000400057305 */ /* 0x000e24000021f000 */
[----:B0-----:R0:W-:Y:S01]  /*95b0*/  STG.E desc[UR36][R2.64], R5 ;  /* 0x0000000502007986 */ /* 0x0011e2000c101924 */
[----:B------:R-:W-:Y:S05]  /*95c0*/  BRA `(.L_x_26045) ;  /* 0x0000000400407947 */ /* 0x000fea0003800000 */
.L_x_26052:
        /* <DEDUP_REMOVED lines=11> */
.L_x_26065:
[----:B------:R-:W-:Y:S01]  /*9680*/  HADD2.F32 R4, -RZ, R4.H0_H0 ;  /* 0x20000004ff047230 */ /* 0x000fe20000004100 */
[----:B------:R-:W-:-:S04]  /*9690*/  CS2R R6, SRZ ;  /* 0x0000000000067805 */ /* 0x000fc8000001ff00 */
[----:B------:R-:W-:-:S06]  /*96a0*/  FMUL.FTZ R4, R4, 1 ;  /* 0x3f80000004047820 */ /* 0x000fcc0000410000 */
[----:B------:R-:W0:Y:S02]  /*96b0*/  F2F.F64.F32 R4, R4 ;  /* 0x0000000400047310 */ /* 0x000e240000201800 */
[----:B0-----:R0:W-:Y:S01]  /*96c0*/  STG.E.128 desc[UR36][R2.64], R4 ;  /* 0x0000000402007986 */ /* 0x0011e2000c101d24 */
[----:B------:R-:W-:Y:S05]  /*96d0*/  BRA `(.L_x_26045) ;  /* 0x0000000000fc7947 */ /* 0x000fea0003800000 */
.L_x_26064:
[----:B------:R-:W-:-:S09]  /*96e0*/  UISETP.NE.AND UP0, UPT, UR4, 0xf, UPT ;  /* 0x0000000f0400788c */ /* 0x000fd2000bf05270 */
[----:B------:R-:W-:Y:S05]  /*96f0*/  BRA.U !UP0, `(.L_x_26066) ;  /* 0x0000000108e87547 */ /* 0x000fea000b800000 */
[----:B------:R-:W-:-:S09]  /*9700*/  UISETP.NE.AND UP0, UPT, UR4, 0x17, UPT ;  /* 0x000000170400788c */ /* 0x000fd2000bf05270 */
[----:B------:R-:W-:Y:S05]  /*9710*/  BRA.U !UP0, `(.L_x_26067) ;  /* 0x0000000108907547 */ /* 0x000fea000b800000 */
[----:B------:R-:W-:-:S09]  /*9720*/  UISETP.NE.AND UP0, UPT, UR4, 0x18, UPT ;  /* 0x000000180400788c */ /* 0x000fd2000bf05270 */
[----:B------:R-:W-:Y:S05]  /*9730*/  BRA.U !UP0, `(.L_x_26068) ;  /* 0x0000000108447547 */ /* 0x000fea000b800000 */
.L_x_26044:
        /* <DEDUP_REMOVED lines=16> */
.L_x_26069:
[----:B------:R-:W-:Y:S05]  /*9840*/  BRA `(.L_x_26045) ;  /* 0x0000000000a07947 */ /* 0x000fea0003800000 */
.L_x_26068:
        /* <DEDUP_REMOVED lines=13> */
.L_x_26071:
[----:B------:R-:W-:Y:S05]  /*9920*/  BSYNC.RECONVERGENT B0 ;  /* 0x0000000000007941 */ /* 0x000fea0003800200 */
.L_x_26070:
[----:B------:R-:W-:-:S05]  /*9930*/  LOP3.LUT R5, R0, 0x80, R5, 0xf8, !PT ;  /* 0x0000008000057812 */ /* 0x000fca00078ef805 */
[----:B------:R0:W-:Y:S01]  /*9940*/  STG.E.U8 desc[UR36][R2.64], R5 ;  /* 0x0000000502007986 */ /* 0x0001e2000c101124 */
[----:B------:R-:W-:Y:S05]  /*9950*/  BRA `(.L_x_26045) ;  /* 0x00000000005c7947 */ /* 0x000fea0003800000 */
.L_x_26067:
        /* <DEDUP_REMOVED lines=12> */
.L_x_26073:
[----:B------:R-:W-:Y:S01]  /*9a20*/  HFMA2 R0, -RZ, RZ, 0, 7.569789886474609375e-06 ;  /* 0x0000007fff007431 */ /* 0x000fe200000001ff */
[----:B------:R-:W-:-:S04]  /*9a30*/  ISETP.GT.U32.AND P0, PT, R4, 0x7f800000, PT ;  /* 0x7f8000000400780c */ /* 0x000fc80003f04070 */
[----:B------:R-:W-:-:S09]  /*9a40*/  SEL R0, R0, 0x7c, P0 ;  /* 0x0000007c00007807 */ /* 0x000fd20000000000 */
.L_x_26074:
[----:B------:R-:W-:Y:S05]  /*9a50*/  BSYNC.RECONVERGENT B0 ;  /* 0x0000000000007941 */ /* 0x000fea0003800200 */
.L_x_26072:
[----:B------:R-:W-:-:S04]  /*9a60*/  SHF.R.U32.HI R5, RZ, 0x18, R5 ;  /* 0x00000018ff057819 */ /* 0x000fc80000011605 */
[----:B------:R-:W-:-:S05]  /*9a70*/  LOP3.LUT R5, R0, 0x80, R5, 0xf8, !PT ;  /* 0x0000008000057812 */ /* 0x000fca00078ef805 */
[----:B------:R0:W-:Y:S01]  /*9a80*/  STG.E.U8 desc[UR36][R2.64], R5 ;  /* 0x0000000502007986 */ /* 0x0001e2000c101124 */
[----:B------:R-:W-:Y:S05]  /*9a90*/  BRA `(.L_x_26045) ;  /* 0x00000000000c7947 */ /* 0x000fea0003800000 */
.L_x_26066:
[----:B------:R-:W-:-:S05]  /*9aa0*/  HADD2.F32 R0, -RZ, R4.H0_H0 ;  /* 0x20000004ff007230 */ /* 0x000fca0000004100 */
[----:B------:R-:W-:-:S05]  /*9ab0*/  F2FP.BF16.F32.PACK_AB R0, RZ, R0 ;  /* 0x00000000ff00723e */ /* 0x000fca00000010ff */
[----:B------:R0:W-:Y:S02]  /*9ac0*/  STG.E.U16 desc[UR36][R2.64], R0 ;  /* 0x0000000002007986 */ /* 0x0001e4000c101524 */
.L_x_26045:
[----:B------:R-:W-:-:S07]  /*9ad0*/  VIADD R17, R17, 0x80 ;  /* 0x0000008011117836 */ /* 0x000fce0000000000 */
.L_x_26005:
[----:B------:R-:W-:Y:S05]  /*9ae0*/  BSYNC.RECONVERGENT B6 ;  /* 0x0000000000067941 */ /* 0x000fea0003800200 */
.L_x_26004:
        /* <DEDUP_REMOVED lines=306> */
.L_x_26075:
        /* <DEDUP_REMOVED lines=20> */
.L_x_26079:
[----:B------:R-:W2:Y:S02]  /*af50*/  LDG.E.U8 R2, desc[UR36][R2.64] ;  /* 0x0000002402027981 */ /* 0x000ea4000c1e1100 */
[----:B--2---:R-:W-:-:S04]  /*af60*/  I2FP.F32.U32 R0, R2 ;  /* 0x0000000200007245 */ /* 0x004fc80000201000 */
[----:B------:R-:W-:Y:S01]  /*af70*/  F2FP.F16.F32.PACK_AB R0, RZ, R0 ;  /* 0x00000000ff00723e */ /* 0x000fe200000000ff */
[----:B------:R-:W-:Y:S06]  /*af80*/  BRA `(.L_x_26081) ;  /* 0x0000000c007c7947 */ /* 0x000fec0003800000 */
.L_x_26078:
        /* <DEDUP_REMOVED lines=10> */
.L_x_26083:
[----:B------:R-:W2:Y:S02]  /*b030*/  LDG.E R2, desc[UR36][R2.64] ;  /* 0x0000002402027981 */ /* 0x000ea4000c1e1900 */
[----:B--2---:R-:W-:-:S04]  /*b040*/  I2FP.F32.S32 R0, R2 ;  /* 0x0000000200007245 */ /* 0x004fc80000201400 */
[----:B------:R-:W-:Y:S01]  /*b050*/  F2FP.F16.F32.PACK_AB R0, RZ, R0 ;  /* 0x00000000ff00723e */ /* 0x000fe200000000ff */
[----:B------:R-:W-:Y:S06]  /*b060*/  BRA `(.L_x_26081) ;  /* 0x0000000c00447947 */ /* 0x000fec0003800000 */
.L_x_26082:
[----:B------:R-:W2:Y:S02]  /*b070*/  LDG.E.U16 R2, desc[UR36][R2.64] ;  /* 0x0000002402027981 */ /* 0x000ea4000c1e1500 */
[----:B--2---:R-:W0:Y:S02]  /*b080*/  I2F.S16 R0, R2 ;  /* 0x0000000200007306 */ /* 0x004e240000101400 */
[----:B0-----:R-:W-:Y:S01]  /*b090*/  F2FP.F16.F32.PACK_AB R0, RZ, R0 ;  /* 0x00000000ff00723e */ /* 0x001fe200000000ff */
[----:B------:R-:W-:Y:S06]  /*b0a0*/  BRA `(.L_x_26081) ;  /* 0x0000000c00347947 */ /* 0x000fec0003800000 */
.L_x_26077:
        /* <DEDUP_REMOVED lines=9> */
.L_x_26085:
[----:B------:R1:W5:Y:S01]  /*b140*/  LDG.E.U16 R0, desc[UR36][R2.64] ;  /* 0x0000002402007981 */ /* 0x000362000c1e1500 */
[----:B------:R-:W-:Y:S05]  /*b150*/  BRA `(.L_x_26081) ;  /* 0x0000000c00087947 */ /* 0x000fea0003800000 */
.L_x_26084:
        /* <DEDUP_REMOVED lines=9> */
.L_x_26087:
[----:B------:R0:W5:Y:S01]  /*b1f0*/  LDG.E.U16 R0, desc[UR36][R2.64] ;  /* 0x0000002402007981 */ /* 0x000162000c1e1500 */
[----:B------:R-:W-:Y:S05]  /*b200*/  BRA `(.L_x_26081) ;  /* 0x0000000800dc7947 */ /* 0x000fea0003800000 */
.L_x_26086:
        /* <DEDUP_REMOVED lines=8> */
.L_x_26076:
        /* <DEDUP_REMOVED lines=13> */
.L_x_26090:
        /* <DEDUP_REMOVED lines=8> */
.L_x_26089:
        /* <DEDUP_REMOVED lines=27> */
.L_x_26092:
        /* <DEDUP_REMOVED lines=13> */
.L_x_26091:
[----:B------:R-:W2:Y:S02]  /*b660*/  LDG.E.U16 R0, desc[UR36][R2.64] ;  /* 0x0000002402007981 */ /* 0x000ea4000c1e1500 */
[----:B--2---:R-:W-:-:S05]  /*b670*/  IMAD.U32 R0, R0, 0x10000, RZ ;  /* 0x0001000000007824 */ /* 0x004fca00078e00ff */
[----:B------:R-:W-:Y:S01]  /*b680*/  F2FP.F16.F32.PACK_AB R0, RZ, R0 ;  /* 0x00000000ff00723e */ /* 0x000fe200000000ff */
[----:B------:R-:W-:Y:S06]  /*b690*/  BRA `(.L_x_26081) ;  /* 0x0000000400b87947 */ /* 0x000fec0003800000 */
.L_x_26088:
        /* <DEDUP_REMOVED lines=12> */
.L_x_26095:
        /* <DEDUP_REMOVED lines=21> */
.L_x_26099:
[----:B------:R-:W-:Y:S05]  /*b8b0*/  BSYNC.RECONVERGENT B1 ;  /* 0x0000000000017941 */ /* 0x000fea0003800200 */
.L_x_26098:
[----:B------:R-:W-:Y:S02]  /*b8c0*/  SHF.L.U32 R0, R0, 0x14, RZ ;  /* 0x0000001400007819 */ /* 0x000fe400000006ff */
[----:B------:R-:W-:-:S04]  /*b8d0*/  LEA R2, R2, 0x3b800000, 0x17 ;  /* 0x3b80000002027811 */ /* 0x000fc800078eb8ff */
[----:B------:R-:W-:-:S07]  /*b8e0*/  LOP3.LUT R0, R2, R0, R7, 0xfe, !PT ;  /* 0x0000000002007212 */ /* 0x000fce00078efe07 */
.L_x_26097:
[----:B------:R-:W-:Y:S05]  /*b8f0*/  BSYNC.RECONVERGENT B0 ;  /* 0x0000000000007941 */ /* 0x000fea0003800200 */
.L_x_26096:
[----:B------:R-:W-:Y:S01]  /*b900*/  F2FP.F16.F32.PACK_AB R0, RZ, R0 ;  /* 0x00000000ff00723e */ /* 0x000fe200000000ff */
[----:B------:R-:W-:Y:S06]  /*b910*/  BRA `(.L_x_26081) ;  /* 0x0000000400187947 */ /* 0x000fec0003800000 */
.L_x_26094:
        /* <DEDUP_REMOVED lines=21> */
.L_x_26103:
[----:B------:R-:W-:Y:S05]  /*ba70*/  BSYNC.RECONVERGENT B1 ;  /* 0x0000000000017941 */ /* 0x000fea0003800200 */
.L_x_26102:
[----:B------:R-:W-:Y:S01]  /*ba80*/  IMAD.SHL.U32 R0, R0, 0x200000, RZ ;  /* 0x0020000000007824 */ /* 0x000fe200078e00ff */
[----:B------:R-:W-:-:S04]  /*ba90*/  LEA R2, R2, 0x37800000, 0x17 ;  /* 0x3780000002027811 */ /* 0x000fc800078eb8ff */
[----:B------:R-:W-:-:S07]  /*baa0*/  LOP3.LUT R0, R2, R0, R7, 0xfe, !PT ;  /* 0x0000000002007212 */ /* 0x000fce00078efe07 */
.L_x_26101:
[----:B------:R-:W-:Y:S05]  /*bab0*/  BSYNC.RECONVERGENT B0 ;  /* 0x0000000000007941 */ /* 0x000fea0003800200 */
.L_x_26100:
[----:B------:R-:W-:Y:S01]  /*bac0*/  F2FP.F16.F32.PACK_AB R0, RZ, R0 ;  /* 0x00000000ff00723e */ /* 0x000fe200000000ff */
[----:B------:R-:W-:Y:S06]  /*bad0*/  BRA `(.L_x_26081) ;  /* 0x0000000000a87947 */ /* 0x000fec0003800000 */
.L_x_26093:
        /* <DEDUP_REMOVED lines=12> */
[----:B------:R-:W-:Y:S01]  /*bba0*/  @!P0 IMAD.MOV.U32 R0, RZ, RZ, 0x7f800001 ;  /* 0x7f800001ff008424 */ /* 0x000fe200078e00ff */
[----:B------:R-:W-:-:S07]  /*bbb0*/  @P0 SHF.L.U32 R0, R2, 0x17, RZ ;  /* 0x0000001702000819 */ /* 0x000fce00000006ff */
.L_x_26107:
[----:B------:R-:W-:Y:S05]  /*bbc0*/  BSYNC.RECONVERGENT B0 ;  /* 0x0000000000007941 */ /* 0x000fea0003800200 */
.L_x_26106:
[----:B------:R-:W-:Y:S01]  /*bbd0*/  F2FP.F16.F32.PACK_AB R0, RZ, R0 ;  /* 0x00000000ff00723e */ /* 0x000fe200000000ff */
[----:B------:R-:W-:Y:S06]  /*bbe0*/  BRA `(.L_x_26081) ;  /* 0x0000000000647947 */ /* 0x000fec0003800000 */
.L_x_26080:
        /* <DEDUP_REMOVED lines=16> */
.L_x_26108:
[----:B------:R-:W-:Y:S01]  /*bcf0*/  PRMT R0, RZ, 0x7610, R0 ;  /* 0x00007610ff007816 */ /* 0x000fe20000000000 */
[----:B------:R-:W-:Y:S06]  /*bd00*/  BRA `(.L_x_26081) ;  /* 0x00000000001c7947 */ /* 0x000fec0003800000 */
.L_x_26105:
[----:B------:R-:W2:Y:S02]  /*bd10*/  LDG.E.64 R2, desc[UR36][R2.64] ;  /* 0x0000002402027981 */ /* 0x000ea4000c1e1b00 */
[----:B--2---:R-:W0:Y:S02]  /*bd20*/  I2F.U64 R0, R2 ;  /* 0x0000000200007312 */ /* 0x004e240000301000 */
[----:B0-----:R-:W-:Y:S01]  /*bd30*/  F2FP.F16.F32.PACK_AB R0, RZ, R0 ;  /* 0x00000000ff00723e */ /* 0x001fe200000000ff */
[----:B------:R-:W-:Y:S06]  /*bd40*/  BRA `(.L_x_26081) ;  /* 0x00000000000c7947 */ /* 0x000fec0003800000 */
.L_x_26104:
[----:B------:R-:W2:Y:S02]  /*bd50*/  LDG.E R2, desc[UR36][R2.64] ;  /* 0x0000002402027981 */ /* 0x000ea4000c1e1900 */
[----:B--2---:R-:W-:-:S04]  /*bd60*/  I2FP.F32.U32 R0, R2 ;  /* 0x0000000200007245 */ /* 0x004fc80000201000 */
[----:B------:R-:W-:-:S07]  /*bd70*/  F2FP.F16.F32.PACK_AB R0, RZ, R0 ;  /* 0x00000000ff00723e */ /* 0x000fce00000000ff */
.L_x_26081:
[----:B-----5:R-:W-:Y:S01]  /*bd80*/  HADD2.F32 R0, -RZ, R0.H0_H0 ;  /* 0x20000000ff007230 */ /* 0x020fe20000004100 */
[----:B------:R-:W-:Y:S01]  /*bd90*/  MOV R5, 0x3ab5ebe6 ;  /* 0x3ab5ebe600057802 */ /* 0x000fe20000000f00 */
[----:B------:R-:W-:-:S03]  /*bda0*/  UPRMT UR4, UR42, 0x9910, URZ ;  /* 0x000099102a047896 */ /* 0x000fc600080000ff */
[C---:B01----:R-:W-:Y:S01]  /*bdb0*/  FMUL.FTZ R2, R0.reuse, 1.4426950216293334961 ;  /* 0x3fb8aa3b00027820 */ /* 0x043fe20000410000 */
[----:B------:R-:W-:Y:S01]  /*bdc0*/  FSETP.GEU.FTZ.AND P0, PT, |R0|, 0.40999999642372131348, PT ;  /* 0x3ed1eb850000780b */ /* 0x000fe20003f1e200 */
[----:B------:R-:W-:-:S04]  /*bdd0*/  UISETP.GT.AND UP0, UPT, UR4, 0x9, UPT ;  /* 0x000000090400788c */ /* 0x000fc8000bf04270 */
[----:B------:R-:W0:Y:S02]  /*bde0*/  FRND R2, R2 ;  /* 0x0000000200027307 */ /* 0x000e240000201000 */
        /* <DEDUP_REMOVED lines=20> */
[----:B------:R-:W-:-:S05]  /*bf30*/  @!P0 FADD.FTZ R2, R0, R0 ;  /* 0x0000000000028221 */ /* 0x000fca0000010000 */
        /* <DEDUP_REMOVED lines=14> */
.L_x_26112:
[----:B------:R-:W-:-:S06]  /*c020*/  HADD2.F32 R3, -RZ, R2.H0_H0 ;  /* 0x20000002ff037230 */ /* 0x000fcc0000004100 */
[----:B------:R-:W0:Y:S02]  /*c030*/  F2I.S64.TRUNC R2, R3 ;  /* 0x0000000300027311 */ /* 0x000e24000020d900 */
[----:B0-----:R-:W-:Y:S01]  /*c040*/  STG.E.U8 desc[UR36][R16.64], R2 ;  /* 0x0000000210007986 */ /* 0x001fe2000c101124 */
[----:B------:R-:W-:Y:S05]  /*c050*/  EXIT ;  /* 0x000000000000794d */ /* 0x000fea0003800000 */
.L_x_26111:
        /* <DEDUP_REMOVED lines=10> */
.L_x_26115:
[----:B------:R-:W-:-:S04]  /*c100*/  HADD2.F32 R2, -RZ, R2.H0_H0 ;  /* 0x20000002ff027230 */ /* 0x000fc80000004100 */
[----:B------:R-:W0:Y:S02]  /*c110*/  F2I.FTZ.TRUNC.NTZ R3, R2 ;  /* 0x0000000200037305 */ /* 0x000e24000021f100 */
[----:B0-----:R-:W-:Y:S01]  /*c120*/  STG.E desc[UR36][R16.64], R3 ;  /* 0x0000000310007986 */ /* 0x001fe2000c101924 */
[----:B------:R-:W-:Y:S05]  /*c130*/  EXIT ;  /* 0x000000000000794d */ /* 0x000fea0003800000 */
.L_x_26114:
[----:B------:R-:W-:-:S04]  /*c140*/  HADD2.F32 R2, -RZ, R2.H0_H0 ;  /* 0x20000002ff027230 */ /* 0x000fc80000004100 */
[----:B------:R-:W0:Y:S02]  /*c150*/  F2I.FTZ.TRUNC.NTZ R3, R2 ;  /* 0x0000000200037305 */ /* 0x000e24000021f100 */
[----:B0-----:R-:W-:Y:S01]  /*c160*/  STG.E.U16 desc[UR36][R16.64], R3 ;  /* 0x0000000310007986 */ /* 0x001fe2000c101524 */
[----:B------:R-:W-:Y:S05]  /*c170*/  EXIT ;  /* 0x000000000000794d */ /* 0x000fea0003800000 */
.L_x_26110:
        /* <DEDUP_REMOVED lines=9> */
.L_x_26117:
[----:B------:R-:W-:Y:S01]  /*c210*/  STG.E.U16 desc[UR36][R16.64], R2 ;  /* 0x0000000210007986 */ /* 0x000fe2000c101524 */
[----:B------:R-:W-:Y:S05]  /*c220*/  EXIT ;  /* 0x000000000000794d */ /* 0x000fea0003800000 */
.L_x_26116:
        /* <DEDUP_REMOVED lines=10> */
.L_x_26119:
[----:B------:R-:W-:-:S05]  /*c2d0*/  HADD2.F32 R0, -RZ, R2.H0_H0 ;  /* 0x20000002ff007230 */ /* 0x000fca0000004100 */
[----:B------:R-:W-:-:S04]  /*c2e0*/  F2FP.F16.F32.PACK_AB R0, RZ, R0 ;  /* 0x00000000ff00723e */ /* 0x000fc800000000ff */
[----:B------:R-:W-:-:S05]  /*c2f0*/  PRMT R0, R0, 0x5410, RZ ;  /* 0x0000541000007816 */ /* 0x000fca00000000ff */
[----:B------:R-:W-:Y:S01]  /*c300*/  STG.E desc[UR36][R16.64], R0 ;  /* 0x0000000010007986 */ /* 0x000fe2000c101924 */
[----:B------:R-:W-:Y:S05]  /*c310*/  EXIT ;  /* 0x000000000000794d */ /* 0x000fea0003800000 */
.L_x_26118:
[----:B------:R-:W-:-:S05]  /*c320*/  HADD2.F32 R2, -RZ, R2.H0_H0 ;  /* 0x20000002ff027230 */ /* 0x000fca0000004100 */
[----:B------:R-:W-:-:S06]  /*c330*/  FMUL.FTZ R2, R2, 1 ;  /* 0x3f80000002027820 */ /* 0x000fcc0000410000 */
[----:B------:R-:W0:Y:S02]  /*c340*/  F2F.F64.F32 R2, R2 ;  /* 0x0000000200027310 */ /* 0x000e240000201800 */
[----:B0-----:R-:W-:Y:S01]  /*c350*/  STG.E.64 desc[UR36][R16.64], R2 ;  /* 0x0000000210007986 */ /* 0x001fe2000c101b24 */
[----:B------:R-:W-:Y:S05]  /*c360*/  EXIT ;  /* 0x000000000000794d */ /* 0x000fea0003800000 */
.L_x_26109:
        /* <DEDUP_REMOVED lines=14> */
.L_x_26123:
        /* <DEDUP_REMOVED lines=17> */
.L_x_26126:
[----:B------:R-:W-:-:S04]  /*c560*/  SHF.R.U32.HI R3, RZ, 0x18, R3 ;  /* 0x00000018ff037819 */ /* 0x000fc80000011603 */
[----:B------:R-:W-:-:S04]  /*c570*/  LOP3.LUT R0, R0, 0x80, R3, 0xf8, !PT ;  /* 0x0000008000007812 */ /* 0x000fc800078ef803 */
[----:B------:R-:W-:-:S07]  /*c580*/  PRMT R8, R0, 0x7610, R8 ;  /* 0x0000761000087816 */ /* 0x000fce0000000008 */
.L_x_26125:
[----:B------:R-:W-:Y:S05]  /*c590*/  BSYNC.RECONVERGENT B0 ;  /* 0x0000000000007941 */ /* 0x000fea0003800200 */
.L_x_26124:
[----:B------:R-:W-:Y:S01]  /*c5a0*/  STG.E.U8 desc[UR36][R16.64], R8 ;  /* 0x0000000810007986 */ /* 0x000fe2000c101124 */
[----:B------:R-:W-:Y:S05]  /*c5b0*/  EXIT ;  /* 0x000000000000794d */ /* 0x000fea0003800000 */
.L_x_26122:
        /* <DEDUP_REMOVED lines=17> */
.L_x_26129:
[----:B------:R-:W-:-:S04]  /*c6d0*/  SHF.R.U32.HI R3, RZ, 0x18, R3 ;  /* 0x00000018ff037819 */ /* 0x000fc80000011603 */
[----:B------:R-:W-:-:S04]  /*c6e0*/  LOP3.LUT R0, R0, 0x80, R3, 0xf8, !PT ;  /* 0x0000008000007812 */ /* 0x000fc800078ef803 */
[----:B------:R-:W-:-:S07]  /*c6f0*/  PRMT R8, R0, 0x7610, R8 ;  /* 0x0000761000087816 */ /* 0x000fce0000000008 */
.L_x_26128:
[----:B------:R-:W-:Y:S05]  /*c700*/  BSYNC.RECONVERGENT B0 ;  /* 0x0000000000007941 */ /* 0x000fea0003800200 */
.L_x_26127:
[----:B------:R-:W-:Y:S01]  /*c710*/  STG.E.U8 desc[UR36][R16.64], R8 ;  /* 0x0000000810007986 */ /* 0x000fe2000c101124 */
[----:B------:R-:W-:Y:S05]  /*c720*/  EXIT ;  /* 0x000000000000794d */ /* 0x000fea0003800000 */
.L_x_26121:
        /* <DEDUP_REMOVED lines=22> */
.L_x_26131:
[----:B------:R-:W-:-:S06]  /*c890*/  HADD2.F32 R2, -RZ, R2.H0_H0 ;  /* 0x20000002ff027230 */ /* 0x000fcc0000004100 */
[----:B------:R-:W0:Y:S02]  /*c8a0*/  F2I.U64.TRUNC R2, R2 ;  /* 0x0000000200027311 */ /* 0x000e24000020d800 */
[----:B0-----:R-:W-:Y:S01]  /*c8b0*/  STG.E.64 desc[UR36][R16.64], R2 ;  /* 0x0000000210007986 */ /* 0x001fe2000c101b24 */
[----:B------:R-:W-:Y:S05]  /*c8c0*/  EXIT ;  /* 0x000000000000794d */ /* 0x000fea0003800000 */
.L_x_26130:
[----:B------:R-:W-:-:S04]  /*c8d0*/  HADD2.F32 R2, -RZ, R2.H0_H0 ;  /* 0x20000002ff027230 */ /* 0x000fc80000004100 */
[----:B------:R-:W0:Y:S02]  /*c8e0*/  F2I.FTZ.U32.TRUNC.NTZ R3, R2 ;  /* 0x0000000200037305 */ /* 0x000e24000021f000 */
[----:B0-----:R-:W-:Y:S01]  /*c8f0*/  STG.E desc[UR36][R16.64], R3 ;  /* 0x0000000310007986 */ /* 0x001fe2000c101924 */
[----:B------:R-:W-:Y:S05]  /*c900*/  EXIT ;  /* 0x000000000000794d */ /* 0x000fea0003800000 */
.L_x_26120:
        /* <DEDUP_REMOVED lines=11> */
.L_x_26133:
[----:B------:R-:W-:Y:S01]  /*c9c0*/  HADD2.F32 R2, -RZ, R2.H0_H0 ;  /* 0x20000002ff027230 */ /* 0x000fe20000004100 */
[----:B------:R-:W-:-:S04]  /*c9d0*/  CS2R R6, SRZ ;  /* 0x0000000000067805 */ /* 0x000fc8000001ff00 */
[----:B------:R-:W-:-:S04]  /*c9e0*/  FMUL.FTZ R2, R2, 1 ;  /* 0x3f80000002027820 */ /* 0x000fc80000410000 */
[----:B------:R-:W0:Y:S02]  /*c9f0*/  F2F.F64.F32 R4, R2 ;  /* 0x0000000200047310 */ /* 0x000e240000201800 */
[----:B0-----:R-:W-:Y:S01]  /*ca00*/  STG.E.128 desc[UR36][R16.64], R4 ;  /* 0x0000000410007986 */ /* 0x001fe2000c101d24 */
[----:B------:R-:W-:Y:S05]  /*ca10*/  EXIT ;  /* 0x000000000000794d */ /* 0x000fea0003800000 */
.L_x_26132:
[----:B------:R-:W-:-:S09]  /*ca20*/  UISETP.NE.AND UP0, UPT, UR4, 0xf, UPT ;  /* 0x0000000f0400788c */ /* 0x000fd2000bf05270 */
[----:B------:R-:W-:Y:S05]  /*ca30*/  BRA.U !UP0, `(.L_x_26134) ;  /* 0x0000000108e87547 */ /* 0x000fea000b800000 */
[----:B------:R-:W-:-:S09]  /*ca40*/  UISETP.NE.AND UP0, UPT, UR4, 0x17, UPT ;  /* 0x000000170400788c */ /* 0x000fd2000bf05270 */
[----:B------:R-:W-:Y:S05]  /*ca50*/  BRA.U !UP0, `(.L_x_26135) ;  /* 0x0000000108907547 */ /* 0x000fea000b800000 */
[----:B------:R-:W-:-:S09]  /*ca60*/  UISETP.NE.AND UP0, UPT, UR4, 0x18, UPT ;  /* 0x000000180400788c */ /* 0x000fd2000bf05270 */
[----:B------:R-:W-:Y:S05]  /*ca70*/  BRA.U !UP0, `(.L_x_26136) ;  /* 0x0000000108447547 */ /* 0x000fea000b800000 */
.L_x_26113:
        /* <DEDUP_REMOVED lines=16> */
.L_x_26137:
[----:B------:R-:W-:Y:S05]  /*cb80*/  EXIT ;  /* 0x000000000000794d */ /* 0x000fea0003800000 */
.L_x_26136:
        /* <DEDUP_REMOVED lines=13> */
.L_x_26139:
[----:B------:R-:W-:Y:S05]  /*cc60*/  BSYNC.RECONVERGENT B0 ;  /* 0x0000000000007941 */ /* 0x000fea0003800200 */
.L_x_26138:
[----:B------:R-:W-:-:S05]  /*cc70*/  LOP3.LUT R3, R0, 0x80, R3, 0xf8, !PT ;  /* 0x0000008000037812 */ /* 0x000fca00078ef803 */
[----:B------:R-:W-:Y:S01]  /*cc80*/  STG.E.U8 desc[UR36][R16.64], R3 ;  /* 0x0000000310007986 */ /* 0x000fe2000c101124 */
[----:B------:R-:W-:Y:S05]  /*cc90*/  EXIT ;  /* 0x000000000000794d */ /* 0x000fea0003800000 */
.L_x_26135:
        /* <DEDUP_REMOVED lines=12> */
.L_x_26141:
[----:B------:R-:W-:Y:S01]  /*cd60*/  HFMA2 R0, -RZ, RZ, 0, 7.569789886474609375e-06 ;  /* 0x0000007fff007431 */ /* 0x000fe200000001ff */
[----:B------:R-:W-:-:S04]  /*cd70*/  ISETP.GT.U32.AND P0, PT, R2, 0x7f800000, PT ;  /* 0x7f8000000200780c */ /* 0x000fc80003f04070 */
[----:B------:R-:W-:-:S09]  /*cd80*/  SEL R0, R0, 0x7c, P0 ;  /* 0x0000007c00007807 */ /* 0x000fd20000000000 */
.L_x_26142:
[----:B------:R-:W-:Y:S05]  /*cd90*/  BSYNC.RECONVERGENT B0 ;  /* 0x0000000000007941 */ /* 0x000fea0003800200 */
.L_x_26140:
[----:B------:R-:W-:-:S04]  /*cda0*/  SHF.R.U32.HI R3, RZ, 0x18, R3 ;  /* 0x00000018ff037819 */ /* 0x000fc80000011603 */
[----:B------:R-:W-:-:S05]  /*cdb0*/  LOP3.LUT R3, R0, 0x80, R3, 0xf8, !PT ;  /* 0x0000008000037812 */ /* 0x000fca00078ef803 */
[----:B------:R-:W-:Y:S01]  /*cdc0*/  STG.E.U8 desc[UR36][R16.64], R3 ;  /* 0x0000000310007986 */ /* 0x000fe2000c101124 */
[----:B------:R-:W-:Y:S05]  /*cdd0*/  EXIT ;  /* 0x000000000000794d */ /* 0x000fea0003800000 */
.L_x_26134:
[----:B------:R-:W-:-:S05]  /*cde0*/  HADD2.F32 R0, -RZ, R2.H0_H0 ;  /* 0x20000002ff007230 */ /* 0x000fca0000004100 */
[----:B------:R-:W-:-:S05]  /*cdf0*/  F2FP.BF16.F32.PACK_AB R0, RZ, R0 ;  /* 0x00000000ff00723e */ /* 0x000fca00000010ff */
[----:B------:R-:W-:Y:S01]  /*ce00*/  STG.E.U16 desc[UR36][R16.64], R0 ;  /* 0x0000000010007986 */ /* 0x000fe2000c101524 */
[----:B------:R-:W-:Y:S05]  /*ce10*/  EXIT ;  /* 0x000000000000794d */ /* 0x000fea0003800000 */
.L_x_26143:
        /* <DEDUP_REMOVED lines=14> */
.L_x_37251:


//--------------------- .text._ZN2at6native27unrolled_elementwise_kernelIZZZNS0_17expm1_kernel_cudaERNS_18TensorIteratorBaseEENKUlvE_clEvENKUlvE4_clEvEUlN3c104HalfEE_St5arrayIPcLm2EELi4E23TrivialOffsetCalculatorILi1EjESD_NS0_6memory12LoadWithCastILi1EEENSE_13StoreWithCastILi1EEEEEviT_T0_T2_T3_T4_T5_ --------------------------
	.section	.text._ZN2at6native27unrolled_elementwise_kernelIZZZNS0_17expm1_kernel_cudaERNS_18TensorIteratorBaseEENKUlvE_clEvENKUlvE4_clEvEUlN3c104HalfEE_St5arrayIPcLm2EELi4E23TrivialOffsetCalculatorILi1EjESD_NS0_6memory12LoadWithCastILi1EEENSE_13StoreWithCastILi1EEEEEviT_T0_T2_T3_T4_T5_,"ax",@progbits
	.align	128
        .global         _ZN2at6native27unrolled_elementwise_kernelIZZZNS0_17expm1_kernel_cudaERNS_18TensorIteratorBaseEENKUlvE_clEvENKUlvE4_clEvEUlN3c104HalfEE_St5arrayIPcLm2EELi4E23TrivialOffsetCalculatorILi1EjESD_NS0_6memory12LoadWithCastILi1EEENSE_13StoreWithCastILi1EEEEEviT_T0_T2_T3_T4_T5_
        .type           _ZN2at6native27unrolled_elementwise_kernelIZZZNS0_17expm1_kernel_cudaERNS_18TensorIteratorBaseEENKUlvE_clEvENKUlvE4_clEvEUlN3c104HalfEE_St5arrayIPcLm2EELi4E23TrivialOffsetCalculatorILi1EjESD_NS0_6memory12LoadWithCastILi1EEENSE_13StoreWithCastILi1EEEEEviT_T0_T2_T3_T4_T5_,@function
        .size           _ZN2at6native27unrolled_elementwise_kernelIZZZNS0_17expm1_kernel_cudaERNS_18TensorIteratorBaseEENKUlvE_clEvENKUlvE4_clEvEUlN3c104HalfEE_St5arrayIPcLm2EELi4E23TrivialOffsetCalculatorILi1EjESD_NS0_6memory12LoadWithCastILi1EEENSE_13StoreWithCastILi1EEEEEviT_T0_T2_T3_T4_T5_,(.L_x_37252 - _ZN2at6native27unrolled_elementwise_kernelIZZZNS0_17expm1_kernel_cudaERNS_18TensorIteratorBaseEENKUlvE_clEvENKUlvE4_clEvEUlN3c104HalfEE_St5arrayIPcLm2EELi4E23TrivialOffsetCalculatorILi1EjESD_NS0_6memory12LoadWithCastILi1EEENSE_13StoreWithCastILi1EEEEEviT_T0_T2_T3_T4_T5_)
        .other          _ZN2at6native27unrolled_elementwise_kernelIZZZNS0_17expm1_kernel_cudaERNS_18TensorIteratorBaseEENKUlvE_clEvENKUlvE4_clEvEUlN3c104HalfEE_St5arrayIPcLm2EELi4E23TrivialOffsetCalculatorILi1EjESD_NS0_6memory12LoadWithCastILi1EEENSE_13StoreWithCastILi1EEEEEviT_T0_T2_T3_T4_T5_,@"STO_CUDA_ENTRY STV_DEFAULT"
_ZN2at6native27unrolled_elementwise_kernelIZZZNS0_17expm1_kernel_cudaERNS_18TensorIteratorBaseEENKUlvE_clEvENKUlvE4_clEvEUlN3c104HalfEE_St5arrayIPcLm2EELi4E23TrivialOffsetCalculatorILi1EjESD_NS0_6memory12LoadWithCastILi1EEENSE_13StoreWithCastILi1EEEEEviT_T0_T2_T3_T4_T5_:
.text._ZN2at6native27unrolled_elementwise_kernelIZZZNS0_17expm1_kernel_cudaERNS_18TensorIteratorBaseEENKUlvE_clEvENKUlvE4_clEvEUlN3c104HalfEE_St5arrayIPcLm2EELi4E23TrivialOffsetCalculatorILi1EjESD_NS0_6memory12LoadWithCastILi1EEENSE_13StoreWithCastILi1EEEEEviT_T0_T2_T3_T4_T5_:
        /* <DEDUP_REMOVED lines=34> */
.L_x_26149:
[----:B------:R-:W2:Y:S02]  /*0220*/  LDG.E.U8 R2, desc[UR36][R2.64] ;  /* 0x0000002402027981 */ /* 0x000ea4000c1e1100 */
[----:B--2---:R-:W-:-:S04]  /*0230*/  I2FP.F32.U32 R0, R2 ;  /* 0x0000000200007245 */ /* 0x004fc80000201000 */
[----:B------:R-:W-:-:S04]  /*0240*/  F2FP.F16.F32.PACK_AB R0, RZ, R0 ;  /* 0x00000000ff00723e */ /* 0x000fc800000000ff */
[----:B------:R-:W-:Y:S01]  /*0250*/  PRMT R24, R0, 0x7610, R24 ;  /* 0x0000761000187816 */ /* 0x000fe20000000018 */
[----:B------:R-:W-:Y:S06]  /*0260*/  BRA `(.L_x_26151) ;  /* 0x0000000c00b47947 */ /* 0x000fec0003800000 */
.L_x_26148:
        /* <DEDUP_REMOVED lines=11> */
.L_x_26153:
[----:B------:R-:W2:Y:S02]  /*0320*/  LDG.E R2, desc[UR36][R2.64] ;  /* 0x0000002402027981 */ /* 0x000ea4000c1e1900 */
[----:B--2---:R-:W-:-:S04]  /*0330*/  I2FP.F32.S32 R0, R2 ;  /* 0x0000000200007245 */ /* 0x004fc80000201400 */
[----:B------:R-:W-:-:S04]  /*0340*/  F2FP.F16.F32.PACK_AB R0, RZ, R0 ;  /* 0x00000000ff00723e */ /* 0x000fc800000000ff */
[----:B------:R-:W-:Y:S01]  /*0350*/  PRMT R24, R0, 0x7610, R24 ;  /* 0x0000761000187816 */ /* 0x000fe20000000018 */
[----:B------:R-:W-:Y:S06]  /*0360*/  BRA `(.L_x_26151) ;  /* 0x0000000c00747947 */ /* 0x000fec0003800000 */
.L_x_26152:
[----:B------:R-:W2:Y:S02]  /*0370*/  LDG.E.U16 R2, desc[UR36][R2.64] ;  /* 0x0000002402027981 */ /* 0x000ea4000c1e1500 */
[----:B--2---:R-:W0:Y:S02]  /*0380*/  I2F.S16 R0, R2 ;  /* 0x0000000200007306 */ /* 0x004e240000101400 */
[----:B0-----:R-:W-:-:S04]  /*0390*/  F2FP.F16.F32.PACK_AB R0, RZ, R0 ;  /* 0x00000000ff00723e */ /* 0x001fc800000000ff */
[----:B------:R-:W-:Y:S01]  /*03a0*/  PRMT R24, R0, 0x7610, R24 ;  /* 0x0000761000187816 */ /* 0x000fe20000000018 */
[----:B------:R-:W-:Y:S06]  /*03b0*/  BRA `(.L_x_26151) ;  /* 0x0000000c00607947 */ /* 0x000fec0003800000 */
.L_x_26147:
        /* <DEDUP_REMOVED lines=9> */
.L_x_26155:
[----:B------:R1:W5:Y:S01]  /*0450*/  LDG.E.U16 R24, desc[UR36][R2.64] ;  /* 0x0000002402187981 */ /* 0x000362000c1e1500 */
[----:B------:R-:W-:Y:S05]  /*0460*/  BRA `(.L_x_26151) ;  /* 0x0000000c00347947 */ /* 0x000fea0003800000 */
.L_x_26154:
        /* <DEDUP_REMOVED lines=9> */
.L_x_26157:
[----:B------:R0:W5:Y:S01]  /*0500*/  LDG.E.U16 R24, desc[UR36][R2.64] ;  /* 0x0000002402187981 */ /* 0x000162000c1e1500 */
[----:B------:R-:W-:Y:S05]  /*0510*/  BRA `(.L_x_26151) ;  /* 0x0000000c00087947 */ /* 0x000fea0003800000 */
.L_x_26156:
        /* <DEDUP_REMOVED lines=9> */
.L_x_26146:
        /* <DEDUP_REMOVED lines=14> */
.L_x_26160:
        /* <DEDUP_REMOVED lines=9> */
.L_x_26159:
        /* <DEDUP_REMOVED lines=27> */
.L_x_26162:
        /* <DEDUP_REMOVED lines=14> */
.L_x_26161:
[----:B------:R-:W2:Y:S02]  /*09b0*/  LDG.E.U16 R0, desc[UR36][R2.64] ;  /* 0x0000002402007981 */ /* 0x000ea4000c1e1500 */
[----:B--2---:R-:W-:-:S05]  /*09c0*/  IMAD.U32 R0, R0, 0x10000, RZ ;  /* 0x0001000000007824 */ /* 0x004fca00078e00ff */
[----:B------:R-:W-:-:S04]  /*09d0*/  F2FP.F16.F32.PACK_AB R0, RZ, R0 ;  /* 0x00000000ff00723e */ /* 0x000fc800000000ff */
[----:B------:R-:W-:Y:S01]  /*09e0*/  PRMT R24, R0, 0x7610, R24 ;  /* 0x0000761000187816 */ /* 0x000fe20000000018 */
[----:B------:R-:W-:Y:S06]  /*09f0*/  BRA `(.L_x_26151) ;  /* 0x0000000400d07947 */ /* 0x000fec0003800000 */
.L_x_26158:
        /* <DEDUP_REMOVED lines=13> */
.L_x_26165:
        /* <DEDUP_REMOVED lines=21> */
.L_x_26169:
[----:B------:R-:W-:Y:S05]  /*0c20*/  BSYNC.RECONVERGENT B1 ;  /* 0x0000000000017941 */ /* 0x000fea0003800200 */
.L_x_26168:
[----:B------:R-:W-:Y:S01]  /*0c30*/  IMAD.SHL.U32 R0, R0, 0x100000, RZ ;  /* 0x0010000000007824 */ /* 0x000fe200078e00ff */
[----:B------:R-:W-:-:S04]  /*0c40*/  LEA R2, R2, 0x3b800000, 0x17 ;  /* 0x3b80000002027811 */ /* 0x000fc800078eb8ff */
[----:B------:R-:W-:-:S07]  /*0c50*/  LOP3.LUT R0, R2, R0, R7, 0xfe, !PT ;  /* 0x0000000002007212 */ /* 0x000fce00078efe07 */
.L_x_26167:
[----:B------:R-:W-:Y:S05]  /*0c60*/  BSYNC.RECONVERGENT B0 ;  /* 0x0000000000007941 */ /* 0x000fea0003800200 */
.L_x_26166:
[----:B------:R-:W-:-:S04]  /*0c70*/  F2FP.F16.F32.PACK_AB R0, RZ, R0 ;  /* 0x00000000ff00723e */ /* 0x000fc800000000ff */
[----:B------:R-:W-:Y:S01]  /*0c80*/  PRMT R24, R0, 0x7610, R24 ;  /* 0x0000761000187816 */ /* 0x000fe20000000018 */
[----:B------:R-:W-:Y:S06]  /*0c90*/  BRA `(.L_x_26151) ;  /* 0x0000000400287947 */ /* 0x000fec0003800000 */
.L_x_26164:
        /* <DEDUP_REMOVED lines=21> */
.L_x_26173:
[----:B------:R-:W-:Y:S05]  /*0df0*/  BSYNC.RECONVERGENT B1 ;  /* 0x0000000000017941 */ /* 0x000fea0003800200 */
.L_x_26172:
[----:B------:R-:W-:Y:S01]  /*0e00*/  IMAD.SHL.U32 R0, R0, 0x200000, RZ ;  /* 0x0020000000007824 */ /* 0x000fe200078e00ff */
[----:B------:R-:W-:-:S04]  /*0e10*/  LEA R2, R2, 0x37800000, 0x17 ;  /* 0x3780000002027811 */ /* 0x000fc800078eb8ff */
[----:B------:R-:W-:-:S07]  /*0e20*/  LOP3.LUT R0, R2, R0, R7, 0xfe, !PT ;  /* 0x0000000002007212 */ /* 0x000fce00078efe07 */
.L_x_26171:
[----:B------:R-:W-:Y:S05]  /*0e30*/  BSYNC.RECONVERGENT B0 ;  /* 0x0000000000007941 */ /* 0x000fea0003800200 */
.L_x_26170:
[----:B------:R-:W-:-:S04]  /*0e40*/  F2FP.F16.F32.PACK_AB R0, RZ, R0 ;  /* 0x00000000ff00723e */ /* 0x000fc800000000ff */
[----:B------:R-:W-:Y:S01]  /*0e50*/  PRMT R24, R0, 0x7610, R24 ;  /* 0x0000761000187816 */ /* 0x000fe20000000018 */
[----:B------:R-:W-:Y:S06]  /*0e60*/  BRA `(.L_x_26151) ;  /* 0x0000000000b47947 */ /* 0x000fec0003800000 */
.L_x_26163:
[----:B------:R-:W-:-:S09]  /*0e70*/  UISETP.NE.AND UP0, UPT, UR4, 0x1c, UPT ;  /* 0x0000001c0400788c */ /* 0x000fd2000bf05270 */
[----:B------:R-:W-:Y:S05]  /*0e80*/  BRA.U !UP0, `(.L_x_26174) ;  /* 0x00000001089c7547 */ /* 0x000fea000b800000 */
[----:B------:R-:W-:-:S09]  /*0e90*/  UISETP.NE.AND UP0, UPT, UR4, 0x1d, UPT ;  /* 0x0000001d0400788c */ /* 0x000fd2000bf05270 */
[----:B------:R-:W-:Y:S05]  /*0ea0*/  BRA.U !UP0, `(.L_x_26175) ;  /* 0x0000000108807547 */ /* 0x000fea000b800000 */
[----:B------:R-:W-:-:S09]  /*0eb0*/  UISETP.NE.AND UP0, UPT, UR4, 0x2c, UPT ;  /* 0x0000002c0400788c */ /* 0x000fd2000bf05270 */
[----:B------:R-:W-:Y:S05]  /*0ec0*/  BRA.U !UP0, `(.L_x_26176) ;  /* 0x0000000108487547 */ /* 0x000fea000b800000 */
.L_x_26150:
        /* <DEDUP_REMOVED lines=16> */
.L_x_26177:
[----:B------:R-:W-:Y:S01]  /*0fd0*/  PRMT R24, RZ, 0x7610, R24 ;  /* 0x00007610ff187816 */ /* 0x000fe20000000018 */
[----:B------:R-:W-:Y:S06]  /*0fe0*/  BRA `(.L_x_26151) ;  /* 0x0000000000547947 */ /* 0x000fec0003800000 */
.L_x_26176:
        /* <DEDUP_REMOVED lines=8> */
.L_x_26179:
[----:B------:R-:W-:Y:S05]  /*1070*/  BSYNC.RECONVERGENT B0 ;  /* 0x0000000000007941 */ /* 0x000fea0003800200 */
.L_x_26178:
[----:B------:R-:W-:-:S04]  /*1080*/  F2FP.F16.F32.PACK_AB R0, RZ, R0 ;  /* 0x00000000ff00723e */ /* 0x000fc800000000ff */
[----:B------:R-:W-:Y:S01]  /*1090*/  PRMT R24, R0, 0x7610, R24 ;  /* 0x0000761000187816 */ /* 0x000fe20000000018 */
[----:B------:R-:W-:Y:S06]  /*10a0*/  BRA `(.L_x_26151) ;  /* 0x0000000000247947 */ /* 0x000fec0003800000 */
.L_x_26175:
[----:B------:R-:W2:Y:S02]  /*10b0*/  LDG.E.64 R2, desc[UR36][R2.64] ;  /* 0x0000002402027981 */ /* 0x000ea4000c1e1b00 */
[----:B--2---:R-:W0:Y:S02]  /*10c0*/  I2F.U64 R0, R2 ;  /* 0x0000000200007312 */ /* 0x004e240000301000 */
[----:B0-----:R-:W-:-:S04]  /*10d0*/  F2FP.F16.F32.PACK_AB R0, RZ, R0 ;  /* 0x00000000ff00723e */ /* 0x001fc800000000ff */
[----:B------:R-:W-:Y:S01]  /*10e0*/  PRMT R24, R0, 0x7610, R24 ;  /* 0x0000761000187816 */ /* 0x000fe20000000018 */
[----:B------:R-:W-:Y:S06]  /*10f0*/  BRA `(.L_x_26151) ;  /* 0x0000000000107947 */ /* 0x000fec0003800000 */
.L_x_26174:
[----:B------:R-:W2:Y:S02]  /*1100*/  LDG.E R2, desc[UR36][R2.64] ;  /* 0x0000002402027981 */ /* 0x000ea4000c1e1900 */
[----:B--2---:R-:W-:-:S04]  /*1110*/  I2FP.F32.U32 R0, R2 ;  /* 0x0000000200007245 */ /* 0x004fc80000201000 */
[----:B------:R-:W-:-:S04]  /*1120*/  F2FP.F16.F32.PACK_AB R0, RZ, R0 ;  /* 0x00000000ff00723e */ /* 0x000fc800000000ff */
[----:B------:R-:W-:-:S07]  /*1130*/  PRMT R24, R0, 0x7610, R24 ;  /* 0x0000761000187816 */ /* 0x000fce0000000018 */
.L_x_26151:
[----:B------:R-:W-:-:S07]  /*1140*/  VIADD R16, R19, 0x80 ;  /* 0x0000008013107836 */ /* 0x000fce0000000000 */
.L_x_26145:
[----:B------:R-:W-:Y:S05]  /*1150*/  BSYNC.RECONVERGENT B6 ;  /* 0x0000000000067941 */ /* 0x000fea0003800200 */
.L_x_26144:
        /* <DEDUP_REMOVED lines=26> */
.L_x_26185:
[----:B------:R-:W2:Y:S02]  /*1300*/  LDG.E.U8 R2, desc[UR36][R2.64] ;  /* 0x0000002402027981 */ /* 0x000ea4000c1e1100 */
[----:B--2---:R-:W-:-:S04]  /*1310*/  I2FP.F32.U32 R0, R2 ;  /* 0x0000000200007245 */ /* 0x004fc80000201000 */
[----:B------:R-:W-:-:S04]  /*1320*/  F2FP.F16.F32.PACK_AB R0, RZ, R0 ;  /* 0x00000000ff00723e */ /* 0x000fc800000000ff */
[----:B------:R-:W-:Y:S01]  /*1330*/  PRMT R23, R0, 0x7610, R23 ;  /* 0x0000761000177816 */ /* 0x000fe20000000017 */
[----:B------:R-:W-:Y:S06]  /*1340*/  BRA `(.L_x_26187) ;  /* 0x0000000c00b47947 */ /* 0x000fec0003800000 */
.L_x_26184:
        /* <DEDUP_REMOVED lines=11> */
.L_x_26189:
[----:B------:R-:W2:Y:S02]  /*1400*/  LDG.E R2, desc[UR36][R2.64] ;  /* 0x0000002402027981 */ /* 0x000ea4000c1e1900 */
[----:B--2---:R-:W-:-:S04]  /*1410*/  I2FP.F32.S32 R0, R2 ;  /* 0x0000000200007245 */ /* 0x004fc80000201400 */
[----:B------:R-:W-:-:S04]  /*1420*/  F2FP.F16.F32.PACK_AB R0, RZ, R0 ;  /* 0x00000000ff00723e */ /* 0x000fc800000000ff */
[----:B------:R-:W-:Y:S01]  /*1430*/  PRMT R23, R0, 0x7610, R23 ;  /* 0x0000761000177816 */ /* 0x000fe20000000017 */
[----:B------:R-:W-:Y:S06]  /*1440*/  BRA `(.L_x_26187) ;  /* 0x0000000c00747947 */ /* 0x000fec0003800000 */
.L_x_26188:
[----:B------:R-:W2:Y:S02]  /*1450*/  LDG.E.U16 R2, desc[UR36][R2.64] ;  /* 0x0000002402027981 */ /* 0x000ea4000c1e1500 */
[----:B--2---:R-:W0:Y:S02]  /*1460*/  I2F.S16 R0, R2 ;  /* 0x0000000200007306 */ /* 0x004e240000101400 */
[----:B0-----:R-:W-:-:S04]  /*1470*/  F2FP.F16.F32.PACK_AB R0, RZ, R0 ;  /* 0x00000000ff00723e */ /* 0x001fc800000000ff */
[----:B------:R-:W-:Y:S01]  /*1480*/  PRMT R23, R0, 0x7610, R23 ;  /* 0x0000761000177816 */ /* 0x000fe20000000017 */
[----:B------:R-:W-:Y:S06]  /*1490*/  BRA `(.L_x_26187) ;  /* 0x0000000c00607947 */ /* 0x000fec0003800000 */
.L_x_26183:
        /* <DEDUP_REMOVED lines=9> */
.L_x_26191:
[----:B------:R0:W5:Y:S01]  /*1530*/  LDG.E.U16 R23, desc[UR36][R2.64] ;  /* 0x0000002402177981 */ /* 0x000162000c1e1500 */
[----:B------:R-:W-:Y:S05]  /*1540*/  BRA `(.L_x_26187) ;  /* 0x0000000c00347947 */ /* 0x000fea0003800000 */
.L_x_26190:
        /* <DEDUP_REMOVED lines=9> */
.L_x_26193:
[----:B------:R1:W5:Y:S01]  /*15e0*/  LDG.E.U16 R23, desc[UR36][R2.64] ;  /* 0x0000002402177981 */ /* 0x000362000c1e1500 */
[----:B------:R-:W-:Y:S05]  /*15f0*/  BRA `(.L_x_26187) ;  /* 0x0000000c00087947 */ /* 0x000fea0003800000 */
.L_x_26192:
        /* <DEDUP_REMOVED lines=9> */
.L_x_26182:
        /* <DEDUP_REMOVED lines=14> */
.L_x_26196:
        /* <DEDUP_REMOVED lines=9> */
.L_x_26195:
        /* <DEDUP_REMOVED lines=27> */
.L_x_26198:
        /* <DEDUP_REMOVED lines=14> */
.L_x_26197:
[----:B------:R-:W2:Y:S02]  /*1a90*/  LDG.E.U16 R0, desc[UR36][R2.64] ;  /* 0x0000002402007981 */ /* 0x000ea4000c1e1500 */
[----:B--2---:R-:W-:-:S05]  /*1aa0*/  IMAD.U32 R0, R0, 0x10000, RZ ;  /* 0x0001000000007824 */ /* 0x004fca00078e00ff */
[----:B------:R-:W-:-:S04]  /*1ab0*/  F2FP.F16.F32.PACK_AB R0, RZ, R0 ;  /* 0x00000000ff00723e */ /* 0x000fc800000000ff */
[----:B------:R-:W-:Y:S01]  /*1ac0*/  PRMT R23, R0, 0x7610, R23 ;  /* 0x0000761000177816 */ /* 0x000fe20000000017 */
[----:B------:R-:W-:Y:S06]  /*1ad0*/  BRA `(.L_x_26187) ;  /* 0x0000000400d07947 */ /* 0x000fec0003800000 */
.L_x_26194:
        /* <DEDUP_REMOVED lines=13> */
.L_x_26201:
        /* <DEDUP_REMOVED lines=21> */
.L_x_26205:
[----:B------:R-:W-:Y:S05]  /*1d00*/  BSYNC.RECONVERGENT B1 ;  /* 0x0000000000017941 */ /* 0x000fea0003800200 */
.L_x_26204:
[----:B------:R-:W-:Y:S01]  /*1d10*/  IMAD.SHL.U32 R0, R0, 0x100000, RZ ;  /* 0x0010000000007824 */ /* 0x000fe200078e00ff */
[----:B------:R-:W-:-:S04]  /*1d20*/  LEA R2, R2, 0x3b800000, 0x17 ;  /* 0x3b80000002027811 */ /* 0x000fc800078eb8ff */
[----:B------:R-:W-:-:S07]  /*1d30*/  LOP3.LUT R0, R2, R0, R7, 0xfe, !PT ;  /* 0x0000000002007212 */ /* 0x000fce00078efe07 */
.L_x_26203:
[----:B------:R-:W-:Y:S05]  /*1d40*/  BSYNC.RECONVERGENT B0 ;  /* 0x0000000000007941 */ /* 0x000fea0003800200 */
.L_x_26202:
[----:B------:R-:W-:-:S04]  /*1d50*/  F2FP.F16.F32.PACK_AB R0, RZ, R0 ;  /* 0x00000000ff00723e */ /* 0x000fc800000000ff */
[----:B------:R-:W-:Y:S01]  /*1d60*/  PRMT R23, R0, 0x7610, R23 ;  /* 0x0000761000177816 */ /* 0x000fe20000000017 */
[----:B------:R-:W-:Y:S06]  /*1d70*/  BRA `(.L_x_26187) ;  /* 0x0000000400287947 */ /* 0x000fec0003800000 */
.L_x_26200:
        /* <DEDUP_REMOVED lines=21> */
.L_x_26209:
[----:B------:R-:W-:Y:S05]  /*1ed0*/  BSYNC.RECONVERGENT B1 ;  /* 0x0000000000017941 */ /* 0x000fea0003800200 */
.L_x_26208:
[----:B------:R-:W-:Y:S01]  /*1ee0*/  IMAD.SHL.U32 R0, R0, 0x200000, RZ ;  /* 0x0020000000007824 */ /* 0x000fe200078e00ff */
[----:B------:R-:W-:-:S04]  /*1ef0*/  LEA R2, R2, 0x37800000, 0x17 ;  /* 0x3780000002027811 */ /* 0x000fc800078eb8ff */
[----:B------:R-:W-:-:S07]  /*1f00*/  LOP3.LUT R0, R2, R0, R7, 0xfe, !PT ;  /* 0x0000000002007212 */ /* 0x000fce00078efe07 */
.L_x_26207:
[----:B------:R-:W-:Y:S05]  /*1f10*/  BSYNC.RECONVERGENT B0 ;  /* 0x0000000000007941 */ /* 0x000fea0003800200 */
.L_x_26206:
[----:B------:R-:W-:-:S04]  /*1f20*/  F2FP.F16.F32.PACK_AB R0, RZ, R0 ;  /* 0x00000000ff00723e */ /* 0x000fc800000000ff */
[----:B------:R-:W-:Y:S01]  /*1f30*/  PRMT R23, R0, 0x7610, R23 ;  /* 0x0000761000177816 */ /* 0x000fe20000000017 */
[----:B------:R-:W-:Y:S06]  /*1f40*/  BRA `(.L_x_26187) ;  /* 0x0000000000b47947 */ /* 0x000fec0003800000 */
.L_x_26199:
        /* <DEDUP_REMOVED lines=14> */
.L_x_26213:
[----:B------:R-:W-:Y:S05]  /*2030*/  BSYNC.RECONVERGENT B0 ;  /* 0x0000000000007941 */ /* 0x000fea0003800200 */
.L_x_26212:
[----:B------:R-:W-:-:S04]  /*2040*/  F2FP.F16.F32.PACK_AB R0, RZ, R0 ;  /* 0x00000000ff00723e */ /* 0x000fc800000000ff */
[----:B------:R-:W-:Y:S01]  /*2050*/  PRMT R23, R0, 0x7610, R23 ;  /* 0x0000761000177816 */ /* 0x000fe20000000017 */
[----:B------:R-:W-:Y:S06]  /*2060*/  BRA `(.L_x_26187) ;  /* 0x00000000006c7947 */ /* 0x000fec0003800000 */
.L_x_26186:
        /* <DEDUP_REMOVED lines=16> */
.L_x_26214:
[----:B------:R-:W-:Y:S01]  /*2170*/  PRMT R23, RZ, 0x7610, R23 ;  /* 0x00007610ff177816 */ /* 0x000fe20000000017 */
[----:B------:R-:W-:Y:S06]  /*2180*/  BRA `(.L_x_26187) ;  /* 0x0000000000247947 */ /* 0x000fec0003800000 */
.L_x_26211:
[----:B------:R-:W2:Y:S02]  /*2190*/  LDG.E.64 R2, desc[UR36][R2.64] ;  /* 0x0000002402027981 */ /* 0x000ea4000c1e1b00 */
[----:B--2---:R-:W0:Y:S02]  /*21a0*/  I2F.U64 R0, R2 ;  /* 0x0000000200007312 */ /* 0x004e240000301000 */
[----:B0-----:R-:W-:-:S04]  /*21b0*/  F2FP.F16.F32.PACK_AB R0, RZ, R0 ;  /* 0x00000000ff00723e */ /* 0x001fc800000000ff */
[----:B------:R-:W-:Y:S01]  /*21c0*/  PRMT R23, R0, 0x7610, R23 ;  /* 0x0000761000177816 */ /* 0x000fe20000000017 */
[----:B------:R-:W-:Y:S06]  /*21d0*/  BRA `(.L_x_26187) ;  /* 0x0000000000107947 */ /* 0x000fec0003800000 */
.L_x_26210:
[----:B------:R-:W2:Y:S02]  /*21e0*/  LDG.E R2, desc[UR36][R2.64] ;  /* 0x0000002402027981 */ /* 0x000ea4000c1e1900 */
[----:B--2---:R-:W-:-:S04]  /*21f0*/  I2FP.F32.U32 R0, R2 ;  /* 0x0000000200007245 */ /* 0x004fc80000201000 */
[----:B------:R-:W-:-:S04]  /*2200*/  F2FP.F16.F32.PACK_AB R0, RZ, R0 ;  /* 0x00000000ff00723e */ /* 0x000fc800000000ff */
[----:B------:R-:W-:-:S07]  /*2210*/  PRMT R23, R0, 0x7610, R23 ;  /* 0x0000761000177816 */ /* 0x000fce0000000017 */
.L_x_26187:
[----:B------:R-:W-:-:S07]  /*2220*/  VIADD R16, R16, 0x80 ;  /* 0x0000008010107836 */ /* 0x000fce0000000000 */
.L_x_26181:
[----:B------:R-:W-:Y:S05]  /*2230*/  BSYNC.RECONVERGENT B6 ;  /* 0x0000000000067941 */ /* 0x000fea0003800200 */
.L_x_26180:
        /* <DEDUP_REMOVED lines=26> */
.L_x_26220:
[----:B------:R-:W2:Y:S02]  /*23e0*/  LDG.E.U8 R2, desc[UR36][R2.64] ;  /* 0x0000002402027981 */ /* 0x000ea4000c1e1100 */
[----:B--2---:R-:W-:-:S04]  /*23f0*/  I2FP.F32.U32 R0, R2 ;  /* 0x0000000200007245 */ /* 0x004fc80000201000 */
[----:B------:R-:W-:-:S04]  /*2400*/  F2FP.F16.F32.PACK_AB R0, RZ, R0 ;  /* 0x00000000ff00723e */ /* 0x000fc800000000ff */
[----:B------:R-:W-:Y:S01]  /*2410*/  PRMT R25, R0, 0x7610, R25 ;  /* 0x0000761000197816 */ /* 0x000fe20000000019 */
[----:B------:R-:W-:Y:S06]  /*2420*/  BRA `(.L_x_26222) ;  /* 0x0000000c00b47947 */ /* 0x000fec0003800000 */
.L_x_26219:
        /* <DEDUP_REMOVED lines=11> */
.L_x_26224:
[----:B------:R-:W2:Y:S02]  /*24e0*/  LDG.E R2, desc[UR36][R2.64] ;  /* 0x0000002402027981 */ /* 0x000ea4000c1e1900 */
[----:B--2---:R-:W-:-:S04]  /*24f0*/  I2FP.F32.S32 R0, R2 ;  /* 0x0000000200007245 */ /* 0x004fc80000201400 */
[----:B------:R-:W-:-:S04]  /*2500*/  F2FP.F16.F32.PACK_AB R0, RZ, R0 ;  /* 0x00000000ff00723e */ /* 0x000fc800000000ff */
[----:B------:R-:W-:Y:S01]  /*2510*/  PRMT R25, R0, 0x7610, R25 ;  /* 0x0000761000197816 */ /* 0x000fe20000000019 */
[----:B------:R-:W-:Y:S06]  /*2520*/  BRA `(.L_x_26222) ;  /* 0x0000000c00747947 */ /* 0x000fec0003800000 */
.L_x_26223:
[----:B------:R-:W2:Y:S02]  /*2530*/  LDG.E.U16 R2, desc[UR36][R2.64] ;  /* 0x0000002402027981 */ /* 0x000ea4000c1e1500 */
[----:B--2---:R-:W0:Y:S02]  /*2540*/  I2F.S16 R0, R2 ;  /* 0x0000000200007306 */ /* 0x004e240000101400 */
[----:B0-----:R-:W-:-:S04]  /*2550*/  F2FP.F16.F32.PACK_AB R0, RZ, R0 ;  /* 0x00000000ff00723e */ /* 0x001fc800000000ff */
[----:B------:R-:W-:Y:S01]  /*2560*/  PRMT R25, R0, 0x7610, R25 ;  /* 0x0000761000197816 */ /* 0x000fe20000000019 */
[----:B------:R-:W-:Y:S06]  /*2570*/  BRA `(.L_x_26222) ;  /* 0x0000000c00607947 */ /* 0x000fec0003800000 */
.L_x_26218:
        /* <DEDUP_REMOVED lines=9> */
.L_x_26226:
[----:B------:R0:W5:Y:S01]  /*2610*/  LDG.E.U16 R25, desc[UR36][R2.64] ;  /* 0x0000002402197981 */ /* 0x000162000c1e1500 */
[----:B------:R-:W-:Y:S05]  /*2620*/  BRA `(.L_x_26222) ;  /* 0x0000000c00347947 */ /* 0x000fea0003800000 */
.L_x_26225:
        /* <DEDUP_REMOVED lines=9> */
.L_x_26228:
[----:B------:R1:W5:Y:S01]  /*26c0*/  LDG.E.U16 R25, desc[UR36][R2.64] ;  /* 0x0000002402197981 */ /* 0x000362000c1e1500 */
[----:B------:R-:W-:Y:S05]  /*26d0*/  BRA `(.L_x_26222) ;  /* 0x0000000c00087947 */ /* 0x000fea0003800000 */
.L_x_26227:
        /* <DEDUP_REMOVED lines=9> */
.L_x_26217:
        /* <DEDUP_REMOVED lines=14> */
.L_x_26231:
        /* <DEDUP_REMOVED lines=9> */
.L_x_26230:
        /* <DEDUP_REMOVED lines=27> */
.L_x_26233:
        /* <DEDUP_REMOVED lines=14> */
.L_x_26232:
[----:B------:R-:W2:Y:S02]  /*2b70*/  LDG.E.U16 R0, desc[UR36][R2.64] ;  /* 0x0000002402007981 */ /* 0x000ea4000c1e1500 */
[----:B--2---:R-:W-:-:S05]  /*2b80*/  IMAD.U32 R0, R0, 0x10000, RZ ;  /* 0x0001000000007824 */ /* 0x004fca00078e00ff */
[----:B------:R-:W-:-:S04]  /*2b90*/  F2FP.F16.F32.PACK_AB R0, RZ, R0 ;  /* 0x00000000ff00723e */ /* 0x000fc800000000ff */
[----:B------:R-:W-:Y:S01]  /*2ba0*/  PRMT R25, R0, 0x7610, R25 ;  /* 0x0000761000197816 */ /* 0x000fe20000000019 */
[----:B------:R-:W-:Y:S06]  /*2bb0*/  BRA `(.L_x_26222) ;  /* 0x0000000400d07947 */ /* 0x000fec0003800000 */
.L_x_26229:
        /* <DEDUP_REMOVED lines=13> */
.L_x_26236:
        /* <DEDUP_REMOVED lines=21> */
.L_x_26240:
[----:B------:R-:W-:Y:S05]  /*2de0*/  BSYNC.RECONVERGENT B1 ;  /* 0x0000000000017941 */ /* 0x000fea0003800200 */
.L_x_26239:
[----:B------:R-:W-:Y:S01]  /*2df0*/  IMAD.SHL.U32 R0, R0, 0x100000, RZ ;  /* 0x0010000000007824 */ /* 0x000fe200078e00ff */
[----:B------:R-:W-:-:S04]  /*2e00*/  LEA R2, R2, 0x3b800000, 0x17 ;  /* 0x3b80000002027811 */ /* 0x000fc800078eb8ff */
[----:B------:R-:W-:-:S07]  /*2e10*/  LOP3.LUT R0, R2, R0, R7, 0xfe, !PT ;  /* 0x0000000002007212 */ /* 0x000fce00078efe07 */
.L_x_26238:
[----:B------:R-:W-:Y:S05]  /*2e20*/  BSYNC.RECONVERGENT B0 ;  /* 0x0000000000007941 */ /* 0x000fea0003800200 */
.L_x_26237:
[----:B------:R-:W-:-:S04]  /*2e30*/  F2FP.F16.F32.PACK_AB R0, RZ, R0 ;  /* 0x00000000ff00723e */ /* 0x000fc800000000ff */
[----:B------:R-:W-:Y:S01]  /*2e40*/  PRMT R25, R0, 0x7610, R25 ;  /* 0x0000761000197816 */ /* 0x000fe20000000019 */
[----:B------:R-:W-:Y:S06]  /*2e50*/  BRA `(.L_x_26222) ;  /* 0x0000000400287947 */ /* 0x000fec0003800000 */
.L_x_26235:
        /* <DEDUP_REMOVED lines=21> */
.L_x_26244:
[----:B------:R-:W-:Y:S05]  /*2fb0*/  BSYNC.RECONVERGENT B1 ;  /* 0x0000000000017941 */ /* 0x000fea0003800200 */
.L_x_26243:
[----:B------:R-:W-:Y:S01]  /*2fc0*/  IMAD.SHL.U32 R0, R0, 0x200000, RZ ;  /* 0x0020000000007824 */ /* 0x000fe200078e00ff */
[----:B------:R-:W-:-:S04]  /*2fd0*/  LEA R2, R2, 0x37800000, 0x17 ;  /* 0x3780000002027811 */ /* 0x000fc800078eb8ff */
[----:B------:R-:W-:-:S07]  /*2fe0*/  LOP3.LUT R0, R2, R0, R7, 0xfe, !PT ;  /* 0x0000000002007212 */ /* 0x000fce00078efe07 */
.L_x_26242:
[----:B------:R-:W-:Y:S05]  /*2ff0*/  BSYNC.RECONVERGENT B0 ;  /* 0x0000000000007941 */ /* 0x000fea0003800200 */
.L_x_26241:
[----:B------:R-:W-:-:S04]  /*3000*/  F2FP.F16.F32.PACK_AB R0, RZ, R0 ;  /* 0x00000000ff00723e */ /* 0x000fc800000000ff */
[----:B------:R-:W-:Y:S01]  /*3010*/  PRMT R25, R0, 0x7610, R25 ;  /* 0x0000761000197816 */ /* 0x000fe20000000019 */
[----:B------:R-:W-:Y:S06]  /*3020*/  BRA `(.L_x_26222) ;  /* 0x0000000000b47947 */ /* 0x000fec0003800000 */
.L_x_26234:
        /* <DEDUP_REMOVED lines=14> */
.L_x_26248:
[----:B------:R-:W-:Y:S05]  /*3110*/  BSYNC.RECONVERGENT B0 ;  /* 0x0000000000007941 */ /* 0x000fea0003800200 */
.L_x_26247:
[----:B------:R-:W-:-:S04]  /*3120*/  F2FP.F16.F32.PACK_AB R0, RZ, R0 ;  /* 0x00000000ff00723e */ /* 0x000fc800000000ff */
[----:B------:R-:W-:Y:S01]  /*3130*/  PRMT R25, R0, 0x7610, R25 ;  /* 0x0000761000197816 */ /* 0x000fe20000000019 */
[----:B------:R-:W-:Y:S06]  /*3140*/  BRA `(.L_x_26222) ;  /* 0x00000000006c7947 */ /* 0x000fec0003800000 */
.L_x_26221:
        /* <DEDUP_REMOVED lines=16> */
.L_x_26249:
[----:B------:R-:W-:Y:S01]  /*3250*/  PRMT R25, RZ, 0x7610, R25 ;  /* 0x00007610ff197816 */ /* 0x000fe20000000019 */
[----:B------:R-:W-:Y:S06]  /*3260*/  BRA `(.L_x_26222) ;  /* 0x0000000000247947 */ /* 0x000fec0003800000 */
.L_x_26246:
[----:B------:R-:W2:Y:S02]  /*3270*/  LDG.E.64 R2, desc[UR36][R2.64] ;  /* 0x0000002402027981 */ /* 0x000ea4000c1e1b00 */
[----:B--2---:R-:W0:Y:S02]  /*3280*/  I2F.U64 R0, R2 ;  /* 0x0000000200007312 */ /* 0x004e240000301000 */
[----:B0-----:R-:W-:-:S04]  /*3290*/  F2FP.F16.F32.PACK_AB R0, RZ, R0 ;  /* 0x00000000ff00723e */ /* 0x001fc800000000ff */
[----:B------:R-:W-:Y:S01]  /*32a0*/  PRMT R25, R0, 0x7610, R25 ;  /* 0x0000761000197816 */ /* 0x000fe20000000019 */
[----:B------:R-:W-:Y:S06]  /*32b0*/  BRA `(.L_x_26222) ;  /* 0x0000000000107947 */ /* 0x000fec0003800000 */
.L_x_26245:
[----:B------:R-:W2:Y:S02]  /*32c0*/  LDG.E R2, desc[UR36][R2.64] ;  /* 0x0000002402027981 */ /* 0x000ea4000c1e1900 */
[----:B--2---:R-:W-:-:S04]  /*32d0*/  I2FP.F32.U32 R0, R2 ;  /* 0x0000000200007245 */ /* 0x004fc80000201000 */
[----:B------:R-:W-:-:S04]  /*32e0*/  F2FP.F16.F32.PACK_AB R0, RZ, R0 ;  /* 0x00000000ff00723e */ /* 0x000fc800000000ff */
[----:B------:R-:W-:-:S07]  /*32f0*/  PRMT R25, R0, 0x7610, R25 ;  /* 0x0000761000197816 */ /* 0x000fce0000000019 */
.L_x_26222:
[----:B------:R-:W-:-:S07]  /*3300*/  VIADD R16, R16, 0x80 ;  /* 0x0000008010107836 */ /* 0x000fce0000000000 */
.L_x_26216:
[----:B------:R-:W-:Y:S05]  /*3310*/  BSYNC.RECONVERGENT B6 ;  /* 0x0000000000067941 */ /* 0x000fea0003800200 */
.L_x_26215:
        /* <DEDUP_REMOVED lines=25> */
.L_x_26255:
[----:B------:R-:W2:Y:S02]  /*34b0*/  LDG.E.U8 R2, desc[UR36][R2.64] ;  /* 0x0000002402027981 */ /* 0x000ea4000c1e1100 */
[----:B--2---:R-:W-:-:S04]  /*34c0*/  I2FP.F32.U32 R0, R2 ;  /* 0x0000000200007245 */ /* 0x004fc80000201000 */
[----:B------:R-:W-:Y:S01]  /*34d0*/  F2FP.F16.F32.PACK_AB R0, RZ, R0 ;  /* 0x00000000ff00723e */ /* 0x000fe200000000ff */
[----:B------:R-:W-:Y:S06]  /*34e0*/  BRA `(.L_x_26251) ;  /* 0x0000000c007c7947 */ /* 0x000fec0003800000 */
.L_x_26254:
        /* <DEDUP_REMOVED lines=10> */
.L_x_26258:
[----:B------:R-:W2:Y:S02]  /*3590*/  LDG.E R2, desc[UR36][R2.64] ;  /* 0x0000002402027981 */ /* 0x000ea4000c1e1900 */
[----:B--2---:R-:W-:-:S04]  /*35a0*/  I2FP.F32.S32 R0, R2 ;  /* 0x0000000200007245 */ /* 0x004fc80000201400 */
[----:B------:R-:W-:Y:S01]  /*35b0*/  F2FP.F16.F32.PACK_AB R0, RZ, R0 ;  /* 0x00000000ff00723e */ /* 0x000fe200000000ff */
[----:B------:R-:W-:Y:S06]  /*35c0*/  BRA `(.L_x_26251) ;  /* 0x0000000c00447947 */ /* 0x000fec0003800000 */
.L_x_26257:
[----:B------:R-:W2:Y:S02]  /*35d0*/  LDG.E.U16 R2, desc[UR36][R2.64] ;  /* 0x0000002402027981 */ /* 0x000ea4000c1e1500 */
[----:B--2---:R-:W0:Y:S02]  /*35e0*/  I2F.S16 R0, R2 ;  /* 0x0000000200007306 */ /* 0x004e240000101400 */
[----:B0-----:R-:W-:Y:S01]  /*35f0*/  F2FP.F16.F32.PACK_AB R0, RZ, R0 ;  /* 0x00000000ff00723e */ /* 0x001fe200000000ff */
[----:B------:R-:W-:Y:S06]  /*3600*/  BRA `(.L_x_26251) ;  /* 0x0000000c00347947 */ /* 0x000fec0003800000 */
.L_x_26253:
        /* <DEDUP_REMOVED lines=9> */
.L_x_26260:
[----:B------:R2:W5:Y:S01]  /*36a0*/  LDG.E.U16 R0, desc[UR36][R2.64] ;  /* 0x0000002402007981 */ /* 0x000562000c1e1500 */
[----:B------:R-:W-:Y:S05]  /*36b0*/  BRA `(.L_x_26251) ;  /* 0x0000000c00087947 */ /* 0x000fea0003800000 */
.L_x_26259:
        /* <DEDUP_REMOVED lines=9> */
.L_x_26262:
[----:B------:R3:W5:Y:S01]  /*3750*/  LDG.E.U16 R0, desc[UR36][R2.64] ;  /* 0x0000002402007981 */ /* 0x000762000c1e1500 */
[----:B------:R-:W-:Y:S05]  /*3760*/  BRA `(.L_x_26251) ;  /* 0x0000000800dc7947 */ /* 0x000fea0003800000 */
.L_x_26261:
        /* <DEDUP_REMOVED lines=8> */
.L_x_26252:
        /* <DEDUP_REMOVED lines=13> */
.L_x_26265:
        /* <DEDUP_REMOVED lines=8> */
.L_x_26264:
        /* <DEDUP_REMOVED lines=27> */
.L_x_26267:
        /* <DEDUP_REMOVED lines=13> */
.L_x_26266:
[----:B------:R-:W2:Y:S02]  /*3bc0*/  LDG.E.U16 R0, desc[UR36][R2.64] ;  /* 0x0000002402007981 */ /* 0x000ea4000c1e1500 */
[----:B--2---:R-:W-:-:S05]  /*3bd0*/  IMAD.U32 R0, R0, 0x10000, RZ ;  /* 0x0001000000007824 */ /* 0x004fca00078e00ff */
[----:B------:R-:W-:Y:S01]  /*3be0*/  F2FP.F16.F32.PACK_AB R0, RZ, R0 ;  /* 0x00000000ff00723e */ /* 0x000fe200000000ff */
[----:B------:R-:W-:Y:S06]  /*3bf0*/  BRA `(.L_x_26251) ;  /* 0x0000000400b87947 */ /* 0x000fec0003800000 */
.L_x_26263:
        /* <DEDUP_REMOVED lines=12> */
.L_x_26270:
        /* <DEDUP_REMOVED lines=21> */
.L_x_26274:
[----:B------:R-:W-:Y:S05]  /*3e10*/  BSYNC.RECONVERGENT B1 ;  /* 0x0000000000017941 */ /* 0x000fea0003800200 */
.L_x_26273:
[----:B------:R-:W-:Y:S01]  /*3e20*/  IMAD.SHL.U32 R0, R0, 0x100000, RZ ;  /* 0x0010000000007824 */ /* 0x000fe200078e00ff */
[----:B------:R-:W-:-:S04]  /*3e30*/  LEA R2, R2, 0x3b800000, 0x17 ;  /* 0x3b80000002027811 */ /* 0x000fc800078eb8ff */
[----:B------:R-:W-:-:S07]  /*3e40*/  LOP3.LUT R0, R2, R0, R7, 0xfe, !PT ;  /* 0x0000000002007212 */ /* 0x000fce00078efe07 */
.L_x_26272:
[----:B------:R-:W-:Y:S05]  /*3e50*/  BSYNC.RECONVERGENT B0 ;  /* 0x0000000000007941 */ /* 0x000fea0003800200 */
.L_x_26271:
[----:B------:R-:W-:Y:S01]  /*3e60*/  F2FP.F16.F32.PACK_AB R0, RZ, R0 ;  /* 0x00000000ff00723e */ /* 0x000fe200000000ff */
[----:B------:R-:W-:Y:S06]  /*3e70*/  BRA `(.L_x_26251) ;  /* 0x0000000400187947 */ /* 0x000fec0003800000 */
.L_x_26269:
        /* <DEDUP_REMOVED lines=21> */
.L_x_26278:
[----:B------:R-:W-:Y:S05]  /*3fd0*/  BSYNC.RECONVERGENT B1 ;  /* 0x0000000000017941 */ /* 0x000fea0003800200 */
.L_x_26277:
[----:B------:R-:W-:Y:S01]  /*3fe0*/  IMAD.SHL.U32 R0, R0, 0x200000, RZ ;  /* 0x0020000000007824 */ /* 0x000fe200078e00ff */
[----:B------:R-:W-:-:S04]  /*3ff0*/  LEA R2, R2, 0x37800000, 0x17 ;  /* 0x3780000002027811 */ /* 0x000fc800078eb8ff */
[----:B------:R-:W-:-:S07]  /*4000*/  LOP3.LUT R0, R2, R0, R7, 0xfe, !PT ;  /* 0x0000000002007212 */ /* 0x000fce00078efe07 */
.L_x_26276:
[----:B------:R-:W-:Y:S05]  /*4010*/  BSYNC.RECONVERGENT B0 ;  /* 0x0000000000007941 */ /* 0x000fea0003800200 */
.L_x_26275:
[----:B------:R-:W-:Y:S01]  /*4020*/  F2FP.F16.F32.PACK_AB R0, RZ, R0 ;  /* 0x00000000ff00723e */ /* 0x000fe200000000ff */
[----:B------:R-:W-:Y:S06]  /*4030*/  BRA `(.L_x_26251) ;  /* 0x0000000000a87947 */ /* 0x000fec0003800000 */
.L_x_26268:
        /* <DEDUP_REMOVED lines=14> */
.L_x_26282:
[----:B------:R-:W-:Y:S05]  /*4120*/  BSYNC.RECONVERGENT B0 ;  /* 0x0000000000007941 */ /* 0x000fea0003800200 */
.L_x_26281:
[----:B------:R-:W-:Y:S01]  /*4130*/  F2FP.F16.F32.PACK_AB R0, RZ, R0 ;  /* 0x00000000ff00723e */ /* 0x000fe200000000ff */
[----:B------:R-:W-:Y:S06]  /*4140*/  BRA `(.L_x_26251) ;  /* 0x0000000000647947 */ /* 0x000fec0003800000 */
.L_x_26256:
        /* <DEDUP_REMOVED lines=16> */
.L_x_26283:
[----:B------:R-:W-:Y:S01]  /*4250*/  PRMT R0, RZ, 0x7610, R0 ;  /* 0x00007610ff007816 */ /* 0x000fe20000000000 */
[----:B------:R-:W-:Y:S06]  /*4260*/  BRA `(.L_x_26251) ;  /* 0x00000000001c7947 */ /* 0x000fec0003800000 */
.L_x_26280:
[----:B------:R-:W2:Y:S02]  /*4270*/  LDG.E.64 R2, desc[UR36][R2.64] ;  /* 0x0000002402027981 */ /* 0x000ea4000c1e1b00 */
[----:B--2---:R-:W0:Y:S02]  /*4280*/  I2F.U64 R0, R2 ;  /* 0x0000000200007312 */ /* 0x004e240000301000 */
[----:B0-----:R-:W-:Y:S01]  /*4290*/  F2FP.F16.F32.PACK_AB R0, RZ, R0 ;  /* 0x00000000ff00723e */ /* 0x001fe200000000ff */
[----:B------:R-:W-:Y:S06]  /*42a0*/  BRA `(.L_x_26251) ;  /* 0x00000000000c7947 */ /* 0x000fec0003800000 */
.L_x_26279:
[----:B------:R-:W2:Y:S02]  /*42b0*/  LDG.E R2, desc[UR36][R2.64] ;  /* 0x0000002402027981 */ /* 0x000ea4000c1e1900 */
[----:B--2---:R-:W-:-:S04]  /*42c0*/  I2FP.F32.U32 R0, R2 ;  /* 0x0000000200007245 */ /* 0x004fc80000201000 */
[----:B------:R-:W-:-:S07]  /*42d0*/  F2FP.F16.F32.PACK_AB R0, RZ, R0 ;  /* 0x00000000ff00723e */ /* 0x000fce00000000ff */
.L_x_26251:
[----:B------:R-:W-:Y:S05]  /*42e0*/  BSYNC.RECONVERGENT B6 ;  /* 0x0000000000067941 */ /* 0x000fea0003800200 */
.L_x_26250:
[----:B------:R-:W4:Y:S01]  /*42f0*/  LDC.U8 R16, c[0x0][0x3a4] ;  /* 0x0000e900ff107b82 */ /* 0x000f220000000000 */
[C---:B------:R-:W-:Y:S01]  /*4300*/  ISETP.GE.AND P0, PT, R19.reuse, R17, PT ;  /* 0x000000111300720c */ /* 0x040fe20003f06270 */
[C---:B0123--:R-:W-:Y:S01]  /*4310*/  VIADD R2, R19.reuse, 0x100 ;  /* 0x0000010013027836 */ /* 0x04ffe20000000000 */
[----:B------:R-:W-:Y:S01]  /*4320*/  BSSY.RECONVERGENT B0, `(.L_x_26284) ;  /* 0x0000020000007945 */ /* 0x000fe20003800200 */
[----:B------:R-:W-:-:S03]  /*4330*/  VIADD R22, R19, 0x80 ;  /* 0x0000008013167836 */ /* 0x000fc60000000000 */
[----:B------:R-:W-:Y:S01]  /*4340*/  ISETP.GE.AND P1, PT, R2, R17, PT ;  /* 0x000000110200720c */ /* 0x000fe20003f26270 */
[----:B------:R-:W-:-:S06]  /*4350*/  VIADD R2, R19, 0x180 ;  /* 0x0000018013027836 */ /* 0x000fcc0000000000 */
[----:B------:R-:W-:Y:S06]  /*4360*/  @P0 BRA `(.L_x_26285) ;  /* 0x00000000006c0947 */ /* 0x000fec0003800000 */
[----:B-----5:R-:W-:Y:S02]  /*4370*/  HADD2.F32 R24, -RZ, R24.H0_H0 ;  /* 0x20000018ff187230 */ /* 0x020fe40000004100 */
[----:B------:R-:W-:-:S03]  /*4380*/  IMAD.MOV.U32 R7, RZ, RZ, 0x3ab5ebe6 ;  /* 0x3ab5ebe6ff077424 */ /* 0x000fc600078e00ff */
[C---:B------:R-:W-:Y:S01]  /*4390*/  FMUL.FTZ R3, R24.reuse, 1.4426950216293334961 ;  /* 0x3fb8aa3b18037820 */ /* 0x040fe20000410000 */
[C---:B------:R-:W-:Y:S02]  /*43a0*/  FSETP.GEU.FTZ.AND P2, PT, |R24|.reuse, 0.40999999642372131348, PT ;  /* 0x3ed1eb851800780b */ /* 0x040fe40003f5e200 */
[----:B------:R-:W-:-:S03]  /*43b0*/  FSETP.NEU.FTZ.AND P4, PT, R24, RZ, PT ;  /* 0x000000ff1800720b */ /* 0x000fc60003f9d000 */
[----:B------:R-:W0:Y:S02]  /*43c0*/  FRND R3, R3 ;  /* 0x0000000300037307 */ /* 0x000e240000201000 */
[----:B0-----:R-:W-:-:S04]  /*43d0*/  FSEL R5, R3, RZ, P2 ;  /* 0x000000ff03057208 */ /* 0x001fc80001000000 */
        /* <DEDUP_REMOVED lines=19> */
[----:B------:R-:W-:-:S07]  /*4510*/  F2FP.F16.F32.PACK_AB R4, RZ, R4 ;  /* 0x00000004ff04723e */ /* 0x000fce00000000ff */
.L_x_26285:
[----:B------:R-:W-:Y:S05]  /*4520*/  BSYNC.RECONVERGENT B0 ;  /* 0x0000000000007941 */ /* 0x000fea0003800200 */
.L_x_26284:
[-C--:B------:R-:W-:Y:S01]  /*4530*/  ISETP.GE.AND P3, PT, R22, R17.reuse, PT ;  /* 0x000000111600720c */ /* 0x080fe20003f66270 */
[----:B------:R-:W-:Y:S01]  /*4540*/  BSSY.RECONVERGENT B0, `(.L_x_26286) ;  /* 0x000001e000007945 */ /* 0x000fe20003800200 */
[----:B------:R-:W-:-:S11]  /*4550*/  ISETP.GE.AND P2, PT, R2, R17, PT ;  /* 0x000000110200720c */ /* 0x000fd60003f46270 */
[----:B------:R-:W-:Y:S05]  /*4560*/  @P3 BRA `(.L_x_26287) ;  /* 0x00000000006c3947 */ /* 0x000fea0003800000 */
[----:B-----5:R-:W-:Y:S02]  /*4570*/  HADD2.F32 R23, -RZ, R23.H0_H0 ;  /* 0x20000017ff177230 */ /* 0x020fe40000004100 */
[----:B------:R-:W-:-:S03]  /*4580*/  IMAD.MOV.U32 R8, RZ, RZ, 0x3ab5ebe6 ;  /* 0x3ab5ebe6ff087424 */ /* 0x000fc600078e00ff */
[C---:B------:R-:W-:Y:S01]  /*4590*/  FMUL.FTZ R2, R23.reuse, 1.4426950216293334961 ;  /* 0x3fb8aa3b17027820 */ /* 0x040fe20000410000 */
[----:B------:R-:W-:-:S05]  /*45a0*/  FSETP.GEU.FTZ.AND P3, PT, |R23|, 0.40999999642372131348, PT ;  /* 0x3ed1eb851700780b */ /* 0x000fca0003f7e200 */
        /* <DEDUP_REMOVED lines=23> */
.L_x_26287:
[----:B------:R-:W-:Y:S05]  /*4720*/  BSYNC.RECONVERGENT B0 ;  /* 0x0000000000007941 */ /* 0x000fea0003800200 */
.L_x_26286:
[----:B------:R-:W-:Y:S04]  /*4730*/  BSSY.RECONVERGENT B0, `(.L_x_26288) ;  /* 0x000001d000007945 */ /* 0x000fe80003800200 */
[----:B------:R-:W-:Y:S05]  /*4740*/  @P1 BRA `(.L_x_26289) ;  /* 0x00000000006c1947 */ /* 0x000fea0003800000 */
        /* <DEDUP_REMOVED lines=27> */
.L_x_26289:
[----:B------:R-:W-:Y:S05]  /*4900*/  BSYNC.RECONVERGENT B0 ;  /* 0x0000000000007941 */ /* 0x000fea0003800200 */
.L_x_26288:
        /* <DEDUP_REMOVED lines=29> */
.L_x_26291:
[----:B------:R-:W-:Y:S05]  /*4ae0*/  BSYNC.RECONVERGENT B0 ;  /* 0x0000000000007941 */ /* 0x000fea0003800200 */
.L_x_26290:
[----:B------:R-:W-:Y:S04]  /*4af0*/  BSSY.RECONVERGENT B6, `(.L_x_26292) ;  /* 0x000010e000067945 */ /* 0x000fe80003800200 */
[----:B------:R-:W-:Y:S05]  /*4b00*/  @P0 BRA `(.L_x_26293) ;  /* 0x0000001000300947 */ /* 0x000fea0003800000 */
[----:B------:R-:W0:Y:S01]  /*4b10*/  LDCU UR4, c[0x0][0x3a8] ;  /* 0x00007500ff0477ac */ /* 0x000e220008000800 */
[----:B------:R-:W1:Y:S01]  /*4b20*/  LDC.64 R2, c[0x0][0x388] ;  /* 0x0000e200ff027b82 */ /* 0x000e620000000a00 */
[----:B-----5:R-:W-:Y:S01]  /*4b30*/  IMAD R0, R18, 0x200, R19 ;  /* 0x0000020012007824 */ /* 0x020fe200078e0213 */
        /* <DEDUP_REMOVED lines=20> */
.L_x_26297:
[----:B------:R-:W-:Y:S02]  /*4c80*/  HADD2.F32 R5, -RZ, R4.H0_H0 ;  /* 0x20000004ff057230 */ /* 0x000fe40000004100 */
[----:B------:R-:W-:-:S04]  /*4c90*/  IMAD.MOV.U32 R19, RZ, RZ, R22 ;  /* 0x000000ffff137224 */ /* 0x000fc800078e0016 */
[----:B------:R-:W0:Y:S02]  /*4ca0*/  F2I.S64.TRUNC R4, R5 ;  /* 0x0000000500047311 */ /* 0x000e24000020d900 */
[----:B0-----:R0:W-:Y:S01]  /*4cb0*/  STG.E.U8 desc[UR36][R2.64], R4 ;  /* 0x0000000402007986 */ /* 0x0011e2000c101124 */
[----:B------:R-:W-:Y:S05]  /*4cc0*/  BRA `(.L_x_26293) ;  /* 0x0000000c00c07947 */ /* 0x000fea0003800000 */
.L_x_26296:
        /* <DEDUP_REMOVED lines=11> */
.L_x_26300:
[----:B------:R-:W-:Y:S02]  /*4d80*/  HADD2.F32 R4, -RZ, R4.H0_H0 ;  /* 0x20000004ff047230 */ /* 0x000fe40000004100 */
[----:B------:R-:W-:Y:S02]  /*4d90*/  IMAD.MOV.U32 R19, RZ, RZ, R22 ;  /* 0x000000ffff137224 */ /* 0x000fe400078e0016 */
[----:B------:R-:W0:Y:S02]  /*4da0*/  F2I.FTZ.TRUNC.NTZ R5, R4 ;  /* 0x0000000400057305 */ /* 0x000e24000021f100 */
[----:B0-----:R2:W-:Y:S01]  /*4db0*/  STG.E desc[UR36][R2.64], R5 ;  /* 0x0000000502007986 */ /* 0x0015e2000c101924 */
[----:B------:R-:W-:Y:S05]  /*4dc0*/  BRA `(.L_x_26293) ;  /* 0x0000000c00807947 */ /* 0x000fea0003800000 */
.L_x_26299:
[----:B------:R-:W-:Y:S02]  /*4dd0*/  HADD2.F32 R4, -RZ, R4.H0_H0 ;  /* 0x20000004ff047230 */ /* 0x000fe40000004100 */
[----:B------:R-:W-:Y:S02]  /*4de0*/  IMAD.MOV.U32 R19, RZ, RZ, R22 ;  /* 0x000000ffff137224 */ /* 0x000fe400078e0016 */
[----:B------:R-:W0:Y:S02]  /*4df0*/  F2I.FTZ.TRUNC.NTZ R5, R4 ;  /* 0x0000000400057305 */ /* 0x000e24000021f100 */
[----:B0-----:R0:W-:Y:S01]  /*4e00*/  STG.E.U16 desc[UR36][R2.64], R5 ;  /* 0x0000000502007986 */ /* 0x0011e2000c101524 */
[----:B------:R-:W-:Y:S05]  /*4e10*/  BRA `(.L_x_26293) ;  /* 0x0000000c006c7947 */ /* 0x000fea0003800000 */
.L_x_26295:
        /* <DEDUP_REMOVED lines=10> */
.L_x_26302:
[----:B------:R0:W-:Y:S01]  /*4ec0*/  STG.E.U16 desc[UR36][R2.64], R4 ;  /* 0x0000000402007986 */ /* 0x0001e2000c101524 */
[----:B------:R-:W-:Y:S01]  /*4ed0*/  IMAD.MOV.U32 R19, RZ, RZ, R22 ;  /* 0x000000ffff137224 */ /* 0x000fe200078e0016 */
[----:B------:R-:W-:Y:S06]  /*4ee0*/  BRA `(.L_x_26293) ;  /* 0x0000000c00387947 */ /* 0x000fec0003800000 */
.L_x_26301:
        /* <DEDUP_REMOVED lines=11> */
.L_x_26304:
[----:B------:R-:W-:Y:S02]  /*4fa0*/  HADD2.F32 R0, -RZ, R4.H0_H0 ;  /* 0x20000004ff007230 */ /* 0x000fe40000004100 */
[----:B------:R-:W-:-:S03]  /*4fb0*/  IMAD.MOV.U32 R19, RZ, RZ, R22 ;  /* 0x000000ffff137224 */ /* 0x000fc600078e0016 */
[----:B------:R-:W-:-:S04]  /*4fc0*/  F2FP.F16.F32.PACK_AB R0, RZ, R0 ;  /* 0x00000000ff00723e */ /* 0x000fc800000000ff */
[----:B------:R-:W-:-:S05]  /*4fd0*/  PRMT R0, R0, 0x5410, RZ ;  /* 0x0000541000007816 */ /* 0x000fca00000000ff */
[----:B------:R0:W-:Y:S01]  /*4fe0*/  STG.E desc[UR36][R2.64], R0 ;  /* 0x0000000002007986 */ /* 0x0001e2000c101924 */
[----:B------:R-:W-:Y:S05]  /*4ff0*/  BRA `(.L_x_26293) ;  /* 0x0000000800f47947 */ /* 0x000fea0003800000 */
.L_x_26303:
[----:B------:R-:W-:Y:S02]  /*5000*/  HADD2.F32 R4, -RZ, R4.H0_H0 ;  /* 0x20000004ff047230 */ /* 0x000fe40000004100 */
[----:B------:R-:W-:-:S03]  /*5010*/  IMAD.MOV.U32 R19, RZ, RZ, R22 ;  /* 0x000000ffff137224 */ /* 0x000fc600078e0016 */
[----:B------:R-:W-:-:S06]  /*5020*/  FMUL.FTZ R4, R4, 1 ;  /* 0x3f80000004047820 */ /* 0x000fcc0000410000 */
[----:B------:R-:W0:Y:S02]  /*5030*/  F2F.F64.F32 R4, R4 ;  /* 0x0000000400047310 */ /* 0x000e240000201800 */
[----:B0-----:R0:W-:Y:S01]  /*5040*/  STG.E.64 desc[UR36][R2.64], R4 ;  /* 0x0000000402007986 */ /* 0x0011e2000c101b24 */
[----:B------:R-:W-:Y:S05]  /*5050*/  BRA `(.L_x_26293) ;  /* 0x0000000800dc7947 */ /* 0x000fea0003800000 */
.L_x_26294:
        /* <DEDUP_REMOVED lines=14> */
.L_x_26307:
[----:B------:R-:W-:Y:S01]  /*5140*/  HADD2.F32 R4, -RZ, R4.H0_H0 ;  /* 0x20000004ff047230 */ /* 0x000fe20000004100 */
[----:B------:R-:W-:Y:S01]  /*5150*/  CS2R R6, SRZ ;  /* 0x0000000000067805 */ /* 0x000fe2000001ff00 */
[----:B------:R-:W-:-:S03]  /*5160*/  IMAD.MOV.U32 R19, RZ, RZ, R22 ;  /* 0x000000ffff137224 */ /* 0x000fc600078e0016 */
[----:B------:R-:W-:-:S06]  /*5170*/  FMUL.FTZ R4, R4, 1 ;  /* 0x3f80000004047820 */ /* 0x000fcc0000410000 */
[----:B------:R-:W0:Y:S02]  /*5180*/  F2F.F64.F32 R4, R4 ;  /* 0x0000000400047310 */ /* 0x000e240000201800 */
[----:B0-----:R0:W-:Y:S01]  /*5190*/  STG.E.128 desc[UR36][R2.64], R4 ;  /* 0x0000000402007986 */ /* 0x0011e2000c101d24 */
[----:B------:R-:W-:Y:S05]  /*51a0*/  BRA `(.L_x_26293) ;  /* 0x0000000800887947 */ /* 0x000fea0003800000 */
.L_x_26306:
        /* <DEDUP_REMOVED lines=19> */
.L_x_26311:
[----:B------:R-:W-:Y:S05]  /*52e0*/  BSYNC.RECONVERGENT B0 ;  /* 0x0000000000007941 */ /* 0x000fea0003800200 */
.L_x_26310:
[----:B------:R-:W-:Y:S01]  /*52f0*/  LOP3.LUT R5, R0, 0x80, R5, 0xf8, !PT ;  /* 0x0000008000057812 */ /* 0x000fe200078ef805 */
[----:B------:R-:W-:-:S04]  /*5300*/  IMAD.MOV.U32 R19, RZ, RZ, R22 ;  /* 0x000000ffff137224 */ /* 0x000fc800078e0016 */
[----:B------:R0:W-:Y:S01]  /*5310*/  STG.E.U8 desc[UR36][R2.64], R5 ;  /* 0x0000000502007986 */ /* 0x0001e2000c101124 */
[----:B------:R-:W-:Y:S05]  /*5320*/  BRA `(.L_x_26293) ;  /* 0x0000000800287947 */ /* 0x000fea0003800000 */
.L_x_26309:
        /* <DEDUP_REMOVED lines=15> */
.L_x_26313:
[----:B------:R-:W-:Y:S05]  /*5420*/  BSYNC.RECONVERGENT B0 ;  /* 0x0000000000007941 */ /* 0x000fea0003800200 */
.L_x_26312:
[----:B------:R-:W-:Y:S01]  /*5430*/  LOP3.LUT R5, R0, 0x80, R5, 0xf8, !PT ;  /* 0x0000008000057812 */ /* 0x000fe200078ef805 */
[----:B------:R-:W-:-:S04]  /*5440*/  IMAD.MOV.U32 R19, RZ, RZ, R22 ;  /* 0x000000ffff137224 */ /* 0x000fc800078e0016 */
[----:B------:R0:W-:Y:S01]  /*5450*/  STG.E.U8 desc[UR36][R2.64], R5 ;  /* 0x0000000502007986 */ /* 0x0001e2000c101124 */
[----:B------:R-:W-:Y:S05]  /*5460*/  BRA `(.L_x_26293) ;  /* 0x0000000400d87947 */ /* 0x000fea0003800000 */
.L_x_26308:
[----:B------:R-:W-:Y:S02]  /*5470*/  HADD2.F32 R0, -RZ, R4.H0_H0 ;  /* 0x20000004ff007230 */ /* 0x000fe40000004100 */
[----:B------:R-:W-:-:S03]  /*5480*/  IMAD.MOV.U32 R19, RZ, RZ, R22 ;  /* 0x000000ffff137224 */ /* 0x000fc600078e0016 */
[----:B------:R-:W-:-:S05]  /*5490*/  F2FP.BF16.F32.PACK_AB R0, RZ, R0 ;  /* 0x00000000ff00723e */ /* 0x000fca00000010ff */
[----:B------:R0:W-:Y:S01]  /*54a0*/  STG.E.U16 desc[UR36][R2.64], R0 ;  /* 0x0000000002007986 */ /* 0x0001e2000c101524 */
[----:B------:R-:W-:Y:S05]  /*54b0*/  BRA `(.L_x_26293) ;  /* 0x0000000400c47947 */ /* 0x000fea0003800000 */
.L_x_26305:
        /* <DEDUP_REMOVED lines=13> */
.L_x_26316:
        /* <DEDUP_REMOVED lines=13> */
.L_x_26319:
[----:B------:R-:W-:-:S04]  /*5660*/  SHF.R.U32.HI R0, RZ, 0x14, R5 ;  /* 0x00000014ff007819 */ /* 0x000fc80000011605 */
[----:B------:R-:W-:-:S04]  /*5670*/  LOP3.LUT R0, R0, 0x1, RZ, 0xc0, !PT ;  /* 0x0000000100007812 */ /* 0x000fc800078ec0ff */
[----:B------:R-:W-:-:S04]  /*5680*/  IADD3 R0, PT, PT, R5, 0x487ffff, R0 ;  /* 0x0487ffff05007810 */ /* 0x000fc80007ffe000 */
[----:B------:R-:W-:-:S04]  /*5690*/  SHF.R.U32.HI R0, RZ, 0x14, R0 ;  /* 0x00000014ff007819 */ /* 0x000fc80000011600 */
[----:B------:R-:W-:-:S07]  /*56a0*/  LOP3.LUT R4, R0, 0xff, RZ, 0xc0, !PT ;  /* 0x000000ff00047812 */ /* 0x000fce00078ec0ff */
.L_x_26320:
[----:B------:R-:W-:-:S04]  /*56b0*/  SHF.R.U32.HI R5, RZ, 0x18, R5 ;  /* 0x00000018ff057819 */ /* 0x000fc80000011605 */
[----:B------:R-:W-:-:S04]  /*56c0*/  LOP3.LUT R4, R4, 0x80, R5, 0xf8, !PT ;  /* 0x0000008004047812 */ /* 0x000fc800078ef805 */
[----:B------:R-:W-:-:S07]  /*56d0*/  PRMT R0, R4, 0x7610, R0 ;  /* 0x0000761004007816 */ /* 0x000fce0000000000 */
.L_x_26318:
[----:B------:R-:W-:Y:S05]  /*56e0*/  BSYNC.RECONVERGENT B0 ;  /* 0x0000000000007941 */ /* 0x000fea0003800200 */
.L_x_26317:
[----:B------:R0:W-:Y:S01]  /*56f0*/  STG.E.U8 desc[UR36][R2.64], R0 ;  /* 0x0000000002007986 */ /* 0x0001e2000c101124 */
[----:B------:R-:W-:Y:S01]  /*5700*/  IMAD.MOV.U32 R19, RZ, RZ, R22 ;  /* 0x000000ffff137224 */ /* 0x000fe200078e0016 */
[----:B------:R-:W-:Y:S06]  /*5710*/  BRA `(.L_x_26293) ;  /* 0x00000004002c7947 */ /* 0x000fec0003800000 */
.L_x_26315:
        /* <DEDUP_REMOVED lines=13> */
.L_x_26323:
[----:B------:R-:W-:-:S04]  /*57f0*/  SHF.R.U32.HI R0, RZ, 0x15, R5 ;  /* 0x00000015ff007819 */ /* 0x000fc80000011605 */
[----:B------:R-:W-:-:S04]  /*5800*/  LOP3.LUT R0, R0, 0x1, RZ, 0xc0, !PT ;  /* 0x0000000100007812 */ /* 0x000fc800078ec0ff */
[----:B------:R-:W-:-:S04]  /*5810*/  IADD3 R0, PT, PT, R5, 0x88fffff, R0 ;  /* 0x088fffff05007810 */ /* 0x000fc80007ffe000 */
[----:B------:R-:W-:-:S04]  /*5820*/  SHF.R.U32.HI R0, RZ, 0x15, R0 ;  /* 0x00000015ff007819 */ /* 0x000fc80000011600 */
[----:B------:R-:W-:-:S07]  /*5830*/  LOP3.LUT R4, R0, 0xff, RZ, 0xc0, !PT ;  /* 0x000000ff00047812 */ /* 0x000fce00078ec0ff */
.L_x_26324:
[----:B------:R-:W-:-:S04]  /*5840*/  SHF.R.U32.HI R5, RZ, 0x18, R5 ;  /* 0x00000018ff057819 */ /* 0x000fc80000011605 */
[----:B------:R-:W-:-:S04]  /*5850*/  LOP3.LUT R4, R4, 0x80, R5, 0xf8, !PT ;  /* 0x0000008004047812 */ /* 0x000fc800078ef805 */
[----:B------:R-:W-:-:S07]  /*5860*/  PRMT R0, R4, 0x7610, R0 ;  /* 0x0000761004007816 */ /* 0x000fce0000000000 */
.L_x_26322:
[----:B------:R-:W-:Y:S05]  /*5870*/  BSYNC.RECONVERGENT B0 ;  /* 0x0000000000007941 */ /* 0x000fea0003800200 */
.L_x_26321:
[----:B------:R0:W-:Y:S01]  /*5880*/  STG.E.U8 desc[UR36][R2.64], R0 ;  /* 0x0000000002007986 */ /* 0x0001e2000c101124 */
[----:B------:R-:W-:Y:S01]  /*5890*/  IMAD.MOV.U32 R19, RZ, RZ, R22 ;  /* 0x000000ffff137224 */ /* 0x000fe200078e0016 */
[----:B------:R-:W-:Y:S06]  /*58a0*/  BRA `(.L_x_26293) ;  /* 0x0000000000c87947 */ /* 0x000fec0003800000 */
.L_x_26314:
[----:B------:R-:W-:-:S13]  /*58b0*/  ISETP.NE.AND P0, PT, R0, 0x1c, PT ;  /* 0x0000001c0000780c */ /* 0x000fda0003f05270 */
[----:B------:R-:W-:Y:S05]  /*58c0*/  @!P0 BRA `(.L_x_26325) ;  /* 0x0000000000b08947 */ /* 0x000fea0003800000 */
[----:B------:R-:W-:-:S13]  /*58d0*/  ISETP.NE.AND P0, PT, R0, 0x1d, PT ;  /* 0x0000001d0000780c */ /* 0x000fda0003f05270 */
[----:B------:R-:W-:Y:S05]  /*58e0*/  @!P0 BRA `(.L_x_26326) ;  /* 0x0000000000948947 */ /* 0x000fea0003800000 */
[----:B------:R-:W-:-:S13]  /*58f0*/  ISETP.NE.AND P0, PT, R0, 0x2c, PT ;  /* 0x0000002c0000780c */ /* 0x000fda0003f05270 */
[----:B------:R-:W-:Y:S05]  /*5900*/  @!P0 BRA `(.L_x_26327) ;  /* 0x0000000000488947 */ /* 0x000fea0003800000 */
.L_x_26298:
        /* <DEDUP_REMOVED lines=16> */
.L_x_26328:
[----:B------:R-:W-:Y:S01]  /*5a10*/  IMAD.MOV.U32 R19, RZ, RZ, R22 ;  /* 0x000000ffff137224 */ /* 0x000fe200078e0016 */
[----:B------:R-:W-:Y:S06]  /*5a20*/  BRA `(.L_x_26293) ;  /* 0x0000000000687947 */ /* 0x000fec0003800000 */
.L_x_26327:
        /* <DEDUP_REMOVED lines=17> */
.L_x_26326:
[----:B------:R-:W-:Y:S02]  /*5b40*/  HADD2.F32 R4, -RZ, R4.H0_H0 ;  /* 0x20000004ff047230 */ /* 0x000fe40000004100 */
[----:B------:R-:W-:-:S04]  /*5b50*/  IMAD.MOV.U32 R19, RZ, RZ, R22 ;  /* 0x000000ffff137224 */ /* 0x000fc800078e0016 */
[----:B------:R-:W0:Y:S02]  /*5b60*/  F2I.U64.TRUNC R4, R4 ;  /* 0x0000000400047311 */ /* 0x000e24000020d800 */
[----:B0-----:R0:W-:Y:S01]  /*5b70*/  STG.E.64 desc[UR36][R2.64], R4 ;  /* 0x0000000402007986 */ /* 0x0011e2000c101b24 */
[----:B------:R-:W-:Y:S05]  /*5b80*/  BRA `(.L_x_26293) ;  /* 0x0000000000107947 */ /* 0x000fea0003800000 */
.L_x_26325:
[----:B------:R-:W-:Y:S02]  /*5b90*/  HADD2.F32 R4, -RZ, R4.H0_H0 ;  /* 0x20000004ff047230 */ /* 0x000fe40000004100 */
[----:B------:R-:W-:Y:S02]  /*5ba0*/  IMAD.MOV.U32 R19, RZ, RZ, R22 ;  /* 0x000000ffff137224 */ /* 0x000fe400078e0016 */
[----:B------:R-:W0:Y:S02]  /*5bb0*/  F2I.FTZ.U32.TRUNC.NTZ R5, R4 ;  /* 0x0000000400057305 */ /* 0x000e24000021f000 */
[----:B0-----:R0:W-:Y:S03]  /*5bc0*/  STG.E desc[UR36][R2.64], R5 ;  /* 0x0000000502007986 */ /* 0x0011e6000c101924 */
.L_x_26293:
[----:B------:R-:W-:Y:S05]  /*5bd0*/  BSYNC.RECONVERGENT B6 ;  /* 0x0000000000067941 */ /* 0x000fea0003800200 */
.L_x_26292:
[----:B------:R-:W-:Y:S01]  /*5be0*/  ISETP.GE.AND P0, PT, R19, R17, PT ;  /* 0x000000111300720c */ /* 0x000fe20003f06270 */
[----:B------:R-:W-:-:S12]  /*5bf0*/  BSSY.RECONVERGENT B6, `(.L_x_26329) ;  /* 0x00001f0000067945 */ /* 0x000fd80003800200 */
[----:B------:R-:W-:Y:S05]  /*5c00*/  @P0 BRA `(.L_x_26330) ;  /* 0x0000001c00b80947 */ /* 0x000fea0003800000 */
[----:B------:R-:W4:Y:S01]  /*5c10*/  LDCU UR4, c[0x0][0x3a8] ;  /* 0x00007500ff0477ac */ /* 0x000f220008000800 */
[----:B0123--:R-:W0:Y:S01]  /*5c20*/  LDC.64 R2, c[0x0][0x388] ;  /* 0x0000e200ff027b82 */ /* 0x00fe220000000a00 */
[----:B-----5:R-:W-:Y:S01]  /*5c30*/  IMAD R0, R18, 0x200, R19 ;  /* 0x0000020012007824 */ /* 0x020fe200078e0213 */
        /* <DEDUP_REMOVED lines=19> */
.L_x_26334:
[----:B------:R-:W-:-:S06]  /*5d70*/  HADD2.F32 R5, -RZ, R26.H0_H0 ;  /* 0x2000001aff057230 */ /* 0x000fcc0000004100 */
[----:B------:R-:W0:Y:S02]  /*5d80*/  F2I.S64.TRUNC R4, R5 ;  /* 0x0000000500047311 */ /* 0x000e24000020d900 */
[----:B0-----:R3:W-:Y:S01]  /*5d90*/  STG.E.U8 desc[UR36][R2.64], R4 ;  /* 0x0000000402007986 */ /* 0x0017e2000c101124 */
[----:B------:R-:W-:Y:S05]  /*5da0*/  BRA `(.L_x_26336) ;  /* 0x0000000c006c7947 */ /* 0x000fea0003800000 */
.L_x_26333:
        /* <DEDUP_REMOVED lines=10> */
.L_x_26338:
[----:B------:R-:W-:-:S04]  /*5e50*/  HADD2.F32 R26, -RZ, R26.H0_H0 ;  /* 0x2000001aff1a7230 */ /* 0x000fc80000004100 */
[----:B------:R-:W0:Y:S02]  /*5e60*/  F2I.FTZ.TRUNC.NTZ R5, R26 ;  /* 0x0000001a00057305 */ /* 0x000e24000021f100 */
[----:B0-----:R2:W-:Y:S01]  /*5e70*/  STG.E desc[UR36][R2.64], R5 ;  /* 0x0000000502007986 */ /* 0x0015e2000c101924 */
[----:B------:R-:W-:Y:S05]  /*5e80*/  BRA `(.L_x_26336) ;  /* 0x0000000c00347947 */ /* 0x000fea0003800000 */
.L_x_26337:
[----:B------:R-:W-:-:S04]  /*5e90*/  HADD2.F32 R26, -RZ, R26.H0_H0 ;  /* 0x2000001aff1a7230 */ /* 0x000fc80000004100 */
[----:B------:R-:W0:Y:S02]  /*5ea0*/  F2I.FTZ.TRUNC.NTZ R5, R26 ;  /* 0x0000001a00057305 */ /* 0x000e24000021f100 */
[----:B0-----:R0:W-:Y:S01]  /*5eb0*/  STG.E.U16 desc[UR36][R2.64], R5 ;  /* 0x0000000502007986 */ /* 0x0011e2000c101524 */
[----:B------:R-:W-:Y:S05]  /*5ec0*/  BRA `(.L_x_26336) ;  /* 0x0000000c00247947 */ /* 0x000fea0003800000 */
.L_x_26332:
        /* <DEDUP_REMOVED lines=9> */
.L_x_26340:
[----:B------:R0:W-:Y:S01]  /*5f60*/  STG.E.U16 desc[UR36][R2.64], R26 ;  /* 0x0000001a02007986 */ /* 0x0001e2000c101524 */
[----:B------:R-:W-:Y:S05]  /*5f70*/  BRA `(.L_x_26336) ;  /* 0x0000000800f87947 */ /* 0x000fea0003800000 */
.L_x_26339:
        /* <DEDUP_REMOVED lines=10> */
.L_x_26342:
[----:B------:R-:W-:-:S05]  /*6020*/  HADD2.F32 R0, -RZ, R26.H0_H0 ;  /* 0x2000001aff007230 */ /* 0x000fca0000004100 */
[----:B------:R-:W-:-:S04]  /*6030*/  F2FP.F16.F32.PACK_AB R0, RZ, R0 ;  /* 0x00000000ff00723e */ /* 0x000fc800000000ff */
[----:B------:R-:W-:-:S05]  /*6040*/  PRMT R0, R0, 0x5410, RZ ;  /* 0x0000541000007816 */ /* 0x000fca00000000ff */
[----:B------:R0:W-:Y:S01]  /*6050*/  STG.E desc[UR36][R2.64], R0 ;  /* 0x0000000002007986 */ /* 0x0001e2000c101924 */
[----:B------:R-:W-:Y:S05]  /*6060*/  BRA `(.L_x_26336) ;  /* 0x0000000800bc7947 */ /* 0x000fea0003800000 */
.L_x_26341:
[----:B------:R-:W-:-:S05]  /*6070*/  HADD2.F32 R4, -RZ, R26.H0_H0 ;  /* 0x2000001aff047230 */ /* 0x000fca0000004100 */
[----:B------:R-:W-:-:S06]  /*6080*/  FMUL.FTZ R4, R4, 1 ;  /* 0x3f80000004047820 */ /* 0x000fcc0000410000 */
[----:B------:R-:W0:Y:S02]  /*6090*/  F2F.F64.F32 R4, R4 ;  /* 0x0000000400047310 */ /* 0x000e240000201800 */
[----:B0-----:R0:W-:Y:S01]  /*60a0*/  STG.E.64 desc[UR36][R2.64], R4 ;  /* 0x0000000402007986 */ /* 0x0011e2000c101b24 */
[----:B------:R-:W-:Y:S05]  /*60b0*/  BRA `(.L_x_26336) ;  /* 0x0000000800a87947 */ /* 0x000fea0003800000 */
.L_x_26331:
        /* <DEDUP_REMOVED lines=14> */
.L_x_26346:
        /* <DEDUP_REMOVED lines=18> */
.L_x_26349:
[----:B------:R-:W-:-:S04]  /*62c0*/  SHF.R.U32.HI R5, RZ, 0x18, R5 ;  /* 0x00000018ff057819 */ /* 0x000fc80000011605 */
[----:B------:R-:W-:-:S07]  /*62d0*/  LOP3.LUT R0, R0, 0x80, R5, 0xf8, !PT ;  /* 0x0000008000007812 */ /* 0x000fce00078ef805 */
.L_x_26348:
[----:B------:R-:W-:Y:S05]  /*62e0*/  BSYNC.RECONVERGENT B0 ;  /* 0x0000000000007941 */ /* 0x000fea0003800200 */
.L_x_26347:
[----:B------:R0:W-:Y:S01]  /*62f0*/  STG.E.U8 desc[UR36][R2.64], R0 ;  /* 0x0000000002007986 */ /* 0x0001e2000c101124 */
[----:B------:R-:W-:Y:S05]  /*6300*/  BRA `(.L_x_26336) ;  /* 0x0000000800147947 */ /* 0x000fea0003800000 */
.L_x_26345:
        /* <DEDUP_REMOVED lines=18> */
.L_x_26352:
[----:B------:R-:W-:-:S04]  /*6430*/  SHF.R.U32.HI R5, RZ, 0x18, R5 ;  /* 0x00000018ff057819 */ /* 0x000fc80000011605 */
[----:B------:R-:W-:-:S07]  /*6440*/  LOP3.LUT R0, R0, 0x80, R5, 0xf8, !PT ;  /* 0x0000008000007812 */ /* 0x000fce00078ef805 */
.L_x_26351:
[----:B------:R-:W-:Y:S05]  /*6450*/  BSYNC.RECONVERGENT B0 ;  /* 0x0000000000007941 */ /* 0x000fea0003800200 */
.L_x_26350:
[----:B------:R0:W-:Y:S01]  /*6460*/  STG.E.U8 desc[UR36][R2.64], R0 ;  /* 0x0000000002007986 */ /* 0x0001e2000c101124 */
[----:B------:R-:W-:Y:S05]  /*6470*/  BRA `(.L_x_26336) ;  /* 0x0000000400b87947 */ /* 0x000fea0003800000 */
.L_x_26344:
        /* <DEDUP_REMOVED lines=22> */
.L_x_26354:
[----:B------:R-:W-:-:S06]  /*65e0*/  HADD2.F32 R4, -RZ, R26.H0_H0 ;  /* 0x2000001aff047230 */ /* 0x000fcc0000004100 */
[----:B------:R-:W0:Y:S02]  /*65f0*/  F2I.U64.TRUNC R4, R4 ;  /* 0x0000000400047311 */ /* 0x000e24000020d800 */
[----:B0-----:R0:W-:Y:S01]  /*6600*/  STG.E.64 desc[UR36][R2.64], R4 ;  /* 0x0000000402007986 */ /* 0x0011e2000c101b24 */
[----:B------:R-:W-:Y:S05]  /*6610*/  BRA `(.L_x_26336) ;  /* 0x0000000400507947 */ /* 0x000fea0003800000 */
.L_x_26353:
[----:B------:R-:W-:-:S04]  /*6620*/  HADD2.F32 R26, -RZ, R26.H0_H0 ;  /* 0x2000001aff1a7230 */ /* 0x000fc80000004100 */
[----:B------:R-:W0:Y:S02]  /*6630*/  F2I.FTZ.U32.TRUNC.NTZ R5, R26 ;  /* 0x0000001a00057305 */ /* 0x000e24000021f000 */
[----:B0-----:R0:W-:Y:S01]  /*6640*/  STG.E desc[UR36][R2.64], R5 ;  /* 0x0000000502007986 */ /* 0x0011e2000c101924 */
[----:B------:R-:W-:Y:S05]  /*6650*/  BRA `(.L_x_26336) ;  /* 0x0000000400407947 */ /* 0x000fea0003800000 */
.L_x_26343:
        /* <DEDUP_REMOVED lines=11> */
.L_x_26356:
[----:B------:R-:W-:Y:S01]  /*6710*/  HADD2.F32 R26, -RZ, R26.H0_H0 ;  /* 0x2000001aff1a7230 */ /* 0x000fe20000004100 */
[----:B------:R-:W-:-:S04]  /*6720*/  CS2R R6, SRZ ;  /* 0x0000000000067805 */ /* 0x000fc8000001ff00 */
[----:B------:R-:W-:-:S06]  /*6730*/  FMUL.FTZ R4, R26, 1 ;  /* 0x3f8000001a047820 */ /* 0x000fcc0000410000 */
[----:B------:R-:W0:Y:S02]  /*6740*/  F2F.F64.F32 R4, R4 ;  /* 0x0000000400047310 */ /* 0x000e240000201800 */
[----:B0-----:R0:W-:Y:S01]  /*6750*/  STG.E.128 desc[UR36][R2.64], R4 ;  /* 0x0000000402007986 */ /* 0x0011e2000c101d24 */
[----:B------:R-:W-:Y:S05]  /*6760*/  BRA `(.L_x_26336) ;  /* 0x0000000000fc7947 */ /* 0x000fea0003800000 */
.L_x_26355:
[----:B------:R-:W-:-:S13]  /*6770*/  ISETP.NE.AND P0, PT, R0, 0xf, PT ;  /* 0x0000000f0000780c */ /* 0x000fda0003f05270 */
[----:B------:R-:W-:Y:S05]  /*6780*/  @!P0 BRA `(.L_x_26357) ;  /* 0x0000000000e88947 */ /* 0x000fea0003800000 */
[----:B------:R-:W-:-:S13]  /*6790*/  ISETP.NE.AND P0, PT, R0, 0x17, PT ;  /* 0x000000170000780c */ /* 0x000fda0003f05270 */
[----:B------:R-:W-:Y:S05]  /*67a0*/  @!P0 BRA `(.L_x_26358) ;  /* 0x0000000000908947 */ /* 0x000fea0003800000 */
[----:B------:R-:W-:-:S13]  /*67b0*/  ISETP.NE.AND P0, PT, R0, 0x18, PT ;  /* 0x000000180000780c */ /* 0x000fda0003f05270 */
[----:B------:R-:W-:Y:S05]  /*67c0*/  @!P0 BRA `(.L_x_26359) ;  /* 0x0000000000448947 */ /* 0x000fea0003800000 */
.L_x_26335:
        /* <DEDUP_REMOVED lines=16> */
.L_x_26360:
[----:B------:R-:W-:Y:S05]  /*68d0*/  BRA `(.L_x_26336) ;  /* 0x0000000000a07947 */ /* 0x000fea0003800000 */
.L_x_26359:
        /* <DEDUP_REMOVED lines=13> */
.L_x_26362:
[----:B------:R-:W-:Y:S05]  /*69b0*/  BSYNC.RECONVERGENT B0 ;  /* 0x0000000000007941 */ /* 0x000fea0003800200 */
.L_x_26361:
[----:B------:R-:W-:-:S05]  /*69c0*/  LOP3.LUT R5, R0, 0x80, R5, 0xf8, !PT ;  /* 0x0000008000057812 */ /* 0x000fca00078ef805 */
[----:B------:R0:W-:Y:S01]  /*69d0*/  STG.E.U8 desc[UR36][R2.64], R5 ;  /* 0x0000000502007986 */ /* 0x0001e2000c101124 */
[----:B------:R-:W-:Y:S05]  /*69e0*/  BRA `(.L_x_26336) ;  /* 0x00000000005c7947 */ /* 0x000fea0003800000 */
.L_x_26358:
        /* <DEDUP_REMOVED lines=12> */
.L_x_26364:
[----:B------:R-:W-:Y:S01]  /*6ab0*/  IMAD.MOV.U32 R0, RZ, RZ, 0x7f ;  /* 0x0000007fff007424 */ /* 0x000fe200078e00ff */
[----:B------:R-:W-:-:S04]  /*6ac0*/  ISETP.GT.U32.AND P0, PT, R4, 0x7f800000, PT ;  /* 0x7f8000000400780c */ /* 0x000fc80003f04070 */
[----:B------:R-:W-:-:S09]  /*6ad0*/  SEL R0, R0, 0x7c, P0 ;  /* 0x0000007c00007807 */ /* 0x000fd20000000000 */
.L_x_26365:
[----:B------:R-:W-:Y:S05]  /*6ae0*/  BSYNC.RECONVERGENT B0 ;  /* 0x0000000000007941 */ /* 0x000fea0003800200 */
.L_x_26363:
[----:B------:R-:W-:-:S04]  /*6af0*/  SHF.R.U32.HI R5, RZ, 0x18, R5 ;  /* 0x00000018ff057819 */ /* 0x000fc80000011605 */
[----:B------:R-:W-:-:S05]  /*6b00*/  LOP3.LUT R5, R0, 0x80, R5, 0xf8, !PT ;  /* 0x0000008000057812 */ /* 0x000fca00078ef805 */
[----:B------:R0:W-:Y:S01]  /*6b10*/  STG.E.U8 desc[UR36][R2.64], R5 ;  /* 0x0000000502007986 */ /* 0x0001e2000c101124 */
[----:B------:R-:W-:Y:S05]  /*6b20*/  BRA `(.L_x_26336) ;  /* 0x00000000000c7947 */ /* 0x000fea0003800000 */
.L_x_26357:
[----:B------:R-:W-:-:S05]  /*6b30*/  HADD2.F32 R0, -RZ, R26.H0_H0 ;  /* 0x2000001aff007230 */ /* 0x000fca0000004100 */
[----:B------:R-:W-:-:S05]  /*6b40*/  F2FP.BF16.F32.PACK_AB R0, RZ, R0 ;  /* 0x00000000ff00723e */ /* 0x000fca00000010ff */
[----:B------:R0:W-:Y:S02]  /*6b50*/  STG.E.U16 desc[UR36][R2.64], R0 ;  /* 0x0000000002007986 */ /* 0x0001e4000c101524 */
.L_x_26336:
        /* <DEDUP_REMOVED lines=25> */
.L_x_26369:
[----:B------:R-:W-:-:S06]  /*6cf0*/  HADD2.F32 R5, -RZ, R24.H0_H0 ;  /* 0x20000018ff057230 */ /* 0x000fcc0000004100 */
[----:B------:R-:W0:Y:S02]  /*6d00*/  F2I.S64.TRUNC R4, R5 ;  /* 0x0000000500047311 */ /* 0x000e24000020d900 */
[----:B0-----:R0:W-:Y:S01]  /*6d10*/  STG.E.U8 desc[UR36][R2.64], R4 ;  /* 0x0000000402007986 */ /* 0x0011e2000c101124 */
[----:B------:R-:W-:Y:S05]  /*6d20*/  BRA `(.L_x_26371) ;  /* 0x0000000c006c7947 */ /* 0x000fea0003800000 */
.L_x_26368:
        /* <DEDUP_REMOVED lines=10> */
.L_x_26373:
[----:B------:R-:W-:-:S04]  /*6dd0*/  HADD2.F32 R24, -RZ, R24.H0_H0 ;  /* 0x20000018ff187230 */ /* 0x000fc80000004100 */
[----:B------:R-:W0:Y:S02]  /*6de0*/  F2I.FTZ.TRUNC.NTZ R5, R24 ;  /* 0x0000001800057305 */ /* 0x000e24000021f100 */
[----:B0-----:R0:W-:Y:S01]  /*6df0*/  STG.E desc[UR36][R2.64], R5 ;  /* 0x0000000502007986 */ /* 0x0011e2000c101924 */
[----:B------:R-:W-:Y:S05]  /*6e00*/  BRA `(.L_x_26371) ;  /* 0x0000000c00347947 */ /* 0x000fea0003800000 */
.L_x_26372:
[----:B------:R-:W-:-:S04]  /*6e10*/  HADD2.F32 R24, -RZ, R24.H0_H0 ;  /* 0x20000018ff187230 */ /* 0x000fc80000004100 */
[----:B------:R-:W0:Y:S02]  /*6e20*/  F2I.FTZ.TRUNC.NTZ R5, R24 ;  /* 0x0000001800057305 */ /* 0x000e24000021f100 */
[----:B0-----:R0:W-:Y:S01]  /*6e30*/  STG.E.U16 desc[UR36][R2.64], R5 ;  /* 0x0000000502007986 */ /* 0x0011e2000c101524 */
[----:B------:R-:W-:Y:S05]  /*6e40*/  BRA `(.L_x_26371) ;  /* 0x0000000c00247947 */ /* 0x000fea0003800000 */
.L_x_26367:
        /* <DEDUP_REMOVED lines=9> */
.L_x_26375:
[----:B------:R0:W-:Y:S01]  /*6ee0*/  STG.E.U16 desc[UR36][R2.64], R24 ;  /* 0x0000001802007986 */ /* 0x0001e2000c101524 */
[----:B------:R-:W-:Y:S05]  /*6ef0*/  BRA `(.L_x_26371) ;  /* 0x0000000800f87947 */ /* 0x000fea0003800000 */
.L_x_26374:
        /* <DEDUP_REMOVED lines=10> */
.L_x_26377:
[----:B------:R-:W-:-:S05]  /*6fa0*/  HADD2.F32 R0, -RZ, R24.H0_H0 ;  /* 0x20000018ff007230 */ /* 0x000fca0000004100 */
[----:B------:R-:W-:-:S04]  /*6fb0*/  F2FP.F16.F32.PACK_AB R0, RZ, R0 ;  /* 0x00000000ff00723e */ /* 0x000fc800000000ff */
[----:B------:R-:W-:-:S05]  /*6fc0*/  PRMT R0, R0, 0x5410, RZ ;  /* 0x0000541000007816 */ /* 0x000fca00000000ff */
[----:B------:R0:W-:Y:S01]  /*6fd0*/  STG.E desc[UR36][R2.64], R0 ;  /* 0x0000000002007986 */ /* 0x0001e2000c101924 */
[----:B------:R-:W-:Y:S05]  /*6fe0*/  BRA `(.L_x_26371) ;  /* 0x0000000800bc7947 */ /* 0x000fea0003800000 */
.L_x_26376:
[----:B------:R-:W-:-:S05]  /*6ff0*/  HADD2.F32 R4, -RZ, R24.H0_H0 ;  /* 0x20000018ff047230 */ /* 0x000fca0000004100 */
[----:B------:R-:W-:-:S06]  /*7000*/  FMUL.FTZ R4, R4, 1 ;  /* 0x3f80000004047820 */ /* 0x000fcc0000410000 */
[----:B------:R-:W0:Y:S02]  /*7010*/  F2F.F64.F32 R4, R4 ;  /* 0x0000000400047310 */ /* 0x000e240000201800 */
[----:B0-----:R0:W-:Y:S01]  /*7020*/  STG.E.64 desc[UR36][R2.64], R4 ;  /* 0x0000000402007986 */ /* 0x0011e2000c101b24 */
[----:B------:R-:W-:Y:S05]  /*7030*/  BRA `(.L_x_26371) ;  /* 0x0000000800a87947 */ /* 0x000fea0003800000 */
.L_x_26366:
        /* <DEDUP_REMOVED lines=14> */
.L_x_26381:
        /* <DEDUP_REMOVED lines=18> */
.L_x_26384:
[----:B------:R-:W-:-:S04]  /*7240*/  SHF.R.U32.HI R5, RZ, 0x18, R5 ;  /* 0x00000018ff057819 */ /* 0x000fc80000011605 */
[----:B------:R-:W-:-:S07]  /*7250*/  LOP3.LUT R0, R0, 0x80, R5, 0xf8, !PT ;  /* 0x0000008000007812 */ /* 0x000fce00078ef805 */
.L_x_26383:
[----:B------:R-:W-:Y:S05]  /*7260*/  BSYNC.RECONVERGENT B0 ;  /* 0x0000000000007941 */ /* 0x000fea0003800200 */
.L_x_26382:
[----:B------:R4:W-:Y:S01]  /*7270*/  STG.E.U8 desc[UR36][R2.64], R0 ;  /* 0x0000000002007986 */ /* 0x0009e2000c101124 */
[----:B------:R-:W-:Y:S05]  /*7280*/  BRA `(.L_x_26371) ;  /* 0x0000000800147947 */ /* 0x000fea0003800000 */
.L_x_26380:
        /* <DEDUP_REMOVED lines=18> */
.L_x_26387:
[----:B------:R-:W-:-:S04]  /*73b0*/  SHF.R.U32.HI R5, RZ, 0x18, R5 ;  /* 0x00000018ff057819 */ /* 0x000fc80000011605 */
[----:B------:R-:W-:-:S07]  /*73c0*/  LOP3.LUT R0, R0, 0x80, R5, 0xf8, !PT ;  /* 0x0000008000007812 */ /* 0x000fce00078ef805 */
.L_x_26386:
[----:B------:R-:W-:Y:S05]  /*73d0*/  BSYNC.RECONVERGENT B0 ;  /* 0x0000000000007941 */ /* 0x000fea0003800200 */
.L_x_26385:
[----:B------:R3:W-:Y:S01]  /*73e0*/  STG.E.U8 desc[UR36][R2.64], R0 ;  /* 0x0000000002007986 */ /* 0x0007e2000c101124 */
[----:B------:R-:W-:Y:S05]  /*73f0*/  BRA `(.L_x_26371) ;  /* 0x0000000400b87947 */ /* 0x000fea0003800000 */
.L_x_26379:
        /* <DEDUP_REMOVED lines=22> */
.L_x_26389:
[----:B------:R-:W-:-:S06]  /*7560*/  HADD2.F32 R4, -RZ, R24.H0_H0 ;  /* 0x20000018ff047230 */ /* 0x000fcc0000004100 */
[----:B------:R-:W0:Y:S02]  /*7570*/  F2I.U64.TRUNC R4, R4 ;  /* 0x0000000400047311 */ /* 0x000e24000020d800 */
[----:B0-----:R0:W-:Y:S01]  /*7580*/  STG.E.64 desc[UR36][R2.64], R4 ;  /* 0x0000000402007986 */ /* 0x0011e2000c101b24 */
[----:B------:R-:W-:Y:S05]  /*7590*/  BRA `(.L_x_26371) ;  /* 0x0000000400507947 */ /* 0x000fea0003800000 */
.L_x_26388:
[----:B------:R-:W-:-:S04]  /*75a0*/  HADD2.F32 R24, -RZ, R24.H0_H0 ;  /* 0x20000018ff187230 */ /* 0x000fc80000004100 */
[----:B------:R-:W0:Y:S02]  /*75b0*/  F2I.FTZ.U32.TRUNC.NTZ R5, R24 ;  /* 0x0000001800057305 */ /* 0x000e24000021f000 */
[----:B0-----:R2:W-:Y:S01]  /*75c0*/  STG.E desc[UR36][R2.64], R5 ;  /* 0x0000000502007986 */ /* 0x0015e2000c101924 */
[----:B------:R-:W-:Y:S05]  /*75d0*/  BRA `(.L_x_26371) ;  /* 0x0000000400407947 */ /* 0x000fea0003800000 */
.L_x_26378:
        /* <DEDUP_REMOVED lines=11> */
.L_x_26391:
[----:B------:R-:W-:Y:S01]  /*7690*/  HADD2.F32 R24, -RZ, R24.H0_H0 ;  /* 0x20000018ff187230 */ /* 0x000fe20000004100 */
[----:B------:R-:W-:-:S04]  /*76a0*/  CS2R R6, SRZ ;  /* 0x0000000000067805 */ /* 0x000fc8000001ff00 */
[----:B------:R-:W-:-:S06]  /*76b0*/  FMUL.FTZ R4, R24, 1 ;  /* 0x3f80000018047820 */ /* 0x000fcc0000410000 */
[----:B------:R-:W0:Y:S02]  /*76c0*/  F2F.F64.F32 R4, R4 ;  /* 0x0000000400047310 */ /* 0x000e240000201800 */
[----:B0-----:R0:W-:Y:S01]  /*76d0*/  STG.E.128 desc[UR36][R2.64], R4 ;  /* 0x0000000402007986 */ /* 0x0011e2000c101d24 */
[----:B------:R-:W-:Y:S05]  /*76e0*/  BRA `(.L_x_26371) ;  /* 0x0000000000fc7947 */ /* 0x000fea0003800000 */
.L_x_26390:
[----:B------:R-:W-:-:S13]  /*76f0*/  ISETP.NE.AND P0, PT, R0, 0xf, PT ;  /* 0x0000000f0000780c */ /* 0x000fda0003f05270 */
[----:B------:R-:W-:Y:S05]  /*7700*/  @!P0 BRA `(.L_x_26392) ;  /* 0x0000000000e88947 */ /* 0x000fea0003800000 */
[----:B------:R-:W-:-:S13]  /*7710*/  ISETP.NE.AND P0, PT, R0, 0x17, PT ;  /* 0x000000170000780c */ /* 0x000fda0003f05270 */
[----:B------:R-:W-:Y:S05]  /*7720*/  @!P0 BRA `(.L_x_26393) ;  /* 0x0000000000908947 */ /* 0x000fea0003800000 */
[----:B------:R-:W-:-:S13]  /*7730*/  ISETP.NE.AND P0, PT, R0, 0x18, PT ;  /* 0x000000180000780c */ /* 0x000fda0003f05270 */
[----:B------:R-:W-:Y:S05]  /*7740*/  @!P0 BRA `(.L_x_26394) ;  /* 0x0000000000448947 */ /* 0x000fea0003800000 */
.L_x_26370:
        /* <DEDUP_REMOVED lines=16> */
.L_x_26395:
[----:B------:R-:W-:Y:S05]  /*7850*/  BRA `(.L_x_26371) ;  /* 0x0000000000a07947 */ /* 0x000fea0003800000 */
.L_x_26394:
        /* <DEDUP_REMOVED lines=13> */
.L_x_26397:
[----:B------:R-:W-:Y:S05]  /*7930*/  BSYNC.RECONVERGENT B0 ;  /* 0x0000000000007941 */ /* 0x000fea0003800200 */
.L_x_26396:
[----:B------:R-:W-:-:S05]  /*7940*/  LOP3.LUT R5, R0, 0x80, R5, 0xf8, !PT ;  /* 0x0000008000057812 */ /* 0x000fca00078ef805 */
[----:B------:R0:W-:Y:S01]  /*7950*/  STG.E.U8 desc[UR36][R2.64], R5 ;  /* 0x0000000502007986 */ /* 0x0001e2000c101124 */
[----:B------:R-:W-:Y:S05]  /*7960*/  BRA `(.L_x_26371) ;  /* 0x00000000005c7947 */ /* 0x000fea0003800000 */
.L_x_26393:
        /* <DEDUP_REMOVED lines=12> */
.L_x_26399:
[----:B------:R-:W-:Y:S01]  /*7a30*/  IMAD.MOV.U32 R0, RZ, RZ, 0x7f ;  /* 0x0000007fff007424 */ /* 0x000fe200078e00ff */
[----:B------:R-:W-:-:S04]  /*7a40*/  ISETP.GT.U32.AND P0, PT, R4, 0x7f800000, PT ;  /* 0x7f8000000400780c */ /* 0x000fc80003f04070 */
[----:B------:R-:W-:-:S09]  /*7a50*/  SEL R0, R0, 0x7c, P0 ;  /* 0x0000007c00007807 */ /* 0x000fd20000000000 */
.L_x_26400:
[----:B------:R-:W-:Y:S05]  /*7a60*/  BSYNC.RECONVERGENT B0 ;  /* 0x0000000000007941 */ /* 0x000fea0003800200 */
.L_x_26398:
[----:B------:R-:W-:-:S04]  /*7a70*/  SHF.R.U32.HI R5, RZ, 0x18, R5 ;  /* 0x00000018ff057819 */ /* 0x000fc80000011605 */
[----:B------:R-:W-:-:S05]  /*7a80*/  LOP3.LUT R5, R0, 0x80, R5, 0xf8, !PT ;  /* 0x0000008000057812 */ /* 0x000fca00078ef805 */
[----:B------:R0:W-:Y:S01]  /*7a90*/  STG.E.U8 desc[UR36][R2.64], R5 ;  /* 0x0000000502007986 */ /* 0x0001e2000c101124 */
[----:B------:R-:W-:Y:S05]  /*7aa0*/  BRA `(.L_x_26371) ;  /* 0x00000000000c7947 */ /* 0x000fea0003800000 */
.L_x_26392:
[----:B------:R-:W-:-:S05]  /*7ab0*/  HADD2.F32 R0, -RZ, R24.H0_H0 ;  /* 0x20000018ff007230 */ /* 0x000fca0000004100 */
[----:B------:R-:W-:-:S05]  /*7ac0*/  F2FP.BF16.F32.PACK_AB R0, RZ, R0 ;  /* 0x00000000ff00723e */ /* 0x000fca00000010ff */
[----:B------:R0:W-:Y:S02]  /*7ad0*/  STG.E.U16 desc[UR36][R2.64], R0 ;  /* 0x0000000002007986 */ /* 0x0001e4000c101524 */
.L_x_26371:
[----:B------:R-:W-:-:S07]  /*7ae0*/  VIADD R19, R19, 0x80 ;  /* 0x0000008013137836 */ /* 0x000fce0000000000 */
.L_x_26330:
[----:B------:R-:W-:Y:S05]  /*7af0*/  BSYNC.RECONVERGENT B6 ;  /* 0x0000000000067941 */ /* 0x000fea0003800200 */
.L_x_26329:
[----:B------:R-:W-:-:S13]  /*7b00*/  ISETP.GE.AND P0, PT, R19, R17, PT ;  /* 0x000000111300720c */ /* 0x000fda0003f06270 */
[----:B------:R-:W-:Y:S05]  /*7b10*/  @P0 EXIT ;  /* 0x000000000000094d */ /* 0x000fea0003800000 */
[----:B01234-:R-:W0:Y:S01]  /*7b20*/  LDC.64 R2, c[0x0][0x388] ;  /* 0x0000e200ff027b82 */ /* 0x01fe220000000a00 */
[----:B------:R-:W1:Y:S01]  /*7b30*/  LDCU UR4, c[0x0][0x3a8] ;  /* 0x00007500ff0477ac */ /* 0x000e620008000800 */
[----:B-----5:R-:W-:Y:S01]  /*7b40*/  PRMT R0, R16, 0x9910, RZ ;  /* 0x0000991010007816 */ /* 0x020fe200000000ff */
        /* <DEDUP_REMOVED lines=18> */
.L_x_26404:
[----:B------:R-:W-:-:S06]  /*7c70*/  HADD2.F32 R5, -RZ, R23.H0_H0 ;  /* 0x20000017ff057230 */ /* 0x000fcc0000004100 */
[----:B------:R-:W0:Y:S02]  /*7c80*/  F2I.S64.TRUNC R4, R5 ;  /* 0x0000000500047311 */ /* 0x000e24000020d900 */
[----:B0-----:R-:W-:Y:S01]  /*7c90*/  STG.E.U8 desc[UR36][R2.64], R4 ;  /* 0x0000000402007986 */ /* 0x001fe2000c101124 */
[----:B------:R-:W-:Y:S05]  /*7ca0*/  EXIT ;  /* 0x000000000000794d */ /* 0x000fea0003800000 */
.L_x_26403:
        /* <DEDUP_REMOVED lines=10> */
.L_x_26407:
[----:B------:R-:W-:-:S06]  /*7d50*/  HADD2.F32 R23, -RZ, R23.H0_H0 ;  /* 0x20000017ff177230 */ /* 0x000fcc0000004100 */
[----:B------:R-:W0:Y:S02]  /*7d60*/  F2I.FTZ.TRUNC.NTZ R23, R23 ;  /* 0x0000001700177305 */ /* 0x000e24000021f100 */
[----:B0-----:R-:W-:Y:S01]  /*7d70*/  STG.E desc[UR36][R2.64], R23 ;  /* 0x0000001702007986 */ /* 0x001fe2000c101924 */
[----:B------:R-:W-:Y:S05]  /*7d80*/  EXIT ;  /* 0x000000000000794d */ /* 0x000fea0003800000 */
.L_x_26406:
[----:B------:R-:W-:-:S06]  /*7d90*/  HADD2.F32 R23, -RZ, R23.H0_H0 ;  /* 0x20000017ff177230 */ /* 0x000fcc0000004100 */
[----:B------:R-:W0:Y:S02]  /*7da0*/  F2I.FTZ.TRUNC.NTZ R23, R23 ;  /* 0x0000001700177305 */ /* 0x000e24000021f100 */
[----:B0-----:R-:W-:Y:S01]  /*7db0*/  STG.E.U16 desc[UR36][R2.64], R23 ;  /* 0x0000001702007986 */ /* 0x001fe2000c101524 */
[----:B------:R-:W-:Y:S05]  /*7dc0*/  EXIT ;  /* 0x000000000000794d */ /* 0x000fea0003800000 */
.L_x_26402:
        /* <DEDUP_REMOVED lines=9> */
.L_x_26409:
[----:B------:R-:W-:Y:S01]  /*7e60*/  STG.E.U16 desc[UR36][R2.64], R23 ;  /* 0x0000001702007986 */ /* 0x000fe2000c101524 */
[----:B------:R-:W-:Y:S05]  /*7e70*/  EXIT ;  /* 0x000000000000794d */ /* 0x000fea0003800000 */
.L_x_26408:
        /* <DEDUP_REMOVED lines=10> */
.L_x_26411:
[----:B------:R-:W-:-:S05]  /*7f20*/  HADD2.F32 R0, -RZ, R23.H0_H0 ;  /* 0x20000017ff007230 */ /* 0x000fca0000004100 */
[----:B------:R-:W-:-:S04]  /*7f30*/  F2FP.F16.F32.PACK_AB R0, RZ, R0 ;  /* 0x00000000ff00723e */ /* 0x000fc800000000ff */
[----:B------:R-:W-:-:S05]  /*7f40*/  PRMT R0, R0, 0x5410, RZ ;  /* 0x0000541000007816 */ /* 0x000fca00000000ff */
[----:B------:R-:W-:Y:S01]  /*7f50*/  STG.E desc[UR36][R2.64], R0 ;  /* 0x0000000002007986 */ /* 0x000fe2000c101924 */
[----:B------:R-:W-:Y:S05]  /*7f60*/  EXIT ;  /* 0x000000000000794d */ /* 0x000fea0003800000 */
.L_x_26410:
[----:B------:R-:W-:-:S05]  /*7f70*/  HADD2.F32 R4, -RZ, R23.H0_H0 ;  /* 0x20000017ff047230 */ /* 0x000fca0000004100 */
[----:B------:R-:W-:-:S06]  /*7f80*/  FMUL.FTZ R4, R4, 1 ;  /* 0x3f80000004047820 */ /* 0x000fcc0000410000 */
[----:B------:R-:W0:Y:S02]  /*7f90*/  F2F.F64.F32 R4, R4 ;  /* 0x0000000400047310 */ /* 0x000e240000201800 */
[----:B0-----:R-:W-:Y:S01]  /*7fa0*/  STG.E.64 desc[UR36][R2.64], R4 ;  /* 0x0000000402007986 */ /* 0x001fe2000c101b24 */
[----:B------:R-:W-:Y:S05]  /*7fb0*/  EXIT ;  /* 0x000000000000794d */ /* 0x000fea0003800000 */
.L_x_26401:
        /* <DEDUP_REMOVED lines=14> */
.L_x_26415:
        /* <DEDUP_REMOVED lines=18> */
.L_x_26418:
[----:B------:R-:W-:-:S04]  /*81c0*/  SHF.R.U32.HI R5, RZ, 0x18, R5 ;  /* 0x00000018ff057819 */ /* 0x000fc80000011605 */
[----:B------:R-:W-:-:S07]  /*81d0*/  LOP3.LUT R0, R0, 0x80, R5, 0xf8, !PT ;  /* 0x0000008000007812 */ /* 0x000fce00078ef805 */
.L_x_26417:
[----:B------:R-:W-:Y:S05]  /*81e0*/  BSYNC.RECONVERGENT B0 ;  /* 0x0000000000007941 */ /* 0x000fea0003800200 */
.L_x_26416:
[----:B------:R-:W-:Y:S01]  /*81f0*/  STG.E.U8 desc[UR36][R2.64], R0 ;  /* 0x0000000002007986 */ /* 0x000fe2000c101124 */
[----:B------:R-:W-:Y:S05]  /*8200*/  EXIT ;  /* 0x000000000000794d */ /* 0x000fea0003800000 */
.L_x_26414:
        /* <DEDUP_REMOVED lines=18> */
.L_x_26421:
[----:B------:R-:W-:-:S04]  /*8330*/  SHF.R.U32.HI R5, RZ, 0x18, R5 ;  /* 0x00000018ff057819 */ /* 0x000fc80000011605 */
[----:B------:R-:W-:-:S07]  /*8340*/  LOP3.LUT R0, R0, 0x80, R5, 0xf8, !PT ;  /* 0x0000008000007812 */ /* 0x000fce00078ef805 */
.L_x_26420:
[----:B------:R-:W-:Y:S05]  /*8350*/  BSYNC.RECONVERGENT B0 ;  /* 0x0000000000007941 */ /* 0x000fea0003800200 */
.L_x_26419:
[----:B------:R-:W-:Y:S01]  /*8360*/  STG.E.U8 desc[UR36][R2.64], R0 ;  /* 0x0000000002007986 */ /* 0x000fe2000c101124 */
[----:B------:R-:W-:Y:S05]  /*8370*/  EXIT ;  /* 0x000000000000794d */ /* 0x000fea0003800000 */
.L_x_26413:
        /* <DEDUP_REMOVED lines=22> */
.L_x_26423:
[----:B------:R-:W-:-:S06]  /*84e0*/  HADD2.F32 R4, -RZ, R23.H0_H0 ;  /* 0x20000017ff047230 */ /* 0x000fcc0000004100 */
[----:B------:R-:W0:Y:S02]  /*84f0*/  F2I.U64.TRUNC R4, R4 ;  /* 0x0000000400047311 */ /* 0x000e24000020d800 */
[----:B0-----:R-:W-:Y:S01]  /*8500*/  STG.E.64 desc[UR36][R2.64], R4 ;  /* 0x0000000402007986 */ /* 0x001fe2000c101b24 */
[----:B------:R-:W-:Y:S05]  /*8510*/  EXIT ;  /* 0x000000000000794d */ /* 0x000fea0003800000 */
.L_x_26422:
[----:B------:R-:W-:-:S06]  /*8520*/  HADD2.F32 R23, -RZ, R23.H0_H0 ;  /* 0x20000017ff177230 */ /* 0x000fcc0000004100 */
[----:B------:R-:W0:Y:S02]  /*8530*/  F2I.FTZ.U32.TRUNC.NTZ R23, R23 ;  /* 0x0000001700177305 */ /* 0x000e24000021f000 */
[----:B0-----:R-:W-:Y:S01]  /*8540*/  STG.E desc[UR36][R2.64], R23 ;  /* 0x0000001702007986 */ /* 0x001fe2000c101924 */
[----:B------:R-:W-:Y:S05]  /*8550*/  EXIT ;  /* 0x000000000000794d */ /* 0x000fea0003800000 */
.L_x_26412:
        /* <DEDUP_REMOVED lines=11> */
.L_x_26425:
[----:B------:R-:W-:Y:S01]  /*8610*/  HADD2.F32 R23, -RZ, R23.H0_H0 ;  /* 0x20000017ff177230 */ /* 0x000fe20000004100 */
[----:B------:R-:W-:-:S04]  /*8620*/  CS2R R6, SRZ ;  /* 0x0000000000067805 */ /* 0x000fc8000001ff00 */
[----:B------:R-:W-:-:S06]  /*8630*/  FMUL.FTZ R4, R23, 1 ;  /* 0x3f80000017047820 */ /* 0x000fcc0000410000 */
[----:B------:R-:W0:Y:S02]  /*8640*/  F2F.F64.F32 R4, R4 ;  /* 0x0000000400047310 */ /* 0x000e240000201800 */
[----:B0-----:R-:W-:Y:S01]  /*8650*/  STG.E.128 desc[UR36][R2.64], R4 ;  /* 0x0000000402007986 */ /* 0x001fe2000c101d24 */
[----:B------:R-:W-:Y:S05]  /*8660*/  EXIT ;  /* 0x000000000000794d */ /* 0x000fea0003800000 */
.L_x_26424:
[----:B------:R-:W-:-:S13]  /*8670*/  ISETP.NE.AND P0, PT, R0, 0xf, PT ;  /* 0x0000000f0000780c */ /* 0x000fda0003f05270 */
[----:B------:R-:W-:Y:S05]  /*8680*/  @!P0 BRA `(.L_x_26426) ;  /* 0x0000000000e88947 */ /* 0x000fea0003800000 */
[----:B------:R-:W-:-:S13]  /*8690*/  ISETP.NE.AND P0, PT, R0, 0x17, PT ;  /* 0x000000170000780c */ /* 0x000fda0003f05270 */
[----:B------:R-:W-:Y:S05]  /*86a0*/  @!P0 BRA `(.L_x_26427) ;  /* 0x0000000000908947 */ /* 0x000fea0003800000 */
[----:B------:R-:W-:-:S13]  /*86b0*/  ISETP.NE.AND P0, PT, R0, 0x18, PT ;  /* 0x000000180000780c */ /* 0x000fda0003f05270 */
[----:B------:R-:W-:Y:S05]  /*86c0*/  @!P0 BRA `(.L_x_26428) ;  /* 0x0000000000448947 */ /* 0x000fea0003800000 */
.L_x_26405:
        /* <DEDUP_REMOVED lines=16> */
.L_x_26429:
[----:B------:R-:W-:Y:S05]  /*87d0*/  EXIT ;  /* 0x000000000000794d */ /* 0x000fea0003800000 */
.L_x_26428:
        /* <DEDUP_REMOVED lines=13> */
.L_x_26431:
[----:B------:R-:W-:Y:S05]  /*88b0*/  BSYNC.RECONVERGENT B0 ;  /* 0x0000000000007941 */ /* 0x000fea0003800200 */
.L_x_26430:
[----:B------:R-:W-:-:S05]  /*88c0*/  LOP3.LUT R5, R0, 0x80, R5, 0xf8, !PT ;  /* 0x0000008000057812 */ /* 0x000fca00078ef805 */
[----:B------:R-:W-:Y:S01]  /*88d0*/  STG.E.U8 desc[UR36][R2.64], R5 ;  /* 0x0000000502007986 */ /* 0x000fe2000c101124 */
[----:B------:R-:W-:Y:S05]  /*88e0*/  EXIT ;  /* 0x000000000000794d */ /* 0x000fea0003800000 */
.L_x_26427:
        /* <DEDUP_REMOVED lines=12> */
.L_x_26433:
[----:B------:R-:W-:Y:S01]  /*89b0*/  IMAD.MOV.U32 R0, RZ, RZ, 0x7f ;  /* 0x0000007fff007424 */ /* 0x000fe200078e00ff */
[----:B------:R-:W-:-:S04]  /*89c0*/  ISETP.GT.U32.AND P0, PT, R4, 0x7f800000, PT ;  /* 0x7f8000000400780c */ /* 0x000fc80003f04070 */
[----:B------:R-:W-:-:S09]  /*89d0*/  SEL R0, R0, 0x7c, P0 ;  /* 0x0000007c00007807 */ /* 0x000fd20000000000 */
.L_x_26434:
[----:B------:R-:W-:Y:S05]  /*89e0*/  BSYNC.RECONVERGENT B0 ;  /* 0x0000000000007941 */ /* 0x000fea0003800200 */
.L_x_26432:
[----:B------:R-:W-:-:S04]  /*89f0*/  SHF.R.U32.HI R5, RZ, 0x18, R5 ;  /* 0x00000018ff057819 */ /* 0x000fc80000011605 */
[----:B------:R-:W-:-:S05]  /*8a00*/  LOP3.LUT R5, R0, 0x80, R5, 0xf8, !PT ;  /* 0x0000008000057812 */ /* 0x000fca00078ef805 */
[----:B------:R-:W-:Y:S01]  /*8a10*/  STG.E.U8 desc[UR36][R2.64], R5 ;  /* 0x0000000502007986 */ /* 0x000fe2000c101124 */
[----:B------:R-:W-:Y:S05]  /*8a20*/  EXIT ;  /* 0x000000000000794d */ /* 0x000fea0003800000 */
.L_x_26426:
[----:B------:R-:W-:-:S05]  /*8a30*/  HADD2.F32 R0, -RZ, R23.H0_H0 ;  /* 0x20000017ff007230 */ /* 0x000fca0000004100 */
[----:B------:R-:W-:-:S05]  /*8a40*/  F2FP.BF16.F32.PACK_AB R0, RZ, R0 ;  /* 0x00000000ff00723e */ /* 0x000fca00000010ff */
[----:B------:R-:W-:Y:S01]  /*8a50*/  STG.E.U16 desc[UR36][R2.64], R0 ;  /* 0x0000000002007986 */ /* 0x000fe2000c101524 */
[----:B------:R-:W-:Y:S05]  /*8a60*/  EXIT ;  /* 0x000000000000794d */ /* 0x000fea0003800000 */
.L_x_26435:
        /* <DEDUP_REMOVED lines=9> */
.L_x_37252:


//--------------------- .text._ZN2at6native18elementwise_kernelILi128ELi4EZNS0_22gpu_kernel_impl_nocastIZZZNS0_17expm1_kernel_cudaERNS_18TensorIteratorBaseEENKUlvE_clEvENKUlvE4_clEvEUlN3c104HalfEE_EEvS4_RKT_EUliE_EEviT1_ --------------------------
	.section	.text._ZN2at6native18elementwise_kernelILi128ELi4EZNS0_22gpu_kernel_impl_nocastIZZZNS0_17expm1_kernel_cudaERNS_18TensorIteratorBaseEENKUlvE_clEvENKUlvE4_clEvEUlN3c104HalfEE_EEvS4_RKT_EUliE_EEviT1_,"ax",@progbits
	.align	128
        .global         _ZN2at6native18elementwise_kernelILi128ELi4EZNS0_22gpu_kernel_impl_nocastIZZZNS0_17expm1_kernel_cudaERNS_18TensorIteratorBaseEENKUlvE_clEvENKUlvE4_clEvEUlN3c104HalfEE_EEvS4_RKT_EUliE_EEviT1_
        .type           _ZN2at6native18elementwise_kernelILi128ELi4EZNS0_22gpu_kernel_impl_nocastIZZZNS0_17expm1_kernel_cudaERNS_18TensorIteratorBaseEENKUlvE_clEvENKUlvE4_clEvEUlN3c104HalfEE_EEvS4_RKT_EUliE_EEviT1_,@function
        .size           _ZN2at6native18elementwise_kernelILi128ELi4EZNS0_22gpu_kernel_impl_nocastIZZZNS0_17expm1_kernel_cudaERNS_18TensorIteratorBaseEENKUlvE_clEvENKUlvE4_clEvEUlN3c104HalfEE_EEvS4_RKT_EUliE_EEviT1_,(.L_x_37253 - _ZN2at6native18elementwise_kernelILi128ELi4EZNS0_22gpu_kernel_impl_nocastIZZZNS0_17expm1_kernel_cudaERNS_18TensorIteratorBaseEENKUlvE_clEvENKUlvE4_clEvEUlN3c104HalfEE_EEvS4_RKT_EUliE_EEviT1_)
        .other          _ZN2at6native18elementwise_kernelILi128ELi4EZNS0_22gpu_kernel_impl_nocastIZZZNS0_17expm1_kernel_cudaERNS_18TensorIteratorBaseEENKUlvE_clEvENKUlvE4_clEvEUlN3c104HalfEE_EEvS4_RKT_EUliE_EEviT1_,@"STO_CUDA_ENTRY STV_DEFAULT"
_ZN2at6native18elementwise_kernelILi128ELi4EZNS0_22gpu_kernel_impl_nocastIZZZNS0_17expm1_kernel_cudaERNS_18TensorIteratorBaseEENKUlvE_clEvENKUlvE4_clEvEUlN3c104HalfEE_EEvS4_RKT_EUliE_EEviT1_:
.text._ZN2at6native18elementwise_kernelILi128ELi4EZNS0_22gpu_kernel_impl_nocastIZZZNS0_17expm1_kernel_cudaERNS_18TensorIteratorBaseEENKUlvE_clEvENKUlvE4_clEvEUlN3c104HalfEE_EEvS4_RKT_EUliE_EEviT1_:
        /* <DEDUP_REMOVED lines=15> */
[----:B0-----:R-:W2:Y:S01]  /*00f0*/  LDG.E.U16 R4, desc[UR6][R4.64] ;  /* 0x0000000604047981 */ /* 0x001ea2000c1e1500 */
[----:B------:R-:W-:Y:S01]  /*0100*/  HFMA2 R9, -RZ, RZ, 0.83837890625, -4044 ;  /* 0x3ab5ebe6ff097431 */ /* 0x000fe200000001ff */
[----:B------:R-:W-:Y:S01]  /*0110*/  IADD3 R3, PT, PT, R3, 0x80, RZ ;  /* 0x0000008003037810 */ /* 0x000fe20007ffe0ff */
[----:B--2---:R-:W-:-:S05]  /*0120*/  HADD2.F32 R0, -RZ, R4.H0_H0 ;  /* 0x20000004ff007230 */ /* 0x004fca0000004100 */
        /* <DEDUP_REMOVED lines=18> */
[----:B------:R-:W-:Y:S02]  /*0250*/  FFMA.FTZ R2, R5, R4, R2 ;  /* 0x0000000405027223 */ /* 0x000fe40000010002 */
[----:B------:R-:W0:Y:S02]  /*0260*/  LDC.64 R4, c[0x0][0x580] ;  /* 0x00016000ff047b82 */ /* 0x000e240000000a00 */
[----:B------:R-:W-:Y:S01]  /*0270*/  @!P1 FADD.FTZ R2, R2, R2 ;  /* 0x0000000202029221 */ /* 0x000fe20000010000 */
[----:B------:R-:W-:-:S04]  /*0280*/  FSETP.GT.FTZ.AND P1, PT, R7, 128, PT ;  /* 0x430000000700780b */ /* 0x000fc80003f34000 */
[----:B------:R-:W-:-:S04]  /*0290*/  FSEL R2, R2, +INF , !P1 ;  /* 0x7f80000002027808 */ /* 0x000fc80004800000 */
[----:B------:R-:W-:Y:S01]  /*02a0*/  FSEL R2, R2, -1, P2 ;  /* 0xbf80000002027808 */ /* 0x000fe20001000000 */
[----:B------:R-:W-:Y:S01]  /*02b0*/  @!P0 FADD.FTZ R2, R0, R0 ;  /* 0x0000000000028221 */ /* 0x000fe20000010000 */
[----:B------:R-:W-:-:S04]  /*02c0*/  ISETP.GE.AND P0, PT, R3, UR4, PT ;  /* 0x0000000403007c0c */ /* 0x000fc8000bf06270 */
[----:B------:R-:W-:-:S05]  /*02d0*/  F2FP.F16.F32.PACK_AB R2, RZ, R2 ;  /* 0x00000002ff02723e */ /* 0x000fca00000000ff */
[----:B0-----:R0:W-:Y:S04]  /*02e0*/  STG.E.U16 desc[UR6][R4.64], R2 ;  /* 0x0000000204007986 */ /* 0x0011e8000c101506 */
[----:B------:R-:W-:Y:S05]  /*02f0*/  @P0 BREAK.RELIABLE B1 ;  /* 0x0000000000010942 */ /* 0x000fea0003800100 */
[----:B------:R-:W-:Y:S05]  /*0300*/  @P0 BRA `(.L_x_26440) ;  /* 0x0000000400100947 */ /* 0x000fea0003800000 */
[----:B0-----:R-:W0:Y:S02]  /*0310*/  LDC.64 R4, c[0x0][0x588] ;  /* 0x00016200ff047b82 */ /* 0x001e240000000a00 */
[----:B0-----:R-:W2:Y:S01]  /*0320*/  LDG.E.U16 R4, desc[UR6][R4.64] ;  /* 0x0000000604047981 */ /* 0x001ea2000c1e1500 */
[----:B------:R-:W-:Y:S02]  /*0330*/  MOV R9, 0x3ab5ebe6 ;  /* 0x3ab5ebe600097802 */ /* 0x000fe40000000f00 */
        /* <DEDUP_REMOVED lines=26> */
[----:B------:R-:W-:-:S05]  /*04e0*/  @!P0 FADD.FTZ R2, R0, R0 ;  /* 0x0000000000028221 */ /* 0x000fca0000010000 */
[----:B------:R-:W-:-:S05]  /*04f0*/  F2FP.F16.F32.PACK_AB R2, RZ, R2 ;  /* 0x00000002ff02723e */ /* 0x000fca00000000ff */
[----:B0-----:R0:W-:Y:S02]  /*0500*/  STG.E.U16 desc[UR6][R4.64], R2 ;  /* 0x0000000204007986 */ /* 0x0011e4000c101506 */
.L_x_26439:
[----:B------:R-:W-:-:S13]  /*0510*/  ISETP.GE.AND P0, PT, R3, UR4, PT ;  /* 0x0000000403007c0c */ /* 0x000fda000bf06270 */
[----:B------:R-:W-:Y:S05]  /*0520*/  @P0 BREAK.RELIABLE B1 ;  /* 0x0000000000010942 */ /* 0x000fea0003800100 */
[----:B------:R-:W-:Y:S05]  /*0530*/  @P0 BRA `(.L_x_26440) ;  /* 0x0000000000840947 */ /* 0x000fea0003800000 */
[----:B------:R-:W-:Y:S05]  /*0540*/  BSYNC.RELIABLE B1 ;  /* 0x0000000000017941 */ /* 0x000fea0003800100 */
.L_x_26438:
[----:B0-----:R-:W0:Y:S02]  /*0550*/  LDC.64 R4, c[0x0][0x588] ;  /* 0x00016200ff047b82 */ /* 0x001e240000000a00 */
        /* <DEDUP_REMOVED lines=31> */
.L_x_26440:
[----:B------:R-:W-:Y:S05]  /*0750*/  BSYNC.RECONVERGENT B0 ;  /* 0x0000000000007941 */ /* 0x000fea0003800200 */
.L_x_26437:
[----:B------:R-:W-:Y:S05]  /*0760*/  WARPSYNC.ALL ;  /* 0x0000000000007948 */ /* 0x000fea0003800000 */
[----:B------:R-:W-:-:S13]  /*0770*/  ISETP.GE.AND P0, PT, R3, UR4, PT ;  /* 0x0000000403007c0c */ /* 0x000fda000bf06270 */
[----:B------:R-:W-:Y:S05]  /*0780*/  @P0 EXIT ;  /* 0x000000000000094d */ /* 0x000fea0003800000 */
[----:B01----:R-:W0:Y:S02]  /*0790*/  LDC.64 R2, c[0x0][0x588] ;  /* 0x00016200ff027b82 */ /* 0x003e240000000a00 */
[----:B0-----:R-:W2:Y:S01]  /*07a0*/  LDG.E.U16 R2, desc[UR6][R2.64] ;  /* 0x0000000602027981 */ /* 0x001ea2000c1e1500 */
[----:B------:R-:W-:Y:S02]  /*07b0*/  HFMA2 R7, -RZ, RZ, 0.83837890625, -4044 ;  /* 0x3ab5ebe6ff077431 */ /* 0x000fe400000001ff */
        /* <DEDUP_REMOVED lines=27> */
[----:B0-----:R-:W-:Y:S01]  /*0970*/  STG.E.U16 desc[UR6][R2.64], R4 ;  /* 0x0000000402007986 */ /* 0x001fe2000c101506 */
[----:B------:R-:W-:Y:S05]  /*0980*/  EXIT ;  /* 0x000000000000794d */ /* 0x000fea0003800000 */
.L_x_26436:
        /* <DEDUP_REMOVED lines=306> */
.L_x_26444:
[----:B------:R-:W0:Y:S02]  /*1cb0*/  LDCU.128 UR8, c[0x0][0x580] ;  /* 0x0000b000ff0877ac */ /* 0x000e240008000c00 */
[----:B0-----:R-:W-:-:S04]  /*1cc0*/  IADD3 R6, P0, PT, R4, UR10, RZ ;  /* 0x0000000a04067c10 */ /* 0x001fc8000ff1e0ff */
[----:B------:R-:W-:-:S05]  /*1cd0*/  IADD3.X R7, PT, PT, RZ, UR11, RZ, P0, !PT ;  /* 0x0000000bff077c10 */ /* 0x000fca00087fe4ff */
[----:B------:R-:W2:Y:S01]  /*1ce0*/  LDG.E.U16 R6, desc[UR6][R6.64] ;  /* 0x0000000606067981 */ /* 0x000ea2000c1e1500 */
        /* <DEDUP_REMOVED lines=27> */
[----:B------:R-:W-:-:S04]  /*1ea0*/  IADD3 R4, P0, PT, R5, UR8, RZ ;  /* 0x0000000805047c10 */ /* 0x000fc8000ff1e0ff */
[----:B------:R-:W-:Y:S02]  /*1eb0*/  F2FP.F16.F32.PACK_AB R6, RZ, R6 ;  /* 0x00000006ff06723e */ /* 0x000fe400000000ff */
[----:B------:R-:W-:Y:S02]  /*1ec0*/  IADD3.X R5, PT, PT, RZ, UR9, RZ, P0, !PT ;  /* 0x00000009ff057c10 */ /* 0x000fe400087fe4ff */
        /* <DEDUP_REMOVED lines=302> */
.L_x_26446:
        /* <DEDUP_REMOVED lines=32> */
[----:B------:R-:W-:Y:S01]  /*33b0*/  F2FP.F16.F32.PACK_AB R6, RZ, R6 ;  /* 0x00000006ff06723e */ /* 0x000fe200000000ff */
[----:B------:R-:W-:-:S05]  /*33c0*/  IMAD.X R5, RZ, RZ, UR9, P0 ;  /* 0x00000009ff057e24 */ /* 0x000fca00080e06ff */
[----:B------:R0:W-:Y:S03]  /*33d0*/  STG.E.U16 desc[UR6][R4.64], R6 ;  /* 0x0000000604007986 */ /* 0x0001e6000c101506 */
.L_x_26443:
[----:B------:R-:W-:-:S13]  /*33e0*/  ISETP.GE.AND P0, PT, R3, UR4, PT ;  /* 0x0000000403007c0c */ /* 0x000fda000bf06270 */
[----:B------:R-:W-:Y:S05]  /*33f0*/  @P0 BREAK.RELIABLE B1 ;  /* 0x0000000000010942 */ /* 0x000fea0003800100 */
[----:B------:R-:W-:Y:S05]  /*3400*/  @P0 BRA `(.L_x_26445) ;  /* 0x0000001400380947 */ /* 0x000fea0003800000 */
[----:B------:R-:W-:Y:S05]  /*3410*/  BSYNC.RELIABLE B1 ;  /* 0x0000000000017941 */ /* 0x000fea0003800100 */
.L_x_26442:
        /* <DEDUP_REMOVED lines=298> */
.L_x_26447:
        /* <DEDUP_REMOVED lines=33> */
[----:B------:R-:W-:-:S05]  /*48d0*/  IADD3.X R5, PT, PT, RZ, UR9, RZ, P0, !PT ;  /* 0x00000009ff057c10 */ /* 0x000fca00087fe4ff */
[----:B------:R1:W-:Y:S02]  /*48e0*/  STG.E.U16 desc[UR6][R4.64], R6 ;  /* 0x0000000604007986 */ /* 0x0003e4000c101506 */
.L_x_26445:
[----:B------:R-:W-:Y:S05]  /*48f0*/  BSYNC.RECONVERGENT B0 ;  /* 0x0000000000007941 */ /* 0x000fea0003800200 */
.L_x_26441:
        /* <DEDUP_REMOVED lines=301> */
.L_x_26448:
[----:B------:R-:W0:Y:S02]  /*5bd0*/  LDCU.128 UR8, c[0x0][0x580] ;  /* 0x0000b000ff0877ac */ /* 0x000e240008000c00 */
[----:B0-----:R-:W-:-:S04]  /*5be0*/  IADD3 R4, P0, PT, R2, UR10, RZ ;  /* 0x0000000a02047c10 */ /* 0x001fc8000ff1e0ff */
[----:B------:R-:W-:-:S05]  /*5bf0*/  IADD3.X R5, PT, PT, RZ, UR11, RZ, P0, !PT ;  /* 0x0000000bff057c10 */ /* 0x000fca00087fe4ff */
[----:B------:R-:W2:Y:S01]  /*5c00*/  LDG.E.U16 R4, desc[UR6][R4.64] ;  /* 0x0000000604047981 */ /* 0x000ea2000c1e1500 */
[----:B------:R-:W-:Y:S01]  /*5c10*/  MOV R9, 0x3ab5ebe6 ;  /* 0x3ab5ebe600097802 */ /* 0x000fe20000000f00 */
        /* <DEDUP_REMOVED lines=28> */
[----:B------:R-:W-:Y:S01]  /*5de0*/  STG.E.U16 desc[UR6][R2.64], R4 ;  /* 0x0000000402007986 */ /* 0x000fe2000c101506 */
[----:B------:R-:W-:Y:S05]  /*5df0*/  EXIT ;  /* 0x000000000000794d */ /* 0x000fea0003800000 */
.L_x_26449:
        /* <DEDUP_REMOVED lines=16> */
.L_x_37253:


//--------------------- .text._ZN2at6native27unrolled_elementwise_kernelIZZZNS0_17expm1_kernel_cudaERNS_18TensorIteratorBaseEENKUlvE_clEvENKUlvE4_clEvEUlN3c104HalfEE_St5arrayIPcLm2EELi4E23TrivialOffsetCalculatorILi1EjESD_NS0_6memory15LoadWithoutCastENSE_16StoreWithoutCastEEEviT_T0_T2_T3_T4_T5_ --------------------------
	.section	.text._ZN2at6native27unrolled_elementwise_kernelIZZZNS0_17expm1_kernel_cudaERNS_18TensorIteratorBaseEENKUlvE_clEvENKUlvE4_clEvEUlN3c104HalfEE_St5arrayIPcLm2EELi4E23TrivialOffsetCalculatorILi1EjESD_NS0_6memory15LoadWithoutCastENSE_16StoreWithoutCastEEEviT_T0_T2_T3_T4_T5_,"ax",@progbits
	.align	128
        .global         _ZN2at6native27unrolled_elementwise_kernelIZZZNS0_17expm1_kernel_cudaERNS_18TensorIteratorBaseEENKUlvE_clEvENKUlvE4_clEvEUlN3c104HalfEE_St5arrayIPcLm2EELi4E23TrivialOffsetCalculatorILi1EjESD_NS0_6memory15LoadWithoutCastENSE_16StoreWithoutCastEEEviT_T0_T2_T3_T4_T5_
        .type           _ZN2at6native27unrolled_elementwise_kernelIZZZNS0_17expm1_kernel_cudaERNS_18TensorIteratorBaseEENKUlvE_clEvENKUlvE4_clEvEUlN3c104HalfEE_St5arrayIPcLm2EELi4E23TrivialOffsetCalculatorILi1EjESD_NS0_6memory15LoadWithoutCastENSE_16StoreWithoutCastEEEviT_T0_T2_T3_T4_T5_,@function
        .size           _ZN2at6native27unrolled_elementwise_kernelIZZZNS0_17expm1_kernel_cudaERNS_18TensorIteratorBaseEENKUlvE_clEvENKUlvE4_clEvEUlN3c104HalfEE_St5arrayIPcLm2EELi4E23TrivialOffsetCalculatorILi1EjESD_NS0_6memory15LoadWithoutCastENSE_16StoreWithoutCastEEEviT_T0_T2_T3_T4_T5_,(.L_x_37254 - _ZN2at6native27unrolled_elementwise_kernelIZZZNS0_17expm1_kernel_cudaERNS_18TensorIteratorBaseEENKUlvE_clEvENKUlvE4_clEvEUlN3c104HalfEE_St5arrayIPcLm2EELi4E23TrivialOffsetCalculatorILi1EjESD_NS0_6memory15LoadWithoutCastENSE_16StoreWithoutCastEEEviT_T0_T2_T3_T4_T5_)
        .other          _ZN2at6native27unrolled_elementwise_kernelIZZZNS0_17expm1_kernel_cudaERNS_18TensorIteratorBaseEENKUlvE_clEvENKUlvE4_clEvEUlN3c104HalfEE_St5arrayIPcLm2EELi4E23TrivialOffsetCalculatorILi1EjESD_NS0_6memory15LoadWithoutCastENSE_16StoreWithoutCastEEEviT_T0_T2_T3_T4_T5_,@"STO_CUDA_ENTRY STV_DEFAULT"
_ZN2at6native27unrolled_elementwise_kernelIZZZNS0_17expm1_kernel_cudaERNS_18TensorIteratorBaseEENKUlvE_clEvENKUlvE4_clEvEUlN3c104HalfEE_St5arrayIPcLm2EELi4E23TrivialOffsetCalculatorILi1EjESD_NS0_6memory15LoadWithoutCastENSE_16StoreWithoutCastEEEviT_T0_T2_T3_T4_T5_:
.text._ZN2at6native27unrolled_elementwise_kernelIZZZNS0_17expm1_kernel_cudaERNS_18TensorIteratorBaseEENKUlvE_clEvENKUlvE4_clEvEUlN3c104HalfEE_St5arrayIPcLm2EELi4E23TrivialOffsetCalculatorILi1EjESD_NS0_6memory15LoadWithoutCastENSE_16StoreWithoutCastEEEviT_T0_T2_T3_T4_T5_:
[----:B------:R-:W-:Y:S01]  /*0000*/  LDC R1, c[0x0][0x37c] ;  /* 0x0000df00ff017b82 */ /* 0x000fe20000000800 */
[----:B------:R-:W0:Y:S07]  /*0010*/  S2R R0, SR_CTAID.X ;  /* 0x0000000000007919 */ /* 0x000e2e0000002500 */
[----:B------:R-:W0:Y:S01]  /*0020*/  LDC R3, c[0x0][0x380] ;  /* 0x0000e000ff037b82 */ /* 0x000e220000000800 */
[----:B------:R-:W1:Y:S01]  /*0030*/  LDCU.64 UR4, c[0x0][0x358] ;  /* 0x00006b00ff0477ac */ /* 0x000e620008000a00 */
[----:B------:R-:W-:Y:S01]  /*0040*/  PRMT R8, RZ, 0x7610, R8 ;  /* 0x00007610ff087816 */ /* 0x000fe20000000008 */
[----:B------:R-:W2:Y:S01]  /*0050*/  S2R R7, SR_TID.X ;  /* 0x0000000000077919 */ /* 0x000ea20000002100 */
[----:B0-----:R-:W-:Y:S01]  /*0060*/  IMAD R2, R0, -0x200, R3 ;  /* 0xfffffe0000027824 */ /* 0x001fe200078e0203 */
[----:B--2---:R-:W-:-:S04]  /*0070*/  MOV R3, R7 ;  /* 0x0000000700037202 */ /* 0x004fc80000000f00 */
[----:B------:R-:W-:-:S13]  /*0080*/  ISETP.GE.AND P0, PT, R7, R2, PT ;  /* 0x000000020700720c */ /* 0x000fda0003f06270 */
[----:B------:R-:W-:Y:S01]  /*0090*/  @!P0 IADD3 R7, PT, PT, R3, 0x80, RZ ;  /* 0x0000008003078810 */ /* 0x000fe20007ffe0ff */
[----:B------:R-:W0:Y:S03]  /*00a0*/  @!P0 LDC.64 R12, c[0x0][0x390] ;  /* 0x0000e400ff0c8b82 */ /* 0x000e260000000a00 */
[----:B------:R-:W-:-:S13]  /*00b0*/  ISETP.GE.AND P1, PT, R7, R2, PT ;  /* 0x000000020700720c */ /* 0x000fda0003f26270 */
[----:B------:R-:W-:Y:S01]  /*00c0*/  @!P1 IMAD R9, R0, 0x200, R7 ;  /* 0x0000020000099824 */ /* 0x000fe200078e0207 */
[----:B------:R-:W-:Y:S01]  /*00d0*/  @!P1 IADD3 R7, PT, PT, R7, 0x80, RZ ;  /* 0x0000008007079810 */ /* 0x000fe20007ffe0ff */
[----:B------:R-:W2:Y:S03]  /*00e0*/  @!P1 LDC.64 R10, c[0x0][0x390] ;  /* 0x0000e400ff0a9b82 */ /* 0x000ea60000000a00 */
[----:B------:R-:W-:-:S13]  /*00f0*/  ISETP.GE.AND P3, PT, R7, R2, PT ;  /* 0x000000020700720c */ /* 0x000fda0003f66270 */
[----:B------:R-:W-:Y:S01]  /*0100*/  @!P3 LEA R17, R0, R7, 0x9 ;  /* 0x000000070011b211 */ /* 0x000fe200078e48ff */
[----:B------:R-:W-:Y:S01]  /*0110*/  @!P3 VIADD R7, R7, 0x80 ;  /* 0x000000800707b836 */ /* 0x000fe20000000000 */
[----:B------:R-:W3:Y:S04]  /*0120*/  @!P3 LDC.64 R4, c[0x0][0x390] ;  /* 0x0000e400ff04bb82 */ /* 0x000ee80000000a00 */
[----:B------:R-:W-:Y:S02]  /*0130*/  ISETP.GE.AND P2, PT, R7, R2, PT ;  /* 0x000000020700720c */ /* 0x000fe40003f46270 */
[----:B------:R-:W-:Y:S01]  /*0140*/  PRMT R18, RZ, 0x7610, R18 ;  /* 0x00007610ff127816 */ /* 0x000fe20000000012 */
[----:B--2---:R-:W-:-:S10]  /*0150*/  @!P1 IMAD.WIDE.U32 R10, R9, 0x2, R10 ;  /* 0x00000002090a9825 */ /* 0x004fd400078e000a */
[----:B------:R-:W2:Y:S01]  /*0160*/  @!P2 LDC.64 R14, c[0x0][0x390] ;  /* 0x0000e400ff0eab82 */ /* 0x000ea20000000a00 */
[----:B------:R-:W-:Y:S01]  /*0170*/  @!P2 LEA R7, R0, R7, 0x9 ;  /* 0x000000070007a211 */ /* 0x000fe200078e48ff */
[--C-:B---3--:R-:W-:Y:S01]  /*0180*/  @!P3 IMAD.WIDE.U32 R16, R17, 0x2, R4.reuse ;  /* 0x000000021110b825 */ /* 0x108fe200078e0004 */
[----:B------:R-:W-:Y:S01]  /*0190*/  PRMT R5, RZ, 0x7610, R5 ;  /* 0x00007610ff057816 */ /* 0x000fe20000000005 */
[----:B------:R-:W-:Y:S01]  /*01a0*/  BSSY.RECONVERGENT B0, `(.L_x_26450) ;  /* 0x000002b000007945 */ /* 0x000fe20003800200 */
[----:B------:R-:W-:Y:S01]  /*01b0*/  PRMT R4, RZ, 0x7610, R4 ;  /* 0x00007610ff047816 */ /* 0x000fe20000000004 */
[----:B------:R-:W-:Y:S01]  /*01c0*/  VIADD R9, R3, 0x100 ;  /* 0x0000010003097836 */ /* 0x000fe20000000000 */
[----:B-1----:R1:W5:Y:S04]  /*01d0*/  @!P1 LDG.E.U16 R8, desc[UR4][R10.64] ;  /* 0x000000040a089981 */ /* 0x002368000c1e1500 */
[----:B------:R3:W5:Y:S01]  /*01e0*/  @!P3 LDG.E.U16 R5, desc[UR4][R16.64] ;  /* 0x000000041005b981 */ /* 0x000762000c1e1500 */
[----:B--2---:R-:W-:-:S05]  /*01f0*/  @!P2 IMAD.WIDE.U32 R14, R7, 0x2, R14 ;  /* 0x00000002070ea825 */ /* 0x004fca00078e000e */
[----:B------:R3:W5:Y:S01]  /*0200*/  @!P2 LDG.E.U16 R4, desc[UR4][R14.64] ;  /* 0x000000040e04a981 */ /* 0x000762000c1e1500 */
[----:B------:R-:W-:-:S05]  /*0210*/  @!P0 LEA R7, R0, R3, 0x9 ;  /* 0x0000000300078211 */ /* 0x000fca00078e48ff */
[----:B0-----:R-:W-:-:S05]  /*0220*/  @!P0 IMAD.WIDE.U32 R12, R7, 0x2, R12 ;  /* 0x00000002070c8825 */ /* 0x001fca00078e000c */
[----:B------:R3:W5:Y:S01]  /*0230*/  @!P0 LDG.E.U16 R18, desc[UR4][R12.64] ;  /* 0x000000040c128981 */ /* 0x000762000c1e1500 */
[----:B------:R-:W-:-:S13]  /*0240*/  ISETP.GE.AND P0, PT, R3, R2, PT ;  /* 0x000000020300720c */ /* 0x000fda0003f06270 */
[----:B------:R-:W0:Y:S01]  /*0250*/  @!P0 LDC.64 R6, c[0x0][0x388] ;  /* 0x0000e200ff068b82 */ /* 0x000e220000000a00 */
[----:B------:R-:W-:Y:S02]  /*0260*/  ISETP.GE.AND P1, PT, R9, R2, PT ;  /* 0x000000020900720c */ /* 0x000fe40003f26270 */
[C---:B------:R-:W-:Y:S02]  /*0270*/  IADD3 R9, PT, PT, R3.reuse, 0x80, RZ ;  /* 0x0000008003097810 */ /* 0x040fe40007ffe0ff */
[----:B-1----:R-:W-:Y:S01]  /*0280*/  IADD3 R11, PT, PT, R3, 0x180, RZ ;  /* 0x00000180030b7810 */ /* 0x002fe20007ffe0ff */
[----:B---3--:R-:W-:Y:S08]  /*0290*/  @P0 BRA `(.L_x_26451) ;  /* 0x00000000006c0947 */ /* 0x008ff00003800000 */
[----:B-----5:R-:W-:Y:S02]  /*02a0*/  HADD2.F32 R18, -RZ, R18.H0_H0 ;  /* 0x20000012ff127230 */ /* 0x020fe40000004100 */
[----:B------:R-:W-:-:S03]  /*02b0*/  IMAD.MOV.U32 R15, RZ, RZ, 0x3ab5ebe6 ;  /* 0x3ab5ebe6ff0f7424 */ /* 0x000fc600078e00ff */
[C---:B------:R-:W-:Y:S01]  /*02c0*/  FMUL.FTZ R10, R18.reuse, 1.4426950216293334961 ;  /* 0x3fb8aa3b120a7820 */ /* 0x040fe20000410000 */
[C---:B------:R-:W-:Y:S02]  /*02d0*/  FSETP.GEU.FTZ.AND P2, PT, |R18|.reuse, 0.40999999642372131348, PT ;  /* 0x3ed1eb851200780b */ /* 0x040fe40003f5e200 */
[----:B------:R-:W-:-:S03]  /*02e0*/  FSETP.NEU.FTZ.AND P4, PT, R18, RZ, PT ;  /* 0x000000ff1200720b */ /* 0x000fc60003f9d000 */
[----:B------:R-:W1:Y:S02]  /*02f0*/  FRND R10, R10 ;  /* 0x0000000a000a7307 */ /* 0x000e640000201000 */
[----:B-1----:R-:W-:-:S04]  /*0300*/  FSEL R13, R10, RZ, P2 ;  /* 0x000000ff0a0d7208 */ /* 0x002fc80001000000 */
[C---:B------:R-:W-:Y:S01]  /*0310*/  FSETP.NEU.FTZ.AND P2, PT, R13.reuse, 128, PT ;  /* 0x430000000d00780b */ /* 0x040fe20003f5d000 */
[----:B------:R-:W-:-:S04]  /*0320*/  FFMA.FTZ R12, R13, -0.693145751953125, R18 ;  /* 0xbf3172000d0c7823 */ /* 0x000fc80000010012 */
[C---:B------:R-:W-:Y:S01]  /*0330*/  FFMA.FTZ R12, R13.reuse, -1.428606765330187045e-06, R12 ;  /* 0xb5bfbe8e0d0c7823 */ /* 0x040fe2000001000c */
[----:B------:R-:W-:-:S03]  /*0340*/  FSEL R13, R13, 127, P2 ;  /* 0x42fe00000d0d7808 */ /* 0x000fc60001000000 */
[C---:B------:R-:W-:Y:S01]  /*0350*/  FFMA.FTZ R15, R12.reuse, R15, 0.0083824126049876213074 ;  /* 0x3c0956630c0f7423 */ /* 0x040fe2000001000f */
[----:B------:R-:W1:Y:S01]  /*0360*/  MUFU.EX2 R14, R13 ;  /* 0x0000000d000e7308 */ /* 0x000e620000000800 */
[----:B------:R-:W-:Y:S02]  /*0370*/  FSETP.GEU.FTZ.AND P3, PT, R13, -25, PT ;  /* 0xc1c800000d00780b */ /* 0x000fe40003f7e000 */
[----:B------:R-:W-:-:S04]  /*0380*/  FFMA.FTZ R15, R12, R15, 0.041667830199003219604 ;  /* 0x3d2aabe30c0f7423 */ /* 0x000fc8000001000f */
[----:B------:R-:W-:-:S04]  /*0390*/  FFMA.FTZ R15, R12, R15, 0.16666397452354431152 ;  /* 0x3e2aa9f60c0f7423 */ /* 0x000fc8000001000f */
[----:B------:R-:W-:-:S04]  /*03a0*/  FFMA.FTZ R15, R12, R15, 0.49999994039535522461 ;  /* 0x3efffffe0c0f7423 */ /* 0x000fc8000001000f */
[----:B------:R-:W-:Y:S01]  /*03b0*/  FMUL.FTZ R15, R12, R15 ;  /* 0x0000000f0c0f7220 */ /* 0x000fe20000410000 */
[----:B-1----:R-:W-:-:S03]  /*03c0*/  FADD.FTZ R10, R14, -1 ;  /* 0xbf8000000e0a7421 */ /* 0x002fc60000010000 */
        /* <DEDUP_REMOVED lines=8> */
.L_x_26451:
[----:B------:R-:W-:Y:S05]  /*0450*/  BSYNC.RECONVERGENT B0 ;  /* 0x0000000000007941 */ /* 0x000fea0003800200 */
.L_x_26450:
[-C--:B------:R-:W-:Y:S01]  /*0460*/  ISETP.GE.AND P3, PT, R9, R2.reuse, PT ;  /* 0x000000020900720c */ /* 0x080fe20003f66270 */
[----:B------:R-:W-:Y:S01]  /*0470*/  BSSY.RECONVERGENT B0, `(.L_x_26452) ;  /* 0x0000020000007945 */ /* 0x000fe20003800200 */
[----:B------:R-:W-:Y:S02]  /*0480*/  ISETP.GE.AND P2, PT, R11, R2, PT ;  /* 0x000000020b00720c */ /* 0x000fe40003f46270 */
[----:B------:R-:W-:Y:S02]  /*0490*/  @!P0 LEA R11, R0, R3, 0x9 ;  /* 0x00000003000b8211 */ /* 0x000fe400078e48ff */
[----:B------:R-:W-:-:S07]  /*04a0*/  @!P0 MOV R3, R9 ;  /* 0x0000000900038202 */ /* 0x000fce0000000f00 */
[----:B------:R-:W-:Y:S05]  /*04b0*/  @P3 BRA `(.L_x_26453) ;  /* 0x00000000006c3947 */ /* 0x000fea0003800000 */
[----:B-----5:R-:W-:Y:S02]  /*04c0*/  HADD2.F32 R8, -RZ, R8.H0_H0 ;  /* 0x20000008ff087230 */ /* 0x020fe40000004100 */
[----:B------:R-:W-:-:S03]  /*04d0*/  IMAD.MOV.U32 R15, RZ, RZ, 0x3ab5ebe6 ;  /* 0x3ab5ebe6ff0f7424 */ /* 0x000fc600078e00ff */
[C---:B------:R-:W-:Y:S01]  /*04e0*/  FMUL.FTZ R9, R8.reuse, 1.4426950216293334961 ;  /* 0x3fb8aa3b08097820 */ /* 0x040fe20000410000 */
[----:B------:R-:W-:-:S05]  /*04f0*/  FSETP.GEU.FTZ.AND P3, PT, |R8|, 0.40999999642372131348, PT ;  /* 0x3ed1eb850800780b */ /* 0x000fca0003f7e200 */
[----:B------:R-:W1:Y:S02]  /*0500*/  FRND R9, R9 ;  /* 0x0000000900097307 */ /* 0x000e640000201000 */
[----:B-1----:R-:W-:Y:S02]  /*0510*/  FSEL R13, R9, RZ, P3 ;  /* 0x000000ff090d7208 */ /* 0x002fe40001800000 */
[----:B------:R-:W-:Y:S02]  /*0520*/  FSETP.NEU.FTZ.AND P3, PT, R8, RZ, PT ;  /* 0x000000ff0800720b */ /* 0x000fe40003f7d000 */
        /* <DEDUP_REMOVED lines=20> */
.L_x_26453:
[----:B------:R-:W-:Y:S05]  /*0670*/  BSYNC.RECONVERGENT B0 ;  /* 0x0000000000007941 */ /* 0x000fea0003800200 */
.L_x_26452:
[----:B------:R-:W-:Y:S01]  /*0680*/  BSSY.RECONVERGENT B0, `(.L_x_26454) ;  /* 0x000001f000007945 */ /* 0x000fe20003800200 */
[----:B------:R-:W-:Y:S01]  /*0690*/  ISETP.GE.AND P3, PT, R3, R2, PT ;  /* 0x000000020300720c */ /* 0x000fe20003f66270 */
[----:B0-----:R-:W-:Y:S02]  /*06a0*/  @!P0 IMAD.WIDE.U32 R6, R11, 0x2, R6 ;  /* 0x000000020b068825 */ /* 0x001fe400078e0006 */
[----:B------:R-:W-:Y:S10]  /*06b0*/  @P1 BRA `(.L_x_26455) ;  /* 0x00000000006c1947 */ /* 0x000ff40003800000 */
[----:B-----5:R-:W-:Y:S02]  /*06c0*/  HADD2.F32 R5, -RZ, R5.H0_H0 ;  /* 0x20000005ff057230 */ /* 0x020fe40000004100 */
[----:B------:R-:W-:-:S03]  /*06d0*/  HFMA2 R14, -RZ, RZ, 0.83837890625, -4044 ;  /* 0x3ab5ebe6ff0e7431 */ /* 0x000fc600000001ff */
        /* <DEDUP_REMOVED lines=25> */
.L_x_26455:
[----:B------:R-:W-:Y:S05]  /*0870*/  BSYNC.RECONVERGENT B0 ;  /* 0x0000000000007941 */ /* 0x000fea0003800200 */
.L_x_26454:
[----:B------:R-:W-:Y:S04]  /*0880*/  BSSY.RECONVERGENT B0, `(.L_x_26456) ;  /* 0x000001d000007945 */ /* 0x000fe80003800200 */
[----:B------:R-:W-:Y:S05]  /*0890*/  @P2 BRA `(.L_x_26457) ;  /* 0x00000000006c2947 */ /* 0x000fea0003800000 */
[----:B-----5:R-:W-:Y:S01]  /*08a0*/  HADD2.F32 R4, -RZ, R4.H0_H0 ;  /* 0x20000004ff047230 */ /* 0x020fe20000004100 */
[----:B------:R-:W-:-:S04]  /*08b0*/  MOV R13, 0x3ab5ebe6 ;  /* 0x3ab5ebe6000d7802 */ /* 0x000fc80000000f00 */
        /* <DEDUP_REMOVED lines=25> */
.L_x_26457:
[----:B------:R-:W-:Y:S05]  /*0a50*/  BSYNC.RECONVERGENT B0 ;  /* 0x0000000000007941 */ /* 0x000fea0003800200 */
.L_x_26456:
[----:B------:R0:W-:Y:S01]  /*0a60*/  @!P0 STG.E.U16 desc[UR4][R6.64], R10 ;  /* 0x0000000a06008986 */ /* 0x0001e2000c101504 */
[----:B------:R-:W-:Y:S04]  /*0a70*/  BSSY.RECONVERGENT B0, `(.L_x_26458) ;  /* 0x000000d000007945 */ /* 0x000fe80003800200 */
[----:B------:R-:W-:Y:S05]  /*0a80*/  @P3 BRA `(.L_x_26459) ;  /* 0x00000000002c3947 */ /* 0x000fea0003800000 */
[----:B0-----:R-:W0:Y:S01]  /*0a90*/  LDC.64 R6, c[0x0][0x388] ;  /* 0x0000e200ff067b82 */ /* 0x001e220000000a00 */
[----:B------:R-:W-:Y:S01]  /*0aa0*/  LEA R9, R0, R3, 0x9 ;  /* 0x0000000300097211 */ /* 0x000fe200078e48ff */
[----:B------:R-:W-:Y:S01]  /*0ab0*/  VIADD R3, R3, 0x80 ;  /* 0x0000008003037836 */ /* 0x000fe20000000000 */
[----:B-----5:R-:W-:-:S04]  /*0ac0*/  PRMT R4, R8, 0x7610, R4 ;  /* 0x0000761008047816 */ /* 0x020fc80000000004 */
[----:B------:R-:W-:-:S13]  /*0ad0*/  ISETP.GE.AND P0, PT, R3, R2, PT ;  /* 0x000000020300720c */ /* 0x000fda0003f06270 */
[----:B------:R-:W-:Y:S02]  /*0ae0*/  @!P0 LEA R11, R0, R3, 0x9 ;  /* 0x00000003000b8211 */ /* 0x000fe400078e48ff */
[----:B------:R-:W-:Y:S01]  /*0af0*/  @!P0 IADD3 R3, PT, PT, R3, 0x80, RZ ;  /* 0x0000008003038810 */ /* 0x000fe20007ffe0ff */
[----:B0-----:R-:W-:-:S04]  /*0b00*/  IMAD.WIDE.U32 R8, R9, 0x2, R6 ;  /* 0x0000000209087825 */ /* 0x001fc800078e0006 */
[----:B------:R-:W-:Y:S01]  /*0b10*/  @!P0 IMAD.WIDE.U32 R6, R11, 0x2, R6 ;  /* 0x000000020b068825 */ /* 0x000fe200078e0006 */
[----:B------:R1:W-:Y:S04]  /*0b20*/  STG.E.U16 desc[UR4][R8.64], R4 ;  /* 0x0000000408007986 */ /* 0x0003e8000c101504 */
[----:B------:R1:W-:Y:S02]  /*0b30*/  @!P0 STG.E.U16 desc[UR4][R6.64], R5 ;  /* 0x0000000506008986 */ /* 0x0003e4000c101504 */
.L_x_26459:
[----:B------:R-:W-:Y:S05]  /*0b40*/  BSYNC.RECONVERGENT B0 ;  /* 0x0000000000007941 */ /* 0x000fea0003800200 */
.L_x_26458:
[----:B------:R-:W-:-:S13]  /*0b50*/  ISETP.GE.AND P0, PT, R3, R2, PT ;  /* 0x000000020300720c */ /* 0x000fda0003f06270 */
[----:B------:R-:W-:Y:S05]  /*0b60*/  @P0 EXIT ;  /* 0x000000000000094d */ /* 0x000fea0003800000 */
[----:B-1---5:R-:W1:Y:S01]  /*0b70*/  LDC.64 R4, c[0x0][0x388] ;  /* 0x0000e200ff047b82 */ /* 0x022e620000000a00 */
[----:B------:R-:W-:-:S05]  /*0b80*/  LEA R3, R0, R3, 0x9 ;  /* 0x0000000300037211 */ /* 0x000fca00078e48ff */
[----:B-1----:R-:W-:-:S05]  /*0b90*/  IMAD.WIDE.U32 R2, R3, 0x2, R4 ;  /* 0x0000000203027825 */ /* 0x002fca00078e0004 */
[----:B------:R-:W-:Y:S01]  /*0ba0*/  STG.E.U16 desc[UR4][R2.64], R13 ;  /* 0x0000000d02007986 */ /* 0x000fe2000c101504 */
[----:B------:R-:W-:Y:S05]  /*0bb0*/  EXIT ;  /* 0x000000000000794d */ /* 0x000fea0003800000 */
.L_x_26460:
        /* <DEDUP_REMOVED lines=12> */
.L_x_37254:


//--------------------- .text._ZN2at6native29vectorized_elementwise_kernelILi2EZZZNS0_17expm1_kernel_cudaERNS_18TensorIteratorBaseEENKUlvE_clEvENKUlvE4_clEvEUlN3c104HalfEE_St5arrayIPcLm2EEEEviT0_T1_ --------------------------
	.section	.text._ZN2at6native29vectorized_elementwise_kernelILi2EZZZNS0_17expm1_kernel_cudaERNS_18TensorIteratorBaseEENKUlvE_clEvENKUlvE4_clEvEUlN3c104HalfEE_St5arrayIPcLm2EEEEviT0_T1_,"ax",@progbits
	.align	128
        .global         _ZN2at6native29vectorized_elementwise_kernelILi2EZZZNS0_17expm1_kernel_cudaERNS_18TensorIteratorBaseEENKUlvE_clEvENKUlvE4_clEvEUlN3c104HalfEE_St5arrayIPcLm2EEEEviT0_T1_
        .type           _ZN2at6native29vectorized_elementwise_kernelILi2EZZZNS0_17expm1_kernel_cudaERNS_18TensorIteratorBaseEENKUlvE_clEvENKUlvE4_clEvEUlN3c104HalfEE_St5arrayIPcLm2EEEEviT0_T1_,@function
        .size           _ZN2at6native29vectorized_elementwise_kernelILi2EZZZNS0_17expm1_kernel_cudaERNS_18TensorIteratorBaseEENKUlvE_clEvENKUlvE4_clEvEUlN3c104HalfEE_St5arrayIPcLm2EEEEviT0_T1_,(.L_x_37255 - _ZN2at6native29vectorized_elementwise_kernelILi2EZZZNS0_17expm1_kernel_cudaERNS_18TensorIteratorBaseEENKUlvE_clEvENKUlvE4_clEvEUlN3c104HalfEE_St5arrayIPcLm2EEEEviT0_T1_)
        .other          _ZN2at6native29vectorized_elementwise_kernelILi2EZZZNS0_17expm1_kernel_cudaERNS_18TensorIteratorBaseEENKUlvE_clEvENKUlvE4_clEvEUlN3c104HalfEE_St5arrayIPcLm2EEEEviT0_T1_,@"STO_CUDA_ENTRY STV_DEFAULT"
_ZN2at6native29vectorized_elementwise_kernelILi2EZZZNS0_17expm1_kernel_cudaERNS_18TensorIteratorBaseEENKUlvE_clEvENKUlvE4_clEvEUlN3c104HalfEE_St5arrayIPcLm2EEEEviT0_T1_:
.text._ZN2at6native29vectorized_elementwise_kernelILi2EZZZNS0_17expm1_kernel_cudaERNS_18TensorIteratorBaseEENKUlvE_clEvENKUlvE4_clEvEUlN3c104HalfEE_St5arrayIPcLm2EEEEviT0_T1_:
[----:B------:R-:W-:Y:S01]  /*0000*/  LDC R1, c[0x0][0x37c] ;  /* 0x0000df00ff017b82 */ /* 0x000fe20000000800 */
[----:B------:R-:W0:Y:S01]  /*0010*/  S2R R10, SR_CTAID.X ;  /* 0x00000000000a7919 */ /* 0x000e220000002500 */
[----:B------:R-:W1:Y:S01]  /*0020*/  LDCU UR6, c[0x0][0x380] ;  /* 0x00007000ff0677ac */ /* 0x000e620008000800 */
[----:B------:R-:W2:Y:S01]  /*0030*/  LDCU.64 UR4, c[0x0][0x358] ;  /* 0x00006b00ff0477ac */ /* 0x000ea20008000a00 */
[----:B0-----:R-:W-:-:S04]  /*0040*/  SHF.L.U32 R10, R10, 0xa, RZ ;  /* 0x0000000a0a0a7819 */ /* 0x001fc800000006ff */
[----:B-1----:R-:W-:-:S04]  /*0050*/  IADD3 R8, PT, PT, -R10, UR6, RZ ;  /* 0x000000060a087c10 */ /* 0x002fc8000fffe1ff */
[----:B------:R-:W-:-:S13]  /*0060*/  ISETP.GT.U32.AND P0, PT, R8, 0x3ff, PT ;  /* 0x000003ff0800780c */ /* 0x000fda0003f04070 */
[----:B--2---:R-:W-:Y:S05]  /*0070*/  @P0 BRA `(.L_x_26461) ;  /* 0x0000001400cc0947 */ /* 0x004fea0003800000 */
[----:B------:R-:W0:Y:S01]  /*0080*/  S2R R25, SR_TID.X ;  /* 0x0000000000197919 */ /* 0x000e220000002100 */
[----:B------:R-:W-:Y:S02]  /*0090*/  PRMT R6, RZ, 0x7610, R6 ;  /* 0x00007610ff067816 */ /* 0x000fe40000000006 */
[----:B0-----:R-:W-:Y:S02]  /*00a0*/  ISETP.GE.U32.AND P0, PT, R25, R8, PT ;  /* 0x000000081900720c */ /* 0x001fe40003f06070 */
[----:B------:R-:W-:-:S11]  /*00b0*/  MOV R7, R25 ;  /* 0x0000001900077202 */ /* 0x000fd60000000f00 */
[----:B------:R-:W-:-:S04]  /*00c0*/  @!P0 IADD3 R25, PT, PT, R7, 0x80, RZ ;  /* 0x0000008007198810 */ /* 0x000fc80007ffe0ff */
[----:B------:R-:W-:-:S13]  /*00d0*/  ISETP.GE.U32.AND P6, PT, R25, R8, PT ;  /* 0x000000081900720c */ /* 0x000fda0003fc6070 */
[----:B------:R-:W-:Y:S01]  /*00e0*/  @!P6 IADD3 R3, PT, PT, R10, R25, RZ ;  /* 0x000000190a03e210 */ /* 0x000fe20007ffe0ff */
[----:B------:R-:W0:Y:S01]  /*00f0*/  @!P6 LDC.64 R26, c[0x0][0x390] ;  /* 0x0000e400ff1aeb82 */ /* 0x000e220000000a00 */
[----:B------:R-:W-:-:S04]  /*0100*/  @!P6 IADD3 R25, PT, PT, R25, 0x80, RZ ;  /* 0x000000801919e810 */ /* 0x000fc80007ffe0ff */
[----:B------:R-:W-:-:S13]  /*0110*/  ISETP.GE.U32.AND P5, PT, R25, R8, PT ;  /* 0x000000081900720c */ /* 0x000fda0003fa6070 */
[----:B------:R-:W-:Y:S01]  /*0120*/  @!P5 IADD3 R29, PT, PT, R10, R25, RZ ;  /* 0x000000190a1dd210 */ /* 0x000fe20007ffe0ff */
[----:B------:R-:W1:Y:S01]  /*0130*/  @!P5 LDC.64 R20, c[0x0][0x390] ;  /* 0x0000e400ff14db82 */ /* 0x000e620000000a00 */
[----:B------:R-:W-:-:S04]  /*0140*/  @!P5 IADD3 R25, PT, PT, R25, 0x80, RZ ;  /* 0x000000801919d810 */ /* 0x000fc80007ffe0ff */
[----:B------:R-:W-:Y:S01]  /*0150*/  ISETP.GE.U32.AND P4, PT, R25, R8, PT ;  /* 0x000000081900720c */ /* 0x000fe20003f86070 */
[----:B0-----:R-:W-:-:S05]  /*0160*/  @!P6 IMAD.WIDE.U32 R26, R3, 0x2, R26 ;  /* 0x00000002031ae825 */ /* 0x001fca00078e001a */
[----:B------:R-:W5:Y:S07]  /*0170*/  @!P6 LDG.E.U16 R6, desc[UR4][R26.64] ;  /* 0x000000041a06e981 */ /* 0x000f6e000c1e1500 */
[----:B------:R-:W-:Y:S01]  /*0180*/  @!P4 IADD3 R23, PT, PT, R10, R25, RZ ;  /* 0x000000190a17c210 */ /* 0x000fe20007ffe0ff */
[----:B------:R-:W0:Y:S01]  /*0190*/  @!P4 LDC.64 R2, c[0x0][0x390] ;  /* 0x0000e400ff02cb82 */ /* 0x000e220000000a00 */
[----:B------:R-:W-:-:S04]  /*01a0*/  @!P4 IADD3 R25, PT, PT, R25, 0x80, RZ ;  /* 0x000000801919c810 */ /* 0x000fc80007ffe0ff */
[----:B------:R-:W-:-:S13]  /*01b0*/  ISETP.GE.U32.AND P3, PT, R25, R8, PT ;  /* 0x000000081900720c */ /* 0x000fda0003f66070 */
[----:B------:R-:W-:Y:S01]  /*01c0*/  @!P3 IADD3 R19, PT, PT, R10, R25, RZ ;  /* 0x000000190a13b210 */ /* 0x000fe20007ffe0ff */
[----:B-1----:R-:W-:Y:S01]  /*01d0*/  @!P5 IMAD.WIDE.U32 R20, R29, 0x2, R20 ;  /* 0x000000021d14d825 */ /* 0x002fe200078e0014 */
[----:B------:R-:W-:Y:S01]  /*01e0*/  @!P3 IADD3 R25, PT, PT, R25, 0x80, RZ ;  /* 0x000000801919b810 */ /* 0x000fe20007ffe0ff */
[----:B------:R-:W1:Y:S03]  /*01f0*/  @!P3 LDC.64 R4, c[0x0][0x390] ;  /* 0x0000e400ff04bb82 */ /* 0x000e660000000a00 */
[----:B------:R-:W-:-:S13]  /*0200*/  ISETP.GE.U32.AND P2, PT, R25, R8, PT ;  /* 0x000000081900720c */ /* 0x000fda0003f46070 */
[----:B------:R-:W-:Y:S01]  /*0210*/  @!P2 IADD3 R11, PT, PT, R10, R25, RZ ;  /* 0x000000190a0ba210 */ /* 0x000fe20007ffe0ff */
[----:B------:R-:W2:Y:S01]  /*0220*/  @!P2 LDC.64 R12, c[0x0][0x390] ;  /* 0x0000e400ff0cab82 */ /* 0x000ea20000000a00 */
[----:B------:R-:W-:-:S04]  /*0230*/  @!P2 IADD3 R25, PT, PT, R25, 0x80, RZ ;  /* 0x000000801919a810 */ /* 0x000fc80007ffe0ff */
[----:B------:R-:W-:-:S13]  /*0240*/  ISETP.GE.U32.AND P1, PT, R25, R8, PT ;  /* 0x000000081900720c */ /* 0x000fda0003f26070 */
[----:B------:R-:W-:Y:S01]  /*0250*/  @!P1 IADD3 R9, PT, PT, R10, R25, RZ ;  /* 0x000000190a099210 */ /* 0x000fe20007ffe0ff */
[----:B------:R-:W3:Y:S01]  /*0260*/  @!P1 LDC.64 R16, c[0x0][0x390] ;  /* 0x0000e400ff109b82 */ /* 0x000ee20000000a00 */
[----:B------:R-:W-:-:S04]  /*0270*/  @!P1 IADD3 R25, PT, PT, R25, 0x80, RZ ;  /* 0x0000008019199810 */ /* 0x000fc80007ffe0ff */
[----:B------:R-:W-:-:S13]  /*0280*/  ISETP.GE.U32.AND P6, PT, R25, R8, PT ;  /* 0x000000081900720c */ /* 0x000fda0003fc6070 */
[----:B------:R-:W4:Y:S01]  /*0290*/  @!P6 LDC.64 R14, c[0x0][0x390] ;  /* 0x0000e400ff0eeb82 */ /* 0x000f220000000a00 */
[----:B------:R-:W-:Y:S01]  /*02a0*/  @!P6 IADD3 R25, PT, PT, R10, R25, RZ ;  /* 0x000000190a19e210 */ /* 0x000fe20007ffe0ff */
[----:B--2---:R-:W-:Y:S01]  /*02b0*/  @!P2 IMAD.WIDE.U32 R12, R11, 0x2, R12 ;  /* 0x000000020b0ca825 */ /* 0x004fe200078e000c */
[----:B------:R-:W-:-:S03]  /*02c0*/  PRMT R11, RZ, 0x7610, R11 ;  /* 0x00007610ff0b7816 */ /* 0x000fc6000000000b */
[----:B---3--:R-:W-:Y:S01]  /*02d0*/  @!P1 IMAD.WIDE.U32 R16, R9, 0x2, R16 ;  /* 0x0000000209109825 */ /* 0x008fe200078e0010 */
[----:B------:R-:W-:-:S04]  /*02e0*/  PRMT R9, RZ, 0x7610, R9 ;  /* 0x00007610ff097816 */ /* 0x000fc80000000009 */
[----:B------:R-:W5:Y:S01]  /*02f0*/  @!P1 LDG.E.U16 R11, desc[UR4][R16.64] ;  /* 0x00000004100b9981 */ /* 0x000f62000c1e1500 */
[----:B----4-:R-:W-:-:S05]  /*0300*/  @!P6 IMAD.WIDE.U32 R14, R25, 0x2, R14 ;  /* 0x00000002190ee825 */ /* 0x010fca00078e000e */
[----:B------:R-:W5:Y:S01]  /*0310*/  @!P6 LDG.E.U16 R9, desc[UR4][R14.64] ;  /* 0x000000040e09e981 */ /* 0x000f62000c1e1500 */
[----:B------:R-:W-:-:S06]  /*0320*/  PRMT R0, RZ, 0x7610, R0 ;  /* 0x00007610ff007816 */ /* 0x000fcc0000000000 */
[----:B------:R2:W5:Y:S02]  /*0330*/  @!P5 LDG.E.U16 R0, desc[UR4][R20.64] ;  /* 0x000000041400d981 */ /* 0x000564000c1e1500 */
[----:B--2---:R-:W2:Y:S01]  /*0340*/  @!P0 LDC.64 R20, c[0x0][0x390] ;  /* 0x0000e400ff148b82 */ /* 0x004ea20000000a00 */
[----:B0-----:R-:W-:Y:S01]  /*0350*/  @!P4 IMAD.WIDE.U32 R2, R23, 0x2, R2 ;  /* 0x000000021702c825 */ /* 0x001fe200078e0002 */
[----:B------:R-:W-:Y:S02]  /*0360*/  @!P0 IADD3 R23, PT, PT, R10, R7, RZ ;  /* 0x000000070a178210 */ /* 0x000fe40007ffe0ff */
[----:B------:R-:W-:-:S06]  /*0370*/  PRMT R22, RZ, 0x7610, R22 ;  /* 0x00007610ff167816 */ /* 0x000fcc0000000016 */
[----:B------:R0:W5:Y:S01]  /*0380*/  @!P4 LDG.E.U16 R22, desc[UR4][R2.64] ;  /* 0x000000040216c981 */ /* 0x000162000c1e1500 */
[----:B--2---:R-:W-:Y:S01]  /*0390*/  @!P0 IMAD.WIDE.U32 R20, R23, 0x2, R20 ;  /* 0x0000000217148825 */ /* 0x004fe200078e0014 */
[----:B------:R-:W-:-:S06]  /*03a0*/  PRMT R23, RZ, 0x7610, R23 ;  /* 0x00007610ff177816 */ /* 0x000fcc0000000017 */
[----:B------:R-:W5:Y:S01]  /*03b0*/  @!P0 LDG.E.U16 R23, desc[UR4][R20.64] ;  /* 0x0000000414178981 */ /* 0x000f62000c1e1500 */
[----:B------:R-:W-:Y:S01]  /*03c0*/  ISETP.GE.U32.AND P0, PT, R7, R8, PT ;  /* 0x000000080700720c */ /* 0x000fe20003f06070 */
[----:B-1----:R-:W-:Y:S01]  /*03d0*/  @!P3 IMAD.WIDE.U32 R4, R19, 0x2, R4 ;  /* 0x000000021304b825 */ /* 0x002fe200078e0004 */
[----:B------:R-:W-:Y:S02]  /*03e0*/  PRMT R19, RZ, 0x7610, R19 ;  /* 0x00007610ff137816 */ /* 0x000fe40000000013 */
[----:B------:R-:W-:Y:S01]  /*03f0*/  PRMT R18, RZ, 0x7610, R18 ;  /* 0x00007610ff127816 */ /* 0x000fe20000000012 */
[----:B------:R-:W-:Y:S03]  /*0400*/  BSSY.RECONVERGENT B0, `(.L_x_26462) ;  /* 0x0000024000007945 */ /* 0x000fe60003800200 */
[----:B------:R1:W5:Y:S04]  /*0410*/  @!P3 LDG.E.U16 R19, desc[UR4][R4.64] ;  /* 0x000000040413b981 */ /* 0x000368000c1e1500 */
[----:B------:R2:W5:Y:S01]  /*0420*/  @!P2 LDG.E.U16 R18, desc[UR4][R12.64] ;  /* 0x000000040c12a981 */ /* 0x000562000c1e1500 */
[----:B0-----:R-:W0:Y:S01]  /*0430*/  @!P0 LDC.64 R2, c[0x0][0x388] ;  /* 0x0000e200ff028b82 */ /* 0x001e220000000a00 */
[----:B-1----:R-:W-:-:S04]  /*0440*/  IADD3 R5, PT, PT, R7, 0x100, RZ ;  /* 0x0000010007057810 */ /* 0x002fc80007ffe0ff */
[----:B------:R-:W-:Y:S02]  /*0450*/  ISETP.GE.U32.AND P2, PT, R5, R8, PT ;  /* 0x000000080500720c */ /* 0x000fe40003f46070 */
[C---:B------:R-:W-:Y:S02]  /*0460*/  IADD3 R5, PT, PT, R7.reuse, 0x80, RZ ;  /* 0x0000008007057810 */ /* 0x040fe40007ffe0ff */
[----:B--2---:R-:W-:Y:S01]  /*0470*/  IADD3 R13, PT, PT, R7, 0x180, RZ ;  /* 0x00000180070d7810 */ /* 0x004fe20007ffe0ff */
[----:B------:R-:W-:Y:S08]  /*0480*/  @P0 BRA `(.L_x_26463) ;  /* 0x00000000006c0947 */ /* 0x000ff00003800000 */
[----:B-----5:R-:W-:Y:S02]  /*0490*/  HADD2.F32 R4, -RZ, R23.H0_H0 ;  /* 0x20000017ff047230 */ /* 0x020fe40000004100 */
[----:B------:R-:W-:-:S03]  /*04a0*/  HFMA2 R17, -RZ, RZ, 0.83837890625, -4044 ;  /* 0x3ab5ebe6ff117431 */ /* 0x000fc600000001ff */
        /* <DEDUP_REMOVED lines=25> */
.L_x_26463:
[----:B------:R-:W-:Y:S05]  /*0640*/  BSYNC.RECONVERGENT B0 ;  /* 0x0000000000007941 */ /* 0x000fea0003800200 */
.L_x_26462:
[-C--:B------:R-:W-:Y:S01]  /*0650*/  ISETP.GE.U32.AND P1, PT, R5, R8.reuse, PT ;  /* 0x000000080500720c */ /* 0x080fe20003f26070 */
[----:B------:R-:W-:Y:S01]  /*0660*/  BSSY.RECONVERGENT B0, `(.L_x_26464) ;  /* 0x000001f000007945 */ /* 0x000fe20003800200 */
[----:B------:R-:W-:Y:S02]  /*0670*/  ISETP.GE.U32.AND P3, PT, R13, R8, PT ;  /* 0x000000080d00720c */ /* 0x000fe40003f66070 */
[----:B------:R-:W-:-:S09]  /*0680*/  IADD3 R13, PT, PT, R7, 0x200, RZ ;  /* 0x00000200070d7810 */ /* 0x000fd20007ffe0ff */
[----:B------:R-:W-:Y:S05]  /*0690*/  @P1 BRA `(.L_x_26465) ;  /* 0x00000000006c1947 */ /* 0x000fea0003800000 */
[----:B-----5:R-:W-:Y:S01]  /*06a0*/  HADD2.F32 R6, -RZ, R6.H0_H0 ;  /* 0x20000006ff067230 */ /* 0x020fe20000004100 */
[----:B------:R-:W-:-:S04]  /*06b0*/  MOV R17, 0x3ab5ebe6 ;  /* 0x3ab5ebe600117802 */ /* 0x000fc80000000f00 */
        /* <DEDUP_REMOVED lines=25> */
.L_x_26465:
[----:B------:R-:W-:Y:S05]  /*0850*/  BSYNC.RECONVERGENT B0 ;  /* 0x0000000000007941 */ /* 0x000fea0003800200 */
.L_x_26464:
[----:B------:R-:W-:Y:S01]  /*0860*/  BSSY.RECONVERGENT B0, `(.L_x_26466) ;  /* 0x000001f000007945 */ /* 0x000fe20003800200 */
[----:B------:R-:W-:Y:S02]  /*0870*/  ISETP.GE.U32.AND P1, PT, R13, R8, PT ;  /* 0x000000080d00720c */ /* 0x000fe40003f26070 */
[----:B------:R-:W-:Y:S01]  /*0880*/  IADD3 R13, PT, PT, R7, 0x280, RZ ;  /* 0x00000280070d7810 */ /* 0x000fe20007ffe0ff */
[----:B------:R-:W-:Y:S10]  /*0890*/  @P2 BRA `(.L_x_26467) ;  /* 0x00000000006c2947 */ /* 0x000ff40003800000 */
        /* <DEDUP_REMOVED lines=27> */
.L_x_26467:
[----:B------:R-:W-:Y:S05]  /*0a50*/  BSYNC.RECONVERGENT B0 ;  /* 0x0000000000007941 */ /* 0x000fea0003800200 */
.L_x_26466:
[----:B------:R-:W-:Y:S01]  /*0a60*/  BSSY.RECONVERGENT B0, `(.L_x_26468) ;  /* 0x000001f000007945 */ /* 0x000fe20003800200 */
[----:B------:R-:W-:Y:S02]  /*0a70*/  ISETP.GE.U32.AND P2, PT, R13, R8, PT ;  /* 0x000000080d00720c */ /* 0x000fe40003f46070 */
[----:B------:R-:W-:Y:S01]  /*0a80*/  IADD3 R13, PT, PT, R7, 0x300, RZ ;  /* 0x00000300070d7810 */ /* 0x000fe20007ffe0ff */
[----:B------:R-:W-:Y:S10]  /*0a90*/  @P3 BRA `(.L_x_26469) ;  /* 0x00000000006c3947 */ /* 0x000ff40003800000 */
        /* <DEDUP_REMOVED lines=27> */
.L_x_26469:
[----:B------:R-:W-:Y:S05]  /*0c50*/  BSYNC.RECONVERGENT B0 ;  /* 0x0000000000007941 */ /* 0x000fea0003800200 */
.L_x_26468:
        /* <DEDUP_REMOVED lines=31> */
.L_x_26471:
[----:B------:R-:W-:Y:S05]  /*0e50*/  BSYNC.RECONVERGENT B0 ;  /* 0x0000000000007941 */ /* 0x000fea0003800200 */
.L_x_26470:
[----:B------:R-:W-:Y:S01]  /*0e60*/  ISETP.GE.U32.AND P1, PT, R15, R8, PT ;  /* 0x000000080f00720c */ /* 0x000fe20003f26070 */
[----:B------:R-:W-:Y:S01]  /*0e70*/  BSSY.RECONVERGENT B0, `(.L_x_26472) ;  /* 0x000001f000007945 */ /* 0x000fe20003800200 */
[----:B------:R-:W-:-:S05]  /*0e80*/  @!P0 IADD3 R15, PT, PT, R10, R7, RZ ;  /* 0x000000070a0f8210 */ /* 0x000fca0007ffe0ff */
[----:B0-----:R-:W-:Y:S01]  /*0e90*/  @!P0 IMAD.WIDE.U32 R2, R15, 0x2, R2 ;  /* 0x000000020f028825 */ /* 0x001fe200078e0002 */
[----:B------:R-:W-:Y:S06]  /*0ea0*/  @P2 BRA `(.L_x_26473) ;  /* 0x00000000006c2947 */ /* 0x000fec0003800000 */
        /* <DEDUP_REMOVED lines=27> */
.L_x_26473:
[----:B------:R-:W-:Y:S05]  /*1060*/  BSYNC.RECONVERGENT B0 ;  /* 0x0000000000007941 */ /* 0x000fea0003800200 */
.L_x_26472:
[----:B------:R-:W-:Y:S04]  /*1070*/  BSSY.RECONVERGENT B0, `(.L_x_26474) ;  /* 0x000001d000007945 */ /* 0x000fe80003800200 */
[----:B------:R-:W-:Y:S05]  /*1080*/  @P3 BRA `(.L_x_26475) ;  /* 0x00000000006c3947 */ /* 0x000fea0003800000 */
[----:B-----5:R-:W-:Y:S02]  /*1090*/  HADD2.F32 R11, -RZ, R11.H0_H0 ;  /* 0x2000000bff0b7230 */ /* 0x020fe40000004100 */
[----:B------:R-:W-:-:S03]  /*10a0*/  HFMA2 R18, -RZ, RZ, 0.83837890625, -4044 ;  /* 0x3ab5ebe6ff127431 */ /* 0x000fc600000001ff */
        /* <DEDUP_REMOVED lines=25> */
.L_x_26475:
[----:B------:R-:W-:Y:S05]  /*1240*/  BSYNC.RECONVERGENT B0 ;  /* 0x0000000000007941 */ /* 0x000fea0003800200 */
.L_x_26474:
        /* <DEDUP_REMOVED lines=29> */
.L_x_26477:
[----:B------:R-:W-:Y:S05]  /*1420*/  BSYNC.RECONVERGENT B0 ;  /* 0x0000000000007941 */ /* 0x000fea0003800200 */
.L_x_26476:
[----:B------:R-:W-:Y:S01]  /*1430*/  @!P0 MOV R7, R5 ;  /* 0x0000000500078202 */ /* 0x000fe20000000f00 */
[----:B------:R0:W-:Y:S01]  /*1440*/  @!P0 STG.E.U16 desc[UR4][R2.64], R4 ;  /* 0x0000000402008986 */ /* 0x0001e2000c101504 */
[----:B------:R-:W-:Y:S04]  /*1450*/  BSSY.RECONVERGENT B0, `(.L_x_26478) ;  /* 0x000002d000007945 */ /* 0x000fe80003800200 */
[----:B------:R-:W-:Y:S01]  /*1460*/  BSSY.RELIABLE B1, `(.L_x_26479) ;  /* 0x0000025000017945 */ /* 0x000fe20003800100 */
[----:B------:R-:W-:-:S13]  /*1470*/  ISETP.GE.U32.AND P0, PT, R7, R8, PT ;  /* 0x000000080700720c */ /* 0x000fda0003f06070 */
[----:B0-----:R-:W-:Y:S05]  /*1480*/  @P0 BRA `(.L_x_26480) ;  /* 0x0000000000300947 */ /* 0x001fea0003800000 */
[----:B------:R-:W0:Y:S01]  /*1490*/  LDC.64 R2, c[0x0][0x388] ;  /* 0x0000e200ff027b82 */ /* 0x000e220000000a00 */
[----:B------:R-:W-:Y:S02]  /*14a0*/  IADD3 R5, PT, PT, R10, R7, RZ ;  /* 0x000000070a057210 */ /* 0x000fe40007ffe0ff */
[----:B------:R-:W-:-:S04]  /*14b0*/  IADD3 R7, PT, PT, R7, 0x80, RZ ;  /* 0x0000008007077810 */ /* 0x000fc80007ffe0ff */
[----:B------:R-:W-:Y:S01]  /*14c0*/  ISETP.GE.U32.AND P0, PT, R7, R8, PT ;  /* 0x000000080700720c */ /* 0x000fe20003f06070 */
[----:B0-----:R-:W-:-:S05]  /*14d0*/  IMAD.WIDE.U32 R2, R5, 0x2, R2 ;  /* 0x0000000205027825 */ /* 0x001fca00078e0002 */
[----:B-----5:R0:W-:Y:S07]  /*14e0*/  STG.E.U16 desc[UR4][R2.64], R6 ;  /* 0x0000000602007986 */ /* 0x0201ee000c101504 */
[----:B------:R-:W-:Y:S05]  /*14f0*/  @P0 BRA `(.L_x_26481) ;  /* 0x0000000000300947 */ /* 0x000fea0003800000 */
[----:B0-----:R-:W0:Y:S01]  /*1500*/  LDC.64 R2, c[0x0][0x388] ;  /* 0x0000e200ff027b82 */ /* 0x001e220000000a00 */
[----:B------:R-:W-:Y:S02]  /*1510*/  IADD3 R5, PT, PT, R10, R7, RZ ;  /* 0x000000070a057210 */ /* 0x000fe40007ffe0ff */
[----:B------:R-:W-:-:S03]  /*1520*/  IADD3 R7, PT, PT, R7, 0x80, RZ ;  /* 0x0000008007077810 */ /* 0x000fc60007ffe0ff */
[----:B0-----:R-:W-:-:S05]  /*1530*/  IMAD.WIDE.U32 R2, R5, 0x2, R2 ;  /* 0x0000000205027825 */ /* 0x001fca00078e0002 */
[----:B------:R0:W-:Y:S02]  /*1540*/  STG.E.U16 desc[UR4][R2.64], R0 ;  /* 0x0000000002007986 */ /* 0x0001e4000c101504 */
.L_x_26480:
[----:B------:R-:W-:-:S13]  /*1550*/  ISETP.GE.U32.AND P0, PT, R7, R8, PT ;  /* 0x000000080700720c */ /* 0x000fda0003f06070 */
[----:B------:R-:W-:Y:S05]  /*1560*/  @P0 BRA `(.L_x_26482) ;  /* 0x0000000000300947 */ /* 0x000fea0003800000 */
[----:B0-----:R-:W0:Y:S01]  /*1570*/  LDC.64 R2, c[0x0][0x388] ;  /* 0x0000e200ff027b82 */ /* 0x001e220000000a00 */
[----:B------:R-:W-:Y:S02]  /*1580*/  IADD3 R5, PT, PT, R10, R7, RZ ;  /* 0x000000070a057210 */ /* 0x000fe40007ffe0ff */
[----:B------:R-:W-:-:S03]  /*1590*/  IADD3 R7, PT, PT, R7, 0x80, RZ ;  /* 0x0000008007077810 */ /* 0x000fc60007ffe0ff */
[----:B0-----:R-:W-:-:S05]  /*15a0*/  IMAD.WIDE.U32 R2, R5, 0x2, R2 ;  /* 0x0000000205027825 */ /* 0x001fca00078e0002 */
[----:B------:R1:W-:Y:S02]  /*15b0*/  STG.E.U16 desc[UR4][R2.64], R12 ;  /* 0x0000000c02007986 */ /* 0x0003e4000c101504 */
.L_x_26481:
[----:B------:R-:W-:-:S13]  /*15c0*/  ISETP.GE.U32.AND P0, PT, R7, R8, PT ;  /* 0x000000080700720c */ /* 0x000fda0003f06070 */
[----:B------:R-:W-:Y:S05]  /*15d0*/  @P0 BRA `(.L_x_26483) ;  /* 0x0000000000340947 */ /* 0x000fea0003800000 */
[----:B01----:R-:W0:Y:S01]  /*15e0*/  LDC.64 R2, c[0x0][0x388] ;  /* 0x0000e200ff027b82 */ /* 0x003e220000000a00 */
[----:B------:R-:W-:Y:S02]  /*15f0*/  IADD3 R5, PT, PT, R10, R7, RZ ;  /* 0x000000070a057210 */ /* 0x000fe40007ffe0ff */
[----:B------:R-:W-:-:S03]  /*1600*/  IADD3 R7, PT, PT, R7, 0x80, RZ ;  /* 0x0000008007077810 */ /* 0x000fc60007ffe0ff */
[----:B0-----:R-:W-:-:S05]  /*1610*/  IMAD.WIDE.U32 R2, R5, 0x2, R2 ;  /* 0x0000000205027825 */ /* 0x001fca00078e0002 */
[----:B------:R1:W-:Y:S02]  /*1620*/  STG.E.U16 desc[UR4][R2.64], R13 ;  /* 0x0000000d02007986 */ /* 0x0003e4000c101504 */
.L_x_26482:
[----:B------:R-:W-:-:S13]  /*1630*/  ISETP.GE.U32.AND P0, PT, R7, R8, PT ;  /* 0x000000080700720c */ /* 0x000fda0003f06070 */
[----:B------:R-:W-:Y:S05]  /*1640*/  @P0 BREAK.RELIABLE B1 ;  /* 0x0000000000010942 */ /* 0x000fea0003800100 */
[----:B------:R-:W-:Y:S05]  /*1650*/  @P0 BRA `(.L_x_26484) ;  /* 0x0000000000300947 */ /* 0x000fea0003800000 */
[----:B01----:R-:W0:Y:S01]  /*1660*/  LDC.64 R2, c[0x0][0x388] ;  /* 0x0000e200ff027b82 */ /* 0x003e220000000a00 */
[----:B------:R-:W-:Y:S02]  /*1670*/  IADD3 R5, PT, PT, R10, R7, RZ ;  /* 0x000000070a057210 */ /* 0x000fe40007ffe0ff */
[----:B------:R-:W-:-:S03]  /*1680*/  IADD3 R7, PT, PT, R7, 0x80, RZ ;  /* 0x0000008007077810 */ /* 0x000fc60007ffe0ff */
[----:B0-----:R-:W-:-:S05]  /*1690*/  IMAD.WIDE.U32 R2, R5, 0x2, R2 ;  /* 0x0000000205027825 */ /* 0x001fca00078e0002 */
[----:B------:R2:W-:Y:S02]  /*16a0*/  STG.E.U16 desc[UR4][R2.64], R14 ;  /* 0x0000000e02007986 */ /* 0x0005e4000c101504 */
.L_x_26483:
[----:B------:R-:W-:Y:S05]  /*16b0*/  BSYNC.RELIABLE B1 ;  /* 0x0000000000017941 */ /* 0x000fea0003800100 */
.L_x_26479:
[----:B------:R-:W-:-:S13]  /*16c0*/  ISETP.GE.U32.AND P0, PT, R7, R8, PT ;  /* 0x000000080700720c */ /* 0x000fda0003f06070 */
[----:B012---:R-:W0:Y:S01]  /*16d0*/  @!P0 LDC.64 R2, c[0x0][0x388] ;  /* 0x0000e200ff028b82 */ /* 0x007e220000000a00 */
[----:B------:R-:W-:Y:S02]  /*16e0*/  @!P0 IADD3 R5, PT, PT, R10, R7, RZ ;  /* 0x000000070a058210 */ /* 0x000fe40007ffe0ff */
[----:B------:R-:W-:-:S03]  /*16f0*/  @!P0 IADD3 R7, PT, PT, R7, 0x80, RZ ;  /* 0x0000008007078810 */ /* 0x000fc60007ffe0ff */
[----:B0-----:R-:W-:-:S05]  /*1700*/  @!P0 IMAD.WIDE.U32 R2, R5, 0x2, R2 ;  /* 0x0000000205028825 */ /* 0x001fca00078e0002 */
[----:B-----5:R2:W-:Y:S02]  /*1710*/  @!P0 STG.E.U16 desc[UR4][R2.64], R11 ;  /* 0x0000000b02008986 */ /* 0x0205e4000c101504 */
.L_x_26484:
[----:B------:R-:W-:Y:S05]  /*1720*/  BSYNC.RECONVERGENT B0 ;  /* 0x0000000000007941 */ /* 0x000fea0003800200 */
.L_x_26478:
[----:B------:R-:W-:Y:S05]  /*1730*/  WARPSYNC.ALL ;  /* 0x0000000000007948 */ /* 0x000fea0003800000 */
[----:B------:R-:W-:-:S13]  /*1740*/  ISETP.GE.U32.AND P0, PT, R7, R8, PT ;  /* 0x000000080700720c */ /* 0x000fda0003f06070 */
[----:B------:R-:W-:Y:S05]  /*1750*/  @P0 EXIT ;  /* 0x000000000000094d */ /* 0x000fea0003800000 */
[----:B012---:R-:W0:Y:S01]  /*1760*/  LDC.64 R2, c[0x0][0x388] ;  /* 0x0000e200ff027b82 */ /* 0x007e220000000a00 */
[----:B------:R-:W-:-:S05]  /*1770*/  IADD3 R7, PT, PT, R10, R7, RZ ;  /* 0x000000070a077210 */ /* 0x000fca0007ffe0ff */
[----:B0-----:R-:W-:-:S05]  /*1780*/  IMAD.WIDE.U32 R2, R7, 0x2, R2 ;  /* 0x0000000207027825 */ /* 0x001fca00078e0002 */
[----:B-----5:R-:W-:Y:S01]  /*1790*/  STG.E.U16 desc[UR4][R2.64], R9 ;  /* 0x0000000902007986 */ /* 0x020fe2000c101504 */
[----:B------:R-:W-:Y:S05]  /*17a0*/  EXIT ;  /* 0x000000000000794d */ /* 0x000fea0003800000 */
.L_x_26461:
[----:B------:R-:W0:Y:S01]  /*17b0*/  S2R R0, SR_TID.X ;  /* 0x0000000000007919 */ /* 0x000e220000002100 */
[----:B------:R-:W1:Y:S02]  /*17c0*/  LDC.64 R2, c[0x0][0x390] ;  /* 0x0000e400ff027b82 */ /* 0x000e640000000a00 */
[----:B-1----:R-:W-:-:S04]  /*17d0*/  IMAD.WIDE.U32 R2, R10, 0x2, R2 ;  /* 0x000000020a027825 */ /* 0x002fc800078e0002 */
[----:B0-----:R-:W-:-:S05]  /*17e0*/  IMAD.WIDE.U32 R4, R0, 0x4, R2 ;  /* 0x0000000400047825 */ /* 0x001fca00078e0002 */
[----:B------:R-:W2:Y:S04]  /*17f0*/  LDG.E R12, desc[UR4][R4.64] ;  /* 0x00000004040c7981 */ /* 0x000ea8000c1e1900 */
[----:B------:R-:W3:Y:S04]  /*1800*/  LDG.E R2, desc[UR4][R4.64+0x200] ;  /* 0x0002000404027981 */ /* 0x000ee8000c1e1900 */
[----:B------:R-:W4:Y:S04]  /*1810*/  LDG.E R8, desc[UR4][R4.64+0x400] ;  /* 0x0004000404087981 */ /* 0x000f28000c1e1900 */
[----:B------:R0:W5:Y:S01]  /*1820*/  LDG.E R11, desc[UR4][R4.64+0x600] ;  /* 0x00060004040b7981 */ /* 0x000162000c1e1900 */
[----:B------:R-:W-:-:S02]  /*1830*/  HFMA2 R3, -RZ, RZ, 0.83837890625, -4044 ;  /* 0x3ab5ebe6ff037431 */ /* 0x000fc400000001ff */
[--C-:B--2---:R-:W-:Y:S02]  /*1840*/  HADD2.F32 R9, -RZ, R12.reuse.H0_H0 ;  /* 0x2000000cff097230 */ /* 0x104fe40000004100 */
[----:B------:R-:W-:-:S03]  /*1850*/  HADD2.F32 R12, -RZ, R12.H1_H1 ;  /* 0x3000000cff0c7230 */ /* 0x000fc60000004100 */
[C---:B------:R-:W-:Y:S01]  /*1860*/  FMUL.FTZ R6, R9.reuse, 1.4426950216293334961 ;  /* 0x3fb8aa3b09067820 */ /* 0x040fe20000410000 */
[----:B------:R-:W-:Y:S01]  /*1870*/  FSETP.GEU.FTZ.AND P0, PT, |R9|, 0.40999999642372131348, PT ;  /* 0x3ed1eb850900780b */ /* 0x000fe20003f1e200 */
[C---:B------:R-:W-:Y:S01]  /*1880*/  FMUL.FTZ R13, R12.reuse, 1.4426950216293334961 ;  /* 0x3fb8aa3b0c0d7820 */ /* 0x040fe20000410000 */
[----:B------:R-:W-:-:S03]  /*1890*/  FSETP.GEU.FTZ.AND P1, PT, |R12|, 0.40999999642372131348, PT ;  /* 0x3ed1eb850c00780b */ /* 0x000fc60003f3e200 */
[----:B------:R-:W1:Y:S08]  /*18a0*/  FRND R6, R6 ;  /* 0x0000000600067307 */ /* 0x000e700000201000 */
[----:B------:R-:W2:Y:S01]  /*18b0*/  FRND R13, R13 ;  /* 0x0000000d000d7307 */ /* 0x000ea20000201000 */
[----:B-1----:R-:W-:Y:S02]  /*18c0*/  FSEL R14, R6, RZ, P0 ;  /* 0x000000ff060e7208 */ /* 0x002fe40000000000 */
[----:B------:R-:W-:-:S02]  /*18d0*/  FSETP.NEU.FTZ.AND P0, PT, R9, RZ, PT ;  /* 0x000000ff0900720b */ /* 0x000fc40003f1d000 */
[C---:B------:R-:W-:Y:S01]  /*18e0*/  FSETP.NEU.FTZ.AND P2, PT, R14.reuse, 128, PT ;  /* 0x430000000e00780b */ /* 0x040fe20003f5d000 */
[C---:B------:R-:W-:Y:S01]  /*18f0*/  FFMA.FTZ R7, R14.reuse, -0.693145751953125, R9 ;  /* 0xbf3172000e077823 */ /* 0x040fe20000010009 */
[----:B--2---:R-:W-:Y:S02]  /*1900*/  FSEL R15, R13, RZ, P1 ;  /* 0x000000ff0d0f7208 */ /* 0x004fe40000800000 */
[C---:B0-----:R-:W-:Y:S01]  /*1910*/  FSEL R5, R14.reuse, 127, P2 ;  /* 0x42fe00000e057808 */ /* 0x041fe20001000000 */
[----:B------:R-:W-:Y:S01]  /*1920*/  FFMA.FTZ R14, R14, -1.428606765330187045e-06, R7 ;  /* 0xb5bfbe8e0e0e7823 */ /* 0x000fe20000010007 */
[C---:B------:R-:W-:Y:S01]  /*1930*/  FSETP.NEU.FTZ.AND P4, PT, R15.reuse, 128, PT ;  /* 0x430000000f00780b */ /* 0x040fe20003f9d000 */
[C---:B------:R-:W-:Y:S01]  /*1940*/  FFMA.FTZ R4, R15.reuse, -0.693145751953125, R12 ;  /* 0xbf3172000f047823 */ /* 0x040fe2000001000c */
[----:B------:R-:W0:Y:S01]  /*1950*/  MUFU.EX2 R7, R5 ;  /* 0x0000000500077308 */ /* 0x000e220000000800 */
[----:B------:R-:W-:Y:S01]  /*1960*/  FFMA.FTZ R13, R14, R3, 0.0083824126049876213074 ;  /* 0x3c0956630e0d7423 */ /* 0x000fe20000010003 */
[C---:B------:R-:W-:Y:S01]  /*1970*/  FSEL R6, R15.reuse, 127, P4 ;  /* 0x42fe00000f067808 */ /* 0x040fe20002000000 */
[----:B------:R-:W-:Y:S01]  /*1980*/  FFMA.FTZ R16, R15, -1.428606765330187045e-06, R4 ;  /* 0xb5bfbe8e0f107823 */ /* 0x000fe20000010004 */
[----:B---3--:R-:W-:-:S02]  /*1990*/  HADD2.F32 R4, -RZ, R2.H0_H0 ;  /* 0x20000002ff047230 */ /* 0x008fc40000004100 */
[----:B------:R-:W-:Y:S01]  /*19a0*/  FFMA.FTZ R15, R14, R13, 0.041667830199003219604 ;  /* 0x3d2aabe30e0f7423 */ /* 0x000fe2000001000d */
[----:B------:R-:W-:Y:S02]  /*19b0*/  HADD2.F32 R2, -RZ, R2.H1_H1 ;  /* 0x30000002ff027230 */ /* 0x000fe40000004100 */
[----:B------:R-:W-:Y:S01]  /*19c0*/  FFMA.FTZ R17, R16, R3, 0.0083824126049876213074 ;  /* 0x3c09566310117423 */ /* 0x000fe20000010003 */
[----:B------:R-:W1:Y:S01]  /*19d0*/  MUFU.EX2 R13, R6 ;  /* 0x00000006000d7308 */ /* 0x000e620000000800 */
[----:B------:R-:W-:Y:S01]  /*19e0*/  FFMA.FTZ R15, R14, R15, 0.16666397452354431152 ;  /* 0x3e2aa9f60e0f7423 */ /* 0x000fe2000001000f */
[----:B------:R-:W-:Y:S01]  /*19f0*/  FMUL.FTZ R18, R4, 1.4426950216293334961 ;  /* 0x3fb8aa3b04127820 */ /* 0x000fe20000410000 */
[----:B------:R-:W-:Y:S01]  /*1a00*/  FFMA.FTZ R17, R16, R17, 0.041667830199003219604 ;  /* 0x3d2aabe310117423 */ /* 0x000fe20000010011 */
[C---:B------:R-:W-:Y:S01]  /*1a10*/  FSETP.GT.FTZ.AND P3, PT, R5.reuse, 128, PT ;  /* 0x430000000500780b */ /* 0x040fe20003f74000 */
[----:B------:R-:W-:Y:S01]  /*1a20*/  FFMA.FTZ R15, R14, R15, 0.49999994039535522461 ;  /* 0x3efffffe0e0f7423 */ /* 0x000fe2000001000f */
[----:B------:R-:W-:Y:S01]  /*1a30*/  FSETP.GEU.FTZ.AND P1, PT, R5, -25, PT ;  /* 0xc1c800000500780b */ /* 0x000fe20003f3e000 */
[----:B------:R-:W-:Y:S01]  /*1a40*/  FFMA.FTZ R17, R16, R17, 0.16666397452354431152 ;  /* 0x3e2aa9f610117423 */ /* 0x000fe20000010011 */
[----:B------:R-:W2:Y:S01]  /*1a50*/  FRND R18, R18 ;  /* 0x0000001200127307 */ /* 0x000ea20000201000 */
[----:B------:R-:W-:Y:S01]  /*1a60*/  FMUL.FTZ R15, R14, R15 ;  /* 0x0000000f0e0f7220 */ /* 0x000fe20000410000 */
[----:B------:R-:W-:Y:S01]  /*1a70*/  FSETP.GEU.FTZ.AND P5, PT, |R4|, 0.40999999642372131348, PT ;  /* 0x3ed1eb850400780b */ /* 0x000fe20003fbe200 */
[----:B------:R-:W-:-:S02]  /*1a80*/  FFMA.FTZ R17, R16, R17, 0.49999994039535522461 ;  /* 0x3efffffe10117423 */ /* 0x000fc40000010011 */
[----:B------:R-:W-:Y:S01]  /*1a90*/  FFMA.FTZ R14, R14, R15, R14 ;  /* 0x0000000f0e0e7223 */ /* 0x000fe2000001000e */
[----:B0-----:R-:W-:Y:S01]  /*1aa0*/  FADD.FTZ R15, R7, -1 ;  /* 0xbf800000070f7421 */ /* 0x001fe20000010000 */
[----:B------:R-:W-:-:S03]  /*1ab0*/  FMUL.FTZ R17, R16, R17 ;  /* 0x0000001110117220 */ /* 0x000fc60000410000 */
[----:B------:R-:W-:Y:S01]  /*1ac0*/  FFMA.FTZ R7, R14, R7, R15 ;  /* 0x000000070e077223 */ /* 0x000fe2000001000f */
[----:B------:R-:W-:Y:S01]  /*1ad0*/  FFMA.FTZ R16, R16, R17, R16 ;  /* 0x0000001110107223 */ /* 0x000fe20000010010 */
[----:B-1----:R-:W-:Y:S01]  /*1ae0*/  FADD.FTZ R17, R13, -1 ;  /* 0xbf8000000d117421 */ /* 0x002fe20000010000 */
[----:B------:R-:W-:Y:S01]  /*1af0*/  FMUL.FTZ R14, R2, 1.4426950216293334961 ;  /* 0x3fb8aa3b020e7820 */ /* 0x000fe20000410000 */
[----:B------:R-:W-:Y:S01]  /*1b00*/  @!P2 FADD.FTZ R7, R7, R7 ;  /* 0x000000070707a221 */ /* 0x000fe20000010000 */
[----:B------:R-:W-:Y:S01]  /*1b10*/  FSETP.NEU.FTZ.AND P2, PT, R12, RZ, PT ;  /* 0x000000ff0c00720b */ /* 0x000fe20003f5d000 */
[----:B------:R-:W-:-:S03]  /*1b20*/  FFMA.FTZ R13, R16, R13, R17 ;  /* 0x0000000d100d7223 */ /* 0x000fc60000010011 */
[----:B------:R-:W0:Y:S01]  /*1b30*/  FRND R14, R14 ;  /* 0x0000000e000e7307 */ /* 0x000e220000201000 */
[----:B------:R-:W-:Y:S01]  /*1b40*/  @!P4 FADD.FTZ R13, R13, R13 ;  /* 0x0000000d0d0dc221 */ /* 0x000fe20000010000 */
[C---:B------:R-:W-:Y:S02]  /*1b50*/  FSETP.GT.FTZ.AND P4, PT, R6.reuse, 128, PT ;  /* 0x430000000600780b */ /* 0x040fe40003f94000 */
[----:B------:R-:W-:Y:S01]  /*1b60*/  FSEL R5, R7, +INF , !P3 ;  /* 0x7f80000007057808 */ /* 0x000fe20005800000 */
[--C-:B----4-:R-:W-:Y:S01]  /*1b70*/  HADD2.F32 R7, -RZ, R8.reuse.H0_H0 ;  /* 0x20000008ff077230 */ /* 0x110fe20000004100 */
[----:B------:R-:W-:Y:S01]  /*1b80*/  FSETP.GEU.FTZ.AND P3, PT, R6, -25, PT ;  /* 0xc1c800000600780b */ /* 0x000fe20003f7e000 */
[----:B------:R-:W-:Y:S01]  /*1b90*/  HADD2.F32 R8, -RZ, R8.H1_H1 ;  /* 0x30000008ff087230 */ /* 0x000fe20000004100 */
[----:B------:R-:W-:Y:S02]  /*1ba0*/  FSEL R6, R13, +INF , !P4 ;  /* 0x7f8000000d067808 */ /* 0x000fe40006000000 */
[----:B--2---:R-:W-:Y:S01]  /*1bb0*/  FSEL R13, R18, RZ, P5 ;  /* 0x000000ff120d7208 */ /* 0x004fe20002800000 */
[----:B------:R-:W-:Y:S01]  /*1bc0*/  FMUL.FTZ R17, R7, 1.4426950216293334961 ;  /* 0x3fb8aa3b07117820 */ /* 0x000fe20000410000 */
[----:B------:R-:W-:Y:S01]  /*1bd0*/  FSEL R5, R5, -1, P1 ;  /* 0xbf80000005057808 */ /* 0x000fe20000800000 */
[----:B------:R-:W-:Y:S01]  /*1be0*/  @!P0 FADD.FTZ R5, R9, R9 ;  /* 0x0000000909058221 */ /* 0x000fe20000010000 */
[----:B------:R-:W-:Y:S01]  /*1bf0*/  FSETP.GEU.FTZ.AND P0, PT, |R2|, 0.40999999642372131348, PT ;  /* 0x3ed1eb850200780b */ /* 0x000fe20003f1e200 */
[C---:B------:R-:W-:Y:S01]  /*1c00*/  FFMA.FTZ R18, R13.reuse, -0.693145751953125, R4 ;  /* 0xbf3172000d127823 */ /* 0x040fe20000010004 */
[C---:B------:R-:W-:Y:S01]  /*1c10*/  FSETP.NEU.FTZ.AND P6, PT, R13.reuse, 128, PT ;  /* 0x430000000d00780b */ /* 0x040fe20003fdd000 */
[----:B------:R-:W-:Y:S01]  /*1c20*/  FMUL.FTZ R22, R8, 1.4426950216293334961 ;  /* 0x3fb8aa3b08167820 */ /* 0x000fe20000410000 */
[----:B0-----:R-:W-:Y:S01]  /*1c30*/  FSEL R9, R14, RZ, P0 ;  /* 0x000000ff0e097208 */ /* 0x001fe20000000000 */
[----:B------:R-:W-:Y:S01]  /*1c40*/  FFMA.FTZ R18, R13, -1.428606765330187045e-06, R18 ;  /* 0xb5bfbe8e0d127823 */ /* 0x000fe20000010012 */
[----:B------:R-:W-:Y:S01]  /*1c50*/  FSEL R6, R6, -1, P3 ;  /* 0xbf80000006067808 */ /* 0x000fe20001800000 */
[----:B------:R-:W-:Y:S01]  /*1c60*/  @!P2 FADD.FTZ R6, R12, R12 ;  /* 0x0000000c0c06a221 */ /* 0x000fe20000010000 */
[----:B------:R-:W0:Y:S01]  /*1c70*/  FRND R14, R17 ;  /* 0x00000011000e7307 */ /* 0x000e220000201000 */
[----:B------:R-:W-:Y:S01]  /*1c80*/  FFMA.FTZ R15, R18, R3, 0.0083824126049876213074 ;  /* 0x3c095663120f7423 */ /* 0x000fe20000010003 */
[----:B------:R-:W-:Y:S01]  /*1c90*/  FFMA.FTZ R16, R9, -0.693145751953125, R2 ;  /* 0xbf31720009107823 */ /* 0x000fe20000010002 */
[----:B------:R-:W-:-:S02]  /*1ca0*/  FSEL R12, R13, 127, P6 ;  /* 0x42fe00000d0c7808 */ /* 0x000fc40003000000 */
[----:B------:R-:W-:Y:S01]  /*1cb0*/  FFMA.FTZ R15, R18, R15, 0.041667830199003219604 ;  /* 0x3d2aabe3120f7423 */ /* 0x000fe2000001000f */
[----:B------:R-:W-:Y:S01]  /*1cc0*/  FFMA.FTZ R16, R9, -1.428606765330187045e-06, R16 ;  /* 0xb5bfbe8e09107823 */ /* 0x000fe20000010010 */
[C---:B------:R-:W-:Y:S02]  /*1cd0*/  FSETP.GT.FTZ.AND P3, PT, R12.reuse, 128, PT ;  /* 0x430000000c00780b */ /* 0x040fe40003f74000 */
[----:B------:R-:W-:Y:S01]  /*1ce0*/  FSETP.GEU.FTZ.AND P0, PT, R12, -25, PT ;  /* 0xc1c800000c00780b */ /* 0x000fe20003f1e000 */
[----:B------:R-:W-:Y:S01]  /*1cf0*/  FFMA.FTZ R15, R18, R15, 0.16666397452354431152 ;  /* 0x3e2aa9f6120f7423 */ /* 0x000fe2000001000f */
[----:B------:R-:W1:Y:S01]  /*1d00*/  MUFU.EX2 R12, R12 ;  /* 0x0000000c000c7308 */ /* 0x000e620000000800 */
[----:B------:R-:W-:Y:S01]  /*1d10*/  FFMA.FTZ R13, R16, R3, 0.0083824126049876213074 ;  /* 0x3c095663100d7423 */ /* 0x000fe20000010003 */
[----:B------:R-:W-:Y:S01]  /*1d20*/  FSETP.GEU.FTZ.AND P1, PT, |R7|, 0.40999999642372131348, PT ;  /* 0x3ed1eb850700780b */ /* 0x000fe20003f3e200 */
[----:B------:R-:W-:Y:S01]  /*1d30*/  FFMA.FTZ R15, R18, R15, 0.49999994039535522461 ;  /* 0x3efffffe120f7423 */ /* 0x000fe2000001000f */
[C---:B------:R-:W-:Y:S01]  /*1d40*/  FSETP.NEU.FTZ.AND P2, PT, R9.reuse, 128, PT ;  /* 0x430000000900780b */ /* 0x040fe20003f5d000 */
[----:B------:R-:W-:Y:S01]  /*1d50*/  FFMA.FTZ R13, R16, R13, 0.041667830199003219604 ;  /* 0x3d2aabe3100d7423 */ /* 0x000fe2000001000d */
[----:B0-----:R-:W-:Y:S01]  /*1d60*/  FSEL R14, R14, RZ, P1 ;  /* 0x000000ff0e0e7208 */ /* 0x001fe20000800000 */
[----:B------:R-:W-:Y:S01]  /*1d70*/  FMUL.FTZ R15, R18, R15 ;  /* 0x0000000f120f7220 */ /* 0x000fe20000410000 */
[----:B------:R-:W-:Y:S01]  /*1d80*/  FSEL R19, R9, 127, P2 ;  /* 0x42fe000009137808 */ /* 0x000fe20001000000 */
[----:B------:R-:W-:Y:S01]  /*1d90*/  FFMA.FTZ R21, R16, R13, 0.16666397452354431152 ;  /* 0x3e2aa9f610157423 */ /* 0x000fe2000001000d */
[----:B------:R-:W-:Y:S01]  /*1da0*/  FSETP.GEU.FTZ.AND P5, PT, |R8|, 0.40999999642372131348, PT ;  /* 0x3ed1eb850800780b */ /* 0x000fe20003fbe200 */
[----:B------:R0:W2:Y:S01]  /*1db0*/  FRND R13, R22 ;  /* 0x00000016000d7307 */ /* 0x0000a20000201000 */
[----:B------:R-:W-:Y:S01]  /*1dc0*/  FFMA.FTZ R17, R18, R15, R18 ;  /* 0x0000000f12117223 */ /* 0x000fe20000010012 */
[----:B------:R-:W-:Y:S01]  /*1dd0*/  FFMA.FTZ R9, R14, -0.693145751953125, R7 ;  /* 0xbf3172000e097823 */ /* 0x000fe20000010007 */
[----:B------:R-:W-:Y:S01]  /*1de0*/  FFMA.FTZ R21, R16, R21, 0.49999994039535522461 ;  /* 0x3efffffe10157423 */ /* 0x000fe20000010015 */
[----:B------:R-:W-:Y:S01]  /*1df0*/  FSETP.GT.FTZ.AND P4, PT, R19, 128, PT ;  /* 0x430000001300780b */ /* 0x000fe20003f94000 */
[----:B-1----:R-:W-:Y:S01]  /*1e00*/  FADD.FTZ R20, R12, -1 ;  /* 0xbf8000000c147421 */ /* 0x002fe20000010000 */
[----:B------:R-:W-:-:S02]  /*1e10*/  FFMA.FTZ R18, R14, -1.428606765330187045e-06, R9 ;  /* 0xb5bfbe8e0e127823 */ /* 0x000fc40000010009 */
[----:B------:R-:W1:Y:S01]  /*1e20*/  MUFU.EX2 R15, R19 ;  /* 0x00000013000f7308 */ /* 0x000e620000000800 */
[--C-:B-----5:R-:W-:Y:S02]  /*1e30*/  HADD2.F32 R9, -RZ, R11.reuse.H0_H0 ;  /* 0x2000000bff097230 */ /* 0x120fe40000004100 */
[----:B------:R-:W-:Y:S01]  /*1e40*/  FFMA.FTZ R12, R17, R12, R20 ;  /* 0x0000000c110c7223 */ /* 0x000fe20000010014 */
[----:B------:R-:W-:Y:S01]  /*1e50*/  FFMA.FTZ R17, R18, R3, 0.0083824126049876213074 ;  /* 0x3c09566312117423 */ /* 0x000fe20000010003 */
[----:B------:R-:W-:Y:S01]  /*1e60*/  FMUL.FTZ R21, R16, R21 ;  /* 0x0000001510157220 */ /* 0x000fe20000410000 */
[----:B------:R-:W-:Y:S01]  /*1e70*/  FSETP.GEU.FTZ.AND P1, PT, R19, -25, PT ;  /* 0xc1c800001300780b */ /* 0x000fe20003f3e000 */
[----:B0-----:R-:W-:Y:S01]  /*1e80*/  FMUL.FTZ R22, R9, 1.4426950216293334961 ;  /* 0x3fb8aa3b09167820 */ /* 0x001fe20000410000 */
[----:B------:R-:W-:Y:S01]  /*1e90*/  FFMA.FTZ R17, R18, R17, 0.041667830199003219604 ;  /* 0x3d2aabe312117423 */ /* 0x000fe20000010011 */
[----:B--2---:R-:W-:Y:S01]  /*1ea0*/  FSEL R13, R13, RZ, P5 ;  /* 0x000000ff0d0d7208 */ /* 0x004fe20002800000 */
[----:B------:R-:W-:Y:S01]  /*1eb0*/  FFMA.FTZ R16, R16, R21, R16 ;  /* 0x0000001510107223 */ /* 0x000fe20000010010 */
[----:B------:R-:W-:-:S02]  /*1ec0*/  HADD2.F32 R11, -RZ, R11.H1_H1 ;  /* 0x3000000bff0b7230 */ /* 0x000fc40000004100 */
[----:B------:R-:W-:Y:S01]  /*1ed0*/  FFMA.FTZ R21, R18, R17, 0.16666397452354431152 ;  /* 0x3e2aa9f612157423 */ /* 0x000fe20000010011 */
[----:B------:R-:W-:Y:S01]  /*1ee0*/  @!P6 FADD.FTZ R12, R12, R12 ;  /* 0x0000000c0c0ce221 */ /* 0x000fe20000010000 */
[----:B------:R-:W0:Y:S01]  /*1ef0*/  FRND R17, R22 ;  /* 0x0000001600117307 */ /* 0x000e220000201000 */
[----:B------:R-:W-:Y:S01]  /*1f00*/  FFMA.FTZ R20, R13, -0.693145751953125, R8 ;  /* 0xbf3172000d147823 */ /* 0x000fe20000010008 */
[----:B------:R-:W-:Y:S01]  /*1f10*/  FSETP.NEU.FTZ.AND P6, PT, R4, RZ, PT ;  /* 0x000000ff0400720b */ /* 0x000fe20003fdd000 */
[----:B------:R-:W-:Y:S01]  /*1f20*/  FMUL.FTZ R23, R11, 1.4426950216293334961 ;  /* 0x3fb8aa3b0b177820 */ /* 0x000fe20000410000 */
[----:B-1----:R-:W-:Y:S01]  /*1f30*/  FADD.FTZ R19, R15, -1 ;  /* 0xbf8000000f137421 */ /* 0x002fe20000010000 */
[----:B------:R-:W-:Y:S01]  /*1f40*/  FSEL R12, R12, +INF , !P3 ;  /* 0x7f8000000c0c7808 */ /* 0x000fe20005800000 */
[----:B------:R-:W-:Y:S01]  /*1f50*/  FFMA.FTZ R21, R18, R21, 0.49999994039535522461 ;  /* 0x3efffffe12157423 */ /* 0x000fe20000010015 */
[----:B------:R-:W-:Y:S01]  /*1f60*/  FSETP.NEU.FTZ.AND P5, PT, R14, 128, PT ;  /* 0x430000000e00780b */ /* 0x000fe20003fbd000 */
[----:B------:R-:W-:Y:S01]  /*1f70*/  FFMA.FTZ R15, R16, R15, R19 ;  /* 0x0000000f100f7223 */ /* 0x000fe20000010013 */
[----:B------:R-:W-:Y:S01]  /*1f80*/  FFMA.FTZ R16, R13, -1.428606765330187045e-06, R20 ;  /* 0xb5bfbe8e0d107823 */ /* 0x000fe20000010014 */
[----:B------:R-:W-:Y:S01]  /*1f90*/  FSEL R12, R12, -1, P0 ;  /* 0xbf8000000c0c7808 */ /* 0x000fe20000000000 */
[----:B------:R1:W2:Y:S01]  /*1fa0*/  FRND R20, R23 ;  /* 0x0000001700147307 */ /* 0x0002a20000201000 */
[----:B------:R-:W-:Y:S01]  /*1fb0*/  FSETP.GEU.FTZ.AND P0, PT, |R9|, 0.40999999642372131348, PT ;  /* 0x3ed1eb850900780b */ /* 0x000fe20003f1e200 */
[----:B------:R-:W-:Y:S01]  /*1fc0*/  FFMA.FTZ R19, R16, R3, 0.0083824126049876213074 ;  /* 0x3c09566310137423 */ /* 0x000fe20000010003 */
[----:B------:R-:W-:Y:S01]  /*1fd0*/  FMUL.FTZ R21, R18, R21 ;  /* 0x0000001512157220 */ /* 0x000fe20000410000 */
[----:B------:R-:W-:Y:S01]  /*1fe0*/  @!P6 FADD.FTZ R12, R4, R4 ;  /* 0x00000004040ce221 */ /* 0x000fe20000010000 */
[----:B0-----:R-:W-:Y:S01]  /*1ff0*/  FSEL R4, R17, RZ, P0 ;  /* 0x000000ff11047208 */ /* 0x001fe20000000000 */
[----:B------:R-:W-:Y:S01]  /*2000*/  FFMA.FTZ R19, R16, R19, 0.041667830199003219604 ;  /* 0x3d2aabe310137423 */ /* 0x000fe20000010013 */
[----:B------:R-:W-:Y:S01]  /*2010*/  FSEL R17, R14, 127, P5 ;  /* 0x42fe00000e117808 */ /* 0x000fe20002800000 */
[----:B------:R-:W-:Y:S01]  /*2020*/  @!P2 FADD.FTZ R15, R15, R15 ;  /* 0x0000000f0f0fa221 */ /* 0x000fe20000010000 */
[----:B------:R-:W-:Y:S01]  /*2030*/  FSETP.GEU.FTZ.AND P3, PT, |R11|, 0.40999999642372131348, PT ;  /* 0x3ed1eb850b00780b */ /* 0x000fe20003f7e200 */
[----:B------:R-:W-:Y:S01]  /*2040*/  FFMA.FTZ R19, R16, R19, 0.16666397452354431152 ;  /* 0x3e2aa9f610137423 */ /* 0x000fe20000010013 */
[----:B------:R-:W-:Y:S01]  /*2050*/  FSETP.NEU.FTZ.AND P0, PT, R13, 128, PT ;  /* 0x430000000d00780b */ /* 0x000fe20003f1d000 */
[----:B-1----:R-:W-:Y:S01]  /*2060*/  FFMA.FTZ R23, R4, -0.693145751953125, R9 ;  /* 0xbf31720004177823 */ /* 0x002fe20000010009 */
[C---:B------:R-:W-:Y:S01]  /*2070*/  FSETP.GT.FTZ.AND P6, PT, R17.reuse, 128, PT ;  /* 0x430000001100780b */ /* 0x040fe20003fd4000 */
[----:B------:R-:W-:Y:S01]  /*2080*/  FFMA.FTZ R19, R16, R19, 0.49999994039535522461 ;  /* 0x3efffffe10137423 */ /* 0x000fe20000010013 */
[----:B------:R-:W-:Y:S01]  /*2090*/  FSETP.GEU.FTZ.AND P2, PT, R17, -25, PT ;  /* 0xc1c800001100780b */ /* 0x000fe20003f5e000 */
[----:B------:R-:W-:Y:S01]  /*20a0*/  FFMA.FTZ R18, R18, R21, R18 ;  /* 0x0000001512127223 */ /* 0x000fe20000010012 */
[----:B------:R-:W0:Y:S01]  /*20b0*/  MUFU.EX2 R17, R17 ;  /* 0x0000001100117308 */ /* 0x000e220000000800 */
[----:B--2---:R-:W-:Y:S01]  /*20c0*/  FSEL R20, R20, RZ, P3 ;  /* 0x000000ff14147208 */ /* 0x004fe20001800000 */
[----:B------:R-:W-:Y:S01]  /*20d0*/  FMUL.FTZ R21, R16, R19 ;  /* 0x0000001310157220 */ /* 0x000fe20000410000 */
[----:B------:R-:W-:Y:S01]  /*20e0*/  FSEL R13, R13, 127, P0 ;  /* 0x42fe00000d0d7808 */ /* 0x000fe20000000000 */
[C---:B------:R-:W-:Y:S01]  /*20f0*/  FFMA.FTZ R14, R4.reuse, -1.428606765330187045e-06, R23 ;  /* 0xb5bfbe8e040e7823 */ /* 0x040fe20000010017 */
[----:B------:R-:W-:Y:S01]  /*2100*/  FSETP.NEU.FTZ.AND P3, PT, R4, 128, PT ;  /* 0x430000000400780b */ /* 0x000fe20003f7d000 */
[----:B------:R-:W-:Y:S01]  /*2110*/  FFMA.FTZ R22, R16, R21, R16 ;  /* 0x0000001510167223 */ /* 0x000fe20000010010 */
[----:B------:R-:W-:Y:S01]  /*2120*/  FFMA.FTZ R23, R20, -0.693145751953125, R11 ;  /* 0xbf31720014177823 */ /* 0x000fe2000001000b */
[----:B------:R-:W1:Y:S01]  /*2130*/  MUFU.EX2 R19, R13 ;  /* 0x0000000d00137308 */ /* 0x000e620000000800 */
[----:B------:R-:W-:Y:S01]  /*2140*/  FSEL R4, R4, 127, P3 ;  /* 0x42fe000004047808 */ /* 0x000fe20001800000 */
[----:B------:R-:W-:Y:S01]  /*2150*/  FFMA.FTZ R21, R14, R3, 0.0083824126049876213074 ;  /* 0x3c0956630e157423 */ /* 0x000fe20000010003 */
[----:B------:R-:W-:Y:S01]  /*2160*/  FSEL R16, R15, +INF , !P4 ;  /* 0x7f8000000f107808 */ /* 0x000fe20006000000 */
[C---:B------:R-:W-:Y:S01]  /*2170*/  FFMA.FTZ R24, R20.reuse, -1.428606765330187045e-06, R23 ;  /* 0xb5bfbe8e14187823 */ /* 0x040fe20000010017 */
[----:B------:R-:W-:Y:S01]  /*2180*/  FSETP.NEU.FTZ.AND P4, PT, R20, 128, PT ;  /* 0x430000001400780b */ /* 0x000fe20003f9d000 */
[----:B------:R-:W-:Y:S01]  /*2190*/  FFMA.FTZ R23, R14, R21, 0.041667830199003219604 ;  /* 0x3d2aabe30e177423 */ /* 0x000fe20000010015 */
[----:B------:R-:W-:Y:S01]  /*21a0*/  F2FP.F16.F32.PACK_AB R5, R6, R5 ;  /* 0x000000050605723e */ /* 0x000fe200000000ff */
[----:B------:R-:W2:Y:S01]  /*21b0*/  MUFU.EX2 R15, R4 ;  /* 0x00000004000f7308 */ /* 0x000ea20000000800 */
[----:B0-----:R-:W-:Y:S01]  /*21c0*/  FADD.FTZ R21, R17, -1 ;  /* 0xbf80000011157421 */ /* 0x001fe20000010000 */
[----:B------:R-:W-:Y:S01]  /*21d0*/  FFMA.FTZ R23, R14, R23, 0.16666397452354431152 ;  /* 0x3e2aa9f60e177423 */ /* 0x000fe20000010017 */
[----:B------:R-:W-:Y:S01]  /*21e0*/  FFMA.FTZ R25, R24, R3, 0.0083824126049876213074 ;  /* 0x3c09566318197423 */ /* 0x000fe20000010003 */
[----:B------:R-:W-:Y:S01]  /*21f0*/  FSEL R3, R20, 127, P4 ;  /* 0x42fe000014037808 */ /* 0x000fe20002000000 */
[----:B------:R-:W-:Y:S01]  /*2200*/  FFMA.FTZ R18, R18, R17, R21 ;  /* 0x0000001112127223 */ /* 0x000fe20000010015 */
[----:B------:R-:W-:Y:S01]  /*2210*/  FFMA.FTZ R23, R14, R23, 0.49999994039535522461 ;  /* 0x3efffffe0e177423 */ /* 0x000fe20000010017 */
[----:B------:R-:W-:Y:S01]  /*2220*/  FFMA.FTZ R25, R24, R25, 0.041667830199003219604 ;  /* 0x3d2aabe318197423 */ /* 0x000fe20000010019 */
[----:B------:R-:W0:Y:S01]  /*2230*/  MUFU.EX2 R17, R3 ;  /* 0x0000000300117308 */ /* 0x000e220000000800 */
[----:B-1----:R-:W-:Y:S01]  /*2240*/  FADD.FTZ R21, R19, -1 ;  /* 0xbf80000013157421 */ /* 0x002fe20000010000 */
[----:B------:R-:W-:Y:S01]  /*2250*/  FMUL.FTZ R23, R14, R23 ;  /* 0x000000170e177220 */ /* 0x000fe20000410000 */
[----:B------:R-:W-:Y:S01]  /*2260*/  FFMA.FTZ R25, R24, R25, 0.16666397452354431152 ;  /* 0x3e2aa9f618197423 */ /* 0x000fe20000010019 */
[----:B------:R-:W-:Y:S01]  /*2270*/  @!P5 FADD.FTZ R18, R18, R18 ;  /* 0x000000121212d221 */ /* 0x000fe20000010000 */
[----:B------:R-:W-:Y:S01]  /*2280*/  FFMA.FTZ R19, R22, R19, R21 ;  /* 0x0000001316137223 */ /* 0x000fe20000010015 */
[----:B------:R-:W-:Y:S01]  /*2290*/  FFMA.FTZ R14, R14, R23, R14 ;  /* 0x000000170e0e7223 */ /* 0x000fe2000001000e */
[C---:B------:R-:W-:Y:S01]  /*22a0*/  FFMA.FTZ R25, R24.reuse, R25, 0.49999994039535522461 ;  /* 0x3efffffe18197423 */ /* 0x040fe20000010019 */
[----:B------:R-:W-:Y:S01]  /*22b0*/  FSETP.GT.FTZ.AND P5, PT, R13, 128, PT ;  /* 0x430000000d00780b */ /* 0x000fe20003fb4000 */
[----:B--2---:R-:W-:Y:S01]  /*22c0*/  FADD.FTZ R21, R15, -1 ;  /* 0xbf8000000f157421 */ /* 0x004fe20000010000 */
[----:B------:R-:W-:Y:S01]  /*22d0*/  @!P0 FADD.FTZ R19, R19, R19 ;  /* 0x0000001313138221 */ /* 0x000fe20000010000 */
[----:B------:R-:W-:Y:S01]  /*22e0*/  FMUL.FTZ R25, R24, R25 ;  /* 0x0000001918197220 */ /* 0x000fe20000410000 */
[----:B------:R-:W-:Y:S01]  /*22f0*/  FSEL R18, R18, +INF , !P6 ;  /* 0x7f80000012127808 */ /* 0x000fe20007000000 */
[----:B------:R-:W-:Y:S01]  /*2300*/  FFMA.FTZ R21, R14, R15, R21 ;  /* 0x0000000f0e157223 */ /* 0x000fe20000010015 */
[----:B------:R-:W-:Y:S01]  /*2310*/  FSETP.GEU.FTZ.AND P6, PT, R13, -25, PT ;  /* 0xc1c800000d00780b */ /* 0x000fe20003fde000 */
[----:B------:R-:W1:Y:S01]  /*2320*/  LDC.64 R14, c[0x0][0x388] ;  /* 0x0000e200ff0e7b82 */ /* 0x000e620000000a00 */
[----:B------:R-:W-:Y:S01]  /*2330*/  FFMA.FTZ R24, R24, R25, R24 ;  /* 0x0000001918187223 */ /* 0x000fe20000010018 */
[----:B0-----:R-:W-:Y:S01]  /*2340*/  FADD.FTZ R13, R17, -1 ;  /* 0xbf800000110d7421 */ /* 0x001fe20000010000 */
[----:B------:R-:W-:Y:S01]  /*2350*/  @!P3 FADD.FTZ R21, R21, R21 ;  /* 0x000000151515b221 */ /* 0x000fe20000010000 */
[----:B------:R-:W-:-:S02]  /*2360*/  FSETP.GT.FTZ.AND P0, PT, R4, 128, PT ;  /* 0x430000000400780b */ /* 0x000fc40003f14000 */
[----:B------:R-:W-:Y:S01]  /*2370*/  FSEL R19, R19, +INF , !P5 ;  /* 0x7f80000013137808 */ /* 0x000fe20006800000 */
[----:B------:R-:W-:Y:S01]  /*2380*/  FFMA.FTZ R17, R24, R17, R13 ;  /* 0x0000001118117223 */ /* 0x000fe2000001000d */
[----:B------:R-:W-:Y:S02]  /*2390*/  FSEL R13, R16, -1, P1 ;  /* 0xbf800000100d7808 */ /* 0x000fe40000800000 */
[----:B------:R-:W-:Y:S01]  /*23a0*/  FSEL R18, R18, -1, P2 ;  /* 0xbf80000012127808 */ /* 0x000fe20001000000 */
[----:B------:R-:W-:Y:S01]  /*23b0*/  @!P4 FADD.FTZ R17, R17, R17 ;  /* 0x000000111111c221 */ /* 0x000fe20000010000 */
[----:B------:R-:W-:Y:S02]  /*23c0*/  FSEL R21, R21, +INF , !P0 ;  /* 0x7f80000015157808 */ /* 0x000fe40004000000 */
[----:B------:R-:W-:Y:S02]  /*23d0*/  FSEL R19, R19, -1, P6 ;  /* 0xbf80000013137808 */ /* 0x000fe40003000000 */
[----:B------:R-:W-:-:S02]  /*23e0*/  FSETP.NEU.FTZ.AND P1, PT, R2, RZ, PT ;  /* 0x000000ff0200720b */ /* 0x000fc40003f3d000 */
[----:B------:R-:W-:Y:S02]  /*23f0*/  FSETP.NEU.FTZ.AND P3, PT, R7, RZ, PT ;  /* 0x000000ff0700720b */ /* 0x000fe40003f7d000 */
[----:B------:R-:W-:Y:S02]  /*2400*/  FSETP.NEU.FTZ.AND P2, PT, R8, RZ, PT ;  /* 0x000000ff0800720b */ /* 0x000fe40003f5d000 */
[----:B------:R-:W-:Y:S02]  /*2410*/  FSETP.NEU.FTZ.AND P6, PT, R9, RZ, PT ;  /* 0x000000ff0900720b */ /* 0x000fe40003fdd000 */
[----:B------:R-:W-:Y:S01]  /*2420*/  FSETP.NEU.FTZ.AND P0, PT, R11, RZ, PT ;  /* 0x000000ff0b00720b */ /* 0x000fe20003f1d000 */
[----:B-1----:R-:W-:Y:S01]  /*2430*/  IMAD.WIDE.U32 R14, R10, 0x2, R14 ;  /* 0x000000020a0e7825 */ /* 0x002fe200078e000e */
[----:B------:R-:W-:Y:S02]  /*2440*/  FSETP.GEU.FTZ.AND P5, PT, R4, -25, PT ;  /* 0xc1c800000400780b */ /* 0x000fe40003fbe000 */
[----:B------:R-:W-:Y:S01]  /*2450*/  FSETP.GT.FTZ.AND P4, PT, R3, 128, PT ;  /* 0x430000000300780b */ /* 0x000fe20003f94000 */
[----:B------:R-:W-:Y:S01]  /*2460*/  @!P1 FADD.FTZ R13, R2, R2 ;  /* 0x00000002020d9221 */ /* 0x000fe20000010000 */
[----:B------:R-:W-:Y:S01]  /*2470*/  FSEL R21, R21, -1, P5 ;  /* 0xbf80000015157808 */ /* 0x000fe20002800000 */
[----:B------:R-:W-:Y:S01]  /*2480*/  @!P3 FADD.FTZ R18, R7, R7 ;  /* 0x000000070712b221 */ /* 0x000fe20000010000 */
[----:B------:R-:W-:Y:S01]  /*2490*/  FSETP.GEU.FTZ.AND P5, PT, R3, -25, PT ;  /* 0xc1c800000300780b */ /* 0x000fe20003fbe000 */
[----:B------:R-:W-:Y:S01]  /*24a0*/  @!P2 FADD.FTZ R19, R8, R8 ;  /* 0x000000080813a221 */ /* 0x000fe20000010000 */
[----:B------:R-:W-:Y:S01]  /*24b0*/  FSEL R17, R17, +INF , !P4 ;  /* 0x7f80000011117808 */ /* 0x000fe20006000000 */
[----:B------:R-:W-:Y:S01]  /*24c0*/  @!P6 FADD.FTZ R21, R9, R9 ;  /* 0x000000090915e221 */ /* 0x000fe20000010000 */
[----:B------:R-:W-:Y:S01]  /*24d0*/  IMAD.WIDE.U32 R14, R0, 0x4, R14 ;  /* 0x00000004000e7825 */ /* 0x000fe200078e000e */
[----:B------:R-:W-:-:S02]  /*24e0*/  F2FP.F16.F32.PACK_AB R13, R13, R12 ;  /* 0x0000000c0d0d723e */ /* 0x000fc400000000ff */
[----:B------:R-:W-:Y:S01]  /*24f0*/  FSEL R4, R17, -1, P5 ;  /* 0xbf80000011047808 */ /* 0x000fe20002800000 */
[----:B------:R-:W-:Y:S01]  /*2500*/  @!P0 FADD.FTZ R4, R11, R11 ;  /* 0x0000000b0b048221 */ /* 0x000fe20000010000 */
[----:B------:R-:W-:Y:S01]  /*2510*/  F2FP.F16.F32.PACK_AB R19, R19, R18 ;  /* 0x000000121313723e */ /* 0x000fe200000000ff */
[----:B------:R-:W-:Y:S03]  /*2520*/  STG.E desc[UR4][R14.64], R5 ;  /* 0x000000050e007986 */ /* 0x000fe6000c101904 */
[----:B------:R-:W-:Y:S01]  /*2530*/  F2FP.F16.F32.PACK_AB R21, R4, R21 ;  /* 0x000000150415723e */ /* 0x000fe200000000ff */
[----:B------:R-:W-:Y:S04]  /*2540*/  STG.E desc[UR4][R14.64+0x200], R13 ;  /* 0x0002000d0e007986 */ /* 0x000fe8000c101904 */
[----:B------:R-:W-:Y:S04]  /*2550*/  STG.E desc[UR4][R14.64+0x400], R19 ;  /* 0x000400130e007986 */ /* 0x000fe8000c101904 */
[----:B------:R-:W-:Y:S01]  /*2560*/  STG.E desc[UR4][R14.64+0x600], R21 ;  /* 0x000600150e007986 */ /* 0x000fe2000c101904 */
[----:B------:R-:W-:Y:S05]  /*2570*/  EXIT ;  /* 0x000000000000794d */ /* 0x000fea0003800000 */
.L_x_26485:
        /* <DEDUP_REMOVED lines=16> */
.L_x_37255:


//--------------------- .text._ZN2at6native29vectorized_elementwise_kernelILi4EZZZNS0_17expm1_kernel_cudaERNS_18TensorIteratorBaseEENKUlvE_clEvENKUlvE4_clEvEUlN3c104HalfEE_St5arrayIPcLm2EEEEviT0_T1_ --------------------------
	.section	.text._ZN2at6native29vectorized_elementwise_kernelILi4EZZZNS0_17expm1_kernel_cudaERNS_18TensorIteratorBaseEENKUlvE_clEvENKUlvE4_clEvEUlN3c104HalfEE_St5arrayIPcLm2EEEEviT0_T1_,"ax",@progbits
	.align	128
        .global         _ZN2at6native29vectorized_elementwise_kernelILi4EZZZNS0_17expm1_kernel_cudaERNS_18TensorIteratorBaseEENKUlvE_clEvENKUlvE4_clEvEUlN3c104HalfEE_St5arrayIPcLm2EEEEviT0_T1_
        .type           _ZN2at6native29vectorized_elementwise_kernelILi4EZZZNS0_17expm1_kernel_cudaERNS_18TensorIteratorBaseEENKUlvE_clEvENKUlvE4_clEvEUlN3c104HalfEE_St5arrayIPcLm2EEEEviT0_T1_,@function
        .size           _ZN2at6native29vectorized_elementwise_kernelILi4EZZZNS0_17expm1_kernel_cudaERNS_18TensorIteratorBaseEENKUlvE_clEvENKUlvE4_clEvEUlN3c104HalfEE_St5arrayIPcLm2EEEEviT0_T1_,(.L_x_37256 - _ZN2at6native29vectorized_elementwise_kernelILi4EZZZNS0_17expm1_kernel_cudaERNS_18TensorIteratorBaseEENKUlvE_clEvENKUlvE4_clEvEUlN3c104HalfEE_St5arrayIPcLm2EEEEviT0_T1_)
        .other          _ZN2at6native29vectorized_elementwise_kernelILi4EZZZNS0_17expm1_kernel_cudaERNS_18TensorIteratorBaseEENKUlvE_clEvENKUlvE4_clEvEUlN3c104HalfEE_St5arrayIPcLm2EEEEviT0_T1_,@"STO_CUDA_ENTRY STV_DEFAULT"
_ZN2at6native29vectorized_elementwise_kernelILi4EZZZNS0_17expm1_kernel_cudaERNS_18TensorIteratorBaseEENKUlvE_clEvENKUlvE4_clEvEUlN3c104HalfEE_St5arrayIPcLm2EEEEviT0_T1_:
.text._ZN2at6native29vectorized_elementwise_kernelILi4EZZZNS0_17expm1_kernel_cudaERNS_18TensorIteratorBaseEENKUlvE_clEvENKUlvE4_clEvEUlN3c104HalfEE_St5arrayIPcLm2EEEEviT0_T1_:
        /* <DEDUP_REMOVED lines=100> */
.L_x_26488:
[----:B------:R-:W-:Y:S05]  /*0640*/  BSYNC.RECONVERGENT B0 ;  /* 0x0000000000007941 */ /* 0x000fea0003800200 */
.L_x_26487:
        /* <DEDUP_REMOVED lines=32> */
.L_x_26490:
[----:B------:R-:W-:Y:S05]  /*0850*/  BSYNC.RECONVERGENT B0 ;  /* 0x0000000000007941 */ /* 0x000fea0003800200 */
.L_x_26489:
        /* <DEDUP_REMOVED lines=31> */
.L_x_26492:
[----:B------:R-:W-:Y:S05]  /*0a50*/  BSYNC.RECONVERGENT B0 ;  /* 0x0000000000007941 */ /* 0x000fea0003800200 */
.L_x_26491:
        /* <DEDUP_REMOVED lines=31> */
.L_x_26494:
[----:B------:R-:W-:Y:S05]  /*0c50*/  BSYNC.RECONVERGENT B0 ;  /* 0x0000000000007941 */ /* 0x000fea0003800200 */
.L_x_26493:
        /* <DEDUP_REMOVED lines=31> */
.L_x_26496:
[----:B------:R-:W-:Y:S05]  /*0e50*/  BSYNC.RECONVERGENT B0 ;  /* 0x0000000000007941 */ /* 0x000fea0003800200 */
.L_x_26495:
        /* <DEDUP_REMOVED lines=32> */
.L_x_26498:
[----:B------:R-:W-:Y:S05]  /*1060*/  BSYNC.RECONVERGENT B0 ;  /* 0x0000000000007941 */ /* 0x000fea0003800200 */
.L_x_26497:
        /* <DEDUP_REMOVED lines=29> */
.L_x_26500:
[----:B------:R-:W-:Y:S05]  /*1240*/  BSYNC.RECONVERGENT B0 ;  /* 0x0000000000007941 */ /* 0x000fea0003800200 */
.L_x_26499:
        /* <DEDUP_REMOVED lines=29> */
.L_x_26502:
[----:B------:R-:W-:Y:S05]  /*1420*/  BSYNC.RECONVERGENT B0 ;  /* 0x0000000000007941 */ /* 0x000fea0003800200 */
.L_x_26501:
        /* <DEDUP_REMOVED lines=18> */
.L_x_26505:
[----:B------:R-:W-:-:S13]  /*1550*/  ISETP.GE.U32.AND P0, PT, R7, R8, PT ;  /* 0x000000080700720c */ /* 0x000fda0003f06070 */
[----:B------:R-:W-:Y:S05]  /*1560*/  @P0 BRA `(.L_x_26507) ;  /* 0x0000000000300947 */ /* 0x000fea0003800000 */
[----:B0-----:R-:W0:Y:S01]  /*1570*/  LDC.64 R2, c[0x0][0x388] ;  /* 0x0000e200ff027b82 */ /* 0x001e220000000a00 */
[----:B------:R-:W-:Y:S02]  /*1580*/  IADD3 R5, PT, PT, R10, R7, RZ ;  /* 0x000000070a057210 */ /* 0x000fe40007ffe0ff */
[----:B------:R-:W-:-:S03]  /*1590*/  IADD3 R7, PT, PT, R7, 0x80, RZ ;  /* 0x0000008007077810 */ /* 0x000fc60007ffe0ff */
[----:B0-----:R-:W-:-:S05]  /*15a0*/  IMAD.WIDE.U32 R2, R5, 0x2, R2 ;  /* 0x0000000205027825 */ /* 0x001fca00078e0002 */
[----:B------:R1:W-:Y:S02]  /*15b0*/  STG.E.U16 desc[UR4][R2.64], R12 ;  /* 0x0000000c02007986 */ /* 0x0003e4000c101504 */
.L_x_26506:
[----:B------:R-:W-:-:S13]  /*15c0*/  ISETP.GE.U32.AND P0, PT, R7, R8, PT ;  /* 0x000000080700720c */ /* 0x000fda0003f06070 */
[----:B------:R-:W-:Y:S05]  /*15d0*/  @P0 BRA `(.L_x_26508) ;  /* 0x0000000000340947 */ /* 0x000fea0003800000 */
[----:B01----:R-:W0:Y:S01]  /*15e0*/  LDC.64 R2, c[0x0][0x388] ;  /* 0x0000e200ff027b82 */ /* 0x003e220000000a00 */
[----:B------:R-:W-:Y:S02]  /*15f0*/  IADD3 R5, PT, PT, R10, R7, RZ ;  /* 0x000000070a057210 */ /* 0x000fe40007ffe0ff */
[----:B------:R-:W-:-:S03]  /*1600*/  IADD3 R7, PT, PT, R7, 0x80, RZ ;  /* 0x0000008007077810 */ /* 0x000fc60007ffe0ff */
[----:B0-----:R-:W-:-:S05]  /*1610*/  IMAD.WIDE.U32 R2, R5, 0x2, R2 ;  /* 0x0000000205027825 */ /* 0x001fca00078e0002 */
[----:B------:R1:W-:Y:S02]  /*1620*/  STG.E.U16 desc[UR4][R2.64], R13 ;  /* 0x0000000d02007986 */ /* 0x0003e4000c101504 */
.L_x_26507:
        /* <DEDUP_REMOVED lines=8> */
.L_x_26508:
[----:B------:R-:W-:Y:S05]  /*16b0*/  BSYNC.RELIABLE B1 ;  /* 0x0000000000017941 */ /* 0x000fea0003800100 */
.L_x_26504:
[----:B------:R-:W-:-:S13]  /*16c0*/  ISETP.GE.U32.AND P0, PT, R7, R8, PT ;  /* 0x000000080700720c */ /* 0x000fda0003f06070 */
[----:B012---:R-:W0:Y:S01]  /*16d0*/  @!P0 LDC.64 R2, c[0x0][0x388] ;  /* 0x0000e200ff028b82 */ /* 0x007e220000000a00 */
[----:B------:R-:W-:Y:S02]  /*16e0*/  @!P0 IADD3 R5, PT, PT, R10, R7, RZ ;  /* 0x000000070a058210 */ /* 0x000fe40007ffe0ff */
[----:B------:R-:W-:-:S03]  /*16f0*/  @!P0 IADD3 R7, PT, PT, R7, 0x80, RZ ;  /* 0x0000008007078810 */ /* 0x000fc60007ffe0ff */
[----:B0-----:R-:W-:-:S05]  /*1700*/  @!P0 IMAD.WIDE.U32 R2, R5, 0x2, R2 ;  /* 0x0000000205028825 */ /* 0x001fca00078e0002 */
[----:B-----5:R2:W-:Y:S02]  /*1710*/  @!P0 STG.E.U16 desc[UR4][R2.64], R11 ;  /* 0x0000000b02008986 */ /* 0x0205e4000c101504 */
.L_x_26509:
[----:B------:R-:W-:Y:S05]  /*1720*/  BSYNC.RECONVERGENT B0 ;  /* 0x0000000000007941 */ /* 0x000fea0003800200 */
.L_x_26503:
        /* <DEDUP_REMOVED lines=8> */
.L_x_26486:
[----:B------:R-:W0:Y:S01]  /*17b0*/  S2R R0, SR_TID.X ;  /* 0x0000000000007919 */ /* 0x000e220000002100 */
[----:B------:R-:W1:Y:S02]  /*17c0*/  LDC.64 R2, c[0x0][0x390] ;  /* 0x0000e400ff027b82 */ /* 0x000e640000000a00 */
[----:B-1----:R-:W-:-:S04]  /*17d0*/  IMAD.WIDE.U32 R2, R10, 0x2, R2 ;  /* 0x000000020a027825 */ /* 0x002fc800078e0002 */
[----:B0-----:R-:W-:-:S05]  /*17e0*/  IMAD.WIDE.U32 R8, R0, 0x8, R2 ;  /* 0x0000000800087825 */ /* 0x001fca00078e0002 */
[----:B------:R-:W2:Y:S04]  /*17f0*/  LDG.E.64 R6, desc[UR4][R8.64] ;  /* 0x0000000408067981 */ /* 0x000ea8000c1e1b00 */
[----:B------:R0:W3:Y:S01]  /*1800*/  LDG.E.64 R2, desc[UR4][R8.64+0x400] ;  /* 0x0004000408027981 */ /* 0x0000e2000c1e1b00 */
[----:B------:R-:W-:Y:S02]  /*1810*/  HFMA2 R5, -RZ, RZ, 0.83837890625, -4044 ;  /* 0x3ab5ebe6ff057431 */ /* 0x000fe400000001ff */
[--C-:B--2---:R-:W-:Y:S02]  /*1820*/  HADD2.F32 R11, -RZ, R6.reuse.H0_H0 ;  /* 0x20000006ff0b7230 */ /* 0x104fe40000004100 */
[----:B0-----:R-:W-:-:S03]  /*1830*/  HADD2.F32 R8, -RZ, R6.H1_H1 ;  /* 0x30000006ff087230 */ /* 0x001fc60000004100 */
[C---:B------:R-:W-:Y:S01]  /*1840*/  FMUL.FTZ R4, R11.reuse, 1.4426950216293334961 ;  /* 0x3fb8aa3b0b047820 */ /* 0x040fe20000410000 */
[----:B------:R-:W-:Y:S01]  /*1850*/  FSETP.GEU.FTZ.AND P0, PT, |R11|, 0.40999999642372131348, PT ;  /* 0x3ed1eb850b00780b */ /* 0x000fe20003f1e200 */
[----:B------:R-:W-:-:S04]  /*1860*/  FMUL.FTZ R15, R8, 1.4426950216293334961 ;  /* 0x3fb8aa3b080f7820 */ /* 0x000fc80000410000 */
[----:B------:R-:W0:Y:S08]  /*1870*/  FRND R4, R4 ;  /* 0x0000000400047307 */ /* 0x000e300000201000 */
[----:B------:R-:W1:Y:S01]  /*1880*/  FRND R15, R15 ;  /* 0x0000000f000f7307 */ /* 0x000e620000201000 */
[----:B0-----:R-:W-:Y:S01]  /*1890*/  FSEL R12, R4, RZ, P0 ;  /* 0x000000ff040c7208 */ /* 0x001fe20000000000 */
[----:B------:R-:W-:Y:S01]  /*18a0*/  HADD2.F32 R4, -RZ, R7.H1_H1 ;  /* 0x30000007ff047230 */ /* 0x000fe20000004100 */
[----:B------:R-:W-:-:S02]  /*18b0*/  FSETP.GEU.FTZ.AND P0, PT, |R8|, 0.40999999642372131348, PT ;  /* 0x3ed1eb850800780b */ /* 0x000fc40003f1e200 */
[C---:B------:R-:W-:Y:S01]  /*18c0*/  FSETP.NEU.FTZ.AND P2, PT, R12.reuse, 128, PT ;  /* 0x430000000c00780b */ /* 0x040fe20003f5d000 */
[----:B------:R-:W-:-:S03]  /*18d0*/  FFMA.FTZ R13, R12, -0.693145751953125, R11 ;  /* 0xbf3172000c0d7823 */ /* 0x000fc6000001000b */
[C---:B------:R-:W-:Y:S01]  /*18e0*/  FSEL R14, R12.reuse, 127, P2 ;  /* 0x42fe00000c0e7808 */ /* 0x040fe20001000000 */
[----:B------:R-:W-:Y:S01]  /*18f0*/  FFMA.FTZ R12, R12, -1.428606765330187045e-06, R13 ;  /* 0xb5bfbe8e0c0c7823 */ /* 0x000fe2000001000d */
[----:B-1----:R-:W-:Y:S02]  /*1900*/  FSEL R17, R15, RZ, P0 ;  /* 0x000000ff0f117208 */ /* 0x002fe40000000000 */
[----:B------:R-:W0:Y:S01]  /*1910*/  MUFU.EX2 R6, R14 ;  /* 0x0000000e00067308 */ /* 0x000e220000000800 */
[----:B------:R-:W-:Y:S01]  /*1920*/  FFMA.FTZ R9, R12, R5, 0.0083824126049876213074 ;  /* 0x3c0956630c097423 */ /* 0x000fe20000010005 */
[C---:B------:R-:W-:Y:S02]  /*1930*/  FSETP.NEU.FTZ.AND P5, PT, R17.reuse, 128, PT ;  /* 0x430000001100780b */ /* 0x040fe40003fbd000 */
[----:B------:R-:W-:Y:S01]  /*1940*/  FSETP.GT.FTZ.AND P3, PT, R14, 128, PT ;  /* 0x430000000e00780b */ /* 0x000fe20003f74000 */
[----:B------:R-:W-:Y:S01]  /*1950*/  FFMA.FTZ R13, R12, R9, 0.041667830199003219604 ;  /* 0x3d2aabe30c0d7423 */ /* 0x000fe20000010009 */
[----:B------:R-:W-:Y:S01]  /*1960*/  HADD2.F32 R9, -RZ, R7.H0_H0 ;  /* 0x20000007ff097230 */ /* 0x000fe20000004100 */
[----:B------:R-:W-:Y:S01]  /*1970*/  FSEL R15, R17, 127, P5 ;  /* 0x42fe0000110f7808 */ /* 0x000fe20002800000 */
[----:B---3--:R-:W-:-:S02]  /*1980*/  HADD2.F32 R7, -RZ, R2.H0_H0 ;  /* 0x20000002ff077230 */ /* 0x008fc40000004100 */
[----:B------:R-:W-:Y:S01]  /*1990*/  FFMA.FTZ R13, R12, R13, 0.16666397452354431152 ;  /* 0x3e2aa9f60c0d7423 */ /* 0x000fe2000001000d */
[----:B------:R-:W-:Y:S01]  /*19a0*/  FSETP.GEU.FTZ.AND P4, PT, R14, -25, PT ;  /* 0xc1c800000e00780b */ /* 0x000fe20003f9e000 */
[C---:B------:R-:W-:Y:S01]  /*19b0*/  FMUL.FTZ R16, R9.reuse, 1.4426950216293334961 ;  /* 0x3fb8aa3b09107820 */ /* 0x040fe20000410000 */
[----:B------:R-:W-:Y:S01]  /*19c0*/  FSETP.GEU.FTZ.AND P0, PT, |R9|, 0.40999999642372131348, PT ;  /* 0x3ed1eb850900780b */ /* 0x000fe20003f1e200 */
[C---:B------:R-:W-:Y:S01]  /*19d0*/  FFMA.FTZ R13, R12.reuse, R13, 0.49999994039535522461 ;  /* 0x3efffffe0c0d7423 */ /* 0x040fe2000001000d */
[C---:B------:R-:W-:Y:S01]  /*19e0*/  FSETP.GT.FTZ.AND P1, PT, R15.reuse, 128, PT ;  /* 0x430000000f00780b */ /* 0x040fe20003f34000 */
[----:B------:R1:W2:Y:S01]  /*19f0*/  FRND R18, R16 ;  /* 0x0000001000127307 */ /* 0x0002a20000201000 */
[----:B------:R-:W-:Y:S01]  /*1a00*/  FSETP.GEU.FTZ.AND P6, PT, R15, -25, PT ;  /* 0xc1c800000f00780b */ /* 0x000fe20003fde000 */
[----:B------:R-:W-:Y:S01]  /*1a10*/  FMUL.FTZ R13, R12, R13 ;  /* 0x0000000d0c0d7220 */ /* 0x000fe20000410000 */
[----:B------:R-:W-:Y:S01]  /*1a20*/  FMUL.FTZ R20, R7, 1.4426950216293334961 ;  /* 0x3fb8aa3b07147820 */ /* 0x000fe20000410000 */
[----:B------:R-:W-:-:S02]  /*1a30*/  HADD2.F32 R2, -RZ, R2.H1_H1 ;  /* 0x30000002ff027230 */ /* 0x000fc40000004100 */
[----:B------:R-:W-:Y:S01]  /*1a40*/  FFMA.FTZ R13, R12, R13, R12 ;  /* 0x0000000d0c0d7223 */ /* 0x000fe2000001000c */
[----:B0-----:R-:W-:Y:S01]  /*1a50*/  FADD.FTZ R12, R6, -1 ;  /* 0xbf800000060c7421 */ /* 0x001fe20000010000 */
[----:B------:R-:W0:Y:S01]  /*1a60*/  MUFU.EX2 R15, R15 ;  /* 0x0000000f000f7308 */ /* 0x000e220000000800 */
[----:B-1----:R-:W-:Y:S01]  /*1a70*/  FFMA.FTZ R16, R17, -0.693145751953125, R8 ;  /* 0xbf31720011107823 */ /* 0x002fe20000010008 */
[----:B------:R-:W-:Y:S01]  /*1a80*/  FMUL.FTZ R22, R2, 1.4426950216293334961 ;  /* 0x3fb8aa3b02167820 */ /* 0x000fe20000410000 */
[----:B------:R-:W-:Y:S01]  /*1a90*/  FFMA.FTZ R6, R13, R6, R12 ;  /* 0x000000060d067223 */ /* 0x000fe2000001000c */
[----:B------:R-:W-:Y:S01]  /*1aa0*/  FMUL.FTZ R12, R4, 1.4426950216293334961 ;  /* 0x3fb8aa3b040c7820 */ /* 0x000fe20000410000 */
[----:B------:R-:W-:Y:S01]  /*1ab0*/  FFMA.FTZ R16, R17, -1.428606765330187045e-06, R16 ;  /* 0xb5bfbe8e11107823 */ /* 0x000fe20000010010 */
[----:B--2---:R-:W-:Y:S01]  /*1ac0*/  FSEL R18, R18, RZ, P0 ;  /* 0x000000ff12127208 */ /* 0x004fe20000000000 */
[----:B------:R-:W-:Y:S02]  /*1ad0*/  @!P2 FADD.FTZ R6, R6, R6 ;  /* 0x000000060606a221 */ /* 0x000fe40000010000 */
[----:B------:R-:W-:Y:S01]  /*1ae0*/  FFMA.FTZ R13, R16, R5, 0.0083824126049876213074 ;  /* 0x3c095663100d7423 */ /* 0x000fe20000010005 */
[----:B------:R-:W-:Y:S01]  /*1af0*/  FSETP.NEU.FTZ.AND P2, PT, R11, RZ, PT ;  /* 0x000000ff0b00720b */ /* 0x000fe20003f5d000 */
[----:B------:R-:W1:Y:S01]  /*1b00*/  FRND R12, R12 ;  /* 0x0000000c000c7307 */ /* 0x000e620000201000 */
[----:B------:R-:W-:Y:S01]  /*1b10*/  FFMA.FTZ R19, R18, -0.693145751953125, R9 ;  /* 0xbf31720012137823 */ /* 0x000fe20000010009 */
[----:B------:R-:W-:Y:S01]  /*1b20*/  FFMA.FTZ R13, R16, R13, 0.041667830199003219604 ;  /* 0x3d2aabe3100d7423 */ /* 0x000fe2000001000d */
[----:B------:R-:W-:-:S02]  /*1b30*/  FSETP.NEU.FTZ.AND P0, PT, R18, 128, PT ;  /* 0x430000001200780b */ /* 0x000fc40003f1d000 */
[----:B------:R-:W-:Y:S01]  /*1b40*/  FFMA.FTZ R14, R18, -1.428606765330187045e-06, R19 ;  /* 0xb5bfbe8e120e7823 */ /* 0x000fe20000010013 */
[----:B------:R-:W-:Y:S01]  /*1b50*/  FFMA.FTZ R13, R16, R13, 0.16666397452354431152 ;  /* 0x3e2aa9f6100d7423 */ /* 0x000fe2000001000d */
[----:B------:R-:W-:Y:S01]  /*1b60*/  FSEL R18, R18, 127, P0 ;  /* 0x42fe000012127808 */ /* 0x000fe20000000000 */
[----:B------:R-:W-:Y:S01]  /*1b70*/  FRND R20, R20 ;  /* 0x0000001400147307 */ /* 0x000fe20000201000 */
[----:B------:R-:W-:Y:S01]  /*1b80*/  FSEL R6, R6, +INF , !P3 ;  /* 0x7f80000006067808 */ /* 0x000fe20005800000 */
[----:B------:R-:W-:Y:S01]  /*1b90*/  FFMA.FTZ R19, R14, R5, 0.0083824126049876213074 ;  /* 0x3c0956630e137423 */ /* 0x000fe20000010005 */
[----:B------:R-:W-:Y:S01]  /*1ba0*/  FFMA.FTZ R17, R16, R13, 0.49999994039535522461 ;  /* 0x3efffffe10117423 */ /* 0x000fe2000001000d */
[----:B------:R-:W-:Y:S02]  /*1bb0*/  FSETP.GT.FTZ.AND P3, PT, R18, 128, PT ;  /* 0x430000001200780b */ /* 0x000fe40003f74000 */
[----:B------:R-:W-:Y:S01]  /*1bc0*/  FSEL R6, R6, -1, P4 ;  /* 0xbf80000006067808 */ /* 0x000fe20002000000 */
[----:B------:R-:W-:Y:S01]  /*1bd0*/  FFMA.FTZ R19, R14, R19, 0.041667830199003219604 ;  /* 0x3d2aabe30e137423 */ /* 0x000fe20000010013 */
[----:B------:R-:W2:Y:S01]  /*1be0*/  MUFU.EX2 R13, R18 ;  /* 0x00000012000d7308 */ /* 0x000ea20000000800 */
[----:B------:R-:W-:Y:S01]  /*1bf0*/  FMUL.FTZ R17, R16, R17 ;  /* 0x0000001110117220 */ /* 0x000fe20000410000 */
[----:B------:R-:W-:Y:S01]  /*1c00*/  @!P2 FADD.FTZ R6, R11, R11 ;  /* 0x0000000b0b06a221 */ /* 0x000fe20000010000 */
[----:B------:R-:W-:Y:S01]  /*1c10*/  FSETP.GEU.FTZ.AND P2, PT, |R4|, 0.40999999642372131348, PT ;  /* 0x3ed1eb850400780b */ /* 0x000fe20003f5e200 */
[----:B------:R-:W-:Y:S01]  /*1c20*/  FFMA.FTZ R19, R14, R19, 0.16666397452354431152 ;  /* 0x3e2aa9f60e137423 */ /* 0x000fe20000010013 */
[----:B------:R-:W-:Y:S01]  /*1c30*/  FFMA.FTZ R16, R16, R17, R16 ;  /* 0x0000001110107223 */ /* 0x000fe20000010010 */
[----:B0-----:R-:W-:Y:S01]  /*1c40*/  FADD.FTZ R11, R15, -1 ;  /* 0xbf8000000f0b7421 */ /* 0x001fe20000010000 */
[----:B-1----:R-:W-:Y:S01]  /*1c50*/  FSEL R17, R12, RZ, P2 ;  /* 0x000000ff0c117208 */ /* 0x002fe20001000000 */
[----:B------:R-:W-:Y:S01]  /*1c60*/  FFMA.FTZ R19, R14, R19, 0.49999994039535522461 ;  /* 0x3efffffe0e137423 */ /* 0x000fe20000010013 */
[----:B------:R-:W-:Y:S01]  /*1c70*/  FSETP.GEU.FTZ.AND P2, PT, |R7|, 0.40999999642372131348, PT ;  /* 0x3ed1eb850700780b */ /* 0x000fe20003f5e200 */
[----:B------:R-:W-:Y:S01]  /*1c80*/  FFMA.FTZ R11, R16, R15, R11 ;  /* 0x0000000f100b7223 */ /* 0x000fe2000001000b */
[----:B------:R-:W-:Y:S01]  /*1c90*/  FSETP.GEU.FTZ.AND P4, PT, R18, -25, PT ;  /* 0xc1c800001200780b */ /* 0x000fe20003f9e000 */
[----:B------:R-:W-:Y:S01]  /*1ca0*/  FFMA.FTZ R16, R17, -0.693145751953125, R4 ;  /* 0xbf31720011107823 */ /* 0x000fe20000010004 */
[C---:B------:R-:W-:Y:S01]  /*1cb0*/  FMUL.FTZ R19, R14.reuse, R19 ;  /* 0x000000130e137220 */ /* 0x040fe20000410000 */
[----:B------:R-:W-:Y:S01]  /*1cc0*/  @!P5 FADD.FTZ R11, R11, R11 ;  /* 0x0000000b0b0bd221 */ /* 0x000fe20000010000 */
[C---:B------:R-:W-:Y:S01]  /*1cd0*/  FSETP.NEU.FTZ.AND P5, PT, R17.reuse, 128, PT ;  /* 0x430000001100780b */ /* 0x040fe20003fbd000 */
[----:B------:R-:W-:Y:S01]  /*1ce0*/  FFMA.FTZ R16, R17, -1.428606765330187045e-06, R16 ;  /* 0xb5bfbe8e11107823 */ /* 0x000fe20000010010 */
[----:B------:R-:W-:Y:S01]  /*1cf0*/  FFMA.FTZ R12, R14, R19, R14 ;  /* 0x000000130e0c7223 */ /* 0x000fe2000001000e */
[----:B--2---:R-:W-:Y:S01]  /*1d00*/  FADD.FTZ R15, R13, -1 ;  /* 0xbf8000000d0f7421 */ /* 0x004fe20000010000 */
[----:B------:R-:W-:Y:S01]  /*1d10*/  FSEL R18, R20, RZ, P2 ;  /* 0x000000ff14127208 */ /* 0x000fe20001000000 */
[----:B------:R0:W-:Y:S01]  /*1d20*/  FRND R14, R22 ;  /* 0x00000016000e7307 */ /* 0x0001e20000201000 */
[----:B------:R-:W-:Y:S01]  /*1d30*/  FSEL R19, R17, 127, P5 ;  /* 0x42fe000011137808 */ /* 0x000fe20002800000 */
[----:B------:R-:W-:Y:S01]  /*1d40*/  FFMA.FTZ R17, R16, R5, 0.0083824126049876213074 ;  /* 0x3c09566310117423 */ /* 0x000fe20000010005 */
[----:B------:R-:W-:Y:S01]  /*1d50*/  FFMA.FTZ R13, R12, R13, R15 ;  /* 0x0000000d0c0d7223 */ /* 0x000fe2000001000f */
[----:B------:R-:W-:-:S02]  /*1d60*/  HADD2.F32 R12, -RZ, R3.H0_H0 ;  /* 0x20000003ff0c7230 */ /* 0x000fc40000004100 */
[----:B------:R-:W-:Y:S01]  /*1d70*/  FFMA.FTZ R21, R18, -0.693145751953125, R7 ;  /* 0xbf31720012157823 */ /* 0x000fe20000010007 */
[----:B------:R-:W-:Y:S01]  /*1d80*/  FSEL R11, R11, +INF , !P1 ;  /* 0x7f8000000b0b7808 */ /* 0x000fe20004800000 */
[----:B------:R-:W-:Y:S01]  /*1d90*/  FFMA.FTZ R17, R16, R17, 0.041667830199003219604 ;  /* 0x3d2aabe310117423 */ /* 0x000fe20000010011 */
[----:B------:R-:W1:Y:S01]  /*1da0*/  MUFU.EX2 R15, R19 ;  /* 0x00000013000f7308 */ /* 0x000e620000000800 */
[----:B------:R-:W-:Y:S01]  /*1db0*/  FFMA.FTZ R20, R18, -1.428606765330187045e-06, R21 ;  /* 0xb5bfbe8e12147823 */ /* 0x000fe20000010015 */
[----:B------:R-:W-:Y:S01]  /*1dc0*/  FSEL R11, R11, -1, P6 ;  /* 0xbf8000000b0b7808 */ /* 0x000fe20003000000 */
[----:B0-----:R-:W-:Y:S01]  /*1dd0*/  FMUL.FTZ R22, R12, 1.4426950216293334961 ;  /* 0x3fb8aa3b0c167820 */ /* 0x001fe20000410000 */
[----:B------:R-:W-:Y:S01]  /*1de0*/  FSETP.NEU.FTZ.AND P6, PT, R8, RZ, PT ;  /* 0x000000ff0800720b */ /* 0x000fe20003fdd000 */
[----:B------:R-:W-:Y:S01]  /*1df0*/  FFMA.FTZ R21, R16, R17, 0.16666397452354431152 ;  /* 0x3e2aa9f610157423 */ /* 0x000fe20000010011 */
[----:B------:R-:W-:Y:S02]  /*1e00*/  HADD2.F32 R3, -RZ, R3.H1_H1 ;  /* 0x30000003ff037230 */ /* 0x000fe40000004100 */
[----:B------:R-:W-:Y:S01]  /*1e10*/  @!P0 FADD.FTZ R13, R13, R13 ;  /* 0x0000000d0d0d8221 */ /* 0x000fe20000010000 */
[----:B------:R0:W2:Y:S01]  /*1e20*/  FRND R17, R22 ;  /* 0x0000001600117307 */ /* 0x0000a20000201000 */
[----:B------:R-:W-:Y:S01]  /*1e30*/  FSETP.NEU.FTZ.AND P0, PT, R18, 128, PT ;  /* 0x430000001200780b */ /* 0x000fe20003f1d000 */
[----:B------:R-:W-:Y:S01]  /*1e40*/  FFMA.FTZ R21, R16, R21, 0.49999994039535522461 ;  /* 0x3efffffe10157423 */ /* 0x000fe20000010015 */
[----:B------:R-:W-:Y:S01]  /*1e50*/  FFMA.FTZ R23, R20, R5, 0.0083824126049876213074 ;  /* 0x3c09566314177423 */ /* 0x000fe20000010005 */
[----:B------:R-:W-:-:S02]  /*1e60*/  FSEL R13, R13, +INF , !P3 ;  /* 0x7f8000000d0d7808 */ /* 0x000fc40005800000 */
[----:B------:R-:W-:Y:S01]  /*1e70*/  FSETP.NEU.FTZ.AND P3, PT, R9, RZ, PT ;  /* 0x000000ff0900720b */ /* 0x000fe20003f7d000 */
[----:B------:R-:W-:Y:S01]  /*1e80*/  FMUL.FTZ R21, R16, R21 ;  /* 0x0000001510157220 */ /* 0x000fe20000410000 */
[----:B------:R-:W-:Y:S01]  /*1e90*/  FSEL R18, R18, 127, P0 ;  /* 0x42fe000012127808 */ /* 0x000fe20000000000 */
[----:B0-----:R-:W-:Y:S01]  /*1ea0*/  FMUL.FTZ R22, R3, 1.4426950216293334961 ;  /* 0x3fb8aa3b03167820 */ /* 0x001fe20000410000 */
[C---:B------:R-:W-:Y:S01]  /*1eb0*/  FSETP.GT.FTZ.AND P2, PT, R19.reuse, 128, PT ;  /* 0x430000001300780b */ /* 0x040fe20003f54000 */
[----:B------:R-:W-:Y:S01]  /*1ec0*/  FFMA.FTZ R16, R16, R21, R16 ;  /* 0x0000001510107223 */ /* 0x000fe20000010010 */
[----:B------:R-:W-:Y:S01]  /*1ed0*/  FSETP.GEU.FTZ.AND P1, PT, R19, -25, PT ;  /* 0xc1c800001300780b */ /* 0x000fe20003f3e000 */
[----:B-1----:R-:W-:Y:S01]  /*1ee0*/  FADD.FTZ R21, R15, -1 ;  /* 0xbf8000000f157421 */ /* 0x002fe20000010000 */
[----:B------:R0:W1:Y:S01]  /*1ef0*/  MUFU.EX2 R19, R18 ;  /* 0x0000001200137308 */ /* 0x0000620000000800 */
[----:B------:R-:W-:Y:S01]  /*1f00*/  @!P6 FADD.FTZ R11, R8, R8 ;  /* 0x00000008080be221 */ /* 0x000fe20000010000 */
[----:B------:R-:W-:Y:S01]  /*1f10*/  FFMA.FTZ R23, R20, R23, 0.041667830199003219604 ;  /* 0x3d2aabe314177423 */ /* 0x000fe20000010017 */
[----:B------:R-:W-:Y:S01]  /*1f20*/  FSETP.GEU.FTZ.AND P6, PT, |R2|, 0.40999999642372131348, PT ;  /* 0x3ed1eb850200780b */ /* 0x000fe20003fde200 */
[----:B------:R-:W-:Y:S01]  /*1f30*/  FFMA.FTZ R15, R16, R15, R21 ;  /* 0x0000000f100f7223 */ /* 0x000fe20000010015 */
[----:B------:R-:W-:Y:S01]  /*1f40*/  FSEL R13, R13, -1, P4 ;  /* 0xbf8000000d0d7808 */ /* 0x000fe20002000000 */
[----:B------:R-:W-:Y:S01]  /*1f50*/  FFMA.FTZ R23, R20, R23, 0.16666397452354431152 ;  /* 0x3e2aa9f614177423 */ /* 0x000fe20000010017 */
[----:B------:R-:W-:Y:S01]  /*1f60*/  FSETP.GEU.FTZ.AND P4, PT, |R12|, 0.40999999642372131348, PT ;  /* 0x3ed1eb850c00780b */ /* 0x000fe20003f9e200 */
[----:B------:R-:W3:Y:S01]  /*1f70*/  FRND R22, R22 ;  /* 0x0000001600167307 */ /* 0x000ee20000201000 */
[----:B------:R-:W-:Y:S01]  /*1f80*/  FSEL R21, R14, RZ, P6 ;  /* 0x000000ff0e157208 */ /* 0x000fe20003000000 */
[----:B------:R-:W-:Y:S01]  /*1f90*/  @!P3 FADD.FTZ R13, R9, R9 ;  /* 0x00000009090db221 */ /* 0x000fe20000010000 */
[----:B--2---:R-:W-:Y:S01]  /*1fa0*/  FSEL R17, R17, RZ, P4 ;  /* 0x000000ff11117208 */ /* 0x004fe20002000000 */
[----:B------:R-:W-:Y:S01]  /*1fb0*/  FFMA.FTZ R23, R20, R23, 0.49999994039535522461 ;  /* 0x3efffffe14177423 */ /* 0x000fe20000010017 */
[----:B------:R-:W-:Y:S01]  /*1fc0*/  FSETP.GEU.FTZ.AND P3, PT, |R3|, 0.40999999642372131348, PT ;  /* 0x3ed1eb850300780b */ /* 0x000fe20003f7e200 */
[----:B------:R-:W-:Y:S01]  /*1fd0*/  FFMA.FTZ R16, R21, -0.693145751953125, R2 ;  /* 0xbf31720015107823 */ /* 0x000fe20000010002 */
[----:B------:R-:W-:Y:S01]  /*1fe0*/  @!P5 FADD.FTZ R15, R15, R15 ;  /* 0x0000000f0f0fd221 */ /* 0x000fe20000010000 */
[----:B------:R-:W-:Y:S01]  /*1ff0*/  FSETP.GT.FTZ.AND P5, PT, R18, 128, PT ;  /* 0x430000001200780b */ /* 0x000fe20003fb4000 */
[----:B------:R-:W-:Y:S01]  /*2000*/  FMUL.FTZ R23, R20, R23 ;  /* 0x0000001714177220 */ /* 0x000fe20000410000 */
[----:B------:R-:W-:Y:S01]  /*2010*/  FSETP.GEU.FTZ.AND P6, PT, R18, -25, PT ;  /* 0xc1c800001200780b */ /* 0x000fe20003fde000 */
[----:B0-----:R-:W-:Y:S01]  /*2020*/  FFMA.FTZ R18, R17, -0.693145751953125, R12 ;  /* 0xbf31720011127823 */ /* 0x001fe2000001000c */
[----:B------:R-:W-:Y:S01]  /*2030*/  FFMA.FTZ R16, R21, -1.428606765330187045e-06, R16 ;  /* 0xb5bfbe8e15107823 */ /* 0x000fe20000010010 */
[----:B-1----:R-:W-:Y:S01]  /*2040*/  FADD.FTZ R9, R19, -1 ;  /* 0xbf80000013097421 */ /* 0x002fe20000010000 */
[----:B------:R-:W-:Y:S01]  /*2050*/  FFMA.FTZ R20, R20, R23, R20 ;  /* 0x0000001714147223 */ /* 0x000fe20000010014 */
[----:B---3--:R-:W-:Y:S01]  /*2060*/  FSEL R22, R22, RZ, P3 ;  /* 0x000000ff16167208 */ /* 0x008fe20001800000 */
[----:B------:R-:W-:Y:S01]  /*2070*/  FFMA.FTZ R18, R17, -1.428606765330187045e-06, R18 ;  /* 0xb5bfbe8e11127823 */ /* 0x000fe20000010012 */
[----:B------:R-:W-:Y:S01]  /*2080*/  FSETP.NEU.FTZ.AND P3, PT, R21, 128, PT ;  /* 0x430000001500780b */ /* 0x000fe20003f7d000 */
[----:B------:R-:W-:Y:S01]  /*2090*/  FFMA.FTZ R19, R20, R19, R9 ;  /* 0x0000001314137223 */ /* 0x000fe20000010009 */
[----:B------:R-:W-:Y:S01]  /*20a0*/  FSEL R14, R15, +INF , !P2 ;  /* 0x7f8000000f0e7808 */ /* 0x000fe20005000000 */
[-C--:B------:R-:W-:Y:S01]  /*20b0*/  FFMA.FTZ R15, R16, R5.reuse, 0.0083824126049876213074 ;  /* 0x3c095663100f7423 */ /* 0x080fe20000010005 */
[----:B------:R-:W-:Y:S01]  /*20c0*/  FSEL R8, R21, 127, P3 ;  /* 0x42fe000015087808 */ /* 0x000fe20001800000 */
[----:B------:R-:W-:Y:S01]  /*20d0*/  FFMA.FTZ R23, R18, R5, 0.0083824126049876213074 ;  /* 0x3c09566312177423 */ /* 0x000fe20000010005 */
[C---:B------:R-:W-:Y:S01]  /*20e0*/  FSETP.NEU.FTZ.AND P4, PT, R17.reuse, 128, PT ;  /* 0x430000001100780b */ /* 0x040fe20003f9d000 */
[----:B------:R-:W-:Y:S01]  /*20f0*/  FFMA.FTZ R21, R16, R15, 0.041667830199003219604 ;  /* 0x3d2aabe310157423 */ /* 0x000fe2000001000f */
[----:B------:R-:W0:Y:S01]  /*2100*/  MUFU.EX2 R9, R8 ;  /* 0x0000000800097308 */ /* 0x000e220000000800 */
[----:B------:R-:W-:Y:S01]  /*2110*/  FFMA.FTZ R23, R18, R23, 0.041667830199003219604 ;  /* 0x3d2aabe312177423 */ /* 0x000fe20000010017 */
[----:B------:R-:W-:Y:S01]  /*2120*/  FSEL R15, R17, 127, P4 ;  /* 0x42fe0000110f7808 */ /* 0x000fe20002000000 */
[----:B------:R-:W-:Y:S01]  /*2130*/  FFMA.FTZ R21, R16, R21, 0.16666397452354431152 ;  /* 0x3e2aa9f610157423 */ /* 0x000fe20000010015 */
[----:B------:R-:W-:Y:S01]  /*2140*/  FFMA.FTZ R25, R22, -0.693145751953125, R3 ;  /* 0xbf31720016197823 */ /* 0x000fe20000010003 */
[----:B------:R-:W-:Y:S01]  /*2150*/  FFMA.FTZ R23, R18, R23, 0.16666397452354431152 ;  /* 0x3e2aa9f612177423 */ /* 0x000fe20000010017 */
[----:B------:R-:W-:Y:S01]  /*2160*/  FSETP.NEU.FTZ.AND P2, PT, R22, 128, PT ;  /* 0x430000001600780b */ /* 0x000fe20003f5d000 */
[----:B------:R-:W-:Y:S01]  /*2170*/  FFMA.FTZ R21, R16, R21, 0.49999994039535522461 ;  /* 0x3efffffe10157423 */ /* 0x000fe20000010015 */
[----:B------:R-:W1:Y:S01]  /*2180*/  MUFU.EX2 R17, R15 ;  /* 0x0000000f00117308 */ /* 0x000e620000000800 */
[----:B------:R-:W-:Y:S01]  /*2190*/  FFMA.FTZ R20, R22, -1.428606765330187045e-06, R25 ;  /* 0xb5bfbe8e16147823 */ /* 0x000fe20000010019 */
[----:B------:R-:W-:Y:S01]  /*21a0*/  FFMA.FTZ R25, R18, R23, 0.49999994039535522461 ;  /* 0x3efffffe12197423 */ /* 0x000fe20000010017 */
[----:B------:R-:W-:Y:S01]  /*21b0*/  FMUL.FTZ R23, R16, R21 ;  /* 0x0000001510177220 */ /* 0x000fe20000410000 */
[----:B------:R-:W-:Y:S01]  /*21c0*/  @!P0 FADD.FTZ R19, R19, R19 ;  /* 0x0000001313138221 */ /* 0x000fe20000010000 */
[----:B------:R-:W-:Y:S01]  /*21d0*/  FFMA.FTZ R27, R20, R5, 0.0083824126049876213074 ;  /* 0x3c095663141b7423 */ /* 0x000fe20000010005 */
[----:B------:R-:W-:Y:S01]  /*21e0*/  FSEL R5, R22, 127, P2 ;  /* 0x42fe000016057808 */ /* 0x000fe20001000000 */
[----:B------:R-:W-:Y:S01]  /*21f0*/  FFMA.FTZ R16, R16, R23, R16 ;  /* 0x0000001710107223 */ /* 0x000fe20000010010 */
[----:B------:R-:W-:Y:S01]  /*2200*/  FMUL.FTZ R25, R18, R25 ;  /* 0x0000001912197220 */ /* 0x000fe20000410000 */
[----:B0-----:R-:W-:Y:S01]  /*2210*/  FADD.FTZ R23, R9, -1 ;  /* 0xbf80000009177421 */ /* 0x001fe20000010000 */
[----:B------:R-:W0:Y:S01]  /*2220*/  MUFU.EX2 R21, R5 ;  /* 0x0000000500157308 */ /* 0x000e220000000800 */
[----:B------:R-:W-:Y:S01]  /*2230*/  FFMA.FTZ R27, R20, R27, 0.041667830199003219604 ;  /* 0x3d2aabe3141b7423 */ /* 0x000fe2000001001b */
[----:B------:R-:W-:Y:S01]  /*2240*/  FFMA.FTZ R18, R18, R25, R18 ;  /* 0x0000001912127223 */ /* 0x000fe20000010012 */
[----:B------:R-:W-:Y:S01]  /*2250*/  FFMA.FTZ R16, R16, R9, R23 ;  /* 0x0000000910107223 */ /* 0x000fe20000010017 */
[----:B------:R-:W-:Y:S01]  /*2260*/  FSEL R19, R19, +INF , !P5 ;  /* 0x7f80000013137808 */ /* 0x000fe20006800000 */
[----:B------:R-:W-:Y:S01]  /*2270*/  FFMA.FTZ R27, R20, R27, 0.16666397452354431152 ;  /* 0x3e2aa9f6141b7423 */ /* 0x000fe2000001001b */
[C---:B------:R-:W-:Y:S01]  /*2280*/  FSETP.GT.FTZ.AND P0, PT, R8.reuse, 128, PT ;  /* 0x430000000800780b */ /* 0x040fe20003f14000 */
[----:B-1----:R-:W-:Y:S01]  /*2290*/  FADD.FTZ R9, R17, -1 ;  /* 0xbf80000011097421 */ /* 0x002fe20000010000 */
[----:B------:R-:W-:Y:S01]  /*22a0*/  FSETP.GEU.FTZ.AND P5, PT, R8, -25, PT ;  /* 0xc1c800000800780b */ /* 0x000fe20003fbe000 */
[----:B------:R-:W-:Y:S01]  /*22b0*/  FFMA.FTZ R27, R20, R27, 0.49999994039535522461 ;  /* 0x3efffffe141b7423 */ /* 0x000fe2000001001b */
[----:B------:R-:W-:Y:S01]  /*22c0*/  @!P3 FADD.FTZ R16, R16, R16 ;  /* 0x000000101010b221 */ /* 0x000fe20000010000 */
[----:B------:R-:W-:Y:S01]  /*22d0*/  FFMA.FTZ R17, R18, R17, R9 ;  /* 0x0000001112117223 */ /* 0x000fe20000010009 */
[----:B------:R-:W-:Y:S01]  /*22e0*/  FSETP.GT.FTZ.AND P3, PT, R15, 128, PT ;  /* 0x430000000f00780b */ /* 0x000fe20003f74000 */
[----:B------:R-:W1:Y:S01]  /*22f0*/  LDC.64 R8, c[0x0][0x388] ;  /* 0x0000e200ff087b82 */ /* 0x000e620000000a00 */
[----:B------:R-:W-:Y:S01]  /*2300*/  FMUL.FTZ R27, R20, R27 ;  /* 0x0000001b141b7220 */ /* 0x000fe20000410000 */
[----:B------:R-:W-:Y:S01]  /*2310*/  @!P4 FADD.FTZ R17, R17, R17 ;  /* 0x000000111111c221 */ /* 0x000fe20000010000 */
[----:B------:R-:W-:Y:S01]  /*2320*/  FSEL R16, R16, +INF , !P0 ;  /* 0x7f80000010107808 */ /* 0x000fe20004000000 */
[----:B0-----:R-:W-:Y:S01]  /*2330*/  FADD.FTZ R23, R21, -1 ;  /* 0xbf80000015177421 */ /* 0x001fe20000010000 */
[----:B------:R-:W-:Y:S01]  /*2340*/  FFMA.FTZ R20, R20, R27, R20 ;  /* 0x0000001b14147223 */ /* 0x000fe20000010014 */
[----:B------:R-:W-:-:S02]  /*2350*/  FSETP.GEU.FTZ.AND P0, PT, R15, -25, PT ;  /* 0xc1c800000f00780b */ /* 0x000fc40003f1e000 */
[----:B------:R-:W-:Y:S01]  /*2360*/  FSEL R14, R14, -1, P1 ;  /* 0xbf8000000e0e7808 */ /* 0x000fe20000800000 */
[----:B------:R-:W-:Y:S01]  /*2370*/  FFMA.FTZ R20, R20, R21, R23 ;  /* 0x0000001514147223 */ /* 0x000fe20000010017 */
[----:B------:R-:W-:Y:S02]  /*2380*/  FSEL R19, R19, -1, P6 ;  /* 0xbf80000013137808 */ /* 0x000fe40003000000 */
[----:B------:R-:W-:Y:S01]  /*2390*/  FSEL R17, R17, +INF , !P3 ;  /* 0x7f80000011117808 */ /* 0x000fe20005800000 */
[----:B------:R-:W-:Y:S01]  /*23a0*/  @!P2 FADD.FTZ R20, R20, R20 ;  /* 0x000000141414a221 */ /* 0x000fe20000010000 */
[----:B------:R-:W-:Y:S02]  /*23b0*/  FSEL R16, R16, -1, P5 ;  /* 0xbf80000010107808 */ /* 0x000fe40002800000 */
[----:B------:R-:W-:Y:S02]  /*23c0*/  FSETP.NEU.FTZ.AND P1, PT, R4, RZ, PT ;  /* 0x000000ff0400720b */ /* 0x000fe40003f3d000 */
[----:B------:R-:W-:-:S02]  /*23d0*/  FSETP.NEU.FTZ.AND P6, PT, R7, RZ, PT ;  /* 0x000000ff0700720b */ /* 0x000fc40003fdd000 */
[----:B------:R-:W-:Y:S02]  /*23e0*/  FSETP.NEU.FTZ.AND P4, PT, R2, RZ, PT ;  /* 0x000000ff0200720b */ /* 0x000fe40003f9d000 */
[----:B------:R-:W-:Y:S02]  /*23f0*/  FSETP.NEU.FTZ.AND P5, PT, R12, RZ, PT ;  /* 0x000000ff0c00720b */ /* 0x000fe40003fbd000 */
[----:B------:R-:W-:Y:S01]  /*2400*/  FSETP.NEU.FTZ.AND P3, PT, R3, RZ, PT ;  /* 0x000000ff0300720b */ /* 0x000fe20003f7d000 */
[----:B-1----:R-:W-:Y:S01]  /*2410*/  IMAD.WIDE.U32 R8, R10, 0x2, R8 ;  /* 0x000000020a087825 */ /* 0x002fe200078e0008 */
[----:B------:R-:W-:Y:S02]  /*2420*/  FSEL R17, R17, -1, P0 ;  /* 0xbf80000011117808 */ /* 0x000fe40000000000 */
[C---:B------:R-:W-:Y:S01]  /*2430*/  FSETP.GT.FTZ.AND P0, PT, R5.reuse, 128, PT ;  /* 0x430000000500780b */ /* 0x040fe20003f14000 */
[----:B------:R-:W-:Y:S01]  /*2440*/  @!P1 FADD.FTZ R14, R4, R4 ;  /* 0x00000004040e9221 */ /* 0x000fe20000010000 */
[----:B------:R-:W-:Y:S01]  /*2450*/  FSETP.GEU.FTZ.AND P2, PT, R5, -25, PT ;  /* 0xc1c800000500780b */ /* 0x000fe20003f5e000 */
[----:B------:R-:W-:Y:S01]  /*2460*/  @!P6 FADD.FTZ R19, R7, R7 ;  /* 0x000000070713e221 */ /* 0x000fe20000010000 */
[----:B------:R-:W-:Y:S01]  /*2470*/  FSEL R20, R20, +INF , !P0 ;  /* 0x7f80000014147808 */ /* 0x000fe20004000000 */
[----:B------:R-:W-:Y:S01]  /*2480*/  @!P4 FADD.FTZ R16, R2, R2 ;  /* 0x000000020210c221 */ /* 0x000fe20000010000 */
[----:B------:R-:W-:-:S04]  /*2490*/  IMAD.WIDE.U32 R8, R0, 0x8, R8 ;  /* 0x0000000800087825 */ /* 0x000fc800078e0008 */
[----:B------:R-:W-:Y:S01]  /*24a0*/  @!P5 FADD.FTZ R17, R12, R12 ;  /* 0x0000000c0c11d221 */ /* 0x000fe20000010000 */
[----:B------:R-:W-:Y:S01]  /*24b0*/  FSEL R20, R20, -1, P2 ;  /* 0xbf80000014147808 */ /* 0x000fe20001000000 */
[----:B------:R-:W-:Y:S01]  /*24c0*/  @!P3 FADD.FTZ R20, R3, R3 ;  /* 0x000000030314b221 */ /* 0x000fe20000010000 */
[----:B------:R-:W-:Y:S02]  /*24d0*/  F2FP.F16.F32.PACK_AB R6, R11, R6 ;  /* 0x000000060b06723e */ /* 0x000fe400000000ff */
[----:B------:R-:W-:Y:S02]  /*24e0*/  F2FP.F16.F32.PACK_AB R7, R14, R13 ;  /* 0x0000000d0e07723e */ /* 0x000fe400000000ff */
[----:B------:R-:W-:Y:S02]  /*24f0*/  F2FP.F16.F32.PACK_AB R16, R16, R19 ;  /* 0x000000131010723e */ /* 0x000fe400000000ff */
[----:B------:R-:W-:Y:S01]  /*2500*/  F2FP.F16.F32.PACK_AB R17, R20, R17 ;  /* 0x000000111411723e */ /* 0x000fe200000000ff */
[----:B------:R-:W-:Y:S04]  /*2510*/  STG.E.64 desc[UR4][R8.64], R6 ;  /* 0x0000000608007986 */ /* 0x000fe8000c101b04 */
[----:B------:R-:W-:Y:S01]  /*2520*/  STG.E.64 desc[UR4][R8.64+0x400], R16 ;  /* 0x0004001008007986 */ /* 0x000fe2000c101b04 */
[----:B------:R-:W-:Y:S05]  /*2530*/  EXIT ;  /* 0x000000000000794d */ /* 0x000fea0003800000 */
.L_x_26510:
        /* <DEDUP_REMOVED lines=12> */
.L_x_37256:


//--------------------- .text._ZN2at6native29vectorized_elementwise_kernelILi8EZZZNS0_17expm1_kernel_cudaERNS_18TensorIteratorBaseEENKUlvE_clEvENKUlvE4_clEvEUlN3c104HalfEE_St5arrayIPcLm2EEEEviT0_T1_ --------------------------
	.section	.text._ZN2at6native29vectorized_elementwise_kernelILi8EZZZNS0_17expm1_kernel_cudaERNS_18TensorIteratorBaseEENKUlvE_clEvENKUlvE4_clEvEUlN3c104HalfEE_St5arrayIPcLm2EEEEviT0_T1_,"ax",@progbits
	.align	128
        .global         _ZN2at6native29vectorized_elementwise_kernelILi8EZZZNS0_17expm1_kernel_cudaERNS_18TensorIteratorBaseEENKUlvE_clEvENKUlvE4_clEvEUlN3c104HalfEE_St5arrayIPcLm2EEEEviT0_T1_
        .type           _ZN2at6native29vectorized_elementwise_kernelILi8EZZZNS0_17expm1_kernel_cudaERNS_18TensorIteratorBaseEENKUlvE_clEvENKUlvE4_clEvEUlN3c104HalfEE_St5arrayIPcLm2EEEEviT0_T1_,@function
        .size           _ZN2at6native29vectorized_elementwise_kernelILi8EZZZNS0_17expm1_kernel_cudaERNS_18TensorIteratorBaseEENKUlvE_clEvENKUlvE4_clEvEUlN3c104HalfEE_St5arrayIPcLm2EEEEviT0_T1_,(.L_x_37257 - _ZN2at6native29vectorized_elementwise_kernelILi8EZZZNS0_17expm1_kernel_cudaERNS_18TensorIteratorBaseEENKUlvE_clEvENKUlvE4_clEvEUlN3c104HalfEE_St5arrayIPcLm2EEEEviT0_T1_)
        .other          _ZN2at6native29vectorized_elementwise_kernelILi8EZZZNS0_17expm1_kernel_cudaERNS_18TensorIteratorBaseEENKUlvE_clEvENKUlvE4_clEvEUlN3c104HalfEE_St5arrayIPcLm2EEEEviT0_T1_,@"STO_CUDA_ENTRY STV_DEFAULT"
_ZN2at6native29vectorized_elementwise_kernelILi8EZZZNS0_17expm1_kernel_cudaERNS_18TensorIteratorBaseEENKUlvE_clEvENKUlvE4_clEvEUlN3c104HalfEE_St5arrayIPcLm2EEEEviT0_T1_:
.text._ZN2at6native29vectorized_elementwise_kernelILi8EZZZNS0_17expm1_kernel_cudaERNS_18TensorIteratorBaseEENKUlvE_clEvENKUlvE4_clEvEUlN3c104HalfEE_St5arrayIPcLm2EEEEviT0_T1_:
        /* <DEDUP_REMOVED lines=28> */
[----:B------:R-:W-:Y:S02]  /*01c0*/  @!P3 IADD3 R23, PT, PT, R0, R27, RZ ;  /* 0x0000001b0017b210 */ /* 0x000fe40007ffe0ff */
[----:B------:R-:W-:Y:S01]  /*01d0*/  PRMT R16, RZ, 0x7610, R16 ;  /* 0x00007610ff107816 */ /* 0x000fe20000000010 */
        /* <DEDUP_REMOVED lines=14> */
[----:B---3--:R-:W-:Y:S01]  /*02c0*/  @!P1 IMAD.WIDE.U32 R14, R17, 0x2, R14 ;  /* 0x00000002110e9825 */ /* 0x008fe200078e000e */
[----:B------:R-:W-:-:S06]  /*02d0*/  PRMT R17, RZ, 0x7610, R17 ;  /* 0x00007610ff117816 */ /* 0x000fcc0000000011 */
[----:B------:R-:W5:Y:S01]  /*02e0*/  @!P1 LDG.E.U16 R17, desc[UR4][R14.64] ;  /* 0x000000040e119981 */ /* 0x000f62000c1e1500 */
[----:B----4-:R-:W-:-:S05]  /*02f0*/  @!P6 IMAD.WIDE.U32 R12, R27, 0x2, R12 ;  /* 0x000000021b0ce825 */ /* 0x010fca00078e000c */
[----:B------:R-:W5:Y:S01]  /*0300*/  @!P6 LDG.E.U16 R16, desc[UR4][R12.64] ;  /* 0x000000040c10e981 */ /* 0x000f62000c1e1500 */
[----:B------:R-:W-:-:S06]  /*0310*/  PRMT R6, RZ, 0x7610, R6 ;  /* 0x00007610ff067816 */ /* 0x000fcc0000000006 */
[----:B------:R3:W5:Y:S02]  /*0320*/  @!P5 LDG.E.U16 R6, desc[UR4][R20.64] ;  /* 0x000000041406d981 */ /* 0x000764000c1e1500 */
[----:B---3--:R-:W3:Y:S01]  /*0330*/  @!P0 LDC.64 R20, c[0x0][0x390] ;  /* 0x0000e400ff148b82 */ /* 0x008ee20000000a00 */
[----:B-1----:R-:W-:Y:S01]  /*0340*/  @!P3 IMAD.WIDE.U32 R4, R23, 0x2, R4 ;  /* 0x000000021704b825 */ /* 0x002fe200078e0004 */
[----:B------:R-:W-:Y:S02]  /*0350*/  @!P0 IADD3 R23, PT, PT, R0, R9, RZ ;  /* 0x0000000900178210 */ /* 0x000fe40007ffe0ff */
[----:B------:R-:W-:Y:S01]  /*0360*/  PRMT R22, RZ, 0x7610, R22 ;  /* 0x00007610ff167816 */ /* 0x000fe20000000016 */
[----:B0-----:R-:W-:-:S05]  /*0370*/  @!P4 IMAD.WIDE.U32 R2, R25, 0x2, R2 ;  /* 0x000000021902c825 */ /* 0x001fca00078e0002 */
[----:B------:R0:W5:Y:S01]  /*0380*/  @!P4 LDG.E.U16 R22, desc[UR4][R2.64] ;  /* 0x000000040216c981 */ /* 0x000162000c1e1500 */
[----:B---3--:R-:W-:Y:S01]  /*0390*/  @!P0 IMAD.WIDE.U32 R20, R23, 0x2, R20 ;  /* 0x0000000217148825 */ /* 0x008fe200078e0014 */
[----:B------:R-:W-:-:S06]  /*03a0*/  PRMT R23, RZ, 0x7610, R23 ;  /* 0x00007610ff177816 */ /* 0x000fcc0000000017 */
[----:B------:R-:W5:Y:S01]  /*03b0*/  @!P0 LDG.E.U16 R23, desc[UR4][R20.64] ;  /* 0x0000000414178981 */ /* 0x000f62000c1e1500 */
[----:B------:R-:W-:Y:S01]  /*03c0*/  ISETP.GE.U32.AND P0, PT, R9, R8, PT ;  /* 0x000000080900720c */ /* 0x000fe20003f06070 */
[----:B--2---:R-:W-:Y:S01]  /*03d0*/  @!P2 IMAD.WIDE.U32 R10, R19, 0x2, R10 ;  /* 0x00000002130aa825 */ /* 0x004fe200078e000a */
        /* <DEDUP_REMOVED lines=38> */
.L_x_26513:
[----:B------:R-:W-:Y:S05]  /*0640*/  BSYNC.RECONVERGENT B0 ;  /* 0x0000000000007941 */ /* 0x000fea0003800200 */
.L_x_26512:
        /* <DEDUP_REMOVED lines=32> */
.L_x_26515:
[----:B------:R-:W-:Y:S05]  /*0850*/  BSYNC.RECONVERGENT B0 ;  /* 0x0000000000007941 */ /* 0x000fea0003800200 */
.L_x_26514:
        /* <DEDUP_REMOVED lines=31> */
.L_x_26517:
[----:B------:R-:W-:Y:S05]  /*0a50*/  BSYNC.RECONVERGENT B0 ;  /* 0x0000000000007941 */ /* 0x000fea0003800200 */
.L_x_26516:
        /* <DEDUP_REMOVED lines=31> */
.L_x_26519:
[----:B------:R-:W-:Y:S05]  /*0c50*/  BSYNC.RECONVERGENT B0 ;  /* 0x0000000000007941 */ /* 0x000fea0003800200 */
.L_x_26518:
        /* <DEDUP_REMOVED lines=31> */
.L_x_26521:
[----:B------:R-:W-:Y:S05]  /*0e50*/  BSYNC.RECONVERGENT B0 ;  /* 0x0000000000007941 */ /* 0x000fea0003800200 */
.L_x_26520:
        /* <DEDUP_REMOVED lines=32> */
.L_x_26523:
[----:B------:R-:W-:Y:S05]  /*1060*/  BSYNC.RECONVERGENT B0 ;  /* 0x0000000000007941 */ /* 0x000fea0003800200 */
.L_x_26522:
        /* <DEDUP_REMOVED lines=29> */
.L_x_26525:
[----:B------:R-:W-:Y:S05]  /*1240*/  BSYNC.RECONVERGENT B0 ;  /* 0x0000000000007941 */ /* 0x000fea0003800200 */
.L_x_26524:
        /* <DEDUP_REMOVED lines=29> */
.L_x_26527:
[----:B------:R-:W-:Y:S05]  /*1420*/  BSYNC.RECONVERGENT B0 ;  /* 0x0000000000007941 */ /* 0x000fea0003800200 */
.L_x_26526:
        /* <DEDUP_REMOVED lines=18> */
.L_x_26530:
[----:B------:R-:W-:-:S13]  /*1550*/  ISETP.GE.U32.AND P0, PT, R9, R8, PT ;  /* 0x000000080900720c */ /* 0x000fda0003f06070 */
[----:B------:R-:W-:Y:S05]  /*1560*/  @P0 BRA `(.L_x_26532) ;  /* 0x0000000000300947 */ /* 0x000fea0003800000 */
[----:B0-----:R-:W0:Y:S01]  /*1570*/  LDC.64 R2, c[0x0][0x388] ;  /* 0x0000e200ff027b82 */ /* 0x001e220000000a00 */
[----:B------:R-:W-:Y:S02]  /*1580*/  IADD3 R5, PT, PT, R0, R9, RZ ;  /* 0x0000000900057210 */ /* 0x000fe40007ffe0ff */
[----:B------:R-:W-:-:S03]  /*1590*/  IADD3 R9, PT, PT, R9, 0x80, RZ ;  /* 0x0000008009097810 */ /* 0x000fc60007ffe0ff */
[----:B0-----:R-:W-:-:S05]  /*15a0*/  IMAD.WIDE.U32 R2, R5, 0x2, R2 ;  /* 0x0000000205027825 */ /* 0x001fca00078e0002 */
[----:B------:R1:W-:Y:S02]  /*15b0*/  STG.E.U16 desc[UR4][R2.64], R10 ;  /* 0x0000000a02007986 */ /* 0x0003e4000c101504 */
.L_x_26531:
[----:B------:R-:W-:-:S13]  /*15c0*/  ISETP.GE.U32.AND P0, PT, R9, R8, PT ;  /* 0x000000080900720c */ /* 0x000fda0003f06070 */
[----:B------:R-:W-:Y:S05]  /*15d0*/  @P0 BRA `(.L_x_26533) ;  /* 0x0000000000340947 */ /* 0x000fea0003800000 */
[----:B01----:R-:W0:Y:S01]  /*15e0*/  LDC.64 R2, c[0x0][0x388] ;  /* 0x0000e200ff027b82 */ /* 0x003e220000000a00 */
[----:B------:R-:W-:Y:S02]  /*15f0*/  IADD3 R5, PT, PT, R0, R9, RZ ;  /* 0x0000000900057210 */ /* 0x000fe40007ffe0ff */
[----:B------:R-:W-:-:S03]  /*1600*/  IADD3 R9, PT, PT, R9, 0x80, RZ ;  /* 0x0000008009097810 */ /* 0x000fc60007ffe0ff */
[----:B0-----:R-:W-:-:S05]  /*1610*/  IMAD.WIDE.U32 R2, R5, 0x2, R2 ;  /* 0x0000000205027825 */ /* 0x001fca00078e0002 */
[----:B------:R1:W-:Y:S02]  /*1620*/  STG.E.U16 desc[UR4][R2.64], R11 ;  /* 0x0000000b02007986 */ /* 0x0003e4000c101504 */
.L_x_26532:
        /* <DEDUP_REMOVED lines=8> */
.L_x_26533:
[----:B------:R-:W-:Y:S05]  /*16b0*/  BSYNC.RELIABLE B1 ;  /* 0x0000000000017941 */ /* 0x000fea0003800100 */
.L_x_26529:
[----:B------:R-:W-:-:S13]  /*16c0*/  ISETP.GE.U32.AND P0, PT, R9, R8, PT ;  /* 0x000000080900720c */ /* 0x000fda0003f06070 */
[----:B012---:R-:W0:Y:S01]  /*16d0*/  @!P0 LDC.64 R2, c[0x0][0x388] ;  /* 0x0000e200ff028b82 */ /* 0x007e220000000a00 */
[----:B------:R-:W-:Y:S02]  /*16e0*/  @!P0 IADD3 R5, PT, PT, R0, R9, RZ ;  /* 0x0000000900058210 */ /* 0x000fe40007ffe0ff */
[----:B------:R-:W-:-:S03]  /*16f0*/  @!P0 IADD3 R9, PT, PT, R9, 0x80, RZ ;  /* 0x0000008009098810 */ /* 0x000fc60007ffe0ff */
[----:B0-----:R-:W-:-:S05]  /*1700*/  @!P0 IMAD.WIDE.U32 R2, R5, 0x2, R2 ;  /* 0x0000000205028825 */ /* 0x001fca00078e0002 */
[----:B------:R2:W-:Y:S02]  /*1710*/  @!P0 STG.E.U16 desc[UR4][R2.64], R13 ;  /* 0x0000000d02008986 */ /* 0x0005e4000c101504 */
.L_x_26534:
[----:B------:R-:W-:Y:S05]  /*1720*/  BSYNC.RECONVERGENT B0 ;  /* 0x0000000000007941 */ /* 0x000fea0003800200 */
.L_x_26528:
        /* <DEDUP_REMOVED lines=8> */
.L_x_26511:
[----:B------:R-:W0:Y:S01]  /*17b0*/  S2R R2, SR_TID.X ;  /* 0x0000000000027919 */ /* 0x000e220000002100 */
[----:B------:R-:W1:Y:S02]  /*17c0*/  LDC.64 R4, c[0x0][0x390] ;  /* 0x0000e400ff047b82 */ /* 0x000e640000000a00 */
[----:B-1----:R-:W-:-:S04]  /*17d0*/  IMAD.WIDE.U32 R4, R0, 0x2, R4 ;  /* 0x0000000200047825 */ /* 0x002fc800078e0004 */
[----:B0-----:R-:W-:-:S06]  /*17e0*/  IMAD.WIDE.U32 R6, R2, 0x10, R4 ;  /* 0x0000001002067825 */ /* 0x001fcc00078e0004 */
[----:B------:R-:W2:Y:S01]  /*17f0*/  LDG.E.128 R4, desc[UR4][R6.64] ;  /* 0x0000000406047981 */ /* 0x000ea2000c1e1d00 */
[----:B------:R-:W-:Y:S02]  /*1800*/  HFMA2 R8, -RZ, RZ, 0.83837890625, -4044 ;  /* 0x3ab5ebe6ff087431 */ /* 0x000fe400000001ff */
[--C-:B--2---:R-:W-:Y:S02]  /*1810*/  HADD2.F32 R12, -RZ, R4.reuse.H0_H0 ;  /* 0x20000004ff0c7230 */ /* 0x104fe40000004100 */
[----:B------:R-:W-:Y:S02]  /*1820*/  HADD2.F32 R4, -RZ, R4.H1_H1 ;  /* 0x30000004ff047230 */ /* 0x000fe40000004100 */
[--C-:B------:R-:W-:Y:S02]  /*1830*/  HADD2.F32 R10, -RZ, R5.reuse.H0_H0 ;  /* 0x20000005ff0a7230 */ /* 0x100fe40000004100 */
[C---:B------:R-:W-:Y:S01]  /*1840*/  FMUL.FTZ R3, R12.reuse, 1.4426950216293334961 ;  /* 0x3fb8aa3b0c037820 */ /* 0x040fe20000410000 */
[----:B------:R-:W-:Y:S01]  /*1850*/  FSETP.GEU.FTZ.AND P0, PT, |R12|, 0.40999999642372131348, PT ;  /* 0x3ed1eb850c00780b */ /* 0x000fe20003f1e200 */
[----:B------:R-:W-:Y:S01]  /*1860*/  FMUL.FTZ R16, R4, 1.4426950216293334961 ;  /* 0x3fb8aa3b04107820 */ /* 0x000fe20000410000 */
[----:B------:R-:W-:-:S02]  /*1870*/  HADD2.F32 R5, -RZ, R5.H1_H1 ;  /* 0x30000005ff057230 */ /* 0x000fc40000004100 */
[C---:B------:R-:W-:Y:S01]  /*1880*/  FMUL.FTZ R13, R10.reuse, 1.4426950216293334961 ;  /* 0x3fb8aa3b0a0d7820 */ /* 0x040fe20000410000 */
[----:B------:R-:W-:Y:S01]  /*1890*/  FSETP.GEU.FTZ.AND P2, PT, |R10|, 0.40999999642372131348, PT ;  /* 0x3ed1eb850a00780b */ /* 0x000fe20003f5e200 */
[----:B------:R-:W0:Y:S08]  /*18a0*/  FRND R3, R3 ;  /* 0x0000000300037307 */ /* 0x000e300000201000 */
[----:B------:R-:W1:Y:S01]  /*18b0*/  FRND R16, R16 ;  /* 0x0000001000107307 */ /* 0x000e620000201000 */
[----:B0-----:R-:W-:Y:S01]  /*18c0*/  FSEL R9, R3, RZ, P0 ;  /* 0x000000ff03097208 */ /* 0x001fe20000000000 */
[----:B------:R-:W-:Y:S01]  /*18d0*/  HADD2.F32 R3, -RZ, R6.H0_H0 ;  /* 0x20000006ff037230 */ /* 0x000fe20000004100 */
[----:B------:R-:W-:-:S02]  /*18e0*/  FSETP.GEU.FTZ.AND P0, PT, |R4|, 0.40999999642372131348, PT ;  /* 0x3ed1eb850400780b */ /* 0x000fc40003f1e200 */
[C---:B------:R-:W-:Y:S01]  /*18f0*/  FSETP.NEU.FTZ.AND P5, PT, R9.reuse, 128, PT ;  /* 0x430000000900780b */ /* 0x040fe20003fbd000 */
[----:B------:R-:W-:Y:S01]  /*1900*/  FFMA.FTZ R14, R9, -0.693145751953125, R12 ;  /* 0xbf317200090e7823 */ /* 0x000fe2000001000c */
[----:B------:R-:W-:Y:S02]  /*1910*/  FMUL.FTZ R22, R3, 1.4426950216293334961 ;  /* 0x3fb8aa3b03167820 */ /* 0x000fe40000410000 */
[C---:B------:R-:W-:Y:S01]  /*1920*/  FSEL R17, R9.reuse, 127, P5 ;  /* 0x42fe000009117808 */ /* 0x040fe20002800000 */
[----:B------:R-:W-:Y:S01]  /*1930*/  FFMA.FTZ R15, R9, -1.428606765330187045e-06, R14 ;  /* 0xb5bfbe8e090f7823 */ /* 0x000fe2000001000e */
[----:B-1----:R-:W-:Y:S01]  /*1940*/  FSEL R19, R16, RZ, P0 ;  /* 0x000000ff10137208 */ /* 0x002fe20000000000 */
[----:B------:R0:W1:Y:S01]  /*1950*/  FRND R14, R13 ;  /* 0x0000000d000e7307 */ /* 0x0000620000201000 */
[----:B------:R-:W-:Y:S01]  /*1960*/  FSETP.GT.FTZ.AND P1, PT, R17, 128, PT ;  /* 0x430000001100780b */ /* 0x000fe20003f34000 */
[----:B------:R-:W-:Y:S01]  /*1970*/  FFMA.FTZ R18, R15, R8, 0.0083824126049876213074 ;  /* 0x3c0956630f127423 */ /* 0x000fe20000010008 */
[----:B------:R-:W-:Y:S01]  /*1980*/  FSETP.GEU.FTZ.AND P4, PT, R17, -25, PT ;  /* 0xc1c800001100780b */ /* 0x000fe20003f9e000 */
[C---:B------:R-:W-:Y:S01]  /*1990*/  FFMA.FTZ R16, R19.reuse, -0.693145751953125, R4 ;  /* 0xbf31720013107823 */ /* 0x040fe20000010004 */
[----:B------:R-:W-:Y:S01]  /*19a0*/  FSETP.NEU.FTZ.AND P6, PT, R19, 128, PT ;  /* 0x430000001300780b */ /* 0x000fe20003fdd000 */
[----:B------:R-:W-:Y:S01]  /*19b0*/  FFMA.FTZ R18, R15, R18, 0.041667830199003219604 ;  /* 0x3d2aabe30f127423 */ /* 0x000fe20000010012 */
[----:B------:R-:W-:Y:S01]  /*19c0*/  HADD2.F32 R9, -RZ, R6.H1_H1 ;  /* 0x30000006ff097230 */ /* 0x000fe20000004100 */
[----:B------:R-:W2:Y:S01]  /*19d0*/  MUFU.EX2 R11, R17 ;  /* 0x00000011000b7308 */ /* 0x000ea20000000800 */
[----:B0-----:R-:W-:Y:S01]  /*19e0*/  FMUL.FTZ R13, R5, 1.4426950216293334961 ;  /* 0x3fb8aa3b050d7820 */ /* 0x001fe20000410000 */
[----:B------:R-:W-:Y:S01]  /*19f0*/  FFMA.FTZ R18, R15, R18, 0.16666397452354431152 ;  /* 0x3e2aa9f60f127423 */ /* 0x000fe20000010012 */
[----:B------:R-:W-:-:S02]  /*1a00*/  HADD2.F32 R6, -RZ, R7.H0_H0 ;  /* 0x20000007ff067230 */ /* 0x000fc40000004100 */
[----:B------:R-:W-:Y:S02]  /*1a10*/  HADD2.F32 R7, -RZ, R7.H1_H1 ;  /* 0x30000007ff077230 */ /* 0x000fe40000004100 */
[C---:B------:R-:W-:Y:S01]  /*1a20*/  FFMA.FTZ R18, R15.reuse, R18, 0.49999994039535522461 ;  /* 0x3efffffe0f127423 */ /* 0x040fe20000010012 */
[----:B-1----:R-:W-:Y:S01]  /*1a30*/  FSEL R21, R14, RZ, P2 ;  /* 0x000000ff0e157208 */ /* 0x002fe20001000000 */
[----:B------:R-:W0:Y:S02]  /*1a40*/  FRND R13, R13 ;  /* 0x0000000d000d7307 */ /* 0x000e240000201000 */
[----:B------:R-:W-:Y:S01]  /*1a50*/  FMUL.FTZ R18, R15, R18 ;  /* 0x000000120f127220 */ /* 0x000fe20000410000 */
[C---:B------:R-:W-:Y:S01]  /*1a60*/  FSETP.NEU.FTZ.AND P2, PT, R21.reuse, 128, PT ;  /* 0x430000001500780b */ /* 0x040fe20003f5d000 */
[----:B------:R-:W-:Y:S02]  /*1a70*/  FFMA.FTZ R20, R21, -0.693145751953125, R10 ;  /* 0xbf31720015147823 */ /* 0x000fe4000001000a */
[----:B------:R-:W-:Y:S01]  /*1a80*/  FFMA.FTZ R18, R15, R18, R15 ;  /* 0x000000120f127223 */ /* 0x000fe2000001000f */
[C---:B------:R-:W-:Y:S01]  /*1a90*/  FFMA.FTZ R15, R19.reuse, -1.428606765330187045e-06, R16 ;  /* 0xb5bfbe8e130f7823 */ /* 0x040fe20000010010 */
[----:B------:R-:W-:Y:S01]  /*1aa0*/  FSEL R16, R19, 127, P6 ;  /* 0x42fe000013107808 */ /* 0x000fe20003000000 */
[----:B--2---:R-:W-:Y:S01]  /*1ab0*/  FADD.FTZ R17, R11, -1 ;  /* 0xbf8000000b117421 */ /* 0x004fe20000010000 */
[----:B------:R1:W-:Y:S02]  /*1ac0*/  FRND R14, R22 ;  /* 0x00000016000e7307 */ /* 0x0003e40000201000 */
[----:B------:R-:W-:Y:S01]  /*1ad0*/  FSETP.GT.FTZ.AND P0, PT, R16, 128, PT ;  /* 0x430000001000780b */ /* 0x000fe20003f14000 */
[----:B------:R-:W-:Y:S01]  /*1ae0*/  FFMA.FTZ R11, R18, R11, R17 ;  /* 0x0000000b120b7223 */ /* 0x000fe20000010011 */
[----:B------:R-:W-:Y:S01]  /*1af0*/  FFMA.FTZ R17, R21, -1.428606765330187045e-06, R20 ;  /* 0xb5bfbe8e15117823 */ /* 0x000fe20000010014 */
[-C--:B------:R-:W-:Y:S01]  /*1b00*/  FFMA.FTZ R18, R15, R8.reuse, 0.0083824126049876213074 ;  /* 0x3c0956630f127423 */ /* 0x080fe20000010008 */
[----:B------:R-:W-:Y:S01]  /*1b10*/  FSEL R21, R21, 127, P2 ;  /* 0x42fe000015157808 */ /* 0x000fe20001000000 */
[----:B------:R-:W-:Y:S01]  /*1b20*/  @!P5 FADD.FTZ R11, R11, R11 ;  /* 0x0000000b0b0bd221 */ /* 0x000fe20000010000 */
[----:B------:R-:W-:Y:S01]  /*1b30*/  FFMA.FTZ R20, R17, R8, 0.0083824126049876213074 ;  /* 0x3c09566311147423 */ /* 0x000fe20000010008 */
[----:B------:R-:W-:Y:S01]  /*1b40*/  FFMA.FTZ R18, R15, R18, 0.041667830199003219604 ;  /* 0x3d2aabe30f127423 */ /* 0x000fe20000010012 */
[----:B------:R-:W-:-:S02]  /*1b50*/  FSETP.NEU.FTZ.AND P5, PT, R12, RZ, PT ;  /* 0x000000ff0c00720b */ /* 0x000fc40003fbd000 */
[----:B-1----:R-:W-:Y:S01]  /*1b60*/  FFMA.FTZ R22, R17, R20, 0.041667830199003219604 ;  /* 0x3d2aabe311167423 */ /* 0x002fe20000010014 */
[----:B------:R-:W-:Y:S01]  /*1b70*/  FSETP.GEU.FTZ.AND P3, PT, R16, -25, PT ;  /* 0xc1c800001000780b */ /* 0x000fe20003f7e000 */
[----:B------:R-:W-:Y:S01]  /*1b80*/  FFMA.FTZ R20, R15, R18, 0.16666397452354431152 ;  /* 0x3e2aa9f60f147423 */ /* 0x000fe20000010012 */
[----:B------:R-:W1:Y:S01]  /*1b90*/  MUFU.EX2 R16, R16 ;  /* 0x0000001000107308 */ /* 0x000e620000000800 */
[----:B------:R-:W-:Y:S01]  /*1ba0*/  FSEL R11, R11, +INF , !P1 ;  /* 0x7f8000000b0b7808 */ /* 0x000fe20004800000 */
[----:B------:R-:W-:Y:S01]  /*1bb0*/  FFMA.FTZ R22, R17, R22, 0.16666397452354431152 ;  /* 0x3e2aa9f611167423 */ /* 0x000fe20000010016 */
[----:B------:R-:W-:Y:S01]  /*1bc0*/  FFMA.FTZ R20, R15, R20, 0.49999994039535522461 ;  /* 0x3efffffe0f147423 */ /* 0x000fe20000010014 */
[----:B------:R-:W-:Y:S02]  /*1bd0*/  FSETP.GT.FTZ.AND P1, PT, R21, 128, PT ;  /* 0x430000001500780b */ /* 0x000fe40003f34000 */
[----:B------:R-:W-:Y:S01]  /*1be0*/  FSEL R11, R11, -1, P4 ;  /* 0xbf8000000b0b7808 */ /* 0x000fe20002000000 */
[----:B------:R-:W-:Y:S01]  /*1bf0*/  FFMA.FTZ R22, R17, R22, 0.49999994039535522461 ;  /* 0x3efffffe11167423 */ /* 0x000fe20000010016 */
[----:B------:R-:W2:Y:S01]  /*1c00*/  MUFU.EX2 R18, R21 ;  /* 0x0000001500127308 */ /* 0x000ea20000000800 */
[----:B------:R-:W-:Y:S01]  /*1c10*/  @!P5 FADD.FTZ R11, R12, R12 ;  /* 0x0000000c0c0bd221 */ /* 0x000fe20000010000 */
[----:B------:R-:W-:Y:S01]  /*1c20*/  FSETP.GEU.FTZ.AND P5, PT, |R5|, 0.40999999642372131348, PT ;  /* 0x3ed1eb850500780b */ /* 0x000fe20003fbe200 */
[----:B------:R-:W-:Y:S01]  /*1c30*/  FMUL.FTZ R20, R15, R20 ;  /* 0x000000140f147220 */ /* 0x000fe20000410000 */
[----:B------:R-:W-:Y:S01]  /*1c40*/  FMUL.FTZ R22, R17, R22 ;  /* 0x0000001611167220 */ /* 0x000fe20000410000 */
[----:B------:R-:W-:-:S02]  /*1c50*/  FSETP.GEU.FTZ.AND P4, PT, R21, -25, PT ;  /* 0xc1c800001500780b */ /* 0x000fc40003f9e000 */
[----:B0-----:R-:W-:Y:S01]  /*1c60*/  FSEL R12, R13, RZ, P5 ;  /* 0x000000ff0d0c7208 */ /* 0x001fe20002800000 */
[----:B------:R-:W-:Y:S01]  /*1c70*/  FFMA.FTZ R19, R15, R20, R15 ;  /* 0x000000140f137223 */ /* 0x000fe2000001000f */
[----:B------:R-:W-:Y:S01]  /*1c80*/  FSETP.GEU.FTZ.AND P5, PT, |R3|, 0.40999999642372131348, PT ;  /* 0x3ed1eb850300780b */ /* 0x000fe20003fbe200 */
[----:B------:R-:W-:Y:S01]  /*1c90*/  FFMA.FTZ R17, R17, R22, R17 ;  /* 0x0000001611117223 */ /* 0x000fe20000010011 */
[----:B-1----:R-:W-:Y:S01]  /*1ca0*/  FADD.FTZ R20, R16, -1 ;  /* 0xbf80000010147421 */ /* 0x002fe20000010000 */
[----:B------:R-:W-:Y:S01]  /*1cb0*/  FFMA.FTZ R13, R12, -0.693145751953125, R5 ;  /* 0xbf3172000c0d7823 */ /* 0x000fe20000010005 */
[----:B------:R-:W-:Y:S01]  /*1cc0*/  FSEL R14, R14, RZ, P5 ;  /* 0x000000ff0e0e7208 */ /* 0x000fe20002800000 */
[----:B------:R-:W-:Y:S01]  /*1cd0*/  FMUL.FTZ R15, R9, 1.4426950216293334961 ;  /* 0x3fb8aa3b090f7820 */ /* 0x000fe20000410000 */
[----:B------:R-:W-:Y:S01]  /*1ce0*/  FFMA.FTZ R20, R19, R16, R20 ;  /* 0x0000001013147223 */ /* 0x000fe20000010014 */
[----:B------:R-:W-:Y:S01]  /*1cf0*/  FFMA.FTZ R13, R12, -1.428606765330187045e-06, R13 ;  /* 0xb5bfbe8e0c0d7823 */ /* 0x000fe2000001000d */
[----:B--2---:R-:W-:Y:S01]  /*1d00*/  FADD.FTZ R22, R18, -1 ;  /* 0xbf80000012167421 */ /* 0x004fe20000010000 */
[----:B------:R-:W-:Y:S01]  /*1d10*/  FSETP.NEU.FTZ.AND P5, PT, R12, 128, PT ;  /* 0x430000000c00780b */ /* 0x000fe20003fbd000 */
[----:B------:R-:W-:Y:S01]  /*1d20*/  @!P6 FADD.FTZ R20, R20, R20 ;  /* 0x000000141414e221 */ /* 0x000fe20000010000 */
[----:B------:R-:W-:Y:S01]  /*1d30*/  FMUL.FTZ R16, R6, 1.4426950216293334961 ;  /* 0x3fb8aa3b06107820 */ /* 0x000fe20000410000 */
[----:B------:R-:W-:Y:S01]  /*1d40*/  FFMA.FTZ R18, R17, R18, R22 ;  /* 0x0000001211127223 */ /* 0x000fe20000010016 */
[----:B------:R-:W-:Y:S01]  /*1d50*/  FFMA.FTZ R17, R14, -0.693145751953125, R3 ;  /* 0xbf3172000e117823 */ /* 0x000fe20000010003 */
[C---:B------:R-:W-:Y:S01]  /*1d60*/  FFMA.FTZ R22, R13.reuse, R8, 0.0083824126049876213074 ;  /* 0x3c0956630d167423 */ /* 0x040fe20000010008 */
[----:B------:R-:W-:Y:S01]  /*1d70*/  FSEL R19, R12, 127, P5 ;  /* 0x42fe00000c137808 */ /* 0x000fe20002800000 */
[----:B------:R-:W-:Y:S01]  /*1d80*/  FRND R15, R15 ;  /* 0x0000000f000f7307 */ /* 0x000fe20000201000 */
[----:B------:R-:W-:Y:S01]  /*1d90*/  FFMA.FTZ R17, R14, -1.428606765330187045e-06, R17 ;  /* 0xb5bfbe8e0e117823 */ /* 0x000fe20000010011 */
[----:B------:R-:W-:Y:S01]  /*1da0*/  FSEL R12, R20, +INF , !P0 ;  /* 0x7f800000140c7808 */ /* 0x000fe20004000000 */
[----:B------:R-:W-:Y:S01]  /*1db0*/  FFMA.FTZ R22, R13, R22, 0.041667830199003219604 ;  /* 0x3d2aabe30d167423 */ /* 0x000fe20000010016 */
[----:B------:R-:W-:Y:S01]  /*1dc0*/  FSETP.NEU.FTZ.AND P0, PT, R14, 128, PT ;  /* 0x430000000e00780b */ /* 0x000fe20003f1d000 */
[----:B------:R-:W-:Y:S01]  /*1dd0*/  FFMA.FTZ R24, R17, R8, 0.0083824126049876213074 ;  /* 0x3c09566311187423 */ /* 0x000fe20000010008 */
[----:B------:R-:W-:Y:S01]  /*1de0*/  FSETP.NEU.FTZ.AND P6, PT, R4, RZ, PT ;  /* 0x000000ff0400720b */ /* 0x000fe20003fdd000 */
[----:B------:R-:W-:Y:S01]  /*1df0*/  FFMA.FTZ R22, R13, R22, 0.16666397452354431152 ;  /* 0x3e2aa9f60d167423 */ /* 0x000fe20000010016 */
[----:B------:R0:W1:Y:S01]  /*1e00*/  MUFU.EX2 R20, R19 ;  /* 0x0000001300147308 */ /* 0x0000620000000800 */
[----:B------:R-:W-:Y:S01]  /*1e10*/  FFMA.FTZ R24, R17, R24, 0.041667830199003219604 ;  /* 0x3d2aabe311187423 */ /* 0x000fe20000010018 */
[----:B------:R-:W-:Y:S01]  /*1e20*/  FSEL R12, R12, -1, P3 ;  /* 0xbf8000000c0c7808 */ /* 0x000fe20001800000 */
[----:B------:R-:W-:Y:S01]  /*1e30*/  FFMA.FTZ R22, R13, R22, 0.49999994039535522461 ;  /* 0x3efffffe0d167423 */ /* 0x000fe20000010016 */
[----:B------:R-:W-:Y:S01]  /*1e40*/  FSETP.NEU.FTZ.AND P3, PT, R10, RZ, PT ;  /* 0x000000ff0a00720b */ /* 0x000fe20003f7d000 */
[C---:B------:R-:W-:Y:S01]  /*1e50*/  FFMA.FTZ R24, R17.reuse, R24, 0.16666397452354431152 ;  /* 0x3e2aa9f611187423 */ /* 0x040fe20000010018 */
[----:B------:R-:W-:Y:S01]  /*1e60*/  FSEL R21, R14, 127, P0 ;  /* 0x42fe00000e157808 */ /* 0x000fe20000000000 */
[----:B------:R-:W-:Y:S01]  /*1e70*/  @!P2 FADD.FTZ R18, R18, R18 ;  /* 0x000000121212a221 */ /* 0x000fe20000010000 */
[----:B------:R-:W2:Y:S01]  /*1e80*/  FRND R16, R16 ;  /* 0x0000001000107307 */ /* 0x000ea20000201000 */
[----:B------:R-:W-:Y:S01]  /*1e90*/  FFMA.FTZ R26, R17, R24, 0.49999994039535522461 ;  /* 0x3efffffe111a7423 */ /* 0x000fe20000010018 */
[----:B------:R-:W-:Y:S01]  /*1ea0*/  FMUL.FTZ R24, R13, R22 ;  /* 0x000000160d187220 */ /* 0x000fe20000410000 */
[----:B------:R-:W-:Y:S01]  /*1eb0*/  FSETP.GT.FTZ.AND P2, PT, R19, 128, PT ;  /* 0x430000001300780b */ /* 0x000fe20003f54000 */
[----:B------:R-:W-:Y:S01]  /*1ec0*/  @!P6 FADD.FTZ R12, R4, R4 ;  /* 0x00000004040ce221 */ /* 0x000fe20000010000 */
[----:B------:R-:W-:Y:S01]  /*1ed0*/  FSEL R22, R18, +INF , !P1 ;  /* 0x7f80000012167808 */ /* 0x000fe20004800000 */
[----:B------:R-:W-:Y:S01]  /*1ee0*/  FMUL.FTZ R18, R7, 1.4426950216293334961 ;  /* 0x3fb8aa3b07127820 */ /* 0x000fe20000410000 */
[----:B------:R-:W-:Y:S01]  /*1ef0*/  FSETP.GEU.FTZ.AND P1, PT, R19, -25, PT ;  /* 0xc1c800001300780b */ /* 0x000fe20003f3e000 */
[----:B------:R2:W3:Y:S01]  /*1f00*/  MUFU.EX2 R14, R21 ;  /* 0x00000015000e7308 */ /* 0x0004e20000000800 */
[----:B0-----:R-:W-:Y:S01]  /*1f10*/  FFMA.FTZ R19, R13, R24, R13 ;  /* 0x000000180d137223 */ /* 0x001fe2000001000d */
[----:B-1----:R-:W-:Y:S01]  /*1f20*/  FADD.FTZ R24, R20, -1 ;  /* 0xbf80000014187421 */ /* 0x002fe20000010000 */
[----:B------:R-:W-:Y:S01]  /*1f30*/  FSETP.GEU.FTZ.AND P6, PT, |R9|, 0.40999999642372131348, PT ;  /* 0x3ed1eb850900780b */ /* 0x000fe20003fde200 */
[----:B------:R-:W-:Y:S01]  /*1f40*/  FMUL.FTZ R26, R17, R26 ;  /* 0x0000001a111a7220 */ /* 0x000fe20000410000 */
[----:B------:R-:W-:Y:S01]  /*1f50*/  FSEL R13, R22, -1, P4 ;  /* 0xbf800000160d7808 */ /* 0x000fe20002000000 */
[----:B------:R-:W-:Y:S01]  /*1f60*/  FFMA.FTZ R19, R19, R20, R24 ;  /* 0x0000001413137223 */ /* 0x000fe20000010018 */
[----:B------:R-:W-:Y:S01]  /*1f70*/  @!P3 FADD.FTZ R13, R10, R10 ;  /* 0x0000000a0a0db221 */ /* 0x000fe20000010000 */
[----:B------:R-:W0:Y:S01]  /*1f80*/  FRND R18, R18 ;  /* 0x0000001200127307 */ /* 0x000e220000201000 */
[----:B------:R-:W-:Y:S01]  /*1f90*/  FSETP.GEU.FTZ.AND P3, PT, |R6|, 0.40999999642372131348, PT ;  /* 0x3ed1eb850600780b */ /* 0x000fe20003f7e200 */
[----:B------:R-:W-:Y:S01]  /*1fa0*/  @!P5 FADD.FTZ R19, R19, R19 ;  /* 0x000000131313d221 */ /* 0x000fe20000010000 */
[----:B------:R-:W-:Y:S01]  /*1fb0*/  FSEL R10, R15, RZ, P6 ;  /* 0x000000ff0f0a7208 */ /* 0x000fe20003000000 */
[----:B------:R-:W-:Y:S01]  /*1fc0*/  FFMA.FTZ R17, R17, R26, R17 ;  /* 0x0000001a11117223 */ /* 0x000fe20000010011 */
[----:B------:R-:W-:-:S02]  /*1fd0*/  FSETP.GT.FTZ.AND P5, PT, R21, 128, PT ;  /* 0x430000001500780b */ /* 0x000fc40003fb4000 */
[----:B------:R-:W-:Y:S01]  /*1fe0*/  FSETP.GEU.FTZ.AND P6, PT, R21, -25, PT ;  /* 0xc1c800001500780b */ /* 0x000fe20003fde000 */
[----:B------:R-:W-:Y:S01]  /*1ff0*/  FFMA.FTZ R15, R10, -0.693145751953125, R9 ;  /* 0xbf3172000a0f7823 */ /* 0x000fe20000010009 */
[----:B--2---:R-:W-:Y:S01]  /*2000*/  FSEL R21, R16, RZ, P3 ;  /* 0x000000ff10157208 */ /* 0x004fe20001800000 */
[----:B---3--:R-:W-:Y:S01]  /*2010*/  FADD.FTZ R4, R14, -1 ;  /* 0xbf8000000e047421 */ /* 0x008fe20000010000 */
[----:B------:R-:W-:Y:S01]  /*2020*/  FSETP.GEU.FTZ.AND P4, PT, |R7|, 0.40999999642372131348, PT ;  /* 0x3ed1eb850700780b */ /* 0x000fe20003f9e200 */
[C---:B------:R-:W-:Y:S01]  /*2030*/  FFMA.FTZ R15, R10.reuse, -1.428606765330187045e-06, R15 ;  /* 0xb5bfbe8e0a0f7823 */ /* 0x040fe2000001000f */
[----:B------:R-:W-:Y:S01]  /*2040*/  FSETP.NEU.FTZ.AND P3, PT, R10, 128, PT ;  /* 0x430000000a00780b */ /* 0x000fe20003f7d000 */
[----:B------:R-:W-:Y:S01]  /*2050*/  FFMA.FTZ R16, R21, -0.693145751953125, R6 ;  /* 0xbf31720015107823 */ /* 0x000fe20000010006 */
[----:B------:R-:W-:Y:S01]  /*2060*/  FFMA.FTZ R14, R17, R14, R4 ;  /* 0x0000000e110e7223 */ /* 0x000fe20000010004 */
[----:B------:R-:W-:Y:S02]  /*2070*/  FSEL R4, R19, +INF , !P2 ;  /* 0x7f80000013047808 */ /* 0x000fe40005000000 */
[----:B------:R-:W-:Y:S01]  /*2080*/  FFMA.FTZ R19, R21, -1.428606765330187045e-06, R16 ;  /* 0xb5bfbe8e15137823 */ /* 0x000fe20000010010 */
[-C--:B------:R-:W-:Y:S01]  /*2090*/  FFMA.FTZ R16, R15, R8.reuse, 0.0083824126049876213074 ;  /* 0x3c0956630f107423 */ /* 0x080fe20000010008 */
[----:B0-----:R-:W-:Y:S01]  /*20a0*/  FSEL R20, R18, RZ, P4 ;  /* 0x000000ff12147208 */ /* 0x001fe20002000000 */
[----:B------:R-:W-:Y:S01]  /*20b0*/  @!P0 FADD.FTZ R14, R14, R14 ;  /* 0x0000000e0e0e8221 */ /* 0x000fe20000010000 */
[----:B------:R-:W-:Y:S01]  /*20c0*/  FSEL R10, R10, 127, P3 ;  /* 0x42fe00000a0a7808 */ /* 0x000fe20001800000 */
[----:B------:R-:W-:Y:S01]  /*20d0*/  FFMA.FTZ R22, R19, R8, 0.0083824126049876213074 ;  /* 0x3c09566313167423 */ /* 0x000fe20000010008 */
[----:B------:R-:W-:Y:S01]  /*20e0*/  FSETP.NEU.FTZ.AND P4, PT, R21, 128, PT ;  /* 0x430000001500780b */ /* 0x000fe20003f9d000 */
[----:B------:R-:W-:Y:S01]  /*20f0*/  FFMA.FTZ R18, R15, R16, 0.041667830199003219604 ;  /* 0x3d2aabe30f127423 */ /* 0x000fe20000010010 */
[----:B------:R-:W0:Y:S01]  /*2100*/  MUFU.EX2 R17, R10 ;  /* 0x0000000a00117308 */ /* 0x000e220000000800 */
[C---:B------:R-:W-:Y:S01]  /*2110*/  FFMA.FTZ R23, R20.reuse, -0.693145751953125, R7 ;  /* 0xbf31720014177823 */ /* 0x040fe20000010007 */
[----:B------:R-:W-:Y:S01]  /*2120*/  FSEL R16, R21, 127, P4 ;  /* 0x42fe000015107808 */ /* 0x000fe20002000000 */
[----:B------:R-:W-:Y:S01]  /*2130*/  FFMA.FTZ R24, R19, R22, 0.041667830199003219604 ;  /* 0x3d2aabe313187423 */ /* 0x000fe20000010016 */
[----:B------:R-:W-:Y:S01]  /*2140*/  FFMA.FTZ R22, R15, R18, 0.16666397452354431152 ;  /* 0x3e2aa9f60f167423 */ /* 0x000fe20000010012 */
[C---:B------:R-:W-:Y:S01]  /*2150*/  FFMA.FTZ R21, R20.reuse, -1.428606765330187045e-06, R23 ;  /* 0xb5bfbe8e14157823 */ /* 0x040fe20000010017 */
[C---:B------:R-:W-:Y:S01]  /*2160*/  FSETP.NEU.FTZ.AND P2, PT, R20.reuse, 128, PT ;  /* 0x430000001400780b */ /* 0x040fe20003f5d000 */
[----:B------:R-:W-:Y:S01]  /*2170*/  FFMA.FTZ R24, R19, R24, 0.16666397452354431152 ;  /* 0x3e2aa9f613187423 */ /* 0x000fe20000010018 */
[----:B------:R-:W1:Y:S01]  /*2180*/  MUFU.EX2 R18, R16 ;  /* 0x0000001000127308 */ /* 0x000e620000000800 */
[----:B------:R-:W-:Y:S01]  /*2190*/  FFMA.FTZ R22, R15, R22, 0.49999994039535522461 ;  /* 0x3efffffe0f167423 */ /* 0x000fe20000010016 */
[----:B------:R-:W-:Y:S01]  /*21a0*/  FFMA.FTZ R26, R21, R8, 0.0083824126049876213074 ;  /* 0x3c095663151a7423 */ /* 0x000fe20000010008 */
[----:B------:R-:W-:Y:S01]  /*21b0*/  FSEL R8, R20, 127, P2 ;  /* 0x42fe000014087808 */ /* 0x000fe20001000000 */
[----:B------:R-:W-:Y:S01]  /*21c0*/  FFMA.FTZ R24, R19, R24, 0.49999994039535522461 ;  /* 0x3efffffe13187423 */ /* 0x000fe20000010018 */
[----:B------:R-:W-:Y:S01]  /*21d0*/  FMUL.FTZ R22, R15, R22 ;  /* 0x000000160f167220 */ /* 0x000fe20000410000 */
[----:B------:R-:W-:Y:S01]  /*21e0*/  FFMA.FTZ R26, R21, R26, 0.041667830199003219604 ;  /* 0x3d2aabe3151a7423 */ /* 0x000fe2000001001a */
[----:B------:R-:W-:Y:S01]  /*21f0*/  FSETP.GT.FTZ.AND P0, PT, R10, 128, PT ;  /* 0x430000000a00780b */ /* 0x000fe20003f14000 */
[----:B------:R-:W2:Y:S01]  /*2200*/  MUFU.EX2 R20, R8 ;  /* 0x0000000800147308 */ /* 0x000ea20000000800 */
[----:B------:R-:W-:Y:S01]  /*2210*/  FFMA.FTZ R22, R15, R22, R15 ;  /* 0x000000160f167223 */ /* 0x000fe2000001000f */
[----:B------:R-:W-:Y:S01]  /*2220*/  FMUL.FTZ R24, R19, R24 ;  /* 0x0000001813187220 */ /* 0x000fe20000410000 */
[----:B0-----:R-:W-:Y:S01]  /*2230*/  FADD.FTZ R15, R17, -1 ;  /* 0xbf800000110f7421 */ /* 0x001fe20000010000 */
[----:B------:R-:W-:Y:S01]  /*2240*/  FFMA.FTZ R26, R21, R26, 0.16666397452354431152 ;  /* 0x3e2aa9f6151a7423 */ /* 0x000fe2000001001a */
[----:B------:R-:W-:Y:S01]  /*2250*/  FSEL R4, R4, -1, P1 ;  /* 0xbf80000004047808 */ /* 0x000fe20000800000 */
[----:B------:R-:W-:Y:S01]  /*2260*/  FFMA.FTZ R19, R19, R24, R19 ;  /* 0x0000001813137223 */ /* 0x000fe20000010013 */
[----:B------:R-:W-:Y:S01]  /*2270*/  FFMA.FTZ R22, R22, R17, R15 ;  /* 0x0000001116167223 */ /* 0x000fe2000001000f */
[----:B------:R-:W-:Y:S01]  /*2280*/  FSEL R17, R14, +INF , !P5 ;  /* 0x7f8000000e117808 */ /* 0x000fe20006800000 */
[----:B-1----:R-:W-:Y:S01]  /*2290*/  FADD.FTZ R24, R18, -1 ;  /* 0xbf80000012187421 */ /* 0x002fe20000010000 */
[----:B------:R-:W-:Y:S01]  /*22a0*/  FFMA.FTZ R26, R21, R26, 0.49999994039535522461 ;  /* 0x3efffffe151a7423 */ /* 0x000fe2000001001a */
[----:B------:R-:W0:Y:S01]  /*22b0*/  LDC.64 R14, c[0x0][0x388] ;  /* 0x0000e200ff0e7b82 */ /* 0x000e220000000a00 */
[----:B------:R-:W-:Y:S01]  /*22c0*/  @!P3 FADD.FTZ R22, R22, R22 ;  /* 0x000000161616b221 */ /* 0x000fe20000010000 */
[----:B------:R-:W-:Y:S01]  /*22d0*/  FFMA.FTZ R18, R19, R18, R24 ;  /* 0x0000001213127223 */ /* 0x000fe20000010018 */
[----:B------:R-:W-:Y:S01]  /*22e0*/  FMUL.FTZ R26, R21, R26 ;  /* 0x0000001a151a7220 */ /* 0x000fe20000410000 */
[----:B------:R-:W-:-:S02]  /*22f0*/  FSETP.GEU.FTZ.AND P5, PT, R10, -25, PT ;  /* 0xc1c800000a00780b */ /* 0x000fc40003fbe000 */
[----:B------:R-:W-:Y:S01]  /*2300*/  @!P4 FADD.FTZ R18, R18, R18 ;  /* 0x000000121212c221 */ /* 0x000fe20000010000 */
[----:B------:R-:W-:Y:S01]  /*2310*/  FFMA.FTZ R21, R21, R26, R21 ;  /* 0x0000001a15157223 */ /* 0x000fe20000010015 */
[----:B--2---:R-:W-:Y:S01]  /*2320*/  FADD.FTZ R10, R20, -1 ;  /* 0xbf800000140a7421 */ /* 0x004fe20000010000 */
[----:B------:R-:W-:Y:S02]  /*2330*/  FSETP.GT.FTZ.AND P3, PT, R16, 128, PT ;  /* 0x430000001000780b */ /* 0x000fe40003f74000 */
[----:B------:R-:W-:Y:S01]  /*2340*/  FSEL R22, R22, +INF , !P0 ;  /* 0x7f80000016167808 */ /* 0x000fe20004000000 */
[----:B------:R-:W-:Y:S01]  /*2350*/  FFMA.FTZ R10, R21, R20, R10 ;  /* 0x00000014150a7223 */ /* 0x000fe2000001000a */
[----:B------:R-:W-:Y:S02]  /*2360*/  FSETP.GEU.FTZ.AND P0, PT, R16, -25, PT ;  /* 0xc1c800001000780b */ /* 0x000fe40003f1e000 */
[----:B------:R-:W-:Y:S01]  /*2370*/  FSEL R17, R17, -1, P6 ;  /* 0xbf80000011117808 */ /* 0x000fe20003000000 */
[----:B------:R-:W-:Y:S01]  /*2380*/  @!P2 FADD.FTZ R10, R10, R10 ;  /* 0x0000000a0a0aa221 */ /* 0x000fe20000010000 */
[----:B------:R-:W-:-:S02]  /*2390*/  FSEL R18, R18, +INF , !P3 ;  /* 0x7f80000012127808 */ /* 0x000fc40005800000 */
[----:B------:R-:W-:Y:S02]  /*23a0*/  FSEL R22, R22, -1, P5 ;  /* 0xbf80000016167808 */ /* 0x000fe40002800000 */
[----:B------:R-:W-:Y:S02]  /*23b0*/  FSETP.NEU.FTZ.AND P1, PT, R5, RZ, PT ;  /* 0x000000ff0500720b */ /* 0x000fe40003f3d000 */
[----:B------:R-:W-:Y:S01]  /*23c0*/  FSETP.NEU.FTZ.AND P6, PT, R3, RZ, PT ;  /* 0x000000ff0300720b */ /* 0x000fe20003fdd000 */
[----:B0-----:R-:W-:Y:S01]  /*23d0*/  IMAD.WIDE.U32 R14, R0, 0x2, R14 ;  /* 0x00000002000e7825 */ /* 0x001fe200078e000e */
[----:B------:R-:W-:Y:S02]  /*23e0*/  FSETP.NEU.FTZ.AND P4, PT, R9, RZ, PT ;  /* 0x000000ff0900720b */ /* 0x000fe40003f9d000 */
[----:B------:R-:W-:Y:S02]  /*23f0*/  FSETP.NEU.FTZ.AND P5, PT, R6, RZ, PT ;  /* 0x000000ff0600720b */ /* 0x000fe40003fbd000 */
[----:B------:R-:W-:-:S02]  /*2400*/  FSETP.NEU.FTZ.AND P3, PT, R7, RZ, PT ;  /* 0x000000ff0700720b */ /* 0x000fc40003f7d000 */
        /* <DEDUP_REMOVED lines=14> */
[----:B------:R-:W-:-:S05]  /*24f0*/  F2FP.F16.F32.PACK_AB R15, R19, R18 ;  /* 0x00000012130f723e */ /* 0x000fca00000000ff */
[----:B------:R-:W-:Y:S01]  /*2500*/  STG.E.128 desc[UR4][R2.64], R12 ;  /* 0x0000000c02007986 */ /* 0x000fe2000c101d04 */
[----:B------:R-:W-:Y:S05]  /*2510*/  EXIT ;  /* 0x000000000000794d */ /* 0x000fea0003800000 */
.L_x_26535:
        /* <DEDUP_REMOVED lines=14> */
.L_x_37257:


//--------------------- .text._ZN2at6native18elementwise_kernelILi128ELi4EZNS0_15gpu_kernel_implIZZZNS0_17expm1_kernel_cudaERNS_18TensorIteratorBaseEENKUlvE_clEvENKUlvE3_clEvEUlN3c108BFloat16EE_EEvS4_RKT_EUliE_EEviT1_ --------------------------
	.section	.text._ZN2at6native18elementwise_kernelILi128ELi4EZNS0_15gpu_kernel_implIZZZNS0_17expm1_kernel_cudaERNS_18TensorIteratorBaseEENKUlvE_clEvENKUlvE3_clEvEUlN3c108BFloat16EE_EEvS4_RKT_EUliE_EEviT1_,"ax",@progbits
	.align	128
        .global         _ZN2at6native18elementwise_kernelILi128ELi4EZNS0_15gpu_kernel_implIZZZNS0_17expm1_kernel_cudaERNS_18TensorIteratorBaseEENKUlvE_clEvENKUlvE3_clEvEUlN3c108BFloat16EE_EEvS4_RKT_EUliE_EEviT1_
        .type           _ZN2at6native18elementwise_kernelILi128ELi4EZNS0_15gpu_kernel_implIZZZNS0_17expm1_kernel_cudaERNS_18TensorIteratorBaseEENKUlvE_clEvENKUlvE3_clEvEUlN3c108BFloat16EE_EEvS4_RKT_EUliE_EEviT1_,@function
        .size           _ZN2at6native18elementwise_kernelILi128ELi4EZNS0_15gpu_kernel_implIZZZNS0_17expm1_kernel_cudaERNS_18TensorIteratorBaseEENKUlvE_clEvENKUlvE3_clEvEUlN3c108BFloat16EE_EEvS4_RKT_EUliE_EEviT1_,(.L_x_37258 - _ZN2at6native18elementwise_kernelILi128ELi4EZNS0_15gpu_kernel_implIZZZNS0_17expm1_kernel_cudaERNS_18TensorIteratorBaseEENKUlvE_clEvENKUlvE3_clEvEUlN3c108BFloat16EE_EEvS4_RKT_EUliE_EEviT1_)
        .other          _ZN2at6native18elementwise_kernelILi128ELi4EZNS0_15gpu_kernel_implIZZZNS0_17expm1_kernel_cudaERNS_18TensorIteratorBaseEENKUlvE_clEvENKUlvE3_clEvEUlN3c108BFloat16EE_EEvS4_RKT_EUliE_EEviT1_,@"STO_CUDA_ENTRY STV_DEFAULT"
_ZN2at6native18elementwise_kernelILi128ELi4EZNS0_15gpu_kernel_implIZZZNS0_17expm1_kernel_cudaERNS_18TensorIteratorBaseEENKUlvE_clEvENKUlvE3_clEvEUlN3c108BFloat16EE_EEvS4_RKT_EUliE_EEviT1_:
.text._ZN2at6native18elementwise_kernelILi128ELi4EZNS0_15gpu_kernel_implIZZZNS0_17expm1_kernel_cudaERNS_18TensorIteratorBaseEENKUlvE_clEvENKUlvE3_clEvEUlN3c108BFloat16EE_EEvS4_RKT_EUliE_EEviT1_:
        /* <DEDUP_REMOVED lines=319> */
.L_x_26538:
        /* <DEDUP_REMOVED lines=18> */
.L_x_26542:
[----:B------:R-:W2:Y:S02]  /*1510*/  LDG.E.U8 R2, desc[UR36][R2.64] ;  /* 0x0000002402027981 */ /* 0x000ea4000c1e1100 */
[----:B--2---:R-:W-:-:S04]  /*1520*/  I2FP.F32.U32 R0, R2 ;  /* 0x0000000200007245 */ /* 0x004fc80000201000 */
[----:B------:R-:W-:Y:S01]  /*1530*/  F2FP.BF16.F32.PACK_AB R0, RZ, R0 ;  /* 0x00000000ff00723e */ /* 0x000fe200000010ff */
[----:B------:R-:W-:Y:S06]  /*1540*/  BRA `(.L_x_26544) ;  /* 0x0000000c00847947 */ /* 0x000fec0003800000 */
.L_x_26541:
        /* <DEDUP_REMOVED lines=10> */
.L_x_26546:
[----:B------:R-:W2:Y:S02]  /*15f0*/  LDG.E R2, desc[UR36][R2.64] ;  /* 0x0000002402027981 */ /* 0x000ea4000c1e1900 */
[----:B--2---:R-:W-:-:S04]  /*1600*/  I2FP.F32.S32 R0, R2 ;  /* 0x0000000200007245 */ /* 0x004fc80000201400 */
[----:B------:R-:W-:Y:S01]  /*1610*/  F2FP.BF16.F32.PACK_AB R0, RZ, R0 ;  /* 0x00000000ff00723e */ /* 0x000fe200000010ff */
[----:B------:R-:W-:Y:S06]  /*1620*/  BRA `(.L_x_26544) ;  /* 0x0000000c004c7947 */ /* 0x000fec0003800000 */
.L_x_26545:
[----:B------:R-:W2:Y:S02]  /*1630*/  LDG.E.U16 R2, desc[UR36][R2.64] ;  /* 0x0000002402027981 */ /* 0x000ea4000c1e1500 */
[----:B--2---:R-:W0:Y:S02]  /*1640*/  I2F.S16 R0, R2 ;  /* 0x0000000200007306 */ /* 0x004e240000101400 */
[----:B0-----:R-:W-:Y:S01]  /*1650*/  F2FP.BF16.F32.PACK_AB R0, RZ, R0 ;  /* 0x00000000ff00723e */ /* 0x001fe200000010ff */
[----:B------:R-:W-:Y:S06]  /*1660*/  BRA `(.L_x_26544) ;  /* 0x0000000c003c7947 */ /* 0x000fec0003800000 */
.L_x_26540:
        /* <DEDUP_REMOVED lines=9> */
.L_x_26548:
[----:B------:R-:W2:Y:S02]  /*1700*/  LDG.E.U16 R0, desc[UR36][R2.64] ;  /* 0x0000002402007981 */ /* 0x000ea4000c1e1500 */
[----:B--2---:R-:W-:-:S05]  /*1710*/  HADD2.F32 R0, -RZ, R0.H0_H0 ;  /* 0x20000000ff007230 */ /* 0x004fca0000004100 */
[----:B------:R-:W-:Y:S01]  /*1720*/  F2FP.BF16.F32.PACK_AB R0, RZ, R0 ;  /* 0x00000000ff00723e */ /* 0x000fe200000010ff */
[----:B------:R-:W-:Y:S06]  /*1730*/  BRA `(.L_x_26544) ;  /* 0x0000000c00087947 */ /* 0x000fec0003800000 */
.L_x_26547:
        /* <DEDUP_REMOVED lines=9> */
.L_x_26550:
[----:B------:R-:W2:Y:S02]  /*17d0*/  LDG.E.U16 R2, desc[UR36][R2.64] ;  /* 0x0000002402027981 */ /* 0x000ea4000c1e1500 */
[----:B--2---:R-:W-:-:S05]  /*17e0*/  HADD2.F32 R0, -RZ, R2.H0_H0 ;  /* 0x20000002ff007230 */ /* 0x004fca0000004100 */
[----:B------:R-:W-:Y:S01]  /*17f0*/  F2FP.BF16.F32.PACK_AB R0, RZ, R0 ;  /* 0x00000000ff00723e */ /* 0x000fe200000010ff */
[----:B------:R-:W-:Y:S06]  /*1800*/  BRA `(.L_x_26544) ;  /* 0x0000000800d47947 */ /* 0x000fec0003800000 */
.L_x_26549:
        /* <DEDUP_REMOVED lines=8> */
.L_x_26539:
        /* <DEDUP_REMOVED lines=13> */
.L_x_26553:
        /* <DEDUP_REMOVED lines=8> */
.L_x_26552:
        /* <DEDUP_REMOVED lines=27> */
.L_x_26555:
        /* <DEDUP_REMOVED lines=13> */
.L_x_26554:
[----:B------:R0:W5:Y:S01]  /*1c60*/  LDG.E.U16 R0, desc[UR36][R2.64] ;  /* 0x0000002402007981 */ /* 0x000162000c1e1500 */
[----:B------:R-:W-:Y:S05]  /*1c70*/  BRA `(.L_x_26544) ;  /* 0x0000000400b87947 */ /* 0x000fea0003800000 */
.L_x_26551:
        /* <DEDUP_REMOVED lines=12> */
.L_x_26558:
        /* <DEDUP_REMOVED lines=21> */
.L_x_26562:
[----:B------:R-:W-:Y:S05]  /*1e90*/  BSYNC.RECONVERGENT B1 ;  /* 0x0000000000017941 */ /* 0x000fea0003800200 */
.L_x_26561:
[----:B------:R-:W-:Y:S01]  /*1ea0*/  IMAD.SHL.U32 R0, R0, 0x100000, RZ ;  /* 0x0010000000007824 */ /* 0x000fe200078e00ff */
[----:B------:R-:W-:-:S04]  /*1eb0*/  LEA R2, R2, 0x3b800000, 0x17 ;  /* 0x3b80000002027811 */ /* 0x000fc800078eb8ff */
[----:B------:R-:W-:-:S07]  /*1ec0*/  LOP3.LUT R0, R2, R0, R7, 0xfe, !PT ;  /* 0x0000000002007212 */ /* 0x000fce00078efe07 */
.L_x_26560:
[----:B------:R-:W-:Y:S05]  /*1ed0*/  BSYNC.RECONVERGENT B0 ;  /* 0x0000000000007941 */ /* 0x000fea0003800200 */
.L_x_26559:
[----:B------:R-:W-:Y:S01]  /*1ee0*/  F2FP.BF16.F32.PACK_AB R0, RZ, R0 ;  /* 0x00000000ff00723e */ /* 0x000fe200000010ff */
[----:B------:R-:W-:Y:S06]  /*1ef0*/  BRA `(.L_x_26544) ;  /* 0x0000000400187947 */ /* 0x000fec0003800000 */
.L_x_26557:
        /* <DEDUP_REMOVED lines=21> */
.L_x_26566:
[----:B------:R-:W-:Y:S05]  /*2050*/  BSYNC.RECONVERGENT B1 ;  /* 0x0000000000017941 */ /* 0x000fea0003800200 */
.L_x_26565:
[----:B------:R-:W-:Y:S01]  /*2060*/  IMAD.SHL.U32 R0, R0, 0x200000, RZ ;  /* 0x0020000000007824 */ /* 0x000fe200078e00ff */
[----:B------:R-:W-:-:S04]  /*2070*/  LEA R2, R2, 0x37800000, 0x17 ;  /* 0x3780000002027811 */ /* 0x000fc800078eb8ff */
[----:B------:R-:W-:-:S07]  /*2080*/  LOP3.LUT R0, R2, R0, R7, 0xfe, !PT ;  /* 0x0000000002007212 */ /* 0x000fce00078efe07 */
.L_x_26564:
[----:B------:R-:W-:Y:S05]  /*2090*/  BSYNC.RECONVERGENT B0 ;  /* 0x0000000000007941 */ /* 0x000fea0003800200 */
.L_x_26563:
[----:B------:R-:W-:Y:S01]  /*20a0*/  F2FP.BF16.F32.PACK_AB R0, RZ, R0 ;  /* 0x00000000ff00723e */ /* 0x000fe200000010ff */
[----:B------:R-:W-:Y:S06]  /*20b0*/  BRA `(.L_x_26544) ;  /* 0x0000000000a87947 */ /* 0x000fec0003800000 */
.L_x_26556:
[----:B------:R-:W-:-:S09]  /*20c0*/  UISETP.NE.AND UP0, UPT, UR4, 0x1c, UPT ;  /* 0x0000001c0400788c */ /* 0x000fd2000bf05270 */
[----:B------:R-:W-:Y:S05]  /*20d0*/  BRA.U !UP0, `(.L_x_26567) ;  /* 0x0000000108947547 */ /* 0x000fea000b800000 */
[----:B------:R-:W-:-:S09]  /*20e0*/  UISETP.NE.AND UP0, UPT, UR4, 0x1d, UPT ;  /* 0x0000001d0400788c */ /* 0x000fd2000bf05270 */
[----:B------:R-:W-:Y:S05]  /*20f0*/  BRA.U !UP0, `(.L_x_26568) ;  /* 0x00000001087c7547 */ /* 0x000fea000b800000 */
[----:B------:R-:W-:-:S09]  /*2100*/  UISETP.NE.AND UP0, UPT, UR4, 0x2c, UPT ;  /* 0x0000002c0400788c */ /* 0x000fd2000bf05270 */
[----:B------:R-:W-:Y:S05]  /*2110*/  BRA.U !UP0, `(.L_x_26569) ;  /* 0x0000000108487547 */ /* 0x000fea000b800000 */
.L_x_26543:
        /* <DEDUP_REMOVED lines=16> */
.L_x_26570:
[----:B------:R-:W-:Y:S01]  /*2220*/  PRMT R0, RZ, 0x7610, R0 ;  /* 0x00007610ff007816 */ /* 0x000fe20000000000 */
[----:B------:R-:W-:Y:S06]  /*2230*/  BRA `(.L_x_26544) ;  /* 0x0000000000487947 */ /* 0x000fec0003800000 */
.L_x_26569:
        /* <DEDUP_REMOVED lines=8> */
.L_x_26572:
[----:B------:R-:W-:Y:S05]  /*22c0*/  BSYNC.RECONVERGENT B0 ;  /* 0x0000000000007941 */ /* 0x000fea0003800200 */
.L_x_26571:
[----:B------:R-:W-:Y:S01]  /*22d0*/  F2FP.BF16.F32.PACK_AB R0, RZ, R0 ;  /* 0x00000000ff00723e */ /* 0x000fe200000010ff */
[----:B------:R-:W-:Y:S06]  /*22e0*/  BRA `(.L_x_26544) ;  /* 0x00000000001c7947 */ /* 0x000fec0003800000 */
.L_x_26568:
[----:B------:R-:W2:Y:S02]  /*22f0*/  LDG.E.64 R2, desc[UR36][R2.64] ;  /* 0x0000002402027981 */ /* 0x000ea4000c1e1b00 */
[----:B--2---:R-:W0:Y:S02]  /*2300*/  I2F.U64 R0, R2 ;  /* 0x0000000200007312 */ /* 0x004e240000301000 */
[----:B0-----:R-:W-:Y:S01]  /*2310*/  F2FP.BF16.F32.PACK_AB R0, RZ, R0 ;  /* 0x00000000ff00723e */ /* 0x001fe200000010ff */
[----:B------:R-:W-:Y:S06]  /*2320*/  BRA `(.L_x_26544) ;  /* 0x00000000000c7947 */ /* 0x000fec0003800000 */
.L_x_26567:
[----:B------:R-:W2:Y:S02]  /*2330*/  LDG.E R2, desc[UR36][R2.64] ;  /* 0x0000002402027981 */ /* 0x000ea4000c1e1900 */
[----:B--2---:R-:W-:-:S04]  /*2340*/  I2FP.F32.U32 R0, R2 ;  /* 0x0000000200007245 */ /* 0x004fc80000201000 */
[----:B------:R-:W-:-:S07]  /*2350*/  F2FP.BF16.F32.PACK_AB R0, RZ, R0 ;  /* 0x00000000ff00723e */ /* 0x000fce00000010ff */
.L_x_26544:
[----:B-----5:R-:W-:Y:S01]  /*2360*/  IMAD.U32 R0, R0, 0x10000, RZ ;  /* 0x0001000000007824 */ /* 0x020fe200078e00ff */
[----:B------:R-:W-:Y:S01]  /*2370*/  MOV R5, 0x3ab5ebe6 ;  /* 0x3ab5ebe600057802 */ /* 0x000fe20000000f00 */
[----:B------:R-:W1:Y:S02]  /*2380*/  LDCU.64 UR6, c[0x0][0x580] ;  /* 0x0000b000ff0677ac */ /* 0x000e640008000a00 */
[C---:B0-----:R-:W-:Y:S01]  /*2390*/  FMUL.FTZ R2, R0.reuse, 1.4426950216293334961 ;  /* 0x3fb8aa3b00027820 */ /* 0x041fe20000410000 */
        /* <DEDUP_REMOVED lines=25> */
[----:B-1----:R-:W-:-:S03]  /*2530*/  IADD3 R2, P0, PT, R16, UR6, RZ ;  /* 0x0000000610027c10 */ /* 0x002fc6000ff1e0ff */
[----:B------:R0:W1:Y:S02]  /*2540*/  F2F.BF16.F32 R5, R4 ;  /* 0x0000000400057304 */ /* 0x0000640000202000 */
        /* <DEDUP_REMOVED lines=10> */
[----:B-1----:R-:W-:-:S04]  /*25f0*/  IMAD.U32 R0, R5, 0x10000, RZ ;  /* 0x0001000005007824 */ /* 0x002fc800078e00ff */
[----:B------:R-:W1:Y:S02]  /*2600*/  F2I.FTZ.TRUNC.NTZ R5, R0 ;  /* 0x0000000000057305 */ /* 0x000e64000021f100 */
[----:B-1----:R4:W-:Y:S01]  /*2610*/  STG.E.U8 desc[UR36][R2.64], R5 ;  /* 0x0000000502007986 */ /* 0x0029e2000c101124 */
[----:B------:R-:W-:Y:S05]  /*2620*/  BRA `(.L_x_26578) ;  /* 0x0000000c00807947 */ /* 0x000fea0003800000 */
.L_x_26576:
[----:B-1----:R-:W-:-:S06]  /*2630*/  SHF.L.U32 R5, R5, 0x10, RZ ;  /* 0x0000001005057819 */ /* 0x002fcc00000006ff */
[----:B0-----:R-:W0:Y:S02]  /*2640*/  F2I.S64.TRUNC R4, R5 ;  /* 0x0000000500047311 */ /* 0x001e24000020d900 */
[----:B0-----:R3:W-:Y:S01]  /*2650*/  STG.E.U8 desc[UR36][R2.64], R4 ;  /* 0x0000000402007986 */ /* 0x0017e2000c101124 */
[----:B------:R-:W-:Y:S05]  /*2660*/  BRA `(.L_x_26578) ;  /* 0x0000000c00707947 */ /* 0x000fea0003800000 */
.L_x_26575:
[----:B------:R-:W-:-:S09]  /*2670*/  UISETP.NE.AND UP0, UPT, UR4, 0x2, UPT ;  /* 0x000000020400788c */ /* 0x000fd2000bf05270 */
[----:B------:R-:W-:Y:S05]  /*2680*/  BRA.U !UP0, `(.L_x_26579) ;  /* 0x0000000108307547 */ /* 0x000fea000b800000 */
[----:B------:R-:W-:-:S09]  /*2690*/  UISETP.NE.AND UP0, UPT, UR4, 0x3, UPT ;  /* 0x000000030400788c */ /* 0x000fd2000bf05270 */
[----:B------:R-:W-:Y:S05]  /*26a0*/  BRA.U !UP0, `(.L_x_26580) ;  /* 0x0000000108187547 */ /* 0x000fea000b800000 */
[----:B------:R-:W-:-:S09]  /*26b0*/  UISETP.NE.AND UP0, UPT, UR4, 0x4, UPT ;  /* 0x000000040400788c */ /* 0x000fd2000bf05270 */
[----:B------:R-:W-:Y:S05]  /*26c0*/  BRA.U UP0, `(.L_x_26577) ;  /* 0x0000000900b87547 */ /* 0x000fea000b800000 */
[----:B-1----:R-:W-:-:S06]  /*26d0*/  IMAD.U32 R5, R5, 0x10000, RZ ;  /* 0x0001000005057824 */ /* 0x002fcc00078e00ff */
[----:B0-----:R-:W0:Y:S02]  /*26e0*/  F2I.S64.TRUNC R4, R5 ;  /* 0x0000000500047311 */ /* 0x001e24000020d900 */
[----:B0-----:R0:W-:Y:S01]  /*26f0*/  STG.E.64 desc[UR36][R2.64], R4 ;  /* 0x0000000402007986 */ /* 0x0011e2000c101b24 */
[----:B------:R-:W-:Y:S05]  /*2700*/  BRA `(.L_x_26578) ;  /* 0x0000000c00487947 */ /* 0x000fea0003800000 */
.L_x_26580:
[----:B-1----:R-:W-:-:S06]  /*2710*/  IMAD.U32 R5, R5, 0x10000, RZ ;  /* 0x0001000005057824 */ /* 0x002fcc00078e00ff */
[----:B------:R-:W1:Y:S02]  /*2720*/  F2I.FTZ.TRUNC.NTZ R5, R5 ;  /* 0x0000000500057305 */ /* 0x000e64000021f100 */
[----:B-1----:R1:W-:Y:S01]  /*2730*/  STG.E desc[UR36][R2.64], R5 ;  /* 0x0000000502007986 */ /* 0x0023e2000c101924 */
[----:B------:R-:W-:Y:S05]  /*2740*/  BRA `(.L_x_26578) ;  /* 0x0000000c00387947 */ /* 0x000fea0003800000 */
.L_x_26579:
[----:B-1----:R-:W-:-:S06]  /*2750*/  SHF.L.U32 R5, R5, 0x10, RZ ;  /* 0x0000001005057819 */ /* 0x002fcc00000006ff */
[----:B------:R-:W1:Y:S02]  /*2760*/  F2I.FTZ.TRUNC.NTZ R5, R5 ;  /* 0x0000000500057305 */ /* 0x000e64000021f100 */
[----:B-1----:R2:W-:Y:S01]  /*2770*/  STG.E.U16 desc[UR36][R2.64], R5 ;  /* 0x0000000502007986 */ /* 0x0025e2000c101524 */
[----:B------:R-:W-:Y:S05]  /*2780*/  BRA `(.L_x_26578) ;  /* 0x0000000c00287947 */ /* 0x000fea0003800000 */
.L_x_26574:
        /* <DEDUP_REMOVED lines=9> */
.L_x_26582:
[----:B-1----:R-:W-:-:S05]  /*2820*/  IMAD.U32 R0, R5, 0x10000, RZ ;  /* 0x0001000005007824 */ /* 0x002fca00078e00ff */
[----:B------:R-:W-:-:S05]  /*2830*/  F2FP.F16.F32.PACK_AB R0, RZ, R0 ;  /* 0x00000000ff00723e */ /* 0x000fca00000000ff */
[----:B------:R1:W-:Y:S01]  /*2840*/  STG.E.U16 desc[UR36][R2.64], R0 ;  /* 0x0000000002007986 */ /* 0x0003e2000c101524 */
[----:B------:R-:W-:Y:S05]  /*2850*/  BRA `(.L_x_26578) ;  /* 0x0000000800f47947 */ /* 0x000fea0003800000 */
.L_x_26581:
[----:B------:R-:W-:-:S09]  /*2860*/  UISETP.NE.AND UP0, UPT, UR4, 0x7, UPT ;  /* 0x000000070400788c */ /* 0x000fd2000bf05270 */
[----:B------:R-:W-:Y:S05]  /*2870*/  BRA.U !UP0, `(.L_x_26583) ;  /* 0x0000000108347547 */ /* 0x000fea000b800000 */
[----:B------:R-:W-:-:S09]  /*2880*/  UISETP.NE.AND UP0, UPT, UR4, 0x8, UPT ;  /* 0x000000080400788c */ /* 0x000fd2000bf05270 */
[----:B------:R-:W-:Y:S05]  /*2890*/  BRA.U !UP0, `(.L_x_26584) ;  /* 0x0000000108187547 */ /* 0x000fea000b800000 */
[----:B------:R-:W-:-:S09]  /*28a0*/  UISETP.NE.AND UP0, UPT, UR4, 0x9, UPT ;  /* 0x000000090400788c */ /* 0x000fd2000bf05270 */
[----:B------:R-:W-:Y:S05]  /*28b0*/  BRA.U UP0, `(.L_x_26577) ;  /* 0x00000009003c7547 */ /* 0x000fea000b800000 */
[----:B01----:R-:W-:Y:S01]  /*28c0*/  SHF.L.U32 R4, R5, 0x10, RZ ;  /* 0x0000001005047819 */ /* 0x003fe200000006ff */
[----:B------:R-:W-:-:S05]  /*28d0*/  IMAD.MOV.U32 R5, RZ, RZ, RZ ;  /* 0x000000ffff057224 */ /* 0x000fca00078e00ff */
[----:B------:R0:W-:Y:S01]  /*28e0*/  STG.E.64 desc[UR36][R2.64], R4 ;  /* 0x0000000402007986 */ /* 0x0001e2000c101b24 */
[----:B------:R-:W-:Y:S05]  /*28f0*/  BRA `(.L_x_26578) ;  /* 0x0000000800cc7947 */ /* 0x000fea0003800000 */
.L_x_26584:
[----:B-1----:R-:W-:-:S05]  /*2900*/  IMAD.U32 R5, R5, 0x10000, RZ ;  /* 0x0001000005057824 */ /* 0x002fca00078e00ff */
[----:B------:R-:W-:-:S04]  /*2910*/  F2FP.F16.F32.PACK_AB R5, RZ, R5 ;  /* 0x00000005ff05723e */ /* 0x000fc800000000ff */
[----:B------:R-:W-:-:S05]  /*2920*/  PRMT R5, R5, 0x5410, RZ ;  /* 0x0000541005057816 */ /* 0x000fca00000000ff */
[----:B------:R1:W-:Y:S01]  /*2930*/  STG.E desc[UR36][R2.64], R5 ;  /* 0x0000000502007986 */ /* 0x0003e2000c101924 */
[----:B------:R-:W-:Y:S05]  /*2940*/  BRA `(.L_x_26578) ;  /* 0x0000000800b87947 */ /* 0x000fea0003800000 */
.L_x_26583:
[----:B01----:R-:W-:-:S05]  /*2950*/  SHF.L.U32 R4, R5, 0x10, RZ ;  /* 0x0000001005047819 */ /* 0x003fca00000006ff */
[----:B------:R-:W-:-:S06]  /*2960*/  FMUL.FTZ R4, R4, 1 ;  /* 0x3f80000004047820 */ /* 0x000fcc0000410000 */
[----:B------:R-:W0:Y:S02]  /*2970*/  F2F.F64.F32 R4, R4 ;  /* 0x0000000400047310 */ /* 0x000e240000201800 */
[----:B0-----:R0:W-:Y:S01]  /*2980*/  STG.E.64 desc[UR36][R2.64], R4 ;  /* 0x0000000402007986 */ /* 0x0011e2000c101b24 */
[----:B------:R-:W-:Y:S05]  /*2990*/  BRA `(.L_x_26578) ;  /* 0x0000000800a47947 */ /* 0x000fea0003800000 */
.L_x_26573:
        /* <DEDUP_REMOVED lines=13> */
.L_x_26587:
[----:B-1----:R-:W-:Y:S01]  /*2a70*/  IMAD.U32 R5, R5, 0x10000, RZ ;  /* 0x0001000005057824 */ /* 0x002fe200078e00ff */
[----:B------:R-:W-:-:S03]  /*2a80*/  CS2R R6, SRZ ;  /* 0x0000000000067805 */ /* 0x000fc6000001ff00 */
[----:B------:R-:W-:-:S06]  /*2a90*/  FMUL.FTZ R5, R5, 1 ;  /* 0x3f80000005057820 */ /* 0x000fcc0000410000 */
[----:B0-----:R-:W0:Y:S02]  /*2aa0*/  F2F.F64.F32 R4, R5 ;  /* 0x0000000500047310 */ /* 0x001e240000201800 */
[----:B0-----:R0:W-:Y:S01]  /*2ab0*/  STG.E.128 desc[UR36][R2.64], R4 ;  /* 0x0000000402007986 */ /* 0x0011e2000c101d24 */
[----:B------:R-:W-:Y:S05]  /*2ac0*/  BRA `(.L_x_26578) ;  /* 0x0000000800587947 */ /* 0x000fea0003800000 */
.L_x_26586:
        /* <DEDUP_REMOVED lines=15> */
[----:B0-----:R-:W-:Y:S01]  /*2bc0*/  @P0 LOP3.LUT R4, R0, 0x1, RZ, 0xc0, !PT ;  /* 0x0000000100040812 */ /* 0x001fe200078ec0ff */
[----:B------:R-:W-:-:S03]  /*2bd0*/  @!P0 FADD.FTZ R0, R6, 16384 ;  /* 0x4680000006008421 */ /* 0x000fc60000010000 */
[----:B------:R-:W-:-:S04]  /*2be0*/  @P0 IADD3 R4, PT, PT, R7, 0x407ffff, R4 ;  /* 0x0407ffff07040810 */ /* 0x000fc80007ffe004 */
[----:B------:R-:W-:-:S07]  /*2bf0*/  @P0 SHF.R.U32.HI R0, RZ, 0x14, R4 ;  /* 0x00000014ff000819 */ /* 0x000fce0000011604 */
.L_x_26591:
[----:B------:R-:W-:Y:S05]  /*2c00*/  BSYNC.RECONVERGENT B0 ;  /* 0x0000000000007941 */ /* 0x000fea0003800200 */
.L_x_26590:
[----:B------:R-:W-:-:S05]  /*2c10*/  LOP3.LUT R5, R0, 0x80, R5, 0xf8, !PT ;  /* 0x0000008000057812 */ /* 0x000fca00078ef805 */
[----:B------:R1:W-:Y:S01]  /*2c20*/  STG.E.U8 desc[UR36][R2.64], R5 ;  /* 0x0000000502007986 */ /* 0x0003e2000c101124 */
[----:B------:R-:W-:Y:S05]  /*2c30*/  BRA `(.L_x_26578) ;  /* 0x0000000400fc7947 */ /* 0x000fea0003800000 */
.L_x_26589:
[----:B-1----:R-:W-:Y:S01]  /*2c40*/  IMAD.U32 R7, R5, 0x10000, RZ ;  /* 0x0001000005077824 */ /* 0x002fe200078e00ff */
        /* <DEDUP_REMOVED lines=10> */
[----:B0-----:R-:W-:Y:S01]  /*2cf0*/  @P0 LOP3.LUT R4, R0, 0x1, RZ, 0xc0, !PT ;  /* 0x0000000100040812 */ /* 0x001fe200078ec0ff */
[----:B------:R-:W-:-:S03]  /*2d00*/  @!P0 FADD.FTZ R0, R6, 128 ;  /* 0x4300000006008421 */ /* 0x000fc60000010000 */
[----:B------:R-:W-:-:S04]  /*2d10*/  @P0 IADD3 R4, PT, PT, R7, 0x80fffff, R4 ;  /* 0x080fffff07040810 */ /* 0x000fc80007ffe004 */
[----:B------:R-:W-:-:S07]  /*2d20*/  @P0 SHF.R.U32.HI R0, RZ, 0x15, R4 ;  /* 0x00000015ff000819 */ /* 0x000fce0000011604 */
.L_x_26593:
[----:B------:R-:W-:Y:S05]  /*2d30*/  BSYNC.RECONVERGENT B0 ;  /* 0x0000000000007941 */ /* 0x000fea0003800200 */
.L_x_26592:
[----:B------:R-:W-:-:S05]  /*2d40*/  LOP3.LUT R5, R0, 0x80, R5, 0xf8, !PT ;  /* 0x0000008000057812 */ /* 0x000fca00078ef805 */
[----:B------:R1:W-:Y:S01]  /*2d50*/  STG.E.U8 desc[UR36][R2.64], R5 ;  /* 0x0000000502007986 */ /* 0x0003e2000c101124 */
[----:B------:R-:W-:Y:S05]  /*2d60*/  BRA `(.L_x_26578) ;  /* 0x0000000400b07947 */ /* 0x000fea0003800000 */
.L_x_26588:
[----:B-1----:R1:W-:Y:S01]  /*2d70*/  STG.E.U16 desc[UR36][R2.64], R5 ;  /* 0x0000000502007986 */ /* 0x0023e2000c101524 */
[----:B------:R-:W-:Y:S05]  /*2d80*/  BRA `(.L_x_26578) ;  /* 0x0000000400a87947 */ /* 0x000fea0003800000 */
.L_x_26585:
        /* <DEDUP_REMOVED lines=12> */
.L_x_26596:
[----:B-1----:R-:W-:Y:S01]  /*2e50*/  IMAD.U32 R5, R5, 0x10000, RZ ;  /* 0x0001000005057824 */ /* 0x002fe200078e00ff */
[----:B------:R-:W-:Y:S01]  /*2e60*/  BSSY.RECONVERGENT B0, `(.L_x_26597) ;  /* 0x0000014000007945 */ /* 0x000fe20003800200 */
[----:B------:R-:W-:-:S03]  /*2e70*/  HFMA2 R0, -RZ, RZ, 0, 7.62939453125e-06 ;  /* 0x00000080ff007431 */ /* 0x000fc600000001ff */
        /* <DEDUP_REMOVED lines=10> */
.L_x_26599:
[----:B------:R-:W-:-:S04]  /*2f20*/  SHF.R.U32.HI R0, RZ, 0x14, R5 ;  /* 0x00000014ff007819 */ /* 0x000fc80000011605 */
[----:B------:R-:W-:-:S04]  /*2f30*/  LOP3.LUT R0, R0, 0x1, RZ, 0xc0, !PT ;  /* 0x0000000100007812 */ /* 0x000fc800078ec0ff */
[----:B------:R-:W-:-:S04]  /*2f40*/  IADD3 R0, PT, PT, R5, 0x487ffff, R0 ;  /* 0x0487ffff05007810 */ /* 0x000fc80007ffe000 */
[----:B------:R-:W-:-:S04]  /*2f50*/  SHF.R.U32.HI R0, RZ, 0x14, R0 ;  /* 0x00000014ff007819 */ /* 0x000fc80000011600 */
[----:B------:R-:W-:-:S07]  /*2f60*/  LOP3.LUT R4, R0, 0xff, RZ, 0xc0, !PT ;  /* 0x000000ff00047812 */ /* 0x000fce00078ec0ff */
.L_x_26600:
[----:B------:R-:W-:-:S04]  /*2f70*/  SHF.R.U32.HI R5, RZ, 0x18, R5 ;  /* 0x00000018ff057819 */ /* 0x000fc80000011605 */
[----:B------:R-:W-:-:S04]  /*2f80*/  LOP3.LUT R4, R4, 0x80, R5, 0xf8, !PT ;  /* 0x0000008004047812 */ /* 0x000fc800078ef805 */
[----:B------:R-:W-:-:S07]  /*2f90*/  PRMT R0, R4, 0x7610, R0 ;  /* 0x0000761004007816 */ /* 0x000fce0000000000 */
.L_x_26598:
[----:B------:R-:W-:Y:S05]  /*2fa0*/  BSYNC.RECONVERGENT B0 ;  /* 0x0000000000007941 */ /* 0x000fea0003800200 */
.L_x_26597:
[----:B------:R0:W-:Y:S01]  /*2fb0*/  STG.E.U8 desc[UR36][R2.64], R0 ;  /* 0x0000000002007986 */ /* 0x0001e2000c101124 */
[----:B------:R-:W-:Y:S05]  /*2fc0*/  BRA `(.L_x_26578) ;  /* 0x0000000400187947 */ /* 0x000fea0003800000 */
.L_x_26595:
[----:B-1----:R-:W-:Y:S01]  /*2fd0*/  IMAD.U32 R5, R5, 0x10000, RZ ;  /* 0x0001000005057824 */ /* 0x002fe200078e00ff */
[----:B------:R-:W-:Y:S01]  /*2fe0*/  BSSY.RECONVERGENT B0, `(.L_x_26601) ;  /* 0x0000014000007945 */ /* 0x000fe20003800200 */
[----:B------:R-:W-:-:S03]  /*2ff0*/  IMAD.MOV.U32 R0, RZ, RZ, 0x80 ;  /* 0x00000080ff007424 */ /* 0x000fc600078e00ff */
        /* <DEDUP_REMOVED lines=10> */
.L_x_26603:
[----:B------:R-:W-:-:S04]  /*30a0*/  SHF.R.U32.HI R0, RZ, 0x15, R5 ;  /* 0x00000015ff007819 */ /* 0x000fc80000011605 */
[----:B------:R-:W-:-:S04]  /*30b0*/  LOP3.LUT R0, R0, 0x1, RZ, 0xc0, !PT ;  /* 0x0000000100007812 */ /* 0x000fc800078ec0ff */
[----:B------:R-:W-:-:S04]  /*30c0*/  IADD3 R0, PT, PT, R5, 0x88fffff, R0 ;  /* 0x088fffff05007810 */ /* 0x000fc80007ffe000 */
[----:B------:R-:W-:-:S04]  /*30d0*/  SHF.R.U32.HI R0, RZ, 0x15, R0 ;  /* 0x00000015ff007819 */ /* 0x000fc80000011600 */
[----:B------:R-:W-:-:S07]  /*30e0*/  LOP3.LUT R4, R0, 0xff, RZ, 0xc0, !PT ;  /* 0x000000ff00047812 */ /* 0x000fce00078ec0ff */
.L_x_26604:
[----:B------:R-:W-:-:S04]  /*30f0*/  SHF.R.U32.HI R5, RZ, 0x18, R5 ;  /* 0x00000018ff057819 */ /* 0x000fc80000011605 */
[----:B------:R-:W-:-:S04]  /*3100*/  LOP3.LUT R4, R4, 0x80, R5, 0xf8, !PT ;  /* 0x0000008004047812 */ /* 0x000fc800078ef805 */
[----:B------:R-:W-:-:S07]  /*3110*/  PRMT R0, R4, 0x7610, R0 ;  /* 0x0000761004007816 */ /* 0x000fce0000000000 */
.L_x_26602:
[----:B------:R-:W-:Y:S05]  /*3120*/  BSYNC.RECONVERGENT B0 ;  /* 0x0000000000007941 */ /* 0x000fea0003800200 */
.L_x_26601:
[----:B------:R0:W-:Y:S01]  /*3130*/  STG.E.U8 desc[UR36][R2.64], R0 ;  /* 0x0000000002007986 */ /* 0x0001e2000c101124 */
[----:B------:R-:W-:Y:S05]  /*3140*/  BRA `(.L_x_26578) ;  /* 0x0000000000b87947 */ /* 0x000fea0003800000 */
.L_x_26594:
[----:B------:R-:W-:-:S09]  /*3150*/  UISETP.NE.AND UP0, UPT, UR4, 0x1c, UPT ;  /* 0x0000001c0400788c */ /* 0x000fd2000bf05270 */
[----:B------:R-:W-:Y:S05]  /*3160*/  BRA.U !UP0, `(.L_x_26605) ;  /* 0x0000000108a47547 */ /* 0x000fea000b800000 */
[----:B------:R-:W-:-:S09]  /*3170*/  UISETP.NE.AND UP0, UPT, UR4, 0x1d, UPT ;  /* 0x0000001d0400788c */ /* 0x000fd2000bf05270 */
[----:B------:R-:W-:Y:S05]  /*3180*/  BRA.U !UP0, `(.L_x_26606) ;  /* 0x00000001088c7547 */ /* 0x000fea000b800000 */
[----:B------:R-:W-:-:S09]  /*3190*/  UISETP.NE.AND UP0, UPT, UR4, 0x2c, UPT ;  /* 0x0000002c0400788c */ /* 0x000fd2000bf05270 */
[----:B------:R-:W-:Y:S05]  /*31a0*/  BRA.U !UP0, `(.L_x_26607) ;  /* 0x0000000108447547 */ /* 0x000fea000b800000 */
.L_x_26577:
[----:B------:R-:W-:Y:S01]  /*31b0*/  MOV R0, 0x1c0 ;  /* 0x000001c000007802 */ /* 0x000fe20000000f00 */
[----:B------:R-:W0:Y:S01]  /*31c0*/  LDCU.64 UR6, c[0x4][0x1a0] ;  /* 0x01003400ff0677ac */ /* 0x000e220008000a00 */
[----:B------:R-:W-:Y:S02]  /*31d0*/  HFMA2 R8, -RZ, RZ, 0, 6.020069122314453125e-06 ;  /* 0x00000065ff087431 */ /* 0x000fe400000001ff */
[----:B------:R-:W-:Y:S01]  /*31e0*/  IMAD.MOV.U32 R12, RZ, RZ, 0x1 ;  /* 0x00000001ff0c7424 */ /* 0x000fe200078e00ff */
[----:B------:R2:W3:Y:S01]  /*31f0*/  LDC.64 R2, c[0x4][R0] ;  /* 0x0100000000027b82 */ /* 0x0004e20000000a00 */
[----:B------:R-:W4:Y:S01]  /*3200*/  LDCU.64 UR8, c[0x4][0x1a8] ;  /* 0x01003500ff0877ac */ /* 0x000f220008000a00 */
[----:B------:R-:W-:Y:S01]  /*3210*/  IMAD.MOV.U32 R13, RZ, RZ, RZ ;  /* 0x000000ffff0d7224 */ /* 0x000fe200078e00ff */
[----:B------:R-:W5:Y:S01]  /*3220*/  LDCU.64 UR4, c[0x4][0x98] ;  /* 0x01001300ff0477ac */ /* 0x000f620008000a00 */
[----:B0-----:R-:W-:Y:S01]  /*3230*/  MOV R4, UR6 ;  /* 0x0000000600047c02 */ /* 0x001fe20008000f00 */
[----:B-1----:R-:W-:-:S02]  /*3240*/  IMAD.U32 R5, RZ, RZ, UR7 ;  /* 0x00000007ff057e24 */ /* 0x002fc4000f8e00ff */
[----:B----4-:R-:W-:Y:S01]  /*3250*/  IMAD.U32 R6, RZ, RZ, UR8 ;  /* 0x00000008ff067e24 */ /* 0x010fe2000f8e00ff */
[----:B------:R-:W-:Y:S01]  /*3260*/  MOV R7, UR9 ;  /* 0x0000000900077c02 */ /* 0x000fe20008000f00 */
[----:B-----5:R-:W-:Y:S02]  /*3270*/  IMAD.U32 R10, RZ, RZ, UR4 ;  /* 0x00000004ff0a7e24 */ /* 0x020fe4000f8e00ff */
[----:B--2---:R-:W-:-:S07]  /*3280*/  IMAD.U32 R11, RZ, RZ, UR5 ;  /* 0x00000005ff0b7e24 */ /* 0x004fce000f8e00ff */
[----:B------:R-:W-:-:S07]  /*3290*/  LEPC R20, `(.L_x_26608) ;  /* 0x000000001014794e */ /* 0x000fce0000000000 */
[----:B---3--:R-:W-:Y:S05]  /*32a0*/  CALL.ABS.NOINC R2 ;  /* 0x0000000002007343 */ /* 0x008fea0003c00000 */
.L_x_26608:
[----:B------:R-:W-:Y:S05]  /*32b0*/  BRA `(.L_x_26578) ;  /* 0x00000000005c7947 */ /* 0x000fea0003800000 */
.L_x_26607:
[----:B-1----:R-:W-:-:S04]  /*32c0*/  SHF.L.U32 R5, R5, 0x10, RZ ;  /* 0x0000001005057819 */ /* 0x002fc800000006ff */
[----:B------:R-:W-:-:S04]  /*32d0*/  SHF.R.U32.HI R6, RZ, 0x17, R5 ;  /* 0x00000017ff067819 */ /* 0x000fc80000011605 */
[----:B0-----:R-:W-:-:S04]  /*32e0*/  LOP3.LUT R4, R6, 0xff, RZ, 0xc0, !PT ;  /* 0x000000ff06047812 */ /* 0x001fc800078ec0ff */
        /* <DEDUP_REMOVED lines=13> */
.L_x_26606:
[----:B-1----:R-:W-:-:S06]  /*33c0*/  IMAD.U32 R5, R5, 0x10000, RZ ;  /* 0x0001000005057824 */ /* 0x002fcc00078e00ff */
[----:B0-----:R-:W0:Y:S02]  /*33d0*/  F2I.U64.TRUNC R4, R5 ;  /* 0x0000000500047311 */ /* 0x001e24000020d800 */
[----:B0-----:R0:W-:Y:S01]  /*33e0*/  STG.E.64 desc[UR36][R2.64], R4 ;  /* 0x0000000402007986 */ /* 0x0011e2000c101b24 */
[----:B------:R-:W-:Y:S05]  /*33f0*/  BRA `(.L_x_26578) ;  /* 0x00000000000c7947 */ /* 0x000fea0003800000 */
.L_x_26605:
[----:B-1----:R-:W-:-:S06]  /*3400*/  SHF.L.U32 R5, R5, 0x10, RZ ;  /* 0x0000001005057819 */ /* 0x002fcc00000006ff */
[----:B------:R-:W1:Y:S02]  /*3410*/  F2I.FTZ.U32.TRUNC.NTZ R5, R5 ;  /* 0x0000000500057305 */ /* 0x000e64000021f000 */
[----:B-1----:R1:W-:Y:S02]  /*3420*/  STG.E desc[UR36][R2.64], R5 ;  /* 0x0000000502007986 */ /* 0x0023e4000c101924 */
.L_x_26578:
[----:B------:R-:W-:-:S07]  /*3430*/  VIADD R17, R17, 0x80 ;  /* 0x0000008011117836 */ /* 0x000fce0000000000 */
.L_x_26537:
[----:B------:R-:W-:Y:S05]  /*3440*/  BSYNC.RECONVERGENT B6 ;  /* 0x0000000000067941 */ /* 0x000fea0003800200 */
.L_x_26536:
[----:B------:R-:W5:Y:S01]  /*3450*/  LDCU UR4, c[0x0][0x380] ;  /* 0x00007000ff0477ac */ /* 0x000f620008000800 */
[----:B------:R-:W-:Y:S01]  /*3460*/  BSSY.RECONVERGENT B6, `(.L_x_26609) ;  /* 0x0000336000067945 */ /* 0x000fe20003800200 */
[----:B-----5:R-:W-:-:S13]  /*3470*/  ISETP.GE.AND P0, PT, R17, UR4, PT ;  /* 0x0000000411007c0c */ /* 0x020fda000bf06270 */
[----:B------:R-:W-:Y:S05]  /*3480*/  @P0 BRA `(.L_x_26610) ;  /* 0x0000003000cc0947 */ /* 0x000fea0003800000 */
[----:B------:R-:W5:Y:S01]  /*3490*/  LDCU UR4, c[0x0][0x388] ;  /* 0x00007100ff0477ac */ /* 0x000f620008000800 */
[----:B------:R-:W-:Y:S02]  /*34a0*/  HFMA2 R16, -RZ, RZ, 0, 0 ;  /* 0x00000000ff107431 */ /* 0x000fe400000001ff */
[----:B01----:R-:W-:Y:S01]  /*34b0*/  IMAD.MOV.U32 R0, RZ, RZ, RZ ;  /* 0x000000ffff007224 */ /* 0x003fe200078e00ff */
        /* <DEDUP_REMOVED lines=300> */
.L_x_26611:
[----:B------:R-:W2:Y:S01]  /*4780*/  LDCU.64 UR6, c[0x0][0x588] ;  /* 0x0000b100ff0677ac */ /* 0x000ea20008000a00 */
        /* <DEDUP_REMOVED lines=17> */
.L_x_26615:
[----:B------:R-:W2:Y:S02]  /*48a0*/  LDG.E.U8 R2, desc[UR36][R2.64] ;  /* 0x0000002402027981 */ /* 0x000ea4000c1e1100 */
[----:B--2---:R-:W-:-:S04]  /*48b0*/  I2FP.F32.U32 R0, R2 ;  /* 0x0000000200007245 */ /* 0x004fc80000201000 */
[----:B------:R-:W-:Y:S01]  /*48c0*/  F2FP.BF16.F32.PACK_AB R0, RZ, R0 ;  /* 0x00000000ff00723e */ /* 0x000fe200000010ff */
[----:B------:R-:W-:Y:S06]  /*48d0*/  BRA `(.L_x_26617) ;  /* 0x0000000c00847947 */ /* 0x000fec0003800000 */
.L_x_26614:
        /* <DEDUP_REMOVED lines=10> */
.L_x_26619:
[----:B------:R-:W2:Y:S02]  /*4980*/  LDG.E R2, desc[UR36][R2.64] ;  /* 0x0000002402027981 */ /* 0x000ea4000c1e1900 */
[----:B--2---:R-:W-:-:S04]  /*4990*/  I2FP.F32.S32 R0, R2 ;  /* 0x0000000200007245 */ /* 0x004fc80000201400 */
[----:B------:R-:W-:Y:S01]  /*49a0*/  F2FP.BF16.F32.PACK_AB R0, RZ, R0 ;  /* 0x00000000ff00723e */ /* 0x000fe200000010ff */
[----:B------:R-:W-:Y:S06]  /*49b0*/  BRA `(.L_x_26617) ;  /* 0x0000000c004c7947 */ /* 0x000fec0003800000 */
.L_x_26618:
[----:B------:R-:W2:Y:S02]  /*49c0*/  LDG.E.U16 R2, desc[UR36][R2.64] ;  /* 0x0000002402027981 */ /* 0x000ea4000c1e1500 */
[----:B--2---:R-:W0:Y:S02]  /*49d0*/  I2F.S16 R0, R2 ;  /* 0x0000000200007306 */ /* 0x004e240000101400 */
[----:B0-----:R-:W-:Y:S01]  /*49e0*/  F2FP.BF16.F32.PACK_AB R0, RZ, R0 ;  /* 0x00000000ff00723e */ /* 0x001fe200000010ff */
[----:B------:R-:W-:Y:S06]  /*49f0*/  BRA `(.L_x_26617) ;  /* 0x0000000c003c7947 */ /* 0x000fec0003800000 */
.L_x_26613:
        /* <DEDUP_REMOVED lines=9> */
.L_x_26621:
[----:B------:R-:W2:Y:S02]  /*4a90*/  LDG.E.U16 R0, desc[UR36][R2.64] ;  /* 0x0000002402007981 */ /* 0x000ea4000c1e1500 */
[----:B--2---:R-:W-:-:S05]  /*4aa0*/  HADD2.F32 R0, -RZ, R0.H0_H0 ;  /* 0x20000000ff007230 */ /* 0x004fca0000004100 */
[----:B------:R-:W-:Y:S01]  /*4ab0*/  F2FP.BF16.F32.PACK_AB R0, RZ, R0 ;  /* 0x00000000ff00723e */ /* 0x000fe200000010ff */
[----:B------:R-:W-:Y:S06]  /*4ac0*/  BRA `(.L_x_26617) ;  /* 0x0000000c00087947 */ /* 0x000fec0003800000 */
.L_x_26620:
        /* <DEDUP_REMOVED lines=9> */
.L_x_26623:
[----:B------:R-:W2:Y:S02]  /*4b60*/  LDG.E.U16 R2, desc[UR36][R2.64] ;  /* 0x0000002402027981 */ /* 0x000ea4000c1e1500 */
[----:B--2---:R-:W-:-:S05]  /*4b70*/  HADD2.F32 R0, -RZ, R2.H0_H0 ;  /* 0x20000002ff007230 */ /* 0x004fca0000004100 */
[----:B------:R-:W-:Y:S01]  /*4b80*/  F2FP.BF16.F32.PACK_AB R0, RZ, R0 ;  /* 0x00000000ff00723e */ /* 0x000fe200000010ff */
[----:B------:R-:W-:Y:S06]  /*4b90*/  BRA `(.L_x_26617) ;  /* 0x0000000800d47947 */ /* 0x000fec0003800000 */
.L_x_26622:
        /* <DEDUP_REMOVED lines=8> */
.L_x_26612:
        /* <DEDUP_REMOVED lines=13> */
.L_x_26626:
        /* <DEDUP_REMOVED lines=8> */
.L_x_26625:
        /* <DEDUP_REMOVED lines=27> */
.L_x_26628:
        /* <DEDUP_REMOVED lines=13> */
.L_x_26627:
[----:B------:R0:W5:Y:S01]  /*4ff0*/  LDG.E.U16 R0, desc[UR36][R2.64] ;  /* 0x0000002402007981 */ /* 0x000162000c1e1500 */
[----:B------:R-:W-:Y:S05]  /*5000*/  BRA `(.L_x_26617) ;  /* 0x0000000400b87947 */ /* 0x000fea0003800000 */
.L_x_26624:
        /* <DEDUP_REMOVED lines=12> */
.L_x_26631:
        /* <DEDUP_REMOVED lines=21> */
.L_x_26635:
[----:B------:R-:W-:Y:S05]  /*5220*/  BSYNC.RECONVERGENT B1 ;  /* 0x0000000000017941 */ /* 0x000fea0003800200 */
.L_x_26634:
[----:B------:R-:W-:Y:S01]  /*5230*/  IMAD.SHL.U32 R0, R0, 0x100000, RZ ;  /* 0x0010000000007824 */ /* 0x000fe200078e00ff */
[----:B------:R-:W-:-:S04]  /*5240*/  LEA R2, R2, 0x3b800000, 0x17 ;  /* 0x3b80000002027811 */ /* 0x000fc800078eb8ff */
[----:B------:R-:W-:-:S07]  /*5250*/  LOP3.LUT R0, R2, R0, R7, 0xfe, !PT ;  /* 0x0000000002007212 */ /* 0x000fce00078efe07 */
.L_x_26633:
[----:B------:R-:W-:Y:S05]  /*5260*/  BSYNC.RECONVERGENT B0 ;  /* 0x0000000000007941 */ /* 0x000fea0003800200 */
.L_x_26632:
[----:B------:R-:W-:Y:S01]  /*5270*/  F2FP.BF16.F32.PACK_AB R0, RZ, R0 ;  /* 0x00000000ff00723e */ /* 0x000fe200000010ff */
[----:B------:R-:W-:Y:S06]  /*5280*/  BRA `(.L_x_26617) ;  /* 0x0000000400187947 */ /* 0x000fec0003800000 */
.L_x_26630:
        /* <DEDUP_REMOVED lines=21> */
.L_x_26639:
[----:B------:R-:W-:Y:S05]  /*53e0*/  BSYNC.RECONVERGENT B1 ;  /* 0x0000000000017941 */ /* 0x000fea0003800200 */
.L_x_26638:
[----:B------:R-:W-:Y:S01]  /*53f0*/  IMAD.SHL.U32 R0, R0, 0x200000, RZ ;  /* 0x0020000000007824 */ /* 0x000fe200078e00ff */
[----:B------:R-:W-:-:S04]  /*5400*/  LEA R2, R2, 0x37800000, 0x17 ;  /* 0x3780000002027811 */ /* 0x000fc800078eb8ff */
[----:B------:R-:W-:-:S07]  /*5410*/  LOP3.LUT R0, R2, R0, R7, 0xfe, !PT ;  /* 0x0000000002007212 */ /* 0x000fce00078efe07 */
.L_x_26637:
[----:B------:R-:W-:Y:S05]  /*5420*/  BSYNC.RECONVERGENT B0 ;  /* 0x0000000000007941 */ /* 0x000fea0003800200 */
.L_x_26636:
[----:B------:R-:W-:Y:S01]  /*5430*/  F2FP.BF16.F32.PACK_AB R0, RZ, R0 ;  /* 0x00000000ff00723e */ /* 0x000fe200000010ff */
[----:B------:R-:W-:Y:S06]  /*5440*/  BRA `(.L_x_26617) ;  /* 0x0000000000a87947 */ /* 0x000fec0003800000 */
.L_x_26629:
        /* <DEDUP_REMOVED lines=14> */
.L_x_26643:
[----:B------:R-:W-:Y:S05]  /*5530*/  BSYNC.RECONVERGENT B0 ;  /* 0x0000000000007941 */ /* 0x000fea0003800200 */
.L_x_26642:
[----:B------:R-:W-:Y:S01]  /*5540*/  F2FP.BF16.F32.PACK_AB R0, RZ, R0 ;  /* 0x00000000ff00723e */ /* 0x000fe200000010ff */
[----:B------:R-:W-:Y:S06]  /*5550*/  BRA `(.L_x_26617) ;  /* 0x0000000000647947 */ /* 0x000fec0003800000 */
.L_x_26616:
        /* <DEDUP_REMOVED lines=16> */
.L_x_26644:
[----:B------:R-:W-:Y:S01]  /*5660*/  PRMT R0, RZ, 0x7610, R0 ;  /* 0x00007610ff007816 */ /* 0x000fe20000000000 */
[----:B------:R-:W-:Y:S06]  /*5670*/  BRA `(.L_x_26617) ;  /* 0x00000000001c7947 */ /* 0x000fec0003800000 */
.L_x_26641:
[----:B------:R-:W2:Y:S02]  /*5680*/  LDG.E.64 R2, desc[UR36][R2.64] ;  /* 0x0000002402027981 */ /* 0x000ea4000c1e1b00 */
[----:B--2---:R-:W0:Y:S02]  /*5690*/  I2F.U64 R0, R2 ;  /* 0x0000000200007312 */ /* 0x004e240000301000 */
[----:B0-----:R-:W-:Y:S01]  /*56a0*/  F2FP.BF16.F32.PACK_AB R0, RZ, R0 ;  /* 0x00000000ff00723e */ /* 0x001fe200000010ff */
[----:B------:R-:W-:Y:S06]  /*56b0*/  BRA `(.L_x_26617) ;  /* 0x00000000000c7947 */ /* 0x000fec0003800000 */
.L_x_26640:
[----:B------:R-:W2:Y:S02]  /*56c0*/  LDG.E R2, desc[UR36][R2.64] ;  /* 0x0000002402027981 */ /* 0x000ea4000c1e1900 */
[----:B--2---:R-:W-:-:S04]  /*56d0*/  I2FP.F32.U32 R0, R2 ;  /* 0x0000000200007245 */ /* 0x004fc80000201000 */
[----:B------:R-:W-:-:S07]  /*56e0*/  F2FP.BF16.F32.PACK_AB R0, RZ, R0 ;  /* 0x00000000ff00723e */ /* 0x000fce00000010ff */
.L_x_26617:
        /* <DEDUP_REMOVED lines=45> */
.L_x_26648:
[----:B-1----:R-:W-:-:S06]  /*59c0*/  SHF.L.U32 R5, R5, 0x10, RZ ;  /* 0x0000001005057819 */ /* 0x002fcc00000006ff */
[----:B0-----:R-:W0:Y:S02]  /*59d0*/  F2I.S64.TRUNC R4, R5 ;  /* 0x0000000500047311 */ /* 0x001e24000020d900 */
[----:B0-----:R0:W-:Y:S01]  /*59e0*/  STG.E.U8 desc[UR36][R2.64], R4 ;  /* 0x0000000402007986 */ /* 0x0011e2000c101124 */
[----:B------:R-:W-:Y:S05]  /*59f0*/  BRA `(.L_x_26650) ;  /* 0x0000000c006c7947 */ /* 0x000fea0003800000 */
.L_x_26647:
        /* <DEDUP_REMOVED lines=10> */
.L_x_26652:
[----:B-1----:R-:W-:-:S06]  /*5aa0*/  IMAD.U32 R5, R5, 0x10000, RZ ;  /* 0x0001000005057824 */ /* 0x002fcc00078e00ff */
[----:B------:R-:W1:Y:S02]  /*5ab0*/  F2I.FTZ.TRUNC.NTZ R5, R5 ;  /* 0x0000000500057305 */ /* 0x000e64000021f100 */
[----:B-1----:R1:W-:Y:S01]  /*5ac0*/  STG.E desc[UR36][R2.64], R5 ;  /* 0x0000000502007986 */ /* 0x0023e2000c101924 */
[----:B------:R-:W-:Y:S05]  /*5ad0*/  BRA `(.L_x_26650) ;  /* 0x0000000c00347947 */ /* 0x000fea0003800000 */
.L_x_26651:
[----:B-1----:R-:W-:-:S06]  /*5ae0*/  SHF.L.U32 R5, R5, 0x10, RZ ;  /* 0x0000001005057819 */ /* 0x002fcc00000006ff */
[----:B------:R-:W1:Y:S02]  /*5af0*/  F2I.FTZ.TRUNC.NTZ R5, R5 ;  /* 0x0000000500057305 */ /* 0x000e64000021f100 */
[----:B-1----:R1:W-:Y:S01]  /*5b00*/  STG.E.U16 desc[UR36][R2.64], R5 ;  /* 0x0000000502007986 */ /* 0x0023e2000c101524 */
[----:B------:R-:W-:Y:S05]  /*5b10*/  BRA `(.L_x_26650) ;  /* 0x0000000c00247947 */ /* 0x000fea0003800000 */
.L_x_26646:
        /* <DEDUP_REMOVED lines=9> */
.L_x_26654:
[----:B-1----:R-:W-:-:S05]  /*5bb0*/  IMAD.U32 R0, R5, 0x10000, RZ ;  /* 0x0001000005007824 */ /* 0x002fca00078e00ff */
[----:B------:R-:W-:-:S05]  /*5bc0*/  F2FP.F16.F32.PACK_AB R0, RZ, R0 ;  /* 0x00000000ff00723e */ /* 0x000fca00000000ff */
[----:B------:R1:W-:Y:S01]  /*5bd0*/  STG.E.U16 desc[UR36][R2.64], R0 ;  /* 0x0000000002007986 */ /* 0x0003e2000c101524 */
[----:B------:R-:W-:Y:S05]  /*5be0*/  BRA `(.L_x_26650) ;  /* 0x0000000800f07947 */ /* 0x000fea0003800000 */
.L_x_26653:
        /* <DEDUP_REMOVED lines=10> */
.L_x_26656:
[----:B-1----:R-:W-:-:S05]  /*5c90*/  IMAD.U32 R5, R5, 0x10000, RZ ;  /* 0x0001000005057824 */ /* 0x002fca00078e00ff */
[----:B------:R-:W-:-:S04]  /*5ca0*/  F2FP.F16.F32.PACK_AB R5, RZ, R5 ;  /* 0x00000005ff05723e */ /* 0x000fc800000000ff */
[----:B------:R-:W-:-:S05]  /*5cb0*/  PRMT R5, R5, 0x5410, RZ ;  /* 0x0000541005057816 */ /* 0x000fca00000000ff */
[----:B------:R1:W-:Y:S01]  /*5cc0*/  STG.E desc[UR36][R2.64], R5 ;  /* 0x0000000502007986 */ /* 0x0003e2000c101924 */
[----:B------:R-:W-:Y:S05]  /*5cd0*/  BRA `(.L_x_26650) ;  /* 0x0000000800b47947 */ /* 0x000fea0003800000 */
.L_x_26655:
[----:B01----:R-:W-:-:S05]  /*5ce0*/  SHF.L.U32 R4, R5, 0x10, RZ ;  /* 0x0000001005047819 */ /* 0x003fca00000006ff */
[----:B------:R-:W-:-:S06]  /*5cf0*/  FMUL.FTZ R4, R4, 1 ;  /* 0x3f80000004047820 */ /* 0x000fcc0000410000 */
[----:B------:R-:W0:Y:S02]  /*5d00*/  F2F.F64.F32 R4, R4 ;  /* 0x0000000400047310 */ /* 0x000e240000201800 */
[----:B0-----:R0:W-:Y:S01]  /*5d10*/  STG.E.64 desc[UR36][R2.64], R4 ;  /* 0x0000000402007986 */ /* 0x0011e2000c101b24 */
[----:B------:R-:W-:Y:S05]  /*5d20*/  BRA `(.L_x_26650) ;  /* 0x0000000800a07947 */ /* 0x000fea0003800000 */
.L_x_26645:
        /* <DEDUP_REMOVED lines=14> */
.L_x_26660:
[----:B-1----:R-:W-:Y:S01]  /*5e10*/  IMAD.U32 R5, R5, 0x10000, RZ ;  /* 0x0001000005057824 */ /* 0x002fe200078e00ff */
[----:B------:R-:W-:Y:S01]  /*5e20*/  BSSY.RECONVERGENT B0, `(.L_x_26661) ;  /* 0x0000013000007945 */ /* 0x000fe20003800200 */
[----:B------:R-:W-:-:S03]  /*5e30*/  MOV R0, 0x80 ;  /* 0x0000008000007802 */ /* 0x000fc60000000f00 */
        /* <DEDUP_REMOVED lines=15> */
.L_x_26663:
[----:B------:R-:W-:-:S04]  /*5f30*/  SHF.R.U32.HI R5, RZ, 0x18, R5 ;  /* 0x00000018ff057819 */ /* 0x000fc80000011605 */
[----:B------:R-:W-:-:S07]  /*5f40*/  LOP3.LUT R0, R0, 0x80, R5, 0xf8, !PT ;  /* 0x0000008000007812 */ /* 0x000fce00078ef805 */
.L_x_26662:
[----:B------:R-:W-:Y:S05]  /*5f50*/  BSYNC.RECONVERGENT B0 ;  /* 0x0000000000007941 */ /* 0x000fea0003800200 */
.L_x_26661:
[----:B------:R0:W-:Y:S01]  /*5f60*/  STG.E.U8 desc[UR36][R2.64], R0 ;  /* 0x0000000002007986 */ /* 0x0001e2000c101124 */
[----:B------:R-:W-:Y:S05]  /*5f70*/  BRA `(.L_x_26650) ;  /* 0x00000008000c7947 */ /* 0x000fea0003800000 */
.L_x_26659:
[----:B-1----:R-:W-:Y:S01]  /*5f80*/  IMAD.U32 R5, R5, 0x10000, RZ ;  /* 0x0001000005057824 */ /* 0x002fe200078e00ff */
[----:B------:R-:W-:Y:S01]  /*5f90*/  BSSY.RECONVERGENT B0, `(.L_x_26664) ;  /* 0x0000013000007945 */ /* 0x000fe20003800200 */
[----:B------:R-:W-:-:S03]  /*5fa0*/  HFMA2 R0, -RZ, RZ, 0, 7.62939453125e-06 ;  /* 0x00000080ff007431 */ /* 0x000fc600000001ff */
        /* <DEDUP_REMOVED lines=15> */
.L_x_26666:
[----:B------:R-:W-:-:S04]  /*60a0*/  SHF.R.U32.HI R5, RZ, 0x18, R5 ;  /* 0x00000018ff057819 */ /* 0x000fc80000011605 */
[----:B------:R-:W-:-:S07]  /*60b0*/  LOP3.LUT R0, R0, 0x80, R5, 0xf8, !PT ;  /* 0x0000008000007812 */ /* 0x000fce00078ef805 */
.L_x_26665:
[----:B------:R-:W-:Y:S05]  /*60c0*/  BSYNC.RECONVERGENT B0 ;  /* 0x0000000000007941 */ /* 0x000fea0003800200 */
.L_x_26664:
[----:B------:R0:W-:Y:S01]  /*60d0*/  STG.E.U8 desc[UR36][R2.64], R0 ;  /* 0x0000000002007986 */ /* 0x0001e2000c101124 */
[----:B------:R-:W-:Y:S05]  /*60e0*/  BRA `(.L_x_26650) ;  /* 0x0000000400b07947 */ /* 0x000fea0003800000 */
.L_x_26658:
        /* <DEDUP_REMOVED lines=8> */
[----:B0-----:R-:W-:-:S04]  /*6170*/  LOP3.LUT R4, R6, 0xff, RZ, 0xc0, !PT ;  /* 0x000000ff06047812 */ /* 0x001fc800078ec0ff */
        /* <DEDUP_REMOVED lines=13> */
.L_x_26668:
[----:B-1----:R-:W-:-:S06]  /*6250*/  IMAD.U32 R5, R5, 0x10000, RZ ;  /* 0x0001000005057824 */ /* 0x002fcc00078e00ff */
[----:B0-----:R-:W0:Y:S02]  /*6260*/  F2I.U64.TRUNC R4, R5 ;  /* 0x0000000500047311 */ /* 0x001e24000020d800 */
[----:B0-----:R0:W-:Y:S01]  /*6270*/  STG.E.64 desc[UR36][R2.64], R4 ;  /* 0x0000000402007986 */ /* 0x0011e2000c101b24 */
[----:B------:R-:W-:Y:S05]  /*6280*/  BRA `(.L_x_26650) ;  /* 0x0000000400487947 */ /* 0x000fea0003800000 */
.L_x_26667:
[----:B-1----:R-:W-:-:S06]  /*6290*/  IMAD.U32 R5, R5, 0x10000, RZ ;  /* 0x0001000005057824 */ /* 0x002fcc00078e00ff */
[----:B------:R-:W1:Y:S02]  /*62a0*/  F2I.FTZ.U32.TRUNC.NTZ R5, R5 ;  /* 0x0000000500057305 */ /* 0x000e64000021f000 */
[----:B-1----:R1:W-:Y:S01]  /*62b0*/  STG.E desc[UR36][R2.64], R5 ;  /* 0x0000000502007986 */ /* 0x0023e2000c101924 */
[----:B------:R-:W-:Y:S05]  /*62c0*/  BRA `(.L_x_26650) ;  /* 0x0000000400387947 */ /* 0x000fea0003800000 */
.L_x_26657:
        /* <DEDUP_REMOVED lines=11> */
.L_x_26670:
[----:B-1----:R-:W-:Y:S01]  /*6380*/  IMAD.U32 R5, R5, 0x10000, RZ ;  /* 0x0001000005057824 */ /* 0x002fe200078e00ff */
[----:B------:R-:W-:-:S03]  /*6390*/  CS2R R6, SRZ ;  /* 0x0000000000067805 */ /* 0x000fc6000001ff00 */
[----:B------:R-:W-:-:S06]  /*63a0*/  FMUL.FTZ R5, R5, 1 ;  /* 0x3f80000005057820 */ /* 0x000fcc0000410000 */
[----:B0-----:R-:W0:Y:S02]  /*63b0*/  F2F.F64.F32 R4, R5 ;  /* 0x0000000500047310 */ /* 0x001e240000201800 */
[----:B0-----:R0:W-:Y:S01]  /*63c0*/  STG.E.128 desc[UR36][R2.64], R4 ;  /* 0x0000000402007986 */ /* 0x0011e2000c101d24 */
[----:B------:R-:W-:Y:S05]  /*63d0*/  BRA `(.L_x_26650) ;  /* 0x0000000000f47947 */ /* 0x000fea0003800000 */
.L_x_26669:
[----:B------:R-:W-:-:S09]  /*63e0*/  UISETP.NE.AND UP0, UPT, UR4, 0xf, UPT ;  /* 0x0000000f0400788c */ /* 0x000fd2000bf05270 */
[----:B------:R-:W-:Y:S05]  /*63f0*/  BRA.U !UP0, `(.L_x_26671) ;  /* 0x0000000108e87547 */ /* 0x000fea000b800000 */
[----:B------:R-:W-:-:S09]  /*6400*/  UISETP.NE.AND UP0, UPT, UR4, 0x17, UPT ;  /* 0x000000170400788c */ /* 0x000fd2000bf05270 */
[----:B------:R-:W-:Y:S05]  /*6410*/  BRA.U !UP0, `(.L_x_26672) ;  /* 0x0000000108907547 */ /* 0x000fea000b800000 */
[----:B------:R-:W-:-:S09]  /*6420*/  UISETP.NE.AND UP0, UPT, UR4, 0x18, UPT ;  /* 0x000000180400788c */ /* 0x000fd2000bf05270 */
[----:B------:R-:W-:Y:S05]  /*6430*/  BRA.U !UP0, `(.L_x_26673) ;  /* 0x0000000108447547 */ /* 0x000fea000b800000 */
.L_x_26649:
[----:B------:R-:W-:Y:S01]  /*6440*/  MOV R0, 0x1c0 ;  /* 0x000001c000007802 */ /* 0x000fe20000000f00 */
        /* <DEDUP_REMOVED lines=15> */
.L_x_26674:
[----:B------:R-:W-:Y:S05]  /*6540*/  BRA `(.L_x_26650) ;  /* 0x0000000000987947 */ /* 0x000fea0003800000 */
.L_x_26673:
[----:B-1----:R-:W-:Y:S01]  /*6550*/  IMAD.U32 R7, R5, 0x10000, RZ ;  /* 0x0001000005077824 */ /* 0x002fe200078e00ff */
        /* <DEDUP_REMOVED lines=12> */
.L_x_26676:
[----:B------:R-:W-:Y:S05]  /*6620*/  BSYNC.RECONVERGENT B0 ;  /* 0x0000000000007941 */ /* 0x000fea0003800200 */
.L_x_26675:
[----:B------:R-:W-:-:S05]  /*6630*/  LOP3.LUT R5, R0, 0x80, R5, 0xf8, !PT ;  /* 0x0000008000057812 */ /* 0x000fca00078ef805 */
[----:B------:R3:W-:Y:S01]  /*6640*/  STG.E.U8 desc[UR36][R2.64], R5 ;  /* 0x0000000502007986 */ /* 0x0007e2000c101124 */
[----:B------:R-:W-:Y:S05]  /*6650*/  BRA `(.L_x_26650) ;  /* 0x0000000000547947 */ /* 0x000fea0003800000 */
.L_x_26672:
[----:B-1----:R-:W-:Y:S01]  /*6660*/  IMAD.U32 R5, R5, 0x10000, RZ ;  /* 0x0001000005057824 */ /* 0x002fe200078e00ff */
[----:B------:R-:W-:Y:S04]  /*6670*/  BSSY.RECONVERGENT B0, `(.L_x_26677) ;  /* 0x000000e000007945 */ /* 0x000fe80003800200 */
        /* <DEDUP_REMOVED lines=10> */
.L_x_26678:
[----:B------:R-:W-:Y:S01]  /*6720*/  IMAD.MOV.U32 R0, RZ, RZ, 0x7f ;  /* 0x0000007fff007424 */ /* 0x000fe200078e00ff */
[----:B------:R-:W-:-:S04]  /*6730*/  ISETP.GT.U32.AND P0, PT, R4, 0x7f800000, PT ;  /* 0x7f8000000400780c */ /* 0x000fc80003f04070 */
[----:B------:R-:W-:-:S09]  /*6740*/  SEL R0, R0, 0x7c, P0 ;  /* 0x0000007c00007807 */ /* 0x000fd20000000000 */
.L_x_26679:
[----:B------:R-:W-:Y:S05]  /*6750*/  BSYNC.RECONVERGENT B0 ;  /* 0x0000000000007941 */ /* 0x000fea0003800200 */
.L_x_26677:
[----:B------:R-:W-:-:S04]  /*6760*/  SHF.R.U32.HI R5, RZ, 0x18, R5 ;  /* 0x00000018ff057819 */ /* 0x000fc80000011605 */
[----:B------:R-:W-:-:S05]  /*6770*/  LOP3.LUT R5, R0, 0x80, R5, 0xf8, !PT ;  /* 0x0000008000057812 */ /* 0x000fca00078ef805 */
[----:B------:R2:W-:Y:S01]  /*6780*/  STG.E.U8 desc[UR36][R2.64], R5 ;  /* 0x0000000502007986 */ /* 0x0005e2000c101124 */
[----:B------:R-:W-:Y:S05]  /*6790*/  BRA `(.L_x_26650) ;  /* 0x0000000000047947 */ /* 0x000fea0003800000 */
.L_x_26671:
[----:B-1----:R1:W-:Y:S02]  /*67a0*/  STG.E.U16 desc[UR36][R2.64], R5 ;  /* 0x0000000502007986 */ /* 0x0023e4000c101524 */
.L_x_26650:
[----:B------:R-:W-:-:S07]  /*67b0*/  IADD3 R17, PT, PT, R17, 0x80, RZ ;  /* 0x0000008011117810 */ /* 0x000fce0007ffe0ff */
.L_x_26610:
[----:B------:R-:W-:Y:S05]  /*67c0*/  BSYNC.RECONVERGENT B6 ;  /* 0x0000000000067941 */ /* 0x000fea0003800200 */
.L_x_26609:
[----:B------:R-:W5:Y:S01]  /*67d0*/  LDCU UR4, c[0x0][0x380] ;  /* 0x00007000ff0477ac */ /* 0x000f620008000800 */
[----:B------:R-:W-:Y:S01]  /*67e0*/  BSSY.RECONVERGENT B6, `(.L_x_26680) ;  /* 0x0000336000067945 */ /* 0x000fe20003800200 */
[----:B-----5:R-:W-:-:S13]  /*67f0*/  ISETP.GE.AND P0, PT, R17, UR4, PT ;  /* 0x0000000411007c0c */ /* 0x020fda000bf06270 */
[----:B------:R-:W-:Y:S05]  /*6800*/  @P0 BRA `(.L_x_26681) ;  /* 0x0000003000cc0947 */ /* 0x000fea0003800000 */
[----:B------:R-:W5:Y:S01]  /*6810*/  LDCU UR4, c[0x0][0x388] ;  /* 0x00007100ff0477ac */ /* 0x000f620008000800 */
[----:B01----:R-:W-:Y:S02]  /*6820*/  IMAD.MOV.U32 R0, RZ, RZ, RZ ;  /* 0x000000ffff007224 */ /* 0x003fe400078e00ff */
        /* <DEDUP_REMOVED lines=301> */
.L_x_26682:
[----:B------:R-:W2:Y:S01]  /*7b00*/  LDCU.64 UR6, c[0x0][0x588] ;  /* 0x0000b100ff0677ac */ /* 0x000ea20008000a00 */
        /* <DEDUP_REMOVED lines=17> */
.L_x_26686:
[----:B------:R-:W2:Y:S02]  /*7c20*/  LDG.E.U8 R2, desc[UR36][R2.64] ;  /* 0x0000002402027981 */ /* 0x000ea4000c1e1100 */
[----:B--2---:R-:W-:-:S04]  /*7c30*/  I2FP.F32.U32 R0, R2 ;  /* 0x0000000200007245 */ /* 0x004fc80000201000 */
[----:B------:R-:W-:Y:S01]  /*7c40*/  F2FP.BF16.F32.PACK_AB R0, RZ, R0 ;  /* 0x00000000ff00723e */ /* 0x000fe200000010ff */
[----:B------:R-:W-:Y:S06]  /*7c50*/  BRA `(.L_x_26688) ;  /* 0x0000000c00847947 */ /* 0x000fec0003800000 */
.L_x_26685:
        /* <DEDUP_REMOVED lines=10> */
.L_x_26690:
[----:B------:R-:W2:Y:S02]  /*7d00*/  LDG.E R2, desc[UR36][R2.64] ;  /* 0x0000002402027981 */ /* 0x000ea4000c1e1900 */
[----:B--2---:R-:W-:-:S04]  /*7d10*/  I2FP.F32.S32 R0, R2 ;  /* 0x0000000200007245 */ /* 0x004fc80000201400 */
[----:B------:R-:W-:Y:S01]  /*7d20*/  F2FP.BF16.F32.PACK_AB R0, RZ, R0 ;  /* 0x00000000ff00723e */ /* 0x000fe200000010ff */
[----:B------:R-:W-:Y:S06]  /*7d30*/  BRA `(.L_x_26688) ;  /* 0x0000000c004c7947 */ /* 0x000fec0003800000 */
.L_x_26689:
[----:B------:R-:W2:Y:S02]  /*7d40*/  LDG.E.U16 R2, desc[UR36][R2.64] ;  /* 0x0000002402027981 */ /* 0x000ea4000c1e1500 */
[----:B--2---:R-:W0:Y:S02]  /*7d50*/  I2F.S16 R0, R2 ;  /* 0x0000000200007306 */ /* 0x004e240000101400 */
[----:B0-----:R-:W-:Y:S01]  /*7d60*/  F2FP.BF16.F32.PACK_AB R0, RZ, R0 ;  /* 0x00000000ff00723e */ /* 0x001fe200000010ff */
[----:B------:R-:W-:Y:S06]  /*7d70*/  BRA `(.L_x_26688) ;  /* 0x0000000c003c7947 */ /* 0x000fec0003800000 */
.L_x_26684:
        /* <DEDUP_REMOVED lines=9> */
.L_x_26692:
[----:B------:R-:W2:Y:S02]  /*7e10*/  LDG.E.U16 R0, desc[UR36][R2.64] ;  /* 0x0000002402007981 */ /* 0x000ea4000c1e1500 */
[----:B--2---:R-:W-:-:S05]  /*7e20*/  HADD2.F32 R0, -RZ, R0.H0_H0 ;  /* 0x20000000ff007230 */ /* 0x004fca0000004100 */
[----:B------:R-:W-:Y:S01]  /*7e30*/  F2FP.BF16.F32.PACK_AB R0, RZ, R0 ;  /* 0x00000000ff00723e */ /* 0x000fe200000010ff */
[----:B------:R-:W-:Y:S06]  /*7e40*/  BRA `(.L_x_26688) ;  /* 0x0000000c00087947 */ /* 0x000fec0003800000 */
.L_x_26691:
        /* <DEDUP_REMOVED lines=9> */
.L_x_26694:
[----:B------:R-:W2:Y:S02]  /*7ee0*/  LDG.E.U16 R2, desc[UR36][R2.64] ;  /* 0x0000002402027981 */ /* 0x000ea4000c1e1500 */
[----:B--2---:R-:W-:-:S05]  /*7ef0*/  HADD2.F32 R0, -RZ, R2.H0_H0 ;  /* 0x20000002ff007230 */ /* 0x004fca0000004100 */
[----:B------:R-:W-:Y:S01]  /*7f00*/  F2FP.BF16.F32.PACK_AB R0, RZ, R0 ;  /* 0x00000000ff00723e */ /* 0x000fe200000010ff */
[----:B------:R-:W-:Y:S06]  /*7f10*/  BRA `(.L_x_26688) ;  /* 0x0000000800d47947 */ /* 0x000fec0003800000 */
.L_x_26693:
        /* <DEDUP_REMOVED lines=8> */
.L_x_26683:
        /* <DEDUP_REMOVED lines=13> */
.L_x_26697:
        /* <DEDUP_REMOVED lines=8> */
.L_x_26696:
        /* <DEDUP_REMOVED lines=27> */
.L_x_26699:
        /* <DEDUP_REMOVED lines=13> */
.L_x_26698:
[----:B------:R0:W5:Y:S01]  /*8370*/  LDG.E.U16 R0, desc[UR36][R2.64] ;  /* 0x0000002402007981 */ /* 0x000162000c1e1500 */
[----:B------:R-:W-:Y:S05]  /*8380*/  BRA `(.L_x_26688) ;  /* 0x0000000400b87947 */ /* 0x000fea0003800000 */
.L_x_26695:
        /* <DEDUP_REMOVED lines=12> */
.L_x_26702:
        /* <DEDUP_REMOVED lines=21> */
.L_x_26706:
[----:B------:R-:W-:Y:S05]  /*85a0*/  BSYNC.RECONVERGENT B1 ;  /* 0x0000000000017941 */ /* 0x000fea0003800200 */
.L_x_26705:
[----:B------:R-:W-:Y:S01]  /*85b0*/  IMAD.SHL.U32 R0, R0, 0x100000, RZ ;  /* 0x0010000000007824 */ /* 0x000fe200078e00ff */
[----:B------:R-:W-:-:S04]  /*85c0*/  LEA R2, R2, 0x3b800000, 0x17 ;  /* 0x3b80000002027811 */ /* 0x000fc800078eb8ff */
[----:B------:R-:W-:-:S07]  /*85d0*/  LOP3.LUT R0, R2, R0, R7, 0xfe, !PT ;  /* 0x0000000002007212 */ /* 0x000fce00078efe07 */
.L_x_26704:
[----:B------:R-:W-:Y:S05]  /*85e0*/  BSYNC.RECONVERGENT B0 ;  /* 0x0000000000007941 */ /* 0x000fea0003800200 */
.L_x_26703:
[----:B------:R-:W-:Y:S01]  /*85f0*/  F2FP.BF16.F32.PACK_AB R0, RZ, R0 ;  /* 0x00000000ff00723e */ /* 0x000fe200000010ff */
[----:B------:R-:W-:Y:S06]  /*8600*/  BRA `(.L_x_26688) ;  /* 0x0000000400187947 */ /* 0x000fec0003800000 */
.L_x_26701:
        /* <DEDUP_REMOVED lines=21> */
.L_x_26710:
[----:B------:R-:W-:Y:S05]  /*8760*/  BSYNC.RECONVERGENT B1 ;  /* 0x0000000000017941 */ /* 0x000fea0003800200 */
.L_x_26709:
[----:B------:R-:W-:Y:S02]  /*8770*/  SHF.L.U32 R0, R0, 0x15, RZ ;  /* 0x0000001500007819 */ /* 0x000fe400000006ff */
[----:B------:R-:W-:-:S04]  /*8780*/  LEA R2, R2, 0x37800000, 0x17 ;  /* 0x3780000002027811 */ /* 0x000fc800078eb8ff */
[----:B------:R-:W-:-:S07]  /*8790*/  LOP3.LUT R0, R2, R0, R7, 0xfe, !PT ;  /* 0x0000000002007212 */ /* 0x000fce00078efe07 */
.L_x_26708:
[----:B------:R-:W-:Y:S05]  /*87a0*/  BSYNC.RECONVERGENT B0 ;  /* 0x0000000000007941 */ /* 0x000fea0003800200 */
.L_x_26707:
[----:B------:R-:W-:Y:S01]  /*87b0*/  F2FP.BF16.F32.PACK_AB R0, RZ, R0 ;  /* 0x00000000ff00723e */ /* 0x000fe200000010ff */
[----:B------:R-:W-:Y:S06]  /*87c0*/  BRA `(.L_x_26688) ;  /* 0x0000000000a87947 */ /* 0x000fec0003800000 */
.L_x_26700:
        /* <DEDUP_REMOVED lines=14> */
.L_x_26714:
[----:B------:R-:W-:Y:S05]  /*88b0*/  BSYNC.RECONVERGENT B0 ;  /* 0x0000000000007941 */ /* 0x000fea0003800200 */
.L_x_26713:
[----:B------:R-:W-:Y:S01]  /*88c0*/  F2FP.BF16.F32.PACK_AB R0, RZ, R0 ;  /* 0x00000000ff00723e */ /* 0x000fe200000010ff */
[----:B------:R-:W-:Y:S06]  /*88d0*/  BRA `(.L_x_26688) ;  /* 0x0000000000647947 */ /* 0x000fec0003800000 */
.L_x_26687:
        /* <DEDUP_REMOVED lines=16> */
.L_x_26715:
[----:B------:R-:W-:Y:S01]  /*89e0*/  PRMT R0, RZ, 0x7610, R0 ;  /* 0x00007610ff007816 */ /* 0x000fe20000000000 */
[----:B------:R-:W-:Y:S06]  /*89f0*/  BRA `(.L_x_26688) ;  /* 0x00000000001c7947 */ /* 0x000fec0003800000 */
.L_x_26712:
[----:B------:R-:W2:Y:S02]  /*8a00*/  LDG.E.64 R2, desc[UR36][R2.64] ;  /* 0x0000002402027981 */ /* 0x000ea4000c1e1b00 */
[----:B--2---:R-:W0:Y:S02]  /*8a10*/  I2F.U64 R0, R2 ;  /* 0x0000000200007312 */ /* 0x004e240000301000 */
[----:B0-----:R-:W-:Y:S01]  /*8a20*/  F2FP.BF16.F32.PACK_AB R0, RZ, R0 ;  /* 0x00000000ff00723e */ /* 0x001fe200000010ff */
[----:B------:R-:W-:Y:S06]  /*8a30*/  BRA `(.L_x_26688) ;  /* 0x00000000000c7947 */ /* 0x000fec0003800000 */
.L_x_26711:
[----:B------:R-:W2:Y:S02]  /*8a40*/  LDG.E R2, desc[UR36][R2.64] ;  /* 0x0000002402027981 */ /* 0x000ea4000c1e1900 */
[----:B--2---:R-:W-:-:S04]  /*8a50*/  I2FP.F32.U32 R0, R2 ;  /* 0x0000000200007245 */ /* 0x004fc80000201000 */
[----:B------:R-:W-:-:S07]  /*8a60*/  F2FP.BF16.F32.PACK_AB R0, RZ, R0 ;  /* 0x00000000ff00723e */ /* 0x000fce00000010ff */
.L_x_26688:
[----:B-----5:R-:W-:Y:S01]  /*8a70*/  IMAD.U32 R0, R0, 0x10000, RZ ;  /* 0x0001000000007824 */ /* 0x020fe200078e00ff */
[----:B------:R-:W1:Y:S01]  /*8a80*/  LDCU.64 UR6, c[0x0][0x580] ;  /* 0x0000b000ff0677ac */ /* 0x000e620008000a00 */
[----:B------:R-:W-:Y:S02]  /*8a90*/  IMAD.MOV.U32 R5, RZ, RZ, 0x3ab5ebe6 ;  /* 0x3ab5ebe6ff057424 */ /* 0x000fe400078e00ff */
        /* <DEDUP_REMOVED lines=27> */
[----:B------:R0:W1:Y:S01]  /*8c50*/  F2F.BF16.F32 R5, R4 ;  /* 0x0000000400057304 */ /* 0x0000620000202000 */
        /* <DEDUP_REMOVED lines=14> */
.L_x_26719:
[----:B-1----:R-:W-:-:S06]  /*8d40*/  IMAD.U32 R5, R5, 0x10000, RZ ;  /* 0x0001000005057824 */ /* 0x002fcc00078e00ff */
[----:B0-----:R-:W0:Y:S02]  /*8d50*/  F2I.S64.TRUNC R4, R5 ;  /* 0x0000000500047311 */ /* 0x001e24000020d900 */
[----:B0-----:R0:W-:Y:S01]  /*8d60*/  STG.E.U8 desc[UR36][R2.64], R4 ;  /* 0x0000000402007986 */ /* 0x0011e2000c101124 */
[----:B------:R-:W-:Y:S05]  /*8d70*/  BRA `(.L_x_26721) ;  /* 0x0000000c006c7947 */ /* 0x000fea0003800000 */
.L_x_26718:
[----:B------:R-:W-:-:S09]  /*8d80*/  UISETP.NE.AND UP0, UPT, UR4, 0x2, UPT ;  /* 0x000000020400788c */ /* 0x000fd2000bf05270 */
[----:B------:R-:W-:Y:S05]  /*8d90*/  BRA.U !UP0, `(.L_x_26722) ;  /* 0x0000000108307547 */ /* 0x000fea000b800000 */
[----:B------:R-:W-:-:S09]  /*8da0*/  UISETP.NE.AND UP0, UPT, UR4, 0x3, UPT ;  /* 0x000000030400788c */ /* 0x000fd2000bf05270 */
[----:B------:R-:W-:Y:S05]  /*8db0*/  BRA.U !UP0, `(.L_x_26723) ;  /* 0x0000000108187547 */ /* 0x000fea000b800000 */
[----:B------:R-:W-:-:S09]  /*8dc0*/  UISETP.NE.AND UP0, UPT, UR4, 0x4, UPT ;  /* 0x000000040400788c */ /* 0x000fd2000bf05270 */
[----:B------:R-:W-:Y:S05]  /*8dd0*/  BRA.U UP0, `(.L_x_26720) ;  /* 0x0000000900787547 */ /* 0x000fea000b800000 */
[----:B-1----:R-:W-:-:S06]  /*8de0*/  SHF.L.U32 R5, R5, 0x10, RZ ;  /* 0x0000001005057819 */ /* 0x002fcc00000006ff */
[----:B0-----:R-:W0:Y:S02]  /*8df0*/  F2I.S64.TRUNC R4, R5 ;  /* 0x0000000500047311 */ /* 0x001e24000020d900 */
[----:B0-----:R2:W-:Y:S01]  /*8e00*/  STG.E.64 desc[UR36][R2.64], R4 ;  /* 0x0000000402007986 */ /* 0x0015e2000c101b24 */
[----:B------:R-:W-:Y:S05]  /*8e10*/  BRA `(.L_x_26721) ;  /* 0x0000000c00447947 */ /* 0x000fea0003800000 */
.L_x_26723:
[----:B-1----:R-:W-:-:S06]  /*8e20*/  IMAD.U32 R5, R5, 0x10000, RZ ;  /* 0x0001000005057824 */ /* 0x002fcc00078e00ff */
[----:B------:R-:W1:Y:S02]  /*8e30*/  F2I.FTZ.TRUNC.NTZ R5, R5 ;  /* 0x0000000500057305 */ /* 0x000e64000021f100 */
[----:B-1----:R3:W-:Y:S01]  /*8e40*/  STG.E desc[UR36][R2.64], R5 ;  /* 0x0000000502007986 */ /* 0x0027e2000c101924 */
[----:B------:R-:W-:Y:S05]  /*8e50*/  BRA `(.L_x_26721) ;  /* 0x0000000c00347947 */ /* 0x000fea0003800000 */
.L_x_26722:
[----:B-1----:R-:W-:-:S06]  /*8e60*/  IMAD.U32 R5, R5, 0x10000, RZ ;  /* 0x0001000005057824 */ /* 0x002fcc00078e00ff */
[----:B------:R-:W1:Y:S02]  /*8e70*/  F2I.FTZ.TRUNC.NTZ R5, R5 ;  /* 0x0000000500057305 */ /* 0x000e64000021f100 */
[----:B-1----:R1:W-:Y:S01]  /*8e80*/  STG.E.U16 desc[UR36][R2.64], R5 ;  /* 0x0000000502007986 */ /* 0x0023e2000c101524 */
[----:B------:R-:W-:Y:S05]  /*8e90*/  BRA `(.L_x_26721) ;  /* 0x0000000c00247947 */ /* 0x000fea0003800000 */
.L_x_26717:
        /* <DEDUP_REMOVED lines=9> */
.L_x_26725:
[----:B-1----:R-:W-:-:S05]  /*8f30*/  IMAD.U32 R0, R5, 0x10000, RZ ;  /* 0x0001000005007824 */ /* 0x002fca00078e00ff */
[----:B------:R-:W-:-:S05]  /*8f40*/  F2FP.F16.F32.PACK_AB R0, RZ, R0 ;  /* 0x00000000ff00723e */ /* 0x000fca00000000ff */
[----:B------:R1:W-:Y:S01]  /*8f50*/  STG.E.U16 desc[UR36][R2.64], R0 ;  /* 0x0000000002007986 */ /* 0x0003e2000c101524 */
[----:B------:R-:W-:Y:S05]  /*8f60*/  BRA `(.L_x_26721) ;  /* 0x0000000800f07947 */ /* 0x000fea0003800000 */
.L_x_26724:
[----:B------:R-:W-:-:S09]  /*8f70*/  UISETP.NE.AND UP0, UPT, UR4, 0x7, UPT ;  /* 0x000000070400788c */ /* 0x000fd2000bf05270 */
[----:B------:R-:W-:Y:S05]  /*8f80*/  BRA.U !UP0, `(.L_x_26726) ;  /* 0x0000000108347547 */ /* 0x000fea000b800000 */
[----:B------:R-:W-:-:S09]  /*8f90*/  UISETP.NE.AND UP0, UPT, UR4, 0x8, UPT ;  /* 0x000000080400788c */ /* 0x000fd2000bf05270 */
[----:B------:R-:W-:Y:S05]  /*8fa0*/  BRA.U !UP0, `(.L_x_26727) ;  /* 0x0000000108187547 */ /* 0x000fea000b800000 */
[----:B------:R-:W-:-:S09]  /*8fb0*/  UISETP.NE.AND UP0, UPT, UR4, 0x9, UPT ;  /* 0x000000090400788c */ /* 0x000fd2000bf05270 */
[----:B------:R-:W-:Y:S05]  /*8fc0*/  BRA.U UP0, `(.L_x_26720) ;  /* 0x0000000500fc7547 */ /* 0x000fea000b800000 */
[----:B01----:R-:W-:Y:S01]  /*8fd0*/  IMAD.U32 R4, R5, 0x10000, RZ ;  /* 0x0001000005047824 */ /* 0x003fe200078e00ff */
[----:B------:R-:W-:-:S05]  /*8fe0*/  MOV R5, RZ ;  /* 0x000000ff00057202 */ /* 0x000fca0000000f00 */
[----:B------:R0:W-:Y:S01]  /*8ff0*/  STG.E.64 desc[UR36][R2.64], R4 ;  /* 0x0000000402007986 */ /* 0x0001e2000c101b24 */
[----:B------:R-:W-:Y:S05]  /*9000*/  BRA `(.L_x_26721) ;  /* 0x0000000800c87947 */ /* 0x000fea0003800000 */
.L_x_26727:
[----:B-1----:R-:W-:-:S05]  /*9010*/  IMAD.U32 R5, R5, 0x10000, RZ ;  /* 0x0001000005057824 */ /* 0x002fca00078e00ff */
[----:B------:R-:W-:-:S04]  /*9020*/  F2FP.F16.F32.PACK_AB R5, RZ, R5 ;  /* 0x00000005ff05723e */ /* 0x000fc800000000ff */
[----:B------:R-:W-:-:S05]  /*9030*/  PRMT R5, R5, 0x5410, RZ ;  /* 0x0000541005057816 */ /* 0x000fca00000000ff */
[----:B------:R1:W-:Y:S01]  /*9040*/  STG.E desc[UR36][R2.64], R5 ;  /* 0x0000000502007986 */ /* 0x0003e2000c101924 */
[----:B------:R-:W-:Y:S05]  /*9050*/  BRA `(.L_x_26721) ;  /* 0x0000000800b47947 */ /* 0x000fea0003800000 */
.L_x_26726:
[----:B01----:R-:W-:-:S04]  /*9060*/  IMAD.U32 R4, R5, 0x10000, RZ ;  /* 0x0001000005047824 */ /* 0x003fc800078e00ff */
[----:B------:R-:W-:-:S06]  /*9070*/  FMUL.FTZ R4, R4, 1 ;  /* 0x3f80000004047820 */ /* 0x000fcc0000410000 */
[----:B------:R-:W0:Y:S02]  /*9080*/  F2F.F64.F32 R4, R4 ;  /* 0x0000000400047310 */ /* 0x000e240000201800 */
[----:B0-----:R0:W-:Y:S01]  /*9090*/  STG.E.64 desc[UR36][R2.64], R4 ;  /* 0x0000000402007986 */ /* 0x0011e2000c101b24 */
[----:B------:R-:W-:Y:S05]  /*90a0*/  BRA `(.L_x_26721) ;  /* 0x0000000800a07947 */ /* 0x000fea0003800000 */
.L_x_26716:
        /* <DEDUP_REMOVED lines=14> */
.L_x_26731:
[----:B-1----:R-:W-:Y:S01]  /*9190*/  IMAD.U32 R5, R5, 0x10000, RZ ;  /* 0x0001000005057824 */ /* 0x002fe200078e00ff */
[----:B------:R-:W-:Y:S01]  /*91a0*/  BSSY.RECONVERGENT B0, `(.L_x_26732) ;  /* 0x0000013000007945 */ /* 0x000fe20003800200 */
[----:B------:R-:W-:-:S03]  /*91b0*/  IMAD.MOV.U32 R0, RZ, RZ, 0x80 ;  /* 0x00000080ff007424 */ /* 0x000fc600078e00ff */
        /* <DEDUP_REMOVED lines=15> */
.L_x_26734:
[----:B------:R-:W-:-:S04]  /*92b0*/  SHF.R.U32.HI R5, RZ, 0x18, R5 ;  /* 0x00000018ff057819 */ /* 0x000fc80000011605 */
[----:B------:R-:W-:-:S07]  /*92c0*/  LOP3.LUT R0, R0, 0x80, R5, 0xf8, !PT ;  /* 0x0000008000007812 */ /* 0x000fce00078ef805 */
.L_x_26733:
[----:B------:R-:W-:Y:S05]  /*92d0*/  BSYNC.RECONVERGENT B0 ;  /* 0x0000000000007941 */ /* 0x000fea0003800200 */
.L_x_26732:
[----:B------:R0:W-:Y:S01]  /*92e0*/  STG.E.U8 desc[UR36][R2.64], R0 ;  /* 0x0000000002007986 */ /* 0x0001e2000c101124 */
[----:B------:R-:W-:Y:S05]  /*92f0*/  BRA `(.L_x_26721) ;  /* 0x00000008000c7947 */ /* 0x000fea0003800000 */
.L_x_26730:
        /* <DEDUP_REMOVED lines=18> */
.L_x_26737:
[----:B------:R-:W-:-:S04]  /*9420*/  SHF.R.U32.HI R5, RZ, 0x18, R5 ;  /* 0x00000018ff057819 */ /* 0x000fc80000011605 */
[----:B------:R-:W-:-:S07]  /*9430*/  LOP3.LUT R0, R0, 0x80, R5, 0xf8, !PT ;  /* 0x0000008000007812 */ /* 0x000fce00078ef805 */
.L_x_26736:
[----:B------:R-:W-:Y:S05]  /*9440*/  BSYNC.RECONVERGENT B0 ;  /* 0x0000000000007941 */ /* 0x000fea0003800200 */
.L_x_26735:
[----:B------:R0:W-:Y:S01]  /*9450*/  STG.E.U8 desc[UR36][R2.64], R0 ;  /* 0x0000000002007986 */ /* 0x0001e2000c101124 */
[----:B------:R-:W-:Y:S05]  /*9460*/  BRA `(.L_x_26721) ;  /* 0x0000000400b07947 */ /* 0x000fea0003800000 */
.L_x_26729:
        /* <DEDUP_REMOVED lines=22> */
.L_x_26739:
[----:B-1----:R-:W-:-:S06]  /*95d0*/  SHF.L.U32 R5, R5, 0x10, RZ ;  /* 0x0000001005057819 */ /* 0x002fcc00000006ff */
[----:B0-----:R-:W0:Y:S02]  /*95e0*/  F2I.U64.TRUNC R4, R5 ;  /* 0x0000000500047311 */ /* 0x001e24000020d800 */
[----:B0-----:R0:W-:Y:S01]  /*95f0*/  STG.E.64 desc[UR36][R2.64], R4 ;  /* 0x0000000402007986 */ /* 0x0011e2000c101b24 */
[----:B------:R-:W-:Y:S05]  /*9600*/  BRA `(.L_x_26721) ;  /* 0x0000000400487947 */ /* 0x000fea0003800000 */
.L_x_26738:
[----:B-1----:R-:W-:-:S06]  /*9610*/  IMAD.U32 R5, R5, 0x10000, RZ ;  /* 0x0001000005057824 */ /* 0x002fcc00078e00ff */
[----:B------:R-:W1:Y:S02]  /*9620*/  F2I.FTZ.U32.TRUNC.NTZ R5, R5 ;  /* 0x0000000500057305 */ /* 0x000e64000021f000 */
[----:B-1----:R1:W-:Y:S01]  /*9630*/  STG.E desc[UR36][R2.64], R5 ;  /* 0x0000000502007986 */ /* 0x0023e2000c101924 */
[----:B------:R-:W-:Y:S05]  /*9640*/  BRA `(.L_x_26721) ;  /* 0x0000000400387947 */ /* 0x000fea0003800000 */
.L_x_26728:
        /* <DEDUP_REMOVED lines=11> */
.L_x_26741:
[----:B-1----:R-:W-:Y:S02]  /*9700*/  SHF.L.U32 R5, R5, 0x10, RZ ;  /* 0x0000001005057819 */ /* 0x002fe400000006ff */
[----:B------:R-:W-:-:S03]  /*9710*/  CS2R R6, SRZ ;  /* 0x0000000000067805 */ /* 0x000fc6000001ff00 */
[----:B------:R-:W-:-:S06]  /*9720*/  FMUL.FTZ R5, R5, 1 ;  /* 0x3f80000005057820 */ /* 0x000fcc0000410000 */
[----:B0-----:R-:W0:Y:S02]  /*9730*/  F2F.F64.F32 R4, R5 ;  /* 0x0000000500047310 */ /* 0x001e240000201800 */
[----:B0-----:R0:W-:Y:S01]  /*9740*/  STG.E.128 desc[UR36][R2.64], R4 ;  /* 0x0000000402007986 */ /* 0x0011e2000c101d24 */
[----:B------:R-:W-:Y:S05]  /*9750*/  BRA `(.L_x_26721) ;  /* 0x0000000000f47947 */ /* 0x000fea0003800000 */
.L_x_26740:
[----:B------:R-:W-:-:S09]  /*9760*/  UISETP.NE.AND UP0, UPT, UR4, 0xf, UPT ;  /* 0x0000000f0400788c */ /* 0x000fd2000bf05270 */
[----:B------:R-:W-:Y:S05]  /*9770*/  BRA.U !UP0, `(.L_x_26742) ;  /* 0x0000000108e87547 */ /* 0x000fea000b800000 */
[----:B------:R-:W-:-:S09]  /*9780*/  UISETP.NE.AND UP0, UPT, UR4, 0x17, UPT ;  /* 0x000000170400788c */ /* 0x000fd2000bf05270 */
[----:B------:R-:W-:Y:S05]  /*9790*/  BRA.U !UP0, `(.L_x_26743) ;  /* 0x0000000108907547 */ /* 0x000fea000b800000 */
[----:B------:R-:W-:-:S09]  /*97a0*/  UISETP.NE.AND UP0, UPT, UR4, 0x18, UPT ;  /* 0x000000180400788c */ /* 0x000fd2000bf05270 */
[----:B------:R-:W-:Y:S05]  /*97b0*/  BRA.U !UP0, `(.L_x_26744) ;  /* 0x0000000108447547 */ /* 0x000fea000b800000 */
.L_x_26720:
[----:B------:R-:W-:Y:S01]  /*97c0*/  MOV R0, 0x1c0 ;  /* 0x000001c000007802 */ /* 0x000fe20000000f00 */
        /* <DEDUP_REMOVED lines=15> */
.L_x_26745:
[----:B------:R-:W-:Y:S05]  /*98c0*/  BRA `(.L_x_26721) ;  /* 0x0000000000987947 */ /* 0x000fea0003800000 */
.L_x_26744:
[----:B-1----:R-:W-:Y:S01]  /*98d0*/  IMAD.U32 R7, R5, 0x10000, RZ ;  /* 0x0001000005077824 */ /* 0x002fe200078e00ff */
[----:B------:R-:W-:Y:S01]  /*98e0*/  BSSY.RECONVERGENT B0, `(.L_x_26746) ;  /* 0x000000c000007945 */ /* 0x000fe20003800200 */
[----:B------:R-:W-:-:S03]  /*98f0*/  IMAD.MOV.U32 R0, RZ, RZ, 0x7f ;  /* 0x0000007fff007424 */ /* 0x000fc600078e00ff */
        /* <DEDUP_REMOVED lines=10> */
.L_x_26747:
[----:B------:R-:W-:Y:S05]  /*99a0*/  BSYNC.RECONVERGENT B0 ;  /* 0x0000000000007941 */ /* 0x000fea0003800200 */
.L_x_26746:
[----:B------:R-:W-:-:S05]  /*99b0*/  LOP3.LUT R5, R0, 0x80, R5, 0xf8, !PT ;  /* 0x0000008000057812 */ /* 0x000fca00078ef805 */
[----:B------:R0:W-:Y:S01]  /*99c0*/  STG.E.U8 desc[UR36][R2.64], R5 ;  /* 0x0000000502007986 */ /* 0x0001e2000c101124 */
[----:B------:R-:W-:Y:S05]  /*99d0*/  BRA `(.L_x_26721) ;  /* 0x0000000000547947 */ /* 0x000fea0003800000 */
.L_x_26743:
[----:B-1----:R-:W-:Y:S01]  /*99e0*/  SHF.L.U32 R5, R5, 0x10, RZ ;  /* 0x0000001005057819 */ /* 0x002fe200000006ff */
[----:B------:R-:W-:Y:S03]  /*99f0*/  BSSY.RECONVERGENT B0, `(.L_x_26748) ;  /* 0x000000e000007945 */ /* 0x000fe60003800200 */
        /* <DEDUP_REMOVED lines=10> */
.L_x_26749:
[----:B------:R-:W-:Y:S01]  /*9aa0*/  IMAD.MOV.U32 R0, RZ, RZ, 0x7f ;  /* 0x0000007fff007424 */ /* 0x000fe200078e00ff */
[----:B------:R-:W-:-:S04]  /*9ab0*/  ISETP.GT.U32.AND P0, PT, R4, 0x7f800000, PT ;  /* 0x7f8000000400780c */ /* 0x000fc80003f04070 */
[----:B------:R-:W-:-:S09]  /*9ac0*/  SEL R0, R0, 0x7c, P0 ;  /* 0x0000007c00007807 */ /* 0x000fd20000000000 */
.L_x_26750:
[----:B------:R-:W-:Y:S05]  /*9ad0*/  BSYNC.RECONVERGENT B0 ;  /* 0x0000000000007941 */ /* 0x000fea0003800200 */
.L_x_26748:
[----:B------:R-:W-:-:S04]  /*9ae0*/  SHF.R.U32.HI R5, RZ, 0x18, R5 ;  /* 0x00000018ff057819 */ /* 0x000fc80000011605 */
[----:B------:R-:W-:-:S05]  /*9af0*/  LOP3.LUT R5, R0, 0x80, R5, 0xf8, !PT ;  /* 0x0000008000057812 */ /* 0x000fca00078ef805 */
[----:B------:R0:W-:Y:S01]  /*9b00*/  STG.E.U8 desc[UR36][R2.64], R5 ;  /* 0x0000000502007986 */ /* 0x0001e2000c101124 */
[----:B------:R-:W-:Y:S05]  /*9b10*/  BRA `(.L_x_26721) ;  /* 0x0000000000047947 */ /* 0x000fea0003800000 */
.L_x_26742:
[----:B-1----:R1:W-:Y:S02]  /*9b20*/  STG.E.U16 desc[UR36][R2.64], R5 ;  /* 0x0000000502007986 */ /* 0x0023e4000c101524 */
.L_x_26721:
[----:B------:R-:W-:-:S07]  /*9b30*/  VIADD R17, R17, 0x80 ;  /* 0x0000008011117836 */ /* 0x000fce0000000000 */
.L_x_26681:
[----:B------:R-:W-:Y:S05]  /*9b40*/  BSYNC.RECONVERGENT B6 ;  /* 0x0000000000067941 */ /* 0x000fea0003800200 */
.L_x_26680:
[----:B------:R-:W5:Y:S02]  /*9b50*/  LDCU UR4, c[0x0][0x380] ;  /* 0x00007000ff0477ac */ /* 0x000f640008000800 */
[----:B-----5:R-:W-:-:S13]  /*9b60*/  ISETP.GE.AND P0, PT, R17, UR4, PT ;  /* 0x0000000411007c0c */ /* 0x020fda000bf06270 */
[----:B------:R-:W-:Y:S05]  /*9b70*/  @P0 EXIT ;  /* 0x000000000000094d */ /* 0x000fea0003800000 */
[----:B------:R-:W5:Y:S01]  /*9b80*/  LDCU UR4, c[0x0][0x388] ;  /* 0x00007100ff0477ac */ /* 0x000f620008000800 */
[----:B01----:R-:W-:Y:S01]  /*9b90*/  MOV R0, RZ ;  /* 0x000000ff00007202 */ /* 0x003fe20000000f00 */
        /* <DEDUP_REMOVED lines=301> */
.L_x_26751:
[----:B------:R-:W0:Y:S01]  /*ae70*/  LDCU.128 UR8, c[0x0][0x580] ;  /* 0x0000b000ff0877ac */ /* 0x000e220008000c00 */
[----:B------:R-:W-:-:S04]  /*ae80*/  UPRMT UR4, UR41, 0x9910, URZ ;  /* 0x0000991029047896 */ /* 0x000fc800080000ff */
[----:B------:R-:W-:Y:S01]  /*ae90*/  UISETP.GT.AND UP0, UPT, UR4, 0x9, UPT ;  /* 0x000000090400788c */ /* 0x000fe2000bf04270 */
[----:B0-----:R-:W-:Y:S02]  /*aea0*/  IADD3 R16, P0, PT, R16, UR8, RZ ;  /* 0x0000000810107c10 */ /* 0x001fe4000ff1e0ff */
[----:B--234-:R-:W-:-:S03]  /*aeb0*/  IADD3 R2, P1, PT, R0, UR10, RZ ;  /* 0x0000000a00027c10 */ /* 0x01cfc6000ff3e0ff */
        /* <DEDUP_REMOVED lines=15> */
.L_x_26755:
[----:B------:R-:W2:Y:S02]  /*afb0*/  LDG.E.U8 R2, desc[UR36][R2.64] ;  /* 0x0000002402027981 */ /* 0x000ea4000c1e1100 */
[----:B--2---:R-:W-:-:S04]  /*afc0*/  I2FP.F32.U32 R0, R2 ;  /* 0x0000000200007245 */ /* 0x004fc80000201000 */
[----:B------:R-:W-:Y:S01]  /*afd0*/  F2FP.BF16.F32.PACK_AB R0, RZ, R0 ;  /* 0x00000000ff00723e */ /* 0x000fe200000010ff */
[----:B------:R-:W-:Y:S06]  /*afe0*/  BRA `(.L_x_26757) ;  /* 0x0000000c00847947 */ /* 0x000fec0003800000 */
.L_x_26754:
        /* <DEDUP_REMOVED lines=10> */
.L_x_26759:
[----:B------:R-:W2:Y:S02]  /*b090*/  LDG.E R2, desc[UR36][R2.64] ;  /* 0x0000002402027981 */ /* 0x000ea4000c1e1900 */
[----:B--2---:R-:W-:-:S04]  /*b0a0*/  I2FP.F32.S32 R0, R2 ;  /* 0x0000000200007245 */ /* 0x004fc80000201400 */
[----:B------:R-:W-:Y:S01]  /*b0b0*/  F2FP.BF16.F32.PACK_AB R0, RZ, R0 ;  /* 0x00000000ff00723e */ /* 0x000fe200000010ff */
[----:B------:R-:W-:Y:S06]  /*b0c0*/  BRA `(.L_x_26757) ;  /* 0x0000000c004c7947 */ /* 0x000fec0003800000 */
.L_x_26758:
[----:B------:R-:W2:Y:S02]  /*b0d0*/  LDG.E.U16 R2, desc[UR36][R2.64] ;  /* 0x0000002402027981 */ /* 0x000ea4000c1e1500 */
[----:B--2---:R-:W0:Y:S02]  /*b0e0*/  I2F.S16 R0, R2 ;  /* 0x0000000200007306 */ /* 0x004e240000101400 */
[----:B0-----:R-:W-:Y:S01]  /*b0f0*/  F2FP.BF16.F32.PACK_AB R0, RZ, R0 ;  /* 0x00000000ff00723e */ /* 0x001fe200000010ff */
[----:B------:R-:W-:Y:S06]  /*b100*/  BRA `(.L_x_26757) ;  /* 0x0000000c003c7947 */ /* 0x000fec0003800000 */
.L_x_26753:
        /* <DEDUP_REMOVED lines=9> */
.L_x_26761:
[----:B------:R-:W2:Y:S02]  /*b1a0*/  LDG.E.U16 R0, desc[UR36][R2.64] ;  /* 0x0000002402007981 */ /* 0x000ea4000c1e1500 */
[----:B--2---:R-:W-:-:S05]  /*b1b0*/  HADD2.F32 R0, -RZ, R0.H0_H0 ;  /* 0x20000000ff007230 */ /* 0x004fca0000004100 */
[----:B------:R-:W-:Y:S01]  /*b1c0*/  F2FP.BF16.F32.PACK_AB R0, RZ, R0 ;  /* 0x00000000ff00723e */ /* 0x000fe200000010ff */
[----:B------:R-:W-:Y:S06]  /*b1d0*/  BRA `(.L_x_26757) ;  /* 0x0000000c00087947 */ /* 0x000fec0003800000 */
.L_x_26760:
        /* <DEDUP_REMOVED lines=9> */
.L_x_26763:
[----:B------:R-:W2:Y:S02]  /*b270*/  LDG.E.U16 R2, desc[UR36][R2.64] ;  /* 0x0000002402027981 */ /* 0x000ea4000c1e1500 */
[----:B--2---:R-:W-:-:S05]  /*b280*/  HADD2.F32 R0, -RZ, R2.H0_H0 ;  /* 0x20000002ff007230 */ /* 0x004fca0000004100 */
[----:B------:R-:W-:Y:S01]  /*b290*/  F2FP.BF16.F32.PACK_AB R0, RZ, R0 ;  /* 0x00000000ff00723e */ /* 0x000fe200000010ff */
[----:B------:R-:W-:Y:S06]  /*b2a0*/  BRA `(.L_x_26757) ;  /* 0x0000000800d47947 */ /* 0x000fec0003800000 */
.L_x_26762:
        /* <DEDUP_REMOVED lines=8> */
.L_x_26752:
        /* <DEDUP_REMOVED lines=13> */
.L_x_26766:
        /* <DEDUP_REMOVED lines=8> */
.L_x_26765:
        /* <DEDUP_REMOVED lines=27> */
.L_x_26768:
        /* <DEDUP_REMOVED lines=13> */
.L_x_26767:
[----:B------:R0:W5:Y:S01]  /*b700*/  LDG.E.U16 R0, desc[UR36][R2.64] ;  /* 0x0000002402007981 */ /* 0x000162000c1e1500 */
[----:B------:R-:W-:Y:S05]  /*b710*/  BRA `(.L_x_26757) ;  /* 0x0000000400b87947 */ /* 0x000fea0003800000 */
.L_x_26764:
        /* <DEDUP_REMOVED lines=12> */
.L_x_26771:
        /* <DEDUP_REMOVED lines=21> */
.L_x_26775:
[----:B------:R-:W-:Y:S05]  /*b930*/  BSYNC.RECONVERGENT B1 ;  /* 0x0000000000017941 */ /* 0x000fea0003800200 */
.L_x_26774:
[----:B------:R-:W-:Y:S01]  /*b940*/  IMAD.SHL.U32 R0, R0, 0x100000, RZ ;  /* 0x0010000000007824 */ /* 0x000fe200078e00ff */
[----:B------:R-:W-:-:S04]  /*b950*/  LEA R2, R2, 0x3b800000, 0x17 ;  /* 0x3b80000002027811 */ /* 0x000fc800078eb8ff */
[----:B------:R-:W-:-:S07]  /*b960*/  LOP3.LUT R0, R2, R0, R7, 0xfe, !PT ;  /* 0x0000000002007212 */ /* 0x000fce00078efe07 */
.L_x_26773:
[----:B------:R-:W-:Y:S05]  /*b970*/  BSYNC.RECONVERGENT B0 ;  /* 0x0000000000007941 */ /* 0x000fea0003800200 */
.L_x_26772:
[----:B------:R-:W-:Y:S01]  /*b980*/  F2FP.BF16.F32.PACK_AB R0, RZ, R0 ;  /* 0x00000000ff00723e */ /* 0x000fe200000010ff */
[----:B------:R-:W-:Y:S06]  /*b990*/  BRA `(.L_x_26757) ;  /* 0x0000000400187947 */ /* 0x000fec0003800000 */
.L_x_26770:
        /* <DEDUP_REMOVED lines=21> */
.L_x_26779:
[----:B------:R-:W-:Y:S05]  /*baf0*/  BSYNC.RECONVERGENT B1 ;  /* 0x0000000000017941 */ /* 0x000fea0003800200 */
.L_x_26778:
[----:B------:R-:W-:Y:S02]  /*bb00*/  SHF.L.U32 R0, R0, 0x15, RZ ;  /* 0x0000001500007819 */ /* 0x000fe400000006ff */
[----:B------:R-:W-:-:S04]  /*bb10*/  LEA R2, R2, 0x37800000, 0x17 ;  /* 0x3780000002027811 */ /* 0x000fc800078eb8ff */
[----:B------:R-:W-:-:S07]  /*bb20*/  LOP3.LUT R0, R2, R0, R7, 0xfe, !PT ;  /* 0x0000000002007212 */ /* 0x000fce00078efe07 */
.L_x_26777:
[----:B------:R-:W-:Y:S05]  /*bb30*/  BSYNC.RECONVERGENT B0 ;  /* 0x0000000000007941 */ /* 0x000fea0003800200 */
.L_x_26776:
[----:B------:R-:W-:Y:S01]  /*bb40*/  F2FP.BF16.F32.PACK_AB R0, RZ, R0 ;  /* 0x00000000ff00723e */ /* 0x000fe200000010ff */
[----:B------:R-:W-:Y:S06]  /*bb50*/  BRA `(.L_x_26757) ;  /* 0x0000000000a87947 */ /* 0x000fec0003800000 */
.L_x_26769:
        /* <DEDUP_REMOVED lines=14> */
.L_x_26783:
[----:B------:R-:W-:Y:S05]  /*bc40*/  BSYNC.RECONVERGENT B0 ;  /* 0x0000000000007941 */ /* 0x000fea0003800200 */
.L_x_26782:
[----:B------:R-:W-:Y:S01]  /*bc50*/  F2FP.BF16.F32.PACK_AB R0, RZ, R0 ;  /* 0x00000000ff00723e */ /* 0x000fe200000010ff */
[----:B------:R-:W-:Y:S06]  /*bc60*/  BRA `(.L_x_26757) ;  /* 0x0000000000647947 */ /* 0x000fec0003800000 */
.L_x_26756:
        /* <DEDUP_REMOVED lines=16> */
.L_x_26784:
[----:B------:R-:W-:Y:S01]  /*bd70*/  PRMT R0, RZ, 0x7610, R0 ;  /* 0x00007610ff007816 */ /* 0x000fe20000000000 */
[----:B------:R-:W-:Y:S06]  /*bd80*/  BRA `(.L_x_26757) ;  /* 0x00000000001c7947 */ /* 0x000fec0003800000 */
.L_x_26781:
[----:B------:R-:W2:Y:S02]  /*bd90*/  LDG.E.64 R2, desc[UR36][R2.64] ;  /* 0x0000002402027981 */ /* 0x000ea4000c1e1b00 */
[----:B--2---:R-:W0:Y:S02]  /*bda0*/  I2F.U64 R0, R2 ;  /* 0x0000000200007312 */ /* 0x004e240000301000 */
[----:B0-----:R-:W-:Y:S01]  /*bdb0*/  F2FP.BF16.F32.PACK_AB R0, RZ, R0 ;  /* 0x00000000ff00723e */ /* 0x001fe200000010ff */
[----:B------:R-:W-:Y:S06]  /*bdc0*/  BRA `(.L_x_26757) ;  /* 0x00000000000c7947 */ /* 0x000fec0003800000 */
.L_x_26780:
[----:B------:R-:W2:Y:S02]  /*bdd0*/  LDG.E R2, desc[UR36][R2.64] ;  /* 0x0000002402027981 */ /* 0x000ea4000c1e1900 */
[----:B--2---:R-:W-:-:S04]  /*bde0*/  I2FP.F32.U32 R0, R2 ;  /* 0x0000000200007245 */ /* 0x004fc80000201000 */
[----:B------:R-:W-:-:S07]  /*bdf0*/  F2FP.BF16.F32.PACK_AB R0, RZ, R0 ;  /* 0x00000000ff00723e */ /* 0x000fce00000010ff */
.L_x_26757:
[----:B-----5:R-:W-:Y:S01]  /*be00*/  IMAD.U32 R0, R0, 0x10000, RZ ;  /* 0x0001000000007824 */ /* 0x020fe200078e00ff */
[----:B------:R-:W-:Y:S01]  /*be10*/  UPRMT UR4, UR42, 0x9910, URZ ;  /* 0x000099102a047896 */ /* 0x000fe200080000ff */
[----:B------:R-:W-:Y:S02]  /*be20*/  IMAD.MOV.U32 R5, RZ, RZ, 0x3ab5ebe6 ;  /* 0x3ab5ebe6ff057424 */ /* 0x000fe400078e00ff */
[C---:B0-----:R-:W-:Y:S01]  /*be30*/  FMUL.FTZ R2, R0.reuse, 1.4426950216293334961 ;  /* 0x3fb8aa3b00027820 */ /* 0x041fe20000410000 */
        /* <DEDUP_REMOVED lines=23> */
[----:B------:R-:W-:-:S04]  /*bfb0*/  @!P0 FADD.FTZ R2, R0, R0 ;  /* 0x0000000000028221 */ /* 0x000fc80000010000 */
[----:B------:R0:W1:Y:S01]  /*bfc0*/  F2F.BF16.F32 R3, R2 ;  /* 0x0000000200037304 */ /* 0x0000620000202000 */
        /* <DEDUP_REMOVED lines=9> */
[----:B-1----:R-:W-:-:S04]  /*c060*/  SHF.L.U32 R0, R3, 0x10, RZ ;  /* 0x0000001003007819 */ /* 0x002fc800000006ff */
[----:B------:R-:W1:Y:S02]  /*c070*/  F2I.FTZ.TRUNC.NTZ R3, R0 ;  /* 0x0000000000037305 */ /* 0x000e64000021f100 */
[----:B-1----:R-:W-:Y:S01]  /*c080*/  STG.E.U8 desc[UR36][R16.64], R3 ;  /* 0x0000000310007986 */ /* 0x002fe2000c101124 */
[----:B------:R-:W-:Y:S05]  /*c090*/  EXIT ;  /* 0x000000000000794d */ /* 0x000fea0003800000 */
.L_x_26788:
[----:B-1----:R-:W-:-:S06]  /*c0a0*/  IMAD.U32 R3, R3, 0x10000, RZ ;  /* 0x0001000003037824 */ /* 0x002fcc00078e00ff */
[----:B0-----:R-:W0:Y:S02]  /*c0b0*/  F2I.S64.TRUNC R2, R3 ;  /* 0x0000000300027311 */ /* 0x001e24000020d900 */
[----:B0-----:R-:W-:Y:S01]  /*c0c0*/  STG.E.U8 desc[UR36][R16.64], R2 ;  /* 0x0000000210007986 */ /* 0x001fe2000c101124 */
[----:B------:R-:W-:Y:S05]  /*c0d0*/  EXIT ;  /* 0x000000000000794d */ /* 0x000fea0003800000 */
.L_x_26787:
        /* <DEDUP_REMOVED lines=8> */
[----:B0-----:R-:W-:Y:S01]  /*c160*/  STG.E.64 desc[UR36][R16.64], R2 ;  /* 0x0000000210007986 */ /* 0x001fe2000c101b24 */
[----:B------:R-:W-:Y:S05]  /*c170*/  EXIT ;  /* 0x000000000000794d */ /* 0x000fea0003800000 */
.L_x_26791:
[----:B-1----:R-:W-:-:S06]  /*c180*/  SHF.L.U32 R3, R3, 0x10, RZ ;  /* 0x0000001003037819 */ /* 0x002fcc00000006ff */
[----:B------:R-:W1:Y:S02]  /*c190*/  F2I.FTZ.TRUNC.NTZ R3, R3 ;  /* 0x0000000300037305 */ /* 0x000e64000021f100 */
[----:B-1----:R-:W-:Y:S01]  /*c1a0*/  STG.E desc[UR36][R16.64], R3 ;  /* 0x0000000310007986 */ /* 0x002fe2000c101924 */
[----:B------:R-:W-:Y:S05]  /*c1b0*/  EXIT ;  /* 0x000000000000794d */ /* 0x000fea0003800000 */
.L_x_26790:
[----:B-1----:R-:W-:-:S06]  /*c1c0*/  IMAD.U32 R3, R3, 0x10000, RZ ;  /* 0x0001000003037824 */ /* 0x002fcc00078e00ff */
[----:B------:R-:W1:Y:S02]  /*c1d0*/  F2I.FTZ.TRUNC.NTZ R3, R3 ;  /* 0x0000000300037305 */ /* 0x000e64000021f100 */
[----:B-1----:R-:W-:Y:S01]  /*c1e0*/  STG.E.U16 desc[UR36][R16.64], R3 ;  /* 0x0000000310007986 */ /* 0x002fe2000c101524 */
[----:B------:R-:W-:Y:S05]  /*c1f0*/  EXIT ;  /* 0x000000000000794d */ /* 0x000fea0003800000 */
.L_x_26786:
        /* <DEDUP_REMOVED lines=9> */
.L_x_26793:
[----:B-1----:R-:W-:-:S04]  /*c290*/  SHF.L.U32 R0, R3, 0x10, RZ ;  /* 0x0000001003007819 */ /* 0x002fc800000006ff */
[----:B------:R-:W-:-:S05]  /*c2a0*/  F2FP.F16.F32.PACK_AB R0, RZ, R0 ;  /* 0x00000000ff00723e */ /* 0x000fca00000000ff */
[----:B------:R-:W-:Y:S01]  /*c2b0*/  STG.E.U16 desc[UR36][R16.64], R0 ;  /* 0x0000000010007986 */ /* 0x000fe2000c101524 */
[----:B------:R-:W-:Y:S05]  /*c2c0*/  EXIT ;  /* 0x000000000000794d */ /* 0x000fea0003800000 */
.L_x_26792:
[----:B------:R-:W-:-:S09]  /*c2d0*/  UISETP.NE.AND UP0, UPT, UR4, 0x7, UPT ;  /* 0x000000070400788c */ /* 0x000fd2000bf05270 */
[----:B------:R-:W-:Y:S05]  /*c2e0*/  BRA.U !UP0, `(.L_x_26794) ;  /* 0x0000000108347547 */ /* 0x000fea000b800000 */
[----:B------:R-:W-:-:S09]  /*c2f0*/  UISETP.NE.AND UP0, UPT, UR4, 0x8, UPT ;  /* 0x000000080400788c */ /* 0x000fd2000bf05270 */
[----:B------:R-:W-:Y:S05]  /*c300*/  BRA.U !UP0, `(.L_x_26795) ;  /* 0x0000000108187547 */ /* 0x000fea000b800000 */
[----:B------:R-:W-:-:S09]  /*c310*/  UISETP.NE.AND UP0, UPT, UR4, 0x9, UPT ;  /* 0x000000090400788c */ /* 0x000fd2000bf05270 */
[----:B------:R-:W-:Y:S05]  /*c320*/  BRA.U UP0, `(.L_x_26789) ;  /* 0x0000000500fc7547 */ /* 0x000fea000b800000 */
[----:B01----:R-:W-:Y:S02]  /*c330*/  IMAD.U32 R2, R3, 0x10000, RZ ;  /* 0x0001000003027824 */ /* 0x003fe400078e00ff */
[----:B------:R-:W-:-:S05]  /*c340*/  IMAD.MOV.U32 R3, RZ, RZ, RZ ;  /* 0x000000ffff037224 */ /* 0x000fca00078e00ff */
[----:B------:R-:W-:Y:S01]  /*c350*/  STG.E.64 desc[UR36][R16.64], R2 ;  /* 0x0000000210007986 */ /* 0x000fe2000c101b24 */
[----:B------:R-:W-:Y:S05]  /*c360*/  EXIT ;  /* 0x000000000000794d */ /* 0x000fea0003800000 */
.L_x_26795:
[----:B-1----:R-:W-:-:S04]  /*c370*/  SHF.L.U32 R3, R3, 0x10, RZ ;  /* 0x0000001003037819 */ /* 0x002fc800000006ff */
[----:B------:R-:W-:-:S04]  /*c380*/  F2FP.F16.F32.PACK_AB R3, RZ, R3 ;  /* 0x00000003ff03723e */ /* 0x000fc800000000ff */
[----:B------:R-:W-:-:S05]  /*c390*/  PRMT R3, R3, 0x5410, RZ ;  /* 0x0000541003037816 */ /* 0x000fca00000000ff */
[----:B------:R-:W-:Y:S01]  /*c3a0*/  STG.E desc[UR36][R16.64], R3 ;  /* 0x0000000310007986 */ /* 0x000fe2000c101924 */
[----:B------:R-:W-:Y:S05]  /*c3b0*/  EXIT ;  /* 0x000000000000794d */ /* 0x000fea0003800000 */
.L_x_26794:
[----:B01----:R-:W-:-:S04]  /*c3c0*/  IMAD.U32 R2, R3, 0x10000, RZ ;  /* 0x0001000003027824 */ /* 0x003fc800078e00ff */
[----:B------:R-:W-:-:S06]  /*c3d0*/  FMUL.FTZ R2, R2, 1 ;  /* 0x3f80000002027820 */ /* 0x000fcc0000410000 */
[----:B------:R-:W0:Y:S02]  /*c3e0*/  F2F.F64.F32 R2, R2 ;  /* 0x0000000200027310 */ /* 0x000e240000201800 */
[----:B0-----:R-:W-:Y:S01]  /*c3f0*/  STG.E.64 desc[UR36][R16.64], R2 ;  /* 0x0000000210007986 */ /* 0x001fe2000c101b24 */
[----:B------:R-:W-:Y:S05]  /*c400*/  EXIT ;  /* 0x000000000000794d */ /* 0x000fea0003800000 */
.L_x_26785:
        /* <DEDUP_REMOVED lines=14> */
.L_x_26799:
[----:B-1----:R-:W-:Y:S01]  /*c4f0*/  SHF.L.U32 R3, R3, 0x10, RZ ;  /* 0x0000001003037819 */ /* 0x002fe200000006ff */
[----:B------:R-:W-:Y:S01]  /*c500*/  BSSY.RECONVERGENT B0, `(.L_x_26800) ;  /* 0x0000013000007945 */ /* 0x000fe20003800200 */
[----:B------:R-:W-:Y:S02]  /*c510*/  IMAD.MOV.U32 R8, RZ, RZ, 0x80 ;  /* 0x00000080ff087424 */ /* 0x000fe400078e00ff */
        /* <DEDUP_REMOVED lines=14> */
.L_x_26802:
[----:B------:R-:W-:-:S04]  /*c600*/  SHF.R.U32.HI R3, RZ, 0x18, R3 ;  /* 0x00000018ff037819 */ /* 0x000fc80000011603 */
[----:B------:R-:W-:-:S04]  /*c610*/  LOP3.LUT R0, R0, 0x80, R3, 0xf8, !PT ;  /* 0x0000008000007812 */ /* 0x000fc800078ef803 */
[----:B------:R-:W-:-:S07]  /*c620*/  PRMT R8, R0, 0x7610, R8 ;  /* 0x0000761000087816 */ /* 0x000fce0000000008 */
.L_x_26801:
[----:B------:R-:W-:Y:S05]  /*c630*/  BSYNC.RECONVERGENT B0 ;  /* 0x0000000000007941 */ /* 0x000fea0003800200 */
.L_x_26800:
[----:B------:R-:W-:Y:S01]  /*c640*/  STG.E.U8 desc[UR36][R16.64], R8 ;  /* 0x0000000810007986 */ /* 0x000fe2000c101124 */
[----:B------:R-:W-:Y:S05]  /*c650*/  EXIT ;  /* 0x000000000000794d */ /* 0x000fea0003800000 */
.L_x_26798:
        /* <DEDUP_REMOVED lines=17> */
.L_x_26805:
[----:B------:R-:W-:-:S04]  /*c770*/  SHF.R.U32.HI R3, RZ, 0x18, R3 ;  /* 0x00000018ff037819 */ /* 0x000fc80000011603 */
[----:B------:R-:W-:-:S04]  /*c780*/  LOP3.LUT R0, R0, 0x80, R3, 0xf8, !PT ;  /* 0x0000008000007812 */ /* 0x000fc800078ef803 */
[----:B------:R-:W-:-:S07]  /*c790*/  PRMT R8, R0, 0x7610, R8 ;  /* 0x0000761000087816 */ /* 0x000fce0000000008 */
.L_x_26804:
[----:B------:R-:W-:Y:S05]  /*c7a0*/  BSYNC.RECONVERGENT B0 ;  /* 0x0000000000007941 */ /* 0x000fea0003800200 */
.L_x_26803:
[----:B------:R-:W-:Y:S01]  /*c7b0*/  STG.E.U8 desc[UR36][R16.64], R8 ;  /* 0x0000000810007986 */ /* 0x000fe2000c101124 */
[----:B------:R-:W-:Y:S05]  /*c7c0*/  EXIT ;  /* 0x000000000000794d */ /* 0x000fea0003800000 */
.L_x_26797:
        /* <DEDUP_REMOVED lines=22> */
.L_x_26807:
[----:B-1----:R-:W-:-:S06]  /*c930*/  SHF.L.U32 R3, R3, 0x10, RZ ;  /* 0x0000001003037819 */ /* 0x002fcc00000006ff */
[----:B0-----:R-:W0:Y:S02]  /*c940*/  F2I.U64.TRUNC R2, R3 ;  /* 0x0000000300027311 */ /* 0x001e24000020d800 */
[----:B0-----:R-:W-:Y:S01]  /*c950*/  STG.E.64 desc[UR36][R16.64], R2 ;  /* 0x0000000210007986 */ /* 0x001fe2000c101b24 */
[----:B------:R-:W-:Y:S05]  /*c960*/  EXIT ;  /* 0x000000000000794d */ /* 0x000fea0003800000 */
.L_x_26806:
[----:B-1----:R-:W-:-:S06]  /*c970*/  IMAD.U32 R3, R3, 0x10000, RZ ;  /* 0x0001000003037824 */ /* 0x002fcc00078e00ff */
[----:B------:R-:W1:Y:S02]  /*c980*/  F2I.FTZ.U32.TRUNC.NTZ R3, R3 ;  /* 0x0000000300037305 */ /* 0x000e64000021f000 */
[----:B-1----:R-:W-:Y:S01]  /*c990*/  STG.E desc[UR36][R16.64], R3 ;  /* 0x0000000310007986 */ /* 0x002fe2000c101924 */
[----:B------:R-:W-:Y:S05]  /*c9a0*/  EXIT ;  /* 0x000000000000794d */ /* 0x000fea0003800000 */
.L_x_26796:
        /* <DEDUP_REMOVED lines=11> */
.L_x_26809:
[----:B-1----:R-:W-:Y:S02]  /*ca60*/  SHF.L.U32 R3, R3, 0x10, RZ ;  /* 0x0000001003037819 */ /* 0x002fe400000006ff */
[----:B------:R-:W-:-:S03]  /*ca70*/  CS2R R6, SRZ ;  /* 0x0000000000067805 */ /* 0x000fc6000001ff00 */
[----:B------:R-:W-:-:S04]  /*ca80*/  FMUL.FTZ R3, R3, 1 ;  /* 0x3f80000003037820 */ /* 0x000fc80000410000 */
[----:B------:R-:W1:Y:S02]  /*ca90*/  F2F.F64.F32 R4, R3 ;  /* 0x0000000300047310 */ /* 0x000e640000201800 */
[----:B-1----:R-:W-:Y:S01]  /*caa0*/  STG.E.128 desc[UR36][R16.64], R4 ;  /* 0x0000000410007986 */ /* 0x002fe2000c101d24 */
[----:B------:R-:W-:Y:S05]  /*cab0*/  EXIT ;  /* 0x000000000000794d */ /* 0x000fea0003800000 */
.L_x_26808:
[----:B------:R-:W-:-:S09]  /*cac0*/  UISETP.NE.AND UP0, UPT, UR4, 0xf, UPT ;  /* 0x0000000f0400788c */ /* 0x000fd2000bf05270 */
[----:B------:R-:W-:Y:S05]  /*cad0*/  BRA.U !UP0, `(.L_x_26810) ;  /* 0x0000000108e87547 */ /* 0x000fea000b800000 */
[----:B------:R-:W-:-:S09]  /*cae0*/  UISETP.NE.AND UP0, UPT, UR4, 0x17, UPT ;  /* 0x000000170400788c */ /* 0x000fd2000bf05270 */
[----:B------:R-:W-:Y:S05]  /*caf0*/  BRA.U !UP0, `(.L_x_26811) ;  /* 0x0000000108907547 */ /* 0x000fea000b800000 */
[----:B------:R-:W-:-:S09]  /*cb00*/  UISETP.NE.AND UP0, UPT, UR4, 0x18, UPT ;  /* 0x000000180400788c */ /* 0x000fd2000bf05270 */
[----:B------:R-:W-:Y:S05]  /*cb10*/  BRA.U !UP0, `(.L_x_26812) ;  /* 0x0000000108447547 */ /* 0x000fea000b800000 */
.L_x_26789:
[----:B------:R-:W-:Y:S01]  /*cb20*/  MOV R0, 0x1c0 ;  /* 0x000001c000007802 */ /* 0x000fe20000000f00 */
[----:B------:R-:W2:Y:S01]  /*cb30*/  LDCU.64 UR4, c[0x4][0x1a0] ;  /* 0x01003400ff0477ac */ /* 0x000ea20008000a00 */
[----:B------:R-:W-:Y:S02]  /*cb40*/  HFMA2 R13, -RZ, RZ, 0, 0 ;  /* 0x00000000ff0d7431 */ /* 0x000fe400000001ff */
[----:B------:R-:W-:Y:S01]  /*cb50*/  IMAD.MOV.U32 R8, RZ, RZ, 0x65 ;  /* 0x00000065ff087424 */ /* 0x000fe200078e00ff */
[----:B01----:R0:W1:Y:S01]  /*cb60*/  LDC.64 R2, c[0x4][R0] ;  /* 0x0100000000027b82 */ /* 0x0030620000000a00 */
[----:B------:R-:W3:Y:S01]  /*cb70*/  LDCU.64 UR6, c[0x4][0x1a8] ;  /* 0x01003500ff0677ac */ /* 0x000ee20008000a00 */
[----:B------:R-:W-:Y:S01]  /*cb80*/  IMAD.MOV.U32 R12, RZ, RZ, 0x1 ;  /* 0x00000001ff0c7424 */ /* 0x000fe200078e00ff */
[----:B------:R-:W4:Y:S01]  /*cb90*/  LDCU.64 UR8, c[0x4][0x98] ;  /* 0x01001300ff0877ac */ /* 0x000f220008000a00 */
[----:B--2---:R-:W-:Y:S02]  /*cba0*/  IMAD.U32 R4, RZ, RZ, UR4 ;  /* 0x00000004ff047e24 */ /* 0x004fe4000f8e00ff */
[----:B------:R-:W-:Y:S01]  /*cbb0*/  IMAD.U32 R5, RZ, RZ, UR5 ;  /* 0x00000005ff057e24 */ /* 0x000fe2000f8e00ff */
[----:B---3--:R-:W-:Y:S01]  /*cbc0*/  MOV R6, UR6 ;  /* 0x0000000600067c02 */ /* 0x008fe20008000f00 */
[----:B------:R-:W-:-:S02]  /*cbd0*/  IMAD.U32 R7, RZ, RZ, UR7 ;  /* 0x00000007ff077e24 */ /* 0x000fc4000f8e00ff */
[----:B----4-:R-:W-:Y:S01]  /*cbe0*/  IMAD.U32 R10, RZ, RZ, UR8 ;  /* 0x00000008ff0a7e24 */ /* 0x010fe2000f8e00ff */
[----:B0-----:R-:W-:-:S07]  /*cbf0*/  MOV R11, UR9 ;  /* 0x00000009000b7c02 */ /* 0x001fce0008000f00 */
[----:B------:R-:W-:-:S07]  /*cc00*/  LEPC R20, `(.L_x_26813) ;  /* 0x000000001014794e */ /* 0x000fce0000000000 */
[----:B-1----:R-:W-:Y:S05]  /*cc10*/  CALL.ABS.NOINC R2 ;  /* 0x0000000002007343 */ /* 0x002fea0003c00000 */
.L_x_26813:
[----:B------:R-:W-:Y:S05]  /*cc20*/  EXIT ;  /* 0x000000000000794d */ /* 0x000fea0003800000 */
.L_x_26812:
        /* <DEDUP_REMOVED lines=13> */
.L_x_26815:
[----:B------:R-:W-:Y:S05]  /*cd00*/  BSYNC.RECONVERGENT B0 ;  /* 0x0000000000007941 */ /* 0x000fea0003800200 */
.L_x_26814:
[----:B------:R-:W-:-:S05]  /*cd10*/  LOP3.LUT R3, R0, 0x80, R3, 0xf8, !PT ;  /* 0x0000008000037812 */ /* 0x000fca00078ef803 */
[----:B------:R-:W-:Y:S01]  /*cd20*/  STG.E.U8 desc[UR36][R16.64], R3 ;  /* 0x0000000310007986 */ /* 0x000fe2000c101124 */
[----:B------:R-:W-:Y:S05]  /*cd30*/  EXIT ;  /* 0x000000000000794d */ /* 0x000fea0003800000 */
.L_x_26811:
        /* <DEDUP_REMOVED lines=12> */
.L_x_26817:
[----:B------:R-:W-:Y:S01]  /*ce00*/  IMAD.MOV.U32 R0, RZ, RZ, 0x7f ;  /* 0x0000007fff007424 */ /* 0x000fe200078e00ff */
[----:B------:R-:W-:-:S04]  /*ce10*/  ISETP.GT.U32.AND P0, PT, R2, 0x7f800000, PT ;  /* 0x7f8000000200780c */ /* 0x000fc80003f04070 */
[----:B------:R-:W-:-:S09]  /*ce20*/  SEL R0, R0, 0x7c, P0 ;  /* 0x0000007c00007807 */ /* 0x000fd20000000000 */
.L_x_26818:
[----:B------:R-:W-:Y:S05]  /*ce30*/  BSYNC.RECONVERGENT B0 ;  /* 0x0000000000007941 */ /* 0x000fea0003800200 */
.L_x_26816:
[----:B------:R-:W-:-:S04]  /*ce40*/  SHF.R.U32.HI R3, RZ, 0x18, R3 ;  /* 0x00000018ff037819 */ /* 0x000fc80000011603 */
[----:B------:R-:W-:-:S05]  /*ce50*/  LOP3.LUT R3, R0, 0x80, R3, 0xf8, !PT ;  /* 0x0000008000037812 */ /* 0x000fca00078ef803 */
[----:B------:R-:W-:Y:S01]  /*ce60*/  STG.E.U8 desc[UR36][R16.64], R3 ;  /* 0x0000000310007986 */ /* 0x000fe2000c101124 */
[----:B------:R-:W-:Y:S05]  /*ce70*/  EXIT ;  /* 0x000000000000794d */ /* 0x000fea0003800000 */
.L_x_26810:
[----:B-1----:R-:W-:Y:S01]  /*ce80*/  STG.E.U16 desc[UR36][R16.64], R3 ;  /* 0x0000000310007986 */ /* 0x002fe2000c101524 */
[----:B------:R-:W-:Y:S05]  /*ce90*/  EXIT ;  /* 0x000000000000794d */ /* 0x000fea0003800000 */
.L_x_26819:
        /* <DEDUP_REMOVED lines=14> */
.L_x_37258:


//--------------------- .text._ZN2at6native27unrolled_elementwise_kernelIZZZNS0_17expm1_kernel_cudaERNS_18TensorIteratorBaseEENKUlvE_clEvENKUlvE3_clEvEUlN3c108BFloat16EE_St5arrayIPcLm2EELi4E23TrivialOffsetCalculatorILi1EjESD_NS0_6memory12LoadWithCastILi1EEENSE_13StoreWithCastILi1EEEEEviT_T0_T2_T3_T4_T5_ --------------------------
	.section	.text._ZN2at6native27unrolled_elementwise_kernelIZZZNS0_17expm1_kernel_cudaERNS_18TensorIteratorBaseEENKUlvE_clEvENKUlvE3_clEvEUlN3c108BFloat16EE_St5arrayIPcLm2EELi4E23TrivialOffsetCalculatorILi1EjESD_NS0_6memory12LoadWithCastILi1EEENSE_13StoreWithCastILi1EEEEEviT_T0_T2_T3_T4_T5_,"ax",@progbits
	.align	128
        .global         _ZN2at6native27unrolled_elementwise_kernelIZZZNS0_17expm1_kernel_cudaERNS_18TensorIteratorBaseEENKUlvE_clEvENKUlvE3_clEvEUlN3c108BFloat16EE_St5arrayIPcLm2EELi4E23TrivialOffsetCalculatorILi1EjESD_NS0_6memory12LoadWithCastILi1EEENSE_13StoreWithCastILi1EEEEEviT_T0_T2_T3_T4_T5_
        .type           _ZN2at6native27unrolled_elementwise_kernelIZZZNS0_17expm1_kernel_cudaERNS_18TensorIteratorBaseEENKUlvE_clEvENKUlvE3_clEvEUlN3c108BFloat16EE_St5arrayIPcLm2EELi4E23TrivialOffsetCalculatorILi1EjESD_NS0_6memory12LoadWithCastILi1EEENSE_13StoreWithCastILi1EEEEEviT_T0_T2_T3_T4_T5_,@function
        .size           _ZN2at6native27unrolled_elementwise_kernelIZZZNS0_17expm1_kernel_cudaERNS_18TensorIteratorBaseEENKUlvE_clEvENKUlvE3_clEvEUlN3c108BFloat16EE_St5arrayIPcLm2EELi4E23TrivialOffsetCalculatorILi1EjESD_NS0_6memory12LoadWithCastILi1EEENSE_13StoreWithCastILi1EEEEEviT_T0_T2_T3_T4_T5_,(.L_x_37259 - _ZN2at6native27unrolled_elementwise_kernelIZZZNS0_17expm1_kernel_cudaERNS_18TensorIteratorBaseEENKUlvE_clEvENKUlvE3_clEvEUlN3c108BFloat16EE_St5arrayIPcLm2EELi4E23TrivialOffsetCalculatorILi1EjESD_NS0_6memory12LoadWithCastILi1EEENSE_13StoreWithCastILi1EEEEEviT_T0_T2_T3_T4_T5_)
        .other          _ZN2at6native27unrolled_elementwise_kernelIZZZNS0_17expm1_kernel_cudaERNS_18TensorIteratorBaseEENKUlvE_clEvENKUlvE3_clEvEUlN3c108BFloat16EE_St5arrayIPcLm2EELi4E23TrivialOffsetCalculatorILi1EjESD_NS0_6memory12LoadWithCastILi1EEENSE_13StoreWithCastILi1EEEEEviT_T0_T2_T3_T4_T5_,@"STO_CUDA_ENTRY STV_DEFAULT"
_ZN2at6native27unrolled_elementwise_kernelIZZZNS0_17expm1_kernel_cudaERNS_18TensorIteratorBaseEENKUlvE_clEvENKUlvE3_clEvEUlN3c108BFloat16EE_St5arrayIPcLm2EELi4E23TrivialOffsetCalculatorILi1EjESD_NS0_6memory12LoadWithCastILi1EEENSE_13StoreWithCastILi1EEEEEviT_T0_T2_T3_T4_T5_:
.text._ZN2at6native27unrolled_elementwise_kernelIZZZNS0_17expm1_kernel_cudaERNS_18TensorIteratorBaseEENKUlvE_clEvENKUlvE3_clEvEUlN3c108BFloat16EE_St5arrayIPcLm2EELi4E23TrivialOffsetCalculatorILi1EjESD_NS0_6memory12LoadWithCastILi1EEENSE_13StoreWithCastILi1EEEEEviT_T0_T2_T3_T4_T5_:
        /* <DEDUP_REMOVED lines=34> */
.L_x_26825:
[----:B------:R-:W2:Y:S02]  /*0220*/  LDG.E.U8 R4, desc[UR36][R4.64] ;  /* 0x0000002404047981 */ /* 0x000ea4000c1e1100 */
[----:B--2---:R-:W-:-:S04]  /*0230*/  I2FP.F32.U32 R0, R4 ;  /* 0x0000000400007245 */ /* 0x004fc80000201000 */
[----:B------:R-:W-:-:S04]  /*0240*/  F2FP.BF16.F32.PACK_AB R0, RZ, R0 ;  /* 0x00000000ff00723e */ /* 0x000fc800000010ff */
[----:B------:R-:W-:Y:S01]  /*0250*/  PRMT R19, R0, 0x7610, R19 ;  /* 0x0000761000137816 */ /* 0x000fe20000000013 */
[----:B------:R-:W-:Y:S06]  /*0260*/  BRA `(.L_x_26827) ;  /* 0x0000000c00c47947 */ /* 0x000fec0003800000 */
.L_x_26824:
        /* <DEDUP_REMOVED lines=11> */
.L_x_26829:
[----:B------:R-:W2:Y:S02]  /*0320*/  LDG.E R4, desc[UR36][R4.64] ;  /* 0x0000002404047981 */ /* 0x000ea4000c1e1900 */
[----:B--2---:R-:W-:-:S04]  /*0330*/  I2FP.F32.S32 R0, R4 ;  /* 0x0000000400007245 */ /* 0x004fc80000201400 */
[----:B------:R-:W-:-:S04]  /*0340*/  F2FP.BF16.F32.PACK_AB R0, RZ, R0 ;  /* 0x00000000ff00723e */ /* 0x000fc800000010ff */
[----:B------:R-:W-:Y:S01]  /*0350*/  PRMT R19, R0, 0x7610, R19 ;  /* 0x0000761000137816 */ /* 0x000fe20000000013 */
[----:B------:R-:W-:Y:S06]  /*0360*/  BRA `(.L_x_26827) ;  /* 0x0000000c00847947 */ /* 0x000fec0003800000 */
.L_x_26828:
[----:B------:R-:W2:Y:S02]  /*0370*/  LDG.E.U16 R4, desc[UR36][R4.64] ;  /* 0x0000002404047981 */ /* 0x000ea4000c1e1500 */
[----:B--2---:R-:W0:Y:S02]  /*0380*/  I2F.S16 R0, R4 ;  /* 0x0000000400007306 */ /* 0x004e240000101400 */
[----:B0-----:R-:W-:-:S04]  /*0390*/  F2FP.BF16.F32.PACK_AB R0, RZ, R0 ;  /* 0x00000000ff00723e */ /* 0x001fc800000010ff */
[----:B------:R-:W-:Y:S01]  /*03a0*/  PRMT R19, R0, 0x7610, R19 ;  /* 0x0000761000137816 */ /* 0x000fe20000000013 */
[----:B------:R-:W-:Y:S06]  /*03b0*/  BRA `(.L_x_26827) ;  /* 0x0000000c00707947 */ /* 0x000fec0003800000 */
.L_x_26823:
        /* <DEDUP_REMOVED lines=9> */
.L_x_26831:
[----:B------:R-:W2:Y:S02]  /*0450*/  LDG.E.U16 R0, desc[UR36][R4.64] ;  /* 0x0000002404007981 */ /* 0x000ea4000c1e1500 */
[----:B--2---:R-:W-:-:S05]  /*0460*/  HADD2.F32 R0, -RZ, R0.H0_H0 ;  /* 0x20000000ff007230 */ /* 0x004fca0000004100 */
[----:B------:R-:W-:-:S04]  /*0470*/  F2FP.BF16.F32.PACK_AB R0, RZ, R0 ;  /* 0x00000000ff00723e */ /* 0x000fc800000010ff */
[----:B------:R-:W-:Y:S01]  /*0480*/  PRMT R19, R0, 0x7610, R19 ;  /* 0x0000761000137816 */ /* 0x000fe20000000013 */
[----:B------:R-:W-:Y:S06]  /*0490*/  BRA `(.L_x_26827) ;  /* 0x0000000c00387947 */ /* 0x000fec0003800000 */
.L_x_26830:
        /* <DEDUP_REMOVED lines=9> */
.L_x_26833:
[----:B------:R-:W2:Y:S02]  /*0530*/  LDG.E.U16 R4, desc[UR36][R4.64] ;  /* 0x0000002404047981 */ /* 0x000ea4000c1e1500 */
[----:B--2---:R-:W-:-:S05]  /*0540*/  HADD2.F32 R0, -RZ, R4.H0_H0 ;  /* 0x20000004ff007230 */ /* 0x004fca0000004100 */
[----:B------:R-:W-:-:S04]  /*0550*/  F2FP.BF16.F32.PACK_AB R0, RZ, R0 ;  /* 0x00000000ff00723e */ /* 0x000fc800000010ff */
[----:B------:R-:W-:Y:S01]  /*0560*/  PRMT R19, R0, 0x7610, R19 ;  /* 0x0000761000137816 */ /* 0x000fe20000000013 */
[----:B------:R-:W-:Y:S06]  /*0570*/  BRA `(.L_x_26827) ;  /* 0x0000000c00007947 */ /* 0x000fec0003800000 */
.L_x_26832:
        /* <DEDUP_REMOVED lines=9> */
.L_x_26822:
        /* <DEDUP_REMOVED lines=14> */
.L_x_26836:
        /* <DEDUP_REMOVED lines=9> */
.L_x_26835:
        /* <DEDUP_REMOVED lines=27> */
.L_x_26838:
        /* <DEDUP_REMOVED lines=15> */
.L_x_26837:
[----:B------:R0:W5:Y:S01]  /*0a20*/  LDG.E.U16 R19, desc[UR36][R4.64] ;  /* 0x0000002404137981 */ /* 0x000162000c1e1500 */
[----:B------:R-:W-:Y:S05]  /*0a30*/  BRA `(.L_x_26827) ;  /* 0x0000000400d07947 */ /* 0x000fea0003800000 */
.L_x_26834:
        /* <DEDUP_REMOVED lines=13> */
.L_x_26841:
        /* <DEDUP_REMOVED lines=21> */
.L_x_26845:
[----:B------:R-:W-:Y:S05]  /*0c60*/  BSYNC.RECONVERGENT B1 ;  /* 0x0000000000017941 */ /* 0x000fea0003800200 */
.L_x_26844:
[----:B------:R-:W-:Y:S01]  /*0c70*/  IMAD.SHL.U32 R0, R0, 0x100000, RZ ;  /* 0x0010000000007824 */ /* 0x000fe200078e00ff */
[----:B------:R-:W-:-:S04]  /*0c80*/  LEA R3, R3, 0x3b800000, 0x17 ;  /* 0x3b80000003037811 */ /* 0x000fc800078eb8ff */
[----:B------:R-:W-:-:S07]  /*0c90*/  LOP3.LUT R0, R3, R0, R7, 0xfe, !PT ;  /* 0x0000000003007212 */ /* 0x000fce00078efe07 */
.L_x_26843:
[----:B------:R-:W-:Y:S05]  /*0ca0*/  BSYNC.RECONVERGENT B0 ;  /* 0x0000000000007941 */ /* 0x000fea0003800200 */
.L_x_26842:
[----:B------:R-:W-:-:S04]  /*0cb0*/  F2FP.BF16.F32.PACK_AB R0, RZ, R0 ;  /* 0x00000000ff00723e */ /* 0x000fc800000010ff */
[----:B------:R-:W-:Y:S01]  /*0cc0*/  PRMT R19, R0, 0x7610, R19 ;  /* 0x0000761000137816 */ /* 0x000fe20000000013 */
[----:B------:R-:W-:Y:S06]  /*0cd0*/  BRA `(.L_x_26827) ;  /* 0x0000000400287947 */ /* 0x000fec0003800000 */
.L_x_26840:
        /* <DEDUP_REMOVED lines=21> */
.L_x_26849:
[----:B------:R-:W-:Y:S05]  /*0e30*/  BSYNC.RECONVERGENT B1 ;  /* 0x0000000000017941 */ /* 0x000fea0003800200 */
.L_x_26848:
[----:B------:R-:W-:Y:S01]  /*0e40*/  IMAD.SHL.U32 R0, R0, 0x200000, RZ ;  /* 0x0020000000007824 */ /* 0x000fe200078e00ff */
[----:B------:R-:W-:-:S04]  /*0e50*/  LEA R3, R3, 0x37800000, 0x17 ;  /* 0x3780000003037811 */ /* 0x000fc800078eb8ff */
[----:B------:R-:W-:-:S07]  /*0e60*/  LOP3.LUT R0, R3, R0, R7, 0xfe, !PT ;  /* 0x0000000003007212 */ /* 0x000fce00078efe07 */
.L_x_26847:
[----:B------:R-:W-:Y:S05]  /*0e70*/  BSYNC.RECONVERGENT B0 ;  /* 0x0000000000007941 */ /* 0x000fea0003800200 */
.L_x_26846:
[----:B------:R-:W-:-:S04]  /*0e80*/  F2FP.BF16.F32.PACK_AB R0, RZ, R0 ;  /* 0x00000000ff00723e */ /* 0x000fc800000010ff */
[----:B------:R-:W-:Y:S01]  /*0e90*/  PRMT R19, R0, 0x7610, R19 ;  /* 0x0000761000137816 */ /* 0x000fe20000000013 */
[----:B------:R-:W-:Y:S06]  /*0ea0*/  BRA `(.L_x_26827) ;  /* 0x0000000000b47947 */ /* 0x000fec0003800000 */
.L_x_26839:
[----:B------:R-:W-:-:S09]  /*0eb0*/  UISETP.NE.AND UP0, UPT, UR4, 0x1c, UPT ;  /* 0x0000001c0400788c */ /* 0x000fd2000bf05270 */
[----:B------:R-:W-:Y:S05]  /*0ec0*/  BRA.U !UP0, `(.L_x_26850) ;  /* 0x00000001089c7547 */ /* 0x000fea000b800000 */
[----:B------:R-:W-:-:S09]  /*0ed0*/  UISETP.NE.AND UP0, UPT, UR4, 0x1d, UPT ;  /* 0x0000001d0400788c */ /* 0x000fd2000bf05270 */
[----:B------:R-:W-:Y:S05]  /*0ee0*/  BRA.U !UP0, `(.L_x_26851) ;  /* 0x0000000108807547 */ /* 0x000fea000b800000 */
[----:B------:R-:W-:-:S09]  /*0ef0*/  UISETP.NE.AND UP0, UPT, UR4, 0x2c, UPT ;  /* 0x0000002c0400788c */ /* 0x000fd2000bf05270 */
[----:B------:R-:W-:Y:S05]  /*0f00*/  BRA.U !UP0, `(.L_x_26852) ;  /* 0x0000000108487547 */ /* 0x000fea000b800000 */
.L_x_26826:
        /* <DEDUP_REMOVED lines=16> */
.L_x_26853:
[----:B------:R-:W-:Y:S01]  /*1010*/  PRMT R19, RZ, 0x7610, R19 ;  /* 0x00007610ff137816 */ /* 0x000fe20000000013 */
[----:B------:R-:W-:Y:S06]  /*1020*/  BRA `(.L_x_26827) ;  /* 0x0000000000547947 */ /* 0x000fec0003800000 */
.L_x_26852:
        /* <DEDUP_REMOVED lines=8> */
.L_x_26855:
[----:B------:R-:W-:Y:S05]  /*10b0*/  BSYNC.RECONVERGENT B0 ;  /* 0x0000000000007941 */ /* 0x000fea0003800200 */
.L_x_26854:
[----:B------:R-:W-:-:S04]  /*10c0*/  F2FP.BF16.F32.PACK_AB R0, RZ, R0 ;  /* 0x00000000ff00723e */ /* 0x000fc800000010ff */
[----:B------:R-:W-:Y:S01]  /*10d0*/  PRMT R19, R0, 0x7610, R19 ;  /* 0x0000761000137816 */ /* 0x000fe20000000013 */
[----:B------:R-:W-:Y:S06]  /*10e0*/  BRA `(.L_x_26827) ;  /* 0x0000000000247947 */ /* 0x000fec0003800000 */
.L_x_26851:
[----:B------:R-:W2:Y:S02]  /*10f0*/  LDG.E.64 R4, desc[UR36][R4.64] ;  /* 0x0000002404047981 */ /* 0x000ea4000c1e1b00 */
[----:B--2---:R-:W0:Y:S02]  /*1100*/  I2F.U64 R0, R4 ;  /* 0x0000000400007312 */ /* 0x004e240000301000 */
[----:B0-----:R-:W-:-:S04]  /*1110*/  F2FP.BF16.F32.PACK_AB R0, RZ, R0 ;  /* 0x00000000ff00723e */ /* 0x001fc800000010ff */
[----:B------:R-:W-:Y:S01]  /*1120*/  PRMT R19, R0, 0x7610, R19 ;  /* 0x0000761000137816 */ /* 0x000fe20000000013 */
[----:B------:R-:W-:Y:S06]  /*1130*/  BRA `(.L_x_26827) ;  /* 0x0000000000107947 */ /* 0x000fec0003800000 */
.L_x_26850:
[----:B------:R-:W2:Y:S02]  /*1140*/  LDG.E R4, desc[UR36][R4.64] ;  /* 0x0000002404047981 */ /* 0x000ea4000c1e1900 */
[----:B--2---:R-:W-:-:S04]  /*1150*/  I2FP.F32.U32 R0, R4 ;  /* 0x0000000400007245 */ /* 0x004fc80000201000 */
[----:B------:R-:W-:-:S04]  /*1160*/  F2FP.BF16.F32.PACK_AB R0, RZ, R0 ;  /* 0x00000000ff00723e */ /* 0x000fc800000010ff */
[----:B------:R-:W-:-:S07]  /*1170*/  PRMT R19, R0, 0x7610, R19 ;  /* 0x0000761000137816 */ /* 0x000fce0000000013 */
.L_x_26827:
[----:B------:R-:W-:-:S07]  /*1180*/  VIADD R17, R25, 0x80 ;  /* 0x0000008019117836 */ /* 0x000fce0000000000 */
.L_x_26821:
[----:B------:R-:W-:Y:S05]  /*1190*/  BSYNC.RECONVERGENT B6 ;  /* 0x0000000000067941 */ /* 0x000fea0003800200 */
.L_x_26820:
        /* <DEDUP_REMOVED lines=26> */
.L_x_26861:
[----:B------:R-:W2:Y:S02]  /*1340*/  LDG.E.U8 R4, desc[UR36][R4.64] ;  /* 0x0000002404047981 */ /* 0x000ea4000c1e1100 */
[----:B--2---:R-:W-:-:S04]  /*1350*/  I2FP.F32.U32 R0, R4 ;  /* 0x0000000400007245 */ /* 0x004fc80000201000 */
[----:B------:R-:W-:-:S04]  /*1360*/  F2FP.BF16.F32.PACK_AB R0, RZ, R0 ;  /* 0x00000000ff00723e */ /* 0x000fc800000010ff */
[----:B------:R-:W-:Y:S01]  /*1370*/  PRMT R18, R0, 0x7610, R18 ;  /* 0x0000761000127816 */ /* 0x000fe20000000012 */
[----:B------:R-:W-:Y:S06]  /*1380*/  BRA `(.L_x_26863) ;  /* 0x0000000c00c47947 */ /* 0x000fec0003800000 */
.L_x_26860:
        /* <DEDUP_REMOVED lines=11> */
.L_x_26865:
[----:B------:R-:W2:Y:S02]  /*1440*/  LDG.E R4, desc[UR36][R4.64] ;  /* 0x0000002404047981 */ /* 0x000ea4000c1e1900 */
[----:B--2---:R-:W-:-:S04]  /*1450*/  I2FP.F32.S32 R0, R4 ;  /* 0x0000000400007245 */ /* 0x004fc80000201400 */
[----:B------:R-:W-:-:S04]  /*1460*/  F2FP.BF16.F32.PACK_AB R0, RZ, R0 ;  /* 0x00000000ff00723e */ /* 0x000fc800000010ff */
[----:B------:R-:W-:Y:S01]  /*1470*/  PRMT R18, R0, 0x7610, R18 ;  /* 0x0000761000127816 */ /* 0x000fe20000000012 */
[----:B------:R-:W-:Y:S06]  /*1480*/  BRA `(.L_x_26863) ;  /* 0x0000000c00847947 */ /* 0x000fec0003800000 */
.L_x_26864:
[----:B------:R-:W2:Y:S02]  /*1490*/  LDG.E.U16 R4, desc[UR36][R4.64] ;  /* 0x0000002404047981 */ /* 0x000ea4000c1e1500 */
[----:B--2---:R-:W0:Y:S02]  /*14a0*/  I2F.S16 R0, R4 ;  /* 0x0000000400007306 */ /* 0x004e240000101400 */
[----:B0-----:R-:W-:-:S04]  /*14b0*/  F2FP.BF16.F32.PACK_AB R0, RZ, R0 ;  /* 0x00000000ff00723e */ /* 0x001fc800000010ff */
[----:B------:R-:W-:Y:S01]  /*14c0*/  PRMT R18, R0, 0x7610, R18 ;  /* 0x0000761000127816 */ /* 0x000fe20000000012 */
[----:B------:R-:W-:Y:S06]  /*14d0*/  BRA `(.L_x_26863) ;  /* 0x0000000c00707947 */ /* 0x000fec0003800000 */
.L_x_26859:
        /* <DEDUP_REMOVED lines=9> */
.L_x_26867:
[----:B------:R-:W2:Y:S02]  /*1570*/  LDG.E.U16 R0, desc[UR36][R4.64] ;  /* 0x0000002404007981 */ /* 0x000ea4000c1e1500 */
[----:B--2---:R-:W-:-:S05]  /*1580*/  HADD2.F32 R0, -RZ, R0.H0_H0 ;  /* 0x20000000ff007230 */ /* 0x004fca0000004100 */
[----:B------:R-:W-:-:S04]  /*1590*/  F2FP.BF16.F32.PACK_AB R0, RZ, R0 ;  /* 0x00000000ff00723e */ /* 0x000fc800000010ff */
[----:B------:R-:W-:Y:S01]  /*15a0*/  PRMT R18, R0, 0x7610, R18 ;  /* 0x0000761000127816 */ /* 0x000fe20000000012 */
[----:B------:R-:W-:Y:S06]  /*15b0*/  BRA `(.L_x_26863) ;  /* 0x0000000c00387947 */ /* 0x000fec0003800000 */
.L_x_26866:
        /* <DEDUP_REMOVED lines=9> */
.L_x_26869:
[----:B------:R-:W2:Y:S02]  /*1650*/  LDG.E.U16 R4, desc[UR36][R4.64] ;  /* 0x0000002404047981 */ /* 0x000ea4000c1e1500 */
[----:B--2---:R-:W-:-:S05]  /*1660*/  HADD2.F32 R0, -RZ, R4.H0_H0 ;  /* 0x20000004ff007230 */ /* 0x004fca0000004100 */
[----:B------:R-:W-:-:S04]  /*1670*/  F2FP.BF16.F32.PACK_AB R0, RZ, R0 ;  /* 0x00000000ff00723e */ /* 0x000fc800000010ff */
[----:B------:R-:W-:Y:S01]  /*1680*/  PRMT R18, R0, 0x7610, R18 ;  /* 0x0000761000127816 */ /* 0x000fe20000000012 */
[----:B------:R-:W-:Y:S06]  /*1690*/  BRA `(.L_x_26863) ;  /* 0x0000000c00007947 */ /* 0x000fec0003800000 */
.L_x_26868:
        /* <DEDUP_REMOVED lines=9> */
.L_x_26858:
        /* <DEDUP_REMOVED lines=14> */
.L_x_26872:
        /* <DEDUP_REMOVED lines=9> */
.L_x_26871:
        /* <DEDUP_REMOVED lines=27> */
.L_x_26874:
        /* <DEDUP_REMOVED lines=15> */
.L_x_26873:
[----:B------:R0:W5:Y:S01]  /*1b40*/  LDG.E.U16 R18, desc[UR36][R4.64] ;  /* 0x0000002404127981 */ /* 0x000162000c1e1500 */
[----:B------:R-:W-:Y:S05]  /*1b50*/  BRA `(.L_x_26863) ;  /* 0x0000000400d07947 */ /* 0x000fea0003800000 */
.L_x_26870:
        /* <DEDUP_REMOVED lines=13> */
.L_x_26877:
        /* <DEDUP_REMOVED lines=21> */
.L_x_26881:
[----:B------:R-:W-:Y:S05]  /*1d80*/  BSYNC.RECONVERGENT B1 ;  /* 0x0000000000017941 */ /* 0x000fea0003800200 */
.L_x_26880:
[----:B------:R-:W-:Y:S01]  /*1d90*/  IMAD.SHL.U32 R0, R0, 0x100000, RZ ;  /* 0x0010000000007824 */ /* 0x000fe200078e00ff */
[----:B------:R-:W-:-:S04]  /*1da0*/  LEA R3, R3, 0x3b800000, 0x17 ;  /* 0x3b80000003037811 */ /* 0x000fc800078eb8ff */
[----:B------:R-:W-:-:S07]  /*1db0*/  LOP3.LUT R0, R3, R0, R7, 0xfe, !PT ;  /* 0x0000000003007212 */ /* 0x000fce00078efe07 */
.L_x_26879:
[----:B------:R-:W-:Y:S05]  /*1dc0*/  BSYNC.RECONVERGENT B0 ;  /* 0x0000000000007941 */ /* 0x000fea0003800200 */
.L_x_26878:
[----:B------:R-:W-:-:S04]  /*1dd0*/  F2FP.BF16.F32.PACK_AB R0, RZ, R0 ;  /* 0x00000000ff00723e */ /* 0x000fc800000010ff */
[----:B------:R-:W-:Y:S01]  /*1de0*/  PRMT R18, R0, 0x7610, R18 ;  /* 0x0000761000127816 */ /* 0x000fe20000000012 */
[----:B------:R-:W-:Y:S06]  /*1df0*/  BRA `(.L_x_26863) ;  /* 0x0000000400287947 */ /* 0x000fec0003800000 */
.L_x_26876:
        /* <DEDUP_REMOVED lines=21> */
.L_x_26885:
[----:B------:R-:W-:Y:S05]  /*1f50*/  BSYNC.RECONVERGENT B1 ;  /* 0x0000000000017941 */ /* 0x000fea0003800200 */
.L_x_26884:
[----:B------:R-:W-:Y:S01]  /*1f60*/  IMAD.SHL.U32 R0, R0, 0x200000, RZ ;  /* 0x0020000000007824 */ /* 0x000fe200078e00ff */
[----:B------:R-:W-:-:S04]  /*1f70*/  LEA R3, R3, 0x37800000, 0x17 ;  /* 0x3780000003037811 */ /* 0x000fc800078eb8ff */
[----:B------:R-:W-:-:S07]  /*1f80*/  LOP3.LUT R0, R3, R0, R7, 0xfe, !PT ;  /* 0x0000000003007212 */ /* 0x000fce00078efe07 */
.L_x_26883:
[----:B------:R-:W-:Y:S05]  /*1f90*/  BSYNC.RECONVERGENT B0 ;  /* 0x0000000000007941 */ /* 0x000fea0003800200 */
.L_x_26882:
[----:B------:R-:W-:-:S04]  /*1fa0*/  F2FP.BF16.F32.PACK_AB R0, RZ, R0 ;  /* 0x00000000ff00723e */ /* 0x000fc800000010ff */
[----:B------:R-:W-:Y:S01]  /*1fb0*/  PRMT R18, R0, 0x7610, R18 ;  /* 0x0000761000127816 */ /* 0x000fe20000000012 */
[----:B------:R-:W-:Y:S06]  /*1fc0*/  BRA `(.L_x_26863) ;  /* 0x0000000000b47947 */ /* 0x000fec0003800000 */
.L_x_26875:
        /* <DEDUP_REMOVED lines=14> */
.L_x_26889:
[----:B------:R-:W-:Y:S05]  /*20b0*/  BSYNC.RECONVERGENT B0 ;  /* 0x0000000000007941 */ /* 0x000fea0003800200 */
.L_x_26888:
[----:B------:R-:W-:-:S04]  /*20c0*/  F2FP.BF16.F32.PACK_AB R0, RZ, R0 ;  /* 0x00000000ff00723e */ /* 0x000fc800000010ff */
[----:B------:R-:W-:Y:S01]  /*20d0*/  PRMT R18, R0, 0x7610, R18 ;  /* 0x0000761000127816 */ /* 0x000fe20000000012 */
[----:B------:R-:W-:Y:S06]  /*20e0*/  BRA `(.L_x_26863) ;  /* 0x00000000006c7947 */ /* 0x000fec0003800000 */
.L_x_26862:
        /* <DEDUP_REMOVED lines=16> */
.L_x_26890:
[----:B------:R-:W-:Y:S01]  /*21f0*/  PRMT R18, RZ, 0x7610, R18 ;  /* 0x00007610ff127816 */ /* 0x000fe20000000012 */
[----:B------:R-:W-:Y:S06]  /*2200*/  BRA `(.L_x_26863) ;  /* 0x0000000000247947 */ /* 0x000fec0003800000 */
.L_x_26887:
[----:B------:R-:W2:Y:S02]  /*2210*/  LDG.E.64 R4, desc[UR36][R4.64] ;  /* 0x0000002404047981 */ /* 0x000ea4000c1e1b00 */
[----:B--2---:R-:W0:Y:S02]  /*2220*/  I2F.U64 R0, R4 ;  /* 0x0000000400007312 */ /* 0x004e240000301000 */
[----:B0-----:R-:W-:-:S04]  /*2230*/  F2FP.BF16.F32.PACK_AB R0, RZ, R0 ;  /* 0x00000000ff00723e */ /* 0x001fc800000010ff */
[----:B------:R-:W-:Y:S01]  /*2240*/  PRMT R18, R0, 0x7610, R18 ;  /* 0x0000761000127816 */ /* 0x000fe20000000012 */
[----:B------:R-:W-:Y:S06]  /*2250*/  BRA `(.L_x_26863) ;  /* 0x0000000000107947 */ /* 0x000fec0003800000 */
.L_x_26886:
[----:B------:R-:W2:Y:S02]  /*2260*/  LDG.E R4, desc[UR36][R4.64] ;  /* 0x0000002404047981 */ /* 0x000ea4000c1e1900 */
[----:B--2---:R-:W-:-:S04]  /*2270*/  I2FP.F32.U32 R0, R4 ;  /* 0x0000000400007245 */ /* 0x004fc80000201000 */
[----:B------:R-:W-:-:S04]  /*2280*/  F2FP.BF16.F32.PACK_AB R0, RZ, R0 ;  /* 0x00000000ff00723e */ /* 0x000fc800000010ff */
[----:B------:R-:W-:-:S07]  /*2290*/  PRMT R18, R0, 0x7610, R18 ;  /* 0x0000761000127816 */ /* 0x000fce0000000012 */
.L_x_26863:
[----:B------:R-:W-:-:S07]  /*22a0*/  VIADD R17, R17, 0x80 ;  /* 0x0000008011117836 */ /* 0x000fce0000000000 */
.L_x_26857:
[----:B------:R-:W-:Y:S05]  /*22b0*/  BSYNC.RECONVERGENT B6 ;  /* 0x0000000000067941 */ /* 0x000fea0003800200 */
.L_x_26856:
        /* <DEDUP_REMOVED lines=26> */
.L_x_26896:
[----:B------:R-:W2:Y:S02]  /*2460*/  LDG.E.U8 R4, desc[UR36][R4.64] ;  /* 0x0000002404047981 */ /* 0x000ea4000c1e1100 */
[----:B--2---:R-:W-:-:S04]  /*2470*/  I2FP.F32.U32 R0, R4 ;  /* 0x0000000400007245 */ /* 0x004fc80000201000 */
[----:B------:R-:W-:-:S04]  /*2480*/  F2FP.BF16.F32.PACK_AB R0, RZ, R0 ;  /* 0x00000000ff00723e */ /* 0x000fc800000010ff */
[----:B------:R-:W-:Y:S01]  /*2490*/  PRMT R24, R0, 0x7610, R24 ;  /* 0x0000761000187816 */ /* 0x000fe20000000018 */
[----:B------:R-:W-:Y:S06]  /*24a0*/  BRA `(.L_x_26898) ;  /* 0x0000000c00c47947 */ /* 0x000fec0003800000 */
.L_x_26895:
        /* <DEDUP_REMOVED lines=11> */
.L_x_26900:
[----:B------:R-:W2:Y:S02]  /*2560*/  LDG.E R4, desc[UR36][R4.64] ;  /* 0x0000002404047981 */ /* 0x000ea4000c1e1900 */
[----:B--2---:R-:W-:-:S04]  /*2570*/  I2FP.F32.S32 R0, R4 ;  /* 0x0000000400007245 */ /* 0x004fc80000201400 */
[----:B------:R-:W-:-:S04]  /*2580*/  F2FP.BF16.F32.PACK_AB R0, RZ, R0 ;  /* 0x00000000ff00723e */ /* 0x000fc800000010ff */
[----:B------:R-:W-:Y:S01]  /*2590*/  PRMT R24, R0, 0x7610, R24 ;  /* 0x0000761000187816 */ /* 0x000fe20000000018 */
[----:B------:R-:W-:Y:S06]  /*25a0*/  BRA `(.L_x_26898) ;  /* 0x0000000c00847947 */ /* 0x000fec0003800000 */
.L_x_26899:
[----:B------:R-:W2:Y:S02]  /*25b0*/  LDG.E.U16 R4, desc[UR36][R4.64] ;  /* 0x0000002404047981 */ /* 0x000ea4000c1e1500 */
[----:B--2---:R-:W0:Y:S02]  /*25c0*/  I2F.S16 R0, R4 ;  /* 0x0000000400007306 */ /* 0x004e240000101400 */
[----:B0-----:R-:W-:-:S04]  /*25d0*/  F2FP.BF16.F32.PACK_AB R0, RZ, R0 ;  /* 0x00000000ff00723e */ /* 0x001fc800000010ff */
[----:B------:R-:W-:Y:S01]  /*25e0*/  PRMT R24, R0, 0x7610, R24 ;  /* 0x0000761000187816 */ /* 0x000fe20000000018 */
[----:B------:R-:W-:Y:S06]  /*25f0*/  BRA `(.L_x_26898) ;  /* 0x0000000c00707947 */ /* 0x000fec0003800000 */
.L_x_26894:
        /* <DEDUP_REMOVED lines=9> */
.L_x_26902:
[----:B------:R-:W2:Y:S02]  /*2690*/  LDG.E.U16 R0, desc[UR36][R4.64] ;  /* 0x0000002404007981 */ /* 0x000ea4000c1e1500 */
[----:B--2---:R-:W-:-:S05]  /*26a0*/  HADD2.F32 R0, -RZ, R0.H0_H0 ;  /* 0x20000000ff007230 */ /* 0x004fca0000004100 */
[----:B------:R-:W-:-:S04]  /*26b0*/  F2FP.BF16.F32.PACK_AB R0, RZ, R0 ;  /* 0x00000000ff00723e */ /* 0x000fc800000010ff */
[----:B------:R-:W-:Y:S01]  /*26c0*/  PRMT R24, R0, 0x7610, R24 ;  /* 0x0000761000187816 */ /* 0x000fe20000000018 */
[----:B------:R-:W-:Y:S06]  /*26d0*/  BRA `(.L_x_26898) ;  /* 0x0000000c00387947 */ /* 0x000fec0003800000 */
.L_x_26901:
        /* <DEDUP_REMOVED lines=9> */
.L_x_26904:
[----:B------:R-:W2:Y:S02]  /*2770*/  LDG.E.U16 R4, desc[UR36][R4.64] ;  /* 0x0000002404047981 */ /* 0x000ea4000c1e1500 */
[----:B--2---:R-:W-:-:S05]  /*2780*/  HADD2.F32 R0, -RZ, R4.H0_H0 ;  /* 0x20000004ff007230 */ /* 0x004fca0000004100 */
[----:B------:R-:W-:-:S04]  /*2790*/  F2FP.BF16.F32.PACK_AB R0, RZ, R0 ;  /* 0x00000000ff00723e */ /* 0x000fc800000010ff */
[----:B------:R-:W-:Y:S01]  /*27a0*/  PRMT R24, R0, 0x7610, R24 ;  /* 0x0000761000187816 */ /* 0x000fe20000000018 */
[----:B------:R-:W-:Y:S06]  /*27b0*/  BRA `(.L_x_26898) ;  /* 0x0000000c00007947 */ /* 0x000fec0003800000 */
.L_x_26903:
        /* <DEDUP_REMOVED lines=9> */
.L_x_26893:
        /* <DEDUP_REMOVED lines=14> */
.L_x_26907:
        /* <DEDUP_REMOVED lines=9> */
.L_x_26906:
        /* <DEDUP_REMOVED lines=27> */
.L_x_26909:
        /* <DEDUP_REMOVED lines=15> */
.L_x_26908:
[----:B------:R0:W5:Y:S01]  /*2c60*/  LDG.E.U16 R24, desc[UR36][R4.64] ;  /* 0x0000002404187981 */ /* 0x000162000c1e1500 */
[----:B------:R-:W-:Y:S05]  /*2c70*/  BRA `(.L_x_26898) ;  /* 0x0000000400d07947 */ /* 0x000fea0003800000 */
.L_x_26905:
        /* <DEDUP_REMOVED lines=13> */
.L_x_26912:
        /* <DEDUP_REMOVED lines=21> */
.L_x_26916:
[----:B------:R-:W-:Y:S05]  /*2ea0*/  BSYNC.RECONVERGENT B1 ;  /* 0x0000000000017941 */ /* 0x000fea0003800200 */
.L_x_26915:
[----:B------:R-:W-:Y:S01]  /*2eb0*/  IMAD.SHL.U32 R0, R0, 0x100000, RZ ;  /* 0x0010000000007824 */ /* 0x000fe200078e00ff */
[----:B------:R-:W-:-:S04]  /*2ec0*/  LEA R3, R3, 0x3b800000, 0x17 ;  /* 0x3b80000003037811 */ /* 0x000fc800078eb8ff */
[----:B------:R-:W-:-:S07]  /*2ed0*/  LOP3.LUT R0, R3, R0, R7, 0xfe, !PT ;  /* 0x0000000003007212 */ /* 0x000fce00078efe07 */
.L_x_26914:
[----:B------:R-:W-:Y:S05]  /*2ee0*/  BSYNC.RECONVERGENT B0 ;  /* 0x0000000000007941 */ /* 0x000fea0003800200 */
.L_x_26913:
[----:B------:R-:W-:-:S04]  /*2ef0*/  F2FP.BF16.F32.PACK_AB R0, RZ, R0 ;  /* 0x00000000ff00723e */ /* 0x000fc800000010ff */
[----:B------:R-:W-:Y:S01]  /*2f00*/  PRMT R24, R0, 0x7610, R24 ;  /* 0x0000761000187816 */ /* 0x000fe20000000018 */
[----:B------:R-:W-:Y:S06]  /*2f10*/  BRA `(.L_x_26898) ;  /* 0x0000000400287947 */ /* 0x000fec0003800000 */
.L_x_26911:
        /* <DEDUP_REMOVED lines=21> */
.L_x_26920:
[----:B------:R-:W-:Y:S05]  /*3070*/  BSYNC.RECONVERGENT B1 ;  /* 0x0000000000017941 */ /* 0x000fea0003800200 */
.L_x_26919:
[----:B------:R-:W-:Y:S01]  /*3080*/  IMAD.SHL.U32 R0, R0, 0x200000, RZ ;  /* 0x0020000000007824 */ /* 0x000fe200078e00ff */
[----:B------:R-:W-:-:S04]  /*3090*/  LEA R3, R3, 0x37800000, 0x17 ;  /* 0x3780000003037811 */ /* 0x000fc800078eb8ff */
[----:B------:R-:W-:-:S07]  /*30a0*/  LOP3.LUT R0, R3, R0, R7, 0xfe, !PT ;  /* 0x0000000003007212 */ /* 0x000fce00078efe07 */
.L_x_26918:
[----:B------:R-:W-:Y:S05]  /*30b0*/  BSYNC.RECONVERGENT B0 ;  /* 0x0000000000007941 */ /* 0x000fea0003800200 */
.L_x_26917:
[----:B------:R-:W-:-:S04]  /*30c0*/  F2FP.BF16.F32.PACK_AB R0, RZ, R0 ;  /* 0x00000000ff00723e */ /* 0x000fc800000010ff */
[----:B------:R-:W-:Y:S01]  /*30d0*/  PRMT R24, R0, 0x7610, R24 ;  /* 0x0000761000187816 */ /* 0x000fe20000000018 */
[----:B------:R-:W-:Y:S06]  /*30e0*/  BRA `(.L_x_26898) ;  /* 0x0000000000b47947 */ /* 0x000fec0003800000 */
.L_x_26910:
        /* <DEDUP_REMOVED lines=14> */
.L_x_26924:
[----:B------:R-:W-:Y:S05]  /*31d0*/  BSYNC.RECONVERGENT B0 ;  /* 0x0000000000007941 */ /* 0x000fea0003800200 */
.L_x_26923:
[----:B------:R-:W-:-:S04]  /*31e0*/  F2FP.BF16.F32.PACK_AB R0, RZ, R0 ;  /* 0x00000000ff00723e */ /* 0x000fc800000010ff */
[----:B------:R-:W-:Y:S01]  /*31f0*/  PRMT R24, R0, 0x7610, R24 ;  /* 0x0000761000187816 */ /* 0x000fe20000000018 */
[----:B------:R-:W-:Y:S06]  /*3200*/  BRA `(.L_x_26898) ;  /* 0x00000000006c7947 */ /* 0x000fec0003800000 */
.L_x_26897:
        /* <DEDUP_REMOVED lines=16> */
.L_x_26925:
[----:B------:R-:W-:Y:S01]  /*3310*/  PRMT R24, RZ, 0x7610, R24 ;  /* 0x00007610ff187816 */ /* 0x000fe20000000018 */
[----:B------:R-:W-:Y:S06]  /*3320*/  BRA `(.L_x_26898) ;  /* 0x0000000000247947 */ /* 0x000fec0003800000 */
.L_x_26922:
[----:B------:R-:W2:Y:S02]  /*3330*/  LDG.E.64 R4, desc[UR36][R4.64] ;  /* 0x0000002404047981 */ /* 0x000ea4000c1e1b00 */
[----:B--2---:R-:W0:Y:S02]  /*3340*/  I2F.U64 R0, R4 ;  /* 0x0000000400007312 */ /* 0x004e240000301000 */
[----:B0-----:R-:W-:-:S04]  /*3350*/  F2FP.BF16.F32.PACK_AB R0, RZ, R0 ;  /* 0x00000000ff00723e */ /* 0x001fc800000010ff */
[----:B------:R-:W-:Y:S01]  /*3360*/  PRMT R24, R0, 0x7610, R24 ;  /* 0x0000761000187816 */ /* 0x000fe20000000018 */
[----:B------:R-:W-:Y:S06]  /*3370*/  BRA `(.L_x_26898) ;  /* 0x0000000000107947 */ /* 0x000fec0003800000 */
.L_x_26921:
[----:B------:R-:W2:Y:S02]  /*3380*/  LDG.E R4, desc[UR36][R4.64] ;  /* 0x0000002404047981 */ /* 0x000ea4000c1e1900 */
[----:B--2---:R-:W-:-:S04]  /*3390*/  I2FP.F32.U32 R0, R4 ;  /* 0x0000000400007245 */ /* 0x004fc80000201000 */
[----:B------:R-:W-:-:S04]  /*33a0*/  F2FP.BF16.F32.PACK_AB R0, RZ, R0 ;  /* 0x00000000ff00723e */ /* 0x000fc800000010ff */
[----:B------:R-:W-:-:S07]  /*33b0*/  PRMT R24, R0, 0x7610, R24 ;  /* 0x0000761000187816 */ /* 0x000fce0000000018 */
.L_x_26898:
[----:B------:R-:W-:-:S07]  /*33c0*/  VIADD R17, R17, 0x80 ;  /* 0x0000008011117836 */ /* 0x000fce0000000000 */
.L_x_26892:
[----:B------:R-:W-:Y:S05]  /*33d0*/  BSYNC.RECONVERGENT B6 ;  /* 0x0000000000067941 */ /* 0x000fea0003800200 */
.L_x_26891:
        /* <DEDUP_REMOVED lines=25> */
.L_x_26931:
[----:B------:R-:W2:Y:S02]  /*3570*/  LDG.E.U8 R4, desc[UR36][R4.64] ;  /* 0x0000002404047981 */ /* 0x000ea4000c1e1100 */
[----:B--2---:R-:W-:-:S04]  /*3580*/  I2FP.F32.U32 R0, R4 ;  /* 0x0000000400007245 */ /* 0x004fc80000201000 */
[----:B------:R-:W-:Y:S01]  /*3590*/  F2FP.BF16.F32.PACK_AB R0, RZ, R0 ;  /* 0x00000000ff00723e */ /* 0x000fe200000010ff */
[----:B------:R-:W-:Y:S06]  /*35a0*/  BRA `(.L_x_26927) ;  /* 0x0000000c00887947 */ /* 0x000fec0003800000 */
.L_x_26930:
        /* <DEDUP_REMOVED lines=10> */
.L_x_26934:
[----:B------:R-:W2:Y:S02]  /*3650*/  LDG.E R4, desc[UR36][R4.64] ;  /* 0x0000002404047981 */ /* 0x000ea4000c1e1900 */
[----:B--2---:R-:W-:-:S04]  /*3660*/  I2FP.F32.S32 R0, R4 ;  /* 0x0000000400007245 */ /* 0x004fc80000201400 */
[----:B------:R-:W-:Y:S01]  /*3670*/  F2FP.BF16.F32.PACK_AB R0, RZ, R0 ;  /* 0x00000000ff00723e */ /* 0x000fe200000010ff */
[----:B------:R-:W-:Y:S06]  /*3680*/  BRA `(.L_x_26927) ;  /* 0x0000000c00507947 */ /* 0x000fec0003800000 */
.L_x_26933:
[----:B------:R-:W2:Y:S02]  /*3690*/  LDG.E.U16 R4, desc[UR36][R4.64] ;  /* 0x0000002404047981 */ /* 0x000ea4000c1e1500 */
[----:B--2---:R-:W0:Y:S02]  /*36a0*/  I2F.S16 R0, R4 ;  /* 0x0000000400007306 */ /* 0x004e240000101400 */
[----:B0-----:R-:W-:Y:S01]  /*36b0*/  F2FP.BF16.F32.PACK_AB R0, RZ, R0 ;  /* 0x00000000ff00723e */ /* 0x001fe200000010ff */
[----:B------:R-:W-:Y:S06]  /*36c0*/  BRA `(.L_x_26927) ;  /* 0x0000000c00407947 */ /* 0x000fec0003800000 */
.L_x_26929:
        /* <DEDUP_REMOVED lines=9> */
.L_x_26936:
[----:B------:R-:W2:Y:S02]  /*3760*/  LDG.E.U16 R0, desc[UR36][R4.64] ;  /* 0x0000002404007981 */ /* 0x000ea4000c1e1500 */
[----:B--2---:R-:W-:-:S05]  /*3770*/  HADD2.F32 R0, -RZ, R0.H0_H0 ;  /* 0x20000000ff007230 */ /* 0x004fca0000004100 */
[----:B------:R-:W-:Y:S01]  /*3780*/  F2FP.BF16.F32.PACK_AB R0, RZ, R0 ;  /* 0x00000000ff00723e */ /* 0x000fe200000010ff */
[----:B------:R-:W-:Y:S06]  /*3790*/  BRA `(.L_x_26927) ;  /* 0x0000000c000c7947 */ /* 0x000fec0003800000 */
.L_x_26935:
        /* <DEDUP_REMOVED lines=9> */
.L_x_26938:
[----:B------:R-:W2:Y:S02]  /*3830*/  LDG.E.U16 R4, desc[UR36][R4.64] ;  /* 0x0000002404047981 */ /* 0x000ea4000c1e1500 */
[----:B--2---:R-:W-:-:S05]  /*3840*/  HADD2.F32 R0, -RZ, R4.H0_H0 ;  /* 0x20000004ff007230 */ /* 0x004fca0000004100 */
[----:B------:R-:W-:Y:S01]  /*3850*/  F2FP.BF16.F32.PACK_AB R0, RZ, R0 ;  /* 0x00000000ff00723e */ /* 0x000fe200000010ff */
[----:B------:R-:W-:Y:S06]  /*3860*/  BRA `(.L_x_26927) ;  /* 0x0000000800d87947 */ /* 0x000fec0003800000 */
.L_x_26937:
        /* <DEDUP_REMOVED lines=8> */
.L_x_26928:
        /* <DEDUP_REMOVED lines=13> */
.L_x_26941:
        /* <DEDUP_REMOVED lines=8> */
.L_x_26940:
        /* <DEDUP_REMOVED lines=27> */
.L_x_26943:
        /* <DEDUP_REMOVED lines=14> */
.L_x_26942:
[----:B------:R1:W5:Y:S01]  /*3cd0*/  LDG.E.U16 R0, desc[UR36][R4.64] ;  /* 0x0000002404007981 */ /* 0x000362000c1e1500 */
[----:B------:R-:W-:Y:S05]  /*3ce0*/  BRA `(.L_x_26927) ;  /* 0x0000000400b87947 */ /* 0x000fea0003800000 */
.L_x_26939:
        /* <DEDUP_REMOVED lines=12> */
.L_x_26946:
        /* <DEDUP_REMOVED lines=21> */
.L_x_26950:
[----:B------:R-:W-:Y:S05]  /*3f00*/  BSYNC.RECONVERGENT B1 ;  /* 0x0000000000017941 */ /* 0x000fea0003800200 */
.L_x_26949:
[----:B------:R-:W-:Y:S01]  /*3f10*/  IMAD.SHL.U32 R0, R0, 0x100000, RZ ;  /* 0x0010000000007824 */ /* 0x000fe200078e00ff */
[----:B------:R-:W-:-:S04]  /*3f20*/  LEA R3, R3, 0x3b800000, 0x17 ;  /* 0x3b80000003037811 */ /* 0x000fc800078eb8ff */
[----:B------:R-:W-:-:S07]  /*3f30*/  LOP3.LUT R0, R3, R0, R7, 0xfe, !PT ;  /* 0x0000000003007212 */ /* 0x000fce00078efe07 */
.L_x_26948:
[----:B------:R-:W-:Y:S05]  /*3f40*/  BSYNC.RECONVERGENT B0 ;  /* 0x0000000000007941 */ /* 0x000fea0003800200 */
.L_x_26947:
[----:B------:R-:W-:Y:S01]  /*3f50*/  F2FP.BF16.F32.PACK_AB R0, RZ, R0 ;  /* 0x00000000ff00723e */ /* 0x000fe200000010ff */
[----:B------:R-:W-:Y:S06]  /*3f60*/  BRA `(.L_x_26927) ;  /* 0x0000000400187947 */ /* 0x000fec0003800000 */
.L_x_26945:
        /* <DEDUP_REMOVED lines=21> */
.L_x_26954:
[----:B------:R-:W-:Y:S05]  /*40c0*/  BSYNC.RECONVERGENT B1 ;  /* 0x0000000000017941 */ /* 0x000fea0003800200 */
.L_x_26953:
[----:B------:R-:W-:Y:S01]  /*40d0*/  IMAD.SHL.U32 R0, R0, 0x200000, RZ ;  /* 0x0020000000007824 */ /* 0x000fe200078e00ff */
[----:B------:R-:W-:-:S04]  /*40e0*/  LEA R3, R3, 0x37800000, 0x17 ;  /* 0x3780000003037811 */ /* 0x000fc800078eb8ff */
[----:B------:R-:W-:-:S07]  /*40f0*/  LOP3.LUT R0, R3, R0, R7, 0xfe, !PT ;  /* 0x0000000003007212 */ /* 0x000fce00078efe07 */
.L_x_26952:
[----:B------:R-:W-:Y:S05]  /*4100*/  BSYNC.RECONVERGENT B0 ;  /* 0x0000000000007941 */ /* 0x000fea0003800200 */
.L_x_26951:
[----:B------:R-:W-:Y:S01]  /*4110*/  F2FP.BF16.F32.PACK_AB R0, RZ, R0 ;  /* 0x00000000ff00723e */ /* 0x000fe200000010ff */
[----:B------:R-:W-:Y:S06]  /*4120*/  BRA `(.L_x_26927) ;  /* 0x0000000000a87947 */ /* 0x000fec0003800000 */
.L_x_26944:
        /* <DEDUP_REMOVED lines=14> */
.L_x_26958:
[----:B------:R-:W-:Y:S05]  /*4210*/  BSYNC.RECONVERGENT B0 ;  /* 0x0000000000007941 */ /* 0x000fea0003800200 */
.L_x_26957:
[----:B------:R-:W-:Y:S01]  /*4220*/  F2FP.BF16.F32.PACK_AB R0, RZ, R0 ;  /* 0x00000000ff00723e */ /* 0x000fe200000010ff */
[----:B------:R-:W-:Y:S06]  /*4230*/  BRA `(.L_x_26927) ;  /* 0x0000000000647947 */ /* 0x000fec0003800000 */
.L_x_26932:
        /* <DEDUP_REMOVED lines=16> */
.L_x_26959:
[----:B------:R-:W-:Y:S01]  /*4340*/  PRMT R0, RZ, 0x7610, R0 ;  /* 0x00007610ff007816 */ /* 0x000fe20000000000 */
[----:B------:R-:W-:Y:S06]  /*4350*/  BRA `(.L_x_26927) ;  /* 0x00000000001c7947 */ /* 0x000fec0003800000 */
.L_x_26956:
[----:B------:R-:W2:Y:S02]  /*4360*/  LDG.E.64 R4, desc[UR36][R4.64] ;  /* 0x0000002404047981 */ /* 0x000ea4000c1e1b00 */
[----:B--2---:R-:W0:Y:S02]  /*4370*/  I2F.U64 R0, R4 ;  /* 0x0000000400007312 */ /* 0x004e240000301000 */
[----:B0-----:R-:W-:Y:S01]  /*4380*/  F2FP.BF16.F32.PACK_AB R0, RZ, R0 ;  /* 0x00000000ff00723e */ /* 0x001fe200000010ff */
[----:B------:R-:W-:Y:S06]  /*4390*/  BRA `(.L_x_26927) ;  /* 0x00000000000c7947 */ /* 0x000fec0003800000 */
.L_x_26955:
[----:B------:R-:W2:Y:S02]  /*43a0*/  LDG.E R4, desc[UR36][R4.64] ;  /* 0x0000002404047981 */ /* 0x000ea4000c1e1900 */
[----:B--2---:R-:W-:-:S04]  /*43b0*/  I2FP.F32.U32 R0, R4 ;  /* 0x0000000400007245 */ /* 0x004fc80000201000 */
[----:B------:R-:W-:-:S07]  /*43c0*/  F2FP.BF16.F32.PACK_AB R0, RZ, R0 ;  /* 0x00000000ff00723e */ /* 0x000fce00000010ff */
.L_x_26927:
[----:B------:R-:W-:Y:S05]  /*43d0*/  BSYNC.RECONVERGENT B6 ;  /* 0x0000000000067941 */ /* 0x000fea0003800200 */
.L_x_26926:
[----:B------:R-:W2:Y:S01]  /*43e0*/  LDC.U8 R17, c[0x0][0x3a4] ;  /* 0x0000e900ff117b82 */ /* 0x000ea20000000000 */
[CC--:B------:R-:W-:Y:S01]  /*43f0*/  ISETP.GE.AND P0, PT, R25.reuse, R16.reuse, PT ;  /* 0x000000101900720c */ /* 0x0c0fe20003f06270 */
[C---:B------:R-:W-:Y:S01]  /*4400*/  VIADD R3, R25.reuse, 0x100 ;  /* 0x0000010019037836 */ /* 0x040fe20000000000 */
[----:B------:R-:W-:Y:S01]  /*4410*/  BSSY.RECONVERGENT B0, `(.L_x_26960) ;  /* 0x0000020000007945 */ /* 0x000fe20003800200 */
[C---:B------:R-:W-:Y:S02]  /*4420*/  VIADD R23, R25.reuse, 0x80 ;  /* 0x0000008019177836 */ /* 0x040fe40000000000 */
[----:B01----:R-:W-:Y:S01]  /*4430*/  VIADD R5, R25, 0x180 ;  /* 0x0000018019057836 */ /* 0x003fe20000000000 */
[----:B------:R-:W-:-:S07]  /*4440*/  ISETP.GE.AND P1, PT, R3, R16, PT ;  /* 0x000000100300720c */ /* 0x000fce0003f26270 */
[----:B------:R-:W-:Y:S06]  /*4450*/  @P0 BRA `(.L_x_26961) ;  /* 0x00000000006c0947 */ /* 0x000fec0003800000 */
[----:B-----5:R-:W-:Y:S02]  /*4460*/  IMAD.U32 R19, R19, 0x10000, RZ ;  /* 0x0001000013137824 */ /* 0x020fe400078e00ff */
[----:B------:R-:W-:Y:S02]  /*4470*/  IMAD.MOV.U32 R6, RZ, RZ, 0x3ab5ebe6 ;  /* 0x3ab5ebe6ff067424 */ /* 0x000fe400078e00ff */
        /* <DEDUP_REMOVED lines=23> */
[----:B------:R-:W-:-:S06]  /*45f0*/  @!P4 FADD.FTZ R3, R19, R19 ;  /* 0x000000131303c221 */ /* 0x000fcc0000010000 */
[----:B------:R-:W0:Y:S02]  /*4600*/  F2F.BF16.F32 R3, R3 ;  /* 0x0000000300037304 */ /* 0x000e240000202000 */
.L_x_26961:
[----:B------:R-:W-:Y:S05]  /*4610*/  BSYNC.RECONVERGENT B0 ;  /* 0x0000000000007941 */ /* 0x000fea0003800200 */
.L_x_26960:
[-C--:B------:R-:W-:Y:S01]  /*4620*/  ISETP.GE.AND P3, PT, R23, R16.reuse, PT ;  /* 0x000000101700720c */ /* 0x080fe20003f66270 */
[----:B------:R-:W-:Y:S01]  /*4630*/  BSSY.RECONVERGENT B0, `(.L_x_26962) ;  /* 0x000001e000007945 */ /* 0x000fe20003800200 */
[----:B------:R-:W-:-:S11]  /*4640*/  ISETP.GE.AND P2, PT, R5, R16, PT ;  /* 0x000000100500720c */ /* 0x000fd60003f46270 */
[----:B------:R-:W-:Y:S05]  /*4650*/  @P3 BRA `(.L_x_26963) ;  /* 0x00000000006c3947 */ /* 0x000fea0003800000 */
[----:B-----5:R-:W-:Y:S02]  /*4660*/  IMAD.U32 R18, R18, 0x10000, RZ ;  /* 0x0001000012127824 */ /* 0x020fe400078e00ff */
[----:B------:R-:W-:Y:S02]  /*4670*/  IMAD.MOV.U32 R7, RZ, RZ, 0x3ab5ebe6 ;  /* 0x3ab5ebe6ff077424 */ /* 0x000fe400078e00ff */
        /* <DEDUP_REMOVED lines=23> */
[----:B------:R-:W-:-:S06]  /*47f0*/  @!P3 FADD.FTZ R22, R18, R18 ;  /* 0x000000121216b221 */ /* 0x000fcc0000010000 */
[----:B------:R-:W1:Y:S02]  /*4800*/  F2F.BF16.F32 R22, R22 ;  /* 0x0000001600167304 */ /* 0x000e640000202000 */
.L_x_26963:
[----:B------:R-:W-:Y:S05]  /*4810*/  BSYNC.RECONVERGENT B0 ;  /* 0x0000000000007941 */ /* 0x000fea0003800200 */
.L_x_26962:
[----:B------:R-:W-:Y:S04]  /*4820*/  BSSY.RECONVERGENT B0, `(.L_x_26964) ;  /* 0x000001d000007945 */ /* 0x000fe80003800200 */
[----:B------:R-:W-:Y:S05]  /*4830*/  @P1 BRA `(.L_x_26965) ;  /* 0x00000000006c1947 */ /* 0x000fea0003800000 */
[----:B-----5:R-:W-:Y:S02]  /*4840*/  IMAD.U32 R24, R24, 0x10000, RZ ;  /* 0x0001000018187824 */ /* 0x020fe400078e00ff */
[----:B------:R-:W-:Y:S02]  /*4850*/  IMAD.MOV.U32 R7, RZ, RZ, 0x3ab5ebe6 ;  /* 0x3ab5ebe6ff077424 */ /* 0x000fe400078e00ff */
[C---:B------:R-:W-:Y:S01]  /*4860*/  FMUL.FTZ R4, R24.reuse, 1.4426950216293334961 ;  /* 0x3fb8aa3b18047820 */ /* 0x040fe20000410000 */
[C---:B------:R-:W-:Y:S02]  /*4870*/  FSETP.GEU.FTZ.AND P1, PT, |R24|.reuse, 0.40999999642372131348, PT ;  /* 0x3ed1eb851800780b */ /* 0x040fe40003f3e200 */
[----:B------:R-:W-:-:S03]  /*4880*/  FSETP.NEU.FTZ.AND P4, PT, R24, RZ, PT ;  /* 0x000000ff1800720b */ /* 0x000fc60003f9d000 */
[----:B------:R-:W3:Y:S02]  /*4890*/  FRND R4, R4 ;  /* 0x0000000400047307 */ /* 0x000ee40000201000 */
[----:B---3--:R-:W-:-:S04]  /*48a0*/  FSEL R5, R4, RZ, P1 ;  /* 0x000000ff04057208 */ /* 0x008fc80000800000 */
[C---:B------:R-:W-:Y:S01]  /*48b0*/  FSETP.NEU.FTZ.AND P1, PT, R5.reuse, 128, PT ;  /* 0x430000000500780b */ /* 0x040fe20003f3d000 */
[----:B------:R-:W-:-:S04]  /*48c0*/  FFMA.FTZ R6, R5, -0.693145751953125, R24 ;  /* 0xbf31720005067823 */ /* 0x000fc80000010018 */
[C---:B------:R-:W-:Y:S01]  /*48d0*/  FFMA.FTZ R6, R5.reuse, -1.428606765330187045e-06, R6 ;  /* 0xb5bfbe8e05067823 */ /* 0x040fe20000010006 */
[----:B------:R-:W-:-:S03]  /*48e0*/  FSEL R5, R5, 127, P1 ;  /* 0x42fe000005057808 */ /* 0x000fc60000800000 */
[C---:B------:R-:W-:Y:S01]  /*48f0*/  FFMA.FTZ R7, R6.reuse, R7, 0.0083824126049876213074 ;  /* 0x3c09566306077423 */ /* 0x040fe20000010007 */
[----:B------:R-:W3:Y:S01]  /*4900*/  MUFU.EX2 R8, R5 ;  /* 0x0000000500087308 */ /* 0x000ee20000000800 */
[----:B------:R-:W-:Y:S02]  /*4910*/  FSETP.GEU.FTZ.AND P3, PT, R5, -25, PT ;  /* 0xc1c800000500780b */ /* 0x000fe40003f7e000 */
[----:B------:R-:W-:-:S04]  /*4920*/  FFMA.FTZ R7, R6, R7, 0.041667830199003219604 ;  /* 0x3d2aabe306077423 */ /* 0x000fc80000010007 */
[----:B------:R-:W-:-:S04]  /*4930*/  FFMA.FTZ R7, R6, R7, 0.16666397452354431152 ;  /* 0x3e2aa9f606077423 */ /* 0x000fc80000010007 */
[----:B------:R-:W-:-:S04]  /*4940*/  FFMA.FTZ R7, R6, R7, 0.49999994039535522461 ;  /* 0x3efffffe06077423 */ /* 0x000fc80000010007 */
[----:B------:R-:W-:Y:S01]  /*4950*/  FMUL.FTZ R7, R6, R7 ;  /* 0x0000000706077220 */ /* 0x000fe20000410000 */
[----:B---3--:R-:W-:-:S03]  /*4960*/  FADD.FTZ R4, R8, -1 ;  /* 0xbf80000008047421 */ /* 0x008fc60000010000 */
[----:B------:R-:W-:-:S04]  /*4970*/  FFMA.FTZ R7, R6, R7, R6 ;  /* 0x0000000706077223 */ /* 0x000fc80000010006 */
[----:B------:R-:W-:-:S04]  /*4980*/  FFMA.FTZ R4, R7, R8, R4 ;  /* 0x0000000807047223 */ /* 0x000fc80000010004 */
[----:B------:R-:W-:Y:S01]  /*4990*/  @!P1 FADD.FTZ R4, R4, R4 ;  /* 0x0000000404049221 */ /* 0x000fe20000010000 */
[----:B------:R-:W-:-:S04]  /*49a0*/  FSETP.GT.FTZ.AND P1, PT, R5, 128, PT ;  /* 0x430000000500780b */ /* 0x000fc80003f34000 */
[----:B------:R-:W-:-:S04]  /*49b0*/  FSEL R4, R4, +INF , !P1 ;  /* 0x7f80000004047808 */ /* 0x000fc80004800000 */
[----:B------:R-:W-:Y:S01]  /*49c0*/  FSEL R18, R4, -1, P3 ;  /* 0xbf80000004127808 */ /* 0x000fe20001800000 */
[----:B------:R-:W-:-:S06]  /*49d0*/  @!P4 FADD.FTZ R18, R24, R24 ;  /* 0x000000181812c221 */ /* 0x000fcc0000010000 */
[----:B------:R-:W3:Y:S02]  /*49e0*/  F2F.BF16.F32 R18, R18 ;  /* 0x0000001200127304 */ /* 0x000ee40000202000 */
.L_x_26965:
[----:B------:R-:W-:Y:S05]  /*49f0*/  BSYNC.RECONVERGENT B0 ;  /* 0x0000000000007941 */ /* 0x000fea0003800200 */
.L_x_26964:
[----:B------:R-:W-:Y:S04]  /*4a00*/  BSSY.RECONVERGENT B0, `(.L_x_26966) ;  /* 0x000001d000007945 */ /* 0x000fe80003800200 */
[----:B------:R-:W-:Y:S05]  /*4a10*/  @P2 BRA `(.L_x_26967) ;  /* 0x00000000006c2947 */ /* 0x000fea0003800000 */
[----:B-----5:R-:W-:Y:S02]  /*4a20*/  IMAD.U32 R0, R0, 0x10000, RZ ;  /* 0x0001000000007824 */ /* 0x020fe400078e00ff */
[----:B------:R-:W-:Y:S02]  /*4a30*/  IMAD.MOV.U32 R7, RZ, RZ, 0x3ab5ebe6 ;  /* 0x3ab5ebe6ff077424 */ /* 0x000fe400078e00ff */
[C---:B------:R-:W-:Y:S01]  /*4a40*/  FMUL.FTZ R4, R0.reuse, 1.4426950216293334961 ;  /* 0x3fb8aa3b00047820 */ /* 0x040fe20000410000 */
[C---:B------:R-:W-:Y:S02]  /*4a50*/  FSETP.GEU.FTZ.AND P1, PT, |R0|.reuse, 0.40999999642372131348, PT ;  /* 0x3ed1eb850000780b */ /* 0x040fe40003f3e200 */
[----:B------:R-:W-:-:S03]  /*4a60*/  FSETP.NEU.FTZ.AND P3, PT, R0, RZ, PT ;  /* 0x000000ff0000720b */ /* 0x000fc60003f7d000 */
[----:B------:R-:W4:Y:S02]  /*4a70*/  FRND R4, R4 ;  /* 0x0000000400047307 */ /* 0x000f240000201000 */
[----:B----4-:R-:W-:-:S04]  /*4a80*/  FSEL R5, R4, RZ, P1 ;  /* 0x000000ff04057208 */ /* 0x010fc80000800000 */
[C---:B------:R-:W-:Y:S01]  /*4a90*/  FSETP.NEU.FTZ.AND P1, PT, R5.reuse, 128, PT ;  /* 0x430000000500780b */ /* 0x040fe20003f3d000 */
[----:B------:R-:W-:-:S04]  /*4aa0*/  FFMA.FTZ R6, R5, -0.693145751953125, R0 ;  /* 0xbf31720005067823 */ /* 0x000fc80000010000 */
[C---:B------:R-:W-:Y:S01]  /*4ab0*/  FFMA.FTZ R6, R5.reuse, -1.428606765330187045e-06, R6 ;  /* 0xb5bfbe8e05067823 */ /* 0x040fe20000010006 */
[----:B------:R-:W-:-:S03]  /*4ac0*/  FSEL R5, R5, 127, P1 ;  /* 0x42fe000005057808 */ /* 0x000fc60000800000 */
[C---:B------:R-:W-:Y:S01]  /*4ad0*/  FFMA.FTZ R7, R6.reuse, R7, 0.0083824126049876213074 ;  /* 0x3c09566306077423 */ /* 0x040fe20000010007 */
[----:B------:R-:W4:Y:S01]  /*4ae0*/  MUFU.EX2 R8, R5 ;  /* 0x0000000500087308 */ /* 0x000f220000000800 */
[----:B------:R-:W-:Y:S02]  /*4af0*/  FSETP.GEU.FTZ.AND P2, PT, R5, -25, PT ;  /* 0xc1c800000500780b */ /* 0x000fe40003f5e000 */
[----:B------:R-:W-:-:S04]  /*4b00*/  FFMA.FTZ R7, R6, R7, 0.041667830199003219604 ;  /* 0x3d2aabe306077423 */ /* 0x000fc80000010007 */
[----:B------:R-:W-:-:S04]  /*4b10*/  FFMA.FTZ R7, R6, R7, 0.16666397452354431152 ;  /* 0x3e2aa9f606077423 */ /* 0x000fc80000010007 */
[----:B------:R-:W-:-:S04]  /*4b20*/  FFMA.FTZ R7, R6, R7, 0.49999994039535522461 ;  /* 0x3efffffe06077423 */ /* 0x000fc80000010007 */
[----:B------:R-:W-:Y:S01]  /*4b30*/  FMUL.FTZ R7, R6, R7 ;  /* 0x0000000706077220 */ /* 0x000fe20000410000 */
[----:B----4-:R-:W-:-:S03]  /*4b40*/  FADD.FTZ R4, R8, -1 ;  /* 0xbf80000008047421 */ /* 0x010fc60000010000 */
[----:B------:R-:W-:-:S04]  /*4b50*/  FFMA.FTZ R7, R6, R7, R6 ;  /* 0x0000000706077223 */ /* 0x000fc80000010006 */
[----:B------:R-:W-:-:S04]  /*4b60*/  FFMA.FTZ R4, R7, R8, R4 ;  /* 0x0000000807047223 */ /* 0x000fc80000010004 */
[----:B------:R-:W-:Y:S01]  /*4b70*/  @!P1 FADD.FTZ R4, R4, R4 ;  /* 0x0000000404049221 */ /* 0x000fe20000010000 */
[----:B------:R-:W-:-:S04]  /*4b80*/  FSETP.GT.FTZ.AND P1, PT, R5, 128, PT ;  /* 0x430000000500780b */ /* 0x000fc80003f34000 */
[----:B------:R-:W-:-:S04]  /*4b90*/  FSEL R4, R4, +INF , !P1 ;  /* 0x7f80000004047808 */ /* 0x000fc80004800000 */
[----:B------:R-:W-:Y:S01]  /*4ba0*/  FSEL R19, R4, -1, P2 ;  /* 0xbf80000004137808 */ /* 0x000fe20001000000 */
[----:B------:R-:W-:-:S06]  /*4bb0*/  @!P3 FADD.FTZ R19, R0, R0 ;  /* 0x000000000013b221 */ /* 0x000fcc0000010000 */
[----:B------:R-:W4:Y:S02]  /*4bc0*/  F2F.BF16.F32 R19, R19 ;  /* 0x0000001300137304 */ /* 0x000f240000202000 */
.L_x_26967:
[----:B------:R-:W-:Y:S05]  /*4bd0*/  BSYNC.RECONVERGENT B0 ;  /* 0x0000000000007941 */ /* 0x000fea0003800200 */
.L_x_26966:
[----:B------:R-:W-:Y:S04]  /*4be0*/  BSSY.RECONVERGENT B6, `(.L_x_26968) ;  /* 0x000010e000067945 */ /* 0x000fe80003800200 */
[----:B------:R-:W-:Y:S05]  /*4bf0*/  @P0 BRA `(.L_x_26969) ;  /* 0x0000001000300947 */ /* 0x000fea0003800000 */
[----:B------:R-:W0:Y:S01]  /*4c00*/  LDCU UR4, c[0x0][0x3a8] ;  /* 0x00007500ff0477ac */ /* 0x000e220008000800 */
[----:B------:R-:W1:Y:S01]  /*4c10*/  LDC.64 R8, c[0x0][0x388] ;  /* 0x0000e200ff087b82 */ /* 0x000e620000000a00 */
[----:B-----5:R-:W-:Y:S01]  /*4c20*/  IMAD R0, R2, 0x200, R25 ;  /* 0x0000020002007824 */ /* 0x020fe200078e0219 */
        /* <DEDUP_REMOVED lines=20> */
.L_x_26973:
[----:B------:R-:W-:Y:S02]  /*4d70*/  IMAD.U32 R5, R3, 0x10000, RZ ;  /* 0x0001000003057824 */ /* 0x000fe400078e00ff */
[----:B------:R-:W-:-:S04]  /*4d80*/  IMAD.MOV.U32 R25, RZ, RZ, R23 ;  /* 0x000000ffff197224 */ /* 0x000fc800078e0017 */
[----:B------:R-:W0:Y:S02]  /*4d90*/  F2I.S64.TRUNC R4, R5 ;  /* 0x0000000500047311 */ /* 0x000e24000020d900 */
[----:B0-----:R0:W-:Y:S01]  /*4da0*/  STG.E.U8 desc[UR36][R8.64], R4 ;  /* 0x0000000408007986 */ /* 0x0011e2000c101124 */
[----:B------:R-:W-:Y:S05]  /*4db0*/  BRA `(.L_x_26969) ;  /* 0x0000000c00c07947 */ /* 0x000fea0003800000 */
.L_x_26972:
        /* <DEDUP_REMOVED lines=11> */
.L_x_26976:
[----:B------:R-:W-:Y:S02]  /*4e70*/  IMAD.U32 R3, R3, 0x10000, RZ ;  /* 0x0001000003037824 */ /* 0x000fe400078e00ff */
[----:B------:R-:W-:-:S04]  /*4e80*/  IMAD.MOV.U32 R25, RZ, RZ, R23 ;  /* 0x000000ffff197224 */ /* 0x000fc800078e0017 */
[----:B------:R-:W0:Y:S02]  /*4e90*/  F2I.FTZ.TRUNC.NTZ R3, R3 ;  /* 0x0000000300037305 */ /* 0x000e24000021f100 */
[----:B0-----:R0:W-:Y:S01]  /*4ea0*/  STG.E desc[UR36][R8.64], R3 ;  /* 0x0000000308007986 */ /* 0x0011e2000c101924 */
[----:B------:R-:W-:Y:S05]  /*4eb0*/  BRA `(.L_x_26969) ;  /* 0x0000000c00807947 */ /* 0x000fea0003800000 */
.L_x_26975:
[----:B------:R-:W-:Y:S02]  /*4ec0*/  IMAD.U32 R3, R3, 0x10000, RZ ;  /* 0x0001000003037824 */ /* 0x000fe400078e00ff */
[----:B------:R-:W-:-:S04]  /*4ed0*/  IMAD.MOV.U32 R25, RZ, RZ, R23 ;  /* 0x000000ffff197224 */ /* 0x000fc800078e0017 */
[----:B------:R-:W0:Y:S02]  /*4ee0*/  F2I.FTZ.TRUNC.NTZ R3, R3 ;  /* 0x0000000300037305 */ /* 0x000e24000021f100 */
[----:B0-----:R0:W-:Y:S01]  /*4ef0*/  STG.E.U16 desc[UR36][R8.64], R3 ;  /* 0x0000000308007986 */ /* 0x0011e2000c101524 */
[----:B------:R-:W-:Y:S05]  /*4f00*/  BRA `(.L_x_26969) ;  /* 0x0000000c006c7947 */ /* 0x000fea0003800000 */
.L_x_26971:
        /* <DEDUP_REMOVED lines=10> */
.L_x_26978:
[----:B------:R-:W-:Y:S02]  /*4fb0*/  IMAD.U32 R0, R3, 0x10000, RZ ;  /* 0x0001000003007824 */ /* 0x000fe400078e00ff */
[----:B------:R-:W-:-:S03]  /*4fc0*/  IMAD.MOV.U32 R25, RZ, RZ, R23 ;  /* 0x000000ffff197224 */ /* 0x000fc600078e0017 */
[----:B------:R-:W-:-:S05]  /*4fd0*/  F2FP.F16.F32.PACK_AB R0, RZ, R0 ;  /* 0x00000000ff00723e */ /* 0x000fca00000000ff */
[----:B------:R0:W-:Y:S01]  /*4fe0*/  STG.E.U16 desc[UR36][R8.64], R0 ;  /* 0x0000000008007986 */ /* 0x0001e2000c101524 */
[----:B------:R-:W-:Y:S05]  /*4ff0*/  BRA `(.L_x_26969) ;  /* 0x0000000c00307947 */ /* 0x000fea0003800000 */
.L_x_26977:
        /* <DEDUP_REMOVED lines=11> */
.L_x_26980:
[----:B------:R-:W-:Y:S02]  /*50b0*/  IMAD.U32 R3, R3, 0x10000, RZ ;  /* 0x0001000003037824 */ /* 0x000fe400078e00ff */
[----:B------:R-:W-:-:S03]  /*50c0*/  IMAD.MOV.U32 R25, RZ, RZ, R23 ;  /* 0x000000ffff197224 */ /* 0x000fc600078e0017 */
[----:B------:R-:W-:-:S04]  /*50d0*/  F2FP.F16.F32.PACK_AB R3, RZ, R3 ;  /* 0x00000003ff03723e */ /* 0x000fc800000000ff */
[----:B------:R-:W-:-:S05]  /*50e0*/  PRMT R3, R3, 0x5410, RZ ;  /* 0x0000541003037816 */ /* 0x000fca00000000ff */
[----:B------:R0:W-:Y:S01]  /*50f0*/  STG.E desc[UR36][R8.64], R3 ;  /* 0x0000000308007986 */ /* 0x0001e2000c101924 */
[----:B------:R-:W-:Y:S05]  /*5100*/  BRA `(.L_x_26969) ;  /* 0x0000000800ec7947 */ /* 0x000fea0003800000 */
.L_x_26979:
[----:B------:R-:W-:Y:S02]  /*5110*/  IMAD.U32 R4, R3, 0x10000, RZ ;  /* 0x0001000003047824 */ /* 0x000fe400078e00ff */
[----:B------:R-:W-:Y:S02]  /*5120*/  IMAD.MOV.U32 R25, RZ, RZ, R23 ;  /* 0x000000ffff197224 */ /* 0x000fe400078e0017 */
[----:B------:R-:W-:-:S06]  /*5130*/  FMUL.FTZ R4, R4, 1 ;  /* 0x3f80000004047820 */ /* 0x000fcc0000410000 */
[----:B------:R-:W0:Y:S02]  /*5140*/  F2F.F64.F32 R4, R4 ;  /* 0x0000000400047310 */ /* 0x000e240000201800 */
[----:B0-----:R0:W-:Y:S01]  /*5150*/  STG.E.64 desc[UR36][R8.64], R4 ;  /* 0x0000000408007986 */ /* 0x0011e2000c101b24 */
[----:B------:R-:W-:Y:S05]  /*5160*/  BRA `(.L_x_26969) ;  /* 0x0000000800d47947 */ /* 0x000fea0003800000 */
.L_x_26970:
        /* <DEDUP_REMOVED lines=14> */
.L_x_26983:
[----:B------:R-:W-:Y:S01]  /*5250*/  IMAD.U32 R3, R3, 0x10000, RZ ;  /* 0x0001000003037824 */ /* 0x000fe200078e00ff */
[----:B------:R-:W-:Y:S01]  /*5260*/  CS2R R6, SRZ ;  /* 0x0000000000067805 */ /* 0x000fe2000001ff00 */
[----:B------:R-:W-:Y:S02]  /*5270*/  IMAD.MOV.U32 R25, RZ, RZ, R23 ;  /* 0x000000ffff197224 */ /* 0x000fe400078e0017 */
[----:B------:R-:W-:-:S04]  /*5280*/  FMUL.FTZ R3, R3, 1 ;  /* 0x3f80000003037820 */ /* 0x000fc80000410000 */
[----:B------:R-:W0:Y:S02]  /*5290*/  F2F.F64.F32 R4, R3 ;  /* 0x0000000300047310 */ /* 0x000e240000201800 */
[----:B0-----:R0:W-:Y:S01]  /*52a0*/  STG.E.128 desc[UR36][R8.64], R4 ;  /* 0x0000000408007986 */ /* 0x0011e2000c101d24 */
[----:B------:R-:W-:Y:S05]  /*52b0*/  BRA `(.L_x_26969) ;  /* 0x0000000800807947 */ /* 0x000fea0003800000 */
.L_x_26982:
        /* <DEDUP_REMOVED lines=19> */
.L_x_26987:
[----:B------:R-:W-:Y:S05]  /*53f0*/  BSYNC.RECONVERGENT B0 ;  /* 0x0000000000007941 */ /* 0x000fea0003800200 */
.L_x_26986:
[----:B------:R-:W-:Y:S01]  /*5400*/  LOP3.LUT R5, R0, 0x80, R5, 0xf8, !PT ;  /* 0x0000008000057812 */ /* 0x000fe200078ef805 */
[----:B------:R-:W-:-:S04]  /*5410*/  IMAD.MOV.U32 R25, RZ, RZ, R23 ;  /* 0x000000ffff197224 */ /* 0x000fc800078e0017 */
[----:B------:R0:W-:Y:S01]  /*5420*/  STG.E.U8 desc[UR36][R8.64], R5 ;  /* 0x0000000508007986 */ /* 0x0001e2000c101124 */
[----:B------:R-:W-:Y:S05]  /*5430*/  BRA `(.L_x_26969) ;  /* 0x0000000800207947 */ /* 0x000fea0003800000 */
.L_x_26985:
        /* <DEDUP_REMOVED lines=15> */
.L_x_26989:
[----:B------:R-:W-:Y:S05]  /*5530*/  BSYNC.RECONVERGENT B0 ;  /* 0x0000000000007941 */ /* 0x000fea0003800200 */
.L_x_26988:
[----:B------:R-:W-:Y:S01]  /*5540*/  LOP3.LUT R5, R0, 0x80, R5, 0xf8, !PT ;  /* 0x0000008000057812 */ /* 0x000fe200078ef805 */
[----:B------:R-:W-:-:S04]  /*5550*/  IMAD.MOV.U32 R25, RZ, RZ, R23 ;  /* 0x000000ffff197224 */ /* 0x000fc800078e0017 */
[----:B------:R0:W-:Y:S01]  /*5560*/  STG.E.U8 desc[UR36][R8.64], R5 ;  /* 0x0000000508007986 */ /* 0x0001e2000c101124 */
[----:B------:R-:W-:Y:S05]  /*5570*/  BRA `(.L_x_26969) ;  /* 0x0000000400d07947 */ /* 0x000fea0003800000 */
.L_x_26984:
[----:B------:R0:W-:Y:S01]  /*5580*/  STG.E.U16 desc[UR36][R8.64], R3 ;  /* 0x0000000308007986 */ /* 0x0001e2000c101524 */
[----:B------:R-:W-:Y:S01]  /*5590*/  IMAD.MOV.U32 R25, RZ, RZ, R23 ;  /* 0x000000ffff197224 */ /* 0x000fe200078e0017 */
[----:B------:R-:W-:Y:S06]  /*55a0*/  BRA `(.L_x_26969) ;  /* 0x0000000400c47947 */ /* 0x000fec0003800000 */
.L_x_26981:
        /* <DEDUP_REMOVED lines=13> */
.L_x_26992:
        /* <DEDUP_REMOVED lines=13> */
.L_x_26995:
[----:B------:R-:W-:-:S04]  /*5750*/  SHF.R.U32.HI R0, RZ, 0x14, R3 ;  /* 0x00000014ff007819 */ /* 0x000fc80000011603 */
[----:B------:R-:W-:-:S04]  /*5760*/  LOP3.LUT R0, R0, 0x1, RZ, 0xc0, !PT ;  /* 0x0000000100007812 */ /* 0x000fc800078ec0ff */
[----:B------:R-:W-:-:S04]  /*5770*/  IADD3 R0, PT, PT, R3, 0x487ffff, R0 ;  /* 0x0487ffff03007810 */ /* 0x000fc80007ffe000 */
[----:B------:R-:W-:-:S04]  /*5780*/  SHF.R.U32.HI R0, RZ, 0x14, R0 ;  /* 0x00000014ff007819 */ /* 0x000fc80000011600 */
[----:B------:R-:W-:-:S07]  /*5790*/  LOP3.LUT R0, R0, 0xff, RZ, 0xc0, !PT ;  /* 0x000000ff00007812 */ /* 0x000fce00078ec0ff */
.L_x_26996:
[----:B------:R-:W-:-:S04]  /*57a0*/  SHF.R.U32.HI R3, RZ, 0x18, R3 ;  /* 0x00000018ff037819 */ /* 0x000fc80000011603 */
[----:B------:R-:W-:-:S04]  /*57b0*/  LOP3.LUT R0, R0, 0x80, R3, 0xf8, !PT ;  /* 0x0000008000007812 */ /* 0x000fc800078ef803 */
[----:B------:R-:W-:-:S07]  /*57c0*/  PRMT R4, R0, 0x7610, R4 ;  /* 0x0000761000047816 */ /* 0x000fce0000000004 */
.L_x_26994:
[----:B------:R-:W-:Y:S05]  /*57d0*/  BSYNC.RECONVERGENT B0 ;  /* 0x0000000000007941 */ /* 0x000fea0003800200 */
.L_x_26993:
[----:B------:R0:W-:Y:S01]  /*57e0*/  STG.E.U8 desc[UR36][R8.64], R4 ;  /* 0x0000000408007986 */ /* 0x0001e2000c101124 */
[----:B------:R-:W-:Y:S01]  /*57f0*/  IMAD.MOV.U32 R25, RZ, RZ, R23 ;  /* 0x000000ffff197224 */ /* 0x000fe200078e0017 */
[----:B------:R-:W-:Y:S06]  /*5800*/  BRA `(.L_x_26969) ;  /* 0x00000004002c7947 */ /* 0x000fec0003800000 */
.L_x_26991:
        /* <DEDUP_REMOVED lines=13> */
.L_x_26999:
[----:B------:R-:W-:-:S04]  /*58e0*/  SHF.R.U32.HI R0, RZ, 0x15, R3 ;  /* 0x00000015ff007819 */ /* 0x000fc80000011603 */
[----:B------:R-:W-:-:S04]  /*58f0*/  LOP3.LUT R0, R0, 0x1, RZ, 0xc0, !PT ;  /* 0x0000000100007812 */ /* 0x000fc800078ec0ff */
[----:B------:R-:W-:-:S04]  /*5900*/  IADD3 R0, PT, PT, R3, 0x88fffff, R0 ;  /* 0x088fffff03007810 */ /* 0x000fc80007ffe000 */
[----:B------:R-:W-:-:S04]  /*5910*/  SHF.R.U32.HI R0, RZ, 0x15, R0 ;  /* 0x00000015ff007819 */ /* 0x000fc80000011600 */
[----:B------:R-:W-:-:S07]  /*5920*/  LOP3.LUT R0, R0, 0xff, RZ, 0xc0, !PT ;  /* 0x000000ff00007812 */ /* 0x000fce00078ec0ff */
.L_x_27000:
[----:B------:R-:W-:-:S04]  /*5930*/  SHF.R.U32.HI R3, RZ, 0x18, R3 ;  /* 0x00000018ff037819 */ /* 0x000fc80000011603 */
[----:B------:R-:W-:-:S04]  /*5940*/  LOP3.LUT R0, R0, 0x80, R3, 0xf8, !PT ;  /* 0x0000008000007812 */ /* 0x000fc800078ef803 */
[----:B------:R-:W-:-:S07]  /*5950*/  PRMT R4, R0, 0x7610, R4 ;  /* 0x0000761000047816 */ /* 0x000fce0000000004 */
.L_x_26998:
[----:B------:R-:W-:Y:S05]  /*5960*/  BSYNC.RECONVERGENT B0 ;  /* 0x0000000000007941 */ /* 0x000fea0003800200 */
.L_x_26997:
[----:B------:R0:W-:Y:S01]  /*5970*/  STG.E.U8 desc[UR36][R8.64], R4 ;  /* 0x0000000408007986 */ /* 0x0001e2000c101124 */
[----:B------:R-:W-:Y:S01]  /*5980*/  IMAD.MOV.U32 R25, RZ, RZ, R23 ;  /* 0x000000ffff197224 */ /* 0x000fe200078e0017 */
[----:B------:R-:W-:Y:S06]  /*5990*/  BRA `(.L_x_26969) ;  /* 0x0000000000c87947 */ /* 0x000fec0003800000 */
.L_x_26990:
[----:B------:R-:W-:-:S13]  /*59a0*/  ISETP.NE.AND P0, PT, R0, 0x1c, PT ;  /* 0x0000001c0000780c */ /* 0x000fda0003f05270 */
[----:B------:R-:W-:Y:S05]  /*59b0*/  @!P0 BRA `(.L_x_27001) ;  /* 0x0000000000b08947 */ /* 0x000fea0003800000 */
[----:B------:R-:W-:-:S13]  /*59c0*/  ISETP.NE.AND P0, PT, R0, 0x1d, PT ;  /* 0x0000001d0000780c */ /* 0x000fda0003f05270 */
[----:B------:R-:W-:Y:S05]  /*59d0*/  @!P0 BRA `(.L_x_27002) ;  /* 0x0000000000948947 */ /* 0x000fea0003800000 */
[----:B------:R-:W-:-:S13]  /*59e0*/  ISETP.NE.AND P0, PT, R0, 0x2c, PT ;  /* 0x0000002c0000780c */ /* 0x000fda0003f05270 */
[----:B------:R-:W-:Y:S05]  /*59f0*/  @!P0 BRA `(.L_x_27003) ;  /* 0x0000000000488947 */ /* 0x000fea0003800000 */
.L_x_26974:
        /* <DEDUP_REMOVED lines=16> */
.L_x_27004:
[----:B------:R-:W-:Y:S01]  /*5b00*/  IMAD.MOV.U32 R25, RZ, RZ, R23 ;  /* 0x000000ffff197224 */ /* 0x000fe200078e0017 */
[----:B------:R-:W-:Y:S06]  /*5b10*/  BRA `(.L_x_26969) ;  /* 0x0000000000687947 */ /* 0x000fec0003800000 */
.L_x_27003:
        /* <DEDUP_REMOVED lines=17> */
.L_x_27002:
[----:B------:R-:W-:Y:S02]  /*5c30*/  IMAD.U32 R4, R3, 0x10000, RZ ;  /* 0x0001000003047824 */ /* 0x000fe400078e00ff */
[----:B------:R-:W-:-:S04]  /*5c40*/  IMAD.MOV.U32 R25, RZ, RZ, R23 ;  /* 0x000000ffff197224 */ /* 0x000fc800078e0017 */
[----:B------:R-:W0:Y:S02]  /*5c50*/  F2I.U64.TRUNC R4, R4 ;  /* 0x0000000400047311 */ /* 0x000e24000020d800 */
[----:B0-----:R0:W-:Y:S01]  /*5c60*/  STG.E.64 desc[UR36][R8.64], R4 ;  /* 0x0000000408007986 */ /* 0x0011e2000c101b24 */
[----:B------:R-:W-:Y:S05]  /*5c70*/  BRA `(.L_x_26969) ;  /* 0x0000000000107947 */ /* 0x000fea0003800000 */
.L_x_27001:
[----:B------:R-:W-:Y:S02]  /*5c80*/  IMAD.U32 R3, R3, 0x10000, RZ ;  /* 0x0001000003037824 */ /* 0x000fe400078e00ff */
[----:B------:R-:W-:-:S04]  /*5c90*/  IMAD.MOV.U32 R25, RZ, RZ, R23 ;  /* 0x000000ffff197224 */ /* 0x000fc800078e0017 */
[----:B------:R-:W0:Y:S02]  /*5ca0*/  F2I.FTZ.U32.TRUNC.NTZ R3, R3 ;  /* 0x0000000300037305 */ /* 0x000e24000021f000 */
[----:B0-----:R0:W-:Y:S02]  /*5cb0*/  STG.E desc[UR36][R8.64], R3 ;  /* 0x0000000308007986 */ /* 0x0011e4000c101924 */
.L_x_26969:
[----:B------:R-:W-:Y:S05]  /*5cc0*/  BSYNC.RECONVERGENT B6 ;  /* 0x0000000000067941 */ /* 0x000fea0003800200 */
.L_x_26968:
[----:B------:R-:W-:Y:S01]  /*5cd0*/  ISETP.GE.AND P0, PT, R25, R16, PT ;  /* 0x000000101900720c */ /* 0x000fe20003f06270 */
[----:B------:R-:W-:-:S12]  /*5ce0*/  BSSY.RECONVERGENT B6, `(.L_x_27005) ;  /* 0x00001f0000067945 */ /* 0x000fd80003800200 */
[----:B------:R-:W-:Y:S05]  /*5cf0*/  @P0 BRA `(.L_x_27006) ;  /* 0x0000001c00b80947 */ /* 0x000fea0003800000 */
[----:B------:R-:W1:Y:S01]  /*5d00*/  LDCU UR4, c[0x0][0x3a8] ;  /* 0x00007500ff0477ac */ /* 0x000e620008000800 */
[----:B0-----:R-:W0:Y:S01]  /*5d10*/  LDC.64 R8, c[0x0][0x388] ;  /* 0x0000e200ff087b82 */ /* 0x001e220000000a00 */
[----:B-----5:R-:W-:Y:S01]  /*5d20*/  IMAD R0, R2, 0x200, R25 ;  /* 0x0000020002007824 */ /* 0x020fe200078e0219 */
        /* <DEDUP_REMOVED lines=19> */
.L_x_27010:
[----:B------:R-:W-:-:S06]  /*5e60*/  IMAD.U32 R5, R22, 0x10000, RZ ;  /* 0x0001000016057824 */ /* 0x000fcc00078e00ff */
[----:B------:R-:W0:Y:S02]  /*5e70*/  F2I.S64.TRUNC R4, R5 ;  /* 0x0000000500047311 */ /* 0x000e24000020d900 */
[----:B0-----:R0:W-:Y:S01]  /*5e80*/  STG.E.U8 desc[UR36][R8.64], R4 ;  /* 0x0000000408007986 */ /* 0x0011e2000c101124 */
[----:B------:R-:W-:Y:S05]  /*5e90*/  BRA `(.L_x_27012) ;  /* 0x0000000c006c7947 */ /* 0x000fea0003800000 */
.L_x_27009:
        /* <DEDUP_REMOVED lines=10> */
.L_x_27014:
[----:B------:R-:W-:-:S04]  /*5f40*/  IMAD.U32 R22, R22, 0x10000, RZ ;  /* 0x0001000016167824 */ /* 0x000fc800078e00ff */
[----:B------:R-:W0:Y:S02]  /*5f50*/  F2I.FTZ.TRUNC.NTZ R3, R22 ;  /* 0x0000001600037305 */ /* 0x000e24000021f100 */
[----:B0-----:R2:W-:Y:S01]  /*5f60*/  STG.E desc[UR36][R8.64], R3 ;  /* 0x0000000308007986 */ /* 0x0015e2000c101924 */
[----:B------:R-:W-:Y:S05]  /*5f70*/  BRA `(.L_x_27012) ;  /* 0x0000000c00347947 */ /* 0x000fea0003800000 */
.L_x_27013:
[----:B------:R-:W-:-:S04]  /*5f80*/  IMAD.U32 R22, R22, 0x10000, RZ ;  /* 0x0001000016167824 */ /* 0x000fc800078e00ff */
[----:B------:R-:W0:Y:S02]  /*5f90*/  F2I.FTZ.TRUNC.NTZ R3, R22 ;  /* 0x0000001600037305 */ /* 0x000e24000021f100 */
[----:B0-----:R0:W-:Y:S01]  /*5fa0*/  STG.E.U16 desc[UR36][R8.64], R3 ;  /* 0x0000000308007986 */ /* 0x0011e2000c101524 */
[----:B------:R-:W-:Y:S05]  /*5fb0*/  BRA `(.L_x_27012) ;  /* 0x0000000c00247947 */ /* 0x000fea0003800000 */
.L_x_27008:
        /* <DEDUP_REMOVED lines=9> */
.L_x_27016:
[----:B------:R-:W-:-:S05]  /*6050*/  IMAD.U32 R0, R22, 0x10000, RZ ;  /* 0x0001000016007824 */ /* 0x000fca00078e00ff */
[----:B------:R-:W-:-:S05]  /*6060*/  F2FP.F16.F32.PACK_AB R0, RZ, R0 ;  /* 0x00000000ff00723e */ /* 0x000fca00000000ff */
[----:B------:R0:W-:Y:S01]  /*6070*/  STG.E.U16 desc[UR36][R8.64], R0 ;  /* 0x0000000008007986 */ /* 0x0001e2000c101524 */
[----:B------:R-:W-:Y:S05]  /*6080*/  BRA `(.L_x_27012) ;  /* 0x0000000800f07947 */ /* 0x000fea0003800000 */
.L_x_27015:
        /* <DEDUP_REMOVED lines=10> */
.L_x_27018:
[----:B------:R-:W-:-:S05]  /*6130*/  IMAD.U32 R22, R22, 0x10000, RZ ;  /* 0x0001000016167824 */ /* 0x000fca00078e00ff */
[----:B------:R-:W-:-:S04]  /*6140*/  F2FP.F16.F32.PACK_AB R3, RZ, R22 ;  /* 0x00000016ff03723e */ /* 0x000fc800000000ff */
[----:B------:R-:W-:-:S05]  /*6150*/  PRMT R3, R3, 0x5410, RZ ;  /* 0x0000541003037816 */ /* 0x000fca00000000ff */
[----:B------:R0:W-:Y:S01]  /*6160*/  STG.E desc[UR36][R8.64], R3 ;  /* 0x0000000308007986 */ /* 0x0001e2000c101924 */
[----:B------:R-:W-:Y:S05]  /*6170*/  BRA `(.L_x_27012) ;  /* 0x0000000800b47947 */ /* 0x000fea0003800000 */
.L_x_27017:
[----:B------:R-:W-:-:S04]  /*6180*/  IMAD.U32 R4, R22, 0x10000, RZ ;  /* 0x0001000016047824 */ /* 0x000fc800078e00ff */
[----:B------:R-:W-:-:S06]  /*6190*/  FMUL.FTZ R4, R4, 1 ;  /* 0x3f80000004047820 */ /* 0x000fcc0000410000 */
[----:B------:R-:W0:Y:S02]  /*61a0*/  F2F.F64.F32 R4, R4 ;  /* 0x0000000400047310 */ /* 0x000e240000201800 */
[----:B0-----:R0:W-:Y:S01]  /*61b0*/  STG.E.64 desc[UR36][R8.64], R4 ;  /* 0x0000000408007986 */ /* 0x0011e2000c101b24 */
[----:B------:R-:W-:Y:S05]  /*61c0*/  BRA `(.L_x_27012) ;  /* 0x0000000800a07947 */ /* 0x000fea0003800000 */
.L_x_27007:
        /* <DEDUP_REMOVED lines=14> */
.L_x_27022:
        /* <DEDUP_REMOVED lines=17> */
.L_x_27025:
[----:B------:R-:W-:-:S04]  /*63c0*/  SHF.R.U32.HI R3, RZ, 0x18, R5 ;  /* 0x00000018ff037819 */ /* 0x000fc80000011605 */
[----:B------:R-:W-:-:S04]  /*63d0*/  LOP3.LUT R0, R0, 0x80, R3, 0xf8, !PT ;  /* 0x0000008000007812 */ /* 0x000fc800078ef803 */
[----:B------:R-:W-:-:S07]  /*63e0*/  PRMT R4, R0, 0x7610, R4 ;  /* 0x0000761000047816 */ /* 0x000fce0000000004 */
.L_x_27024:
[----:B------:R-:W-:Y:S05]  /*63f0*/  BSYNC.RECONVERGENT B0 ;  /* 0x0000000000007941 */ /* 0x000fea0003800200 */
.L_x_27023:
[----:B------:R0:W-:Y:S01]  /*6400*/  STG.E.U8 desc[UR36][R8.64], R4 ;  /* 0x0000000408007986 */ /* 0x0001e2000c101124 */
[----:B------:R-:W-:Y:S05]  /*6410*/  BRA `(.L_x_27012) ;  /* 0x00000008000c7947 */ /* 0x000fea0003800000 */
.L_x_27021:
        /* <DEDUP_REMOVED lines=17> */
.L_x_27028:
[----:B------:R-:W-:-:S04]  /*6530*/  SHF.R.U32.HI R3, RZ, 0x18, R5 ;  /* 0x00000018ff037819 */ /* 0x000fc80000011605 */
[----:B------:R-:W-:-:S04]  /*6540*/  LOP3.LUT R0, R0, 0x80, R3, 0xf8, !PT ;  /* 0x0000008000007812 */ /* 0x000fc800078ef803 */
[----:B------:R-:W-:-:S07]  /*6550*/  PRMT R4, R0, 0x7610, R4 ;  /* 0x0000761000047816 */ /* 0x000fce0000000004 */
.L_x_27027:
[----:B------:R-:W-:Y:S05]  /*6560*/  BSYNC.RECONVERGENT B0 ;  /* 0x0000000000007941 */ /* 0x000fea0003800200 */
.L_x_27026:
[----:B------:R0:W-:Y:S01]  /*6570*/  STG.E.U8 desc[UR36][R8.64], R4 ;  /* 0x0000000408007986 */ /* 0x0001e2000c101124 */
[----:B------:R-:W-:Y:S05]  /*6580*/  BRA `(.L_x_27012) ;  /* 0x0000000400b07947 */ /* 0x000fea0003800000 */
.L_x_27020:
        /* <DEDUP_REMOVED lines=22> */
.L_x_27030:
[----:B------:R-:W-:-:S06]  /*66f0*/  IMAD.U32 R4, R22, 0x10000, RZ ;  /* 0x0001000016047824 */ /* 0x000fcc00078e00ff */
[----:B------:R-:W0:Y:S02]  /*6700*/  F2I.U64.TRUNC R4, R4 ;  /* 0x0000000400047311 */ /* 0x000e24000020d800 */
[----:B0-----:R0:W-:Y:S01]  /*6710*/  STG.E.64 desc[UR36][R8.64], R4 ;  /* 0x0000000408007986 */ /* 0x0011e2000c101b24 */
[----:B------:R-:W-:Y:S05]  /*6720*/  BRA `(.L_x_27012) ;  /* 0x0000000400487947 */ /* 0x000fea0003800000 */
.L_x_27029:
[----:B------:R-:W-:-:S04]  /*6730*/  IMAD.U32 R22, R22, 0x10000, RZ ;  /* 0x0001000016167824 */ /* 0x000fc800078e00ff */
[----:B------:R-:W0:Y:S02]  /*6740*/  F2I.FTZ.U32.TRUNC.NTZ R3, R22 ;  /* 0x0000001600037305 */ /* 0x000e24000021f000 */
[----:B0-----:R0:W-:Y:S01]  /*6750*/  STG.E desc[UR36][R8.64], R3 ;  /* 0x0000000308007986 */ /* 0x0011e2000c101924 */
[----:B------:R-:W-:Y:S05]  /*6760*/  BRA `(.L_x_27012) ;  /* 0x0000000400387947 */ /* 0x000fea0003800000 */
.L_x_27019:
        /* <DEDUP_REMOVED lines=11> */
.L_x_27032:
[----:B------:R-:W-:Y:S01]  /*6820*/  IMAD.U32 R22, R22, 0x10000, RZ ;  /* 0x0001000016167824 */ /* 0x000fe200078e00ff */
[----:B------:R-:W-:-:S03]  /*6830*/  CS2R R6, SRZ ;  /* 0x0000000000067805 */ /* 0x000fc6000001ff00 */
[----:B------:R-:W-:-:S06]  /*6840*/  FMUL.FTZ R4, R22, 1 ;  /* 0x3f80000016047820 */ /* 0x000fcc0000410000 */
[----:B------:R-:W0:Y:S02]  /*6850*/  F2F.F64.F32 R4, R4 ;  /* 0x0000000400047310 */ /* 0x000e240000201800 */
[----:B0-----:R0:W-:Y:S01]  /*6860*/  STG.E.128 desc[UR36][R8.64], R4 ;  /* 0x0000000408007986 */ /* 0x0011e2000c101d24 */
[----:B------:R-:W-:Y:S05]  /*6870*/  BRA `(.L_x_27012) ;  /* 0x0000000000f47947 */ /* 0x000fea0003800000 */
.L_x_27031:
[----:B------:R-:W-:-:S13]  /*6880*/  ISETP.NE.AND P0, PT, R0, 0xf, PT ;  /* 0x0000000f0000780c */ /* 0x000fda0003f05270 */
[----:B------:R-:W-:Y:S05]  /*6890*/  @!P0 BRA `(.L_x_27033) ;  /* 0x0000000000e88947 */ /* 0x000fea0003800000 */
[----:B------:R-:W-:-:S13]  /*68a0*/  ISETP.NE.AND P0, PT, R0, 0x17, PT ;  /* 0x000000170000780c */ /* 0x000fda0003f05270 */
[----:B------:R-:W-:Y:S05]  /*68b0*/  @!P0 BRA `(.L_x_27034) ;  /* 0x0000000000908947 */ /* 0x000fea0003800000 */
[----:B------:R-:W-:-:S13]  /*68c0*/  ISETP.NE.AND P0, PT, R0, 0x18, PT ;  /* 0x000000180000780c */ /* 0x000fda0003f05270 */
[----:B------:R-:W-:Y:S05]  /*68d0*/  @!P0 BRA `(.L_x_27035) ;  /* 0x0000000000448947 */ /* 0x000fea0003800000 */
.L_x_27011:
        /* <DEDUP_REMOVED lines=16> */
.L_x_27036:
[----:B------:R-:W-:Y:S05]  /*69e0*/  BRA `(.L_x_27012) ;  /* 0x0000000000987947 */ /* 0x000fea0003800000 */
.L_x_27035:
        /* <DEDUP_REMOVED lines=13> */
.L_x_27038:
[----:B------:R-:W-:Y:S05]  /*6ac0*/  BSYNC.RECONVERGENT B0 ;  /* 0x0000000000007941 */ /* 0x000fea0003800200 */
.L_x_27037:
[----:B------:R-:W-:-:S05]  /*6ad0*/  LOP3.LUT R3, R0, 0x80, R3, 0xf8, !PT ;  /* 0x0000008000037812 */ /* 0x000fca00078ef803 */
[----:B------:R0:W-:Y:S01]  /*6ae0*/  STG.E.U8 desc[UR36][R8.64], R3 ;  /* 0x0000000308007986 */ /* 0x0001e2000c101124 */
[----:B------:R-:W-:Y:S05]  /*6af0*/  BRA `(.L_x_27012) ;  /* 0x0000000000547947 */ /* 0x000fea0003800000 */
.L_x_27034:
        /* <DEDUP_REMOVED lines=12> */
.L_x_27040:
[----:B------:R-:W-:Y:S01]  /*6bc0*/  IMAD.MOV.U32 R0, RZ, RZ, 0x7f ;  /* 0x0000007fff007424 */ /* 0x000fe200078e00ff */
[----:B------:R-:W-:-:S04]  /*6bd0*/  ISETP.GT.U32.AND P0, PT, R4, 0x7f800000, PT ;  /* 0x7f8000000400780c */ /* 0x000fc80003f04070 */
[----:B------:R-:W-:-:S09]  /*6be0*/  SEL R0, R0, 0x7c, P0 ;  /* 0x0000007c00007807 */ /* 0x000fd20000000000 */
.L_x_27041:
[----:B------:R-:W-:Y:S05]  /*6bf0*/  BSYNC.RECONVERGENT B0 ;  /* 0x0000000000007941 */ /* 0x000fea0003800200 */
.L_x_27039:
[----:B------:R-:W-:-:S04]  /*6c00*/  SHF.R.U32.HI R3, RZ, 0x18, R3 ;  /* 0x00000018ff037819 */ /* 0x000fc80000011603 */
[----:B------:R-:W-:-:S05]  /*6c10*/  LOP3.LUT R3, R0, 0x80, R3, 0xf8, !PT ;  /* 0x0000008000037812 */ /* 0x000fca00078ef803 */
[----:B------:R0:W-:Y:S01]  /*6c20*/  STG.E.U8 desc[UR36][R8.64], R3 ;  /* 0x0000000308007986 */ /* 0x0001e2000c101124 */
[----:B------:R-:W-:Y:S05]  /*6c30*/  BRA `(.L_x_27012) ;  /* 0x0000000000047947 */ /* 0x000fea0003800000 */
.L_x_27033:
[----:B------:R0:W-:Y:S02]  /*6c40*/  STG.E.U16 desc[UR36][R8.64], R22 ;  /* 0x0000001608007986 */ /* 0x0001e4000c101524 */
.L_x_27012:
[----:B------:R-:W-:-:S05]  /*6c50*/  VIADD R25, R25, 0x80 ;  /* 0x0000008019197836 */ /* 0x000fca0000000000 */
[----:B------:R-:W-:-:S13]  /*6c60*/  ISETP.GE.AND P0, PT, R25, R16, PT ;  /* 0x000000101900720c */ /* 0x000fda0003f06270 */
[----:B------:R-:W-:Y:S05]  /*6c70*/  @P0 BRA `(.L_x_27006) ;  /* 0x0000000c00d80947 */ /* 0x000fea0003800000 */
[----:B------:R-:W5:Y:S01]  /*6c80*/  LDCU UR4, c[0x0][0x3a8] ;  /* 0x00007500ff0477ac */ /* 0x000f620008000800 */
[----:B012---:R-:W0:Y:S01]  /*6c90*/  LDC.64 R8, c[0x0][0x388] ;  /* 0x0000e200ff087b82 */ /* 0x007e220000000a00 */
        /* <DEDUP_REMOVED lines=16> */
[----:B---3--:R-:W-:-:S04]  /*6da0*/  IMAD.U32 R18, R18, 0x10000, RZ ;  /* 0x0001000012127824 */ /* 0x008fc800078e00ff */
[----:B------:R-:W0:Y:S02]  /*6db0*/  F2I.FTZ.TRUNC.NTZ R3, R18 ;  /* 0x0000001200037305 */ /* 0x000e24000021f100 */
[----:B0-----:R0:W-:Y:S01]  /*6dc0*/  STG.E.U8 desc[UR36][R8.64], R3 ;  /* 0x0000000308007986 */ /* 0x0011e2000c101124 */
[----:B------:R-:W-:Y:S05]  /*6dd0*/  BRA `(.L_x_27047) ;  /* 0x0000000c007c7947 */ /* 0x000fea0003800000 */
.L_x_27045:
[----:B---3--:R-:W-:-:S06]  /*6de0*/  IMAD.U32 R5, R18, 0x10000, RZ ;  /* 0x0001000012057824 */ /* 0x008fcc00078e00ff */
[----:B------:R-:W0:Y:S02]  /*6df0*/  F2I.S64.TRUNC R4, R5 ;  /* 0x0000000500047311 */ /* 0x000e24000020d900 */
[----:B0-----:R0:W-:Y:S01]  /*6e00*/  STG.E.U8 desc[UR36][R8.64], R4 ;  /* 0x0000000408007986 */ /* 0x0011e2000c101124 */
[----:B------:R-:W-:Y:S05]  /*6e10*/  BRA `(.L_x_27047) ;  /* 0x0000000c006c7947 */ /* 0x000fea0003800000 */
.L_x_27044:
        /* <DEDUP_REMOVED lines=8> */
[----:B0-----:R0:W-:Y:S01]  /*6ea0*/  STG.E.64 desc[UR36][R8.64], R4 ;  /* 0x0000000408007986 */ /* 0x0011e2000c101b24 */
[----:B------:R-:W-:Y:S05]  /*6eb0*/  BRA `(.L_x_27047) ;  /* 0x0000000c00447947 */ /* 0x000fea0003800000 */
.L_x_27049:
[----:B---3--:R-:W-:-:S04]  /*6ec0*/  IMAD.U32 R18, R18, 0x10000, RZ ;  /* 0x0001000012127824 */ /* 0x008fc800078e00ff */
[----:B------:R-:W0:Y:S02]  /*6ed0*/  F2I.FTZ.TRUNC.NTZ R3, R18 ;  /* 0x0000001200037305 */ /* 0x000e24000021f100 */
[----:B0-----:R0:W-:Y:S01]  /*6ee0*/  STG.E desc[UR36][R8.64], R3 ;  /* 0x0000000308007986 */ /* 0x0011e2000c101924 */
[----:B------:R-:W-:Y:S05]  /*6ef0*/  BRA `(.L_x_27047) ;  /* 0x0000000c00347947 */ /* 0x000fea0003800000 */
.L_x_27048:
[----:B---3--:R-:W-:-:S04]  /*6f00*/  IMAD.U32 R18, R18, 0x10000, RZ ;  /* 0x0001000012127824 */ /* 0x008fc800078e00ff */
[----:B------:R-:W0:Y:S02]  /*6f10*/  F2I.FTZ.TRUNC.NTZ R3, R18 ;  /* 0x0000001200037305 */ /* 0x000e24000021f100 */
[----:B0-----:R0:W-:Y:S01]  /*6f20*/  STG.E.U16 desc[UR36][R8.64], R3 ;  /* 0x0000000308007986 */ /* 0x0011e2000c101524 */
[----:B------:R-:W-:Y:S05]  /*6f30*/  BRA `(.L_x_27047) ;  /* 0x0000000c00247947 */ /* 0x000fea0003800000 */
.L_x_27043:
[----:B------:R-:W-:-:S13]  /*6f40*/  ISETP.GT.AND P0, PT, R0, 0x6, PT ;  /* 0x000000060000780c */ /* 0x000fda0003f04270 */
[----:B------:R-:W-:Y:S05]  /*6f50*/  @P0 BRA `(.L_x_27050) ;  /* 0x00000000002c0947 */ /* 0x000fea0003800000 */
[----:B------:R-:W-:-:S13]  /*6f60*/  ISETP.NE.AND P0, PT, R0, 0x5, PT ;  /* 0x000000050000780c */ /* 0x000fda0003f05270 */
[----:B------:R-:W-:Y:S05]  /*6f70*/  @!P0 BRA `(.L_x_27051) ;  /* 0x0000000000148947 */ /* 0x000fea0003800000 */
[----:B------:R-:W-:-:S13]  /*6f80*/  ISETP.NE.AND P0, PT, R0, 0x6, PT ;  /* 0x000000060000780c */ /* 0x000fda0003f05270 */
[----:B------:R-:W-:Y:S05]  /*6f90*/  @P0 BRA `(.L_x_27046) ;  /* 0x0000000800300947 */ /* 0x000fea0003800000 */
[----:B---3--:R-:W-:-:S05]  /*6fa0*/  IMAD.U32 R3, R18, 0x10000, RZ ;  /* 0x0001000012037824 */ /* 0x008fca00078e00ff */
[----:B------:R0:W-:Y:S01]  /*6fb0*/  STG.E desc[UR36][R8.64], R3 ;  /* 0x0000000308007986 */ /* 0x0001e2000c101924 */
[----:B------:R-:W-:Y:S05]  /*6fc0*/  BRA `(.L_x_27047) ;  /* 0x0000000c00007947 */ /* 0x000fea0003800000 */
.L_x_27051:
[----:B---3--:R-:W-:-:S05]  /*6fd0*/  IMAD.U32 R0, R18, 0x10000, RZ ;  /* 0x0001000012007824 */ /* 0x008fca00078e00ff */
[----:B------:R-:W-:-:S05]  /*6fe0*/  F2FP.F16.F32.PACK_AB R0, RZ, R0 ;  /* 0x00000000ff00723e */ /* 0x000fca00000000ff */
[----:B------:R0:W-:Y:S01]  /*6ff0*/  STG.E.U16 desc[UR36][R8.64], R0 ;  /* 0x0000000008007986 */ /* 0x0001e2000c101524 */
[----:B------:R-:W-:Y:S05]  /*7000*/  BRA `(.L_x_27047) ;  /* 0x0000000800f07947 */ /* 0x000fea0003800000 */
.L_x_27050:
        /* <DEDUP_REMOVED lines=8> */
[----:B------:R0:W-:Y:S01]  /*7090*/  STG.E.64 desc[UR36][R8.64], R4 ;  /* 0x0000000408007986 */ /* 0x0001e2000c101b24 */
[----:B------:R-:W-:Y:S05]  /*70a0*/  BRA `(.L_x_27047) ;  /* 0x0000000800c87947 */ /* 0x000fea0003800000 */
.L_x_27053:
[----:B---3--:R-:W-:-:S05]  /*70b0*/  IMAD.U32 R18, R18, 0x10000, RZ ;  /* 0x0001000012127824 */ /* 0x008fca00078e00ff */
[----:B------:R-:W-:-:S04]  /*70c0*/  F2FP.F16.F32.PACK_AB R3, RZ, R18 ;  /* 0x00000012ff03723e */ /* 0x000fc800000000ff */
[----:B------:R-:W-:-:S05]  /*70d0*/  PRMT R3, R3, 0x5410, RZ ;  /* 0x0000541003037816 */ /* 0x000fca00000000ff */
[----:B------:R0:W-:Y:S01]  /*70e0*/  STG.E desc[UR36][R8.64], R3 ;  /* 0x0000000308007986 */ /* 0x0001e2000c101924 */
[----:B------:R-:W-:Y:S05]  /*70f0*/  BRA `(.L_x_27047) ;  /* 0x0000000800b47947 */ /* 0x000fea0003800000 */
.L_x_27052:
[----:B---3--:R-:W-:-:S04]  /*7100*/  IMAD.U32 R4, R18, 0x10000, RZ ;  /* 0x0001000012047824 */ /* 0x008fc800078e00ff */
[----:B------:R-:W-:-:S06]  /*7110*/  FMUL.FTZ R4, R4, 1 ;  /* 0x3f80000004047820 */ /* 0x000fcc0000410000 */
[----:B------:R-:W0:Y:S02]  /*7120*/  F2F.F64.F32 R4, R4 ;  /* 0x0000000400047310 */ /* 0x000e240000201800 */
[----:B0-----:R0:W-:Y:S01]  /*7130*/  STG.E.64 desc[UR36][R8.64], R4 ;  /* 0x0000000408007986 */ /* 0x0011e2000c101b24 */
[----:B------:R-:W-:Y:S05]  /*7140*/  BRA `(.L_x_27047) ;  /* 0x0000000800a07947 */ /* 0x000fea0003800000 */
.L_x_27042:
        /* <DEDUP_REMOVED lines=12> */
[----:B0-----:R0:W-:Y:S01]  /*7210*/  STG.E.U16 desc[UR36][R8.64], R3 ;  /* 0x0000000308007986 */ /* 0x0011e2000c101524 */
[----:B------:R-:W-:Y:S05]  /*7220*/  BRA `(.L_x_27047) ;  /* 0x0000000800687947 */ /* 0x000fea0003800000 */
.L_x_27057:
        /* <DEDUP_REMOVED lines=17> */
.L_x_27060:
[----:B------:R-:W-:-:S04]  /*7340*/  SHF.R.U32.HI R3, RZ, 0x18, R5 ;  /* 0x00000018ff037819 */ /* 0x000fc80000011605 */
[----:B------:R-:W-:-:S04]  /*7350*/  LOP3.LUT R0, R0, 0x80, R3, 0xf8, !PT ;  /* 0x0000008000007812 */ /* 0x000fc800078ef803 */
[----:B------:R-:W-:-:S07]  /*7360*/  PRMT R4, R0, 0x7610, R4 ;  /* 0x0000761000047816 */ /* 0x000fce0000000004 */
.L_x_27059:
[----:B------:R-:W-:Y:S05]  /*7370*/  BSYNC.RECONVERGENT B0 ;  /* 0x0000000000007941 */ /* 0x000fea0003800200 */
.L_x_27058:
[----:B------:R0:W-:Y:S01]  /*7380*/  STG.E.U8 desc[UR36][R8.64], R4 ;  /* 0x0000000408007986 */ /* 0x0001e2000c101124 */
[----:B------:R-:W-:Y:S05]  /*7390*/  BRA `(.L_x_27047) ;  /* 0x00000008000c7947 */ /* 0x000fea0003800000 */
.L_x_27056:
        /* <DEDUP_REMOVED lines=17> */
.L_x_27063:
[----:B------:R-:W-:-:S04]  /*74b0*/  SHF.R.U32.HI R3, RZ, 0x18, R5 ;  /* 0x00000018ff037819 */ /* 0x000fc80000011605 */
[----:B------:R-:W-:-:S04]  /*74c0*/  LOP3.LUT R0, R0, 0x80, R3, 0xf8, !PT ;  /* 0x0000008000007812 */ /* 0x000fc800078ef803 */
[----:B------:R-:W-:-:S07]  /*74d0*/  PRMT R4, R0, 0x7610, R4 ;  /* 0x0000761000047816 */ /* 0x000fce0000000004 */
.L_x_27062:
[----:B------:R-:W-:Y:S05]  /*74e0*/  BSYNC.RECONVERGENT B0 ;  /* 0x0000000000007941 */ /* 0x000fea0003800200 */
.L_x_27061:
[----:B------:R0:W-:Y:S01]  /*74f0*/  STG.E.U8 desc[UR36][R8.64], R4 ;  /* 0x0000000408007986 */ /* 0x0001e2000c101124 */
[----:B------:R-:W-:Y:S05]  /*7500*/  BRA `(.L_x_27047) ;  /* 0x0000000400b07947 */ /* 0x000fea0003800000 */
.L_x_27055:
[----:B------:R-:W-:-:S13]  /*7510*/  ISETP.NE.AND P0, PT, R0, 0x1c, PT ;  /* 0x0000001c0000780c */ /* 0x000fda0003f05270 */
[----:B------:R-:W-:Y:S05]  /*7520*/  @!P0 BRA `(.L_x_27064) ;  /* 0x0000000000608947 */ /* 0x000fea0003800000 */
[----:B------:R-:W-:-:S13]  /*7530*/  ISETP.NE.AND P0, PT, R0, 0x1d, PT ;  /* 0x0000001d0000780c */ /* 0x000fda0003f05270 */
[----:B------:R-:W-:Y:S05]  /*7540*/  @!P0 BRA `(.L_x_27065) ;  /* 0x0000000000488947 */ /* 0x000fea0003800000 */
[----:B------:R-:W-:-:S13]  /*7550*/  ISETP.NE.AND P0, PT, R0, 0x2c, PT ;  /* 0x0000002c0000780c */ /* 0x000fda0003f05270 */
[----:B------:R-:W-:Y:S05]  /*7560*/  @P0 BRA `(.L_x_27046) ;  /* 0x0000000000bc0947 */ /* 0x000fea0003800000 */
[----:B---3--:R-:W-:-:S05]  /*7570*/  IMAD.U32 R18, R18, 0x10000, RZ ;  /* 0x0001000012127824 */ /* 0x008fca00078e00ff */
        /* <DEDUP_REMOVED lines=15> */
.L_x_27065:
[----:B---3--:R-:W-:-:S06]  /*7670*/  IMAD.U32 R4, R18, 0x10000, RZ ;  /* 0x0001000012047824 */ /* 0x008fcc00078e00ff */
[----:B------:R-:W0:Y:S02]  /*7680*/  F2I.U64.TRUNC R4, R4 ;  /* 0x0000000400047311 */ /* 0x000e24000020d800 */
[----:B0-----:R0:W-:Y:S01]  /*7690*/  STG.E.64 desc[UR36][R8.64], R4 ;  /* 0x0000000408007986 */ /* 0x0011e2000c101b24 */
[----:B------:R-:W-:Y:S05]  /*76a0*/  BRA `(.L_x_27047) ;  /* 0x0000000400487947 */ /* 0x000fea0003800000 */
.L_x_27064:
[----:B---3--:R-:W-:-:S04]  /*76b0*/  IMAD.U32 R18, R18, 0x10000, RZ ;  /* 0x0001000012127824 */ /* 0x008fc800078e00ff */
[----:B------:R-:W0:Y:S02]  /*76c0*/  F2I.FTZ.U32.TRUNC.NTZ R3, R18 ;  /* 0x0000001200037305 */ /* 0x000e24000021f000 */
[----:B0-----:R0:W-:Y:S01]  /*76d0*/  STG.E desc[UR36][R8.64], R3 ;  /* 0x0000000308007986 */ /* 0x0011e2000c101924 */
[----:B------:R-:W-:Y:S05]  /*76e0*/  BRA `(.L_x_27047) ;  /* 0x0000000400387947 */ /* 0x000fea0003800000 */
.L_x_27054:
        /* <DEDUP_REMOVED lines=9> */
[----:B------:R3:W-:Y:S01]  /*7780*/  STG.E.U8 desc[UR36][R8.64], R3 ;  /* 0x0000000308007986 */ /* 0x0007e2000c101124 */
[----:B------:R-:W-:Y:S05]  /*7790*/  BRA `(.L_x_27047) ;  /* 0x00000004000c7947 */ /* 0x000fea0003800000 */
.L_x_27067:
[----:B---3--:R-:W-:Y:S01]  /*77a0*/  IMAD.U32 R18, R18, 0x10000, RZ ;  /* 0x0001000012127824 */ /* 0x008fe200078e00ff */
[----:B------:R-:W-:-:S03]  /*77b0*/  CS2R R6, SRZ ;  /* 0x0000000000067805 */ /* 0x000fc6000001ff00 */
[----:B------:R-:W-:-:S06]  /*77c0*/  FMUL.FTZ R4, R18, 1 ;  /* 0x3f80000012047820 */ /* 0x000fcc0000410000 */
[----:B------:R-:W0:Y:S02]  /*77d0*/  F2F.F64.F32 R4, R4 ;  /* 0x0000000400047310 */ /* 0x000e240000201800 */
[----:B0-----:R0:W-:Y:S01]  /*77e0*/  STG.E.128 desc[UR36][R8.64], R4 ;  /* 0x0000000408007986 */ /* 0x0011e2000c101d24 */
[----:B------:R-:W-:Y:S05]  /*77f0*/  BRA `(.L_x_27047) ;  /* 0x0000000000f47947 */ /* 0x000fea0003800000 */
.L_x_27066:
[----:B------:R-:W-:-:S13]  /*7800*/  ISETP.NE.AND P0, PT, R0, 0xf, PT ;  /* 0x0000000f0000780c */ /* 0x000fda0003f05270 */
[----:B------:R-:W-:Y:S05]  /*7810*/  @!P0 BRA `(.L_x_27068) ;  /* 0x0000000000e88947 */ /* 0x000fea0003800000 */
[----:B------:R-:W-:-:S13]  /*7820*/  ISETP.NE.AND P0, PT, R0, 0x17, PT ;  /* 0x000000170000780c */ /* 0x000fda0003f05270 */
[----:B------:R-:W-:Y:S05]  /*7830*/  @!P0 BRA `(.L_x_27069) ;  /* 0x0000000000908947 */ /* 0x000fea0003800000 */
[----:B------:R-:W-:-:S13]  /*7840*/  ISETP.NE.AND P0, PT, R0, 0x18, PT ;  /* 0x000000180000780c */ /* 0x000fda0003f05270 */
[----:B------:R-:W-:Y:S05]  /*7850*/  @!P0 BRA `(.L_x_27070) ;  /* 0x0000000000448947 */ /* 0x000fea0003800000 */
.L_x_27046:
        /* <DEDUP_REMOVED lines=16> */
.L_x_27071:
[----:B------:R-:W-:Y:S05]  /*7960*/  BRA `(.L_x_27047) ;  /* 0x0000000000987947 */ /* 0x000fea0003800000 */
.L_x_27070:
        /* <DEDUP_REMOVED lines=13> */
.L_x_27073:
[----:B------:R-:W-:Y:S05]  /*7a40*/  BSYNC.RECONVERGENT B0 ;  /* 0x0000000000007941 */ /* 0x000fea0003800200 */
.L_x_27072:
[----:B------:R-:W-:-:S05]  /*7a50*/  LOP3.LUT R3, R0, 0x80, R3, 0xf8, !PT ;  /* 0x0000008000037812 */ /* 0x000fca00078ef803 */
[----:B------:R1:W-:Y:S01]  /*7a60*/  STG.E.U8 desc[UR36][R8.64], R3 ;  /* 0x0000000308007986 */ /* 0x0003e2000c101124 */
[----:B------:R-:W-:Y:S05]  /*7a70*/  BRA `(.L_x_27047) ;  /* 0x0000000000547947 */ /* 0x000fea0003800000 */
.L_x_27069:
        /* <DEDUP_REMOVED lines=12> */
.L_x_27075:
[----:B------:R-:W-:Y:S01]  /*7b40*/  IMAD.MOV.U32 R0, RZ, RZ, 0x7f ;  /* 0x0000007fff007424 */ /* 0x000fe200078e00ff */
[----:B------:R-:W-:-:S04]  /*7b50*/  ISETP.GT.U32.AND P0, PT, R4, 0x7f800000, PT ;  /* 0x7f8000000400780c */ /* 0x000fc80003f04070 */
[----:B------:R-:W-:-:S09]  /*7b60*/  SEL R0, R0, 0x7c, P0 ;  /* 0x0000007c00007807 */ /* 0x000fd20000000000 */
.L_x_27076:
[----:B------:R-:W-:Y:S05]  /*7b70*/  BSYNC.RECONVERGENT B0 ;  /* 0x0000000000007941 */ /* 0x000fea0003800200 */
.L_x_27074:
[----:B------:R-:W-:-:S04]  /*7b80*/  SHF.R.U32.HI R3, RZ, 0x18, R3 ;  /* 0x00000018ff037819 */ /* 0x000fc80000011603 */
[----:B------:R-:W-:-:S05]  /*7b90*/  LOP3.LUT R3, R0, 0x80, R3, 0xf8, !PT ;  /* 0x0000008000037812 */ /* 0x000fca00078ef803 */
[----:B------:R2:W-:Y:S01]  /*7ba0*/  STG.E.U8 desc[UR36][R8.64], R3 ;  /* 0x0000000308007986 */ /* 0x0005e2000c101124 */
[----:B------:R-:W-:Y:S05]  /*7bb0*/  BRA `(.L_x_27047) ;  /* 0x0000000000047947 */ /* 0x000fea0003800000 */
.L_x_27068:
[----:B---3--:R0:W-:Y:S02]  /*7bc0*/  STG.E.U16 desc[UR36][R8.64], R18 ;  /* 0x0000001208007986 */ /* 0x0081e4000c101524 */
.L_x_27047:
[----:B------:R-:W-:-:S07]  /*7bd0*/  VIADD R25, R25, 0x80 ;  /* 0x0000008019197836 */ /* 0x000fce0000000000 */
.L_x_27006:
[----:B------:R-:W-:Y:S05]  /*7be0*/  BSYNC.RECONVERGENT B6 ;  /* 0x0000000000067941 */ /* 0x000fea0003800200 */
.L_x_27005:
[----:B------:R-:W-:-:S13]  /*7bf0*/  ISETP.GE.AND P0, PT, R25, R16, PT ;  /* 0x000000101900720c */ /* 0x000fda0003f06270 */
[----:B------:R-:W-:Y:S05]  /*7c00*/  @P0 EXIT ;  /* 0x000000000000094d */ /* 0x000fea0003800000 */
[----:B01----:R-:W0:Y:S01]  /*7c10*/  LDC.64 R4, c[0x0][0x388] ;  /* 0x0000e200ff047b82 */ /* 0x003e220000000a00 */
[----:B------:R-:W3:Y:S01]  /*7c20*/  LDCU UR4, c[0x0][0x3a8] ;  /* 0x00007500ff0477ac */ /* 0x000ee20008000800 */
[----:B--2--5:R-:W-:Y:S01]  /*7c30*/  PRMT R0, R17, 0x9910, RZ ;  /* 0x0000991011007816 */ /* 0x024fe200000000ff */
        /* <DEDUP_REMOVED lines=14> */
[----:B----4-:R-:W-:-:S06]  /*7d20*/  IMAD.U32 R19, R19, 0x10000, RZ ;  /* 0x0001000013137824 */ /* 0x010fcc00078e00ff */
[----:B------:R-:W0:Y:S02]  /*7d30*/  F2I.FTZ.TRUNC.NTZ R19, R19 ;  /* 0x0000001300137305 */ /* 0x000e24000021f100 */
[----:B0-----:R-:W-:Y:S01]  /*7d40*/  STG.E.U8 desc[UR36][R2.64], R19 ;  /* 0x0000001302007986 */ /* 0x001fe2000c101124 */
[----:B------:R-:W-:Y:S05]  /*7d50*/  EXIT ;  /* 0x000000000000794d */ /* 0x000fea0003800000 */
.L_x_27080:
[----:B----4-:R-:W-:-:S06]  /*7d60*/  IMAD.U32 R5, R19, 0x10000, RZ ;  /* 0x0001000013057824 */ /* 0x010fcc00078e00ff */
[----:B------:R-:W0:Y:S02]  /*7d70*/  F2I.S64.TRUNC R4, R5 ;  /* 0x0000000500047311 */ /* 0x000e24000020d900 */
[----:B0-----:R-:W-:Y:S01]  /*7d80*/  STG.E.U8 desc[UR36][R2.64], R4 ;  /* 0x0000000402007986 */ /* 0x001fe2000c101124 */
[----:B------:R-:W-:Y:S05]  /*7d90*/  EXIT ;  /* 0x000000000000794d */ /* 0x000fea0003800000 */
.L_x_27079:
        /* <DEDUP_REMOVED lines=8> */
[----:B0-----:R-:W-:Y:S01]  /*7e20*/  STG.E.64 desc[UR36][R2.64], R4 ;  /* 0x0000000402007986 */ /* 0x001fe2000c101b24 */
[----:B------:R-:W-:Y:S05]  /*7e30*/  EXIT ;  /* 0x000000000000794d */ /* 0x000fea0003800000 */
.L_x_27083:
[----:B----4-:R-:W-:-:S06]  /*7e40*/  IMAD.U32 R19, R19, 0x10000, RZ ;  /* 0x0001000013137824 */ /* 0x010fcc00078e00ff */
[----:B------:R-:W0:Y:S02]  /*7e50*/  F2I.FTZ.TRUNC.NTZ R19, R19 ;  /* 0x0000001300137305 */ /* 0x000e24000021f100 */
[----:B0-----:R-:W-:Y:S01]  /*7e60*/  STG.E desc[UR36][R2.64], R19 ;  /* 0x0000001302007986 */ /* 0x001fe2000c101924 */
[----:B------:R-:W-:Y:S05]  /*7e70*/  EXIT ;  /* 0x000000000000794d */ /* 0x000fea0003800000 */
.L_x_27082:
[----:B----4-:R-:W-:-:S06]  /*7e80*/  IMAD.U32 R19, R19, 0x10000, RZ ;  /* 0x0001000013137824 */ /* 0x010fcc00078e00ff */
[----:B------:R-:W0:Y:S02]  /*7e90*/  F2I.FTZ.TRUNC.NTZ R19, R19 ;  /* 0x0000001300137305 */ /* 0x000e24000021f100 */
[----:B0-----:R-:W-:Y:S01]  /*7ea0*/  STG.E.U16 desc[UR36][R2.64], R19 ;  /* 0x0000001302007986 */ /* 0x001fe2000c101524 */
[----:B------:R-:W-:Y:S05]  /*7eb0*/  EXIT ;  /* 0x000000000000794d */ /* 0x000fea0003800000 */
.L_x_27078:
[----:B------:R-:W-:-:S13]  /*7ec0*/  ISETP.GT.AND P0, PT, R0, 0x6, PT ;  /* 0x000000060000780c */ /* 0x000fda0003f04270 */
[----:B------:R-:W-:Y:S05]  /*7ed0*/  @P0 BRA `(.L_x_27084) ;  /* 0x00000000002c0947 */ /* 0x000fea0003800000 */
[----:B------:R-:W-:-:S13]  /*7ee0*/  ISETP.NE.AND P0, PT, R0, 0x5, PT ;  /* 0x000000050000780c */ /* 0x000fda0003f05270 */
[----:B------:R-:W-:Y:S05]  /*7ef0*/  @!P0 BRA `(.L_x_27085) ;  /* 0x0000000000148947 */ /* 0x000fea0003800000 */
[----:B------:R-:W-:-:S13]  /*7f00*/  ISETP.NE.AND P0, PT, R0, 0x6, PT ;  /* 0x000000060000780c */ /* 0x000fda0003f05270 */
[----:B------:R-:W-:Y:S05]  /*7f10*/  @P0 BRA `(.L_x_27081) ;  /* 0x0000000800300947 */ /* 0x000fea0003800000 */
[----:B----4-:R-:W-:-:S05]  /*7f20*/  IMAD.U32 R19, R19, 0x10000, RZ ;  /* 0x0001000013137824 */ /* 0x010fca00078e00ff */
[----:B------:R-:W-:Y:S01]  /*7f30*/  STG.E desc[UR36][R2.64], R19 ;  /* 0x0000001302007986 */ /* 0x000fe2000c101924 */
[----:B------:R-:W-:Y:S05]  /*7f40*/  EXIT ;  /* 0x000000000000794d */ /* 0x000fea0003800000 */
.L_x_27085:
[----:B----4-:R-:W-:-:S05]  /*7f50*/  IMAD.U32 R0, R19, 0x10000, RZ ;  /* 0x0001000013007824 */ /* 0x010fca00078e00ff */
[----:B------:R-:W-:-:S05]  /*7f60*/  F2FP.F16.F32.PACK_AB R0, RZ, R0 ;  /* 0x00000000ff00723e */ /* 0x000fca00000000ff */
[----:B------:R-:W-:Y:S01]  /*7f70*/  STG.E.U16 desc[UR36][R2.64], R0 ;  /* 0x0000000002007986 */ /* 0x000fe2000c101524 */
[----:B------:R-:W-:Y:S05]  /*7f80*/  EXIT ;  /* 0x000000000000794d */ /* 0x000fea0003800000 */
.L_x_27084:
        /* <DEDUP_REMOVED lines=8> */
[----:B------:R-:W-:Y:S01]  /*8010*/  STG.E.64 desc[UR36][R2.64], R4 ;  /* 0x0000000402007986 */ /* 0x000fe2000c101b24 */
[----:B------:R-:W-:Y:S05]  /*8020*/  EXIT ;  /* 0x000000000000794d */ /* 0x000fea0003800000 */
.L_x_27087:
[----:B----4-:R-:W-:-:S05]  /*8030*/  IMAD.U32 R19, R19, 0x10000, RZ ;  /* 0x0001000013137824 */ /* 0x010fca00078e00ff */
[----:B------:R-:W-:-:S04]  /*8040*/  F2FP.F16.F32.PACK_AB R5, RZ, R19 ;  /* 0x00000013ff05723e */ /* 0x000fc800000000ff */
[----:B------:R-:W-:-:S05]  /*8050*/  PRMT R5, R5, 0x5410, RZ ;  /* 0x0000541005057816 */ /* 0x000fca00000000ff */
[----:B------:R-:W-:Y:S01]  /*8060*/  STG.E desc[UR36][R2.64], R5 ;  /* 0x0000000502007986 */ /* 0x000fe2000c101924 */
[----:B------:R-:W-:Y:S05]  /*8070*/  EXIT ;  /* 0x000000000000794d */ /* 0x000fea0003800000 */
.L_x_27086:
[----:B----4-:R-:W-:-:S04]  /*8080*/  IMAD.U32 R4, R19, 0x10000, RZ ;  /* 0x0001000013047824 */ /* 0x010fc800078e00ff */
[----:B------:R-:W-:-:S06]  /*8090*/  FMUL.FTZ R4, R4, 1 ;  /* 0x3f80000004047820 */ /* 0x000fcc0000410000 */
[----:B------:R-:W0:Y:S02]  /*80a0*/  F2F.F64.F32 R4, R4 ;  /* 0x0000000400047310 */ /* 0x000e240000201800 */
[----:B0-----:R-:W-:Y:S01]  /*80b0*/  STG.E.64 desc[UR36][R2.64], R4 ;  /* 0x0000000402007986 */ /* 0x001fe2000c101b24 */
[----:B------:R-:W-:Y:S05]  /*80c0*/  EXIT ;  /* 0x000000000000794d */ /* 0x000fea0003800000 */
.L_x_27077:
        /* <DEDUP_REMOVED lines=12> */
[----:B0-----:R-:W-:Y:S01]  /*8190*/  STG.E.U16 desc[UR36][R2.64], R5 ;  /* 0x0000000502007986 */ /* 0x001fe2000c101524 */
[----:B------:R-:W-:Y:S05]  /*81a0*/  EXIT ;  /* 0x000000000000794d */ /* 0x000fea0003800000 */
.L_x_27091:
        /* <DEDUP_REMOVED lines=18> */
.L_x_27094:
[----:B------:R-:W-:-:S04]  /*82d0*/  SHF.R.U32.HI R5, RZ, 0x18, R5 ;  /* 0x00000018ff057819 */ /* 0x000fc80000011605 */
[----:B------:R-:W-:-:S07]  /*82e0*/  LOP3.LUT R0, R0, 0x80, R5, 0xf8, !PT ;  /* 0x0000008000007812 */ /* 0x000fce00078ef805 */
.L_x_27093:
[----:B------:R-:W-:Y:S05]  /*82f0*/  BSYNC.RECONVERGENT B0 ;  /* 0x0000000000007941 */ /* 0x000fea0003800200 */
.L_x_27092:
[----:B------:R-:W-:Y:S01]  /*8300*/  STG.E.U8 desc[UR36][R2.64], R0 ;  /* 0x0000000002007986 */ /* 0x000fe2000c101124 */
[----:B------:R-:W-:Y:S05]  /*8310*/  EXIT ;  /* 0x000000000000794d */ /* 0x000fea0003800000 */
.L_x_27090:
        /* <DEDUP_REMOVED lines=18> */
.L_x_27097:
[----:B------:R-:W-:-:S04]  /*8440*/  SHF.R.U32.HI R5, RZ, 0x18, R5 ;  /* 0x00000018ff057819 */ /* 0x000fc80000011605 */
[----:B------:R-:W-:-:S07]  /*8450*/  LOP3.LUT R0, R0, 0x80, R5, 0xf8, !PT ;  /* 0x0000008000007812 */ /* 0x000fce00078ef805 */
.L_x_27096:
[----:B------:R-:W-:Y:S05]  /*8460*/  BSYNC.RECONVERGENT B0 ;  /* 0x0000000000007941 */ /* 0x000fea0003800200 */
.L_x_27095:
[----:B------:R-:W-:Y:S01]  /*8470*/  STG.E.U8 desc[UR36][R2.64], R0 ;  /* 0x0000000002007986 */ /* 0x000fe2000c101124 */
[----:B------:R-:W-:Y:S05]  /*8480*/  EXIT ;  /* 0x000000000000794d */ /* 0x000fea0003800000 */
.L_x_27089:
[----:B------:R-:W-:-:S13]  /*8490*/  ISETP.NE.AND P0, PT, R0, 0x1c, PT ;  /* 0x0000001c0000780c */ /* 0x000fda0003f05270 */
[----:B------:R-:W-:Y:S05]  /*84a0*/  @!P0 BRA `(.L_x_27098) ;  /* 0x0000000000608947 */ /* 0x000fea0003800000 */
[----:B------:R-:W-:-:S13]  /*84b0*/  ISETP.NE.AND P0, PT, R0, 0x1d, PT ;  /* 0x0000001d0000780c */ /* 0x000fda0003f05270 */
[----:B------:R-:W-:Y:S05]  /*84c0*/  @!P0 BRA `(.L_x_27099) ;  /* 0x0000000000488947 */ /* 0x000fea0003800000 */
[----:B------:R-:W-:-:S13]  /*84d0*/  ISETP.NE.AND P0, PT, R0, 0x2c, PT ;  /* 0x0000002c0000780c */ /* 0x000fda0003f05270 */
[----:B------:R-:W-:Y:S05]  /*84e0*/  @P0 BRA `(.L_x_27081) ;  /* 0x0000000000bc0947 */ /* 0x000fea0003800000 */
[----:B----4-:R-:W-:Y:S02]  /*84f0*/  IMAD.U32 R19, R19, 0x10000, RZ ;  /* 0x0001000013137824 */ /* 0x010fe400078e00ff */
        /* <DEDUP_REMOVED lines=15> */
.L_x_27099:
[----:B----4-:R-:W-:-:S06]  /*85f0*/  IMAD.U32 R4, R19, 0x10000, RZ ;  /* 0x0001000013047824 */ /* 0x010fcc00078e00ff */
[----:B------:R-:W0:Y:S02]  /*8600*/  F2I.U64.TRUNC R4, R4 ;  /* 0x0000000400047311 */ /* 0x000e24000020d800 */
[----:B0-----:R-:W-:Y:S01]  /*8610*/  STG.E.64 desc[UR36][R2.64], R4 ;  /* 0x0000000402007986 */ /* 0x001fe2000c101b24 */
[----:B------:R-:W-:Y:S05]  /*8620*/  EXIT ;  /* 0x000000000000794d */ /* 0x000fea0003800000 */
.L_x_27098:
[----:B----4-:R-:W-:-:S06]  /*8630*/  IMAD.U32 R19, R19, 0x10000, RZ ;  /* 0x0001000013137824 */ /* 0x010fcc00078e00ff */
[----:B------:R-:W0:Y:S02]  /*8640*/  F2I.FTZ.U32.TRUNC.NTZ R19, R19 ;  /* 0x0000001300137305 */ /* 0x000e24000021f000 */
[----:B0-----:R-:W-:Y:S01]  /*8650*/  STG.E desc[UR36][R2.64], R19 ;  /* 0x0000001302007986 */ /* 0x001fe2000c101924 */
[----:B------:R-:W-:Y:S05]  /*8660*/  EXIT ;  /* 0x000000000000794d */ /* 0x000fea0003800000 */
.L_x_27088:
        /* <DEDUP_REMOVED lines=9> */
[----:B------:R-:W-:Y:S01]  /*8700*/  STG.E.U8 desc[UR36][R2.64], R5 ;  /* 0x0000000502007986 */ /* 0x000fe2000c101124 */
[----:B------:R-:W-:Y:S05]  /*8710*/  EXIT ;  /* 0x000000000000794d */ /* 0x000fea0003800000 */
.L_x_27101:
[----:B----4-:R-:W-:Y:S01]  /*8720*/  IMAD.U32 R19, R19, 0x10000, RZ ;  /* 0x0001000013137824 */ /* 0x010fe200078e00ff */
[----:B------:R-:W-:-:S03]  /*8730*/  CS2R R6, SRZ ;  /* 0x0000000000067805 */ /* 0x000fc6000001ff00 */
[----:B------:R-:W-:-:S06]  /*8740*/  FMUL.FTZ R4, R19, 1 ;  /* 0x3f80000013047820 */ /* 0x000fcc0000410000 */
[----:B------:R-:W0:Y:S02]  /*8750*/  F2F.F64.F32 R4, R4 ;  /* 0x0000000400047310 */ /* 0x000e240000201800 */
[----:B0-----:R-:W-:Y:S01]  /*8760*/  STG.E.128 desc[UR36][R2.64], R4 ;  /* 0x0000000402007986 */ /* 0x001fe2000c101d24 */
[----:B------:R-:W-:Y:S05]  /*8770*/  EXIT ;  /* 0x000000000000794d */ /* 0x000fea0003800000 */
.L_x_27100:
[----:B------:R-:W-:-:S13]  /*8780*/  ISETP.NE.AND P0, PT, R0, 0xf, PT ;  /* 0x0000000f0000780c */ /* 0x000fda0003f05270 */
[----:B------:R-:W-:Y:S05]  /*8790*/  @!P0 BRA `(.L_x_27102) ;  /* 0x0000000000e88947 */ /* 0x000fea0003800000 */
[----:B------:R-:W-:-:S13]  /*87a0*/  ISETP.NE.AND P0, PT, R0, 0x17, PT ;  /* 0x000000170000780c */ /* 0x000fda0003f05270 */
[----:B------:R-:W-:Y:S05]  /*87b0*/  @!P0 BRA `(.L_x_27103) ;  /* 0x0000000000908947 */ /* 0x000fea0003800000 */
[----:B------:R-:W-:-:S13]  /*87c0*/  ISETP.NE.AND P0, PT, R0, 0x18, PT ;  /* 0x000000180000780c */ /* 0x000fda0003f05270 */
[----:B------:R-:W-:Y:S05]  /*87d0*/  @!P0 BRA `(.L_x_27104) ;  /* 0x0000000000448947 */ /* 0x000fea0003800000 */
.L_x_27081:
[----:B------:R-:W-:Y:S01]  /*87e0*/  MOV R0, 0x1c0 ;  /* 0x000001c000007802 */ /* 0x000fe20000000f00 */
[----:B------:R-:W0:Y:S01]  /*87f0*/  LDCU.64 UR4, c[0x4][0x1a0] ;  /* 0x01003400ff0477ac */ /* 0x000e220008000a00 */
[----:B------:R-:W-:Y:S02]  /*8800*/  IMAD.MOV.U32 R8, RZ, RZ, 0x65 ;  /* 0x00000065ff087424 */ /* 0x000fe400078e00ff */
[----:B------:R1:W2:Y:S01]  /*8810*/  LDC.64 R2, c[0x4][R0] ;  /* 0x0100000000027b82 */ /* 0x0002a20000000a00 */
[----:B------:R-:W3:Y:S01]  /*8820*/  LDCU.64 UR6, c[0x4][0x1a8] ;  /* 0x01003500ff0677ac */ /* 0x000ee20008000a00 */
[----:B------:R-:W-:Y:S02]  /*8830*/  IMAD.MOV.U32 R12, RZ, RZ, 0x1 ;  /* 0x00000001ff0c7424 */ /* 0x000fe400078e00ff */
[----:B------:R-:W-:Y:S01]  /*8840*/  IMAD.MOV.U32 R13, RZ, RZ, RZ ;  /* 0x000000ffff0d7224 */ /* 0x000fe200078e00ff */
[----:B------:R-:W5:Y:S01]  /*8850*/  LDCU.64 UR8, c[0x4][0x98] ;  /* 0x01001300ff0877ac */ /* 0x000f620008000a00 */
[----:B0-----:R-:W-:-:S02]  /*8860*/  IMAD.U32 R4, RZ, RZ, UR4 ;  /* 0x00000004ff047e24 */ /* 0x001fc4000f8e00ff */
[----:B------:R-:W-:Y:S02]  /*8870*/  IMAD.U32 R5, RZ, RZ, UR5 ;  /* 0x00000005ff057e24 */ /* 0x000fe4000f8e00ff */
[----:B---3--:R-:W-:Y:S02]  /*8880*/  IMAD.U32 R6, RZ, RZ, UR6 ;  /* 0x00000006ff067e24 */ /* 0x008fe4000f8e00ff */
[----:B------:R-:W-:Y:S02]  /*8890*/  IMAD.U32 R7, RZ, RZ, UR7 ;  /* 0x00000007ff077e24 */ /* 0x000fe4000f8e00ff */
[----:B-----5:R-:W-:Y:S02]  /*88a0*/  IMAD.U32 R10, RZ, RZ, UR8 ;  /* 0x00000008ff0a7e24 */ /* 0x020fe4000f8e00ff */
[----:B-1----:R-:W-:-:S07]  /*88b0*/  IMAD.U32 R11, RZ, RZ, UR9 ;  /* 0x00000009ff0b7e24 */ /* 0x002fce000f8e00ff */
[----:B------:R-:W-:-:S07]  /*88c0*/  LEPC R20, `(.L_x_27105) ;  /* 0x000000001014794e */ /* 0x000fce0000000000 */
[----:B--2-4-:R-:W-:Y:S05]  /*88d0*/  CALL.ABS.NOINC R2 ;  /* 0x0000000002007343 */ /* 0x014fea0003c00000 */
.L_x_27105:
[----:B------:R-:W-:Y:S05]  /*88e0*/  EXIT ;  /* 0x000000000000794d */ /* 0x000fea0003800000 */
.L_x_27104:
        /* <DEDUP_REMOVED lines=13> */
.L_x_27107:
[----:B------:R-:W-:Y:S05]  /*89c0*/  BSYNC.RECONVERGENT B0 ;  /* 0x0000000000007941 */ /* 0x000fea0003800200 */
.L_x_27106:
[----:B------:R-:W-:-:S05]  /*89d0*/  LOP3.LUT R5, R0, 0x80, R5, 0xf8, !PT ;  /* 0x0000008000057812 */ /* 0x000fca00078ef805 */
[----:B------:R-:W-:Y:S01]  /*89e0*/  STG.E.U8 desc[UR36][R2.64], R5 ;  /* 0x0000000502007986 */ /* 0x000fe2000c101124 */
[----:B------:R-:W-:Y:S05]  /*89f0*/  EXIT ;  /* 0x000000000000794d */ /* 0x000fea0003800000 */
.L_x_27103:
        /* <DEDUP_REMOVED lines=12> */
.L_x_27109:
[----:B------:R-:W-:Y:S01]  /*8ac0*/  IMAD.MOV.U32 R0, RZ, RZ, 0x7f ;  /* 0x0000007fff007424 */ /* 0x000fe200078e00ff */
[----:B------:R-:W-:-:S04]  /*8ad0*/  ISETP.GT.U32.AND P0, PT, R4, 0x7f800000, PT ;  /* 0x7f8000000400780c */ /* 0x000fc80003f04070 */
[----:B------:R-:W-:-:S09]  /*8ae0*/  SEL R0, R0, 0x7c, P0 ;  /* 0x0000007c00007807 */ /* 0x000fd20000000000 */
.L_x_27110:
[----:B------:R-:W-:Y:S05]  /*8af0*/  BSYNC.RECONVERGENT B0 ;  /* 0x0000000000007941 */ /* 0x000fea0003800200 */
.L_x_27108:
[----:B------:R-:W-:-:S04]  /*8b00*/  SHF.R.U32.HI R5, RZ, 0x18, R5 ;  /* 0x00000018ff057819 */ /* 0x000fc80000011605 */
[----:B------:R-:W-:-:S05]  /*8b10*/  LOP3.LUT R5, R0, 0x80, R5, 0xf8, !PT ;  /* 0x0000008000057812 */ /* 0x000fca00078ef805 */
[----:B------:R-:W-:Y:S01]  /*8b20*/  STG.E.U8 desc[UR36][R2.64], R5 ;  /* 0x0000000502007986 */ /* 0x000fe2000c101124 */
[----:B------:R-:W-:Y:S05]  /*8b30*/  EXIT ;  /* 0x000000000000794d */ /* 0x000fea0003800000 */
.L_x_27102:
[----:B----4-:R-:W-:Y:S01]  /*8b40*/  STG.E.U16 desc[UR36][R2.64], R19 ;  /* 0x0000001302007986 */ /* 0x010fe2000c101524 */
[----:B------:R-:W-:Y:S05]  /*8b50*/  EXIT ;  /* 0x000000000000794d */ /* 0x000fea0003800000 */
.L_x_27111:
        /* <DEDUP_REMOVED lines=10> */
.L_x_37259:


//--------------------- .text._ZN2at6native18elementwise_kernelILi128ELi4EZNS0_22gpu_kernel_impl_nocastIZZZNS0_17expm1_kernel_cudaERNS_18TensorIteratorBaseEENKUlvE_clEvENKUlvE3_clEvEUlN3c108BFloat16EE_EEvS4_RKT_EUliE_EEviT1_ --------------------------
	.section	.text._ZN2at6native18elementwise_kernelILi128ELi4EZNS0_22gpu_kernel_impl_nocastIZZZNS0_17expm1_kernel_cudaERNS_18TensorIteratorBaseEENKUlvE_clEvENKUlvE3_clEvEUlN3c108BFloat16EE_EEvS4_RKT_EUliE_EEviT1_,"ax",@progbits
	.align	128
        .global         _ZN2at6native18elementwise_kernelILi128ELi4EZNS0_22gpu_kernel_impl_nocastIZZZNS0_17expm1_kernel_cudaERNS_18TensorIteratorBaseEENKUlvE_clEvENKUlvE3_clEvEUlN3c108BFloat16EE_EEvS4_RKT_EUliE_EEviT1_
        .type           _ZN2at6native18elementwise_kernelILi128ELi4EZNS0_22gpu_kernel_impl_nocastIZZZNS0_17expm1_kernel_cudaERNS_18TensorIteratorBaseEENKUlvE_clEvENKUlvE3_clEvEUlN3c108BFloat16EE_EEvS4_RKT_EUliE_EEviT1_,@function
        .size           _ZN2at6native18elementwise_kernelILi128ELi4EZNS0_22gpu_kernel_impl_nocastIZZZNS0_17expm1_kernel_cudaERNS_18TensorIteratorBaseEENKUlvE_clEvENKUlvE3_clEvEUlN3c108BFloat16EE_EEvS4_RKT_EUliE_EEviT1_,(.L_x_37260 - _ZN2at6native18elementwise_kernelILi128ELi4EZNS0_22gpu_kernel_impl_nocastIZZZNS0_17expm1_kernel_cudaERNS_18TensorIteratorBaseEENKUlvE_clEvENKUlvE3_clEvEUlN3c108BFloat16EE_EEvS4_RKT_EUliE_EEviT1_)
        .other          _ZN2at6native18elementwise_kernelILi128ELi4EZNS0_22gpu_kernel_impl_nocastIZZZNS0_17expm1_kernel_cudaERNS_18TensorIteratorBaseEENKUlvE_clEvENKUlvE3_clEvEUlN3c108BFloat16EE_EEvS4_RKT_EUliE_EEviT1_,@"STO_CUDA_ENTRY STV_DEFAULT"
_ZN2at6native18elementwise_kernelILi128ELi4EZNS0_22gpu_kernel_impl_nocastIZZZNS0_17expm1_kernel_cudaERNS_18TensorIteratorBaseEENKUlvE_clEvENKUlvE3_clEvEUlN3c108BFloat16EE_EEvS4_RKT_EUliE_EEviT1_:
.text._ZN2at6native18elementwise_kernelILi128ELi4EZNS0_22gpu_kernel_impl_nocastIZZZNS0_17expm1_kernel_cudaERNS_18TensorIteratorBaseEENKUlvE_clEvENKUlvE3_clEvEUlN3c108BFloat16EE_EEvS4_RKT_EUliE_EEviT1_:
        /* <DEDUP_REMOVED lines=17> */
[----:B------:R-:W-:Y:S02]  /*0110*/  IADD3 R3, PT, PT, R3, 0x80, RZ ;  /* 0x0000008003037810 */ /* 0x000fe40007ffe0ff */
[----:B--2---:R-:W-:-:S04]  /*0120*/  SHF.L.U32 R0, R4, 0x10, RZ ;  /* 0x0000001004007819 */ /* 0x004fc800000006ff */
[C---:B------:R-:W-:Y:S01]  /*0130*/  FSETP.GEU.FTZ.AND P0, PT, |R0|.reuse, 0.40999999642372131348, PT ;  /* 0x3ed1eb850000780b */ /* 0x040fe20003f1e200 */
[----:B------:R-:W-:-:S06]  /*0140*/  FMUL.FTZ R2, R0, 1.4426950216293334961 ;  /* 0x3fb8aa3b00027820 */ /* 0x000fcc0000410000 */
        /* <DEDUP_REMOVED lines=24> */
[----:B------:R-:W-:-:S05]  /*02d0*/  F2FP.BF16.F32.PACK_AB R2, RZ, R2 ;  /* 0x00000002ff02723e */ /* 0x000fca00000010ff */
[----:B0-----:R0:W-:Y:S04]  /*02e0*/  STG.E.U16 desc[UR6][R4.64], R2 ;  /* 0x0000000204007986 */ /* 0x0011e8000c101506 */
[----:B------:R-:W-:Y:S05]  /*02f0*/  @P0 BREAK.RELIABLE B1 ;  /* 0x0000000000010942 */ /* 0x000fea0003800100 */
[----:B------:R-:W-:Y:S05]  /*0300*/  @P0 BRA `(.L_x_27116) ;  /* 0x0000000400100947 */ /* 0x000fea0003800000 */
[----:B0-----:R-:W0:Y:S02]  /*0310*/  LDC.64 R4, c[0x0][0x588] ;  /* 0x00016200ff047b82 */ /* 0x001e240000000a00 */
[----:B0-----:R-:W2:Y:S01]  /*0320*/  LDG.E.U16 R4, desc[UR6][R4.64] ;  /* 0x0000000604047981 */ /* 0x001ea2000c1e1500 */
[----:B------:R-:W-:Y:S02]  /*0330*/  MOV R9, 0x3ab5ebe6 ;  /* 0x3ab5ebe600097802 */ /* 0x000fe40000000f00 */
        /* <DEDUP_REMOVED lines=27> */
[----:B------:R-:W-:-:S05]  /*04f0*/  F2FP.BF16.F32.PACK_AB R2, RZ, R2 ;  /* 0x00000002ff02723e */ /* 0x000fca00000010ff */
[----:B0-----:R0:W-:Y:S02]  /*0500*/  STG.E.U16 desc[UR6][R4.64], R2 ;  /* 0x0000000204007986 */ /* 0x0011e4000c101506 */
.L_x_27115:
[----:B------:R-:W-:-:S13]  /*0510*/  ISETP.GE.AND P0, PT, R3, UR4, PT ;  /* 0x0000000403007c0c */ /* 0x000fda000bf06270 */
[----:B------:R-:W-:Y:S05]  /*0520*/  @P0 BREAK.RELIABLE B1 ;  /* 0x0000000000010942 */ /* 0x000fea0003800100 */
[----:B------:R-:W-:Y:S05]  /*0530*/  @P0 BRA `(.L_x_27116) ;  /* 0x0000000000840947 */ /* 0x000fea0003800000 */
[----:B------:R-:W-:Y:S05]  /*0540*/  BSYNC.RELIABLE B1 ;  /* 0x0000000000017941 */ /* 0x000fea0003800100 */
.L_x_27114:
[----:B0-----:R-:W0:Y:S02]  /*0550*/  LDC.64 R4, c[0x0][0x588] ;  /* 0x00016200ff047b82 */ /* 0x001e240000000a00 */
        /* <DEDUP_REMOVED lines=31> */
.L_x_27116:
[----:B------:R-:W-:Y:S05]  /*0750*/  BSYNC.RECONVERGENT B0 ;  /* 0x0000000000007941 */ /* 0x000fea0003800200 */
.L_x_27113:
[----:B------:R-:W-:Y:S05]  /*0760*/  WARPSYNC.ALL ;  /* 0x0000000000007948 */ /* 0x000fea0003800000 */
[----:B------:R-:W-:-:S13]  /*0770*/  ISETP.GE.AND P0, PT, R3, UR4, PT ;  /* 0x0000000403007c0c */ /* 0x000fda000bf06270 */
[----:B------:R-:W-:Y:S05]  /*0780*/  @P0 EXIT ;  /* 0x000000000000094d */ /* 0x000fea0003800000 */
[----:B01----:R-:W0:Y:S02]  /*0790*/  LDC.64 R2, c[0x0][0x588] ;  /* 0x00016200ff027b82 */ /* 0x003e240000000a00 */
[----:B0-----:R-:W2:Y:S01]  /*07a0*/  LDG.E.U16 R2, desc[UR6][R2.64] ;  /* 0x0000000602027981 */ /* 0x001ea2000c1e1500 */
[----:B------:R-:W-:Y:S01]  /*07b0*/  HFMA2 R7, -RZ, RZ, 0.83837890625, -4044 ;  /* 0x3ab5ebe6ff077431 */ /* 0x000fe200000001ff */
        /* <DEDUP_REMOVED lines=27> */
[----:B0-----:R-:W-:Y:S01]  /*0970*/  STG.E.U16 desc[UR6][R2.64], R4 ;  /* 0x0000000402007986 */ /* 0x001fe2000c101506 */
[----:B------:R-:W-:Y:S05]  /*0980*/  EXIT ;  /* 0x000000000000794d */ /* 0x000fea0003800000 */
.L_x_27112:
        /* <DEDUP_REMOVED lines=306> */
.L_x_27120:
[----:B------:R-:W0:Y:S02]  /*1cb0*/  LDCU.128 UR8, c[0x0][0x580] ;  /* 0x0000b000ff0877ac */ /* 0x000e240008000c00 */
[----:B0-----:R-:W-:-:S04]  /*1cc0*/  IADD3 R6, P0, PT, R4, UR10, RZ ;  /* 0x0000000a04067c10 */ /* 0x001fc8000ff1e0ff */
[----:B------:R-:W-:-:S05]  /*1cd0*/  IADD3.X R7, PT, PT, RZ, UR11, RZ, P0, !PT ;  /* 0x0000000bff077c10 */ /* 0x000fca00087fe4ff */
[----:B------:R-:W2:Y:S01]  /*1ce0*/  LDG.E.U16 R6, desc[UR6][R6.64] ;  /* 0x0000000606067981 */ /* 0x000ea2000c1e1500 */
[----:B------:R-:W-:Y:S01]  /*1cf0*/  IMAD.MOV.U32 R11, RZ, RZ, 0x3ab5ebe6 ;  /* 0x3ab5ebe6ff0b7424 */ /* 0x000fe200078e00ff */
        /* <DEDUP_REMOVED lines=27> */
[----:B------:R-:W-:Y:S02]  /*1eb0*/  F2FP.BF16.F32.PACK_AB R6, RZ, R6 ;  /* 0x00000006ff06723e */ /* 0x000fe400000010ff */
        /* <DEDUP_REMOVED lines=303> */
.L_x_27122:
[----:B------:R-:W0:Y:S02]  /*31b0*/  LDCU.128 UR8, c[0x0][0x580] ;  /* 0x0000b000ff0877ac */ /* 0x000e240008000c00 */
[----:B0-----:R-:W-:-:S04]  /*31c0*/  IADD3 R6, P0, PT, R4, UR10, RZ ;  /* 0x0000000a04067c10 */ /* 0x001fc8000ff1e0ff */
[----:B------:R-:W-:-:S05]  /*31d0*/  IADD3.X R7, PT, PT, RZ, UR11, RZ, P0, !PT ;  /* 0x0000000bff077c10 */ /* 0x000fca00087fe4ff */
[----:B------:R-:W2:Y:S01]  /*31e0*/  LDG.E.U16 R6, desc[UR6][R6.64] ;  /* 0x0000000606067981 */ /* 0x000ea2000c1e1500 */
        /* <DEDUP_REMOVED lines=29> */
[----:B------:R-:W-:-:S05]  /*33c0*/  IADD3.X R5, PT, PT, RZ, UR9, RZ, P0, !PT ;  /* 0x00000009ff057c10 */ /* 0x000fca00087fe4ff */
[----:B------:R0:W-:Y:S02]  /*33d0*/  STG.E.U16 desc[UR6][R4.64], R6 ;  /* 0x0000000604007986 */ /* 0x0001e4000c101506 */
.L_x_27119:
[----:B------:R-:W-:-:S13]  /*33e0*/  ISETP.GE.AND P0, PT, R3, UR4, PT ;  /* 0x0000000403007c0c */ /* 0x000fda000bf06270 */
[----:B------:R-:W-:Y:S05]  /*33f0*/  @P0 BREAK.RELIABLE B1 ;  /* 0x0000000000010942 */ /* 0x000fea0003800100 */
[----:B------:R-:W-:Y:S05]  /*3400*/  @P0 BRA `(.L_x_27121) ;  /* 0x0000001400380947 */ /* 0x000fea0003800000 */
[----:B------:R-:W-:Y:S05]  /*3410*/  BSYNC.RELIABLE B1 ;  /* 0x0000000000017941 */ /* 0x000fea0003800100 */
.L_x_27118:
        /* <DEDUP_REMOVED lines=298> */
.L_x_27123:
        /* <DEDUP_REMOVED lines=35> */
.L_x_27121:
[----:B------:R-:W-:Y:S05]  /*48f0*/  BSYNC.RECONVERGENT B0 ;  /* 0x0000000000007941 */ /* 0x000fea0003800200 */
.L_x_27117:
        /* <DEDUP_REMOVED lines=301> */
.L_x_27124:
[----:B------:R-:W0:Y:S02]  /*5bd0*/  LDCU.128 UR8, c[0x0][0x580] ;  /* 0x0000b000ff0877ac */ /* 0x000e240008000c00 */
[----:B0-----:R-:W-:-:S04]  /*5be0*/  IADD3 R4, P0, PT, R2, UR10, RZ ;  /* 0x0000000a02047c10 */ /* 0x001fc8000ff1e0ff */
[----:B------:R-:W-:-:S05]  /*5bf0*/  IADD3.X R5, PT, PT, RZ, UR11, RZ, P0, !PT ;  /* 0x0000000bff057c10 */ /* 0x000fca00087fe4ff */
[----:B------:R-:W2:Y:S01]  /*5c00*/  LDG.E.U16 R4, desc[UR6][R4.64] ;  /* 0x0000000604047981 */ /* 0x000ea2000c1e1500 */
[----:B------:R-:W-:Y:S02]  /*5c10*/  MOV R9, 0x3ab5ebe6 ;  /* 0x3ab5ebe600097802 */ /* 0x000fe40000000f00 */
        /* <DEDUP_REMOVED lines=28> */
[----:B------:R-:W-:Y:S01]  /*5de0*/  STG.E.U16 desc[UR6][R2.64], R4 ;  /* 0x0000000402007986 */ /* 0x000fe2000c101506 */
[----:B------:R-:W-:Y:S05]  /*5df0*/  EXIT ;  /* 0x000000000000794d */ /* 0x000fea0003800000 */
.L_x_27125:
        /* <DEDUP_REMOVED lines=16> */
.L_x_37260:


//--------------------- .text._ZN2at6native27unrolled_elementwise_kernelIZZZNS0_17expm1_kernel_cudaERNS_18TensorIteratorBaseEENKUlvE_clEvENKUlvE3_clEvEUlN3c108BFloat16EE_St5arrayIPcLm2EELi4E23TrivialOffsetCalculatorILi1EjESD_NS0_6memory15LoadWithoutCastENSE_16StoreWithoutCastEEEviT_T0_T2_T3_T4_T5_ --------------------------
	.section	.text._ZN2at6native27unrolled_elementwise_kernelIZZZNS0_17expm1_kernel_cudaERNS_18TensorIteratorBaseEENKUlvE_clEvENKUlvE3_clEvEUlN3c108BFloat16EE_St5arrayIPcLm2EELi4E23TrivialOffsetCalculatorILi1EjESD_NS0_6memory15LoadWithoutCastENSE_16StoreWithoutCastEEEviT_T0_T2_T3_T4_T5_,"ax",@progbits
	.align	128
        .global         _ZN2at6native27unrolled_elementwise_kernelIZZZNS0_17expm1_kernel_cudaERNS_18TensorIteratorBaseEENKUlvE_clEvENKUlvE3_clEvEUlN3c108BFloat16EE_St5arrayIPcLm2EELi4E23TrivialOffsetCalculatorILi1EjESD_NS0_6memory15LoadWithoutCastENSE_16StoreWithoutCastEEEviT_T0_T2_T3_T4_T5_
        .type           _ZN2at6native27unrolled_elementwise_kernelIZZZNS0_17expm1_kernel_cudaERNS_18TensorIteratorBaseEENKUlvE_clEvENKUlvE3_clEvEUlN3c108BFloat16EE_St5arrayIPcLm2EELi4E23TrivialOffsetCalculatorILi1EjESD_NS0_6memory15LoadWithoutCastENSE_16StoreWithoutCastEEEviT_T0_T2_T3_T4_T5_,@function
        .size           _ZN2at6native27unrolled_elementwise_kernelIZZZNS0_17expm1_kernel_cudaERNS_18TensorIteratorBaseEENKUlvE_clEvENKUlvE3_clEvEUlN3c108BFloat16EE_St5arrayIPcLm2EELi4E23TrivialOffsetCalculatorILi1EjESD_NS0_6memory15LoadWithoutCastENSE_16StoreWithoutCastEEEviT_T0_T2_T3_T4_T5_,(.L_x_37261 - _ZN2at6native27unrolled_elementwise_kernelIZZZNS0_17expm1_kernel_cudaERNS_18TensorIteratorBaseEENKUlvE_clEvENKUlvE3_clEvEUlN3c108BFloat16EE_St5arrayIPcLm2EELi4E23TrivialOffsetCalculatorILi1EjESD_NS0_6memory15LoadWithoutCastENSE_16StoreWithoutCastEEEviT_T0_T2_T3_T4_T5_)
        .other          _ZN2at6native27unrolled_elementwise_kernelIZZZNS0_17expm1_kernel_cudaERNS_18TensorIteratorBaseEENKUlvE_clEvENKUlvE3_clEvEUlN3c108BFloat16EE_St5arrayIPcLm2EELi4E23TrivialOffsetCalculatorILi1EjESD_NS0_6memory15LoadWithoutCastENSE_16StoreWithoutCastEEEviT_T0_T2_T3_T4_T5_,@"STO_CUDA_ENTRY STV_DEFAULT"
_ZN2at6native27unrolled_elementwise_kernelIZZZNS0_17expm1_kernel_cudaERNS_18TensorIteratorBaseEENKUlvE_clEvENKUlvE3_clEvEUlN3c108BFloat16EE_St5arrayIPcLm2EELi4E23TrivialOffsetCalculatorILi1EjESD_NS0_6memory15LoadWithoutCastENSE_16StoreWithoutCastEEEviT_T0_T2_T3_T4_T5_:
.text._ZN2at6native27unrolled_elementwise_kernelIZZZNS0_17expm1_kernel_cudaERNS_18TensorIteratorBaseEENKUlvE_clEvENKUlvE3_clEvEUlN3c108BFloat16EE_St5arrayIPcLm2EELi4E23TrivialOffsetCalculatorILi1EjESD_NS0_6memory15LoadWithoutCastENSE_16StoreWithoutCastEEEviT_T0_T2_T3_T4_T5_:
        /* <DEDUP_REMOVED lines=9> */
[----:B------:R-:W-:Y:S01]  /*0090*/  @!P0 VIADD R7, R3, 0x80 ;  /* 0x0000008003078836 */ /* 0x000fe20000000000 */
[----:B------:R-:W0:Y:S04]  /*00a0*/  @!P0 LDC.64 R12, c[0x0][0x390] ;  /* 0x0000e400ff0c8b82 */ /* 0x000e280000000a00 */
[----:B------:R-:W-:-:S13]  /*00b0*/  ISETP.GE.AND P1, PT, R7, R2, PT ;  /* 0x000000020700720c */ /* 0x000fda0003f26270 */
[----:B------:R-:W-:Y:S01]  /*00c0*/  @!P1 LEA R9, R0, R7, 0x9 ;  /* 0x0000000700099211 */ /* 0x000fe200078e48ff */
[----:B------:R-:W-:Y:S01]  /*00d0*/  @!P1 VIADD R7, R7, 0x80 ;  /* 0x0000008007079836 */ /* 0x000fe20000000000 */
[----:B------:R-:W-:Y:S01]  /*00e0*/  PRMT R18, RZ, 0x7610, R18 ;  /* 0x00007610ff127816 */ /* 0x000fe20000000012 */
[----:B------:R-:W2:Y:S03]  /*00f0*/  @!P1 LDC.64 R10, c[0x0][0x390] ;  /* 0x0000e400ff0a9b82 */ /* 0x000ea60000000a00 */
[----:B------:R-:W-:-:S13]  /*0100*/  ISETP.GE.AND P3, PT, R7, R2, PT ;  /* 0x000000020700720c */ /* 0x000fda0003f66270 */
[----:B------:R-:W-:Y:S01]  /*0110*/  @!P3 LEA R17, R0, R7, 0x9 ;  /* 0x000000070011b211 */ /* 0x000fe200078e48ff */
[----:B------:R-:W-:Y:S01]  /*0120*/  @!P3 VIADD R7, R7, 0x80 ;  /* 0x000000800707b836 */ /* 0x000fe20000000000 */
[----:B------:R-:W3:Y:S04]  /*0130*/  @!P3 LDC.64 R4, c[0x0][0x390] ;  /* 0x0000e400ff04bb82 */ /* 0x000ee80000000a00 */
[----:B------:R-:W-:Y:S01]  /*0140*/  ISETP.GE.AND P2, PT, R7, R2, PT ;  /* 0x000000020700720c */ /* 0x000fe20003f46270 */
[----:B--2---:R-:W-:-:S12]  /*0150*/  @!P1 IMAD.WIDE.U32 R10, R9, 0x2, R10 ;  /* 0x00000002090a9825 */ /* 0x004fd800078e000a */
[----:B------:R-:W2:Y:S01]  /*0160*/  @!P2 LDC.64 R14, c[0x0][0x390] ;  /* 0x0000e400ff0eab82 */ /* 0x000ea20000000a00 */
[----:B------:R-:W-:Y:S01]  /*0170*/  @!P2 LEA R7, R0, R7, 0x9 ;  /* 0x000000070007a211 */ /* 0x000fe200078e48ff */
[----:B------:R-:W-:Y:S01]  /*0180*/  BSSY.RECONVERGENT B0, `(.L_x_27126) ;  /* 0x000002d000007945 */ /* 0x000fe20003800200 */
[--C-:B---3--:R-:W-:Y:S01]  /*0190*/  @!P3 IMAD.WIDE.U32 R16, R17, 0x2, R4.reuse ;  /* 0x000000021110b825 */ /* 0x108fe200078e0004 */
[----:B------:R-:W-:Y:S01]  /*01a0*/  PRMT R5, RZ, 0x7610, R5 ;  /* 0x00007610ff057816 */ /* 0x000fe20000000005 */
[----:B-1----:R1:W5:Y:S01]  /*01b0*/  @!P1 LDG.E.U16 R8, desc[UR4][R10.64] ;  /* 0x000000040a089981 */ /* 0x002362000c1e1500 */
[----:B------:R-:W-:-:S04]  /*01c0*/  PRMT R4, RZ, 0x7610, R4 ;  /* 0x00007610ff047816 */ /* 0x000fc80000000004 */
[----:B------:R3:W5:Y:S01]  /*01d0*/  @!P3 LDG.E.U16 R5, desc[UR4][R16.64] ;  /* 0x000000041005b981 */ /* 0x000762000c1e1500 */
[----:B--2---:R-:W-:-:S05]  /*01e0*/  @!P2 IMAD.WIDE.U32 R14, R7, 0x2, R14 ;  /* 0x00000002070ea825 */ /* 0x004fca00078e000e */
[----:B------:R3:W5:Y:S01]  /*01f0*/  @!P2 LDG.E.U16 R4, desc[UR4][R14.64] ;  /* 0x000000040e04a981 */ /* 0x000762000c1e1500 */
[----:B------:R-:W-:-:S04]  /*0200*/  @!P0 IMAD R7, R0, 0x200, R3 ;  /* 0x0000020000078824 */ /* 0x000fc800078e0203 */
[----:B0-----:R-:W-:-:S05]  /*0210*/  @!P0 IMAD.WIDE.U32 R12, R7, 0x2, R12 ;  /* 0x00000002070c8825 */ /* 0x001fca00078e000c */
[----:B------:R3:W5:Y:S01]  /*0220*/  @!P0 LDG.E.U16 R18, desc[UR4][R12.64] ;  /* 0x000000040c128981 */ /* 0x000762000c1e1500 */
[----:B------:R-:W-:-:S13]  /*0230*/  ISETP.GE.AND P0, PT, R3, R2, PT ;  /* 0x000000020300720c */ /* 0x000fda0003f06270 */
[----:B------:R-:W0:Y:S01]  /*0240*/  @!P0 LDC.64 R6, c[0x0][0x388] ;  /* 0x0000e200ff068b82 */ /* 0x000e220000000a00 */
[C---:B------:R-:W-:Y:S02]  /*0250*/  IADD3 R9, PT, PT, R3.reuse, 0x100, RZ ;  /* 0x0000010003097810 */ /* 0x040fe40007ffe0ff */
[----:B-1----:R-:W-:Y:S02]  /*0260*/  IADD3 R11, PT, PT, R3, 0x180, RZ ;  /* 0x00000180030b7810 */ /* 0x002fe40007ffe0ff */
[----:B------:R-:W-:Y:S01]  /*0270*/  ISETP.GE.AND P1, PT, R9, R2, PT ;  /* 0x000000020900720c */ /* 0x000fe20003f26270 */
[----:B------:R-:W-:Y:S01]  /*0280*/  VIADD R9, R3, 0x80 ;  /* 0x0000008003097836 */ /* 0x000fe20000000000 */
[----:B---3--:R-:W-:Y:S11]  /*0290*/  @P0 BRA `(.L_x_27127) ;  /* 0x00000000006c0947 */ /* 0x008ff60003800000 */
[----:B-----5:R-:W-:Y:S02]  /*02a0*/  IMAD.U32 R18, R18, 0x10000, RZ ;  /* 0x0001000012127824 */ /* 0x020fe400078e00ff */
[----:B------:R-:W-:Y:S02]  /*02b0*/  HFMA2 R15, -RZ, RZ, 0.83837890625, -4044 ;  /* 0x3ab5ebe6ff0f7431 */ /* 0x000fe400000001ff */
        /* <DEDUP_REMOVED lines=24> */
[----:B------:R-:W-:-:S07]  /*0440*/  F2FP.BF16.F32.PACK_AB R10, RZ, R10 ;  /* 0x0000000aff0a723e */ /* 0x000fce00000010ff */
.L_x_27127:
[----:B------:R-:W-:Y:S05]  /*0450*/  BSYNC.RECONVERGENT B0 ;  /* 0x0000000000007941 */ /* 0x000fea0003800200 */
.L_x_27126:
[-C--:B------:R-:W-:Y:S01]  /*0460*/  ISETP.GE.AND P3, PT, R9, R2.reuse, PT ;  /* 0x000000020900720c */ /* 0x080fe20003f66270 */
[----:B------:R-:W-:Y:S01]  /*0470*/  BSSY.RECONVERGENT B0, `(.L_x_27128) ;  /* 0x0000020000007945 */ /* 0x000fe20003800200 */
[----:B------:R-:W-:Y:S02]  /*0480*/  ISETP.GE.AND P2, PT, R11, R2, PT ;  /* 0x000000020b00720c */ /* 0x000fe40003f46270 */
[----:B------:R-:W-:Y:S01]  /*0490*/  @!P0 LEA R11, R0, R3, 0x9 ;  /* 0x00000003000b8211 */ /* 0x000fe200078e48ff */
[----:B------:R-:W-:-:S08]  /*04a0*/  @!P0 IMAD.MOV.U32 R3, RZ, RZ, R9 ;  /* 0x000000ffff038224 */ /* 0x000fd000078e0009 */
[----:B------:R-:W-:Y:S05]  /*04b0*/  @P3 BRA `(.L_x_27129) ;  /* 0x00000000006c3947 */ /* 0x000fea0003800000 */
[----:B-----5:R-:W-:Y:S02]  /*04c0*/  SHF.L.U32 R8, R8, 0x10, RZ ;  /* 0x0000001008087819 */ /* 0x020fe400000006ff */
[----:B------:R-:W-:Y:S02]  /*04d0*/  MOV R15, 0x3ab5ebe6 ;  /* 0x3ab5ebe6000f7802 */ /* 0x000fe40000000f00 */
[C---:B------:R-:W-:Y:S01]  /*04e0*/  FSETP.GEU.FTZ.AND P3, PT, |R8|.reuse, 0.40999999642372131348, PT ;  /* 0x3ed1eb850800780b */ /* 0x040fe20003f7e200 */
[----:B------:R-:W-:-:S06]  /*04f0*/  FMUL.FTZ R9, R8, 1.4426950216293334961 ;  /* 0x3fb8aa3b08097820 */ /* 0x000fcc0000410000 */
        /* <DEDUP_REMOVED lines=23> */
.L_x_27129:
[----:B------:R-:W-:Y:S05]  /*0670*/  BSYNC.RECONVERGENT B0 ;  /* 0x0000000000007941 */ /* 0x000fea0003800200 */
.L_x_27128:
[----:B------:R-:W-:Y:S01]  /*0680*/  BSSY.RECONVERGENT B0, `(.L_x_27130) ;  /* 0x000001f000007945 */ /* 0x000fe20003800200 */
[----:B------:R-:W-:Y:S01]  /*0690*/  ISETP.GE.AND P3, PT, R3, R2, PT ;  /* 0x000000020300720c */ /* 0x000fe20003f66270 */
[----:B0-----:R-:W-:Y:S02]  /*06a0*/  @!P0 IMAD.WIDE.U32 R6, R11, 0x2, R6 ;  /* 0x000000020b068825 */ /* 0x001fe400078e0006 */
[----:B------:R-:W-:Y:S10]  /*06b0*/  @P1 BRA `(.L_x_27131) ;  /* 0x00000000006c1947 */ /* 0x000ff40003800000 */
[----:B-----5:R-:W-:Y:S02]  /*06c0*/  IMAD.U32 R5, R5, 0x10000, RZ ;  /* 0x0001000005057824 */ /* 0x020fe400078e00ff */
[----:B------:R-:W-:Y:S02]  /*06d0*/  HFMA2 R14, -RZ, RZ, 0.83837890625, -4044 ;  /* 0x3ab5ebe6ff0e7431 */ /* 0x000fe400000001ff */
        /* <DEDUP_REMOVED lines=25> */
.L_x_27131:
[----:B------:R-:W-:Y:S05]  /*0870*/  BSYNC.RECONVERGENT B0 ;  /* 0x0000000000007941 */ /* 0x000fea0003800200 */
.L_x_27130:
[----:B------:R-:W-:Y:S04]  /*0880*/  BSSY.RECONVERGENT B0, `(.L_x_27132) ;  /* 0x000001d000007945 */ /* 0x000fe80003800200 */
[----:B------:R-:W-:Y:S05]  /*0890*/  @P2 BRA `(.L_x_27133) ;  /* 0x00000000006c2947 */ /* 0x000fea0003800000 */
[----:B-----5:R-:W-:Y:S01]  /*08a0*/  SHF.L.U32 R4, R4, 0x10, RZ ;  /* 0x0000001004047819 */ /* 0x020fe200000006ff */
[----:B------:R-:W-:-:S03]  /*08b0*/  IMAD.MOV.U32 R13, RZ, RZ, 0x3ab5ebe6 ;  /* 0x3ab5ebe6ff0d7424 */ /* 0x000fc600078e00ff */
[C---:B------:R-:W-:Y:S01]  /*08c0*/  FSETP.GEU.FTZ.AND P1, PT, |R4|.reuse, 0.40999999642372131348, PT ;  /* 0x3ed1eb850400780b */ /* 0x040fe20003f3e200 */
[C---:B------:R-:W-:Y:S01]  /*08d0*/  FMUL.FTZ R9, R4.reuse, 1.4426950216293334961 ;  /* 0x3fb8aa3b04097820 */ /* 0x040fe20000410000 */
[----:B------:R-:W-:-:S05]  /*08e0*/  FSETP.NEU.FTZ.AND P4, PT, R4, RZ, PT ;  /* 0x000000ff0400720b */ /* 0x000fca0003f9d000 */
        /* <DEDUP_REMOVED lines=22> */
.L_x_27133:
[----:B------:R-:W-:Y:S05]  /*0a50*/  BSYNC.RECONVERGENT B0 ;  /* 0x0000000000007941 */ /* 0x000fea0003800200 */
.L_x_27132:
[----:B------:R0:W-:Y:S01]  /*0a60*/  @!P0 STG.E.U16 desc[UR4][R6.64], R10 ;  /* 0x0000000a06008986 */ /* 0x0001e2000c101504 */
[----:B------:R-:W-:Y:S04]  /*0a70*/  BSSY.RECONVERGENT B0, `(.L_x_27134) ;  /* 0x000000d000007945 */ /* 0x000fe80003800200 */
[----:B------:R-:W-:Y:S05]  /*0a80*/  @P3 BRA `(.L_x_27135) ;  /* 0x00000000002c3947 */ /* 0x000fea0003800000 */
[----:B0-----:R-:W0:Y:S01]  /*0a90*/  LDC.64 R6, c[0x0][0x388] ;  /* 0x0000e200ff067b82 */ /* 0x001e220000000a00 */
[----:B------:R-:W-:Y:S02]  /*0aa0*/  LEA R9, R0, R3, 0x9 ;  /* 0x0000000300097211 */ /* 0x000fe400078e48ff */
[----:B------:R-:W-:Y:S02]  /*0ab0*/  IADD3 R3, PT, PT, R3, 0x80, RZ ;  /* 0x0000008003037810 */ /* 0x000fe40007ffe0ff */
[----:B-----5:R-:W-:Y:S02]  /*0ac0*/  PRMT R4, R8, 0x7610, R4 ;  /* 0x0000761008047816 */ /* 0x020fe40000000004 */
[----:B------:R-:W-:-:S13]  /*0ad0*/  ISETP.GE.AND P0, PT, R3, R2, PT ;  /* 0x000000020300720c */ /* 0x000fda0003f06270 */
[----:B------:R-:W-:Y:S01]  /*0ae0*/  @!P0 IMAD R11, R0, 0x200, R3 ;  /* 0x00000200000b8824 */ /* 0x000fe200078e0203 */
[----:B------:R-:W-:Y:S01]  /*0af0*/  @!P0 IADD3 R3, PT, PT, R3, 0x80, RZ ;  /* 0x0000008003038810 */ /* 0x000fe20007ffe0ff */
[----:B0-----:R-:W-:-:S04]  /*0b00*/  IMAD.WIDE.U32 R8, R9, 0x2, R6 ;  /* 0x0000000209087825 */ /* 0x001fc800078e0006 */
[----:B------:R-:W-:Y:S01]  /*0b10*/  @!P0 IMAD.WIDE.U32 R6, R11, 0x2, R6 ;  /* 0x000000020b068825 */ /* 0x000fe200078e0006 */
[----:B------:R1:W-:Y:S04]  /*0b20*/  STG.E.U16 desc[UR4][R8.64], R4 ;  /* 0x0000000408007986 */ /* 0x0003e8000c101504 */
[----:B------:R1:W-:Y:S02]  /*0b30*/  @!P0 STG.E.U16 desc[UR4][R6.64], R5 ;  /* 0x0000000506008986 */ /* 0x0003e4000c101504 */
.L_x_27135:
[----:B------:R-:W-:Y:S05]  /*0b40*/  BSYNC.RECONVERGENT B0 ;  /* 0x0000000000007941 */ /* 0x000fea0003800200 */
.L_x_27134:
[----:B------:R-:W-:-:S13]  /*0b50*/  ISETP.GE.AND P0, PT, R3, R2, PT ;  /* 0x000000020300720c */ /* 0x000fda0003f06270 */
[----:B------:R-:W-:Y:S05]  /*0b60*/  @P0 EXIT ;  /* 0x000000000000094d */ /* 0x000fea0003800000 */
[----:B-1---5:R-:W1:Y:S01]  /*0b70*/  LDC.64 R4, c[0x0][0x388] ;  /* 0x0000e200ff047b82 */ /* 0x022e620000000a00 */
[----:B------:R-:W-:-:S05]  /*0b80*/  LEA R3, R0, R3, 0x9 ;  /* 0x0000000300037211 */ /* 0x000fca00078e48ff */
[----:B-1----:R-:W-:-:S05]  /*0b90*/  IMAD.WIDE.U32 R2, R3, 0x2, R4 ;  /* 0x0000000203027825 */ /* 0x002fca00078e0004 */
[----:B------:R-:W-:Y:S01]  /*0ba0*/  STG.E.U16 desc[UR4][R2.64], R13 ;  /* 0x0000000d02007986 */ /* 0x000fe2000c101504 */
[----:B------:R-:W-:Y:S05]  /*0bb0*/  EXIT ;  /* 0x000000000000794d */ /* 0x000fea0003800000 */
.L_x_27136:
        /* <DEDUP_REMOVED lines=12> */
.L_x_37261:


//--------------------- .text._ZN2at6native29vectorized_elementwise_kernelILi2EZZZNS0_17expm1_kernel_cudaERNS_18TensorIteratorBaseEENKUlvE_clEvENKUlvE3_clEvEUlN3c108BFloat16EE_St5arrayIPcLm2EEEEviT0_T1_ --------------------------
	.section	.text._ZN2at6native29vectorized_elementwise_kernelILi2EZZZNS0_17expm1_kernel_cudaERNS_18TensorIteratorBaseEENKUlvE_clEvENKUlvE3_clEvEUlN3c108BFloat16EE_St5arrayIPcLm2EEEEviT0_T1_,"ax",@progbits
	.align	128
        .global         _ZN2at6native29vectorized_elementwise_kernelILi2EZZZNS0_17expm1_kernel_cudaERNS_18TensorIteratorBaseEENKUlvE_clEvENKUlvE3_clEvEUlN3c108BFloat16EE_St5arrayIPcLm2EEEEviT0_T1_
        .type           _ZN2at6native29vectorized_elementwise_kernelILi2EZZZNS0_17expm1_kernel_cudaERNS_18TensorIteratorBaseEENKUlvE_clEvENKUlvE3_clEvEUlN3c108BFloat16EE_St5arrayIPcLm2EEEEviT0_T1_,@function
        .size           _ZN2at6native29vectorized_elementwise_kernelILi2EZZZNS0_17expm1_kernel_cudaERNS_18TensorIteratorBaseEENKUlvE_clEvENKUlvE3_clEvEUlN3c108BFloat16EE_St5arrayIPcLm2EEEEviT0_T1_,(.L_x_37262 - _ZN2at6native29vectorized_elementwise_kernelILi2EZZZNS0_17expm1_kernel_cudaERNS_18TensorIteratorBaseEENKUlvE_clEvENKUlvE3_clEvEUlN3c108BFloat16EE_St5arrayIPcLm2EEEEviT0_T1_)
        .other          _ZN2at6native29vectorized_elementwise_kernelILi2EZZZNS0_17expm1_kernel_cudaERNS_18TensorIteratorBaseEENKUlvE_clEvENKUlvE3_clEvEUlN3c108BFloat16EE_St5arrayIPcLm2EEEEviT0_T1_,@"STO_CUDA_ENTRY STV_DEFAULT"
_ZN2at6native29vectorized_elementwise_kernelILi2EZZZNS0_17expm1_kernel_cudaERNS_18TensorIteratorBaseEENKUlvE_clEvENKUlvE3_clEvEUlN3c108BFloat16EE_St5arrayIPcLm2EEEEviT0_T1_:
.text._ZN2at6native29vectorized_elementwise_kernelILi2EZZZNS0_17expm1_kernel_cudaERNS_18TensorIteratorBaseEENKUlvE_clEvENKUlvE3_clEvEUlN3c108BFloat16EE_St5arrayIPcLm2EEEEviT0_T1_:
        /* <DEDUP_REMOVED lines=14> */
[----:B------:R-:W-:Y:S01]  /*00e0*/  @!P6 IMAD.IADD R3, R10, 0x1, R25 ;  /* 0x000000010a03e824 */ /* 0x000fe200078e0219 */
[----:B------:R-:W-:Y:S01]  /*00f0*/  @!P6 IADD3 R25, PT, PT, R25, 0x80, RZ ;  /* 0x000000801919e810 */ /* 0x000fe20007ffe0ff */
[----:B------:R-:W0:Y:S03]  /*0100*/  @!P6 LDC.64 R26, c[0x0][0x390] ;  /* 0x0000e400ff1aeb82 */ /* 0x000e260000000a00 */
[----:B------:R-:W-:-:S13]  /*0110*/  ISETP.GE.U32.AND P5, PT, R25, R8, PT ;  /* 0x000000081900720c */ /* 0x000fda0003fa6070 */
[----:B------:R-:W-:Y:S01]  /*0120*/  @!P5 IADD3 R29, PT, PT, R10, R25, RZ ;  /* 0x000000190a1dd210 */ /* 0x000fe20007ffe0ff */
[----:B------:R-:W1:Y:S01]  /*0130*/  @!P5 LDC.64 R20, c[0x0][0x390] ;  /* 0x0000e400ff14db82 */ /* 0x000e620000000a00 */
[----:B------:R-:W-:-:S04]  /*0140*/  @!P5 IADD3 R25, PT, PT, R25, 0x80, RZ ;  /* 0x000000801919d810 */ /* 0x000fc80007ffe0ff */
[----:B------:R-:W-:Y:S01]  /*0150*/  ISETP.GE.U32.AND P4, PT, R25, R8, PT ;  /* 0x000000081900720c */ /* 0x000fe20003f86070 */
[----:B0-----:R-:W-:-:S05]  /*0160*/  @!P6 IMAD.WIDE.U32 R26, R3, 0x2, R26 ;  /* 0x00000002031ae825 */ /* 0x001fca00078e001a */
[----:B------:R-:W5:Y:S07]  /*0170*/  @!P6 LDG.E.U16 R6, desc[UR4][R26.64] ;  /* 0x000000041a06e981 */ /* 0x000f6e000c1e1500 */
[----:B------:R-:W-:Y:S01]  /*0180*/  @!P4 IMAD.IADD R23, R10, 0x1, R25 ;  /* 0x000000010a17c824 */ /* 0x000fe200078e0219 */
[----:B------:R-:W-:Y:S01]  /*0190*/  @!P4 IADD3 R25, PT, PT, R25, 0x80, RZ ;  /* 0x000000801919c810 */ /* 0x000fe20007ffe0ff */
[----:B------:R-:W0:Y:S03]  /*01a0*/  @!P4 LDC.64 R2, c[0x0][0x390] ;  /* 0x0000e400ff02cb82 */ /* 0x000e260000000a00 */
[----:B------:R-:W-:-:S13]  /*01b0*/  ISETP.GE.U32.AND P3, PT, R25, R8, PT ;  /* 0x000000081900720c */ /* 0x000fda0003f66070 */
[----:B------:R-:W-:Y:S01]  /*01c0*/  @!P3 IADD3 R19, PT, PT, R10, R25, RZ ;  /* 0x000000190a13b210 */ /* 0x000fe20007ffe0ff */
[----:B-1----:R-:W-:Y:S01]  /*01d0*/  @!P5 IMAD.WIDE.U32 R20, R29, 0x2, R20 ;  /* 0x000000021d14d825 */ /* 0x002fe200078e0014 */
[----:B------:R-:W-:Y:S01]  /*01e0*/  @!P3 IADD3 R25, PT, PT, R25, 0x80, RZ ;  /* 0x000000801919b810 */ /* 0x000fe20007ffe0ff */
[----:B------:R-:W1:Y:S03]  /*01f0*/  @!P3 LDC.64 R4, c[0x0][0x390] ;  /* 0x0000e400ff04bb82 */ /* 0x000e660000000a00 */
[----:B------:R-:W-:-:S13]  /*0200*/  ISETP.GE.U32.AND P2, PT, R25, R8, PT ;  /* 0x000000081900720c */ /* 0x000fda0003f46070 */
[----:B------:R-:W-:Y:S01]  /*0210*/  @!P2 IMAD.IADD R11, R10, 0x1, R25 ;  /* 0x000000010a0ba824 */ /* 0x000fe200078e0219 */
[----:B------:R-:W-:Y:S01]  /*0220*/  @!P2 IADD3 R25, PT, PT, R25, 0x80, RZ ;  /* 0x000000801919a810 */ /* 0x000fe20007ffe0ff */
[----:B------:R-:W2:Y:S03]  /*0230*/  @!P2 LDC.64 R12, c[0x0][0x390] ;  /* 0x0000e400ff0cab82 */ /* 0x000ea60000000a00 */
[----:B------:R-:W-:-:S13]  /*0240*/  ISETP.GE.U32.AND P1, PT, R25, R8, PT ;  /* 0x000000081900720c */ /* 0x000fda0003f26070 */
[----:B------:R-:W-:Y:S01]  /*0250*/  @!P1 IADD3 R9, PT, PT, R10, R25, RZ ;  /* 0x000000190a099210 */ /* 0x000fe20007ffe0ff */
[----:B------:R-:W3:Y:S01]  /*0260*/  @!P1 LDC.64 R16, c[0x0][0x390] ;  /* 0x0000e400ff109b82 */ /* 0x000ee20000000a00 */
[----:B------:R-:W-:-:S04]  /*0270*/  @!P1 IADD3 R25, PT, PT, R25, 0x80, RZ ;  /* 0x0000008019199810 */ /* 0x000fc80007ffe0ff */
[----:B------:R-:W-:-:S13]  /*0280*/  ISETP.GE.U32.AND P6, PT, R25, R8, PT ;  /* 0x000000081900720c */ /* 0x000fda0003fc6070 */
[----:B------:R-:W4:Y:S01]  /*0290*/  @!P6 LDC.64 R14, c[0x0][0x390] ;  /* 0x0000e400ff0eeb82 */ /* 0x000f220000000a00 */
[----:B------:R-:W-:Y:S02]  /*02a0*/  @!P6 IMAD.IADD R25, R10, 0x1, R25 ;  /* 0x000000010a19e824 */ /* 0x000fe400078e0219 */
        /* <DEDUP_REMOVED lines=26> */
[----:B------:R-:W-:Y:S01]  /*0450*/  ISETP.GE.U32.AND P2, PT, R5, R8, PT ;  /* 0x000000080500720c */ /* 0x000fe20003f46070 */
[C---:B--2---:R-:W-:Y:S01]  /*0460*/  VIADD R13, R7.reuse, 0x180 ;  /* 0x00000180070d7836 */ /* 0x044fe20000000000 */
[----:B------:R-:W-:Y:S01]  /*0470*/  IADD3 R5, PT, PT, R7, 0x80, RZ ;  /* 0x0000008007057810 */ /* 0x000fe20007ffe0ff */
[----:B------:R-:W-:Y:S10]  /*0480*/  @P0 BRA `(.L_x_27139) ;  /* 0x00000000006c0947 */ /* 0x000ff40003800000 */
[----:B-----5:R-:W-:Y:S01]  /*0490*/  SHF.L.U32 R4, R23, 0x10, RZ ;  /* 0x0000001017047819 */ /* 0x020fe200000006ff */
[----:B------:R-:W-:-:S03]  /*04a0*/  HFMA2 R17, -RZ, RZ, 0.83837890625, -4044 ;  /* 0x3ab5ebe6ff117431 */ /* 0x000fc600000001ff */
[C---:B------:R-:W-:Y:S01]  /*04b0*/  FSETP.GEU.FTZ.AND P1, PT, |R4|.reuse, 0.40999999642372131348, PT ;  /* 0x3ed1eb850400780b */ /* 0x040fe20003f3e200 */
[C---:B------:R-:W-:Y:S01]  /*04c0*/  FMUL.FTZ R12, R4.reuse, 1.4426950216293334961 ;  /* 0x3fb8aa3b040c7820 */ /* 0x040fe20000410000 */
[----:B------:R-:W-:-:S05]  /*04d0*/  FSETP.NEU.FTZ.AND P4, PT, R4, RZ, PT ;  /* 0x000000ff0400720b */ /* 0x000fca0003f9d000 */
        /* <DEDUP_REMOVED lines=22> */
.L_x_27139:
[----:B------:R-:W-:Y:S05]  /*0640*/  BSYNC.RECONVERGENT B0 ;  /* 0x0000000000007941 */ /* 0x000fea0003800200 */
.L_x_27138:
[-C--:B------:R-:W-:Y:S01]  /*0650*/  ISETP.GE.U32.AND P1, PT, R5, R8.reuse, PT ;  /* 0x000000080500720c */ /* 0x080fe20003f26070 */
[----:B------:R-:W-:Y:S01]  /*0660*/  BSSY.RECONVERGENT B0, `(.L_x_27140) ;  /* 0x000001f000007945 */ /* 0x000fe20003800200 */
[----:B------:R-:W-:Y:S02]  /*0670*/  ISETP.GE.U32.AND P3, PT, R13, R8, PT ;  /* 0x000000080d00720c */ /* 0x000fe40003f66070 */
[----:B------:R-:W-:-:S09]  /*0680*/  IADD3 R13, PT, PT, R7, 0x200, RZ ;  /* 0x00000200070d7810 */ /* 0x000fd20007ffe0ff */
[----:B------:R-:W-:Y:S05]  /*0690*/  @P1 BRA `(.L_x_27141) ;  /* 0x00000000006c1947 */ /* 0x000fea0003800000 */
[----:B-----5:R-:W-:Y:S01]  /*06a0*/  IMAD.U32 R6, R6, 0x10000, RZ ;  /* 0x0001000006067824 */ /* 0x020fe200078e00ff */
[----:B------:R-:W-:-:S03]  /*06b0*/  MOV R17, 0x3ab5ebe6 ;  /* 0x3ab5ebe600117802 */ /* 0x000fc60000000f00 */
        /* <DEDUP_REMOVED lines=25> */
.L_x_27141:
[----:B------:R-:W-:Y:S05]  /*0850*/  BSYNC.RECONVERGENT B0 ;  /* 0x0000000000007941 */ /* 0x000fea0003800200 */
.L_x_27140:
[----:B------:R-:W-:Y:S01]  /*0860*/  BSSY.RECONVERGENT B0, `(.L_x_27142) ;  /* 0x000001f000007945 */ /* 0x000fe20003800200 */
[----:B------:R-:W-:Y:S02]  /*0870*/  ISETP.GE.U32.AND P1, PT, R13, R8, PT ;  /* 0x000000080d00720c */ /* 0x000fe40003f26070 */
[----:B------:R-:W-:Y:S01]  /*0880*/  IADD3 R13, PT, PT, R7, 0x280, RZ ;  /* 0x00000280070d7810 */ /* 0x000fe20007ffe0ff */
[----:B------:R-:W-:Y:S10]  /*0890*/  @P2 BRA `(.L_x_27143) ;  /* 0x00000000006c2947 */ /* 0x000ff40003800000 */
[----:B-----5:R-:W-:Y:S01]  /*08a0*/  SHF.L.U32 R0, R0, 0x10, RZ ;  /* 0x0000001000007819 */ /* 0x020fe200000006ff */
[----:B------:R-:W-:-:S03]  /*08b0*/  IMAD.MOV.U32 R17, RZ, RZ, 0x3ab5ebe6 ;  /* 0x3ab5ebe6ff117424 */ /* 0x000fc600078e00ff */
        /* <DEDUP_REMOVED lines=25> */
.L_x_27143:
[----:B------:R-:W-:Y:S05]  /*0a50*/  BSYNC.RECONVERGENT B0 ;  /* 0x0000000000007941 */ /* 0x000fea0003800200 */
.L_x_27142:
[----:B------:R-:W-:Y:S01]  /*0a60*/  BSSY.RECONVERGENT B0, `(.L_x_27144) ;  /* 0x000001f000007945 */ /* 0x000fe20003800200 */
[----:B------:R-:W-:Y:S02]  /*0a70*/  ISETP.GE.U32.AND P2, PT, R13, R8, PT ;  /* 0x000000080d00720c */ /* 0x000fe40003f46070 */
        /* <DEDUP_REMOVED lines=29> */
.L_x_27145:
[----:B------:R-:W-:Y:S05]  /*0c50*/  BSYNC.RECONVERGENT B0 ;  /* 0x0000000000007941 */ /* 0x000fea0003800200 */
.L_x_27144:
[----:B------:R-:W-:Y:S01]  /*0c60*/  BSSY.RECONVERGENT B0, `(.L_x_27146) ;  /* 0x000001f000007945 */ /* 0x000fe20003800200 */
[----:B------:R-:W-:Y:S01]  /*0c70*/  ISETP.GE.U32.AND P3, PT, R13, R8, PT ;  /* 0x000000080d00720c */ /* 0x000fe20003f66070 */
[----:B------:R-:W-:Y:S02]  /*0c80*/  VIADD R15, R7, 0x380 ;  /* 0x00000380070f7836 */ /* 0x000fe40000000000 */
[----:B------:R-:W-:Y:S10]  /*0c90*/  @P1 BRA `(.L_x_27147) ;  /* 0x00000000006c1947 */ /* 0x000ff40003800000 */
[----:B-----5:R-:W-:Y:S02]  /*0ca0*/  SHF.L.U32 R19, R19, 0x10, RZ ;  /* 0x0000001013137819 */ /* 0x020fe400000006ff */
[----:B------:R-:W-:Y:S02]  /*0cb0*/  MOV R16, 0x3ab5ebe6 ;  /* 0x3ab5ebe600107802 */ /* 0x000fe40000000f00 */
        /* <DEDUP_REMOVED lines=25> */
.L_x_27147:
[----:B------:R-:W-:Y:S05]  /*0e50*/  BSYNC.RECONVERGENT B0 ;  /* 0x0000000000007941 */ /* 0x000fea0003800200 */
.L_x_27146:
[----:B------:R-:W-:Y:S01]  /*0e60*/  ISETP.GE.U32.AND P1, PT, R15, R8, PT ;  /* 0x000000080f00720c */ /* 0x000fe20003f26070 */
[----:B------:R-:W-:Y:S01]  /*0e70*/  BSSY.RECONVERGENT B0, `(.L_x_27148) ;  /* 0x000001f000007945 */ /* 0x000fe20003800200 */
[----:B------:R-:W-:-:S05]  /*0e80*/  @!P0 IADD3 R15, PT, PT, R10, R7, RZ ;  /* 0x000000070a0f8210 */ /* 0x000fca0007ffe0ff */
[----:B0-----:R-:W-:Y:S01]  /*0e90*/  @!P0 IMAD.WIDE.U32 R2, R15, 0x2, R2 ;  /* 0x000000020f028825 */ /* 0x001fe200078e0002 */
[----:B------:R-:W-:Y:S06]  /*0ea0*/  @P2 BRA `(.L_x_27149) ;  /* 0x00000000006c2947 */ /* 0x000fec0003800000 */
[----:B-----5:R-:W-:Y:S02]  /*0eb0*/  IMAD.U32 R18, R18, 0x10000, RZ ;  /* 0x0001000012127824 */ /* 0x020fe400078e00ff */
[----:B------:R-:W-:Y:S02]  /*0ec0*/  HFMA2 R17, -RZ, RZ, 0.83837890625, -4044 ;  /* 0x3ab5ebe6ff117431 */ /* 0x000fe400000001ff */
        /* <DEDUP_REMOVED lines=25> */
.L_x_27149:
[----:B------:R-:W-:Y:S05]  /*1060*/  BSYNC.RECONVERGENT B0 ;  /* 0x0000000000007941 */ /* 0x000fea0003800200 */
.L_x_27148:
[----:B------:R-:W-:Y:S04]  /*1070*/  BSSY.RECONVERGENT B0, `(.L_x_27150) ;  /* 0x000001d000007945 */ /* 0x000fe80003800200 */
[----:B------:R-:W-:Y:S05]  /*1080*/  @P3 BRA `(.L_x_27151) ;  /* 0x00000000006c3947 */ /* 0x000fea0003800000 */
[----:B-----5:R-:W-:Y:S02]  /*1090*/  SHF.L.U32 R11, R11, 0x10, RZ ;  /* 0x000000100b0b7819 */ /* 0x020fe400000006ff */
[----:B------:R-:W-:Y:S02]  /*10a0*/  MOV R18, 0x3ab5ebe6 ;  /* 0x3ab5ebe600127802 */ /* 0x000fe40000000f00 */
        /* <DEDUP_REMOVED lines=25> */
.L_x_27151:
[----:B------:R-:W-:Y:S05]  /*1240*/  BSYNC.RECONVERGENT B0 ;  /* 0x0000000000007941 */ /* 0x000fea0003800200 */
.L_x_27150:
[----:B------:R-:W-:Y:S04]  /*1250*/  BSSY.RECONVERGENT B0, `(.L_x_27152) ;  /* 0x000001d000007945 */ /* 0x000fe80003800200 */
[----:B------:R-:W-:Y:S05]  /*1260*/  @P1 BRA `(.L_x_27153) ;  /* 0x00000000006c1947 */ /* 0x000fea0003800000 */
        /* <DEDUP_REMOVED lines=27> */
.L_x_27153:
[----:B------:R-:W-:Y:S05]  /*1420*/  BSYNC.RECONVERGENT B0 ;  /* 0x0000000000007941 */ /* 0x000fea0003800200 */
.L_x_27152:
        /* <DEDUP_REMOVED lines=14> */
[----:B------:R-:W-:Y:S01]  /*1510*/  IMAD.IADD R5, R10, 0x1, R7 ;  /* 0x000000010a057824 */ /* 0x000fe200078e0207 */
[----:B------:R-:W-:-:S03]  /*1520*/  IADD3 R7, PT, PT, R7, 0x80, RZ ;  /* 0x0000008007077810 */ /* 0x000fc60007ffe0ff */
[----:B0-----:R-:W-:-:S05]  /*1530*/  IMAD.WIDE.U32 R2, R5, 0x2, R2 ;  /* 0x0000000205027825 */ /* 0x001fca00078e0002 */
[----:B------:R0:W-:Y:S02]  /*1540*/  STG.E.U16 desc[UR4][R2.64], R0 ;  /* 0x0000000002007986 */ /* 0x0001e4000c101504 */
.L_x_27156:
[----:B------:R-:W-:-:S13]  /*1550*/  ISETP.GE.U32.AND P0, PT, R7, R8, PT ;  /* 0x000000080700720c */ /* 0x000fda0003f06070 */
[----:B------:R-:W-:Y:S05]  /*1560*/  @P0 BRA `(.L_x_27158) ;  /* 0x0000000000300947 */ /* 0x000fea0003800000 */
[----:B0-----:R-:W0:Y:S01]  /*1570*/  LDC.64 R2, c[0x0][0x388] ;  /* 0x0000e200ff027b82 */ /* 0x001e220000000a00 */
[----:B------:R-:W-:Y:S02]  /*1580*/  IADD3 R5, PT, PT, R10, R7, RZ ;  /* 0x000000070a057210 */ /* 0x000fe40007ffe0ff */
[----:B------:R-:W-:-:S03]  /*1590*/  IADD3 R7, PT, PT, R7, 0x80, RZ ;  /* 0x0000008007077810 */ /* 0x000fc60007ffe0ff */
[----:B0-----:R-:W-:-:S05]  /*15a0*/  IMAD.WIDE.U32 R2, R5, 0x2, R2 ;  /* 0x0000000205027825 */ /* 0x001fca00078e0002 */
[----:B------:R1:W-:Y:S02]  /*15b0*/  STG.E.U16 desc[UR4][R2.64], R12 ;  /* 0x0000000c02007986 */ /* 0x0003e4000c101504 */
.L_x_27157:
[----:B------:R-:W-:-:S13]  /*15c0*/  ISETP.GE.U32.AND P0, PT, R7, R8, PT ;  /* 0x000000080700720c */ /* 0x000fda0003f06070 */
[----:B------:R-:W-:Y:S05]  /*15d0*/  @P0 BRA `(.L_x_27159) ;  /* 0x0000000000340947 */ /* 0x000fea0003800000 */
[----:B01----:R-:W0:Y:S01]  /*15e0*/  LDC.64 R2, c[0x0][0x388] ;  /* 0x0000e200ff027b82 */ /* 0x003e220000000a00 */
[----:B------:R-:W-:Y:S01]  /*15f0*/  IADD3 R5, PT, PT, R10, R7, RZ ;  /* 0x000000070a057210 */ /* 0x000fe20007ffe0ff */
[----:B------:R-:W-:-:S04]  /*1600*/  VIADD R7, R7, 0x80 ;  /* 0x0000008007077836 */ /* 0x000fc80000000000 */
[----:B0-----:R-:W-:-:S05]  /*1610*/  IMAD.WIDE.U32 R2, R5, 0x2, R2 ;  /* 0x0000000205027825 */ /* 0x001fca00078e0002 */
[----:B------:R1:W-:Y:S02]  /*1620*/  STG.E.U16 desc[UR4][R2.64], R13 ;  /* 0x0000000d02007986 */ /* 0x0003e4000c101504 */
.L_x_27158:
        /* <DEDUP_REMOVED lines=8> */
.L_x_27159:
[----:B------:R-:W-:Y:S05]  /*16b0*/  BSYNC.RELIABLE B1 ;  /* 0x0000000000017941 */ /* 0x000fea0003800100 */
.L_x_27155:
[----:B------:R-:W-:-:S13]  /*16c0*/  ISETP.GE.U32.AND P0, PT, R7, R8, PT ;  /* 0x000000080700720c */ /* 0x000fda0003f06070 */
[----:B012---:R-:W0:Y:S01]  /*16d0*/  @!P0 LDC.64 R2, c[0x0][0x388] ;  /* 0x0000e200ff028b82 */ /* 0x007e220000000a00 */
[----:B------:R-:W-:Y:S02]  /*16e0*/  @!P0 IADD3 R5, PT, PT, R10, R7, RZ ;  /* 0x000000070a058210 */ /* 0x000fe40007ffe0ff */
[----:B------:R-:W-:-:S03]  /*16f0*/  @!P0 IADD3 R7, PT, PT, R7, 0x80, RZ ;  /* 0x0000008007078810 */ /* 0x000fc60007ffe0ff */
[----:B0-----:R-:W-:-:S05]  /*1700*/  @!P0 IMAD.WIDE.U32 R2, R5, 0x2, R2 ;  /* 0x0000000205028825 */ /* 0x001fca00078e0002 */
[----:B-----5:R2:W-:Y:S02]  /*1710*/  @!P0 STG.E.U16 desc[UR4][R2.64], R11 ;  /* 0x0000000b02008986 */ /* 0x0205e4000c101504 */
.L_x_27160:
[----:B------:R-:W-:Y:S05]  /*1720*/  BSYNC.RECONVERGENT B0 ;  /* 0x0000000000007941 */ /* 0x000fea0003800200 */
.L_x_27154:
[----:B------:R-:W-:Y:S05]  /*1730*/  WARPSYNC.ALL ;  /* 0x0000000000007948 */ /* 0x000fea0003800000 */
[----:B------:R-:W-:-:S13]  /*1740*/  ISETP.GE.U32.AND P0, PT, R7, R8, PT ;  /* 0x000000080700720c */ /* 0x000fda0003f06070 */
[----:B------:R-:W-:Y:S05]  /*1750*/  @P0 EXIT ;  /* 0x000000000000094d */ /* 0x000fea0003800000 */
[----:B012---:R-:W0:Y:S01]  /*1760*/  LDC.64 R2, c[0x0][0x388] ;  /* 0x0000e200ff027b82 */ /* 0x007e220000000a00 */
[----:B------:R-:W-:-:S04]  /*1770*/  IMAD.IADD R7, R10, 0x1, R7 ;  /* 0x000000010a077824 */ /* 0x000fc800078e0207 */
[----:B0-----:R-:W-:-:S05]  /*1780*/  IMAD.WIDE.U32 R2, R7, 0x2, R2 ;  /* 0x0000000207027825 */ /* 0x001fca00078e0002 */
[----:B-----5:R-:W-:Y:S01]  /*1790*/  STG.E.U16 desc[UR4][R2.64], R9 ;  /* 0x0000000902007986 */ /* 0x020fe2000c101504 */
[----:B------:R-:W-:Y:S05]  /*17a0*/  EXIT ;  /* 0x000000000000794d */ /* 0x000fea0003800000 */
.L_x_27137:
        /* <DEDUP_REMOVED lines=8> */
[----:B--2---:R-:W-:-:S02]  /*1830*/  PRMT R12, R9, 0x7632, R12 ;  /* 0x00007632090c7816 */ /* 0x004fc4000000000c */
[----:B------:R-:W-:Y:S02]  /*1840*/  SHF.L.U32 R9, R9, 0x10, RZ ;  /* 0x0000001009097819 */ /* 0x000fe400000006ff */
[----:B------:R-:W-:Y:S02]  /*1850*/  SHF.L.U32 R12, R12, 0x10, RZ ;  /* 0x000000100c0c7819 */ /* 0x000fe400000006ff */
[C---:B------:R-:W-:Y:S01]  /*1860*/  FSETP.GEU.FTZ.AND P0, PT, |R9|.reuse, 0.40999999642372131348, PT ;  /* 0x3ed1eb850900780b */ /* 0x040fe20003f1e200 */
[C---:B------:R-:W-:Y:S01]  /*1870*/  FMUL.FTZ R3, R9.reuse, 1.4426950216293334961 ;  /* 0x3fb8aa3b09037820 */ /* 0x040fe20000410000 */
[C---:B------:R-:W-:Y:S01]  /*1880*/  FSETP.GEU.FTZ.AND P1, PT, |R12|.reuse, 0.40999999642372131348, PT ;  /* 0x3ed1eb850c00780b */ /* 0x040fe20003f3e200 */
[----:B------:R-:W-:Y:S01]  /*1890*/  FMUL.FTZ R13, R12, 1.4426950216293334961 ;  /* 0x3fb8aa3b0c0d7820 */ /* 0x000fe20000410000 */
[C---:B---3--:R-:W-:Y:S02]  /*18a0*/  SHF.L.U32 R4, R2.reuse, 0x10, RZ ;  /* 0x0000001002047819 */ /* 0x048fe400000006ff */
[----:B------:R-:W-:Y:S01]  /*18b0*/  PRMT R2, R2, 0x7632, R2 ;  /* 0x0000763202027816 */ /* 0x000fe20000000002 */
[----:B------:R-:W1:Y:S01]  /*18c0*/  FRND R3, R3 ;  /* 0x0000000300037307 */ /* 0x000e620000201000 */
[----:B------:R-:W-:Y:S01]  /*18d0*/  FSETP.NEU.FTZ.AND P5, PT, R12, RZ, PT ;  /* 0x000000ff0c00720b */ /* 0x000fe20003fbd000 */
[----:B------:R-:W-:Y:S01]  /*18e0*/  FMUL.FTZ R8, R4, 1.4426950216293334961 ;  /* 0x3fb8aa3b04087820 */ /* 0x000fe20000410000 */
[----:B------:R-:W-:Y:S01]  /*18f0*/  FSETP.NEU.FTZ.AND P4, PT, R9, RZ, PT ;  /* 0x000000ff0900720b */ /* 0x000fe20003f9d000 */
[----:B------:R-:W-:-:S04]  /*1900*/  IMAD.U32 R2, R2, 0x10000, RZ ;  /* 0x0001000002027824 */ /* 0x000fc800078e00ff */
[----:B------:R-:W2:Y:S01]  /*1910*/  FRND R13, R13 ;  /* 0x0000000d000d7307 */ /* 0x000ea20000201000 */
[----:B------:R-:W-:Y:S01]  /*1920*/  FMUL.FTZ R20, R2, 1.4426950216293334961 ;  /* 0x3fb8aa3b02147820 */ /* 0x000fe20000410000 */
[----:B-1----:R-:W-:Y:S01]  /*1930*/  FSEL R14, R3, RZ, P0 ;  /* 0x000000ff030e7208 */ /* 0x002fe20000000000 */
[----:B------:R-:W-:-:S05]  /*1940*/  HFMA2 R3, -RZ, RZ, 0.83837890625, -4044 ;  /* 0x3ab5ebe6ff037431 */ /* 0x000fca00000001ff */
[----:B------:R-:W1:Y:S01]  /*1950*/  FRND R8, R8 ;  /* 0x0000000800087307 */ /* 0x000e620000201000 */
[C---:B------:R-:W-:Y:S01]  /*1960*/  FSETP.NEU.FTZ.AND P6, PT, R14.reuse, 128, PT ;  /* 0x430000000e00780b */ /* 0x040fe20003fdd000 */
[----:B0-----:R-:W-:Y:S01]  /*1970*/  FFMA.FTZ R7, R14, -0.693145751953125, R9 ;  /* 0xbf3172000e077823 */ /* 0x001fe20000010009 */
[----:B--2---:R-:W-:-:S03]  /*1980*/  FSEL R17, R13, RZ, P1 ;  /* 0x000000ff0d117208 */ /* 0x004fc60000800000 */
[C---:B------:R-:W-:Y:S01]  /*1990*/  FFMA.FTZ R16, R14.reuse, -1.428606765330187045e-06, R7 ;  /* 0xb5bfbe8e0e107823 */ /* 0x040fe20000010007 */
[----:B------:R-:W-:Y:S02]  /*19a0*/  FSEL R6, R14, 127, P6 ;  /* 0x42fe00000e067808 */ /* 0x000fe40003000000 */
[C---:B------:R-:W-:Y:S01]  /*19b0*/  FSETP.NEU.FTZ.AND P0, PT, R17.reuse, 128, PT ;  /* 0x430000001100780b */ /* 0x040fe20003f1d000 */
[C---:B------:R-:W-:Y:S01]  /*19c0*/  FFMA.FTZ R18, R17.reuse, -0.693145751953125, R12 ;  /* 0xbf31720011127823 */ /* 0x040fe2000001000c */
[C---:B------:R-:W-:Y:S01]  /*19d0*/  FFMA.FTZ R15, R16.reuse, R3, 0.0083824126049876213074 ;  /* 0x3c095663100f7423 */ /* 0x040fe20000010003 */
[----:B------:R-:W0:Y:S01]  /*19e0*/  MUFU.EX2 R13, R6 ;  /* 0x00000006000d7308 */ /* 0x000e220000000800 */
[C---:B------:R-:W-:Y:S01]  /*19f0*/  FSEL R7, R17.reuse, 127, P0 ;  /* 0x42fe000011077808 */ /* 0x040fe20000000000 */
[----:B------:R-:W-:Y:S01]  /*1a00*/  FFMA.FTZ R18, R17, -1.428606765330187045e-06, R18 ;  /* 0xb5bfbe8e11127823 */ /* 0x000fe20000010012 */
[----:B------:R-:W-:Y:S01]  /*1a10*/  FFMA.FTZ R15, R16, R15, 0.041667830199003219604 ;  /* 0x3d2aabe3100f7423 */ /* 0x000fe2000001000f */
[----:B------:R-:W-:-:S02]  /*1a20*/  FSETP.GEU.FTZ.AND P1, PT, |R4|, 0.40999999642372131348, PT ;  /* 0x3ed1eb850400780b */ /* 0x000fc40003f3e200 */
[----:B------:R-:W-:Y:S01]  /*1a30*/  FFMA.FTZ R19, R18, R3, 0.0083824126049876213074 ;  /* 0x3c09566312137423 */ /* 0x000fe20000010003 */
[----:B------:R-:W-:Y:S01]  /*1a40*/  FFMA.FTZ R15, R16, R15, 0.16666397452354431152 ;  /* 0x3e2aa9f6100f7423 */ /* 0x000fe2000001000f */
[----:B------:R-:W2:Y:S01]  /*1a50*/  MUFU.EX2 R14, R7 ;  /* 0x00000007000e7308 */ /* 0x000ea20000000800 */
[----:B-1----:R-:W-:Y:S01]  /*1a60*/  FSEL R17, R8, RZ, P1 ;  /* 0x000000ff08117208 */ /* 0x002fe20000800000 */
[----:B------:R-:W-:Y:S01]  /*1a70*/  FFMA.FTZ R19, R18, R19, 0.041667830199003219604 ;  /* 0x3d2aabe312137423 */ /* 0x000fe20000010013 */
[----:B------:R-:W-:Y:S01]  /*1a80*/  FFMA.FTZ R15, R16, R15, 0.49999994039535522461 ;  /* 0x3efffffe100f7423 */ /* 0x000fe2000001000f */
[----:B------:R-:W-:Y:S02]  /*1a90*/  FSETP.GT.FTZ.AND P1, PT, R6, 128, PT ;  /* 0x430000000600780b */ /* 0x000fe40003f34000 */
[----:B------:R-:W-:Y:S01]  /*1aa0*/  FFMA.FTZ R19, R18, R19, 0.16666397452354431152 ;  /* 0x3e2aa9f612137423 */ /* 0x000fe20000010013 */
[----:B------:R-:W-:Y:S01]  /*1ab0*/  FMUL.FTZ R15, R16, R15 ;  /* 0x0000000f100f7220 */ /* 0x000fe20000410000 */
[----:B------:R-:W-:-:S02]  /*1ac0*/  FSETP.NEU.FTZ.AND P2, PT, R17, 128, PT ;  /* 0x430000001100780b */ /* 0x000fc40003f5d000 */
[----:B------:R-:W-:Y:S01]  /*1ad0*/  FFMA.FTZ R19, R18, R19, 0.49999994039535522461 ;  /* 0x3efffffe12137423 */ /* 0x000fe20000010013 */
[----:B------:R-:W-:Y:S01]  /*1ae0*/  FFMA.FTZ R16, R16, R15, R16 ;  /* 0x0000000f10107223 */ /* 0x000fe20000010010 */
[----:B0-----:R-:W-:Y:S01]  /*1af0*/  FADD.FTZ R15, R13, -1 ;  /* 0xbf8000000d0f7421 */ /* 0x001fe20000010000 */
[----:B------:R-:W-:Y:S01]  /*1b00*/  FSETP.GEU.FTZ.AND P3, PT, R6, -25, PT ;  /* 0xc1c800000600780b */ /* 0x000fe20003f7e000 */
[----:B------:R-:W-:Y:S01]  /*1b10*/  FMUL.FTZ R19, R18, R19 ;  /* 0x0000001312137220 */ /* 0x000fe20000410000 */
[----:B----4-:R-:W-:Y:S01]  /*1b20*/  SHF.L.U32 R6, R11, 0x10, RZ ;  /* 0x000000100b067819 */ /* 0x010fe200000006ff */
[----:B------:R-:W-:Y:S01]  /*1b30*/  FFMA.FTZ R8, R16, R13, R15 ;  /* 0x0000000d10087223 */ /* 0x000fe2000001000f */
[C---:B------:R-:W-:Y:S01]  /*1b40*/  FFMA.FTZ R16, R17.reuse, -0.693145751953125, R4 ;  /* 0xbf31720011107823 */ /* 0x040fe20000010004 */
[----:B------:R-:W-:Y:S01]  /*1b50*/  FFMA.FTZ R19, R18, R19, R18 ;  /* 0x0000001312137223 */ /* 0x000fe20000010012 */
[----:B--2---:R-:W-:Y:S01]  /*1b60*/  FADD.FTZ R18, R14, -1 ;  /* 0xbf8000000e127421 */ /* 0x004fe20000010000 */
[----:B------:R0:W1:Y:S01]  /*1b70*/  FRND R15, R20 ;  /* 0x00000014000f7307 */ /* 0x0000620000201000 */
[----:B------:R-:W-:Y:S01]  /*1b80*/  FFMA.FTZ R16, R17, -1.428606765330187045e-06, R16 ;  /* 0xb5bfbe8e11107823 */ /* 0x000fe20000010010 */
[----:B------:R-:W-:Y:S01]  /*1b90*/  @!P6 FADD.FTZ R8, R8, R8 ;  /* 0x000000080808e221 */ /* 0x000fe20000010000 */
[----:B------:R-:W-:Y:S01]  /*1ba0*/  FFMA.FTZ R18, R19, R14, R18 ;  /* 0x0000000e13127223 */ /* 0x000fe20000010012 */
[----:B------:R-:W-:Y:S01]  /*1bb0*/  FSEL R14, R17, 127, P2 ;  /* 0x42fe0000110e7808 */ /* 0x000fe20001000000 */
[----:B------:R-:W-:Y:S01]  /*1bc0*/  FFMA.FTZ R17, R16, R3, 0.0083824126049876213074 ;  /* 0x3c09566310117423 */ /* 0x000fe20000010003 */
[C---:B------:R-:W-:Y:S01]  /*1bd0*/  FSETP.GT.FTZ.AND P6, PT, R7.reuse, 128, PT ;  /* 0x430000000700780b */ /* 0x040fe20003fd4000 */
[----:B------:R-:W-:Y:S01]  /*1be0*/  @!P0 FADD.FTZ R18, R18, R18 ;  /* 0x0000001212128221 */ /* 0x000fe20000010000 */
[----:B------:R-:W2:Y:S01]  /*1bf0*/  MUFU.EX2 R13, R14 ;  /* 0x0000000e000d7308 */ /* 0x000ea20000000800 */
[----:B------:R-:W-:Y:S01]  /*1c00*/  FFMA.FTZ R17, R16, R17, 0.041667830199003219604 ;  /* 0x3d2aabe310117423 */ /* 0x000fe20000010011 */
[----:B------:R-:W-:Y:S01]  /*1c10*/  FSEL R8, R8, +INF , !P1 ;  /* 0x7f80000008087808 */ /* 0x000fe20004800000 */
[----:B0-----:R-:W-:Y:S01]  /*1c20*/  FMUL.FTZ R20, R6, 1.4426950216293334961 ;  /* 0x3fb8aa3b06147820 */ /* 0x001fe20000410000 */
[----:B------:R-:W-:Y:S01]  /*1c30*/  FSETP.GEU.FTZ.AND P1, PT, |R2|, 0.40999999642372131348, PT ;  /* 0x3ed1eb850200780b */ /* 0x000fe20003f3e200 */
[----:B------:R-:W-:Y:S01]  /*1c40*/  FFMA.FTZ R17, R16, R17, 0.16666397452354431152 ;  /* 0x3e2aa9f610117423 */ /* 0x000fe20000010011 */
[----:B------:R-:W-:-:S02]  /*1c50*/  FSETP.GEU.FTZ.AND P0, PT, R7, -25, PT ;  /* 0xc1c800000700780b */ /* 0x000fc40003f1e000 */
[----:B------:R-:W-:Y:S01]  /*1c60*/  FSEL R18, R18, +INF , !P6 ;  /* 0x7f80000012127808 */ /* 0x000fe20007000000 */
[----:B------:R-:W-:Y:S01]  /*1c70*/  FFMA.FTZ R17, R16, R17, 0.49999994039535522461 ;  /* 0x3efffffe10117423 */ /* 0x000fe20000010011 */
[----:B-1----:R-:W-:Y:S01]  /*1c80*/  FSEL R19, R15, RZ, P1 ;  /* 0x000000ff0f137208 */ /* 0x002fe20000800000 */
[----:B------:R-:W0:Y:S01]  /*1c90*/  FRND R20, R20 ;  /* 0x0000001400147307 */ /* 0x000e220000201000 */
[----:B------:R-:W-:Y:S01]  /*1ca0*/  FSEL R7, R8, -1, P3 ;  /* 0xbf80000008077808 */ /* 0x000fe20001800000 */
[----:B------:R-:W-:Y:S01]  /*1cb0*/  FMUL.FTZ R17, R16, R17 ;  /* 0x0000001110117220 */ /* 0x000fe20000410000 */
[----:B------:R-:W-:Y:S01]  /*1cc0*/  FSEL R8, R18, -1, P0 ;  /* 0xbf80000012087808 */ /* 0x000fe20000000000 */
[----:B------:R-:W-:Y:S01]  /*1cd0*/  @!P5 FADD.FTZ R8, R12, R12 ;  /* 0x0000000c0c08d221 */ /* 0x000fe20000010000 */
[----:B------:R-:W-:Y:S01]  /*1ce0*/  @!P4 FADD.FTZ R7, R9, R9 ;  /* 0x000000090907c221 */ /* 0x000fe20000010000 */
[----:B------:R-:W-:Y:S01]  /*1cf0*/  FFMA.FTZ R12, R16, R17, R16 ;  /* 0x00000011100c7223 */ /* 0x000fe20000010010 */
[----:B------:R-:W-:Y:S01]  /*1d00*/  FFMA.FTZ R16, R19, -0.693145751953125, R2 ;  /* 0xbf31720013107823 */ /* 0x000fe20000010002 */
[----:B--2---:R-:W-:Y:S01]  /*1d10*/  FADD.FTZ R15, R13, -1 ;  /* 0xbf8000000d0f7421 */ /* 0x004fe20000010000 */
[----:B------:R-:W-:-:S02]  /*1d20*/  FSETP.GT.FTZ.AND P6, PT, R14, 128, PT ;  /* 0x430000000e00780b */ /* 0x000fc40003fd4000 */
[----:B------:R-:W-:Y:S01]  /*1d30*/  FSETP.GEU.FTZ.AND P4, PT, R14, -25, PT ;  /* 0xc1c800000e00780b */ /* 0x000fe20003f9e000 */
[C---:B------:R-:W-:Y:S01]  /*1d40*/  FFMA.FTZ R14, R19.reuse, -1.428606765330187045e-06, R16 ;  /* 0xb5bfbe8e130e7823 */ /* 0x040fe20000010010 */
[----:B------:R-:W-:Y:S01]  /*1d50*/  FFMA.FTZ R12, R12, R13, R15 ;  /* 0x0000000d0c0c7223 */ /* 0x000fe2000001000f */
[----:B------:R-:W-:Y:S02]  /*1d60*/  FSETP.GEU.FTZ.AND P0, PT, |R6|, 0.40999999642372131348, PT ;  /* 0x3ed1eb850600780b */ /* 0x000fe40003f1e200 */
[----:B------:R-:W-:Y:S01]  /*1d70*/  FFMA.FTZ R15, R14, R3, 0.0083824126049876213074 ;  /* 0x3c0956630e0f7423 */ /* 0x000fe20000010003 */
[----:B------:R-:W-:Y:S01]  /*1d80*/  FSETP.NEU.FTZ.AND P5, PT, R19, 128, PT ;  /* 0x430000001300780b */ /* 0x000fe20003fbd000 */
[----:B------:R-:W-:Y:S01]  /*1d90*/  @!P2 FADD.FTZ R12, R12, R12 ;  /* 0x0000000c0c0ca221 */ /* 0x000fe20000010000 */
[----:B0-----:R-:W-:Y:S01]  /*1da0*/  FSEL R21, R20, RZ, P0 ;  /* 0x000000ff14157208 */ /* 0x001fe20000000000 */
[----:B------:R-:W-:Y:S01]  /*1db0*/  FFMA.FTZ R15, R14, R15, 0.041667830199003219604 ;  /* 0x3d2aabe30e0f7423 */ /* 0x000fe2000001000f */
[----:B------:R-:W-:-:S02]  /*1dc0*/  PRMT R11, R11, 0x7632, R11 ;  /* 0x000076320b0b7816 */ /* 0x000fc4000000000b */
[----:B------:R-:W-:Y:S01]  /*1dd0*/  FSEL R16, R19, 127, P5 ;  /* 0x42fe000013107808 */ /* 0x000fe20002800000 */
[C---:B------:R-:W-:Y:S01]  /*1de0*/  FFMA.FTZ R15, R14.reuse, R15, 0.16666397452354431152 ;  /* 0x3e2aa9f60e0f7423 */ /* 0x040fe2000001000f */
[----:B------:R-:W-:Y:S01]  /*1df0*/  FFMA.FTZ R18, R21, -0.693145751953125, R6 ;  /* 0xbf31720015127823 */ /* 0x000fe20000010006 */
[----:B-----5:R-:W-:Y:S02]  /*1e00*/  SHF.L.U32 R9, R5, 0x10, RZ ;  /* 0x0000001005097819 */ /* 0x020fe400000006ff */
[C---:B------:R-:W-:Y:S01]  /*1e10*/  FFMA.FTZ R17, R14.reuse, R15, 0.49999994039535522461 ;  /* 0x3efffffe0e117423 */ /* 0x040fe2000001000f */
[C---:B------:R-:W-:Y:S01]  /*1e20*/  FSETP.NEU.FTZ.AND P1, PT, R21.reuse, 128, PT ;  /* 0x430000001500780b */ /* 0x040fe20003f3d000 */
[----:B------:R-:W-:Y:S01]  /*1e30*/  FFMA.FTZ R18, R21, -1.428606765330187045e-06, R18 ;  /* 0xb5bfbe8e15127823 */ /* 0x000fe20000010012 */
[----:B------:R-:W-:Y:S01]  /*1e40*/  SHF.L.U32 R11, R11, 0x10, RZ ;  /* 0x000000100b0b7819 */ /* 0x000fe200000006ff */
[----:B------:R-:W-:Y:S01]  /*1e50*/  FMUL.FTZ R19, R14, R17 ;  /* 0x000000110e137220 */ /* 0x000fe20000410000 */
[C---:B------:R-:W-:Y:S01]  /*1e60*/  FSETP.GT.FTZ.AND P0, PT, R16.reuse, 128, PT ;  /* 0x430000001000780b */ /* 0x040fe20003f14000 */
[----:B------:R-:W-:Y:S01]  /*1e70*/  FMUL.FTZ R13, R9, 1.4426950216293334961 ;  /* 0x3fb8aa3b090d7820 */ /* 0x000fe20000410000 */
[----:B------:R-:W-:Y:S01]  /*1e80*/  FSETP.GEU.FTZ.AND P3, PT, R16, -25, PT ;  /* 0xc1c800001000780b */ /* 0x000fe20003f7e000 */
[----:B------:R-:W-:Y:S01]  /*1e90*/  FFMA.FTZ R19, R14, R19, R14 ;  /* 0x000000130e137223 */ /* 0x000fe2000001000e */
[----:B------:R-:W0:Y:S01]  /*1ea0*/  MUFU.EX2 R16, R16 ;  /* 0x0000001000107308 */ /* 0x000e220000000800 */
[----:B------:R-:W-:Y:S01]  /*1eb0*/  FSEL R15, R21, 127, P1 ;  /* 0x42fe0000150f7808 */ /* 0x000fe20000800000 */
[----:B------:R-:W-:Y:S01]  /*1ec0*/  FFMA.FTZ R21, R18, R3, 0.0083824126049876213074 ;  /* 0x3c09566312157423 */ /* 0x000fe20000010003 */
[----:B------:R-:W-:Y:S01]  /*1ed0*/  FMUL.FTZ R14, R11, 1.4426950216293334961 ;  /* 0x3fb8aa3b0b0e7820 */ /* 0x000fe20000410000 */
[----:B------:R-:W-:-:S02]  /*1ee0*/  PRMT R5, R5, 0x7632, R5 ;  /* 0x0000763205057816 */ /* 0x000fc40000000005 */
[----:B------:R-:W-:Y:S01]  /*1ef0*/  FSETP.NEU.FTZ.AND P2, PT, R4, RZ, PT ;  /* 0x000000ff0400720b */ /* 0x000fe20003f5d000 */
[C---:B------:R-:W-:Y:S01]  /*1f00*/  FFMA.FTZ R21, R18.reuse, R21, 0.041667830199003219604 ;  /* 0x3d2aabe312157423 */ /* 0x040fe20000010015 */
[----:B------:R-:W-:Y:S01]  /*1f10*/  MUFU.EX2 R17, R15 ;  /* 0x0000000f00117308 */ /* 0x000fe20000000800 */
[----:B------:R-:W-:Y:S02]  /*1f20*/  SHF.L.U32 R5, R5, 0x10, RZ ;  /* 0x0000001005057819 */ /* 0x000fe400000006ff */
[----:B------:R-:W-:Y:S01]  /*1f30*/  FFMA.FTZ R21, R18, R21, 0.16666397452354431152 ;  /* 0x3e2aa9f612157423 */ /* 0x000fe20000010015 */
[----:B------:R-:W-:Y:S02]  /*1f40*/  FSEL R12, R12, +INF , !P6 ;  /* 0x7f8000000c0c7808 */ /* 0x000fe40007000000 */
[----:B------:R-:W-:Y:S01]  /*1f50*/  FMUL.FTZ R22, R5, 1.4426950216293334961 ;  /* 0x3fb8aa3b05167820 */ /* 0x000fe20000410000 */
[----:B------:R-:W-:Y:S01]  /*1f60*/  FFMA.FTZ R21, R18, R21, 0.49999994039535522461 ;  /* 0x3efffffe12157423 */ /* 0x000fe20000010015 */
[----:B------:R-:W1:Y:S01]  /*1f70*/  FRND R13, R13 ;  /* 0x0000000d000d7307 */ /* 0x000e620000201000 */
[----:B0-----:R-:W-:Y:S01]  /*1f80*/  FADD.FTZ R20, R16, -1 ;  /* 0xbf80000010147421 */ /* 0x001fe20000010000 */
[----:B------:R-:W-:Y:S01]  /*1f90*/  FSEL R12, R12, -1, P4 ;  /* 0xbf8000000c0c7808 */ /* 0x000fe20002000000 */
[----:B------:R-:W-:Y:S01]  /*1fa0*/  FMUL.FTZ R21, R18, R21 ;  /* 0x0000001512157220 */ /* 0x000fe20000410000 */
[----:B------:R-:W-:Y:S01]  /*1fb0*/  FSETP.GEU.FTZ.AND P4, PT, |R9|, 0.40999999642372131348, PT ;  /* 0x3ed1eb850900780b */ /* 0x000fe20003f9e200 */
[----:B------:R-:W-:Y:S01]  /*1fc0*/  @!P2 FADD.FTZ R12, R4, R4 ;  /* 0x00000004040ca221 */ /* 0x000fe20000010000 */
[----:B------:R-:W-:Y:S01]  /*1fd0*/  FSETP.GEU.FTZ.AND P2, PT, |R11|, 0.40999999642372131348, PT ;  /* 0x3ed1eb850b00780b */ /* 0x000fe20003f5e200 */
[----:B------:R-:W-:Y:S01]  /*1fe0*/  FFMA.FTZ R19, R19, R16, R20 ;  /* 0x0000001013137223 */ /* 0x000fe20000010014 */
[----:B------:R-:W0:Y:S01]  /*1ff0*/  FRND R14, R14 ;  /* 0x0000000e000e7307 */ /* 0x000e220000201000 */
[----:B------:R-:W-:Y:S01]  /*2000*/  FFMA.FTZ R4, R18, R21, R18 ;  /* 0x0000001512047223 */ /* 0x000fe20000010012 */
[----:B------:R-:W-:Y:S01]  /*2010*/  FSETP.GT.FTZ.AND P6, PT, R15, 128, PT ;  /* 0x430000000f00780b */ /* 0x000fe20003fd4000 */
[----:B------:R-:W-:Y:S01]  /*2020*/  @!P5 FADD.FTZ R19, R19, R19 ;  /* 0x000000131313d221 */ /* 0x000fe20000010000 */
[----:B------:R-:W-:-:S02]  /*2030*/  FSETP.GEU.FTZ.AND P5, PT, |R5|, 0.40999999642372131348, PT ;  /* 0x3ed1eb850500780b */ /* 0x000fc40003fbe200 */
[----:B------:R-:W-:Y:S02]  /*2040*/  F2FP.BF16.F32.PACK_AB R7, R8, R7 ;  /* 0x000000070807723e */ /* 0x000fe400000010ff */
[----:B------:R-:W2:Y:S01]  /*2050*/  FRND R22, R22 ;  /* 0x0000001600167307 */ /* 0x000ea20000201000 */
[----:B-1----:R-:W-:Y:S01]  /*2060*/  FSEL R16, R13, RZ, P4 ;  /* 0x000000ff0d107208 */ /* 0x002fe20002000000 */
[----:B------:R-:W-:Y:S01]  /*2070*/  FADD.FTZ R13, R17, -1 ;  /* 0xbf800000110d7421 */ /* 0x000fe20000010000 */
[----:B------:R-:W-:-:S03]  /*2080*/  FSETP.GEU.FTZ.AND P4, PT, R15, -25, PT ;  /* 0xc1c800000f00780b */ /* 0x000fc60003f9e000 */
[----:B------:R-:W-:Y:S01]  /*2090*/  FFMA.FTZ R17, R4, R17, R13 ;  /* 0x0000001104117223 */ /* 0x000fe2000001000d */
[----:B0-----:R-:W-:Y:S01]  /*20a0*/  FSEL R18, R14, RZ, P2 ;  /* 0x000000ff0e127208 */ /* 0x001fe20001000000 */
[C---:B------:R-:W-:Y:S01]  /*20b0*/  FFMA.FTZ R15, R16.reuse, -0.693145751953125, R9 ;  /* 0xbf317200100f7823 */ /* 0x040fe20000010009 */
[----:B------:R-:W-:Y:S01]  /*20c0*/  FSETP.NEU.FTZ.AND P2, PT, R16, 128, PT ;  /* 0x430000001000780b */ /* 0x000fe20003f5d000 */
[----:B------:R-:W-:Y:S02]  /*20d0*/  @!P1 FADD.FTZ R17, R17, R17 ;  /* 0x0000001111119221 */ /* 0x000fe40000010000 */
[----:B------:R-:W-:Y:S01]  /*20e0*/  FFMA.FTZ R13, R18, -0.693145751953125, R11 ;  /* 0xbf317200120d7823 */ /* 0x000fe2000001000b */
[C---:B------:R-:W-:Y:S01]  /*20f0*/  FFMA.FTZ R14, R16.reuse, -1.428606765330187045e-06, R15 ;  /* 0xb5bfbe8e100e7823 */ /* 0x040fe2000001000f */
[----:B------:R-:W-:Y:S02]  /*2100*/  FSEL R4, R16, 127, P2 ;  /* 0x42fe000010047808 */ /* 0x000fe40001000000 */
[----:B------:R-:W-:Y:S01]  /*2110*/  FFMA.FTZ R16, R18, -1.428606765330187045e-06, R13 ;  /* 0xb5bfbe8e12107823 */ /* 0x000fe2000001000d */
[----:B--2---:R-:W-:Y:S01]  /*2120*/  FSEL R22, R22, RZ, P5 ;  /* 0x000000ff16167208 */ /* 0x004fe20002800000 */
[-C--:B------:R-:W-:Y:S01]  /*2130*/  FFMA.FTZ R23, R14, R3.reuse, 0.0083824126049876213074 ;  /* 0x3c0956630e177423 */ /* 0x080fe20000010003 */
[----:B------:R-:W-:Y:S01]  /*2140*/  FSETP.NEU.FTZ.AND P5, PT, R18, 128, PT ;  /* 0x430000001200780b */ /* 0x000fe20003fbd000 */
[----:B------:R-:W0:Y:S01]  /*2150*/  MUFU.EX2 R15, R4 ;  /* 0x00000004000f7308 */ /* 0x000e220000000800 */
[----:B------:R-:W-:Y:S01]  /*2160*/  FSEL R13, R19, +INF , !P0 ;  /* 0x7f800000130d7808 */ /* 0x000fe20004000000 */
[----:B------:R-:W-:Y:S01]  /*2170*/  FFMA.FTZ R19, R16, R3, 0.0083824126049876213074 ;  /* 0x3c09566310137423 */ /* 0x000fe20000010003 */
[----:B------:R-:W-:Y:S01]  /*2180*/  FSEL R18, R18, 127, P5 ;  /* 0x42fe000012127808 */ /* 0x000fe20002800000 */
[----:B------:R-:W-:Y:S01]  /*2190*/  FFMA.FTZ R25, R22, -0.693145751953125, R5 ;  /* 0xbf31720016197823 */ /* 0x000fe20000010005 */
[----:B------:R-:W-:Y:S01]  /*21a0*/  FFMA.FTZ R23, R14, R23, 0.041667830199003219604 ;  /* 0x3d2aabe30e177423 */ /* 0x000fe20000010017 */
[----:B------:R-:W-:Y:S01]  /*21b0*/  FFMA.FTZ R21, R16, R19, 0.041667830199003219604 ;  /* 0x3d2aabe310157423 */ /* 0x000fe20000010013 */
[C---:B------:R-:W-:Y:S01]  /*21c0*/  FSETP.NEU.FTZ.AND P0, PT, R22.reuse, 128, PT ;  /* 0x430000001600780b */ /* 0x040fe20003f1d000 */
[----:B------:R-:W1:Y:S01]  /*21d0*/  MUFU.EX2 R19, R18 ;  /* 0x0000001200137308 */ /* 0x000e620000000800 */
[----:B------:R-:W-:Y:S01]  /*21e0*/  FFMA.FTZ R20, R22, -1.428606765330187045e-06, R25 ;  /* 0xb5bfbe8e16147823 */ /* 0x000fe20000010019 */
[----:B------:R-:W-:Y:S01]  /*21f0*/  FFMA.FTZ R21, R16, R21, 0.16666397452354431152 ;  /* 0x3e2aa9f610157423 */ /* 0x000fe20000010015 */
[----:B------:R-:W-:Y:S01]  /*2200*/  FFMA.FTZ R25, R14, R23, 0.16666397452354431152 ;  /* 0x3e2aa9f60e197423 */ /* 0x000fe20000010017 */
[----:B------:R-:W-:Y:S01]  /*2210*/  FSEL R17, R17, +INF , !P6 ;  /* 0x7f80000011117808 */ /* 0x000fe20007000000 */
[----:B------:R-:W-:Y:S01]  /*2220*/  FFMA.FTZ R27, R20, R3, 0.0083824126049876213074 ;  /* 0x3c095663141b7423 */ /* 0x000fe20000010003 */
[----:B------:R-:W-:Y:S01]  /*2230*/  FFMA.FTZ R23, R16, R21, 0.49999994039535522461 ;  /* 0x3efffffe10177423 */ /* 0x000fe20000010015 */
[----:B------:R-:W-:Y:S01]  /*2240*/  FFMA.FTZ R25, R14, R25, 0.49999994039535522461 ;  /* 0x3efffffe0e197423 */ /* 0x000fe20000010019 */
[----:B------:R-:W-:Y:S01]  /*2250*/  FSEL R3, R22, 127, P0 ;  /* 0x42fe000016037808 */ /* 0x000fe20000000000 */
[----:B------:R-:W-:Y:S01]  /*2260*/  FFMA.FTZ R27, R20, R27, 0.041667830199003219604 ;  /* 0x3d2aabe3141b7423 */ /* 0x000fe2000001001b */
[----:B------:R-:W-:Y:S01]  /*2270*/  FMUL.FTZ R23, R16, R23 ;  /* 0x0000001710177220 */ /* 0x000fe20000410000 */
[----:B------:R-:W-:Y:S01]  /*2280*/  FMUL.FTZ R25, R14, R25 ;  /* 0x000000190e197220 */ /* 0x000fe20000410000 */
[----:B------:R-:W2:Y:S01]  /*2290*/  MUFU.EX2 R21, R3 ;  /* 0x0000000300157308 */ /* 0x000ea20000000800 */
[----:B------:R-:W-:Y:S01]  /*22a0*/  FFMA.FTZ R27, R20, R27, 0.16666397452354431152 ;  /* 0x3e2aa9f6141b7423 */ /* 0x000fe2000001001b */
[----:B------:R-:W-:Y:S01]  /*22b0*/  FFMA.FTZ R16, R16, R23, R16 ;  /* 0x0000001710107223 */ /* 0x000fe20000010010 */
[----:B------:R-:W-:Y:S01]  /*22c0*/  FFMA.FTZ R14, R14, R25, R14 ;  /* 0x000000190e0e7223 */ /* 0x000fe2000001000e */
[----:B0-----:R-:W-:Y:S01]  /*22d0*/  FADD.FTZ R25, R15, -1 ;  /* 0xbf8000000f197421 */ /* 0x001fe20000010000 */
[----:B-1----:R-:W-:Y:S01]  /*22e0*/  FADD.FTZ R23, R19, -1 ;  /* 0xbf80000013177421 */ /* 0x002fe20000010000 */
[----:B------:R-:W-:Y:S01]  /*22f0*/  FFMA.FTZ R27, R20, R27, 0.49999994039535522461 ;  /* 0x3efffffe141b7423 */ /* 0x000fe2000001001b */
[----:B------:R-:W-:Y:S01]  /*2300*/  FSEL R17, R17, -1, P4 ;  /* 0xbf80000011117808 */ /* 0x000fe20002000000 */
[----:B------:R-:W-:Y:S01]  /*2310*/  FFMA.FTZ R25, R14, R15, R25 ;  /* 0x0000000f0e197223 */ /* 0x000fe20000010019 */
[----:B------:R-:W-:Y:S01]  /*2320*/  FFMA.FTZ R16, R16, R19, R23 ;  /* 0x0000001310107223 */ /* 0x000fe20000010017 */
[----:B------:R-:W0:Y:S01]  /*2330*/  LDC.64 R14, c[0x0][0x388] ;  /* 0x0000e200ff0e7b82 */ /* 0x000e220000000a00 */
[----:B------:R-:W-:Y:S01]  /*2340*/  FMUL.FTZ R27, R20, R27 ;  /* 0x0000001b141b7220 */ /* 0x000fe20000410000 */
[----:B------:R-:W-:Y:S01]  /*2350*/  @!P2 FADD.FTZ R25, R25, R25 ;  /* 0x000000191919a221 */ /* 0x000fe20000010000 */
[----:B------:R-:W-:Y:S01]  /*2360*/  @!P5 FADD.FTZ R16, R16, R16 ;  /* 0x000000101010d221 */ /* 0x000fe20000010000 */
[----:B------:R-:W-:Y:S01]  /*2370*/  FSETP.GT.FTZ.AND P5, PT, R4, 128, PT ;  /* 0x430000000400780b */ /* 0x000fe20003fb4000 */
[----:B------:R-:W-:Y:S01]  /*2380*/  FFMA.FTZ R20, R20, R27, R20 ;  /* 0x0000001b14147223 */ /* 0x000fe20000010014 */
[----:B------:R-:W-:Y:S01]  /*2390*/  FSETP.GT.FTZ.AND P1, PT, R18, 128, PT ;  /* 0x430000001200780b */ /* 0x000fe20003f34000 */
[----:B--2---:R-:W-:Y:S01]  /*23a0*/  FADD.FTZ R19, R21, -1 ;  /* 0xbf80000015137421 */ /* 0x004fe20000010000 */
[----:B------:R-:W-:-:S02]  /*23b0*/  FSETP.GEU.FTZ.AND P4, PT, R4, -25, PT ;  /* 0xc1c800000400780b */ /* 0x000fc40003f9e000 */
[----:B------:R-:W-:Y:S01]  /*23c0*/  FSEL R25, R25, +INF , !P5 ;  /* 0x7f80000019197808 */ /* 0x000fe20006800000 */
[----:B------:R-:W-:Y:S01]  /*23d0*/  FFMA.FTZ R19, R20, R21, R19 ;  /* 0x0000001514137223 */ /* 0x000fe20000010013 */
[----:B------:R-:W-:Y:S02]  /*23e0*/  FSEL R16, R16, +INF , !P1 ;  /* 0x7f80000010107808 */ /* 0x000fe40004800000 */
[----:B------:R-:W-:Y:S01]  /*23f0*/  FSEL R13, R13, -1, P3 ;  /* 0xbf8000000d0d7808 */ /* 0x000fe20001800000 */
[----:B------:R-:W-:Y:S01]  /*2400*/  @!P0 FADD.FTZ R19, R19, R19 ;  /* 0x0000001313138221 */ /* 0x000fe20000010000 */
[----:B------:R-:W-:Y:S02]  /*2410*/  FSEL R25, R25, -1, P4 ;  /* 0xbf80000019197808 */ /* 0x000fe40002000000 */
[----:B------:R-:W-:Y:S02]  /*2420*/  FSETP.NEU.FTZ.AND P2, PT, R6, RZ, PT ;  /* 0x000000ff0600720b */ /* 0x000fe40003f5d000 */
[----:B------:R-:W-:-:S02]  /*2430*/  FSETP.NEU.FTZ.AND P1, PT, R9, RZ, PT ;  /* 0x000000ff0900720b */ /* 0x000fc40003f3d000 */
[----:B------:R-:W-:Y:S02]  /*2440*/  FSETP.NEU.FTZ.AND P5, PT, R2, RZ, PT ;  /* 0x000000ff0200720b */ /* 0x000fe40003fbd000 */
[----:B------:R-:W-:Y:S01]  /*2450*/  FSETP.NEU.FTZ.AND P3, PT, R11, RZ, PT ;  /* 0x000000ff0b00720b */ /* 0x000fe20003f7d000 */
[----:B0-----:R-:W-:Y:S01]  /*2460*/  IMAD.WIDE.U32 R14, R10, 0x2, R14 ;  /* 0x000000020a0e7825 */ /* 0x001fe200078e000e */
[----:B------:R-:W-:Y:S02]  /*2470*/  FSETP.NEU.FTZ.AND P4, PT, R5, RZ, PT ;  /* 0x000000ff0500720b */ /* 0x000fe40003f9d000 */
        /* <DEDUP_REMOVED lines=9> */
[----:B------:R-:W-:-:S02]  /*2510*/  IMAD.WIDE.U32 R14, R0, 0x4, R14 ;  /* 0x00000004000e7825 */ /* 0x000fc400078e000e */
[----:B------:R-:W-:Y:S02]  /*2520*/  FSEL R4, R19, -1, P6 ;  /* 0xbf80000013047808 */ /* 0x000fe40003000000 */
[----:B------:R-:W-:Y:S01]  /*2530*/  @!P4 FADD.FTZ R4, R5, R5 ;  /* 0x000000050504c221 */ /* 0x000fe20000010000 */
[----:B------:R-:W-:Y:S01]  /*2540*/  F2FP.BF16.F32.PACK_AB R13, R13, R12 ;  /* 0x0000000c0d0d723e */ /* 0x000fe200000010ff */
[----:B------:R-:W-:Y:S01]  /*2550*/  STG.E desc[UR4][R14.64], R7 ;  /* 0x000000070e007986 */ /* 0x000fe2000c101904 */
[----:B------:R-:W-:Y:S02]  /*2560*/  F2FP.BF16.F32.PACK_AB R17, R16, R17 ;  /* 0x000000111011723e */ /* 0x000fe400000010ff */
[----:B------:R-:W-:Y:S01]  /*2570*/  F2FP.BF16.F32.PACK_AB R25, R4, R25 ;  /* 0x000000190419723e */ /* 0x000fe200000010ff */
[----:B------:R-:W-:Y:S04]  /*2580*/  STG.E desc[UR4][R14.64+0x200], R13 ;  /* 0x0002000d0e007986 */ /* 0x000fe8000c101904 */
[----:B------:R-:W-:Y:S04]  /*2590*/  STG.E desc[UR4][R14.64+0x400], R17 ;  /* 0x000400110e007986 */ /* 0x000fe8000c101904 */
[----:B------:R-:W-:Y:S01]  /*25a0*/  STG.E desc[UR4][R14.64+0x600], R25 ;  /* 0x000600190e007986 */ /* 0x000fe2000c101904 */
[----:B------:R-:W-:Y:S05]  /*25b0*/  EXIT ;  /* 0x000000000000794d */ /* 0x000fea0003800000 */
.L_x_27161:
        /* <DEDUP_REMOVED lines=12> */
.L_x_37262:


//--------------------- .text._ZN2at6native29vectorized_elementwise_kernelILi4EZZZNS0_17expm1_kernel_cudaERNS_18TensorIteratorBaseEENKUlvE_clEvENKUlvE3_clEvEUlN3c108BFloat16EE_St5arrayIPcLm2EEEEviT0_T1_ --------------------------
	.section	.text._ZN2at6native29vectorized_elementwise_kernelILi4EZZZNS0_17expm1_kernel_cudaERNS_18TensorIteratorBaseEENKUlvE_clEvENKUlvE3_clEvEUlN3c108BFloat16EE_St5arrayIPcLm2EEEEviT0_T1_,"ax",@progbits
	.align	128
        .global         _ZN2at6native29vectorized_elementwise_kernelILi4EZZZNS0_17expm1_kernel_cudaERNS_18TensorIteratorBaseEENKUlvE_clEvENKUlvE3_clEvEUlN3c108BFloat16EE_St5arrayIPcLm2EEEEviT0_T1_
        .type           _ZN2at6native29vectorized_elementwise_kernelILi4EZZZNS0_17expm1_kernel_cudaERNS_18TensorIteratorBaseEENKUlvE_clEvENKUlvE3_clEvEUlN3c108BFloat16EE_St5arrayIPcLm2EEEEviT0_T1_,@function
        .size           _ZN2at6native29vectorized_elementwise_kernelILi4EZZZNS0_17expm1_kernel_cudaERNS_18TensorIteratorBaseEENKUlvE_clEvENKUlvE3_clEvEUlN3c108BFloat16EE_St5arrayIPcLm2EEEEviT0_T1_,(.L_x_37263 - _ZN2at6native29vectorized_elementwise_kernelILi4EZZZNS0_17expm1_kernel_cudaERNS_18TensorIteratorBaseEENKUlvE_clEvENKUlvE3_clEvEUlN3c108BFloat16EE_St5arrayIPcLm2EEEEviT0_T1_)
        .other          _ZN2at6native29vectorized_elementwise_kernelILi4EZZZNS0_17expm1_kernel_cudaERNS_18TensorIteratorBaseEENKUlvE_clEvENKUlvE3_clEvEUlN3c108BFloat16EE_St5arrayIPcLm2EEEEviT0_T1_,@"STO_CUDA_ENTRY STV_DEFAULT"
_ZN2at6native29vectorized_elementwise_kernelILi4EZZZNS0_17expm1_kernel_cudaERNS_18TensorIteratorBaseEENKUlvE_clEvENKUlvE3_clEvEUlN3c108BFloat16EE_St5arrayIPcLm2EEEEviT0_T1_:
.text._ZN2at6native29vectorized_elementwise_kernelILi4EZZZNS0_17expm1_kernel_cudaERNS_18TensorIteratorBaseEENKUlvE_clEvENKUlvE3_clEvEUlN3c108BFloat16EE_St5arrayIPcLm2EEEEviT0_T1_:
        /* <DEDUP_REMOVED lines=100> */
.L_x_27164:
[----:B------:R-:W-:Y:S05]  /*0640*/  BSYNC.RECONVERGENT B0 ;  /* 0x0000000000007941 */ /* 0x000fea0003800200 */
.L_x_27163:
        /* <DEDUP_REMOVED lines=32> */
.L_x_27166:
[----:B------:R-:W-:Y:S05]  /*0850*/  BSYNC.RECONVERGENT B0 ;  /* 0x0000000000007941 */ /* 0x000fea0003800200 */
.L_x_27165:
        /* <DEDUP_REMOVED lines=31> */
.L_x_27168:
[----:B------:R-:W-:Y:S05]  /*0a50*/  BSYNC.RECONVERGENT B0 ;  /* 0x0000000000007941 */ /* 0x000fea0003800200 */
.L_x_27167:
        /* <DEDUP_REMOVED lines=31> */
.L_x_27170:
[----:B------:R-:W-:Y:S05]  /*0c50*/  BSYNC.RECONVERGENT B0 ;  /* 0x0000000000007941 */ /* 0x000fea0003800200 */
.L_x_27169:
        /* <DEDUP_REMOVED lines=31> */
.L_x_27172:
[----:B------:R-:W-:Y:S05]  /*0e50*/  BSYNC.RECONVERGENT B0 ;  /* 0x0000000000007941 */ /* 0x000fea0003800200 */
.L_x_27171:
        /* <DEDUP_REMOVED lines=32> */
.L_x_27174:
[----:B------:R-:W-:Y:S05]  /*1060*/  BSYNC.RECONVERGENT B0 ;  /* 0x0000000000007941 */ /* 0x000fea0003800200 */
.L_x_27173:
        /* <DEDUP_REMOVED lines=29> */
.L_x_27176:
[----:B------:R-:W-:Y:S05]  /*1240*/  BSYNC.RECONVERGENT B0 ;  /* 0x0000000000007941 */ /* 0x000fea0003800200 */
.L_x_27175:
        /* <DEDUP_REMOVED lines=29> */
.L_x_27178:
[----:B------:R-:W-:Y:S05]  /*1420*/  BSYNC.RECONVERGENT B0 ;  /* 0x0000000000007941 */ /* 0x000fea0003800200 */
.L_x_27177:
        /* <DEDUP_REMOVED lines=18> */
.L_x_27181:
[----:B------:R-:W-:-:S13]  /*1550*/  ISETP.GE.U32.AND P0, PT, R7, R8, PT ;  /* 0x000000080700720c */ /* 0x000fda0003f06070 */
[----:B------:R-:W-:Y:S05]  /*1560*/  @P0 BRA `(.L_x_27183) ;  /* 0x0000000000300947 */ /* 0x000fea0003800000 */
[----:B0-----:R-:W0:Y:S01]  /*1570*/  LDC.64 R2, c[0x0][0x388] ;  /* 0x0000e200ff027b82 */ /* 0x001e220000000a00 */
[----:B------:R-:W-:Y:S02]  /*1580*/  IADD3 R5, PT, PT, R10, R7, RZ ;  /* 0x000000070a057210 */ /* 0x000fe40007ffe0ff */
[----:B------:R-:W-:-:S03]  /*1590*/  IADD3 R7, PT, PT, R7, 0x80, RZ ;  /* 0x0000008007077810 */ /* 0x000fc60007ffe0ff */
[----:B0-----:R-:W-:-:S05]  /*15a0*/  IMAD.WIDE.U32 R2, R5, 0x2, R2 ;  /* 0x0000000205027825 */ /* 0x001fca00078e0002 */
[----:B------:R1:W-:Y:S02]  /*15b0*/  STG.E.U16 desc[UR4][R2.64], R12 ;  /* 0x0000000c02007986 */ /* 0x0003e4000c101504 */
.L_x_27182:
[----:B------:R-:W-:-:S13]  /*15c0*/  ISETP.GE.U32.AND P0, PT, R7, R8, PT ;  /* 0x000000080700720c */ /* 0x000fda0003f06070 */
[----:B------:R-:W-:Y:S05]  /*15d0*/  @P0 BRA `(.L_x_27184) ;  /* 0x0000000000340947 */ /* 0x000fea0003800000 */
[----:B01----:R-:W0:Y:S01]  /*15e0*/  LDC.64 R2, c[0x0][0x388] ;  /* 0x0000e200ff027b82 */ /* 0x003e220000000a00 */
[----:B------:R-:W-:Y:S01]  /*15f0*/  IADD3 R5, PT, PT, R10, R7, RZ ;  /* 0x000000070a057210 */ /* 0x000fe20007ffe0ff */
[----:B------:R-:W-:-:S04]  /*1600*/  VIADD R7, R7, 0x80 ;  /* 0x0000008007077836 */ /* 0x000fc80000000000 */
[----:B0-----:R-:W-:-:S05]  /*1610*/  IMAD.WIDE.U32 R2, R5, 0x2, R2 ;  /* 0x0000000205027825 */ /* 0x001fca00078e0002 */
[----:B------:R1:W-:Y:S02]  /*1620*/  STG.E.U16 desc[UR4][R2.64], R13 ;  /* 0x0000000d02007986 */ /* 0x0003e4000c101504 */
.L_x_27183:
        /* <DEDUP_REMOVED lines=8> */
.L_x_27184:
[----:B------:R-:W-:Y:S05]  /*16b0*/  BSYNC.RELIABLE B1 ;  /* 0x0000000000017941 */ /* 0x000fea0003800100 */
.L_x_27180:
[----:B------:R-:W-:-:S13]  /*16c0*/  ISETP.GE.U32.AND P0, PT, R7, R8, PT ;  /* 0x000000080700720c */ /* 0x000fda0003f06070 */
[----:B012---:R-:W0:Y:S01]  /*16d0*/  @!P0 LDC.64 R2, c[0x0][0x388] ;  /* 0x0000e200ff028b82 */ /* 0x007e220000000a00 */
[----:B------:R-:W-:Y:S02]  /*16e0*/  @!P0 IADD3 R5, PT, PT, R10, R7, RZ ;  /* 0x000000070a058210 */ /* 0x000fe40007ffe0ff */
[----:B------:R-:W-:-:S03]  /*16f0*/  @!P0 IADD3 R7, PT, PT, R7, 0x80, RZ ;  /* 0x0000008007078810 */ /* 0x000fc60007ffe0ff */
[----:B0-----:R-:W-:-:S05]  /*1700*/  @!P0 IMAD.WIDE.U32 R2, R5, 0x2, R2 ;  /* 0x0000000205028825 */ /* 0x001fca00078e0002 */
[----:B-----5:R2:W-:Y:S02]  /*1710*/  @!P0 STG.E.U16 desc[UR4][R2.64], R11 ;  /* 0x0000000b02008986 */ /* 0x0205e4000c101504 */
.L_x_27185:
[----:B------:R-:W-:Y:S05]  /*1720*/  BSYNC.RECONVERGENT B0 ;  /* 0x0000000000007941 */ /* 0x000fea0003800200 */
.L_x_27179:
        /* <DEDUP_REMOVED lines=8> */
.L_x_27162:
[----:B------:R-:W0:Y:S01]  /*17b0*/  S2R R0, SR_TID.X ;  /* 0x0000000000007919 */ /* 0x000e220000002100 */
[----:B------:R-:W1:Y:S02]  /*17c0*/  LDC.64 R2, c[0x0][0x390] ;  /* 0x0000e400ff027b82 */ /* 0x000e640000000a00 */
[----:B-1----:R-:W-:-:S04]  /*17d0*/  IMAD.WIDE.U32 R2, R10, 0x2, R2 ;  /* 0x000000020a027825 */ /* 0x002fc800078e0002 */
[----:B0-----:R-:W-:-:S05]  /*17e0*/  IMAD.WIDE.U32 R14, R0, 0x8, R2 ;  /* 0x00000008000e7825 */ /* 0x001fca00078e0002 */
[----:B------:R-:W2:Y:S04]  /*17f0*/  LDG.E.64 R8, desc[UR4][R14.64] ;  /* 0x000000040e087981 */ /* 0x000ea8000c1e1b00 */
[----:B------:R0:W3:Y:S01]  /*1800*/  LDG.E.64 R2, desc[UR4][R14.64+0x400] ;  /* 0x000400040e027981 */ /* 0x0000e2000c1e1b00 */
[----:B------:R-:W-:Y:S01]  /*1810*/  HFMA2 R7, -RZ, RZ, 0.83837890625, -4044 ;  /* 0x3ab5ebe6ff077431 */ /* 0x000fe200000001ff */
[----:B--2---:R-:W-:Y:S02]  /*1820*/  SHF.L.U32 R12, R8, 0x10, RZ ;  /* 0x00000010080c7819 */ /* 0x004fe400000006ff */
[----:B------:R-:W-:Y:S02]  /*1830*/  SHF.L.U32 R4, R9, 0x10, RZ ;  /* 0x0000001009047819 */ /* 0x000fe400000006ff */
[C---:B------:R-:W-:Y:S01]  /*1840*/  FSETP.GEU.FTZ.AND P0, PT, |R12|.reuse, 0.40999999642372131348, PT ;  /* 0x3ed1eb850c00780b */ /* 0x040fe20003f1e200 */
[----:B------:R-:W-:Y:S01]  /*1850*/  FMUL.FTZ R5, R12, 1.4426950216293334961 ;  /* 0x3fb8aa3b0c057820 */ /* 0x000fe20000410000 */
[----:B------:R-:W-:Y:S01]  /*1860*/  PRMT R6, R8, 0x7632, R6 ;  /* 0x0000763208067816 */ /* 0x000fe20000000006 */
[----:B------:R-:W-:-:S03]  /*1870*/  FMUL.FTZ R18, R4, 1.4426950216293334961 ;  /* 0x3fb8aa3b04127820 */ /* 0x000fc60000410000 */
[----:B------:R-:W-:Y:S01]  /*1880*/  SHF.L.U32 R6, R6, 0x10, RZ ;  /* 0x0000001006067819 */ /* 0x000fe200000006ff */
[----:B------:R-:W1:Y:S04]  /*1890*/  FRND R5, R5 ;  /* 0x0000000500057307 */ /* 0x000e680000201000 */
[----:B------:R-:W-:-:S04]  /*18a0*/  FMUL.FTZ R13, R6, 1.4426950216293334961 ;  /* 0x3fb8aa3b060d7820 */ /* 0x000fc80000410000 */
[----:B------:R-:W2:Y:S01]  /*18b0*/  FRND R11, R18 ;  /* 0x00000012000b7307 */ /* 0x000ea20000201000 */
[----:B-1----:R-:W-:-:S07]  /*18c0*/  FSEL R17, R5, RZ, P0 ;  /* 0x000000ff05117208 */ /* 0x002fce0000000000 */
[----:B------:R-:W-:Y:S01]  /*18d0*/  FRND R13, R13 ;  /* 0x0000000d000d7307 */ /* 0x000fe20000201000 */
[----:B------:R-:W-:Y:S02]  /*18e0*/  FSETP.GEU.FTZ.AND P0, PT, |R4|, 0.40999999642372131348, PT ;  /* 0x3ed1eb850400780b */ /* 0x000fe40003f1e200 */
[C---:B------:R-:W-:Y:S01]  /*18f0*/  FSETP.NEU.FTZ.AND P2, PT, R17.reuse, 128, PT ;  /* 0x430000001100780b */ /* 0x040fe20003f5d000 */
[----:B------:R-:W-:Y:S01]  /*1900*/  FFMA.FTZ R8, R17, -0.693145751953125, R12 ;  /* 0xbf31720011087823 */ /* 0x000fe2000001000c */
[----:B--2---:R-:W-:-:S03]  /*1910*/  FSEL R11, R11, RZ, P0 ;  /* 0x000000ff0b0b7208 */ /* 0x004fc60000000000 */
[C---:B------:R-:W-:Y:S01]  /*1920*/  FFMA.FTZ R16, R17.reuse, -1.428606765330187045e-06, R8 ;  /* 0xb5bfbe8e11107823 */ /* 0x040fe20000010008 */
[----:B------:R-:W-:Y:S02]  /*1930*/  FSEL R17, R17, 127, P2 ;  /* 0x42fe000011117808 */ /* 0x000fe40001000000 */
[----:B------:R-:W-:Y:S01]  /*1940*/  FSETP.GEU.FTZ.AND P0, PT, |R6|, 0.40999999642372131348, PT ;  /* 0x3ed1eb850600780b */ /* 0x000fe20003f1e200 */
[----:B------:R-:W-:Y:S01]  /*1950*/  FFMA.FTZ R8, R11, -0.693145751953125, R4 ;  /* 0xbf3172000b087823 */ /* 0x000fe20000010004 */
[C---:B------:R-:W-:Y:S01]  /*1960*/  FFMA.FTZ R5, R16.reuse, R7, 0.0083824126049876213074 ;  /* 0x3c09566310057423 */ /* 0x040fe20000010007 */
[----:B0-----:R-:W0:Y:S01]  /*1970*/  MUFU.EX2 R14, R17 ;  /* 0x00000011000e7308 */ /* 0x001e220000000800 */
[----:B------:R-:W-:Y:S01]  /*1980*/  FSETP.GT.FTZ.AND P4, PT, R17, 128, PT ;  /* 0x430000001100780b */ /* 0x000fe20003f94000 */
[----:B------:R-:W-:Y:S01]  /*1990*/  FFMA.FTZ R8, R11, -1.428606765330187045e-06, R8 ;  /* 0xb5bfbe8e0b087823 */ /* 0x000fe20000010008 */
[----:B------:R-:W-:Y:S01]  /*19a0*/  FFMA.FTZ R5, R16, R5, 0.041667830199003219604 ;  /* 0x3d2aabe310057423 */ /* 0x000fe20000010005 */
[----:B------:R-:W-:-:S02]  /*19b0*/  FSETP.GEU.FTZ.AND P6, PT, R17, -25, PT ;  /* 0xc1c800001100780b */ /* 0x000fc40003fde000 */
[----:B------:R-:W-:Y:S01]  /*19c0*/  FFMA.FTZ R19, R8, R7, 0.0083824126049876213074 ;  /* 0x3c09566308137423 */ /* 0x000fe20000010007 */
[----:B------:R-:W-:Y:S01]  /*19d0*/  FFMA.FTZ R15, R16, R5, 0.16666397452354431152 ;  /* 0x3e2aa9f6100f7423 */ /* 0x000fe20000010005 */
[----:B------:R-:W-:Y:S02]  /*19e0*/  PRMT R5, R9, 0x7632, R5 ;  /* 0x0000763209057816 */ /* 0x000fe40000000005 */
[----:B------:R-:W-:Y:S01]  /*19f0*/  FFMA.FTZ R19, R8, R19, 0.041667830199003219604 ;  /* 0x3d2aabe308137423 */ /* 0x000fe20000010013 */
[----:B------:R-:W-:Y:S01]  /*1a00*/  FFMA.FTZ R15, R16, R15, 0.49999994039535522461 ;  /* 0x3efffffe100f7423 */ /* 0x000fe2000001000f */
[----:B------:R-:W-:Y:S01]  /*1a10*/  FSETP.NEU.FTZ.AND P3, PT, R11, 128, PT ;  /* 0x430000000b00780b */ /* 0x000fe20003f7d000 */
[----:B------:R-:W-:Y:S02]  /*1a20*/  IMAD.U32 R5, R5, 0x10000, RZ ;  /* 0x0001000005057824 */ /* 0x000fe400078e00ff */
[----:B------:R-:W-:Y:S01]  /*1a30*/  FFMA.FTZ R19, R8, R19, 0.16666397452354431152 ;  /* 0x3e2aa9f608137423 */ /* 0x000fe20000010013 */
[----:B------:R-:W-:Y:S01]  /*1a40*/  FMUL.FTZ R15, R16, R15 ;  /* 0x0000000f100f7220 */ /* 0x000fe20000410000 */
[----:B------:R-:W-:Y:S01]  /*1a50*/  FSEL R22, R11, 127, P3 ;  /* 0x42fe00000b167808 */ /* 0x000fe20001800000 */
[C---:B------:R-:W-:Y:S01]  /*1a60*/  FMUL.FTZ R18, R5.reuse, 1.4426950216293334961 ;  /* 0x3fb8aa3b05127820 */ /* 0x040fe20000410000 */
[----:B------:R-:W-:Y:S01]  /*1a70*/  FFMA.FTZ R19, R8, R19, 0.49999994039535522461 ;  /* 0x3efffffe08137423 */ /* 0x000fe20000010013 */
[----:B------:R-:W-:Y:S01]  /*1a80*/  FFMA.FTZ R15, R16, R15, R16 ;  /* 0x0000000f100f7223 */ /* 0x000fe20000010010 */
[----:B0-----:R-:W-:Y:S01]  /*1a90*/  FADD.FTZ R16, R14, -1 ;  /* 0xbf8000000e107421 */ /* 0x001fe20000010000 */
[----:B------:R-:W-:Y:S01]  /*1aa0*/  FSETP.GEU.FTZ.AND P5, PT, |R5|, 0.40999999642372131348, PT ;  /* 0x3ed1eb850500780b */ /* 0x000fe20003fbe200 */
[C---:B------:R-:W-:Y:S01]  /*1ab0*/  FMUL.FTZ R9, R8.reuse, R19 ;  /* 0x0000001308097220 */ /* 0x040fe20000410000 */
[----:B------:R-:W0:Y:S01]  /*1ac0*/  FRND R18, R18 ;  /* 0x0000001200127307 */ /* 0x000e220000201000 */
[----:B------:R-:W-:Y:S01]  /*1ad0*/  FSEL R19, R13, RZ, P0 ;  /* 0x000000ff0d137208 */ /* 0x000fe20000000000 */
[----:B------:R-:W-:Y:S01]  /*1ae0*/  FFMA.FTZ R17, R15, R14, R16 ;  /* 0x0000000e0f117223 */ /* 0x000fe20000010010 */
[----:B------:R-:W-:Y:S01]  /*1af0*/  FFMA.FTZ R13, R8, R9, R8 ;  /* 0x00000009080d7223 */ /* 0x000fe20000010008 */
[----:B---3--:R-:W-:-:S02]  /*1b00*/  SHF.L.U32 R8, R2, 0x10, RZ ;  /* 0x0000001002087819 */ /* 0x008fc400000006ff */
[C---:B------:R-:W-:Y:S01]  /*1b10*/  FFMA.FTZ R20, R19.reuse, -0.693145751953125, R6 ;  /* 0xbf31720013147823 */ /* 0x040fe20000010006 */
[----:B------:R-:W-:Y:S01]  /*1b20*/  FSETP.NEU.FTZ.AND P1, PT, R19, 128, PT ;  /* 0x430000001300780b */ /* 0x000fe20003f3d000 */
[----:B------:R-:W-:Y:S01]  /*1b30*/  @!P2 FADD.FTZ R17, R17, R17 ;  /* 0x000000111111a221 */ /* 0x000fe20000010000 */
[----:B------:R-:W-:Y:S01]  /*1b40*/  FMUL.FTZ R14, R8, 1.4426950216293334961 ;  /* 0x3fb8aa3b080e7820 */ /* 0x000fe20000410000 */
[C---:B------:R-:W-:Y:S01]  /*1b50*/  FFMA.FTZ R20, R19.reuse, -1.428606765330187045e-06, R20 ;  /* 0xb5bfbe8e13147823 */ /* 0x040fe20000010014 */
[----:B------:R-:W-:Y:S02]  /*1b60*/  FSEL R15, R19, 127, P1 ;  /* 0x42fe0000130f7808 */ /* 0x000fe40000800000 */
[----:B------:R-:W-:Y:S01]  /*1b70*/  FSEL R11, R17, +INF , !P4 ;  /* 0x7f800000110b7808 */ /* 0x000fe20006000000 */
[----:B------:R-:W-:Y:S01]  /*1b80*/  FFMA.FTZ R21, R20, R7, 0.0083824126049876213074 ;  /* 0x3c09566314157423 */ /* 0x000fe20000010007 */
[----:B0-----:R-:W-:Y:S01]  /*1b90*/  FSEL R16, R18, RZ, P5 ;  /* 0x000000ff12107208 */ /* 0x001fe20002800000 */
[----:B------:R-:W-:Y:S01]  /*1ba0*/  FRND R14, R14 ;  /* 0x0000000e000e7307 */ /* 0x000fe20000201000 */
[C---:B------:R-:W-:Y:S01]  /*1bb0*/  FSETP.GT.FTZ.AND P2, PT, R15.reuse, 128, PT ;  /* 0x430000000f00780b */ /* 0x040fe20003f54000 */
[----:B------:R-:W-:Y:S01]  /*1bc0*/  FFMA.FTZ R21, R20, R21, 0.041667830199003219604 ;  /* 0x3d2aabe314157423 */ /* 0x000fe20000010015 */
[----:B------:R-:W-:Y:S01]  /*1bd0*/  FSETP.GEU.FTZ.AND P5, PT, R15, -25, PT ;  /* 0xc1c800000f00780b */ /* 0x000fe20003fbe000 */
[----:B------:R-:W-:Y:S01]  /*1be0*/  FFMA.FTZ R19, R16, -0.693145751953125, R5 ;  /* 0xbf31720010137823 */ /* 0x000fe20000010005 */
[----:B------:R-:W-:Y:S01]  /*1bf0*/  FSEL R11, R11, -1, P6 ;  /* 0xbf8000000b0b7808 */ /* 0x000fe20003000000 */
[----:B------:R-:W-:Y:S01]  /*1c00*/  FFMA.FTZ R21, R20, R21, 0.16666397452354431152 ;  /* 0x3e2aa9f614157423 */ /* 0x000fe20000010015 */
[----:B------:R-:W-:Y:S01]  /*1c10*/  FSETP.GT.FTZ.AND P4, PT, R22, 128, PT ;  /* 0x430000001600780b */ /* 0x000fe20003f94000 */
[----:B------:R-:W0:Y:S01]  /*1c20*/  MUFU.EX2 R15, R15 ;  /* 0x0000000f000f7308 */ /* 0x000e220000000800 */
[----:B------:R-:W-:Y:S01]  /*1c30*/  FFMA.FTZ R18, R16, -1.428606765330187045e-06, R19 ;  /* 0xb5bfbe8e10127823 */ /* 0x000fe20000010013 */
[----:B------:R-:W-:Y:S01]  /*1c40*/  FFMA.FTZ R21, R20, R21, 0.49999994039535522461 ;  /* 0x3efffffe14157423 */ /* 0x000fe20000010015 */
[----:B------:R-:W-:-:S02]  /*1c50*/  FSETP.GEU.FTZ.AND P6, PT, R22, -25, PT ;  /* 0xc1c800001600780b */ /* 0x000fc40003fde000 */
[----:B------:R-:W-:Y:S01]  /*1c60*/  FFMA.FTZ R17, R18, R7, 0.0083824126049876213074 ;  /* 0x3c09566312117423 */ /* 0x000fe20000010007 */
[----:B------:R-:W-:Y:S01]  /*1c70*/  FMUL.FTZ R21, R20, R21 ;  /* 0x0000001514157220 */ /* 0x000fe20000410000 */
[----:B------:R-:W-:Y:S01]  /*1c80*/  FSETP.NEU.FTZ.AND P0, PT, R12, RZ, PT ;  /* 0x000000ff0c00720b */ /* 0x000fe20003f1d000 */
[----:B------:R-:W1:Y:S01]  /*1c90*/  MUFU.EX2 R22, R22 ;  /* 0x0000001600167308 */ /* 0x000e620000000800 */
[----:B------:R-:W-:Y:S01]  /*1ca0*/  FFMA.FTZ R19, R18, R17, 0.041667830199003219604 ;  /* 0x3d2aabe312137423 */ /* 0x000fe20000010011 */
[----:B------:R-:W-:Y:S01]  /*1cb0*/  FFMA.FTZ R20, R20, R21, R20 ;  /* 0x0000001514147223 */ /* 0x000fe20000010014 */
[----:B------:R-:W-:Y:S02]  /*1cc0*/  PRMT R2, R2, 0x7632, R2 ;  /* 0x0000763202027816 */ /* 0x000fe40000000002 */
[----:B------:R-:W-:Y:S01]  /*1cd0*/  FFMA.FTZ R19, R18, R19, 0.16666397452354431152 ;  /* 0x3e2aa9f612137423 */ /* 0x000fe20000010013 */
[----:B------:R-:W-:Y:S02]  /*1ce0*/  SHF.L.U32 R9, R3, 0x10, RZ ;  /* 0x0000001003097819 */ /* 0x000fe400000006ff */
[----:B------:R-:W-:Y:S01]  /*1cf0*/  SHF.L.U32 R2, R2, 0x10, RZ ;  /* 0x0000001002027819 */ /* 0x000fe200000006ff */
[----:B0-----:R-:W-:Y:S01]  /*1d00*/  FADD.FTZ R17, R15, -1 ;  /* 0xbf8000000f117421 */ /* 0x001fe20000010000 */
[----:B------:R-:W-:Y:S01]  /*1d10*/  FFMA.FTZ R19, R18, R19, 0.49999994039535522461 ;  /* 0x3efffffe12137423 */ /* 0x000fe20000010013 */
[----:B------:R-:W-:Y:S01]  /*1d20*/  PRMT R3, R3, 0x7632, R3 ;  /* 0x0000763203037816 */ /* 0x000fe20000000003 */
[----:B------:R-:W-:Y:S01]  /*1d30*/  @!P0 FADD.FTZ R11, R12, R12 ;  /* 0x0000000c0c0b8221 */ /* 0x000fe20000010000 */
[----:B------:R-:W-:Y:S01]  /*1d40*/  FFMA.FTZ R17, R20, R15, R17 ;  /* 0x0000000f14117223 */ /* 0x000fe20000010011 */
[----:B------:R-:W-:Y:S01]  /*1d50*/  FSETP.NEU.FTZ.AND P0, PT, R16, 128, PT ;  /* 0x430000001000780b */ /* 0x000fe20003f1d000 */
[----:B------:R-:W-:Y:S01]  /*1d60*/  FMUL.FTZ R12, R9, 1.4426950216293334961 ;  /* 0x3fb8aa3b090c7820 */ /* 0x000fe20000410000 */
[----:B------:R-:W-:Y:S01]  /*1d70*/  FMUL.FTZ R19, R18, R19 ;  /* 0x0000001312137220 */ /* 0x000fe20000410000 */
[----:B------:R-:W-:Y:S01]  /*1d80*/  @!P1 FADD.FTZ R17, R17, R17 ;  /* 0x0000001111119221 */ /* 0x000fe20000010000 */
[----:B------:R-:W-:Y:S01]  /*1d90*/  FSETP.GEU.FTZ.AND P1, PT, |R8|, 0.40999999642372131348, PT ;  /* 0x3ed1eb850800780b */ /* 0x000fe20003f3e200 */
[----:B-1----:R-:W-:Y:S01]  /*1da0*/  FADD.FTZ R20, R22, -1 ;  /* 0xbf80000016147421 */ /* 0x002fe20000010000 */
[----:B------:R-:W-:Y:S01]  /*1db0*/  FSEL R16, R16, 127, P0 ;  /* 0x42fe000010107808 */ /* 0x000fe20000000000 */
[----:B------:R-:W-:Y:S01]  /*1dc0*/  FMUL.FTZ R24, R2, 1.4426950216293334961 ;  /* 0x3fb8aa3b02187820 */ /* 0x000fe20000410000 */
[----:B------:R-:W-:Y:S01]  /*1dd0*/  FSEL R21, R14, RZ, P1 ;  /* 0x000000ff0e157208 */ /* 0x000fe20000800000 */
[----:B------:R-:W-:Y:S01]  /*1de0*/  FFMA.FTZ R13, R13, R22, R20 ;  /* 0x000000160d0d7223 */ /* 0x000fe20000010014 */
[----:B------:R-:W-:Y:S01]  /*1df0*/  FSEL R14, R17, +INF , !P2 ;  /* 0x7f800000110e7808 */ /* 0x000fe20005000000 */
[----:B------:R0:W1:Y:S01]  /*1e00*/  MUFU.EX2 R15, R16 ;  /* 0x00000010000f7308 */ /* 0x0000620000000800 */
[----:B------:R-:W-:Y:S01]  /*1e10*/  FSETP.NEU.FTZ.AND P2, PT, R4, RZ, PT ;  /* 0x000000ff0400720b */ /* 0x000fe20003f5d000 */
[----:B------:R-:W-:Y:S01]  /*1e20*/  FFMA.FTZ R20, R21, -0.693145751953125, R8 ;  /* 0xbf31720015147823 */ /* 0x000fe20000010008 */
[----:B------:R-:W-:Y:S01]  /*1e30*/  @!P3 FADD.FTZ R13, R13, R13 ;  /* 0x0000000d0d0db221 */ /* 0x000fe20000010000 */
[C---:B------:R-:W-:Y:S01]  /*1e40*/  FSETP.NEU.FTZ.AND P1, PT, R21.reuse, 128, PT ;  /* 0x430000001500780b */ /* 0x040fe20003f3d000 */
[----:B------:R-:W-:Y:S01]  /*1e50*/  FFMA.FTZ R18, R18, R19, R18 ;  /* 0x0000001312127223 */ /* 0x000fe20000010012 */
[----:B------:R-:W-:Y:S01]  /*1e60*/  FFMA.FTZ R20, R21, -1.428606765330187045e-06, R20 ;  /* 0xb5bfbe8e15147823 */ /* 0x000fe20000010014 */
[----:B------:R-:W-:Y:S01]  /*1e70*/  SHF.L.U32 R3, R3, 0x10, RZ ;  /* 0x0000001003037819 */ /* 0x000fe200000006ff */
[----:B------:R-:W2:Y:S01]  /*1e80*/  FRND R12, R12 ;  /* 0x0000000c000c7307 */ /* 0x000ea20000201000 */
[----:B------:R-:W-:Y:S01]  /*1e90*/  FSEL R17, R21, 127, P1 ;  /* 0x42fe000015117808 */ /* 0x000fe20000800000 */
[----:B------:R-:W-:Y:S01]  /*1ea0*/  FFMA.FTZ R23, R20, R7, 0.0083824126049876213074 ;  /* 0x3c09566314177423 */ /* 0x000fe20000010007 */
[----:B------:R-:W-:-:S02]  /*1eb0*/  FSEL R13, R13, +INF , !P4 ;  /* 0x7f8000000d0d7808 */ /* 0x000fc40006000000 */
[----:B------:R-:W-:Y:S01]  /*1ec0*/  FSEL R14, R14, -1, P5 ;  /* 0xbf8000000e0e7808 */ /* 0x000fe20002800000 */
[----:B------:R-:W-:Y:S01]  /*1ed0*/  FFMA.FTZ R25, R20, R23, 0.041667830199003219604 ;  /* 0x3d2aabe314197423 */ /* 0x000fe20000010017 */
[C---:B------:R-:W-:Y:S01]  /*1ee0*/  FSETP.GT.FTZ.AND P4, PT, R16.reuse, 128, PT ;  /* 0x430000001000780b */ /* 0x040fe20003f94000 */
[----:B------:R-:W3:Y:S01]  /*1ef0*/  FRND R19, R24 ;  /* 0x0000001800137307 */ /* 0x000ee20000201000 */
[----:B------:R-:W-:Y:S01]  /*1f00*/  FSETP.GEU.FTZ.AND P5, PT, R16, -25, PT ;  /* 0xc1c800001000780b */ /* 0x000fe20003fbe000 */
[----:B0-----:R-:W-:Y:S01]  /*1f10*/  FMUL.FTZ R16, R3, 1.4426950216293334961 ;  /* 0x3fb8aa3b03107820 */ /* 0x001fe20000410000 */
[----:B------:R-:W-:Y:S01]  /*1f20*/  FSETP.NEU.FTZ.AND P3, PT, R6, RZ, PT ;  /* 0x000000ff0600720b */ /* 0x000fe20003f7d000 */
[----:B------:R-:W-:Y:S01]  /*1f30*/  FFMA.FTZ R25, R20, R25, 0.16666397452354431152 ;  /* 0x3e2aa9f614197423 */ /* 0x000fe20000010019 */
[----:B------:R-:W-:Y:S01]  /*1f40*/  FSEL R13, R13, -1, P6 ;  /* 0xbf8000000d0d7808 */ /* 0x000fe20003000000 */
[----:B------:R-:W-:Y:S01]  /*1f50*/  @!P2 FADD.FTZ R13, R4, R4 ;  /* 0x00000004040da221 */ /* 0x000fe20000010000 */
[----:B------:R-:W-:Y:S01]  /*1f60*/  FSETP.GEU.FTZ.AND P2, PT, |R2|, 0.40999999642372131348, PT ;  /* 0x3ed1eb850200780b */ /* 0x000fe20003f5e200 */
[----:B------:R-:W0:Y:S01]  /*1f70*/  MUFU.EX2 R21, R17 ;  /* 0x0000001100157308 */ /* 0x000e220000000800 */
[----:B------:R-:W-:Y:S01]  /*1f80*/  FSETP.GEU.FTZ.AND P6, PT, |R9|, 0.40999999642372131348, PT ;  /* 0x3ed1eb850900780b */ /* 0x000fe20003fde200 */
[----:B-1----:R-:W-:Y:S01]  /*1f90*/  FADD.FTZ R23, R15, -1 ;  /* 0xbf8000000f177421 */ /* 0x002fe20000010000 */
[----:B------:R-:W-:-:S02]  /*1fa0*/  FFMA.FTZ R25, R20, R25, 0.49999994039535522461 ;  /* 0x3efffffe14197423 */ /* 0x000fc40000010019 */
[----:B--2---:R-:W-:Y:S01]  /*1fb0*/  FSEL R12, R12, RZ, P6 ;  /* 0x000000ff0c0c7208 */ /* 0x004fe20003000000 */
[----:B------:R-:W-:Y:S01]  /*1fc0*/  FFMA.FTZ R15, R18, R15, R23 ;  /* 0x0000000f120f7223 */ /* 0x000fe20000010017 */
[----:B---3--:R-:W-:Y:S01]  /*1fd0*/  FSEL R19, R19, RZ, P2 ;  /* 0x000000ff13137208 */ /* 0x008fe20001000000 */
[----:B------:R-:W1:Y:S01]  /*1fe0*/  FRND R16, R16 ;  /* 0x0000001000107307 */ /* 0x000e620000201000 */
[----:B------:R-:W-:Y:S01]  /*1ff0*/  FMUL.FTZ R25, R20, R25 ;  /* 0x0000001914197220 */ /* 0x000fe20000410000 */
[----:B------:R-:W-:Y:S01]  /*2000*/  FFMA.FTZ R23, R12, -0.693145751953125, R9 ;  /* 0xbf3172000c177823 */ /* 0x000fe20000010009 */
[----:B------:R-:W-:Y:S01]  /*2010*/  @!P3 FADD.FTZ R14, R6, R6 ;  /* 0x00000006060eb221 */ /* 0x000fe20000010000 */
[----:B------:R-:W-:Y:S01]  /*2020*/  FFMA.FTZ R22, R19, -0.693145751953125, R2 ;  /* 0xbf31720013167823 */ /* 0x000fe20000010002 */
[----:B------:R-:W-:Y:S01]  /*2030*/  FSETP.GEU.FTZ.AND P6, PT, |R3|, 0.40999999642372131348, PT ;  /* 0x3ed1eb850300780b */ /* 0x000fe20003fde200 */
[----:B------:R-:W-:Y:S01]  /*2040*/  FFMA.FTZ R20, R20, R25, R20 ;  /* 0x0000001914147223 */ /* 0x000fe20000010014 */
[C---:B------:R-:W-:Y:S01]  /*2050*/  FSETP.GT.FTZ.AND P2, PT, R17.reuse, 128, PT ;  /* 0x430000001100780b */ /* 0x040fe20003f54000 */
[C---:B------:R-:W-:Y:S01]  /*2060*/  FFMA.FTZ R6, R12.reuse, -1.428606765330187045e-06, R23 ;  /* 0xb5bfbe8e0c067823 */ /* 0x040fe20000010017 */
[----:B------:R-:W-:Y:S01]  /*2070*/  FSETP.GEU.FTZ.AND P3, PT, R17, -25, PT ;  /* 0xc1c800001100780b */ /* 0x000fe20003f7e000 */
[----:B0-----:R-:W-:Y:S01]  /*2080*/  FADD.FTZ R17, R21, -1 ;  /* 0xbf80000015117421 */ /* 0x001fe20000010000 */
[----:B------:R-:W-:Y:S01]  /*2090*/  FFMA.FTZ R22, R19, -1.428606765330187045e-06, R22 ;  /* 0xb5bfbe8e13167823 */ /* 0x000fe20000010016 */
[----:B------:R-:W-:Y:S01]  /*20a0*/  @!P0 FADD.FTZ R15, R15, R15 ;  /* 0x0000000f0f0f8221 */ /* 0x000fe20000010000 */
[----:B------:R-:W-:Y:S01]  /*20b0*/  FSETP.NEU.FTZ.AND P0, PT, R12, 128, PT ;  /* 0x430000000c00780b */ /* 0x000fe20003f1d000 */
[----:B------:R-:W-:Y:S01]  /*20c0*/  FFMA.FTZ R21, R20, R21, R17 ;  /* 0x0000001514157223 */ /* 0x000fe20000010011 */
[----:B-1----:R-:W-:Y:S01]  /*20d0*/  FSEL R16, R16, RZ, P6 ;  /* 0x000000ff10107208 */ /* 0x002fe20003000000 */
[-C--:B------:R-:W-:Y:S01]  /*20e0*/  FFMA.FTZ R23, R6, R7.reuse, 0.0083824126049876213074 ;  /* 0x3c09566306177423 */ /* 0x080fe20000010007 */
[C---:B------:R-:W-:Y:S01]  /*20f0*/  FSETP.NEU.FTZ.AND P6, PT, R19.reuse, 128, PT ;  /* 0x430000001300780b */ /* 0x040fe20003fdd000 */
[----:B------:R-:W-:Y:S01]  /*2100*/  FFMA.FTZ R17, R22, R7, 0.0083824126049876213074 ;  /* 0x3c09566316117423 */ /* 0x000fe20000010007 */
[----:B------:R-:W-:Y:S01]  /*2110*/  FSEL R4, R12, 127, P0 ;  /* 0x42fe00000c047808 */ /* 0x000fe20000000000 */
[----:B------:R-:W-:Y:S01]  /*2120*/  FFMA.FTZ R27, R16, -0.693145751953125, R3 ;  /* 0xbf317200101b7823 */ /* 0x000fe20000010003 */
[----:B------:R-:W-:Y:S01]  /*2130*/  FSEL R19, R19, 127, P6 ;  /* 0x42fe000013137808 */ /* 0x000fe20003000000 */
[----:B------:R-:W-:Y:S01]  /*2140*/  FFMA.FTZ R25, R6, R23, 0.041667830199003219604 ;  /* 0x3d2aabe306197423 */ /* 0x000fe20000010017 */
[----:B------:R-:W-:Y:S01]  /*2150*/  FFMA.FTZ R23, R22, R17, 0.041667830199003219604 ;  /* 0x3d2aabe316177423 */ /* 0x000fe20000010011 */
[----:B------:R-:W0:Y:S01]  /*2160*/  MUFU.EX2 R12, R4 ;  /* 0x00000004000c7308 */ /* 0x000e220000000800 */
[----:B------:R-:W-:Y:S01]  /*2170*/  FFMA.FTZ R18, R16, -1.428606765330187045e-06, R27 ;  /* 0xb5bfbe8e10127823 */ /* 0x000fe2000001001b */
[----:B------:R-:W-:Y:S01]  /*2180*/  FSEL R15, R15, +INF , !P4 ;  /* 0x7f8000000f0f7808 */ /* 0x000fe20006000000 */
[----:B------:R-:W-:Y:S01]  /*2190*/  FFMA.FTZ R23, R22, R23, 0.16666397452354431152 ;  /* 0x3e2aa9f616177423 */ /* 0x000fe20000010017 */
[----:B------:R-:W-:Y:S01]  /*21a0*/  FSETP.NEU.FTZ.AND P4, PT, R16, 128, PT ;  /* 0x430000001000780b */ /* 0x000fe20003f9d000 */
[----:B------:R-:W-:Y:S01]  /*21b0*/  FFMA.FTZ R25, R6, R25, 0.16666397452354431152 ;  /* 0x3e2aa9f606197423 */ /* 0x000fe20000010019 */
[----:B------:R-:W-:Y:S01]  /*21c0*/  FFMA.FTZ R7, R18, R7, 0.0083824126049876213074 ;  /* 0x3c09566312077423 */ /* 0x000fe20000010007 */
[----:B------:R-:W-:Y:S01]  /*21d0*/  FFMA.FTZ R23, R22, R23, 0.49999994039535522461 ;  /* 0x3efffffe16177423 */ /* 0x000fe20000010017 */
[----:B------:R-:W1:Y:S01]  /*21e0*/  MUFU.EX2 R17, R19 ;  /* 0x0000001300117308 */ /* 0x000e620000000800 */
[----:B------:R-:W-:Y:S01]  /*21f0*/  FSEL R16, R16, 127, P4 ;  /* 0x42fe000010107808 */ /* 0x000fe20002000000 */
[----:B------:R-:W-:Y:S01]  /*2200*/  FFMA.FTZ R25, R6, R25, 0.49999994039535522461 ;  /* 0x3efffffe06197423 */ /* 0x000fe20000010019 */
[----:B------:R-:W-:Y:S01]  /*2210*/  FFMA.FTZ R7, R18, R7, 0.041667830199003219604 ;  /* 0x3d2aabe312077423 */ /* 0x000fe20000010007 */
[----:B------:R-:W-:Y:S01]  /*2220*/  FMUL.FTZ R23, R22, R23 ;  /* 0x0000001716177220 */ /* 0x000fe20000410000 */
[----:B------:R-:W-:Y:S01]  /*2230*/  @!P1 FADD.FTZ R21, R21, R21 ;  /* 0x0000001515159221 */ /* 0x000fe20000010000 */
[----:B------:R-:W-:Y:S01]  /*2240*/  FMUL.FTZ R25, R6, R25 ;  /* 0x0000001906197220 */ /* 0x000fe20000410000 */
[----:B------:R-:W-:Y:S01]  /*2250*/  FFMA.FTZ R7, R18, R7, 0.16666397452354431152 ;  /* 0x3e2aa9f612077423 */ /* 0x000fe20000010007 */
[----:B------:R-:W2:Y:S01]  /*2260*/  MUFU.EX2 R20, R16 ;  /* 0x0000001000147308 */ /* 0x000ea20000000800 */
[----:B------:R-:W-:Y:S01]  /*2270*/  FFMA.FTZ R22, R22, R23, R22 ;  /* 0x0000001716167223 */ /* 0x000fe20000010016 */
[----:B------:R-:W-:Y:S01]  /*2280*/  FFMA.FTZ R25, R6, R25, R6 ;  /* 0x0000001906197223 */ /* 0x000fe20000010006 */
[----:B------:R-:W-:Y:S01]  /*2290*/  FFMA.FTZ R23, R18, R7, 0.49999994039535522461 ;  /* 0x3efffffe12177423 */ /* 0x000fe20000010007 */
[----:B0-----:R-:W-:Y:S01]  /*22a0*/  FADD.FTZ R6, R12, -1 ;  /* 0xbf8000000c067421 */ /* 0x001fe20000010000 */
[----:B------:R-:W-:-:S02]  /*22b0*/  FSETP.GT.FTZ.AND P1, PT, R4, 128, PT ;  /* 0x430000000400780b */ /* 0x000fc40003f34000 */
[C---:B------:R-:W-:Y:S01]  /*22c0*/  FMUL.FTZ R23, R18.reuse, R23 ;  /* 0x0000001712177220 */ /* 0x040fe20000410000 */
[----:B------:R-:W-:Y:S01]  /*22d0*/  FFMA.FTZ R12, R25, R12, R6 ;  /* 0x0000000c190c7223 */ /* 0x000fe20000010006 */
[----:B-1----:R-:W-:Y:S01]  /*22e0*/  FADD.FTZ R7, R17, -1 ;  /* 0xbf80000011077421 */ /* 0x002fe20000010000 */
[----:B------:R-:W-:Y:S01]  /*22f0*/  FSEL R21, R21, +INF , !P2 ;  /* 0x7f80000015157808 */ /* 0x000fe20005000000 */
[----:B------:R-:W-:Y:S01]  /*2300*/  FFMA.FTZ R23, R18, R23, R18 ;  /* 0x0000001712177223 */ /* 0x000fe20000010012 */
[----:B------:R-:W-:Y:S01]  /*2310*/  @!P0 FADD.FTZ R12, R12, R12 ;  /* 0x0000000c0c0c8221 */ /* 0x000fe20000010000 */
[----:B------:R-:W-:Y:S01]  /*2320*/  FFMA.FTZ R17, R22, R17, R7 ;  /* 0x0000001116117223 */ /* 0x000fe20000010007 */
[----:B------:R-:W-:Y:S01]  /*2330*/  FSETP.GEU.FTZ.AND P2, PT, R4, -25, PT ;  /* 0xc1c800000400780b */ /* 0x000fe20003f5e000 */
[----:B------:R-:W0:Y:S01]  /*2340*/  LDC.64 R6, c[0x0][0x388] ;  /* 0x0000e200ff067b82 */ /* 0x000e220000000a00 */
[----:B------:R-:W-:Y:S01]  /*2350*/  FSEL R21, R21, -1, P3 ;  /* 0xbf80000015157808 */ /* 0x000fe20001800000 */
[----:B--2---:R-:W-:Y:S01]  /*2360*/  FADD.FTZ R4, R20, -1 ;  /* 0xbf80000014047421 */ /* 0x004fe20000010000 */
[----:B------:R-:W-:Y:S01]  /*2370*/  @!P6 FADD.FTZ R17, R17, R17 ;  /* 0x000000111111e221 */ /* 0x000fe20000010000 */
[----:B------:R-:W-:-:S02]  /*2380*/  FSETP.GT.FTZ.AND P6, PT, R19, 128, PT ;  /* 0x430000001300780b */ /* 0x000fc40003fd4000 */
[----:B------:R-:W-:Y:S01]  /*2390*/  FSEL R12, R12, +INF , !P1 ;  /* 0x7f8000000c0c7808 */ /* 0x000fe20004800000 */
[----:B------:R-:W-:Y:S01]  /*23a0*/  FFMA.FTZ R20, R23, R20, R4 ;  /* 0x0000001417147223 */ /* 0x000fe20000010004 */
[----:B------:R-:W-:Y:S02]  /*23b0*/  FSEL R4, R15, -1, P5 ;  /* 0xbf8000000f047808 */ /* 0x000fe40002800000 */
[----:B------:R-:W-:Y:S01]  /*23c0*/  FSETP.GEU.FTZ.AND P3, PT, R19, -25, PT ;  /* 0xc1c800001300780b */ /* 0x000fe20003f7e000 */
[----:B------:R-:W-:Y:S01]  /*23d0*/  @!P4 FADD.FTZ R20, R20, R20 ;  /* 0x000000141414c221 */ /* 0x000fe20000010000 */
[----:B------:R-:W-:Y:S02]  /*23e0*/  FSEL R17, R17, +INF , !P6 ;  /* 0x7f80000011117808 */ /* 0x000fe40007000000 */
[----:B------:R-:W-:Y:S02]  /*23f0*/  FSETP.NEU.FTZ.AND P5, PT, R5, RZ, PT ;  /* 0x000000ff0500720b */ /* 0x000fe40003fbd000 */
[----:B------:R-:W-:-:S02]  /*2400*/  FSEL R15, R12, -1, P2 ;  /* 0xbf8000000c0f7808 */ /* 0x000fc40001000000 */
[----:B------:R-:W-:Y:S02]  /*2410*/  FSETP.NEU.FTZ.AND P6, PT, R8, RZ, PT ;  /* 0x000000ff0800720b */ /* 0x000fe40003fdd000 */
[----:B------:R-:W-:Y:S02]  /*2420*/  FSETP.NEU.FTZ.AND P0, PT, R9, RZ, PT ;  /* 0x000000ff0900720b */ /* 0x000fe40003f1d000 */
[----:B------:R-:W-:Y:S02]  /*2430*/  FSETP.NEU.FTZ.AND P1, PT, R2, RZ, PT ;  /* 0x000000ff0200720b */ /* 0x000fe40003f3d000 */
[----:B------:R-:W-:Y:S01]  /*2440*/  FSETP.NEU.FTZ.AND P2, PT, R3, RZ, PT ;  /* 0x000000ff0300720b */ /* 0x000fe20003f5d000 */
[----:B0-----:R-:W-:Y:S01]  /*2450*/  IMAD.WIDE.U32 R6, R10, 0x2, R6 ;  /* 0x000000020a067825 */ /* 0x001fe200078e0006 */
[----:B------:R-:W-:-:S03]  /*2460*/  FSEL R12, R17, -1, P3 ;  /* 0xbf800000110c7808 */ /* 0x000fc60001800000 */
[----:B------:R-:W-:Y:S01]  /*2470*/  @!P5 FADD.FTZ R4, R5, R5 ;  /* 0x000000050504d221 */ /* 0x000fe20000010000 */
[C---:B------:R-:W-:Y:S02]  /*2480*/  FSETP.GT.FTZ.AND P3, PT, R16.reuse, 128, PT ;  /* 0x430000001000780b */ /* 0x040fe40003f74000 */
        /* <DEDUP_REMOVED lines=8> */
[----:B------:R-:W-:Y:S02]  /*2510*/  F2FP.BF16.F32.PACK_AB R3, R4, R13 ;  /* 0x0000000d0403723e */ /* 0x000fe400000010ff */
[----:B------:R-:W-:Y:S02]  /*2520*/  F2FP.BF16.F32.PACK_AB R2, R14, R11 ;  /* 0x0000000b0e02723e */ /* 0x000fe400000010ff */
[----:B------:R-:W-:Y:S02]  /*2530*/  F2FP.BF16.F32.PACK_AB R12, R12, R21 ;  /* 0x000000150c0c723e */ /* 0x000fe400000010ff */
[----:B------:R-:W-:Y:S01]  /*2540*/  F2FP.BF16.F32.PACK_AB R13, R20, R15 ;  /* 0x0000000f140d723e */ /* 0x000fe200000010ff */
[----:B------:R-:W-:Y:S04]  /*2550*/  STG.E.64 desc[UR4][R6.64], R2 ;  /* 0x0000000206007986 */ /* 0x000fe8000c101b04 */
[----:B------:R-:W-:Y:S01]  /*2560*/  STG.E.64 desc[UR4][R6.64+0x400], R12 ;  /* 0x0004000c06007986 */ /* 0x000fe2000c101b04 */
[----:B------:R-:W-:Y:S05]  /*2570*/  EXIT ;  /* 0x000000000000794d */ /* 0x000fea0003800000 */
.L_x_27186:
        /* <DEDUP_REMOVED lines=16> */
.L_x_37263:


//--------------------- .text._ZN2at6native29vectorized_elementwise_kernelILi8EZZZNS0_17expm1_kernel_cudaERNS_18TensorIteratorBaseEENKUlvE_clEvENKUlvE3_clEvEUlN3c108BFloat16EE_St5arrayIPcLm2EEEEviT0_T1_ --------------------------
	.section	.text._ZN2at6native29vectorized_elementwise_kernelILi8EZZZNS0_17expm1_kernel_cudaERNS_18TensorIteratorBaseEENKUlvE_clEvENKUlvE3_clEvEUlN3c108BFloat16EE_St5arrayIPcLm2EEEEviT0_T1_,"ax",@progbits
	.align	128
        .global         _ZN2at6native29vectorized_elementwise_kernelILi8EZZZNS0_17expm1_kernel_cudaERNS_18TensorIteratorBaseEENKUlvE_clEvENKUlvE3_clEvEUlN3c108BFloat16EE_St5arrayIPcLm2EEEEviT0_T1_
        .type           _ZN2at6native29vectorized_elementwise_kernelILi8EZZZNS0_17expm1_kernel_cudaERNS_18TensorIteratorBaseEENKUlvE_clEvENKUlvE3_clEvEUlN3c108BFloat16EE_St5arrayIPcLm2EEEEviT0_T1_,@function
        .size           _ZN2at6native29vectorized_elementwise_kernelILi8EZZZNS0_17expm1_kernel_cudaERNS_18TensorIteratorBaseEENKUlvE_clEvENKUlvE3_clEvEUlN3c108BFloat16EE_St5arrayIPcLm2EEEEviT0_T1_,(.L_x_37264 - _ZN2at6native29vectorized_elementwise_kernelILi8EZZZNS0_17expm1_kernel_cudaERNS_18TensorIteratorBaseEENKUlvE_clEvENKUlvE3_clEvEUlN3c108BFloat16EE_St5arrayIPcLm2EEEEviT0_T1_)
        .other          _ZN2at6native29vectorized_elementwise_kernelILi8EZZZNS0_17expm1_kernel_cudaERNS_18TensorIteratorBaseEENKUlvE_clEvENKUlvE3_clEvEUlN3c108BFloat16EE_St5arrayIPcLm2EEEEviT0_T1_,@"STO_CUDA_ENTRY STV_DEFAULT"
_ZN2at6native29vectorized_elementwise_kernelILi8EZZZNS0_17expm1_kernel_cudaERNS_18TensorIteratorBaseEENKUlvE_clEvENKUlvE3_clEvEUlN3c108BFloat16EE_St5arrayIPcLm2EEEEviT0_T1_:
.text._ZN2at6native29vectorized_elementwise_kernelILi8EZZZNS0_17expm1_kernel_cudaERNS_18TensorIteratorBaseEENKUlvE_clEvENKUlvE3_clEvEUlN3c108BFloat16EE_St5arrayIPcLm2EEEEviT0_T1_:
        /* <DEDUP_REMOVED lines=28> */
[----:B------:R-:W-:Y:S02]  /*01c0*/  @!P3 IADD3 R23, PT, PT, R0, R27, RZ ;  /* 0x0000001b0017b210 */ /* 0x000fe40007ffe0ff */
[----:B------:R-:W-:Y:S01]  /*01d0*/  PRMT R16, RZ, 0x7610, R16 ;  /* 0x00007610ff107816 */ /* 0x000fe20000000010 */
        /* <DEDUP_REMOVED lines=70> */
.L_x_27189:
[----:B------:R-:W-:Y:S05]  /*0640*/  BSYNC.RECONVERGENT B0 ;  /* 0x0000000000007941 */ /* 0x000fea0003800200 */
.L_x_27188:
        /* <DEDUP_REMOVED lines=32> */
.L_x_27191:
[----:B------:R-:W-:Y:S05]  /*0850*/  BSYNC.RECONVERGENT B0 ;  /* 0x0000000000007941 */ /* 0x000fea0003800200 */
.L_x_27190:
        /* <DEDUP_REMOVED lines=31> */
.L_x_27193:
[----:B------:R-:W-:Y:S05]  /*0a50*/  BSYNC.RECONVERGENT B0 ;  /* 0x0000000000007941 */ /* 0x000fea0003800200 */
.L_x_27192:
        /* <DEDUP_REMOVED lines=31> */
.L_x_27195:
[----:B------:R-:W-:Y:S05]  /*0c50*/  BSYNC.RECONVERGENT B0 ;  /* 0x0000000000007941 */ /* 0x000fea0003800200 */
.L_x_27194:
        /* <DEDUP_REMOVED lines=31> */
.L_x_27197:
[----:B------:R-:W-:Y:S05]  /*0e50*/  BSYNC.RECONVERGENT B0 ;  /* 0x0000000000007941 */ /* 0x000fea0003800200 */
.L_x_27196:
        /* <DEDUP_REMOVED lines=32> */
.L_x_27199:
[----:B------:R-:W-:Y:S05]  /*1060*/  BSYNC.RECONVERGENT B0 ;  /* 0x0000000000007941 */ /* 0x000fea0003800200 */
.L_x_27198:
        /* <DEDUP_REMOVED lines=29> */
.L_x_27201:
[----:B------:R-:W-:Y:S05]  /*1240*/  BSYNC.RECONVERGENT B0 ;  /* 0x0000000000007941 */ /* 0x000fea0003800200 */
.L_x_27200:
        /* <DEDUP_REMOVED lines=29> */
.L_x_27203:
[----:B------:R-:W-:Y:S05]  /*1420*/  BSYNC.RECONVERGENT B0 ;  /* 0x0000000000007941 */ /* 0x000fea0003800200 */
.L_x_27202:
        /* <DEDUP_REMOVED lines=18> */
.L_x_27206:
[----:B------:R-:W-:-:S13]  /*1550*/  ISETP.GE.U32.AND P0, PT, R9, R8, PT ;  /* 0x000000080900720c */ /* 0x000fda0003f06070 */
[----:B------:R-:W-:Y:S05]  /*1560*/  @P0 BRA `(.L_x_27208) ;  /* 0x0000000000300947 */ /* 0x000fea0003800000 */
[----:B0-----:R-:W0:Y:S01]  /*1570*/  LDC.64 R2, c[0x0][0x388] ;  /* 0x0000e200ff027b82 */ /* 0x001e220000000a00 */
[----:B------:R-:W-:Y:S02]  /*1580*/  IADD3 R5, PT, PT, R0, R9, RZ ;  /* 0x0000000900057210 */ /* 0x000fe40007ffe0ff */
[----:B------:R-:W-:-:S03]  /*1590*/  IADD3 R9, PT, PT, R9, 0x80, RZ ;  /* 0x0000008009097810 */ /* 0x000fc60007ffe0ff */
[----:B0-----:R-:W-:-:S05]  /*15a0*/  IMAD.WIDE.U32 R2, R5, 0x2, R2 ;  /* 0x0000000205027825 */ /* 0x001fca00078e0002 */
[----:B------:R1:W-:Y:S02]  /*15b0*/  STG.E.U16 desc[UR4][R2.64], R10 ;  /* 0x0000000a02007986 */ /* 0x0003e4000c101504 */
.L_x_27207:
[----:B------:R-:W-:-:S13]  /*15c0*/  ISETP.GE.U32.AND P0, PT, R9, R8, PT ;  /* 0x000000080900720c */ /* 0x000fda0003f06070 */
[----:B------:R-:W-:Y:S05]  /*15d0*/  @P0 BRA `(.L_x_27209) ;  /* 0x0000000000340947 */ /* 0x000fea0003800000 */
[----:B01----:R-:W0:Y:S01]  /*15e0*/  LDC.64 R2, c[0x0][0x388] ;  /* 0x0000e200ff027b82 */ /* 0x003e220000000a00 */
[----:B------:R-:W-:Y:S01]  /*15f0*/  IADD3 R5, PT, PT, R0, R9, RZ ;  /* 0x0000000900057210 */ /* 0x000fe20007ffe0ff */
[----:B------:R-:W-:-:S04]  /*1600*/  VIADD R9, R9, 0x80 ;  /* 0x0000008009097836 */ /* 0x000fc80000000000 */
[----:B0-----:R-:W-:-:S05]  /*1610*/  IMAD.WIDE.U32 R2, R5, 0x2, R2 ;  /* 0x0000000205027825 */ /* 0x001fca00078e0002 */
[----:B------:R1:W-:Y:S02]  /*1620*/  STG.E.U16 desc[UR4][R2.64], R11 ;  /* 0x0000000b02007986 */ /* 0x0003e4000c101504 */
.L_x_27208:
        /* <DEDUP_REMOVED lines=8> */
.L_x_27209:
[----:B------:R-:W-:Y:S05]  /*16b0*/  BSYNC.RELIABLE B1 ;  /* 0x0000000000017941 */ /* 0x000fea0003800100 */
.L_x_27205:
[----:B------:R-:W-:-:S13]  /*16c0*/  ISETP.GE.U32.AND P0, PT, R9, R8, PT ;  /* 0x000000080900720c */ /* 0x000fda0003f06070 */
[----:B012---:R-:W0:Y:S01]  /*16d0*/  @!P0 LDC.64 R2, c[0x0][0x388] ;  /* 0x0000e200ff028b82 */ /* 0x007e220000000a00 */
[----:B------:R-:W-:Y:S02]  /*16e0*/  @!P0 IADD3 R5, PT, PT, R0, R9, RZ ;  /* 0x0000000900058210 */ /* 0x000fe40007ffe0ff */
[----:B------:R-:W-:-:S03]  /*16f0*/  @!P0 IADD3 R9, PT, PT, R9, 0x80, RZ ;  /* 0x0000008009098810 */ /* 0x000fc60007ffe0ff */
[----:B0-----:R-:W-:-:S05]  /*1700*/  @!P0 IMAD.WIDE.U32 R2, R5, 0x2, R2 ;  /* 0x0000000205028825 */ /* 0x001fca00078e0002 */
[----:B------:R2:W-:Y:S02]  /*1710*/  @!P0 STG.E.U16 desc[UR4][R2.64], R13 ;  /* 0x0000000d02008986 */ /* 0x0005e4000c101504 */
.L_x_27210:
[----:B------:R-:W-:Y:S05]  /*1720*/  BSYNC.RECONVERGENT B0 ;  /* 0x0000000000007941 */ /* 0x000fea0003800200 */
.L_x_27204:
        /* <DEDUP_REMOVED lines=8> */
.L_x_27187:
[----:B------:R-:W0:Y:S01]  /*17b0*/  S2R R2, SR_TID.X ;  /* 0x0000000000027919 */ /* 0x000e220000002100 */
[----:B------:R-:W1:Y:S02]  /*17c0*/  LDC.64 R4, c[0x0][0x390] ;  /* 0x0000e400ff047b82 */ /* 0x000e640000000a00 */
[----:B-1----:R-:W-:-:S04]  /*17d0*/  IMAD.WIDE.U32 R4, R0, 0x2, R4 ;  /* 0x0000000200047825 */ /* 0x002fc800078e0004 */
[----:B0-----:R-:W-:-:S06]  /*17e0*/  IMAD.WIDE.U32 R4, R2, 0x10, R4 ;  /* 0x0000001002047825 */ /* 0x001fcc00078e0004 */
[----:B------:R-:W2:Y:S02]  /*17f0*/  LDG.E.128 R4, desc[UR4][R4.64] ;  /* 0x0000000404047981 */ /* 0x000ea4000c1e1d00 */
[C---:B--2---:R-:W-:Y:S02]  /*1800*/  SHF.L.U32 R10, R6.reuse, 0x10, RZ ;  /* 0x00000010060a7819 */ /* 0x044fe400000006ff */
[----:B------:R-:W-:Y:S02]  /*1810*/  PRMT R3, R6, 0x7632, R3 ;  /* 0x0000763206037816 */ /* 0x000fe40000000003 */
[----:B------:R-:W-:Y:S01]  /*1820*/  SHF.L.U32 R13, R5, 0x10, RZ ;  /* 0x00000010050d7819 */ /* 0x000fe200000006ff */
[C---:B------:R-:W-:Y:S01]  /*1830*/  FMUL.FTZ R14, R10.reuse, 1.4426950216293334961 ;  /* 0x3fb8aa3b0a0e7820 */ /* 0x040fe20000410000 */
[----:B------:R-:W-:Y:S02]  /*1840*/  SHF.L.U32 R3, R3, 0x10, RZ ;  /* 0x0000001003037819 */ /* 0x000fe400000006ff */
[----:B------:R-:W-:Y:S01]  /*1850*/  FSETP.GEU.FTZ.AND P1, PT, |R10|, 0.40999999642372131348, PT ;  /* 0x3ed1eb850a00780b */ /* 0x000fe20003f3e200 */
[----:B------:R-:W-:Y:S01]  /*1860*/  FMUL.FTZ R12, R13, 1.4426950216293334961 ;  /* 0x3fb8aa3b0d0c7820 */ /* 0x000fe20000410000 */
[----:B------:R-:W-:Y:S01]  /*1870*/  PRMT R9, R5, 0x7632, R9 ;  /* 0x0000763205097816 */ /* 0x000fe20000000009 */
[----:B------:R-:W0:Y:S01]  /*1880*/  FRND R14, R14 ;  /* 0x0000000e000e7307 */ /* 0x000e220000201000 */
[----:B------:R-:W-:Y:S01]  /*1890*/  FMUL.FTZ R15, R3, 1.4426950216293334961 ;  /* 0x3fb8aa3b030f7820 */ /* 0x000fe20000410000 */
[----:B------:R-:W-:-:S02]  /*18a0*/  FSETP.GEU.FTZ.AND P0, PT, |R13|, 0.40999999642372131348, PT ;  /* 0x3ed1eb850d00780b */ /* 0x000fc40003f1e200 */
[C---:B------:R-:W-:Y:S02]  /*18b0*/  PRMT R8, R4.reuse, 0x7632, R8 ;  /* 0x0000763204087816 */ /* 0x040fe40000000008 */
[----:B------:R-:W-:Y:S01]  /*18c0*/  SHF.L.U32 R6, R4, 0x10, RZ ;  /* 0x0000001004067819 */ /* 0x000fe200000006ff */
[----:B------:R-:W-:Y:S01]  /*18d0*/  IMAD.U32 R4, R9, 0x10000, RZ ;  /* 0x0001000009047824 */ /* 0x000fe200078e00ff */
[----:B------:R-:W1:Y:S01]  /*18e0*/  FRND R12, R12 ;  /* 0x0000000c000c7307 */ /* 0x000e620000201000 */
[----:B------:R-:W-:Y:S01]  /*18f0*/  HFMA2 R9, -RZ, RZ, 0.83837890625, -4044 ;  /* 0x3ab5ebe6ff097431 */ /* 0x000fe200000001ff */
[----:B------:R-:W-:Y:S01]  /*1900*/  FSETP.NEU.FTZ.AND P6, PT, R10, RZ, PT ;  /* 0x000000ff0a00720b */ /* 0x000fe20003fdd000 */
[----:B------:R-:W-:Y:S01]  /*1910*/  FMUL.FTZ R5, R4, 1.4426950216293334961 ;  /* 0x3fb8aa3b04057820 */ /* 0x000fe20000410000 */
[----:B------:R-:W-:Y:S02]  /*1920*/  PRMT R11, R7, 0x7632, R11 ;  /* 0x00007632070b7816 */ /* 0x000fe4000000000b */
[----:B------:R-:W-:-:S02]  /*1930*/  SHF.L.U32 R8, R8, 0x10, RZ ;  /* 0x0000001008087819 */ /* 0x000fc400000006ff */
[----:B------:R-:W2:Y:S01]  /*1940*/  FRND R15, R15 ;  /* 0x0000000f000f7307 */ /* 0x000ea20000201000 */
[----:B0-----:R-:W-:Y:S02]  /*1950*/  FSEL R17, R14, RZ, P1 ;  /* 0x000000ff0e117208 */ /* 0x001fe40000800000 */
[----:B------:R-:W-:Y:S02]  /*1960*/  FSETP.GEU.FTZ.AND P1, PT, |R3|, 0.40999999642372131348, PT ;  /* 0x3ed1eb850300780b */ /* 0x000fe40003f3e200 */
[C---:B------:R-:W-:Y:S01]  /*1970*/  FSETP.NEU.FTZ.AND P4, PT, R17.reuse, 128, PT ;  /* 0x430000001100780b */ /* 0x040fe20003f9d000 */
[C---:B------:R-:W-:Y:S01]  /*1980*/  FFMA.FTZ R18, R17.reuse, -0.693145751953125, R10 ;  /* 0xbf31720011127823 */ /* 0x040fe2000001000a */
[----:B-1----:R-:W-:Y:S01]  /*1990*/  FSEL R12, R12, RZ, P0 ;  /* 0x000000ff0c0c7208 */ /* 0x002fe20000000000 */
[----:B------:R-:W-:Y:S01]  /*19a0*/  FRND R5, R5 ;  /* 0x0000000500057307 */ /* 0x000fe20000201000 */
[C---:B------:R-:W-:Y:S01]  /*19b0*/  FSEL R21, R17.reuse, 127, P4 ;  /* 0x42fe000011157808 */ /* 0x040fe20002000000 */
[----:B------:R-:W-:Y:S01]  /*19c0*/  FFMA.FTZ R18, R17, -1.428606765330187045e-06, R18 ;  /* 0xb5bfbe8e11127823 */ /* 0x000fe20000010012 */
[----:B------:R-:W-:-:S02]  /*19d0*/  FSETP.NEU.FTZ.AND P5, PT, R12, 128, PT ;  /* 0x430000000c00780b */ /* 0x000fc40003fbd000 */
[----:B------:R-:W-:Y:S02]  /*19e0*/  FSETP.GT.FTZ.AND P2, PT, R21, 128, PT ;  /* 0x430000001500780b */ /* 0x000fe40003f54000 */
[----:B--2---:R-:W-:Y:S01]  /*19f0*/  FSEL R14, R15, RZ, P1 ;  /* 0x000000ff0f0e7208 */ /* 0x004fe20000800000 */
[----:B------:R-:W-:Y:S01]  /*1a00*/  FFMA.FTZ R15, R12, -0.693145751953125, R13 ;  /* 0xbf3172000c0f7823 */ /* 0x000fe2000001000d */
[----:B------:R-:W-:Y:S02]  /*1a10*/  FSETP.GEU.FTZ.AND P3, PT, R21, -25, PT ;  /* 0xc1c800001500780b */ /* 0x000fe40003f7e000 */
[----:B------:R-:W-:Y:S01]  /*1a20*/  FSETP.NEU.FTZ.AND P1, PT, R14, 128, PT ;  /* 0x430000000e00780b */ /* 0x000fe20003f3d000 */
[----:B------:R-:W-:Y:S01]  /*1a30*/  FFMA.FTZ R20, R12, -1.428606765330187045e-06, R15 ;  /* 0xb5bfbe8e0c147823 */ /* 0x000fe2000001000f */
[-C--:B------:R-:W-:Y:S01]  /*1a40*/  FFMA.FTZ R15, R18, R9.reuse, 0.0083824126049876213074 ;  /* 0x3c095663120f7423 */ /* 0x080fe20000010009 */
[----:B------:R-:W-:Y:S01]  /*1a50*/  FSEL R12, R12, 127, P5 ;  /* 0x42fe00000c0c7808 */ /* 0x000fe20002800000 */
[----:B------:R-:W-:Y:S01]  /*1a60*/  FFMA.FTZ R25, R14, -0.693145751953125, R3 ;  /* 0xbf3172000e197823 */ /* 0x000fe20000010003 */
[----:B------:R-:W-:Y:S01]  /*1a70*/  FFMA.FTZ R17, R20, R9, 0.0083824126049876213074 ;  /* 0x3c09566314117423 */ /* 0x000fe20000010009 */
[----:B------:R-:W-:Y:S01]  /*1a80*/  FFMA.FTZ R19, R18, R15, 0.041667830199003219604 ;  /* 0x3d2aabe312137423 */ /* 0x000fe2000001000f */
[----:B------:R-:W-:Y:S01]  /*1a90*/  FSETP.GEU.FTZ.AND P0, PT, |R4|, 0.40999999642372131348, PT ;  /* 0x3ed1eb850400780b */ /* 0x000fe20003f1e200 */
[----:B------:R-:W0:Y:S01]  /*1aa0*/  MUFU.EX2 R15, R21 ;  /* 0x00000015000f7308 */ /* 0x000e220000000800 */
[----:B------:R-:W-:Y:S01]  /*1ab0*/  FFMA.FTZ R17, R20, R17, 0.041667830199003219604 ;  /* 0x3d2aabe314117423 */ /* 0x000fe20000010011 */
[----:B------:R-:W-:Y:S01]  /*1ac0*/  FFMA.FTZ R19, R18, R19, 0.16666397452354431152 ;  /* 0x3e2aa9f612137423 */ /* 0x000fe20000010013 */
[C---:B------:R-:W-:Y:S01]  /*1ad0*/  FFMA.FTZ R16, R14.reuse, -1.428606765330187045e-06, R25 ;  /* 0xb5bfbe8e0e107823 */ /* 0x040fe20000010019 */
[----:B------:R-:W-:Y:S01]  /*1ae0*/  FSEL R14, R14, 127, P1 ;  /* 0x42fe00000e0e7808 */ /* 0x000fe20000800000 */
[----:B------:R-:W-:Y:S01]  /*1af0*/  FFMA.FTZ R17, R20, R17, 0.16666397452354431152 ;  /* 0x3e2aa9f614117423 */ /* 0x000fe20000010011 */
[----:B------:R-:W-:Y:S01]  /*1b00*/  FFMA.FTZ R23, R18, R19, 0.49999994039535522461 ;  /* 0x3efffffe12177423 */ /* 0x000fe20000010013 */
[----:B------:R-:W-:Y:S01]  /*1b10*/  FFMA.FTZ R25, R16, R9, 0.0083824126049876213074 ;  /* 0x3c09566310197423 */ /* 0x000fe20000010009 */
[----:B------:R-:W1:Y:S01]  /*1b20*/  MUFU.EX2 R19, R12 ;  /* 0x0000000c00137308 */ /* 0x000e620000000800 */
[----:B------:R-:W-:Y:S01]  /*1b30*/  FFMA.FTZ R17, R20, R17, 0.49999994039535522461 ;  /* 0x3efffffe14117423 */ /* 0x000fe20000010011 */
[----:B------:R-:W-:Y:S01]  /*1b40*/  FMUL.FTZ R23, R18, R23 ;  /* 0x0000001712177220 */ /* 0x000fe20000410000 */
[----:B------:R-:W-:Y:S01]  /*1b50*/  FFMA.FTZ R25, R16, R25, 0.041667830199003219604 ;  /* 0x3d2aabe310197423 */ /* 0x000fe20000010019 */
[----:B------:R-:W-:Y:S01]  /*1b60*/  SHF.L.U32 R7, R7, 0x10, RZ ;  /* 0x0000001007077819 */ /* 0x000fe200000006ff */
[----:B------:R-:W-:Y:S01]  /*1b70*/  FMUL.FTZ R17, R20, R17 ;  /* 0x0000001114117220 */ /* 0x000fe20000410000 */
[----:B------:R-:W-:Y:S01]  /*1b80*/  FFMA.FTZ R22, R18, R23, R18 ;  /* 0x0000001712167223 */ /* 0x000fe20000010012 */
[----:B------:R-:W-:Y:S01]  /*1b90*/  FFMA.FTZ R25, R16, R25, 0.16666397452354431152 ;  /* 0x3e2aa9f610197423 */ /* 0x000fe20000010019 */
[----:B------:R-:W2:Y:S01]  /*1ba0*/  MUFU.EX2 R21, R14 ;  /* 0x0000000e00157308 */ /* 0x000ea20000000800 */
[----:B------:R-:W-:Y:S01]  /*1bb0*/  FFMA.FTZ R18, R20, R17, R20 ;  /* 0x0000001114127223 */ /* 0x000fe20000010014 */
[----:B------:R-:W-:Y:S01]  /*1bc0*/  FMUL.FTZ R20, R6, 1.4426950216293334961 ;  /* 0x3fb8aa3b06147820 */ /* 0x000fe20000410000 */
[----:B0-----:R-:W-:Y:S01]  /*1bd0*/  FADD.FTZ R17, R15, -1 ;  /* 0xbf8000000f117421 */ /* 0x001fe20000010000 */
[----:B------:R-:W-:Y:S01]  /*1be0*/  FFMA.FTZ R25, R16, R25, 0.49999994039535522461 ;  /* 0x3efffffe10197423 */ /* 0x000fe20000010019 */
[----:B------:R-:W-:-:S02]  /*1bf0*/  SHF.L.U32 R11, R11, 0x10, RZ ;  /* 0x000000100b0b7819 */ /* 0x000fc400000006ff */
[----:B------:R-:W-:Y:S01]  /*1c00*/  FFMA.FTZ R15, R22, R15, R17 ;  /* 0x0000000f160f7223 */ /* 0x000fe20000010011 */
[----:B------:R-:W0:Y:S01]  /*1c10*/  FRND R20, R20 ;  /* 0x0000001400147307 */ /* 0x000e220000201000 */
[----:B------:R-:W-:Y:S01]  /*1c20*/  FSEL R17, R5, RZ, P0 ;  /* 0x000000ff05117208 */ /* 0x000fe20000000000 */
[----:B-1----:R-:W-:Y:S01]  /*1c30*/  FADD.FTZ R5, R19, -1 ;  /* 0xbf80000013057421 */ /* 0x002fe20000010000 */
[----:B------:R-:W-:Y:S01]  /*1c40*/  @!P4 FADD.FTZ R15, R15, R15 ;  /* 0x0000000f0f0fc221 */ /* 0x000fe20000010000 */
[----:B------:R-:W-:Y:S01]  /*1c50*/  FSETP.GT.FTZ.AND P0, PT, R12, 128, PT ;  /* 0x430000000c00780b */ /* 0x000fe20003f14000 */
[----:B------:R-:W-:Y:S01]  /*1c60*/  FMUL.FTZ R25, R16, R25 ;  /* 0x0000001910197220 */ /* 0x000fe20000410000 */
[----:B------:R-:W-:Y:S01]  /*1c70*/  FSETP.GEU.FTZ.AND P4, PT, R12, -25, PT ;  /* 0xc1c800000c00780b */ /* 0x000fe20003f9e000 */
[----:B------:R-:W-:Y:S01]  /*1c80*/  FFMA.FTZ R12, R18, R19, R5 ;  /* 0x00000013120c7223 */ /* 0x000fe20000010005 */
[----:B------:R-:W-:Y:S01]  /*1c90*/  FFMA.FTZ R18, R17, -0.693145751953125, R4 ;  /* 0xbf31720011127823 */ /* 0x000fe20000010004 */
[----:B------:R-:W-:Y:S01]  /*1ca0*/  FSEL R5, R15, +INF , !P2 ;  /* 0x7f8000000f057808 */ /* 0x000fe20005000000 */
[----:B------:R-:W-:Y:S01]  /*1cb0*/  FFMA.FTZ R16, R16, R25, R16 ;  /* 0x0000001910107223 */ /* 0x000fe20000010010 */
[----:B--2---:R-:W-:Y:S01]  /*1cc0*/  FADD.FTZ R15, R21, -1 ;  /* 0xbf800000150f7421 */ /* 0x004fe20000010000 */
[----:B------:R-:W-:Y:S01]  /*1cd0*/  FSETP.GEU.FTZ.AND P2, PT, |R6|, 0.40999999642372131348, PT ;  /* 0x3ed1eb850600780b */ /* 0x000fe20003f5e200 */
[----:B------:R-:W-:Y:S01]  /*1ce0*/  FFMA.FTZ R18, R17, -1.428606765330187045e-06, R18 ;  /* 0xb5bfbe8e11127823 */ /* 0x000fe20000010012 */
[----:B------:R-:W-:Y:S01]  /*1cf0*/  FSEL R5, R5, -1, P3 ;  /* 0xbf80000005057808 */ /* 0x000fe20001800000 */
[----:B------:R-:W-:Y:S01]  /*1d00*/  FFMA.FTZ R15, R16, R21, R15 ;  /* 0x00000015100f7223 */ /* 0x000fe2000001000f */
[----:B0-----:R-:W-:Y:S01]  /*1d10*/  FSEL R19, R20, RZ, P2 ;  /* 0x000000ff14137208 */ /* 0x001fe20001000000 */
[----:B------:R-:W-:Y:S01]  /*1d20*/  FFMA.FTZ R21, R18, R9, 0.0083824126049876213074 ;  /* 0x3c09566312157423 */ /* 0x000fe20000010009 */
[----:B------:R-:W-:Y:S01]  /*1d30*/  @!P6 FADD.FTZ R5, R10, R10 ;  /* 0x0000000a0a05e221 */ /* 0x000fe20000010000 */
[----:B------:R-:W-:Y:S01]  /*1d40*/  FSETP.NEU.FTZ.AND P6, PT, R17, 128, PT ;  /* 0x430000001100780b */ /* 0x000fe20003fdd000 */
[----:B------:R-:W-:Y:S01]  /*1d50*/  @!P5 FADD.FTZ R12, R12, R12 ;  /* 0x0000000c0c0cd221 */ /* 0x000fe20000010000 */
[C---:B------:R-:W-:Y:S01]  /*1d60*/  FFMA.FTZ R21, R18.reuse, R21, 0.041667830199003219604 ;  /* 0x3d2aabe312157423 */ /* 0x040fe20000010015 */
[----:B------:R-:W-:Y:S01]  /*1d70*/  FFMA.FTZ R20, R19, -0.693145751953125, R6 ;  /* 0xbf31720013147823 */ /* 0x000fe20000010006 */
[----:B------:R-:W-:Y:S01]  /*1d80*/  FSEL R10, R17, 127, P6 ;  /* 0x42fe0000110a7808 */ /* 0x000fe20003000000 */
[----:B------:R-:W-:Y:S01]  /*1d90*/  @!P1 FADD.FTZ R15, R15, R15 ;  /* 0x0000000f0f0f9221 */ /* 0x000fe20000010000 */
[C---:B------:R-:W-:Y:S01]  /*1da0*/  FFMA.FTZ R21, R18.reuse, R21, 0.16666397452354431152 ;  /* 0x3e2aa9f612157423 */ /* 0x040fe20000010015 */
[C---:B------:R-:W-:Y:S01]  /*1db0*/  FFMA.FTZ R20, R19.reuse, -1.428606765330187045e-06, R20 ;  /* 0xb5bfbe8e13147823 */ /* 0x040fe20000010014 */
[C---:B------:R-:W-:Y:S01]  /*1dc0*/  FSETP.NEU.FTZ.AND P2, PT, R19.reuse, 128, PT ;  /* 0x430000001300780b */ /* 0x040fe20003f5d000 */
[----:B------:R-:W0:Y:S01]  /*1dd0*/  MUFU.EX2 R17, R10 ;  /* 0x0000000a00117308 */ /* 0x000e220000000800 */
[----:B------:R-:W-:Y:S01]  /*1de0*/  FFMA.FTZ R23, R18, R21, 0.49999994039535522461 ;  /* 0x3efffffe12177423 */ /* 0x000fe20000010015 */
[----:B------:R-:W-:Y:S01]  /*1df0*/  FFMA.FTZ R21, R20, R9, 0.0083824126049876213074 ;  /* 0x3c09566314157423 */ /* 0x000fe20000010009 */
[----:B------:R-:W-:Y:S01]  /*1e00*/  FSEL R19, R19, 127, P2 ;  /* 0x42fe000013137808 */ /* 0x000fe20001000000 */
[----:B------:R-:W-:Y:S01]  /*1e10*/  FMUL.FTZ R22, R8, 1.4426950216293334961 ;  /* 0x3fb8aa3b08167820 */ /* 0x000fe20000410000 */
[----:B------:R-:W-:Y:S01]  /*1e20*/  FMUL.FTZ R23, R18, R23 ;  /* 0x0000001712177220 */ /* 0x000fe20000410000 */
[----:B------:R-:W-:Y:S01]  /*1e30*/  FFMA.FTZ R21, R20, R21, 0.041667830199003219604 ;  /* 0x3d2aabe314157423 */ /* 0x000fe20000010015 */
[----:B------:R-:W-:Y:S01]  /*1e40*/  FMUL.FTZ R16, R7, 1.4426950216293334961 ;  /* 0x3fb8aa3b07107820 */ /* 0x000fe20000410000 */
[C---:B------:R-:W-:Y:S01]  /*1e50*/  FSETP.GT.FTZ.AND P3, PT, R19.reuse, 128, PT ;  /* 0x430000001300780b */ /* 0x040fe20003f74000 */
[----:B------:R-:W-:Y:S01]  /*1e60*/  FFMA.FTZ R18, R18, R23, R18 ;  /* 0x0000001712127223 */ /* 0x000fe20000010012 */
[----:B------:R-:W-:Y:S01]  /*1e70*/  FFMA.FTZ R21, R20, R21, 0.16666397452354431152 ;  /* 0x3e2aa9f614157423 */ /* 0x000fe20000010015 */
[----:B------:R-:W-:-:S02]  /*1e80*/  FSETP.GEU.FTZ.AND P1, PT, R19, -25, PT ;  /* 0xc1c800001300780b */ /* 0x000fc40003f3e000 */
[----:B------:R-:W-:Y:S01]  /*1e90*/  FSETP.NEU.FTZ.AND P5, PT, R13, RZ, PT ;  /* 0x000000ff0d00720b */ /* 0x000fe20003fbd000 */
[----:B------:R-:W1:Y:S01]  /*1ea0*/  MUFU.EX2 R19, R19 ;  /* 0x0000001300137308 */ /* 0x000e620000000800 */
[----:B------:R-:W-:Y:S01]  /*1eb0*/  FFMA.FTZ R23, R20, R21, 0.49999994039535522461 ;  /* 0x3efffffe14177423 */ /* 0x000fe20000010015 */
[----:B------:R-:W-:Y:S01]  /*1ec0*/  FSEL R12, R12, +INF , !P0 ;  /* 0x7f8000000c0c7808 */ /* 0x000fe20004000000 */
[----:B0-----:R-:W-:Y:S01]  /*1ed0*/  FADD.FTZ R25, R17, -1 ;  /* 0xbf80000011197421 */ /* 0x001fe20000010000 */
[----:B------:R-:W-:Y:S01]  /*1ee0*/  FSETP.GT.FTZ.AND P0, PT, R14, 128, PT ;  /* 0x430000000e00780b */ /* 0x000fe20003f14000 */
[----:B------:R-:W-:Y:S01]  /*1ef0*/  FMUL.FTZ R23, R20, R23 ;  /* 0x0000001714177220 */ /* 0x000fe20000410000 */
[----:B------:R-:W-:Y:S01]  /*1f00*/  FSEL R12, R12, -1, P4 ;  /* 0xbf8000000c0c7808 */ /* 0x000fe20002000000 */
[----:B------:R-:W-:Y:S01]  /*1f10*/  FFMA.FTZ R17, R18, R17, R25 ;  /* 0x0000001112117223 */ /* 0x000fe20000010019 */
[----:B------:R-:W0:Y:S01]  /*1f20*/  FRND R21, R22 ;  /* 0x0000001600157307 */ /* 0x000e220000201000 */
[----:B------:R-:W-:Y:S01]  /*1f30*/  FSETP.GEU.FTZ.AND P4, PT, R14, -25, PT ;  /* 0xc1c800000e00780b */ /* 0x000fe20003f9e000 */
[----:B------:R-:W-:Y:S01]  /*1f40*/  FMUL.FTZ R14, R11, 1.4426950216293334961 ;  /* 0x3fb8aa3b0b0e7820 */ /* 0x000fe20000410000 */
[----:B------:R-:W-:Y:S01]  /*1f50*/  @!P6 FADD.FTZ R17, R17, R17 ;  /* 0x000000111111e221 */ /* 0x000fe20000010000 */
[----:B------:R-:W-:Y:S01]  /*1f60*/  @!P5 FADD.FTZ R12, R13, R13 ;  /* 0x0000000d0d0cd221 */ /* 0x000fe20000010000 */
[----:B------:R-:W-:Y:S01]  /*1f70*/  FSETP.GEU.FTZ.AND P5, PT, |R8|, 0.40999999642372131348, PT ;  /* 0x3ed1eb850800780b */ /* 0x000fe20003fbe200 */
[----:B------:R-:W-:Y:S01]  /*1f80*/  FFMA.FTZ R20, R20, R23, R20 ;  /* 0x0000001714147223 */ /* 0x000fe20000010014 */
[----:B------:R-:W-:Y:S01]  /*1f90*/  FSETP.GEU.FTZ.AND P6, PT, |R7|, 0.40999999642372131348, PT ;  /* 0x3ed1eb850700780b */ /* 0x000fe20003fde200 */
[----:B------:R-:W2:Y:S01]  /*1fa0*/  FRND R16, R16 ;  /* 0x0000001000107307 */ /* 0x000ea20000201000 */
[----:B-1----:R-:W-:-:S04]  /*1fb0*/  FADD.FTZ R13, R19, -1 ;  /* 0xbf800000130d7421 */ /* 0x002fc80000010000 */
[----:B------:R-:W-:Y:S01]  /*1fc0*/  FFMA.FTZ R19, R20, R19, R13 ;  /* 0x0000001314137223 */ /* 0x000fe2000001000d */
[----:B0-----:R-:W-:Y:S02]  /*1fd0*/  FSEL R21, R21, RZ, P5 ;  /* 0x000000ff15157208 */ /* 0x001fe40002800000 */
[----:B------:R-:W0:Y:S01]  /*1fe0*/  FRND R14, R14 ;  /* 0x0000000e000e7307 */ /* 0x000e220000201000 */
[----:B------:R-:W-:Y:S01]  /*1ff0*/  @!P2 FADD.FTZ R19, R19, R19 ;  /* 0x000000131313a221 */ /* 0x000fe20000010000 */
[----:B------:R-:W-:Y:S01]  /*2000*/  FSETP.GT.FTZ.AND P5, PT, R10, 128, PT ;  /* 0x430000000a00780b */ /* 0x000fe20003fb4000 */
[C---:B------:R-:W-:Y:S01]  /*2010*/  FFMA.FTZ R22, R21.reuse, -0.693145751953125, R8 ;  /* 0xbf31720015167823 */ /* 0x040fe20000010008 */
[C---:B------:R-:W-:Y:S02]  /*2020*/  FSETP.NEU.FTZ.AND P2, PT, R21.reuse, 128, PT ;  /* 0x430000001500780b */ /* 0x040fe40003f5d000 */
[----:B--2---:R-:W-:Y:S01]  /*2030*/  FSEL R24, R16, RZ, P6 ;  /* 0x000000ff10187208 */ /* 0x004fe20003000000 */
[----:B------:R-:W-:Y:S01]  /*2040*/  FFMA.FTZ R22, R21, -1.428606765330187045e-06, R22 ;  /* 0xb5bfbe8e15167823 */ /* 0x000fe20000010016 */
[----:B------:R-:W-:-:S02]  /*2050*/  FSETP.GEU.FTZ.AND P6, PT, |R11|, 0.40999999642372131348, PT ;  /* 0x3ed1eb850b00780b */ /* 0x000fc40003fde200 */
[----:B------:R-:W-:Y:S01]  /*2060*/  FSEL R17, R17, +INF , !P5 ;  /* 0x7f80000011117808 */ /* 0x000fe20006800000 */
[----:B------:R-:W-:Y:S01]  /*2070*/  FFMA.FTZ R13, R24, -0.693145751953125, R7 ;  /* 0xbf317200180d7823 */ /* 0x000fe20000010007 */
[----:B------:R-:W-:Y:S02]  /*2080*/  FSEL R18, R21, 127, P2 ;  /* 0x42fe000015127808 */ /* 0x000fe40001000000 */
[----:B0-----:R-:W-:Y:S01]  /*2090*/  FSEL R20, R14, RZ, P6 ;  /* 0x000000ff0e147208 */ /* 0x001fe20003000000 */
[----:B------:R-:W-:Y:S01]  /*20a0*/  FFMA.FTZ R14, R24, -1.428606765330187045e-06, R13 ;  /* 0xb5bfbe8e180e7823 */ /* 0x000fe2000001000d */
[----:B------:R-:W-:Y:S01]  /*20b0*/  FFMA.FTZ R13, R22, R9, 0.0083824126049876213074 ;  /* 0x3c095663160d7423 */ /* 0x000fe20000010009 */
[----:B------:R-:W-:Y:S02]  /*20c0*/  FSETP.NEU.FTZ.AND P5, PT, R24, 128, PT ;  /* 0x430000001800780b */ /* 0x000fe40003fbd000 */
[----:B------:R-:W-:Y:S01]  /*20d0*/  FSEL R16, R15, +INF , !P0 ;  /* 0x7f8000000f107808 */ /* 0x000fe20004000000 */
[----:B------:R-:W-:Y:S01]  /*20e0*/  FFMA.FTZ R21, R22, R13, 0.041667830199003219604 ;  /* 0x3d2aabe316157423 */ /* 0x000fe2000001000d */
[----:B------:R-:W0:Y:S01]  /*20f0*/  MUFU.EX2 R15, R18 ;  /* 0x00000012000f7308 */ /* 0x000e220000000800 */
[----:B------:R-:W-:Y:S01]  /*2100*/  FSEL R23, R24, 127, P5 ;  /* 0x42fe000018177808 */ /* 0x000fe20002800000 */
[----:B------:R-:W-:Y:S01]  /*2110*/  FFMA.FTZ R25, R14, R9, 0.0083824126049876213074 ;  /* 0x3c0956630e197423 */ /* 0x000fe20000010009 */
[----:B------:R-:W-:Y:S01]  /*2120*/  FSEL R13, R19, +INF , !P3 ;  /* 0x7f800000130d7808 */ /* 0x000fe20005800000 */
[----:B------:R-:W-:Y:S01]  /*2130*/  FFMA.FTZ R21, R22, R21, 0.16666397452354431152 ;  /* 0x3e2aa9f616157423 */ /* 0x000fe20000010015 */
[----:B------:R-:W-:Y:S01]  /*2140*/  FFMA.FTZ R27, R20, -0.693145751953125, R11 ;  /* 0xbf317200141b7823 */ /* 0x000fe2000001000b */
[----:B------:R-:W-:Y:S01]  /*2150*/  FFMA.FTZ R25, R14, R25, 0.041667830199003219604 ;  /* 0x3d2aabe30e197423 */ /* 0x000fe20000010019 */
[----:B------:R-:W-:Y:S01]  /*2160*/  FSEL R13, R13, -1, P1 ;  /* 0xbf8000000d0d7808 */ /* 0x000fe20000800000 */
[----:B------:R1:W2:Y:S01]  /*2170*/  MUFU.EX2 R19, R23 ;  /* 0x0000001700137308 */ /* 0x0002a20000000800 */
[----:B------:R-:W-:Y:S01]  /*2180*/  FFMA.FTZ R21, R22, R21, 0.49999994039535522461 ;  /* 0x3efffffe16157423 */ /* 0x000fe20000010015 */
[----:B------:R-:W-:Y:S01]  /*2190*/  FFMA.FTZ R24, R20, -1.428606765330187045e-06, R27 ;  /* 0xb5bfbe8e14187823 */ /* 0x000fe2000001001b */
[----:B------:R-:W-:Y:S01]  /*21a0*/  FFMA.FTZ R25, R14, R25, 0.16666397452354431152 ;  /* 0x3e2aa9f60e197423 */ /* 0x000fe20000010019 */
[----:B------:R-:W-:Y:S01]  /*21b0*/  FSETP.NEU.FTZ.AND P1, PT, R20, 128, PT ;  /* 0x430000001400780b */ /* 0x000fe20003f3d000 */
[----:B------:R-:W-:Y:S01]  /*21c0*/  FMUL.FTZ R21, R22, R21 ;  /* 0x0000001516157220 */ /* 0x000fe20000410000 */
[----:B------:R-:W-:Y:S01]  /*21d0*/  FFMA.FTZ R9, R24, R9, 0.0083824126049876213074 ;  /* 0x3c09566318097423 */ /* 0x000fe20000010009 */
[----:B------:R-:W-:Y:S01]  /*21e0*/  FFMA.FTZ R25, R14, R25, 0.49999994039535522461 ;  /* 0x3efffffe0e197423 */ /* 0x000fe20000010019 */
[----:B------:R-:W-:Y:S01]  /*21f0*/  FSEL R20, R20, 127, P1 ;  /* 0x42fe000014147808 */ /* 0x000fe20000800000 */
[----:B------:R-:W-:Y:S01]  /*2200*/  FFMA.FTZ R22, R22, R21, R22 ;  /* 0x0000001516167223 */ /* 0x000fe20000010016 */
[----:B------:R-:W-:Y:S01]  /*2210*/  FSETP.GT.FTZ.AND P6, PT, R23, 128, PT ;  /* 0x430000001700780b */ /* 0x000fe20003fd4000 */
[----:B0-----:R-:W-:Y:S01]  /*2220*/  FADD.FTZ R21, R15, -1 ;  /* 0xbf8000000f157421 */ /* 0x001fe20000010000 */
[----:B------:R-:W-:Y:S01]  /*2230*/  FSETP.GEU.FTZ.AND P3, PT, R23, -25, PT ;  /* 0xc1c800001700780b */ /* 0x000fe20003f7e000 */
[----:B-1----:R-:W-:Y:S01]  /*2240*/  FFMA.FTZ R23, R24, R9, 0.041667830199003219604 ;  /* 0x3d2aabe318177423 */ /* 0x002fe20000010009 */
[----:B------:R-:W-:Y:S01]  /*2250*/  FMUL.FTZ R25, R14, R25 ;  /* 0x000000190e197220 */ /* 0x000fe20000410000 */
[----:B------:R-:W0:Y:S01]  /*2260*/  MUFU.EX2 R9, R20 ;  /* 0x0000001400097308 */ /* 0x000e220000000800 */
[----:B------:R-:W-:Y:S01]  /*2270*/  FFMA.FTZ R21, R22, R15, R21 ;  /* 0x0000000f16157223 */ /* 0x000fe20000010015 */
[----:B------:R-:W-:Y:S01]  /*2280*/  FSETP.NEU.FTZ.AND P0, PT, R6, RZ, PT ;  /* 0x000000ff0600720b */ /* 0x000fe20003f1d000 */
[----:B------:R-:W-:Y:S01]  /*2290*/  FFMA.FTZ R14, R14, R25, R14 ;  /* 0x000000190e0e7223 */ /* 0x000fe2000001000e */
[----:B--2---:R-:W-:Y:S01]  /*22a0*/  FADD.FTZ R15, R19, -1 ;  /* 0xbf800000130f7421 */ /* 0x004fe20000010000 */
[----:B------:R-:W-:Y:S01]  /*22b0*/  FFMA.FTZ R23, R24, R23, 0.16666397452354431152 ;  /* 0x3e2aa9f618177423 */ /* 0x000fe20000010017 */
[----:B------:R-:W-:Y:S01]  /*22c0*/  @!P2 FADD.FTZ R21, R21, R21 ;  /* 0x000000151515a221 */ /* 0x000fe20000010000 */
[----:B------:R-:W-:Y:S01]  /*22d0*/  FSETP.GT.FTZ.AND P2, PT, R18, 128, PT ;  /* 0x430000001200780b */ /* 0x000fe20003f54000 */
[----:B------:R-:W-:Y:S01]  /*22e0*/  FFMA.FTZ R19, R14, R19, R15 ;  /* 0x000000130e137223 */ /* 0x000fe2000001000f */
[C---:B------:R-:W-:Y:S01]  /*22f0*/  FFMA.FTZ R23, R24.reuse, R23, 0.49999994039535522461 ;  /* 0x3efffffe18177423 */ /* 0x040fe20000010017 */
[----:B------:R-:W1:Y:S01]  /*2300*/  LDC.64 R14, c[0x0][0x388] ;  /* 0x0000e200ff0e7b82 */ /* 0x000e620000000a00 */
[----:B------:R-:W-:Y:S01]  /*2310*/  FSEL R21, R21, +INF , !P2 ;  /* 0x7f80000015157808 */ /* 0x000fe20005000000 */
[----:B------:R-:W-:Y:S01]  /*2320*/  @!P5 FADD.FTZ R19, R19, R19 ;  /* 0x000000131313d221 */ /* 0x000fe20000010000 */
[----:B------:R-:W-:Y:S01]  /*2330*/  FMUL.FTZ R23, R24, R23 ;  /* 0x0000001718177220 */ /* 0x000fe20000410000 */
[----:B------:R-:W-:Y:S01]  /*2340*/  FSETP.NEU.FTZ.AND P5, PT, R7, RZ, PT ;  /* 0x000000ff0700720b */ /* 0x000fe20003fbd000 */
[----:B------:R-:W-:Y:S01]  /*2350*/  @!P0 FADD.FTZ R13, R6, R6 ;  /* 0x00000006060d8221 */ /* 0x000fe20000010000 */
[----:B------:R-:W-:Y:S01]  /*2360*/  FSETP.GEU.FTZ.AND P0, PT, R10, -25, PT ;  /* 0xc1c800000a00780b */ /* 0x000fe20003f1e000 */
[----:B------:R-:W-:Y:S01]  /*2370*/  FFMA.FTZ R24, R24, R23, R24 ;  /* 0x0000001718187223 */ /* 0x000fe20000010018 */
[----:B0-----:R-:W-:Y:S01]  /*2380*/  FADD.FTZ R23, R9, -1 ;  /* 0xbf80000009177421 */ /* 0x001fe20000010000 */
[----:B------:R-:W-:-:S02]  /*2390*/  FSEL R19, R19, +INF , !P6 ;  /* 0x7f80000013137808 */ /* 0x000fc40007000000 */
[----:B------:R-:W-:Y:S01]  /*23a0*/  FSEL R6, R16, -1, P4 ;  /* 0xbf80000010067808 */ /* 0x000fe20002000000 */
[----:B------:R-:W-:Y:S01]  /*23b0*/  FFMA.FTZ R9, R24, R9, R23 ;  /* 0x0000000918097223 */ /* 0x000fe20000010017 */
[----:B------:R-:W-:Y:S02]  /*23c0*/  FSETP.NEU.FTZ.AND P4, PT, R3, RZ, PT ;  /* 0x000000ff0300720b */ /* 0x000fe40003f9d000 */
[----:B------:R-:W-:Y:S01]  /*23d0*/  FSEL R17, R17, -1, P0 ;  /* 0xbf80000011117808 */ /* 0x000fe20000000000 */
[----:B------:R-:W-:Y:S01]  /*23e0*/  @!P1 FADD.FTZ R9, R9, R9 ;  /* 0x0000000909099221 */ /* 0x000fe20000010000 */
[----:B------:R-:W-:Y:S01]  /*23f0*/  FSEL R19, R19, -1, P3 ;  /* 0xbf80000013137808 */ /* 0x000fe20001800000 */
[----:B------:R-:W-:Y:S01]  /*2400*/  @!P5 FADD.FTZ R19, R7, R7 ;  /* 0x000000070713d221 */ /* 0x000fe20000010000 */
[----:B------:R-:W-:Y:S02]  /*2410*/  FSETP.NEU.FTZ.AND P6, PT, R4, RZ, PT ;  /* 0x000000ff0400720b */ /* 0x000fe40003fdd000 */
[----:B------:R-:W-:-:S02]  /*2420*/  FSETP.NEU.FTZ.AND P0, PT, R8, RZ, PT ;  /* 0x000000ff0800720b */ /* 0x000fc40003f1d000 */
[----:B------:R-:W-:Y:S01]  /*2430*/  FSETP.NEU.FTZ.AND P3, PT, R11, RZ, PT ;  /* 0x000000ff0b00720b */ /* 0x000fe20003f7d000 */
[----:B-1----:R-:W-:Y:S01]  /*2440*/  IMAD.WIDE.U32 R14, R0, 0x2, R14 ;  /* 0x00000002000e7825 */ /* 0x002fe200078e000e */
[----:B------:R-:W-:-:S03]  /*2450*/  FSETP.GEU.FTZ.AND P2, PT, R18, -25, PT ;  /* 0xc1c800001200780b */ /* 0x000fc60003f5e000 */
[----:B------:R-:W-:Y:S01]  /*2460*/  @!P4 FADD.FTZ R6, R3, R3 ;  /* 0x000000030306c221 */ /* 0x000fe20000010000 */
[----:B------:R-:W-:Y:S02]  /*2470*/  FSETP.GT.FTZ.AND P1, PT, R20, 128, PT ;  /* 0x430000001400780b */ /* 0x000fe40003f34000 */
[----:B------:R-:W-:Y:S01]  /*2480*/  FSEL R10, R21, -1, P2 ;  /* 0xbf800000150a7808 */ /* 0x000fe20001000000 */
[----:B------:R-:W-:Y:S01]  /*2490*/  IMAD.WIDE.U32 R14, R2, 0x10, R14 ;  /* 0x00000010020e7825 */ /* 0x000fe200078e000e */
[----:B------:R-:W-:-:S03]  /*24a0*/  FSETP.GEU.FTZ.AND P2, PT, R20, -25, PT ;  /* 0xc1c800001400780b */ /* 0x000fc60003f5e000 */
[----:B------:R-:W-:Y:S01]  /*24b0*/  @!P6 FADD.FTZ R17, R4, R4 ;  /* 0x000000040411e221 */ /* 0x000fe20000010000 */
[----:B------:R-:W-:Y:S01]  /*24c0*/  FSEL R9, R9, +INF , !P1 ;  /* 0x7f80000009097808 */ /* 0x000fe20004800000 */
[----:B------:R-:W-:Y:S01]  /*24d0*/  @!P0 FADD.FTZ R10, R8, R8 ;  /* 0x00000008080a8221 */ /* 0x000fe20000010000 */
[----:B------:R-:W-:Y:S02]  /*24e0*/  F2FP.BF16.F32.PACK_AB R6, R6, R5 ;  /* 0x000000050606723e */ /* 0x000fe400000010ff */
[----:B------:R-:W-:Y:S01]  /*24f0*/  FSEL R0, R9, -1, P2 ;  /* 0xbf80000009007808 */ /* 0x000fe20001000000 */
[----:B------:R-:W-:Y:S01]  /*2500*/  @!P3 FADD.FTZ R0, R11, R11 ;  /* 0x0000000b0b00b221 */ /* 0x000fe20000010000 */
[----:B------:R-:W-:Y:S02]  /*2510*/  F2FP.BF16.F32.PACK_AB R5, R17, R12 ;  /* 0x0000000c1105723e */ /* 0x000fe400000010ff */
[----:B------:R-:W-:Y:S02]  /*2520*/  F2FP.BF16.F32.PACK_AB R4, R10, R13 ;  /* 0x0000000d0a04723e */ /* 0x000fe400000010ff */
[----:B------:R-:W-:-:S05]  /*2530*/  F2FP.BF16.F32.PACK_AB R7, R0, R19 ;  /* 0x000000130007723e */ /* 0x000fca00000010ff */
[----:B------:R-:W-:Y:S01]  /*2540*/  STG.E.128 desc[UR4][R14.64], R4 ;  /* 0x000000040e007986 */ /* 0x000fe2000c101d04 */
[----:B------:R-:W-:Y:S05]  /*2550*/  EXIT ;  /* 0x000000000000794d */ /* 0x000fea0003800000 */
.L_x_27211:
        /* <DEDUP_REMOVED lines=10> */
.L_x_37264:


//--------------------- .text._ZN2at6native18elementwise_kernelILi128ELi4EZNS0_15gpu_kernel_implIZZZNS0_17expm1_kernel_cudaERNS_18TensorIteratorBaseEENKUlvE_clEvENKUlvE2_clEvEUlN3c107complexIfEEE_EEvS4_RKT_EUliE_EEviT1_ --------------------------
	.section	.text._ZN2at6native18elementwise_kernelILi128ELi4EZNS0_15gpu_kernel_implIZZZNS0_17expm1_kernel_cudaERNS_18TensorIteratorBaseEENKUlvE_clEvENKUlvE2_clEvEUlN3c107complexIfEEE_EEvS4_RKT_EUliE_EEviT1_,"ax",@progbits
	.align	128
        .global         _ZN2at6native18elementwise_kernelILi128ELi4EZNS0_15gpu_kernel_implIZZZNS0_17expm1_kernel_cudaERNS_18TensorIteratorBaseEENKUlvE_clEvENKUlvE2_clEvEUlN3c107complexIfEEE_EEvS4_RKT_EUliE_EEviT1_
        .type           _ZN2at6native18elementwise_kernelILi128ELi4EZNS0_15gpu_kernel_implIZZZNS0_17expm1_kernel_cudaERNS_18TensorIteratorBaseEENKUlvE_clEvENKUlvE2_clEvEUlN3c107complexIfEEE_EEvS4_RKT_EUliE_EEviT1_,@function
        .size           _ZN2at6native18elementwise_kernelILi128ELi4EZNS0_15gpu_kernel_implIZZZNS0_17expm1_kernel_cudaERNS_18TensorIteratorBaseEENKUlvE_clEvENKUlvE2_clEvEUlN3c107complexIfEEE_EEvS4_RKT_EUliE_EEviT1_,(.L_x_37265 - _ZN2at6native18elementwise_kernelILi128ELi4EZNS0_15gpu_kernel_implIZZZNS0_17expm1_kernel_cudaERNS_18TensorIteratorBaseEENKUlvE_clEvENKUlvE2_clEvEUlN3c107complexIfEEE_EEvS4_RKT_EUliE_EEviT1_)
        .other          _ZN2at6native18elementwise_kernelILi128ELi4EZNS0_15gpu_kernel_implIZZZNS0_17expm1_kernel_cudaERNS_18TensorIteratorBaseEENKUlvE_clEvENKUlvE2_clEvEUlN3c107complexIfEEE_EEvS4_RKT_EUliE_EEviT1_,@"STO_CUDA_ENTRY STV_DEFAULT"
_ZN2at6native18elementwise_kernelILi128ELi4EZNS0_15gpu_kernel_implIZZZNS0_17expm1_kernel_cudaERNS_18TensorIteratorBaseEENKUlvE_clEvENKUlvE2_clEvEUlN3c107complexIfEEE_EEvS4_RKT_EUliE_EEviT1_:
.text._ZN2at6native18elementwise_kernelILi128ELi4EZNS0_15gpu_kernel_implIZZZNS0_17expm1_kernel_cudaERNS_18TensorIteratorBaseEENKUlvE_clEvENKUlvE2_clEvEUlN3c107complexIfEEE_EEvS4_RKT_EUliE_EEviT1_:
        /* <DEDUP_REMOVED lines=319> */
.L_x_27214:
        /* <DEDUP_REMOVED lines=17> */
[----:B--2---:R-:W0:Y:S01]  /*1500*/  I2F.S16 R2, R2 ;  /* 0x0000000200027306 */ /* 0x004e220000101400 */
[----:B------:R-:W-:Y:S05]  /*1510*/  BRA `(.L_x_27221) ;  /* 0x0000000c007c7947 */ /* 0x000fea0003800000 */
.L_x_27219:
[----:B------:R-:W2:Y:S01]  /*1520*/  LDG.E.U8 R2, desc[UR36][R4.64] ;  /* 0x0000002404027981 */ /* 0x000ea2000c1e1100 */
[----:B------:R-:W-:Y:S01]  /*1530*/  IMAD.MOV.U32 R3, RZ, RZ, RZ ;  /* 0x000000ffff037224 */ /* 0x000fe200078e00ff */
[----:B--2---:R-:W-:Y:S01]  /*1540*/  I2FP.F32.U32 R2, R2 ;  /* 0x0000000200027245 */ /* 0x004fe20000201000 */
[----:B------:R-:W-:Y:S06]  /*1550*/  BRA `(.L_x_27221) ;  /* 0x0000000c006c7947 */ /* 0x000fec0003800000 */
.L_x_27218:
        /* <DEDUP_REMOVED lines=10> */
.L_x_27223:
[----:B------:R-:W2:Y:S01]  /*1600*/  LDG.E R2, desc[UR36][R4.64] ;  /* 0x0000002404027981 */ /* 0x000ea2000c1e1900 */
[----:B------:R-:W-:Y:S01]  /*1610*/  HFMA2 R3, -RZ, RZ, 0, 0 ;  /* 0x00000000ff037431 */ /* 0x000fe200000001ff */
[----:B--2---:R-:W-:Y:S01]  /*1620*/  I2FP.F32.S32 R2, R2 ;  /* 0x0000000200027245 */ /* 0x004fe20000201400 */
[----:B------:R-:W-:Y:S06]  /*1630*/  BRA `(.L_x_27221) ;  /* 0x0000000c00347947 */ /* 0x000fec0003800000 */
.L_x_27222:
[----:B------:R-:W2:Y:S01]  /*1640*/  LDG.E.U16 R2, desc[UR36][R4.64] ;  /* 0x0000002404027981 */ /* 0x000ea2000c1e1500 */
[----:B------:R-:W-:Y:S01]  /*1650*/  IMAD.MOV.U32 R3, RZ, RZ, RZ ;  /* 0x000000ffff037224 */ /* 0x000fe200078e00ff */
[----:B--2---:R-:W0:Y:S01]  /*1660*/  I2F.S16 R2, R2 ;  /* 0x0000000200027306 */ /* 0x004e220000101400 */
[----:B------:R-:W-:Y:S05]  /*1670*/  BRA `(.L_x_27221) ;  /* 0x0000000c00247947 */ /* 0x000fea0003800000 */
.L_x_27217:
        /* <DEDUP_REMOVED lines=9> */
.L_x_27225:
[----:B------:R-:W2:Y:S01]  /*1710*/  LDG.E.U16 R2, desc[UR36][R4.64] ;  /* 0x0000002404027981 */ /* 0x000ea2000c1e1500 */
[----:B------:R-:W-:Y:S01]  /*1720*/  MOV R3, RZ ;  /* 0x000000ff00037202 */ /* 0x000fe20000000f00 */
[----:B--2---:R-:W-:Y:S01]  /*1730*/  HADD2.F32 R2, -RZ, R2.H0_H0 ;  /* 0x20000002ff027230 */ /* 0x004fe20000004100 */
[----:B------:R-:W-:Y:S06]  /*1740*/  BRA `(.L_x_27221) ;  /* 0x0000000800f07947 */ /* 0x000fec0003800000 */
.L_x_27224:
        /* <DEDUP_REMOVED lines=8> */
.L_x_27227:
[----:B------:R-:W2:Y:S02]  /*17d0*/  LDG.E R3, desc[UR36][R4.64] ;  /* 0x0000002404037981 */ /* 0x000ea4000c1e1900 */
[--C-:B--2---:R-:W-:Y:S02]  /*17e0*/  HADD2.F32 R2, -RZ, R3.reuse.H0_H0 ;  /* 0x20000003ff027230 */ /* 0x104fe40000004100 */
[----:B------:R-:W-:Y:S01]  /*17f0*/  HADD2.F32 R3, -RZ, R3.H1_H1 ;  /* 0x30000003ff037230 */ /* 0x000fe20000004100 */
[----:B------:R-:W-:Y:S06]  /*1800*/  BRA `(.L_x_27221) ;  /* 0x0000000800c07947 */ /* 0x000fec0003800000 */
.L_x_27226:
        /* <DEDUP_REMOVED lines=8> */
.L_x_27216:
        /* <DEDUP_REMOVED lines=13> */
.L_x_27230:
        /* <DEDUP_REMOVED lines=10> */
.L_x_27229:
        /* <DEDUP_REMOVED lines=26> */
.L_x_27232:
[----:B------:R-:W2:Y:S02]  /*1ba0*/  LDG.E.U8 R3, desc[UR36][R4.64] ;  /* 0x0000002404037981 */ /* 0x000ea4000c1e1100 */
[C---:B--2---:R-:W-:Y:S01]  /*1bb0*/  IMAD.SHL.U32 R2, R3.reuse, 0x2000000, RZ ;  /* 0x0200000003027824 */ /* 0x044fe200078e00ff */
[----:B------:R-:W-:-:S04]  /*1bc0*/  SHF.L.U32 R3, R3, 0x8, RZ ;  /* 0x0000000803037819 */ /* 0x000fc800000006ff */
[----:B------:R-:W-:Y:S02]  /*1bd0*/  ISETP.GT.U32.AND P0, PT, R2, 0x7ffffff, PT ;  /* 0x07ffffff0200780c */ /* 0x000fe40003f04070 */
[----:B------:R-:W-:-:S11]  /*1be0*/  PRMT R7, R3, 0x9910, RZ ;  /* 0x0000991003077816 */ /* 0x000fd600000000ff */
[----:B------:R-:W-:Y:S01]  /*1bf0*/  @!P0 LOP3.LUT R0, R3, 0x7f00, RZ, 0xc0, !PT ;  /* 0x00007f0003008812 */ /* 0x000fe200078ec0ff */
[----:B------:R-:W-:Y:S01]  /*1c00*/  IMAD.MOV.U32 R3, RZ, RZ, RZ ;  /* 0x000000ffff037224 */ /* 0x000fe200078e00ff */
[----:B------:R-:W-:Y:S02]  /*1c10*/  @P0 LEA.HI R2, R2, 0x70000000, RZ, 0x1c ;  /* 0x7000000002020811 */ /* 0x000fe400078fe0ff */
[----:B------:R-:W-:-:S05]  /*1c20*/  @!P0 LOP3.LUT R0, R0, 0x3f000000, RZ, 0xfc, !PT ;  /* 0x3f00000000008812 */ /* 0x000fca00078efcff */
[----:B------:R-:W-:Y:S01]  /*1c30*/  @!P0 FADD.FTZ R0, R0, -0.5 ;  /* 0xbf00000000008421 */ /* 0x000fe20000010000 */
[----:B------:R-:W-:-:S05]  /*1c40*/  @P0 FMUL.FTZ R0, R2, 1.9259299443872358531e-34 ;  /* 0x0780000002000820 */ /* 0x000fca0000410000 */
[----:B------:R-:W-:Y:S01]  /*1c50*/  LOP3.LUT R2, R0, 0x80000000, R7, 0xf8, !PT ;  /* 0x8000000000027812 */ /* 0x000fe200078ef807 */
[----:B------:R-:W-:Y:S06]  /*1c60*/  BRA `(.L_x_27221) ;  /* 0x0000000400a87947 */ /* 0x000fec0003800000 */
.L_x_27231:
[----:B------:R-:W2:Y:S01]  /*1c70*/  LDG.E.U16 R2, desc[UR36][R4.64] ;  /* 0x0000002404027981 */ /* 0x000ea2000c1e1500 */
[----:B------:R-:W-:Y:S01]  /*1c80*/  IMAD.MOV.U32 R3, RZ, RZ, RZ ;  /* 0x000000ffff037224 */ /* 0x000fe200078e00ff */
[----:B--2---:R-:W-:Y:S01]  /*1c90*/  SHF.L.U32 R2, R2, 0x10, RZ ;  /* 0x0000001002027819 */ /* 0x004fe200000006ff */
[----:B------:R-:W-:Y:S06]  /*1ca0*/  BRA `(.L_x_27221) ;  /* 0x0000000400987947 */ /* 0x000fec0003800000 */
.L_x_27228:
        /* <DEDUP_REMOVED lines=12> */
.L_x_27235:
        /* <DEDUP_REMOVED lines=20> */
.L_x_27237:
[----:B------:R-:W-:Y:S05]  /*1eb0*/  BSYNC.RECONVERGENT B0 ;  /* 0x0000000000007941 */ /* 0x000fea0003800200 */
.L_x_27236:
[----:B------:R-:W-:Y:S01]  /*1ec0*/  IMAD.SHL.U32 R0, R0, 0x100000, RZ ;  /* 0x0010000000007824 */ /* 0x000fe200078e00ff */
[----:B------:R-:W-:-:S04]  /*1ed0*/  LEA R2, R2, 0x3b800000, 0x17 ;  /* 0x3b80000002027811 */ /* 0x000fc800078eb8ff */
[----:B------:R-:W-:Y:S01]  /*1ee0*/  LOP3.LUT R2, R2, R0, R9, 0xfe, !PT ;  /* 0x0000000002027212 */ /* 0x000fe200078efe09 */
[----:B------:R-:W-:Y:S06]  /*1ef0*/  BRA `(.L_x_27221) ;  /* 0x0000000400047947 */ /* 0x000fec0003800000 */
.L_x_27234:
        /* <DEDUP_REMOVED lines=20> */
.L_x_27239:
[----:B------:R-:W-:Y:S05]  /*2040*/  BSYNC.RECONVERGENT B0 ;  /* 0x0000000000007941 */ /* 0x000fea0003800200 */
.L_x_27238:
[----:B------:R-:W-:Y:S02]  /*2050*/  SHF.L.U32 R0, R0, 0x15, RZ ;  /* 0x0000001500007819 */ /* 0x000fe400000006ff */
[----:B------:R-:W-:-:S04]  /*2060*/  LEA R2, R2, 0x37800000, 0x17 ;  /* 0x3780000002027811 */ /* 0x000fc800078eb8ff */
[----:B------:R-:W-:Y:S01]  /*2070*/  LOP3.LUT R2, R2, R0, R9, 0xfe, !PT ;  /* 0x0000000002027212 */ /* 0x000fe200078efe09 */
[----:B------:R-:W-:Y:S06]  /*2080*/  BRA `(.L_x_27221) ;  /* 0x0000000000a07947 */ /* 0x000fec0003800000 */
.L_x_27233:
[----:B------:R-:W-:-:S09]  /*2090*/  UISETP.NE.AND UP0, UPT, UR4, 0x1c, UPT ;  /* 0x0000001c0400788c */ /* 0x000fd2000bf05270 */
[----:B------:R-:W-:Y:S05]  /*20a0*/  BRA.U !UP0, `(.L_x_27240) ;  /* 0x00000001088c7547 */ /* 0x000fea000b800000 */
[----:B------:R-:W-:-:S09]  /*20b0*/  UISETP.NE.AND UP0, UPT, UR4, 0x1d, UPT ;  /* 0x0000001d0400788c */ /* 0x000fd2000bf05270 */
[----:B------:R-:W-:Y:S05]  /*20c0*/  BRA.U !UP0, `(.L_x_27241) ;  /* 0x0000000108747547 */ /* 0x000fea000b800000 */
[----:B------:R-:W-:-:S09]  /*20d0*/  UISETP.NE.AND UP0, UPT, UR4, 0x2c, UPT ;  /* 0x0000002c0400788c */ /* 0x000fd2000bf05270 */
[----:B------:R-:W-:Y:S05]  /*20e0*/  BRA.U !UP0, `(.L_x_27242) ;  /* 0x0000000108487547 */ /* 0x000fea000b800000 */
.L_x_27220:
        /* <DEDUP_REMOVED lines=16> */
.L_x_27243:
[----:B------:R-:W-:Y:S01]  /*21f0*/  CS2R R2, SRZ ;  /* 0x0000000000027805 */ /* 0x000fe2000001ff00 */
[----:B------:R-:W-:Y:S06]  /*2200*/  BRA `(.L_x_27221) ;  /* 0x0000000000407947 */ /* 0x000fec0003800000 */
.L_x_27242:
        /* <DEDUP_REMOVED lines=9> */
.L_x_27241:
[----:B------:R-:W2:Y:S01]  /*22a0*/  LDG.E.64 R4, desc[UR36][R4.64] ;  /* 0x0000002404047981 */ /* 0x000ea2000c1e1b00 */
[----:B------:R-:W-:Y:S01]  /*22b0*/  IMAD.MOV.U32 R3, RZ, RZ, RZ ;  /* 0x000000ffff037224 */ /* 0x000fe200078e00ff */
[----:B--2---:R0:W1:Y:S01]  /*22c0*/  I2F.U64 R2, R4 ;  /* 0x0000000400027312 */ /* 0x0040620000301000 */
[----:B------:R-:W-:Y:S05]  /*22d0*/  BRA `(.L_x_27221) ;  /* 0x00000000000c7947 */ /* 0x000fea0003800000 */
.L_x_27240:
[----:B------:R-:W2:Y:S01]  /*22e0*/  LDG.E R2, desc[UR36][R4.64] ;  /* 0x0000002404027981 */ /* 0x000ea2000c1e1900 */
[----:B------:R-:W-:Y:S01]  /*22f0*/  HFMA2 R3, -RZ, RZ, 0, 0 ;  /* 0x00000000ff037431 */ /* 0x000fe200000001ff */
[----:B--2---:R-:W-:-:S07]  /*2300*/  I2FP.F32.U32 R2, R2 ;  /* 0x0000000200027245 */ /* 0x004fce0000201000 */
.L_x_27221:
[----:B------:R-:W-:Y:S05]  /*2310*/  BSYNC.RECONVERGENT B6 ;  /* 0x0000000000067941 */ /* 0x000fea0003800200 */
.L_x_27215:
[C---:B012345:R-:W-:Y:S01]  /*2320*/  FMUL.FTZ R4, R2.reuse, 1.4426950216293334961 ;  /* 0x3fb8aa3b02047820 */ /* 0x07ffe20000410000 */
[----:B------:R-:W-:Y:S01]  /*2330*/  FSETP.GEU.FTZ.AND P0, PT, |R2|, 0.40999999642372131348, PT ;  /* 0x3ed1eb850200780b */ /* 0x000fe20003f1e200 */
[----:B------:R-:W-:Y:S01]  /*2340*/  IMAD.MOV.U32 R7, RZ, RZ, 0x3ab5ebe6 ;  /* 0x3ab5ebe6ff077424 */ /* 0x000fe200078e00ff */
[----:B------:R-:W0:Y:S01]  /*2350*/  LDCU.64 UR6, c[0x0][0x580] ;  /* 0x0000b000ff0677ac */ /* 0x000e220008000a00 */
[----:B------:R-:W1:Y:S01]  /*2360*/  FRND R0, R4 ;  /* 0x0000000400007307 */ /* 0x000e620000201000 */
[----:B------:R-:W-:Y:S01]  /*2370*/  FMUL.RZ R12, R3, 0.15915493667125701904 ;  /* 0x3e22f983030c7820 */ /* 0x000fe2000040c000 */
[----:B------:R-:W-:-:S04]  /*2380*/  UPRMT UR4, UR42, 0x9910, URZ ;  /* 0x000099102a047896 */ /* 0x000fc800080000ff */
[----:B------:R-:W-:Y:S02]  /*2390*/  UISETP.GT.AND UP0, UPT, UR4, 0x9, UPT ;  /* 0x000000090400788c */ /* 0x000fe4000bf04270 */
[----:B------:R-:W-:Y:S01]  /*23a0*/  MUFU.EX2 R10, R4 ;  /* 0x00000004000a7308 */ /* 0x000fe20000000800 */
[----:B-1----:R-:W-:-:S07]  /*23b0*/  FSEL R5, R0, RZ, P0 ;  /* 0x000000ff00057208 */ /* 0x002fce0000000000 */
[----:B------:R-:W-:Y:S01]  /*23c0*/  MUFU.SIN R11, R12 ;  /* 0x0000000c000b7308 */ /* 0x000fe20000000400 */
[----:B------:R-:W-:Y:S02]  /*23d0*/  FSETP.NEU.FTZ.AND P0, PT, R2, RZ, PT ;  /* 0x000000ff0200720b */ /* 0x000fe40003f1d000 */
[C---:B------:R-:W-:Y:S01]  /*23e0*/  FSETP.NEU.FTZ.AND P1, PT, R5.reuse, 128, PT ;  /* 0x430000000500780b */ /* 0x040fe20003f3d000 */
[----:B------:R-:W-:-:S04]  /*23f0*/  FFMA.FTZ R0, R5, -0.693145751953125, R2 ;  /* 0xbf31720005007823 */ /* 0x000fc80000010002 */
[C---:B------:R-:W-:Y:S01]  /*2400*/  FFMA.FTZ R6, R5.reuse, -1.428606765330187045e-06, R0 ;  /* 0xb5bfbe8e05067823 */ /* 0x040fe20000010000 */
[----:B------:R-:W-:Y:S01]  /*2410*/  FSEL R5, R5, 127, P1 ;  /* 0x42fe000005057808 */ /* 0x000fe20000800000 */
[----:B------:R-:W-:Y:S02]  /*2420*/  FMUL.FTZ R0, R3, 0.5 ;  /* 0x3f00000003007820 */ /* 0x000fe40000410000 */
[----:B------:R-:W-:Y:S01]  /*2430*/  FFMA.FTZ R7, R6, R7, 0.0083824126049876213074 ;  /* 0x3c09566306077423 */ /* 0x000fe20000010007 */
[----:B------:R-:W1:Y:S01]  /*2440*/  MUFU.EX2 R8, R5 ;  /* 0x0000000500087308 */ /* 0x000e620000000800 */
[----:B------:R-:W-:Y:S01]  /*2450*/  FMUL.RZ R0, R0, 0.15915493667125701904 ;  /* 0x3e22f98300007820 */ /* 0x000fe2000040c000 */
[----:B------:R-:W-:Y:S01]  /*2460*/  FSETP.GEU.FTZ.AND P2, PT, R5, -25, PT ;  /* 0xc1c800000500780b */ /* 0x000fe20003f5e000 */
[----:B------:R-:W-:-:S04]  /*2470*/  FFMA.FTZ R7, R6, R7, 0.041667830199003219604 ;  /* 0x3d2aabe306077423 */ /* 0x000fc80000010007 */
[C---:B------:R-:W-:Y:S01]  /*2480*/  FFMA.FTZ R7, R6.reuse, R7, 0.16666397452354431152 ;  /* 0x3e2aa9f606077423 */ /* 0x040fe20000010007 */
[----:B------:R-:W2:Y:S03]  /*2490*/  MUFU.SIN R0, R0 ;  /* 0x0000000000007308 */ /* 0x000ea60000000400 */
[----:B------:R-:W-:-:S04]  /*24a0*/  FFMA.FTZ R7, R6, R7, 0.49999994039535522461 ;  /* 0x3efffffe06077423 */ /* 0x000fc80000010007 */
[----:B------:R-:W-:-:S04]  /*24b0*/  FMUL.FTZ R7, R6, R7 ;  /* 0x0000000706077220 */ /* 0x000fc80000410000 */
[----:B------:R-:W-:Y:S01]  /*24c0*/  FFMA.FTZ R7, R6, R7, R6 ;  /* 0x0000000706077223 */ /* 0x000fe20000010006 */
[----:B-1----:R-:W-:-:S04]  /*24d0*/  FADD.FTZ R6, R8, -1 ;  /* 0xbf80000008067421 */ /* 0x002fc80000010000 */
[----:B------:R-:W-:Y:S01]  /*24e0*/  FFMA.FTZ R6, R7, R8, R6 ;  /* 0x0000000807067223 */ /* 0x000fe20000010006 */
[----:B--2---:R-:W-:Y:S01]  /*24f0*/  FADD.FTZ R3, R0, R0 ;  /* 0x0000000000037221 */ /* 0x004fe20000010000 */
[----:B------:R-:W1:Y:S02]  /*2500*/  MUFU.COS R7, R12 ;  /* 0x0000000c00077308 */ /* 0x000e640000000000 */
[----:B------:R-:W-:Y:S01]  /*2510*/  @!P1 FADD.FTZ R6, R6, R6 ;  /* 0x0000000606069221 */ /* 0x000fe20000010000 */
[----:B------:R-:W-:Y:S01]  /*2520*/  FSETP.GT.FTZ.AND P1, PT, R5, 128, PT ;  /* 0x430000000500780b */ /* 0x000fe20003f34000 */
[----:B------:R-:W-:Y:S01]  /*2530*/  FMUL.FTZ R9, R0, R3 ;  /* 0x0000000300097220 */ /* 0x000fe20000410000 */
[----:B------:R-:W-:Y:S02]  /*2540*/  FMUL.FTZ R3, R10, R11 ;  /* 0x0000000b0a037220 */ /* 0x000fe40000410000 */
[----:B------:R-:W-:Y:S02]  /*2550*/  FSEL R6, R6, +INF , !P1 ;  /* 0x7f80000006067808 */ /* 0x000fe40004800000 */
[----:B0-----:R-:W-:-:S02]  /*2560*/  IADD3 R4, P1, PT, R16, UR6, RZ ;  /* 0x0000000610047c10 */ /* 0x001fc4000ff3e0ff */
[----:B------:R-:W-:Y:S01]  /*2570*/  FSEL R6, R6, -1, P2 ;  /* 0xbf80000006067808 */ /* 0x000fe20001000000 */
[----:B------:R-:W-:Y:S02]  /*2580*/  @!P0 FADD.FTZ R6, R2, R2 ;  /* 0x0000000202068221 */ /* 0x000fe40000010000 */
[----:B------:R-:W-:Y:S02]  /*2590*/  IMAD.X R5, RZ, RZ, UR7, P1 ;  /* 0x00000007ff057e24 */ /* 0x000fe400088e06ff */
[----:B-1----:R-:W-:Y:S01]  /*25a0*/  FFMA.FTZ R2, R6, R7, -R9 ;  /* 0x0000000706027223 */ /* 0x002fe20000010809 */
        /* <DEDUP_REMOVED lines=12> */
.L_x_27247:
[----:B------:R-:W0:Y:S02]  /*2670*/  F2I.S64.TRUNC R2, R2 ;  /* 0x0000000200027311 */ /* 0x000e24000020d900 */
[----:B0-----:R-:W-:-:S05]  /*2680*/  MOV R7, R2 ;  /* 0x0000000200077202 */ /* 0x001fca0000000f00 */
[----:B------:R0:W-:Y:S01]  /*2690*/  STG.E.U8 desc[UR36][R4.64], R7 ;  /* 0x0000000704007986 */ /* 0x0001e2000c101124 */
[----:B------:R-:W-:Y:S05]  /*26a0*/  BRA `(.L_x_27249) ;  /* 0x0000000c00307947 */ /* 0x000fea0003800000 */
.L_x_27246:
        /* <DEDUP_REMOVED lines=9> */
.L_x_27251:
[----:B------:R-:W0:Y:S02]  /*2740*/  F2I.FTZ.TRUNC.NTZ R3, R2 ;  /* 0x0000000200037305 */ /* 0x000e24000021f100 */
[----:B0-----:R0:W-:Y:S01]  /*2750*/  STG.E desc[UR36][R4.64], R3 ;  /* 0x0000000304007986 */ /* 0x0011e2000c101924 */
[----:B------:R-:W-:Y:S05]  /*2760*/  BRA `(.L_x_27249) ;  /* 0x0000000c00007947 */ /* 0x000fea0003800000 */
.L_x_27250:
[----:B------:R-:W0:Y:S02]  /*2770*/  F2I.FTZ.TRUNC.NTZ R3, R2 ;  /* 0x0000000200037305 */ /* 0x000e24000021f100 */
[----:B0-----:R0:W-:Y:S01]  /*2780*/  STG.E.U16 desc[UR36][R4.64], R3 ;  /* 0x0000000304007986 */ /* 0x0011e2000c101524 */
[----:B------:R-:W-:Y:S05]  /*2790*/  BRA `(.L_x_27249) ;  /* 0x0000000800f47947 */ /* 0x000fea0003800000 */
.L_x_27245:
        /* <DEDUP_REMOVED lines=8> */
.L_x_27253:
[----:B------:R-:W-:-:S05]  /*2820*/  F2FP.F16.F32.PACK_AB R2, RZ, R2 ;  /* 0x00000002ff02723e */ /* 0x000fca00000000ff */
[----:B------:R0:W-:Y:S01]  /*2830*/  STG.E.U16 desc[UR36][R4.64], R2 ;  /* 0x0000000204007986 */ /* 0x0001e2000c101524 */
[----:B------:R-:W-:Y:S05]  /*2840*/  BRA `(.L_x_27249) ;  /* 0x0000000800c87947 */ /* 0x000fea0003800000 */
.L_x_27252:
        /* <DEDUP_REMOVED lines=8> */
.L_x_27255:
[----:B------:R-:W-:-:S05]  /*28d0*/  F2FP.F16.F32.PACK_AB R3, R3, R2 ;  /* 0x000000020303723e */ /* 0x000fca00000000ff */
[----:B------:R0:W-:Y:S01]  /*28e0*/  STG.E desc[UR36][R4.64], R3 ;  /* 0x0000000304007986 */ /* 0x0001e2000c101924 */
[----:B------:R-:W-:Y:S05]  /*28f0*/  BRA `(.L_x_27249) ;  /* 0x00000008009c7947 */ /* 0x000fea0003800000 */
.L_x_27254:
[----:B------:R-:W-:-:S06]  /*2900*/  FMUL.FTZ R2, R2, 1 ;  /* 0x3f80000002027820 */ /* 0x000fcc0000410000 */
[----:B------:R-:W0:Y:S02]  /*2910*/  F2F.F64.F32 R2, R2 ;  /* 0x0000000200027310 */ /* 0x000e240000201800 */
[----:B0-----:R0:W-:Y:S01]  /*2920*/  STG.E.64 desc[UR36][R4.64], R2 ;  /* 0x0000000204007986 */ /* 0x0011e2000c101b24 */
[----:B------:R-:W-:Y:S05]  /*2930*/  BRA `(.L_x_27249) ;  /* 0x00000008008c7947 */ /* 0x000fea0003800000 */
.L_x_27244:
        /* <DEDUP_REMOVED lines=14> */
.L_x_27258:
[----:B------:R-:W-:Y:S01]  /*2a20*/  FMUL.FTZ R8, R2, 1 ;  /* 0x3f80000002087820 */ /* 0x000fe20000410000 */
[----:B------:R-:W-:-:S05]  /*2a30*/  FMUL.FTZ R10, R3, 1 ;  /* 0x3f800000030a7820 */ /* 0x000fca0000410000 */
[----:B------:R-:W-:Y:S08]  /*2a40*/  F2F.F64.F32 R8, R8 ;  /* 0x0000000800087310 */ /* 0x000ff00000201800 */
[----:B------:R-:W0:Y:S02]  /*2a50*/  F2F.F64.F32 R10, R10 ;  /* 0x0000000a000a7310 */ /* 0x000e240000201800 */
[----:B0-----:R0:W-:Y:S01]  /*2a60*/  STG.E.128 desc[UR36][R4.64], R8 ;  /* 0x0000000804007986 */ /* 0x0011e2000c101d24 */
[----:B------:R-:W-:Y:S05]  /*2a70*/  BRA `(.L_x_27249) ;  /* 0x00000008003c7947 */ /* 0x000fea0003800000 */
.L_x_27257:
        /* <DEDUP_REMOVED lines=18> */
.L_x_27262:
[----:B------:R-:W-:Y:S05]  /*2ba0*/  BSYNC.RECONVERGENT B0 ;  /* 0x0000000000007941 */ /* 0x000fea0003800200 */
.L_x_27261:
[----:B------:R-:W-:-:S05]  /*2bb0*/  LOP3.LUT R7, R0, 0x80, R7, 0xf8, !PT ;  /* 0x0000008000077812 */ /* 0x000fca00078ef807 */
[----:B------:R0:W-:Y:S01]  /*2bc0*/  STG.E.U8 desc[UR36][R4.64], R7 ;  /* 0x0000000704007986 */ /* 0x0001e2000c101124 */
[----:B------:R-:W-:Y:S05]  /*2bd0*/  BRA `(.L_x_27249) ;  /* 0x0000000400e47947 */ /* 0x000fea0003800000 */
.L_x_27260:
        /* <DEDUP_REMOVED lines=14> */
.L_x_27264:
[----:B------:R-:W-:Y:S05]  /*2cc0*/  BSYNC.RECONVERGENT B0 ;  /* 0x0000000000007941 */ /* 0x000fea0003800200 */
.L_x_27263:
[----:B------:R-:W-:-:S05]  /*2cd0*/  LOP3.LUT R3, R0, 0x80, R7, 0xf8, !PT ;  /* 0x0000008000037812 */ /* 0x000fca00078ef807 */
[----:B------:R0:W-:Y:S01]  /*2ce0*/  STG.E.U8 desc[UR36][R4.64], R3 ;  /* 0x0000000304007986 */ /* 0x0001e2000c101124 */
[----:B------:R-:W-:Y:S05]  /*2cf0*/  BRA `(.L_x_27249) ;  /* 0x00000004009c7947 */ /* 0x000fea0003800000 */
.L_x_27259:
[----:B------:R-:W-:-:S05]  /*2d00*/  F2FP.BF16.F32.PACK_AB R2, RZ, R2 ;  /* 0x00000002ff02723e */ /* 0x000fca00000010ff */
[----:B------:R0:W-:Y:S01]  /*2d10*/  STG.E.U16 desc[UR36][R4.64], R2 ;  /* 0x0000000204007986 */ /* 0x0001e2000c101524 */
[----:B------:R-:W-:Y:S05]  /*2d20*/  BRA `(.L_x_27249) ;  /* 0x0000000400907947 */ /* 0x000fea0003800000 */
.L_x_27256:
        /* <DEDUP_REMOVED lines=11> */
.L_x_27267:
[----:B------:R-:W-:Y:S01]  /*2de0*/  LOP3.LUT R3, R2, 0x7fffffff, RZ, 0xc0, !PT ;  /* 0x7fffffff02037812 */ /* 0x000fe200078ec0ff */
[----:B------:R-:W-:Y:S01]  /*2df0*/  BSSY.RECONVERGENT B0, `(.L_x_27268) ;  /* 0x0000013000007945 */ /* 0x000fe20003800200 */
[----:B------:R-:W-:Y:S02]  /*2e00*/  HFMA2 R0, -RZ, RZ, 0, 7.62939453125e-06 ;  /* 0x00000080ff007431 */ /* 0x000fe400000001ff */
        /* <DEDUP_REMOVED lines=9> */
.L_x_27270:
[----:B------:R-:W-:-:S04]  /*2ea0*/  SHF.R.U32.HI R0, RZ, 0x14, R2 ;  /* 0x00000014ff007819 */ /* 0x000fc80000011602 */
[----:B------:R-:W-:-:S04]  /*2eb0*/  LOP3.LUT R3, R0, 0x1, RZ, 0xc0, !PT ;  /* 0x0000000100037812 */ /* 0x000fc800078ec0ff */
[----:B------:R-:W-:-:S04]  /*2ec0*/  IADD3 R0, PT, PT, R2, 0x487ffff, R3 ;  /* 0x0487ffff02007810 */ /* 0x000fc80007ffe003 */
[----:B------:R-:W-:-:S04]  /*2ed0*/  SHF.R.U32.HI R0, RZ, 0x14, R0 ;  /* 0x00000014ff007819 */ /* 0x000fc80000011600 */
[----:B------:R-:W-:-:S07]  /*2ee0*/  LOP3.LUT R3, R0, 0xff, RZ, 0xc0, !PT ;  /* 0x000000ff00037812 */ /* 0x000fce00078ec0ff */
.L_x_27271:
[----:B------:R-:W-:-:S04]  /*2ef0*/  SHF.R.U32.HI R2, RZ, 0x18, R2 ;  /* 0x00000018ff027819 */ /* 0x000fc80000011602 */
[----:B------:R-:W-:-:S04]  /*2f00*/  LOP3.LUT R3, R3, 0x80, R2, 0xf8, !PT ;  /* 0x0000008003037812 */ /* 0x000fc800078ef802 */
[----:B------:R-:W-:-:S07]  /*2f10*/  PRMT R0, R3, 0x7610, R0 ;  /* 0x0000761003007816 */ /* 0x000fce0000000000 */
.L_x_27269:
[----:B------:R-:W-:Y:S05]  /*2f20*/  BSYNC.RECONVERGENT B0 ;  /* 0x0000000000007941 */ /* 0x000fea0003800200 */
.L_x_27268:
[----:B------:R4:W-:Y:S01]  /*2f30*/  STG.E.U8 desc[UR36][R4.64], R0 ;  /* 0x0000000004007986 */ /* 0x0009e2000c101124 */
[----:B------:R-:W-:Y:S05]  /*2f40*/  BRA `(.L_x_27249) ;  /* 0x0000000400087947 */ /* 0x000fea0003800000 */
.L_x_27266:
        /* <DEDUP_REMOVED lines=12> */
.L_x_27274:
[----:B------:R-:W-:-:S04]  /*3010*/  SHF.R.U32.HI R0, RZ, 0x15, R2 ;  /* 0x00000015ff007819 */ /* 0x000fc80000011602 */
[----:B------:R-:W-:-:S04]  /*3020*/  LOP3.LUT R3, R0, 0x1, RZ, 0xc0, !PT ;  /* 0x0000000100037812 */ /* 0x000fc800078ec0ff */
[----:B------:R-:W-:-:S04]  /*3030*/  IADD3 R0, PT, PT, R2, 0x88fffff, R3 ;  /* 0x088fffff02007810 */ /* 0x000fc80007ffe003 */
[----:B------:R-:W-:-:S04]  /*3040*/  SHF.R.U32.HI R0, RZ, 0x15, R0 ;  /* 0x00000015ff007819 */ /* 0x000fc80000011600 */
[----:B------:R-:W-:-:S07]  /*3050*/  LOP3.LUT R3, R0, 0xff, RZ, 0xc0, !PT ;  /* 0x000000ff00037812 */ /* 0x000fce00078ec0ff */
.L_x_27275:
[----:B------:R-:W-:-:S04]  /*3060*/  SHF.R.U32.HI R2, RZ, 0x18, R2 ;  /* 0x00000018ff027819 */ /* 0x000fc80000011602 */
[----:B------:R-:W-:-:S04]  /*3070*/  LOP3.LUT R3, R3, 0x80, R2, 0xf8, !PT ;  /* 0x0000008003037812 */ /* 0x000fc800078ef802 */
[----:B------:R-:W-:-:S07]  /*3080*/  PRMT R0, R3, 0x7610, R0 ;  /* 0x0000761003007816 */ /* 0x000fce0000000000 */
.L_x_27273:
[----:B------:R-:W-:Y:S05]  /*3090*/  BSYNC.RECONVERGENT B0 ;  /* 0x0000000000007941 */ /* 0x000fea0003800200 */
.L_x_27272:
[----:B------:R3:W-:Y:S01]  /*30a0*/  STG.E.U8 desc[UR36][R4.64], R0 ;  /* 0x0000000004007986 */ /* 0x0007e2000c101124 */
[----:B------:R-:W-:Y:S05]  /*30b0*/  BRA `(.L_x_27249) ;  /* 0x0000000000ac7947 */ /* 0x000fea0003800000 */
.L_x_27265:
[----:B------:R-:W-:-:S09]  /*30c0*/  UISETP.NE.AND UP0, UPT, UR4, 0x1c, UPT ;  /* 0x0000001c0400788c */ /* 0x000fd2000bf05270 */
[----:B------:R-:W-:Y:S05]  /*30d0*/  BRA.U !UP0, `(.L_x_27276) ;  /* 0x00000001089c7547 */ /* 0x000fea000b800000 */
[----:B------:R-:W-:-:S09]  /*30e0*/  UISETP.NE.AND UP0, UPT, UR4, 0x1d, UPT ;  /* 0x0000001d0400788c */ /* 0x000fd2000bf05270 */
[----:B------:R-:W-:Y:S05]  /*30f0*/  BRA.U !UP0, `(.L_x_27277) ;  /* 0x0000000108887547 */ /* 0x000fea000b800000 */
[----:B------:R-:W-:-:S09]  /*3100*/  UISETP.NE.AND UP0, UPT, UR4, 0x2c, UPT ;  /* 0x0000002c0400788c */ /* 0x000fd2000bf05270 */
[----:B------:R-:W-:Y:S05]  /*3110*/  BRA.U !UP0, `(.L_x_27278) ;  /* 0x0000000108447547 */ /* 0x000fea000b800000 */
.L_x_27248:
        /* <DEDUP_REMOVED lines=16> */
.L_x_27279:
[----:B------:R-:W-:Y:S05]  /*3220*/  BRA `(.L_x_27249) ;  /* 0x0000000000507947 */ /* 0x000fea0003800000 */
.L_x_27278:
        /* <DEDUP_REMOVED lines=15> */
.L_x_27277:
[----:B------:R-:W0:Y:S02]  /*3320*/  F2I.U64.TRUNC R2, R2 ;  /* 0x0000000200027311 */ /* 0x000e24000020d800 */
[----:B0-----:R1:W-:Y:S01]  /*3330*/  STG.E.64 desc[UR36][R4.64], R2 ;  /* 0x0000000204007986 */ /* 0x0013e2000c101b24 */
[----:B------:R-:W-:Y:S05]  /*3340*/  BRA `(.L_x_27249) ;  /* 0x0000000000087947 */ /* 0x000fea0003800000 */
.L_x_27276:
[----:B------:R-:W0:Y:S02]  /*3350*/  F2I.FTZ.U32.TRUNC.NTZ R3, R2 ;  /* 0x0000000200037305 */ /* 0x000e24000021f000 */
[----:B0-----:R0:W-:Y:S02]  /*3360*/  STG.E desc[UR36][R4.64], R3 ;  /* 0x0000000304007986 */ /* 0x0011e4000c101924 */
.L_x_27249:
[----:B------:R-:W-:-:S07]  /*3370*/  IADD3 R17, PT, PT, R17, 0x80, RZ ;  /* 0x0000008011117810 */ /* 0x000fce0007ffe0ff */
.L_x_27213:
[----:B------:R-:W-:Y:S05]  /*3380*/  BSYNC.RECONVERGENT B7 ;  /* 0x0000000000077941 */ /* 0x000fea0003800200 */
.L_x_27212:
[----:B------:R-:W5:Y:S01]  /*3390*/  LDCU UR4, c[0x0][0x380] ;  /* 0x00007000ff0477ac */ /* 0x000f620008000800 */
[----:B------:R-:W-:Y:S01]  /*33a0*/  BSSY.RECONVERGENT B7, `(.L_x_27280) ;  /* 0x000032a000077945 */ /* 0x000fe20003800200 */
[----:B-----5:R-:W-:-:S13]  /*33b0*/  ISETP.GE.AND P0, PT, R17, UR4, PT ;  /* 0x0000000411007c0c */ /* 0x020fda000bf06270 */
[----:B------:R-:W-:Y:S05]  /*33c0*/  @P0 BRA `(.L_x_27281) ;  /* 0x00000030009c0947 */ /* 0x000fea0003800000 */
[----:B------:R-:W5:Y:S01]  /*33d0*/  LDCU UR4, c[0x0][0x388] ;  /* 0x00007100ff0477ac */ /* 0x000f620008000800 */
[----:B---34-:R-:W-:Y:S02]  /*33e0*/  IMAD.MOV.U32 R0, RZ, RZ, RZ ;  /* 0x000000ffff007224 */ /* 0x018fe400078e00ff */
[----:B------:R-:W-:Y:S01]  /*33f0*/  IMAD.MOV.U32 R16, RZ, RZ, RZ ;  /* 0x000000ffff107224 */ /* 0x000fe200078e00ff */
[----:B-----5:R-:W-:-:S09]  /*3400*/  UISETP.NE.AND UP0, UPT, UR4, URZ, UPT ;  /* 0x000000ff0400728c */ /* 0x020fd2000bf05270 */
[----:B------:R-:W-:Y:S05]  /*3410*/  BRA.U !UP0, `(.L_x_27282) ;  /* 0x0000001108a87547 */ /* 0x000fea000b800000 */
[----:B------:R-:W0:Y:S01]  /*3420*/  LDCU.64 UR4, c[0x0][0x390] ;  /* 0x00007200ff0477ac */ /* 0x000e220008000a00 */
[----:B------:R-:W-:Y:S01]  /*3430*/  HFMA2 R16, -RZ, RZ, 0, 0 ;  /* 0x00000000ff107431 */ /* 0x000fe200000001ff */
[----:B------:R-:W3:Y:S01]  /*3440*/  LDCU UR6, c[0x0][0x38c] ;  /* 0x00007180ff0677ac */ /* 0x000ee20008000800 */
[----:B------:R-:W4:Y:S01]  /*3450*/  LDCU.64 UR8, c[0x0][0x4b8] ;  /* 0x00009700ff0877ac */ /* 0x000f220008000a00 */
[----:B------:R-:W-:Y:S02]  /*3460*/  UISETP.NE.AND UP0, UPT, UR40, URZ, UPT ;  /* 0x000000ff2800728c */ /* 0x000fe4000bf05270 */
[----:B01----:R-:W-:-:S05]  /*3470*/  IMAD.HI.U32 R2, R17, UR4, R16 ;  /* 0x0000000411027c27 */ /* 0x003fca000f8e0010 */
[----:B--2---:R-:W-:-:S05]  /*3480*/  SHF.R.U32.HI R3, RZ, UR5, R2 ;  /* 0x00000005ff037c19 */ /* 0x004fca0008011602 */
[----:B------:R-:W-:-:S04]  /*3490*/  IMAD.MOV R0, RZ, RZ, -R3 ;  /* 0x000000ffff007224 */ /* 0x000fc800078e0a03 */
        /* <DEDUP_REMOVED lines=290> */
.L_x_27282:
        /* <DEDUP_REMOVED lines=19> */
.L_x_27287:
[----:B------:R-:W2:Y:S01]  /*47f0*/  LDG.E.U8 R2, desc[UR36][R4.64] ;  /* 0x0000002404027981 */ /* 0x000ea2000c1e1100 */
[----:B------:R-:W-:Y:S01]  /*4800*/  IMAD.MOV.U32 R3, RZ, RZ, RZ ;  /* 0x000000ffff037224 */ /* 0x000fe200078e00ff */
[----:B--2---:R-:W-:Y:S01]  /*4810*/  I2FP.F32.U32 R2, R2 ;  /* 0x0000000200027245 */ /* 0x004fe20000201000 */
[----:B------:R-:W-:Y:S06]  /*4820*/  BRA `(.L_x_27289) ;  /* 0x0000000c006c7947 */ /* 0x000fec0003800000 */
.L_x_27286:
        /* <DEDUP_REMOVED lines=10> */
.L_x_27291:
[----:B------:R-:W2:Y:S01]  /*48d0*/  LDG.E R2, desc[UR36][R4.64] ;  /* 0x0000002404027981 */ /* 0x000ea2000c1e1900 */
[----:B------:R-:W-:Y:S01]  /*48e0*/  HFMA2 R3, -RZ, RZ, 0, 0 ;  /* 0x00000000ff037431 */ /* 0x000fe200000001ff */
[----:B--2---:R-:W-:Y:S01]  /*48f0*/  I2FP.F32.S32 R2, R2 ;  /* 0x0000000200027245 */ /* 0x004fe20000201400 */
[----:B------:R-:W-:Y:S06]  /*4900*/  BRA `(.L_x_27289) ;  /* 0x0000000c00347947 */ /* 0x000fec0003800000 */
.L_x_27290:
[----:B------:R-:W2:Y:S01]  /*4910*/  LDG.E.U16 R2, desc[UR36][R4.64] ;  /* 0x0000002404027981 */ /* 0x000ea2000c1e1500 */
[----:B------:R-:W-:Y:S01]  /*4920*/  IMAD.MOV.U32 R3, RZ, RZ, RZ ;  /* 0x000000ffff037224 */ /* 0x000fe200078e00ff */
[----:B--2---:R-:W0:Y:S01]  /*4930*/  I2F.S16 R2, R2 ;  /* 0x0000000200027306 */ /* 0x004e220000101400 */
[----:B------:R-:W-:Y:S05]  /*4940*/  BRA `(.L_x_27289) ;  /* 0x0000000c00247947 */ /* 0x000fea0003800000 */
.L_x_27285:
        /* <DEDUP_REMOVED lines=9> */
.L_x_27293:
[----:B------:R-:W2:Y:S01]  /*49e0*/  LDG.E.U16 R2, desc[UR36][R4.64] ;  /* 0x0000002404027981 */ /* 0x000ea2000c1e1500 */
[----:B------:R-:W-:Y:S01]  /*49f0*/  MOV R3, RZ ;  /* 0x000000ff00037202 */ /* 0x000fe20000000f00 */
[----:B--2---:R-:W-:Y:S01]  /*4a00*/  HADD2.F32 R2, -RZ, R2.H0_H0 ;  /* 0x20000002ff027230 */ /* 0x004fe20000004100 */
[----:B------:R-:W-:Y:S06]  /*4a10*/  BRA `(.L_x_27289) ;  /* 0x0000000800f07947 */ /* 0x000fec0003800000 */
.L_x_27292:
        /* <DEDUP_REMOVED lines=8> */
.L_x_27295:
[----:B------:R-:W2:Y:S02]  /*4aa0*/  LDG.E R3, desc[UR36][R4.64] ;  /* 0x0000002404037981 */ /* 0x000ea4000c1e1900 */
[--C-:B--2---:R-:W-:Y:S02]  /*4ab0*/  HADD2.F32 R2, -RZ, R3.reuse.H0_H0 ;  /* 0x20000003ff027230 */ /* 0x104fe40000004100 */
[----:B------:R-:W-:Y:S01]  /*4ac0*/  HADD2.F32 R3, -RZ, R3.H1_H1 ;  /* 0x30000003ff037230 */ /* 0x000fe20000004100 */
[----:B------:R-:W-:Y:S06]  /*4ad0*/  BRA `(.L_x_27289) ;  /* 0x0000000800c07947 */ /* 0x000fec0003800000 */
.L_x_27294:
        /* <DEDUP_REMOVED lines=8> */
.L_x_27284:
        /* <DEDUP_REMOVED lines=13> */
.L_x_27298:
        /* <DEDUP_REMOVED lines=10> */
.L_x_27297:
        /* <DEDUP_REMOVED lines=26> */
.L_x_27300:
        /* <DEDUP_REMOVED lines=13> */
.L_x_27299:
[----:B------:R-:W2:Y:S01]  /*4f40*/  LDG.E.U16 R2, desc[UR36][R4.64] ;  /* 0x0000002404027981 */ /* 0x000ea2000c1e1500 */
[----:B------:R-:W-:Y:S01]  /*4f50*/  IMAD.MOV.U32 R3, RZ, RZ, RZ ;  /* 0x000000ffff037224 */ /* 0x000fe200078e00ff */
[----:B--2---:R-:W-:Y:S01]  /*4f60*/  SHF.L.U32 R2, R2, 0x10, RZ ;  /* 0x0000001002027819 */ /* 0x004fe200000006ff */
[----:B------:R-:W-:Y:S06]  /*4f70*/  BRA `(.L_x_27289) ;  /* 0x0000000400987947 */ /* 0x000fec0003800000 */
.L_x_27296:
        /* <DEDUP_REMOVED lines=12> */
.L_x_27303:
        /* <DEDUP_REMOVED lines=20> */
.L_x_27305:
[----:B------:R-:W-:Y:S05]  /*5180*/  BSYNC.RECONVERGENT B0 ;  /* 0x0000000000007941 */ /* 0x000fea0003800200 */
.L_x_27304:
[----:B------:R-:W-:Y:S01]  /*5190*/  IMAD.SHL.U32 R0, R0, 0x100000, RZ ;  /* 0x0010000000007824 */ /* 0x000fe200078e00ff */
[----:B------:R-:W-:-:S04]  /*51a0*/  LEA R2, R2, 0x3b800000, 0x17 ;  /* 0x3b80000002027811 */ /* 0x000fc800078eb8ff */
[----:B------:R-:W-:Y:S01]  /*51b0*/  LOP3.LUT R2, R2, R0, R9, 0xfe, !PT ;  /* 0x0000000002027212 */ /* 0x000fe200078efe09 */
[----:B------:R-:W-:Y:S06]  /*51c0*/  BRA `(.L_x_27289) ;  /* 0x0000000400047947 */ /* 0x000fec0003800000 */
.L_x_27302:
        /* <DEDUP_REMOVED lines=20> */
.L_x_27307:
[----:B------:R-:W-:Y:S05]  /*5310*/  BSYNC.RECONVERGENT B0 ;  /* 0x0000000000007941 */ /* 0x000fea0003800200 */
.L_x_27306:
[----:B------:R-:W-:Y:S02]  /*5320*/  SHF.L.U32 R0, R0, 0x15, RZ ;  /* 0x0000001500007819 */ /* 0x000fe400000006ff */
[----:B------:R-:W-:-:S04]  /*5330*/  LEA R2, R2, 0x37800000, 0x17 ;  /* 0x3780000002027811 */ /* 0x000fc800078eb8ff */
[----:B------:R-:W-:Y:S01]  /*5340*/  LOP3.LUT R2, R2, R0, R9, 0xfe, !PT ;  /* 0x0000000002027212 */ /* 0x000fe200078efe09 */
[----:B------:R-:W-:Y:S06]  /*5350*/  BRA `(.L_x_27289) ;  /* 0x0000000000a07947 */ /* 0x000fec0003800000 */
.L_x_27301:
        /* <DEDUP_REMOVED lines=15> */
.L_x_27288:
        /* <DEDUP_REMOVED lines=16> */
.L_x_27310:
[----:B------:R-:W-:Y:S01]  /*5550*/  CS2R R2, SRZ ;  /* 0x0000000000027805 */ /* 0x000fe2000001ff00 */
[----:B------:R-:W-:Y:S06]  /*5560*/  BRA `(.L_x_27289) ;  /* 0x00000000001c7947 */ /* 0x000fec0003800000 */
.L_x_27309:
[----:B------:R-:W2:Y:S01]  /*5570*/  LDG.E.64 R4, desc[UR36][R4.64] ;  /* 0x0000002404047981 */ /* 0x000ea2000c1e1b00 */
[----:B------:R-:W-:Y:S01]  /*5580*/  IMAD.MOV.U32 R3, RZ, RZ, RZ ;  /* 0x000000ffff037224 */ /* 0x000fe200078e00ff */
[----:B--2---:R0:W1:Y:S01]  /*5590*/  I2F.U64 R2, R4 ;  /* 0x0000000400027312 */ /* 0x0040620000301000 */
[----:B------:R-:W-:Y:S05]  /*55a0*/  BRA `(.L_x_27289) ;  /* 0x00000000000c7947 */ /* 0x000fea0003800000 */
.L_x_27308:
[----:B------:R-:W2:Y:S01]  /*55b0*/  LDG.E R2, desc[UR36][R4.64] ;  /* 0x0000002404027981 */ /* 0x000ea2000c1e1900 */
[----:B------:R-:W-:Y:S01]  /*55c0*/  HFMA2 R3, -RZ, RZ, 0, 0 ;  /* 0x00000000ff037431 */ /* 0x000fe200000001ff */
[----:B--2---:R-:W-:-:S07]  /*55d0*/  I2FP.F32.U32 R2, R2 ;  /* 0x0000000200027245 */ /* 0x004fce0000201000 */
.L_x_27289:
[----:B------:R-:W-:Y:S05]  /*55e0*/  BSYNC.RECONVERGENT B6 ;  /* 0x0000000000067941 */ /* 0x000fea0003800200 */
.L_x_27283:
        /* <DEDUP_REMOVED lines=38> */
[----:B------:R-:W-:Y:S01]  /*5850*/  @!P0 FADD.FTZ R6, R2, R2 ;  /* 0x0000000202068221 */ /* 0x000fe20000010000 */
[----:B------:R-:W-:-:S03]  /*5860*/  IADD3.X R5, PT, PT, RZ, UR7, RZ, P1, !PT ;  /* 0x00000007ff057c10 */ /* 0x000fc60008ffe4ff */
        /* <DEDUP_REMOVED lines=13> */
.L_x_27314:
[----:B------:R-:W0:Y:S02]  /*5940*/  F2I.S64.TRUNC R2, R2 ;  /* 0x0000000200027311 */ /* 0x000e24000020d900 */
[----:B0-----:R-:W-:-:S05]  /*5950*/  IMAD.MOV.U32 R7, RZ, RZ, R2 ;  /* 0x000000ffff077224 */ /* 0x001fca00078e0002 */
[----:B------:R3:W-:Y:S01]  /*5960*/  STG.E.U8 desc[UR36][R4.64], R7 ;  /* 0x0000000704007986 */ /* 0x0007e2000c101124 */
[----:B------:R-:W-:Y:S05]  /*5970*/  BRA `(.L_x_27316) ;  /* 0x0000000c002c7947 */ /* 0x000fea0003800000 */
.L_x_27313:
        /* <DEDUP_REMOVED lines=9> */
.L_x_27318:
[----:B------:R-:W0:Y:S02]  /*5a10*/  F2I.FTZ.TRUNC.NTZ R3, R2 ;  /* 0x0000000200037305 */ /* 0x000e24000021f100 */
[----:B0-----:R2:W-:Y:S01]  /*5a20*/  STG.E desc[UR36][R4.64], R3 ;  /* 0x0000000304007986 */ /* 0x0015e2000c101924 */
[----:B------:R-:W-:Y:S05]  /*5a30*/  BRA `(.L_x_27316) ;  /* 0x0000000800fc7947 */ /* 0x000fea0003800000 */
.L_x_27317:
[----:B------:R-:W0:Y:S02]  /*5a40*/  F2I.FTZ.TRUNC.NTZ R3, R2 ;  /* 0x0000000200037305 */ /* 0x000e24000021f100 */
[----:B0-----:R0:W-:Y:S01]  /*5a50*/  STG.E.U16 desc[UR36][R4.64], R3 ;  /* 0x0000000304007986 */ /* 0x0011e2000c101524 */
[----:B------:R-:W-:Y:S05]  /*5a60*/  BRA `(.L_x_27316) ;  /* 0x0000000800f07947 */ /* 0x000fea0003800000 */
.L_x_27312:
        /* <DEDUP_REMOVED lines=8> */
.L_x_27320:
[----:B------:R-:W-:-:S05]  /*5af0*/  F2FP.F16.F32.PACK_AB R2, RZ, R2 ;  /* 0x00000002ff02723e */ /* 0x000fca00000000ff */
[----:B------:R0:W-:Y:S01]  /*5b00*/  STG.E.U16 desc[UR36][R4.64], R2 ;  /* 0x0000000204007986 */ /* 0x0001e2000c101524 */
[----:B------:R-:W-:Y:S05]  /*5b10*/  BRA `(.L_x_27316) ;  /* 0x0000000800c47947 */ /* 0x000fea0003800000 */
.L_x_27319:
        /* <DEDUP_REMOVED lines=8> */
.L_x_27322:
[----:B------:R-:W-:-:S05]  /*5ba0*/  F2FP.F16.F32.PACK_AB R3, R3, R2 ;  /* 0x000000020303723e */ /* 0x000fca00000000ff */
[----:B------:R0:W-:Y:S01]  /*5bb0*/  STG.E desc[UR36][R4.64], R3 ;  /* 0x0000000304007986 */ /* 0x0001e2000c101924 */
[----:B------:R-:W-:Y:S05]  /*5bc0*/  BRA `(.L_x_27316) ;  /* 0x0000000800987947 */ /* 0x000fea0003800000 */
.L_x_27321:
[----:B------:R-:W-:-:S06]  /*5bd0*/  FMUL.FTZ R2, R2, 1 ;  /* 0x3f80000002027820 */ /* 0x000fcc0000410000 */
[----:B------:R-:W0:Y:S02]  /*5be0*/  F2F.F64.F32 R2, R2 ;  /* 0x0000000200027310 */ /* 0x000e240000201800 */
[----:B0-----:R0:W-:Y:S01]  /*5bf0*/  STG.E.64 desc[UR36][R4.64], R2 ;  /* 0x0000000204007986 */ /* 0x0011e2000c101b24 */
[----:B------:R-:W-:Y:S05]  /*5c00*/  BRA `(.L_x_27316) ;  /* 0x0000000800887947 */ /* 0x000fea0003800000 */
.L_x_27311:
        /* <DEDUP_REMOVED lines=13> */
.L_x_27326:
[----:B------:R-:W-:Y:S01]  /*5ce0*/  LOP3.LUT R6, R2, 0x7fffffff, RZ, 0xc0, !PT ;  /* 0x7fffffff02067812 */ /* 0x000fe200078ec0ff */
[----:B------:R-:W-:Y:S01]  /*5cf0*/  BSSY.RECONVERGENT B0, `(.L_x_27327) ;  /* 0x0000012000007945 */ /* 0x000fe20003800200 */
[----:B------:R-:W-:Y:S02]  /*5d00*/  MOV R0, 0x80 ;  /* 0x0000008000007802 */ /* 0x000fe40000000f00 */
        /* <DEDUP_REMOVED lines=13> */
.L_x_27329:
[----:B------:R-:W-:-:S04]  /*5de0*/  SHF.R.U32.HI R2, RZ, 0x18, R2 ;  /* 0x00000018ff027819 */ /* 0x000fc80000011602 */
[----:B------:R-:W-:-:S04]  /*5df0*/  LOP3.LUT R2, R3, 0x80, R2, 0xf8, !PT ;  /* 0x0000008003027812 */ /* 0x000fc800078ef802 */
[----:B------:R-:W-:-:S07]  /*5e00*/  PRMT R0, R2, 0x7610, R0 ;  /* 0x0000761002007816 */ /* 0x000fce0000000000 */
.L_x_27328:
[----:B------:R-:W-:Y:S05]  /*5e10*/  BSYNC.RECONVERGENT B0 ;  /* 0x0000000000007941 */ /* 0x000fea0003800200 */
.L_x_27327:
[----:B------:R0:W-:Y:S01]  /*5e20*/  STG.E.U8 desc[UR36][R4.64], R0 ;  /* 0x0000000004007986 */ /* 0x0001e2000c101124 */
[----:B------:R-:W-:Y:S05]  /*5e30*/  BRA `(.L_x_27316) ;  /* 0x0000000400fc7947 */ /* 0x000fea0003800000 */
.L_x_27325:
        /* <DEDUP_REMOVED lines=16> */
.L_x_27332:
[----:B------:R-:W-:-:S04]  /*5f40*/  SHF.R.U32.HI R2, RZ, 0x18, R2 ;  /* 0x00000018ff027819 */ /* 0x000fc80000011602 */
[----:B------:R-:W-:-:S04]  /*5f50*/  LOP3.LUT R3, R3, 0x80, R2, 0xf8, !PT ;  /* 0x0000008003037812 */ /* 0x000fc800078ef802 */
[----:B------:R-:W-:-:S07]  /*5f60*/  PRMT R0, R3, 0x7610, R0 ;  /* 0x0000761003007816 */ /* 0x000fce0000000000 */
.L_x_27331:
[----:B------:R-:W-:Y:S05]  /*5f70*/  BSYNC.RECONVERGENT B0 ;  /* 0x0000000000007941 */ /* 0x000fea0003800200 */
.L_x_27330:
[----:B------:R0:W-:Y:S01]  /*5f80*/  STG.E.U8 desc[UR36][R4.64], R0 ;  /* 0x0000000004007986 */ /* 0x0001e2000c101124 */
[----:B------:R-:W-:Y:S05]  /*5f90*/  BRA `(.L_x_27316) ;  /* 0x0000000400a47947 */ /* 0x000fea0003800000 */
.L_x_27324:
        /* <DEDUP_REMOVED lines=21> */
.L_x_27334:
[----:B------:R-:W0:Y:S02]  /*60f0*/  F2I.U64.TRUNC R2, R2 ;  /* 0x0000000200027311 */ /* 0x000e24000020d800 */
[----:B0-----:R0:W-:Y:S01]  /*6100*/  STG.E.64 desc[UR36][R4.64], R2 ;  /* 0x0000000204007986 */ /* 0x0011e2000c101b24 */
[----:B------:R-:W-:Y:S05]  /*6110*/  BRA `(.L_x_27316) ;  /* 0x0000000400447947 */ /* 0x000fea0003800000 */
.L_x_27333:
[----:B------:R-:W0:Y:S02]  /*6120*/  F2I.FTZ.U32.TRUNC.NTZ R3, R2 ;  /* 0x0000000200037305 */ /* 0x000e24000021f000 */
[----:B0-----:R0:W-:Y:S01]  /*6130*/  STG.E desc[UR36][R4.64], R3 ;  /* 0x0000000304007986 */ /* 0x0011e2000c101924 */
[----:B------:R-:W-:Y:S05]  /*6140*/  BRA `(.L_x_27316) ;  /* 0x0000000400387947 */ /* 0x000fea0003800000 */
.L_x_27323:
        /* <DEDUP_REMOVED lines=12> */
.L_x_27336:
[----:B------:R-:W-:Y:S01]  /*6210*/  FMUL.FTZ R8, R2, 1 ;  /* 0x3f80000002087820 */ /* 0x000fe20000410000 */
[----:B------:R-:W-:-:S05]  /*6220*/  FMUL.FTZ R10, R3, 1 ;  /* 0x3f800000030a7820 */ /* 0x000fca0000410000 */
[----:B------:R-:W-:Y:S08]  /*6230*/  F2F.F64.F32 R8, R8 ;  /* 0x0000000800087310 */ /* 0x000ff00000201800 */
[----:B------:R-:W0:Y:S02]  /*6240*/  F2F.F64.F32 R10, R10 ;  /* 0x0000000a000a7310 */ /* 0x000e240000201800 */
[----:B0-----:R0:W-:Y:S01]  /*6250*/  STG.E.128 desc[UR36][R4.64], R8 ;  /* 0x0000000804007986 */ /* 0x0011e2000c101d24 */
[----:B------:R-:W-:Y:S05]  /*6260*/  BRA `(.L_x_27316) ;  /* 0x0000000000f07947 */ /* 0x000fea0003800000 */
.L_x_27335:
[----:B------:R-:W-:-:S09]  /*6270*/  UISETP.NE.AND UP0, UPT, UR4, 0xf, UPT ;  /* 0x0000000f0400788c */ /* 0x000fd2000bf05270 */
[----:B------:R-:W-:Y:S05]  /*6280*/  BRA.U !UP0, `(.L_x_27337) ;  /* 0x0000000108e07547 */ /* 0x000fea000b800000 */
[----:B------:R-:W-:-:S09]  /*6290*/  UISETP.NE.AND UP0, UPT, UR4, 0x17, UPT ;  /* 0x000000170400788c */ /* 0x000fd2000bf05270 */
[----:B------:R-:W-:Y:S05]  /*62a0*/  BRA.U !UP0, `(.L_x_27338) ;  /* 0x00000001088c7547 */ /* 0x000fea000b800000 */
[----:B------:R-:W-:-:S09]  /*62b0*/  UISETP.NE.AND UP0, UPT, UR4, 0x18, UPT ;  /* 0x000000180400788c */ /* 0x000fd2000bf05270 */
[----:B------:R-:W-:Y:S05]  /*62c0*/  BRA.U !UP0, `(.L_x_27339) ;  /* 0x0000000108447547 */ /* 0x000fea000b800000 */
.L_x_27315:
        /* <DEDUP_REMOVED lines=16> */
.L_x_27340:
[----:B------:R-:W-:Y:S05]  /*63d0*/  BRA `(.L_x_27316) ;  /* 0x0000000000947947 */ /* 0x000fea0003800000 */
.L_x_27339:
        /* <DEDUP_REMOVED lines=12> */
.L_x_27342:
[----:B------:R-:W-:Y:S05]  /*64a0*/  BSYNC.RECONVERGENT B0 ;  /* 0x0000000000007941 */ /* 0x000fea0003800200 */
.L_x_27341:
[----:B------:R-:W-:-:S05]  /*64b0*/  LOP3.LUT R3, R0, 0x80, R7, 0xf8, !PT ;  /* 0x0000008000037812 */ /* 0x000fca00078ef807 */
[----:B------:R0:W-:Y:S01]  /*64c0*/  STG.E.U8 desc[UR36][R4.64], R3 ;  /* 0x0000000304007986 */ /* 0x0001e2000c101124 */
[----:B------:R-:W-:Y:S05]  /*64d0*/  BRA `(.L_x_27316) ;  /* 0x0000000000547947 */ /* 0x000fea0003800000 */
.L_x_27338:
        /* <DEDUP_REMOVED lines=11> */
.L_x_27344:
[----:B------:R-:W-:Y:S01]  /*6590*/  HFMA2 R0, -RZ, RZ, 0, 7.569789886474609375e-06 ;  /* 0x0000007fff007431 */ /* 0x000fe200000001ff */
[----:B------:R-:W-:-:S04]  /*65a0*/  ISETP.GT.U32.AND P0, PT, R6, 0x7f800000, PT ;  /* 0x7f8000000600780c */ /* 0x000fc80003f04070 */
[----:B------:R-:W-:-:S09]  /*65b0*/  SEL R0, R0, 0x7c, P0 ;  /* 0x0000007c00007807 */ /* 0x000fd20000000000 */
.L_x_27345:
[----:B------:R-:W-:Y:S05]  /*65c0*/  BSYNC.RECONVERGENT B0 ;  /* 0x0000000000007941 */ /* 0x000fea0003800200 */
.L_x_27343:
[----:B------:R-:W-:-:S04]  /*65d0*/  SHF.R.U32.HI R3, RZ, 0x18, R2 ;  /* 0x00000018ff037819 */ /* 0x000fc80000011602 */
[----:B------:R-:W-:-:S05]  /*65e0*/  LOP3.LUT R3, R0, 0x80, R3, 0xf8, !PT ;  /* 0x0000008000037812 */ /* 0x000fca00078ef803 */
[----:B------:R0:W-:Y:S01]  /*65f0*/  STG.E.U8 desc[UR36][R4.64], R3 ;  /* 0x0000000304007986 */ /* 0x0001e2000c101124 */
[----:B------:R-:W-:Y:S05]  /*6600*/  BRA `(.L_x_27316) ;  /* 0x0000000000087947 */ /* 0x000fea0003800000 */
.L_x_27337:
[----:B------:R-:W-:-:S05]  /*6610*/  F2FP.BF16.F32.PACK_AB R2, RZ, R2 ;  /* 0x00000002ff02723e */ /* 0x000fca00000010ff */
[----:B------:R0:W-:Y:S02]  /*6620*/  STG.E.U16 desc[UR36][R4.64], R2 ;  /* 0x0000000204007986 */ /* 0x0001e4000c101524 */
.L_x_27316:
[----:B------:R-:W-:-:S07]  /*6630*/  VIADD R17, R17, 0x80 ;  /* 0x0000008011117836 */ /* 0x000fce0000000000 */
.L_x_27281:
[----:B------:R-:W-:Y:S05]  /*6640*/  BSYNC.RECONVERGENT B7 ;  /* 0x0000000000077941 */ /* 0x000fea0003800200 */
.L_x_27280:
        /* <DEDUP_REMOVED lines=14> */
[----:B-1----:R-:W-:-:S05]  /*6730*/  IMAD.HI.U32 R2, R17, UR4, R16 ;  /* 0x0000000411027c27 */ /* 0x002fca000f8e0010 */
[----:B--2---:R-:W-:-:S05]  /*6740*/  SHF.R.U32.HI R3, RZ, UR5, R2 ;  /* 0x00000005ff037c19 */ /* 0x004fca0008011602 */
        /* <DEDUP_REMOVED lines=291> */
.L_x_27348:
        /* <DEDUP_REMOVED lines=19> */
.L_x_27353:
[----:B------:R-:W2:Y:S01]  /*7ab0*/  LDG.E.U8 R2, desc[UR36][R4.64] ;  /* 0x0000002404027981 */ /* 0x000ea2000c1e1100 */
[----:B------:R-:W-:Y:S02]  /*7ac0*/  MOV R3, RZ ;  /* 0x000000ff00037202 */ /* 0x000fe40000000f00 */
[----:B--2---:R-:W-:Y:S01]  /*7ad0*/  I2FP.F32.U32 R2, R2 ;  /* 0x0000000200027245 */ /* 0x004fe20000201000 */
[----:B------:R-:W-:Y:S06]  /*7ae0*/  BRA `(.L_x_27355) ;  /* 0x0000000c006c7947 */ /* 0x000fec0003800000 */
.L_x_27352:
        /* <DEDUP_REMOVED lines=10> */
.L_x_27357:
[----:B------:R-:W2:Y:S01]  /*7b90*/  LDG.E R2, desc[UR36][R4.64] ;  /* 0x0000002404027981 */ /* 0x000ea2000c1e1900 */
[----:B------:R-:W-:Y:S01]  /*7ba0*/  HFMA2 R3, -RZ, RZ, 0, 0 ;  /* 0x00000000ff037431 */ /* 0x000fe200000001ff */
[----:B--2---:R-:W-:Y:S01]  /*7bb0*/  I2FP.F32.S32 R2, R2 ;  /* 0x0000000200027245 */ /* 0x004fe20000201400 */
[----:B------:R-:W-:Y:S06]  /*7bc0*/  BRA `(.L_x_27355) ;  /* 0x0000000c00347947 */ /* 0x000fec0003800000 */
.L_x_27356:
[----:B------:R-:W2:Y:S01]  /*7bd0*/  LDG.E.U16 R2, desc[UR36][R4.64] ;  /* 0x0000002404027981 */ /* 0x000ea2000c1e1500 */
[----:B------:R-:W-:Y:S01]  /*7be0*/  IMAD.MOV.U32 R3, RZ, RZ, RZ ;  /* 0x000000ffff037224 */ /* 0x000fe200078e00ff */
[----:B--2---:R-:W1:Y:S01]  /*7bf0*/  I2F.S16 R2, R2 ;  /* 0x0000000200027306 */ /* 0x004e620000101400 */
[----:B------:R-:W-:Y:S05]  /*7c00*/  BRA `(.L_x_27355) ;  /* 0x0000000c00247947 */ /* 0x000fea0003800000 */
.L_x_27351:
[----:B------:R-:W-:-:S09]  /*7c10*/  UISETP.GT.AND UP0, UPT, UR4, 0x6, UPT ;  /* 0x000000060400788c */ /* 0x000fd2000bf04270 */
[----:B------:R-:W-:Y:S05]  /*7c20*/  BRA.U UP0, `(.L_x_27358) ;  /* 0x00000001002c7547 */ /* 0x000fea000b800000 */
[----:B------:R-:W-:-:S09]  /*7c30*/  UISETP.NE.AND UP0, UPT, UR4, 0x5, UPT ;  /* 0x000000050400788c */ /* 0x000fd2000bf05270 */
[----:B------:R-:W-:Y:S05]  /*7c40*/  BRA.U !UP0, `(.L_x_27359) ;  /* 0x0000000108147547 */ /* 0x000fea000b800000 */
[----:B------:R-:W-:-:S09]  /*7c50*/  UISETP.NE.AND UP0, UPT, UR4, 0x6, UPT ;  /* 0x000000060400788c */ /* 0x000fd2000bf05270 */
[----:B------:R-:W-:Y:S05]  /*7c60*/  BRA.U UP0, `(.L_x_27354) ;  /* 0x0000000900a87547 */ /* 0x000fea000b800000 */
[----:B------:R4:W5:Y:S01]  /*7c70*/  LDG.E R2, desc[UR36][R4.64] ;  /* 0x0000002404027981 */ /* 0x000962000c1e1900 */
[----:B------:R-:W-:Y:S01]  /*7c80*/  MOV R3, RZ ;  /* 0x000000ff00037202 */ /* 0x000fe20000000f00 */
[----:B------:R-:W-:Y:S06]  /*7c90*/  BRA `(.L_x_27355) ;  /* 0x0000000c00007947 */ /* 0x000fec0003800000 */
.L_x_27359:
[----:B------:R-:W2:Y:S01]  /*7ca0*/  LDG.E.U16 R2, desc[UR36][R4.64] ;  /* 0x0000002404027981 */ /* 0x000ea2000c1e1500 */
[----:B------:R-:W-:Y:S02]  /*7cb0*/  IMAD.MOV.U32 R3, RZ, RZ, RZ ;  /* 0x000000ffff037224 */ /* 0x000fe400078e00ff */
[----:B--2---:R-:W-:Y:S01]  /*7cc0*/  HADD2.F32 R2, -RZ, R2.H0_H0 ;  /* 0x20000002ff027230 */ /* 0x004fe20000004100 */
[----:B------:R-:W-:Y:S06]  /*7cd0*/  BRA `(.L_x_27355) ;  /* 0x0000000800f07947 */ /* 0x000fec0003800000 */
.L_x_27358:
        /* <DEDUP_REMOVED lines=8> */
.L_x_27361:
[----:B------:R-:W2:Y:S02]  /*7d60*/  LDG.E R3, desc[UR36][R4.64] ;  /* 0x0000002404037981 */ /* 0x000ea4000c1e1900 */
[--C-:B--2---:R-:W-:Y:S02]  /*7d70*/  HADD2.F32 R2, -RZ, R3.reuse.H0_H0 ;  /* 0x20000003ff027230 */ /* 0x104fe40000004100 */
[----:B------:R-:W-:Y:S01]  /*7d80*/  HADD2.F32 R3, -RZ, R3.H1_H1 ;  /* 0x30000003ff037230 */ /* 0x000fe20000004100 */
[----:B------:R-:W-:Y:S06]  /*7d90*/  BRA `(.L_x_27355) ;  /* 0x0000000800c07947 */ /* 0x000fec0003800000 */
.L_x_27360:
        /* <DEDUP_REMOVED lines=8> */
.L_x_27350:
        /* <DEDUP_REMOVED lines=13> */
.L_x_27364:
        /* <DEDUP_REMOVED lines=10> */
.L_x_27363:
        /* <DEDUP_REMOVED lines=26> */
.L_x_27366:
[----:B------:R-:W2:Y:S02]  /*8130*/  LDG.E.U8 R3, desc[UR36][R4.64] ;  /* 0x0000002404037981 */ /* 0x000ea4000c1e1100 */
[C---:B--2---:R-:W-:Y:S01]  /*8140*/  SHF.L.U32 R0, R3.reuse, 0x19, RZ ;  /* 0x0000001903007819 */ /* 0x044fe200000006ff */
[----:B------:R-:W-:-:S03]  /*8150*/  IMAD.SHL.U32 R3, R3, 0x100, RZ ;  /* 0x0000010003037824 */ /* 0x000fc600078e00ff */
[----:B------:R-:W-:Y:S02]  /*8160*/  ISETP.GE.U32.AND P0, PT, R0, 0x8000000, PT ;  /* 0x080000000000780c */ /* 0x000fe40003f06070 */
[----:B------:R-:W-:-:S11]  /*8170*/  PRMT R7, R3, 0x9910, RZ ;  /* 0x0000991003077816 */ /* 0x000fd600000000ff */
[----:B------:R-:W-:Y:S02]  /*8180*/  @!P0 LOP3.LUT R2, R3, 0x7f00, RZ, 0xc0, !PT ;  /* 0x00007f0003028812 */ /* 0x000fe400078ec0ff */
[----:B------:R-:W-:Y:S02]  /*8190*/  @P0 LEA.HI R0, R0, 0x70000000, RZ, 0x1c ;  /* 0x7000000000000811 */ /* 0x000fe400078fe0ff */
[----:B------:R-:W-:Y:S02]  /*81a0*/  @!P0 LOP3.LUT R2, R2, 0x3f000000, RZ, 0xfc, !PT ;  /* 0x3f00000002028812 */ /* 0x000fe400078efcff */
[----:B------:R-:W-:Y:S01]  /*81b0*/  MOV R3, RZ ;  /* 0x000000ff00037202 */ /* 0x000fe20000000f00 */
[----:B------:R-:W-:Y:S02]  /*81c0*/  @P0 FMUL.FTZ R0, R0, 1.9259299443872358531e-34 ;  /* 0x0780000000000820 */ /* 0x000fe40000410000 */
[----:B------:R-:W-:-:S05]  /*81d0*/  @!P0 FADD.FTZ R0, R2, -0.5 ;  /* 0xbf00000002008421 */ /* 0x000fca0000010000 */
[----:B------:R-:W-:Y:S01]  /*81e0*/  LOP3.LUT R2, R0, 0x80000000, R7, 0xf8, !PT ;  /* 0x8000000000027812 */ /* 0x000fe200078ef807 */
[----:B------:R-:W-:Y:S06]  /*81f0*/  BRA `(.L_x_27355) ;  /* 0x0000000400a87947 */ /* 0x000fec0003800000 */
.L_x_27365:
[----:B------:R-:W2:Y:S01]  /*8200*/  LDG.E.U16 R2, desc[UR36][R4.64] ;  /* 0x0000002404027981 */ /* 0x000ea2000c1e1500 */
[----:B------:R-:W-:Y:S01]  /*8210*/  IMAD.MOV.U32 R3, RZ, RZ, RZ ;  /* 0x000000ffff037224 */ /* 0x000fe200078e00ff */
[----:B--2---:R-:W-:Y:S01]  /*8220*/  SHF.L.U32 R2, R2, 0x10, RZ ;  /* 0x0000001002027819 */ /* 0x004fe200000006ff */
[----:B------:R-:W-:Y:S06]  /*8230*/  BRA `(.L_x_27355) ;  /* 0x0000000400987947 */ /* 0x000fec0003800000 */
.L_x_27362:
        /* <DEDUP_REMOVED lines=12> */
.L_x_27369:
        /* <DEDUP_REMOVED lines=20> */
.L_x_27371:
[----:B------:R-:W-:Y:S05]  /*8440*/  BSYNC.RECONVERGENT B0 ;  /* 0x0000000000007941 */ /* 0x000fea0003800200 */
.L_x_27370:
[----:B------:R-:W-:Y:S01]  /*8450*/  IMAD.SHL.U32 R0, R0, 0x100000, RZ ;  /* 0x0010000000007824 */ /* 0x000fe200078e00ff */
[----:B------:R-:W-:-:S04]  /*8460*/  LEA R2, R2, 0x3b800000, 0x17 ;  /* 0x3b80000002027811 */ /* 0x000fc800078eb8ff */
[----:B------:R-:W-:Y:S01]  /*8470*/  LOP3.LUT R2, R2, R0, R9, 0xfe, !PT ;  /* 0x0000000002027212 */ /* 0x000fe200078efe09 */
[----:B------:R-:W-:Y:S06]  /*8480*/  BRA `(.L_x_27355) ;  /* 0x0000000400047947 */ /* 0x000fec0003800000 */
.L_x_27368:
        /* <DEDUP_REMOVED lines=20> */
.L_x_27373:
[----:B------:R-:W-:Y:S05]  /*85d0*/  BSYNC.RECONVERGENT B0 ;  /* 0x0000000000007941 */ /* 0x000fea0003800200 */
.L_x_27372:
[----:B------:R-:W-:Y:S01]  /*85e0*/  IMAD.SHL.U32 R0, R0, 0x200000, RZ ;  /* 0x0020000000007824 */ /* 0x000fe200078e00ff */
[----:B------:R-:W-:-:S04]  /*85f0*/  LEA R2, R2, 0x37800000, 0x17 ;  /* 0x3780000002027811 */ /* 0x000fc800078eb8ff */
[----:B------:R-:W-:Y:S01]  /*8600*/  LOP3.LUT R2, R2, R0, R9, 0xfe, !PT ;  /* 0x0000000002027212 */ /* 0x000fe200078efe09 */
[----:B------:R-:W-:Y:S06]  /*8610*/  BRA `(.L_x_27355) ;  /* 0x0000000000a07947 */ /* 0x000fec0003800000 */
.L_x_27367:
        /* <DEDUP_REMOVED lines=12> */
[----:B------:R-:W-:Y:S01]  /*86e0*/  @!P0 MOV R2, 0x7f800001 ;  /* 0x7f80000100028802 */ /* 0x000fe20000000f00 */
[----:B------:R-:W-:Y:S01]  /*86f0*/  @P0 IMAD.SHL.U32 R2, R4, 0x800000, RZ ;  /* 0x0080000004020824 */ /* 0x000fe200078e00ff */
[----:B------:R-:W-:Y:S06]  /*8700*/  BRA `(.L_x_27355) ;  /* 0x0000000000647947 */ /* 0x000fec0003800000 */
.L_x_27354:
        /* <DEDUP_REMOVED lines=16> */
.L_x_27376:
[----:B------:R-:W-:Y:S01]  /*8810*/  CS2R R2, SRZ ;  /* 0x0000000000027805 */ /* 0x000fe2000001ff00 */
[----:B------:R-:W-:Y:S06]  /*8820*/  BRA `(.L_x_27355) ;  /* 0x00000000001c7947 */ /* 0x000fec0003800000 */
.L_x_27375:
[----:B------:R-:W2:Y:S01]  /*8830*/  LDG.E.64 R4, desc[UR36][R4.64] ;  /* 0x0000002404047981 */ /* 0x000ea2000c1e1b00 */
[----:B------:R-:W-:Y:S01]  /*8840*/  IMAD.MOV.U32 R3, RZ, RZ, RZ ;  /* 0x000000ffff037224 */ /* 0x000fe200078e00ff */
[----:B--2---:R0:W1:Y:S01]  /*8850*/  I2F.U64 R2, R4 ;  /* 0x0000000400027312 */ /* 0x0040620000301000 */
[----:B------:R-:W-:Y:S05]  /*8860*/  BRA `(.L_x_27355) ;  /* 0x00000000000c7947 */ /* 0x000fea0003800000 */
.L_x_27374:
[----:B------:R-:W2:Y:S01]  /*8870*/  LDG.E R2, desc[UR36][R4.64] ;  /* 0x0000002404027981 */ /* 0x000ea2000c1e1900 */
[----:B------:R-:W-:Y:S01]  /*8880*/  HFMA2 R3, -RZ, RZ, 0, 0 ;  /* 0x00000000ff037431 */ /* 0x000fe200000001ff */
[----:B--2---:R-:W-:-:S07]  /*8890*/  I2FP.F32.U32 R2, R2 ;  /* 0x0000000200027245 */ /* 0x004fce0000201000 */
.L_x_27355:
[----:B------:R-:W-:Y:S05]  /*88a0*/  BSYNC.RECONVERGENT B6 ;  /* 0x0000000000067941 */ /* 0x000fea0003800200 */
.L_x_27349:
        /* <DEDUP_REMOVED lines=53> */
.L_x_27380:
[----:B------:R-:W0:Y:S02]  /*8c00*/  F2I.S64.TRUNC R2, R2 ;  /* 0x0000000200027311 */ /* 0x000e24000020d900 */
[----:B0-----:R-:W-:-:S05]  /*8c10*/  IMAD.MOV.U32 R7, RZ, RZ, R2 ;  /* 0x000000ffff077224 */ /* 0x001fca00078e0002 */
[----:B------:R0:W-:Y:S01]  /*8c20*/  STG.E.U8 desc[UR36][R4.64], R7 ;  /* 0x0000000704007986 */ /* 0x0001e2000c101124 */
[----:B------:R-:W-:Y:S05]  /*8c30*/  BRA `(.L_x_27382) ;  /* 0x0000000c002c7947 */ /* 0x000fea0003800000 */
.L_x_27379:
        /* <DEDUP_REMOVED lines=9> */
.L_x_27384:
[----:B------:R-:W0:Y:S02]  /*8cd0*/  F2I.FTZ.TRUNC.NTZ R3, R2 ;  /* 0x0000000200037305 */ /* 0x000e24000021f100 */
[----:B0-----:R0:W-:Y:S01]  /*8ce0*/  STG.E desc[UR36][R4.64], R3 ;  /* 0x0000000304007986 */ /* 0x0011e2000c101924 */
[----:B------:R-:W-:Y:S05]  /*8cf0*/  BRA `(.L_x_27382) ;  /* 0x0000000800fc7947 */ /* 0x000fea0003800000 */
.L_x_27383:
[----:B------:R-:W0:Y:S02]  /*8d00*/  F2I.FTZ.TRUNC.NTZ R3, R2 ;  /* 0x0000000200037305 */ /* 0x000e24000021f100 */
[----:B0-----:R0:W-:Y:S01]  /*8d10*/  STG.E.U16 desc[UR36][R4.64], R3 ;  /* 0x0000000304007986 */ /* 0x0011e2000c101524 */
[----:B------:R-:W-:Y:S05]  /*8d20*/  BRA `(.L_x_27382) ;  /* 0x0000000800f07947 */ /* 0x000fea0003800000 */
.L_x_27378:
        /* <DEDUP_REMOVED lines=8> */
.L_x_27386:
[----:B------:R-:W-:-:S05]  /*8db0*/  F2FP.F16.F32.PACK_AB R2, RZ, R2 ;  /* 0x00000002ff02723e */ /* 0x000fca00000000ff */
[----:B------:R0:W-:Y:S01]  /*8dc0*/  STG.E.U16 desc[UR36][R4.64], R2 ;  /* 0x0000000204007986 */ /* 0x0001e2000c101524 */
[----:B------:R-:W-:Y:S05]  /*8dd0*/  BRA `(.L_x_27382) ;  /* 0x0000000800c47947 */ /* 0x000fea0003800000 */
.L_x_27385:
        /* <DEDUP_REMOVED lines=8> */
.L_x_27388:
[----:B------:R-:W-:-:S05]  /*8e60*/  F2FP.F16.F32.PACK_AB R3, R3, R2 ;  /* 0x000000020303723e */ /* 0x000fca00000000ff */
[----:B------:R0:W-:Y:S01]  /*8e70*/  STG.E desc[UR36][R4.64], R3 ;  /* 0x0000000304007986 */ /* 0x0001e2000c101924 */
[----:B------:R-:W-:Y:S05]  /*8e80*/  BRA `(.L_x_27382) ;  /* 0x0000000800987947 */ /* 0x000fea0003800000 */
.L_x_27387:
[----:B------:R-:W-:-:S06]  /*8e90*/  FMUL.FTZ R2, R2, 1 ;  /* 0x3f80000002027820 */ /* 0x000fcc0000410000 */
[----:B------:R-:W0:Y:S02]  /*8ea0*/  F2F.F64.F32 R2, R2 ;  /* 0x0000000200027310 */ /* 0x000e240000201800 */
[----:B0-----:R0:W-:Y:S01]  /*8eb0*/  STG.E.64 desc[UR36][R4.64], R2 ;  /* 0x0000000204007986 */ /* 0x0011e2000c101b24 */
[----:B------:R-:W-:Y:S05]  /*8ec0*/  BRA `(.L_x_27382) ;  /* 0x0000000800887947 */ /* 0x000fea0003800000 */
.L_x_27377:
        /* <DEDUP_REMOVED lines=13> */
.L_x_27392:
        /* <DEDUP_REMOVED lines=16> */
.L_x_27395:
[----:B------:R-:W-:-:S04]  /*90a0*/  SHF.R.U32.HI R2, RZ, 0x18, R2 ;  /* 0x00000018ff027819 */ /* 0x000fc80000011602 */
[----:B------:R-:W-:-:S04]  /*90b0*/  LOP3.LUT R2, R3, 0x80, R2, 0xf8, !PT ;  /* 0x0000008003027812 */ /* 0x000fc800078ef802 */
[----:B------:R-:W-:-:S07]  /*90c0*/  PRMT R0, R2, 0x7610, R0 ;  /* 0x0000761002007816 */ /* 0x000fce0000000000 */
.L_x_27394:
[----:B------:R-:W-:Y:S05]  /*90d0*/  BSYNC.RECONVERGENT B0 ;  /* 0x0000000000007941 */ /* 0x000fea0003800200 */
.L_x_27393:
[----:B------:R0:W-:Y:S01]  /*90e0*/  STG.E.U8 desc[UR36][R4.64], R0 ;  /* 0x0000000004007986 */ /* 0x0001e2000c101124 */
[----:B------:R-:W-:Y:S05]  /*90f0*/  BRA `(.L_x_27382) ;  /* 0x0000000400fc7947 */ /* 0x000fea0003800000 */
.L_x_27391:
        /* <DEDUP_REMOVED lines=16> */
.L_x_27398:
[----:B------:R-:W-:-:S04]  /*9200*/  SHF.R.U32.HI R2, RZ, 0x18, R2 ;  /* 0x00000018ff027819 */ /* 0x000fc80000011602 */
[----:B------:R-:W-:-:S04]  /*9210*/  LOP3.LUT R3, R3, 0x80, R2, 0xf8, !PT ;  /* 0x0000008003037812 */ /* 0x000fc800078ef802 */
[----:B------:R-:W-:-:S07]  /*9220*/  PRMT R0, R3, 0x7610, R0 ;  /* 0x0000761003007816 */ /* 0x000fce0000000000 */
.L_x_27397:
[----:B------:R-:W-:Y:S05]  /*9230*/  BSYNC.RECONVERGENT B0 ;  /* 0x0000000000007941 */ /* 0x000fea0003800200 */
.L_x_27396:
[----:B------:R0:W-:Y:S01]  /*9240*/  STG.E.U8 desc[UR36][R4.64], R0 ;  /* 0x0000000004007986 */ /* 0x0001e2000c101124 */
[----:B------:R-:W-:Y:S05]  /*9250*/  BRA `(.L_x_27382) ;  /* 0x0000000400a47947 */ /* 0x000fea0003800000 */
.L_x_27390:
        /* <DEDUP_REMOVED lines=21> */
.L_x_27400:
[----:B------:R-:W0:Y:S02]  /*93b0*/  F2I.U64.TRUNC R2, R2 ;  /* 0x0000000200027311 */ /* 0x000e24000020d800 */
[----:B0-----:R0:W-:Y:S01]  /*93c0*/  STG.E.64 desc[UR36][R4.64], R2 ;  /* 0x0000000204007986 */ /* 0x0011e2000c101b24 */
[----:B------:R-:W-:Y:S05]  /*93d0*/  BRA `(.L_x_27382) ;  /* 0x0000000400447947 */ /* 0x000fea0003800000 */
.L_x_27399:
[----:B------:R-:W0:Y:S02]  /*93e0*/  F2I.FTZ.U32.TRUNC.NTZ R3, R2 ;  /* 0x0000000200037305 */ /* 0x000e24000021f000 */
[----:B0-----:R0:W-:Y:S01]  /*93f0*/  STG.E desc[UR36][R4.64], R3 ;  /* 0x0000000304007986 */ /* 0x0011e2000c101924 */
[----:B------:R-:W-:Y:S05]  /*9400*/  BRA `(.L_x_27382) ;  /* 0x0000000400387947 */ /* 0x000fea0003800000 */
.L_x_27389:
        /* <DEDUP_REMOVED lines=12> */
.L_x_27402:
[----:B------:R-:W-:Y:S01]  /*94d0*/  FMUL.FTZ R8, R2, 1 ;  /* 0x3f80000002087820 */ /* 0x000fe20000410000 */
[----:B------:R-:W-:-:S05]  /*94e0*/  FMUL.FTZ R10, R3, 1 ;  /* 0x3f800000030a7820 */ /* 0x000fca0000410000 */
[----:B------:R-:W-:Y:S08]  /*94f0*/  F2F.F64.F32 R8, R8 ;  /* 0x0000000800087310 */ /* 0x000ff00000201800 */
[----:B------:R-:W0:Y:S02]  /*9500*/  F2F.F64.F32 R10, R10 ;  /* 0x0000000a000a7310 */ /* 0x000e240000201800 */
[----:B0-----:R4:W-:Y:S01]  /*9510*/  STG.E.128 desc[UR36][R4.64], R8 ;  /* 0x0000000804007986 */ /* 0x0019e2000c101d24 */
[----:B------:R-:W-:Y:S05]  /*9520*/  BRA `(.L_x_27382) ;  /* 0x0000000000f07947 */ /* 0x000fea0003800000 */
.L_x_27401:
[----:B------:R-:W-:-:S09]  /*9530*/  UISETP.NE.AND UP0, UPT, UR4, 0xf, UPT ;  /* 0x0000000f0400788c */ /* 0x000fd2000bf05270 */
[----:B------:R-:W-:Y:S05]  /*9540*/  BRA.U !UP0, `(.L_x_27403) ;  /* 0x0000000108e07547 */ /* 0x000fea000b800000 */
[----:B------:R-:W-:-:S09]  /*9550*/  UISETP.NE.AND UP0, UPT, UR4, 0x17, UPT ;  /* 0x000000170400788c */ /* 0x000fd2000bf05270 */
[----:B------:R-:W-:Y:S05]  /*9560*/  BRA.U !UP0, `(.L_x_27404) ;  /* 0x00000001088c7547 */ /* 0x000fea000b800000 */
[----:B------:R-:W-:-:S09]  /*9570*/  UISETP.NE.AND UP0, UPT, UR4, 0x18, UPT ;  /* 0x000000180400788c */ /* 0x000fd2000bf05270 */
[----:B------:R-:W-:Y:S05]  /*9580*/  BRA.U !UP0, `(.L_x_27405) ;  /* 0x0000000108447547 */ /* 0x000fea000b800000 */
.L_x_27381:
        /* <DEDUP_REMOVED lines=16> */
.L_x_27406:
[----:B------:R-:W-:Y:S05]  /*9690*/  BRA `(.L_x_27382) ;  /* 0x0000000000947947 */ /* 0x000fea0003800000 */
.L_x_27405:
        /* <DEDUP_REMOVED lines=12> */
.L_x_27408:
[----:B------:R-:W-:Y:S05]  /*9760*/  BSYNC.RECONVERGENT B0 ;  /* 0x0000000000007941 */ /* 0x000fea0003800200 */
.L_x_27407:
[----:B------:R-:W-:-:S05]  /*9770*/  LOP3.LUT R3, R0, 0x80, R7, 0xf8, !PT ;  /* 0x0000008000037812 */ /* 0x000fca00078ef807 */
[----:B------:R2:W-:Y:S01]  /*9780*/  STG.E.U8 desc[UR36][R4.64], R3 ;  /* 0x0000000304007986 */ /* 0x0005e2000c101124 */
[----:B------:R-:W-:Y:S05]  /*9790*/  BRA `(.L_x_27382) ;  /* 0x0000000000547947 */ /* 0x000fea0003800000 */
.L_x_27404:
        /* <DEDUP_REMOVED lines=11> */
.L_x_27410:
[----:B------:R-:W-:Y:S01]  /*9850*/  HFMA2 R0, -RZ, RZ, 0, 7.569789886474609375e-06 ;  /* 0x0000007fff007431 */ /* 0x000fe200000001ff */
[----:B------:R-:W-:-:S04]  /*9860*/  ISETP.GT.U32.AND P0, PT, R6, 0x7f800000, PT ;  /* 0x7f8000000600780c */ /* 0x000fc80003f04070 */
[----:B------:R-:W-:-:S09]  /*9870*/  SEL R0, R0, 0x7c, P0 ;  /* 0x0000007c00007807 */ /* 0x000fd20000000000 */
.L_x_27411:
[----:B------:R-:W-:Y:S05]  /*9880*/  BSYNC.RECONVERGENT B0 ;  /* 0x0000000000007941 */ /* 0x000fea0003800200 */
.L_x_27409:
[----:B------:R-:W-:-:S04]  /*9890*/  SHF.R.U32.HI R3, RZ, 0x18, R2 ;  /* 0x00000018ff037819 */ /* 0x000fc80000011602 */
[----:B------:R-:W-:-:S05]  /*98a0*/  LOP3.LUT R3, R0, 0x80, R3, 0xf8, !PT ;  /* 0x0000008000037812 */ /* 0x000fca00078ef803 */
[----:B------:R1:W-:Y:S01]  /*98b0*/  STG.E.U8 desc[UR36][R4.64], R3 ;  /* 0x0000000304007986 */ /* 0x0003e2000c101124 */
[----:B------:R-:W-:Y:S05]  /*98c0*/  BRA `(.L_x_27382) ;  /* 0x0000000000087947 */ /* 0x000fea0003800000 */
.L_x_27403:
[----:B------:R-:W-:-:S05]  /*98d0*/  F2FP.BF16.F32.PACK_AB R2, RZ, R2 ;  /* 0x00000002ff02723e */ /* 0x000fca00000010ff */
[----:B------:R0:W-:Y:S02]  /*98e0*/  STG.E.U16 desc[UR36][R4.64], R2 ;  /* 0x0000000204007986 */ /* 0x0001e4000c101524 */
.L_x_27382:
[----:B------:R-:W-:-:S07]  /*98f0*/  VIADD R17, R17, 0x80 ;  /* 0x0000008011117836 */ /* 0x000fce0000000000 */
.L_x_27347:
[----:B------:R-:W-:Y:S05]  /*9900*/  BSYNC.RECONVERGENT B7 ;  /* 0x0000000000077941 */ /* 0x000fea0003800200 */
.L_x_27346:
        /* <DEDUP_REMOVED lines=306> */
.L_x_27412:
        /* <DEDUP_REMOVED lines=21> */
.L_x_27417:
[----:B------:R-:W2:Y:S01]  /*ad80*/  LDG.E.U8 R2, desc[UR36][R4.64] ;  /* 0x0000002404027981 */ /* 0x000ea2000c1e1100 */
[----:B------:R-:W-:Y:S01]  /*ad90*/  IMAD.MOV.U32 R3, RZ, RZ, RZ ;  /* 0x000000ffff037224 */ /* 0x000fe200078e00ff */
[----:B--2---:R-:W-:Y:S01]  /*ada0*/  I2FP.F32.U32 R2, R2 ;  /* 0x0000000200027245 */ /* 0x004fe20000201000 */
[----:B------:R-:W-:Y:S06]  /*adb0*/  BRA `(.L_x_27419) ;  /* 0x0000000c006c7947 */ /* 0x000fec0003800000 */
.L_x_27416:
[----:B------:R-:W-:-:S09]  /*adc0*/  UISETP.NE.AND UP0, UPT, UR4, 0x2, UPT ;  /* 0x000000020400788c */ /* 0x000fd2000bf05270 */
[----:B------:R-:W-:Y:S05]  /*add0*/  BRA.U !UP0, `(.L_x_27420) ;  /* 0x0000000108307547 */ /* 0x000fea000b800000 */
[----:B------:R-:W-:-:S09]  /*ade0*/  UISETP.NE.AND UP0, UPT, UR4, 0x3, UPT ;  /* 0x000000030400788c */ /* 0x000fd2000bf05270 */
[----:B------:R-:W-:Y:S05]  /*adf0*/  BRA.U !UP0, `(.L_x_27421) ;  /* 0x0000000108187547 */ /* 0x000fea000b800000 */
[----:B------:R-:W-:-:S09]  /*ae00*/  UISETP.NE.AND UP0, UPT, UR4, 0x4, UPT ;  /* 0x000000040400788c */ /* 0x000fd2000bf05270 */
[----:B------:R-:W-:Y:S05]  /*ae10*/  BRA.U UP0, `(.L_x_27418) ;  /* 0x0000000900f07547 */ /* 0x000fea000b800000 */
[----:B------:R-:W2:Y:S01]  /*ae20*/  LDG.E.64 R4, desc[UR36][R4.64] ;  /* 0x0000002404047981 */ /* 0x000ea2000c1e1b00 */
[----:B------:R-:W-:Y:S01]  /*ae30*/  HFMA2 R3, -RZ, RZ, 0, 0 ;  /* 0x00000000ff037431 */ /* 0x000fe200000001ff */
[----:B--2---:R0:W1:Y:S01]  /*ae40*/  I2F.S64 R2, R4 ;  /* 0x0000000400027312 */ /* 0x0040620000301400 */
[----:B------:R-:W-:Y:S05]  /*ae50*/  BRA `(.L_x_27419) ;  /* 0x0000000c00447947 */ /* 0x000fea0003800000 */
.L_x_27421:
[----:B------:R-:W2:Y:S01]  /*ae60*/  LDG.E R2, desc[UR36][R4.64] ;  /* 0x0000002404027981 */ /* 0x000ea2000c1e1900 */
[----:B------:R-:W-:Y:S01]  /*ae70*/  IMAD.MOV.U32 R3, RZ, RZ, RZ ;  /* 0x000000ffff037224 */ /* 0x000fe200078e00ff */
[----:B--2---:R-:W-:Y:S01]  /*ae80*/  I2FP.F32.S32 R2, R2 ;  /* 0x0000000200027245 */ /* 0x004fe20000201400 */
[----:B------:R-:W-:Y:S06]  /*ae90*/  BRA `(.L_x_27419) ;  /* 0x0000000c00347947 */ /* 0x000fec0003800000 */
.L_x_27420:
[----:B------:R-:W2:Y:S01]  /*aea0*/  LDG.E.U16 R2, desc[UR36][R4.64] ;  /* 0x0000002404027981 */ /* 0x000ea2000c1e1500 */
[----:B------:R-:W-:Y:S01]  /*aeb0*/  MOV R3, RZ ;  /* 0x000000ff00037202 */ /* 0x000fe20000000f00 */
[----:B--2---:R-:W0:Y:S01]  /*aec0*/  I2F.S16 R2, R2 ;  /* 0x0000000200027306 */ /* 0x004e220000101400 */
[----:B------:R-:W-:Y:S05]  /*aed0*/  BRA `(.L_x_27419) ;  /* 0x0000000c00247947 */ /* 0x000fea0003800000 */
.L_x_27415:
        /* <DEDUP_REMOVED lines=9> */
.L_x_27423:
[----:B------:R-:W2:Y:S01]  /*af70*/  LDG.E.U16 R2, desc[UR36][R4.64] ;  /* 0x0000002404027981 */ /* 0x000ea2000c1e1500 */
[----:B------:R-:W-:Y:S02]  /*af80*/  HFMA2 R3, -RZ, RZ, 0, 0 ;  /* 0x00000000ff037431 */ /* 0x000fe400000001ff */
[----:B--2---:R-:W-:Y:S01]  /*af90*/  HADD2.F32 R2, -RZ, R2.H0_H0 ;  /* 0x20000002ff027230 */ /* 0x004fe20000004100 */
[----:B------:R-:W-:Y:S06]  /*afa0*/  BRA `(.L_x_27419) ;  /* 0x0000000800f07947 */ /* 0x000fec0003800000 */
.L_x_27422:
        /* <DEDUP_REMOVED lines=8> */
.L_x_27425:
[----:B------:R-:W2:Y:S02]  /*b030*/  LDG.E R3, desc[UR36][R4.64] ;  /* 0x0000002404037981 */ /* 0x000ea4000c1e1900 */
[--C-:B--2---:R-:W-:Y:S02]  /*b040*/  HADD2.F32 R2, -RZ, R3.reuse.H0_H0 ;  /* 0x20000003ff027230 */ /* 0x104fe40000004100 */
[----:B------:R-:W-:Y:S01]  /*b050*/  HADD2.F32 R3, -RZ, R3.H1_H1 ;  /* 0x30000003ff037230 */ /* 0x000fe20000004100 */
[----:B------:R-:W-:Y:S06]  /*b060*/  BRA `(.L_x_27419) ;  /* 0x0000000800c07947 */ /* 0x000fec0003800000 */
.L_x_27424:
        /* <DEDUP_REMOVED lines=8> */
.L_x_27414:
        /* <DEDUP_REMOVED lines=13> */
.L_x_27428:
        /* <DEDUP_REMOVED lines=10> */
.L_x_27427:
        /* <DEDUP_REMOVED lines=26> */
.L_x_27430:
        /* <DEDUP_REMOVED lines=13> */
.L_x_27429:
[----:B------:R-:W2:Y:S01]  /*b4d0*/  LDG.E.U16 R2, desc[UR36][R4.64] ;  /* 0x0000002404027981 */ /* 0x000ea2000c1e1500 */
[----:B------:R-:W-:Y:S01]  /*b4e0*/  MOV R3, RZ ;  /* 0x000000ff00037202 */ /* 0x000fe20000000f00 */
[----:B--2---:R-:W-:Y:S01]  /*b4f0*/  IMAD.U32 R2, R2, 0x10000, RZ ;  /* 0x0001000002027824 */ /* 0x004fe200078e00ff */
[----:B------:R-:W-:Y:S06]  /*b500*/  BRA `(.L_x_27419) ;  /* 0x0000000400987947 */ /* 0x000fec0003800000 */
.L_x_27426:
        /* <DEDUP_REMOVED lines=12> */
.L_x_27433:
        /* <DEDUP_REMOVED lines=20> */
.L_x_27435:
[----:B------:R-:W-:Y:S05]  /*b710*/  BSYNC.RECONVERGENT B0 ;  /* 0x0000000000007941 */ /* 0x000fea0003800200 */
.L_x_27434:
[----:B------:R-:W-:Y:S02]  /*b720*/  SHF.L.U32 R0, R0, 0x14, RZ ;  /* 0x0000001400007819 */ /* 0x000fe400000006ff */
[----:B------:R-:W-:-:S04]  /*b730*/  LEA R2, R2, 0x3b800000, 0x17 ;  /* 0x3b80000002027811 */ /* 0x000fc800078eb8ff */
[----:B------:R-:W-:Y:S01]  /*b740*/  LOP3.LUT R2, R2, R0, R9, 0xfe, !PT ;  /* 0x0000000002027212 */ /* 0x000fe200078efe09 */
[----:B------:R-:W-:Y:S06]  /*b750*/  BRA `(.L_x_27419) ;  /* 0x0000000400047947 */ /* 0x000fec0003800000 */
.L_x_27432:
        /* <DEDUP_REMOVED lines=20> */
.L_x_27437:
[----:B------:R-:W-:Y:S05]  /*b8a0*/  BSYNC.RECONVERGENT B0 ;  /* 0x0000000000007941 */ /* 0x000fea0003800200 */
.L_x_27436:
[----:B------:R-:W-:Y:S02]  /*b8b0*/  SHF.L.U32 R0, R0, 0x15, RZ ;  /* 0x0000001500007819 */ /* 0x000fe400000006ff */
[----:B------:R-:W-:-:S04]  /*b8c0*/  LEA R2, R2, 0x37800000, 0x17 ;  /* 0x3780000002027811 */ /* 0x000fc800078eb8ff */
[----:B------:R-:W-:Y:S01]  /*b8d0*/  LOP3.LUT R2, R2, R0, R9, 0xfe, !PT ;  /* 0x0000000002027212 */ /* 0x000fe200078efe09 */
[----:B------:R-:W-:Y:S06]  /*b8e0*/  BRA `(.L_x_27419) ;  /* 0x0000000000a07947 */ /* 0x000fec0003800000 */
.L_x_27431:
[----:B------:R-:W-:-:S09]  /*b8f0*/  UISETP.NE.AND UP0, UPT, UR4, 0x1c, UPT ;  /* 0x0000001c0400788c */ /* 0x000fd2000bf05270 */
[----:B------:R-:W-:Y:S05]  /*b900*/  BRA.U !UP0, `(.L_x_27438) ;  /* 0x00000001088c7547 */ /* 0x000fea000b800000 */
[----:B------:R-:W-:-:S09]  /*b910*/  UISETP.NE.AND UP0, UPT, UR4, 0x1d, UPT ;  /* 0x0000001d0400788c */ /* 0x000fd2000bf05270 */
[----:B------:R-:W-:Y:S05]  /*b920*/  BRA.U !UP0, `(.L_x_27439) ;  /* 0x0000000108747547 */ /* 0x000fea000b800000 */
[----:B------:R-:W-:-:S09]  /*b930*/  UISETP.NE.AND UP0, UPT, UR4, 0x2c, UPT ;  /* 0x0000002c0400788c */ /* 0x000fd2000bf05270 */
[----:B------:R-:W-:Y:S05]  /*b940*/  BRA.U UP0, `(.L_x_27418) ;  /* 0x0000000100247547 */ /* 0x000fea000b800000 */
[----:B------:R-:W2:Y:S01]  /*b950*/  LDG.E.U8 R4, desc[UR36][R4.64] ;  /* 0x0000002404047981 */ /* 0x000ea2000c1e1100 */
[----:B------:R-:W-:Y:S01]  /*b960*/  IMAD.MOV.U32 R3, RZ, RZ, RZ ;  /* 0x000000ffff037224 */ /* 0x000fe200078e00ff */
[----:B------:R-:W-:Y:S02]  /*b970*/  MOV R2, 0x400000 ;  /* 0x0040000000027802 */ /* 0x000fe40000000f00 */
[----:B--2---:R-:W-:-:S13]  /*b980*/  ISETP.NE.AND P0, PT, R4, RZ, PT ;  /* 0x000000ff0400720c */ /* 0x004fda0003f05270 */
[----:B------:R-:W-:Y:S05]  /*b990*/  @!P0 BRA `(.L_x_27419) ;  /* 0x0000000000748947 */ /* 0x000fea0003800000 */
[----:B------:R-:W-:-:S13]  /*b9a0*/  ISETP.NE.AND P0, PT, R4, 0xff, PT ;  /* 0x000000ff0400780c */ /* 0x000fda0003f05270 */
[----:B------:R-:W-:Y:S01]  /*b9b0*/  @!P0 IMAD.MOV.U32 R2, RZ, RZ, 0x7f800001 ;  /* 0x7f800001ff028424 */ /* 0x000fe200078e00ff */
[----:B------:R-:W-:Y:S01]  /*b9c0*/  @P0 SHF.L.U32 R2, R4, 0x17, RZ ;  /* 0x0000001704020819 */ /* 0x000fe200000006ff */
[----:B------:R-:W-:Y:S06]  /*b9d0*/  BRA `(.L_x_27419) ;  /* 0x0000000000647947 */ /* 0x000fec0003800000 */
.L_x_27418:
        /* <DEDUP_REMOVED lines=16> */
.L_x_27440:
[----:B------:R-:W-:Y:S01]  /*bae0*/  CS2R R2, SRZ ;  /* 0x0000000000027805 */ /* 0x000fe2000001ff00 */
[----:B------:R-:W-:Y:S06]  /*baf0*/  BRA `(.L_x_27419) ;  /* 0x00000000001c7947 */ /* 0x000fec0003800000 */
.L_x_27439:
[----:B------:R-:W2:Y:S01]  /*bb00*/  LDG.E.64 R4, desc[UR36][R4.64] ;  /* 0x0000002404047981 */ /* 0x000ea2000c1e1b00 */
[----:B------:R-:W-:Y:S01]  /*bb10*/  MOV R3, RZ ;  /* 0x000000ff00037202 */ /* 0x000fe20000000f00 */
[----:B--2---:R0:W1:Y:S01]  /*bb20*/  I2F.U64 R2, R4 ;  /* 0x0000000400027312 */ /* 0x0040620000301000 */
[----:B------:R-:W-:Y:S05]  /*bb30*/  BRA `(.L_x_27419) ;  /* 0x00000000000c7947 */ /* 0x000fea0003800000 */
.L_x_27438:
[----:B------:R-:W2:Y:S01]  /*bb40*/  LDG.E R2, desc[UR36][R4.64] ;  /* 0x0000002404027981 */ /* 0x000ea2000c1e1900 */
[----:B------:R-:W-:Y:S01]  /*bb50*/  IMAD.MOV.U32 R3, RZ, RZ, RZ ;  /* 0x000000ffff037224 */ /* 0x000fe200078e00ff */
[----:B--2---:R-:W-:-:S07]  /*bb60*/  I2FP.F32.U32 R2, R2 ;  /* 0x0000000200027245 */ /* 0x004fce0000201000 */
.L_x_27419:
[----:B------:R-:W-:Y:S05]  /*bb70*/  BSYNC.RECONVERGENT B6 ;  /* 0x0000000000067941 */ /* 0x000fea0003800200 */
.L_x_27413:
[C---:B012345:R-:W-:Y:S01]  /*bb80*/  FMUL.FTZ R4, R2.reuse, 1.4426950216293334961 ;  /* 0x3fb8aa3b02047820 */ /* 0x07ffe20000410000 */
[----:B------:R-:W-:Y:S01]  /*bb90*/  FSETP.GEU.FTZ.AND P0, PT, |R2|, 0.40999999642372131348, PT ;  /* 0x3ed1eb850200780b */ /* 0x000fe20003f1e200 */
[----:B------:R-:W-:Y:S02]  /*bba0*/  HFMA2 R7, -RZ, RZ, 0.83837890625, -4044 ;  /* 0x3ab5ebe6ff077431 */ /* 0x000fe400000001ff */
[----:B------:R-:W-:Y:S01]  /*bbb0*/  FMUL.RZ R10, R3, 0.15915493667125701904 ;  /* 0x3e22f983030a7820 */ /* 0x000fe2000040c000 */
[----:B------:R-:W0:Y:S01]  /*bbc0*/  FRND R0, R4 ;  /* 0x0000000400007307 */ /* 0x000e220000201000 */
[----:B------:R-:W-:-:S04]  /*bbd0*/  UPRMT UR4, UR42, 0x9910, URZ ;  /* 0x000099102a047896 */ /* 0x000fc800080000ff */
[----:B------:R-:W-:-:S03]  /*bbe0*/  UISETP.GT.AND UP0, UPT, UR4, 0x9, UPT ;  /* 0x000000090400788c */ /* 0x000fc6000bf04270 */
[----:B------:R-:W-:Y:S01]  /*bbf0*/  MUFU.EX2 R4, R4 ;  /* 0x0000000400047308 */ /* 0x000fe20000000800 */
[----:B0-----:R-:W-:-:S07]  /*bc00*/  FSEL R5, R0, RZ, P0 ;  /* 0x000000ff00057208 */ /* 0x001fce0000000000 */
        /* <DEDUP_REMOVED lines=8> */
[----:B------:R-:W0:Y:S01]  /*bc90*/  MUFU.EX2 R8, R5 ;  /* 0x0000000500087308 */ /* 0x000e220000000800 */
[----:B------:R-:W-:Y:S01]  /*bca0*/  FMUL.RZ R0, R0, 0.15915493667125701904 ;  /* 0x3e22f98300007820 */ /* 0x000fe2000040c000 */
[----:B------:R-:W-:Y:S01]  /*bcb0*/  FSETP.GEU.FTZ.AND P2, PT, R5, -25, PT ;  /* 0xc1c800000500780b */ /* 0x000fe20003f5e000 */
[----:B------:R-:W-:-:S04]  /*bcc0*/  FFMA.FTZ R7, R6, R7, 0.041667830199003219604 ;  /* 0x3d2aabe306077423 */ /* 0x000fc80000010007 */
[C---:B------:R-:W-:Y:S01]  /*bcd0*/  FFMA.FTZ R7, R6.reuse, R7, 0.16666397452354431152 ;  /* 0x3e2aa9f606077423 */ /* 0x040fe20000010007 */
[----:B------:R-:W1:Y:S03]  /*bce0*/  MUFU.SIN R0, R0 ;  /* 0x0000000000007308 */ /* 0x000e660000000400 */
[----:B------:R-:W-:-:S04]  /*bcf0*/  FFMA.FTZ R7, R6, R7, 0.49999994039535522461 ;  /* 0x3efffffe06077423 */ /* 0x000fc80000010007 */
[----:B------:R-:W-:-:S04]  /*bd00*/  FMUL.FTZ R7, R6, R7 ;  /* 0x0000000706077220 */ /* 0x000fc80000410000 */
[----:B------:R-:W-:Y:S01]  /*bd10*/  FFMA.FTZ R7, R6, R7, R6 ;  /* 0x0000000706077223 */ /* 0x000fe20000010006 */
[----:B0-----:R-:W-:-:S04]  /*bd20*/  FADD.FTZ R6, R8, -1 ;  /* 0xbf80000008067421 */ /* 0x001fc80000010000 */
[----:B------:R-:W-:Y:S01]  /*bd30*/  FFMA.FTZ R6, R7, R8, R6 ;  /* 0x0000000807067223 */ /* 0x000fe20000010006 */
[----:B-1----:R-:W-:Y:S01]  /*bd40*/  FADD.FTZ R3, R0, R0 ;  /* 0x0000000000037221 */ /* 0x002fe20000010000 */
[----:B------:R-:W0:Y:S02]  /*bd50*/  MUFU.COS R7, R10 ;  /* 0x0000000a00077308 */ /* 0x000e240000000000 */
[----:B------:R-:W-:Y:S01]  /*bd60*/  @!P1 FADD.FTZ R6, R6, R6 ;  /* 0x0000000606069221 */ /* 0x000fe20000010000 */
[----:B------:R-:W-:Y:S01]  /*bd70*/  FSETP.GT.FTZ.AND P1, PT, R5, 128, PT ;  /* 0x430000000500780b */ /* 0x000fe20003f34000 */
[----:B------:R-:W-:Y:S01]  /*bd80*/  FMUL.FTZ R5, R0, R3 ;  /* 0x0000000300057220 */ /* 0x000fe20000410000 */
[----:B------:R-:W-:Y:S02]  /*bd90*/  FMUL.FTZ R3, R4, R9 ;  /* 0x0000000904037220 */ /* 0x000fe40000410000 */
[----:B------:R-:W-:-:S04]  /*bda0*/  FSEL R6, R6, +INF , !P1 ;  /* 0x7f80000006067808 */ /* 0x000fc80004800000 */
[----:B------:R-:W-:Y:S01]  /*bdb0*/  FSEL R6, R6, -1, P2 ;  /* 0xbf80000006067808 */ /* 0x000fe20001000000 */
[----:B------:R-:W-:-:S04]  /*bdc0*/  @!P0 FADD.FTZ R6, R2, R2 ;  /* 0x0000000202068221 */ /* 0x000fc80000010000 */
[----:B0-----:R-:W-:Y:S01]  /*bdd0*/  FFMA.FTZ R2, R6, R7, -R5 ;  /* 0x0000000706027223 */ /* 0x001fe20000010805 */
        /* <DEDUP_REMOVED lines=12> */
.L_x_27444:
[----:B------:R-:W0:Y:S02]  /*bea0*/  F2I.S64.TRUNC R2, R2 ;  /* 0x0000000200027311 */ /* 0x000e24000020d900 */
[----:B0-----:R-:W-:-:S05]  /*beb0*/  IMAD.MOV.U32 R5, RZ, RZ, R2 ;  /* 0x000000ffff057224 */ /* 0x001fca00078e0002 */
[----:B------:R-:W-:Y:S01]  /*bec0*/  STG.E.U8 desc[UR36][R16.64], R5 ;  /* 0x0000000510007986 */ /* 0x000fe2000c101124 */
[----:B------:R-:W-:Y:S05]  /*bed0*/  EXIT ;  /* 0x000000000000794d */ /* 0x000fea0003800000 */
.L_x_27443:
        /* <DEDUP_REMOVED lines=9> */
.L_x_27447:
[----:B------:R-:W0:Y:S02]  /*bf70*/  F2I.FTZ.TRUNC.NTZ R3, R2 ;  /* 0x0000000200037305 */ /* 0x000e24000021f100 */
[----:B0-----:R-:W-:Y:S01]  /*bf80*/  STG.E desc[UR36][R16.64], R3 ;  /* 0x0000000310007986 */ /* 0x001fe2000c101924 */
[----:B------:R-:W-:Y:S05]  /*bf90*/  EXIT ;  /* 0x000000000000794d */ /* 0x000fea0003800000 */
.L_x_27446:
[----:B------:R-:W0:Y:S02]  /*bfa0*/  F2I.FTZ.TRUNC.NTZ R3, R2 ;  /* 0x0000000200037305 */ /* 0x000e24000021f100 */
[----:B0-----:R-:W-:Y:S01]  /*bfb0*/  STG.E.U16 desc[UR36][R16.64], R3 ;  /* 0x0000000310007986 */ /* 0x001fe2000c101524 */
[----:B------:R-:W-:Y:S05]  /*bfc0*/  EXIT ;  /* 0x000000000000794d */ /* 0x000fea0003800000 */
.L_x_27442:
        /* <DEDUP_REMOVED lines=8> */
.L_x_27449:
[----:B------:R-:W-:-:S05]  /*c050*/  F2FP.F16.F32.PACK_AB R2, RZ, R2 ;  /* 0x00000002ff02723e */ /* 0x000fca00000000ff */
[----:B------:R-:W-:Y:S01]  /*c060*/  STG.E.U16 desc[UR36][R16.64], R2 ;  /* 0x0000000210007986 */ /* 0x000fe2000c101524 */
[----:B------:R-:W-:Y:S05]  /*c070*/  EXIT ;  /* 0x000000000000794d */ /* 0x000fea0003800000 */
.L_x_27448:
        /* <DEDUP_REMOVED lines=8> */
.L_x_27451:
[----:B------:R-:W-:-:S05]  /*c100*/  F2FP.F16.F32.PACK_AB R3, R3, R2 ;  /* 0x000000020303723e */ /* 0x000fca00000000ff */
[----:B------:R-:W-:Y:S01]  /*c110*/  STG.E desc[UR36][R16.64], R3 ;  /* 0x0000000310007986 */ /* 0x000fe2000c101924 */
[----:B------:R-:W-:Y:S05]  /*c120*/  EXIT ;  /* 0x000000000000794d */ /* 0x000fea0003800000 */
.L_x_27450:
[----:B------:R-:W-:-:S06]  /*c130*/  FMUL.FTZ R2, R2, 1 ;  /* 0x3f80000002027820 */ /* 0x000fcc0000410000 */
[----:B------:R-:W0:Y:S02]  /*c140*/  F2F.F64.F32 R2, R2 ;  /* 0x0000000200027310 */ /* 0x000e240000201800 */
[----:B0-----:R-:W-:Y:S01]  /*c150*/  STG.E.64 desc[UR36][R16.64], R2 ;  /* 0x0000000210007986 */ /* 0x001fe2000c101b24 */
[----:B------:R-:W-:Y:S05]  /*c160*/  EXIT ;  /* 0x000000000000794d */ /* 0x000fea0003800000 */
.L_x_27441:
        /* <DEDUP_REMOVED lines=13> */
.L_x_27455:
        /* <DEDUP_REMOVED lines=16> */
.L_x_27458:
[----:B------:R-:W-:-:S04]  /*c340*/  SHF.R.U32.HI R2, RZ, 0x18, R2 ;  /* 0x00000018ff027819 */ /* 0x000fc80000011602 */
[----:B------:R-:W-:-:S04]  /*c350*/  LOP3.LUT R2, R3, 0x80, R2, 0xf8, !PT ;  /* 0x0000008003027812 */ /* 0x000fc800078ef802 */
[----:B------:R-:W-:-:S07]  /*c360*/  PRMT R8, R2, 0x7610, R8 ;  /* 0x0000761002087816 */ /* 0x000fce0000000008 */
.L_x_27457:
[----:B------:R-:W-:Y:S05]  /*c370*/  BSYNC.RECONVERGENT B0 ;  /* 0x0000000000007941 */ /* 0x000fea0003800200 */
.L_x_27456:
[----:B------:R-:W-:Y:S01]  /*c380*/  STG.E.U8 desc[UR36][R16.64], R8 ;  /* 0x0000000810007986 */ /* 0x000fe2000c101124 */
[----:B------:R-:W-:Y:S05]  /*c390*/  EXIT ;  /* 0x000000000000794d */ /* 0x000fea0003800000 */
.L_x_27454:
        /* <DEDUP_REMOVED lines=16> */
.L_x_27461:
[----:B------:R-:W-:-:S04]  /*c4a0*/  SHF.R.U32.HI R2, RZ, 0x18, R2 ;  /* 0x00000018ff027819 */ /* 0x000fc80000011602 */
[----:B------:R-:W-:-:S04]  /*c4b0*/  LOP3.LUT R3, R3, 0x80, R2, 0xf8, !PT ;  /* 0x0000008003037812 */ /* 0x000fc800078ef802 */
[----:B------:R-:W-:-:S07]  /*c4c0*/  PRMT R8, R3, 0x7610, R8 ;  /* 0x0000761003087816 */ /* 0x000fce0000000008 */
.L_x_27460:
[----:B------:R-:W-:Y:S05]  /*c4d0*/  BSYNC.RECONVERGENT B0 ;  /* 0x0000000000007941 */ /* 0x000fea0003800200 */
.L_x_27459:
[----:B------:R-:W-:Y:S01]  /*c4e0*/  STG.E.U8 desc[UR36][R16.64], R8 ;  /* 0x0000000810007986 */ /* 0x000fe2000c101124 */
[----:B------:R-:W-:Y:S05]  /*c4f0*/  EXIT ;  /* 0x000000000000794d */ /* 0x000fea0003800000 */
.L_x_27453:
        /* <DEDUP_REMOVED lines=21> */
.L_x_27463:
[----:B------:R-:W0:Y:S02]  /*c650*/  F2I.U64.TRUNC R2, R2 ;  /* 0x0000000200027311 */ /* 0x000e24000020d800 */
[----:B0-----:R-:W-:Y:S01]  /*c660*/  STG.E.64 desc[UR36][R16.64], R2 ;  /* 0x0000000210007986 */ /* 0x001fe2000c101b24 */
[----:B------:R-:W-:Y:S05]  /*c670*/  EXIT ;  /* 0x000000000000794d */ /* 0x000fea0003800000 */
.L_x_27462:
[----:B------:R-:W0:Y:S02]  /*c680*/  F2I.FTZ.U32.TRUNC.NTZ R3, R2 ;  /* 0x0000000200037305 */ /* 0x000e24000021f000 */
[----:B0-----:R-:W-:Y:S01]  /*c690*/  STG.E desc[UR36][R16.64], R3 ;  /* 0x0000000310007986 */ /* 0x001fe2000c101924 */
[----:B------:R-:W-:Y:S05]  /*c6a0*/  EXIT ;  /* 0x000000000000794d */ /* 0x000fea0003800000 */
.L_x_27452:
        /* <DEDUP_REMOVED lines=12> */
.L_x_27465:
[----:B------:R-:W-:Y:S01]  /*c770*/  FMUL.FTZ R4, R2, 1 ;  /* 0x3f80000002047820 */ /* 0x000fe20000410000 */
[----:B------:R-:W-:-:S05]  /*c780*/  FMUL.FTZ R6, R3, 1 ;  /* 0x3f80000003067820 */ /* 0x000fca0000410000 */
[----:B------:R-:W-:Y:S08]  /*c790*/  F2F.F64.F32 R4, R4 ;  /* 0x0000000400047310 */ /* 0x000ff00000201800 */
[----:B------:R-:W0:Y:S02]  /*c7a0*/  F2F.F64.F32 R6, R6 ;  /* 0x0000000600067310 */ /* 0x000e240000201800 */
[----:B0-----:R-:W-:Y:S01]  /*c7b0*/  STG.E.128 desc[UR36][R16.64], R4 ;  /* 0x0000000410007986 */ /* 0x001fe2000c101d24 */
[----:B------:R-:W-:Y:S05]  /*c7c0*/  EXIT ;  /* 0x000000000000794d */ /* 0x000fea0003800000 */
.L_x_27464:
[----:B------:R-:W-:-:S09]  /*c7d0*/  UISETP.NE.AND UP0, UPT, UR4, 0xf, UPT ;  /* 0x0000000f0400788c */ /* 0x000fd2000bf05270 */
[----:B------:R-:W-:Y:S05]  /*c7e0*/  BRA.U !UP0, `(.L_x_27466) ;  /* 0x0000000108e07547 */ /* 0x000fea000b800000 */
[----:B------:R-:W-:-:S09]  /*c7f0*/  UISETP.NE.AND UP0, UPT, UR4, 0x17, UPT ;  /* 0x000000170400788c */ /* 0x000fd2000bf05270 */
[----:B------:R-:W-:Y:S05]  /*c800*/  BRA.U !UP0, `(.L_x_27467) ;  /* 0x00000001088c7547 */ /* 0x000fea000b800000 */
[----:B------:R-:W-:-:S09]  /*c810*/  UISETP.NE.AND UP0, UPT, UR4, 0x18, UPT ;  /* 0x000000180400788c */ /* 0x000fd2000bf05270 */
[----:B------:R-:W-:Y:S05]  /*c820*/  BRA.U !UP0, `(.L_x_27468) ;  /* 0x0000000108447547 */ /* 0x000fea000b800000 */
.L_x_27445:
        /* <DEDUP_REMOVED lines=16> */
.L_x_27469:
[----:B------:R-:W-:Y:S05]  /*c930*/  EXIT ;  /* 0x000000000000794d */ /* 0x000fea0003800000 */
.L_x_27468:
        /* <DEDUP_REMOVED lines=12> */
.L_x_27471:
[----:B------:R-:W-:Y:S05]  /*ca00*/  BSYNC.RECONVERGENT B0 ;  /* 0x0000000000007941 */ /* 0x000fea0003800200 */
.L_x_27470:
[----:B------:R-:W-:-:S05]  /*ca10*/  LOP3.LUT R3, R0, 0x80, R5, 0xf8, !PT ;  /* 0x0000008000037812 */ /* 0x000fca00078ef805 */
[----:B------:R-:W-:Y:S01]  /*ca20*/  STG.E.U8 desc[UR36][R16.64], R3 ;  /* 0x0000000310007986 */ /* 0x000fe2000c101124 */
[----:B------:R-:W-:Y:S05]  /*ca30*/  EXIT ;  /* 0x000000000000794d */ /* 0x000fea0003800000 */
.L_x_27467:
        /* <DEDUP_REMOVED lines=11> */
.L_x_27473:
[----:B------:R-:W-:Y:S01]  /*caf0*/  HFMA2 R0, -RZ, RZ, 0, 7.569789886474609375e-06 ;  /* 0x0000007fff007431 */ /* 0x000fe200000001ff */
[----:B------:R-:W-:-:S04]  /*cb00*/  ISETP.GT.U32.AND P0, PT, R4, 0x7f800000, PT ;  /* 0x7f8000000400780c */ /* 0x000fc80003f04070 */
[----:B------:R-:W-:-:S09]  /*cb10*/  SEL R0, R0, 0x7c, P0 ;  /* 0x0000007c00007807 */ /* 0x000fd20000000000 */
.L_x_27474:
[----:B------:R-:W-:Y:S05]  /*cb20*/  BSYNC.RECONVERGENT B0 ;  /* 0x0000000000007941 */ /* 0x000fea0003800200 */
.L_x_27472:
[----:B------:R-:W-:-:S04]  /*cb30*/  SHF.R.U32.HI R3, RZ, 0x18, R2 ;  /* 0x00000018ff037819 */ /* 0x000fc80000011602 */
[----:B------:R-:W-:-:S05]  /*cb40*/  LOP3.LUT R3, R0, 0x80, R3, 0xf8, !PT ;  /* 0x0000008000037812 */ /* 0x000fca00078ef803 */
[----:B------:R-:W-:Y:S01]  /*cb50*/  STG.E.U8 desc[UR36][R16.64], R3 ;  /* 0x0000000310007986 */ /* 0x000fe2000c101124 */
[----:B------:R-:W-:Y:S05]  /*cb60*/  EXIT ;  /* 0x000000000000794d */ /* 0x000fea0003800000 */
.L_x_27466:
[----:B------:R-:W-:-:S05]  /*cb70*/  F2FP.BF16.F32.PACK_AB R2, RZ, R2 ;  /* 0x00000002ff02723e */ /* 0x000fca00000010ff */
[----:B------:R-:W-:Y:S01]  /*cb80*/  STG.E.U16 desc[UR36][R16.64], R2 ;  /* 0x0000000210007986 */ /* 0x000fe2000c101524 */
[----:B------:R-:W-:Y:S05]  /*cb90*/  EXIT ;  /* 0x000000000000794d */ /* 0x000fea0003800000 */
.L_x_27475:
        /* <DEDUP_REMOVED lines=14> */
.L_x_37265:


//--------------------- .text._ZN2at6native27unrolled_elementwise_kernelIZZZNS0_17expm1_kernel_cudaERNS_18TensorIteratorBaseEENKUlvE_clEvENKUlvE2_clEvEUlN3c107complexIfEEE_St5arrayIPcLm2EELi4E23TrivialOffsetCalculatorILi1EjESE_NS0_6memory12LoadWithCastILi1EEENSF_13StoreWithCastILi1EEEEEviT_T0_T2_T3_T4_T5_ --------------------------
	.section	.text._ZN2at6native27unrolled_elementwise_kernelIZZZNS0_17expm1_kernel_cudaERNS_18TensorIteratorBaseEENKUlvE_clEvENKUlvE2_clEvEUlN3c107complexIfEEE_St5arrayIPcLm2EELi4E23TrivialOffsetCalculatorILi1EjESE_NS0_6memory12LoadWithCastILi1EEENSF_13StoreWithCastILi1EEEEEviT_T0_T2_T3_T4_T5_,"ax",@progbits
	.align	128
        .global         _ZN2at6native27unrolled_elementwise_kernelIZZZNS0_17expm1_kernel_cudaERNS_18TensorIteratorBaseEENKUlvE_clEvENKUlvE2_clEvEUlN3c107complexIfEEE_St5arrayIPcLm2EELi4E23TrivialOffsetCalculatorILi1EjESE_NS0_6memory12LoadWithCastILi1EEENSF_13StoreWithCastILi1EEEEEviT_T0_T2_T3_T4_T5_
        .type           _ZN2at6native27unrolled_elementwise_kernelIZZZNS0_17expm1_kernel_cudaERNS_18TensorIteratorBaseEENKUlvE_clEvENKUlvE2_clEvEUlN3c107complexIfEEE_St5arrayIPcLm2EELi4E23TrivialOffsetCalculatorILi1EjESE_NS0_6memory12LoadWithCastILi1EEENSF_13StoreWithCastILi1EEEEEviT_T0_T2_T3_T4_T5_,@function
        .size           _ZN2at6native27unrolled_elementwise_kernelIZZZNS0_17expm1_kernel_cudaERNS_18TensorIteratorBaseEENKUlvE_clEvENKUlvE2_clEvEUlN3c107complexIfEEE_St5arrayIPcLm2EELi4E23TrivialOffsetCalculatorILi1EjESE_NS0_6memory12LoadWithCastILi1EEENSF_13StoreWithCastILi1EEEEEviT_T0_T2_T3_T4_T5_,(.L_x_37266 - _ZN2at6native27unrolled_elementwise_kernelIZZZNS0_17expm1_kernel_cudaERNS_18TensorIteratorBaseEENKUlvE_clEvENKUlvE2_clEvEUlN3c107complexIfEEE_St5arrayIPcLm2EELi4E23TrivialOffsetCalculatorILi1EjESE_NS0_6memory12LoadWithCastILi1EEENSF_13StoreWithCastILi1EEEEEviT_T0_T2_T3_T4_T5_)
        .other          _ZN2at6native27unrolled_elementwise_kernelIZZZNS0_17expm1_kernel_cudaERNS_18TensorIteratorBaseEENKUlvE_clEvENKUlvE2_clEvEUlN3c107complexIfEEE_St5arrayIPcLm2EELi4E23TrivialOffsetCalculatorILi1EjESE_NS0_6memory12LoadWithCastILi1EEENSF_13StoreWithCastILi1EEEEEviT_T0_T2_T3_T4_T5_,@"STO_CUDA_ENTRY STV_DEFAULT"
_ZN2at6native27unrolled_elementwise_kernelIZZZNS0_17expm1_kernel_cudaERNS_18TensorIteratorBaseEENKUlvE_clEvENKUlvE2_clEvEUlN3c107complexIfEEE_St5arrayIPcLm2EELi4E23TrivialOffsetCalculatorILi1EjESE_NS0_6memory12LoadWithCastILi1EEENSF_13StoreWithCastILi1EEEEEviT_T0_T2_T3_T4_T5_:
.text._ZN2at6native27unrolled_elementwise_kernelIZZZNS0_17expm1_kernel_cudaERNS_18TensorIteratorBaseEENKUlvE_clEvENKUlvE2_clEvEUlN3c107complexIfEEE_St5arrayIPcLm2EELi4E23TrivialOffsetCalculatorILi1EjESE_NS0_6memory12LoadWithCastILi1EEENSF_13StoreWithCastILi1EEEEEviT_T0_T2_T3_T4_T5_:
        /* <DEDUP_REMOVED lines=34> */
.L_x_27482:
[----:B------:R-:W2:Y:S01]  /*0220*/  LDG.E.U8 R4, desc[UR36][R4.64] ;  /* 0x0000002404047981 */ /* 0x000ea2000c1e1100 */
[----:B------:R-:W-:Y:S01]  /*0230*/  IMAD.MOV.U32 R17, RZ, RZ, RZ ;  /* 0x000000ffff117224 */ /* 0x000fe200078e00ff */
[----:B--2---:R-:W-:Y:S01]  /*0240*/  I2FP.F32.U32 R16, R4 ;  /* 0x0000000400107245 */ /* 0x004fe20000201000 */
[----:B------:R-:W-:Y:S06]  /*0250*/  BRA `(.L_x_27484) ;  /* 0x0000000c00707947 */ /* 0x000fec0003800000 */
.L_x_27481:
        /* <DEDUP_REMOVED lines=10> */
.L_x_27486:
[----:B------:R-:W2:Y:S01]  /*0300*/  LDG.E R4, desc[UR36][R4.64] ;  /* 0x0000002404047981 */ /* 0x000ea2000c1e1900 */
[----:B------:R-:W-:Y:S01]  /*0310*/  IMAD.MOV.U32 R17, RZ, RZ, RZ ;  /* 0x000000ffff117224 */ /* 0x000fe200078e00ff */
[----:B--2---:R-:W-:Y:S01]  /*0320*/  I2FP.F32.S32 R16, R4 ;  /* 0x0000000400107245 */ /* 0x004fe20000201400 */
[----:B------:R-:W-:Y:S06]  /*0330*/  BRA `(.L_x_27484) ;  /* 0x0000000c00387947 */ /* 0x000fec0003800000 */
.L_x_27485:
[----:B------:R-:W2:Y:S01]  /*0340*/  LDG.E.U16 R4, desc[UR36][R4.64] ;  /* 0x0000002404047981 */ /* 0x000ea2000c1e1500 */
[----:B------:R-:W-:Y:S01]  /*0350*/  IMAD.MOV.U32 R17, RZ, RZ, RZ ;  /* 0x000000ffff117224 */ /* 0x000fe200078e00ff */
[----:B--2---:R2:W3:Y:S01]  /*0360*/  I2F.S16 R16, R4 ;  /* 0x0000000400107306 */ /* 0x0044e20000101400 */
[----:B------:R-:W-:Y:S05]  /*0370*/  BRA `(.L_x_27484) ;  /* 0x0000000c00287947 */ /* 0x000fea0003800000 */
.L_x_27480:
        /* <DEDUP_REMOVED lines=9> */
.L_x_27488:
[----:B------:R-:W2:Y:S01]  /*0410*/  LDG.E.U16 R4, desc[UR36][R4.64] ;  /* 0x0000002404047981 */ /* 0x000ea2000c1e1500 */
[----:B------:R-:W-:Y:S02]  /*0420*/  IMAD.MOV.U32 R17, RZ, RZ, RZ ;  /* 0x000000ffff117224 */ /* 0x000fe400078e00ff */
[----:B--2---:R-:W-:Y:S01]  /*0430*/  HADD2.F32 R16, -RZ, R4.H0_H0 ;  /* 0x20000004ff107230 */ /* 0x004fe20000004100 */
[----:B------:R-:W-:Y:S06]  /*0440*/  BRA `(.L_x_27484) ;  /* 0x0000000800f47947 */ /* 0x000fec0003800000 */
.L_x_27487:
        /* <DEDUP_REMOVED lines=8> */
.L_x_27490:
[----:B------:R-:W2:Y:S02]  /*04d0*/  LDG.E R4, desc[UR36][R4.64] ;  /* 0x0000002404047981 */ /* 0x000ea4000c1e1900 */
[--C-:B--2---:R-:W-:Y:S02]  /*04e0*/  HADD2.F32 R16, -RZ, R4.reuse.H0_H0 ;  /* 0x20000004ff107230 */ /* 0x104fe40000004100 */
[----:B------:R-:W-:Y:S01]  /*04f0*/  HADD2.F32 R17, -RZ, R4.H1_H1 ;  /* 0x30000004ff117230 */ /* 0x000fe20000004100 */
[----:B------:R-:W-:Y:S06]  /*0500*/  BRA `(.L_x_27484) ;  /* 0x0000000800c47947 */ /* 0x000fec0003800000 */
.L_x_27489:
        /* <DEDUP_REMOVED lines=8> */
.L_x_27479:
        /* <DEDUP_REMOVED lines=13> */
.L_x_27493:
        /* <DEDUP_REMOVED lines=10> */
.L_x_27492:
        /* <DEDUP_REMOVED lines=26> */
.L_x_27495:
        /* <DEDUP_REMOVED lines=14> */
.L_x_27494:
[----:B------:R-:W2:Y:S01]  /*0980*/  LDG.E.U16 R4, desc[UR36][R4.64] ;  /* 0x0000002404047981 */ /* 0x000ea2000c1e1500 */
[----:B------:R-:W-:Y:S02]  /*0990*/  IMAD.MOV.U32 R17, RZ, RZ, RZ ;  /* 0x000000ffff117224 */ /* 0x000fe400078e00ff */
[----:B--2---:R-:W-:Y:S01]  /*09a0*/  IMAD.U32 R16, R4, 0x10000, RZ ;  /* 0x0001000004107824 */ /* 0x004fe200078e00ff */
[----:B------:R-:W-:Y:S06]  /*09b0*/  BRA `(.L_x_27484) ;  /* 0x0000000400987947 */ /* 0x000fec0003800000 */
.L_x_27491:
        /* <DEDUP_REMOVED lines=12> */
.L_x_27498:
        /* <DEDUP_REMOVED lines=20> */
.L_x_27500:
[----:B------:R-:W-:Y:S05]  /*0bc0*/  BSYNC.RECONVERGENT B0 ;  /* 0x0000000000007941 */ /* 0x000fea0003800200 */
.L_x_27499:
[----:B------:R-:W-:Y:S01]  /*0bd0*/  IMAD.SHL.U32 R0, R0, 0x100000, RZ ;  /* 0x0010000000007824 */ /* 0x000fe200078e00ff */
[----:B------:R-:W-:-:S04]  /*0be0*/  LEA R3, R3, 0x3b800000, 0x17 ;  /* 0x3b80000003037811 */ /* 0x000fc800078eb8ff */
[----:B------:R-:W-:Y:S01]  /*0bf0*/  LOP3.LUT R16, R3, R0, R7, 0xfe, !PT ;  /* 0x0000000003107212 */ /* 0x000fe200078efe07 */
[----:B------:R-:W-:Y:S06]  /*0c00*/  BRA `(.L_x_27484) ;  /* 0x0000000400047947 */ /* 0x000fec0003800000 */
.L_x_27497:
        /* <DEDUP_REMOVED lines=20> */
.L_x_27502:
[----:B------:R-:W-:Y:S05]  /*0d50*/  BSYNC.RECONVERGENT B0 ;  /* 0x0000000000007941 */ /* 0x000fea0003800200 */
.L_x_27501:
[----:B------:R-:W-:Y:S01]  /*0d60*/  IMAD.SHL.U32 R0, R0, 0x200000, RZ ;  /* 0x0020000000007824 */ /* 0x000fe200078e00ff */
[----:B------:R-:W-:-:S04]  /*0d70*/  LEA R3, R3, 0x37800000, 0x17 ;  /* 0x3780000003037811 */ /* 0x000fc800078eb8ff */
[----:B------:R-:W-:Y:S01]  /*0d80*/  LOP3.LUT R16, R3, R0, R7, 0xfe, !PT ;  /* 0x0000000003107212 */ /* 0x000fe200078efe07 */
[----:B------:R-:W-:Y:S06]  /*0d90*/  BRA `(.L_x_27484) ;  /* 0x0000000000a07947 */ /* 0x000fec0003800000 */
.L_x_27496:
[----:B------:R-:W-:-:S09]  /*0da0*/  UISETP.NE.AND UP0, UPT, UR4, 0x1c, UPT ;  /* 0x0000001c0400788c */ /* 0x000fd2000bf05270 */
[----:B------:R-:W-:Y:S05]  /*0db0*/  BRA.U !UP0, `(.L_x_27503) ;  /* 0x00000001088c7547 */ /* 0x000fea000b800000 */
[----:B------:R-:W-:-:S09]  /*0dc0*/  UISETP.NE.AND UP0, UPT, UR4, 0x1d, UPT ;  /* 0x0000001d0400788c */ /* 0x000fd2000bf05270 */
[----:B------:R-:W-:Y:S05]  /*0dd0*/  BRA.U !UP0, `(.L_x_27504) ;  /* 0x0000000108747547 */ /* 0x000fea000b800000 */
[----:B------:R-:W-:-:S09]  /*0de0*/  UISETP.NE.AND UP0, UPT, UR4, 0x2c, UPT ;  /* 0x0000002c0400788c */ /* 0x000fd2000bf05270 */
[----:B------:R-:W-:Y:S05]  /*0df0*/  BRA.U !UP0, `(.L_x_27505) ;  /* 0x0000000108487547 */ /* 0x000fea000b800000 */
.L_x_27483:
        /* <DEDUP_REMOVED lines=16> */
.L_x_27506:
[----:B------:R-:W-:Y:S01]  /*0f00*/  CS2R R16, SRZ ;  /* 0x0000000000107805 */ /* 0x000fe2000001ff00 */
[----:B------:R-:W-:Y:S06]  /*0f10*/  BRA `(.L_x_27484) ;  /* 0x0000000000407947 */ /* 0x000fec0003800000 */
.L_x_27505:
        /* <DEDUP_REMOVED lines=9> */
.L_x_27504:
[----:B------:R-:W2:Y:S01]  /*0fb0*/  LDG.E.64 R4, desc[UR36][R4.64] ;  /* 0x0000002404047981 */ /* 0x000ea2000c1e1b00 */
[----:B------:R-:W-:Y:S01]  /*0fc0*/  IMAD.MOV.U32 R17, RZ, RZ, RZ ;  /* 0x000000ffff117224 */ /* 0x000fe200078e00ff */
[----:B--2---:R0:W1:Y:S01]  /*0fd0*/  I2F.U64 R16, R4 ;  /* 0x0000000400107312 */ /* 0x0040620000301000 */
[----:B------:R-:W-:Y:S05]  /*0fe0*/  BRA `(.L_x_27484) ;  /* 0x00000000000c7947 */ /* 0x000fea0003800000 */
.L_x_27503:
[----:B------:R-:W2:Y:S01]  /*0ff0*/  LDG.E R4, desc[UR36][R4.64] ;  /* 0x0000002404047981 */ /* 0x000ea2000c1e1900 */
[----:B------:R-:W-:Y:S01]  /*1000*/  IMAD.MOV.U32 R17, RZ, RZ, RZ ;  /* 0x000000ffff117224 */ /* 0x000fe200078e00ff */
[----:B--2---:R-:W-:-:S07]  /*1010*/  I2FP.F32.U32 R16, R4 ;  /* 0x0000000400107245 */ /* 0x004fce0000201000 */
.L_x_27484:
[----:B------:R-:W-:Y:S05]  /*1020*/  BSYNC.RECONVERGENT B6 ;  /* 0x0000000000067941 */ /* 0x000fea0003800200 */
.L_x_27478:
[----:B------:R-:W-:-:S07]  /*1030*/  VIADD R29, R27, 0x80 ;  /* 0x000000801b1d7836 */ /* 0x000fce0000000000 */
.L_x_27477:
[----:B------:R-:W-:Y:S05]  /*1040*/  BSYNC.RECONVERGENT B7 ;  /* 0x0000000000077941 */ /* 0x000fea0003800200 */
.L_x_27476:
        /* <DEDUP_REMOVED lines=26> */
.L_x_27513:
[----:B------:R-:W2:Y:S01]  /*11f0*/  LDG.E.U8 R4, desc[UR36][R4.64] ;  /* 0x0000002404047981 */ /* 0x000ea2000c1e1100 */
[----:B------:R-:W-:Y:S01]  /*1200*/  IMAD.MOV.U32 R25, RZ, RZ, RZ ;  /* 0x000000ffff197224 */ /* 0x000fe200078e00ff */
[----:B--2---:R-:W-:Y:S01]  /*1210*/  I2FP.F32.U32 R24, R4 ;  /* 0x0000000400187245 */ /* 0x004fe20000201000 */
[----:B------:R-:W-:Y:S06]  /*1220*/  BRA `(.L_x_27515) ;  /* 0x0000000c00707947 */ /* 0x000fec0003800000 */
.L_x_27512:
        /* <DEDUP_REMOVED lines=10> */
.L_x_27517:
[----:B------:R-:W2:Y:S01]  /*12d0*/  LDG.E R4, desc[UR36][R4.64] ;  /* 0x0000002404047981 */ /* 0x000ea2000c1e1900 */
[----:B------:R-:W-:Y:S01]  /*12e0*/  IMAD.MOV.U32 R25, RZ, RZ, RZ ;  /* 0x000000ffff197224 */ /* 0x000fe200078e00ff */
[----:B--2---:R-:W-:Y:S01]  /*12f0*/  I2FP.F32.S32 R24, R4 ;  /* 0x0000000400187245 */ /* 0x004fe20000201400 */
[----:B------:R-:W-:Y:S06]  /*1300*/  BRA `(.L_x_27515) ;  /* 0x0000000c00387947 */ /* 0x000fec0003800000 */
.L_x_27516:
[----:B------:R-:W2:Y:S01]  /*1310*/  LDG.E.U16 R4, desc[UR36][R4.64] ;  /* 0x0000002404047981 */ /* 0x000ea2000c1e1500 */
[----:B------:R-:W-:Y:S01]  /*1320*/  IMAD.MOV.U32 R25, RZ, RZ, RZ ;  /* 0x000000ffff197224 */ /* 0x000fe200078e00ff */
[----:B--2---:R0:W2:Y:S01]  /*1330*/  I2F.S16 R24, R4 ;  /* 0x0000000400187306 */ /* 0x0040a20000101400 */
[----:B------:R-:W-:Y:S05]  /*1340*/  BRA `(.L_x_27515) ;  /* 0x0000000c00287947 */ /* 0x000fea0003800000 */
.L_x_27511:
        /* <DEDUP_REMOVED lines=9> */
.L_x_27519:
[----:B------:R-:W2:Y:S01]  /*13e0*/  LDG.E.U16 R4, desc[UR36][R4.64] ;  /* 0x0000002404047981 */ /* 0x000ea2000c1e1500 */
[----:B------:R-:W-:Y:S02]  /*13f0*/  IMAD.MOV.U32 R25, RZ, RZ, RZ ;  /* 0x000000ffff197224 */ /* 0x000fe400078e00ff */
[----:B--2---:R-:W-:Y:S01]  /*1400*/  HADD2.F32 R24, -RZ, R4.H0_H0 ;  /* 0x20000004ff187230 */ /* 0x004fe20000004100 */
[----:B------:R-:W-:Y:S06]  /*1410*/  BRA `(.L_x_27515) ;  /* 0x0000000800f47947 */ /* 0x000fec0003800000 */
.L_x_27518:
        /* <DEDUP_REMOVED lines=8> */
.L_x_27521:
[----:B------:R-:W2:Y:S02]  /*14a0*/  LDG.E R4, desc[UR36][R4.64] ;  /* 0x0000002404047981 */ /* 0x000ea4000c1e1900 */
[--C-:B--2---:R-:W-:Y:S02]  /*14b0*/  HADD2.F32 R24, -RZ, R4.reuse.H0_H0 ;  /* 0x20000004ff187230 */ /* 0x104fe40000004100 */
[----:B------:R-:W-:Y:S01]  /*14c0*/  HADD2.F32 R25, -RZ, R4.H1_H1 ;  /* 0x30000004ff197230 */ /* 0x000fe20000004100 */
[----:B------:R-:W-:Y:S06]  /*14d0*/  BRA `(.L_x_27515) ;  /* 0x0000000800c47947 */ /* 0x000fec0003800000 */
.L_x_27520:
        /* <DEDUP_REMOVED lines=8> */
.L_x_27510:
        /* <DEDUP_REMOVED lines=13> */
.L_x_27524:
        /* <DEDUP_REMOVED lines=10> */
.L_x_27523:
        /* <DEDUP_REMOVED lines=26> */
.L_x_27526:
        /* <DEDUP_REMOVED lines=14> */
.L_x_27525:
[----:B------:R-:W2:Y:S01]  /*1950*/  LDG.E.U16 R4, desc[UR36][R4.64] ;  /* 0x0000002404047981 */ /* 0x000ea2000c1e1500 */
[----:B------:R-:W-:Y:S02]  /*1960*/  IMAD.MOV.U32 R25, RZ, RZ, RZ ;  /* 0x000000ffff197224 */ /* 0x000fe400078e00ff */
[----:B--2---:R-:W-:Y:S01]  /*1970*/  IMAD.U32 R24, R4, 0x10000, RZ ;  /* 0x0001000004187824 */ /* 0x004fe200078e00ff */
[----:B------:R-:W-:Y:S06]  /*1980*/  BRA `(.L_x_27515) ;  /* 0x0000000400987947 */ /* 0x000fec0003800000 */
.L_x_27522:
        /* <DEDUP_REMOVED lines=12> */
.L_x_27529:
        /* <DEDUP_REMOVED lines=20> */
.L_x_27531:
[----:B------:R-:W-:Y:S05]  /*1b90*/  BSYNC.RECONVERGENT B0 ;  /* 0x0000000000007941 */ /* 0x000fea0003800200 */
.L_x_27530:
[----:B------:R-:W-:Y:S01]  /*1ba0*/  IMAD.SHL.U32 R0, R0, 0x100000, RZ ;  /* 0x0010000000007824 */ /* 0x000fe200078e00ff */
[----:B------:R-:W-:-:S04]  /*1bb0*/  LEA R3, R3, 0x3b800000, 0x17 ;  /* 0x3b80000003037811 */ /* 0x000fc800078eb8ff */
[----:B------:R-:W-:Y:S01]  /*1bc0*/  LOP3.LUT R24, R3, R0, R7, 0xfe, !PT ;  /* 0x0000000003187212 */ /* 0x000fe200078efe07 */
[----:B------:R-:W-:Y:S06]  /*1bd0*/  BRA `(.L_x_27515) ;  /* 0x0000000400047947 */ /* 0x000fec0003800000 */
.L_x_27528:
        /* <DEDUP_REMOVED lines=20> */
.L_x_27533:
[----:B------:R-:W-:Y:S05]  /*1d20*/  BSYNC.RECONVERGENT B0 ;  /* 0x0000000000007941 */ /* 0x000fea0003800200 */
.L_x_27532:
[----:B------:R-:W-:Y:S01]  /*1d30*/  IMAD.SHL.U32 R0, R0, 0x200000, RZ ;  /* 0x0020000000007824 */ /* 0x000fe200078e00ff */
[----:B------:R-:W-:-:S04]  /*1d40*/  LEA R3, R3, 0x37800000, 0x17 ;  /* 0x3780000003037811 */ /* 0x000fc800078eb8ff */
[----:B------:R-:W-:Y:S01]  /*1d50*/  LOP3.LUT R24, R3, R0, R7, 0xfe, !PT ;  /* 0x0000000003187212 */ /* 0x000fe200078efe07 */
[----:B------:R-:W-:Y:S06]  /*1d60*/  BRA `(.L_x_27515) ;  /* 0x0000000000a07947 */ /* 0x000fec0003800000 */
.L_x_27527:
        /* <DEDUP_REMOVED lines=15> */
.L_x_27514:
        /* <DEDUP_REMOVED lines=16> */
.L_x_27536:
[----:B------:R-:W-:Y:S01]  /*1f60*/  CS2R R24, SRZ ;  /* 0x0000000000187805 */ /* 0x000fe2000001ff00 */
[----:B------:R-:W-:Y:S06]  /*1f70*/  BRA `(.L_x_27515) ;  /* 0x00000000001c7947 */ /* 0x000fec0003800000 */
.L_x_27535:
[----:B------:R-:W2:Y:S01]  /*1f80*/  LDG.E.64 R4, desc[UR36][R4.64] ;  /* 0x0000002404047981 */ /* 0x000ea2000c1e1b00 */
[----:B------:R-:W-:Y:S01]  /*1f90*/  IMAD.MOV.U32 R25, RZ, RZ, RZ ;  /* 0x000000ffff197224 */ /* 0x000fe200078e00ff */
[----:B--2---:R0:W2:Y:S01]  /*1fa0*/  I2F.U64 R24, R4 ;  /* 0x0000000400187312 */ /* 0x0040a20000301000 */
[----:B------:R-:W-:Y:S05]  /*1fb0*/  BRA `(.L_x_27515) ;  /* 0x00000000000c7947 */ /* 0x000fea0003800000 */
.L_x_27534:
[----:B------:R-:W2:Y:S01]  /*1fc0*/  LDG.E R4, desc[UR36][R4.64] ;  /* 0x0000002404047981 */ /* 0x000ea2000c1e1900 */
[----:B------:R-:W-:Y:S01]  /*1fd0*/  IMAD.MOV.U32 R25, RZ, RZ, RZ ;  /* 0x000000ffff197224 */ /* 0x000fe200078e00ff */
[----:B--2---:R-:W-:-:S07]  /*1fe0*/  I2FP.F32.U32 R24, R4 ;  /* 0x0000000400187245 */ /* 0x004fce0000201000 */
.L_x_27515:
[----:B------:R-:W-:Y:S05]  /*1ff0*/  BSYNC.RECONVERGENT B6 ;  /* 0x0000000000067941 */ /* 0x000fea0003800200 */
.L_x_27509:
[----:B------:R-:W-:-:S07]  /*2000*/  VIADD R29, R29, 0x80 ;  /* 0x000000801d1d7836 */ /* 0x000fce0000000000 */
.L_x_27508:
[----:B------:R-:W-:Y:S05]  /*2010*/  BSYNC.RECONVERGENT B7 ;  /* 0x0000000000077941 */ /* 0x000fea0003800200 */
.L_x_27507:
        /* <DEDUP_REMOVED lines=26> */
.L_x_27543:
[----:B------:R-:W2:Y:S01]  /*21c0*/  LDG.E.U8 R4, desc[UR36][R4.64] ;  /* 0x0000002404047981 */ /* 0x000ea2000c1e1100 */
[----:B------:R-:W-:Y:S01]  /*21d0*/  IMAD.MOV.U32 R23, RZ, RZ, RZ ;  /* 0x000000ffff177224 */ /* 0x000fe200078e00ff */
[----:B--2---:R-:W-:Y:S01]  /*21e0*/  I2FP.F32.U32 R22, R4 ;  /* 0x0000000400167245 */ /* 0x004fe20000201000 */
[----:B------:R-:W-:Y:S06]  /*21f0*/  BRA `(.L_x_27545) ;  /* 0x0000000c00707947 */ /* 0x000fec0003800000 */
.L_x_27542:
        /* <DEDUP_REMOVED lines=10> */
.L_x_27547:
[----:B------:R-:W2:Y:S01]  /*22a0*/  LDG.E R4, desc[UR36][R4.64] ;  /* 0x0000002404047981 */ /* 0x000ea2000c1e1900 */
[----:B------:R-:W-:Y:S01]  /*22b0*/  IMAD.MOV.U32 R23, RZ, RZ, RZ ;  /* 0x000000ffff177224 */ /* 0x000fe200078e00ff */
[----:B--2---:R-:W-:Y:S01]  /*22c0*/  I2FP.F32.S32 R22, R4 ;  /* 0x0000000400167245 */ /* 0x004fe20000201400 */
[----:B------:R-:W-:Y:S06]  /*22d0*/  BRA `(.L_x_27545) ;  /* 0x0000000c00387947 */ /* 0x000fec0003800000 */
.L_x_27546:
[----:B------:R-:W2:Y:S01]  /*22e0*/  LDG.E.U16 R4, desc[UR36][R4.64] ;  /* 0x0000002404047981 */ /* 0x000ea2000c1e1500 */
[----:B------:R-:W-:Y:S01]  /*22f0*/  IMAD.MOV.U32 R23, RZ, RZ, RZ ;  /* 0x000000ffff177224 */ /* 0x000fe200078e00ff */
[----:B--2---:R4:W0:Y:S01]  /*2300*/  I2F.S16 R22, R4 ;  /* 0x0000000400167306 */ /* 0x0048220000101400 */
[----:B------:R-:W-:Y:S05]  /*2310*/  BRA `(.L_x_27545) ;  /* 0x0000000c00287947 */ /* 0x000fea0003800000 */
.L_x_27541:
        /* <DEDUP_REMOVED lines=9> */
.L_x_27549:
[----:B------:R-:W2:Y:S01]  /*23b0*/  LDG.E.U16 R4, desc[UR36][R4.64] ;  /* 0x0000002404047981 */ /* 0x000ea2000c1e1500 */
[----:B------:R-:W-:Y:S02]  /*23c0*/  IMAD.MOV.U32 R23, RZ, RZ, RZ ;  /* 0x000000ffff177224 */ /* 0x000fe400078e00ff */
[----:B--2---:R-:W-:Y:S01]  /*23d0*/  HADD2.F32 R22, -RZ, R4.H0_H0 ;  /* 0x20000004ff167230 */ /* 0x004fe20000004100 */
[----:B------:R-:W-:Y:S06]  /*23e0*/  BRA `(.L_x_27545) ;  /* 0x0000000800f47947 */ /* 0x000fec0003800000 */
.L_x_27548:
        /* <DEDUP_REMOVED lines=8> */
.L_x_27551:
[----:B------:R-:W2:Y:S02]  /*2470*/  LDG.E R4, desc[UR36][R4.64] ;  /* 0x0000002404047981 */ /* 0x000ea4000c1e1900 */
[--C-:B--2---:R-:W-:Y:S02]  /*2480*/  HADD2.F32 R22, -RZ, R4.reuse.H0_H0 ;  /* 0x20000004ff167230 */ /* 0x104fe40000004100 */
[----:B------:R-:W-:Y:S01]  /*2490*/  HADD2.F32 R23, -RZ, R4.H1_H1 ;  /* 0x30000004ff177230 */ /* 0x000fe20000004100 */
[----:B------:R-:W-:Y:S06]  /*24a0*/  BRA `(.L_x_27545) ;  /* 0x0000000800c47947 */ /* 0x000fec0003800000 */
.L_x_27550:
        /* <DEDUP_REMOVED lines=8> */
.L_x_27540:
        /* <DEDUP_REMOVED lines=13> */
.L_x_27554:
        /* <DEDUP_REMOVED lines=10> */
.L_x_27553:
        /* <DEDUP_REMOVED lines=26> */
.L_x_27556:
        /* <DEDUP_REMOVED lines=14> */
.L_x_27555:
[----:B------:R-:W2:Y:S01]  /*2920*/  LDG.E.U16 R4, desc[UR36][R4.64] ;  /* 0x0000002404047981 */ /* 0x000ea2000c1e1500 */
[----:B------:R-:W-:Y:S02]  /*2930*/  IMAD.MOV.U32 R23, RZ, RZ, RZ ;  /* 0x000000ffff177224 */ /* 0x000fe400078e00ff */
[----:B--2---:R-:W-:Y:S01]  /*2940*/  IMAD.U32 R22, R4, 0x10000, RZ ;  /* 0x0001000004167824 */ /* 0x004fe200078e00ff */
[----:B------:R-:W-:Y:S06]  /*2950*/  BRA `(.L_x_27545) ;  /* 0x0000000400987947 */ /* 0x000fec0003800000 */
.L_x_27552:
        /* <DEDUP_REMOVED lines=12> */
.L_x_27559:
        /* <DEDUP_REMOVED lines=20> */
.L_x_27561:
[----:B------:R-:W-:Y:S05]  /*2b60*/  BSYNC.RECONVERGENT B0 ;  /* 0x0000000000007941 */ /* 0x000fea0003800200 */
.L_x_27560:
[----:B------:R-:W-:Y:S01]  /*2b70*/  IMAD.SHL.U32 R0, R0, 0x100000, RZ ;  /* 0x0010000000007824 */ /* 0x000fe200078e00ff */
[----:B------:R-:W-:-:S04]  /*2b80*/  LEA R3, R3, 0x3b800000, 0x17 ;  /* 0x3b80000003037811 */ /* 0x000fc800078eb8ff */
[----:B------:R-:W-:Y:S01]  /*2b90*/  LOP3.LUT R22, R3, R0, R7, 0xfe, !PT ;  /* 0x0000000003167212 */ /* 0x000fe200078efe07 */
[----:B------:R-:W-:Y:S06]  /*2ba0*/  BRA `(.L_x_27545) ;  /* 0x0000000400047947 */ /* 0x000fec0003800000 */
.L_x_27558:
        /* <DEDUP_REMOVED lines=20> */
.L_x_27563:
[----:B------:R-:W-:Y:S05]  /*2cf0*/  BSYNC.RECONVERGENT B0 ;  /* 0x0000000000007941 */ /* 0x000fea0003800200 */
.L_x_27562:
[----:B------:R-:W-:Y:S01]  /*2d00*/  IMAD.SHL.U32 R0, R0, 0x200000, RZ ;  /* 0x0020000000007824 */ /* 0x000fe200078e00ff */
[----:B------:R-:W-:-:S04]  /*2d10*/  LEA R3, R3, 0x37800000, 0x17 ;  /* 0x3780000003037811 */ /* 0x000fc800078eb8ff */
[----:B------:R-:W-:Y:S01]  /*2d20*/  LOP3.LUT R22, R3, R0, R7, 0xfe, !PT ;  /* 0x0000000003167212 */ /* 0x000fe200078efe07 */
[----:B------:R-:W-:Y:S06]  /*2d30*/  BRA `(.L_x_27545) ;  /* 0x0000000000a07947 */ /* 0x000fec0003800000 */
.L_x_27557:
        /* <DEDUP_REMOVED lines=15> */
.L_x_27544:
        /* <DEDUP_REMOVED lines=16> */
.L_x_27566:
[----:B------:R-:W-:Y:S01]  /*2f30*/  CS2R R22, SRZ ;  /* 0x0000000000167805 */ /* 0x000fe2000001ff00 */
[----:B------:R-:W-:Y:S06]  /*2f40*/  BRA `(.L_x_27545) ;  /* 0x00000000001c7947 */ /* 0x000fec0003800000 */
.L_x_27565:
[----:B------:R-:W2:Y:S01]  /*2f50*/  LDG.E.64 R4, desc[UR36][R4.64] ;  /* 0x0000002404047981 */ /* 0x000ea2000c1e1b00 */
[----:B------:R-:W-:Y:S01]  /*2f60*/  IMAD.MOV.U32 R23, RZ, RZ, RZ ;  /* 0x000000ffff177224 */ /* 0x000fe200078e00ff */
[----:B--2---:R0:W2:Y:S01]  /*2f70*/  I2F.U64 R22, R4 ;  /* 0x0000000400167312 */ /* 0x0040a20000301000 */
[----:B------:R-:W-:Y:S05]  /*2f80*/  BRA `(.L_x_27545) ;  /* 0x00000000000c7947 */ /* 0x000fea0003800000 */
.L_x_27564:
[----:B------:R-:W2:Y:S01]  /*2f90*/  LDG.E R4, desc[UR36][R4.64] ;  /* 0x0000002404047981 */ /* 0x000ea2000c1e1900 */
[----:B------:R-:W-:Y:S01]  /*2fa0*/  IMAD.MOV.U32 R23, RZ, RZ, RZ ;  /* 0x000000ffff177224 */ /* 0x000fe200078e00ff */
[----:B--2---:R-:W-:-:S07]  /*2fb0*/  I2FP.F32.U32 R22, R4 ;  /* 0x0000000400167245 */ /* 0x004fce0000201000 */
.L_x_27545:
[----:B------:R-:W-:Y:S05]  /*2fc0*/  BSYNC.RECONVERGENT B6 ;  /* 0x0000000000067941 */ /* 0x000fea0003800200 */
.L_x_27539:
[----:B------:R-:W-:-:S07]  /*2fd0*/  VIADD R29, R29, 0x80 ;  /* 0x000000801d1d7836 */ /* 0x000fce0000000000 */
.L_x_27538:
[----:B------:R-:W-:Y:S05]  /*2fe0*/  BSYNC.RECONVERGENT B7 ;  /* 0x0000000000077941 */ /* 0x000fea0003800200 */
.L_x_27537:
        /* <DEDUP_REMOVED lines=24> */
.L_x_27572:
[----:B------:R-:W2:Y:S02]  /*3170*/  LDG.E.U8 R4, desc[UR36][R4.64] ;  /* 0x0000002404047981 */ /* 0x000ea4000c1e1100 */
[----:B--2---:R-:W-:Y:S01]  /*3180*/  I2FP.F32.U32 R18, R4 ;  /* 0x0000000400127245 */ /* 0x004fe20000201000 */
[----:B------:R-:W-:Y:S06]  /*3190*/  BRA `(.L_x_27568) ;  /* 0x0000000c00387947 */ /* 0x000fec0003800000 */
.L_x_27571:
        /* <DEDUP_REMOVED lines=9> */
.L_x_27575:
[----:B------:R-:W2:Y:S02]  /*3230*/  LDG.E R4, desc[UR36][R4.64] ;  /* 0x0000002404047981 */ /* 0x000ea4000c1e1900 */
[----:B--2---:R-:W-:Y:S01]  /*3240*/  I2FP.F32.S32 R18, R4 ;  /* 0x0000000400127245 */ /* 0x004fe20000201400 */
[----:B------:R-:W-:Y:S06]  /*3250*/  BRA `(.L_x_27568) ;  /* 0x0000000c00087947 */ /* 0x000fec0003800000 */
.L_x_27574:
[----:B------:R-:W2:Y:S02]  /*3260*/  LDG.E.U16 R4, desc[UR36][R4.64] ;  /* 0x0000002404047981 */ /* 0x000ea4000c1e1500 */
[----:B--2---:R0:W2:Y:S01]  /*3270*/  I2F.S16 R18, R4 ;  /* 0x0000000400127306 */ /* 0x0040a20000101400 */
[----:B------:R-:W-:Y:S05]  /*3280*/  BRA `(.L_x_27568) ;  /* 0x0000000800fc7947 */ /* 0x000fea0003800000 */
.L_x_27570:
        /* <DEDUP_REMOVED lines=8> */
.L_x_27577:
[----:B------:R-:W2:Y:S02]  /*3310*/  LDG.E.U16 R4, desc[UR36][R4.64] ;  /* 0x0000002404047981 */ /* 0x000ea4000c1e1500 */
[----:B--2---:R-:W-:Y:S01]  /*3320*/  HADD2.F32 R18, -RZ, R4.H0_H0 ;  /* 0x20000004ff127230 */ /* 0x004fe20000004100 */
[----:B------:R-:W-:Y:S06]  /*3330*/  BRA `(.L_x_27568) ;  /* 0x0000000800d07947 */ /* 0x000fec0003800000 */
.L_x_27576:
        /* <DEDUP_REMOVED lines=8> */
.L_x_27579:
[----:B------:R-:W2:Y:S02]  /*33c0*/  LDG.E R4, desc[UR36][R4.64] ;  /* 0x0000002404047981 */ /* 0x000ea4000c1e1900 */
[--C-:B--2---:R-:W-:Y:S02]  /*33d0*/  HADD2.F32 R18, -RZ, R4.reuse.H0_H0 ;  /* 0x20000004ff127230 */ /* 0x104fe40000004100 */
[----:B------:R-:W-:Y:S01]  /*33e0*/  HADD2.F32 R19, -RZ, R4.H1_H1 ;  /* 0x30000004ff137230 */ /* 0x000fe20000004100 */
[----:B------:R-:W-:Y:S06]  /*33f0*/  BRA `(.L_x_27568) ;  /* 0x0000000800a07947 */ /* 0x000fec0003800000 */
.L_x_27578:
[----:B------:R-:W2:Y:S01]  /*3400*/  LDG.E.64 R4, desc[UR36][R4.64] ;  /* 0x0000002404047981 */ /* 0x000ea2000c1e1b00 */
[----:B------:R-:W-:Y:S01]  /*3410*/  UMOV UR4, 0xf0000000 ;  /* 0xf000000000047882 */ /* 0x000fe20000000000 */
[----:B------:R-:W-:Y:S01]  /*3420*/  UMOV UR5, 0x380fffff ;  /* 0x380fffff00057882 */ /* 0x000fe20000000000 */
[----:B--2---:R-:W0:Y:S01]  /*3430*/  F2F.F32.F64 R18, R4 ;  /* 0x0000000400127310 */ /* 0x004e220000301000 */
[----:B------:R-:W-:-:S14]  /*3440*/  DSETP.GEU.AND P0, PT, |R4|, UR4, PT ;  /* 0x0000000404007e2a */ /* 0x000fdc000bf0e200 */
[----:B0-----:R-:W-:Y:S01]  /*3450*/  @!P0 FMUL R18, R18, 1.175494350822287508e-38 ;  /* 0x0080000012128820 */ /* 0x001fe20000400000 */
[----:B------:R-:W-:Y:S06]  /*3460*/  BRA `(.L_x_27568) ;  /* 0x0000000800847947 */ /* 0x000fec0003800000 */
.L_x_27569:
        /* <DEDUP_REMOVED lines=12> */
.L_x_27582:
        /* <DEDUP_REMOVED lines=10> */
.L_x_27581:
        /* <DEDUP_REMOVED lines=25> */
.L_x_27584:
        /* <DEDUP_REMOVED lines=13> */
.L_x_27583:
[----:B------:R-:W2:Y:S02]  /*3830*/  LDG.E.U16 R4, desc[UR36][R4.64] ;  /* 0x0000002404047981 */ /* 0x000ea4000c1e1500 */
[----:B--2---:R-:W-:Y:S01]  /*3840*/  IMAD.U32 R18, R4, 0x10000, RZ ;  /* 0x0001000004127824 */ /* 0x004fe200078e00ff */
[----:B------:R-:W-:Y:S06]  /*3850*/  BRA `(.L_x_27568) ;  /* 0x0000000400887947 */ /* 0x000fec0003800000 */
.L_x_27580:
        /* <DEDUP_REMOVED lines=11> */
.L_x_27587:
        /* <DEDUP_REMOVED lines=20> */
.L_x_27589:
[----:B------:R-:W-:Y:S05]  /*3a50*/  BSYNC.RECONVERGENT B0 ;  /* 0x0000000000007941 */ /* 0x000fea0003800200 */
.L_x_27588:
[----:B------:R-:W-:Y:S01]  /*3a60*/  IMAD.SHL.U32 R0, R0, 0x100000, RZ ;  /* 0x0010000000007824 */ /* 0x000fe200078e00ff */
[----:B------:R-:W-:-:S04]  /*3a70*/  LEA R3, R3, 0x3b800000, 0x17 ;  /* 0x3b80000003037811 */ /* 0x000fc800078eb8ff */
[----:B------:R-:W-:Y:S01]  /*3a80*/  LOP3.LUT R18, R3, R0, R7, 0xfe, !PT ;  /* 0x0000000003127212 */ /* 0x000fe200078efe07 */
[----:B------:R-:W-:Y:S06]  /*3a90*/  BRA `(.L_x_27568) ;  /* 0x0000000000f87947 */ /* 0x000fec0003800000 */
.L_x_27586:
        /* <DEDUP_REMOVED lines=20> */
.L_x_27591:
[----:B------:R-:W-:Y:S05]  /*3be0*/  BSYNC.RECONVERGENT B0 ;  /* 0x0000000000007941 */ /* 0x000fea0003800200 */
.L_x_27590:
[----:B------:R-:W-:Y:S01]  /*3bf0*/  IMAD.SHL.U32 R0, R0, 0x200000, RZ ;  /* 0x0020000000007824 */ /* 0x000fe200078e00ff */
[----:B------:R-:W-:-:S04]  /*3c00*/  LEA R3, R3, 0x37800000, 0x17 ;  /* 0x3780000003037811 */ /* 0x000fc800078eb8ff */
[----:B------:R-:W-:Y:S01]  /*3c10*/  LOP3.LUT R18, R3, R0, R7, 0xfe, !PT ;  /* 0x0000000003127212 */ /* 0x000fe200078efe07 */
[----:B------:R-:W-:Y:S06]  /*3c20*/  BRA `(.L_x_27568) ;  /* 0x0000000000947947 */ /* 0x000fec0003800000 */
.L_x_27585:
        /* <DEDUP_REMOVED lines=14> */
.L_x_27573:
        /* <DEDUP_REMOVED lines=16> */
.L_x_27594:
[----:B------:R-:W-:Y:S01]  /*3e10*/  IMAD.MOV.U32 R18, RZ, RZ, RZ ;  /* 0x000000ffff127224 */ /* 0x000fe200078e00ff */
[----:B------:R-:W-:Y:S06]  /*3e20*/  BRA `(.L_x_27568) ;  /* 0x0000000000147947 */ /* 0x000fec0003800000 */
.L_x_27593:
[----:B------:R-:W2:Y:S02]  /*3e30*/  LDG.E.64 R4, desc[UR36][R4.64] ;  /* 0x0000002404047981 */ /* 0x000ea4000c1e1b00 */
[----:B--2---:R0:W2:Y:S01]  /*3e40*/  I2F.U64 R18, R4 ;  /* 0x0000000400127312 */ /* 0x0040a20000301000 */
[----:B------:R-:W-:Y:S05]  /*3e50*/  BRA `(.L_x_27568) ;  /* 0x0000000000087947 */ /* 0x000fea0003800000 */
.L_x_27592:
[----:B------:R-:W2:Y:S02]  /*3e60*/  LDG.E R4, desc[UR36][R4.64] ;  /* 0x0000002404047981 */ /* 0x000ea4000c1e1900 */
[----:B--2---:R-:W-:-:S07]  /*3e70*/  I2FP.F32.U32 R18, R4 ;  /* 0x0000000400127245 */ /* 0x004fce0000201000 */
.L_x_27568:
[----:B------:R-:W-:Y:S05]  /*3e80*/  BSYNC.RECONVERGENT B6 ;  /* 0x0000000000067941 */ /* 0x000fea0003800200 */
.L_x_27567:
[----:B------:R-:W0:Y:S01]  /*3e90*/  LDC.U8 R28, c[0x0][0x3a4] ;  /* 0x0000e900ff1c7b82 */ /* 0x000e220000000000 */
[CC--:B------:R-:W-:Y:S01]  /*3ea0*/  ISETP.GE.AND P0, PT, R27.reuse, R26.reuse, PT ;  /* 0x0000001a1b00720c */ /* 0x0c0fe20003f06270 */
[C---:B------:R-:W-:Y:S01]  /*3eb0*/  VIADD R3, R27.reuse, 0x100 ;  /* 0x000001001b037836 */ /* 0x040fe20000000000 */
[----:B------:R-:W-:Y:S01]  /*3ec0*/  BSSY.RECONVERGENT B0, `(.L_x_27595) ;  /* 0x000002a000007945 */ /* 0x000fe20003800200 */
[----:B------:R-:W-:Y:S01]  /*3ed0*/  VIADD R29, R27, 0x80 ;  /* 0x000000801b1d7836 */ /* 0x000fe20000000000 */
[----:B------:R-:W-:Y:S02]  /*3ee0*/  CS2R R6, SRZ ;  /* 0x0000000000067805 */ /* 0x000fe4000001ff00 */
[----:B------:R-:W-:Y:S01]  /*3ef0*/  ISETP.GE.AND P1, PT, R3, R26, PT ;  /* 0x0000001a0300720c */ /* 0x000fe20003f26270 */
[----:B------:R-:W-:-:S06]  /*3f00*/  VIADD R3, R27, 0x180 ;  /* 0x000001801b037836 */ /* 0x000fcc0000000000 */
[----:B------:R-:W-:Y:S06]  /*3f10*/  @P0 BRA `(.L_x_27596) ;  /* 0x0000000000900947 */ /* 0x000fec0003800000 */
[C---:B01-3-5:R-:W-:Y:S01]  /*3f20*/  FMUL.FTZ R7, R16.reuse, 1.4426950216293334961 ;  /* 0x3fb8aa3b10077820 */ /* 0x06bfe20000410000 */
[C---:B------:R-:W-:Y:S01]  /*3f30*/  FSETP.GEU.FTZ.AND P2, PT, |R16|.reuse, 0.40999999642372131348, PT ;  /* 0x3ed1eb851000780b */ /* 0x040fe20003f5e200 */
[----:B------:R-:W-:Y:S02]  /*3f40*/  IMAD.MOV.U32 R6, RZ, RZ, 0x3ab5ebe6 ;  /* 0x3ab5ebe6ff067424 */ /* 0x000fe400078e00ff */
[C---:B------:R-:W-:Y:S01]  /*3f50*/  FMUL.RZ R10, R17.reuse, 0.15915493667125701904 ;  /* 0x3e22f983110a7820 */ /* 0x040fe2000040c000 */
[----:B------:R-:W2:Y:S01]  /*3f60*/  FRND R0, R7 ;  /* 0x0000000700007307 */ /* 0x000ea20000201000 */
[----:B------:R-:W-:Y:S01]  /*3f70*/  FMUL.FTZ R17, R17, 0.5 ;  /* 0x3f00000011117820 */ /* 0x000fe20000410000 */
[----:B------:R-:W-:-:S03]  /*3f80*/  FSETP.NEU.FTZ.AND P4, PT, R16, RZ, PT ;  /* 0x000000ff1000720b */ /* 0x000fc60003f9d000 */
[----:B------:R-:W-:-:S03]  /*3f90*/  FMUL.RZ R17, R17, 0.15915493667125701904 ;  /* 0x3e22f98311117820 */ /* 0x000fc6000040c000 */
[----:B------:R-:W-:Y:S01]  /*3fa0*/  MUFU.EX2 R7, R7 ;  /* 0x0000000700077308 */ /* 0x000fe20000000800 */
[----:B--2---:R-:W-:-:S04]  /*3fb0*/  FSEL R5, R0, RZ, P2 ;  /* 0x000000ff00057208 */ /* 0x004fc80001000000 */
[C---:B------:R-:W-:Y:S01]  /*3fc0*/  FSETP.NEU.FTZ.AND P2, PT, R5.reuse, 128, PT ;  /* 0x430000000500780b */ /* 0x040fe20003f5d000 */
[----:B----4-:R-:W-:-:S03]  /*3fd0*/  FFMA.FTZ R4, R5, -0.693145751953125, R16 ;  /* 0xbf31720005047823 */ /* 0x010fc60000010010 */
[C---:B------:R-:W-:Y:S01]  /*3fe0*/  FSEL R0, R5.reuse, 127, P2 ;  /* 0x42fe000005007808 */ /* 0x040fe20001000000 */
[----:B------:R-:W-:-:S03]  /*3ff0*/  FFMA.FTZ R5, R5, -1.428606765330187045e-06, R4 ;  /* 0xb5bfbe8e05057823 */ /* 0x000fc60000010004 */
[----:B------:R-:W0:Y:S01]  /*4000*/  MUFU.EX2 R4, R0 ;  /* 0x0000000000047308 */ /* 0x000e220000000800 */
[----:B------:R-:W-:Y:S01]  /*4010*/  FFMA.FTZ R6, R5, R6, 0.0083824126049876213074 ;  /* 0x3c09566305067423 */ /* 0x000fe20000010006 */
[----:B------:R-:W-:-:S03]  /*4020*/  FSETP.GEU.FTZ.AND P3, PT, R0, -25, PT ;  /* 0xc1c800000000780b */ /* 0x000fc60003f7e000 */
[----:B------:R-:W-:-:S04]  /*4030*/  FFMA.FTZ R6, R5, R6, 0.041667830199003219604 ;  /* 0x3d2aabe305067423 */ /* 0x000fc80000010006 */
[----:B------:R-:W-:-:S04]  /*4040*/  FFMA.FTZ R6, R5, R6, 0.16666397452354431152 ;  /* 0x3e2aa9f605067423 */ /* 0x000fc80000010006 */
[C---:B------:R-:W-:Y:S02]  /*4050*/  FFMA.FTZ R8, R5.reuse, R6, 0.49999994039535522461 ;  /* 0x3efffffe05087423 */ /* 0x040fe40000010006 */
[----:B------:R-:W-:Y:S02]  /*4060*/  MUFU.COS R6, R10 ;  /* 0x0000000a00067308 */ /* 0x000fe40000000000 */
[----:B------:R-:W-:-:S04]  /*4070*/  FMUL.FTZ R8, R5, R8 ;  /* 0x0000000805087220 */ /* 0x000fc80000410000 */
[----:B------:R-:W-:Y:S01]  /*4080*/  FFMA.FTZ R9, R5, R8, R5 ;  /* 0x0000000805097223 */ /* 0x000fe20000010005 */
[----:B0-----:R-:W-:Y:S01]  /*4090*/  FADD.FTZ R8, R4, -1 ;  /* 0xbf80000004087421 */ /* 0x001fe20000010000 */
[----:B------:R-:W0:Y:S03]  /*40a0*/  MUFU.SIN R5, R17 ;  /* 0x0000001100057308 */ /* 0x000e260000000400 */
[----:B------:R-:W-:-:S04]  /*40b0*/  FFMA.FTZ R4, R9, R4, R8 ;  /* 0x0000000409047223 */ /* 0x000fc80000010008 */
[----:B------:R-:W-:Y:S01]  /*40c0*/  @!P2 FADD.FTZ R4, R4, R4 ;  /* 0x000000040404a221 */ /* 0x000fe20000010000 */
[----:B------:R-:W1:Y:S01]  /*40d0*/  MUFU.SIN R8, R10 ;  /* 0x0000000a00087308 */ /* 0x000e620000000400 */
[----:B------:R-:W-:-:S04]  /*40e0*/  FSETP.GT.FTZ.AND P2, PT, R0, 128, PT ;  /* 0x430000000000780b */ /* 0x000fc80003f54000 */
[----:B------:R-:W-:Y:S01]  /*40f0*/  FSEL R4, R4, +INF , !P2 ;  /* 0x7f80000004047808 */ /* 0x000fe20005000000 */
[----:B0-----:R-:W-:-:S03]  /*4100*/  FADD.FTZ R0, R5, R5 ;  /* 0x0000000505007221 */ /* 0x001fc60000010000 */
[----:B------:R-:W-:Y:S01]  /*4110*/  FSEL R9, R4, -1, P3 ;  /* 0xbf80000004097808 */ /* 0x000fe20001800000 */
[----:B------:R-:W-:Y:S01]  /*4120*/  @!P4 FADD.FTZ R9, R16, R16 ;  /* 0x000000101009c221 */ /* 0x000fe20000010000 */
[----:B------:R-:W-:Y:S01]  /*4130*/  FMUL.FTZ R0, R5, R0 ;  /* 0x0000000005007220 */ /* 0x000fe20000410000 */
[----:B-1----:R-:W-:-:S03]  /*4140*/  FMUL.FTZ R7, R7, R8 ;  /* 0x0000000807077220 */ /* 0x002fc60000410000 */
[----:B------:R-:W-:-:S07]  /*4150*/  FFMA.FTZ R6, R9, R6, -R0 ;  /* 0x0000000609067223 */ /* 0x000fce0000010800 */
.L_x_27596:
[----:B------:R-:W-:Y:S05]  /*4160*/  BSYNC.RECONVERGENT B0 ;  /* 0x0000000000007941 */ /* 0x000fea0003800200 */
.L_x_27595:
[-C--:B------:R-:W-:Y:S01]  /*4170*/  ISETP.GE.AND P3, PT, R29, R26.reuse, PT ;  /* 0x0000001a1d00720c */ /* 0x080fe20003f66270 */
[----:B------:R-:W-:Y:S01]  /*4180*/  BSSY.RECONVERGENT B0, `(.L_x_27597) ;  /* 0x0000028000007945 */ /* 0x000fe20003800200 */
[----:B------:R-:W-:Y:S02]  /*4190*/  ISETP.GE.AND P2, PT, R3, R26, PT ;  /* 0x0000001a0300720c */ /* 0x000fe40003f46270 */
[----:B01-3-5:R-:W-:-:S09]  /*41a0*/  CS2R R16, SRZ ;  /* 0x0000000000107805 */ /* 0x02bfd2000001ff00 */
[----:B------:R-:W-:Y:S05]  /*41b0*/  @P3 BRA `(.L_x_27598) ;  /* 0x0000000000903947 */ /* 0x000fea0003800000 */
[C---:B--2---:R-:W-:Y:S01]  /*41c0*/  FMUL.FTZ R17, R24.reuse, 1.4426950216293334961 ;  /* 0x3fb8aa3b18117820 */ /* 0x044fe20000410000 */
[----:B------:R-:W-:Y:S01]  /*41d0*/  FSETP.GEU.FTZ.AND P3, PT, |R24|, 0.40999999642372131348, PT ;  /* 0x3ed1eb851800780b */ /* 0x000fe20003f7e200 */
[----:B------:R-:W-:Y:S02]  /*41e0*/  IMAD.MOV.U32 R5, RZ, RZ, 0x3ab5ebe6 ;  /* 0x3ab5ebe6ff057424 */ /* 0x000fe400078e00ff */
[C---:B------:R-:W-:Y:S01]  /*41f0*/  FMUL.RZ R9, R25.reuse, 0.15915493667125701904 ;  /* 0x3e22f98319097820 */ /* 0x040fe2000040c000 */
[----:B------:R-:W0:Y:S01]  /*4200*/  FRND R0, R17 ;  /* 0x0000001100007307 */ /* 0x000e220000201000 */
[----:B------:R-:W-:-:S04]  /*4210*/  FMUL.FTZ R25, R25, 0.5 ;  /* 0x3f00000019197820 */ /* 0x000fc80000410000 */
[----:B------:R-:W-:-:S03]  /*4220*/  FMUL.RZ R25, R25, 0.15915493667125701904 ;  /* 0x3e22f98319197820 */ /* 0x000fc6000040c000 */
[----:B------:R-:W-:Y:S01]  /*4230*/  MUFU.EX2 R17, R17 ;  /* 0x0000001100117308 */ /* 0x000fe20000000800 */
[----:B0-----:R-:W-:-:S07]  /*4240*/  FSEL R3, R0, RZ, P3 ;  /* 0x000000ff00037208 */ /* 0x001fce0001800000 */
[----:B------:R-:W-:Y:S01]  /*4250*/  MUFU.COS R16, R9 ;  /* 0x0000000900107308 */ /* 0x000fe20000000000 */
[----:B------:R-:W-:Y:S02]  /*4260*/  FSETP.NEU.FTZ.AND P3, PT, R24, RZ, PT ;  /* 0x000000ff1800720b */ /* 0x000fe40003f7d000 */
        /* <DEDUP_REMOVED lines=9> */
[----:B------:R-:W-:-:S04]  /*4300*/  FFMA.FTZ R5, R4, R5, 0.49999994039535522461 ;  /* 0x3efffffe04057423 */ /* 0x000fc80000010005 */
        /* <DEDUP_REMOVED lines=15> */
.L_x_27598:
[----:B------:R-:W-:Y:S05]  /*4400*/  BSYNC.RECONVERGENT B0 ;  /* 0x0000000000007941 */ /* 0x000fea0003800200 */
.L_x_27597:
[----:B------:R-:W-:Y:S01]  /*4410*/  BSSY.RECONVERGENT B0, `(.L_x_27599) ;  /* 0x0000027000007945 */ /* 0x000fe20003800200 */
[----:B--2---:R-:W-:-:S03]  /*4420*/  CS2R R24, SRZ ;  /* 0x0000000000187805 */ /* 0x004fc6000001ff00 */
[----:B------:R-:W-:Y:S05]  /*4430*/  @P1 BRA `(.L_x_27600) ;  /* 0x0000000000901947 */ /* 0x000fea0003800000 */
[C---:B------:R-:W-:Y:S01]  /*4440*/  FMUL.FTZ R25, R22.reuse, 1.4426950216293334961 ;  /* 0x3fb8aa3b16197820 */ /* 0x040fe20000410000 */
[C---:B------:R-:W-:Y:S01]  /*4450*/  FSETP.GEU.FTZ.AND P1, PT, |R22|.reuse, 0.40999999642372131348, PT ;  /* 0x3ed1eb851600780b */ /* 0x040fe20003f3e200 */
[----:B------:R-:W-:Y:S02]  /*4460*/  IMAD.MOV.U32 R5, RZ, RZ, 0x3ab5ebe6 ;  /* 0x3ab5ebe6ff057424 */ /* 0x000fe400078e00ff */
[C---:B------:R-:W-:Y:S01]  /*4470*/  FMUL.RZ R9, R23.reuse, 0.15915493667125701904 ;  /* 0x3e22f98317097820 */ /* 0x040fe2000040c000 */
[----:B------:R-:W0:Y:S01]  /*4480*/  FRND R0, R25 ;  /* 0x0000001900007307 */ /* 0x000e220000201000 */
[----:B------:R-:W-:Y:S01]  /*4490*/  FMUL.FTZ R23, R23, 0.5 ;  /* 0x3f00000017177820 */ /* 0x000fe20000410000 */
[----:B------:R-:W-:-:S03]  /*44a0*/  FSETP.NEU.FTZ.AND P4, PT, R22, RZ, PT ;  /* 0x000000ff1600720b */ /* 0x000fc60003f9d000 */
[----:B------:R-:W-:-:S03]  /*44b0*/  FMUL.RZ R23, R23, 0.15915493667125701904 ;  /* 0x3e22f98317177820 */ /* 0x000fc6000040c000 */
[----:B------:R-:W-:Y:S01]  /*44c0*/  MUFU.EX2 R25, R25 ;  /* 0x0000001900197308 */ /* 0x000fe20000000800 */
[----:B0-----:R-:W-:-:S07]  /*44d0*/  FSEL R3, R0, RZ, P1 ;  /* 0x000000ff00037208 */ /* 0x001fce0000800000 */
[----:B------:R-:W-:Y:S01]  /*44e0*/  MUFU.COS R24, R9 ;  /* 0x0000000900187308 */ /* 0x000fe20000000000 */
        /* <DEDUP_REMOVED lines=25> */
.L_x_27600:
[----:B------:R-:W-:Y:S05]  /*4680*/  BSYNC.RECONVERGENT B0 ;  /* 0x0000000000007941 */ /* 0x000fea0003800200 */
.L_x_27599:
[----:B------:R-:W-:Y:S01]  /*4690*/  BSSY.RECONVERGENT B0, `(.L_x_27601) ;  /* 0x0000027000007945 */ /* 0x000fe20003800200 */
[----:B------:R-:W-:-:S03]  /*46a0*/  CS2R R22, SRZ ;  /* 0x0000000000167805 */ /* 0x000fc6000001ff00 */
        /* <DEDUP_REMOVED lines=37> */
.L_x_27602:
[----:B------:R-:W-:Y:S05]  /*4900*/  BSYNC.RECONVERGENT B0 ;  /* 0x0000000000007941 */ /* 0x000fea0003800200 */
.L_x_27601:
        /* <DEDUP_REMOVED lines=24> */
.L_x_27608:
[----:B------:R-:W0:Y:S01]  /*4a90*/  F2I.S64.TRUNC R6, R6 ;  /* 0x0000000600067311 */ /* 0x000e22000020d900 */
[----:B------:R-:W-:Y:S02]  /*4aa0*/  IMAD.MOV.U32 R27, RZ, RZ, R29 ;  /* 0x000000ffff1b7224 */ /* 0x000fe400078e001d */
[----:B0-----:R-:W-:-:S05]  /*4ab0*/  IMAD.MOV.U32 R3, RZ, RZ, R6 ;  /* 0x000000ffff037224 */ /* 0x001fca00078e0006 */
[----:B------:R3:W-:Y:S01]  /*4ac0*/  STG.E.U8 desc[UR36][R8.64], R3 ;  /* 0x0000000308007986 */ /* 0x0007e2000c101124 */
[----:B------:R-:W-:Y:S05]  /*4ad0*/  BRA `(.L_x_27604) ;  /* 0x0000000c00807947 */ /* 0x000fea0003800000 */
.L_x_27607:
        /* <DEDUP_REMOVED lines=10> */
.L_x_27611:
[----:B------:R-:W0:Y:S01]  /*4b80*/  F2I.FTZ.TRUNC.NTZ R3, R6 ;  /* 0x0000000600037305 */ /* 0x000e22000021f100 */
[----:B------:R-:W-:Y:S01]  /*4b90*/  IMAD.MOV.U32 R27, RZ, RZ, R29 ;  /* 0x000000ffff1b7224 */ /* 0x000fe200078e001d */
[----:B0-----:R2:W-:Y:S01]  /*4ba0*/  STG.E desc[UR36][R8.64], R3 ;  /* 0x0000000308007986 */ /* 0x0015e2000c101924 */
[----:B------:R-:W-:Y:S05]  /*4bb0*/  BRA `(.L_x_27604) ;  /* 0x0000000c00487947 */ /* 0x000fea0003800000 */
.L_x_27610:
[----:B------:R-:W0:Y:S01]  /*4bc0*/  F2I.FTZ.TRUNC.NTZ R3, R6 ;  /* 0x0000000600037305 */ /* 0x000e22000021f100 */
[----:B------:R-:W-:Y:S01]  /*4bd0*/  IMAD.MOV.U32 R27, RZ, RZ, R29 ;  /* 0x000000ffff1b7224 */ /* 0x000fe200078e001d */
[----:B0-----:R0:W-:Y:S01]  /*4be0*/  STG.E.U16 desc[UR36][R8.64], R3 ;  /* 0x0000000308007986 */ /* 0x0011e2000c101524 */
[----:B------:R-:W-:Y:S05]  /*4bf0*/  BRA `(.L_x_27604) ;  /* 0x0000000c00387947 */ /* 0x000fea0003800000 */
.L_x_27606:
        /* <DEDUP_REMOVED lines=9> */
.L_x_27613:
[----:B------:R-:W-:Y:S01]  /*4c90*/  F2FP.F16.F32.PACK_AB R6, RZ, R6 ;  /* 0x00000006ff06723e */ /* 0x000fe200000000ff */
[----:B------:R-:W-:-:S04]  /*4ca0*/  IMAD.MOV.U32 R27, RZ, RZ, R29 ;  /* 0x000000ffff1b7224 */ /* 0x000fc800078e001d */
[----:B------:R0:W-:Y:S01]  /*4cb0*/  STG.E.U16 desc[UR36][R8.64], R6 ;  /* 0x0000000608007986 */ /* 0x0001e2000c101524 */
[----:B------:R-:W-:Y:S05]  /*4cc0*/  BRA `(.L_x_27604) ;  /* 0x0000000c00047947 */ /* 0x000fea0003800000 */
.L_x_27612:
        /* <DEDUP_REMOVED lines=9> */
.L_x_27615:
[----:B------:R-:W-:Y:S01]  /*4d60*/  F2FP.F16.F32.PACK_AB R7, R7, R6 ;  /* 0x000000060707723e */ /* 0x000fe200000000ff */
[----:B------:R-:W-:-:S04]  /*4d70*/  IMAD.MOV.U32 R27, RZ, RZ, R29 ;  /* 0x000000ffff1b7224 */ /* 0x000fc800078e001d */
[----:B------:R0:W-:Y:S01]  /*4d80*/  STG.E desc[UR36][R8.64], R7 ;  /* 0x0000000708007986 */ /* 0x0001e2000c101924 */
[----:B------:R-:W-:Y:S05]  /*4d90*/  BRA `(.L_x_27604) ;  /* 0x0000000800d07947 */ /* 0x000fea0003800000 */
.L_x_27614:
[----:B------:R-:W-:Y:S01]  /*4da0*/  FMUL.FTZ R4, R6, 1 ;  /* 0x3f80000006047820 */ /* 0x000fe20000410000 */
[----:B------:R-:W-:-:S05]  /*4db0*/  IMAD.MOV.U32 R27, RZ, RZ, R29 ;  /* 0x000000ffff1b7224 */ /* 0x000fca00078e001d */
[----:B------:R-:W0:Y:S02]  /*4dc0*/  F2F.F64.F32 R4, R4 ;  /* 0x0000000400047310 */ /* 0x000e240000201800 */
[----:B0-----:R0:W-:Y:S01]  /*4dd0*/  STG.E.64 desc[UR36][R8.64], R4 ;  /* 0x0000000408007986 */ /* 0x0011e2000c101b24 */
[----:B------:R-:W-:Y:S05]  /*4de0*/  BRA `(.L_x_27604) ;  /* 0x0000000800bc7947 */ /* 0x000fea0003800000 */
.L_x_27605:
        /* <DEDUP_REMOVED lines=15> */
.L_x_27618:
[----:B------:R-:W-:Y:S01]  /*4ee0*/  FMUL.FTZ R4, R6, 1 ;  /* 0x3f80000006047820 */ /* 0x000fe20000410000 */
[----:B------:R-:W-:Y:S01]  /*4ef0*/  FMUL.FTZ R7, R7, 1 ;  /* 0x3f80000007077820 */ /* 0x000fe20000410000 */
[----:B------:R-:W-:-:S04]  /*4f00*/  IMAD.MOV.U32 R27, RZ, RZ, R29 ;  /* 0x000000ffff1b7224 */ /* 0x000fc800078e001d */
[----:B------:R-:W-:Y:S08]  /*4f10*/  F2F.F64.F32 R4, R4 ;  /* 0x0000000400047310 */ /* 0x000ff00000201800 */
[----:B------:R-:W0:Y:S02]  /*4f20*/  F2F.F64.F32 R6, R7 ;  /* 0x0000000700067310 */ /* 0x000e240000201800 */
[----:B0-----:R0:W-:Y:S01]  /*4f30*/  STG.E.128 desc[UR36][R8.64], R4 ;  /* 0x0000000408007986 */ /* 0x0011e2000c101d24 */
[----:B------:R-:W-:Y:S05]  /*4f40*/  BRA `(.L_x_27604) ;  /* 0x0000000800647947 */ /* 0x000fea0003800000 */
.L_x_27617:
        /* <DEDUP_REMOVED lines=18> */
.L_x_27622:
[----:B------:R-:W-:Y:S05]  /*5070*/  BSYNC.RECONVERGENT B0 ;  /* 0x0000000000007941 */ /* 0x000fea0003800200 */
.L_x_27621:
[----:B------:R-:W-:Y:S01]  /*5080*/  LOP3.LUT R5, R0, 0x80, R5, 0xf8, !PT ;  /* 0x0000008000057812 */ /* 0x000fe200078ef805 */
[----:B------:R-:W-:-:S04]  /*5090*/  IMAD.MOV.U32 R27, RZ, RZ, R29 ;  /* 0x000000ffff1b7224 */ /* 0x000fc800078e001d */
[----:B------:R0:W-:Y:S01]  /*50a0*/  STG.E.U8 desc[UR36][R8.64], R5 ;  /* 0x0000000508007986 */ /* 0x0001e2000c101124 */
[----:B------:R-:W-:Y:S05]  /*50b0*/  BRA `(.L_x_27604) ;  /* 0x0000000800087947 */ /* 0x000fea0003800000 */
.L_x_27620:
        /* <DEDUP_REMOVED lines=14> */
.L_x_27624:
[----:B------:R-:W-:Y:S05]  /*51a0*/  BSYNC.RECONVERGENT B0 ;  /* 0x0000000000007941 */ /* 0x000fea0003800200 */
.L_x_27623:
[----:B------:R-:W-:Y:S01]  /*51b0*/  LOP3.LUT R3, R0, 0x80, R5, 0xf8, !PT ;  /* 0x0000008000037812 */ /* 0x000fe200078ef805 */
[----:B------:R-:W-:-:S04]  /*51c0*/  IMAD.MOV.U32 R27, RZ, RZ, R29 ;  /* 0x000000ffff1b7224 */ /* 0x000fc800078e001d */
[----:B------:R0:W-:Y:S01]  /*51d0*/  STG.E.U8 desc[UR36][R8.64], R3 ;  /* 0x0000000308007986 */ /* 0x0001e2000c101124 */
[----:B------:R-:W-:Y:S05]  /*51e0*/  BRA `(.L_x_27604) ;  /* 0x0000000400bc7947 */ /* 0x000fea0003800000 */
.L_x_27619:
[----:B------:R-:W-:Y:S01]  /*51f0*/  F2FP.BF16.F32.PACK_AB R6, RZ, R6 ;  /* 0x00000006ff06723e */ /* 0x000fe200000010ff */
[----:B------:R-:W-:-:S04]  /*5200*/  IMAD.MOV.U32 R27, RZ, RZ, R29 ;  /* 0x000000ffff1b7224 */ /* 0x000fc800078e001d */
[----:B------:R0:W-:Y:S01]  /*5210*/  STG.E.U16 desc[UR36][R8.64], R6 ;  /* 0x0000000608007986 */ /* 0x0001e2000c101524 */
[----:B------:R-:W-:Y:S05]  /*5220*/  BRA `(.L_x_27604) ;  /* 0x0000000400ac7947 */ /* 0x000fea0003800000 */
.L_x_27616:
        /* <DEDUP_REMOVED lines=12> */
.L_x_27627:
        /* <DEDUP_REMOVED lines=12> */
.L_x_27630:
[----:B------:R-:W-:-:S04]  /*53b0*/  SHF.R.U32.HI R0, RZ, 0x14, R6 ;  /* 0x00000014ff007819 */ /* 0x000fc80000011606 */
[----:B------:R-:W-:-:S04]  /*53c0*/  LOP3.LUT R3, R0, 0x1, RZ, 0xc0, !PT ;  /* 0x0000000100037812 */ /* 0x000fc800078ec0ff */
[----:B------:R-:W-:-:S04]  /*53d0*/  IADD3 R0, PT, PT, R6, 0x487ffff, R3 ;  /* 0x0487ffff06007810 */ /* 0x000fc80007ffe003 */
[----:B------:R-:W-:-:S04]  /*53e0*/  SHF.R.U32.HI R0, RZ, 0x14, R0 ;  /* 0x00000014ff007819 */ /* 0x000fc80000011600 */
[----:B------:R-:W-:-:S07]  /*53f0*/  LOP3.LUT R0, R0, 0xff, RZ, 0xc0, !PT ;  /* 0x000000ff00007812 */ /* 0x000fce00078ec0ff */
.L_x_27631:
[----:B------:R-:W-:-:S04]  /*5400*/  SHF.R.U32.HI R3, RZ, 0x18, R6 ;  /* 0x00000018ff037819 */ /* 0x000fc80000011606 */
[----:B------:R-:W-:-:S04]  /*5410*/  LOP3.LUT R0, R0, 0x80, R3, 0xf8, !PT ;  /* 0x0000008000007812 */ /* 0x000fc800078ef803 */
[----:B------:R-:W-:-:S07]  /*5420*/  PRMT R4, R0, 0x7610, R4 ;  /* 0x0000761000047816 */ /* 0x000fce0000000004 */
.L_x_27629:
[----:B------:R-:W-:Y:S05]  /*5430*/  BSYNC.RECONVERGENT B0 ;  /* 0x0000000000007941 */ /* 0x000fea0003800200 */
.L_x_27628:
[----:B------:R0:W-:Y:S01]  /*5440*/  STG.E.U8 desc[UR36][R8.64], R4 ;  /* 0x0000000408007986 */ /* 0x0001e2000c101124 */
[----:B------:R-:W-:Y:S01]  /*5450*/  IMAD.MOV.U32 R27, RZ, RZ, R29 ;  /* 0x000000ffff1b7224 */ /* 0x000fe200078e001d */
[----:B------:R-:W-:Y:S06]  /*5460*/  BRA `(.L_x_27604) ;  /* 0x00000004001c7947 */ /* 0x000fec0003800000 */
.L_x_27626:
        /* <DEDUP_REMOVED lines=12> */
.L_x_27634:
[----:B------:R-:W-:-:S04]  /*5530*/  SHF.R.U32.HI R0, RZ, 0x15, R6 ;  /* 0x00000015ff007819 */ /* 0x000fc80000011606 */
[----:B------:R-:W-:-:S04]  /*5540*/  LOP3.LUT R3, R0, 0x1, RZ, 0xc0, !PT ;  /* 0x0000000100037812 */ /* 0x000fc800078ec0ff */
[----:B------:R-:W-:-:S04]  /*5550*/  IADD3 R0, PT, PT, R6, 0x88fffff, R3 ;  /* 0x088fffff06007810 */ /* 0x000fc80007ffe003 */
[----:B------:R-:W-:-:S04]  /*5560*/  SHF.R.U32.HI R0, RZ, 0x15, R0 ;  /* 0x00000015ff007819 */ /* 0x000fc80000011600 */
[----:B------:R-:W-:-:S07]  /*5570*/  LOP3.LUT R0, R0, 0xff, RZ, 0xc0, !PT ;  /* 0x000000ff00007812 */ /* 0x000fce00078ec0ff */
.L_x_27635:
[----:B------:R-:W-:-:S04]  /*5580*/  SHF.R.U32.HI R3, RZ, 0x18, R6 ;  /* 0x00000018ff037819 */ /* 0x000fc80000011606 */
[----:B------:R-:W-:-:S04]  /*5590*/  LOP3.LUT R0, R0, 0x80, R3, 0xf8, !PT ;  /* 0x0000008000007812 */ /* 0x000fc800078ef803 */
[----:B------:R-:W-:-:S07]  /*55a0*/  PRMT R4, R0, 0x7610, R4 ;  /* 0x0000761000047816 */ /* 0x000fce0000000004 */
.L_x_27633:
[----:B------:R-:W-:Y:S05]  /*55b0*/  BSYNC.RECONVERGENT B0 ;  /* 0x0000000000007941 */ /* 0x000fea0003800200 */
.L_x_27632:
[----:B------:R0:W-:Y:S01]  /*55c0*/  STG.E.U8 desc[UR36][R8.64], R4 ;  /* 0x0000000408007986 */ /* 0x0001e2000c101124 */
[----:B------:R-:W-:Y:S01]  /*55d0*/  IMAD.MOV.U32 R27, RZ, RZ, R29 ;  /* 0x000000ffff1b7224 */ /* 0x000fe200078e001d */
[----:B------:R-:W-:Y:S06]  /*55e0*/  BRA `(.L_x_27604) ;  /* 0x0000000000bc7947 */ /* 0x000fec0003800000 */
.L_x_27625:
[----:B------:R-:W-:-:S13]  /*55f0*/  ISETP.NE.AND P0, PT, R0, 0x1c, PT ;  /* 0x0000001c0000780c */ /* 0x000fda0003f05270 */
[----:B------:R-:W-:Y:S05]  /*5600*/  @!P0 BRA `(.L_x_27636) ;  /* 0x0000000000a88947 */ /* 0x000fea0003800000 */
[----:B------:R-:W-:-:S13]  /*5610*/  ISETP.NE.AND P0, PT, R0, 0x1d, PT ;  /* 0x0000001d0000780c */ /* 0x000fda0003f05270 */
[----:B------:R-:W-:Y:S05]  /*5620*/  @!P0 BRA `(.L_x_27637) ;  /* 0x0000000000908947 */ /* 0x000fea0003800000 */
[----:B------:R-:W-:-:S13]  /*5630*/  ISETP.NE.AND P0, PT, R0, 0x2c, PT ;  /* 0x0000002c0000780c */ /* 0x000fda0003f05270 */
[----:B------:R-:W-:Y:S05]  /*5640*/  @!P0 BRA `(.L_x_27638) ;  /* 0x0000000000488947 */ /* 0x000fea0003800000 */
.L_x_27609:
        /* <DEDUP_REMOVED lines=16> */
.L_x_27639:
[----:B------:R-:W-:Y:S01]  /*5750*/  IMAD.MOV.U32 R27, RZ, RZ, R29 ;  /* 0x000000ffff1b7224 */ /* 0x000fe200078e001d */
[----:B------:R-:W-:Y:S06]  /*5760*/  BRA `(.L_x_27604) ;  /* 0x00000000005c7947 */ /* 0x000fec0003800000 */
.L_x_27638:
        /* <DEDUP_REMOVED lines=16> */
.L_x_27637:
[----:B------:R-:W0:Y:S01]  /*5870*/  F2I.U64.TRUNC R6, R6 ;  /* 0x0000000600067311 */ /* 0x000e22000020d800 */
[----:B------:R-:W-:Y:S01]  /*5880*/  IMAD.MOV.U32 R27, RZ, RZ, R29 ;  /* 0x000000ffff1b7224 */ /* 0x000fe200078e001d */
[----:B0-----:R0:W-:Y:S01]  /*5890*/  STG.E.64 desc[UR36][R8.64], R6 ;  /* 0x0000000608007986 */ /* 0x0011e2000c101b24 */
[----:B------:R-:W-:Y:S05]  /*58a0*/  BRA `(.L_x_27604) ;  /* 0x00000000000c7947 */ /* 0x000fea0003800000 */
.L_x_27636:
[----:B------:R-:W0:Y:S01]  /*58b0*/  F2I.FTZ.U32.TRUNC.NTZ R3, R6 ;  /* 0x0000000600037305 */ /* 0x000e22000021f000 */
[----:B------:R-:W-:Y:S01]  /*58c0*/  IMAD.MOV.U32 R27, RZ, RZ, R29 ;  /* 0x000000ffff1b7224 */ /* 0x000fe200078e001d */
[----:B0-----:R0:W-:Y:S06]  /*58d0*/  STG.E desc[UR36][R8.64], R3 ;  /* 0x0000000308007986 */ /* 0x0011ec000c101924 */
.L_x_27604:
[----:B------:R-:W-:Y:S05]  /*58e0*/  BSYNC.RECONVERGENT B6 ;  /* 0x0000000000067941 */ /* 0x000fea0003800200 */
.L_x_27603:
        /* <DEDUP_REMOVED lines=24> */
.L_x_27645:
[----:B------:R-:W0:Y:S02]  /*5a70*/  F2I.S64.TRUNC R16, R16 ;  /* 0x0000001000107311 */ /* 0x000e24000020d900 */
[----:B0-----:R-:W-:-:S05]  /*5a80*/  IMAD.MOV.U32 R3, RZ, RZ, R16 ;  /* 0x000000ffff037224 */ /* 0x001fca00078e0010 */
[----:B------:R0:W-:Y:S01]  /*5a90*/  STG.E.U8 desc[UR36][R8.64], R3 ;  /* 0x0000000308007986 */ /* 0x0001e2000c101124 */
[----:B------:R-:W-:Y:S05]  /*5aa0*/  BRA `(.L_x_27647) ;  /* 0x0000000c002c7947 */ /* 0x000fea0003800000 */
.L_x_27644:
        /* <DEDUP_REMOVED lines=9> */
.L_x_27649:
[----:B------:R-:W0:Y:S02]  /*5b40*/  F2I.FTZ.TRUNC.NTZ R3, R16 ;  /* 0x0000001000037305 */ /* 0x000e24000021f100 */
[----:B0-----:R3:W-:Y:S01]  /*5b50*/  STG.E desc[UR36][R8.64], R3 ;  /* 0x0000000308007986 */ /* 0x0017e2000c101924 */
[----:B------:R-:W-:Y:S05]  /*5b60*/  BRA `(.L_x_27647) ;  /* 0x0000000800fc7947 */ /* 0x000fea0003800000 */
.L_x_27648:
[----:B------:R-:W0:Y:S02]  /*5b70*/  F2I.FTZ.TRUNC.NTZ R3, R16 ;  /* 0x0000001000037305 */ /* 0x000e24000021f100 */
[----:B0-----:R2:W-:Y:S01]  /*5b80*/  STG.E.U16 desc[UR36][R8.64], R3 ;  /* 0x0000000308007986 */ /* 0x0015e2000c101524 */
[----:B------:R-:W-:Y:S05]  /*5b90*/  BRA `(.L_x_27647) ;  /* 0x0000000800f07947 */ /* 0x000fea0003800000 */
.L_x_27643:
        /* <DEDUP_REMOVED lines=8> */
.L_x_27651:
[----:B------:R-:W-:-:S05]  /*5c20*/  F2FP.F16.F32.PACK_AB R16, RZ, R16 ;  /* 0x00000010ff10723e */ /* 0x000fca00000000ff */
[----:B------:R0:W-:Y:S01]  /*5c30*/  STG.E.U16 desc[UR36][R8.64], R16 ;  /* 0x0000001008007986 */ /* 0x0001e2000c101524 */
[----:B------:R-:W-:Y:S05]  /*5c40*/  BRA `(.L_x_27647) ;  /* 0x0000000800c47947 */ /* 0x000fea0003800000 */
.L_x_27650:
        /* <DEDUP_REMOVED lines=8> */
.L_x_27653:
[----:B------:R-:W-:-:S05]  /*5cd0*/  F2FP.F16.F32.PACK_AB R17, R17, R16 ;  /* 0x000000101111723e */ /* 0x000fca00000000ff */
[----:B------:R0:W-:Y:S01]  /*5ce0*/  STG.E desc[UR36][R8.64], R17 ;  /* 0x0000001108007986 */ /* 0x0001e2000c101924 */
[----:B------:R-:W-:Y:S05]  /*5cf0*/  BRA `(.L_x_27647) ;  /* 0x0000000800987947 */ /* 0x000fea0003800000 */
.L_x_27652:
[----:B------:R-:W-:-:S06]  /*5d00*/  FMUL.FTZ R4, R16, 1 ;  /* 0x3f80000010047820 */ /* 0x000fcc0000410000 */
[----:B------:R-:W0:Y:S02]  /*5d10*/  F2F.F64.F32 R4, R4 ;  /* 0x0000000400047310 */ /* 0x000e240000201800 */
[----:B0-----:R0:W-:Y:S01]  /*5d20*/  STG.E.64 desc[UR36][R8.64], R4 ;  /* 0x0000000408007986 */ /* 0x0011e2000c101b24 */
[----:B------:R-:W-:Y:S05]  /*5d30*/  BRA `(.L_x_27647) ;  /* 0x0000000800887947 */ /* 0x000fea0003800000 */
.L_x_27642:
        /* <DEDUP_REMOVED lines=13> */
.L_x_27657:
        /* <DEDUP_REMOVED lines=16> */
.L_x_27660:
[----:B------:R-:W-:-:S04]  /*5f10*/  SHF.R.U32.HI R16, RZ, 0x18, R16 ;  /* 0x00000018ff107819 */ /* 0x000fc80000011610 */
[----:B------:R-:W-:-:S04]  /*5f20*/  LOP3.LUT R3, R3, 0x80, R16, 0xf8, !PT ;  /* 0x0000008003037812 */ /* 0x000fc800078ef810 */
[----:B------:R-:W-:-:S07]  /*5f30*/  PRMT R4, R3, 0x7610, R4 ;  /* 0x0000761003047816 */ /* 0x000fce0000000004 */
.L_x_27659:
[----:B------:R-:W-:Y:S05]  /*5f40*/  BSYNC.RECONVERGENT B0 ;  /* 0x0000000000007941 */ /* 0x000fea0003800200 */
.L_x_27658:
[----:B------:R0:W-:Y:S01]  /*5f50*/  STG.E.U8 desc[UR36][R8.64], R4 ;  /* 0x0000000408007986 */ /* 0x0001e2000c101124 */
[----:B------:R-:W-:Y:S05]  /*5f60*/  BRA `(.L_x_27647) ;  /* 0x0000000400fc7947 */ /* 0x000fea0003800000 */
.L_x_27656:
        /* <DEDUP_REMOVED lines=16> */
.L_x_27663:
[----:B------:R-:W-:-:S04]  /*6070*/  SHF.R.U32.HI R16, RZ, 0x18, R16 ;  /* 0x00000018ff107819 */ /* 0x000fc80000011610 */
[----:B------:R-:W-:-:S04]  /*6080*/  LOP3.LUT R3, R3, 0x80, R16, 0xf8, !PT ;  /* 0x0000008003037812 */ /* 0x000fc800078ef810 */
[----:B------:R-:W-:-:S07]  /*6090*/  PRMT R4, R3, 0x7610, R4 ;  /* 0x0000761003047816 */ /* 0x000fce0000000004 */
.L_x_27662:
[----:B------:R-:W-:Y:S05]  /*60a0*/  BSYNC.RECONVERGENT B0 ;  /* 0x0000000000007941 */ /* 0x000fea0003800200 */
.L_x_27661:
[----:B------:R0:W-:Y:S01]  /*60b0*/  STG.E.U8 desc[UR36][R8.64], R4 ;  /* 0x0000000408007986 */ /* 0x0001e2000c101124 */
[----:B------:R-:W-:Y:S05]  /*60c0*/  BRA `(.L_x_27647) ;  /* 0x0000000400a47947 */ /* 0x000fea0003800000 */
.L_x_27655:
        /* <DEDUP_REMOVED lines=21> */
.L_x_27665:
[----:B------:R-:W0:Y:S02]  /*6220*/  F2I.U64.TRUNC R16, R16 ;  /* 0x0000001000107311 */ /* 0x000e24000020d800 */
[----:B0-----:R0:W-:Y:S01]  /*6230*/  STG.E.64 desc[UR36][R8.64], R16 ;  /* 0x0000001008007986 */ /* 0x0011e2000c101b24 */
[----:B------:R-:W-:Y:S05]  /*6240*/  BRA `(.L_x_27647) ;  /* 0x0000000400447947 */ /* 0x000fea0003800000 */
.L_x_27664:
[----:B------:R-:W0:Y:S02]  /*6250*/  F2I.FTZ.U32.TRUNC.NTZ R3, R16 ;  /* 0x0000001000037305 */ /* 0x000e24000021f000 */
[----:B0-----:R0:W-:Y:S01]  /*6260*/  STG.E desc[UR36][R8.64], R3 ;  /* 0x0000000308007986 */ /* 0x0011e2000c101924 */
[----:B------:R-:W-:Y:S05]  /*6270*/  BRA `(.L_x_27647) ;  /* 0x0000000400387947 */ /* 0x000fea0003800000 */
.L_x_27654:
        /* <DEDUP_REMOVED lines=12> */
.L_x_27667:
[----:B------:R-:W-:Y:S01]  /*6340*/  FMUL.FTZ R4, R16, 1 ;  /* 0x3f80000010047820 */ /* 0x000fe20000410000 */
[----:B------:R-:W-:-:S05]  /*6350*/  FMUL.FTZ R6, R17, 1 ;  /* 0x3f80000011067820 */ /* 0x000fca0000410000 */
[----:B------:R-:W-:Y:S08]  /*6360*/  F2F.F64.F32 R4, R4 ;  /* 0x0000000400047310 */ /* 0x000ff00000201800 */
[----:B------:R-:W0:Y:S02]  /*6370*/  F2F.F64.F32 R6, R6 ;  /* 0x0000000600067310 */ /* 0x000e240000201800 */
[----:B0-----:R0:W-:Y:S01]  /*6380*/  STG.E.128 desc[UR36][R8.64], R4 ;  /* 0x0000000408007986 */ /* 0x0011e2000c101d24 */
[----:B------:R-:W-:Y:S05]  /*6390*/  BRA `(.L_x_27647) ;  /* 0x0000000000f07947 */ /* 0x000fea0003800000 */
.L_x_27666:
[----:B------:R-:W-:-:S13]  /*63a0*/  ISETP.NE.AND P0, PT, R0, 0xf, PT ;  /* 0x0000000f0000780c */ /* 0x000fda0003f05270 */
[----:B------:R-:W-:Y:S05]  /*63b0*/  @!P0 BRA `(.L_x_27668) ;  /* 0x0000000000e08947 */ /* 0x000fea0003800000 */
[----:B------:R-:W-:-:S13]  /*63c0*/  ISETP.NE.AND P0, PT, R0, 0x17, PT ;  /* 0x000000170000780c */ /* 0x000fda0003f05270 */
[----:B------:R-:W-:Y:S05]  /*63d0*/  @!P0 BRA `(.L_x_27669) ;  /* 0x00000000008c8947 */ /* 0x000fea0003800000 */
[----:B------:R-:W-:-:S13]  /*63e0*/  ISETP.NE.AND P0, PT, R0, 0x18, PT ;  /* 0x000000180000780c */ /* 0x000fda0003f05270 */
[----:B------:R-:W-:Y:S05]  /*63f0*/  @!P0 BRA `(.L_x_27670) ;  /* 0x0000000000448947 */ /* 0x000fea0003800000 */
.L_x_27646:
        /* <DEDUP_REMOVED lines=16> */
.L_x_27671:
[----:B------:R-:W-:Y:S05]  /*6500*/  BRA `(.L_x_27647) ;  /* 0x0000000000947947 */ /* 0x000fea0003800000 */
.L_x_27670:
        /* <DEDUP_REMOVED lines=12> */
.L_x_27673:
[----:B------:R-:W-:Y:S05]  /*65d0*/  BSYNC.RECONVERGENT B0 ;  /* 0x0000000000007941 */ /* 0x000fea0003800200 */
.L_x_27672:
[----:B------:R-:W-:-:S05]  /*65e0*/  LOP3.LUT R3, R0, 0x80, R5, 0xf8, !PT ;  /* 0x0000008000037812 */ /* 0x000fca00078ef805 */
[----:B------:R0:W-:Y:S01]  /*65f0*/  STG.E.U8 desc[UR36][R8.64], R3 ;  /* 0x0000000308007986 */ /* 0x0001e2000c101124 */
[----:B------:R-:W-:Y:S05]  /*6600*/  BRA `(.L_x_27647) ;  /* 0x0000000000547947 */ /* 0x000fea0003800000 */
.L_x_27669:
        /* <DEDUP_REMOVED lines=11> */
.L_x_27675:
[----:B------:R-:W-:Y:S01]  /*66c0*/  IMAD.MOV.U32 R0, RZ, RZ, 0x7f ;  /* 0x0000007fff007424 */ /* 0x000fe200078e00ff */
[----:B------:R-:W-:-:S04]  /*66d0*/  ISETP.GT.U32.AND P0, PT, R4, 0x7f800000, PT ;  /* 0x7f8000000400780c */ /* 0x000fc80003f04070 */
[----:B------:R-:W-:-:S09]  /*66e0*/  SEL R0, R0, 0x7c, P0 ;  /* 0x0000007c00007807 */ /* 0x000fd20000000000 */
.L_x_27676:
[----:B------:R-:W-:Y:S05]  /*66f0*/  BSYNC.RECONVERGENT B0 ;  /* 0x0000000000007941 */ /* 0x000fea0003800200 */
.L_x_27674:
[----:B------:R-:W-:-:S04]  /*6700*/  SHF.R.U32.HI R3, RZ, 0x18, R16 ;  /* 0x00000018ff037819 */ /* 0x000fc80000011610 */
[----:B------:R-:W-:-:S05]  /*6710*/  LOP3.LUT R3, R0, 0x80, R3, 0xf8, !PT ;  /* 0x0000008000037812 */ /* 0x000fca00078ef803 */
[----:B------:R0:W-:Y:S01]  /*6720*/  STG.E.U8 desc[UR36][R8.64], R3 ;  /* 0x0000000308007986 */ /* 0x0001e2000c101124 */
[----:B------:R-:W-:Y:S05]  /*6730*/  BRA `(.L_x_27647) ;  /* 0x0000000000087947 */ /* 0x000fea0003800000 */
.L_x_27668:
[----:B------:R-:W-:-:S05]  /*6740*/  F2FP.BF16.F32.PACK_AB R16, RZ, R16 ;  /* 0x00000010ff10723e */ /* 0x000fca00000010ff */
[----:B------:R0:W-:Y:S02]  /*6750*/  STG.E.U16 desc[UR36][R8.64], R16 ;  /* 0x0000001008007986 */ /* 0x0001e4000c101524 */
.L_x_27647:
        /* <DEDUP_REMOVED lines=24> */
.L_x_27680:
[----:B------:R-:W0:Y:S02]  /*68e0*/  F2I.S64.TRUNC R24, R24 ;  /* 0x0000001800187311 */ /* 0x000e24000020d900 */
[----:B0-----:R-:W-:-:S05]  /*68f0*/  IMAD.MOV.U32 R3, RZ, RZ, R24 ;  /* 0x000000ffff037224 */ /* 0x001fca00078e0018 */
[----:B------:R0:W-:Y:S01]  /*6900*/  STG.E.U8 desc[UR36][R8.64], R3 ;  /* 0x0000000308007986 */ /* 0x0001e2000c101124 */
[----:B------:R-:W-:Y:S05]  /*6910*/  BRA `(.L_x_27682) ;  /* 0x0000000c002c7947 */ /* 0x000fea0003800000 */
.L_x_27679:
        /* <DEDUP_REMOVED lines=9> */
.L_x_27684:
[----:B------:R-:W0:Y:S02]  /*69b0*/  F2I.FTZ.TRUNC.NTZ R3, R24 ;  /* 0x0000001800037305 */ /* 0x000e24000021f100 */
[----:B0-----:R0:W-:Y:S01]  /*69c0*/  STG.E desc[UR36][R8.64], R3 ;  /* 0x0000000308007986 */ /* 0x0011e2000c101924 */
[----:B------:R-:W-:Y:S05]  /*69d0*/  BRA `(.L_x_27682) ;  /* 0x0000000800fc7947 */ /* 0x000fea0003800000 */
.L_x_27683:
[----:B------:R-:W0:Y:S02]  /*69e0*/  F2I.FTZ.TRUNC.NTZ R3, R24 ;  /* 0x0000001800037305 */ /* 0x000e24000021f100 */
[----:B0-----:R0:W-:Y:S01]  /*69f0*/  STG.E.U16 desc[UR36][R8.64], R3 ;  /* 0x0000000308007986 */ /* 0x0011e2000c101524 */
[----:B------:R-:W-:Y:S05]  /*6a00*/  BRA `(.L_x_27682) ;  /* 0x0000000800f07947 */ /* 0x000fea0003800000 */
.L_x_27678:
        /* <DEDUP_REMOVED lines=8> */
.L_x_27686:
[----:B------:R-:W-:-:S05]  /*6a90*/  F2FP.F16.F32.PACK_AB R24, RZ, R24 ;  /* 0x00000018ff18723e */ /* 0x000fca00000000ff */
[----:B------:R0:W-:Y:S01]  /*6aa0*/  STG.E.U16 desc[UR36][R8.64], R24 ;  /* 0x0000001808007986 */ /* 0x0001e2000c101524 */
[----:B------:R-:W-:Y:S05]  /*6ab0*/  BRA `(.L_x_27682) ;  /* 0x0000000800c47947 */ /* 0x000fea0003800000 */
.L_x_27685:
        /* <DEDUP_REMOVED lines=8> */
.L_x_27688:
[----:B------:R-:W-:-:S05]  /*6b40*/  F2FP.F16.F32.PACK_AB R25, R25, R24 ;  /* 0x000000181919723e */ /* 0x000fca00000000ff */
[----:B------:R0:W-:Y:S01]  /*6b50*/  STG.E desc[UR36][R8.64], R25 ;  /* 0x0000001908007986 */ /* 0x0001e2000c101924 */
[----:B------:R-:W-:Y:S05]  /*6b60*/  BRA `(.L_x_27682) ;  /* 0x0000000800987947 */ /* 0x000fea0003800000 */
.L_x_27687:
[----:B------:R-:W-:-:S06]  /*6b70*/  FMUL.FTZ R4, R24, 1 ;  /* 0x3f80000018047820 */ /* 0x000fcc0000410000 */
[----:B------:R-:W0:Y:S02]  /*6b80*/  F2F.F64.F32 R4, R4 ;  /* 0x0000000400047310 */ /* 0x000e240000201800 */
[----:B0-----:R0:W-:Y:S01]  /*6b90*/  STG.E.64 desc[UR36][R8.64], R4 ;  /* 0x0000000408007986 */ /* 0x0011e2000c101b24 */
[----:B------:R-:W-:Y:S05]  /*6ba0*/  BRA `(.L_x_27682) ;  /* 0x0000000800887947 */ /* 0x000fea0003800000 */
.L_x_27677:
        /* <DEDUP_REMOVED lines=13> */
.L_x_27692:
        /* <DEDUP_REMOVED lines=16> */
.L_x_27695:
[----:B------:R-:W-:-:S04]  /*6d80*/  SHF.R.U32.HI R24, RZ, 0x18, R24 ;  /* 0x00000018ff187819 */ /* 0x000fc80000011618 */
[----:B------:R-:W-:-:S04]  /*6d90*/  LOP3.LUT R3, R3, 0x80, R24, 0xf8, !PT ;  /* 0x0000008003037812 */ /* 0x000fc800078ef818 */
[----:B------:R-:W-:-:S07]  /*6da0*/  PRMT R4, R3, 0x7610, R4 ;  /* 0x0000761003047816 */ /* 0x000fce0000000004 */
.L_x_27694:
[----:B------:R-:W-:Y:S05]  /*6db0*/  BSYNC.RECONVERGENT B0 ;  /* 0x0000000000007941 */ /* 0x000fea0003800200 */
.L_x_27693:
[----:B------:R0:W-:Y:S01]  /*6dc0*/  STG.E.U8 desc[UR36][R8.64], R4 ;  /* 0x0000000408007986 */ /* 0x0001e2000c101124 */
[----:B------:R-:W-:Y:S05]  /*6dd0*/  BRA `(.L_x_27682) ;  /* 0x0000000400fc7947 */ /* 0x000fea0003800000 */
.L_x_27691:
        /* <DEDUP_REMOVED lines=16> */
.L_x_27698:
[----:B------:R-:W-:-:S04]  /*6ee0*/  SHF.R.U32.HI R24, RZ, 0x18, R24 ;  /* 0x00000018ff187819 */ /* 0x000fc80000011618 */
[----:B------:R-:W-:-:S04]  /*6ef0*/  LOP3.LUT R3, R3, 0x80, R24, 0xf8, !PT ;  /* 0x0000008003037812 */ /* 0x000fc800078ef818 */
[----:B------:R-:W-:-:S07]  /*6f00*/  PRMT R4, R3, 0x7610, R4 ;  /* 0x0000761003047816 */ /* 0x000fce0000000004 */
.L_x_27697:
[----:B------:R-:W-:Y:S05]  /*6f10*/  BSYNC.RECONVERGENT B0 ;  /* 0x0000000000007941 */ /* 0x000fea0003800200 */
.L_x_27696:
[----:B------:R0:W-:Y:S01]  /*6f20*/  STG.E.U8 desc[UR36][R8.64], R4 ;  /* 0x0000000408007986 */ /* 0x0001e2000c101124 */
[----:B------:R-:W-:Y:S05]  /*6f30*/  BRA `(.L_x_27682) ;  /* 0x0000000400a47947 */ /* 0x000fea0003800000 */
.L_x_27690:
        /* <DEDUP_REMOVED lines=21> */
.L_x_27700:
[----:B------:R-:W0:Y:S02]  /*7090*/  F2I.U64.TRUNC R24, R24 ;  /* 0x0000001800187311 */ /* 0x000e24000020d800 */
[----:B0-----:R0:W-:Y:S01]  /*70a0*/  STG.E.64 desc[UR36][R8.64], R24 ;  /* 0x0000001808007986 */ /* 0x0011e2000c101b24 */
[----:B------:R-:W-:Y:S05]  /*70b0*/  BRA `(.L_x_27682) ;  /* 0x0000000400447947 */ /* 0x000fea0003800000 */
.L_x_27699:
[----:B------:R-:W0:Y:S02]  /*70c0*/  F2I.FTZ.U32.TRUNC.NTZ R3, R24 ;  /* 0x0000001800037305 */ /* 0x000e24000021f000 */
[----:B0-----:R0:W-:Y:S01]  /*70d0*/  STG.E desc[UR36][R8.64], R3 ;  /* 0x0000000308007986 */ /* 0x0011e2000c101924 */
[----:B------:R-:W-:Y:S05]  /*70e0*/  BRA `(.L_x_27682) ;  /* 0x0000000400387947 */ /* 0x000fea0003800000 */
.L_x_27689:
        /* <DEDUP_REMOVED lines=12> */
.L_x_27702:
[----:B------:R-:W-:Y:S01]  /*71b0*/  FMUL.FTZ R4, R24, 1 ;  /* 0x3f80000018047820 */ /* 0x000fe20000410000 */
[----:B------:R-:W-:-:S05]  /*71c0*/  FMUL.FTZ R6, R25, 1 ;  /* 0x3f80000019067820 */ /* 0x000fca0000410000 */
[----:B------:R-:W-:Y:S08]  /*71d0*/  F2F.F64.F32 R4, R4 ;  /* 0x0000000400047310 */ /* 0x000ff00000201800 */
[----:B------:R-:W0:Y:S02]  /*71e0*/  F2F.F64.F32 R6, R6 ;  /* 0x0000000600067310 */ /* 0x000e240000201800 */
[----:B0-----:R3:W-:Y:S01]  /*71f0*/  STG.E.128 desc[UR36][R8.64], R4 ;  /* 0x0000000408007986 */ /* 0x0017e2000c101d24 */
[----:B------:R-:W-:Y:S05]  /*7200*/  BRA `(.L_x_27682) ;  /* 0x0000000000f07947 */ /* 0x000fea0003800000 */
.L_x_27701:
[----:B------:R-:W-:-:S13]  /*7210*/  ISETP.NE.AND P0, PT, R0, 0xf, PT ;  /* 0x0000000f0000780c */ /* 0x000fda0003f05270 */
[----:B------:R-:W-:Y:S05]  /*7220*/  @!P0 BRA `(.L_x_27703) ;  /* 0x0000000000e08947 */ /* 0x000fea0003800000 */
[----:B------:R-:W-:-:S13]  /*7230*/  ISETP.NE.AND P0, PT, R0, 0x17, PT ;  /* 0x000000170000780c */ /* 0x000fda0003f05270 */
[----:B------:R-:W-:Y:S05]  /*7240*/  @!P0 BRA `(.L_x_27704) ;  /* 0x00000000008c8947 */ /* 0x000fea0003800000 */
[----:B------:R-:W-:-:S13]  /*7250*/  ISETP.NE.AND P0, PT, R0, 0x18, PT ;  /* 0x000000180000780c */ /* 0x000fda0003f05270 */
[----:B------:R-:W-:Y:S05]  /*7260*/  @!P0 BRA `(.L_x_27705) ;  /* 0x0000000000448947 */ /* 0x000fea0003800000 */
.L_x_27681:
        /* <DEDUP_REMOVED lines=16> */
.L_x_27706:
[----:B------:R-:W-:Y:S05]  /*7370*/  BRA `(.L_x_27682) ;  /* 0x0000000000947947 */ /* 0x000fea0003800000 */
.L_x_27705:
        /* <DEDUP_REMOVED lines=12> */
.L_x_27708:
[----:B------:R-:W-:Y:S05]  /*7440*/  BSYNC.RECONVERGENT B0 ;  /* 0x0000000000007941 */ /* 0x000fea0003800200 */
.L_x_27707:
[----:B------:R-:W-:-:S05]  /*7450*/  LOP3.LUT R3, R0, 0x80, R5, 0xf8, !PT ;  /* 0x0000008000037812 */ /* 0x000fca00078ef805 */
[----:B------:R1:W-:Y:S01]  /*7460*/  STG.E.U8 desc[UR36][R8.64], R3 ;  /* 0x0000000308007986 */ /* 0x0003e2000c101124 */
[----:B------:R-:W-:Y:S05]  /*7470*/  BRA `(.L_x_27682) ;  /* 0x0000000000547947 */ /* 0x000fea0003800000 */
.L_x_27704:
        /* <DEDUP_REMOVED lines=11> */
.L_x_27710:
[----:B------:R-:W-:Y:S01]  /*7530*/  IMAD.MOV.U32 R0, RZ, RZ, 0x7f ;  /* 0x0000007fff007424 */ /* 0x000fe200078e00ff */
[----:B------:R-:W-:-:S04]  /*7540*/  ISETP.GT.U32.AND P0, PT, R4, 0x7f800000, PT ;  /* 0x7f8000000400780c */ /* 0x000fc80003f04070 */
[----:B------:R-:W-:-:S09]  /*7550*/  SEL R0, R0, 0x7c, P0 ;  /* 0x0000007c00007807 */ /* 0x000fd20000000000 */
.L_x_27711:
[----:B------:R-:W-:Y:S05]  /*7560*/  BSYNC.RECONVERGENT B0 ;  /* 0x0000000000007941 */ /* 0x000fea0003800200 */
.L_x_27709:
[----:B------:R-:W-:-:S04]  /*7570*/  SHF.R.U32.HI R3, RZ, 0x18, R24 ;  /* 0x00000018ff037819 */ /* 0x000fc80000011618 */
[----:B------:R-:W-:-:S05]  /*7580*/  LOP3.LUT R3, R0, 0x80, R3, 0xf8, !PT ;  /* 0x0000008000037812 */ /* 0x000fca00078ef803 */
[----:B------:R2:W-:Y:S01]  /*7590*/  STG.E.U8 desc[UR36][R8.64], R3 ;  /* 0x0000000308007986 */ /* 0x0005e2000c101124 */
[----:B------:R-:W-:Y:S05]  /*75a0*/  BRA `(.L_x_27682) ;  /* 0x0000000000087947 */ /* 0x000fea0003800000 */
.L_x_27703:
[----:B------:R-:W-:-:S05]  /*75b0*/  F2FP.BF16.F32.PACK_AB R24, RZ, R24 ;  /* 0x00000018ff18723e */ /* 0x000fca00000010ff */
[----:B------:R0:W-:Y:S02]  /*75c0*/  STG.E.U16 desc[UR36][R8.64], R24 ;  /* 0x0000001808007986 */ /* 0x0001e4000c101524 */
.L_x_27682:
[----:B------:R-:W-:-:S07]  /*75d0*/  VIADD R27, R27, 0x80 ;  /* 0x000000801b1b7836 */ /* 0x000fce0000000000 */
.L_x_27641:
[----:B------:R-:W-:Y:S05]  /*75e0*/  BSYNC.RECONVERGENT B6 ;  /* 0x0000000000067941 */ /* 0x000fea0003800200 */
.L_x_27640:
        /* <DEDUP_REMOVED lines=22> */
.L_x_27715:
[----:B------:R-:W0:Y:S02]  /*7750*/  F2I.S64.TRUNC R22, R22 ;  /* 0x0000001600167311 */ /* 0x000e24000020d900 */
[----:B0-----:R-:W-:-:S05]  /*7760*/  IMAD.MOV.U32 R5, RZ, RZ, R22 ;  /* 0x000000ffff057224 */ /* 0x001fca00078e0016 */
[----:B------:R-:W-:Y:S01]  /*7770*/  STG.E.U8 desc[UR36][R2.64], R5 ;  /* 0x0000000502007986 */ /* 0x000fe2000c101124 */
[----:B------:R-:W-:Y:S05]  /*7780*/  EXIT ;  /* 0x000000000000794d */ /* 0x000fea0003800000 */
.L_x_27714:
        /* <DEDUP_REMOVED lines=9> */
.L_x_27718:
[----:B------:R-:W0:Y:S02]  /*7820*/  F2I.FTZ.TRUNC.NTZ R5, R22 ;  /* 0x0000001600057305 */ /* 0x000e24000021f100 */
[----:B0-----:R-:W-:Y:S01]  /*7830*/  STG.E desc[UR36][R2.64], R5 ;  /* 0x0000000502007986 */ /* 0x001fe2000c101924 */
[----:B------:R-:W-:Y:S05]  /*7840*/  EXIT ;  /* 0x000000000000794d */ /* 0x000fea0003800000 */
.L_x_27717:
[----:B------:R-:W0:Y:S02]  /*7850*/  F2I.FTZ.TRUNC.NTZ R5, R22 ;  /* 0x0000001600057305 */ /* 0x000e24000021f100 */
[----:B0-----:R-:W-:Y:S01]  /*7860*/  STG.E.U16 desc[UR36][R2.64], R5 ;  /* 0x0000000502007986 */ /* 0x001fe2000c101524 */
[----:B------:R-:W-:Y:S05]  /*7870*/  EXIT ;  /* 0x000000000000794d */ /* 0x000fea0003800000 */
.L_x_27713:
        /* <DEDUP_REMOVED lines=8> */
.L_x_27720:
[----:B------:R-:W-:-:S05]  /*7900*/  F2FP.F16.F32.PACK_AB R22, RZ, R22 ;  /* 0x00000016ff16723e */ /* 0x000fca00000000ff */
[----:B------:R-:W-:Y:S01]  /*7910*/  STG.E.U16 desc[UR36][R2.64], R22 ;  /* 0x0000001602007986 */ /* 0x000fe2000c101524 */
[----:B------:R-:W-:Y:S05]  /*7920*/  EXIT ;  /* 0x000000000000794d */ /* 0x000fea0003800000 */
.L_x_27719:
        /* <DEDUP_REMOVED lines=8> */
.L_x_27722:
[----:B------:R-:W-:-:S05]  /*79b0*/  F2FP.F16.F32.PACK_AB R23, R23, R22 ;  /* 0x000000161717723e */ /* 0x000fca00000000ff */
[----:B------:R-:W-:Y:S01]  /*79c0*/  STG.E desc[UR36][R2.64], R23 ;  /* 0x0000001702007986 */ /* 0x000fe2000c101924 */
[----:B------:R-:W-:Y:S05]  /*79d0*/  EXIT ;  /* 0x000000000000794d */ /* 0x000fea0003800000 */
.L_x_27721:
[----:B------:R-:W-:-:S06]  /*79e0*/  FMUL.FTZ R4, R22, 1 ;  /* 0x3f80000016047820 */ /* 0x000fcc0000410000 */
[----:B------:R-:W0:Y:S02]  /*79f0*/  F2F.F64.F32 R4, R4 ;  /* 0x0000000400047310 */ /* 0x000e240000201800 */
[----:B0-----:R-:W-:Y:S01]  /*7a00*/  STG.E.64 desc[UR36][R2.64], R4 ;  /* 0x0000000402007986 */ /* 0x001fe2000c101b24 */
[----:B------:R-:W-:Y:S05]  /*7a10*/  EXIT ;  /* 0x000000000000794d */ /* 0x000fea0003800000 */
.L_x_27712:
        /* <DEDUP_REMOVED lines=13> */
.L_x_27726:
        /* <DEDUP_REMOVED lines=16> */
.L_x_27729:
[----:B------:R-:W-:-:S04]  /*7bf0*/  SHF.R.U32.HI R22, RZ, 0x18, R22 ;  /* 0x00000018ff167819 */ /* 0x000fc80000011616 */
[----:B------:R-:W-:-:S04]  /*7c00*/  LOP3.LUT R5, R5, 0x80, R22, 0xf8, !PT ;  /* 0x0000008005057812 */ /* 0x000fc800078ef816 */
[----:B------:R-:W-:-:S07]  /*7c10*/  PRMT R0, R5, 0x7610, R0 ;  /* 0x0000761005007816 */ /* 0x000fce0000000000 */
.L_x_27728:
[----:B------:R-:W-:Y:S05]  /*7c20*/  BSYNC.RECONVERGENT B0 ;  /* 0x0000000000007941 */ /* 0x000fea0003800200 */
.L_x_27727:
[----:B------:R-:W-:Y:S01]  /*7c30*/  STG.E.U8 desc[UR36][R2.64], R0 ;  /* 0x0000000002007986 */ /* 0x000fe2000c101124 */
[----:B------:R-:W-:Y:S05]  /*7c40*/  EXIT ;  /* 0x000000000000794d */ /* 0x000fea0003800000 */
.L_x_27725:
        /* <DEDUP_REMOVED lines=16> */
.L_x_27732:
[----:B------:R-:W-:-:S04]  /*7d50*/  SHF.R.U32.HI R22, RZ, 0x18, R22 ;  /* 0x00000018ff167819 */ /* 0x000fc80000011616 */
[----:B------:R-:W-:-:S04]  /*7d60*/  LOP3.LUT R5, R5, 0x80, R22, 0xf8, !PT ;  /* 0x0000008005057812 */ /* 0x000fc800078ef816 */
[----:B------:R-:W-:-:S07]  /*7d70*/  PRMT R0, R5, 0x7610, R0 ;  /* 0x0000761005007816 */ /* 0x000fce0000000000 */
.L_x_27731:
[----:B------:R-:W-:Y:S05]  /*7d80*/  BSYNC.RECONVERGENT B0 ;  /* 0x0000000000007941 */ /* 0x000fea0003800200 */
.L_x_27730:
[----:B------:R-:W-:Y:S01]  /*7d90*/  STG.E.U8 desc[UR36][R2.64], R0 ;  /* 0x0000000002007986 */ /* 0x000fe2000c101124 */
[----:B------:R-:W-:Y:S05]  /*7da0*/  EXIT ;  /* 0x000000000000794d */ /* 0x000fea0003800000 */
.L_x_27724:
        /* <DEDUP_REMOVED lines=21> */
.L_x_27734:
[----:B------:R-:W0:Y:S02]  /*7f00*/  F2I.U64.TRUNC R22, R22 ;  /* 0x0000001600167311 */ /* 0x000e24000020d800 */
[----:B0-----:R-:W-:Y:S01]  /*7f10*/  STG.E.64 desc[UR36][R2.64], R22 ;  /* 0x0000001602007986 */ /* 0x001fe2000c101b24 */
[----:B------:R-:W-:Y:S05]  /*7f20*/  EXIT ;  /* 0x000000000000794d */ /* 0x000fea0003800000 */
.L_x_27733:
[----:B------:R-:W0:Y:S02]  /*7f30*/  F2I.FTZ.U32.TRUNC.NTZ R5, R22 ;  /* 0x0000001600057305 */ /* 0x000e24000021f000 */
[----:B0-----:R-:W-:Y:S01]  /*7f40*/  STG.E desc[UR36][R2.64], R5 ;  /* 0x0000000502007986 */ /* 0x001fe2000c101924 */
[----:B------:R-:W-:Y:S05]  /*7f50*/  EXIT ;  /* 0x000000000000794d */ /* 0x000fea0003800000 */
.L_x_27723:
        /* <DEDUP_REMOVED lines=12> */
.L_x_27736:
[----:B------:R-:W-:Y:S01]  /*8020*/  FMUL.FTZ R4, R22, 1 ;  /* 0x3f80000016047820 */ /* 0x000fe20000410000 */
[----:B------:R-:W-:-:S05]  /*8030*/  FMUL.FTZ R6, R23, 1 ;  /* 0x3f80000017067820 */ /* 0x000fca0000410000 */
[----:B------:R-:W-:Y:S08]  /*8040*/  F2F.F64.F32 R4, R4 ;  /* 0x0000000400047310 */ /* 0x000ff00000201800 */
[----:B------:R-:W0:Y:S02]  /*8050*/  F2F.F64.F32 R6, R6 ;  /* 0x0000000600067310 */ /* 0x000e240000201800 */
[----:B0-----:R-:W-:Y:S01]  /*8060*/  STG.E.128 desc[UR36][R2.64], R4 ;  /* 0x0000000402007986 */ /* 0x001fe2000c101d24 */
[----:B------:R-:W-:Y:S05]  /*8070*/  EXIT ;  /* 0x000000000000794d */ /* 0x000fea0003800000 */
.L_x_27735:
[----:B------:R-:W-:-:S13]  /*8080*/  ISETP.NE.AND P0, PT, R0, 0xf, PT ;  /* 0x0000000f0000780c */ /* 0x000fda0003f05270 */
[----:B------:R-:W-:Y:S05]  /*8090*/  @!P0 BRA `(.L_x_27737) ;  /* 0x0000000000e08947 */ /* 0x000fea0003800000 */
[----:B------:R-:W-:-:S13]  /*80a0*/  ISETP.NE.AND P0, PT, R0, 0x17, PT ;  /* 0x000000170000780c */ /* 0x000fda0003f05270 */
[----:B------:R-:W-:Y:S05]  /*80b0*/  @!P0 BRA `(.L_x_27738) ;  /* 0x00000000008c8947 */ /* 0x000fea0003800000 */
[----:B------:R-:W-:-:S13]  /*80c0*/  ISETP.NE.AND P0, PT, R0, 0x18, PT ;  /* 0x000000180000780c */ /* 0x000fda0003f05270 */
[----:B------:R-:W-:Y:S05]  /*80d0*/  @!P0 BRA `(.L_x_27739) ;  /* 0x0000000000448947 */ /* 0x000fea0003800000 */
.L_x_27716:
        /* <DEDUP_REMOVED lines=16> */
.L_x_27740:
[----:B------:R-:W-:Y:S05]  /*81e0*/  EXIT ;  /* 0x000000000000794d */ /* 0x000fea0003800000 */
.L_x_27739:
        /* <DEDUP_REMOVED lines=12> */
.L_x_27742:
[----:B------:R-:W-:Y:S05]  /*82b0*/  BSYNC.RECONVERGENT B0 ;  /* 0x0000000000007941 */ /* 0x000fea0003800200 */
.L_x_27741:
[----:B------:R-:W-:-:S05]  /*82c0*/  LOP3.LUT R5, R0, 0x80, R7, 0xf8, !PT ;  /* 0x0000008000057812 */ /* 0x000fca00078ef807 */
[----:B------:R-:W-:Y:S01]  /*82d0*/  STG.E.U8 desc[UR36][R2.64], R5 ;  /* 0x0000000502007986 */ /* 0x000fe2000c101124 */
[----:B------:R-:W-:Y:S05]  /*82e0*/  EXIT ;  /* 0x000000000000794d */ /* 0x000fea0003800000 */
.L_x_27738:
        /* <DEDUP_REMOVED lines=11> */
.L_x_27744:
[----:B------:R-:W-:Y:S01]  /*83a0*/  IMAD.MOV.U32 R0, RZ, RZ, 0x7f ;  /* 0x0000007fff007424 */ /* 0x000fe200078e00ff */
[----:B------:R-:W-:-:S04]  /*83b0*/  ISETP.GT.U32.AND P0, PT, R4, 0x7f800000, PT ;  /* 0x7f8000000400780c */ /* 0x000fc80003f04070 */
[----:B------:R-:W-:-:S09]  /*83c0*/  SEL R0, R0, 0x7c, P0 ;  /* 0x0000007c00007807 */ /* 0x000fd20000000000 */
.L_x_27745:
[----:B------:R-:W-:Y:S05]  /*83d0*/  BSYNC.RECONVERGENT B0 ;  /* 0x0000000000007941 */ /* 0x000fea0003800200 */
.L_x_27743:
[----:B------:R-:W-:-:S04]  /*83e0*/  SHF.R.U32.HI R5, RZ, 0x18, R22 ;  /* 0x00000018ff057819 */ /* 0x000fc80000011616 */
[----:B------:R-:W-:-:S05]  /*83f0*/  LOP3.LUT R5, R0, 0x80, R5, 0xf8, !PT ;  /* 0x0000008000057812 */ /* 0x000fca00078ef805 */
[----:B------:R-:W-:Y:S01]  /*8400*/  STG.E.U8 desc[UR36][R2.64], R5 ;  /* 0x0000000502007986 */ /* 0x000fe2000c101124 */
[----:B------:R-:W-:Y:S05]  /*8410*/  EXIT ;  /* 0x000000000000794d */ /* 0x000fea0003800000 */
.L_x_27737:
[----:B------:R-:W-:-:S05]  /*8420*/  F2FP.BF16.F32.PACK_AB R22, RZ, R22 ;  /* 0x00000016ff16723e */ /* 0x000fca00000010ff */
[----:B------:R-:W-:Y:S01]  /*8430*/  STG.E.U16 desc[UR36][R2.64], R22 ;  /* 0x0000001602007986 */ /* 0x000fe2000c101524 */
[----:B------:R-:W-:Y:S05]  /*8440*/  EXIT ;  /* 0x000000000000794d */ /* 0x000fea0003800000 */
.L_x_27746:
        /* <DEDUP_REMOVED lines=11> */
.L_x_37266:


//--------------------- .text._ZN2at6native18elementwise_kernelILi128ELi2EZNS0_22gpu_kernel_impl_nocastIZZZNS0_17expm1_kernel_cudaERNS_18TensorIteratorBaseEENKUlvE_clEvENKUlvE2_clEvEUlN3c107complexIfEEE_EEvS4_RKT_EUliE_EEviT1_ --------------------------
	.section	.text._ZN2at6native18elementwise_kernelILi128ELi2EZNS0_22gpu_kernel_impl_nocastIZZZNS0_17expm1_kernel_cudaERNS_18TensorIteratorBaseEENKUlvE_clEvENKUlvE2_clEvEUlN3c107complexIfEEE_EEvS4_RKT_EUliE_EEviT1_,"ax",@progbits
	.align	128
        .global         _ZN2at6native18elementwise_kernelILi128ELi2EZNS0_22gpu_kernel_impl_nocastIZZZNS0_17expm1_kernel_cudaERNS_18TensorIteratorBaseEENKUlvE_clEvENKUlvE2_clEvEUlN3c107complexIfEEE_EEvS4_RKT_EUliE_EEviT1_
        .type           _ZN2at6native18elementwise_kernelILi128ELi2EZNS0_22gpu_kernel_impl_nocastIZZZNS0_17expm1_kernel_cudaERNS_18TensorIteratorBaseEENKUlvE_clEvENKUlvE2_clEvEUlN3c107complexIfEEE_EEvS4_RKT_EUliE_EEviT1_,@function
        .size           _ZN2at6native18elementwise_kernelILi128ELi2EZNS0_22gpu_kernel_impl_nocastIZZZNS0_17expm1_kernel_cudaERNS_18TensorIteratorBaseEENKUlvE_clEvENKUlvE2_clEvEUlN3c107complexIfEEE_EEvS4_RKT_EUliE_EEviT1_,(.L_x_37267 - _ZN2at6native18elementwise_kernelILi128ELi2EZNS0_22gpu_kernel_impl_nocastIZZZNS0_17expm1_kernel_cudaERNS_18TensorIteratorBaseEENKUlvE_clEvENKUlvE2_clEvEUlN3c107complexIfEEE_EEvS4_RKT_EUliE_EEviT1_)
        .other          _ZN2at6native18elementwise_kernelILi128ELi2EZNS0_22gpu_kernel_impl_nocastIZZZNS0_17expm1_kernel_cudaERNS_18TensorIteratorBaseEENKUlvE_clEvENKUlvE2_clEvEUlN3c107complexIfEEE_EEvS4_RKT_EUliE_EEviT1_,@"STO_CUDA_ENTRY STV_DEFAULT"
_ZN2at6native18elementwise_kernelILi128ELi2EZNS0_22gpu_kernel_impl_nocastIZZZNS0_17expm1_kernel_cudaERNS_18TensorIteratorBaseEENKUlvE_clEvENKUlvE2_clEvEUlN3c107complexIfEEE_EEvS4_RKT_EUliE_EEviT1_:
.text._ZN2at6native18elementwise_kernelILi128ELi2EZNS0_22gpu_kernel_impl_nocastIZZZNS0_17expm1_kernel_cudaERNS_18TensorIteratorBaseEENKUlvE_clEvENKUlvE2_clEvEUlN3c107complexIfEEE_EEvS4_RKT_EUliE_EEviT1_:
        /* <DEDUP_REMOVED lines=15> */
[----:B------:R-:W-:Y:S01]  /*00f0*/  HFMA2 R9, -RZ, RZ, 0.83837890625, -4044 ;  /* 0x3ab5ebe6ff097431 */ /* 0x000fe200000001ff */
[----:B------:R-:W-:Y:S01]  /*0100*/  IADD3 R3, PT, PT, R3, 0x80, RZ ;  /* 0x0000008003037810 */ /* 0x000fe20007ffe0ff */
[C---:B--2---:R-:W-:Y:S01]  /*0110*/  FMUL.FTZ R2, R4.reuse, 1.4426950216293334961 ;  /* 0x3fb8aa3b04027820 */ /* 0x044fe20000410000 */
[----:B------:R-:W-:Y:S01]  /*0120*/  FSETP.GEU.FTZ.AND P0, PT, |R4|, 0.40999999642372131348, PT ;  /* 0x3ed1eb850400780b */ /* 0x000fe20003f1e200 */
[C---:B------:R-:W-:Y:S01]  /*0130*/  FMUL.RZ R13, R5.reuse, 0.15915493667125701904 ;  /* 0x3e22f983050d7820 */ /* 0x040fe2000040c000 */
[----:B------:R-:W-:Y:S01]  /*0140*/  FMUL.FTZ R5, R5, 0.5 ;  /* 0x3f00000005057820 */ /* 0x000fe20000410000 */
[----:B------:R-:W0:Y:S03]  /*0150*/  FRND R0, R2 ;  /* 0x0000000200007307 */ /* 0x000e260000201000 */
[----:B------:R-:W-:-:S05]  /*0160*/  FMUL.RZ R12, R5, 0.15915493667125701904 ;  /* 0x3e22f983050c7820 */ /* 0x000fca000040c000 */
[----:B------:R-:W-:Y:S01]  /*0170*/  MUFU.EX2 R11, R2 ;  /* 0x00000002000b7308 */ /* 0x000fe20000000800 */
[----:B0-----:R-:W-:-:S07]  /*0180*/  FSEL R7, R0, RZ, P0 ;  /* 0x000000ff00077208 */ /* 0x001fce0000000000 */
[----:B------:R-:W0:Y:S01]  /*0190*/  MUFU.SIN R2, R13 ;  /* 0x0000000d00027308 */ /* 0x000e220000000400 */
[----:B------:R-:W-:Y:S02]  /*01a0*/  FSETP.NEU.FTZ.AND P0, PT, R4, RZ, PT ;  /* 0x000000ff0400720b */ /* 0x000fe40003f1d000 */
[C---:B------:R-:W-:Y:S01]  /*01b0*/  FSETP.NEU.FTZ.AND P1, PT, R7.reuse, 128, PT ;  /* 0x430000000700780b */ /* 0x040fe20003f3d000 */
[----:B------:R-:W-:-:S03]  /*01c0*/  FFMA.FTZ R0, R7, -0.693145751953125, R4 ;  /* 0xbf31720007007823 */ /* 0x000fc60000010004 */
[C---:B------:R-:W-:Y:S01]  /*01d0*/  FSEL R8, R7.reuse, 127, P1 ;  /* 0x42fe000007087808 */ /* 0x040fe20000800000 */
[----:B------:R-:W-:-:S03]  /*01e0*/  FFMA.FTZ R0, R7, -1.428606765330187045e-06, R0 ;  /* 0xb5bfbe8e07007823 */ /* 0x000fc60000010000 */
[----:B------:R-:W1:Y:S01]  /*01f0*/  MUFU.EX2 R6, R8 ;  /* 0x0000000800067308 */ /* 0x000e620000000800 */
[----:B------:R-:W-:Y:S01]  /*0200*/  FFMA.FTZ R7, R0, R9, 0.0083824126049876213074 ;  /* 0x3c09566300077423 */ /* 0x000fe20000010009 */
[----:B------:R-:W-:-:S03]  /*0210*/  FSETP.GEU.FTZ.AND P2, PT, R8, -25, PT ;  /* 0xc1c800000800780b */ /* 0x000fc60003f5e000 */
[C---:B------:R-:W-:Y:S01]  /*0220*/  FFMA.FTZ R7, R0.reuse, R7, 0.041667830199003219604 ;  /* 0x3d2aabe300077423 */ /* 0x040fe20000010007 */
[----:B0-----:R-:W-:Y:S02]  /*0230*/  FMUL.FTZ R11, R11, R2 ;  /* 0x000000020b0b7220 */ /* 0x001fe40000410000 */
[----:B------:R-:W-:Y:S01]  /*0240*/  MUFU.COS R9, R13 ;  /* 0x0000000d00097308 */ /* 0x000fe20000000000 */
[----:B------:R-:W-:-:S04]  /*0250*/  FFMA.FTZ R7, R0, R7, 0.16666397452354431152 ;  /* 0x3e2aa9f600077423 */ /* 0x000fc80000010007 */
[----:B------:R-:W-:-:S04]  /*0260*/  FFMA.FTZ R7, R0, R7, 0.49999994039535522461 ;  /* 0x3efffffe00077423 */ /* 0x000fc80000010007 */
[----:B------:R-:W-:Y:S01]  /*0270*/  FMUL.FTZ R7, R0, R7 ;  /* 0x0000000700077220 */ /* 0x000fe20000410000 */
[----:B-1----:R-:W-:-:S03]  /*0280*/  FADD.FTZ R10, R6, -1 ;  /* 0xbf800000060a7421 */ /* 0x002fc60000010000 */
[----:B------:R-:W-:Y:S02]  /*0290*/  FFMA.FTZ R7, R0, R7, R0 ;  /* 0x0000000700077223 */ /* 0x000fe40000010000 */
[----:B------:R-:W0:Y:S02]  /*02a0*/  MUFU.SIN R0, R12 ;  /* 0x0000000c00007308 */ /* 0x000e240000000400 */
[----:B------:R-:W-:Y:S02]  /*02b0*/  FFMA.FTZ R10, R7, R6, R10 ;  /* 0x00000006070a7223 */ /* 0x000fe4000001000a */
[----:B------:R-:W1:Y:S02]  /*02c0*/  LDC.64 R6, c[0x0][0x580] ;  /* 0x00016000ff067b82 */ /* 0x000e640000000a00 */
[----:B------:R-:W-:Y:S01]  /*02d0*/  @!P1 FADD.FTZ R10, R10, R10 ;  /* 0x0000000a0a0a9221 */ /* 0x000fe20000010000 */
[----:B------:R-:W-:-:S04]  /*02e0*/  FSETP.GT.FTZ.AND P1, PT, R8, 128, PT ;  /* 0x430000000800780b */ /* 0x000fc80003f34000 */
[----:B------:R-:W-:-:S04]  /*02f0*/  FSEL R10, R10, +INF , !P1 ;  /* 0x7f8000000a0a7808 */ /* 0x000fc80004800000 */
[----:B------:R-:W-:Y:S01]  /*0300*/  FSEL R10, R10, -1, P2 ;  /* 0xbf8000000a0a7808 */ /* 0x000fe20001000000 */
[----:B------:R-:W-:Y:S01]  /*0310*/  @!P0 FADD.FTZ R10, R4, R4 ;  /* 0x00000004040a8221 */ /* 0x000fe20000010000 */
[----:B0-----:R-:W-:-:S04]  /*0320*/  FADD.FTZ R5, R0, R0 ;  /* 0x0000000000057221 */ /* 0x001fc80000010000 */
[----:B------:R-:W-:-:S04]  /*0330*/  FMUL.FTZ R5, R0, R5 ;  /* 0x0000000500057220 */ /* 0x000fc80000410000 */
[----:B------:R-:W-:-:S05]  /*0340*/  FFMA.FTZ R10, R10, R9, -R5 ;  /* 0x000000090a0a7223 */ /* 0x000fca0000010805 */
[----:B-1----:R0:W-:Y:S02]  /*0350*/  STG.E.64 desc[UR6][R6.64], R10 ;  /* 0x0000000a06007986 */ /* 0x0021e4000c101b06 */
.L_x_27749:
[----:B------:R-:W-:Y:S05]  /*0360*/  BSYNC.RECONVERGENT B0 ;  /* 0x0000000000007941 */ /* 0x000fea0003800200 */
.L_x_27748:
[----:B------:R-:W-:-:S13]  /*0370*/  ISETP.GE.AND P0, PT, R3, UR4, PT ;  /* 0x0000000403007c0c */ /* 0x000fda000bf06270 */
[----:B------:R-:W-:Y:S05]  /*0380*/  @P0 EXIT ;  /* 0x000000000000094d */ /* 0x000fea0003800000 */
[----:B------:R-:W1:Y:S02]  /*0390*/  LDC.64 R2, c[0x0][0x588] ;  /* 0x00016200ff027b82 */ /* 0x000e640000000a00 */
[----:B-1----:R-:W2:Y:S01]  /*03a0*/  LDG.E.64 R2, desc[UR6][R2.64] ;  /* 0x0000000602027981 */ /* 0x002ea2000c1e1b00 */
[----:B0-----:R-:W-:Y:S02]  /*03b0*/  HFMA2 R7, -RZ, RZ, 0.83837890625, -4044 ;  /* 0x3ab5ebe6ff077431 */ /* 0x001fe400000001ff */
[C---:B--2---:R-:W-:Y:S01]  /*03c0*/  FMUL.FTZ R4, R2.reuse, 1.4426950216293334961 ;  /* 0x3fb8aa3b02047820 */ /* 0x044fe20000410000 */
[----:B------:R-:W-:Y:S01]  /*03d0*/  FSETP.GEU.FTZ.AND P0, PT, |R2|, 0.40999999642372131348, PT ;  /* 0x3ed1eb850200780b */ /* 0x000fe20003f1e200 */
[C---:B------:R-:W-:Y:S01]  /*03e0*/  FMUL.RZ R12, R3.reuse, 0.15915493667125701904 ;  /* 0x3e22f983030c7820 */ /* 0x040fe2000040c000 */
[----:B------:R-:W-:Y:S01]  /*03f0*/  FMUL.FTZ R3, R3, 0.5 ;  /* 0x3f00000003037820 */ /* 0x000fe20000410000 */
[----:B------:R-:W0:Y:S03]  /*0400*/  FRND R0, R4 ;  /* 0x0000000400007307 */ /* 0x000e260000201000 */
[----:B------:R-:W-:-:S05]  /*0410*/  FMUL.RZ R11, R3, 0.15915493667125701904 ;  /* 0x3e22f983030b7820 */ /* 0x000fca000040c000 */
[----:B------:R-:W-:Y:S01]  /*0420*/  MUFU.EX2 R9, R4 ;  /* 0x0000000400097308 */ /* 0x000fe20000000800 */
[----:B0-----:R-:W-:Y:S02]  /*0430*/  FSEL R5, R0, RZ, P0 ;  /* 0x000000ff00057208 */ /* 0x001fe40000000000 */
[----:B------:R-:W-:Y:S02]  /*0440*/  FSETP.NEU.FTZ.AND P0, PT, R2, RZ, PT ;  /* 0x000000ff0200720b */ /* 0x000fe40003f1d000 */
[C---:B------:R-:W-:Y:S01]  /*0450*/  FSETP.NEU.FTZ.AND P1, PT, R5.reuse, 128, PT ;  /* 0x430000000500780b */ /* 0x040fe20003f3d000 */
[----:B------:R-:W-:-:S03]  /*0460*/  FFMA.FTZ R0, R5, -0.693145751953125, R2 ;  /* 0xbf31720005007823 */ /* 0x000fc60000010002 */
[C---:B------:R-:W-:Y:S01]  /*0470*/  FSEL R6, R5.reuse, 127, P1 ;  /* 0x42fe000005067808 */ /* 0x040fe20000800000 */
[----:B------:R-:W-:-:S03]  /*0480*/  FFMA.FTZ R0, R5, -1.428606765330187045e-06, R0 ;  /* 0xb5bfbe8e05007823 */ /* 0x000fc60000010000 */
[----:B------:R-:W0:Y:S01]  /*0490*/  MUFU.EX2 R8, R6 ;  /* 0x0000000600087308 */ /* 0x000e220000000800 */
[----:B------:R-:W-:Y:S01]  /*04a0*/  FFMA.FTZ R5, R0, R7, 0.0083824126049876213074 ;  /* 0x3c09566300057423 */ /* 0x000fe20000010007 */
[----:B------:R-:W-:-:S03]  /*04b0*/  FSETP.GEU.FTZ.AND P2, PT, R6, -25, PT ;  /* 0xc1c800000600780b */ /* 0x000fc60003f5e000 */
[----:B------:R-:W-:-:S03]  /*04c0*/  FFMA.FTZ R5, R0, R5, 0.041667830199003219604 ;  /* 0x3d2aabe300057423 */ /* 0x000fc60000010005 */
[----:B------:R-:W-:Y:S01]  /*04d0*/  MUFU.COS R7, R12 ;  /* 0x0000000c00077308 */ /* 0x000fe20000000000 */
[----:B------:R-:W-:-:S04]  /*04e0*/  FFMA.FTZ R5, R0, R5, 0.16666397452354431152 ;  /* 0x3e2aa9f600057423 */ /* 0x000fc80000010005 */
[----:B------:R-:W-:-:S04]  /*04f0*/  FFMA.FTZ R5, R0, R5, 0.49999994039535522461 ;  /* 0x3efffffe00057423 */ /* 0x000fc80000010005 */
[----:B------:R-:W-:Y:S01]  /*0500*/  FMUL.FTZ R5, R0, R5 ;  /* 0x0000000500057220 */ /* 0x000fe20000410000 */
[----:B0-----:R-:W-:-:S03]  /*0510*/  FADD.FTZ R10, R8, -1 ;  /* 0xbf800000080a7421 */ /* 0x001fc60000010000 */
[----:B------:R-:W-:Y:S02]  /*0520*/  FFMA.FTZ R5, R0, R5, R0 ;  /* 0x0000000500057223 */ /* 0x000fe40000010000 */
[----:B------:R-:W0:Y:S02]  /*0530*/  MUFU.SIN R0, R11 ;  /* 0x0000000b00007308 */ /* 0x000e240000000400 */
[----:B------:R-:W-:Y:S02]  /*0540*/  FFMA.FTZ R8, R5, R8, R10 ;  /* 0x0000000805087223 */ /* 0x000fe4000001000a */
[----:B------:R-:W1:Y:S02]  /*0550*/  LDC.64 R4, c[0x0][0x580] ;  /* 0x00016000ff047b82 */ /* 0x000e640000000a00 */
[----:B------:R-:W-:Y:S01]  /*0560*/  @!P1 FADD.FTZ R8, R8, R8 ;  /* 0x0000000808089221 */ /* 0x000fe20000010000 */
[----:B------:R-:W-:Y:S01]  /*0570*/  FSETP.GT.FTZ.AND P1, PT, R6, 128, PT ;  /* 0x430000000600780b */ /* 0x000fe20003f34000 */
[----:B------:R-:W2:Y:S03]  /*0580*/  MUFU.SIN R10, R12 ;  /* 0x0000000c000a7308 */ /* 0x000ea60000000400 */
[----:B------:R-:W-:-:S04]  /*0590*/  FSEL R8, R8, +INF , !P1 ;  /* 0x7f80000008087808 */ /* 0x000fc80004800000 */
[----:B------:R-:W-:Y:S01]  /*05a0*/  FSEL R8, R8, -1, P2 ;  /* 0xbf80000008087808 */ /* 0x000fe20001000000 */
[----:B------:R-:W-:Y:S01]  /*05b0*/  @!P0 FADD.FTZ R8, R2, R2 ;  /* 0x0000000202088221 */ /* 0x000fe20000010000 */
[----:B0-----:R-:W-:-:S04]  /*05c0*/  FADD.FTZ R3, R0, R0 ;  /* 0x0000000000037221 */ /* 0x001fc80000010000 */
[----:B------:R-:W-:Y:S01]  /*05d0*/  FMUL.FTZ R3, R0, R3 ;  /* 0x0000000300037220 */ /* 0x000fe20000410000 */
[----:B--2---:R-:W-:-:S03]  /*05e0*/  FMUL.FTZ R9, R9, R10 ;  /* 0x0000000a09097220 */ /* 0x004fc60000410000 */
[----:B------:R-:W-:-:S05]  /*05f0*/  FFMA.FTZ R8, R8, R7, -R3 ;  /* 0x0000000708087223 */ /* 0x000fca0000010803 */
[----:B-1----:R-:W-:Y:S01]  /*0600*/  STG.E.64 desc[UR6][R4.64], R8 ;  /* 0x0000000804007986 */ /* 0x002fe2000c101b06 */
[----:B------:R-:W-:Y:S05]  /*0610*/  EXIT ;  /* 0x000000000000794d */ /* 0x000fea0003800000 */
.L_x_27747:
        /* <DEDUP_REMOVED lines=305> */
.L_x_27752:
[----:B------:R-:W0:Y:S02]  /*1930*/  LDCU.128 UR8, c[0x0][0x580] ;  /* 0x0000b000ff0877ac */ /* 0x000e240008000c00 */
[----:B0-----:R-:W-:-:S04]  /*1940*/  IADD3 R6, P0, PT, R4, UR10, RZ ;  /* 0x0000000a04067c10 */ /* 0x001fc8000ff1e0ff */
[----:B------:R-:W-:-:S06]  /*1950*/  IADD3.X R7, PT, PT, RZ, UR11, RZ, P0, !PT ;  /* 0x0000000bff077c10 */ /* 0x000fcc00087fe4ff */
[----:B------:R-:W2:Y:S01]  /*1960*/  LDG.E.64 R6, desc[UR6][R6.64] ;  /* 0x0000000606067981 */ /* 0x000ea2000c1e1b00 */
[----:B------:R-:W-:Y:S02]  /*1970*/  MOV R11, 0x3ab5ebe6 ;  /* 0x3ab5ebe6000b7802 */ /* 0x000fe40000000f00 */
        /* <DEDUP_REMOVED lines=9> */
[----:B------:R-:W-:Y:S01]  /*1a10*/  MUFU.SIN R7, R7 ;  /* 0x0000000700077308 */ /* 0x000fe20000000400 */
        /* <DEDUP_REMOVED lines=9> */
[----:B------:R-:W1:Y:S01]  /*1ab0*/  MUFU.COS R11, R14 ;  /* 0x0000000e000b7308 */ /* 0x000e620000000000 */
[----:B------:R-:W-:-:S04]  /*1ac0*/  FFMA.FTZ R9, R8, R9, 0.16666397452354431152 ;  /* 0x3e2aa9f608097423 */ /* 0x000fc80000010009 */
[----:B------:R-:W-:-:S04]  /*1ad0*/  FFMA.FTZ R9, R8, R9, 0.49999994039535522461 ;  /* 0x3efffffe08097423 */ /* 0x000fc80000010009 */
[----:B------:R-:W-:-:S04]  /*1ae0*/  FMUL.FTZ R9, R8, R9 ;  /* 0x0000000908097220 */ /* 0x000fc80000410000 */
[----:B------:R-:W-:Y:S01]  /*1af0*/  FFMA.FTZ R9, R8, R9, R8 ;  /* 0x0000000908097223 */ /* 0x000fe20000010008 */
[----:B0-----:R-:W-:-:S04]  /*1b00*/  FADD.FTZ R8, R12, -1 ;  /* 0xbf8000000c087421 */ /* 0x001fc80000010000 */
[----:B------:R-:W-:Y:S02]  /*1b10*/  FFMA.FTZ R8, R9, R12, R8 ;  /* 0x0000000c09087223 */ /* 0x000fe40000010008 */
[----:B------:R-:W0:Y:S02]  /*1b20*/  MUFU.SIN R12, R14 ;  /* 0x0000000e000c7308 */ /* 0x000e240000000400 */
[----:B------:R-:W-:Y:S01]  /*1b30*/  @!P1 FADD.FTZ R8, R8, R8 ;  /* 0x0000000808089221 */ /* 0x000fe20000010000 */
[----:B------:R-:W-:Y:S01]  /*1b40*/  FSETP.GT.FTZ.AND P1, PT, R10, 128, PT ;  /* 0x430000000a00780b */ /* 0x000fe20003f34000 */
[----:B------:R-:W-:-:S03]  /*1b50*/  FADD.FTZ R10, R7, R7 ;  /* 0x00000007070a7221 */ /* 0x000fc60000010000 */
[----:B------:R-:W-:Y:S01]  /*1b60*/  FSEL R8, R8, +INF , !P1 ;  /* 0x7f80000008087808 */ /* 0x000fe20004800000 */
[----:B------:R-:W-:Y:S01]  /*1b70*/  FMUL.FTZ R7, R7, R10 ;  /* 0x0000000a07077220 */ /* 0x000fe20000410000 */
[----:B------:R-:W-:Y:S02]  /*1b80*/  IADD3 R4, P1, PT, R5, UR8, RZ ;  /* 0x0000000805047c10 */ /* 0x000fe4000ff3e0ff */
[----:B------:R-:W-:Y:S01]  /*1b90*/  FSEL R8, R8, -1, P2 ;  /* 0xbf80000008087808 */ /* 0x000fe20001000000 */
[----:B------:R-:W-:Y:S01]  /*1ba0*/  @!P0 FADD.FTZ R8, R6, R6 ;  /* 0x0000000606088221 */ /* 0x000fe20000010000 */
[----:B------:R-:W-:-:S03]  /*1bb0*/  IADD3.X R5, PT, PT, RZ, UR9, RZ, P1, !PT ;  /* 0x00000009ff057c10 */ /* 0x000fc60008ffe4ff */
[----:B-1----:R-:W-:Y:S01]  /*1bc0*/  FFMA.FTZ R8, R8, R11, -R7 ;  /* 0x0000000b08087223 */ /* 0x002fe20000010807 */
[----:B0-----:R-:W-:-:S05]  /*1bd0*/  FMUL.FTZ R9, R13, R12 ;  /* 0x0000000c0d097220 */ /* 0x001fca0000410000 */
[----:B------:R0:W-:Y:S02]  /*1be0*/  STG.E.64 desc[UR6][R4.64], R8 ;  /* 0x0000000804007986 */ /* 0x0001e4000c101b06 */
.L_x_27751:
[----:B------:R-:W-:Y:S05]  /*1bf0*/  BSYNC.RECONVERGENT B0 ;  /* 0x0000000000007941 */ /* 0x000fea0003800200 */
.L_x_27750:
        /* <DEDUP_REMOVED lines=300> */
.L_x_27753:
[----:B------:R-:W0:Y:S02]  /*2ec0*/  LDCU.128 UR8, c[0x0][0x580] ;  /* 0x0000b000ff0877ac */ /* 0x000e240008000c00 */
[----:B0-----:R-:W-:-:S04]  /*2ed0*/  IADD3 R4, P0, PT, R2, UR10, RZ ;  /* 0x0000000a02047c10 */ /* 0x001fc8000ff1e0ff */
[----:B------:R-:W-:-:S06]  /*2ee0*/  IADD3.X R5, PT, PT, RZ, UR11, RZ, P0, !PT ;  /* 0x0000000bff057c10 */ /* 0x000fcc00087fe4ff */
[----:B------:R-:W2:Y:S01]  /*2ef0*/  LDG.E.64 R4, desc[UR6][R4.64] ;  /* 0x0000000604047981 */ /* 0x000ea2000c1e1b00 */
[----:B------:R-:W-:Y:S01]  /*2f00*/  MOV R9, 0x3ab5ebe6 ;  /* 0x3ab5ebe600097802 */ /* 0x000fe20000000f00 */
[C---:B--2---:R-:W-:Y:S01]  /*2f10*/  FMUL.FTZ R2, R4.reuse, 1.4426950216293334961 ;  /* 0x3fb8aa3b04027820 */ /* 0x044fe20000410000 */
[----:B------:R-:W-:Y:S01]  /*2f20*/  FSETP.GEU.FTZ.AND P0, PT, |R4|, 0.40999999642372131348, PT ;  /* 0x3ed1eb850400780b */ /* 0x000fe20003f1e200 */
[C---:B------:R-:W-:Y:S01]  /*2f30*/  FMUL.RZ R11, R5.reuse, 0.15915493667125701904 ;  /* 0x3e22f983050b7820 */ /* 0x040fe2000040c000 */
[----:B------:R-:W-:Y:S01]  /*2f40*/  FMUL.FTZ R5, R5, 0.5 ;  /* 0x3f00000005057820 */ /* 0x000fe20000410000 */
[----:B------:R-:W0:Y:S08]  /*2f50*/  FRND R0, R2 ;  /* 0x0000000200007307 */ /* 0x000e300000201000 */
[----:B------:R-:W-:Y:S01]  /*2f60*/  MUFU.EX2 R13, R2 ;  /* 0x00000002000d7308 */ /* 0x000fe20000000800 */
[----:B0-----:R-:W-:-:S07]  /*2f70*/  FSEL R7, R0, RZ, P0 ;  /* 0x000000ff00077208 */ /* 0x001fce0000000000 */
[----:B------:R-:W-:Y:S01]  /*2f80*/  MUFU.COS R12, R11 ;  /* 0x0000000b000c7308 */ /* 0x000fe20000000000 */
[----:B------:R-:W-:Y:S02]  /*2f90*/  FSETP.NEU.FTZ.AND P0, PT, R4, RZ, PT ;  /* 0x000000ff0400720b */ /* 0x000fe40003f1d000 */
[C---:B------:R-:W-:Y:S01]  /*2fa0*/  FSETP.NEU.FTZ.AND P1, PT, R7.reuse, 128, PT ;  /* 0x430000000700780b */ /* 0x040fe20003f3d000 */
[----:B------:R-:W-:-:S03]  /*2fb0*/  FFMA.FTZ R0, R7, -0.693145751953125, R4 ;  /* 0xbf31720007007823 */ /* 0x000fc60000010004 */
[C---:B------:R-:W-:Y:S01]  /*2fc0*/  FSEL R6, R7.reuse, 127, P1 ;  /* 0x42fe000007067808 */ /* 0x040fe20000800000 */
[----:B------:R-:W-:-:S03]  /*2fd0*/  FFMA.FTZ R0, R7, -1.428606765330187045e-06, R0 ;  /* 0xb5bfbe8e07007823 */ /* 0x000fc60000010000 */
[----:B------:R-:W0:Y:S01]  /*2fe0*/  MUFU.EX2 R8, R6 ;  /* 0x0000000600087308 */ /* 0x000e220000000800 */
[----:B------:R-:W-:Y:S01]  /*2ff0*/  FFMA.FTZ R7, R0, R9, 0.0083824126049876213074 ;  /* 0x3c09566300077423 */ /* 0x000fe20000010009 */
[----:B------:R-:W-:Y:S01]  /*3000*/  FMUL.RZ R9, R5, 0.15915493667125701904 ;  /* 0x3e22f98305097820 */ /* 0x000fe2000040c000 */
[----:B------:R-:W-:Y:S02]  /*3010*/  FSETP.GEU.FTZ.AND P2, PT, R6, -25, PT ;  /* 0xc1c800000600780b */ /* 0x000fe40003f5e000 */
[----:B------:R-:W-:-:S04]  /*3020*/  FFMA.FTZ R7, R0, R7, 0.041667830199003219604 ;  /* 0x3d2aabe300077423 */ /* 0x000fc80000010007 */
[----:B------:R-:W-:-:S04]  /*3030*/  FFMA.FTZ R7, R0, R7, 0.16666397452354431152 ;  /* 0x3e2aa9f600077423 */ /* 0x000fc80000010007 */
[----:B------:R-:W-:-:S04]  /*3040*/  FFMA.FTZ R7, R0, R7, 0.49999994039535522461 ;  /* 0x3efffffe00077423 */ /* 0x000fc80000010007 */
[----:B------:R-:W-:Y:S01]  /*3050*/  FMUL.FTZ R7, R0, R7 ;  /* 0x0000000700077220 */ /* 0x000fe20000410000 */
[----:B0-----:R-:W-:-:S03]  /*3060*/  FADD.FTZ R10, R8, -1 ;  /* 0xbf800000080a7421 */ /* 0x001fc60000010000 */
[----:B------:R-:W-:Y:S02]  /*3070*/  FFMA.FTZ R7, R0, R7, R0 ;  /* 0x0000000700077223 */ /* 0x000fe40000010000 */
[----:B------:R-:W0:Y:S02]  /*3080*/  MUFU.SIN R0, R9 ;  /* 0x0000000900007308 */ /* 0x000e240000000400 */
[----:B------:R-:W-:-:S04]  /*3090*/  FFMA.FTZ R7, R7, R8, R10 ;  /* 0x0000000807077223 */ /* 0x000fc8000001000a */
[----:B------:R-:W-:Y:S01]  /*30a0*/  @!P1 FADD.FTZ R7, R7, R7 ;  /* 0x0000000707079221 */ /* 0x000fe20000010000 */
[----:B------:R-:W-:Y:S01]  /*30b0*/  FSETP.GT.FTZ.AND P1, PT, R6, 128, PT ;  /* 0x430000000600780b */ /* 0x000fe20003f34000 */
[----:B------:R-:W1:Y:S03]  /*30c0*/  MUFU.SIN R8, R11 ;  /* 0x0000000b00087308 */ /* 0x000e660000000400 */
[----:B------:R-:W-:Y:S02]  /*30d0*/  FSEL R7, R7, +INF , !P1 ;  /* 0x7f80000007077808 */ /* 0x000fe40004800000 */
[----:B------:R-:W-:Y:S02]  /*30e0*/  IADD3 R2, P1, PT, R3, UR8, RZ ;  /* 0x0000000803027c10 */ /* 0x000fe4000ff3e0ff */
[----:B------:R-:W-:Y:S01]  /*30f0*/  FSEL R7, R7, -1, P2 ;  /* 0xbf80000007077808 */ /* 0x000fe20001000000 */
[----:B------:R-:W-:Y:S01]  /*3100*/  @!P0 FADD.FTZ R7, R4, R4 ;  /* 0x0000000404078221 */ /* 0x000fe20000010000 */
[----:B0-----:R-:W-:Y:S01]  /*3110*/  FADD.FTZ R5, R0, R0 ;  /* 0x0000000000057221 */ /* 0x001fe20000010000 */
[----:B------:R-:W-:-:S03]  /*3120*/  IADD3.X R3, PT, PT, RZ, UR9, RZ, P1, !PT ;  /* 0x00000009ff037c10 */ /* 0x000fc60008ffe4ff */
[----:B------:R-:W-:Y:S01]  /*3130*/  FMUL.FTZ R0, R0, R5 ;  /* 0x0000000500007220 */ /* 0x000fe20000410000 */
[----:B-1----:R-:W-:-:S03]  /*3140*/  FMUL.FTZ R13, R13, R8 ;  /* 0x000000080d0d7220 */ /* 0x002fc60000410000 */
[----:B------:R-:W-:-:S05]  /*3150*/  FFMA.FTZ R12, R7, R12, -R0 ;  /* 0x0000000c070c7223 */ /* 0x000fca0000010800 */
[----:B------:R-:W-:Y:S01]  /*3160*/  STG.E.64 desc[UR6][R2.64], R12 ;  /* 0x0000000c02007986 */ /* 0x000fe2000c101b06 */
[----:B------:R-:W-:Y:S05]  /*3170*/  EXIT ;  /* 0x000000000000794d */ /* 0x000fea0003800000 */
.L_x_27754:
        /* <DEDUP_REMOVED lines=16> */
.L_x_37267:


//--------------------- .text._ZN2at6native27unrolled_elementwise_kernelIZZZNS0_17expm1_kernel_cudaERNS_18TensorIteratorBaseEENKUlvE_clEvENKUlvE2_clEvEUlN3c107complexIfEEE_St5arrayIPcLm2EELi4E23TrivialOffsetCalculatorILi1EjESE_NS0_6memory15LoadWithoutCastENSF_16StoreWithoutCastEEEviT_T0_T2_T3_T4_T5_ --------------------------
	.section	.text._ZN2at6native27unrolled_elementwise_kernelIZZZNS0_17expm1_kernel_cudaERNS_18TensorIteratorBaseEENKUlvE_clEvENKUlvE2_clEvEUlN3c107complexIfEEE_St5arrayIPcLm2EELi4E23TrivialOffsetCalculatorILi1EjESE_NS0_6memory15LoadWithoutCastENSF_16StoreWithoutCastEEEviT_T0_T2_T3_T4_T5_,"ax",@progbits
	.align	128
        .global         _ZN2at6native27unrolled_elementwise_kernelIZZZNS0_17expm1_kernel_cudaERNS_18TensorIteratorBaseEENKUlvE_clEvENKUlvE2_clEvEUlN3c107complexIfEEE_St5arrayIPcLm2EELi4E23TrivialOffsetCalculatorILi1EjESE_NS0_6memory15LoadWithoutCastENSF_16StoreWithoutCastEEEviT_T0_T2_T3_T4_T5_
        .type           _ZN2at6native27unrolled_elementwise_kernelIZZZNS0_17expm1_kernel_cudaERNS_18TensorIteratorBaseEENKUlvE_clEvENKUlvE2_clEvEUlN3c107complexIfEEE_St5arrayIPcLm2EELi4E23TrivialOffsetCalculatorILi1EjESE_NS0_6memory15LoadWithoutCastENSF_16StoreWithoutCastEEEviT_T0_T2_T3_T4_T5_,@function
        .size           _ZN2at6native27unrolled_elementwise_kernelIZZZNS0_17expm1_kernel_cudaERNS_18TensorIteratorBaseEENKUlvE_clEvENKUlvE2_clEvEUlN3c107complexIfEEE_St5arrayIPcLm2EELi4E23TrivialOffsetCalculatorILi1EjESE_NS0_6memory15LoadWithoutCastENSF_16StoreWithoutCastEEEviT_T0_T2_T3_T4_T5_,(.L_x_37268 - _ZN2at6native27unrolled_elementwise_kernelIZZZNS0_17expm1_kernel_cudaERNS_18TensorIteratorBaseEENKUlvE_clEvENKUlvE2_clEvEUlN3c107complexIfEEE_St5arrayIPcLm2EELi4E23TrivialOffsetCalculatorILi1EjESE_NS0_6memory15LoadWithoutCastENSF_16StoreWithoutCastEEEviT_T0_T2_T3_T4_T5_)
        .other          _ZN2at6native27unrolled_elementwise_kernelIZZZNS0_17expm1_kernel_cudaERNS_18TensorIteratorBaseEENKUlvE_clEvENKUlvE2_clEvEUlN3c107complexIfEEE_St5arrayIPcLm2EELi4E23TrivialOffsetCalculatorILi1EjESE_NS0_6memory15LoadWithoutCastENSF_16StoreWithoutCastEEEviT_T0_T2_T3_T4_T5_,@"STO_CUDA_ENTRY STV_DEFAULT"
_ZN2at6native27unrolled_elementwise_kernelIZZZNS0_17expm1_kernel_cudaERNS_18TensorIteratorBaseEENKUlvE_clEvENKUlvE2_clEvEUlN3c107complexIfEEE_St5arrayIPcLm2EELi4E23TrivialOffsetCalculatorILi1EjESE_NS0_6memory15LoadWithoutCastENSF_16StoreWithoutCastEEEviT_T0_T2_T3_T4_T5_:
.text._ZN2at6native27unrolled_elementwise_kernelIZZZNS0_17expm1_kernel_cudaERNS_18TensorIteratorBaseEENKUlvE_clEvENKUlvE2_clEvEUlN3c107complexIfEEE_St5arrayIPcLm2EELi4E23TrivialOffsetCalculatorILi1EjESE_NS0_6memory15LoadWithoutCastENSF_16StoreWithoutCastEEEviT_T0_T2_T3_T4_T5_:
[----:B------:R-:W-:Y:S01]  /*0000*/  LDC R1, c[0x0][0x37c] ;  /* 0x0000df00ff017b82 */ /* 0x000fe20000000800 */
[----:B------:R-:W0:Y:S07]  /*0010*/  S2R R0, SR_CTAID.X ;  /* 0x0000000000007919 */ /* 0x000e2e0000002500 */
[----:B------:R-:W0:Y:S01]  /*0020*/  LDC R3, c[0x0][0x380] ;  /* 0x0000e000ff037b82 */ /* 0x000e220000000800 */
[----:B------:R-:W1:Y:S01]  /*0030*/  LDCU.64 UR4, c[0x0][0x358] ;  /* 0x00006b00ff0477ac */ /* 0x000e620008000a00 */
[----:B------:R-:W-:Y:S01]  /*0040*/  CS2R R8, SRZ ;  /* 0x0000000000087805 */ /* 0x000fe2000001ff00 */
[----:B------:R-:W2:Y:S01]  /*0050*/  S2R R5, SR_TID.X ;  /* 0x0000000000057919 */ /* 0x000ea20000002100 */
[----:B0-----:R-:W-:Y:S01]  /*0060*/  IMAD R14, R0, -0x200, R3 ;  /* 0xfffffe00000e7824 */ /* 0x001fe200078e0203 */
[----:B--2---:R-:W-:-:S04]  /*0070*/  MOV R15, R5 ;  /* 0x00000005000f7202 */ /* 0x004fc80000000f00 */
[----:B------:R-:W-:-:S13]  /*0080*/  ISETP.GE.AND P0, PT, R5, R14, PT ;  /* 0x0000000e0500720c */ /* 0x000fda0003f06270 */
[----:B------:R-:W-:Y:S01]  /*0090*/  @!P0 IADD3 R5, PT, PT, R15, 0x80, RZ ;  /* 0x000000800f058810 */ /* 0x000fe20007ffe0ff */
[----:B------:R-:W0:Y:S03]  /*00a0*/  @!P0 LDC.64 R20, c[0x0][0x390] ;  /* 0x0000e400ff148b82 */ /* 0x000e260000000a00 */
[----:B------:R-:W-:-:S13]  /*00b0*/  ISETP.GE.AND P1, PT, R5, R14, PT ;  /* 0x0000000e0500720c */ /* 0x000fda0003f26270 */
[----:B------:R-:W2:Y:S01]  /*00c0*/  @!P1 LDC.64 R10, c[0x0][0x390] ;  /* 0x0000e400ff0a9b82 */ /* 0x000ea20000000a00 */
[----:B------:R-:W-:Y:S02]  /*00d0*/  @!P1 LEA R7, R0, R5, 0x9 ;  /* 0x0000000500079211 */ /* 0x000fe400078e48ff */
[----:B------:R-:W-:-:S04]  /*00e0*/  @!P1 IADD3 R5, PT, PT, R5, 0x80, RZ ;  /* 0x0000008005059810 */ /* 0x000fc80007ffe0ff */
[----:B------:R-:W-:Y:S02]  /*00f0*/  ISETP.GE.AND P3, PT, R5, R14, PT ;  /* 0x0000000e0500720c */ /* 0x000fe40003f66270 */
[----:B------:R-:W-:-:S11]  /*0100*/  CS2R R12, SRZ ;  /* 0x00000000000c7805 */ /* 0x000fd6000001ff00 */
[C---:B------:R-:W-:Y:S01]  /*0110*/  @!P3 LEA R19, R0.reuse, R5, 0x9 ;  /* 0x000000050013b211 */ /* 0x040fe200078e48ff */
[----:B------:R-:W3:Y:S01]  /*0120*/  @!P3 LDC.64 R2, c[0x0][0x390] ;  /* 0x0000e400ff02bb82 */ /* 0x000ee20000000a00 */
[----:B------:R-:W-:Y:S01]  /*0130*/  @!P3 IADD3 R5, PT, PT, R5, 0x80, RZ ;  /* 0x000000800505b810 */ /* 0x000fe20007ffe0ff */
[----:B--2---:R-:W-:Y:S01]  /*0140*/  @!P1 IMAD.WIDE.U32 R10, R7, 0x8, R10 ;  /* 0x00000008070a9825 */ /* 0x004fe200078e000a */
[----:B------:R-:W-:Y:S02]  /*0150*/  @!P0 LEA R7, R0, R15, 0x9 ;  /* 0x0000000f00078211 */ /* 0x000fe400078e48ff */
[----:B------:R-:W-:Y:S02]  /*0160*/  ISETP.GE.AND P2, PT, R5, R14, PT ;  /* 0x0000000e0500720c */ /* 0x000fe40003f46270 */
[----:B-1----:R1:W5:Y:S01]  /*0170*/  @!P1 LDG.E.64 R8, desc[UR4][R10.64] ;  /* 0x000000040a089981 */ /* 0x002362000c1e1b00 */
[----:B0-----:R-:W-:-:S05]  /*0180*/  @!P0 IMAD.WIDE.U32 R20, R7, 0x8, R20 ;  /* 0x0000000807148825 */ /* 0x001fca00078e0014 */
[----:B------:R-:W5:Y:S01]  /*0190*/  @!P0 LDG.E.64 R12, desc[UR4][R20.64] ;  /* 0x00000004140c8981 */ /* 0x000f62000c1e1b00 */
[----:B------:R-:W-:-:S04]  /*01a0*/  ISETP.GE.AND P0, PT, R15, R14, PT ;  /* 0x0000000e0f00720c */ /* 0x000fc80003f06270 */
[----:B------:R-:W0:Y:S01]  /*01b0*/  @!P2 LDC.64 R16, c[0x0][0x390] ;  /* 0x0000e400ff10ab82 */ /* 0x000e220000000a00 */
[----:B------:R-:W-:Y:S01]  /*01c0*/  @!P2 LEA R5, R0, R5, 0x9 ;  /* 0x000000050005a211 */ /* 0x000fe200078e48ff */
[----:B---3--:R-:W-:Y:S01]  /*01d0*/  @!P3 IMAD.WIDE.U32 R18, R19, 0x8, R2 ;  /* 0x000000081312b825 */ /* 0x008fe200078e0002 */
[----:B------:R-:W-:-:S06]  /*01e0*/  CS2R R2, SRZ ;  /* 0x0000000000027805 */ /* 0x000fcc000001ff00 */
[----:B------:R-:W2:Y:S01]  /*01f0*/  @!P0 LDC.64 R6, c[0x0][0x388] ;  /* 0x0000e200ff068b82 */ /* 0x000ea20000000a00 */
[----:B-1----:R-:W-:Y:S01]  /*0200*/  IADD3 R11, PT, PT, R15, 0x100, RZ ;  /* 0x000001000f0b7810 */ /* 0x002fe20007ffe0ff */
[----:B------:R-:W-:Y:S03]  /*0210*/  BSSY.RECONVERGENT B0, `(.L_x_27755) ;  /* 0x000002e000007945 */ /* 0x000fe60003800200 */
[----:B------:R-:W-:Y:S02]  /*0220*/  ISETP.GE.AND P1, PT, R11, R14, PT ;  /* 0x0000000e0b00720c */ /* 0x000fe40003f26270 */
[----:B------:R-:W-:Y:S01]  /*0230*/  CS2R R10, SRZ ;  /* 0x00000000000a7805 */ /* 0x000fe2000001ff00 */
[----:B0-----:R-:W-:Y:S01]  /*0240*/  @!P2 IMAD.WIDE.U32 R16, R5, 0x8, R16 ;  /* 0x000000080510a825 */ /* 0x001fe200078e0010 */
[----:B------:R-:W-:-:S04]  /*0250*/  CS2R R4, SRZ ;  /* 0x0000000000047805 */ /* 0x000fc8000001ff00 */
[----:B------:R0:W5:Y:S04]  /*0260*/  @!P2 LDG.E.64 R2, desc[UR4][R16.64] ;  /* 0x000000041002a981 */ /* 0x000168000c1e1b00 */
[----:B------:R1:W5:Y:S01]  /*0270*/  @!P3 LDG.E.64 R4, desc[UR4][R18.64] ;  /* 0x000000041204b981 */ /* 0x000362000c1e1b00 */
[C---:B0-----:R-:W-:Y:S02]  /*0280*/  IADD3 R17, PT, PT, R15.reuse, 0x80, RZ ;  /* 0x000000800f117810 */ /* 0x041fe40007ffe0ff */
[----:B-1----:R-:W-:Y:S01]  /*0290*/  IADD3 R19, PT, PT, R15, 0x180, RZ ;  /* 0x000001800f137810 */ /* 0x002fe20007ffe0ff */
[----:B--2---:R-:W-:Y:S06]  /*02a0*/  @P0 BRA `(.L_x_27756) ;  /* 0x0000000000900947 */ /* 0x004fec0003800000 */
[C---:B-----5:R-:W-:Y:S01]  /*02b0*/  FMUL.FTZ R16, R12.reuse, 1.4426950216293334961 ;  /* 0x3fb8aa3b0c107820 */ /* 0x060fe20000410000 */
[C---:B------:R-:W-:Y:S01]  /*02c0*/  FSETP.GEU.FTZ.AND P2, PT, |R12|.reuse, 0.40999999642372131348, PT ;  /* 0x3ed1eb850c00780b */ /* 0x040fe20003f5e200 */
[----:B------:R-:W-:Y:S02]  /*02d0*/  HFMA2 R21, -RZ, RZ, 0.83837890625, -4044 ;  /* 0x3ab5ebe6ff157431 */ /* 0x000fe400000001ff */
[----:B------:R-:W-:Y:S01]  /*02e0*/  FMUL.RZ R18, R13, 0.15915493667125701904 ;  /* 0x3e22f9830d127820 */ /* 0x000fe2000040c000 */
[----:B------:R-:W0:Y:S01]  /*02f0*/  FRND R10, R16 ;  /* 0x00000010000a7307 */ /* 0x000e220000201000 */
[----:B------:R-:W-:-:S07]  /*0300*/  FSETP.NEU.FTZ.AND P4, PT, R12, RZ, PT ;  /* 0x000000ff0c00720b */ /* 0x000fce0003f9d000 */
[----:B------:R-:W-:Y:S01]  /*0310*/  MUFU.EX2 R16, R16 ;  /* 0x0000001000107308 */ /* 0x000fe20000000800 */
[----:B0-----:R-:W-:-:S04]  /*0320*/  FSEL R11, R10, RZ, P2 ;  /* 0x000000ff0a0b7208 */ /* 0x001fc80001000000 */
[C---:B------:R-:W-:Y:S01]  /*0330*/  FSETP.NEU.FTZ.AND P2, PT, R11.reuse, 128, PT ;  /* 0x430000000b00780b */ /* 0x040fe20003f5d000 */
[----:B------:R-:W-:-:S03]  /*0340*/  FFMA.FTZ R20, R11, -0.693145751953125, R12 ;  /* 0xbf3172000b147823 */ /* 0x000fc6000001000c */
[C---:B------:R-:W-:Y:S01]  /*0350*/  FSEL R10, R11.reuse, 127, P2 ;  /* 0x42fe00000b0a7808 */ /* 0x040fe20001000000 */
[----:B------:R-:W-:-:S03]  /*0360*/  FFMA.FTZ R20, R11, -1.428606765330187045e-06, R20 ;  /* 0xb5bfbe8e0b147823 */ /* 0x000fc60000010014 */
[----:B------:R-:W0:Y:S01]  /*0370*/  MUFU.EX2 R11, R10 ;  /* 0x0000000a000b7308 */ /* 0x000e220000000800 */
[----:B------:R-:W-:Y:S01]  /*0380*/  FFMA.FTZ R21, R20, R21, 0.0083824126049876213074 ;  /* 0x3c09566314157423 */ /* 0x000fe20000010015 */
[----:B------:R-:W-:-:S03]  /*0390*/  FSETP.GEU.FTZ.AND P3, PT, R10, -25, PT ;  /* 0xc1c800000a00780b */ /* 0x000fc60003f7e000 */
[----:B------:R-:W-:-:S04]  /*03a0*/  FFMA.FTZ R21, R20, R21, 0.041667830199003219604 ;  /* 0x3d2aabe314157423 */ /* 0x000fc80000010015 */
[----:B------:R-:W-:-:S04]  /*03b0*/  FFMA.FTZ R21, R20, R21, 0.16666397452354431152 ;  /* 0x3e2aa9f614157423 */ /* 0x000fc80000010015 */
[C---:B------:R-:W-:Y:S01]  /*03c0*/  FFMA.FTZ R23, R20.reuse, R21, 0.49999994039535522461 ;  /* 0x3efffffe14177423 */ /* 0x040fe20000010015 */
[----:B------:R-:W-:Y:S02]  /*03d0*/  FMUL.FTZ R21, R13, 0.5 ;  /* 0x3f0000000d157820 */ /* 0x000fe40000410000 */
[----:B------:R-:W-:Y:S01]  /*03e0*/  MUFU.COS R13, R18 ;  /* 0x00000012000d7308 */ /* 0x000fe20000000000 */
[C---:B------:R-:W-:Y:S01]  /*03f0*/  FMUL.FTZ R23, R20.reuse, R23 ;  /* 0x0000001714177220 */ /* 0x040fe20000410000 */
[----:B------:R-:W-:Y:S01]  /*0400*/  FMUL.RZ R24, R21, 0.15915493667125701904 ;  /* 0x3e22f98315187820 */ /* 0x000fe2000040c000 */
[----:B0-----:R-:W-:Y:S02]  /*0410*/  FADD.FTZ R21, R11, -1 ;  /* 0xbf8000000b157421 */ /* 0x001fe40000010000 */
[----:B------:R-:W-:-:S03]  /*0420*/  FFMA.FTZ R22, R20, R23, R20 ;  /* 0x0000001714167223 */ /* 0x000fc60000010014 */
[----:B------:R-:W0:Y:S01]  /*0430*/  MUFU.SIN R20, R24 ;  /* 0x0000001800147308 */ /* 0x000e220000000400 */
[----:B------:R-:W-:-:S04]  /*0440*/  FFMA.FTZ R11, R22, R11, R21 ;  /* 0x0000000b160b7223 */ /* 0x000fc80000010015 */
[----:B------:R-:W-:Y:S01]  /*0450*/  @!P2 FADD.FTZ R11, R11, R11 ;  /* 0x0000000b0b0ba221 */ /* 0x000fe20000010000 */
[----:B------:R-:W-:Y:S02]  /*0460*/  FSETP.GT.FTZ.AND P2, PT, R10, 128, PT ;  /* 0x430000000a00780b */ /* 0x000fe40003f54000 */
[----:B------:R-:W1:Y:S02]  /*0470*/  MUFU.SIN R23, R18 ;  /* 0x0000001200177308 */ /* 0x000e640000000400 */
[----:B------:R-:W-:-:S04]  /*0480*/  FSEL R11, R11, +INF , !P2 ;  /* 0x7f8000000b0b7808 */ /* 0x000fc80005000000 */
[----:B------:R-:W-:Y:S01]  /*0490*/  FSEL R10, R11, -1, P3 ;  /* 0xbf8000000b0a7808 */ /* 0x000fe20001800000 */
[----:B------:R-:W-:Y:S01]  /*04a0*/  @!P4 FADD.FTZ R10, R12, R12 ;  /* 0x0000000c0c0ac221 */ /* 0x000fe20000010000 */
[----:B0-----:R-:W-:-:S04]  /*04b0*/  FADD.FTZ R21, R20, R20 ;  /* 0x0000001414157221 */ /* 0x001fc80000010000 */
[----:B------:R-:W-:Y:S01]  /*04c0*/  FMUL.FTZ R21, R20, R21 ;  /* 0x0000001514157220 */ /* 0x000fe20000410000 */
[----:B-1----:R-:W-:-:S03]  /*04d0*/  FMUL.FTZ R11, R16, R23 ;  /* 0x00000017100b7220 */ /* 0x002fc60000410000 */
[----:B------:R-:W-:-:S07]  /*04e0*/  FFMA.FTZ R10, R10, R13, -R21 ;  /* 0x0000000d0a0a7223 */ /* 0x000fce0000010815 */
.L_x_27756:
[----:B------:R-:W-:Y:S05]  /*04f0*/  BSYNC.RECONVERGENT B0 ;  /* 0x0000000000007941 */ /* 0x000fea0003800200 */
.L_x_27755:
[-C--:B------:R-:W-:Y:S01]  /*0500*/  ISETP.GE.AND P3, PT, R17, R14.reuse, PT ;  /* 0x0000000e1100720c */ /* 0x080fe20003f66270 */
[----:B------:R-:W-:Y:S01]  /*0510*/  BSSY.RECONVERGENT B0, `(.L_x_27757) ;  /* 0x000002a000007945 */ /* 0x000fe20003800200 */
[----:B------:R-:W-:Y:S02]  /*0520*/  ISETP.GE.AND P2, PT, R19, R14, PT ;  /* 0x0000000e1300720c */ /* 0x000fe40003f46270 */
[----:B-----5:R-:W-:Y:S02]  /*0530*/  CS2R R12, SRZ ;  /* 0x00000000000c7805 */ /* 0x020fe4000001ff00 */
[----:B------:R-:W-:Y:S02]  /*0540*/  @!P0 LEA R19, R0, R15, 0x9 ;  /* 0x0000000f00138211 */ /* 0x000fe400078e48ff */
[----:B------:R-:W-:-:S05]  /*0550*/  @!P0 MOV R15, R17 ;  /* 0x00000011000f8202 */ /* 0x000fca0000000f00 */
[----:B------:R-:W-:Y:S05]  /*0560*/  @P3 BRA `(.L_x_27758) ;  /* 0x0000000000903947 */ /* 0x000fea0003800000 */
[C---:B------:R-:W-:Y:S01]  /*0570*/  FMUL.FTZ R13, R8.reuse, 1.4426950216293334961 ;  /* 0x3fb8aa3b080d7820 */ /* 0x040fe20000410000 */
[----:B------:R-:W-:Y:S01]  /*0580*/  FSETP.GEU.FTZ.AND P3, PT, |R8|, 0.40999999642372131348, PT ;  /* 0x3ed1eb850800780b */ /* 0x000fe20003f7e200 */
[----:B------:R-:W-:Y:S02]  /*0590*/  HFMA2 R21, -RZ, RZ, 0.83837890625, -4044 ;  /* 0x3ab5ebe6ff157431 */ /* 0x000fe400000001ff */
[----:B------:R-:W-:Y:S01]  /*05a0*/  FMUL.RZ R22, R9, 0.15915493667125701904 ;  /* 0x3e22f98309167820 */ /* 0x000fe2000040c000 */
[----:B------:R-:W0:Y:S08]  /*05b0*/  FRND R12, R13 ;  /* 0x0000000d000c7307 */ /* 0x000e300000201000 */
        /* <DEDUP_REMOVED lines=11> */
[----:B------:R-:W-:Y:S01]  /*0670*/  FFMA.FTZ R17, R18, R17, 0.041667830199003219604 ;  /* 0x3d2aabe312117423 */ /* 0x000fe20000010011 */
[----:B0-----:R-:W-:-:S03]  /*0680*/  FMUL.FTZ R13, R13, R20 ;  /* 0x000000140d0d7220 */ /* 0x001fc60000410000 */
[----:B------:R-:W-:-:S04]  /*0690*/  FFMA.FTZ R17, R18, R17, 0.16666397452354431152 ;  /* 0x3e2aa9f612117423 */ /* 0x000fc80000010011 */
[C---:B------:R-:W-:Y:S01]  /*06a0*/  FFMA.FTZ R21, R18.reuse, R17, 0.49999994039535522461 ;  /* 0x3efffffe12157423 */ /* 0x040fe20000010011 */
[----:B------:R-:W-:Y:S02]  /*06b0*/  FMUL.FTZ R17, R9, 0.5 ;  /* 0x3f00000009117820 */ /* 0x000fe40000410000 */
[----:B------:R-:W-:Y:S01]  /*06c0*/  MUFU.COS R9, R22 ;  /* 0x0000001600097308 */ /* 0x000fe20000000000 */
[----:B------:R-:W-:Y:S01]  /*06d0*/  FMUL.FTZ R21, R18, R21 ;  /* 0x0000001512157220 */ /* 0x000fe20000410000 */
[----:B------:R-:W-:-:S03]  /*06e0*/  FMUL.RZ R17, R17, 0.15915493667125701904 ;  /* 0x3e22f98311117820 */ /* 0x000fc6000040c000 */
[----:B------:R-:W-:Y:S01]  /*06f0*/  FFMA.FTZ R21, R18, R21, R18 ;  /* 0x0000001512157223 */ /* 0x000fe20000010012 */
[----:B-1----:R-:W-:Y:S02]  /*0700*/  FADD.FTZ R18, R16, -1 ;  /* 0xbf80000010127421 */ /* 0x002fe40000010000 */
[----:B------:R-:W0:Y:S02]  /*0710*/  MUFU.SIN R17, R17 ;  /* 0x0000001100117308 */ /* 0x000e240000000400 */
[----:B------:R-:W-:-:S04]  /*0720*/  FFMA.FTZ R16, R21, R16, R18 ;  /* 0x0000001015107223 */ /* 0x000fc80000010012 */
[----:B------:R-:W-:Y:S01]  /*0730*/  @!P4 FADD.FTZ R16, R16, R16 ;  /* 0x000000101010c221 */ /* 0x000fe20000010000 */
[----:B------:R-:W-:-:S04]  /*0740*/  FSETP.GT.FTZ.AND P4, PT, R12, 128, PT ;  /* 0x430000000c00780b */ /* 0x000fc80003f94000 */
[----:B------:R-:W-:-:S04]  /*0750*/  FSEL R16, R16, +INF , !P4 ;  /* 0x7f80000010107808 */ /* 0x000fc80006000000 */
[----:B------:R-:W-:Y:S01]  /*0760*/  FSEL R12, R16, -1, P5 ;  /* 0xbf800000100c7808 */ /* 0x000fe20002800000 */
[----:B------:R-:W-:Y:S01]  /*0770*/  @!P3 FADD.FTZ R12, R8, R8 ;  /* 0x00000008080cb221 */ /* 0x000fe20000010000 */
[----:B0-----:R-:W-:-:S04]  /*0780*/  FADD.FTZ R18, R17, R17 ;  /* 0x0000001111127221 */ /* 0x001fc80000010000 */
[----:B------:R-:W-:-:S04]  /*0790*/  FMUL.FTZ R17, R17, R18 ;  /* 0x0000001211117220 */ /* 0x000fc80000410000 */
[----:B------:R-:W-:-:S07]  /*07a0*/  FFMA.FTZ R12, R12, R9, -R17 ;  /* 0x000000090c0c7223 */ /* 0x000fce0000010811 */
.L_x_27758:
[----:B------:R-:W-:Y:S05]  /*07b0*/  BSYNC.RECONVERGENT B0 ;  /* 0x0000000000007941 */ /* 0x000fea0003800200 */
.L_x_27757:
[----:B------:R-:W-:Y:S01]  /*07c0*/  BSSY.RECONVERGENT B0, `(.L_x_27759) ;  /* 0x0000028000007945 */ /* 0x000fe20003800200 */
[----:B------:R-:W-:Y:S02]  /*07d0*/  ISETP.GE.AND P3, PT, R15, R14, PT ;  /* 0x0000000e0f00720c */ /* 0x000fe40003f66270 */
[----:B------:R-:W-:Y:S01]  /*07e0*/  CS2R R8, SRZ ;  /* 0x0000000000087805 */ /* 0x000fe2000001ff00 */
[----:B------:R-:W-:Y:S10]  /*07f0*/  @P1 BRA `(.L_x_27760) ;  /* 0x0000000000901947 */ /* 0x000ff40003800000 */
[C---:B------:R-:W-:Y:S01]  /*0800*/  FMUL.FTZ R9, R4.reuse, 1.4426950216293334961 ;  /* 0x3fb8aa3b04097820 */ /* 0x040fe20000410000 */
[----:B------:R-:W-:Y:S01]  /*0810*/  FSETP.GEU.FTZ.AND P1, PT, |R4|, 0.40999999642372131348, PT ;  /* 0x3ed1eb850400780b */ /* 0x000fe20003f3e200 */
[----:B------:R-:W-:Y:S01]  /*0820*/  FMUL.RZ R22, R5, 0.15915493667125701904 ;  /* 0x3e22f98305167820 */ /* 0x000fe2000040c000 */
[----:B------:R-:W-:Y:S01]  /*0830*/  MOV R21, 0x3ab5ebe6 ;  /* 0x3ab5ebe600157802 */ /* 0x000fe20000000f00 */
        /* <DEDUP_REMOVED lines=32> */
.L_x_27760:
[----:B------:R-:W-:Y:S05]  /*0a40*/  BSYNC.RECONVERGENT B0 ;  /* 0x0000000000007941 */ /* 0x000fea0003800200 */
.L_x_27759:
[----:B------:R-:W-:Y:S01]  /*0a50*/  BSSY.RECONVERGENT B0, `(.L_x_27761) ;  /* 0x0000028000007945 */ /* 0x000fe20003800200 */
[----:B------:R-:W-:Y:S01]  /*0a60*/  @!P0 IMAD.WIDE.U32 R6, R19, 0x8, R6 ;  /* 0x0000000813068825 */ /* 0x000fe200078e0006 */
[----:B------:R-:W-:Y:S02]  /*0a70*/  CS2R R4, SRZ ;  /* 0x0000000000047805 */ /* 0x000fe4000001ff00 */
[----:B------:R-:W-:Y:S05]  /*0a80*/  @P2 BRA `(.L_x_27762) ;  /* 0x0000000000902947 */ /* 0x000fea0003800000 */
[C---:B------:R-:W-:Y:S01]  /*0a90*/  FMUL.FTZ R5, R2.reuse, 1.4426950216293334961 ;  /* 0x3fb8aa3b02057820 */ /* 0x040fe20000410000 */
[C---:B------:R-:W-:Y:S01]  /*0aa0*/  FSETP.GEU.FTZ.AND P1, PT, |R2|.reuse, 0.40999999642372131348, PT ;  /* 0x3ed1eb850200780b */ /* 0x040fe20003f3e200 */
[----:B------:R-:W-:Y:S02]  /*0ab0*/  HFMA2 R19, -RZ, RZ, 0.83837890625, -4044 ;  /* 0x3ab5ebe6ff137431 */ /* 0x000fe400000001ff */
[----:B------:R-:W-:Y:S01]  /*0ac0*/  FMUL.RZ R21, R3, 0.15915493667125701904 ;  /* 0x3e22f98303157820 */ /* 0x000fe2000040c000 */
[----:B------:R-:W0:Y:S01]  /*0ad0*/  FRND R4, R5 ;  /* 0x0000000500047307 */ /* 0x000e220000201000 */
[----:B------:R-:W-:-:S07]  /*0ae0*/  FSETP.NEU.FTZ.AND P4, PT, R2, RZ, PT ;  /* 0x000000ff0200720b */ /* 0x000fce0003f9d000 */
[----:B------:R-:W-:Y:S01]  /*0af0*/  MUFU.EX2 R5, R5 ;  /* 0x0000000500057308 */ /* 0x000fe20000000800 */
[----:B0-----:R-:W-:-:S07]  /*0b00*/  FSEL R17, R4, RZ, P1 ;  /* 0x000000ff04117208 */ /* 0x001fce0000800000 */
[----:B------:R-:W0:Y:S01]  /*0b10*/  MUFU.SIN R20, R21 ;  /* 0x0000001500147308 */ /* 0x000e220000000400 */
        /* <DEDUP_REMOVED lines=27> */
.L_x_27762:
[----:B------:R-:W-:Y:S05]  /*0cd0*/  BSYNC.RECONVERGENT B0 ;  /* 0x0000000000007941 */ /* 0x000fea0003800200 */
.L_x_27761:
[----:B------:R0:W-:Y:S01]  /*0ce0*/  @!P0 STG.E.64 desc[UR4][R6.64], R10 ;  /* 0x0000000a06008986 */ /* 0x0001e2000c101b04 */
[----:B------:R-:W-:Y:S04]  /*0cf0*/  BSSY.RECONVERGENT B0, `(.L_x_27763) ;  /* 0x000000c000007945 */ /* 0x000fe80003800200 */
[----:B------:R-:W-:Y:S05]  /*0d00*/  @P3 BRA `(.L_x_27764) ;  /* 0x0000000000283947 */ /* 0x000fea0003800000 */
[----:B------:R-:W1:Y:S01]  /*0d10*/  LDC.64 R2, c[0x0][0x388] ;  /* 0x0000e200ff027b82 */ /* 0x000e620000000a00 */
[----:B0-----:R-:W-:Y:S02]  /*0d20*/  LEA R7, R0, R15, 0x9 ;  /* 0x0000000f00077211 */ /* 0x001fe400078e48ff */
[----:B------:R-:W-:-:S04]  /*0d30*/  IADD3 R15, PT, PT, R15, 0x80, RZ ;  /* 0x000000800f0f7810 */ /* 0x000fc80007ffe0ff */
[----:B------:R-:W-:-:S13]  /*0d40*/  ISETP.GE.AND P0, PT, R15, R14, PT ;  /* 0x0000000e0f00720c */ /* 0x000fda0003f06270 */
[----:B------:R-:W-:Y:S02]  /*0d50*/  @!P0 LEA R11, R0, R15, 0x9 ;  /* 0x0000000f000b8211 */ /* 0x000fe400078e48ff */
[----:B------:R-:W-:Y:S01]  /*0d60*/  @!P0 IADD3 R15, PT, PT, R15, 0x80, RZ ;  /* 0x000000800f0f8810 */ /* 0x000fe20007ffe0ff */
[----:B-1----:R-:W-:-:S04]  /*0d70*/  IMAD.WIDE.U32 R6, R7, 0x8, R2 ;  /* 0x0000000807067825 */ /* 0x002fc800078e0002 */
[----:B------:R-:W-:Y:S01]  /*0d80*/  @!P0 IMAD.WIDE.U32 R2, R11, 0x8, R2 ;  /* 0x000000080b028825 */ /* 0x000fe200078e0002 */
[----:B------:R1:W-:Y:S04]  /*0d90*/  STG.E.64 desc[UR4][R6.64], R12 ;  /* 0x0000000c06007986 */ /* 0x0003e8000c101b04 */
[----:B------:R1:W-:Y:S02]  /*0da0*/  @!P0 STG.E.64 desc[UR4][R2.64], R8 ;  /* 0x0000000802008986 */ /* 0x0003e4000c101b04 */
.L_x_27764:
[----:B------:R-:W-:Y:S05]  /*0db0*/  BSYNC.RECONVERGENT B0 ;  /* 0x0000000000007941 */ /* 0x000fea0003800200 */
.L_x_27763:
[----:B------:R-:W-:-:S13]  /*0dc0*/  ISETP.GE.AND P0, PT, R15, R14, PT ;  /* 0x0000000e0f00720c */ /* 0x000fda0003f06270 */
[----:B------:R-:W-:Y:S05]  /*0dd0*/  @P0 EXIT ;  /* 0x000000000000094d */ /* 0x000fea0003800000 */
[----:B-1----:R-:W1:Y:S01]  /*0de0*/  LDC.64 R2, c[0x0][0x388] ;  /* 0x0000e200ff027b82 */ /* 0x002e620000000a00 */
[----:B------:R-:W-:-:S05]  /*0df0*/  LEA R15, R0, R15, 0x9 ;  /* 0x0000000f000f7211 */ /* 0x000fca00078e48ff */
[----:B-1----:R-:W-:-:S05]  /*0e00*/  IMAD.WIDE.U32 R2, R15, 0x8, R2 ;  /* 0x000000080f027825 */ /* 0x002fca00078e0002 */
[----:B------:R-:W-:Y:S01]  /*0e10*/  STG.E.64 desc[UR4][R2.64], R4 ;  /* 0x0000000402007986 */ /* 0x000fe2000c101b04 */
[----:B------:R-:W-:Y:S05]  /*0e20*/  EXIT ;  /* 0x000000000000794d */ /* 0x000fea0003800000 */
.L_x_27765:
        /* <DEDUP_REMOVED lines=13> */
.L_x_37268:


//--------------------- .text._ZN2at6native29vectorized_elementwise_kernelILi2EZZZNS0_17expm1_kernel_cudaERNS_18TensorIteratorBaseEENKUlvE_clEvENKUlvE2_clEvEUlN3c107complexIfEEE_St5arrayIPcLm2EEEEviT0_T1_ --------------------------
	.section	.text._ZN2at6native29vectorized_elementwise_kernelILi2EZZZNS0_17expm1_kernel_cudaERNS_18TensorIteratorBaseEENKUlvE_clEvENKUlvE2_clEvEUlN3c107complexIfEEE_St5arrayIPcLm2EEEEviT0_T1_,"ax",@progbits
	.align	128
        .global         _ZN2at6native29vectorized_elementwise_kernelILi2EZZZNS0_17expm1_kernel_cudaERNS_18TensorIteratorBaseEENKUlvE_clEvENKUlvE2_clEvEUlN3c107complexIfEEE_St5arrayIPcLm2EEEEviT0_T1_
        .type           _ZN2at6native29vectorized_elementwise_kernelILi2EZZZNS0_17expm1_kernel_cudaERNS_18TensorIteratorBaseEENKUlvE_clEvENKUlvE2_clEvEUlN3c107complexIfEEE_St5arrayIPcLm2EEEEviT0_T1_,@function
        .size           _ZN2at6native29vectorized_elementwise_kernelILi2EZZZNS0_17expm1_kernel_cudaERNS_18TensorIteratorBaseEENKUlvE_clEvENKUlvE2_clEvEUlN3c107complexIfEEE_St5arrayIPcLm2EEEEviT0_T1_,(.L_x_37269 - _ZN2at6native29vectorized_elementwise_kernelILi2EZZZNS0_17expm1_kernel_cudaERNS_18TensorIteratorBaseEENKUlvE_clEvENKUlvE2_clEvEUlN3c107complexIfEEE_St5arrayIPcLm2EEEEviT0_T1_)
        .other          _ZN2at6native29vectorized_elementwise_kernelILi2EZZZNS0_17expm1_kernel_cudaERNS_18TensorIteratorBaseEENKUlvE_clEvENKUlvE2_clEvEUlN3c107complexIfEEE_St5arrayIPcLm2EEEEviT0_T1_,@"STO_CUDA_ENTRY STV_DEFAULT"
_ZN2at6native29vectorized_elementwise_kernelILi2EZZZNS0_17expm1_kernel_cudaERNS_18TensorIteratorBaseEENKUlvE_clEvENKUlvE2_clEvEUlN3c107complexIfEEE_St5arrayIPcLm2EEEEviT0_T1_:
.text._ZN2at6native29vectorized_elementwise_kernelILi2EZZZNS0_17expm1_kernel_cudaERNS_18TensorIteratorBaseEENKUlvE_clEvENKUlvE2_clEvEUlN3c107complexIfEEE_St5arrayIPcLm2EEEEviT0_T1_:
        /* <DEDUP_REMOVED lines=9> */
[----:B------:R-:W-:Y:S02]  /*0090*/  CS2R R6, SRZ ;  /* 0x0000000000067805 */ /* 0x000fe4000001ff00 */
        /* <DEDUP_REMOVED lines=13> */
[----:B------:R0:W5:Y:S07]  /*0170*/  @!P6 LDG.E.64 R6, desc[UR4][R26.64] ;  /* 0x000000041a06e981 */ /* 0x00016e000c1e1b00 */
        /* <DEDUP_REMOVED lines=8> */
[----:B------:R-:W-:Y:S01]  /*0200*/  @!P2 IADD3 R25, PT, PT, R13, R2, RZ ;  /* 0x000000020d19a210 */ /* 0x000fe20007ffe0ff */
[----:B--2---:R-:W-:Y:S01]  /*0210*/  @!P4 IMAD.WIDE.U32 R20, R5, 0x8, R20 ;  /* 0x000000080514c825 */ /* 0x004fe200078e0014 */
[----:B------:R-:W-:Y:S01]  /*0220*/  @!P2 IADD3 R2, PT, PT, R2, 0x80, RZ ;  /* 0x000000800202a810 */ /* 0x000fe20007ffe0ff */
[----:B------:R-:W2:Y:S03]  /*0230*/  @!P2 LDC.64 R10, c[0x0][0x390] ;  /* 0x0000e400ff0aab82 */ /* 0x000ea60000000a00 */
[----:B------:R-:W-:-:S13]  /*0240*/  ISETP.GE.U32.AND P1, PT, R2, R19, PT ;  /* 0x000000130200720c */ /* 0x000fda0003f26070 */
[----:B------:R-:W-:Y:S01]  /*0250*/  @!P1 IADD3 R23, PT, PT, R13, R2, RZ ;  /* 0x000000020d179210 */ /* 0x000fe20007ffe0ff */
[----:B---3--:R-:W-:Y:S01]  /*0260*/  @!P3 IMAD.WIDE.U32 R8, R3, 0x8, R8 ;  /* 0x000000080308b825 */ /* 0x008fe200078e0008 */
[----:B------:R-:W-:Y:S01]  /*0270*/  @!P1 IADD3 R2, PT, PT, R2, 0x80, RZ ;  /* 0x0000008002029810 */ /* 0x000fe20007ffe0ff */
[----:B------:R-:W3:Y:S03]  /*0280*/  @!P1 LDC.64 R14, c[0x0][0x390] ;  /* 0x0000e400ff0e9b82 */ /* 0x000ee60000000a00 */
[----:B------:R-:W-:-:S13]  /*0290*/  ISETP.GE.U32.AND P6, PT, R2, R19, PT ;  /* 0x000000130200720c */ /* 0x000fda0003fc6070 */
[----:B------:R-:W4:Y:S01]  /*02a0*/  @!P6 LDC.64 R16, c[0x0][0x390] ;  /* 0x0000e400ff10eb82 */ /* 0x000f220000000a00 */
[----:B0-----:R-:W-:Y:S02]  /*02b0*/  @!P6 IADD3 R27, PT, PT, R13, R2, RZ ;  /* 0x000000020d1be210 */ /* 0x001fe40007ffe0ff */
[----:B------:R-:W-:-:S06]  /*02c0*/  CS2R R2, SRZ ;  /* 0x0000000000027805 */ /* 0x000fcc000001ff00 */
[----:B------:R0:W5:Y:S02]  /*02d0*/  @!P4 LDG.E.64 R2, desc[UR4][R20.64] ;  /* 0x000000041402c981 */ /* 0x000164000c1e1b00 */
[----:B0-----:R-:W-:Y:S01]  /*02e0*/  CS2R R20, SRZ ;  /* 0x0000000000147805 */ /* 0x001fe2000001ff00 */
[----:B----4-:R-:W-:-:S05]  /*02f0*/  @!P6 IMAD.WIDE.U32 R16, R27, 0x8, R16 ;  /* 0x000000081b10e825 */ /* 0x010fca00078e0010 */
[----:B------:R-:W5:Y:S01]  /*0300*/  @!P6 LDG.E.64 R20, desc[UR4][R16.64] ;  /* 0x000000041014e981 */ /* 0x000f62000c1e1b00 */
[----:B-1----:R-:W-:Y:S01]  /*0310*/  @!P5 IMAD.WIDE.U32 R28, R4, 0x8, R28 ;  /* 0x00000008041cd825 */ /* 0x002fe200078e001c */
[----:B------:R-:W-:-:S06]  /*0320*/  CS2R R4, SRZ ;  /* 0x0000000000047805 */ /* 0x000fcc000001ff00 */
[----:B------:R0:W5:Y:S02]  /*0330*/  @!P5 LDG.E.64 R4, desc[UR4][R28.64] ;  /* 0x000000041c04d981 */ /* 0x000164000c1e1b00 */
[----:B0-----:R-:W0:Y:S01]  /*0340*/  @!P0 LDC.64 R28, c[0x0][0x390] ;  /* 0x0000e400ff1c8b82 */ /* 0x001e220000000a00 */
[----:B---3--:R-:W-:Y:S01]  /*0350*/  @!P1 IMAD.WIDE.U32 R14, R23, 0x8, R14 ;  /* 0x00000008170e9825 */ /* 0x008fe200078e000e */
[----:B------:R-:W-:Y:S02]  /*0360*/  CS2R R22, SRZ ;  /* 0x0000000000167805 */ /* 0x000fe4000001ff00 */
[----:B------:R-:W-:-:S04]  /*0370*/  @!P0 IADD3 R12, PT, PT, R13, R0, RZ ;  /* 0x000000000d0c8210 */ /* 0x000fc80007ffe0ff */
[----:B------:R0:W5:Y:S01]  /*0380*/  @!P1 LDG.E.64 R22, desc[UR4][R14.64] ;  /* 0x000000040e169981 */ /* 0x000162000c1e1b00 */
[----:B--2---:R-:W-:-:S04]  /*0390*/  @!P2 IMAD.WIDE.U32 R10, R25, 0x8, R10 ;  /* 0x00000008190aa825 */ /* 0x004fc800078e000a */
[----:B0-----:R-:W-:Y:S01]  /*03a0*/  @!P0 IMAD.WIDE.U32 R14, R12, 0x8, R28 ;  /* 0x000000080c0e8825 */ /* 0x001fe200078e001c */
[----:B------:R-:W-:-:S06]  /*03b0*/  CS2R R28, SRZ ;  /* 0x00000000001c7805 */ /* 0x000fcc000001ff00 */
[----:B------:R-:W5:Y:S01]  /*03c0*/  @!P0 LDG.E.64 R28, desc[UR4][R14.64] ;  /* 0x000000040e1c8981 */ /* 0x000f62000c1e1b00 */
[CC--:B------:R-:W-:Y:S02]  /*03d0*/  ISETP.GE.U32.AND P0, PT, R0.reuse, R19.reuse, PT ;  /* 0x000000130000720c */ /* 0x0c0fe40003f06070 */
[----:B------:R-:W-:Y:S02]  /*03e0*/  CS2R R24, SRZ ;  /* 0x0000000000187805 */ /* 0x000fe4000001ff00 */
[----:B------:R-:W-:Y:S02]  /*03f0*/  CS2R R26, SRZ ;  /* 0x00000000001a7805 */ /* 0x000fe4000001ff00 */
[----:B------:R-:W-:Y:S01]  /*0400*/  IADD3 R12, PT, PT, R0, 0x100, RZ ;  /* 0x00000100000c7810 */ /* 0x000fe20007ffe0ff */
[----:B------:R-:W-:Y:S01]  /*0410*/  BSSY.RECONVERGENT B0, `(.L_x_27767) ;  /* 0x000002c000007945 */ /* 0x000fe20003800200 */
[----:B------:R0:W5:Y:S02]  /*0420*/  @!P2 LDG.E.64 R24, desc[UR4][R10.64] ;  /* 0x000000040a18a981 */ /* 0x000164000c1e1b00 */
[----:B------:R-:W-:-:S02]  /*0430*/  ISETP.GE.U32.AND P2, PT, R12, R19, PT ;  /* 0x000000130c00720c */ /* 0x000fc40003f46070 */
[C---:B------:R-:W-:Y:S01]  /*0440*/  IADD3 R12, PT, PT, R0.reuse, 0x80, RZ ;  /* 0x00000080000c7810 */ /* 0x040fe20007ffe0ff */
[----:B------:R1:W5:Y:S01]  /*0450*/  @!P3 LDG.E.64 R26, desc[UR4][R8.64] ;  /* 0x00000004081ab981 */ /* 0x000362000c1e1b00 */
[----:B0-----:R-:W-:Y:S02]  /*0460*/  IADD3 R10, PT, PT, R0, 0x180, RZ ;  /* 0x00000180000a7810 */ /* 0x001fe40007ffe0ff */
[----:B-1----:R-:W-:Y:S01]  /*0470*/  CS2R R8, SRZ ;  /* 0x0000000000087805 */ /* 0x002fe2000001ff00 */
[----:B------:R-:W-:Y:S06]  /*0480*/  @P0 BRA `(.L_x_27768) ;  /* 0x0000000000900947 */ /* 0x000fec0003800000 */
[C---:B-----5:R-:W-:Y:S01]  /*0490*/  FMUL.FTZ R15, R28.reuse, 1.4426950216293334961 ;  /* 0x3fb8aa3b1c0f7820 */ /* 0x060fe20000410000 */
[C---:B------:R-:W-:Y:S01]  /*04a0*/  FSETP.GEU.FTZ.AND P1, PT, |R28|.reuse, 0.40999999642372131348, PT ;  /* 0x3ed1eb851c00780b */ /* 0x040fe20003f3e200 */
[----:B------:R-:W-:Y:S01]  /*04b0*/  HFMA2 R14, -RZ, RZ, 0.83837890625, -4044 ;  /* 0x3ab5ebe6ff0e7431 */ /* 0x000fe200000001ff */
[----:B------:R-:W-:Y:S01]  /*04c0*/  FSETP.NEU.FTZ.AND P5, PT, R28, RZ, PT ;  /* 0x000000ff1c00720b */ /* 0x000fe20003fbd000 */
[----:B------:R-:W0:Y:S02]  /*04d0*/  FRND R9, R15 ;  /* 0x0000000f00097307 */ /* 0x000e240000201000 */
[----:B0-----:R-:W-:-:S04]  /*04e0*/  FSEL R9, R9, RZ, P1 ;  /* 0x000000ff09097208 */ /* 0x001fc80000800000 */
[C---:B------:R-:W-:Y:S01]  /*04f0*/  FSETP.NEU.FTZ.AND P3, PT, R9.reuse, 128, PT ;  /* 0x430000000900780b */ /* 0x040fe20003f7d000 */
[----:B------:R-:W-:-:S04]  /*0500*/  FFMA.FTZ R8, R9, -0.693145751953125, R28 ;  /* 0xbf31720009087823 */ /* 0x000fc8000001001c */
[----:B------:R-:W-:-:S04]  /*0510*/  FFMA.FTZ R11, R9, -1.428606765330187045e-06, R8 ;  /* 0xb5bfbe8e090b7823 */ /* 0x000fc80000010008 */
[C---:B------:R-:W-:Y:S02]  /*0520*/  FFMA.FTZ R8, R11.reuse, R14, 0.0083824126049876213074 ;  /* 0x3c0956630b087423 */ /* 0x040fe4000001000e */
[----:B------:R-:W-:Y:S02]  /*0530*/  MUFU.EX2 R14, R15 ;  /* 0x0000000f000e7308 */ /* 0x000fe40000000800 */
[----:B------:R-:W-:-:S04]  /*0540*/  FFMA.FTZ R8, R11, R8, 0.041667830199003219604 ;  /* 0x3d2aabe30b087423 */ /* 0x000fc80000010008 */
[----:B------:R-:W-:-:S04]  /*0550*/  FFMA.FTZ R8, R11, R8, 0.16666397452354431152 ;  /* 0x3e2aa9f60b087423 */ /* 0x000fc80000010008 */
[----:B------:R-:W-:Y:S01]  /*0560*/  FFMA.FTZ R16, R11, R8, 0.49999994039535522461 ;  /* 0x3efffffe0b107423 */ /* 0x000fe20000010008 */
[C---:B------:R-:W-:Y:S01]  /*0570*/  FMUL.FTZ R8, R29.reuse, 0.5 ;  /* 0x3f0000001d087820 */ /* 0x040fe20000410000 */
[----:B------:R-:W-:Y:S02]  /*0580*/  FMUL.RZ R29, R29, 0.15915493667125701904 ;  /* 0x3e22f9831d1d7820 */ /* 0x000fe4000040c000 */
[C---:B------:R-:W-:Y:S01]  /*0590*/  FMUL.FTZ R16, R11.reuse, R16 ;  /* 0x000000100b107220 */ /* 0x040fe20000410000 */
[----:B------:R-:W-:Y:S01]  /*05a0*/  FMUL.RZ R8, R8, 0.15915493667125701904 ;  /* 0x3e22f98308087820 */ /* 0x000fe2000040c000 */
[----:B------:R-:W0:Y:S02]  /*05b0*/  MUFU.SIN R17, R29 ;  /* 0x0000001d00117308 */ /* 0x000e240000000400 */
[----:B------:R-:W-:Y:S01]  /*05c0*/  FFMA.FTZ R11, R11, R16, R11 ;  /* 0x000000100b0b7223 */ /* 0x000fe2000001000b */
[----:B------:R-:W-:-:S04]  /*05d0*/  FSEL R16, R9, 127, P3 ;  /* 0x42fe000009107808 */ /* 0x000fc80001800000 */
[C---:B------:R-:W-:Y:S01]  /*05e0*/  FSETP.GT.FTZ.AND P1, PT, R16.reuse, 128, PT ;  /* 0x430000001000780b */ /* 0x040fe20003f34000 */
[----:B------:R-:W1:Y:S01]  /*05f0*/  MUFU.SIN R8, R8 ;  /* 0x0000000800087308 */ /* 0x000e620000000400 */
[----:B------:R-:W-:-:S07]  /*0600*/  FSETP.GEU.FTZ.AND P4, PT, R16, -25, PT ;  /* 0xc1c800001000780b */ /* 0x000fce0003f9e000 */
[----:B------:R-:W2:Y:S01]  /*0610*/  MUFU.EX2 R16, R16 ;  /* 0x0000001000107308 */ /* 0x000ea20000000800 */
[----:B0-----:R-:W-:-:S07]  /*0620*/  FMUL.FTZ R9, R14, R17 ;  /* 0x000000110e097220 */ /* 0x001fce0000410000 */
[----:B------:R-:W0:Y:S01]  /*0630*/  MUFU.COS R29, R29 ;  /* 0x0000001d001d7308 */ /* 0x000e220000000000 */
[----:B-1----:R-:W-:-:S04]  /*0640*/  FADD.FTZ R15, R8, R8 ;  /* 0x00000008080f7221 */ /* 0x002fc80000010000 */
[----:B------:R-:W-:Y:S01]  /*0650*/  FMUL.FTZ R8, R8, R15 ;  /* 0x0000000f08087220 */ /* 0x000fe20000410000 */
[----:B--2---:R-:W-:-:S04]  /*0660*/  FADD.FTZ R14, R16, -1 ;  /* 0xbf800000100e7421 */ /* 0x004fc80000010000 */
[----:B------:R-:W-:-:S04]  /*0670*/  FFMA.FTZ R11, R11, R16, R14 ;  /* 0x000000100b0b7223 */ /* 0x000fc8000001000e */
[----:B------:R-:W-:-:S05]  /*0680*/  @!P3 FADD.FTZ R11, R11, R11 ;  /* 0x0000000b0b0bb221 */ /* 0x000fca0000010000 */
[----:B------:R-:W-:-:S04]  /*0690*/  FSEL R11, R11, +INF , !P1 ;  /* 0x7f8000000b0b7808 */ /* 0x000fc80004800000 */
[----:B------:R-:W-:Y:S01]  /*06a0*/  FSEL R11, R11, -1, P4 ;  /* 0xbf8000000b0b7808 */ /* 0x000fe20002000000 */
[----:B------:R-:W-:-:S04]  /*06b0*/  @!P5 FADD.FTZ R11, R28, R28 ;  /* 0x0000001c1c0bd221 */ /* 0x000fc80000010000 */
[----:B0-----:R-:W-:-:S07]  /*06c0*/  FFMA.FTZ R8, R11, R29, -R8 ;  /* 0x0000001d0b087223 */ /* 0x001fce0000010808 */
.L_x_27768:
[----:B------:R-:W-:Y:S05]  /*06d0*/  BSYNC.RECONVERGENT B0 ;  /* 0x0000000000007941 */ /* 0x000fea0003800200 */
.L_x_27767:
[-C--:B------:R-:W-:Y:S01]  /*06e0*/  ISETP.GE.U32.AND P1, PT, R12, R19.reuse, PT ;  /* 0x000000130c00720c */ /* 0x080fe20003f26070 */
[----:B------:R-:W-:Y:S01]  /*06f0*/  BSSY.RECONVERGENT B0, `(.L_x_27769) ;  /* 0x0000029000007945 */ /* 0x000fe20003800200 */
[----:B------:R-:W-:Y:S02]  /*0700*/  ISETP.GE.U32.AND P3, PT, R10, R19, PT ;  /* 0x000000130a00720c */ /* 0x000fe40003f66070 */
[----:B------:R-:W-:Y:S02]  /*0710*/  CS2R R10, SRZ ;  /* 0x00000000000a7805 */ /* 0x000fe4000001ff00 */
[----:B------:R-:W-:-:S07]  /*0720*/  IADD3 R14, PT, PT, R0, 0x200, RZ ;  /* 0x00000200000e7810 */ /* 0x000fce0007ffe0ff */
[----:B------:R-:W-:Y:S05]  /*0730*/  @P1 BRA `(.L_x_27770) ;  /* 0x0000000000901947 */ /* 0x000fea0003800000 */
[C---:B-----5:R-:W-:Y:S01]  /*0740*/  FMUL.FTZ R17, R6.reuse, 1.4426950216293334961 ;  /* 0x3fb8aa3b06117820 */ /* 0x060fe20000410000 */
[C---:B------:R-:W-:Y:S02]  /*0750*/  FSETP.GEU.FTZ.AND P1, PT, |R6|.reuse, 0.40999999642372131348, PT ;  /* 0x3ed1eb850600780b */ /* 0x040fe40003f3e200 */
[----:B------:R-:W-:Y:S01]  /*0760*/  MOV R16, 0x3ab5ebe6 ;  /* 0x3ab5ebe600107802 */ /* 0x000fe20000000f00 */
[----:B------:R-:W0:Y:S01]  /*0770*/  FRND R11, R17 ;  /* 0x00000011000b7307 */ /* 0x000e220000201000 */
[----:B------:R-:W-:Y:S02]  /*0780*/  FSETP.NEU.FTZ.AND P6, PT, R6, RZ, PT ;  /* 0x000000ff0600720b */ /* 0x000fe40003fdd000 */
        /* <DEDUP_REMOVED lines=31> */
.L_x_27770:
[----:B------:R-:W-:Y:S05]  /*0980*/  BSYNC.RECONVERGENT B0 ;  /* 0x0000000000007941 */ /* 0x000fea0003800200 */
.L_x_27769:
[----:B------:R-:W-:Y:S01]  /*0990*/  BSSY.RECONVERGENT B0, `(.L_x_27771) ;  /* 0x0000029000007945 */ /* 0x000fe20003800200 */
[----:B------:R-:W-:Y:S02]  /*09a0*/  ISETP.GE.U32.AND P1, PT, R14, R19, PT ;  /* 0x000000130e00720c */ /* 0x000fe40003f26070 */
[----:B-----5:R-:W-:Y:S02]  /*09b0*/  CS2R R6, SRZ ;  /* 0x0000000000067805 */ /* 0x020fe4000001ff00 */
[----:B------:R-:W-:Y:S01]  /*09c0*/  IADD3 R14, PT, PT, R0, 0x280, RZ ;  /* 0x00000280000e7810 */ /* 0x000fe20007ffe0ff */
[----:B------:R-:W-:Y:S08]  /*09d0*/  @P2 BRA `(.L_x_27772) ;  /* 0x0000000000902947 */ /* 0x000ff00003800000 */
[C---:B------:R-:W-:Y:S01]  /*09e0*/  FMUL.FTZ R17, R4.reuse, 1.4426950216293334961 ;  /* 0x3fb8aa3b04117820 */ /* 0x040fe20000410000 */
        /* <DEDUP_REMOVED lines=35> */
.L_x_27772:
[----:B------:R-:W-:Y:S05]  /*0c20*/  BSYNC.RECONVERGENT B0 ;  /* 0x0000000000007941 */ /* 0x000fea0003800200 */
.L_x_27771:
[----:B------:R-:W-:Y:S01]  /*0c30*/  BSSY.RECONVERGENT B0, `(.L_x_27773) ;  /* 0x0000029000007945 */ /* 0x000fe20003800200 */
[----:B------:R-:W-:Y:S02]  /*0c40*/  ISETP.GE.U32.AND P2, PT, R14, R19, PT ;  /* 0x000000130e00720c */ /* 0x000fe40003f46070 */
[----:B------:R-:W-:Y:S02]  /*0c50*/  CS2R R4, SRZ ;  /* 0x0000000000047805 */ /* 0x000fe4000001ff00 */
[----:B------:R-:W-:Y:S01]  /*0c60*/  IADD3 R14, PT, PT, R0, 0x300, RZ ;  /* 0x00000300000e7810 */ /* 0x000fe20007ffe0ff */
[----:B------:R-:W-:Y:S08]  /*0c70*/  @P3 BRA `(.L_x_27774) ;  /* 0x0000000000903947 */ /* 0x000ff00003800000 */
[C---:B------:R-:W-:Y:S01]  /*0c80*/  FMUL.FTZ R17, R2.reuse, 1.4426950216293334961 ;  /* 0x3fb8aa3b02117820 */ /* 0x040fe20000410000 */
        /* <DEDUP_REMOVED lines=35> */
.L_x_27774:
[----:B------:R-:W-:Y:S05]  /*0ec0*/  BSYNC.RECONVERGENT B0 ;  /* 0x0000000000007941 */ /* 0x000fea0003800200 */
.L_x_27773:
[----:B------:R-:W-:Y:S01]  /*0ed0*/  BSSY.RECONVERGENT B0, `(.L_x_27775) ;  /* 0x0000029000007945 */ /* 0x000fe20003800200 */
[----:B------:R-:W-:Y:S02]  /*0ee0*/  ISETP.GE.U32.AND P3, PT, R14, R19, PT ;  /* 0x000000130e00720c */ /* 0x000fe40003f66070 */
[----:B------:R-:W-:Y:S02]  /*0ef0*/  CS2R R2, SRZ ;  /* 0x0000000000027805 */ /* 0x000fe4000001ff00 */
        /* <DEDUP_REMOVED lines=38> */
.L_x_27776:
[----:B------:R-:W-:Y:S05]  /*1160*/  BSYNC.RECONVERGENT B0 ;  /* 0x0000000000007941 */ /* 0x000fea0003800200 */
.L_x_27775:
[----:B------:R-:W-:Y:S01]  /*1170*/  BSSY.RECONVERGENT B0, `(.L_x_27777) ;  /* 0x0000028000007945 */ /* 0x000fe20003800200 */
[----:B------:R-:W-:Y:S02]  /*1180*/  ISETP.GE.U32.AND P1, PT, R14, R19, PT ;  /* 0x000000130e00720c */ /* 0x000fe40003f26070 */
[----:B------:R-:W-:Y:S01]  /*1190*/  CS2R R14, SRZ ;  /* 0x00000000000e7805 */ /* 0x000fe2000001ff00 */
[----:B------:R-:W-:Y:S10]  /*11a0*/  @P2 BRA `(.L_x_27778) ;  /* 0x0000000000902947 */ /* 0x000ff40003800000 */
[C---:B------:R-:W-:Y:S01]  /*11b0*/  FMUL.FTZ R14, R24.reuse, 1.4426950216293334961 ;  /* 0x3fb8aa3b180e7820 */ /* 0x040fe20000410000 */
[C---:B------:R-:W-:Y:S01]  /*11c0*/  FSETP.GEU.FTZ.AND P2, PT, |R24|.reuse, 0.40999999642372131348, PT ;  /* 0x3ed1eb851800780b */ /* 0x040fe20003f5e200 */
[----:B------:R-:W-:Y:S01]  /*11d0*/  FMUL.FTZ R15, R25, 0.5 ;  /* 0x3f000000190f7820 */ /* 0x000fe20000410000 */
[----:B------:R-:W-:Y:S01]  /*11e0*/  MOV R27, 0x3ab5ebe6 ;  /* 0x3ab5ebe6001b7802 */ /* 0x000fe20000000f00 */
[----:B------:R-:W0:Y:S01]  /*11f0*/  FRND R17, R14 ;  /* 0x0000000e00117307 */ /* 0x000e220000201000 */
[----:B------:R-:W-:Y:S01]  /*1200*/  FSETP.NEU.FTZ.AND P6, PT, R24, RZ, PT ;  /* 0x000000ff1800720b */ /* 0x000fe20003fdd000 */
[----:B------:R-:W-:-:S06]  /*1210*/  FMUL.RZ R15, R15, 0.15915493667125701904 ;  /* 0x3e22f9830f0f7820 */ /* 0x000fcc000040c000 */
[----:B------:R-:W-:Y:S01]  /*1220*/  MUFU.SIN R15, R15 ;  /* 0x0000000f000f7308 */ /* 0x000fe20000000400 */
[----:B0-----:R-:W-:-:S07]  /*1230*/  FSEL R17, R17, RZ, P2 ;  /* 0x000000ff11117208 */ /* 0x001fce0001000000 */
[----:B------:R-:W-:Y:S01]  /*1240*/  MUFU.EX2 R14, R14 ;  /* 0x0000000e000e7308 */ /* 0x000fe20000000800 */
[C---:B------:R-:W-:Y:S01]  /*1250*/  FSETP.NEU.FTZ.AND P4, PT, R17.reuse, 128, PT ;  /* 0x430000001100780b */ /* 0x040fe20003f9d000 */
[----:B------:R-:W-:-:S04]  /*1260*/  FFMA.FTZ R16, R17, -0.693145751953125, R24 ;  /* 0xbf31720011107823 */ /* 0x000fc80000010018 */
[C---:B------:R-:W-:Y:S01]  /*1270*/  FFMA.FTZ R16, R17.reuse, -1.428606765330187045e-06, R16 ;  /* 0xb5bfbe8e11107823 */ /* 0x040fe20000010010 */
[----:B------:R-:W-:-:S03]  /*1280*/  FSEL R17, R17, 127, P4 ;  /* 0x42fe000011117808 */ /* 0x000fc60002000000 */
[C---:B------:R-:W-:Y:S01]  /*1290*/  FFMA.FTZ R27, R16.reuse, R27, 0.0083824126049876213074 ;  /* 0x3c095663101b7423 */ /* 0x040fe2000001001b */
[----:B------:R-:W0:Y:S01]  /*12a0*/  MUFU.EX2 R18, R17 ;  /* 0x0000001100127308 */ /* 0x000e220000000800 */
[C---:B------:R-:W-:Y:S02]  /*12b0*/  FSETP.GT.FTZ.AND P2, PT, R17.reuse, 128, PT ;  /* 0x430000001100780b */ /* 0x040fe40003f54000 */
[----:B------:R-:W-:Y:S01]  /*12c0*/  FFMA.FTZ R27, R16, R27, 0.041667830199003219604 ;  /* 0x3d2aabe3101b7423 */ /* 0x000fe2000001001b */
[----:B------:R-:W-:-:S03]  /*12d0*/  FSETP.GEU.FTZ.AND P5, PT, R17, -25, PT ;  /* 0xc1c800001100780b */ /* 0x000fc60003fbe000 */
[----:B------:R-:W-:-:S04]  /*12e0*/  FFMA.FTZ R27, R16, R27, 0.16666397452354431152 ;  /* 0x3e2aa9f6101b7423 */ /* 0x000fc8000001001b */
[----:B------:R-:W-:-:S04]  /*12f0*/  FFMA.FTZ R27, R16, R27, 0.49999994039535522461 ;  /* 0x3efffffe101b7423 */ /* 0x000fc8000001001b */
[----:B------:R-:W-:Y:S01]  /*1300*/  FMUL.FTZ R27, R16, R27 ;  /* 0x0000001b101b7220 */ /* 0x000fe20000410000 */
[----:B0-----:R-:W-:-:S03]  /*1310*/  FADD.FTZ R26, R18, -1 ;  /* 0xbf800000121a7421 */ /* 0x001fc60000010000 */
[----:B------:R-:W-:Y:S01]  /*1320*/  FFMA.FTZ R27, R16, R27, R16 ;  /* 0x0000001b101b7223 */ /* 0x000fe20000010010 */
[----:B------:R-:W-:-:S03]  /*1330*/  FADD.FTZ R16, R15, R15 ;  /* 0x0000000f0f107221 */ /* 0x000fc60000010000 */
[----:B------:R-:W-:Y:S01]  /*1340*/  FFMA.FTZ R18, R27, R18, R26 ;  /* 0x000000121b127223 */ /* 0x000fe2000001001a */
[----:B------:R-:W-:Y:S01]  /*1350*/  FMUL.RZ R26, R25, 0.15915493667125701904 ;  /* 0x3e22f983191a7820 */ /* 0x000fe2000040c000 */
[----:B------:R-:W-:Y:S02]  /*1360*/  FMUL.FTZ R16, R15, R16 ;  /* 0x000000100f107220 */ /* 0x000fe40000410000 */
[----:B------:R-:W-:Y:S01]  /*1370*/  @!P4 FADD.FTZ R18, R18, R18 ;  /* 0x000000121212c221 */ /* 0x000fe20000010000 */
[----:B------:R-:W0:Y:S04]  /*1380*/  MUFU.SIN R15, R26 ;  /* 0x0000001a000f7308 */ /* 0x000e280000000400 */
[----:B------:R-:W-:-:S04]  /*1390*/  FSEL R18, R18, +INF , !P2 ;  /* 0x7f80000012127808 */ /* 0x000fc80005000000 */
[----:B------:R-:W1:Y:S01]  /*13a0*/  MUFU.COS R25, R26 ;  /* 0x0000001a00197308 */ /* 0x000e620000000000 */
[----:B------:R-:W-:Y:S01]  /*13b0*/  FSEL R17, R18, -1, P5 ;  /* 0xbf80000012117808 */ /* 0x000fe20002800000 */
[----:B------:R-:W-:Y:S01]  /*13c0*/  @!P6 FADD.FTZ R17, R24, R24 ;  /* 0x000000181811e221 */ /* 0x000fe20000010000 */
[----:B0-----:R-:W-:-:S03]  /*13d0*/  FMUL.FTZ R15, R14, R15 ;  /* 0x0000000f0e0f7220 */ /* 0x001fc60000410000 */
[----:B-1----:R-:W-:-:S07]  /*13e0*/  FFMA.FTZ R14, R17, R25, -R16 ;  /* 0x00000019110e7223 */ /* 0x002fce0000010810 */
.L_x_27778:
[----:B------:R-:W-:Y:S05]  /*13f0*/  BSYNC.RECONVERGENT B0 ;  /* 0x0000000000007941 */ /* 0x000fea0003800200 */
.L_x_27777:
[----:B------:R-:W-:Y:S01]  /*1400*/  BSSY.RECONVERGENT B0, `(.L_x_27779) ;  /* 0x0000027000007945 */ /* 0x000fe20003800200 */
[----:B------:R-:W-:-:S03]  /*1410*/  CS2R R16, SRZ ;  /* 0x0000000000107805 */ /* 0x000fc6000001ff00 */
[----:B------:R-:W-:Y:S05]  /*1420*/  @P3 BRA `(.L_x_27780) ;  /* 0x0000000000903947 */ /* 0x000fea0003800000 */
[C---:B------:R-:W-:Y:S01]  /*1430*/  FMUL.FTZ R16, R22.reuse, 1.4426950216293334961 ;  /* 0x3fb8aa3b16107820 */ /* 0x040fe20000410000 */
[C---:B------:R-:W-:Y:S01]  /*1440*/  FSETP.GEU.FTZ.AND P2, PT, |R22|.reuse, 0.40999999642372131348, PT ;  /* 0x3ed1eb851600780b */ /* 0x040fe20003f5e200 */
[----:B------:R-:W-:Y:S02]  /*1450*/  HFMA2 R27, -RZ, RZ, 0.83837890625, -4044 ;  /* 0x3ab5ebe6ff1b7431 */ /* 0x000fe400000001ff */
[----:B------:R-:W-:Y:S01]  /*1460*/  FMUL.FTZ R17, R23, 0.5 ;  /* 0x3f00000017117820 */ /* 0x000fe20000410000 */
[----:B------:R-:W0:Y:S01]  /*1470*/  FRND R25, R16 ;  /* 0x0000001000197307 */ /* 0x000e220000201000 */
[----:B------:R-:W-:Y:S02]  /*1480*/  FSETP.NEU.FTZ.AND P5, PT, R22, RZ, PT ;  /* 0x000000ff1600720b */ /* 0x000fe40003fbd000 */
[----:B------:R-:W-:-:S05]  /*1490*/  FMUL.RZ R17, R17, 0.15915493667125701904 ;  /* 0x3e22f98311117820 */ /* 0x000fca000040c000 */
        /* <DEDUP_REMOVED lines=9> */
[C---:B------:R-:W-:Y:S02]  /*1530*/  FSETP.GT.FTZ.AND P2, PT, R24.reuse, 128, PT ;  /* 0x430000001800780b */ /* 0x040fe40003f54000 */
[----:B------:R-:W-:Y:S01]  /*1540*/  FSETP.GEU.FTZ.AND P4, PT, R24, -25, PT ;  /* 0xc1c800001800780b */ /* 0x000fe20003f9e000 */
[----:B------:R-:W-:-:S04]  /*1550*/  FFMA.FTZ R27, R18, R27, 0.041667830199003219604 ;  /* 0x3d2aabe3121b7423 */ /* 0x000fc8000001001b */
[----:B------:R-:W-:-:S04]  /*1560*/  FFMA.FTZ R27, R18, R27, 0.16666397452354431152 ;  /* 0x3e2aa9f6121b7423 */ /* 0x000fc8000001001b */
[----:B------:R-:W-:-:S04]  /*1570*/  FFMA.FTZ R27, R18, R27, 0.49999994039535522461 ;  /* 0x3efffffe121b7423 */ /* 0x000fc8000001001b */
[----:B------:R-:W-:-:S04]  /*1580*/  FMUL.FTZ R27, R18, R27 ;  /* 0x0000001b121b7220 */ /* 0x000fc80000410000 */
[----:B------:R-:W-:Y:S01]  /*1590*/  FFMA.FTZ R26, R18, R27, R18 ;  /* 0x0000001b121a7223 */ /* 0x000fe20000010012 */
[----:B0-----:R-:W-:-:S04]  /*15a0*/  FADD.FTZ R18, R17, R17 ;  /* 0x0000001111127221 */ /* 0x001fc80000010000 */
[----:B------:R-:W-:Y:S01]  /*15b0*/  FMUL.FTZ R18, R17, R18 ;  /* 0x0000001211127220 */ /* 0x000fe20000410000 */
[----:B-1----:R-:W-:-:S04]  /*15c0*/  FADD.FTZ R17, R25, -1 ;  /* 0xbf80000019117421 */ /* 0x002fc80000010000 */
[----:B------:R-:W-:Y:S01]  /*15d0*/  FFMA.FTZ R17, R26, R25, R17 ;  /* 0x000000191a117223 */ /* 0x000fe20000010011 */
[----:B------:R-:W-:-:S03]  /*15e0*/  FMUL.RZ R26, R23, 0.15915493667125701904 ;  /* 0x3e22f983171a7820 */ /* 0x000fc6000040c000 */
        /* <DEDUP_REMOVED lines=8> */
.L_x_27780:
[----:B------:R-:W-:Y:S05]  /*1670*/  BSYNC.RECONVERGENT B0 ;  /* 0x0000000000007941 */ /* 0x000fea0003800200 */
.L_x_27779:
[----:B------:R-:W-:Y:S01]  /*1680*/  BSSY.RECONVERGENT B0, `(.L_x_27781) ;  /* 0x0000027000007945 */ /* 0x000fe20003800200 */
[----:B------:R-:W-:-:S03]  /*1690*/  CS2R R22, SRZ ;  /* 0x0000000000167805 */ /* 0x000fc6000001ff00 */
[----:B------:R-:W-:Y:S05]  /*16a0*/  @P1 BRA `(.L_x_27782) ;  /* 0x0000000000901947 */ /* 0x000fea0003800000 */
[C---:B------:R-:W-:Y:S01]  /*16b0*/  FMUL.FTZ R18, R20.reuse, 1.4426950216293334961 ;  /* 0x3fb8aa3b14127820 */ /* 0x040fe20000410000 */
[C---:B------:R-:W-:Y:S01]  /*16c0*/  FSETP.GEU.FTZ.AND P1, PT, |R20|.reuse, 0.40999999642372131348, PT ;  /* 0x3ed1eb851400780b */ /* 0x040fe20003f3e200 */
[----:B------:R-:W-:Y:S01]  /*16d0*/  FMUL.FTZ R22, R21, 0.5 ;  /* 0x3f00000015167820 */ /* 0x000fe20000410000 */
[----:B------:R-:W-:Y:S01]  /*16e0*/  MOV R26, 0x3ab5ebe6 ;  /* 0x3ab5ebe6001a7802 */ /* 0x000fe20000000f00 */
[----:B------:R-:W0:Y:S01]  /*16f0*/  FRND R25, R18 ;  /* 0x0000001200197307 */ /* 0x000e220000201000 */
[----:B------:R-:W-:Y:S01]  /*1700*/  FSETP.NEU.FTZ.AND P4, PT, R20, RZ, PT ;  /* 0x000000ff1400720b */ /* 0x000fe20003f9d000 */
[----:B------:R-:W-:-:S06]  /*1710*/  FMUL.RZ R22, R22, 0.15915493667125701904 ;  /* 0x3e22f98316167820 */ /* 0x000fcc000040c000 */
[----:B------:R-:W1:Y:S01]  /*1720*/  MUFU.SIN R22, R22 ;  /* 0x0000001600167308 */ /* 0x000e620000000400 */
[----:B0-----:R-:W-:-:S07]  /*1730*/  FSEL R25, R25, RZ, P1 ;  /* 0x000000ff19197208 */ /* 0x001fce0000800000 */
[----:B------:R-:W-:Y:S01]  /*1740*/  MUFU.EX2 R18, R18 ;  /* 0x0000001200127308 */ /* 0x000fe20000000800 */
[C---:B------:R-:W-:Y:S01]  /*1750*/  FSETP.NEU.FTZ.AND P2, PT, R25.reuse, 128, PT ;  /* 0x430000001900780b */ /* 0x040fe20003f5d000 */
[----:B------:R-:W-:-:S04]  /*1760*/  FFMA.FTZ R24, R25, -0.693145751953125, R20 ;  /* 0xbf31720019187823 */ /* 0x000fc80000010014 */
[----:B------:R-:W-:-:S04]  /*1770*/  FFMA.FTZ R23, R25, -1.428606765330187045e-06, R24 ;  /* 0xb5bfbe8e19177823 */ /* 0x000fc80000010018 */
[----:B------:R-:W-:-:S04]  /*1780*/  FFMA.FTZ R24, R23, R26, 0.0083824126049876213074 ;  /* 0x3c09566317187423 */ /* 0x000fc8000001001a */
[----:B------:R-:W-:Y:S01]  /*1790*/  FFMA.FTZ R26, R23, R24, 0.041667830199003219604 ;  /* 0x3d2aabe3171a7423 */ /* 0x000fe20000010018 */
[----:B------:R-:W-:-:S03]  /*17a0*/  FSEL R24, R25, 127, P2 ;  /* 0x42fe000019187808 */ /* 0x000fc60001000000 */
[C---:B------:R-:W-:Y:S01]  /*17b0*/  FFMA.FTZ R26, R23.reuse, R26, 0.16666397452354431152 ;  /* 0x3e2aa9f6171a7423 */ /* 0x040fe2000001001a */
[----:B------:R-:W0:Y:S01]  /*17c0*/  MUFU.EX2 R25, R24 ;  /* 0x0000001800197308 */ /* 0x000e220000000800 */
[C---:B------:R-:W-:Y:S02]  /*17d0*/  FSETP.GT.FTZ.AND P1, PT, R24.reuse, 128, PT ;  /* 0x430000001800780b */ /* 0x040fe40003f34000 */
[----:B------:R-:W-:Y:S01]  /*17e0*/  FFMA.FTZ R26, R23, R26, 0.49999994039535522461 ;  /* 0x3efffffe171a7423 */ /* 0x000fe2000001001a */
[----:B------:R-:W-:-:S03]  /*17f0*/  FSETP.GEU.FTZ.AND P3, PT, R24, -25, PT ;  /* 0xc1c800001800780b */ /* 0x000fc60003f7e000 */
[----:B------:R-:W-:-:S04]  /*1800*/  FMUL.FTZ R26, R23, R26 ;  /* 0x0000001a171a7220 */ /* 0x000fc80000410000 */
[----:B------:R-:W-:Y:S01]  /*1810*/  FFMA.FTZ R26, R23, R26, R23 ;  /* 0x0000001a171a7223 */ /* 0x000fe20000010017 */
[----:B-1----:R-:W-:-:S04]  /*1820*/  FADD.FTZ R23, R22, R22 ;  /* 0x0000001616177221 */ /* 0x002fc80000010000 */
[----:B------:R-:W-:Y:S01]  /*1830*/  FMUL.FTZ R22, R22, R23 ;  /* 0x0000001716167220 */ /* 0x000fe20000410000 */
[----:B0-----:R-:W-:-:S04]  /*1840*/  FADD.FTZ R23, R25, -1 ;  /* 0xbf80000019177421 */ /* 0x001fc80000010000 */
        /* <DEDUP_REMOVED lines=10> */
.L_x_27782:
[----:B------:R-:W-:Y:S05]  /*18f0*/  BSYNC.RECONVERGENT B0 ;  /* 0x0000000000007941 */ /* 0x000fea0003800200 */
.L_x_27781:
[----:B------:R-:W0:Y:S01]  /*1900*/  @!P0 LDC.64 R20, c[0x0][0x388] ;  /* 0x0000e200ff148b82 */ /* 0x000e220000000a00 */
[----:B------:R-:W-:Y:S01]  /*1910*/  @!P0 IADD3 R25, PT, PT, R13, R0, RZ ;  /* 0x000000000d198210 */ /* 0x000fe20007ffe0ff */
[----:B------:R-:W-:Y:S01]  /*1920*/  BSSY.RECONVERGENT B0, `(.L_x_27783) ;  /* 0x0000030000007945 */ /* 0x000fe20003800200 */
[----:B------:R-:W-:-:S03]  /*1930*/  @!P0 MOV R0, R12 ;  /* 0x0000000c00008202 */ /* 0x000fc60000000f00 */
[----:B------:R-:W-:Y:S01]  /*1940*/  BSSY.RELIABLE B1, `(.L_x_27784) ;  /* 0x0000027000017945 */ /* 0x000fe20003800100 */
[----:B0-----:R-:W-:-:S05]  /*1950*/  @!P0 IMAD.WIDE.U32 R20, R25, 0x8, R20 ;  /* 0x0000000819148825 */ /* 0x001fca00078e0014 */
[----:B------:R0:W-:Y:S01]  /*1960*/  @!P0 STG.E.64 desc[UR4][R20.64], R8 ;  /* 0x0000000814008986 */ /* 0x0001e2000c101b04 */
[----:B------:R-:W-:-:S13]  /*1970*/  ISETP.GE.U32.AND P0, PT, R0, R19, PT ;  /* 0x000000130000720c */ /* 0x000fda0003f06070 */
[----:B0-----:R-:W-:Y:S05]  /*1980*/  @P0 BRA `(.L_x_27785) ;  /* 0x0000000000300947 */ /* 0x001fea0003800000 */
[----:B------:R-:W0:Y:S01]  /*1990*/  LDC.64 R8, c[0x0][0x388] ;  /* 0x0000e200ff087b82 */ /* 0x000e220000000a00 */
[----:B------:R-:W-:Y:S02]  /*19a0*/  IADD3 R21, PT, PT, R13, R0, RZ ;  /* 0x000000000d157210 */ /* 0x000fe40007ffe0ff */
[----:B------:R-:W-:-:S04]  /*19b0*/  IADD3 R0, PT, PT, R0, 0x80, RZ ;  /* 0x0000008000007810 */ /* 0x000fc80007ffe0ff */
[----:B------:R-:W-:Y:S01]  /*19c0*/  ISETP.GE.U32.AND P0, PT, R0, R19, PT ;  /* 0x000000130000720c */ /* 0x000fe20003f06070 */
[----:B0-----:R-:W-:-:S05]  /*19d0*/  IMAD.WIDE.U32 R8, R21, 0x8, R8 ;  /* 0x0000000815087825 */ /* 0x001fca00078e0008 */
[----:B------:R0:W-:Y:S07]  /*19e0*/  STG.E.64 desc[UR4][R8.64], R10 ;  /* 0x0000000a08007986 */ /* 0x0001ee000c101b04 */
[----:B------:R-:W-:Y:S05]  /*19f0*/  @P0 BRA `(.L_x_27786) ;  /* 0x0000000000300947 */ /* 0x000fea0003800000 */
[----:B0-----:R-:W0:Y:S01]  /*1a00*/  LDC.64 R8, c[0x0][0x388] ;  /* 0x0000e200ff087b82 */ /* 0x001e220000000a00 */
[----:B------:R-:W-:Y:S02]  /*1a10*/  IADD3 R11, PT, PT, R13, R0, RZ ;  /* 0x000000000d0b7210 */ /* 0x000fe40007ffe0ff */
[----:B------:R-:W-:-:S03]  /*1a20*/  IADD3 R0, PT, PT, R0, 0x80, RZ ;  /* 0x0000008000007810 */ /* 0x000fc60007ffe0ff */
[----:B0-----:R-:W-:-:S05]  /*1a30*/  IMAD.WIDE.U32 R8, R11, 0x8, R8 ;  /* 0x000000080b087825 */ /* 0x001fca00078e0008 */
[----:B------:R0:W-:Y:S02]  /*1a40*/  STG.E.64 desc[UR4][R8.64], R6 ;  /* 0x0000000608007986 */ /* 0x0001e4000c101b04 */
.L_x_27785:
[----:B------:R-:W-:-:S13]  /*1a50*/  ISETP.GE.U32.AND P0, PT, R0, R19, PT ;  /* 0x000000130000720c */ /* 0x000fda0003f06070 */
[----:B------:R-:W-:Y:S05]  /*1a60*/  @P0 BRA `(.L_x_27787) ;  /* 0x0000000000300947 */ /* 0x000fea0003800000 */
[----:B0-----:R-:W0:Y:S01]  /*1a70*/  LDC.64 R6, c[0x0][0x388] ;  /* 0x0000e200ff067b82 */ /* 0x001e220000000a00 */
[----:B------:R-:W-:Y:S02]  /*1a80*/  IADD3 R9, PT, PT, R13, R0, RZ ;  /* 0x000000000d097210 */ /* 0x000fe40007ffe0ff */
[----:B------:R-:W-:-:S03]  /*1a90*/  IADD3 R0, PT, PT, R0, 0x80, RZ ;  /* 0x0000008000007810 */ /* 0x000fc60007ffe0ff */
[----:B0-----:R-:W-:-:S05]  /*1aa0*/  IMAD.WIDE.U32 R6, R9, 0x8, R6 ;  /* 0x0000000809067825 */ /* 0x001fca00078e0006 */
[----:B------:R1:W-:Y:S02]  /*1ab0*/  STG.E.64 desc[UR4][R6.64], R4 ;  /* 0x0000000406007986 */ /* 0x0003e4000c101b04 */
.L_x_27786:
[----:B------:R-:W-:-:S13]  /*1ac0*/  ISETP.GE.U32.AND P0, PT, R0, R19, PT ;  /* 0x000000130000720c */ /* 0x000fda0003f06070 */
[----:B------:R-:W-:Y:S05]  /*1ad0*/  @P0 BRA `(.L_x_27788) ;  /* 0x0000000000340947 */ /* 0x000fea0003800000 */
[----:B-1----:R-:W1:Y:S01]  /*1ae0*/  LDC.64 R4, c[0x0][0x388] ;  /* 0x0000e200ff047b82 */ /* 0x002e620000000a00 */
[----:B------:R-:W-:Y:S02]  /*1af0*/  IADD3 R7, PT, PT, R13, R0, RZ ;  /* 0x000000000d077210 */ /* 0x000fe40007ffe0ff */
[----:B------:R-:W-:-:S03]  /*1b00*/  IADD3 R0, PT, PT, R0, 0x80, RZ ;  /* 0x0000008000007810 */ /* 0x000fc60007ffe0ff */
[----:B-1----:R-:W-:-:S05]  /*1b10*/  IMAD.WIDE.U32 R4, R7, 0x8, R4 ;  /* 0x0000000807047825 */ /* 0x002fca00078e0004 */
[----:B------:R1:W-:Y:S02]  /*1b20*/  STG.E.64 desc[UR4][R4.64], R2 ;  /* 0x0000000204007986 */ /* 0x0003e4000c101b04 */
.L_x_27787:
[----:B------:R-:W-:-:S13]  /*1b30*/  ISETP.GE.U32.AND P0, PT, R0, R19, PT ;  /* 0x000000130000720c */ /* 0x000fda0003f06070 */
[----:B------:R-:W-:Y:S05]  /*1b40*/  @P0 BREAK.RELIABLE B1 ;  /* 0x0000000000010942 */ /* 0x000fea0003800100 */
[----:B------:R-:W-:Y:S05]  /*1b50*/  @P0 BRA `(.L_x_27789) ;  /* 0x0000000000300947 */ /* 0x000fea0003800000 */
[----:B-1----:R-:W1:Y:S01]  /*1b60*/  LDC.64 R2, c[0x0][0x388] ;  /* 0x0000e200ff027b82 */ /* 0x002e620000000a00 */
[----:B------:R-:W-:Y:S02]  /*1b70*/  IADD3 R5, PT, PT, R13, R0, RZ ;  /* 0x000000000d057210 */ /* 0x000fe40007ffe0ff */
[----:B------:R-:W-:-:S03]  /*1b80*/  IADD3 R0, PT, PT, R0, 0x80, RZ ;  /* 0x0000008000007810 */ /* 0x000fc60007ffe0ff */
[----:B-1----:R-:W-:-:S05]  /*1b90*/  IMAD.WIDE.U32 R2, R5, 0x8, R2 ;  /* 0x0000000805027825 */ /* 0x002fca00078e0002 */
[----:B------:R2:W-:Y:S02]  /*1ba0*/  STG.E.64 desc[UR4][R2.64], R14 ;  /* 0x0000000e02007986 */ /* 0x0005e4000c101b04 */
.L_x_27788:
[----:B------:R-:W-:Y:S05]  /*1bb0*/  BSYNC.RELIABLE B1 ;  /* 0x0000000000017941 */ /* 0x000fea0003800100 */
.L_x_27784:
[----:B------:R-:W-:-:S13]  /*1bc0*/  ISETP.GE.U32.AND P0, PT, R0, R19, PT ;  /* 0x000000130000720c */ /* 0x000fda0003f06070 */
[----:B--2---:R-:W2:Y:S01]  /*1bd0*/  @!P0 LDC.64 R2, c[0x0][0x388] ;  /* 0x0000e200ff028b82 */ /* 0x004ea20000000a00 */
[----:B-1----:R-:W-:Y:S02]  /*1be0*/  @!P0 IADD3 R5, PT, PT, R13, R0, RZ ;  /* 0x000000000d058210 */ /* 0x002fe40007ffe0ff */
[----:B------:R-:W-:-:S03]  /*1bf0*/  @!P0 IADD3 R0, PT, PT, R0, 0x80, RZ ;  /* 0x0000008000008810 */ /* 0x000fc60007ffe0ff */
[----:B--2---:R-:W-:-:S05]  /*1c00*/  @!P0 IMAD.WIDE.U32 R2, R5, 0x8, R2 ;  /* 0x0000000805028825 */ /* 0x004fca00078e0002 */
[----:B------:R2:W-:Y:S02]  /*1c10*/  @!P0 STG.E.64 desc[UR4][R2.64], R16 ;  /* 0x0000001002008986 */ /* 0x0005e4000c101b04 */
.L_x_27789:
[----:B------:R-:W-:Y:S05]  /*1c20*/  BSYNC.RECONVERGENT B0 ;  /* 0x0000000000007941 */ /* 0x000fea0003800200 */
.L_x_27783:
[----:B------:R-:W-:Y:S05]  /*1c30*/  WARPSYNC.ALL ;  /* 0x0000000000007948 */ /* 0x000fea0003800000 */
[----:B------:R-:W-:-:S13]  /*1c40*/  ISETP.GE.U32.AND P0, PT, R0, R19, PT ;  /* 0x000000130000720c */ /* 0x000fda0003f06070 */
[----:B------:R-:W-:Y:S05]  /*1c50*/  @P0 EXIT ;  /* 0x000000000000094d */ /* 0x000fea0003800000 */
[----:B-12---:R-:W1:Y:S01]  /*1c60*/  LDC.64 R2, c[0x0][0x388] ;  /* 0x0000e200ff027b82 */ /* 0x006e620000000a00 */
[----:B------:R-:W-:-:S05]  /*1c70*/  IADD3 R13, PT, PT, R13, R0, RZ ;  /* 0x000000000d0d7210 */ /* 0x000fca0007ffe0ff */
[----:B-1----:R-:W-:-:S05]  /*1c80*/  IMAD.WIDE.U32 R2, R13, 0x8, R2 ;  /* 0x000000080d027825 */ /* 0x002fca00078e0002 */
[----:B------:R-:W-:Y:S01]  /*1c90*/  STG.E.64 desc[UR4][R2.64], R22 ;  /* 0x0000001602007986 */ /* 0x000fe2000c101b04 */
[----:B------:R-:W-:Y:S05]  /*1ca0*/  EXIT ;  /* 0x000000000000794d */ /* 0x000fea0003800000 */
.L_x_27766:
[----:B------:R-:W0:Y:S01]  /*1cb0*/  S2R R21, SR_TID.X ;  /* 0x0000000000157919 */ /* 0x000e220000002100 */
[----:B------:R-:W1:Y:S02]  /*1cc0*/  LDC.64 R28, c[0x0][0x390] ;  /* 0x0000e400ff1c7b82 */ /* 0x000e640000000a00 */
[----:B-1----:R-:W-:-:S04]  /*1cd0*/  IMAD.WIDE.U32 R28, R13, 0x8, R28 ;  /* 0x000000080d1c7825 */ /* 0x002fc800078e001c */
[----:B0-----:R-:W-:-:S05]  /*1ce0*/  IMAD.WIDE.U32 R28, R21, 0x10, R28 ;  /* 0x00000010151c7825 */ /* 0x001fca00078e001c */
[----:B------:R-:W2:Y:S04]  /*1cf0*/  LDG.E.128 R4, desc[UR4][R28.64] ;  /* 0x000000041c047981 */ /* 0x000ea8000c1e1d00 */
[----:B------:R-:W3:Y:S01]  /*1d00*/  LDG.E.128 R16, desc[UR4][R28.64+0x800] ;  /* 0x000800041c107981 */ /* 0x000ee2000c1e1d00 */
[----:B--2---:R-:W-:Y:S01]  /*1d10*/  FMUL.FTZ R15, R4, 1.4426950216293334961 ;  /* 0x3fb8aa3b040f7820 */ /* 0x004fe20000410000 */
[----:B------:R-:W-:Y:S01]  /*1d20*/  FMUL.FTZ R20, R6, 1.4426950216293334961 ;  /* 0x3fb8aa3b06147820 */ /* 0x000fe20000410000 */
[----:B------:R-:W-:Y:S02]  /*1d30*/  FSETP.GEU.FTZ.AND P0, PT, |R4|, 0.40999999642372131348, PT ;  /* 0x3ed1eb850400780b */ /* 0x000fe40003f1e200 */
[----:B------:R-:W0:Y:S01]  /*1d40*/  FRND R0, R15 ;  /* 0x0000000f00007307 */ /* 0x000e220000201000 */
[----:B---3--:R-:W-:-:S07]  /*1d50*/  FMUL.FTZ R3, R16, 1.4426950216293334961 ;  /* 0x3fb8aa3b10037820 */ /* 0x008fce0000410000 */
[----:B------:R-:W1:Y:S01]  /*1d60*/  FRND R10, R20 ;  /* 0x00000014000a7307 */ /* 0x000e620000201000 */
[----:B0-----:R-:W-:Y:S01]  /*1d70*/  FSEL R9, R0, RZ, P0 ;  /* 0x000000ff00097208 */ /* 0x001fe20000000000 */
[----:B------:R-:W-:Y:S01]  /*1d80*/  HFMA2 R0, -RZ, RZ, 0.83837890625, -4044 ;  /* 0x3ab5ebe6ff007431 */ /* 0x000fe200000001ff */
[----:B------:R-:W-:-:S05]  /*1d90*/  FSETP.GEU.FTZ.AND P0, PT, |R6|, 0.40999999642372131348, PT ;  /* 0x3ed1eb850600780b */ /* 0x000fca0003f1e200 */
[----:B------:R-:W0:Y:S01]  /*1da0*/  FRND R8, R3 ;  /* 0x0000000300087307 */ /* 0x000e220000201000 */
[C---:B------:R-:W-:Y:S01]  /*1db0*/  FSETP.NEU.FTZ.AND P3, PT, R9.reuse, 128, PT ;  /* 0x430000000900780b */ /* 0x040fe20003f7d000 */
[----:B------:R-:W-:-:S03]  /*1dc0*/  FFMA.FTZ R2, R9, -0.693145751953125, R4 ;  /* 0xbf31720009027823 */ /* 0x000fc60000010004 */
[C---:B------:R-:W-:Y:S01]  /*1dd0*/  FSEL R12, R9.reuse, 127, P3 ;  /* 0x42fe0000090c7808 */ /* 0x040fe20001800000 */
[----:B------:R-:W-:Y:S01]  /*1de0*/  FFMA.FTZ R11, R9, -1.428606765330187045e-06, R2 ;  /* 0xb5bfbe8e090b7823 */ /* 0x000fe20000010002 */
[----:B-1----:R-:W-:Y:S02]  /*1df0*/  FSEL R23, R10, RZ, P0 ;  /* 0x000000ff0a177208 */ /* 0x002fe40000000000 */
[----:B------:R-:W1:Y:S01]  /*1e00*/  MUFU.EX2 R22, R12 ;  /* 0x0000000c00167308 */ /* 0x000e620000000800 */
[----:B------:R-:W-:Y:S01]  /*1e10*/  FFMA.FTZ R2, R11, R0, 0.0083824126049876213074 ;  /* 0x3c0956630b027423 */ /* 0x000fe20000010000 */
[C---:B------:R-:W-:Y:S01]  /*1e20*/  FSETP.NEU.FTZ.AND P1, PT, R23.reuse, 128, PT ;  /* 0x430000001700780b */ /* 0x040fe20003f3d000 */
[----:B------:R-:W-:Y:S01]  /*1e30*/  FFMA.FTZ R10, R23, -0.693145751953125, R6 ;  /* 0xbf317200170a7823 */ /* 0x000fe20000010006 */
[----:B------:R-:W-:Y:S01]  /*1e40*/  FSETP.GEU.FTZ.AND P0, PT, |R16|, 0.40999999642372131348, PT ;  /* 0x3ed1eb851000780b */ /* 0x000fe20003f1e200 */
[----:B------:R-:W-:Y:S02]  /*1e50*/  FFMA.FTZ R2, R11, R2, 0.041667830199003219604 ;  /* 0x3d2aabe30b027423 */ /* 0x000fe40000010002 */
[----:B------:R-:W-:-:S02]  /*1e60*/  FFMA.FTZ R9, R23, -1.428606765330187045e-06, R10 ;  /* 0xb5bfbe8e17097823 */ /* 0x000fc4000001000a */
[----:B------:R-:W-:Y:S02]  /*1e70*/  FFMA.FTZ R2, R11, R2, 0.16666397452354431152 ;  /* 0x3e2aa9f60b027423 */ /* 0x000fe40000010002 */
[----:B------:R-:W-:Y:S02]  /*1e80*/  FFMA.FTZ R14, R9, R0, 0.0083824126049876213074 ;  /* 0x3c095663090e7423 */ /* 0x000fe40000010000 */
[----:B------:R-:W-:Y:S01]  /*1e90*/  FFMA.FTZ R10, R11, R2, 0.49999994039535522461 ;  /* 0x3efffffe0b0a7423 */ /* 0x000fe20000010002 */
[----:B------:R-:W-:Y:S01]  /*1ea0*/  FSEL R2, R23, 127, P1 ;  /* 0x42fe000017027808 */ /* 0x000fe20000800000 */
[----:B------:R-:W-:Y:S01]  /*1eb0*/  FFMA.FTZ R24, R9, R14, 0.041667830199003219604 ;  /* 0x3d2aabe309187423 */ /* 0x000fe2000001000e */
[----:B0-----:R-:W-:Y:S01]  /*1ec0*/  FSEL R23, R8, RZ, P0 ;  /* 0x000000ff08177208 */ /* 0x001fe20000000000 */
[----:B------:R-:W-:Y:S01]  /*1ed0*/  FMUL.FTZ R10, R11, R10 ;  /* 0x0000000a0b0a7220 */ /* 0x000fe20000410000 */
[----:B-1----:R-:W-:Y:S01]  /*1ee0*/  FADD.FTZ R8, R22, -1 ;  /* 0xbf80000016087421 */ /* 0x002fe20000010000 */
[----:B------:R-:W0:Y:S01]  /*1ef0*/  MUFU.EX2 R14, R2 ;  /* 0x00000002000e7308 */ /* 0x000e220000000800 */
[----:B------:R-:W-:Y:S01]  /*1f00*/  FSETP.NEU.FTZ.AND P0, PT, R23, 128, PT ;  /* 0x430000001700780b */ /* 0x000fe20003f1d000 */
[----:B------:R-:W-:Y:S01]  /*1f10*/  FFMA.FTZ R11, R11, R10, R11 ;  /* 0x0000000a0b0b7223 */ /* 0x000fe2000001000b */
[----:B------:R-:W-:-:S03]  /*1f20*/  FFMA.FTZ R24, R9, R24, 0.16666397452354431152 ;  /* 0x3e2aa9f609187423 */ /* 0x000fc60000010018 */
[----:B------:R-:W-:Y:S01]  /*1f30*/  FFMA.FTZ R22, R11, R22, R8 ;  /* 0x000000160b167223 */ /* 0x000fe20000010008 */
[----:B------:R-:W-:Y:S01]  /*1f40*/  FFMA.FTZ R8, R23, -0.693145751953125, R16 ;  /* 0xbf31720017087823 */ /* 0x000fe20000010010 */
[----:B------:R-:W-:-:S03]  /*1f50*/  FFMA.FTZ R24, R9, R24, 0.49999994039535522461 ;  /* 0x3efffffe09187423 */ /* 0x000fc60000010018 */
[C---:B------:R-:W-:Y:S01]  /*1f60*/  FFMA.FTZ R11, R23.reuse, -1.428606765330187045e-06, R8 ;  /* 0xb5bfbe8e170b7823 */ /* 0x040fe20000010008 */
[----:B------:R-:W-:Y:S01]  /*1f70*/  FSEL R23, R23, 127, P0 ;  /* 0x42fe000017177808 */ /* 0x000fe20000000000 */
[----:B------:R-:W-:Y:S02]  /*1f80*/  FMUL.FTZ R24, R9, R24 ;  /* 0x0000001809187220 */ /* 0x000fe40000410000 */
[----:B------:R-:W-:Y:S01]  /*1f90*/  FFMA.FTZ R10, R11, R0, 0.0083824126049876213074 ;  /* 0x3c0956630b0a7423 */ /* 0x000fe20000010000 */
[----:B------:R-:W1:Y:S01]  /*1fa0*/  MUFU.EX2 R27, R23 ;  /* 0x00000017001b7308 */ /* 0x000e620000000800 */
[----:B------:R-:W-:Y:S01]  /*1fb0*/  FFMA.FTZ R9, R9, R24, R9 ;  /* 0x0000001809097223 */ /* 0x000fe20000010009 */
[----:B0-----:R-:W-:Y:S01]  /*1fc0*/  FADD.FTZ R8, R14, -1 ;  /* 0xbf8000000e087421 */ /* 0x001fe20000010000 */
[----:B------:R-:W-:-:S03]  /*1fd0*/  FFMA.FTZ R10, R11, R10, 0.041667830199003219604 ;  /* 0x3d2aabe30b0a7423 */ /* 0x000fc6000001000a */
[----:B------:R-:W-:Y:S01]  /*1fe0*/  FFMA.FTZ R14, R9, R14, R8 ;  /* 0x0000000e090e7223 */ /* 0x000fe20000010008 */
[----:B------:R-:W-:-:S04]  /*1ff0*/  FFMA.FTZ R10, R11, R10, 0.16666397452354431152 ;  /* 0x3e2aa9f60b0a7423 */ /* 0x000fc8000001000a */
[----:B------:R-:W-:-:S04]  /*2000*/  FFMA.FTZ R10, R11, R10, 0.49999994039535522461 ;  /* 0x3efffffe0b0a7423 */ /* 0x000fc8000001000a */
[----:B------:R-:W-:Y:S01]  /*2010*/  FMUL.FTZ R10, R11, R10 ;  /* 0x0000000a0b0a7220 */ /* 0x000fe20000410000 */
[----:B-1----:R-:W-:-:S03]  /*2020*/  FADD.FTZ R9, R27, -1 ;  /* 0xbf8000001b097421 */ /* 0x002fc60000010000 */
[----:B------:R-:W-:-:S04]  /*2030*/  FFMA.FTZ R10, R11, R10, R11 ;  /* 0x0000000a0b0a7223 */ /* 0x000fc8000001000b */
[----:B------:R-:W-:Y:S02]  /*2040*/  FFMA.FTZ R27, R10, R27, R9 ;  /* 0x0000001b0a1b7223 */ /* 0x000fe40000010009 */
[----:B------:R-:W2:Y:S01]  /*2050*/  LDG.E.128 R8, desc[UR4][R28.64+0x1000] ;  /* 0x001000041c087981 */ /* 0x000ea2000c1e1d00 */
[----:B------:R-:W-:Y:S01]  /*2060*/  FSETP.GT.FTZ.AND P2, PT, R12, 128, PT ;  /* 0x430000000c00780b */ /* 0x000fe20003f54000 */
[----:B------:R-:W-:Y:S01]  /*2070*/  @!P3 FADD.FTZ R22, R22, R22 ;  /* 0x000000161616b221 */ /* 0x000fe20000010000 */
[----:B------:R-:W-:Y:S01]  /*2080*/  FSETP.GEU.FTZ.AND P4, PT, R12, -25, PT ;  /* 0xc1c800000c00780b */ /* 0x000fe20003f9e000 */
[----:B------:R-:W-:Y:S01]  /*2090*/  FMUL.FTZ R12, R5, 0.5 ;  /* 0x3f000000050c7820 */ /* 0x000fe20000410000 */
[----:B------:R-:W-:Y:S01]  /*20a0*/  FSETP.NEU.FTZ.AND P3, PT, R4, RZ, PT ;  /* 0x000000ff0400720b */ /* 0x000fe20003f7d000 */
[----:B------:R-:W-:Y:S01]  /*20b0*/  @!P1 FADD.FTZ R14, R14, R14 ;  /* 0x0000000e0e0e9221 */ /* 0x000fe20000010000 */
[----:B------:R-:W-:Y:S01]  /*20c0*/  FSEL R22, R22, +INF , !P2 ;  /* 0x7f80000016167808 */ /* 0x000fe20005000000 */
[----:B------:R-:W-:Y:S01]  /*20d0*/  FMUL.RZ R26, R12, 0.15915493667125701904 ;  /* 0x3e22f9830c1a7820 */ /* 0x000fe2000040c000 */
[----:B------:R-:W-:Y:S01]  /*20e0*/  FSETP.GT.FTZ.AND P1, PT, R2, 128, PT ;  /* 0x430000000200780b */ /* 0x000fe20003f34000 */
[----:B------:R-:W-:Y:S01]  /*20f0*/  @!P0 FADD.FTZ R27, R27, R27 ;  /* 0x0000001b1b1b8221 */ /* 0x000fe20000010000 */
[----:B------:R-:W-:Y:S01]  /*2100*/  FSEL R24, R22, -1, P4 ;  /* 0xbf80000016187808 */ /* 0x000fe20002000000 */
[----:B------:R0:W1:Y:S01]  /*2110*/  MUFU.SIN R12, R26 ;  /* 0x0000001a000c7308 */ /* 0x0000620000000400 */
[----:B------:R-:W-:Y:S01]  /*2120*/  FMUL.RZ R22, R5, 0.15915493667125701904 ;  /* 0x3e22f98305167820 */ /* 0x000fe2000040c000 */
[----:B------:R-:W-:Y:S01]  /*2130*/  FSETP.GEU.FTZ.AND P2, PT, R2, -25, PT ;  /* 0xc1c800000200780b */ /* 0x000fe20003f5e000 */
[----:B------:R-:W-:Y:S01]  /*2140*/  FMUL.FTZ R2, R18, 1.4426950216293334961 ;  /* 0x3fb8aa3b12027820 */ /* 0x000fe20000410000 */
[----:B------:R-:W-:-:S02]  /*2150*/  FSEL R14, R14, +INF , !P1 ;  /* 0x7f8000000e0e7808 */ /* 0x000fc40004800000 */
[----:B------:R-:W-:Y:S01]  /*2160*/  @!P3 FADD.FTZ R24, R4, R4 ;  /* 0x000000040418b221 */ /* 0x000fe20000010000 */
[C---:B------:R-:W-:Y:S01]  /*2170*/  FMUL.FTZ R4, R7.reuse, 0.5 ;  /* 0x3f00000007047820 */ /* 0x040fe20000410000 */
[----:B------:R-:W-:Y:S01]  /*2180*/  FSETP.NEU.FTZ.AND P3, PT, R6, RZ, PT ;  /* 0x000000ff0600720b */ /* 0x000fe20003f7d000 */
[----:B0-----:R-:W-:Y:S01]  /*2190*/  FMUL.RZ R26, R7, 0.15915493667125701904 ;  /* 0x3e22f983071a7820 */ /* 0x001fe2000040c000 */
[----:B------:R-:W-:Y:S01]  /*21a0*/  FSEL R14, R14, -1, P2 ;  /* 0xbf8000000e0e7808 */ /* 0x000fe20001000000 */
[----:B------:R-:W-:Y:S01]  /*21b0*/  FMUL.RZ R4, R4, 0.15915493667125701904 ;  /* 0x3e22f98304047820 */ /* 0x000fe2000040c000 */
[----:B------:R-:W-:Y:S01]  /*21c0*/  FSETP.GEU.FTZ.AND P1, PT, |R18|, 0.40999999642372131348, PT ;  /* 0x3ed1eb851200780b */ /* 0x000fe20003f3e200 */
[----:B------:R-:W-:Y:S01]  /*21d0*/  MUFU.COS R7, R26 ;  /* 0x0000001a00077308 */ /* 0x000fe20000000000 */
[----:B------:R-:W-:Y:S02]  /*21e0*/  FSETP.GEU.FTZ.AND P2, PT, R23, -25, PT ;  /* 0xc1c800001700780b */ /* 0x000fe40003f5e000 */
[----:B------:R-:W-:Y:S01]  /*21f0*/  FSETP.NEU.FTZ.AND P0, PT, R16, RZ, PT ;  /* 0x000000ff1000720b */ /* 0x000fe20003f1d000 */
[----:B-1----:R-:W-:-:S04]  /*2200*/  FADD.FTZ R5, R12, R12 ;  /* 0x0000000c0c057221 */ /* 0x002fc80000010000 */
[----:B------:R-:W-:Y:S01]  /*2210*/  FMUL.FTZ R25, R12, R5 ;  /* 0x000000050c197220 */ /* 0x000fe20000410000 */
[----:B------:R-:W-:Y:S01]  /*2220*/  MUFU.SIN R4, R4 ;  /* 0x0000000400047308 */ /* 0x000fe20000000400 */
[----:B------:R-:W-:-:S07]  /*2230*/  @!P3 FADD.FTZ R14, R6, R6 ;  /* 0x00000006060eb221 */ /* 0x000fce0000010000 */
[----:B------:R-:W0:Y:S08]  /*2240*/  MUFU.COS R5, R22 ;  /* 0x0000001600057308 */ /* 0x000e300000000000 */
[----:B------:R-:W1:Y:S01]  /*2250*/  FRND R6, R2 ;  /* 0x0000000200067307 */ /* 0x000e620000201000 */
[----:B0-----:R-:W-:Y:S01]  /*2260*/  FFMA.FTZ R12, R24, R5, -R25 ;  /* 0x00000005180c7223 */ /* 0x001fe20000010819 */
[----:B------:R-:W-:-:S04]  /*2270*/  FADD.FTZ R5, R4, R4 ;  /* 0x0000000404057221 */ /* 0x000fc80000010000 */
[----:B------:R-:W-:Y:S01]  /*2280*/  FMUL.FTZ R25, R4, R5 ;  /* 0x0000000504197220 */ /* 0x000fe20000410000 */
[----:B-1----:R-:W-:Y:S02]  /*2290*/  FSEL R5, R6, RZ, P1 ;  /* 0x000000ff06057208 */ /* 0x002fe40000800000 */
[----:B------:R-:W-:Y:S01]  /*22a0*/  FSETP.GT.FTZ.AND P1, PT, R23, 128, PT ;  /* 0x430000001700780b */ /* 0x000fe20003f34000 */
[----:B------:R-:W-:Y:S01]  /*22b0*/  FFMA.FTZ R14, R14, R7, -R25 ;  /* 0x000000070e0e7223 */ /* 0x000fe20000010819 */
[C---:B------:R-:W-:Y:S01]  /*22c0*/  FSETP.NEU.FTZ.AND P3, PT, R5.reuse, 128, PT ;  /* 0x430000000500780b */ /* 0x040fe20003f7d000 */
[----:B------:R-:W-:Y:S01]  /*22d0*/  FFMA.FTZ R4, R5, -0.693145751953125, R18 ;  /* 0xbf31720005047823 */ /* 0x000fe20000010012 */
[----:B------:R-:W-:Y:S01]  /*22e0*/  FMUL.RZ R23, R17, 0.15915493667125701904 ;  /* 0x3e22f98311177820 */ /* 0x000fe2000040c000 */
[----:B------:R-:W-:Y:S02]  /*22f0*/  FSEL R27, R27, +INF , !P1 ;  /* 0x7f8000001b1b7808 */ /* 0x000fe40004800000 */
[C---:B------:R-:W-:Y:S01]  /*2300*/  FFMA.FTZ R7, R5.reuse, -1.428606765330187045e-06, R4 ;  /* 0xb5bfbe8e05077823 */ /* 0x040fe20000010004 */
[----:B------:R-:W-:Y:S01]  /*2310*/  FSEL R24, R5, 127, P3 ;  /* 0x42fe000005187808 */ /* 0x000fe20001800000 */
[----:B------:R-:W-:Y:S01]  /*2320*/  MUFU.COS R6, R23 ;  /* 0x0000001700067308 */ /* 0x000fe20000000000 */
[----:B------:R-:W-:Y:S01]  /*2330*/  FSEL R27, R27, -1, P2 ;  /* 0xbf8000001b1b7808 */ /* 0x000fe20001000000 */
[----:B------:R-:W-:Y:S01]  /*2340*/  FFMA.FTZ R4, R7, R0, 0.0083824126049876213074 ;  /* 0x3c09566307047423 */ /* 0x000fe20000010000 */
[----:B------:R-:W-:-:S03]  /*2350*/  @!P0 FADD.FTZ R27, R16, R16 ;  /* 0x00000010101b8221 */ /* 0x000fc60000010000 */
[C---:B------:R-:W-:Y:S02]  /*2360*/  FFMA.FTZ R4, R7.reuse, R4, 0.041667830199003219604 ;  /* 0x3d2aabe307047423 */ /* 0x040fe40000010004 */
[----:B------:R-:W0:Y:S02]  /*2370*/  MUFU.EX2 R25, R24 ;  /* 0x0000001800197308 */ /* 0x000e240000000800 */
[----:B------:R-:W-:-:S04]  /*2380*/  FFMA.FTZ R4, R7, R4, 0.16666397452354431152 ;  /* 0x3e2aa9f607047423 */ /* 0x000fc80000010004 */
[----:B------:R-:W-:-:S04]  /*2390*/  FFMA.FTZ R4, R7, R4, 0.49999994039535522461 ;  /* 0x3efffffe07047423 */ /* 0x000fc80000010004 */
[----:B------:R-:W-:-:S04]  /*23a0*/  FMUL.FTZ R4, R7, R4 ;  /* 0x0000000407047220 */ /* 0x000fc80000410000 */
[----:B------:R-:W-:Y:S01]  /*23b0*/  FFMA.FTZ R4, R7, R4, R7 ;  /* 0x0000000407047223 */ /* 0x000fe20000010007 */
[----:B0-----:R-:W-:-:S04]  /*23c0*/  FADD.FTZ R5, R25, -1 ;  /* 0xbf80000019057421 */ /* 0x001fc80000010000 */
[----:B------:R-:W-:Y:S01]  /*23d0*/  FFMA.FTZ R25, R4, R25, R5 ;  /* 0x0000001904197223 */ /* 0x000fe20000010005 */
[----:B------:R-:W-:-:S04]  /*23e0*/  FMUL.FTZ R4, R17, 0.5 ;  /* 0x3f00000011047820 */ /* 0x000fc80000410000 */
[----:B------:R-:W-:-:S06]  /*23f0*/  FMUL.RZ R4, R4, 0.15915493667125701904 ;  /* 0x3e22f98304047820 */ /* 0x000fcc000040c000 */
[----:B------:R-:W0:Y:S02]  /*2400*/  MUFU.SIN R4, R4 ;  /* 0x0000000400047308 */ /* 0x000e240000000400 */
[----:B0-----:R-:W-:-:S04]  /*2410*/  FADD.FTZ R5, R4, R4 ;  /* 0x0000000404057221 */ /* 0x001fc80000010000 */
[----:B------:R-:W-:-:S04]  /*2420*/  FMUL.FTZ R16, R4, R5 ;  /* 0x0000000504107220 */ /* 0x000fc80000410000 */
[----:B------:R-:W-:Y:S02]  /*2430*/  FFMA.FTZ R16, R27, R6, -R16 ;  /* 0x000000061b107223 */ /* 0x000fe40000010810 */
[----:B------:R0:W3:Y:S01]  /*2440*/  LDG.E.128 R4, desc[UR4][R28.64+0x1800] ;  /* 0x001800041c047981 */ /* 0x0000e2000c1e1d00 */
[----:B------:R-:W-:Y:S01]  /*2450*/  FMUL.FTZ R17, R19, 0.5 ;  /* 0x3f00000013117820 */ /* 0x000fe20000410000 */
[C---:B------:R-:W-:Y:S01]  /*2460*/  FSETP.GT.FTZ.AND P0, PT, R24.reuse, 128, PT ;  /* 0x430000001800780b */ /* 0x040fe20003f14000 */
[----:B------:R-:W-:Y:S01]  /*2470*/  @!P3 FADD.FTZ R25, R25, R25 ;  /* 0x000000191919b221 */ /* 0x000fe20000010000 */
[----:B------:R-:W-:Y:S01]  /*2480*/  FSETP.GEU.FTZ.AND P1, PT, R24, -25, PT ;  /* 0xc1c800001800780b */ /* 0x000fe20003f3e000 */
[----:B------:R-:W-:Y:S01]  /*2490*/  FMUL.RZ R17, R17, 0.15915493667125701904 ;  /* 0x3e22f98311117820 */ /* 0x000fe2000040c000 */
[----:B------:R-:W-:Y:S01]  /*24a0*/  FSETP.NEU.FTZ.AND P2, PT, R18, RZ, PT ;  /* 0x000000ff1200720b */ /* 0x000fe20003f5d000 */
[----:B------:R-:W-:Y:S01]  /*24b0*/  FMUL.RZ R24, R19, 0.15915493667125701904 ;  /* 0x3e22f98313187820 */ /* 0x000fe2000040c000 */
[----:B------:R-:W-:Y:S01]  /*24c0*/  FSEL R25, R25, +INF , !P0 ;  /* 0x7f80000019197808 */ /* 0x000fe20004000000 */
[----:B------:R-:W-:Y:S01]  /*24d0*/  MUFU.SIN R22, R22 ;  /* 0x0000001600167308 */ /* 0x000fe20000000400 */
[----:B0-----:R-:W0:Y:S02]  /*24e0*/  LDC.64 R28, c[0x0][0x388] ;  /* 0x0000e200ff1c7b82 */ /* 0x001e240000000a00 */
[----:B------:R-:W-:-:S05]  /*24f0*/  FSEL R25, R25, -1, P1 ;  /* 0xbf80000019197808 */ /* 0x000fca0000800000 */
[----:B------:R-:W1:Y:S02]  /*2500*/  MUFU.SIN R17, R17 ;  /* 0x0000001100117308 */ /* 0x000e640000000400 */
[----:B------:R-:W-:-:S06]  /*2510*/  @!P2 FADD.FTZ R25, R18, R18 ;  /* 0x000000121219a221 */ /* 0x000fcc0000010000 */
[----:B------:R-:W4:Y:S08]  /*2520*/  MUFU.COS R19, R24 ;  /* 0x0000001800137308 */ /* 0x000f300000000000 */
[----:B------:R-:W-:Y:S01]  /*2530*/  MUFU.EX2 R20, R20 ;  /* 0x0000001400147308 */ /* 0x000fe20000000800 */
[----:B-1----:R-:W-:Y:S01]  /*2540*/  FADD.FTZ R18, R17, R17 ;  /* 0x0000001111127221 */ /* 0x002fe20000010000 */
[----:B0-----:R-:W-:-:S04]  /*2550*/  IMAD.WIDE.U32 R28, R13, 0x8, R28 ;  /* 0x000000080d1c7825 */ /* 0x001fc800078e001c */
[----:B------:R-:W-:Y:S02]  /*2560*/  FMUL.FTZ R18, R17, R18 ;  /* 0x0000001211127220 */ /* 0x000fe40000410000 */
[----:B------:R-:W0:Y:S02]  /*2570*/  MUFU.EX2 R13, R15 ;  /* 0x0000000f000d7308 */ /* 0x000e240000000800 */
[----:B----4-:R-:W-:Y:S01]  /*2580*/  FFMA.FTZ R18, R25, R19, -R18 ;  /* 0x0000001319127223 */ /* 0x010fe20000010812 */
[----:B------:R-:W-:-:S05]  /*2590*/  IMAD.WIDE.U32 R28, R21, 0x10, R28 ;  /* 0x00000010151c7825 */ /* 0x000fca00078e001c */
[----:B------:R-:W1:Y:S08]  /*25a0*/  MUFU.SIN R15, R26 ;  /* 0x0000001a000f7308 */ /* 0x000e700000000400 */
[----:B------:R-:W-:Y:S01]  /*25b0*/  MUFU.EX2 R3, R3 ;  /* 0x0000000300037308 */ /* 0x000fe20000000800 */
[----:B0-----:R-:W-:-:S07]  /*25c0*/  FMUL.FTZ R13, R13, R22 ;  /* 0x000000160d0d7220 */ /* 0x001fce0000410000 */
[----:B------:R-:W-:Y:S01]  /*25d0*/  MUFU.SIN R24, R24 ;  /* 0x0000001800187308 */ /* 0x000fe20000000400 */
[----:B-1----:R-:W-:-:S05]  /*25e0*/  FMUL.FTZ R15, R20, R15 ;  /* 0x0000000f140f7220 */ /* 0x002fca0000410000 */
[----:B------:R-:W-:Y:S01]  /*25f0*/  STG.E.128 desc[UR4][R28.64], R12 ;  /* 0x0000000c1c007986 */ /* 0x000fe2000c101d04 */
[C---:B--2---:R-:W-:Y:S01]  /*2600*/  FMUL.FTZ R25, R8.reuse, 1.4426950216293334961 ;  /* 0x3fb8aa3b08197820 */ /* 0x044fe20000410000 */
[----:B------:R-:W-:Y:S01]  /*2610*/  FSETP.GEU.FTZ.AND P0, PT, |R8|, 0.40999999642372131348, PT ;  /* 0x3ed1eb850800780b */ /* 0x000fe20003f1e200 */
[----:B------:R-:W-:Y:S01]  /*2620*/  FMUL.FTZ R20, R10, 1.4426950216293334961 ;  /* 0x3fb8aa3b0a147820 */ /* 0x000fe20000410000 */
[----:B------:R-:W-:Y:S01]  /*2630*/  FSETP.NEU.FTZ.AND P2, PT, R8, RZ, PT ;  /* 0x000000ff0800720b */ /* 0x000fe20003f5d000 */
[----:B------:R-:W0:Y:S02]  /*2640*/  FRND R17, R25 ;  /* 0x0000001900117307 */ /* 0x000e240000201000 */
[----:B0-----:R-:W-:-:S04]  /*2650*/  FSEL R17, R17, RZ, P0 ;  /* 0x000000ff11117208 */ /* 0x001fc80000000000 */
[C---:B------:R-:W-:Y:S01]  /*2660*/  FSETP.NEU.FTZ.AND P0, PT, R17.reuse, 128, PT ;  /* 0x430000001100780b */ /* 0x040fe20003f1d000 */
[----:B------:R-:W-:-:S04]  /*2670*/  FFMA.FTZ R19, R17, -0.693145751953125, R8 ;  /* 0xbf31720011137823 */ /* 0x000fc80000010008 */
[C---:B------:R-:W-:Y:S01]  /*2680*/  FFMA.FTZ R19, R17.reuse, -1.428606765330187045e-06, R19 ;  /* 0xb5bfbe8e11137823 */ /* 0x040fe20000010013 */
[----:B------:R-:W-:-:S03]  /*2690*/  FSEL R17, R17, 127, P0 ;  /* 0x42fe000011117808 */ /* 0x000fc60000000000 */
[----:B------:R-:W-:Y:S01]  /*26a0*/  FFMA.FTZ R21, R19, R0, 0.0083824126049876213074 ;  /* 0x3c09566313157423 */ /* 0x000fe20000010000 */
[----:B------:R-:W-:-:S03]  /*26b0*/  FSETP.GEU.FTZ.AND P1, PT, R17, -25, PT ;  /* 0xc1c800001100780b */ /* 0x000fc60003f3e000 */
[----:B------:R-:W-:-:S04]  /*26c0*/  FFMA.FTZ R21, R19, R21, 0.041667830199003219604 ;  /* 0x3d2aabe313157423 */ /* 0x000fc80000010015 */
[----:B------:R-:W-:-:S04]  /*26d0*/  FFMA.FTZ R21, R19, R21, 0.16666397452354431152 ;  /* 0x3e2aa9f613157423 */ /* 0x000fc80000010015 */
[----:B------:R-:W-:-:S04]  /*26e0*/  FFMA.FTZ R22, R19, R21, 0.49999994039535522461 ;  /* 0x3efffffe13167423 */ /* 0x000fc80000010015 */
[----:B------:R-:W-:-:S04]  /*26f0*/  FMUL.FTZ R22, R19, R22 ;  /* 0x0000001613167220 */ /* 0x000fc80000410000 */
[----:B------:R-:W-:Y:S02]  /*2700*/  FFMA.FTZ R22, R19, R22, R19 ;  /* 0x0000001613167223 */ /* 0x000fe40000010013 */
[----:B------:R-:W0:Y:S02]  /*2710*/  MUFU.EX2 R19, R17 ;  /* 0x0000001100137308 */ /* 0x000e240000000800 */
[----:B0-----:R-:W-:-:S04]  /*2720*/  FADD.FTZ R21, R19, -1 ;  /* 0xbf80000013157421 */ /* 0x001fc80000010000 */
[----:B------:R-:W-:Y:S01]  /*2730*/  FFMA.FTZ R21, R22, R19, R21 ;  /* 0x0000001316157223 */ /* 0x000fe20000010015 */
[C---:B------:R-:W-:Y:S01]  /*2740*/  FMUL.FTZ R19, R9.reuse, 0.5 ;  /* 0x3f00000009137820 */ /* 0x040fe20000410000 */
[----:B------:R-:W-:Y:S02]  /*2750*/  FMUL.RZ R22, R9, 0.15915493667125701904 ;  /* 0x3e22f98309167820 */ /* 0x000fe4000040c000 */
[----:B------:R-:W-:Y:S01]  /*2760*/  @!P0 FADD.FTZ R21, R21, R21 ;  /* 0x0000001515158221 */ /* 0x000fe20000010000 */
[----:B------:R-:W-:Y:S01]  /*2770*/  FMUL.RZ R19, R19, 0.15915493667125701904 ;  /* 0x3e22f98313137820 */ /* 0x000fe2000040c000 */
[----:B------:R-:W-:-:S04]  /*2780*/  FSETP.GT.FTZ.AND P0, PT, R17, 128, PT ;  /* 0x430000001100780b */ /* 0x000fc80003f14000 */
[----:B------:R-:W-:Y:S01]  /*2790*/  FSEL R17, R21, +INF , !P0 ;  /* 0x7f80000015117808 */ /* 0x000fe20004000000 */
[----:B------:R-:W0:Y:S01]  /*27a0*/  MUFU.SIN R19, R19 ;  /* 0x0000001300137308 */ /* 0x000e220000000400 */
[----:B------:R-:W-:Y:S02]  /*27b0*/  FSETP.GEU.FTZ.AND P0, PT, |R10|, 0.40999999642372131348, PT ;  /* 0x3ed1eb850a00780b */ /* 0x000fe40003f1e200 */
[----:B------:R-:W-:Y:S01]  /*27c0*/  FSEL R17, R17, -1, P1 ;  /* 0xbf80000011117808 */ /* 0x000fe20000800000 */
[----:B------:R-:W-:Y:S01]  /*27d0*/  @!P2 FADD.FTZ R17, R8, R8 ;  /* 0x000000080811a221 */ /* 0x000fe20000010000 */
[----:B------:R-:W-:-:S03]  /*27e0*/  FSETP.NEU.FTZ.AND P2, PT, R10, RZ, PT ;  /* 0x000000ff0a00720b */ /* 0x000fc60003f5d000 */
[----:B------:R-:W1:Y:S01]  /*27f0*/  FRND R21, R20 ;  /* 0x0000001400157307 */ /* 0x000e620000201000 */
[----:B0-----:R-:W-:-:S04]  /*2800*/  FADD.FTZ R8, R19, R19 ;  /* 0x0000001313087221 */ /* 0x001fc80000010000 */
[----:B------:R-:W-:-:S03]  /*2810*/  FMUL.FTZ R26, R19, R8 ;  /* 0x00000008131a7220 */ /* 0x000fc60000410000 */
[----:B------:R-:W0:Y:S01]  /*2820*/  MUFU.COS R8, R22 ;  /* 0x0000001600087308 */ /* 0x000e220000000000 */
[----:B-1----:R-:W-:-:S04]  /*2830*/  FSEL R9, R21, RZ, P0 ;  /* 0x000000ff15097208 */ /* 0x002fc80000000000 */
[----:B------:R-:W-:-:S03]  /*2840*/  FSETP.NEU.FTZ.AND P0, PT, R9, 128, PT ;  /* 0x430000000900780b */ /* 0x000fc60003f1d000 */
[----:B------:R-:W-:Y:S01]  /*2850*/  MUFU.SIN R22, R22 ;  /* 0x0000001600167308 */ /* 0x000fe20000000400 */
[----:B0-----:R-:W-:Y:S01]  /*2860*/  FFMA.FTZ R8, R17, R8, -R26 ;  /* 0x0000000811087223 */ /* 0x001fe2000001081a */
[----:B------:R-:W-:-:S04]  /*2870*/  FFMA.FTZ R26, R9, -0.693145751953125, R10 ;  /* 0xbf317200091a7823 */ /* 0x000fc8000001000a */
[C---:B------:R-:W-:Y:S01]  /*2880*/  FFMA.FTZ R17, R9.reuse, -1.428606765330187045e-06, R26 ;  /* 0xb5bfbe8e09117823 */ /* 0x040fe2000001001a */
[----:B------:R-:W-:-:S03]  /*2890*/  FSEL R9, R9, 127, P0 ;  /* 0x42fe000009097808 */ /* 0x000fc60000000000 */
[----:B------:R-:W-:Y:S01]  /*28a0*/  FFMA.FTZ R26, R17, R0, 0.0083824126049876213074 ;  /* 0x3c095663111a7423 */ /* 0x000fe20000010000 */
[----:B------:R-:W-:Y:S01]  /*28b0*/  MUFU.EX2 R21, R9 ;  /* 0x0000000900157308 */ /* 0x000fe20000000800 */
[----:B------:R-:W-:Y:S02]  /*28c0*/  FSETP.GEU.FTZ.AND P1, PT, R9, -25, PT ;  /* 0xc1c800000900780b */ /* 0x000fe40003f3e000 */
[----:B------:R-:W-:-:S04]  /*28d0*/  FFMA.FTZ R26, R17, R26, 0.041667830199003219604 ;  /* 0x3d2aabe3111a7423 */ /* 0x000fc8000001001a */
[C---:B------:R-:W-:Y:S01]  /*28e0*/  FFMA.FTZ R19, R17.reuse, R26, 0.16666397452354431152 ;  /* 0x3e2aa9f611137423 */ /* 0x040fe2000001001a */
[----:B---3--:R-:W-:Y:S01]  /*28f0*/  FSETP.GEU.FTZ.AND P4, PT, |R6|, 0.40999999642372131348, PT ;  /* 0x3ed1eb850600780b */ /* 0x008fe20003f9e200 */
[----:B------:R0:W1:Y:S01]  /*2900*/  MUFU.SIN R26, R23 ;  /* 0x00000017001a7308 */ /* 0x0000620000000400 */
[----:B------:R-:W-:Y:S01]  /*2910*/  FSETP.NEU.FTZ.AND P3, PT, R4, RZ, PT ;  /* 0x000000ff0400720b */ /* 0x000fe20003f7d000 */
[----:B------:R-:W-:-:S04]  /*2920*/  FFMA.FTZ R19, R17, R19, 0.49999994039535522461 ;  /* 0x3efffffe11137423 */ /* 0x000fc80000010013 */
[----:B------:R-:W-:Y:S01]  /*2930*/  FMUL.FTZ R19, R17, R19 ;  /* 0x0000001311137220 */ /* 0x000fe20000410000 */
[----:B0-----:R-:W-:-:S03]  /*2940*/  FMUL.RZ R23, R11, 0.15915493667125701904 ;  /* 0x3e22f9830b177820 */ /* 0x001fc6000040c000 */
[----:B------:R-:W-:Y:S01]  /*2950*/  FFMA.FTZ R19, R17, R19, R17 ;  /* 0x0000001311137223 */ /* 0x000fe20000010011 */
[----:B-1----:R-:W-:Y:S01]  /*2960*/  FMUL.FTZ R17, R3, R26 ;  /* 0x0000001a03117220 */ /* 0x002fe20000410000 */
[----:B------:R-:W-:Y:S01]  /*2970*/  FADD.FTZ R26, R21, -1 ;  /* 0xbf800000151a7421 */ /* 0x000fe20000010000 */
[----:B------:R-:W-:-:S03]  /*2980*/  FMUL.FTZ R3, R11, 0.5 ;  /* 0x3f0000000b037820 */ /* 0x000fc60000410000 */
[----:B------:R-:W-:Y:S01]  /*2990*/  FFMA.FTZ R21, R19, R21, R26 ;  /* 0x0000001513157223 */ /* 0x000fe2000001001a */
[----:B------:R-:W-:Y:S01]  /*29a0*/  FMUL.RZ R19, R3, 0.15915493667125701904 ;  /* 0x3e22f98303137820 */ /* 0x000fe2000040c000 */
[C---:B------:R-:W-:Y:S02]  /*29b0*/  FMUL.FTZ R3, R4.reuse, 1.4426950216293334961 ;  /* 0x3fb8aa3b04037820 */ /* 0x040fe40000410000 */
[----:B------:R-:W-:Y:S01]  /*29c0*/  @!P0 FADD.FTZ R21, R21, R21 ;  /* 0x0000001515158221 */ /* 0x000fe20000010000 */
[----:B------:R-:W-:Y:S02]  /*29d0*/  FSETP.GT.FTZ.AND P0, PT, R9, 128, PT ;  /* 0x430000000900780b */ /* 0x000fe40003f14000 */
[----:B------:R-:W0:Y:S02]  /*29e0*/  MUFU.SIN R19, R19 ;  /* 0x0000001300137308 */ /* 0x000e240000000400 */
[----:B------:R-:W-:Y:S02]  /*29f0*/  FSEL R9, R21, +INF , !P0 ;  /* 0x7f80000015097808 */ /* 0x000fe40004000000 */
[----:B------:R-:W-:-:S02]  /*2a00*/  FSETP.GEU.FTZ.AND P0, PT, |R4|, 0.40999999642372131348, PT ;  /* 0x3ed1eb850400780b */ /* 0x000fc40003f1e200 */
[----:B------:R-:W-:Y:S01]  /*2a10*/  FSEL R9, R9, -1, P1 ;  /* 0xbf80000009097808 */ /* 0x000fe20000800000 */
[----:B------:R-:W-:Y:S01]  /*2a20*/  @!P2 FADD.FTZ R9, R10, R10 ;  /* 0x0000000a0a09a221 */ /* 0x000fe20000010000 */
[----:B------:R-:W1:Y:S08]  /*2a30*/  FRND R21, R3 ;  /* 0x0000000300157307 */ /* 0x000e700000201000 */
[----:B------:R-:W-:Y:S01]  /*2a40*/  MUFU.EX2 R3, R3 ;  /* 0x0000000300037308 */ /* 0x000fe20000000800 */
[----:B0-----:R-:W-:-:S04]  /*2a50*/  FADD.FTZ R10, R19, R19 ;  /* 0x00000013130a7221 */ /* 0x001fc80000010000 */
[----:B------:R-:W-:Y:S01]  /*2a60*/  FMUL.FTZ R26, R19, R10 ;  /* 0x0000000a131a7220 */ /* 0x000fe20000410000 */
[----:B-1----:R-:W-:Y:S02]  /*2a70*/  FSEL R11, R21, RZ, P0 ;  /* 0x000000ff150b7208 */ /* 0x002fe40000000000 */
[----:B------:R-:W0:Y:S02]  /*2a80*/  MUFU.COS R10, R23 ;  /* 0x00000017000a7308 */ /* 0x000e240000000000 */
[----:B------:R-:W-:-:S06]  /*2a90*/  FSETP.NEU.FTZ.AND P1, PT, R11, 128, PT ;  /* 0x430000000b00780b */ /* 0x000fcc0003f3d000 */
[----:B------:R1:W2:Y:S01]  /*2aa0*/  MUFU.EX2 R19, R2 ;  /* 0x0000000200137308 */ /* 0x0002a20000000800 */
[----:B0-----:R-:W-:Y:S01]  /*2ab0*/  FFMA.FTZ R10, R9, R10, -R26 ;  /* 0x0000000a090a7223 */ /* 0x001fe2000001081a */
[----:B------:R-:W-:Y:S01]  /*2ac0*/  FFMA.FTZ R26, R11, -0.693145751953125, R4 ;  /* 0xbf3172000b1a7823 */ /* 0x000fe20000010004 */
[----:B-1----:R-:W-:-:S03]  /*2ad0*/  FMUL.FTZ R2, R6, 1.4426950216293334961 ;  /* 0x3fb8aa3b06027820 */ /* 0x002fc60000410000 */
[C---:B------:R-:W-:Y:S01]  /*2ae0*/  FFMA.FTZ R9, R11.reuse, -1.428606765330187045e-06, R26 ;  /* 0xb5bfbe8e0b097823 */ /* 0x040fe2000001001a */
[----:B------:R-:W-:Y:S01]  /*2af0*/  FSEL R11, R11, 127, P1 ;  /* 0x42fe00000b0b7808 */ /* 0x000fe20000800000 */
[----:B------:R-:W0:Y:S01]  /*2b00*/  FRND R27, R2 ;  /* 0x00000002001b7307 */ /* 0x000e220000201000 */
[----:B--2---:R-:W-:Y:S01]  /*2b10*/  FMUL.FTZ R19, R19, R24 ;  /* 0x0000001813137220 */ /* 0x004fe20000410000 */
[----:B------:R-:W-:Y:S01]  /*2b20*/  FFMA.FTZ R26, R9, R0, 0.0083824126049876213074 ;  /* 0x3c095663091a7423 */ /* 0x000fe20000010000 */
[C---:B------:R-:W-:Y:S02]  /*2b30*/  FSETP.GT.FTZ.AND P0, PT, R11.reuse, 128, PT ;  /* 0x430000000b00780b */ /* 0x040fe40003f14000 */
[----:B------:R-:W-:Y:S01]  /*2b40*/  FSETP.GEU.FTZ.AND P2, PT, R11, -25, PT ;  /* 0xc1c800000b00780b */ /* 0x000fe20003f5e000 */
[C---:B------:R-:W-:Y:S01]  /*2b50*/  FFMA.FTZ R26, R9.reuse, R26, 0.041667830199003219604 ;  /* 0x3d2aabe3091a7423 */ /* 0x040fe2000001001a */
[----:B------:R-:W-:Y:S01]  /*2b60*/  STG.E.128 desc[UR4][R28.64+0x800], R16 ;  /* 0x000800101c007986 */ /* 0x000fe2000c101d04 */
[----:B------:R-:W-:Y:S02]  /*2b70*/  MUFU.EX2 R2, R2 ;  /* 0x0000000200027308 */ /* 0x000fe40000000800 */
[----:B------:R-:W-:-:S04]  /*2b80*/  FFMA.FTZ R26, R9, R26, 0.16666397452354431152 ;  /* 0x3e2aa9f6091a7423 */ /* 0x000fc8000001001a */
[----:B------:R-:W-:Y:S01]  /*2b90*/  FFMA.FTZ R26, R9, R26, 0.49999994039535522461 ;  /* 0x3efffffe091a7423 */ /* 0x000fe2000001001a */
[----:B0-----:R-:W-:-:S03]  /*2ba0*/  FSEL R27, R27, RZ, P4 ;  /* 0x000000ff1b1b7208 */ /* 0x001fc60002000000 */
[----:B------:R-:W-:Y:S02]  /*2bb0*/  FMUL.FTZ R26, R9, R26 ;  /* 0x0000001a091a7220 */ /* 0x000fe40000410000 */
[----:B------:R-:W-:Y:S02]  /*2bc0*/  FFMA.FTZ R24, R27, -0.693145751953125, R6 ;  /* 0xbf3172001b187823 */ /* 0x000fe40000010006 */
[----:B------:R-:W-:Y:S02]  /*2bd0*/  FFMA.FTZ R26, R9, R26, R9 ;  /* 0x0000001a091a7223 */ /* 0x000fe40000010009 */
[----:B------:R-:W0:Y:S08]  /*2be0*/  MUFU.EX2 R9, R11 ;  /* 0x0000000b00097308 */ /* 0x000e300000000800 */
[----:B------:R-:W-:Y:S01]  /*2bf0*/  MUFU.EX2 R11, R20 ;  /* 0x00000014000b7308 */ /* 0x000fe20000000800 */
[----:B0-----:R-:W-:-:S04]  /*2c00*/  FADD.FTZ R21, R9, -1 ;  /* 0xbf80000009157421 */ /* 0x001fc80000010000 */
[----:B------:R-:W-:Y:S01]  /*2c10*/  FFMA.FTZ R21, R26, R9, R21 ;  /* 0x000000091a157223 */ /* 0x000fe20000010015 */
[----:B------:R-:W-:Y:S02]  /*2c20*/  FMUL.RZ R26, R7, 0.15915493667125701904 ;  /* 0x3e22f983071a7820 */ /* 0x000fe4000040c000 */
[----:B------:R0:W1:Y:S01]  /*2c30*/  MUFU.EX2 R9, R25 ;  /* 0x0000001900097308 */ /* 0x0000620000000800 */
[----:B------:R-:W-:-:S05]  /*2c40*/  @!P1 FADD.FTZ R21, R21, R21 ;  /* 0x0000001515159221 */ /* 0x000fca0000010000 */
[----:B------:R-:W-:Y:S01]  /*2c50*/  FSEL R21, R21, +INF , !P0 ;  /* 0x7f80000015157808 */ /* 0x000fe20004000000 */
[C---:B0-----:R-:W-:Y:S01]  /*2c60*/  FFMA.FTZ R25, R27.reuse, -1.428606765330187045e-06, R24 ;  /* 0xb5bfbe8e1b197823 */ /* 0x041fe20000010018 */
[----:B------:R-:W-:Y:S01]  /*2c70*/  FSETP.NEU.FTZ.AND P0, PT, R27, 128, PT ;  /* 0x430000001b00780b */ /* 0x000fe20003f1d000 */
[----:B------:R-:W0:Y:S01]  /*2c80*/  MUFU.SIN R24, R23 ;  /* 0x0000001700187308 */ /* 0x000e220000000400 */
[----:B------:R-:W-:Y:S01]  /*2c90*/  FSEL R21, R21, -1, P2 ;  /* 0xbf80000015157808 */ /* 0x000fe20001000000 */
[C---:B------:R-:W-:Y:S01]  /*2ca0*/  FFMA.FTZ R0, R25.reuse, R0, 0.0083824126049876213074 ;  /* 0x3c09566319007423 */ /* 0x040fe20000010000 */
[----:B------:R-:W-:Y:S01]  /*2cb0*/  @!P3 FADD.FTZ R21, R4, R4 ;  /* 0x000000040415b221 */ /* 0x000fe20000010000 */
[----:B------:R-:W-:Y:S02]  /*2cc0*/  FSETP.NEU.FTZ.AND P2, PT, R6, RZ, PT ;  /* 0x000000ff0600720b */ /* 0x000fe40003f5d000 */
[----:B------:R-:W-:Y:S01]  /*2cd0*/  FFMA.FTZ R4, R25, R0, 0.041667830199003219604 ;  /* 0x3d2aabe319047423 */ /* 0x000fe20000010000 */
[C---:B------:R-:W-:Y:S01]  /*2ce0*/  FMUL.FTZ R0, R5.reuse, 0.5 ;  /* 0x3f00000005007820 */ /* 0x040fe20000410000 */
[----:B------:R-:W-:Y:S01]  /*2cf0*/  FMUL.RZ R5, R5, 0.15915493667125701904 ;  /* 0x3e22f98305057820 */ /* 0x000fe2000040c000 */
[----:B-1----:R-:W-:Y:S01]  /*2d00*/  FMUL.FTZ R9, R9, R22 ;  /* 0x0000001609097220 */ /* 0x002fe20000410000 */
[C---:B------:R-:W-:Y:S01]  /*2d10*/  FFMA.FTZ R4, R25.reuse, R4, 0.16666397452354431152 ;  /* 0x3e2aa9f619047423 */ /* 0x040fe20000010004 */
[----:B------:R-:W-:Y:S01]  /*2d20*/  FMUL.RZ R0, R0, 0.15915493667125701904 ;  /* 0x3e22f98300007820 */ /* 0x000fe2000040c000 */
[----:B------:R-:W-:Y:S02]  /*2d30*/  MUFU.COS R22, R5 ;  /* 0x0000000500167308 */ /* 0x000fe40000000000 */
[----:B------:R-:W-:Y:S01]  /*2d40*/  FFMA.FTZ R4, R25, R4, 0.49999994039535522461 ;  /* 0x3efffffe19047423 */ /* 0x000fe20000010004 */
[----:B0-----:R-:W-:-:S03]  /*2d50*/  FMUL.FTZ R11, R11, R24 ;  /* 0x000000180b0b7220 */ /* 0x001fc60000410000 */
[----:B------:R-:W-:Y:S01]  /*2d60*/  FMUL.FTZ R20, R25, R4 ;  /* 0x0000000419147220 */ /* 0x000fe20000410000 */
[----:B------:R-:W-:Y:S01]  /*2d70*/  FSEL R4, R27, 127, P0 ;  /* 0x42fe00001b047808 */ /* 0x000fe20000000000 */
[----:B------:R-:W0:Y:S02]  /*2d80*/  MUFU.SIN R0, R0 ;  /* 0x0000000000007308 */ /* 0x000e240000000400 */
[----:B------:R-:W-:Y:S01]  /*2d90*/  FFMA.FTZ R20, R25, R20, R25 ;  /* 0x0000001419147223 */ /* 0x000fe20000010019 */
[----:B------:R-:W-:Y:S01]  /*2da0*/  FSETP.GEU.FTZ.AND P1, PT, R4, -25, PT ;  /* 0xc1c800000400780b */ /* 0x000fe20003f3e000 */
[----:B------:R-:W-:Y:S04]  /*2db0*/  STG.E.128 desc[UR4][R28.64+0x1000], R8 ;  /* 0x001000081c007986 */ /* 0x000fe8000c101d04 */
[----:B------:R-:W1:Y:S08]  /*2dc0*/  MUFU.EX2 R23, R4 ;  /* 0x0000000400177308 */ /* 0x000e700000000800 */
[----:B------:R-:W2:Y:S01]  /*2dd0*/  MUFU.SIN R24, R5 ;  /* 0x0000000500187308 */ /* 0x000ea20000000400 */
[----:B0-----:R-:W-:-:S04]  /*2de0*/  FADD.FTZ R25, R0, R0 ;  /* 0x0000000000197221 */ /* 0x001fc80000010000 */
[----:B------:R-:W-:Y:S01]  /*2df0*/  FMUL.FTZ R0, R0, R25 ;  /* 0x0000001900007220 */ /* 0x000fe20000410000 */
[----:B-1----:R-:W-:-:S04]  /*2e00*/  FADD.FTZ R25, R23, -1 ;  /* 0xbf80000017197421 */ /* 0x002fc80000010000 */
[----:B------:R-:W-:Y:S01]  /*2e10*/  FFMA.FTZ R20, R20, R23, R25 ;  /* 0x0000001714147223 */ /* 0x000fe20000010019 */
[----:B------:R-:W-:Y:S02]  /*2e20*/  FMUL.FTZ R23, R7, 0.5 ;  /* 0x3f00000007177820 */ /* 0x000fe40000410000 */
[----:B------:R-:W0:Y:S01]  /*2e30*/  MUFU.SIN R7, R26 ;  /* 0x0000001a00077308 */ /* 0x000e220000000400 */
[----:B------:R-:W-:Y:S01]  /*2e40*/  @!P0 FADD.FTZ R20, R20, R20 ;  /* 0x0000001414148221 */ /* 0x000fe20000010000 */
[----:B------:R-:W-:Y:S01]  /*2e50*/  FMUL.RZ R23, R23, 0.15915493667125701904 ;  /* 0x3e22f98317177820 */ /* 0x000fe2000040c000 */
[----:B------:R-:W-:Y:S01]  /*2e60*/  FSETP.GT.FTZ.AND P0, PT, R4, 128, PT ;  /* 0x430000000400780b */ /* 0x000fe20003f14000 */
[----:B--2---:R-:W-:-:S03]  /*2e70*/  FMUL.FTZ R5, R3, R24 ;  /* 0x0000001803057220 */ /* 0x004fc60000410000 */
[----:B------:R-:W-:Y:S01]  /*2e80*/  FSEL R25, R20, +INF , !P0 ;  /* 0x7f80000014197808 */ /* 0x000fe20004000000 */
[----:B------:R-:W1:Y:S03]  /*2e90*/  MUFU.SIN R23, R23 ;  /* 0x0000001700177308 */ /* 0x000e660000000400 */
[----:B------:R-:W-:Y:S01]  /*2ea0*/  FSEL R25, R25, -1, P1 ;  /* 0xbf80000019197808 */ /* 0x000fe20000800000 */
[----:B------:R-:W-:-:S04]  /*2eb0*/  @!P2 FADD.FTZ R25, R6, R6 ;  /* 0x000000060619a221 */ /* 0x000fc80000010000 */
[----:B------:R-:W2:Y:S01]  /*2ec0*/  MUFU.COS R20, R26 ;  /* 0x0000001a00147308 */ /* 0x000ea20000000000 */
[----:B0-----:R-:W-:Y:S01]  /*2ed0*/  FMUL.FTZ R7, R2, R7 ;  /* 0x0000000702077220 */ /* 0x001fe20000410000 */
[----:B-1----:R-:W-:-:S04]  /*2ee0*/  FADD.FTZ R4, R23, R23 ;  /* 0x0000001717047221 */ /* 0x002fc80000010000 */
[----:B------:R-:W-:Y:S01]  /*2ef0*/  FMUL.FTZ R6, R23, R4 ;  /* 0x0000000417067220 */ /* 0x000fe20000410000 */
[----:B------:R-:W-:-:S03]  /*2f00*/  FFMA.FTZ R4, R21, R22, -R0 ;  /* 0x0000001615047223 */ /* 0x000fc60000010800 */
[----:B--2---:R-:W-:-:S05]  /*2f10*/  FFMA.FTZ R6, R25, R20, -R6 ;  /* 0x0000001419067223 */ /* 0x004fca0000010806 */
[----:B------:R-:W-:Y:S01]  /*2f20*/  STG.E.128 desc[UR4][R28.64+0x1800], R4 ;  /* 0x001800041c007986 */ /* 0x000fe2000c101d04 */
[----:B------:R-:W-:Y:S05]  /*2f30*/  EXIT ;  /* 0x000000000000794d */ /* 0x000fea0003800000 */
.L_x_27790:
        /* <DEDUP_REMOVED lines=12> */
.L_x_37269:


//--------------------- .text._ZN2at6native29vectorized_elementwise_kernelILi4EZZZNS0_17expm1_kernel_cudaERNS_18TensorIteratorBaseEENKUlvE_clEvENKUlvE2_clEvEUlN3c107complexIfEEE_St5arrayIPcLm2EEEEviT0_T1_ --------------------------
	.section	.text._ZN2at6native29vectorized_elementwise_kernelILi4EZZZNS0_17expm1_kernel_cudaERNS_18TensorIteratorBaseEENKUlvE_clEvENKUlvE2_clEvEUlN3c107complexIfEEE_St5arrayIPcLm2EEEEviT0_T1_,"ax",@progbits
	.align	128
        .global         _ZN2at6native29vectorized_elementwise_kernelILi4EZZZNS0_17expm1_kernel_cudaERNS_18TensorIteratorBaseEENKUlvE_clEvENKUlvE2_clEvEUlN3c107complexIfEEE_St5arrayIPcLm2EEEEviT0_T1_
        .type           _ZN2at6native29vectorized_elementwise_kernelILi4EZZZNS0_17expm1_kernel_cudaERNS_18TensorIteratorBaseEENKUlvE_clEvENKUlvE2_clEvEUlN3c107complexIfEEE_St5arrayIPcLm2EEEEviT0_T1_,@function
        .size           _ZN2at6native29vectorized_elementwise_kernelILi4EZZZNS0_17expm1_kernel_cudaERNS_18TensorIteratorBaseEENKUlvE_clEvENKUlvE2_clEvEUlN3c107complexIfEEE_St5arrayIPcLm2EEEEviT0_T1_,(.L_x_37270 - _ZN2at6native29vectorized_elementwise_kernelILi4EZZZNS0_17expm1_kernel_cudaERNS_18TensorIteratorBaseEENKUlvE_clEvENKUlvE2_clEvEUlN3c107complexIfEEE_St5arrayIPcLm2EEEEviT0_T1_)
        .other          _ZN2at6native29vectorized_elementwise_kernelILi4EZZZNS0_17expm1_kernel_cudaERNS_18TensorIteratorBaseEENKUlvE_clEvENKUlvE2_clEvEUlN3c107complexIfEEE_St5arrayIPcLm2EEEEviT0_T1_,@"STO_CUDA_ENTRY STV_DEFAULT"
_ZN2at6native29vectorized_elementwise_kernelILi4EZZZNS0_17expm1_kernel_cudaERNS_18TensorIteratorBaseEENKUlvE_clEvENKUlvE2_clEvEUlN3c107complexIfEEE_St5arrayIPcLm2EEEEviT0_T1_:
.text._ZN2at6native29vectorized_elementwise_kernelILi4EZZZNS0_17expm1_kernel_cudaERNS_18TensorIteratorBaseEENKUlvE_clEvENKUlvE2_clEvEUlN3c107complexIfEEE_St5arrayIPcLm2EEEEviT0_T1_:
        /* <DEDUP_REMOVED lines=23> */
[----:B------:R-:W5:Y:S07]  /*0170*/  @!P6 LDG.E.64 R6, desc[UR4][R26.64] ;  /* 0x000000041a06e981 */ /* 0x000f6e000c1e1b00 */
[----:B------:R-:W-:Y:S01]  /*0180*/  @!P4 IADD3 R5, PT, PT, R21, R2, RZ ;  /* 0x000000021505c210 */ /* 0x000fe20007ffe0ff */
[----:B------:R-:W0:Y:S01]  /*0190*/  @!P4 LDC.64 R18, c[0x0][0x390] ;  /* 0x0000e400ff12cb82 */ /* 0x000e220000000a00 */
[----:B------:R-:W-:-:S04]  /*01a0*/  @!P4 IADD3 R2, PT, PT, R2, 0x80, RZ ;  /* 0x000000800202c810 */ /* 0x000fc80007ffe0ff */
[----:B------:R-:W-:-:S13]  /*01b0*/  ISETP.GE.U32.AND P3, PT, R2, R17, PT ;  /* 0x000000110200720c */ /* 0x000fda0003f66070 */
[----:B------:R-:W-:Y:S01]  /*01c0*/  @!P3 IADD3 R3, PT, PT, R21, R2, RZ ;  /* 0x000000021503b210 */ /* 0x000fe20007ffe0ff */
[----:B------:R-:W2:Y:S01]  /*01d0*/  @!P3 LDC.64 R8, c[0x0][0x390] ;  /* 0x0000e400ff08bb82 */ /* 0x000ea20000000a00 */
        /* <DEDUP_REMOVED lines=8> */
[----:B0-----:R-:W-:Y:S01]  /*0260*/  @!P4 IMAD.WIDE.U32 R18, R5, 0x8, R18 ;  /* 0x000000080512c825 */ /* 0x001fe200078e0012 */
[----:B------:R-:W-:Y:S01]  /*0270*/  @!P1 IADD3 R2, PT, PT, R2, 0x80, RZ ;  /* 0x0000008002029810 */ /* 0x000fe20007ffe0ff */
[----:B------:R-:W0:Y:S03]  /*0280*/  @!P1 LDC.64 R12, c[0x0][0x390] ;  /* 0x0000e400ff0c9b82 */ /* 0x000e260000000a00 */
[----:B------:R-:W-:Y:S02]  /*0290*/  ISETP.GE.U32.AND P6, PT, R2, R17, PT ;  /* 0x000000110200720c */ /* 0x000fe40003fc6070 */
[----:B------:R-:W-:-:S06]  /*02a0*/  CS2R R4, SRZ ;  /* 0x0000000000047805 */ /* 0x000fcc000001ff00 */
[----:B------:R3:W5:Y:S05]  /*02b0*/  @!P5 LDG.E.64 R4, desc[UR4][R28.64] ;  /* 0x000000041c04d981 */ /* 0x00076a000c1e1b00 */
[----:B------:R-:W4:Y:S08]  /*02c0*/  @!P6 LDC.64 R14, c[0x0][0x390] ;  /* 0x0000e400ff0eeb82 */ /* 0x000f300000000a00 */
[----:B---3--:R-:W3:Y:S01]  /*02d0*/  @!P0 LDC.64 R28, c[0x0][0x390] ;  /* 0x0000e400ff1c8b82 */ /* 0x008ee20000000a00 */
[----:B--2---:R-:W-:Y:S01]  /*02e0*/  @!P3 IMAD.WIDE.U32 R8, R3, 0x8, R8 ;  /* 0x000000080308b825 */ /* 0x004fe200078e0008 */
[----:B------:R-:W-:-:S02]  /*02f0*/  @!P6 IADD3 R27, PT, PT, R21, R2, RZ ;  /* 0x00000002151be210 */ /* 0x000fc40007ffe0ff */
[----:B------:R-:W-:Y:S02]  /*0300*/  CS2R R2, SRZ ;  /* 0x0000000000027805 */ /* 0x000fe4000001ff00 */
[----:B------:R-:W-:-:S04]  /*0310*/  @!P0 IADD3 R16, PT, PT, R21, R0, RZ ;  /* 0x0000000015108210 */ /* 0x000fc80007ffe0ff */
[----:B------:R2:W5:Y:S01]  /*0320*/  @!P4 LDG.E.64 R2, desc[UR4][R18.64] ;  /* 0x000000041202c981 */ /* 0x000562000c1e1b00 */
[----:B----4-:R-:W-:Y:S01]  /*0330*/  @!P6 IMAD.WIDE.U32 R14, R27, 0x8, R14 ;  /* 0x000000081b0ee825 */ /* 0x010fe200078e000e */
[----:B--2---:R-:W-:-:S06]  /*0340*/  CS2R R18, SRZ ;  /* 0x0000000000127805 */ /* 0x004fcc000001ff00 */
[----:B------:R3:W5:Y:S02]  /*0350*/  @!P6 LDG.E.64 R18, desc[UR4][R14.64] ;  /* 0x000000040e12e981 */ /* 0x000764000c1e1b00 */
[----:B---3--:R-:W-:Y:S01]  /*0360*/  @!P0 IMAD.WIDE.U32 R14, R16, 0x8, R28 ;  /* 0x00000008100e8825 */ /* 0x008fe200078e001c */
[----:B------:R-:W-:-:S06]  /*0370*/  CS2R R28, SRZ ;  /* 0x00000000001c7805 */ /* 0x000fcc000001ff00 */
[----:B------:R-:W5:Y:S01]  /*0380*/  @!P0 LDG.E.64 R28, desc[UR4][R14.64] ;  /* 0x000000040e1c8981 */ /* 0x000f62000c1e1b00 */
[CC--:B------:R-:W-:Y:S01]  /*0390*/  ISETP.GE.U32.AND P0, PT, R0.reuse, R17.reuse, PT ;  /* 0x000000110000720c */ /* 0x0c0fe20003f06070 */
[----:B-1----:R-:W-:Y:S01]  /*03a0*/  @!P2 IMAD.WIDE.U32 R10, R25, 0x8, R10 ;  /* 0x00000008190aa825 */ /* 0x002fe200078e000a */
[----:B------:R-:W-:Y:S02]  /*03b0*/  CS2R R26, SRZ ;  /* 0x00000000001a7805 */ /* 0x000fe4000001ff00 */
[----:B------:R-:W-:Y:S01]  /*03c0*/  CS2R R24, SRZ ;  /* 0x0000000000187805 */ /* 0x000fe2000001ff00 */
[----:B0-----:R-:W-:Y:S01]  /*03d0*/  @!P1 IMAD.WIDE.U32 R12, R23, 0x8, R12 ;  /* 0x00000008170c9825 */ /* 0x001fe200078e000c */
[----:B------:R-:W-:Y:S02]  /*03e0*/  CS2R R22, SRZ ;  /* 0x0000000000167805 */ /* 0x000fe4000001ff00 */
[----:B------:R-:W-:Y:S01]  /*03f0*/  IADD3 R16, PT, PT, R0, 0x100, RZ ;  /* 0x0000010000107810 */ /* 0x000fe20007ffe0ff */
[----:B------:R-:W-:Y:S01]  /*0400*/  BSSY.RECONVERGENT B0, `(.L_x_27792) ;  /* 0x000002d000007945 */ /* 0x000fe20003800200 */
[----:B------:R0:W5:Y:S04]  /*0410*/  @!P3 LDG.E.64 R26, desc[UR4][R8.64] ;  /* 0x00000004081ab981 */ /* 0x000168000c1e1b00 */
[----:B------:R1:W5:Y:S01]  /*0420*/  @!P2 LDG.E.64 R24, desc[UR4][R10.64] ;  /* 0x000000040a18a981 */ /* 0x000362000c1e1b00 */
[----:B------:R-:W-:-:S03]  /*0430*/  ISETP.GE.U32.AND P2, PT, R16, R17, PT ;  /* 0x000000111000720c */ /* 0x000fc60003f46070 */
[----:B------:R2:W5:Y:S01]  /*0440*/  @!P1 LDG.E.64 R22, desc[UR4][R12.64] ;  /* 0x000000040c169981 */ /* 0x000562000c1e1b00 */
[----:B0-----:R-:W-:Y:S02]  /*0450*/  CS2R R8, SRZ ;  /* 0x0000000000087805 */ /* 0x001fe4000001ff00 */
[C---:B-1----:R-:W-:Y:S02]  /*0460*/  IADD3 R10, PT, PT, R0.reuse, 0x180, RZ ;  /* 0x00000180000a7810 */ /* 0x042fe40007ffe0ff */
[----:B--2---:R-:W-:Y:S01]  /*0470*/  IADD3 R12, PT, PT, R0, 0x80, RZ ;  /* 0x00000080000c7810 */ /* 0x004fe20007ffe0ff */
[----:B------:R-:W-:Y:S06]  /*0480*/  @P0 BRA `(.L_x_27793) ;  /* 0x0000000000900947 */ /* 0x000fec0003800000 */
[C---:B-----5:R-:W-:Y:S01]  /*0490*/  FMUL.FTZ R14, R28.reuse, 1.4426950216293334961 ;  /* 0x3fb8aa3b1c0e7820 */ /* 0x060fe20000410000 */
[C---:B------:R-:W-:Y:S01]  /*04a0*/  FSETP.GEU.FTZ.AND P1, PT, |R28|.reuse, 0.40999999642372131348, PT ;  /* 0x3ed1eb851c00780b */ /* 0x040fe20003f3e200 */
[----:B------:R-:W-:Y:S01]  /*04b0*/  HFMA2 R16, -RZ, RZ, 0.83837890625, -4044 ;  /* 0x3ab5ebe6ff107431 */ /* 0x000fe200000001ff */
[----:B------:R-:W-:Y:S01]  /*04c0*/  FSETP.NEU.FTZ.AND P5, PT, R28, RZ, PT ;  /* 0x000000ff1c00720b */ /* 0x000fe20003fbd000 */
[----:B------:R-:W0:Y:S08]  /*04d0*/  FRND R9, R14 ;  /* 0x0000000e00097307 */ /* 0x000e300000201000 */
[----:B------:R-:W-:Y:S01]  /*04e0*/  MUFU.EX2 R13, R14 ;  /* 0x0000000e000d7308 */ /* 0x000fe20000000800 */
[----:B0-----:R-:W-:-:S04]  /*04f0*/  FSEL R9, R9, RZ, P1 ;  /* 0x000000ff09097208 */ /* 0x001fc80000800000 */
[C---:B------:R-:W-:Y:S01]  /*0500*/  FSETP.NEU.FTZ.AND P3, PT, R9.reuse, 128, PT ;  /* 0x430000000900780b */ /* 0x040fe20003f7d000 */
[----:B------:R-:W-:-:S03]  /*0510*/  FFMA.FTZ R8, R9, -0.693145751953125, R28 ;  /* 0xbf31720009087823 */ /* 0x000fc6000001001c */
[C---:B------:R-:W-:Y:S01]  /*0520*/  FSEL R15, R9.reuse, 127, P3 ;  /* 0x42fe0000090f7808 */ /* 0x040fe20001800000 */
[----:B------:R-:W-:-:S03]  /*0530*/  FFMA.FTZ R11, R9, -1.428606765330187045e-06, R8 ;  /* 0xb5bfbe8e090b7823 */ /* 0x000fc60000010008 */
[----:B------:R-:W-:Y:S01]  /*0540*/  MUFU.EX2 R14, R15 ;  /* 0x0000000f000e7308 */ /* 0x000fe20000000800 */
[----:B------:R-:W-:Y:S01]  /*0550*/  FFMA.FTZ R8, R11, R16, 0.0083824126049876213074 ;  /* 0x3c0956630b087423 */ /* 0x000fe20000010010 */
[C---:B------:R-:W-:Y:S02]  /*0560*/  FSETP.GT.FTZ.AND P1, PT, R15.reuse, 128, PT ;  /* 0x430000000f00780b */ /* 0x040fe40003f34000 */
[----:B------:R-:W-:Y:S01]  /*0570*/  FSETP.GEU.FTZ.AND P4, PT, R15, -25, PT ;  /* 0xc1c800000f00780b */ /* 0x000fe20003f9e000 */
[----:B------:R-:W-:-:S04]  /*0580*/  FFMA.FTZ R8, R11, R8, 0.041667830199003219604 ;  /* 0x3d2aabe30b087423 */ /* 0x000fc80000010008 */
[----:B------:R-:W-:-:S04]  /*0590*/  FFMA.FTZ R8, R11, R8, 0.16666397452354431152 ;  /* 0x3e2aa9f60b087423 */ /* 0x000fc80000010008 */
[----:B------:R-:W-:Y:S01]  /*05a0*/  FFMA.FTZ R16, R11, R8, 0.49999994039535522461 ;  /* 0x3efffffe0b107423 */ /* 0x000fe20000010008 */
[C---:B------:R-:W-:Y:S01]  /*05b0*/  FMUL.FTZ R8, R29.reuse, 0.5 ;  /* 0x3f0000001d087820 */ /* 0x040fe20000410000 */
[----:B------:R-:W-:Y:S02]  /*05c0*/  FMUL.RZ R29, R29, 0.15915493667125701904 ;  /* 0x3e22f9831d1d7820 */ /* 0x000fe4000040c000 */
[----:B------:R-:W-:Y:S01]  /*05d0*/  FMUL.FTZ R16, R11, R16 ;  /* 0x000000100b107220 */ /* 0x000fe20000410000 */
[----:B------:R-:W-:-:S03]  /*05e0*/  FMUL.RZ R8, R8, 0.15915493667125701904 ;  /* 0x3e22f98308087820 */ /* 0x000fc6000040c000 */
[----:B------:R-:W-:Y:S02]  /*05f0*/  FFMA.FTZ R11, R11, R16, R11 ;  /* 0x000000100b0b7223 */ /* 0x000fe4000001000b */
[----:B------:R-:W0:Y:S08]  /*0600*/  MUFU.SIN R16, R29 ;  /* 0x0000001d00107308 */ /* 0x000e300000000400 */
[----:B------:R-:W1:Y:S08]  /*0610*/  MUFU.SIN R8, R8 ;  /* 0x0000000800087308 */ /* 0x000e700000000400 */
[----:B------:R-:W2:Y:S01]  /*0620*/  MUFU.COS R29, R29 ;  /* 0x0000001d001d7308 */ /* 0x000ea20000000000 */
[----:B0-----:R-:W-:Y:S01]  /*0630*/  FMUL.FTZ R9, R13, R16 ;  /* 0x000000100d097220 */ /* 0x001fe20000410000 */
[----:B------:R-:W-:-:S04]  /*0640*/  FADD.FTZ R16, R14, -1 ;  /* 0xbf8000000e107421 */ /* 0x000fc80000010000 */
[----:B------:R-:W-:Y:S01]  /*0650*/  FFMA.FTZ R11, R11, R14, R16 ;  /* 0x0000000e0b0b7223 */ /* 0x000fe20000010010 */
[----:B-1----:R-:W-:-:S03]  /*0660*/  FADD.FTZ R13, R8, R8 ;  /* 0x00000008080d7221 */ /* 0x002fc60000010000 */
[----:B------:R-:W-:Y:S01]  /*0670*/  @!P3 FADD.FTZ R11, R11, R11 ;  /* 0x0000000b0b0bb221 */ /* 0x000fe20000010000 */
[----:B------:R-:W-:-:S04]  /*0680*/  FMUL.FTZ R8, R8, R13 ;  /* 0x0000000d08087220 */ /* 0x000fc80000410000 */
[----:B------:R-:W-:-:S04]  /*0690*/  FSEL R11, R11, +INF , !P1 ;  /* 0x7f8000000b0b7808 */ /* 0x000fc80004800000 */
[----:B------:R-:W-:Y:S01]  /*06a0*/  FSEL R11, R11, -1, P4 ;  /* 0xbf8000000b0b7808 */ /* 0x000fe20002000000 */
[----:B------:R-:W-:-:S04]  /*06b0*/  @!P5 FADD.FTZ R11, R28, R28 ;  /* 0x0000001c1c0bd221 */ /* 0x000fc80000010000 */
[----:B--2---:R-:W-:-:S07]  /*06c0*/  FFMA.FTZ R8, R11, R29, -R8 ;  /* 0x0000001d0b087223 */ /* 0x004fce0000010808 */
.L_x_27793:
[----:B------:R-:W-:Y:S05]  /*06d0*/  BSYNC.RECONVERGENT B0 ;  /* 0x0000000000007941 */ /* 0x000fea0003800200 */
.L_x_27792:
        /* <DEDUP_REMOVED lines=10> */
[----:B------:R-:W-:-:S07]  /*0780*/  FSETP.NEU.FTZ.AND P6, PT, R6, RZ, PT ;  /* 0x000000ff0600720b */ /* 0x000fce0003fdd000 */
[----:B------:R-:W-:Y:S01]  /*0790*/  MUFU.EX2 R15, R16 ;  /* 0x00000010000f7308 */ /* 0x000fe20000000800 */
[----:B0-----:R-:W-:-:S04]  /*07a0*/  FSEL R11, R11, RZ, P1 ;  /* 0x000000ff0b0b7208 */ /* 0x001fc80000800000 */
[C---:B------:R-:W-:Y:S01]  /*07b0*/  FSETP.NEU.FTZ.AND P4, PT, R11.reuse, 128, PT ;  /* 0x430000000b00780b */ /* 0x040fe20003f9d000 */
[----:B------:R-:W-:-:S04]  /*07c0*/  FFMA.FTZ R10, R11, -0.693145751953125, R6 ;  /* 0xbf3172000b0a7823 */ /* 0x000fc80000010006 */
[----:B------:R-:W-:-:S04]  /*07d0*/  FFMA.FTZ R13, R11, -1.428606765330187045e-06, R10 ;  /* 0xb5bfbe8e0b0d7823 */ /* 0x000fc8000001000a */
[----:B------:R-:W-:-:S04]  /*07e0*/  FFMA.FTZ R10, R13, R20, 0.0083824126049876213074 ;  /* 0x3c0956630d0a7423 */ /* 0x000fc80000010014 */
        /* <DEDUP_REMOVED lines=11> */
[----:B------:R-:W1:Y:S01]  /*08a0*/  MUFU.EX2 R16, R20 ;  /* 0x0000001400107308 */ /* 0x000e620000000800 */
[----:B------:R-:W-:-:S07]  /*08b0*/  FSETP.GEU.FTZ.AND P5, PT, R20, -25, PT ;  /* 0xc1c800001400780b */ /* 0x000fce0003fbe000 */
[----:B------:R-:W2:Y:S01]  /*08c0*/  MUFU.SIN R10, R10 ;  /* 0x0000000a000a7308 */ /* 0x000ea20000000400 */
[----:B0-----:R-:W-:-:S07]  /*08d0*/  FMUL.FTZ R11, R15, R28 ;  /* 0x0000001c0f0b7220 */ /* 0x001fce0000410000 */
[----:B------:R-:W0:Y:S01]  /*08e0*/  MUFU.COS R7, R7 ;  /* 0x0000000700077308 */ /* 0x000e220000000000 */
[----:B-1----:R-:W-:-:S04]  /*08f0*/  FADD.FTZ R28, R16, -1 ;  /* 0xbf800000101c7421 */ /* 0x002fc80000010000 */
[----:B------:R-:W-:-:S04]  /*0900*/  FFMA.FTZ R13, R13, R16, R28 ;  /* 0x000000100d0d7223 */ /* 0x000fc8000001001c */
[----:B------:R-:W-:Y:S01]  /*0910*/  @!P4 FADD.FTZ R13, R13, R13 ;  /* 0x0000000d0d0dc221 */ /* 0x000fe20000010000 */
[----:B--2---:R-:W-:-:S04]  /*0920*/  FADD.FTZ R15, R10, R10 ;  /* 0x0000000a0a0f7221 */ /* 0x004fc80000010000 */
[----:B------:R-:W-:Y:S01]  /*0930*/  FSEL R13, R13, +INF , !P1 ;  /* 0x7f8000000d0d7808 */ /* 0x000fe20004800000 */
[----:B------:R-:W-:-:S03]  /*0940*/  FMUL.FTZ R10, R10, R15 ;  /* 0x0000000f0a0a7220 */ /* 0x000fc60000410000 */
[----:B------:R-:W-:Y:S01]  /*0950*/  FSEL R13, R13, -1, P5 ;  /* 0xbf8000000d0d7808 */ /* 0x000fe20002800000 */
[----:B------:R-:W-:-:S04]  /*0960*/  @!P6 FADD.FTZ R13, R6, R6 ;  /* 0x00000006060de221 */ /* 0x000fc80000010000 */
[----:B0-----:R-:W-:-:S07]  /*0970*/  FFMA.FTZ R10, R13, R7, -R10 ;  /* 0x000000070d0a7223 */ /* 0x001fce000001080a */
.L_x_27795:
[----:B------:R-:W-:Y:S05]  /*0980*/  BSYNC.RECONVERGENT B0 ;  /* 0x0000000000007941 */ /* 0x000fea0003800200 */
.L_x_27794:
        /* <DEDUP_REMOVED lines=9> */
[----:B------:R-:W0:Y:S08]  /*0a20*/  FRND R7, R16 ;  /* 0x0000001000077307 */ /* 0x000e300000201000 */
        /* <DEDUP_REMOVED lines=31> */
.L_x_27797:
[----:B------:R-:W-:Y:S05]  /*0c20*/  BSYNC.RECONVERGENT B0 ;  /* 0x0000000000007941 */ /* 0x000fea0003800200 */
.L_x_27796:
        /* <DEDUP_REMOVED lines=41> */
.L_x_27799:
[----:B------:R-:W-:Y:S05]  /*0ec0*/  BSYNC.RECONVERGENT B0 ;  /* 0x0000000000007941 */ /* 0x000fea0003800200 */
.L_x_27798:
        /* <DEDUP_REMOVED lines=41> */
.L_x_27801:
[----:B------:R-:W-:Y:S05]  /*1160*/  BSYNC.RECONVERGENT B0 ;  /* 0x0000000000007941 */ /* 0x000fea0003800200 */
.L_x_27800:
        /* <DEDUP_REMOVED lines=19> */
[----:B------:R-:W-:Y:S01]  /*12a0*/  FSEL R16, R27, 127, P4 ;  /* 0x42fe00001b107808 */ /* 0x000fe20002000000 */
[----:B-1----:R-:W-:Y:S02]  /*12b0*/  FADD.FTZ R27, R14, R14 ;  /* 0x0000000e0e1b7221 */ /* 0x002fe40000010000 */
[C---:B------:R-:W-:Y:S01]  /*12c0*/  FFMA.FTZ R26, R15.reuse, R20, 0.16666397452354431152 ;  /* 0x3e2aa9f60f1a7423 */ /* 0x040fe20000010014 */
[C---:B------:R-:W-:Y:S01]  /*12d0*/  FSETP.GT.FTZ.AND P2, PT, R16.reuse, 128, PT ;  /* 0x430000001000780b */ /* 0x040fe20003f54000 */
[----:B------:R-:W0:Y:S01]  /*12e0*/  MUFU.EX2 R20, R16 ;  /* 0x0000001000147308 */ /* 0x000e220000000800 */
[----:B------:R-:W-:Y:S01]  /*12f0*/  FSETP.GEU.FTZ.AND P5, PT, R16, -25, PT ;  /* 0xc1c800001000780b */ /* 0x000fe20003fbe000 */
[----:B------:R-:W-:Y:S01]  /*1300*/  FFMA.FTZ R26, R15, R26, 0.49999994039535522461 ;  /* 0x3efffffe0f1a7423 */ /* 0x000fe2000001001a */
[----:B------:R-:W-:-:S03]  /*1310*/  FMUL.FTZ R14, R14, R27 ;  /* 0x0000001b0e0e7220 */ /* 0x000fc60000410000 */
[----:B------:R-:W-:-:S04]  /*1320*/  FMUL.FTZ R26, R15, R26 ;  /* 0x0000001a0f1a7220 */ /* 0x000fc80000410000 */
[----:B------:R-:W-:Y:S01]  /*1330*/  FFMA.FTZ R15, R15, R26, R15 ;  /* 0x0000001a0f0f7223 */ /* 0x000fe2000001000f */
        /* <DEDUP_REMOVED lines=11> */
.L_x_27803:
[----:B------:R-:W-:Y:S05]  /*13f0*/  BSYNC.RECONVERGENT B0 ;  /* 0x0000000000007941 */ /* 0x000fea0003800200 */
.L_x_27802:
        /* <DEDUP_REMOVED lines=39> */
.L_x_27805:
[----:B------:R-:W-:Y:S05]  /*1670*/  BSYNC.RECONVERGENT B0 ;  /* 0x0000000000007941 */ /* 0x000fea0003800200 */
.L_x_27804:
        /* <DEDUP_REMOVED lines=14> */
[----:B------:R-:W-:-:S03]  /*1760*/  FFMA.FTZ R20, R23, -0.693145751953125, R18 ;  /* 0xbf31720017147823 */ /* 0x000fc60000010012 */
[C---:B------:R-:W-:Y:S01]  /*1770*/  FSEL R22, R23.reuse, 127, P2 ;  /* 0x42fe000017167808 */ /* 0x040fe20001000000 */
[----:B------:R-:W-:-:S03]  /*1780*/  FFMA.FTZ R20, R23, -1.428606765330187045e-06, R20 ;  /* 0xb5bfbe8e17147823 */ /* 0x000fc60000010014 */
[----:B------:R-:W0:Y:S01]  /*1790*/  MUFU.EX2 R23, R22 ;  /* 0x0000001600177308 */ /* 0x000e220000000800 */
        /* <DEDUP_REMOVED lines=21> */
.L_x_27807:
[----:B------:R-:W-:Y:S05]  /*18f0*/  BSYNC.RECONVERGENT B0 ;  /* 0x0000000000007941 */ /* 0x000fea0003800200 */
.L_x_27806:
        /* <DEDUP_REMOVED lines=21> */
.L_x_27810:
[----:B------:R-:W-:-:S13]  /*1a50*/  ISETP.GE.U32.AND P0, PT, R0, R17, PT ;  /* 0x000000110000720c */ /* 0x000fda0003f06070 */
[----:B------:R-:W-:Y:S05]  /*1a60*/  @P0 BRA `(.L_x_27812) ;  /* 0x0000000000300947 */ /* 0x000fea0003800000 */
[----:B0-----:R-:W0:Y:S01]  /*1a70*/  LDC.64 R6, c[0x0][0x388] ;  /* 0x0000e200ff067b82 */ /* 0x001e220000000a00 */
[----:B------:R-:W-:Y:S02]  /*1a80*/  IADD3 R9, PT, PT, R21, R0, RZ ;  /* 0x0000000015097210 */ /* 0x000fe40007ffe0ff */
[----:B------:R-:W-:-:S03]  /*1a90*/  IADD3 R0, PT, PT, R0, 0x80, RZ ;  /* 0x0000008000007810 */ /* 0x000fc60007ffe0ff */
[----:B0-----:R-:W-:-:S05]  /*1aa0*/  IMAD.WIDE.U32 R6, R9, 0x8, R6 ;  /* 0x0000000809067825 */ /* 0x001fca00078e0006 */
[----:B------:R1:W-:Y:S02]  /*1ab0*/  STG.E.64 desc[UR4][R6.64], R4 ;  /* 0x0000000406007986 */ /* 0x0003e4000c101b04 */
.L_x_27811:
[----:B------:R-:W-:-:S13]  /*1ac0*/  ISETP.GE.U32.AND P0, PT, R0, R17, PT ;  /* 0x000000110000720c */ /* 0x000fda0003f06070 */
[----:B------:R-:W-:Y:S05]  /*1ad0*/  @P0 BRA `(.L_x_27813) ;  /* 0x0000000000340947 */ /* 0x000fea0003800000 */
[----:B-1----:R-:W1:Y:S01]  /*1ae0*/  LDC.64 R4, c[0x0][0x388] ;  /* 0x0000e200ff047b82 */ /* 0x002e620000000a00 */
[----:B------:R-:W-:Y:S02]  /*1af0*/  IADD3 R7, PT, PT, R21, R0, RZ ;  /* 0x0000000015077210 */ /* 0x000fe40007ffe0ff */
[----:B------:R-:W-:-:S03]  /*1b00*/  IADD3 R0, PT, PT, R0, 0x80, RZ ;  /* 0x0000008000007810 */ /* 0x000fc60007ffe0ff */
[----:B-1----:R-:W-:-:S05]  /*1b10*/  IMAD.WIDE.U32 R4, R7, 0x8, R4 ;  /* 0x0000000807047825 */ /* 0x002fca00078e0004 */
[----:B------:R1:W-:Y:S02]  /*1b20*/  STG.E.64 desc[UR4][R4.64], R2 ;  /* 0x0000000204007986 */ /* 0x0003e4000c101b04 */
.L_x_27812:
        /* <DEDUP_REMOVED lines=8> */
.L_x_27813:
[----:B------:R-:W-:Y:S05]  /*1bb0*/  BSYNC.RELIABLE B1 ;  /* 0x0000000000017941 */ /* 0x000fea0003800100 */
.L_x_27809:
[----:B------:R-:W-:-:S13]  /*1bc0*/  ISETP.GE.U32.AND P0, PT, R0, R17, PT ;  /* 0x000000110000720c */ /* 0x000fda0003f06070 */
[----:B--2---:R-:W2:Y:S01]  /*1bd0*/  @!P0 LDC.64 R2, c[0x0][0x388] ;  /* 0x0000e200ff028b82 */ /* 0x004ea20000000a00 */
[----:B-1----:R-:W-:Y:S02]  /*1be0*/  @!P0 IADD3 R5, PT, PT, R21, R0, RZ ;  /* 0x0000000015058210 */ /* 0x002fe40007ffe0ff */
[----:B------:R-:W-:-:S03]  /*1bf0*/  @!P0 IADD3 R0, PT, PT, R0, 0x80, RZ ;  /* 0x0000008000008810 */ /* 0x000fc60007ffe0ff */
[----:B--2---:R-:W-:-:S05]  /*1c00*/  @!P0 IMAD.WIDE.U32 R2, R5, 0x8, R2 ;  /* 0x0000000805028825 */ /* 0x004fca00078e0002 */
[----:B------:R2:W-:Y:S02]  /*1c10*/  @!P0 STG.E.64 desc[UR4][R2.64], R24 ;  /* 0x0000001802008986 */ /* 0x0005e4000c101b04 */
.L_x_27814:
[----:B------:R-:W-:Y:S05]  /*1c20*/  BSYNC.RECONVERGENT B0 ;  /* 0x0000000000007941 */ /* 0x000fea0003800200 */
.L_x_27808:
        /* <DEDUP_REMOVED lines=8> */
.L_x_27791:
[----:B------:R-:W0:Y:S01]  /*1cb0*/  S2R R23, SR_TID.X ;  /* 0x0000000000177919 */ /* 0x000e220000002100 */
[----:B------:R-:W1:Y:S02]  /*1cc0*/  LDC.64 R4, c[0x0][0x390] ;  /* 0x0000e400ff047b82 */ /* 0x000e640000000a00 */
[----:B-1----:R-:W-:-:S04]  /*1cd0*/  IMAD.WIDE.U32 R4, R21, 0x8, R4 ;  /* 0x0000000815047825 */ /* 0x002fc800078e0004 */
[----:B0-----:R-:W-:-:S05]  /*1ce0*/  IMAD.WIDE.U32 R4, R23, 0x20, R4 ;  /* 0x0000002017047825 */ /* 0x001fca00078e0004 */
[----:B------:R-:W2:Y:S02]  /*1cf0*/  LDG.E.ENL2.256 R16, R8, desc[UR4][R4.64] ;  /* 0xfe0000040408797e */ /* 0x000ea40008121910 */
[----:B--2---:R-:W-:Y:S01]  /*1d00*/  FMUL.FTZ R22, R8, 1.4426950216293334961 ;  /* 0x3fb8aa3b08167820 */ /* 0x004fe20000410000 */
[----:B------:R-:W-:Y:S01]  /*1d10*/  FMUL.FTZ R20, R10, 1.4426950216293334961 ;  /* 0x3fb8aa3b0a147820 */ /* 0x000fe20000410000 */
[----:B------:R-:W-:Y:S01]  /*1d20*/  FSETP.GEU.FTZ.AND P0, PT, |R8|, 0.40999999642372131348, PT ;  /* 0x3ed1eb850800780b */ /* 0x000fe20003f1e200 */
[----:B------:R-:W-:Y:S01]  /*1d30*/  FMUL.FTZ R3, R16, 1.4426950216293334961 ;  /* 0x3fb8aa3b10037820 */ /* 0x000fe20000410000 */
[----:B------:R-:W0:Y:S01]  /*1d40*/  FRND R0, R22 ;  /* 0x0000001600007307 */ /* 0x000e220000201000 */
[----:B------:R-:W-:-:S07]  /*1d50*/  FSETP.NEU.FTZ.AND P4, PT, R8, RZ, PT ;  /* 0x000000ff0800720b */ /* 0x000fce0003f9d000 */
[----:B------:R-:W1:Y:S01]  /*1d60*/  FRND R12, R20 ;  /* 0x00000014000c7307 */ /* 0x000e620000201000 */
[----:B0-----:R-:W-:Y:S01]  /*1d70*/  FSEL R7, R0, RZ, P0 ;  /* 0x000000ff00077208 */ /* 0x001fe20000000000 */
[----:B------:R-:W-:Y:S01]  /*1d80*/  HFMA2 R0, -RZ, RZ, 0.83837890625, -4044 ;  /* 0x3ab5ebe6ff007431 */ /* 0x000fe200000001ff */
[----:B------:R-:W-:-:S05]  /*1d90*/  FSETP.GEU.FTZ.AND P0, PT, |R10|, 0.40999999642372131348, PT ;  /* 0x3ed1eb850a00780b */ /* 0x000fca0003f1e200 */
[----:B------:R-:W0:Y:S01]  /*1da0*/  FRND R2, R3 ;  /* 0x0000000300027307 */ /* 0x000e220000201000 */
[C---:B------:R-:W-:Y:S01]  /*1db0*/  FSETP.NEU.FTZ.AND P2, PT, R7.reuse, 128, PT ;  /* 0x430000000700780b */ /* 0x040fe20003f5d000 */
[----:B------:R-:W-:Y:S01]  /*1dc0*/  FFMA.FTZ R6, R7, -0.693145751953125, R8 ;  /* 0xbf31720007067823 */ /* 0x000fe20000010008 */
[----:B-1----:R-:W-:-:S03]  /*1dd0*/  FSEL R29, R12, RZ, P0 ;  /* 0x000000ff0c1d7208 */ /* 0x002fc60000000000 */
[C---:B------:R-:W-:Y:S01]  /*1de0*/  FFMA.FTZ R15, R7.reuse, -1.428606765330187045e-06, R6 ;  /* 0xb5bfbe8e070f7823 */ /* 0x040fe20000010006 */
[----:B------:R-:W-:Y:S02]  /*1df0*/  FSEL R6, R7, 127, P2 ;  /* 0x42fe000007067808 */ /* 0x000fe40001000000 */
[----:B------:R-:W-:Y:S01]  /*1e00*/  FSETP.GEU.FTZ.AND P0, PT, |R16|, 0.40999999642372131348, PT ;  /* 0x3ed1eb851000780b */ /* 0x000fe20003f1e200 */
[----:B------:R-:W-:Y:S01]  /*1e10*/  FFMA.FTZ R12, R15, R0, 0.0083824126049876213074 ;  /* 0x3c0956630f0c7423 */ /* 0x000fe20000010000 */
[----:B------:R-:W1:Y:S01]  /*1e20*/  MUFU.EX2 R7, R6 ;  /* 0x0000000600077308 */ /* 0x000e620000000800 */
[C---:B------:R-:W-:Y:S01]  /*1e30*/  FFMA.FTZ R14, R29.reuse, -0.693145751953125, R10 ;  /* 0xbf3172001d0e7823 */ /* 0x040fe2000001000a */
[----:B------:R-:W-:Y:S01]  /*1e40*/  FSETP.NEU.FTZ.AND P1, PT, R29, 128, PT ;  /* 0x430000001d00780b */ /* 0x000fe20003f3d000 */
[----:B------:R-:W-:Y:S01]  /*1e50*/  FFMA.FTZ R12, R15, R12, 0.041667830199003219604 ;  /* 0x3d2aabe30f0c7423 */ /* 0x000fe2000001000c */
[----:B0-----:R-:W-:Y:S01]  /*1e60*/  FSEL R25, R2, RZ, P0 ;  /* 0x000000ff02197208 */ /* 0x001fe20000000000 */
[C---:B------:R-:W-:Y:S01]  /*1e70*/  FFMA.FTZ R13, R29.reuse, -1.428606765330187045e-06, R14 ;  /* 0xb5bfbe8e1d0d7823 */ /* 0x040fe2000001000e */
[----:B------:R-:W-:Y:S01]  /*1e80*/  FSEL R29, R29, 127, P1 ;  /* 0x42fe00001d1d7808 */ /* 0x000fe20000800000 */
[----:B------:R-:W-:Y:S01]  /*1e90*/  FFMA.FTZ R12, R15, R12, 0.16666397452354431152 ;  /* 0x3e2aa9f60f0c7423 */ /* 0x000fe2000001000c */
[C---:B------:R-:W-:Y:S01]  /*1ea0*/  FSETP.NEU.FTZ.AND P0, PT, R25.reuse, 128, PT ;  /* 0x430000001900780b */ /* 0x040fe20003f1d000 */
[----:B------:R-:W-:Y:S01]  /*1eb0*/  FFMA.FTZ R2, R25, -0.693145751953125, R16 ;  /* 0xbf31720019027823 */ /* 0x000fe20000010010 */
[----:B------:R-:W-:Y:S01]  /*1ec0*/  FFMA.FTZ R14, R13, R0, 0.0083824126049876213074 ;  /* 0x3c0956630d0e7423 */ /* 0x000fe20000010000 */
[----:B------:R-:W-:Y:S01]  /*1ed0*/  FFMA.FTZ R12, R15, R12, 0.49999994039535522461 ;  /* 0x3efffffe0f0c7423 */ /* 0x000fe2000001000c */
[----:B------:R-:W0:Y:S01]  /*1ee0*/  MUFU.EX2 R28, R29 ;  /* 0x0000001d001c7308 */ /* 0x000e220000000800 */
[----:B------:R-:W-:Y:S01]  /*1ef0*/  FSETP.GEU.FTZ.AND P3, PT, R6, -25, PT ;  /* 0xc1c800000600780b */ /* 0x000fe20003f7e000 */
[----:B------:R-:W-:Y:S01]  /*1f00*/  FFMA.FTZ R14, R13, R14, 0.041667830199003219604 ;  /* 0x3d2aabe30d0e7423 */ /* 0x000fe2000001000e */
[----:B------:R-:W-:-:S03]  /*1f10*/  FMUL.FTZ R12, R15, R12 ;  /* 0x0000000c0f0c7220 */ /* 0x000fc60000410000 */
[----:B------:R-:W-:Y:S01]  /*1f20*/  FFMA.FTZ R14, R13, R14, 0.16666397452354431152 ;  /* 0x3e2aa9f60d0e7423 */ /* 0x000fe2000001000e */
[----:B------:R-:W-:Y:S01]  /*1f30*/  FFMA.FTZ R12, R15, R12, R15 ;  /* 0x0000000c0f0c7223 */ /* 0x000fe2000001000f */
[----:B-1----:R-:W-:Y:S02]  /*1f40*/  FADD.FTZ R15, R7, -1 ;  /* 0xbf800000070f7421 */ /* 0x002fe40000010000 */
[----:B------:R-:W-:Y:S02]  /*1f50*/  FFMA.FTZ R14, R13, R14, 0.49999994039535522461 ;  /* 0x3efffffe0d0e7423 */ /* 0x000fe4000001000e */
[----:B------:R-:W-:Y:S01]  /*1f60*/  FFMA.FTZ R7, R12, R7, R15 ;  /* 0x000000070c077223 */ /* 0x000fe2000001000f */
[C---:B------:R-:W-:Y:S01]  /*1f70*/  FFMA.FTZ R15, R25.reuse, -1.428606765330187045e-06, R2 ;  /* 0xb5bfbe8e190f7823 */ /* 0x040fe20000010002 */
[----:B------:R-:W-:Y:S01]  /*1f80*/  FSEL R25, R25, 127, P0 ;  /* 0x42fe000019197808 */ /* 0x000fe20000000000 */
[----:B------:R-:W-:Y:S01]  /*1f90*/  FMUL.FTZ R14, R13, R14 ;  /* 0x0000000e0d0e7220 */ /* 0x000fe20000410000 */
[----:B------:R-:W-:Y:S01]  /*1fa0*/  @!P2 FADD.FTZ R7, R7, R7 ;  /* 0x000000070707a221 */ /* 0x000fe20000010000 */
[----:B------:R-:W-:Y:S01]  /*1fb0*/  FFMA.FTZ R12, R15, R0, 0.0083824126049876213074 ;  /* 0x3c0956630f0c7423 */ /* 0x000fe20000010000 */
[----:B------:R-:W1:Y:S01]  /*1fc0*/  MUFU.EX2 R24, R25 ;  /* 0x0000001900187308 */ /* 0x000e620000000800 */
[----:B------:R-:W-:Y:S01]  /*1fd0*/  FFMA.FTZ R13, R13, R14, R13 ;  /* 0x0000000e0d0d7223 */ /* 0x000fe2000001000d */
[----:B0-----:R-:W-:Y:S01]  /*1fe0*/  FADD.FTZ R2, R28, -1 ;  /* 0xbf8000001c027421 */ /* 0x001fe20000010000 */
[----:B------:R-:W-:Y:S01]  /*1ff0*/  FFMA.FTZ R12, R15, R12, 0.041667830199003219604 ;  /* 0x3d2aabe30f0c7423 */ /* 0x000fe2000001000c */
[----:B------:R-:W-:-:S02]  /*2000*/  FSETP.GT.FTZ.AND P2, PT, R6, 128, PT ;  /* 0x430000000600780b */ /* 0x000fc40003f54000 */
[----:B------:R-:W-:Y:S01]  /*2010*/  FFMA.FTZ R28, R13, R28, R2 ;  /* 0x0000001c0d1c7223 */ /* 0x000fe20000010002 */
[----:B------:R-:W-:Y:S01]  /*2020*/  FFMA.FTZ R12, R15, R12, 0.16666397452354431152 ;  /* 0x3e2aa9f60f0c7423 */ /* 0x000fe2000001000c */
[----:B------:R-:W-:Y:S02]  /*2030*/  FSEL R7, R7, +INF , !P2 ;  /* 0x7f80000007077808 */ /* 0x000fe40005000000 */
[----:B------:R-:W-:Y:S01]  /*2040*/  FSETP.GEU.FTZ.AND P2, PT, |R18|, 0.40999999642372131348, PT ;  /* 0x3ed1eb851200780b */ /* 0x000fe20003f5e200 */
[----:B------:R-:W-:Y:S01]  /*2050*/  FFMA.FTZ R12, R15, R12, 0.49999994039535522461 ;  /* 0x3efffffe0f0c7423 */ /* 0x000fe2000001000c */
[----:B------:R-:W-:Y:S01]  /*2060*/  FSEL R7, R7, -1, P3 ;  /* 0xbf80000007077808 */ /* 0x000fe20001800000 */
[----:B------:R-:W-:Y:S02]  /*2070*/  @!P4 FADD.FTZ R7, R8, R8 ;  /* 0x000000080807c221 */ /* 0x000fe40000010000 */
[----:B------:R-:W-:Y:S01]  /*2080*/  FMUL.FTZ R12, R15, R12 ;  /* 0x0000000c0f0c7220 */ /* 0x000fe20000410000 */
[----:B-1----:R-:W-:-:S03]  /*2090*/  FADD.FTZ R2, R24, -1 ;  /* 0xbf80000018027421 */ /* 0x002fc60000010000 */
[----:B------:R-:W-:Y:S01]  /*20a0*/  FFMA.FTZ R15, R15, R12, R15 ;  /* 0x0000000c0f0f7223 */ /* 0x000fe2000001000f */
[C---:B------:R-:W-:Y:S01]  /*20b0*/  FMUL.FTZ R12, R9.reuse, 0.5 ;  /* 0x3f000000090c7820 */ /* 0x040fe20000410000 */
[----:B------:R-:W-:Y:S02]  /*20c0*/  FMUL.RZ R9, R9, 0.15915493667125701904 ;  /* 0x3e22f98309097820 */ /* 0x000fe4000040c000 */
[----:B------:R-:W-:Y:S01]  /*20d0*/  FFMA.FTZ R24, R15, R24, R2 ;  /* 0x000000180f187223 */ /* 0x000fe20000010002 */
[----:B------:R-:W-:Y:S01]  /*20e0*/  FMUL.FTZ R2, R18, 1.4426950216293334961 ;  /* 0x3fb8aa3b12027820 */ /* 0x000fe20000410000 */
[----:B------:R-:W-:Y:S01]  /*20f0*/  FMUL.RZ R12, R12, 0.15915493667125701904 ;  /* 0x3e22f9830c0c7820 */ /* 0x000fe2000040c000 */
[----:B------:R-:W-:Y:S08]  /*2100*/  MUFU.COS R6, R9 ;  /* 0x0000000900067308 */ /* 0x000ff00000000000 */
[----:B------:R-:W0:Y:S08]  /*2110*/  FRND R13, R2 ;  /* 0x00000002000d7307 */ /* 0x000e300000201000 */
[----:B------:R-:W1:Y:S01]  /*2120*/  MUFU.SIN R12, R12 ;  /* 0x0000000c000c7308 */ /* 0x000e620000000400 */
[----:B0-----:R-:W-:-:S04]  /*2130*/  FSEL R13, R13, RZ, P2 ;  /* 0x000000ff0d0d7208 */ /* 0x001fc80001000000 */
[C---:B------:R-:W-:Y:S01]  /*2140*/  FSETP.NEU.FTZ.AND P2, PT, R13.reuse, 128, PT ;  /* 0x430000000d00780b */ /* 0x040fe20003f5d000 */
[----:B------:R-:W-:-:S03]  /*2150*/  FFMA.FTZ R14, R13, -0.693145751953125, R18 ;  /* 0xbf3172000d0e7823 */ /* 0x000fc60000010012 */
[----:B------:R-:W-:Y:S01]  /*2160*/  FSEL R26, R13, 127, P2 ;  /* 0x42fe00000d1a7808 */ /* 0x000fe20001000000 */
[----:B-1----:R-:W-:-:S03]  /*2170*/  FADD.FTZ R15, R12, R12 ;  /* 0x0000000c0c0f7221 */ /* 0x002fc60000010000 */
[----:B------:R-:W0:Y:S01]  /*2180*/  MUFU.EX2 R27, R26 ;  /* 0x0000001a001b7308 */ /* 0x000e220000000800 */
[----:B------:R-:W-:Y:S01]  /*2190*/  FMUL.FTZ R8, R12, R15 ;  /* 0x0000000f0c087220 */ /* 0x000fe20000410000 */
[----:B------:R-:W-:-:S03]  /*21a0*/  FFMA.FTZ R15, R13, -1.428606765330187045e-06, R14 ;  /* 0xb5bfbe8e0d0f7823 */ /* 0x000fc6000001000e */
[----:B------:R-:W-:Y:S01]  /*21b0*/  FFMA.FTZ R8, R7, R6, -R8 ;  /* 0x0000000607087223 */ /* 0x000fe20000010808 */
[----:B------:R-:W-:-:S04]  /*21c0*/  FFMA.FTZ R6, R15, R0, 0.0083824126049876213074 ;  /* 0x3c0956630f067423 */ /* 0x000fc80000010000 */
[----:B------:R-:W-:-:S04]  /*21d0*/  FFMA.FTZ R6, R15, R6, 0.041667830199003219604 ;  /* 0x3d2aabe30f067423 */ /* 0x000fc80000010006 */
[----:B------:R-:W-:Y:S01]  /*21e0*/  FFMA.FTZ R6, R15, R6, 0.16666397452354431152 ;  /* 0x3e2aa9f60f067423 */ /* 0x000fe20000010006 */
[----:B0-----:R-:W-:-:S03]  /*21f0*/  FADD.FTZ R7, R27, -1 ;  /* 0xbf8000001b077421 */ /* 0x001fc60000010000 */
[----:B------:R-:W-:-:S04]  /*2200*/  FFMA.FTZ R6, R15, R6, 0.49999994039535522461 ;  /* 0x3efffffe0f067423 */ /* 0x000fc80000010006 */
[----:B------:R-:W-:-:S04]  /*2210*/  FMUL.FTZ R6, R15, R6 ;  /* 0x000000060f067220 */ /* 0x000fc80000410000 */
[----:B------:R-:W-:-:S04]  /*2220*/  FFMA.FTZ R6, R15, R6, R15 ;  /* 0x000000060f067223 */ /* 0x000fc8000001000f */
[----:B------:R-:W-:Y:S02]  /*2230*/  FFMA.FTZ R27, R6, R27, R7 ;  /* 0x0000001b061b7223 */ /* 0x000fe40000010007 */
[----:B------:R-:W2:Y:S01]  /*2240*/  LDG.E.ENL2.256 R4, R12, desc[UR4][R4.64+0x1000] ;  /* 0xfe008004040c797e */ /* 0x000ea20008121904 */
[----:B------:R-:W-:Y:S01]  /*2250*/  @!P1 FADD.FTZ R28, R28, R28 ;  /* 0x0000001c1c1c9221 */ /* 0x000fe20000010000 */
[----:B------:R-:W-:Y:S01]  /*2260*/  FSETP.NEU.FTZ.AND P1, PT, R10, RZ, PT ;  /* 0x000000ff0a00720b */ /* 0x000fe20003f3d000 */
[----:B------:R-:W-:Y:S01]  /*2270*/  @!P0 FADD.FTZ R24, R24, R24 ;  /* 0x0000001818188221 */ /* 0x000fe20000010000 */
[----:B------:R-:W-:Y:S01]  /*2280*/  FSETP.GT.FTZ.AND P3, PT, R29, 128, PT ;  /* 0x430000001d00780b */ /* 0x000fe20003f74000 */
[----:B------:R-:W-:Y:S01]  /*2290*/  @!P2 FADD.FTZ R27, R27, R27 ;  /* 0x0000001b1b1ba221 */ /* 0x000fe20000010000 */
[----:B------:R-:W-:Y:S01]  /*22a0*/  FSETP.GEU.FTZ.AND P4, PT, R29, -25, PT ;  /* 0xc1c800001d00780b */ /* 0x000fe20003f9e000 */
[----:B------:R-:W-:Y:S01]  /*22b0*/  MUFU.EX2 R20, R20 ;  /* 0x0000001400147308 */ /* 0x000fe20000000800 */
[----:B------:R-:W-:-:S02]  /*22c0*/  FSEL R28, R28, +INF , !P3 ;  /* 0x7f8000001c1c7808 */ /* 0x000fc40005800000 */
[----:B------:R-:W-:Y:S02]  /*22d0*/  FSETP.NEU.FTZ.AND P0, PT, R16, RZ, PT ;  /* 0x000000ff1000720b */ /* 0x000fe40003f1d000 */
[----:B------:R-:W-:Y:S02]  /*22e0*/  FSEL R28, R28, -1, P4 ;  /* 0xbf8000001c1c7808 */ /* 0x000fe40002000000 */
[----:B------:R-:W-:Y:S01]  /*22f0*/  FSETP.GEU.FTZ.AND P3, PT, R25, -25, PT ;  /* 0xc1c800001900780b */ /* 0x000fe20003f7e000 */
[----:B------:R-:W-:Y:S01]  /*2300*/  @!P1 FADD.FTZ R28, R10, R10 ;  /* 0x0000000a0a1c9221 */ /* 0x000fe20000010000 */
[C---:B------:R-:W-:Y:S01]  /*2310*/  FMUL.FTZ R10, R11.reuse, 0.5 ;  /* 0x3f0000000b0a7820 */ /* 0x040fe20000410000 */
[----:B------:R-:W-:Y:S01]  /*2320*/  FMUL.RZ R11, R11, 0.15915493667125701904 ;  /* 0x3e22f9830b0b7820 */ /* 0x000fe2000040c000 */
[----:B------:R-:W-:Y:S01]  /*2330*/  FSETP.GT.FTZ.AND P1, PT, R25, 128, PT ;  /* 0x430000001900780b */ /* 0x000fe20003f34000 */
[----:B------:R-:W-:Y:S01]  /*2340*/  MUFU.EX2 R22, R22 ;  /* 0x0000001600167308 */ /* 0x000fe20000000800 */
[----:B------:R-:W-:Y:S01]  /*2350*/  FMUL.RZ R29, R10, 0.15915493667125701904 ;  /* 0x3e22f9830a1d7820 */ /* 0x000fe2000040c000 */
[----:B------:R-:W-:-:S02]  /*2360*/  FSETP.NEU.FTZ.AND P2, PT, R18, RZ, PT ;  /* 0x000000ff1200720b */ /* 0x000fc40003f5d000 */
[----:B------:R-:W-:Y:S02]  /*2370*/  FSEL R24, R24, +INF , !P1 ;  /* 0x7f80000018187808 */ /* 0x000fe40004800000 */
[----:B------:R-:W-:Y:S02]  /*2380*/  FSETP.GEU.FTZ.AND P1, PT, R26, -25, PT ;  /* 0xc1c800001a00780b */ /* 0x000fe40003f3e000 */
[----:B------:R-:W0:Y:S01]  /*2390*/  MUFU.SIN R29, R29 ;  /* 0x0000001d001d7308 */ /* 0x000e220000000400 */
[----:B------:R-:W-:Y:S01]  /*23a0*/  FSEL R24, R24, -1, P3 ;  /* 0xbf80000018187808 */ /* 0x000fe20001800000 */
[----:B------:R-:W-:Y:S01]  /*23b0*/  @!P0 FADD.FTZ R24, R16, R16 ;  /* 0x0000001010188221 */ /* 0x000fe20000010000 */
[C---:B------:R-:W-:Y:S01]  /*23c0*/  FMUL.FTZ R16, R17.reuse, 0.5 ;  /* 0x3f00000011107820 */ /* 0x040fe20000410000 */
[----:B------:R-:W-:Y:S01]  /*23d0*/  FMUL.RZ R17, R17, 0.15915493667125701904 ;  /* 0x3e22f98311117820 */ /* 0x000fe2000040c000 */
[----:B------:R-:W-:-:S03]  /*23e0*/  FSETP.GT.FTZ.AND P0, PT, R26, 128, PT ;  /* 0x430000001a00780b */ /* 0x000fc60003f14000 */
[----:B------:R-:W1:Y:S01]  /*23f0*/  MUFU.SIN R9, R9 ;  /* 0x0000000900097308 */ /* 0x000e620000000400 */
[----:B------:R-:W-:-:S04]  /*2400*/  FSEL R27, R27, +INF , !P0 ;  /* 0x7f8000001b1b7808 */ /* 0x000fc80004000000 */
[----:B------:R-:W-:Y:S01]  /*2410*/  FSEL R27, R27, -1, P1 ;  /* 0xbf8000001b1b7808 */ /* 0x000fe20000800000 */
[----:B------:R-:W-:Y:S02]  /*2420*/  @!P2 FADD.FTZ R27, R18, R18 ;  /* 0x00000012121ba221 */ /* 0x000fe40000010000 */
[----:B------:R-:W-:Y:S01]  /*2430*/  MUFU.EX2 R3, R3 ;  /* 0x0000000300037308 */ /* 0x000fe20000000800 */
[----:B0-----:R-:W-:-:S04]  /*2440*/  FADD.FTZ R10, R29, R29 ;  /* 0x0000001d1d0a7221 */ /* 0x001fc80000010000 */
[----:B------:R-:W-:-:S03]  /*2450*/  FMUL.FTZ R29, R29, R10 ;  /* 0x0000000a1d1d7220 */ /* 0x000fc60000410000 */
[----:B------:R-:W0:Y:S01]  /*2460*/  MUFU.COS R10, R11 ;  /* 0x0000000b000a7308 */ /* 0x000e220000000000 */
[----:B-1----:R-:W-:-:S07]  /*2470*/  FMUL.FTZ R9, R22, R9 ;  /* 0x0000000916097220 */ /* 0x002fce0000410000 */
[----:B------:R-:W1:Y:S08]  /*2480*/  MUFU.SIN R11, R11 ;  /* 0x0000000b000b7308 */ /* 0x000e700000000400 */
[----:B------:R-:W-:Y:S01]  /*2490*/  MUFU.EX2 R2, R2 ;  /* 0x0000000200027308 */ /* 0x000fe20000000800 */
[----:B0-----:R-:W-:Y:S01]  /*24a0*/  FFMA.FTZ R10, R28, R10, -R29 ;  /* 0x0000000a1c0a7223 */ /* 0x001fe2000001081d */
[----:B------:R-:W-:-:S06]  /*24b0*/  FMUL.RZ R28, R16, 0.15915493667125701904 ;  /* 0x3e22f983101c7820 */ /* 0x000fcc000040c000 */
[----:B------:R-:W0:Y:S01]  /*24c0*/  MUFU.SIN R16, R28 ;  /* 0x0000001c00107308 */ /* 0x000e220000000400 */
[----:B-1----:R-:W-:Y:S01]  /*24d0*/  FMUL.FTZ R11, R20, R11 ;  /* 0x0000000b140b7220 */ /* 0x002fe20000410000 */
[----:B0-----:R-:W-:-:S04]  /*24e0*/  FADD.FTZ R25, R16, R16 ;  /* 0x0000001010197221 */ /* 0x001fc80000010000 */
[----:B------:R-:W-:Y:S02]  /*24f0*/  FMUL.FTZ R29, R16, R25 ;  /* 0x00000019101d7220 */ /* 0x000fe40000410000 */
[----:B------:R-:W0:Y:S02]  /*2500*/  MUFU.COS R25, R17 ;  /* 0x0000001100197308 */ /* 0x000e240000000000 */
[----:B0-----:R-:W-:Y:S01]  /*2510*/  FFMA.FTZ R16, R24, R25, -R29 ;  /* 0x0000001918107223 */ /* 0x001fe2000001081d */
[C---:B------:R-:W-:Y:S01]  /*2520*/  FMUL.FTZ R24, R19.reuse, 0.5 ;  /* 0x3f00000013187820 */ /* 0x040fe20000410000 */
[----:B------:R-:W-:-:S03]  /*2530*/  FMUL.RZ R19, R19, 0.15915493667125701904 ;  /* 0x3e22f98313137820 */ /* 0x000fc6000040c000 */
[----:B------:R-:W-:Y:S01]  /*2540*/  FMUL.RZ R24, R24, 0.15915493667125701904 ;  /* 0x3e22f98318187820 */ /* 0x000fe2000040c000 */
[----:B------:R-:W-:Y:S08]  /*2550*/  MUFU.COS R26, R19 ;  /* 0x00000013001a7308 */ /* 0x000ff00000000000 */
[----:B------:R-:W0:Y:S08]  /*2560*/  MUFU.SIN R24, R24 ;  /* 0x0000001800187308 */ /* 0x000e300000000400 */
[----:B------:R-:W1:Y:S01]  /*2570*/  MUFU.SIN R19, R19 ;  /* 0x0000001300137308 */ /* 0x000e620000000400 */
[----:B0-----:R-:W-:-:S04]  /*2580*/  FADD.FTZ R25, R24, R24 ;  /* 0x0000001818197221 */ /* 0x001fc80000010000 */
[----:B------:R-:W-:-:S04]  /*2590*/  FMUL.FTZ R18, R24, R25 ;  /* 0x0000001918127220 */ /* 0x000fc80000410000 */
[----:B------:R-:W-:Y:S01]  /*25a0*/  FFMA.FTZ R18, R27, R26, -R18 ;  /* 0x0000001a1b127223 */ /* 0x000fe20000010812 */
[----:B-1----:R-:W-:Y:S01]  /*25b0*/  FMUL.FTZ R19, R2, R19 ;  /* 0x0000001302137220 */ /* 0x002fe20000410000 */
[----:B------:R-:W0:Y:S02]  /*25c0*/  LDC.64 R26, c[0x0][0x388] ;  /* 0x0000e200ff1a7b82 */ /* 0x000e240000000a00 */
[----:B0-----:R-:W-:-:S04]  /*25d0*/  IMAD.WIDE.U32 R26, R21, 0x8, R26 ;  /* 0x00000008151a7825 */ /* 0x001fc800078e001a */
[----:B------:R-:W-:-:S04]  /*25e0*/  IMAD.WIDE.U32 R26, R23, 0x20, R26 ;  /* 0x00000020171a7825 */ /* 0x000fc800078e001a */
[C---:B--2---:R-:W-:Y:S01]  /*25f0*/  FMUL.FTZ R24, R12.reuse, 1.4426950216293334961 ;  /* 0x3fb8aa3b0c187820 */ /* 0x044fe20000410000 */
[C---:B------:R-:W-:Y:S01]  /*2600*/  FSETP.GEU.FTZ.AND P0, PT, |R12|.reuse, 0.40999999642372131348, PT ;  /* 0x3ed1eb850c00780b */ /* 0x040fe20003f1e200 */
[C---:B------:R-:W-:Y:S01]  /*2610*/  FMUL.FTZ R20, R13.reuse, 0.5 ;  /* 0x3f0000000d147820 */ /* 0x040fe20000410000 */
[----:B------:R-:W-:Y:S01]  /*2620*/  FSETP.NEU.FTZ.AND P2, PT, R12, RZ, PT ;  /* 0x000000ff0c00720b */ /* 0x000fe20003f5d000 */
[----:B------:R-:W0:Y:S01]  /*2630*/  FRND R21, R24 ;  /* 0x0000001800157307 */ /* 0x000e220000201000 */
[----:B------:R-:W-:Y:S01]  /*2640*/  FMUL.RZ R22, R13, 0.15915493667125701904 ;  /* 0x3e22f9830d167820 */ /* 0x000fe2000040c000 */
[C---:B------:R-:W-:Y:S01]  /*2650*/  FMUL.FTZ R2, R6.reuse, 1.4426950216293334961 ;  /* 0x3fb8aa3b06027820 */ /* 0x040fe20000410000 */
[----:B------:R-:W-:Y:S02]  /*2660*/  FSETP.GEU.FTZ.AND P4, PT, |R6|, 0.40999999642372131348, PT ;  /* 0x3ed1eb850600780b */ /* 0x000fe40003f9e200 */
[----:B------:R-:W-:Y:S02]  /*2670*/  FSETP.NEU.FTZ.AND P3, PT, R4, RZ, PT ;  /* 0x000000ff0400720b */ /* 0x000fe40003f7d000 */
        /* <DEDUP_REMOVED lines=24> */
[----:B------:R-:W1:Y:S01]  /*2800*/  FRND R25, R20 ;  /* 0x0000001400197307 */ /* 0x000e620000201000 */
[----:B------:R-:W-:Y:S01]  /*2810*/  FSETP.NEU.FTZ.AND P2, PT, R14, RZ, PT ;  /* 0x000000ff0e00720b */ /* 0x000fe20003f5d000 */
[----:B0-----:R-:W-:-:S04]  /*2820*/  FADD.FTZ R12, R23, R23 ;  /* 0x00000017170c7221 */ /* 0x001fc80000010000 */
[----:B------:R-:W-:Y:S02]  /*2830*/  FMUL.FTZ R28, R23, R12 ;  /* 0x0000000c171c7220 */ /* 0x000fe40000410000 */
        /* <DEDUP_REMOVED lines=9> */
[----:B------:R-:W-:-:S03]  /*28d0*/  FSETP.GEU.FTZ.AND P1, PT, R13, -25, PT ;  /* 0xc1c800000d00780b */ /* 0x000fc60003f3e000 */
[----:B------:R-:W-:-:S04]  /*28e0*/  FFMA.FTZ R28, R21, R28, 0.041667830199003219604 ;  /* 0x3d2aabe3151c7423 */ /* 0x000fc8000001001c */
[C---:B------:R-:W-:Y:S02]  /*28f0*/  FFMA.FTZ R23, R21.reuse, R28, 0.16666397452354431152 ;  /* 0x3e2aa9f615177423 */ /* 0x040fe4000001001c */
[----:B------:R-:W0:Y:S02]  /*2900*/  MUFU.SIN R28, R17 ;  /* 0x00000011001c7308 */ /* 0x000e240000000400 */
[----:B------:R-:W-:-:S04]  /*2910*/  FFMA.FTZ R23, R21, R23, 0.49999994039535522461 ;  /* 0x3efffffe15177423 */ /* 0x000fc80000010017 */
[----:B------:R-:W-:-:S04]  /*2920*/  FMUL.FTZ R23, R21, R23 ;  /* 0x0000001715177220 */ /* 0x000fc80000410000 */
[----:B------:R-:W-:Y:S02]  /*2930*/  FFMA.FTZ R23, R21, R23, R21 ;  /* 0x0000001715177223 */ /* 0x000fe40000010015 */
[----:B------:R-:W1:Y:S01]  /*2940*/  MUFU.EX2 R21, R13 ;  /* 0x0000000d00157308 */ /* 0x000e620000000800 */
[----:B0-----:R-:W-:Y:S01]  /*2950*/  FMUL.FTZ R17, R3, R28 ;  /* 0x0000001c03117220 */ /* 0x001fe20000410000 */
[----:B------:R-:W-:-:S04]  /*2960*/  FMUL.FTZ R3, R15, 0.5 ;  /* 0x3f0000000f037820 */ /* 0x000fc80000410000 */
[----:B------:R-:W-:Y:S01]  /*2970*/  STG.E.ENL2.256 desc[UR4][R26.64], R8, R16 ;  /* 0xf80000081a10797f */ /* 0x000fe2000f121804 */
[----:B-1----:R-:W-:-:S04]  /*2980*/  FADD.FTZ R28, R21, -1 ;  /* 0xbf800000151c7421 */ /* 0x002fc80000010000 */
[----:B------:R-:W-:Y:S01]  /*2990*/  FFMA.FTZ R23, R23, R21, R28 ;  /* 0x0000001517177223 */ /* 0x000fe2000001001c */
[----:B------:R-:W-:Y:S01]  /*29a0*/  FMUL.RZ R21, R3, 0.15915493667125701904 ;  /* 0x3e22f98303157820 */ /* 0x000fe2000040c000 */
[C---:B------:R-:W-:Y:S02]  /*29b0*/  FMUL.FTZ R3, R4.reuse, 1.4426950216293334961 ;  /* 0x3fb8aa3b04037820 */ /* 0x040fe40000410000 */
[----:B------:R-:W-:Y:S01]  /*29c0*/  @!P0 FADD.FTZ R23, R23, R23 ;  /* 0x0000001717178221 */ /* 0x000fe20000010000 */
[----:B------:R-:W-:Y:S01]  /*29d0*/  FSETP.GT.FTZ.AND P0, PT, R13, 128, PT ;  /* 0x430000000d00780b */ /* 0x000fe20003f14000 */
[----:B------:R-:W0:Y:S03]  /*29e0*/  FRND R25, R3 ;  /* 0x0000000300197307 */ /* 0x000e260000201000 */
[----:B------:R-:W-:Y:S01]  /*29f0*/  FSEL R13, R23, +INF , !P0 ;  /* 0x7f800000170d7808 */ /* 0x000fe20004000000 */
[----:B------:R-:W-:Y:S01]  /*2a00*/  FMUL.RZ R23, R15, 0.15915493667125701904 ;  /* 0x3e22f9830f177820 */ /* 0x000fe2000040c000 */
[----:B------:R-:W-:-:S02]  /*2a10*/  FSETP.GEU.FTZ.AND P0, PT, |R4|, 0.40999999642372131348, PT ;  /* 0x3ed1eb850400780b */ /* 0x000fc40003f1e200 */
[----:B------:R-:W-:Y:S01]  /*2a20*/  FSEL R13, R13, -1, P1 ;  /* 0xbf8000000d0d7808 */ /* 0x000fe20000800000 */
[----:B------:R-:W1:Y:S01]  /*2a30*/  MUFU.SIN R21, R21 ;  /* 0x0000001500157308 */ /* 0x000e620000000400 */
[----:B------:R-:W-:Y:S01]  /*2a40*/  @!P2 FADD.FTZ R13, R14, R14 ;  /* 0x0000000e0e0da221 */ /* 0x000fe20000010000 */
[----:B0-----:R-:W-:-:S06]  /*2a50*/  FSEL R15, R25, RZ, P0 ;  /* 0x000000ff190f7208 */ /* 0x001fcc0000000000 */
[----:B------:R-:W-:Y:S01]  /*2a60*/  MUFU.EX2 R3, R3 ;  /* 0x0000000300037308 */ /* 0x000fe20000000800 */
[----:B------:R-:W-:-:S07]  /*2a70*/  FSETP.NEU.FTZ.AND P1, PT, R15, 128, PT ;  /* 0x430000000f00780b */ /* 0x000fce0003f3d000 */
[----:B------:R-:W0:Y:S01]  /*2a80*/  FRND R25, R2 ;  /* 0x0000000200197307 */ /* 0x000e220000201000 */
[----:B-1----:R-:W-:-:S04]  /*2a90*/  FADD.FTZ R14, R21, R21 ;  /* 0x00000015150e7221 */ /* 0x002fc80000010000 */
[----:B------:R-:W-:-:S03]  /*2aa0*/  FMUL.FTZ R28, R21, R14 ;  /* 0x0000000e151c7220 */ /* 0x000fc60000410000 */
[----:B------:R-:W1:Y:S01]  /*2ab0*/  MUFU.COS R14, R23 ;  /* 0x00000017000e7308 */ /* 0x000e620000000000 */
[----:B0-----:R-:W-:-:S07]  /*2ac0*/  FSEL R25, R25, RZ, P4 ;  /* 0x000000ff19197208 */ /* 0x001fce0002000000 */
[----:B------:R-:W-:Y:S01]  /*2ad0*/  MUFU.EX2 R2, R2 ;  /* 0x0000000200027308 */ /* 0x000fe20000000800 */
[----:B-1----:R-:W-:Y:S01]  /*2ae0*/  FFMA.FTZ R14, R13, R14, -R28 ;  /* 0x0000000e0d0e7223 */ /* 0x002fe2000001081c */
[----:B------:R-:W-:-:S04]  /*2af0*/  FFMA.FTZ R28, R15, -0.693145751953125, R4 ;  /* 0xbf3172000f1c7823 */ /* 0x000fc80000010004 */
[C---:B------:R-:W-:Y:S01]  /*2b00*/  FFMA.FTZ R13, R15.reuse, -1.428606765330187045e-06, R28 ;  /* 0xb5bfbe8e0f0d7823 */ /* 0x040fe2000001001c */
[----:B------:R-:W-:-:S03]  /*2b10*/  FSEL R15, R15, 127, P1 ;  /* 0x42fe00000f0f7808 */ /* 0x000fc60000800000 */
[----:B------:R-:W-:Y:S01]  /*2b20*/  FFMA.FTZ R28, R13, R0, 0.0083824126049876213074 ;  /* 0x3c0956630d1c7423 */ /* 0x000fe20000010000 */
[C---:B------:R-:W-:Y:S02]  /*2b30*/  FSETP.GT.FTZ.AND P0, PT, R15.reuse, 128, PT ;  /* 0x430000000f00780b */ /* 0x040fe40003f14000 */
[----:B------:R-:W-:Y:S01]  /*2b40*/  FSETP.GEU.FTZ.AND P2, PT, R15, -25, PT ;  /* 0xc1c800000f00780b */ /* 0x000fe20003f5e000 */
[----:B------:R-:W-:-:S04]  /*2b50*/  FFMA.FTZ R28, R13, R28, 0.041667830199003219604 ;  /* 0x3d2aabe30d1c7423 */ /* 0x000fc8000001001c */
[----:B------:R-:W-:-:S04]  /*2b60*/  FFMA.FTZ R28, R13, R28, 0.16666397452354431152 ;  /* 0x3e2aa9f60d1c7423 */ /* 0x000fc8000001001c */
[----:B------:R-:W-:-:S04]  /*2b70*/  FFMA.FTZ R28, R13, R28, 0.49999994039535522461 ;  /* 0x3efffffe0d1c7423 */ /* 0x000fc8000001001c */
[----:B------:R-:W-:-:S04]  /*2b80*/  FMUL.FTZ R28, R13, R28 ;  /* 0x0000001c0d1c7220 */ /* 0x000fc80000410000 */
[----:B------:R-:W-:Y:S02]  /*2b90*/  FFMA.FTZ R28, R13, R28, R13 ;  /* 0x0000001c0d1c7223 */ /* 0x000fe4000001000d */
[----:B------:R-:W0:Y:S08]  /*2ba0*/  MUFU.EX2 R13, R15 ;  /* 0x0000000f000d7308 */ /* 0x000e300000000800 */
[----:B------:R-:W-:Y:S01]  /*2bb0*/  MUFU.EX2 R15, R20 ;  /* 0x00000014000f7308 */ /* 0x000fe20000000800 */
[----:B0-----:R-:W-:-:S04]  /*2bc0*/  FADD.FTZ R21, R13, -1 ;  /* 0xbf8000000d157421 */ /* 0x001fc80000010000 */
[----:B------:R-:W-:Y:S01]  /*2bd0*/  FFMA.FTZ R21, R28, R13, R21 ;  /* 0x0000000d1c157223 */ /* 0x000fe20000010015 */
[----:B------:R-:W-:Y:S02]  /*2be0*/  FFMA.FTZ R28, R25, -0.693145751953125, R6 ;  /* 0xbf317200191c7823 */ /* 0x000fe40000010006 */
[----:B------:R-:W0:Y:S01]  /*2bf0*/  MUFU.EX2 R13, R24 ;  /* 0x00000018000d7308 */ /* 0x000e220000000800 */
[----:B------:R-:W-:Y:S01]  /*2c00*/  @!P1 FADD.FTZ R21, R21, R21 ;  /* 0x0000001515159221 */ /* 0x000fe20000010000 */
[----:B------:R-:W-:Y:S01]  /*2c10*/  FFMA.FTZ R29, R25, -1.428606765330187045e-06, R28 ;  /* 0xb5bfbe8e191d7823 */ /* 0x000fe2000001001c */
[----:B------:R-:W-:-:S03]  /*2c20*/  FMUL.RZ R28, R7, 0.15915493667125701904 ;  /* 0x3e22f983071c7820 */ /* 0x000fc6000040c000 */
[----:B------:R-:W-:Y:S01]  /*2c30*/  FSEL R21, R21, +INF , !P0 ;  /* 0x7f80000015157808 */ /* 0x000fe20004000000 */
[----:B------:R-:W-:Y:S01]  /*2c40*/  FFMA.FTZ R0, R29, R0, 0.0083824126049876213074 ;  /* 0x3c0956631d007423 */ /* 0x000fe20000010000 */
[----:B------:R-:W-:Y:S01]  /*2c50*/  FSETP.NEU.FTZ.AND P0, PT, R25, 128, PT ;  /* 0x430000001900780b */ /* 0x000fe20003f1d000 */
[----:B------:R-:W1:Y:S01]  /*2c60*/  MUFU.SIN R24, R23 ;  /* 0x0000001700187308 */ /* 0x000e620000000400 */
[----:B------:R-:W-:Y:S01]  /*2c70*/  FSEL R21, R21, -1, P2 ;  /* 0xbf80000015157808 */ /* 0x000fe20001000000 */
[----:B------:R-:W-:Y:S01]  /*2c80*/  @!P3 FADD.FTZ R21, R4, R4 ;  /* 0x000000040415b221 */ /* 0x000fe20000010000 */
[----:B------:R-:W-:Y:S01]  /*2c90*/  FFMA.FTZ R4, R29, R0, 0.041667830199003219604 ;  /* 0x3d2aabe31d047423 */ /* 0x000fe20000010000 */
[C---:B------:R-:W-:Y:S01]  /*2ca0*/  FMUL.FTZ R0, R5.reuse, 0.5 ;  /* 0x3f00000005007820 */ /* 0x040fe20000410000 */
[----:B------:R-:W-:Y:S01]  /*2cb0*/  FMUL.RZ R5, R5, 0.15915493667125701904 ;  /* 0x3e22f98305057820 */ /* 0x000fe2000040c000 */
[----:B------:R-:W-:Y:S01]  /*2cc0*/  FSETP.NEU.FTZ.AND P2, PT, R6, RZ, PT ;  /* 0x000000ff0600720b */ /* 0x000fe20003f5d000 */
[----:B------:R-:W-:Y:S01]  /*2cd0*/  FFMA.FTZ R4, R29, R4, 0.16666397452354431152 ;  /* 0x3e2aa9f61d047423 */ /* 0x000fe20000010004 */
[----:B------:R-:W-:Y:S01]  /*2ce0*/  FMUL.RZ R0, R0, 0.15915493667125701904 ;  /* 0x3e22f98300007820 */ /* 0x000fe2000040c000 */
[----:B0-----:R-:W-:-:S02]  /*2cf0*/  FMUL.FTZ R13, R13, R22 ;  /* 0x000000160d0d7220 */ /* 0x001fc40000410000 */
[C---:B------:R-:W-:Y:S01]  /*2d00*/  FFMA.FTZ R4, R29.reuse, R4, 0.49999994039535522461 ;  /* 0x3efffffe1d047423 */ /* 0x040fe20000010004 */
[----:B------:R-:W-:Y:S03]  /*2d10*/  MUFU.COS R22, R5 ;  /* 0x0000000500167308 */ /* 0x000fe60000000000 */
[----:B------:R-:W-:Y:S01]  /*2d20*/  FMUL.FTZ R20, R29, R4 ;  /* 0x000000041d147220 */ /* 0x000fe20000410000 */
[----:B------:R-:W-:Y:S01]  /*2d30*/  FSEL R4, R25, 127, P0 ;  /* 0x42fe000019047808 */ /* 0x000fe20000000000 */
[----:B-1----:R-:W-:Y:S02]  /*2d40*/  FMUL.FTZ R15, R15, R24 ;  /* 0x000000180f0f7220 */ /* 0x002fe40000410000 */
[----:B------:R-:W-:Y:S01]  /*2d50*/  FFMA.FTZ R20, R29, R20, R29 ;  /* 0x000000141d147223 */ /* 0x000fe2000001001d */
[----:B------:R-:W0:Y:S01]  /*2d60*/  MUFU.SIN R0, R0 ;  /* 0x0000000000007308 */ /* 0x000e220000000400 */
[----:B------:R-:W-:-:S07]  /*2d70*/  FSETP.GEU.FTZ.AND P1, PT, R4, -25, PT ;  /* 0xc1c800000400780b */ /* 0x000fce0003f3e000 */
        /* <DEDUP_REMOVED lines=22> */
[----:B------:R-:W-:Y:S01]  /*2ee0*/  STG.E.ENL2.256 desc[UR4][R26.64+0x1000], R12, R4 ;  /* 0xf800800c1a04797f */ /* 0x000fe2000f121804 */
[----:B------:R-:W-:Y:S05]  /*2ef0*/  EXIT ;  /* 0x000000000000794d */ /* 0x000fea0003800000 */
.L_x_27815:
        /* <DEDUP_REMOVED lines=16> */
.L_x_37270:


//--------------------- .text._ZN2at6native29vectorized_elementwise_kernelILi8EZZZNS0_17expm1_kernel_cudaERNS_18TensorIteratorBaseEENKUlvE_clEvENKUlvE2_clEvEUlN3c107complexIfEEE_St5arrayIPcLm2EEEEviT0_T1_ --------------------------
	.section	.text._ZN2at6native29vectorized_elementwise_kernelILi8EZZZNS0_17expm1_kernel_cudaERNS_18TensorIteratorBaseEENKUlvE_clEvENKUlvE2_clEvEUlN3c107complexIfEEE_St5arrayIPcLm2EEEEviT0_T1_,"ax",@progbits
	.align	128
        .global         _ZN2at6native29vectorized_elementwise_kernelILi8EZZZNS0_17expm1_kernel_cudaERNS_18TensorIteratorBaseEENKUlvE_clEvENKUlvE2_clEvEUlN3c107complexIfEEE_St5arrayIPcLm2EEEEviT0_T1_
        .type           _ZN2at6native29vectorized_elementwise_kernelILi8EZZZNS0_17expm1_kernel_cudaERNS_18TensorIteratorBaseEENKUlvE_clEvENKUlvE2_clEvEUlN3c107complexIfEEE_St5arrayIPcLm2EEEEviT0_T1_,@function
        .size           _ZN2at6native29vectorized_elementwise_kernelILi8EZZZNS0_17expm1_kernel_cudaERNS_18TensorIteratorBaseEENKUlvE_clEvENKUlvE2_clEvEUlN3c107complexIfEEE_St5arrayIPcLm2EEEEviT0_T1_,(.L_x_37271 - _ZN2at6native29vectorized_elementwise_kernelILi8EZZZNS0_17expm1_kernel_cudaERNS_18TensorIteratorBaseEENKUlvE_clEvENKUlvE2_clEvEUlN3c107complexIfEEE_St5arrayIPcLm2EEEEviT0_T1_)
        .other          _ZN2at6native29vectorized_elementwise_kernelILi8EZZZNS0_17expm1_kernel_cudaERNS_18TensorIteratorBaseEENKUlvE_clEvENKUlvE2_clEvEUlN3c107complexIfEEE_St5arrayIPcLm2EEEEviT0_T1_,@"STO_CUDA_ENTRY STV_DEFAULT"
_ZN2at6native29vectorized_elementwise_kernelILi8EZZZNS0_17expm1_kernel_cudaERNS_18TensorIteratorBaseEENKUlvE_clEvENKUlvE2_clEvEUlN3c107complexIfEEE_St5arrayIPcLm2EEEEviT0_T1_:
.text._ZN2at6native29vectorized_elementwise_kernelILi8EZZZNS0_17expm1_kernel_cudaERNS_18TensorIteratorBaseEENKUlvE_clEvENKUlvE2_clEvEUlN3c107complexIfEEE_St5arrayIPcLm2EEEEviT0_T1_:
        /* <DEDUP_REMOVED lines=109> */
.L_x_27818:
[----:B------:R-:W-:Y:S05]  /*06d0*/  BSYNC.RECONVERGENT B0 ;  /* 0x0000000000007941 */ /* 0x000fea0003800200 */
.L_x_27817:
        /* <DEDUP_REMOVED lines=42> */
.L_x_27820:
[----:B------:R-:W-:Y:S05]  /*0980*/  BSYNC.RECONVERGENT B0 ;  /* 0x0000000000007941 */ /* 0x000fea0003800200 */
.L_x_27819:
        /* <DEDUP_REMOVED lines=41> */
.L_x_27822:
[----:B------:R-:W-:Y:S05]  /*0c20*/  BSYNC.RECONVERGENT B0 ;  /* 0x0000000000007941 */ /* 0x000fea0003800200 */
.L_x_27821:
        /* <DEDUP_REMOVED lines=41> */
.L_x_27824:
[----:B------:R-:W-:Y:S05]  /*0ec0*/  BSYNC.RECONVERGENT B0 ;  /* 0x0000000000007941 */ /* 0x000fea0003800200 */
.L_x_27823:
        /* <DEDUP_REMOVED lines=41> */
.L_x_27826:
[----:B------:R-:W-:Y:S05]  /*1160*/  BSYNC.RECONVERGENT B0 ;  /* 0x0000000000007941 */ /* 0x000fea0003800200 */
.L_x_27825:
        /* <DEDUP_REMOVED lines=40> */
.L_x_27828:
[----:B------:R-:W-:Y:S05]  /*13f0*/  BSYNC.RECONVERGENT B0 ;  /* 0x0000000000007941 */ /* 0x000fea0003800200 */
.L_x_27827:
        /* <DEDUP_REMOVED lines=39> */
.L_x_27830:
[----:B------:R-:W-:Y:S05]  /*1670*/  BSYNC.RECONVERGENT B0 ;  /* 0x0000000000007941 */ /* 0x000fea0003800200 */
.L_x_27829:
        /* <DEDUP_REMOVED lines=39> */
.L_x_27832:
[----:B------:R-:W-:Y:S05]  /*18f0*/  BSYNC.RECONVERGENT B0 ;  /* 0x0000000000007941 */ /* 0x000fea0003800200 */
.L_x_27831:
        /* <DEDUP_REMOVED lines=21> */
.L_x_27835:
[----:B------:R-:W-:-:S13]  /*1a50*/  ISETP.GE.U32.AND P0, PT, R0, R17, PT ;  /* 0x000000110000720c */ /* 0x000fda0003f06070 */
[----:B------:R-:W-:Y:S05]  /*1a60*/  @P0 BRA `(.L_x_27837) ;  /* 0x0000000000300947 */ /* 0x000fea0003800000 */
[----:B0-----:R-:W0:Y:S01]  /*1a70*/  LDC.64 R6, c[0x0][0x388] ;  /* 0x0000e200ff067b82 */ /* 0x001e220000000a00 */
[----:B------:R-:W-:Y:S02]  /*1a80*/  IADD3 R9, PT, PT, R21, R0, RZ ;  /* 0x0000000015097210 */ /* 0x000fe40007ffe0ff */
[----:B------:R-:W-:-:S03]  /*1a90*/  IADD3 R0, PT, PT, R0, 0x80, RZ ;  /* 0x0000008000007810 */ /* 0x000fc60007ffe0ff */
[----:B0-----:R-:W-:-:S05]  /*1aa0*/  IMAD.WIDE.U32 R6, R9, 0x8, R6 ;  /* 0x0000000809067825 */ /* 0x001fca00078e0006 */
[----:B------:R1:W-:Y:S02]  /*1ab0*/  STG.E.64 desc[UR4][R6.64], R4 ;  /* 0x0000000406007986 */ /* 0x0003e4000c101b04 */
.L_x_27836:
[----:B------:R-:W-:-:S13]  /*1ac0*/  ISETP.GE.U32.AND P0, PT, R0, R17, PT ;  /* 0x000000110000720c */ /* 0x000fda0003f06070 */
[----:B------:R-:W-:Y:S05]  /*1ad0*/  @P0 BRA `(.L_x_27838) ;  /* 0x0000000000340947 */ /* 0x000fea0003800000 */
[----:B-1----:R-:W1:Y:S01]  /*1ae0*/  LDC.64 R4, c[0x0][0x388] ;  /* 0x0000e200ff047b82 */ /* 0x002e620000000a00 */
[----:B------:R-:W-:Y:S02]  /*1af0*/  IADD3 R7, PT, PT, R21, R0, RZ ;  /* 0x0000000015077210 */ /* 0x000fe40007ffe0ff */
[----:B------:R-:W-:-:S03]  /*1b00*/  IADD3 R0, PT, PT, R0, 0x80, RZ ;  /* 0x0000008000007810 */ /* 0x000fc60007ffe0ff */
[----:B-1----:R-:W-:-:S05]  /*1b10*/  IMAD.WIDE.U32 R4, R7, 0x8, R4 ;  /* 0x0000000807047825 */ /* 0x002fca00078e0004 */
[----:B------:R1:W-:Y:S02]  /*1b20*/  STG.E.64 desc[UR4][R4.64], R2 ;  /* 0x0000000204007986 */ /* 0x0003e4000c101b04 */
.L_x_27837:
        /* <DEDUP_REMOVED lines=8> */
.L_x_27838:
[----:B------:R-:W-:Y:S05]  /*1bb0*/  BSYNC.RELIABLE B1 ;  /* 0x0000000000017941 */ /* 0x000fea0003800100 */
.L_x_27834:
[----:B------:R-:W-:-:S13]  /*1bc0*/  ISETP.GE.U32.AND P0, PT, R0, R17, PT ;  /* 0x000000110000720c */ /* 0x000fda0003f06070 */
[----:B--2---:R-:W2:Y:S01]  /*1bd0*/  @!P0 LDC.64 R2, c[0x0][0x388] ;  /* 0x0000e200ff028b82 */ /* 0x004ea20000000a00 */
[----:B-1----:R-:W-:Y:S02]  /*1be0*/  @!P0 IADD3 R5, PT, PT, R21, R0, RZ ;  /* 0x0000000015058210 */ /* 0x002fe40007ffe0ff */
[----:B------:R-:W-:-:S03]  /*1bf0*/  @!P0 IADD3 R0, PT, PT, R0, 0x80, RZ ;  /* 0x0000008000008810 */ /* 0x000fc60007ffe0ff */
[----:B--2---:R-:W-:-:S05]  /*1c00*/  @!P0 IMAD.WIDE.U32 R2, R5, 0x8, R2 ;  /* 0x0000000805028825 */ /* 0x004fca00078e0002 */
[----:B------:R2:W-:Y:S02]  /*1c10*/  @!P0 STG.E.64 desc[UR4][R2.64], R24 ;  /* 0x0000001802008986 */ /* 0x0005e4000c101b04 */
.L_x_27839:
[----:B------:R-:W-:Y:S05]  /*1c20*/  BSYNC.RECONVERGENT B0 ;  /* 0x0000000000007941 */ /* 0x000fea0003800200 */
.L_x_27833:
        /* <DEDUP_REMOVED lines=8> */
.L_x_27816:
        /* <DEDUP_REMOVED lines=293> */
.L_x_27840:
        /* <DEDUP_REMOVED lines=16> */
.L_x_37271:


//--------------------- .text._ZN2at6native18elementwise_kernelILi128ELi4EZNS0_15gpu_kernel_implIZZZNS0_17expm1_kernel_cudaERNS_18TensorIteratorBaseEENKUlvE_clEvENKUlvE1_clEvEUlN3c107complexIdEEE_EEvS4_RKT_EUliE_EEviT1_ --------------------------
	.section	.text._ZN2at6native18elementwise_kernelILi128ELi4EZNS0_15gpu_kernel_implIZZZNS0_17expm1_kernel_cudaERNS_18TensorIteratorBaseEENKUlvE_clEvENKUlvE1_clEvEUlN3c107complexIdEEE_EEvS4_RKT_EUliE_EEviT1_,"ax",@progbits
	.align	128
        .global         _ZN2at6native18elementwise_kernelILi128ELi4EZNS0_15gpu_kernel_implIZZZNS0_17expm1_kernel_cudaERNS_18TensorIteratorBaseEENKUlvE_clEvENKUlvE1_clEvEUlN3c107complexIdEEE_EEvS4_RKT_EUliE_EEviT1_
        .type           _ZN2at6native18elementwise_kernelILi128ELi4EZNS0_15gpu_kernel_implIZZZNS0_17expm1_kernel_cudaERNS_18TensorIteratorBaseEENKUlvE_clEvENKUlvE1_clEvEUlN3c107complexIdEEE_EEvS4_RKT_EUliE_EEviT1_,@function
        .size           _ZN2at6native18elementwise_kernelILi128ELi4EZNS0_15gpu_kernel_implIZZZNS0_17expm1_kernel_cudaERNS_18TensorIteratorBaseEENKUlvE_clEvENKUlvE1_clEvEUlN3c107complexIdEEE_EEvS4_RKT_EUliE_EEviT1_,(.L_x_36957 - _ZN2at6native18elementwise_kernelILi128ELi4EZNS0_15gpu_kernel_implIZZZNS0_17expm1_kernel_cudaERNS_18TensorIteratorBaseEENKUlvE_clEvENKUlvE1_clEvEUlN3c107complexIdEEE_EEvS4_RKT_EUliE_EEviT1_)
        .other          _ZN2at6native18elementwise_kernelILi128ELi4EZNS0_15gpu_kernel_implIZZZNS0_17expm1_kernel_cudaERNS_18TensorIteratorBaseEENKUlvE_clEvENKUlvE1_clEvEUlN3c107complexIdEEE_EEvS4_RKT_EUliE_EEviT1_,@"STO_CUDA_ENTRY STV_DEFAULT"
_ZN2at6native18elementwise_kernelILi128ELi4EZNS0_15gpu_kernel_implIZZZNS0_17expm1_kernel_cudaERNS_18TensorIteratorBaseEENKUlvE_clEvENKUlvE1_clEvEUlN3c107complexIdEEE_EEvS4_RKT_EUliE_EEviT1_:
.text._ZN2at6native18elementwise_kernelILi128ELi4EZNS0_15gpu_kernel_implIZZZNS0_17expm1_kernel_cudaERNS_18TensorIteratorBaseEENKUlvE_clEvENKUlvE1_clEvEUlN3c107complexIdEEE_EEvS4_RKT_EUliE_EEviT1_:
[----:B------:R-:W0:Y:S01]  /*0000*/  LDC R1, c[0x0][0x37c] ;  /* 0x0000df00ff017b82 */ /* 0x000e220000000800 */
[----:B------:R-:W1:Y:S07]  /*0010*/  S2R R17, SR_TID.X ;  /* 0x0000000000117919 */ /* 0x000e6e0000002100 */
[----:B------:R-:W2:Y:S01]  /*0020*/  S2UR UR4, SR_CTAID.X ;  /* 0x00000000000479c3 */ /* 0x000ea20000002500 */
[----:B------:R-:W3:Y:S01]  /*0030*/  LDCU UR39, c[0x0][0x388] ;  /* 0x00007100ff2777ac */ /* 0x000ee20008000800 */
[----:B------:R-:W-:Y:S01]  /*0040*/  BSSY.RECONVERGENT B6, `(.L_x_27841) ;  /* 0x000048c000067945 */ /* 0x000fe20003800200 */
[----:B0-----:R-:W-:Y:S01]  /*0050*/  VIADD R1, R1, 0xffffffd8 ;  /* 0xffffffd801017836 */ /* 0x001fe20000000000 */
[----:B------:R-:W0:Y:S01]  /*0060*/  LDCU UR5, c[0x0][0x380] ;  /* 0x00007000ff0577ac */ /* 0x000e220008000800 */
[----:B------:R-:W4:Y:S01]  /*0070*/  LDCU.64 UR36, c[0x0][0x358] ;  /* 0x00006b00ff2477ac */ /* 0x000f220008000a00 */
[----:B------:R-:W4:Y:S01]  /*0080*/  LDCU.U8 UR41, c[0x0][0x592] ;  /* 0x0000b240ff2977ac */ /* 0x000f220008000000 */
[----:B------:R-:W4:Y:S01]  /*0090*/  LDCU.U8 UR42, c[0x0][0x591] ;  /* 0x0000b220ff2a77ac */ /* 0x000f220008000000 */
[----:B---3--:R-:W-:-:S02]  /*00a0*/  UIADD3 UR40, UPT, UPT, UR39, -0x1, URZ ;  /* 0xffffffff27287890 */ /* 0x008fc4000fffe0ff */
[----:B--2---:R-:W-:Y:S02]  /*00b0*/  USHF.L.U32 UR4, UR4, 0x9, URZ ;  /* 0x0000000904047899 */ /* 0x004fe400080006ff */
[----:B------:R-:W-:-:S04]  /*00c0*/  UISETP.LT.U32.AND UP0, UPT, UR40, 0x18, UPT ;  /* 0x000000182800788c */ /* 0x000fc8000bf01070 */
[----:B------:R-:W-:Y:S01]  /*00d0*/  USEL UR38, UR40, 0x18, UP0 ;  /* 0x0000001828267887 */ /* 0x000fe20008000000 */
[----:B-1----:R-:W-:-:S03]  /*00e0*/  LOP3.LUT R17, R17, UR4, RZ, 0xfc, !PT ;  /* 0x0000000411117c12 */ /* 0x002fc6000f8efcff */
[----:B------:R-:W-:Y:S01]  /*00f0*/  UIADD3 UR38, UPT, UPT, UR38, 0x1, URZ ;  /* 0x0000000126267890 */ /* 0x000fe2000fffe0ff */
[----:B0-----:R-:W-:-:S13]  /*0100*/  ISETP.GE.AND P0, PT, R17, UR5, PT ;  /* 0x0000000511007c0c */ /* 0x001fda000bf06270 */
[----:B----4-:R-:W-:Y:S05]  /*0110*/  @P0 BRA `(.L_x_27842) ;  /* 0x0000004400f80947 */ /* 0x010fea0003800000 */
        /* <DEDUP_REMOVED lines=302> */
.L_x_27843:
        /* <DEDUP_REMOVED lines=19> */
.L_x_27848:
[----:B------:R-:W2:Y:S01]  /*1530*/  LDG.E.U8 R2, desc[UR36][R2.64] ;  /* 0x0000002402027981 */ /* 0x000ea2000c1e1100 */
[----:B------:R-:W-:Y:S01]  /*1540*/  CS2R R10, SRZ ;  /* 0x00000000000a7805 */ /* 0x000fe2000001ff00 */
[----:B--2---:R0:W1:Y:S01]  /*1550*/  I2F.F64.U16 R8, R2 ;  /* 0x0000000200087312 */ /* 0x0040620000101800 */
[----:B------:R-:W-:Y:S05]  /*1560*/  BRA `(.L_x_27850) ;  /* 0x0000000c00b87947 */ /* 0x000fea0003800000 */
.L_x_27847:
        /* <DEDUP_REMOVED lines=10> */
.L_x_27852:
[----:B------:R-:W2:Y:S01]  /*1610*/  LDG.E R2, desc[UR36][R2.64] ;  /* 0x0000002402027981 */ /* 0x000ea2000c1e1900 */
[----:B------:R-:W-:Y:S01]  /*1620*/  CS2R R10, SRZ ;  /* 0x00000000000a7805 */ /* 0x000fe2000001ff00 */
[----:B--2---:R0:W1:Y:S01]  /*1630*/  I2F.F64 R8, R2 ;  /* 0x0000000200087312 */ /* 0x0040620000201c00 */
[----:B------:R-:W-:Y:S05]  /*1640*/  BRA `(.L_x_27850) ;  /* 0x0000000c00807947 */ /* 0x000fea0003800000 */
.L_x_27851:
[----:B------:R-:W2:Y:S01]  /*1650*/  LDG.E.U16 R2, desc[UR36][R2.64] ;  /* 0x0000002402027981 */ /* 0x000ea2000c1e1500 */
[----:B------:R-:W-:Y:S01]  /*1660*/  CS2R R10, SRZ ;  /* 0x00000000000a7805 */ /* 0x000fe2000001ff00 */
[----:B--2---:R0:W1:Y:S01]  /*1670*/  I2F.F64.S16 R8, R2 ;  /* 0x0000000200087312 */ /* 0x0040620000101c00 */
[----:B------:R-:W-:Y:S05]  /*1680*/  BRA `(.L_x_27850) ;  /* 0x0000000c00707947 */ /* 0x000fea0003800000 */
.L_x_27846:
        /* <DEDUP_REMOVED lines=11> */
.L_x_27854:
[----:B------:R-:W2:Y:S01]  /*1740*/  LDG.E.U16 R0, desc[UR36][R2.64] ;  /* 0x0000002402007981 */ /* 0x000ea2000c1e1500 */
[----:B------:R-:W-:Y:S01]  /*1750*/  CS2R R10, SRZ ;  /* 0x00000000000a7805 */ /* 0x000fe2000001ff00 */
[----:B--2---:R-:W-:-:S05]  /*1760*/  HADD2.F32 R0, -RZ, R0.H0_H0 ;  /* 0x20000000ff007230 */ /* 0x004fca0000004100 */
[----:B------:R-:W-:-:S04]  /*1770*/  FMUL.FTZ R0, R0, 1 ;  /* 0x3f80000000007820 */ /* 0x000fc80000410000 */
[----:B------:R0:W1:Y:S01]  /*1780*/  F2F.F64.F32 R8, R0 ;  /* 0x0000000000087310 */ /* 0x0000620000201800 */
[----:B------:R-:W-:Y:S05]  /*1790*/  BRA `(.L_x_27850) ;  /* 0x0000000c002c7947 */ /* 0x000fea0003800000 */
.L_x_27853:
        /* <DEDUP_REMOVED lines=12> */
.L_x_27856:
        /* <DEDUP_REMOVED lines=8> */
.L_x_27855:
[----:B------:R0:W5:Y:S01]  /*18e0*/  LDG.E.64 R8, desc[UR36][R2.64] ;  /* 0x0000002402087981 */ /* 0x000162000c1e1b00 */
[----:B------:R-:W-:Y:S01]  /*18f0*/  CS2R R10, SRZ ;  /* 0x00000000000a7805 */ /* 0x000fe2000001ff00 */
[----:B------:R-:W-:Y:S06]  /*1900*/  BRA `(.L_x_27850) ;  /* 0x0000000800d07947 */ /* 0x000fec0003800000 */
.L_x_27845:
        /* <DEDUP_REMOVED lines=14> */
.L_x_27859:
[----:B------:R0:W5:Y:S01]  /*19f0*/  LDG.E.128 R8, desc[UR36][R2.64] ;  /* 0x0000002402087981 */ /* 0x000162000c1e1d00 */
[----:B------:R-:W-:Y:S05]  /*1a00*/  BRA `(.L_x_27850) ;  /* 0x0000000800907947 */ /* 0x000fea0003800000 */
.L_x_27858:
        /* <DEDUP_REMOVED lines=28> */
.L_x_27861:
[----:B------:R-:W2:Y:S01]  /*1bd0*/  LDG.E.U8 R2, desc[UR36][R2.64] ;  /* 0x0000002402027981 */ /* 0x000ea2000c1e1100 */
[----:B------:R-:W-:Y:S01]  /*1be0*/  CS2R R10, SRZ ;  /* 0x00000000000a7805 */ /* 0x000fe2000001ff00 */
        /* <DEDUP_REMOVED lines=13> */
.L_x_27860:
[----:B------:R-:W2:Y:S01]  /*1cc0*/  LDG.E.U16 R0, desc[UR36][R2.64] ;  /* 0x0000002402007981 */ /* 0x000ea2000c1e1500 */
[----:B------:R-:W-:Y:S01]  /*1cd0*/  CS2R R10, SRZ ;  /* 0x00000000000a7805 */ /* 0x000fe2000001ff00 */
[----:B--2---:R-:W-:-:S04]  /*1ce0*/  IMAD.U32 R0, R0, 0x10000, RZ ;  /* 0x0001000000007824 */ /* 0x004fc800078e00ff */
[----:B------:R-:W-:-:S04]  /*1cf0*/  FMUL.FTZ R0, R0, 1 ;  /* 0x3f80000000007820 */ /* 0x000fc80000410000 */
[----:B------:R0:W1:Y:S01]  /*1d00*/  F2F.F64.F32 R8, R0 ;  /* 0x0000000000087310 */ /* 0x0000620000201800 */
[----:B------:R-:W-:Y:S05]  /*1d10*/  BRA `(.L_x_27850) ;  /* 0x0000000400cc7947 */ /* 0x000fea0003800000 */
.L_x_27857:
        /* <DEDUP_REMOVED lines=12> */
.L_x_27864:
        /* <DEDUP_REMOVED lines=22> */
.L_x_27866:
[----:B------:R-:W-:Y:S05]  /*1f40*/  BSYNC.RECONVERGENT B0 ;  /* 0x0000000000007941 */ /* 0x000fea0003800200 */
.L_x_27865:
[----:B------:R-:W-:Y:S01]  /*1f50*/  IMAD.SHL.U32 R0, R0, 0x100000, RZ ;  /* 0x0010000000007824 */ /* 0x000fe200078e00ff */
[----:B------:R-:W-:-:S04]  /*1f60*/  LEA R2, R2, 0x3b800000, 0x17 ;  /* 0x3b80000002027811 */ /* 0x000fc800078eb8ff */
[----:B------:R-:W-:-:S05]  /*1f70*/  LOP3.LUT R0, R2, R0, R7, 0xfe, !PT ;  /* 0x0000000002007212 */ /* 0x000fca00078efe07 */
[----:B------:R-:W-:-:S04]  /*1f80*/  FMUL.FTZ R0, R0, 1 ;  /* 0x3f80000000007820 */ /* 0x000fc80000410000 */
[----:B------:R0:W1:Y:S01]  /*1f90*/  F2F.F64.F32 R8, R0 ;  /* 0x0000000000087310 */ /* 0x0000620000201800 */
[----:B------:R-:W-:Y:S05]  /*1fa0*/  BRA `(.L_x_27850) ;  /* 0x0000000400287947 */ /* 0x000fea0003800000 */
.L_x_27863:
        /* <DEDUP_REMOVED lines=22> */
.L_x_27868:
[----:B------:R-:W-:Y:S05]  /*2110*/  BSYNC.RECONVERGENT B0 ;  /* 0x0000000000007941 */ /* 0x000fea0003800200 */
.L_x_27867:
[----:B------:R-:W-:Y:S01]  /*2120*/  IMAD.SHL.U32 R0, R0, 0x200000, RZ ;  /* 0x0020000000007824 */ /* 0x000fe200078e00ff */
[----:B------:R-:W-:-:S04]  /*2130*/  LEA R2, R2, 0x37800000, 0x17 ;  /* 0x3780000002027811 */ /* 0x000fc800078eb8ff */
[----:B------:R-:W-:-:S05]  /*2140*/  LOP3.LUT R0, R2, R0, R7, 0xfe, !PT ;  /* 0x0000000002007212 */ /* 0x000fca00078efe07 */
[----:B------:R-:W-:-:S04]  /*2150*/  FMUL.FTZ R0, R0, 1 ;  /* 0x3f80000000007820 */ /* 0x000fc80000410000 */
[----:B------:R0:W1:Y:S01]  /*2160*/  F2F.F64.F32 R8, R0 ;  /* 0x0000000000087310 */ /* 0x0000620000201800 */
[----:B------:R-:W-:Y:S05]  /*2170*/  BRA `(.L_x_27850) ;  /* 0x0000000000b47947 */ /* 0x000fea0003800000 */
.L_x_27862:
[----:B------:R-:W-:-:S09]  /*2180*/  UISETP.NE.AND UP0, UPT, UR4, 0x1c, UPT ;  /* 0x0000001c0400788c */ /* 0x000fd2000bf05270 */
[----:B------:R-:W-:Y:S05]  /*2190*/  BRA.U !UP0, `(.L_x_27869) ;  /* 0x0000000108a07547 */ /* 0x000fea000b800000 */
[----:B------:R-:W-:-:S09]  /*21a0*/  UISETP.NE.AND UP0, UPT, UR4, 0x1d, UPT ;  /* 0x0000001d0400788c */ /* 0x000fd2000bf05270 */
[----:B------:R-:W-:Y:S05]  /*21b0*/  BRA.U !UP0, `(.L_x_27870) ;  /* 0x0000000108887547 */ /* 0x000fea000b800000 */
[----:B------:R-:W-:-:S09]  /*21c0*/  UISETP.NE.AND UP0, UPT, UR4, 0x2c, UPT ;  /* 0x0000002c0400788c */ /* 0x000fd2000bf05270 */
[----:B------:R-:W-:Y:S05]  /*21d0*/  BRA.U !UP0, `(.L_x_27871) ;  /* 0x00000001084c7547 */ /* 0x000fea000b800000 */
.L_x_27849:
        /* <DEDUP_REMOVED lines=16> */
.L_x_27872:
[----:B------:R-:W-:Y:S02]  /*22e0*/  CS2R R8, SRZ ;  /* 0x0000000000087805 */ /* 0x000fe4000001ff00 */
[----:B------:R-:W-:Y:S01]  /*22f0*/  CS2R R10, SRZ ;  /* 0x00000000000a7805 */ /* 0x000fe2000001ff00 */
[----:B------:R-:W-:Y:S06]  /*2300*/  BRA `(.L_x_27850) ;  /* 0x0000000000507947 */ /* 0x000fec0003800000 */
.L_x_27871:
        /* <DEDUP_REMOVED lines=11> */
[----:B------:R2:W3:Y:S01]  /*23c0*/  @P0 F2F.F64.F32 R8, R0 ;  /* 0x0000000000080310 */ /* 0x0004e20000201800 */
[----:B------:R-:W-:Y:S05]  /*23d0*/  BRA `(.L_x_27850) ;  /* 0x00000000001c7947 */ /* 0x000fea0003800000 */
.L_x_27870:
[----:B------:R-:W2:Y:S01]  /*23e0*/  LDG.E.64 R8, desc[UR36][R2.64] ;  /* 0x0000002402087981 */ /* 0x000ea2000c1e1b00 */
[----:B------:R-:W-:Y:S01]  /*23f0*/  CS2R R10, SRZ ;  /* 0x00000000000a7805 */ /* 0x000fe2000001ff00 */
[----:B--2---:R-:W4:Y:S01]  /*2400*/  I2F.F64.U64 R8, R8 ;  /* 0x0000000800087312 */ /* 0x004f220000301800 */
[----:B------:R-:W-:Y:S05]  /*2410*/  BRA `(.L_x_27850) ;  /* 0x00000000000c7947 */ /* 0x000fea0003800000 */
.L_x_27869:
[----:B------:R-:W2:Y:S01]  /*2420*/  LDG.E R2, desc[UR36][R2.64] ;  /* 0x0000002402027981 */ /* 0x000ea2000c1e1900 */
[----:B------:R-:W-:Y:S01]  /*2430*/  CS2R R10, SRZ ;  /* 0x00000000000a7805 */ /* 0x000fe2000001ff00 */
[----:B--2---:R0:W1:Y:S06]  /*2440*/  I2F.F64.U32 R8, R2 ;  /* 0x0000000200087312 */ /* 0x00406c0000201800 */
.L_x_27850:
[----:B------:R-:W-:Y:S05]  /*2450*/  BSYNC.RECONVERGENT B7 ;  /* 0x0000000000077941 */ /* 0x000fea0003800200 */
.L_x_27844:
[----:B-12--5:R-:W-:Y:S01]  /*2460*/  DMUL R18, R10, 0.5 ;  /* 0x3fe000000a127828 */ /* 0x026fe20000000000 */
[----:B------:R-:W-:Y:S07]  /*2470*/  BSSY.RECONVERGENT B2, `(.L_x_27873) ;  /* 0x000001a000027945 */ /* 0x000fee0003800200 */
[----:B------:R-:W-:-:S14]  /*2480*/  DSETP.NEU.AND P0, PT, |R18|, +INF , PT ;  /* 0x7ff000001200742a */ /* 0x000fdc0003f0d200 */
[----:B0-----:R-:W-:Y:S01]  /*2490*/  @!P0 DMUL R2, RZ, R18 ;  /* 0x00000012ff028228 */ /* 0x001fe20000000000 */
[----:B------:R-:W-:Y:S01]  /*24a0*/  @!P0 MOV R0, RZ ;  /* 0x000000ff00008202 */ /* 0x000fe20000000f00 */
[----:B------:R-:W-:Y:S09]  /*24b0*/  @!P0 BRA `(.L_x_27874) ;  /* 0x0000000000548947 */ /* 0x000ff20003800000 */
[----:B------:R-:W-:Y:S01]  /*24c0*/  UMOV UR4, 0x6dc9c883 ;  /* 0x6dc9c88300047882 */ /* 0x000fe20000000000 */
[----:B------:R-:W-:Y:S01]  /*24d0*/  UMOV UR5, 0x3fe45f30 ;  /* 0x3fe45f3000057882 */ /* 0x000fe20000000000 */
[C---:B------:R-:W-:Y:S02]  /*24e0*/  DSETP.GE.AND P0, PT, |R18|.reuse, 2.14748364800000000000e+09, PT ;  /* 0x41e000001200742a */ /* 0x040fe40003f06200 */
[----:B------:R-:W-:Y:S01]  /*24f0*/  DMUL R4, R18, UR4 ;  /* 0x0000000412047c28 */ /* 0x000fe20008000000 */
[----:B------:R-:W-:Y:S01]  /*2500*/  UMOV UR4, 0x54442d18 ;  /* 0x54442d1800047882 */ /* 0x000fe20000000000 */
[----:B------:R-:W-:-:S04]  /*2510*/  UMOV UR5, 0x3ff921fb ;  /* 0x3ff921fb00057882 */ /* 0x000fc80000000000 */
[----:B------:R-:W0:Y:S08]  /*2520*/  F2I.F64 R0, R4 ;  /* 0x0000000400007311 */ /* 0x000e300000301100 */
[----:B0-----:R-:W0:Y:S02]  /*2530*/  I2F.F64 R2, R0 ;  /* 0x0000000000027312 */ /* 0x001e240000201c00 */
[----:B0-----:R-:W-:Y:S01]  /*2540*/  DFMA R6, R2, -UR4, R18 ;  /* 0x8000000402067c2b */ /* 0x001fe20008000012 */
[----:B------:R-:W-:Y:S01]  /*2550*/  UMOV UR4, 0x33145c00 ;  /* 0x33145c0000047882 */ /* 0x000fe20000000000 */
[----:B------:R-:W-:-:S06]  /*2560*/  UMOV UR5, 0x3c91a626 ;  /* 0x3c91a62600057882 */ /* 0x000fcc0000000000 */
[----:B------:R-:W-:Y:S01]  /*2570*/  DFMA R6, R2, -UR4, R6 ;  /* 0x8000000402067c2b */ /* 0x000fe20008000006 */
[----:B------:R-:W-:Y:S01]  /*2580*/  UMOV UR4, 0x252049c0 ;  /* 0x252049c000047882 */ /* 0x000fe20000000000 */
[----:B------:R-:W-:-:S06]  /*2590*/  UMOV UR5, 0x397b839a ;  /* 0x397b839a00057882 */ /* 0x000fcc0000000000 */
[----:B------:R-:W-:Y:S01]  /*25a0*/  DFMA R2, R2, -UR4, R6 ;  /* 0x8000000402027c2b */ /* 0x000fe20008000006 */
[----:B------:R-:W-:Y:S10]  /*25b0*/  @!P0 BRA `(.L_x_27874) ;  /* 0x0000000000148947 */ /* 0x000ff40003800000 */
[----:B------:R-:W-:Y:S01]  /*25c0*/  IMAD.MOV.U32 R12, RZ, RZ, R18 ;  /* 0x000000ffff0c7224 */ /* 0x000fe200078e0012 */
[----:B------:R-:W-:-:S07]  /*25d0*/  MOV R18, 0x25f0 ;  /* 0x000025f000127802 */ /* 0x000fce0000000f00 */
[----:B---34-:R-:W-:Y:S05]  /*25e0*/  CALL.REL.NOINC `($_ZN2at6native18elementwise_kernelILi128ELi4EZNS0_15gpu_kernel_implIZZZNS0_17expm1_kernel_cudaERNS_18TensorIteratorBaseEENKUlvE_clEvENKUlvE1_clEvEUlN3c107complexIdEEE_EEvS4_RKT_EUliE_EEviT1_$__internal_trig_reduction_slowpathd) ;  /* 0x000000f800f07944 */ /* 0x018fea0003c00000 */
[----:B------:R-:W-:Y:S02]  /*25f0*/  IMAD.MOV.U32 R2, RZ, RZ, R12 ;  /* 0x000000ffff027224 */ /* 0x000fe400078e000c */
[----:B------:R-:W-:-:S07]  /*2600*/  IMAD.MOV.U32 R3, RZ, RZ, R13 ;  /* 0x000000ffff037224 */ /* 0x000fce00078e000d */
.L_x_27874:
[----:B------:R-:W-:Y:S05]  /*2610*/  BSYNC.RECONVERGENT B2 ;  /* 0x0000000000027941 */ /* 0x000fea0003800200 */
.L_x_27873:
[----:B------:R-:W0:Y:S01]  /*2620*/  LDCU.64 UR4, c[0x4][0x1b8] ;  /* 0x01003700ff0477ac */ /* 0x000e220008000a00 */
[----:B------:R-:W-:-:S05]  /*2630*/  IMAD.SHL.U32 R4, R0, 0x40, RZ ;  /* 0x0000004000047824 */ /* 0x000fca00078e00ff */
[----:B------:R-:W-:-:S04]  /*2640*/  LOP3.LUT R4, R4, 0x40, RZ, 0xc0, !PT ;  /* 0x0000004004047812 */ /* 0x000fc800078ec0ff */
[----:B0-----:R-:W-:-:S05]  /*2650*/  IADD3 R18, P0, PT, R4, UR4, RZ ;  /* 0x0000000404127c10 */ /* 0x001fca000ff1e0ff */
[----:B------:R-:W-:-:S05]  /*2660*/  IMAD.X R19, RZ, RZ, UR5, P0 ;  /* 0x00000005ff137e24 */ /* 0x000fca00080e06ff */
[----:B------:R-:W2:Y:S04]  /*2670*/  LDG.E.128.CONSTANT R24, desc[UR36][R18.64] ;  /* 0x0000002412187981 */ /* 0x000ea8000c1e9d00 */
[----:B------:R-:W5:Y:S04]  /*2680*/  LDG.E.128.CONSTANT R12, desc[UR36][R18.64+0x10] ;  /* 0x00001024120c7981 */ /* 0x000f68000c1e9d00 */
[----:B------:R-:W5:Y:S01]  /*2690*/  LDG.E.128.CONSTANT R4, desc[UR36][R18.64+0x20] ;  /* 0x0000202412047981 */ /* 0x000f62000c1e9d00 */
[----:B------:R-:W-:Y:S01]  /*26a0*/  LOP3.LUT R20, R0, 0x1, RZ, 0xc0, !PT ;  /* 0x0000000100147812 */ /* 0x000fe200078ec0ff */
[----:B------:R-:W-:Y:S01]  /*26b0*/  IMAD.MOV.U32 R23, RZ, RZ, 0x3da8ff83 ;  /* 0x3da8ff83ff177424 */ /* 0x000fe200078e00ff */
[----:B------:R-:W-:Y:S01]  /*26c0*/  MOV R22, 0x20fd8164 ;  /* 0x20fd816400167802 */ /* 0x000fe20000000f00 */
[----:B------:R-:W-:Y:S01]  /*26d0*/  BSSY.RECONVERGENT B0, `(.L_x_27875) ;  /* 0x000005a000007945 */ /* 0x000fe20003800200 */
[----:B------:R-:W-:Y:S01]  /*26e0*/  ISETP.NE.U32.AND P0, PT, R20, 0x1, PT ;  /* 0x000000011400780c */ /* 0x000fe20003f05070 */
[----:B------:R-:W-:Y:S01]  /*26f0*/  DMUL R20, R2, R2 ;  /* 0x0000000202147228 */ /* 0x000fe20000000000 */
[----:B---34-:R-:W-:-:S02]  /*2700*/  FSETP.GT.FTZ.AND P1, PT, R9, -3.1640625, PT ;  /* 0xc04a80000900780b */ /* 0x018fc40003f34000 */
[----:B------:R-:W-:Y:S02]  /*2710*/  FSEL R22, R22, -8.06006814911005101289e+34, !P0 ;  /* 0xf9785eba16167808 */ /* 0x000fe40004000000 */
[----:B------:R-:W-:Y:S02]  /*2720*/  FSEL R23, -R23, 0.11223486810922622681, !P0 ;  /* 0x3de5db6517177808 */ /* 0x000fe40004000100 */
[----:B------:R-:W-:-:S04]  /*2730*/  LOP3.LUT P2, RZ, R0, 0x2, RZ, 0xc0, !PT ;  /* 0x0000000200ff7812 */ /* 0x000fc8000784c0ff */
[----:B--2---:R-:W-:-:S08]  /*2740*/  DFMA R24, R20, R22, R24 ;  /* 0x000000161418722b */ /* 0x004fd00000000018 */
[----:B------:R-:W-:-:S08]  /*2750*/  DFMA R24, R20, R24, R26 ;  /* 0x000000181418722b */ /* 0x000fd0000000001a */
[----:B-----5:R-:W-:-:S08]  /*2760*/  DFMA R12, R20, R24, R12 ;  /* 0x00000018140c722b */ /* 0x020fd0000000000c */
[----:B------:R-:W-:-:S08]  /*2770*/  DFMA R12, R20, R12, R14 ;  /* 0x0000000c140c722b */ /* 0x000fd0000000000e */
[----:B------:R-:W-:-:S08]  /*2780*/  DFMA R4, R20, R12, R4 ;  /* 0x0000000c1404722b */ /* 0x000fd00000000004 */
[----:B------:R-:W-:-:S08]  /*2790*/  DFMA R4, R20, R4, R6 ;  /* 0x000000041404722b */ /* 0x000fd00000000006 */
[----:B------:R-:W-:Y:S02]  /*27a0*/  DFMA R2, R4, R2, R2 ;  /* 0x000000020402722b */ /* 0x000fe40000000002 */
[----:B------:R-:W-:-:S10]  /*27b0*/  DFMA R4, R20, R4, 1 ;  /* 0x3ff000001404742b */ /* 0x000fd40000000004 */
[----:B------:R-:W-:Y:S02]  /*27c0*/  FSEL R4, R4, R2, !P0 ;  /* 0x0000000204047208 */ /* 0x000fe40004000000 */
[----:B------:R-:W-:Y:S02]  /*27d0*/  FSEL R5, R5, R3, !P0 ;  /* 0x0000000305057208 */ /* 0x000fe40004000000 */
[----:B------:R-:W-:-:S04]  /*27e0*/  FSETP.GEU.FTZ.AND P0, PT, R9, 4.1931471824645996094, PT ;  /* 0x40862e430900780b */ /* 0x000fc80003f1e000 */
[----:B------:R-:W-:Y:S01]  /*27f0*/  PLOP3.LUT P0, PT, P0, P1, PT, 0xf2, 0x2f ;  /* 0x00000000002f781c */ /* 0x000fe20000703e72 */
[----:B------:R-:W-:-:S10]  /*2800*/  DADD R2, RZ, -R4 ;  /* 0x00000000ff027229 */ /* 0x000fd40000000804 */
[----:B------:R-:W-:Y:S02]  /*2810*/  FSEL R4, R4, R2, !P2 ;  /* 0x0000000204047208 */ /* 0x000fe40005000000 */
[----:B------:R-:W-:Y:S01]  /*2820*/  FSEL R5, R5, R3, !P2 ;  /* 0x0000000305057208 */ /* 0x000fe20005000000 */
[----:B------:R-:W-:Y:S06]  /*2830*/  @P0 BRA `(.L_x_27876) ;  /* 0x0000000000f00947 */ /* 0x000fec0003800000 */
[----:B------:R-:W-:Y:S01]  /*2840*/  IMAD.MOV.U32 R2, RZ, RZ, 0x652b82fe ;  /* 0x652b82feff027424 */ /* 0x000fe200078e00ff */
[----:B------:R-:W-:Y:S01]  /*2850*/  UMOV UR4, 0xfefa39ef ;  /* 0xfefa39ef00047882 */ /* 0x000fe20000000000 */
[----:B------:R-:W-:Y:S01]  /*2860*/  IMAD.MOV.U32 R3, RZ, RZ, 0x3ff71547 ;  /* 0x3ff71547ff037424 */ /* 0x000fe200078e00ff */
[----:B------:R-:W-:Y:S01]  /*2870*/  UMOV UR5, 0x3fe62e42 ;  /* 0x3fe62e4200057882 */ /* 0x000fe20000000000 */
[----:B------:R-:W-:Y:S01]  /*2880*/  IMAD.SHL.U32 R0, R9, 0x2, RZ ;  /* 0x0000000209007824 */ /* 0x000fe200078e00ff */
[----:B------:R-:W-:Y:S01]  /*2890*/  MOV R15, 0x3e5af86d ;  /* 0x3e5af86d000f7802 */ /* 0x000fe20000000f00 */
[----:B------:R-:W-:Y:S02]  /*28a0*/  IMAD.MOV.U32 R14, RZ, RZ, -0x7142ec33 ;  /* 0x8ebd13cdff0e7424 */ /* 0x000fe400078e00ff */
[----:B------:R-:W-:Y:S01]  /*28b0*/  DFMA R2, R8, R2, 6.75539944105574400000e+15 ;  /* 0x433800000802742b */ /* 0x000fe20000000002 */
[C---:B------:R-:W-:Y:S02]  /*28c0*/  ISETP.GE.U32.AND P0, PT, R0.reuse, 0x7fb3e647, PT ;  /* 0x7fb3e6470000780c */ /* 0x040fe40003f06070 */
[----:B------:R-:W-:-:S05]  /*28d0*/  ISETP.NE.AND P1, PT, R0, RZ, PT ;  /* 0x000000ff0000720c */ /* 0x000fca0003f25270 */
[----:B------:R-:W-:Y:S02]  /*28e0*/  DADD R6, R2, -6.75539944105574400000e+15 ;  /* 0xc338000002067429 */ /* 0x000fe40000000000 */
[----:B------:R-:W-:-:S06]  /*28f0*/  SEL R2, R2, RZ, P0 ;  /* 0x000000ff02027207 */ /* 0x000fcc0000000000 */
[----:B------:R-:W-:Y:S01]  /*2900*/  DFMA R12, R6, -UR4, R8 ;  /* 0x80000004060c7c2b */ /* 0x000fe20008000008 */
[----:B------:R-:W-:Y:S01]  /*2910*/  UMOV UR4, 0x3b39803f ;  /* 0x3b39803f00047882 */ /* 0x000fe20000000000 */
[----:B------:R-:W-:-:S06]  /*2920*/  UMOV UR5, 0x3c7abc9e ;  /* 0x3c7abc9e00057882 */ /* 0x000fcc0000000000 */
[----:B------:R-:W-:Y:S01]  /*2930*/  DFMA R12, R6, -UR4, R12 ;  /* 0x80000004060c7c2b */ /* 0x000fe2000800000c */
[----:B------:R-:W-:Y:S01]  /*2940*/  UMOV UR4, 0x6acd15b6 ;  /* 0x6acd15b600047882 */ /* 0x000fe20000000000 */
[----:B------:R-:W-:-:S08]  /*2950*/  UMOV UR5, 0x3e21f407 ;  /* 0x3e21f40700057882 */ /* 0x000fd00000000000 */
[----:B------:R-:W-:Y:S02]  /*2960*/  FSEL R6, R8, R12, !P0 ;  /* 0x0000000c08067208 */ /* 0x000fe40004000000 */
[----:B------:R-:W-:Y:S02]  /*2970*/  FSEL R7, R9, R13, !P0 ;  /* 0x0000000d09077208 */ /* 0x000fe40004000000 */
[C---:B------:R-:W-:Y:S02]  /*2980*/  ISETP.NE.AND P0, PT, R2.reuse, 0x400, PT ;  /* 0x000004000200780c */ /* 0x040fe40003f05270 */
[----:B------:R-:W-:Y:S02]  /*2990*/  LEA R2, R2, 0x3ff00000, 0x14 ;  /* 0x3ff0000002027811 */ /* 0x000fe400078ea0ff */
[----:B------:R-:W-:Y:S01]  /*29a0*/  DFMA R12, R6, UR4, R14 ;  /* 0x00000004060c7c2b */ /* 0x000fe2000800000e */
[----:B------:R-:W-:Y:S01]  /*29b0*/  UMOV UR4, 0x92ba033d ;  /* 0x92ba033d00047882 */ /* 0x000fe20000000000 */
[----:B------:R-:W-:Y:S01]  /*29c0*/  UMOV UR5, 0x3e927e50 ;  /* 0x3e927e5000057882 */ /* 0x000fe20000000000 */
[----:B------:R-:W-:Y:S01]  /*29d0*/  SEL R3, R2, 0x7fe00000, P0 ;  /* 0x7fe0000002037807 */ /* 0x000fe20000000000 */
[----:B------:R-:W-:-:S04]  /*29e0*/  IMAD.MOV.U32 R2, RZ, RZ, RZ ;  /* 0x000000ffff027224 */ /* 0x000fc800078e00ff */
[----:B------:R-:W-:Y:S01]  /*29f0*/  DFMA R12, R6, R12, UR4 ;  /* 0x00000004060c7e2b */ /* 0x000fe2000800000c */
[----:B------:R-:W-:Y:S01]  /*2a00*/  UMOV UR4, 0x6c5f9da1 ;  /* 0x6c5f9da100047882 */ /* 0x000fe20000000000 */
[----:B------:R-:W-:Y:S01]  /*2a10*/  UMOV UR5, 0x3ec71dde ;  /* 0x3ec71dde00057882 */ /* 0x000fe20000000000 */
[----:B------:R-:W-:-:S05]  /*2a20*/  DADD R14, R2, -1 ;  /* 0xbff00000020e7429 */ /* 0x000fca0000000000 */
[----:B------:R-:W-:Y:S01]  /*2a30*/  DFMA R12, R6, R12, UR4 ;  /* 0x00000004060c7e2b */ /* 0x000fe2000800000c */
[----:B------:R-:W-:Y:S01]  /*2a40*/  UMOV UR4, 0x18d034e6 ;  /* 0x18d034e600047882 */ /* 0x000fe20000000000 */
[----:B------:R-:W-:-:S06]  /*2a50*/  UMOV UR5, 0x3efa01a0 ;  /* 0x3efa01a000057882 */ /* 0x000fcc0000000000 */
        /* <DEDUP_REMOVED lines=15> */
[----:B------:R-:W-:-:S08]  /*2b50*/  DFMA R12, R6, R12, UR4 ;  /* 0x00000004060c7e2b */ /* 0x000fd0000800000c */
[----:B------:R-:W-:-:S08]  /*2b60*/  DFMA R12, R6, R12, 0.5 ;  /* 0x3fe00000060c742b */ /* 0x000fd0000000000c */
[----:B------:R-:W-:-:S08]  /*2b70*/  DMUL R12, R6, R12 ;  /* 0x0000000c060c7228 */ /* 0x000fd00000000000 */
[----:B------:R-:W-:-:S08]  /*2b80*/  DFMA R12, R6, R12, R6 ;  /* 0x0000000c060c722b */ /* 0x000fd00000000006 */
[----:B------:R-:W-:-:S08]  /*2b90*/  DFMA R12, R12, R2, R14 ;  /* 0x000000020c0c722b */ /* 0x000fd0000000000e */
[----:B------:R-:W-:-:S10]  /*2ba0*/  DADD R2, R12, R12 ;  /* 0x000000000c027229 */ /* 0x000fd4000000000c */
[----:B------:R-:W-:Y:S02]  /*2bb0*/  FSEL R33, R2, R12, !P0 ;  /* 0x0000000c02217208 */ /* 0x000fe40004000000 */
[----:B------:R-:W-:Y:S02]  /*2bc0*/  FSEL R3, R3, R13, !P0 ;  /* 0x0000000d03037208 */ /* 0x000fe40004000000 */
[----:B------:R-:W-:Y:S02]  /*2bd0*/  FSEL R32, R8, R33, !P1 ;  /* 0x0000002108207208 */ /* 0x000fe40004800000 */
[----:B------:R-:W-:Y:S01]  /*2be0*/  FSEL R33, R9, R3, !P1 ;  /* 0x0000000309217208 */ /* 0x000fe20004800000 */
[----:B------:R-:W-:Y:S06]  /*2bf0*/  BRA `(.L_x_27877) ;  /* 0x00000000001c7947 */ /* 0x000fec0003800000 */
.L_x_27876:
[C-C-:B------:R-:W-:Y:S01]  /*2c00*/  DADD R2, R8.reuse, R8.reuse ;  /* 0x0000000008027229 */ /* 0x140fe20000000008 */
[----:B------:R-:W-:Y:S01]  /*2c10*/  IMAD.MOV.U32 R7, RZ, RZ, 0x3ff00000 ;  /* 0x3ff00000ff077424 */ /* 0x000fe200078e00ff */
[----:B------:R-:W-:Y:S01]  /*2c20*/  ISETP.GE.AND P1, PT, R9, RZ, PT ;  /* 0x000000ff0900720c */ /* 0x000fe20003f26270 */
[----:B------:R-:W-:-:S03]  /*2c30*/  DSETP.NAN.AND P0, PT, R8, R8, PT ;  /* 0x000000080800722a */ /* 0x000fc60003f08000 */
[----:B------:R-:W-:-:S04]  /*2c40*/  FSEL R7, -R7, +QNAN , !P1 ;  /* 0x7ff0000007077808 */ /* 0x000fc80004800100 */
[----:B------:R-:W-:Y:S02]  /*2c50*/  FSEL R32, R2, RZ, P0 ;  /* 0x000000ff02207208 */ /* 0x000fe40000000000 */
[----:B------:R-:W-:-:S07]  /*2c60*/  FSEL R33, R3, R7, P0 ;  /* 0x0000000703217208 */ /* 0x000fce0000000000 */
.L_x_27877:
[----:B------:R-:W-:Y:S05]  /*2c70*/  BSYNC.RECONVERGENT B0 ;  /* 0x0000000000007941 */ /* 0x000fea0003800200 */
.L_x_27875:
[----:B------:R-:W-:Y:S01]  /*2c80*/  DSETP.NEU.AND P0, PT, |R10|, +INF , PT ;  /* 0x7ff000000a00742a */ /* 0x000fe20003f0d200 */
[----:B------:R-:W-:-:S13]  /*2c90*/  BSSY.RECONVERGENT B2, `(.L_x_27878) ;  /* 0x000001d000027945 */ /* 0x000fda0003800200 */
[----:B------:R-:W-:Y:S01]  /*2ca0*/  @!P0 DMUL R18, RZ, R10 ;  /* 0x0000000aff128228 */ /* 0x000fe20000000000 */
[----:B------:R-:W-:Y:S01]  /*2cb0*/  @!P0 IMAD.MOV.U32 R0, RZ, RZ, 0x1 ;  /* 0x00000001ff008424 */ /* 0x000fe200078e00ff */
[----:B------:R-:W-:Y:S09]  /*2cc0*/  @!P0 BRA `(.L_x_27879) ;  /* 0x0000000000648947 */ /* 0x000ff20003800000 */
[----:B------:R-:W-:Y:S01]  /*2cd0*/  UMOV UR4, 0x6dc9c883 ;  /* 0x6dc9c88300047882 */ /* 0x000fe20000000000 */
[----:B------:R-:W-:Y:S01]  /*2ce0*/  UMOV UR5, 0x3fe45f30 ;  /* 0x3fe45f3000057882 */ /* 0x000fe20000000000 */
[C---:B------:R-:W-:Y:S01]  /*2cf0*/  DSETP.GE.AND P0, PT, |R10|.reuse, 2.14748364800000000000e+09, PT ;  /* 0x41e000000a00742a */ /* 0x040fe20003f06200 */
[----:B------:R-:W-:Y:S01]  /*2d00*/  BSSY.RECONVERGENT B3, `(.L_x_27880) ;  /* 0x0000014000037945 */ /* 0x000fe20003800200 */
        /* <DEDUP_REMOVED lines=14> */
[----:B------:R-:W-:Y:S01]  /*2df0*/  MOV R18, 0x2e20 ;  /* 0x00002e2000127802 */ /* 0x000fe20000000f00 */
[----:B------:R-:W-:-:S07]  /*2e00*/  IMAD.MOV.U32 R19, RZ, RZ, R11 ;  /* 0x000000ffff137224 */ /* 0x000fce00078e000b */
[----:B------:R-:W-:Y:S05]  /*2e10*/  CALL.REL.NOINC `($_ZN2at6native18elementwise_kernelILi128ELi4EZNS0_15gpu_kernel_implIZZZNS0_17expm1_kernel_cudaERNS_18TensorIteratorBaseEENKUlvE_clEvENKUlvE1_clEvEUlN3c107complexIdEEE_EEvS4_RKT_EUliE_EEviT1_$__internal_trig_reduction_slowpathd) ;  /* 0x000000f000e47944 */ /* 0x000fea0003c00000 */
[----:B------:R-:W-:Y:S01]  /*2e20*/  MOV R18, R12 ;  /* 0x0000000c00127202 */ /* 0x000fe20000000f00 */
[----:B------:R-:W-:-:S07]  /*2e30*/  IMAD.MOV.U32 R19, RZ, RZ, R13 ;  /* 0x000000ffff137224 */ /* 0x000fce00078e000d */
.L_x_27881:
[----:B------:R-:W-:Y:S05]  /*2e40*/  BSYNC.RECONVERGENT B3 ;  /* 0x0000000000037941 */ /* 0x000fea0003800200 */
.L_x_27880:
[----:B------:R-:W-:-:S07]  /*2e50*/  VIADD R0, R0, 0x1 ;  /* 0x0000000100007836 */ /* 0x000fce0000000000 */
.L_x_27879:
[----:B------:R-:W-:Y:S05]  /*2e60*/  BSYNC.RECONVERGENT B2 ;  /* 0x0000000000027941 */ /* 0x000fea0003800200 */
.L_x_27878:
[----:B------:R-:W0:Y:S01]  /*2e70*/  LDCU.64 UR4, c[0x4][0x1b8] ;  /* 0x01003700ff0477ac */ /* 0x000e220008000a00 */
[----:B------:R-:W-:-:S05]  /*2e80*/  IMAD.SHL.U32 R2, R0, 0x40, RZ ;  /* 0x0000004000027824 */ /* 0x000fca00078e00ff */
[----:B------:R-:W-:-:S04]  /*2e90*/  LOP3.LUT R2, R2, 0x40, RZ, 0xc0, !PT ;  /* 0x0000004002027812 */ /* 0x000fc800078ec0ff */
[----:B0-----:R-:W-:-:S05]  /*2ea0*/  IADD3 R28, P0, PT, R2, UR4, RZ ;  /* 0x00000004021c7c10 */ /* 0x001fca000ff1e0ff */
[----:B------:R-:W-:-:S05]  /*2eb0*/  IMAD.X R29, RZ, RZ, UR5, P0 ;  /* 0x00000005ff1d7e24 */ /* 0x000fca00080e06ff */
[----:B------:R-:W2:Y:S04]  /*2ec0*/  LDG.E.128.CONSTANT R24, desc[UR36][R28.64] ;  /* 0x000000241c187981 */ /* 0x000ea8000c1e9d00 */
[----:B------:R-:W3:Y:S04]  /*2ed0*/  LDG.E.128.CONSTANT R12, desc[UR36][R28.64+0x10] ;  /* 0x000010241c0c7981 */ /* 0x000ee8000c1e9d00 */
[----:B------:R0:W4:Y:S01]  /*2ee0*/  LDG.E.128.CONSTANT R20, desc[UR36][R28.64+0x20] ;  /* 0x000020241c147981 */ /* 0x000122000c1e9d00 */
[----:B------:R-:W-:Y:S02]  /*2ef0*/  HFMA2 R3, -RZ, RZ, 1.9912109375, 0.00128841400146484375 ;  /* 0x3ff71547ff037431 */ /* 0x000fe400000001ff */
[----:B------:R-:W-:Y:S01]  /*2f00*/  IMAD.MOV.U32 R2, RZ, RZ, 0x652b82fe ;  /* 0x652b82feff027424 */ /* 0x000fe200078e00ff */
[----:B------:R-:W-:Y:S01]  /*2f10*/  UMOV UR4, 0xfefa39ef ;  /* 0xfefa39ef00047882 */ /* 0x000fe20000000000 */
[----:B------:R-:W-:Y:S01]  /*2f20*/  UMOV UR5, 0x3fe62e42 ;  /* 0x3fe62e4200057882 */ /* 0x000fe20000000000 */
[C---:B------:R-:W-:Y:S01]  /*2f30*/  LOP3.LUT R34, R0.reuse, 0x1, RZ, 0xc0, !PT ;  /* 0x0000000100227812 */ /* 0x040fe200078ec0ff */
[----:B------:R-:W-:Y:S01]  /*2f40*/  IMAD.MOV.U32 R35, RZ, RZ, 0x3da8ff83 ;  /* 0x3da8ff83ff237424 */ /* 0x000fe200078e00ff */
[----:B------:R-:W-:Y:S01]  /*2f50*/  LOP3.LUT P1, RZ, R0, 0x2, RZ, 0xc0, !PT ;  /* 0x0000000200ff7812 */ /* 0x000fe2000782c0ff */
[----:B------:R-:W-:Y:S01]  /*2f60*/  BSSY.RECONVERGENT B0, `(.L_x_27882) ;  /* 0x000004e000007945 */ /* 0x000fe20003800200 */
[----:B------:R-:W-:Y:S01]  /*2f70*/  DFMA R2, R8, R2, 6.75539944105574400000e+15 ;  /* 0x433800000802742b */ /* 0x000fe20000000002 */
[----:B------:R-:W-:Y:S01]  /*2f80*/  ISETP.NE.U32.AND P0, PT, R34, 0x1, PT ;  /* 0x000000012200780c */ /* 0x000fe20003f05070 */
[----:B------:R-:W-:Y:S01]  /*2f90*/  IMAD.MOV.U32 R34, RZ, RZ, 0x20fd8164 ;  /* 0x20fd8164ff227424 */ /* 0x000fe200078e00ff */
[----:B0-----:R-:W-:-:S02]  /*2fa0*/  DMUL R28, R18, R18 ;  /* 0x00000012121c7228 */ /* 0x001fc40000000000 */
[----:B------:R-:W-:Y:S02]  /*2fb0*/  FSEL R35, -R35, 0.11223486810922622681, !P0 ;  /* 0x3de5db6523237808 */ /* 0x000fe40004000100 */
[----:B------:R-:W-:Y:S01]  /*2fc0*/  FSEL R34, R34, -8.06006814911005101289e+34, !P0 ;  /* 0xf9785eba22227808 */ /* 0x000fe20004000000 */
[----:B------:R-:W-:-:S08]  /*2fd0*/  DADD R6, R2, -6.75539944105574400000e+15 ;  /* 0xc338000002067429 */ /* 0x000fd00000000000 */
[----:B------:R-:W-:Y:S01]  /*2fe0*/  DFMA R30, R6, -UR4, R8 ;  /* 0x80000004061e7c2b */ /* 0x000fe20008000008 */
[----:B------:R-:W-:Y:S01]  /*2ff0*/  UMOV UR4, 0x3b39803f ;  /* 0x3b39803f00047882 */ /* 0x000fe20000000000 */
[----:B------:R-:W-:-:S06]  /*3000*/  UMOV UR5, 0x3c7abc9e ;  /* 0x3c7abc9e00057882 */ /* 0x000fcc0000000000 */
[----:B------:R-:W-:Y:S01]  /*3010*/  DFMA R6, R6, -UR4, R30 ;  /* 0x8000000406067c2b */ /* 0x000fe2000800001e */
[----:B------:R-:W-:Y:S01]  /*3020*/  UMOV UR4, 0x69ce2bdf ;  /* 0x69ce2bdf00047882 */ /* 0x000fe20000000000 */
[----:B------:R-:W-:Y:S01]  /*3030*/  IMAD.MOV.U32 R30, RZ, RZ, -0x35dec16 ;  /* 0xfca213eaff1e7424 */ /* 0x000fe200078e00ff */
[----:B------:R-:W-:Y:S01]  /*3040*/  UMOV UR5, 0x3e5ade15 ;  /* 0x3e5ade1500057882 */ /* 0x000fe20000000000 */
[----:B------:R-:W-:-:S06]  /*3050*/  IMAD.MOV.U32 R31, RZ, RZ, 0x3e928af3 ;  /* 0x3e928af3ff1f7424 */ /* 0x000fcc00078e00ff */
[----:B------:R-:W-:Y:S01]  /*3060*/  DFMA R30, R6, UR4, R30 ;  /* 0x00000004061e7c2b */ /* 0x000fe2000800001e */
        /* <DEDUP_REMOVED lines=24> */
[----:B------:R-:W-:-:S08]  /*31f0*/  DFMA R30, R6, R30, 1 ;  /* 0x3ff00000061e742b */ /* 0x000fd0000000001e */
[----:B------:R-:W-:Y:S02]  /*3200*/  DFMA R30, R6, R30, 1 ;  /* 0x3ff00000061e742b */ /* 0x000fe4000000001e */
[----:B--2---:R-:W-:-:S08]  /*3210*/  DFMA R24, R28, R34, R24 ;  /* 0x000000221c18722b */ /* 0x004fd00000000018 */
[----:B------:R-:W-:-:S08]  /*3220*/  DFMA R24, R28, R24, R26 ;  /* 0x000000181c18722b */ /* 0x000fd0000000001a */
[----:B---3--:R-:W-:-:S08]  /*3230*/  DFMA R12, R28, R24, R12 ;  /* 0x000000181c0c722b */ /* 0x008fd0000000000c */
[----:B------:R-:W-:Y:S02]  /*3240*/  DFMA R12, R28, R12, R14 ;  /* 0x0000000c1c0c722b */ /* 0x000fe4000000000e */
[----:B------:R-:W-:-:S06]  /*3250*/  DADD R14, R4, R4 ;  /* 0x00000000040e7229 */ /* 0x000fcc0000000004 */
[----:B----4-:R-:W-:Y:S02]  /*3260*/  DFMA R12, R28, R12, R20 ;  /* 0x0000000c1c0c722b */ /* 0x010fe40000000014 */
[----:B------:R-:W-:-:S06]  /*3270*/  DMUL R4, R4, R14 ;  /* 0x0000000e04047228 */ /* 0x000fcc0000000000 */
[----:B------:R-:W-:-:S08]  /*3280*/  DFMA R12, R28, R12, R22 ;  /* 0x0000000c1c0c722b */ /* 0x000fd00000000016 */
[----:B------:R-:W-:Y:S02]  /*3290*/  DFMA R18, R12, R18, R18 ;  /* 0x000000120c12722b */ /* 0x000fe40000000012 */
[----:B------:R-:W-:-:S10]  /*32a0*/  DFMA R12, R28, R12, 1 ;  /* 0x3ff000001c0c742b */ /* 0x000fd4000000000c */
[----:B------:R-:W-:Y:S02]  /*32b0*/  FSEL R18, R12, R18, !P0 ;  /* 0x000000120c127208 */ /* 0x000fe40004000000 */
[----:B------:R-:W-:Y:S01]  /*32c0*/  FSEL R19, R13, R19, !P0 ;  /* 0x000000130d137208 */ /* 0x000fe20004000000 */
[----:B------:R-:W-:-:S05]  /*32d0*/  DSETP.NEU.AND P0, PT, |R10|, +INF , PT ;  /* 0x7ff000000a00742a */ /* 0x000fca0003f0d200 */
[----:B------:R-:W-:-:S10]  /*32e0*/  DADD R12, RZ, -R18 ;  /* 0x00000000ff0c7229 */ /* 0x000fd40000000812 */
[----:B------:R-:W-:Y:S02]  /*32f0*/  FSEL R6, R18, R12, !P1 ;  /* 0x0000000c12067208 */ /* 0x000fe40004800000 */
[----:B------:R-:W-:Y:S02]  /*3300*/  FSEL R7, R19, R13, !P1 ;  /* 0x0000000d13077208 */ /* 0x000fe40004800000 */
[----:B------:R-:W-:-:S04]  /*3310*/  FSETP.GEU.FTZ.AND P1, PT, |R9|, 4.1917929649353027344, PT ;  /* 0x4086232b0900780b */ /* 0x000fc80003f3e200 */
[----:B------:R-:W-:Y:S02]  /*3320*/  DFMA R4, R32, R6, -R4 ;  /* 0x000000062004722b */ /* 0x000fe40000000804 */
[----:B------:R-:W-:Y:S01]  /*3330*/  @!P0 DMUL R6, RZ, R10 ;  /* 0x0000000aff068228 */ /* 0x000fe20000000000 */
[----:B------:R-:W-:Y:S01]  /*3340*/  IMAD R33, R2, 0x100000, R31 ;  /* 0x0010000002217824 */ /* 0x000fe200078e021f */
[----:B------:R-:W-:-:S05]  /*3350*/  MOV R32, R30 ;  /* 0x0000001e00207202 */ /* 0x000fca0000000f00 */
[----:B------:R-:W-:Y:S05]  /*3360*/  @!P1 BRA `(.L_x_27883) ;  /* 0x0000000000349947 */ /* 0x000fea0003800000 */
[----:B------:R-:W-:Y:S01]  /*3370*/  FSETP.GEU.FTZ.AND P1, PT, |R9|, 4.2275390625, PT ;  /* 0x408748000900780b */ /* 0x000fe20003f3e200 */
[C---:B------:R-:W-:Y:S02]  /*3380*/  DADD R12, R8.reuse, +INF ;  /* 0x7ff00000080c7429 */ /* 0x040fe40000000000 */
[----:B------:R-:W-:-:S08]  /*3390*/  DSETP.GEU.AND P2, PT, R8, RZ, PT ;  /* 0x000000ff0800722a */ /* 0x000fd00003f4e000 */
[----:B------:R-:W-:Y:S02]  /*33a0*/  FSEL R32, R12, RZ, P2 ;  /* 0x000000ff0c207208 */ /* 0x000fe40001000000 */
[----:B------:R-:W-:Y:S01]  /*33b0*/  @!P1 LEA.HI R0, R2, R2, RZ, 0x1 ;  /* 0x0000000202009211 */ /* 0x000fe200078f08ff */
[----:B------:R-:W-:Y:S01]  /*33c0*/  @!P1 IMAD.MOV.U32 R8, RZ, RZ, RZ ;  /* 0x000000ffff089224 */ /* 0x000fe200078e00ff */
[----:B------:R-:W-:Y:S02]  /*33d0*/  FSEL R33, R13, RZ, P2 ;  /* 0x000000ff0d217208 */ /* 0x000fe40001000000 */
[----:B------:R-:W-:-:S05]  /*33e0*/  @!P1 SHF.R.S32.HI R3, RZ, 0x1, R0 ;  /* 0x00000001ff039819 */ /* 0x000fca0000011400 */
[----:B------:R-:W-:Y:S02]  /*33f0*/  @!P1 IMAD.IADD R2, R2, 0x1, -R3 ;  /* 0x0000000102029824 */ /* 0x000fe400078e0a03 */
[----:B------:R-:W-:-:S03]  /*3400*/  @!P1 IMAD R3, R3, 0x100000, R31 ;  /* 0x0010000003039824 */ /* 0x000fc600078e021f */
[----:B------:R-:W-:Y:S01]  /*3410*/  @!P1 LEA R9, R2, 0x3ff00000, 0x14 ;  /* 0x3ff0000002099811 */ /* 0x000fe200078ea0ff */
[----:B------:R-:W-:-:S06]  /*3420*/  @!P1 IMAD.MOV.U32 R2, RZ, RZ, R30 ;  /* 0x000000ffff029224 */ /* 0x000fcc00078e001e */
[----:B------:R-:W-:-:S11]  /*3430*/  @!P1 DMUL R32, R2, R8 ;  /* 0x0000000802209228 */ /* 0x000fd60000000000 */
.L_x_27883:
[----:B------:R-:W-:Y:S05]  /*3440*/  BSYNC.RECONVERGENT B0 ;  /* 0x0000000000007941 */ /* 0x000fea0003800200 */
.L_x_27882:
[----:B------:R-:W-:Y:S01]  /*3450*/  BSSY.RECONVERGENT B2, `(.L_x_27884) ;  /* 0x0000019000027945 */ /* 0x000fe20003800200 */
[----:B------:R-:W-:-:S03]  /*3460*/  @!P0 IMAD.MOV.U32 R0, RZ, RZ, RZ ;  /* 0x000000ffff008224 */ /* 0x000fc600078e00ff */
[----:B------:R-:W-:Y:S05]  /*3470*/  @!P0 BRA `(.L_x_27885) ;  /* 0x0000000000588947 */ /* 0x000fea0003800000 */
        /* <DEDUP_REMOVED lines=16> */
[----:B------:R-:W-:Y:S01]  /*3580*/  MOV R12, R10 ;  /* 0x0000000a000c7202 */ /* 0x000fe20000000f00 */
[----:B------:R-:W-:Y:S01]  /*3590*/  IMAD.MOV.U32 R19, RZ, RZ, R11 ;  /* 0x000000ffff137224 */ /* 0x000fe200078e000b */
[----:B------:R-:W-:-:S07]  /*35a0*/  MOV R18, 0x35c0 ;  /* 0x000035c000127802 */ /* 0x000fce0000000f00 */
[----:B------:R-:W-:Y:S05]  /*35b0*/  CALL.REL.NOINC `($_ZN2at6native18elementwise_kernelILi128ELi4EZNS0_15gpu_kernel_implIZZZNS0_17expm1_kernel_cudaERNS_18TensorIteratorBaseEENKUlvE_clEvENKUlvE1_clEvEUlN3c107complexIdEEE_EEvS4_RKT_EUliE_EEviT1_$__internal_trig_reduction_slowpathd) ;  /* 0x000000e800fc7944 */ /* 0x000fea0003c00000 */
[----:B------:R-:W-:Y:S02]  /*35c0*/  IMAD.MOV.U32 R6, RZ, RZ, R12 ;  /* 0x000000ffff067224 */ /* 0x000fe400078e000c */
[----:B------:R-:W-:-:S07]  /*35d0*/  IMAD.MOV.U32 R7, RZ, RZ, R13 ;  /* 0x000000ffff077224 */ /* 0x000fce00078e000d */
.L_x_27885:
[----:B------:R-:W-:Y:S05]  /*35e0*/  BSYNC.RECONVERGENT B2 ;  /* 0x0000000000027941 */ /* 0x000fea0003800200 */
.L_x_27884:
[----:B------:R-:W0:Y:S01]  /*35f0*/  LDCU.64 UR4, c[0x4][0x1b8] ;  /* 0x01003700ff0477ac */ /* 0x000e220008000a00 */
[C---:B------:R-:W-:Y:S01]  /*3600*/  IMAD.SHL.U32 R2, R0.reuse, 0x40, RZ ;  /* 0x0000004000027824 */ /* 0x040fe200078e00ff */
[----:B------:R-:W-:Y:S01]  /*3610*/  LOP3.LUT R18, R0, 0x1, RZ, 0xc0, !PT ;  /* 0x0000000100127812 */ /* 0x000fe200078ec0ff */
[----:B------:R-:W-:Y:S01]  /*3620*/  IMAD.MOV.U32 R25, RZ, RZ, 0x3da8ff83 ;  /* 0x3da8ff83ff197424 */ /* 0x000fe200078e00ff */
[----:B------:R-:W-:Y:S01]  /*3630*/  MOV R24, 0x20fd8164 ;  /* 0x20fd816400187802 */ /* 0x000fe20000000f00 */
[----:B------:R-:W1:Y:S01]  /*3640*/  LDCU.64 UR6, c[0x0][0x580] ;  /* 0x0000b000ff0677ac */ /* 0x000e620008000a00 */
[----:B------:R-:W-:-:S04]  /*3650*/  LOP3.LUT R2, R2, 0x40, RZ, 0xc0, !PT ;  /* 0x0000004002027812 */ /* 0x000fc800078ec0ff */
[----:B0-----:R-:W-:-:S05]  /*3660*/  IADD3 R2, P0, PT, R2, UR4, RZ ;  /* 0x0000000402027c10 */ /* 0x001fca000ff1e0ff */
[----:B------:R-:W-:-:S05]  /*3670*/  IMAD.X R3, RZ, RZ, UR5, P0 ;  /* 0x00000005ff037e24 */ /* 0x000fca00080e06ff */
[----:B------:R-:W2:Y:S04]  /*3680*/  LDG.E.128.CONSTANT R20, desc[UR36][R2.64] ;  /* 0x0000002402147981 */ /* 0x000ea8000c1e9d00 */
[----:B------:R-:W3:Y:S04]  /*3690*/  LDG.E.128.CONSTANT R12, desc[UR36][R2.64+0x10] ;  /* 0x00001024020c7981 */ /* 0x000ee8000c1e9d00 */
[----:B------:R-:W4:Y:S01]  /*36a0*/  LDG.E.128.CONSTANT R8, desc[UR36][R2.64+0x20] ;  /* 0x0000202402087981 */ /* 0x000f22000c1e9d00 */
[----:B------:R-:W-:Y:S01]  /*36b0*/  ISETP.NE.U32.AND P0, PT, R18, 0x1, PT ;  /* 0x000000011200780c */ /* 0x000fe20003f05070 */
[----:B------:R-:W-:Y:S01]  /*36c0*/  DMUL R18, R6, R6 ;  /* 0x0000000606127228 */ /* 0x000fe20000000000 */
[----:B------:R-:W-:-:S02]  /*36d0*/  UPRMT UR4, UR42, 0x9910, URZ ;  /* 0x000099102a047896 */ /* 0x000fc400080000ff */
[----:B------:R-:W-:Y:S02]  /*36e0*/  FSEL R24, R24, -8.06006814911005101289e+34, !P0 ;  /* 0xf9785eba18187808 */ /* 0x000fe40004000000 */
[----:B------:R-:W-:Y:S01]  /*36f0*/  FSEL R25, -R25, 0.11223486810922622681, !P0 ;  /* 0x3de5db6519197808 */ /* 0x000fe20004000100 */
[----:B------:R-:W-:-:S05]  /*3700*/  UISETP.GT.AND UP0, UPT, UR4, 0x9, UPT ;  /* 0x000000090400788c */ /* 0x000fca000bf04270 */
[----:B--2---:R-:W-:-:S08]  /*3710*/  DFMA R20, R18, R24, R20 ;  /* 0x000000181214722b */ /* 0x004fd00000000014 */
[----:B------:R-:W-:-:S08]  /*3720*/  DFMA R20, R18, R20, R22 ;  /* 0x000000141214722b */ /* 0x000fd00000000016 */
[----:B---3--:R-:W-:-:S08]  /*3730*/  DFMA R12, R18, R20, R12 ;  /* 0x00000014120c722b */ /* 0x008fd0000000000c */
[----:B------:R-:W-:-:S08]  /*3740*/  DFMA R12, R18, R12, R14 ;  /* 0x0000000c120c722b */ /* 0x000fd0000000000e */
[----:B----4-:R-:W-:-:S08]  /*3750*/  DFMA R8, R18, R12, R8 ;  /* 0x0000000c1208722b */ /* 0x010fd00000000008 */
[----:B------:R-:W-:-:S08]  /*3760*/  DFMA R8, R18, R8, R10 ;  /* 0x000000081208722b */ /* 0x000fd0000000000a */
[----:B------:R-:W-:Y:S02]  /*3770*/  DFMA R6, R8, R6, R6 ;  /* 0x000000060806722b */ /* 0x000fe40000000006 */
[----:B------:R-:W-:-:S10]  /*3780*/  DFMA R8, R18, R8, 1 ;  /* 0x3ff000001208742b */ /* 0x000fd40000000008 */
[----:B------:R-:W-:Y:S02]  /*3790*/  FSEL R6, R8, R6, !P0 ;  /* 0x0000000608067208 */ /* 0x000fe40004000000 */
[----:B------:R-:W-:Y:S02]  /*37a0*/  FSEL R7, R9, R7, !P0 ;  /* 0x0000000709077208 */ /* 0x000fe40004000000 */
[----:B------:R-:W-:-:S04]  /*37b0*/  LOP3.LUT P0, RZ, R0, 0x2, RZ, 0xc0, !PT ;  /* 0x0000000200ff7812 */ /* 0x000fc8000780c0ff */
[----:B------:R-:W-:-:S10]  /*37c0*/  DADD R2, RZ, -R6 ;  /* 0x00000000ff027229 */ /* 0x000fd40000000806 */
[----:B------:R-:W-:Y:S02]  /*37d0*/  FSEL R6, R6, R2, !P0 ;  /* 0x0000000206067208 */ /* 0x000fe40004000000 */
[----:B------:R-:W-:Y:S02]  /*37e0*/  FSEL R7, R7, R3, !P0 ;  /* 0x0000000307077208 */ /* 0x000fe40004000000 */
[----:B-1----:R-:W-:-:S04]  /*37f0*/  IADD3 R2, P0, PT, R16, UR6, RZ ;  /* 0x0000000610027c10 */ /* 0x002fc8000ff1e0ff */
[----:B------:R-:W-:Y:S01]  /*3800*/  DMUL R6, R32, R6 ;  /* 0x0000000620067228 */ /* 0x000fe20000000000 */
[----:B------:R-:W-:Y:S01]  /*3810*/  IMAD.X R3, RZ, RZ, UR7, P0 ;  /* 0x00000007ff037e24 */ /* 0x000fe200080e06ff */
[----:B------:R-:W-:Y:S09]  /*3820*/  BRA.U UP0, `(.L_x_27886) ;  /* 0x0000000500407547 */ /* 0x000ff2000b800000 */
        /* <DEDUP_REMOVED lines=11> */
.L_x_27889:
[----:B------:R-:W0:Y:S02]  /*38e0*/  F2I.S64.F64.TRUNC R4, R4 ;  /* 0x0000000400047311 */ /* 0x000e24000030d900 */
[----:B0-----:R-:W-:-:S05]  /*38f0*/  IMAD.MOV.U32 R7, RZ, RZ, R4 ;  /* 0x000000ffff077224 */ /* 0x001fca00078e0004 */
[----:B------:R1:W-:Y:S01]  /*3900*/  STG.E.U8 desc[UR36][R2.64], R7 ;  /* 0x0000000702007986 */ /* 0x0003e2000c101124 */
[----:B------:R-:W-:Y:S05]  /*3910*/  BRA `(.L_x_27891) ;  /* 0x0000000c00f47947 */ /* 0x000fea0003800000 */
.L_x_27888:
        /* <DEDUP_REMOVED lines=9> */
.L_x_27893:
[----:B------:R-:W0:Y:S02]  /*39b0*/  F2I.F64.TRUNC R5, R4 ;  /* 0x0000000400057311 */ /* 0x000e24000030d100 */
[----:B0-----:R3:W-:Y:S01]  /*39c0*/  STG.E desc[UR36][R2.64], R5 ;  /* 0x0000000502007986 */ /* 0x0017e2000c101924 */
[----:B------:R-:W-:Y:S05]  /*39d0*/  BRA `(.L_x_27891) ;  /* 0x0000000c00c47947 */ /* 0x000fea0003800000 */
.L_x_27892:
[----:B------:R-:W0:Y:S02]  /*39e0*/  F2I.F64.TRUNC R5, R4 ;  /* 0x0000000400057311 */ /* 0x000e24000030d100 */
[----:B0-----:R2:W-:Y:S01]  /*39f0*/  STG.E.U16 desc[UR36][R2.64], R5 ;  /* 0x0000000502007986 */ /* 0x0015e2000c101524 */
[----:B------:R-:W-:Y:S05]  /*3a00*/  BRA `(.L_x_27891) ;  /* 0x0000000c00b87947 */ /* 0x000fea0003800000 */
.L_x_27887:
        /* <DEDUP_REMOVED lines=13> */
.L_x_27895:
        /* <DEDUP_REMOVED lines=8> */
.L_x_27894:
        /* <DEDUP_REMOVED lines=16> */
.L_x_27897:
        /* <DEDUP_REMOVED lines=11> */
.L_x_27896:
[----:B------:R0:W-:Y:S01]  /*3d10*/  STG.E.64 desc[UR36][R2.64], R4 ;  /* 0x0000000402007986 */ /* 0x0001e2000c101b24 */
[----:B------:R-:W-:Y:S05]  /*3d20*/  BRA `(.L_x_27891) ;  /* 0x0000000800f07947 */ /* 0x000fea0003800000 */
.L_x_27886:
        /* <DEDUP_REMOVED lines=13> */
.L_x_27900:
[----:B------:R0:W-:Y:S01]  /*3e00*/  STG.E.128 desc[UR36][R2.64], R4 ;  /* 0x0000000402007986 */ /* 0x0001e2000c101d24 */
[----:B------:R-:W-:Y:S05]  /*3e10*/  BRA `(.L_x_27891) ;  /* 0x0000000800b47947 */ /* 0x000fea0003800000 */
.L_x_27899:
        /* <DEDUP_REMOVED lines=23> */
.L_x_27904:
[----:B------:R-:W-:Y:S05]  /*3f90*/  BSYNC.RECONVERGENT B0 ;  /* 0x0000000000007941 */ /* 0x000fea0003800200 */
.L_x_27903:
[----:B------:R-:W-:-:S05]  /*3fa0*/  LOP3.LUT R7, R0, 0x80, R7, 0xf8, !PT ;  /* 0x0000008000077812 */ /* 0x000fca00078ef807 */
[----:B------:R0:W-:Y:S01]  /*3fb0*/  STG.E.U8 desc[UR36][R2.64], R7 ;  /* 0x0000000702007986 */ /* 0x0001e2000c101124 */
[----:B------:R-:W-:Y:S05]  /*3fc0*/  BRA `(.L_x_27891) ;  /* 0x0000000800487947 */ /* 0x000fea0003800000 */
.L_x_27902:
        /* <DEDUP_REMOVED lines=19> */
.L_x_27906:
[----:B------:R-:W-:Y:S05]  /*4100*/  BSYNC.RECONVERGENT B0 ;  /* 0x0000000000007941 */ /* 0x000fea0003800200 */
.L_x_27905:
[----:B------:R-:W-:-:S05]  /*4110*/  LOP3.LUT R7, R0, 0x80, R7, 0xf8, !PT ;  /* 0x0000008000077812 */ /* 0x000fca00078ef807 */
[----:B------:R0:W-:Y:S01]  /*4120*/  STG.E.U8 desc[UR36][R2.64], R7 ;  /* 0x0000000702007986 */ /* 0x0001e2000c101124 */
[----:B------:R-:W-:Y:S05]  /*4130*/  BRA `(.L_x_27891) ;  /* 0x0000000400ec7947 */ /* 0x000fea0003800000 */
.L_x_27901:
        /* <DEDUP_REMOVED lines=8> */
.L_x_27898:
        /* <DEDUP_REMOVED lines=11> */
.L_x_27909:
        /* <DEDUP_REMOVED lines=17> */
.L_x_27912:
[----:B------:R-:W-:-:S04]  /*4380*/  SHF.R.U32.HI R0, RZ, 0x14, R7 ;  /* 0x00000014ff007819 */ /* 0x000fc80000011607 */
[----:B------:R-:W-:-:S04]  /*4390*/  LOP3.LUT R0, R0, 0x1, RZ, 0xc0, !PT ;  /* 0x0000000100007812 */ /* 0x000fc800078ec0ff */
[----:B------:R-:W-:-:S04]  /*43a0*/  IADD3 R0, PT, PT, R7, 0x487ffff, R0 ;  /* 0x0487ffff07007810 */ /* 0x000fc80007ffe000 */
[----:B------:R-:W-:-:S04]  /*43b0*/  SHF.R.U32.HI R0, RZ, 0x14, R0 ;  /* 0x00000014ff007819 */ /* 0x000fc80000011600 */
[----:B------:R-:W-:-:S07]  /*43c0*/  LOP3.LUT R4, R0, 0xff, RZ, 0xc0, !PT ;  /* 0x000000ff00047812 */ /* 0x000fce00078ec0ff */
.L_x_27913:
[----:B------:R-:W-:-:S04]  /*43d0*/  SHF.R.U32.HI R5, RZ, 0x18, R7 ;  /* 0x00000018ff057819 */ /* 0x000fc80000011607 */
[----:B------:R-:W-:-:S04]  /*43e0*/  LOP3.LUT R4, R4, 0x80, R5, 0xf8, !PT ;  /* 0x0000008004047812 */ /* 0x000fc800078ef805 */
[----:B------:R-:W-:-:S07]  /*43f0*/  PRMT R0, R4, 0x7610, R0 ;  /* 0x0000761004007816 */ /* 0x000fce0000000000 */
.L_x_27911:
[----:B------:R-:W-:Y:S05]  /*4400*/  BSYNC.RECONVERGENT B0 ;  /* 0x0000000000007941 */ /* 0x000fea0003800200 */
.L_x_27910:
[----:B------:R0:W-:Y:S01]  /*4410*/  STG.E.U8 desc[UR36][R2.64], R0 ;  /* 0x0000000002007986 */ /* 0x0001e2000c101124 */
[----:B------:R-:W-:Y:S05]  /*4420*/  BRA `(.L_x_27891) ;  /* 0x0000000400307947 */ /* 0x000fea0003800000 */
.L_x_27908:
        /* <DEDUP_REMOVED lines=17> */
.L_x_27916:
[----:B------:R-:W-:-:S04]  /*4540*/  SHF.R.U32.HI R0, RZ, 0x15, R7 ;  /* 0x00000015ff007819 */ /* 0x000fc80000011607 */
[----:B------:R-:W-:-:S04]  /*4550*/  LOP3.LUT R0, R0, 0x1, RZ, 0xc0, !PT ;  /* 0x0000000100007812 */ /* 0x000fc800078ec0ff */
[----:B------:R-:W-:-:S04]  /*4560*/  IADD3 R0, PT, PT, R7, 0x88fffff, R0 ;  /* 0x088fffff07007810 */ /* 0x000fc80007ffe000 */
[----:B------:R-:W-:-:S04]  /*4570*/  SHF.R.U32.HI R0, RZ, 0x15, R0 ;  /* 0x00000015ff007819 */ /* 0x000fc80000011600 */
[----:B------:R-:W-:-:S07]  /*4580*/  LOP3.LUT R4, R0, 0xff, RZ, 0xc0, !PT ;  /* 0x000000ff00047812 */ /* 0x000fce00078ec0ff */
.L_x_27917:
[----:B------:R-:W-:-:S04]  /*4590*/  SHF.R.U32.HI R5, RZ, 0x18, R7 ;  /* 0x00000018ff057819 */ /* 0x000fc80000011607 */
[----:B------:R-:W-:-:S04]  /*45a0*/  LOP3.LUT R4, R4, 0x80, R5, 0xf8, !PT ;  /* 0x0000008004047812 */ /* 0x000fc800078ef805 */
[----:B------:R-:W-:-:S07]  /*45b0*/  PRMT R0, R4, 0x7610, R0 ;  /* 0x0000761004007816 */ /* 0x000fce0000000000 */
.L_x_27915:
[----:B------:R-:W-:Y:S05]  /*45c0*/  BSYNC.RECONVERGENT B0 ;  /* 0x0000000000007941 */ /* 0x000fea0003800200 */
.L_x_27914:
[----:B------:R0:W-:Y:S01]  /*45d0*/  STG.E.U8 desc[UR36][R2.64], R0 ;  /* 0x0000000002007986 */ /* 0x0001e2000c101124 */
[----:B------:R-:W-:Y:S05]  /*45e0*/  BRA `(.L_x_27891) ;  /* 0x0000000000c07947 */ /* 0x000fea0003800000 */
.L_x_27907:
[----:B------:R-:W-:-:S09]  /*45f0*/  UISETP.NE.AND UP0, UPT, UR4, 0x1c, UPT ;  /* 0x0000001c0400788c */ /* 0x000fd2000bf05270 */
[----:B------:R-:W-:Y:S05]  /*4600*/  BRA.U !UP0, `(.L_x_27918) ;  /* 0x0000000108b07547 */ /* 0x000fea000b800000 */
[----:B------:R-:W-:-:S09]  /*4610*/  UISETP.NE.AND UP0, UPT, UR4, 0x1d, UPT ;  /* 0x0000001d0400788c */ /* 0x000fd2000bf05270 */
[----:B------:R-:W-:Y:S05]  /*4620*/  BRA.U !UP0, `(.L_x_27919) ;  /* 0x00000001089c7547 */ /* 0x000fea000b800000 */
[----:B------:R-:W-:-:S09]  /*4630*/  UISETP.NE.AND UP0, UPT, UR4, 0x2c, UPT ;  /* 0x0000002c0400788c */ /* 0x000fd2000bf05270 */
[----:B------:R-:W-:Y:S05]  /*4640*/  BRA.U !UP0, `(.L_x_27920) ;  /* 0x0000000108447547 */ /* 0x000fea000b800000 */
.L_x_27890:
        /* <DEDUP_REMOVED lines=11> */
[----:B------:R-:W-:Y:S01]  /*4700*/  IMAD.U32 R7, RZ, RZ, UR9 ;  /* 0x00000009ff077e24 */ /* 0x000fe2000f8e00ff */
[----:B----4-:R-:W-:Y:S01]  /*4710*/  MOV R10, UR4 ;  /* 0x00000004000a7c02 */ /* 0x010fe20008000f00 */
[----:B-1----:R-:W-:-:S07]  /*4720*/  IMAD.U32 R11, RZ, RZ, UR5 ;  /* 0x00000005ff0b7e24 */ /* 0x002fce000f8e00ff */
[----:B------:R-:W-:-:S07]  /*4730*/  LEPC R20, `(.L_x_27921) ;  /* 0x000000001014794e */ /* 0x000fce0000000000 */
[----:B--2---:R-:W-:Y:S05]  /*4740*/  CALL.ABS.NOINC R2 ;  /* 0x0000000002007343 */ /* 0x004fea0003c00000 */
.L_x_27921:
[----:B------:R-:W-:Y:S05]  /*4750*/  BRA `(.L_x_27891) ;  /* 0x0000000000647947 */ /* 0x000fea0003800000 */
.L_x_27920:
        /* <DEDUP_REMOVED lines=20> */
.L_x_27919:
[----:B------:R-:W0:Y:S02]  /*48a0*/  F2I.U64.F64.TRUNC R4, R4 ;  /* 0x0000000400047311 */ /* 0x000e24000030d800 */
[----:B0-----:R0:W-:Y:S01]  /*48b0*/  STG.E.64 desc[UR36][R2.64], R4 ;  /* 0x0000000402007986 */ /* 0x0011e2000c101b24 */
[----:B------:R-:W-:Y:S05]  /*48c0*/  BRA `(.L_x_27891) ;  /* 0x0000000000087947 */ /* 0x000fea0003800000 */
.L_x_27918:
[----:B------:R-:W0:Y:S02]  /*48d0*/  F2I.U32.F64.TRUNC R5, R4 ;  /* 0x0000000400057311 */ /* 0x000e24000030d000 */
[----:B0-----:R0:W-:Y:S02]  /*48e0*/  STG.E desc[UR36][R2.64], R5 ;  /* 0x0000000502007986 */ /* 0x0011e4000c101924 */
.L_x_27891:
[----:B------:R-:W-:-:S07]  /*48f0*/  VIADD R17, R17, 0x80 ;  /* 0x0000008011117836 */ /* 0x000fce0000000000 */
.L_x_27842:
[----:B------:R-:W-:Y:S05]  /*4900*/  BSYNC.RECONVERGENT B6 ;  /* 0x0000000000067941 */ /* 0x000fea0003800200 */
.L_x_27841:
        /* <DEDUP_REMOVED lines=307> */
.L_x_27924:
[----:B------:R-:W1:Y:S01]  /*5c40*/  LDCU.64 UR6, c[0x0][0x588] ;  /* 0x0000b100ff0677ac */ /* 0x000e620008000a00 */
[----:B------:R-:W-:Y:S01]  /*5c50*/  BSSY.RECONVERGENT B7, `(.L_x_27925) ;  /* 0x0000104000077945 */ /* 0x000fe20003800200 */
        /* <DEDUP_REMOVED lines=17> */
.L_x_27929:
[----:B------:R-:W2:Y:S01]  /*5d70*/  LDG.E.U8 R2, desc[UR36][R2.64] ;  /* 0x0000002402027981 */ /* 0x000ea2000c1e1100 */
[----:B------:R-:W-:Y:S01]  /*5d80*/  CS2R R10, SRZ ;  /* 0x00000000000a7805 */ /* 0x000fe2000001ff00 */
[----:B--2---:R0:W1:Y:S01]  /*5d90*/  I2F.F64.U16 R8, R2 ;  /* 0x0000000200087312 */ /* 0x0040620000101800 */
[----:B------:R-:W-:Y:S05]  /*5da0*/  BRA `(.L_x_27931) ;  /* 0x0000000c00b87947 */ /* 0x000fea0003800000 */
.L_x_27928:
        /* <DEDUP_REMOVED lines=10> */
.L_x_27933:
[----:B------:R-:W2:Y:S01]  /*5e50*/  LDG.E R2, desc[UR36][R2.64] ;  /* 0x0000002402027981 */ /* 0x000ea2000c1e1900 */
[----:B------:R-:W-:Y:S01]  /*5e60*/  CS2R R10, SRZ ;  /* 0x00000000000a7805 */ /* 0x000fe2000001ff00 */
[----:B--2---:R0:W1:Y:S01]  /*5e70*/  I2F.F64 R8, R2 ;  /* 0x0000000200087312 */ /* 0x0040620000201c00 */
[----:B------:R-:W-:Y:S05]  /*5e80*/  BRA `(.L_x_27931) ;  /* 0x0000000c00807947 */ /* 0x000fea0003800000 */
.L_x_27932:
[----:B------:R-:W2:Y:S01]  /*5e90*/  LDG.E.U16 R2, desc[UR36][R2.64] ;  /* 0x0000002402027981 */ /* 0x000ea2000c1e1500 */
[----:B------:R-:W-:Y:S01]  /*5ea0*/  CS2R R10, SRZ ;  /* 0x00000000000a7805 */ /* 0x000fe2000001ff00 */
[----:B--2---:R0:W1:Y:S01]  /*5eb0*/  I2F.F64.S16 R8, R2 ;  /* 0x0000000200087312 */ /* 0x0040620000101c00 */
[----:B------:R-:W-:Y:S05]  /*5ec0*/  BRA `(.L_x_27931) ;  /* 0x0000000c00707947 */ /* 0x000fea0003800000 */
.L_x_27927:
        /* <DEDUP_REMOVED lines=9> */
[----:B------:R-:W2:Y:S01]  /*5f60*/  F2F.F64.F32 R8, R8 ;  /* 0x0000000800087310 */ /* 0x000ea20000201800 */
[----:B------:R-:W-:Y:S05]  /*5f70*/  BRA `(.L_x_27931) ;  /* 0x0000000c00447947 */ /* 0x000fea0003800000 */
.L_x_27935:
[----:B------:R-:W2:Y:S01]  /*5f80*/  LDG.E.U16 R0, desc[UR36][R2.64] ;  /* 0x0000002402007981 */ /* 0x000ea2000c1e1500 */
[----:B------:R-:W-:Y:S01]  /*5f90*/  CS2R R10, SRZ ;  /* 0x00000000000a7805 */ /* 0x000fe2000001ff00 */
[----:B--2---:R-:W-:-:S05]  /*5fa0*/  HADD2.F32 R0, -RZ, R0.H0_H0 ;  /* 0x20000000ff007230 */ /* 0x004fca0000004100 */
[----:B------:R-:W-:-:S04]  /*5fb0*/  FMUL.FTZ R0, R0, 1 ;  /* 0x3f80000000007820 */ /* 0x000fc80000410000 */
[----:B------:R0:W1:Y:S01]  /*5fc0*/  F2F.F64.F32 R8, R0 ;  /* 0x0000000000087310 */ /* 0x0000620000201800 */
[----:B------:R-:W-:Y:S05]  /*5fd0*/  BRA `(.L_x_27931) ;  /* 0x0000000c002c7947 */ /* 0x000fea0003800000 */
.L_x_27934:
        /* <DEDUP_REMOVED lines=12> */
.L_x_27937:
[----:B------:R-:W2:Y:S02]  /*60a0*/  LDG.E R2, desc[UR36][R2.64] ;  /* 0x0000002402027981 */ /* 0x000ea4000c1e1900 */
[--C-:B--2---:R-:W-:Y:S02]  /*60b0*/  HADD2.F32 R0, -RZ, R2.reuse.H0_H0 ;  /* 0x20000002ff007230 */ /* 0x104fe40000004100 */
[----:B------:R-:W-:-:S03]  /*60c0*/  HADD2.F32 R4, -RZ, R2.H1_H1 ;  /* 0x30000002ff047230 */ /* 0x000fc60000004100 */
[----:B------:R-:W-:Y:S02]  /*60d0*/  FMUL.FTZ R0, R0, 1 ;  /* 0x3f80000000007820 */ /* 0x000fe40000410000 */
[----:B------:R-:W-:Y:S02]  /*60e0*/  FMUL.FTZ R4, R4, 1 ;  /* 0x3f80000004047820 */ /* 0x000fe40000410000 */
[----:B------:R3:W4:Y:S08]  /*60f0*/  F2F.F64.F32 R8, R0 ;  /* 0x0000000000087310 */ /* 0x0007300000201800 */
[----:B------:R3:W0:Y:S01]  /*6100*/  F2F.F64.F32 R10, R4 ;  /* 0x00000004000a7310 */ /* 0x0006220000201800 */
[----:B------:R-:W-:Y:S05]  /*6110*/  BRA `(.L_x_27931) ;  /* 0x0000000800dc7947 */ /* 0x000fea0003800000 */
.L_x_27936:
[----:B------:R0:W5:Y:S01]  /*6120*/  LDG.E.64 R8, desc[UR36][R2.64] ;  /* 0x0000002402087981 */ /* 0x000162000c1e1b00 */
[----:B------:R-:W-:Y:S01]  /*6130*/  CS2R R10, SRZ ;  /* 0x00000000000a7805 */ /* 0x000fe2000001ff00 */
[----:B------:R-:W-:Y:S06]  /*6140*/  BRA `(.L_x_27931) ;  /* 0x0000000800d07947 */ /* 0x000fec0003800000 */
.L_x_27926:
        /* <DEDUP_REMOVED lines=14> */
.L_x_27940:
[----:B------:R0:W5:Y:S01]  /*6230*/  LDG.E.128 R8, desc[UR36][R2.64] ;  /* 0x0000002402087981 */ /* 0x000162000c1e1d00 */
[----:B------:R-:W-:Y:S05]  /*6240*/  BRA `(.L_x_27931) ;  /* 0x0000000800907947 */ /* 0x000fea0003800000 */
.L_x_27939:
        /* <DEDUP_REMOVED lines=28> */
.L_x_27942:
        /* <DEDUP_REMOVED lines=15> */
.L_x_27941:
[----:B------:R-:W2:Y:S01]  /*6500*/  LDG.E.U16 R0, desc[UR36][R2.64] ;  /* 0x0000002402007981 */ /* 0x000ea2000c1e1500 */
[----:B------:R-:W-:Y:S01]  /*6510*/  CS2R R10, SRZ ;  /* 0x00000000000a7805 */ /* 0x000fe2000001ff00 */
[----:B--2---:R-:W-:-:S04]  /*6520*/  IMAD.U32 R0, R0, 0x10000, RZ ;  /* 0x0001000000007824 */ /* 0x004fc800078e00ff */
[----:B------:R-:W-:-:S04]  /*6530*/  FMUL.FTZ R0, R0, 1 ;  /* 0x3f80000000007820 */ /* 0x000fc80000410000 */
[----:B------:R0:W1:Y:S01]  /*6540*/  F2F.F64.F32 R8, R0 ;  /* 0x0000000000087310 */ /* 0x0000620000201800 */
[----:B------:R-:W-:Y:S05]  /*6550*/  BRA `(.L_x_27931) ;  /* 0x0000000400cc7947 */ /* 0x000fea0003800000 */
.L_x_27938:
        /* <DEDUP_REMOVED lines=12> */
.L_x_27945:
        /* <DEDUP_REMOVED lines=22> */
.L_x_27947:
[----:B------:R-:W-:Y:S05]  /*6780*/  BSYNC.RECONVERGENT B0 ;  /* 0x0000000000007941 */ /* 0x000fea0003800200 */
.L_x_27946:
[----:B------:R-:W-:Y:S02]  /*6790*/  SHF.L.U32 R0, R0, 0x14, RZ ;  /* 0x0000001400007819 */ /* 0x000fe400000006ff */
[----:B------:R-:W-:-:S04]  /*67a0*/  LEA R2, R2, 0x3b800000, 0x17 ;  /* 0x3b80000002027811 */ /* 0x000fc800078eb8ff */
[----:B------:R-:W-:-:S05]  /*67b0*/  LOP3.LUT R0, R2, R0, R7, 0xfe, !PT ;  /* 0x0000000002007212 */ /* 0x000fca00078efe07 */
[----:B------:R-:W-:-:S04]  /*67c0*/  FMUL.FTZ R0, R0, 1 ;  /* 0x3f80000000007820 */ /* 0x000fc80000410000 */
[----:B------:R0:W1:Y:S01]  /*67d0*/  F2F.F64.F32 R8, R0 ;  /* 0x0000000000087310 */ /* 0x0000620000201800 */
[----:B------:R-:W-:Y:S05]  /*67e0*/  BRA `(.L_x_27931) ;  /* 0x0000000400287947 */ /* 0x000fea0003800000 */
.L_x_27944:
        /* <DEDUP_REMOVED lines=22> */
.L_x_27949:
[----:B------:R-:W-:Y:S05]  /*6950*/  BSYNC.RECONVERGENT B0 ;  /* 0x0000000000007941 */ /* 0x000fea0003800200 */
.L_x_27948:
[----:B------:R-:W-:Y:S01]  /*6960*/  IMAD.SHL.U32 R0, R0, 0x200000, RZ ;  /* 0x0020000000007824 */ /* 0x000fe200078e00ff */
[----:B------:R-:W-:-:S04]  /*6970*/  LEA R2, R2, 0x37800000, 0x17 ;  /* 0x3780000002027811 */ /* 0x000fc800078eb8ff */
[----:B------:R-:W-:-:S05]  /*6980*/  LOP3.LUT R0, R2, R0, R7, 0xfe, !PT ;  /* 0x0000000002007212 */ /* 0x000fca00078efe07 */
[----:B------:R-:W-:-:S04]  /*6990*/  FMUL.FTZ R0, R0, 1 ;  /* 0x3f80000000007820 */ /* 0x000fc80000410000 */
[----:B------:R0:W1:Y:S01]  /*69a0*/  F2F.F64.F32 R8, R0 ;  /* 0x0000000000087310 */ /* 0x0000620000201800 */
[----:B------:R-:W-:Y:S05]  /*69b0*/  BRA `(.L_x_27931) ;  /* 0x0000000000b47947 */ /* 0x000fea0003800000 */
.L_x_27943:
[----:B------:R-:W-:-:S09]  /*69c0*/  UISETP.NE.AND UP0, UPT, UR4, 0x1c, UPT ;  /* 0x0000001c0400788c */ /* 0x000fd2000bf05270 */
[----:B------:R-:W-:Y:S05]  /*69d0*/  BRA.U !UP0, `(.L_x_27950) ;  /* 0x0000000108a07547 */ /* 0x000fea000b800000 */
[----:B------:R-:W-:-:S09]  /*69e0*/  UISETP.NE.AND UP0, UPT, UR4, 0x1d, UPT ;  /* 0x0000001d0400788c */ /* 0x000fd2000bf05270 */
[----:B------:R-:W-:Y:S05]  /*69f0*/  BRA.U !UP0, `(.L_x_27951) ;  /* 0x0000000108887547 */ /* 0x000fea000b800000 */
[----:B------:R-:W-:-:S09]  /*6a00*/  UISETP.NE.AND UP0, UPT, UR4, 0x2c, UPT ;  /* 0x0000002c0400788c */ /* 0x000fd2000bf05270 */
[----:B------:R-:W-:Y:S05]  /*6a10*/  BRA.U UP0, `(.L_x_27930) ;  /* 0x0000000100347547 */ /* 0x000fea000b800000 */
[----:B------:R-:W2:Y:S01]  /*6a20*/  LDG.E.U8 R0, desc[UR36][R2.64] ;  /* 0x0000002402007981 */ /* 0x000ea2000c1e1100 */
[----:B------:R-:W-:Y:S02]  /*6a30*/  CS2R R10, SRZ ;  /* 0x00000000000a7805 */ /* 0x000fe4000001ff00 */
[----:B------:R-:W-:Y:S01]  /*6a40*/  MOV R8, 0x0 ;  /* 0x0000000000087802 */ /* 0x000fe20000000f00 */
        /* <DEDUP_REMOVED lines=10> */
.L_x_27930:
        /* <DEDUP_REMOVED lines=11> */
[----:B------:R-:W-:Y:S02]  /*6ba0*/  IMAD.U32 R7, RZ, RZ, UR7 ;  /* 0x00000007ff077e24 */ /* 0x000fe4000f8e00ff */
[----:B----4-:R-:W-:Y:S02]  /*6bb0*/  IMAD.U32 R10, RZ, RZ, UR8 ;  /* 0x00000008ff0a7e24 */ /* 0x010fe4000f8e00ff */
[----:B-1----:R-:W-:-:S07]  /*6bc0*/  IMAD.U32 R11, RZ, RZ, UR9 ;  /* 0x00000009ff0b7e24 */ /* 0x002fce000f8e00ff */
[----:B------:R-:W-:-:S07]  /*6bd0*/  LEPC R20, `(.L_x_27952) ;  /* 0x000000001014794e */ /* 0x000fce0000000000 */
[----:B--2---:R-:W-:Y:S05]  /*6be0*/  CALL.ABS.NOINC R2 ;  /* 0x0000000002007343 */ /* 0x004fea0003c00000 */
.L_x_27952:
[----:B------:R-:W-:Y:S02]  /*6bf0*/  CS2R R8, SRZ ;  /* 0x0000000000087805 */ /* 0x000fe4000001ff00 */
[----:B------:R-:W-:Y:S01]  /*6c00*/  CS2R R10, SRZ ;  /* 0x00000000000a7805 */ /* 0x000fe2000001ff00 */
[----:B------:R-:W-:Y:S06]  /*6c10*/  BRA `(.L_x_27931) ;  /* 0x00000000001c7947 */ /* 0x000fec0003800000 */
.L_x_27951:
[----:B------:R-:W2:Y:S01]  /*6c20*/  LDG.E.64 R8, desc[UR36][R2.64] ;  /* 0x0000002402087981 */ /* 0x000ea2000c1e1b00 */
[----:B------:R-:W-:Y:S01]  /*6c30*/  CS2R R10, SRZ ;  /* 0x00000000000a7805 */ /* 0x000fe2000001ff00 */
[----:B--2---:R-:W0:Y:S01]  /*6c40*/  I2F.F64.U64 R8, R8 ;  /* 0x0000000800087312 */ /* 0x004e220000301800 */
[----:B------:R-:W-:Y:S05]  /*6c50*/  BRA `(.L_x_27931) ;  /* 0x00000000000c7947 */ /* 0x000fea0003800000 */
.L_x_27950:
[----:B------:R-:W2:Y:S01]  /*6c60*/  LDG.E R2, desc[UR36][R2.64] ;  /* 0x0000002402027981 */ /* 0x000ea2000c1e1900 */
[----:B------:R-:W-:Y:S01]  /*6c70*/  CS2R R10, SRZ ;  /* 0x00000000000a7805 */ /* 0x000fe2000001ff00 */
[----:B--2---:R0:W1:Y:S06]  /*6c80*/  I2F.F64.U32 R8, R2 ;  /* 0x0000000200087312 */ /* 0x00406c0000201800 */
.L_x_27931:
[----:B------:R-:W-:Y:S05]  /*6c90*/  BSYNC.RECONVERGENT B7 ;  /* 0x0000000000077941 */ /* 0x000fea0003800200 */
.L_x_27925:
[----:B01---5:R-:W-:Y:S01]  /*6ca0*/  DMUL R12, R10, 0.5 ;  /* 0x3fe000000a0c7828 */ /* 0x023fe20000000000 */
[----:B------:R-:W-:Y:S07]  /*6cb0*/  BSSY.RECONVERGENT B2, `(.L_x_27953) ;  /* 0x000001b000027945 */ /* 0x000fee0003800200 */
[----:B------:R-:W-:-:S14]  /*6cc0*/  DSETP.NEU.AND P0, PT, |R12|, +INF , PT ;  /* 0x7ff000000c00742a */ /* 0x000fdc0003f0d200 */
[----:B------:R-:W-:Y:S05]  /*6cd0*/  @!P0 BRA `(.L_x_27954) ;  /* 0x0000000000588947 */ /* 0x000fea0003800000 */
[----:B------:R-:W-:Y:S01]  /*6ce0*/  UMOV UR4, 0x6dc9c883 ;  /* 0x6dc9c88300047882 */ /* 0x000fe20000000000 */
[----:B------:R-:W-:Y:S01]  /*6cf0*/  UMOV UR5, 0x3fe45f30 ;  /* 0x3fe45f3000057882 */ /* 0x000fe20000000000 */
[C---:B------:R-:W-:Y:S02]  /*6d00*/  DSETP.GE.AND P0, PT, |R12|.reuse, 2.14748364800000000000e+09, PT ;  /* 0x41e000000c00742a */ /* 0x040fe40003f06200 */
[----:B------:R-:W-:Y:S01]  /*6d10*/  DMUL R2, R12, UR4 ;  /* 0x000000040c027c28 */ /* 0x000fe20008000000 */
[----:B------:R-:W-:Y:S01]  /*6d20*/  UMOV UR4, 0x54442d18 ;  /* 0x54442d1800047882 */ /* 0x000fe20000000000 */
[----:B------:R-:W-:-:S04]  /*6d30*/  UMOV UR5, 0x3ff921fb ;  /* 0x3ff921fb00057882 */ /* 0x000fc80000000000 */
[----:B---3--:R-:W0:Y:S08]  /*6d40*/  F2I.F64 R0, R2 ;  /* 0x0000000200007311 */ /* 0x008e300000301100 */
        /* <DEDUP_REMOVED lines=11> */
[----:B--2-4-:R-:W-:Y:S05]  /*6e00*/  CALL.REL.NOINC `($_ZN2at6native18elementwise_kernelILi128ELi4EZNS0_15gpu_kernel_implIZZZNS0_17expm1_kernel_cudaERNS_18TensorIteratorBaseEENKUlvE_clEvENKUlvE1_clEvEUlN3c107complexIdEEE_EEvS4_RKT_EUliE_EEviT1_$__internal_trig_reduction_slowpathd) ;  /* 0x000000b000e87944 */ /* 0x014fea0003c00000 */
[----:B------:R-:W-:Y:S02]  /*6e10*/  IMAD.MOV.U32 R18, RZ, RZ, R12 ;  /* 0x000000ffff127224 */ /* 0x000fe400078e000c */
[----:B------:R-:W-:Y:S01]  /*6e20*/  IMAD.MOV.U32 R19, RZ, RZ, R13 ;  /* 0x000000ffff137224 */ /* 0x000fe200078e000d */
[----:B------:R-:W-:Y:S06]  /*6e30*/  BRA `(.L_x_27955) ;  /* 0x0000000000087947 */ /* 0x000fec0003800000 */
.L_x_27954:
[----:B------:R-:W-:Y:S01]  /*6e40*/  DMUL R18, RZ, R12 ;  /* 0x0000000cff127228 */ /* 0x000fe20000000000 */
[----:B---3--:R-:W-:-:S10]  /*6e50*/  IMAD.MOV.U32 R0, RZ, RZ, RZ ;  /* 0x000000ffff007224 */ /* 0x008fd400078e00ff */
.L_x_27955:
[----:B------:R-:W-:Y:S05]  /*6e60*/  BSYNC.RECONVERGENT B2 ;  /* 0x0000000000027941 */ /* 0x000fea0003800200 */
.L_x_27953:
[----:B------:R-:W0:Y:S01]  /*6e70*/  LDCU.64 UR4, c[0x4][0x1b8] ;  /* 0x01003700ff0477ac */ /* 0x000e220008000a00 */
[----:B------:R-:W-:-:S04]  /*6e80*/  SHF.L.U32 R2, R0, 0x6, RZ ;  /* 0x0000000600027819 */ /* 0x000fc800000006ff */
[----:B------:R-:W-:-:S04]  /*6e90*/  LOP3.LUT R2, R2, 0x40, RZ, 0xc0, !PT ;  /* 0x0000004002027812 */ /* 0x000fc800078ec0ff */
[----:B0-----:R-:W-:-:S05]  /*6ea0*/  IADD3 R2, P0, PT, R2, UR4, RZ ;  /* 0x0000000402027c10 */ /* 0x001fca000ff1e0ff */
[----:B------:R-:W-:-:S05]  /*6eb0*/  IMAD.X R3, RZ, RZ, UR5, P0 ;  /* 0x00000005ff037e24 */ /* 0x000fca00080e06ff */
[----:B------:R-:W3:Y:S04]  /*6ec0*/  LDG.E.128.CONSTANT R24, desc[UR36][R2.64] ;  /* 0x0000002402187981 */ /* 0x000ee8000c1e9d00 */
[----:B------:R-:W5:Y:S04]  /*6ed0*/  LDG.E.128.CONSTANT R12, desc[UR36][R2.64+0x10] ;  /* 0x00001024020c7981 */ /* 0x000f68000c1e9d00 */
[----:B------:R-:W5:Y:S01]  /*6ee0*/  LDG.E.128.CONSTANT R4, desc[UR36][R2.64+0x20] ;  /* 0x0000202402047981 */ /* 0x000f62000c1e9d00 */
[----:B------:R-:W-:Y:S01]  /*6ef0*/  LOP3.LUT R20, R0, 0x1, RZ, 0xc0, !PT ;  /* 0x0000000100147812 */ /* 0x000fe200078ec0ff */
[----:B------:R-:W-:Y:S01]  /*6f00*/  IMAD.MOV.U32 R22, RZ, RZ, 0x20fd8164 ;  /* 0x20fd8164ff167424 */ /* 0x000fe200078e00ff */
[----:B--2-4-:R-:W-:Y:S01]  /*6f10*/  FSETP.GEU.FTZ.AND P2, PT, R9, 4.1931471824645996094, PT ;  /* 0x40862e430900780b */ /* 0x014fe20003f5e000 */
[----:B------:R-:W-:Y:S01]  /*6f20*/  IMAD.MOV.U32 R23, RZ, RZ, 0x3da8ff83 ;  /* 0x3da8ff83ff177424 */ /* 0x000fe200078e00ff */
[----:B------:R-:W-:Y:S01]  /*6f30*/  ISETP.NE.U32.AND P0, PT, R20, 0x1, PT ;  /* 0x000000011400780c */ /* 0x000fe20003f05070 */
[----:B------:R-:W-:Y:S01]  /*6f40*/  DMUL R20, R18, R18 ;  /* 0x0000001212147228 */ /* 0x000fe20000000000 */
[----:B------:R-:W-:Y:S01]  /*6f50*/  LOP3.LUT P1, RZ, R0, 0x2, RZ, 0xc0, !PT ;  /* 0x0000000200ff7812 */ /* 0x000fe2000782c0ff */
[----:B------:R-:W-:Y:S01]  /*6f60*/  BSSY.RECONVERGENT B0, `(.L_x_27956) ;  /* 0x0000055000007945 */ /* 0x000fe20003800200 */
[----:B------:R-:W-:-:S02]  /*6f70*/  FSEL R22, R22, -8.06006814911005101289e+34, !P0 ;  /* 0xf9785eba16167808 */ /* 0x000fc40004000000 */
[----:B------:R-:W-:-:S06]  /*6f80*/  FSEL R23, -R23, 0.11223486810922622681, !P0 ;  /* 0x3de5db6517177808 */ /* 0x000fcc0004000100 */
[----:B---3--:R-:W-:-:S08]  /*6f90*/  DFMA R24, R20, R22, R24 ;  /* 0x000000161418722b */ /* 0x008fd00000000018 */
        /* <DEDUP_REMOVED lines=9> */
[----:B------:R-:W-:-:S04]  /*7030*/  FSETP.GT.FTZ.AND P0, PT, R9, -3.1640625, PT ;  /* 0xc04a80000900780b */ /* 0x000fc80003f14000 */
[----:B------:R-:W-:-:S10]  /*7040*/  DADD R2, RZ, -R4 ;  /* 0x00000000ff027229 */ /* 0x000fd40000000804 */
[----:B------:R-:W-:Y:S02]  /*7050*/  FSEL R4, R4, R2, !P1 ;  /* 0x0000000204047208 */ /* 0x000fe40004800000 */
[----:B------:R-:W-:Y:S01]  /*7060*/  FSEL R5, R5, R3, !P1 ;  /* 0x0000000305057208 */ /* 0x000fe20004800000 */
[----:B------:R-:W-:Y:S06]  /*7070*/  @P0 BRA !P2, `(.L_x_27957) ;  /* 0x0000000000200947 */ /* 0x000fec0005000000 */
[C-C-:B------:R-:W-:Y:S01]  /*7080*/  DADD R2, R8.reuse, R8.reuse ;  /* 0x0000000008027229 */ /* 0x140fe20000000008 */
[----:B------:R-:W-:Y:S01]  /*7090*/  IMAD.MOV.U32 R7, RZ, RZ, 0x3ff00000 ;  /* 0x3ff00000ff077424 */ /* 0x000fe200078e00ff */
[----:B------:R-:W-:Y:S01]  /*70a0*/  ISETP.GE.AND P1, PT, R9, RZ, PT ;  /* 0x000000ff0900720c */ /* 0x000fe20003f26270 */
[----:B------:R-:W-:-:S03]  /*70b0*/  DSETP.NAN.AND P0, PT, R8, R8, PT ;  /* 0x000000080800722a */ /* 0x000fc60003f08000 */
[----:B------:R-:W-:-:S04]  /*70c0*/  FSEL R7, -R7, +QNAN , !P1 ;  /* 0x7ff0000007077808 */ /* 0x000fc80004800100 */
[----:B------:R-:W-:Y:S02]  /*70d0*/  FSEL R32, R2, RZ, P0 ;  /* 0x000000ff02207208 */ /* 0x000fe40000000000 */
[----:B------:R-:W-:Y:S01]  /*70e0*/  FSEL R33, R3, R7, P0 ;  /* 0x0000000703217208 */ /* 0x000fe20000000000 */
[----:B------:R-:W-:Y:S06]  /*70f0*/  BRA `(.L_x_27958) ;  /* 0x0000000000ec7947 */ /* 0x000fec0003800000 */
.L_x_27957:
[----:B------:R-:W-:Y:S01]  /*7100*/  IMAD.MOV.U32 R2, RZ, RZ, 0x652b82fe ;  /* 0x652b82feff027424 */ /* 0x000fe200078e00ff */
[----:B------:R-:W-:Y:S01]  /*7110*/  MOV R3, 0x3ff71547 ;  /* 0x3ff7154700037802 */ /* 0x000fe20000000f00 */
[----:B------:R-:W-:Y:S01]  /*7120*/  UMOV UR4, 0xfefa39ef ;  /* 0xfefa39ef00047882 */ /* 0x000fe20000000000 */
[----:B------:R-:W-:Y:S01]  /*7130*/  UMOV UR5, 0x3fe62e42 ;  /* 0x3fe62e4200057882 */ /* 0x000fe20000000000 */
[----:B------:R-:W-:Y:S02]  /*7140*/  IMAD.SHL.U32 R0, R9, 0x2, RZ ;  /* 0x0000000209007824 */ /* 0x000fe400078e00ff */
[----:B------:R-:W-:Y:S01]  /*7150*/  IMAD.MOV.U32 R14, RZ, RZ, -0x7142ec33 ;  /* 0x8ebd13cdff0e7424 */ /* 0x000fe200078e00ff */
[----:B------:R-:W-:Y:S01]  /*7160*/  DFMA R2, R8, R2, 6.75539944105574400000e+15 ;  /* 0x433800000802742b */ /* 0x000fe20000000002 */
[----:B------:R-:W-:Y:S01]  /*7170*/  IMAD.MOV.U32 R15, RZ, RZ, 0x3e5af86d ;  /* 0x3e5af86dff0f7424 */ /* 0x000fe200078e00ff */
[C---:B------:R-:W-:Y:S02]  /*7180*/  ISETP.GE.U32.AND P0, PT, R0.reuse, 0x7fb3e647, PT ;  /* 0x7fb3e6470000780c */ /* 0x040fe40003f06070 */
[----:B------:R-:W-:-:S04]  /*7190*/  ISETP.NE.AND P1, PT, R0, RZ, PT ;  /* 0x000000ff0000720c */ /* 0x000fc80003f25270 */
        /* <DEDUP_REMOVED lines=48> */
[----:B------:R-:W-:-:S07]  /*74a0*/  FSEL R33, R9, R3, !P1 ;  /* 0x0000000309217208 */ /* 0x000fce0004800000 */
.L_x_27958:
[----:B------:R-:W-:Y:S05]  /*74b0*/  BSYNC.RECONVERGENT B0 ;  /* 0x0000000000007941 */ /* 0x000fea0003800200 */
.L_x_27956:
[----:B------:R-:W-:Y:S01]  /*74c0*/  DSETP.NEU.AND P0, PT, |R10|, +INF , PT ;  /* 0x7ff000000a00742a */ /* 0x000fe20003f0d200 */
[----:B------:R-:W-:-:S13]  /*74d0*/  BSSY.RECONVERGENT B2, `(.L_x_27959) ;  /* 0x000001e000027945 */ /* 0x000fda0003800200 */
[----:B------:R-:W-:Y:S05]  /*74e0*/  @!P0 BRA `(.L_x_27960) ;  /* 0x0000000000688947 */ /* 0x000fea0003800000 */
        /* <DEDUP_REMOVED lines=18> */
[----:B------:R-:W-:Y:S02]  /*7610*/  MOV R19, R11 ;  /* 0x0000000b00137202 */ /* 0x000fe40000000f00 */
[----:B------:R-:W-:-:S07]  /*7620*/  MOV R18, 0x7640 ;  /* 0x0000764000127802 */ /* 0x000fce0000000f00 */
[----:B------:R-:W-:Y:S05]  /*7630*/  CALL.REL.NOINC `($_ZN2at6native18elementwise_kernelILi128ELi4EZNS0_15gpu_kernel_implIZZZNS0_17expm1_kernel_cudaERNS_18TensorIteratorBaseEENKUlvE_clEvENKUlvE1_clEvEUlN3c107complexIdEEE_EEvS4_RKT_EUliE_EEviT1_$__internal_trig_reduction_slowpathd) ;  /* 0x000000a800dc7944 */ /* 0x000fea0003c00000 */
[----:B------:R-:W-:Y:S02]  /*7640*/  IMAD.MOV.U32 R18, RZ, RZ, R12 ;  /* 0x000000ffff127224 */ /* 0x000fe400078e000c */
[----:B------:R-:W-:-:S07]  /*7650*/  IMAD.MOV.U32 R19, RZ, RZ, R13 ;  /* 0x000000ffff137224 */ /* 0x000fce00078e000d */
.L_x_27962:
[----:B------:R-:W-:Y:S05]  /*7660*/  BSYNC.RECONVERGENT B3 ;  /* 0x0000000000037941 */ /* 0x000fea0003800200 */
.L_x_27961:
[----:B------:R-:W-:Y:S01]  /*7670*/  VIADD R0, R0, 0x1 ;  /* 0x0000000100007836 */ /* 0x000fe20000000000 */
[----:B------:R-:W-:Y:S06]  /*7680*/  BRA `(.L_x_27963) ;  /* 0x0000000000087947 */ /* 0x000fec0003800000 */
.L_x_27960:
[----:B------:R-:W-:Y:S01]  /*7690*/  DMUL R18, RZ, R10 ;  /* 0x0000000aff127228 */ /* 0x000fe20000000000 */
[----:B------:R-:W-:-:S10]  /*76a0*/  IMAD.MOV.U32 R0, RZ, RZ, 0x1 ;  /* 0x00000001ff007424 */ /* 0x000fd400078e00ff */
.L_x_27963:
[----:B------:R-:W-:Y:S05]  /*76b0*/  BSYNC.RECONVERGENT B2 ;  /* 0x0000000000027941 */ /* 0x000fea0003800200 */
.L_x_27959:
[----:B------:R-:W0:Y:S01]  /*76c0*/  LDCU.64 UR4, c[0x4][0x1b8] ;  /* 0x01003700ff0477ac */ /* 0x000e220008000a00 */
[----:B------:R-:W-:-:S05]  /*76d0*/  IMAD.SHL.U32 R2, R0, 0x40, RZ ;  /* 0x0000004000027824 */ /* 0x000fca00078e00ff */
[----:B------:R-:W-:-:S04]  /*76e0*/  LOP3.LUT R2, R2, 0x40, RZ, 0xc0, !PT ;  /* 0x0000004002027812 */ /* 0x000fc800078ec0ff */
[----:B0-----:R-:W-:-:S04]  /*76f0*/  IADD3 R28, P0, PT, R2, UR4, RZ ;  /* 0x00000004021c7c10 */ /* 0x001fc8000ff1e0ff */
[----:B------:R-:W-:-:S05]  /*7700*/  IADD3.X R29, PT, PT, RZ, UR5, RZ, P0, !PT ;  /* 0x00000005ff1d7c10 */ /* 0x000fca00087fe4ff */
[----:B------:R-:W2:Y:S04]  /*7710*/  LDG.E.128.CONSTANT R24, desc[UR36][R28.64] ;  /* 0x000000241c187981 */ /* 0x000ea8000c1e9d00 */
[----:B------:R-:W3:Y:S04]  /*7720*/  LDG.E.128.CONSTANT R12, desc[UR36][R28.64+0x10] ;  /* 0x000010241c0c7981 */ /* 0x000ee8000c1e9d00 */
[----:B------:R0:W4:Y:S01]  /*7730*/  LDG.E.128.CONSTANT R20, desc[UR36][R28.64+0x20] ;  /* 0x000020241c147981 */ /* 0x000122000c1e9d00 */
[----:B------:R-:W-:Y:S01]  /*7740*/  IMAD.MOV.U32 R2, RZ, RZ, 0x652b82fe ;  /* 0x652b82feff027424 */ /* 0x000fe200078e00ff */
[----:B------:R-:W-:Y:S01]  /*7750*/  UMOV UR4, 0xfefa39ef ;  /* 0xfefa39ef00047882 */ /* 0x000fe20000000000 */
[----:B------:R-:W-:Y:S01]  /*7760*/  IMAD.MOV.U32 R3, RZ, RZ, 0x3ff71547 ;  /* 0x3ff71547ff037424 */ /* 0x000fe200078e00ff */
[----:B------:R-:W-:Y:S01]  /*7770*/  UMOV UR5, 0x3fe62e42 ;  /* 0x3fe62e4200057882 */ /* 0x000fe20000000000 */
[----:B------:R-:W-:Y:S01]  /*7780*/  LOP3.LUT R34, R0, 0x1, RZ, 0xc0, !PT ;  /* 0x0000000100227812 */ /* 0x000fe200078ec0ff */
[----:B------:R-:W-:Y:S01]  /*7790*/  BSSY.RECONVERGENT B0, `(.L_x_27964) ;  /* 0x000004f000007945 */ /* 0x000fe20003800200 */
[----:B------:R-:W-:Y:S01]  /*77a0*/  MOV R35, 0x3da8ff83 ;  /* 0x3da8ff8300237802 */ /* 0x000fe20000000f00 */
[----:B------:R-:W-:Y:S01]  /*77b0*/  DSETP.NEU.AND P2, PT, |R10|, +INF , PT ;  /* 0x7ff000000a00742a */ /* 0x000fe20003f4d200 */
[----:B------:R-:W-:Y:S01]  /*77c0*/  ISETP.NE.U32.AND P0, PT, R34, 0x1, PT ;  /* 0x000000012200780c */ /* 0x000fe20003f05070 */
[----:B------:R-:W-:Y:S01]  /*77d0*/  DFMA R2, R8, R2, 6.75539944105574400000e+15 ;  /* 0x433800000802742b */ /* 0x000fe20000000002 */
[----:B------:R-:W-:Y:S01]  /*77e0*/  IMAD.MOV.U32 R34, RZ, RZ, 0x20fd8164 ;  /* 0x20fd8164ff227424 */ /* 0x000fe200078e00ff */
[----:B0-----:R-:W-:Y:S01]  /*77f0*/  DMUL R28, R18, R18 ;  /* 0x00000012121c7228 */ /* 0x001fe20000000000 */
[----:B------:R-:W-:-:S03]  /*7800*/  FSEL R35, -R35, 0.11223486810922622681, !P0 ;  /* 0x3de5db6523237808 */ /* 0x000fc60004000100 */
[----:B------:R-:W-:Y:S02]  /*7810*/  FSEL R34, R34, -8.06006814911005101289e+34, !P0 ;  /* 0xf9785eba22227808 */ /* 0x000fe40004000000 */
        /* <DEDUP_REMOVED lines=52> */
[----:B------:R-:W-:-:S04]  /*7b60*/  FSETP.GEU.FTZ.AND P0, PT, |R9|, 4.1917929649353027344, PT ;  /* 0x4086232b0900780b */ /* 0x000fc80003f1e200 */
[----:B------:R-:W-:Y:S01]  /*7b70*/  DFMA R4, R32, R6, -R4 ;  /* 0x000000062004722b */ /* 0x000fe20000000804 */
[----:B------:R-:W-:Y:S02]  /*7b80*/  IMAD R33, R2, 0x100000, R31 ;  /* 0x0010000002217824 */ /* 0x000fe400078e021f */
[----:B------:R-:W-:-:S06]  /*7b90*/  IMAD.MOV.U32 R32, RZ, RZ, R30 ;  /* 0x000000ffff207224 */ /* 0x000fcc00078e001e */
[----:B------:R-:W-:Y:S05]  /*7ba0*/  @!P0 BRA `(.L_x_27965) ;  /* 0x0000000000348947 */ /* 0x000fea0003800000 */
[----:B------:R-:W-:Y:S01]  /*7bb0*/  FSETP.GEU.FTZ.AND P0, PT, |R9|, 4.2275390625, PT ;  /* 0x408748000900780b */ /* 0x000fe20003f1e200 */
[C---:B------:R-:W-:Y:S02]  /*7bc0*/  DADD R6, R8.reuse, +INF ;  /* 0x7ff0000008067429 */ /* 0x040fe40000000000 */
[----:B------:R-:W-:-:S08]  /*7bd0*/  DSETP.GEU.AND P1, PT, R8, RZ, PT ;  /* 0x000000ff0800722a */ /* 0x000fd00003f2e000 */
[----:B------:R-:W-:Y:S02]  /*7be0*/  FSEL R33, R7, RZ, P1 ;  /* 0x000000ff07217208 */ /* 0x000fe40000800000 */
[----:B------:R-:W-:Y:S02]  /*7bf0*/  @!P0 LEA.HI R0, R2, R2, RZ, 0x1 ;  /* 0x0000000202008211 */ /* 0x000fe400078f08ff */
[----:B------:R-:W-:Y:S02]  /*7c00*/  FSEL R32, R6, RZ, P1 ;  /* 0x000000ff06207208 */ /* 0x000fe40000800000 */
[----:B------:R-:W-:Y:S02]  /*7c10*/  @!P0 SHF.R.S32.HI R3, RZ, 0x1, R0 ;  /* 0x00000001ff038819 */ /* 0x000fe40000011400 */
[----:B------:R-:W-:-:S03]  /*7c20*/  @!P0 MOV R6, RZ ;  /* 0x000000ff00068202 */ /* 0x000fc60000000f00 */
[----:B------:R-:W-:Y:S02]  /*7c30*/  @!P0 IMAD.IADD R2, R2, 0x1, -R3 ;  /* 0x0000000102028824 */ /* 0x000fe400078e0a03 */
[----:B------:R-:W-:-:S03]  /*7c40*/  @!P0 IMAD R3, R3, 0x100000, R31 ;  /* 0x0010000003038824 */ /* 0x000fc600078e021f */
[----:B------:R-:W-:Y:S01]  /*7c50*/  @!P0 LEA R7, R2, 0x3ff00000, 0x14 ;  /* 0x3ff0000002078811 */ /* 0x000fe200078ea0ff */
[----:B------:R-:W-:-:S06]  /*7c60*/  @!P0 IMAD.MOV.U32 R2, RZ, RZ, R30 ;  /* 0x000000ffff028224 */ /* 0x000fcc00078e001e */
[----:B------:R-:W-:-:S11]  /*7c70*/  @!P0 DMUL R32, R2, R6 ;  /* 0x0000000602208228 */ /* 0x000fd60000000000 */
.L_x_27965:
[----:B------:R-:W-:Y:S05]  /*7c80*/  BSYNC.RECONVERGENT B0 ;  /* 0x0000000000007941 */ /* 0x000fea0003800200 */
.L_x_27964:
[----:B------:R-:W-:Y:S04]  /*7c90*/  BSSY.RECONVERGENT B2, `(.L_x_27966) ;  /* 0x000001b000027945 */ /* 0x000fe80003800200 */
        /* <DEDUP_REMOVED lines=21> */
[----:B------:R-:W-:Y:S02]  /*7df0*/  IMAD.MOV.U32 R2, RZ, RZ, R12 ;  /* 0x000000ffff027224 */ /* 0x000fe400078e000c */
[----:B------:R-:W-:Y:S01]  /*7e00*/  IMAD.MOV.U32 R3, RZ, RZ, R13 ;  /* 0x000000ffff037224 */ /* 0x000fe200078e000d */
[----:B------:R-:W-:Y:S06]  /*7e10*/  BRA `(.L_x_27968) ;  /* 0x0000000000087947 */ /* 0x000fec0003800000 */
.L_x_27967:
[----:B------:R-:W-:Y:S01]  /*7e20*/  DMUL R2, RZ, R10 ;  /* 0x0000000aff027228 */ /* 0x000fe20000000000 */
[----:B------:R-:W-:-:S10]  /*7e30*/  IMAD.MOV.U32 R0, RZ, RZ, RZ ;  /* 0x000000ffff007224 */ /* 0x000fd400078e00ff */
.L_x_27968:
[----:B------:R-:W-:Y:S05]  /*7e40*/  BSYNC.RECONVERGENT B2 ;  /* 0x0000000000027941 */ /* 0x000fea0003800200 */
.L_x_27966:
[----:B------:R-:W0:Y:S01]  /*7e50*/  LDCU.64 UR4, c[0x4][0x1b8] ;  /* 0x01003700ff0477ac */ /* 0x000e220008000a00 */
[C---:B------:R-:W-:Y:S02]  /*7e60*/  SHF.L.U32 R6, R0.reuse, 0x6, RZ ;  /* 0x0000000600067819 */ /* 0x040fe400000006ff */
[----:B------:R-:W-:Y:S01]  /*7e70*/  LOP3.LUT R18, R0, 0x1, RZ, 0xc0, !PT ;  /* 0x0000000100127812 */ /* 0x000fe200078ec0ff */
[----:B------:R-:W-:Y:S01]  /*7e80*/  IMAD.MOV.U32 R24, RZ, RZ, 0x20fd8164 ;  /* 0x20fd8164ff187424 */ /* 0x000fe200078e00ff */
[----:B------:R-:W-:Y:S01]  /*7e90*/  LOP3.LUT R6, R6, 0x40, RZ, 0xc0, !PT ;  /* 0x0000004006067812 */ /* 0x000fe200078ec0ff */
[----:B------:R-:W-:Y:S01]  /*7ea0*/  IMAD.MOV.U32 R25, RZ, RZ, 0x3da8ff83 ;  /* 0x3da8ff83ff197424 */ /* 0x000fe200078e00ff */
[----:B------:R-:W1:Y:S02]  /*7eb0*/  LDCU.64 UR6, c[0x0][0x580] ;  /* 0x0000b000ff0677ac */ /* 0x000e640008000a00 */
        /* <DEDUP_REMOVED lines=40> */
.L_x_27972:
[----:B------:R-:W0:Y:S02]  /*8140*/  F2I.S64.F64.TRUNC R4, R4 ;  /* 0x0000000400047311 */ /* 0x000e24000030d900 */
[----:B0-----:R-:W-:-:S05]  /*8150*/  IMAD.MOV.U32 R7, RZ, RZ, R4 ;  /* 0x000000ffff077224 */ /* 0x001fca00078e0004 */
[----:B------:R0:W-:Y:S01]  /*8160*/  STG.E.U8 desc[UR36][R2.64], R7 ;  /* 0x0000000702007986 */ /* 0x0001e2000c101124 */
[----:B------:R-:W-:Y:S05]  /*8170*/  BRA `(.L_x_27974) ;  /* 0x0000000c00f07947 */ /* 0x000fea0003800000 */
.L_x_27971:
        /* <DEDUP_REMOVED lines=9> */
.L_x_27976:
[----:B------:R-:W0:Y:S02]  /*8210*/  F2I.F64.TRUNC R5, R4 ;  /* 0x0000000400057311 */ /* 0x000e24000030d100 */
[----:B0-----:R0:W-:Y:S01]  /*8220*/  STG.E desc[UR36][R2.64], R5 ;  /* 0x0000000502007986 */ /* 0x0011e2000c101924 */
[----:B------:R-:W-:Y:S05]  /*8230*/  BRA `(.L_x_27974) ;  /* 0x0000000c00c07947 */ /* 0x000fea0003800000 */
.L_x_27975:
[----:B------:R-:W0:Y:S02]  /*8240*/  F2I.F64.TRUNC R5, R4 ;  /* 0x0000000400057311 */ /* 0x000e24000030d100 */
[----:B0-----:R0:W-:Y:S01]  /*8250*/  STG.E.U16 desc[UR36][R2.64], R5 ;  /* 0x0000000502007986 */ /* 0x0011e2000c101524 */
[----:B------:R-:W-:Y:S05]  /*8260*/  BRA `(.L_x_27974) ;  /* 0x0000000c00b47947 */ /* 0x000fea0003800000 */
.L_x_27970:
        /* <DEDUP_REMOVED lines=13> */
.L_x_27978:
        /* <DEDUP_REMOVED lines=8> */
.L_x_27977:
        /* <DEDUP_REMOVED lines=16> */
.L_x_27980:
        /* <DEDUP_REMOVED lines=11> */
.L_x_27979:
[----:B------:R0:W-:Y:S01]  /*8570*/  STG.E.64 desc[UR36][R2.64], R4 ;  /* 0x0000000402007986 */ /* 0x0001e2000c101b24 */
[----:B------:R-:W-:Y:S05]  /*8580*/  BRA `(.L_x_27974) ;  /* 0x0000000800ec7947 */ /* 0x000fea0003800000 */
.L_x_27969:
        /* <DEDUP_REMOVED lines=13> */
.L_x_27984:
        /* <DEDUP_REMOVED lines=22> */
.L_x_27987:
[----:B------:R-:W-:-:S04]  /*87c0*/  SHF.R.U32.HI R5, RZ, 0x18, R7 ;  /* 0x00000018ff057819 */ /* 0x000fc80000011607 */
[----:B------:R-:W-:-:S07]  /*87d0*/  LOP3.LUT R0, R0, 0x80, R5, 0xf8, !PT ;  /* 0x0000008000007812 */ /* 0x000fce00078ef805 */
.L_x_27986:
[----:B------:R-:W-:Y:S05]  /*87e0*/  BSYNC.RECONVERGENT B0 ;  /* 0x0000000000007941 */ /* 0x000fea0003800200 */
.L_x_27985:
[----:B------:R4:W-:Y:S01]  /*87f0*/  STG.E.U8 desc[UR36][R2.64], R0 ;  /* 0x0000000002007986 */ /* 0x0009e2000c101124 */
[----:B------:R-:W-:Y:S05]  /*8800*/  BRA `(.L_x_27974) ;  /* 0x00000008004c7947 */ /* 0x000fea0003800000 */
.L_x_27983:
        /* <DEDUP_REMOVED lines=22> */
.L_x_27990:
[----:B------:R-:W-:-:S04]  /*8970*/  SHF.R.U32.HI R5, RZ, 0x18, R7 ;  /* 0x00000018ff057819 */ /* 0x000fc80000011607 */
[----:B------:R-:W-:-:S07]  /*8980*/  LOP3.LUT R0, R0, 0x80, R5, 0xf8, !PT ;  /* 0x0000008000007812 */ /* 0x000fce00078ef805 */
.L_x_27989:
[----:B------:R-:W-:Y:S05]  /*8990*/  BSYNC.RECONVERGENT B0 ;  /* 0x0000000000007941 */ /* 0x000fea0003800200 */
.L_x_27988:
[----:B------:R3:W-:Y:S01]  /*89a0*/  STG.E.U8 desc[UR36][R2.64], R0 ;  /* 0x0000000002007986 */ /* 0x0007e2000c101124 */
[----:B------:R-:W-:Y:S05]  /*89b0*/  BRA `(.L_x_27974) ;  /* 0x0000000400e07947 */ /* 0x000fea0003800000 */
.L_x_27982:
        /* <DEDUP_REMOVED lines=26> */
.L_x_27992:
[----:B------:R-:W0:Y:S02]  /*8b60*/  F2I.U64.F64.TRUNC R4, R4 ;  /* 0x0000000400047311 */ /* 0x000e24000030d800 */
[----:B0-----:R0:W-:Y:S01]  /*8b70*/  STG.E.64 desc[UR36][R2.64], R4 ;  /* 0x0000000402007986 */ /* 0x0011e2000c101b24 */
[----:B------:R-:W-:Y:S05]  /*8b80*/  BRA `(.L_x_27974) ;  /* 0x00000004006c7947 */ /* 0x000fea0003800000 */
.L_x_27991:
[----:B------:R-:W0:Y:S02]  /*8b90*/  F2I.U32.F64.TRUNC R5, R4 ;  /* 0x0000000400057311 */ /* 0x000e24000030d000 */
[----:B0-----:R2:W-:Y:S01]  /*8ba0*/  STG.E desc[UR36][R2.64], R5 ;  /* 0x0000000502007986 */ /* 0x0015e2000c101924 */
[----:B------:R-:W-:Y:S05]  /*8bb0*/  BRA `(.L_x_27974) ;  /* 0x0000000400607947 */ /* 0x000fea0003800000 */
.L_x_27981:
        /* <DEDUP_REMOVED lines=11> */
.L_x_27994:
[----:B------:R0:W-:Y:S01]  /*8c70*/  STG.E.128 desc[UR36][R2.64], R4 ;  /* 0x0000000402007986 */ /* 0x0001e2000c101d24 */
[----:B------:R-:W-:Y:S05]  /*8c80*/  BRA `(.L_x_27974) ;  /* 0x00000004002c7947 */ /* 0x000fea0003800000 */
.L_x_27993:
[----:B------:R-:W-:-:S09]  /*8c90*/  UISETP.NE.AND UP0, UPT, UR4, 0xf, UPT ;  /* 0x0000000f0400788c */ /* 0x000fd2000bf05270 */
[----:B------:R-:W-:Y:S05]  /*8ca0*/  BRA.U !UP0, `(.L_x_27995) ;  /* 0x0000000508087547 */ /* 0x000fea000b800000 */
[----:B------:R-:W-:-:S09]  /*8cb0*/  UISETP.NE.AND UP0, UPT, UR4, 0x17, UPT ;  /* 0x000000170400788c */ /* 0x000fd2000bf05270 */
[----:B------:R-:W-:Y:S05]  /*8cc0*/  BRA.U !UP0, `(.L_x_27996) ;  /* 0x0000000108a07547 */ /* 0x000fea000b800000 */
[----:B------:R-:W-:-:S09]  /*8cd0*/  UISETP.NE.AND UP0, UPT, UR4, 0x18, UPT ;  /* 0x000000180400788c */ /* 0x000fd2000bf05270 */
[----:B------:R-:W-:Y:S05]  /*8ce0*/  BRA.U !UP0, `(.L_x_27997) ;  /* 0x0000000108447547 */ /* 0x000fea000b800000 */
.L_x_27973:
        /* <DEDUP_REMOVED lines=16> */
.L_x_27998:
[----:B------:R-:W-:Y:S05]  /*8df0*/  BRA `(.L_x_27974) ;  /* 0x0000000000d07947 */ /* 0x000fea0003800000 */
.L_x_27997:
        /* <DEDUP_REMOVED lines=17> */
.L_x_28000:
[----:B------:R-:W-:Y:S05]  /*8f10*/  BSYNC.RECONVERGENT B0 ;  /* 0x0000000000007941 */ /* 0x000fea0003800200 */
.L_x_27999:
[----:B------:R-:W-:-:S05]  /*8f20*/  LOP3.LUT R7, R0, 0x80, R7, 0xf8, !PT ;  /* 0x0000008000077812 */ /* 0x000fca00078ef807 */
[----:B------:R0:W-:Y:S01]  /*8f30*/  STG.E.U8 desc[UR36][R2.64], R7 ;  /* 0x0000000702007986 */ /* 0x0001e2000c101124 */
[----:B------:R-:W-:Y:S05]  /*8f40*/  BRA `(.L_x_27974) ;  /* 0x00000000007c7947 */ /* 0x000fea0003800000 */
.L_x_27996:
        /* <DEDUP_REMOVED lines=16> */
.L_x_28002:
[----:B------:R-:W-:Y:S02]  /*9050*/  ISETP.GT.U32.AND P0, PT, R6, 0x7f800000, PT ;  /* 0x7f8000000600780c */ /* 0x000fe40003f04070 */
[----:B------:R-:W-:-:S04]  /*9060*/  MOV R0, 0x7f ;  /* 0x0000007f00007802 */ /* 0x000fc80000000f00 */
[----:B------:R-:W-:-:S07]  /*9070*/  SEL R0, R0, 0x7c, P0 ;  /* 0x0000007c00007807 */ /* 0x000fce0000000000 */
.L_x_28003:
[----:B------:R-:W-:Y:S05]  /*9080*/  BSYNC.RECONVERGENT B0 ;  /* 0x0000000000007941 */ /* 0x000fea0003800200 */
.L_x_28001:
[----:B------:R-:W-:-:S04]  /*9090*/  SHF.R.U32.HI R5, RZ, 0x18, R7 ;  /* 0x00000018ff057819 */ /* 0x000fc80000011607 */
[----:B------:R-:W-:-:S05]  /*90a0*/  LOP3.LUT R5, R0, 0x80, R5, 0xf8, !PT ;  /* 0x0000008000057812 */ /* 0x000fca00078ef805 */
[----:B------:R0:W-:Y:S01]  /*90b0*/  STG.E.U8 desc[UR36][R2.64], R5 ;  /* 0x0000000502007986 */ /* 0x0001e2000c101124 */
[----:B------:R-:W-:Y:S05]  /*90c0*/  BRA `(.L_x_27974) ;  /* 0x00000000001c7947 */ /* 0x000fea0003800000 */
.L_x_27995:
[----:B------:R-:W-:Y:S01]  /*90d0*/  UMOV UR4, 0xf0000000 ;  /* 0xf000000000047882 */ /* 0x000fe20000000000 */
[----:B------:R-:W-:Y:S01]  /*90e0*/  UMOV UR5, 0x380fffff ;  /* 0x380fffff00057882 */ /* 0x000fe20000000000 */
[----:B------:R-:W0:Y:S01]  /*90f0*/  F2F.F32.F64 R0, R4 ;  /* 0x0000000400007310 */ /* 0x000e220000301000 */
[----:B------:R-:W-:-:S14]  /*9100*/  DSETP.GEU.AND P0, PT, |R4|, UR4, PT ;  /* 0x0000000404007e2a */ /* 0x000fdc000bf0e200 */
[----:B0-----:R-:W-:-:S05]  /*9110*/  @!P0 FMUL R0, R0, 1.175494350822287508e-38 ;  /* 0x0080000000008820 */ /* 0x001fca0000400000 */
[----:B------:R-:W-:-:S05]  /*9120*/  F2FP.BF16.F32.PACK_AB R0, RZ, R0 ;  /* 0x00000000ff00723e */ /* 0x000fca00000010ff */
[----:B------:R0:W-:Y:S02]  /*9130*/  STG.E.U16 desc[UR36][R2.64], R0 ;  /* 0x0000000002007986 */ /* 0x0001e4000c101524 */
.L_x_27974:
[----:B------:R-:W-:-:S07]  /*9140*/  VIADD R17, R17, 0x80 ;  /* 0x0000008011117836 */ /* 0x000fce0000000000 */
.L_x_27923:
[----:B------:R-:W-:Y:S05]  /*9150*/  BSYNC.RECONVERGENT B6 ;  /* 0x0000000000067941 */ /* 0x000fea0003800200 */
.L_x_27922:
        /* <DEDUP_REMOVED lines=307> */
.L_x_28006:
        /* <DEDUP_REMOVED lines=19> */
.L_x_28011:
[----:B------:R-:W2:Y:S01]  /*a5c0*/  LDG.E.U8 R2, desc[UR36][R2.64] ;  /* 0x0000002402027981 */ /* 0x000ea2000c1e1100 */
[----:B------:R-:W-:Y:S01]  /*a5d0*/  CS2R R10, SRZ ;  /* 0x00000000000a7805 */ /* 0x000fe2000001ff00 */
[----:B--2---:R0:W1:Y:S01]  /*a5e0*/  I2F.F64.U16 R8, R2 ;  /* 0x0000000200087312 */ /* 0x0040620000101800 */
[----:B------:R-:W-:Y:S05]  /*a5f0*/  BRA `(.L_x_28013) ;  /* 0x0000000c00b87947 */ /* 0x000fea0003800000 */
.L_x_28010:
        /* <DEDUP_REMOVED lines=10> */
.L_x_28015:
[----:B------:R-:W2:Y:S01]  /*a6a0*/  LDG.E R2, desc[UR36][R2.64] ;  /* 0x0000002402027981 */ /* 0x000ea2000c1e1900 */
[----:B------:R-:W-:Y:S01]  /*a6b0*/  CS2R R10, SRZ ;  /* 0x00000000000a7805 */ /* 0x000fe2000001ff00 */
[----:B--2---:R0:W1:Y:S01]  /*a6c0*/  I2F.F64 R8, R2 ;  /* 0x0000000200087312 */ /* 0x0040620000201c00 */
[----:B------:R-:W-:Y:S05]  /*a6d0*/  BRA `(.L_x_28013) ;  /* 0x0000000c00807947 */ /* 0x000fea0003800000 */
.L_x_28014:
[----:B------:R-:W2:Y:S01]  /*a6e0*/  LDG.E.U16 R2, desc[UR36][R2.64] ;  /* 0x0000002402027981 */ /* 0x000ea2000c1e1500 */
[----:B------:R-:W-:Y:S01]  /*a6f0*/  CS2R R10, SRZ ;  /* 0x00000000000a7805 */ /* 0x000fe2000001ff00 */
[----:B--2---:R0:W1:Y:S01]  /*a700*/  I2F.F64.S16 R8, R2 ;  /* 0x0000000200087312 */ /* 0x0040620000101c00 */
[----:B------:R-:W-:Y:S05]  /*a710*/  BRA `(.L_x_28013) ;  /* 0x0000000c00707947 */ /* 0x000fea0003800000 */
.L_x_28009:
        /* <DEDUP_REMOVED lines=11> */
.L_x_28017:
[----:B------:R-:W2:Y:S01]  /*a7d0*/  LDG.E.U16 R0, desc[UR36][R2.64] ;  /* 0x0000002402007981 */ /* 0x000ea2000c1e1500 */
[----:B------:R-:W-:Y:S01]  /*a7e0*/  CS2R R10, SRZ ;  /* 0x00000000000a7805 */ /* 0x000fe2000001ff00 */
[----:B--2---:R-:W-:-:S05]  /*a7f0*/  HADD2.F32 R0, -RZ, R0.H0_H0 ;  /* 0x20000000ff007230 */ /* 0x004fca0000004100 */
[----:B------:R-:W-:-:S04]  /*a800*/  FMUL.FTZ R0, R0, 1 ;  /* 0x3f80000000007820 */ /* 0x000fc80000410000 */
[----:B------:R0:W1:Y:S01]  /*a810*/  F2F.F64.F32 R8, R0 ;  /* 0x0000000000087310 */ /* 0x0000620000201800 */
[----:B------:R-:W-:Y:S05]  /*a820*/  BRA `(.L_x_28013) ;  /* 0x0000000c002c7947 */ /* 0x000fea0003800000 */
.L_x_28016:
        /* <DEDUP_REMOVED lines=12> */
.L_x_28019:
        /* <DEDUP_REMOVED lines=8> */
.L_x_28018:
[----:B------:R0:W5:Y:S01]  /*a970*/  LDG.E.64 R8, desc[UR36][R2.64] ;  /* 0x0000002402087981 */ /* 0x000162000c1e1b00 */
[----:B------:R-:W-:Y:S01]  /*a980*/  CS2R R10, SRZ ;  /* 0x00000000000a7805 */ /* 0x000fe2000001ff00 */
[----:B------:R-:W-:Y:S06]  /*a990*/  BRA `(.L_x_28013) ;  /* 0x0000000800d07947 */ /* 0x000fec0003800000 */
.L_x_28008:
        /* <DEDUP_REMOVED lines=14> */
.L_x_28022:
[----:B------:R0:W5:Y:S01]  /*aa80*/  LDG.E.128 R8, desc[UR36][R2.64] ;  /* 0x0000002402087981 */ /* 0x000162000c1e1d00 */
[----:B------:R-:W-:Y:S05]  /*aa90*/  BRA `(.L_x_28013) ;  /* 0x0000000800907947 */ /* 0x000fea0003800000 */
.L_x_28021:
        /* <DEDUP_REMOVED lines=26> */
[----:B------:R2:W3:Y:S01]  /*ac40*/  F2F.F64.F32 R8, R5 ;  /* 0x0000000500087310 */ /* 0x0004e20000201800 */
[----:B------:R-:W-:Y:S05]  /*ac50*/  BRA `(.L_x_28013) ;  /* 0x0000000800207947 */ /* 0x000fea0003800000 */
.L_x_28024:
        /* <DEDUP_REMOVED lines=13> */
[----:B------:R4:W0:Y:S01]  /*ad30*/  F2F.F64.F32 R8, R0 ;  /* 0x0000000000087310 */ /* 0x0008220000201800 */
[----:B------:R-:W-:Y:S05]  /*ad40*/  BRA `(.L_x_28013) ;  /* 0x0000000400e47947 */ /* 0x000fea0003800000 */
.L_x_28023:
[----:B------:R-:W2:Y:S01]  /*ad50*/  LDG.E.U16 R0, desc[UR36][R2.64] ;  /* 0x0000002402007981 */ /* 0x000ea2000c1e1500 */
[----:B------:R-:W-:Y:S01]  /*ad60*/  CS2R R10, SRZ ;  /* 0x00000000000a7805 */ /* 0x000fe2000001ff00 */
[----:B--2---:R-:W-:-:S04]  /*ad70*/  IMAD.U32 R0, R0, 0x10000, RZ ;  /* 0x0001000000007824 */ /* 0x004fc800078e00ff */
[----:B------:R-:W-:-:S04]  /*ad80*/  FMUL.FTZ R0, R0, 1 ;  /* 0x3f80000000007820 */ /* 0x000fc80000410000 */
[----:B------:R0:W1:Y:S01]  /*ad90*/  F2F.F64.F32 R8, R0 ;  /* 0x0000000000087310 */ /* 0x0000620000201800 */
[----:B------:R-:W-:Y:S05]  /*ada0*/  BRA `(.L_x_28013) ;  /* 0x0000000400cc7947 */ /* 0x000fea0003800000 */
.L_x_28020:
        /* <DEDUP_REMOVED lines=12> */
.L_x_28027:
        /* <DEDUP_REMOVED lines=22> */
.L_x_28029:
[----:B------:R-:W-:Y:S05]  /*afd0*/  BSYNC.RECONVERGENT B0 ;  /* 0x0000000000007941 */ /* 0x000fea0003800200 */
.L_x_28028:
[----:B------:R-:W-:Y:S01]  /*afe0*/  IMAD.SHL.U32 R0, R0, 0x100000, RZ ;  /* 0x0010000000007824 */ /* 0x000fe200078e00ff */
[----:B------:R-:W-:-:S04]  /*aff0*/  LEA R2, R2, 0x3b800000, 0x17 ;  /* 0x3b80000002027811 */ /* 0x000fc800078eb8ff */
[----:B------:R-:W-:-:S05]  /*b000*/  LOP3.LUT R0, R2, R0, R7, 0xfe, !PT ;  /* 0x0000000002007212 */ /* 0x000fca00078efe07 */
[----:B------:R-:W-:-:S04]  /*b010*/  FMUL.FTZ R0, R0, 1 ;  /* 0x3f80000000007820 */ /* 0x000fc80000410000 */
[----:B------:R0:W1:Y:S01]  /*b020*/  F2F.F64.F32 R8, R0 ;  /* 0x0000000000087310 */ /* 0x0000620000201800 */
[----:B------:R-:W-:Y:S05]  /*b030*/  BRA `(.L_x_28013) ;  /* 0x0000000400287947 */ /* 0x000fea0003800000 */
.L_x_28026:
        /* <DEDUP_REMOVED lines=22> */
.L_x_28031:
[----:B------:R-:W-:Y:S05]  /*b1a0*/  BSYNC.RECONVERGENT B0 ;  /* 0x0000000000007941 */ /* 0x000fea0003800200 */
.L_x_28030:
[----:B------:R-:W-:Y:S01]  /*b1b0*/  IMAD.SHL.U32 R0, R0, 0x200000, RZ ;  /* 0x0020000000007824 */ /* 0x000fe200078e00ff */
[----:B------:R-:W-:-:S04]  /*b1c0*/  LEA R2, R2, 0x37800000, 0x17 ;  /* 0x3780000002027811 */ /* 0x000fc800078eb8ff */
[----:B------:R-:W-:-:S05]  /*b1d0*/  LOP3.LUT R0, R2, R0, R7, 0xfe, !PT ;  /* 0x0000000002007212 */ /* 0x000fca00078efe07 */
[----:B------:R-:W-:-:S04]  /*b1e0*/  FMUL.FTZ R0, R0, 1 ;  /* 0x3f80000000007820 */ /* 0x000fc80000410000 */
[----:B------:R0:W1:Y:S01]  /*b1f0*/  F2F.F64.F32 R8, R0 ;  /* 0x0000000000087310 */ /* 0x0000620000201800 */
[----:B------:R-:W-:Y:S05]  /*b200*/  BRA `(.L_x_28013) ;  /* 0x0000000000b47947 */ /* 0x000fea0003800000 */
.L_x_28025:
[----:B------:R-:W-:-:S09]  /*b210*/  UISETP.NE.AND UP0, UPT, UR4, 0x1c, UPT ;  /* 0x0000001c0400788c */ /* 0x000fd2000bf05270 */
[----:B------:R-:W-:Y:S05]  /*b220*/  BRA.U !UP0, `(.L_x_28032) ;  /* 0x0000000108a07547 */ /* 0x000fea000b800000 */
[----:B------:R-:W-:-:S09]  /*b230*/  UISETP.NE.AND UP0, UPT, UR4, 0x1d, UPT ;  /* 0x0000001d0400788c */ /* 0x000fd2000bf05270 */
[----:B------:R-:W-:Y:S05]  /*b240*/  BRA.U !UP0, `(.L_x_28033) ;  /* 0x0000000108887547 */ /* 0x000fea000b800000 */
[----:B------:R-:W-:-:S09]  /*b250*/  UISETP.NE.AND UP0, UPT, UR4, 0x2c, UPT ;  /* 0x0000002c0400788c */ /* 0x000fd2000bf05270 */
[----:B------:R-:W-:Y:S05]  /*b260*/  BRA.U UP0, `(.L_x_28012) ;  /* 0x0000000100347547 */ /* 0x000fea000b800000 */
[----:B------:R-:W2:Y:S01]  /*b270*/  LDG.E.U8 R0, desc[UR36][R2.64] ;  /* 0x0000002402007981 */ /* 0x000ea2000c1e1100 */
[----:B------:R-:W-:Y:S01]  /*b280*/  CS2R R10, SRZ ;  /* 0x00000000000a7805 */ /* 0x000fe2000001ff00 */
        /* <DEDUP_REMOVED lines=11> */
.L_x_28012:
        /* <DEDUP_REMOVED lines=16> */
.L_x_28034:
[----:B------:R-:W-:Y:S02]  /*b440*/  CS2R R8, SRZ ;  /* 0x0000000000087805 */ /* 0x000fe4000001ff00 */
[----:B------:R-:W-:Y:S01]  /*b450*/  CS2R R10, SRZ ;  /* 0x00000000000a7805 */ /* 0x000fe2000001ff00 */
[----:B------:R-:W-:Y:S06]  /*b460*/  BRA `(.L_x_28013) ;  /* 0x00000000001c7947 */ /* 0x000fec0003800000 */
.L_x_28033:
[----:B------:R-:W2:Y:S01]  /*b470*/  LDG.E.64 R8, desc[UR36][R2.64] ;  /* 0x0000002402087981 */ /* 0x000ea2000c1e1b00 */
[----:B------:R-:W-:Y:S01]  /*b480*/  CS2R R10, SRZ ;  /* 0x00000000000a7805 */ /* 0x000fe2000001ff00 */
[----:B--2---:R-:W0:Y:S01]  /*b490*/  I2F.F64.U64 R8, R8 ;  /* 0x0000000800087312 */ /* 0x004e220000301800 */
[----:B------:R-:W-:Y:S05]  /*b4a0*/  BRA `(.L_x_28013) ;  /* 0x00000000000c7947 */ /* 0x000fea0003800000 */
.L_x_28032:
[----:B------:R-:W2:Y:S01]  /*b4b0*/  LDG.E R2, desc[UR36][R2.64] ;  /* 0x0000002402027981 */ /* 0x000ea2000c1e1900 */
[----:B------:R-:W-:Y:S01]  /*b4c0*/  CS2R R10, SRZ ;  /* 0x00000000000a7805 */ /* 0x000fe2000001ff00 */
[----:B--2---:R0:W1:Y:S06]  /*b4d0*/  I2F.F64.U32 R8, R2 ;  /* 0x0000000200087312 */ /* 0x00406c0000201800 */
.L_x_28013:
[----:B------:R-:W-:Y:S05]  /*b4e0*/  BSYNC.RECONVERGENT B7 ;  /* 0x0000000000077941 */ /* 0x000fea0003800200 */
.L_x_28007:
[----:B-12--5:R-:W-:Y:S01]  /*b4f0*/  DMUL R12, R10, 0.5 ;  /* 0x3fe000000a0c7828 */ /* 0x026fe20000000000 */
[----:B------:R-:W-:Y:S07]  /*b500*/  BSSY.RECONVERGENT B2, `(.L_x_28035) ;  /* 0x000001b000027945 */ /* 0x000fee0003800200 */
[----:B------:R-:W-:-:S14]  /*b510*/  DSETP.NEU.AND P0, PT, |R12|, +INF , PT ;  /* 0x7ff000000c00742a */ /* 0x000fdc0003f0d200 */
[----:B------:R-:W-:Y:S05]  /*b520*/  @!P0 BRA `(.L_x_28036) ;  /* 0x0000000000588947 */ /* 0x000fea0003800000 */
[----:B------:R-:W-:Y:S01]  /*b530*/  UMOV UR4, 0x6dc9c883 ;  /* 0x6dc9c88300047882 */ /* 0x000fe20000000000 */
[----:B------:R-:W-:Y:S01]  /*b540*/  UMOV UR5, 0x3fe45f30 ;  /* 0x3fe45f3000057882 */ /* 0x000fe20000000000 */
[C---:B------:R-:W-:Y:S02]  /*b550*/  DSETP.GE.AND P0, PT, |R12|.reuse, 2.14748364800000000000e+09, PT ;  /* 0x41e000000c00742a */ /* 0x040fe40003f06200 */
[----:B0-----:R-:W-:Y:S01]  /*b560*/  DMUL R2, R12, UR4 ;  /* 0x000000040c027c28 */ /* 0x001fe20008000000 */
[----:B------:R-:W-:Y:S01]  /*b570*/  UMOV UR4, 0x54442d18 ;  /* 0x54442d1800047882 */ /* 0x000fe20000000000 */
[----:B------:R-:W-:-:S04]  /*b580*/  UMOV UR5, 0x3ff921fb ;  /* 0x3ff921fb00057882 */ /* 0x000fc80000000000 */
[----:B----4-:R-:W0:Y:S08]  /*b590*/  F2I.F64 R0, R2 ;  /* 0x0000000200007311 */ /* 0x010e300000301100 */
        /* <DEDUP_REMOVED lines=11> */
[----:B---3--:R-:W-:Y:S05]  /*b650*/  CALL.REL.NOINC `($_ZN2at6native18elementwise_kernelILi128ELi4EZNS0_15gpu_kernel_implIZZZNS0_17expm1_kernel_cudaERNS_18TensorIteratorBaseEENKUlvE_clEvENKUlvE1_clEvEUlN3c107complexIdEEE_EEvS4_RKT_EUliE_EEviT1_$__internal_trig_reduction_slowpathd) ;  /* 0x0000006800d47944 */ /* 0x008fea0003c00000 */
[----:B------:R-:W-:Y:S02]  /*b660*/  IMAD.MOV.U32 R18, RZ, RZ, R12 ;  /* 0x000000ffff127224 */ /* 0x000fe400078e000c */
[----:B------:R-:W-:Y:S01]  /*b670*/  IMAD.MOV.U32 R19, RZ, RZ, R13 ;  /* 0x000000ffff137224 */ /* 0x000fe200078e000d */
[----:B------:R-:W-:Y:S06]  /*b680*/  BRA `(.L_x_28037) ;  /* 0x0000000000087947 */ /* 0x000fec0003800000 */
.L_x_28036:
[----:B------:R-:W-:Y:S01]  /*b690*/  DMUL R18, RZ, R12 ;  /* 0x0000000cff127228 */ /* 0x000fe20000000000 */
[----:B0---4-:R-:W-:-:S10]  /*b6a0*/  MOV R0, RZ ;  /* 0x000000ff00007202 */ /* 0x011fd40000000f00 */
.L_x_28037:
[----:B------:R-:W-:Y:S05]  /*b6b0*/  BSYNC.RECONVERGENT B2 ;  /* 0x0000000000027941 */ /* 0x000fea0003800200 */
.L_x_28035:
[----:B------:R-:W0:Y:S01]  /*b6c0*/  LDCU.64 UR4, c[0x4][0x1b8] ;  /* 0x01003700ff0477ac */ /* 0x000e220008000a00 */
[----:B------:R-:W-:-:S05]  /*b6d0*/  IMAD.SHL.U32 R2, R0, 0x40, RZ ;  /* 0x0000004000027824 */ /* 0x000fca00078e00ff */
[----:B------:R-:W-:-:S04]  /*b6e0*/  LOP3.LUT R2, R2, 0x40, RZ, 0xc0, !PT ;  /* 0x0000004002027812 */ /* 0x000fc800078ec0ff */
[----:B0-----:R-:W-:-:S05]  /*b6f0*/  IADD3 R2, P0, PT, R2, UR4, RZ ;  /* 0x0000000402027c10 */ /* 0x001fca000ff1e0ff */
[----:B------:R-:W-:-:S05]  /*b700*/  IMAD.X R3, RZ, RZ, UR5, P0 ;  /* 0x00000005ff037e24 */ /* 0x000fca00080e06ff */
[----:B------:R-:W2:Y:S04]  /*b710*/  LDG.E.128.CONSTANT R24, desc[UR36][R2.64] ;  /* 0x0000002402187981 */ /* 0x000ea8000c1e9d00 */
[----:B------:R-:W4:Y:S04]  /*b720*/  LDG.E.128.CONSTANT R12, desc[UR36][R2.64+0x10] ;  /* 0x00001024020c7981 */ /* 0x000f28000c1e9d00 */
[----:B------:R-:W5:Y:S01]  /*b730*/  LDG.E.128.CONSTANT R4, desc[UR36][R2.64+0x20] ;  /* 0x0000202402047981 */ /* 0x000f62000c1e9d00 */
[----:B------:R-:W-:Y:S01]  /*b740*/  LOP3.LUT R20, R0, 0x1, RZ, 0xc0, !PT ;  /* 0x0000000100147812 */ /* 0x000fe200078ec0ff */
[----:B------:R-:W-:Y:S01]  /*b750*/  IMAD.MOV.U32 R22, RZ, RZ, 0x20fd8164 ;  /* 0x20fd8164ff167424 */ /* 0x000fe200078e00ff */
[----:B---3--:R-:W-:Y:S01]  /*b760*/  FSETP.GEU.FTZ.AND P2, PT, R9, 4.1931471824645996094, PT ;  /* 0x40862e430900780b */ /* 0x008fe20003f5e000 */
[----:B------:R-:W-:Y:S01]  /*b770*/  IMAD.MOV.U32 R23, RZ, RZ, 0x3da8ff83 ;  /* 0x3da8ff83ff177424 */ /* 0x000fe200078e00ff */
[----:B------:R-:W-:Y:S01]  /*b780*/  ISETP.NE.U32.AND P0, PT, R20, 0x1, PT ;  /* 0x000000011400780c */ /* 0x000fe20003f05070 */
[----:B------:R-:W-:Y:S01]  /*b790*/  DMUL R20, R18, R18 ;  /* 0x0000001212147228 */ /* 0x000fe20000000000 */
[----:B------:R-:W-:Y:S01]  /*b7a0*/  LOP3.LUT P1, RZ, R0, 0x2, RZ, 0xc0, !PT ;  /* 0x0000000200ff7812 */ /* 0x000fe2000782c0ff */
[----:B------:R-:W-:Y:S01]  /*b7b0*/  BSSY.RECONVERGENT B0, `(.L_x_28038) ;  /* 0x0000055000007945 */ /* 0x000fe20003800200 */
[----:B------:R-:W-:-:S02]  /*b7c0*/  FSEL R22, R22, -8.06006814911005101289e+34, !P0 ;  /* 0xf9785eba16167808 */ /* 0x000fc40004000000 */
[----:B------:R-:W-:-:S06]  /*b7d0*/  FSEL R23, -R23, 0.11223486810922622681, !P0 ;  /* 0x3de5db6517177808 */ /* 0x000fcc0004000100 */
[----:B--2---:R-:W-:-:S08]  /*b7e0*/  DFMA R24, R20, R22, R24 ;  /* 0x000000161418722b */ /* 0x004fd00000000018 */
[----:B------:R-:W-:-:S08]  /*b7f0*/  DFMA R24, R20, R24, R26 ;  /* 0x000000181418722b */ /* 0x000fd0000000001a */
[----:B----4-:R-:W-:-:S08]  /*b800*/  DFMA R12, R20, R24, R12 ;  /* 0x00000018140c722b */ /* 0x010fd0000000000c */
[----:B------:R-:W-:-:S08]  /*b810*/  DFMA R12, R20, R12, R14 ;  /* 0x0000000c140c722b */ /* 0x000fd0000000000e */
[----:B-----5:R-:W-:-:S08]  /*b820*/  DFMA R4, R20, R12, R4 ;  /* 0x0000000c1404722b */ /* 0x020fd00000000004 */
        /* <DEDUP_REMOVED lines=11> */
[----:B------:R-:W-:Y:S01]  /*b8e0*/  ISETP.GE.AND P1, PT, R9, RZ, PT ;  /* 0x000000ff0900720c */ /* 0x000fe20003f26270 */
[----:B------:R-:W-:Y:S01]  /*b8f0*/  DSETP.NAN.AND P0, PT, R8, R8, PT ;  /* 0x000000080800722a */ /* 0x000fe20003f08000 */
[----:B------:R-:W-:-:S04]  /*b900*/  MOV R7, 0x3ff00000 ;  /* 0x3ff0000000077802 */ /* 0x000fc80000000f00 */
[----:B------:R-:W-:-:S03]  /*b910*/  FSEL R7, -R7, +QNAN , !P1 ;  /* 0x7ff0000007077808 */ /* 0x000fc60004800100 */
[----:B------:R-:W-:Y:S02]  /*b920*/  FSEL R32, R2, RZ, P0 ;  /* 0x000000ff02207208 */ /* 0x000fe40000000000 */
[----:B------:R-:W-:Y:S01]  /*b930*/  FSEL R33, R3, R7, P0 ;  /* 0x0000000703217208 */ /* 0x000fe20000000000 */
[----:B------:R-:W-:Y:S06]  /*b940*/  BRA `(.L_x_28040) ;  /* 0x0000000000ec7947 */ /* 0x000fec0003800000 */
.L_x_28039:
        /* <DEDUP_REMOVED lines=59> */
.L_x_28040:
[----:B------:R-:W-:Y:S05]  /*bd00*/  BSYNC.RECONVERGENT B0 ;  /* 0x0000000000007941 */ /* 0x000fea0003800200 */
.L_x_28038:
        /* <DEDUP_REMOVED lines=24> */
[----:B------:R-:W-:Y:S01]  /*be90*/  IMAD.MOV.U32 R18, RZ, RZ, R12 ;  /* 0x000000ffff127224 */ /* 0x000fe200078e000c */
[----:B------:R-:W-:-:S07]  /*bea0*/  MOV R19, R13 ;  /* 0x0000000d00137202 */ /* 0x000fce0000000f00 */
.L_x_28044:
[----:B------:R-:W-:Y:S05]  /*beb0*/  BSYNC.RECONVERGENT B3 ;  /* 0x0000000000037941 */ /* 0x000fea0003800200 */
.L_x_28043:
[----:B------:R-:W-:Y:S01]  /*bec0*/  VIADD R0, R0, 0x1 ;  /* 0x0000000100007836 */ /* 0x000fe20000000000 */
[----:B------:R-:W-:Y:S06]  /*bed0*/  BRA `(.L_x_28045) ;  /* 0x0000000000087947 */ /* 0x000fec0003800000 */
.L_x_28042:
[----:B------:R-:W-:Y:S01]  /*bee0*/  DMUL R18, RZ, R10 ;  /* 0x0000000aff127228 */ /* 0x000fe20000000000 */
[----:B------:R-:W-:-:S10]  /*bef0*/  IMAD.MOV.U32 R0, RZ, RZ, 0x1 ;  /* 0x00000001ff007424 */ /* 0x000fd400078e00ff */
.L_x_28045:
[----:B------:R-:W-:Y:S05]  /*bf00*/  BSYNC.RECONVERGENT B2 ;  /* 0x0000000000027941 */ /* 0x000fea0003800200 */
.L_x_28041:
        /* <DEDUP_REMOVED lines=8> */
[----:B------:R-:W-:Y:S01]  /*bf90*/  MOV R2, 0x652b82fe ;  /* 0x652b82fe00027802 */ /* 0x000fe20000000f00 */
[----:B------:R-:W-:Y:S01]  /*bfa0*/  IMAD.MOV.U32 R3, RZ, RZ, 0x3ff71547 ;  /* 0x3ff71547ff037424 */ /* 0x000fe200078e00ff */
[----:B------:R-:W-:Y:S01]  /*bfb0*/  UMOV UR4, 0xfefa39ef ;  /* 0xfefa39ef00047882 */ /* 0x000fe20000000000 */
[----:B------:R-:W-:Y:S01]  /*bfc0*/  UMOV UR5, 0x3fe62e42 ;  /* 0x3fe62e4200057882 */ /* 0x000fe20000000000 */
[----:B------:R-:W-:Y:S01]  /*bfd0*/  LOP3.LUT R34, R0, 0x1, RZ, 0xc0, !PT ;  /* 0x0000000100227812 */ /* 0x000fe200078ec0ff */
[----:B------:R-:W-:Y:S01]  /*bfe0*/  BSSY.RECONVERGENT B0, `(.L_x_28046) ;  /* 0x000004f000007945 */ /* 0x000fe20003800200 */
[----:B------:R-:W-:Y:S01]  /*bff0*/  MOV R35, 0x3da8ff83 ;  /* 0x3da8ff8300237802 */ /* 0x000fe20000000f00 */
[----:B------:R-:W-:Y:S01]  /*c000*/  DFMA R2, R8, R2, 6.75539944105574400000e+15 ;  /* 0x433800000802742b */ /* 0x000fe20000000002 */
[----:B------:R-:W-:Y:S01]  /*c010*/  ISETP.NE.U32.AND P0, PT, R34, 0x1, PT ;  /* 0x000000012200780c */ /* 0x000fe20003f05070 */
[----:B------:R-:W-:Y:S01]  /*c020*/  IMAD.MOV.U32 R34, RZ, RZ, 0x20fd8164 ;  /* 0x20fd8164ff227424 */ /* 0x000fe200078e00ff */
[----:B0-----:R-:W-:-:S02]  /*c030*/  DMUL R28, R18, R18 ;  /* 0x00000012121c7228 */ /* 0x001fc40000000000 */
[----:B------:R-:W-:Y:S01]  /*c040*/  FSEL R35, -R35, 0.11223486810922622681, !P0 ;  /* 0x3de5db6523237808 */ /* 0x000fe20004000100 */
[----:B------:R-:W-:Y:S01]  /*c050*/  DSETP.NEU.AND P2, PT, |R10|, +INF , PT ;  /* 0x7ff000000a00742a */ /* 0x000fe20003f4d200 */
        /* <DEDUP_REMOVED lines=63> */
[----:B------:R-:W-:Y:S01]  /*c450*/  FSEL R32, R6, RZ, P1 ;  /* 0x000000ff06207208 */ /* 0x000fe20000800000 */
[----:B------:R-:W-:Y:S01]  /*c460*/  @!P0 IMAD.MOV.U32 R6, RZ, RZ, RZ ;  /* 0x000000ffff068224 */ /* 0x000fe200078e00ff */
[----:B------:R-:W-:-:S05]  /*c470*/  @!P0 SHF.R.S32.HI R3, RZ, 0x1, R0 ;  /* 0x00000001ff038819 */ /* 0x000fca0000011400 */
[----:B------:R-:W-:Y:S02]  /*c480*/  @!P0 IMAD.IADD R2, R2, 0x1, -R3 ;  /* 0x0000000102028824 */ /* 0x000fe400078e0a03 */
[----:B------:R-:W-:-:S03]  /*c490*/  @!P0 IMAD R3, R3, 0x100000, R31 ;  /* 0x0010000003038824 */ /* 0x000fc600078e021f */
[----:B------:R-:W-:Y:S02]  /*c4a0*/  @!P0 LEA R7, R2, 0x3ff00000, 0x14 ;  /* 0x3ff0000002078811 */ /* 0x000fe400078ea0ff */
[----:B------:R-:W-:-:S06]  /*c4b0*/  @!P0 MOV R2, R30 ;  /* 0x0000001e00028202 */ /* 0x000fcc0000000f00 */
[----:B------:R-:W-:-:S11]  /*c4c0*/  @!P0 DMUL R32, R2, R6 ;  /* 0x0000000602208228 */ /* 0x000fd60000000000 */
.L_x_28047:
[----:B------:R-:W-:Y:S05]  /*c4d0*/  BSYNC.RECONVERGENT B0 ;  /* 0x0000000000007941 */ /* 0x000fea0003800200 */
.L_x_28046:
        /* <DEDUP_REMOVED lines=23> */
[----:B------:R-:W-:Y:S01]  /*c650*/  MOV R3, R13 ;  /* 0x0000000d00037202 */ /* 0x000fe20000000f00 */
[----:B------:R-:W-:Y:S06]  /*c660*/  BRA `(.L_x_28050) ;  /* 0x0000000000087947 */ /* 0x000fec0003800000 */
.L_x_28049:
[----:B------:R-:W-:Y:S01]  /*c670*/  DMUL R2, RZ, R10 ;  /* 0x0000000aff027228 */ /* 0x000fe20000000000 */
[----:B------:R-:W-:-:S10]  /*c680*/  IMAD.MOV.U32 R0, RZ, RZ, RZ ;  /* 0x000000ffff007224 */ /* 0x000fd400078e00ff */
.L_x_28050:
[----:B------:R-:W-:Y:S05]  /*c690*/  BSYNC.RECONVERGENT B2 ;  /* 0x0000000000027941 */ /* 0x000fea0003800200 */
.L_x_28048:
        /* <DEDUP_REMOVED lines=47> */
.L_x_28054:
[----:B------:R-:W0:Y:S02]  /*c990*/  F2I.S64.F64.TRUNC R4, R4 ;  /* 0x0000000400047311 */ /* 0x000e24000030d900 */
[----:B0-----:R-:W-:-:S05]  /*c9a0*/  IMAD.MOV.U32 R7, RZ, RZ, R4 ;  /* 0x000000ffff077224 */ /* 0x001fca00078e0004 */
[----:B------:R0:W-:Y:S01]  /*c9b0*/  STG.E.U8 desc[UR36][R2.64], R7 ;  /* 0x0000000702007986 */ /* 0x0001e2000c101124 */
[----:B------:R-:W-:Y:S05]  /*c9c0*/  BRA `(.L_x_28056) ;  /* 0x0000000c00f07947 */ /* 0x000fea0003800000 */
.L_x_28053:
        /* <DEDUP_REMOVED lines=9> */
.L_x_28058:
[----:B------:R-:W0:Y:S02]  /*ca60*/  F2I.F64.TRUNC R5, R4 ;  /* 0x0000000400057311 */ /* 0x000e24000030d100 */
[----:B0-----:R0:W-:Y:S01]  /*ca70*/  STG.E desc[UR36][R2.64], R5 ;  /* 0x0000000502007986 */ /* 0x0011e2000c101924 */
[----:B------:R-:W-:Y:S05]  /*ca80*/  BRA `(.L_x_28056) ;  /* 0x0000000c00c07947 */ /* 0x000fea0003800000 */
.L_x_28057:
[----:B------:R-:W0:Y:S02]  /*ca90*/  F2I.F64.TRUNC R5, R4 ;  /* 0x0000000400057311 */ /* 0x000e24000030d100 */
[----:B0-----:R0:W-:Y:S01]  /*caa0*/  STG.E.U16 desc[UR36][R2.64], R5 ;  /* 0x0000000502007986 */ /* 0x0011e2000c101524 */
[----:B------:R-:W-:Y:S05]  /*cab0*/  BRA `(.L_x_28056) ;  /* 0x0000000c00b47947 */ /* 0x000fea0003800000 */
.L_x_28052:
        /* <DEDUP_REMOVED lines=13> */
.L_x_28060:
        /* <DEDUP_REMOVED lines=8> */
.L_x_28059:
        /* <DEDUP_REMOVED lines=16> */
.L_x_28062:
        /* <DEDUP_REMOVED lines=11> */
.L_x_28061:
[----:B------:R0:W-:Y:S01]  /*cdc0*/  STG.E.64 desc[UR36][R2.64], R4 ;  /* 0x0000000402007986 */ /* 0x0001e2000c101b24 */
[----:B------:R-:W-:Y:S05]  /*cdd0*/  BRA `(.L_x_28056) ;  /* 0x0000000800ec7947 */ /* 0x000fea0003800000 */
.L_x_28051:
        /* <DEDUP_REMOVED lines=13> */
.L_x_28066:
        /* <DEDUP_REMOVED lines=22> */
.L_x_28069:
[----:B------:R-:W-:-:S04]  /*d010*/  SHF.R.U32.HI R5, RZ, 0x18, R7 ;  /* 0x00000018ff057819 */ /* 0x000fc80000011607 */
[----:B------:R-:W-:-:S07]  /*d020*/  LOP3.LUT R0, R0, 0x80, R5, 0xf8, !PT ;  /* 0x0000008000007812 */ /* 0x000fce00078ef805 */
.L_x_28068:
[----:B------:R-:W-:Y:S05]  /*d030*/  BSYNC.RECONVERGENT B0 ;  /* 0x0000000000007941 */ /* 0x000fea0003800200 */
.L_x_28067:
[----:B------:R0:W-:Y:S01]  /*d040*/  STG.E.U8 desc[UR36][R2.64], R0 ;  /* 0x0000000002007986 */ /* 0x0001e2000c101124 */
[----:B------:R-:W-:Y:S05]  /*d050*/  BRA `(.L_x_28056) ;  /* 0x00000008004c7947 */ /* 0x000fea0003800000 */
.L_x_28065:
        /* <DEDUP_REMOVED lines=22> */
.L_x_28072:
[----:B------:R-:W-:-:S04]  /*d1c0*/  SHF.R.U32.HI R5, RZ, 0x18, R7 ;  /* 0x00000018ff057819 */ /* 0x000fc80000011607 */
[----:B------:R-:W-:-:S07]  /*d1d0*/  LOP3.LUT R0, R0, 0x80, R5, 0xf8, !PT ;  /* 0x0000008000007812 */ /* 0x000fce00078ef805 */
.L_x_28071:
[----:B------:R-:W-:Y:S05]  /*d1e0*/  BSYNC.RECONVERGENT B0 ;  /* 0x0000000000007941 */ /* 0x000fea0003800200 */
.L_x_28070:
[----:B------:R0:W-:Y:S01]  /*d1f0*/  STG.E.U8 desc[UR36][R2.64], R0 ;  /* 0x0000000002007986 */ /* 0x0001e2000c101124 */
[----:B------:R-:W-:Y:S05]  /*d200*/  BRA `(.L_x_28056) ;  /* 0x0000000400e07947 */ /* 0x000fea0003800000 */
.L_x_28064:
        /* <DEDUP_REMOVED lines=26> */
.L_x_28074:
[----:B------:R-:W0:Y:S02]  /*d3b0*/  F2I.U64.F64.TRUNC R4, R4 ;  /* 0x0000000400047311 */ /* 0x000e24000030d800 */
[----:B0-----:R0:W-:Y:S01]  /*d3c0*/  STG.E.64 desc[UR36][R2.64], R4 ;  /* 0x0000000402007986 */ /* 0x0011e2000c101b24 */
[----:B------:R-:W-:Y:S05]  /*d3d0*/  BRA `(.L_x_28056) ;  /* 0x00000004006c7947 */ /* 0x000fea0003800000 */
.L_x_28073:
[----:B------:R-:W0:Y:S02]  /*d3e0*/  F2I.U32.F64.TRUNC R5, R4 ;  /* 0x0000000400057311 */ /* 0x000e24000030d000 */
[----:B0-----:R0:W-:Y:S01]  /*d3f0*/  STG.E desc[UR36][R2.64], R5 ;  /* 0x0000000502007986 */ /* 0x0011e2000c101924 */
[----:B------:R-:W-:Y:S05]  /*d400*/  BRA `(.L_x_28056) ;  /* 0x0000000400607947 */ /* 0x000fea0003800000 */
.L_x_28063:
        /* <DEDUP_REMOVED lines=11> */
.L_x_28076:
[----:B------:R4:W-:Y:S01]  /*d4c0*/  STG.E.128 desc[UR36][R2.64], R4 ;  /* 0x0000000402007986 */ /* 0x0009e2000c101d24 */
[----:B------:R-:W-:Y:S05]  /*d4d0*/  BRA `(.L_x_28056) ;  /* 0x00000004002c7947 */ /* 0x000fea0003800000 */
.L_x_28075:
[----:B------:R-:W-:-:S09]  /*d4e0*/  UISETP.NE.AND UP0, UPT, UR4, 0xf, UPT ;  /* 0x0000000f0400788c */ /* 0x000fd2000bf05270 */
[----:B------:R-:W-:Y:S05]  /*d4f0*/  BRA.U !UP0, `(.L_x_28077) ;  /* 0x0000000508087547 */ /* 0x000fea000b800000 */
[----:B------:R-:W-:-:S09]  /*d500*/  UISETP.NE.AND UP0, UPT, UR4, 0x17, UPT ;  /* 0x000000170400788c */ /* 0x000fd2000bf05270 */
[----:B------:R-:W-:Y:S05]  /*d510*/  BRA.U !UP0, `(.L_x_28078) ;  /* 0x0000000108a07547 */ /* 0x000fea000b800000 */
[----:B------:R-:W-:-:S09]  /*d520*/  UISETP.NE.AND UP0, UPT, UR4, 0x18, UPT ;  /* 0x000000180400788c */ /* 0x000fd2000bf05270 */
[----:B------:R-:W-:Y:S05]  /*d530*/  BRA.U !UP0, `(.L_x_28079) ;  /* 0x0000000108447547 */ /* 0x000fea000b800000 */
.L_x_28055:
        /* <DEDUP_REMOVED lines=16> */
.L_x_28080:
[----:B------:R-:W-:Y:S05]  /*d640*/  BRA `(.L_x_28056) ;  /* 0x0000000000d07947 */ /* 0x000fea0003800000 */
.L_x_28079:
        /* <DEDUP_REMOVED lines=17> */
.L_x_28082:
[----:B------:R-:W-:Y:S05]  /*d760*/  BSYNC.RECONVERGENT B0 ;  /* 0x0000000000007941 */ /* 0x000fea0003800200 */
.L_x_28081:
[----:B------:R-:W-:-:S05]  /*d770*/  LOP3.LUT R7, R0, 0x80, R7, 0xf8, !PT ;  /* 0x0000008000077812 */ /* 0x000fca00078ef807 */
[----:B------:R1:W-:Y:S01]  /*d780*/  STG.E.U8 desc[UR36][R2.64], R7 ;  /* 0x0000000702007986 */ /* 0x0003e2000c101124 */
[----:B------:R-:W-:Y:S05]  /*d790*/  BRA `(.L_x_28056) ;  /* 0x00000000007c7947 */ /* 0x000fea0003800000 */
.L_x_28078:
        /* <DEDUP_REMOVED lines=16> */
.L_x_28084:
[----:B------:R-:W-:Y:S01]  /*d8a0*/  IMAD.MOV.U32 R0, RZ, RZ, 0x7f ;  /* 0x0000007fff007424 */ /* 0x000fe200078e00ff */
[----:B------:R-:W-:-:S04]  /*d8b0*/  ISETP.GT.U32.AND P0, PT, R6, 0x7f800000, PT ;  /* 0x7f8000000600780c */ /* 0x000fc80003f04070 */
[----:B------:R-:W-:-:S09]  /*d8c0*/  SEL R0, R0, 0x7c, P0 ;  /* 0x0000007c00007807 */ /* 0x000fd20000000000 */
.L_x_28085:
[----:B------:R-:W-:Y:S05]  /*d8d0*/  BSYNC.RECONVERGENT B0 ;  /* 0x0000000000007941 */ /* 0x000fea0003800200 */
.L_x_28083:
[----:B------:R-:W-:-:S04]  /*d8e0*/  SHF.R.U32.HI R5, RZ, 0x18, R7 ;  /* 0x00000018ff057819 */ /* 0x000fc80000011607 */
[----:B------:R-:W-:-:S05]  /*d8f0*/  LOP3.LUT R5, R0, 0x80, R5, 0xf8, !PT ;  /* 0x0000008000057812 */ /* 0x000fca00078ef805 */
[----:B------:R0:W-:Y:S01]  /*d900*/  STG.E.U8 desc[UR36][R2.64], R5 ;  /* 0x0000000502007986 */ /* 0x0001e2000c101124 */
[----:B------:R-:W-:Y:S05]  /*d910*/  BRA `(.L_x_28056) ;  /* 0x00000000001c7947 */ /* 0x000fea0003800000 */
.L_x_28077:
[----:B------:R-:W-:Y:S01]  /*d920*/  UMOV UR4, 0xf0000000 ;  /* 0xf000000000047882 */ /* 0x000fe20000000000 */
[----:B------:R-:W-:Y:S01]  /*d930*/  UMOV UR5, 0x380fffff ;  /* 0x380fffff00057882 */ /* 0x000fe20000000000 */
[----:B------:R-:W0:Y:S01]  /*d940*/  F2F.F32.F64 R0, R4 ;  /* 0x0000000400007310 */ /* 0x000e220000301000 */
[----:B------:R-:W-:-:S14]  /*d950*/  DSETP.GEU.AND P0, PT, |R4|, UR4, PT ;  /* 0x0000000404007e2a */ /* 0x000fdc000bf0e200 */
[----:B0-----:R-:W-:-:S05]  /*d960*/  @!P0 FMUL R0, R0, 1.175494350822287508e-38 ;  /* 0x0080000000008820 */ /* 0x001fca0000400000 */
[----:B------:R-:W-:-:S05]  /*d970*/  F2FP.BF16.F32.PACK_AB R0, RZ, R0 ;  /* 0x00000000ff00723e */ /* 0x000fca00000010ff */
[----:B------:R2:W-:Y:S02]  /*d980*/  STG.E.U16 desc[UR36][R2.64], R0 ;  /* 0x0000000002007986 */ /* 0x0005e4000c101524 */
.L_x_28056:
[----:B------:R-:W-:-:S07]  /*d990*/  VIADD R17, R17, 0x80 ;  /* 0x0000008011117836 */ /* 0x000fce0000000000 */
.L_x_28005:
[----:B------:R-:W-:Y:S05]  /*d9a0*/  BSYNC.RECONVERGENT B6 ;  /* 0x0000000000067941 */ /* 0x000fea0003800200 */
.L_x_28004:
[----:B------:R-:W5:Y:S02]  /*d9b0*/  LDCU UR4, c[0x0][0x380] ;  /* 0x00007000ff0477ac */ /* 0x000f640008000800 */
[----:B-----5:R-:W-:-:S13]  /*d9c0*/  ISETP.GE.AND P0, PT, R17, UR4, PT ;  /* 0x0000000411007c0c */ /* 0x020fda000bf06270 */
[----:B------:R-:W-:Y:S05]  /*d9d0*/  @P0 EXIT ;  /* 0x000000000000094d */ /* 0x000fea0003800000 */
[----:B------:R-:W5:Y:S01]  /*d9e0*/  LDCU UR4, c[0x0][0x388] ;  /* 0x00007100ff0477ac */ /* 0x000f620008000800 */
[----:B0-234-:R-:W-:Y:S02]  /*d9f0*/  IMAD.MOV.U32 R0, RZ, RZ, RZ ;  /* 0x000000ffff007224 */ /* 0x01dfe400078e00ff */
[----:B------:R-:W-:Y:S01]  /*da00*/  IMAD.MOV.U32 R16, RZ, RZ, RZ ;  /* 0x000000ffff107224 */ /* 0x000fe200078e00ff */
[----:B-----5:R-:W-:-:S09]  /*da10*/  UISETP.NE.AND UP0, UPT, UR4, URZ, UPT ;  /* 0x000000ff0400728c */ /* 0x020fd2000bf05270 */
[----:B------:R-:W-:Y:S05]  /*da20*/  BRA.U !UP0, `(.L_x_28086) ;  /* 0x0000001108a87547 */ /* 0x000fea000b800000 */
[----:B------:R-:W1:Y:S01]  /*da30*/  LDCU.64 UR4, c[0x0][0x390] ;  /* 0x00007200ff0477ac */ /* 0x000e620008000a00 */
[----:B------:R-:W-:Y:S01]  /*da40*/  MOV R16, RZ ;  /* 0x000000ff00107202 */ /* 0x000fe20000000f00 */
[----:B------:R-:W0:Y:S01]  /*da50*/  LDCU UR6, c[0x0][0x38c] ;  /* 0x00007180ff0677ac */ /* 0x000e220008000800 */
[----:B------:R-:W2:Y:S01]  /*da60*/  LDCU.64 UR8, c[0x0][0x4b8] ;  /* 0x00009700ff0877ac */ /* 0x000ea20008000a00 */
[----:B------:R-:W-:Y:S02]  /*da70*/  UISETP.NE.AND UP0, UPT, UR40, URZ, UPT ;  /* 0x000000ff2800728c */ /* 0x000fe4000bf05270 */
[----:B-1----:R-:W-:-:S05]  /*da80*/  IMAD.HI.U32 R2, R17, UR4, R16 ;  /* 0x0000000411027c27 */ /* 0x002fca000f8e0010 */
[----:B------:R-:W-:-:S05]  /*da90*/  SHF.R.U32.HI R3, RZ, UR5, R2 ;  /* 0x00000005ff037c19 */ /* 0x000fca0008011602 */
[----:B------:R-:W-:-:S04]  /*daa0*/  IMAD.MOV R0, RZ, RZ, -R3 ;  /* 0x000000ffff007224 */ /* 0x000fc800078e0a03 */
[----:B0-----:R-:W-:-:S04]  /*dab0*/  IMAD R0, R0, UR6, R17 ;  /* 0x0000000600007c24 */ /* 0x001fc8000f8e0211 */
        /* <DEDUP_REMOVED lines=289> */
.L_x_28086:
[----:B------:R-:W1:Y:S01]  /*ecd0*/  LDCU.128 UR8, c[0x0][0x580] ;  /* 0x0000b000ff0877ac */ /* 0x000e620008000c00 */
[----:B------:R-:W-:Y:S01]  /*ece0*/  BSSY.RECONVERGENT B6, `(.L_x_28087) ;  /* 0x0000106000067945 */ /* 0x000fe20003800200 */
[----:B------:R-:W-:-:S04]  /*ecf0*/  UPRMT UR4, UR41, 0x9910, URZ ;  /* 0x0000991029047896 */ /* 0x000fc800080000ff */
[----:B------:R-:W-:Y:S01]  /*ed00*/  UISETP.GT.AND UP0, UPT, UR4, 0x9, UPT ;  /* 0x000000090400788c */ /* 0x000fe2000bf04270 */
[----:B-1----:R-:W-:Y:S02]  /*ed10*/  IADD3 R2, P1, PT, R0, UR10, RZ ;  /* 0x0000000a00027c10 */ /* 0x002fe4000ff3e0ff */
        /* <DEDUP_REMOVED lines=16> */
.L_x_28091:
[----:B------:R-:W2:Y:S01]  /*ee20*/  LDG.E.U8 R2, desc[UR36][R2.64] ;  /* 0x0000002402027981 */ /* 0x000ea2000c1e1100 */
[----:B------:R-:W-:Y:S01]  /*ee30*/  CS2R R10, SRZ ;  /* 0x00000000000a7805 */ /* 0x000fe2000001ff00 */
[----:B--2---:R0:W1:Y:S01]  /*ee40*/  I2F.F64.U16 R8, R2 ;  /* 0x0000000200087312 */ /* 0x0040620000101800 */
[----:B------:R-:W-:Y:S05]  /*ee50*/  BRA `(.L_x_28093) ;  /* 0x0000000c00b87947 */ /* 0x000fea0003800000 */
.L_x_28090:
        /* <DEDUP_REMOVED lines=10> */
.L_x_28095:
[----:B------:R-:W2:Y:S01]  /*ef00*/  LDG.E R2, desc[UR36][R2.64] ;  /* 0x0000002402027981 */ /* 0x000ea2000c1e1900 */
[----:B------:R-:W-:Y:S01]  /*ef10*/  CS2R R10, SRZ ;  /* 0x00000000000a7805 */ /* 0x000fe2000001ff00 */
[----:B--2---:R0:W1:Y:S01]  /*ef20*/  I2F.F64 R8, R2 ;  /* 0x0000000200087312 */ /* 0x0040620000201c00 */
[----:B------:R-:W-:Y:S05]  /*ef30*/  BRA `(.L_x_28093) ;  /* 0x0000000c00807947 */ /* 0x000fea0003800000 */
.L_x_28094:
[----:B------:R-:W2:Y:S01]  /*ef40*/  LDG.E.U16 R2, desc[UR36][R2.64] ;  /* 0x0000002402027981 */ /* 0x000ea2000c1e1500 */
[----:B------:R-:W-:Y:S01]  /*ef50*/  CS2R R10, SRZ ;  /* 0x00000000000a7805 */ /* 0x000fe2000001ff00 */
[----:B--2---:R0:W1:Y:S01]  /*ef60*/  I2F.F64.S16 R8, R2 ;  /* 0x0000000200087312 */ /* 0x0040620000101c00 */
[----:B------:R-:W-:Y:S05]  /*ef70*/  BRA `(.L_x_28093) ;  /* 0x0000000c00707947 */ /* 0x000fea0003800000 */
.L_x_28089:
        /* <DEDUP_REMOVED lines=11> */
.L_x_28097:
[----:B------:R-:W2:Y:S01]  /*f030*/  LDG.E.U16 R0, desc[UR36][R2.64] ;  /* 0x0000002402007981 */ /* 0x000ea2000c1e1500 */
[----:B------:R-:W-:Y:S01]  /*f040*/  CS2R R10, SRZ ;  /* 0x00000000000a7805 */ /* 0x000fe2000001ff00 */
[----:B--2---:R-:W-:-:S05]  /*f050*/  HADD2.F32 R0, -RZ, R0.H0_H0 ;  /* 0x20000000ff007230 */ /* 0x004fca0000004100 */
[----:B------:R-:W-:-:S04]  /*f060*/  FMUL.FTZ R0, R0, 1 ;  /* 0x3f80000000007820 */ /* 0x000fc80000410000 */
[----:B------:R0:W1:Y:S01]  /*f070*/  F2F.F64.F32 R8, R0 ;  /* 0x0000000000087310 */ /* 0x0000620000201800 */
[----:B------:R-:W-:Y:S05]  /*f080*/  BRA `(.L_x_28093) ;  /* 0x0000000c002c7947 */ /* 0x000fea0003800000 */
.L_x_28096:
        /* <DEDUP_REMOVED lines=12> */
.L_x_28099:
        /* <DEDUP_REMOVED lines=8> */
.L_x_28098:
[----:B------:R0:W5:Y:S01]  /*f1d0*/  LDG.E.64 R8, desc[UR36][R2.64] ;  /* 0x0000002402087981 */ /* 0x000162000c1e1b00 */
[----:B------:R-:W-:Y:S01]  /*f1e0*/  CS2R R10, SRZ ;  /* 0x00000000000a7805 */ /* 0x000fe2000001ff00 */
[----:B------:R-:W-:Y:S06]  /*f1f0*/  BRA `(.L_x_28093) ;  /* 0x0000000800d07947 */ /* 0x000fec0003800000 */
.L_x_28088:
        /* <DEDUP_REMOVED lines=14> */
.L_x_28102:
[----:B------:R0:W5:Y:S01]  /*f2e0*/  LDG.E.128 R8, desc[UR36][R2.64] ;  /* 0x0000002402087981 */ /* 0x000162000c1e1d00 */
[----:B------:R-:W-:Y:S05]  /*f2f0*/  BRA `(.L_x_28093) ;  /* 0x0000000800907947 */ /* 0x000fea0003800000 */
.L_x_28101:
        /* <DEDUP_REMOVED lines=28> */
.L_x_28104:
        /* <DEDUP_REMOVED lines=15> */
.L_x_28103:
[----:B------:R-:W2:Y:S01]  /*f5b0*/  LDG.E.U16 R0, desc[UR36][R2.64] ;  /* 0x0000002402007981 */ /* 0x000ea2000c1e1500 */
[----:B------:R-:W-:Y:S01]  /*f5c0*/  CS2R R10, SRZ ;  /* 0x00000000000a7805 */ /* 0x000fe2000001ff00 */
[----:B--2---:R-:W-:-:S04]  /*f5d0*/  IMAD.U32 R0, R0, 0x10000, RZ ;  /* 0x0001000000007824 */ /* 0x004fc800078e00ff */
[----:B------:R-:W-:-:S04]  /*f5e0*/  FMUL.FTZ R0, R0, 1 ;  /* 0x3f80000000007820 */ /* 0x000fc80000410000 */
[----:B------:R0:W1:Y:S01]  /*f5f0*/  F2F.F64.F32 R8, R0 ;  /* 0x0000000000087310 */ /* 0x0000620000201800 */
[----:B------:R-:W-:Y:S05]  /*f600*/  BRA `(.L_x_28093) ;  /* 0x0000000400cc7947 */ /* 0x000fea0003800000 */
.L_x_28100:
        /* <DEDUP_REMOVED lines=12> */
.L_x_28107:
        /* <DEDUP_REMOVED lines=22> */
.L_x_28109:
[----:B------:R-:W-:Y:S05]  /*f830*/  BSYNC.RECONVERGENT B0 ;  /* 0x0000000000007941 */ /* 0x000fea0003800200 */
.L_x_28108:
[----:B------:R-:W-:Y:S01]  /*f840*/  IMAD.SHL.U32 R0, R0, 0x100000, RZ ;  /* 0x0010000000007824 */ /* 0x000fe200078e00ff */
[----:B------:R-:W-:-:S04]  /*f850*/  LEA R2, R2, 0x3b800000, 0x17 ;  /* 0x3b80000002027811 */ /* 0x000fc800078eb8ff */
[----:B------:R-:W-:-:S05]  /*f860*/  LOP3.LUT R0, R2, R0, R7, 0xfe, !PT ;  /* 0x0000000002007212 */ /* 0x000fca00078efe07 */
[----:B------:R-:W-:-:S04]  /*f870*/  FMUL.FTZ R0, R0, 1 ;  /* 0x3f80000000007820 */ /* 0x000fc80000410000 */
[----:B------:R0:W1:Y:S01]  /*f880*/  F2F.F64.F32 R8, R0 ;  /* 0x0000000000087310 */ /* 0x0000620000201800 */
[----:B------:R-:W-:Y:S05]  /*f890*/  BRA `(.L_x_28093) ;  /* 0x0000000400287947 */ /* 0x000fea0003800000 */
.L_x_28106:
        /* <DEDUP_REMOVED lines=22> */
.L_x_28111:
[----:B------:R-:W-:Y:S05]  /*fa00*/  BSYNC.RECONVERGENT B0 ;  /* 0x0000000000007941 */ /* 0x000fea0003800200 */
.L_x_28110:
[----:B------:R-:W-:Y:S01]  /*fa10*/  IMAD.SHL.U32 R0, R0, 0x200000, RZ ;  /* 0x0020000000007824 */ /* 0x000fe200078e00ff */
[----:B------:R-:W-:-:S04]  /*fa20*/  LEA R2, R2, 0x37800000, 0x17 ;  /* 0x3780000002027811 */ /* 0x000fc800078eb8ff */
[----:B------:R-:W-:-:S05]  /*fa30*/  LOP3.LUT R0, R2, R0, R7, 0xfe, !PT ;  /* 0x0000000002007212 */ /* 0x000fca00078efe07 */
[----:B------:R-:W-:-:S04]  /*fa40*/  FMUL.FTZ R0, R0, 1 ;  /* 0x3f80000000007820 */ /* 0x000fc80000410000 */
[----:B------:R0:W1:Y:S01]  /*fa50*/  F2F.F64.F32 R8, R0 ;  /* 0x0000000000087310 */ /* 0x0000620000201800 */
[----:B------:R-:W-:Y:S05]  /*fa60*/  BRA `(.L_x_28093) ;  /* 0x0000000000b47947 */ /* 0x000fea0003800000 */
.L_x_28105:
        /* <DEDUP_REMOVED lines=17> */
[----:B------:R2:W3:Y:S01]  /*fb80*/  @P0 F2F.F64.F32 R8, R0 ;  /* 0x0000000000080310 */ /* 0x0004e20000201800 */
[----:B------:R-:W-:Y:S05]  /*fb90*/  BRA `(.L_x_28093) ;  /* 0x0000000000687947 */ /* 0x000fea0003800000 */
.L_x_28092:
        /* <DEDUP_REMOVED lines=16> */
.L_x_28114:
[----:B------:R-:W-:Y:S02]  /*fca0*/  CS2R R8, SRZ ;  /* 0x0000000000087805 */ /* 0x000fe4000001ff00 */
[----:B------:R-:W-:Y:S01]  /*fcb0*/  CS2R R10, SRZ ;  /* 0x00000000000a7805 */ /* 0x000fe2000001ff00 */
[----:B------:R-:W-:Y:S06]  /*fcc0*/  BRA `(.L_x_28093) ;  /* 0x00000000001c7947 */ /* 0x000fec0003800000 */
.L_x_28113:
[----:B------:R-:W2:Y:S01]  /*fcd0*/  LDG.E.64 R8, desc[UR36][R2.64] ;  /* 0x0000002402087981 */ /* 0x000ea2000c1e1b00 */
[----:B------:R-:W-:Y:S01]  /*fce0*/  CS2R R10, SRZ ;  /* 0x00000000000a7805 */ /* 0x000fe2000001ff00 */
[----:B--2---:R-:W4:Y:S01]  /*fcf0*/  I2F.F64.U64 R8, R8 ;  /* 0x0000000800087312 */ /* 0x004f220000301800 */
[----:B------:R-:W-:Y:S05]  /*fd00*/  BRA `(.L_x_28093) ;  /* 0x00000000000c7947 */ /* 0x000fea0003800000 */
.L_x_28112:
[----:B------:R-:W2:Y:S01]  /*fd10*/  LDG.E R2, desc[UR36][R2.64] ;  /* 0x0000002402027981 */ /* 0x000ea2000c1e1900 */
[----:B------:R-:W-:Y:S01]  /*fd20*/  CS2R R10, SRZ ;  /* 0x00000000000a7805 */ /* 0x000fe2000001ff00 */
[----:B--2---:R0:W1:Y:S06]  /*fd30*/  I2F.F64.U32 R8, R2 ;  /* 0x0000000200087312 */ /* 0x00406c0000201800 */
.L_x_28093:
[----:B------:R-:W-:Y:S05]  /*fd40*/  BSYNC.RECONVERGENT B6 ;  /* 0x0000000000067941 */ /* 0x000fea0003800200 */
.L_x_28087:
        /* <DEDUP_REMOVED lines=23> */
[----:B------:R-:W-:Y:S05]  /*fec0*/  BRA `(.L_x_28117) ;  /* 0x0000000000087947 */ /* 0x000fea0003800000 */
.L_x_28116:
[----:B------:R-:W-:Y:S01]  /*fed0*/  DMUL R12, RZ, R18 ;  /* 0x00000012ff0c7228 */ /* 0x000fe20000000000 */
[----:B0-----:R-:W-:-:S10]  /*fee0*/  IMAD.MOV.U32 R0, RZ, RZ, RZ ;  /* 0x000000ffff007224 */ /* 0x001fd400078e00ff */
.L_x_28117:
[----:B------:R-:W-:Y:S05]  /*fef0*/  BSYNC.RECONVERGENT B2 ;  /* 0x0000000000027941 */ /* 0x000fea0003800200 */
.L_x_28115:
[----:B------:R-:W0:Y:S01]  /*ff00*/  LDCU.64 UR4, c[0x4][0x1b8] ;  /* 0x01003700ff0477ac */ /* 0x000e220008000a00 */
[----:B------:R-:W-:-:S05]  /*ff10*/  IMAD.SHL.U32 R2, R0, 0x40, RZ ;  /* 0x0000004000027824 */ /* 0x000fca00078e00ff */
[----:B------:R-:W-:-:S04]  /*ff20*/  LOP3.LUT R2, R2, 0x40, RZ, 0xc0, !PT ;  /* 0x0000004002027812 */ /* 0x000fc800078ec0ff */
[----:B0-----:R-:W-:-:S04]  /*ff30*/  IADD3 R2, P0, PT, R2, UR4, RZ ;  /* 0x0000000402027c10 */ /* 0x001fc8000ff1e0ff */
[----:B------:R-:W-:-:S05]  /*ff40*/  IADD3.X R3, PT, PT, RZ, UR5, RZ, P0, !PT ;  /* 0x00000005ff037c10 */ /* 0x000fca00087fe4ff */
[----:B------:R-:W2:Y:S04]  /*ff50*/  LDG.E.128.CONSTANT R20, desc[UR36][R2.64] ;  /* 0x0000002402147981 */ /* 0x000ea8000c1e9d00 */
[----:B------:R-:W5:Y:S04]  /*ff60*/  LDG.E.128.CONSTANT R24, desc[UR36][R2.64+0x10] ;  /* 0x0000102402187981 */ /* 0x000f68000c1e9d00 */
[----:B------:R-:W5:Y:S01]  /*ff70*/  LDG.E.128.CONSTANT R4, desc[UR36][R2.64+0x20] ;  /* 0x0000202402047981 */ /* 0x000f62000c1e9d00 */
[----:B------:R-:W-:Y:S01]  /*ff80*/  LOP3.LUT R14, R0, 0x1, RZ, 0xc0, !PT ;  /* 0x00000001000e7812 */ /* 0x000fe200078ec0ff */
[----:B------:R-:W-:Y:S01]  /*ff90*/  IMAD.MOV.U32 R18, RZ, RZ, 0x20fd8164 ;  /* 0x20fd8164ff127424 */ /* 0x000fe200078e00ff */
[----:B---34-:R-:W-:Y:S01]  /*ffa0*/  FSETP.GEU.FTZ.AND P2, PT, R9, 4.1931471824645996094, PT ;  /* 0x40862e430900780b */ /* 0x018fe20003f5e000 */
        /* <DEDUP_REMOVED lines=30> */
.L_x_28119:
        /* <DEDUP_REMOVED lines=59> */
.L_x_28120:
[----:B------:R-:W-:Y:S05]  /*10540*/  BSYNC.RECONVERGENT B0 ;  /* 0x0000000000007941 */ /* 0x000fea0003800200 */
.L_x_28118:
        /* <DEDUP_REMOVED lines=26> */
.L_x_28124:
[----:B------:R-:W-:Y:S05]  /*106f0*/  BSYNC.RECONVERGENT B3 ;  /* 0x0000000000037941 */ /* 0x000fea0003800200 */
.L_x_28123:
[----:B------:R-:W-:Y:S01]  /*10700*/  VIADD R0, R0, 0x1 ;  /* 0x0000000100007836 */ /* 0x000fe20000000000 */
[----:B------:R-:W-:Y:S06]  /*10710*/  BRA `(.L_x_28125) ;  /* 0x0000000000087947 */ /* 0x000fec0003800000 */
.L_x_28122:
[----:B------:R-:W-:Y:S01]  /*10720*/  DMUL R18, RZ, R10 ;  /* 0x0000000aff127228 */ /* 0x000fe20000000000 */
[----:B------:R-:W-:-:S10]  /*10730*/  MOV R0, 0x1 ;  /* 0x0000000100007802 */ /* 0x000fd40000000f00 */
.L_x_28125:
[----:B------:R-:W-:Y:S05]  /*10740*/  BSYNC.RECONVERGENT B2 ;  /* 0x0000000000027941 */ /* 0x000fea0003800200 */
.L_x_28121:
        /* <DEDUP_REMOVED lines=13> */
[----:B------:R-:W-:Y:S01]  /*10820*/  IMAD.MOV.U32 R35, RZ, RZ, 0x3da8ff83 ;  /* 0x3da8ff83ff237424 */ /* 0x000fe200078e00ff */
[----:B------:R-:W-:Y:S01]  /*10830*/  BSSY.RECONVERGENT B0, `(.L_x_28126) ;  /* 0x000004e000007945 */ /* 0x000fe20003800200 */
        /* <DEDUP_REMOVED lines=13> */
[----:B------:R-:W-:Y:S01]  /*10910*/  MOV R30, 0xfca213ea ;  /* 0xfca213ea001e7802 */ /* 0x000fe20000000f00 */
[----:B------:R-:W-:Y:S01]  /*10920*/  IMAD.MOV.U32 R31, RZ, RZ, 0x3e928af3 ;  /* 0x3e928af3ff1f7424 */ /* 0x000fe200078e00ff */
[----:B------:R-:W-:-:S05]  /*10930*/  UMOV UR5, 0x3e5ade15 ;  /* 0x3e5ade1500057882 */ /* 0x000fca0000000000 */
        /* <DEDUP_REMOVED lines=30> */
[----:B------:R-:W-:-:S08]  /*10b20*/  DFMA R20, R28, R20, R22 ;  /* 0x000000141c14722b */ /* 0x000fd00000000016 */
[----:B----4-:R-:W-:-:S08]  /*10b30*/  DFMA R12, R28, R20, R12 ;  /* 0x000000141c0c722b */ /* 0x010fd0000000000c */
[----:B------:R-:W-:Y:S02]  /*10b40*/  DFMA R12, R28, R12, R14 ;  /* 0x0000000c1c0c722b */ /* 0x000fe4000000000e */
[----:B------:R-:W-:-:S06]  /*10b50*/  DADD R14, R4, R4 ;  /* 0x00000000040e7229 */ /* 0x000fcc0000000004 */
[----:B------:R-:W-:Y:S02]  /*10b60*/  DFMA R18, R12, R18, R18 ;  /* 0x000000120c12722b */ /* 0x000fe40000000012 */
[----:B------:R-:W-:Y:S02]  /*10b70*/  DFMA R12, R28, R12, 1 ;  /* 0x3ff000001c0c742b */ /* 0x000fe4000000000c */
[----:B------:R-:W-:-:S08]  /*10b80*/  DMUL R4, R4, R14 ;  /* 0x0000000e04047228 */ /* 0x000fd00000000000 */
        /* <DEDUP_REMOVED lines=8> */
[----:B------:R-:W-:Y:S01]  /*10c10*/  IMAD R33, R2, 0x100000, R31 ;  /* 0x0010000002217824 */ /* 0x000fe200078e021f */
[----:B------:R-:W-:-:S07]  /*10c20*/  MOV R32, R30 ;  /* 0x0000001e00207202 */ /* 0x000fce0000000f00 */
        /* <DEDUP_REMOVED lines=11> */
[----:B------:R-:W-:Y:S01]  /*10ce0*/  @!P0 LEA R7, R2, 0x3ff00000, 0x14 ;  /* 0x3ff0000002078811 */ /* 0x000fe200078ea0ff */
[----:B------:R-:W-:-:S06]  /*10cf0*/  @!P0 IMAD.MOV.U32 R2, RZ, RZ, R30 ;  /* 0x000000ffff028224 */ /* 0x000fcc00078e001e */
[----:B------:R-:W-:-:S11]  /*10d00*/  @!P0 DMUL R32, R2, R6 ;  /* 0x0000000602208228 */ /* 0x000fd60000000000 */
.L_x_28127:
[----:B------:R-:W-:Y:S05]  /*10d10*/  BSYNC.RECONVERGENT B0 ;  /* 0x0000000000007941 */ /* 0x000fea0003800200 */
.L_x_28126:
        /* <DEDUP_REMOVED lines=23> */
[----:B------:R-:W-:Y:S01]  /*10e90*/  IMAD.MOV.U32 R3, RZ, RZ, R13 ;  /* 0x000000ffff037224 */ /* 0x000fe200078e000d */
[----:B------:R-:W-:Y:S06]  /*10ea0*/  BRA `(.L_x_28130) ;  /* 0x0000000000087947 */ /* 0x000fec0003800000 */
.L_x_28129:
[----:B------:R-:W-:Y:S01]  /*10eb0*/  DMUL R2, RZ, R10 ;  /* 0x0000000aff027228 */ /* 0x000fe20000000000 */
[----:B------:R-:W-:-:S10]  /*10ec0*/  IMAD.MOV.U32 R0, RZ, RZ, RZ ;  /* 0x000000ffff007224 */ /* 0x000fd400078e00ff */
.L_x_28130:
[----:B------:R-:W-:Y:S05]  /*10ed0*/  BSYNC.RECONVERGENT B2 ;  /* 0x0000000000027941 */ /* 0x000fea0003800200 */
.L_x_28128:
[----:B------:R-:W0:Y:S01]  /*10ee0*/  LDCU.64 UR4, c[0x4][0x1b8] ;  /* 0x01003700ff0477ac */ /* 0x000e220008000a00 */
[----:B------:R-:W-:-:S04]  /*10ef0*/  SHF.L.U32 R6, R0, 0x6, RZ ;  /* 0x0000000600067819 */ /* 0x000fc800000006ff */
[----:B------:R-:W-:-:S04]  /*10f00*/  LOP3.LUT R6, R6, 0x40, RZ, 0xc0, !PT ;  /* 0x0000004006067812 */ /* 0x000fc800078ec0ff */
[----:B0-----:R-:W-:-:S05]  /*10f10*/  IADD3 R6, P0, PT, R6, UR4, RZ ;  /* 0x0000000406067c10 */ /* 0x001fca000ff1e0ff */
[----:B------:R-:W-:-:S05]  /*10f20*/  IMAD.X R7, RZ, RZ, UR5, P0 ;  /* 0x00000005ff077e24 */ /* 0x000fca00080e06ff */
[----:B------:R-:W2:Y:S04]  /*10f30*/  LDG.E.128.CONSTANT R20, desc[UR36][R6.64] ;  /* 0x0000002406147981 */ /* 0x000ea8000c1e9d00 */
[----:B------:R-:W3:Y:S04]  /*10f40*/  LDG.E.128.CONSTANT R12, desc[UR36][R6.64+0x10] ;  /* 0x00001024060c7981 */ /* 0x000ee8000c1e9d00 */
[----:B------:R-:W4:Y:S01]  /*10f50*/  LDG.E.128.CONSTANT R8, desc[UR36][R6.64+0x20] ;  /* 0x0000202406087981 */ /* 0x000f22000c1e9d00 */
[----:B------:R-:W-:Y:S01]  /*10f60*/  LOP3.LUT R18, R0, 0x1, RZ, 0xc0, !PT ;  /* 0x0000000100127812 */ /* 0x000fe200078ec0ff */
[----:B------:R-:W-:Y:S01]  /*10f70*/  IMAD.MOV.U32 R24, RZ, RZ, 0x20fd8164 ;  /* 0x20fd8164ff187424 */ /* 0x000fe200078e00ff */
[----:B------:R-:W-:Y:S01]  /*10f80*/  UPRMT UR4, UR42, 0x9910, URZ ;  /* 0x000099102a047896 */ /* 0x000fe200080000ff */
[----:B------:R-:W-:Y:S01]  /*10f90*/  IMAD.MOV.U32 R25, RZ, RZ, 0x3da8ff83 ;  /* 0x3da8ff83ff197424 */ /* 0x000fe200078e00ff */
[----:B------:R-:W-:Y:S01]  /*10fa0*/  ISETP.NE.U32.AND P0, PT, R18, 0x1, PT ;  /* 0x000000011200780c */ /* 0x000fe20003f05070 */
[----:B------:R-:W-:Y:S01]  /*10fb0*/  DMUL R18, R2, R2 ;  /* 0x0000000202127228 */ /* 0x000fe20000000000 */
[----:B------:R-:W-:-:S02]  /*10fc0*/  UISETP.GT.AND UP0, UPT, UR4, 0x9, UPT ;  /* 0x000000090400788c */ /* 0x000fc4000bf04270 */
[----:B------:R-:W-:Y:S02]  /*10fd0*/  FSEL R24, R24, -8.06006814911005101289e+34, !P0 ;  /* 0xf9785eba18187808 */ /* 0x000fe40004000000 */
[----:B------:R-:W-:-:S06]  /*10fe0*/  FSEL R25, -R25, 0.11223486810922622681, !P0 ;  /* 0x3de5db6519197808 */ /* 0x000fcc0004000100 */
        /* <DEDUP_REMOVED lines=13> */
[----:B------:R-:W-:-:S06]  /*110c0*/  FSEL R7, R7, R3, !P0 ;  /* 0x0000000307077208 */ /* 0x000fcc0004000000 */
[----:B------:R-:W-:Y:S01]  /*110d0*/  DMUL R6, R32, R6 ;  /* 0x0000000620067228 */ /* 0x000fe20000000000 */
[----:B------:R-:W-:Y:S10]  /*110e0*/  BRA.U UP0, `(.L_x_28131) ;  /* 0x0000000500407547 */ /* 0x000ff4000b800000 */
        /* <DEDUP_REMOVED lines=11> */
.L_x_28134:
[----:B------:R-:W0:Y:S02]  /*111a0*/  F2I.S64.F64.TRUNC R4, R4 ;  /* 0x0000000400047311 */ /* 0x000e24000030d900 */
[----:B0-----:R-:W-:-:S05]  /*111b0*/  IMAD.MOV.U32 R3, RZ, RZ, R4 ;  /* 0x000000ffff037224 */ /* 0x001fca00078e0004 */
[----:B------:R-:W-:Y:S01]  /*111c0*/  STG.E.U8 desc[UR36][R16.64], R3 ;  /* 0x0000000310007986 */ /* 0x000fe2000c101124 */
[----:B------:R-:W-:Y:S05]  /*111d0*/  EXIT ;  /* 0x000000000000794d */ /* 0x000fea0003800000 */
.L_x_28133:
        /* <DEDUP_REMOVED lines=9> */
.L_x_28137:
[----:B------:R-:W0:Y:S02]  /*11270*/  F2I.F64.TRUNC R5, R4 ;  /* 0x0000000400057311 */ /* 0x000e24000030d100 */
[----:B0-----:R-:W-:Y:S01]  /*11280*/  STG.E desc[UR36][R16.64], R5 ;  /* 0x0000000510007986 */ /* 0x001fe2000c101924 */
[----:B------:R-:W-:Y:S05]  /*11290*/  EXIT ;  /* 0x000000000000794d */ /* 0x000fea0003800000 */
.L_x_28136:
[----:B------:R-:W0:Y:S02]  /*112a0*/  F2I.F64.TRUNC R5, R4 ;  /* 0x0000000400057311 */ /* 0x000e24000030d100 */
[----:B0-----:R-:W-:Y:S01]  /*112b0*/  STG.E.U16 desc[UR36][R16.64], R5 ;  /* 0x0000000510007986 */ /* 0x001fe2000c101524 */
[----:B------:R-:W-:Y:S05]  /*112c0*/  EXIT ;  /* 0x000000000000794d */ /* 0x000fea0003800000 */
.L_x_28132:
        /* <DEDUP_REMOVED lines=13> */
.L_x_28139:
        /* <DEDUP_REMOVED lines=8> */
.L_x_28138:
        /* <DEDUP_REMOVED lines=16> */
.L_x_28141:
        /* <DEDUP_REMOVED lines=11> */
.L_x_28140:
[----:B------:R-:W-:Y:S01]  /*115d0*/  STG.E.64 desc[UR36][R16.64], R4 ;  /* 0x0000000410007986 */ /* 0x000fe2000c101b24 */
[----:B------:R-:W-:Y:S05]  /*115e0*/  EXIT ;  /* 0x000000000000794d */ /* 0x000fea0003800000 */
.L_x_28131:
        /* <DEDUP_REMOVED lines=13> */
.L_x_28145:
        /* <DEDUP_REMOVED lines=21> */
.L_x_28148:
[----:B------:R-:W-:-:S04]  /*11810*/  SHF.R.U32.HI R3, RZ, 0x18, R3 ;  /* 0x00000018ff037819 */ /* 0x000fc80000011603 */
[----:B------:R-:W-:-:S04]  /*11820*/  LOP3.LUT R0, R0, 0x80, R3, 0xf8, !PT ;  /* 0x0000008000007812 */ /* 0x000fc800078ef803 */
[----:B------:R-:W-:-:S07]  /*11830*/  PRMT R8, R0, 0x7610, R8 ;  /* 0x0000761000087816 */ /* 0x000fce0000000008 */
.L_x_28147:
[----:B------:R-:W-:Y:S05]  /*11840*/  BSYNC.RECONVERGENT B0 ;  /* 0x0000000000007941 */ /* 0x000fea0003800200 */
.L_x_28146:
[----:B------:R-:W-:Y:S01]  /*11850*/  STG.E.U8 desc[UR36][R16.64], R8 ;  /* 0x0000000810007986 */ /* 0x000fe2000c101124 */
[----:B------:R-:W-:Y:S05]  /*11860*/  EXIT ;  /* 0x000000000000794d */ /* 0x000fea0003800000 */
.L_x_28144:
        /* <DEDUP_REMOVED lines=21> */
.L_x_28151:
[----:B------:R-:W-:-:S04]  /*119c0*/  SHF.R.U32.HI R3, RZ, 0x18, R3 ;  /* 0x00000018ff037819 */ /* 0x000fc80000011603 */
[----:B------:R-:W-:-:S04]  /*119d0*/  LOP3.LUT R0, R0, 0x80, R3, 0xf8, !PT ;  /* 0x0000008000007812 */ /* 0x000fc800078ef803 */
[----:B------:R-:W-:-:S07]  /*119e0*/  PRMT R8, R0, 0x7610, R8 ;  /* 0x0000761000087816 */ /* 0x000fce0000000008 */
.L_x_28150:
[----:B------:R-:W-:Y:S05]  /*119f0*/  BSYNC.RECONVERGENT B0 ;  /* 0x0000000000007941 */ /* 0x000fea0003800200 */
.L_x_28149:
[----:B------:R-:W-:Y:S01]  /*11a00*/  STG.E.U8 desc[UR36][R16.64], R8 ;  /* 0x0000000810007986 */ /* 0x000fe2000c101124 */
[----:B------:R-:W-:Y:S05]  /*11a10*/  EXIT ;  /* 0x000000000000794d */ /* 0x000fea0003800000 */
.L_x_28143:
        /* <DEDUP_REMOVED lines=24> */
[----:B------:R-:W-:Y:S01]  /*11ba0*/  STG.E.U8 desc[UR36][R16.64], R3 ;  /* 0x0000000310007986 */ /* 0x000fe2000c101124 */
[----:B------:R-:W-:Y:S05]  /*11bb0*/  EXIT ;  /* 0x000000000000794d */ /* 0x000fea0003800000 */
.L_x_28153:
[----:B------:R-:W0:Y:S02]  /*11bc0*/  F2I.U64.F64.TRUNC R4, R4 ;  /* 0x0000000400047311 */ /* 0x000e24000030d800 */
[----:B0-----:R-:W-:Y:S01]  /*11bd0*/  STG.E.64 desc[UR36][R16.64], R4 ;  /* 0x0000000410007986 */ /* 0x001fe2000c101b24 */
[----:B------:R-:W-:Y:S05]  /*11be0*/  EXIT ;  /* 0x000000000000794d */ /* 0x000fea0003800000 */
.L_x_28152:
[----:B------:R-:W0:Y:S02]  /*11bf0*/  F2I.U32.F64.TRUNC R5, R4 ;  /* 0x0000000400057311 */ /* 0x000e24000030d000 */
[----:B0-----:R-:W-:Y:S01]  /*11c00*/  STG.E desc[UR36][R16.64], R5 ;  /* 0x0000000510007986 */ /* 0x001fe2000c101924 */
[----:B------:R-:W-:Y:S05]  /*11c10*/  EXIT ;  /* 0x000000000000794d */ /* 0x000fea0003800000 */
.L_x_28142:
        /* <DEDUP_REMOVED lines=11> */
.L_x_28155:
[----:B------:R-:W-:Y:S01]  /*11cd0*/  STG.E.128 desc[UR36][R16.64], R4 ;  /* 0x0000000410007986 */ /* 0x000fe2000c101d24 */
[----:B------:R-:W-:Y:S05]  /*11ce0*/  EXIT ;  /* 0x000000000000794d */ /* 0x000fea0003800000 */
.L_x_28154:
[----:B------:R-:W-:-:S09]  /*11cf0*/  UISETP.NE.AND UP0, UPT, UR4, 0xf, UPT ;  /* 0x0000000f0400788c */ /* 0x000fd2000bf05270 */
[----:B------:R-:W-:Y:S05]  /*11d00*/  BRA.U !UP0, `(.L_x_28156) ;  /* 0x0000000508087547 */ /* 0x000fea000b800000 */
[----:B------:R-:W-:-:S09]  /*11d10*/  UISETP.NE.AND UP0, UPT, UR4, 0x17, UPT ;  /* 0x000000170400788c */ /* 0x000fd2000bf05270 */
[----:B------:R-:W-:Y:S05]  /*11d20*/  BRA.U !UP0, `(.L_x_28157) ;  /* 0x0000000108a07547 */ /* 0x000fea000b800000 */
[----:B------:R-:W-:-:S09]  /*11d30*/  UISETP.NE.AND UP0, UPT, UR4, 0x18, UPT ;  /* 0x000000180400788c */ /* 0x000fd2000bf05270 */
[----:B------:R-:W-:Y:S05]  /*11d40*/  BRA.U !UP0, `(.L_x_28158) ;  /* 0x0000000108447547 */ /* 0x000fea000b800000 */
.L_x_28135:
        /* <DEDUP_REMOVED lines=16> */
.L_x_28159:
[----:B------:R-:W-:Y:S05]  /*11e50*/  EXIT ;  /* 0x000000000000794d */ /* 0x000fea0003800000 */
.L_x_28158:
        /* <DEDUP_REMOVED lines=17> */
.L_x_28161:
[----:B------:R-:W-:Y:S05]  /*11f70*/  BSYNC.RECONVERGENT B0 ;  /* 0x0000000000007941 */ /* 0x000fea0003800200 */
.L_x_28160:
[----:B------:R-:W-:-:S05]  /*11f80*/  LOP3.LUT R3, R0, 0x80, R3, 0xf8, !PT ;  /* 0x0000008000037812 */ /* 0x000fca00078ef803 */
[----:B------:R-:W-:Y:S01]  /*11f90*/  STG.E.U8 desc[UR36][R16.64], R3 ;  /* 0x0000000310007986 */ /* 0x000fe2000c101124 */
[----:B------:R-:W-:Y:S05]  /*11fa0*/  EXIT ;  /* 0x000000000000794d */ /* 0x000fea0003800000 */
.L_x_28157:
        /* <DEDUP_REMOVED lines=16> */
.L_x_28163:
[----:B------:R-:W-:Y:S01]  /*120b0*/  IMAD.MOV.U32 R0, RZ, RZ, 0x7f ;  /* 0x0000007fff007424 */ /* 0x000fe200078e00ff */
[----:B------:R-:W-:-:S04]  /*120c0*/  ISETP.GT.U32.AND P0, PT, R2, 0x7f800000, PT ;  /* 0x7f8000000200780c */ /* 0x000fc80003f04070 */
[----:B------:R-:W-:-:S09]  /*120d0*/  SEL R0, R0, 0x7c, P0 ;  /* 0x0000007c00007807 */ /* 0x000fd20000000000 */
.L_x_28164:
[----:B------:R-:W-:Y:S05]  /*120e0*/  BSYNC.RECONVERGENT B0 ;  /* 0x0000000000007941 */ /* 0x000fea0003800200 */
.L_x_28162:
[----:B------:R-:W-:-:S04]  /*120f0*/  SHF.R.U32.HI R3, RZ, 0x18, R3 ;  /* 0x00000018ff037819 */ /* 0x000fc80000011603 */
[----:B------:R-:W-:-:S05]  /*12100*/  LOP3.LUT R3, R0, 0x80, R3, 0xf8, !PT ;  /* 0x0000008000037812 */ /* 0x000fca00078ef803 */
[----:B------:R-:W-:Y:S01]  /*12110*/  STG.E.U8 desc[UR36][R16.64], R3 ;  /* 0x0000000310007986 */ /* 0x000fe2000c101124 */
[----:B------:R-:W-:Y:S05]  /*12120*/  EXIT ;  /* 0x000000000000794d */ /* 0x000fea0003800000 */
.L_x_28156:
        /* <DEDUP_REMOVED lines=8> */
        .type           $_ZN2at6native18elementwise_kernelILi128ELi4EZNS0_15gpu_kernel_implIZZZNS0_17expm1_kernel_cudaERNS_18TensorIteratorBaseEENKUlvE_clEvENKUlvE1_clEvEUlN3c107complexIdEEE_EEvS4_RKT_EUliE_EEviT1_$__internal_trig_reduction_slowpathd,@function
        .size           $_ZN2at6native18elementwise_kernelILi128ELi4EZNS0_15gpu_kernel_implIZZZNS0_17expm1_kernel_cudaERNS_18TensorIteratorBaseEENKUlvE_clEvENKUlvE1_clEvEUlN3c107complexIdEEE_EEvS4_RKT_EUliE_EEviT1_$__internal_trig_reduction_slowpathd,(.L_x_36957 - $_ZN2at6native18elementwise_kernelILi128ELi4EZNS0_15gpu_kernel_implIZZZNS0_17expm1_kernel_cudaERNS_18TensorIteratorBaseEENKUlvE_clEvENKUlvE1_clEvEUlN3c107complexIdEEE_EEvS4_RKT_EUliE_EEviT1_$__internal_trig_reduction_slowpathd)
$_ZN2at6native18elementwise_kernelILi128ELi4EZNS0_15gpu_kernel_implIZZZNS0_17expm1_kernel_cudaERNS_18TensorIteratorBaseEENKUlvE_clEvENKUlvE1_clEvEUlN3c107complexIdEEE_EEvS4_RKT_EUliE_EEviT1_$__internal_trig_reduction_slowpathd:
[--C-:B------:R-:W-:Y:S01]  /*121b0*/  SHF.R.U32.HI R20, RZ, 0x14, R19.reuse ;  /* 0x00000014ff147819 */ /* 0x100fe20000011613 */
[----:B------:R-:W-:Y:S02]  /*121c0*/  IMAD.MOV.U32 R13, RZ, RZ, R19 ;  /* 0x000000ffff0d7224 */ /* 0x000fe400078e0013 */
[----:B------:R-:W-:Y:S01]  /*121d0*/  IMAD.MOV.U32 R6, RZ, RZ, RZ ;  /* 0x000000ffff067224 */ /* 0x000fe200078e00ff */
[----:B------:R-:W-:-:S04]  /*121e0*/  LOP3.LUT R0, R20, 0x7ff, RZ, 0xc0, !PT ;  /* 0x000007ff14007812 */ /* 0x000fc800078ec0ff */
[----:B------:R-:W-:-:S13]  /*121f0*/  ISETP.NE.AND P0, PT, R0, 0x7ff, PT ;  /* 0x000007ff0000780c */ /* 0x000fda0003f05270 */
[----:B------:R-:W-:Y:S05]  /*12200*/  @!P0 BRA `(.L_x_28165) ;  /* 0x0000000800488947 */ /* 0x000fea0003800000 */
[----:B------:R-:W-:Y:S01]  /*12210*/  VIADD R0, R0, 0xfffffc00 ;  /* 0xfffffc0000007836 */ /* 0x000fe20000000000 */
[----:B------:R-:W-:Y:S01]  /*12220*/  BSSY.RECONVERGENT B0, `(.L_x_28166) ;  /* 0x000002f000007945 */ /* 0x000fe20003800200 */
[----:B------:R-:W-:-:S03]  /*12230*/  CS2R R14, SRZ ;  /* 0x00000000000e7805 */ /* 0x000fc6000001ff00 */
[----:B------:R-:W-:Y:S02]  /*12240*/  SHF.R.U32.HI R21, RZ, 0x6, R0 ;  /* 0x00000006ff157819 */ /* 0x000fe40000011600 */
[----:B------:R-:W-:Y:S02]  /*12250*/  ISETP.GE.U32.AND P0, PT, R0, 0x80, PT ;  /* 0x000000800000780c */ /* 0x000fe40003f06070 */
[C---:B------:R-:W-:Y:S02]  /*12260*/  IADD3 R22, PT, PT, -R21.reuse, 0x13, RZ ;  /* 0x0000001315167810 */ /* 0x040fe40007ffe1ff */
[----:B------:R-:W-:Y:S02]  /*12270*/  IADD3 R25, PT, PT, -R21, 0xf, RZ ;  /* 0x0000000f15197810 */ /* 0x000fe40007ffe1ff */
[----:B------:R-:W-:-:S04]  /*12280*/  SEL R22, R22, 0x12, P0 ;  /* 0x0000001216167807 */ /* 0x000fc80000000000 */
[----:B------:R-:W-:-:S13]  /*12290*/  ISETP.GE.AND P0, PT, R25, R22, PT ;  /* 0x000000161900720c */ /* 0x000fda0003f06270 */
[----:B------:R-:W-:Y:S05]  /*122a0*/  @P0 BRA `(.L_x_28167) ;  /* 0x0000000000980947 */ /* 0x000fea0003800000 */
[----:B------:R-:W0:Y:S01]  /*122b0*/  LDC.64 R2, c[0x0][0x358] ;  /* 0x0000d600ff027b82 */ /* 0x000e220000000a00 */
[C---:B------:R-:W-:Y:S01]  /*122c0*/  SHF.L.U64.HI R0, R12.reuse, 0xb, R13 ;  /* 0x0000000b0c007819 */ /* 0x040fe2000001020d */
[----:B------:R-:W-:Y:S01]  /*122d0*/  BSSY.RECONVERGENT B1, `(.L_x_28168) ;  /* 0x0000022000017945 */ /* 0x000fe20003800200 */
[----:B------:R-:W-:Y:S01]  /*122e0*/  SHF.L.U32 R23, R12, 0xb, RZ ;  /* 0x0000000b0c177819 */ /* 0x000fe200000006ff */
[----:B------:R-:W-:Y:S01]  /*122f0*/  IMAD.MOV.U32 R26, RZ, RZ, RZ ;  /* 0x000000ffff1a7224 */ /* 0x000fe200078e00ff */
[----:B------:R-:W-:Y:S02]  /*12300*/  IADD3 R24, PT, PT, RZ, -R21, -R22 ;  /* 0x80000015ff187210 */ /* 0x000fe40007ffe816 */
[----:B------:R-:W-:Y:S02]  /*12310*/  CS2R R14, SRZ ;  /* 0x00000000000e7805 */ /* 0x000fe4000001ff00 */
[----:B------:R-:W-:Y:S01]  /*12320*/  LOP3.LUT R27, R0, 0x80000000, RZ, 0xfc, !PT ;  /* 0x80000000001b7812 */ /* 0x000fe200078efcff */
[----:B------:R-:W1:Y:S06]  /*12330*/  LDC.64 R6, c[0x4][0x1b0] ;  /* 0x01006c00ff067b82 */ /* 0x000e6c0000000a00 */
.L_x_28169:
[----:B0-----:R-:W-:Y:S01]  /*12340*/  R2UR UR4, R2 ;  /* 0x00000000020472ca */ /* 0x001fe200000e0000 */
[----:B-1----:R-:W-:Y:S01]  /*12350*/  IMAD.WIDE R12, R25, 0x8, R6 ;  /* 0x00000008190c7825 */ /* 0x002fe200078e0206 */
[----:B------:R-:W-:-:S13]  /*12360*/  R2UR UR5, R3 ;  /* 0x00000000030572ca */ /* 0x000fda00000e0000 */
[----:B------:R-:W2:Y:S01]  /*12370*/  LDG.E.64.CONSTANT R12, desc[UR4][R12.64] ;  /* 0x000000040c0c7981 */ /* 0x000ea2000c1e9b00 */
[----:B------:R-:W-:Y:S02]  /*12380*/  VIADD R24, R24, 0x1 ;  /* 0x0000000118187836 */ /* 0x000fe40000000000 */
[----:B------:R-:W-:Y:S02]  /*12390*/  VIADD R25, R25, 0x1 ;  /* 0x0000000119197836 */ /* 0x000fe40000000000 */
[----:B--2---:R-:W-:-:S04]  /*123a0*/  IMAD.WIDE.U32 R14, P2, R12, R23, R14 ;  /* 0x000000170c0e7225 */ /* 0x004fc8000784000e */
[----:B------:R-:W-:Y:S02]  /*123b0*/  IMAD R29, R12, R27, RZ ;  /* 0x0000001b0c1d7224 */ /* 0x000fe400078e02ff */
[CC--:B------:R-:W-:Y:S02]  /*123c0*/  IMAD R0, R13.reuse, R23.reuse, RZ ;  /* 0x000000170d007224 */ /* 0x0c0fe400078e02ff */
[----:B------:R-:W-:Y:S01]  /*123d0*/  IMAD.HI.U32 R28, R13, R23, RZ ;  /* 0x000000170d1c7227 */ /* 0x000fe200078e00ff */
[----:B------:R-:W-:-:S04]  /*123e0*/  IADD3 R29, P0, PT, R29, R15, RZ ;  /* 0x0000000f1d1d7210 */ /* 0x000fc80007f1e0ff */
[----:B------:R-:W-:Y:S01]  /*123f0*/  IADD3 R15, P1, PT, R0, R29, RZ ;  /* 0x0000001d000f7210 */ /* 0x000fe20007f3e0ff */
[----:B------:R-:W-:-:S04]  /*12400*/  IMAD.HI.U32 R0, R12, R27, RZ ;  /* 0x0000001b0c007227 */ /* 0x000fc800078e00ff */
[----:B------:R-:W-:Y:S02]  /*12410*/  IMAD.X R31, RZ, RZ, R0, P2 ;  /* 0x000000ffff1f7224 */ /* 0x000fe400010e0600 */
[----:B------:R-:W-:-:S03]  /*12420*/  IMAD.HI.U32 R0, R13, R27, RZ ;  /* 0x0000001b0d007227 */ /* 0x000fc600078e00ff */
[----:B------:R-:W-:Y:S01]  /*12430*/  IADD3.X R31, P0, PT, R28, R31, RZ, P0, !PT ;  /* 0x0000001f1c1f7210 */ /* 0x000fe2000071e4ff */
[----:B------:R-:W-:Y:S02]  /*12440*/  IMAD R12, R13, R27, RZ ;  /* 0x0000001b0d0c7224 */ /* 0x000fe400078e02ff */
[----:B------:R-:W-:Y:S01]  /*12450*/  IMAD R29, R26, 0x8, R1 ;  /* 0x000000081a1d7824 */ /* 0x000fe200078e0201 */
[----:B------:R-:W-:Y:S01]  /*12460*/  IADD3.X R0, PT, PT, R0, RZ, RZ, P0, !PT ;  /* 0x000000ff00007210 */ /* 0x000fe200007fe4ff */
[----:B------:R-:W-:Y:S01]  /*12470*/  VIADD R26, R26, 0x1 ;  /* 0x000000011a1a7836 */ /* 0x000fe20000000000 */
[----:B------:R-:W-:Y:S02]  /*12480*/  ISETP.NE.AND P0, PT, R24, -0xf, PT ;  /* 0xfffffff11800780c */ /* 0x000fe40003f05270 */
[----:B------:R-:W-:Y:S01]  /*12490*/  IADD3.X R12, P1, PT, R12, R31, RZ, P1, !PT ;  /* 0x0000001f0c0c7210 */ /* 0x000fe20000f3e4ff */
[----:B------:R0:W-:Y:S04]  /*124a0*/  STL.64 [R29], R14 ;  /* 0x0000000e1d007387 */ /* 0x0001e80000100a00 */
[----:B------:R-:W-:-:S02]  /*124b0*/  IMAD.X R13, RZ, RZ, R0, P1 ;  /* 0x000000ffff0d7224 */ /* 0x000fc400008e0600 */
[----:B0-----:R-:W-:-:S03]  /*124c0*/  IMAD.MOV.U32 R14, RZ, RZ, R12 ;  /* 0x000000ffff0e7224 */ /* 0x001fc600078e000c */
[----:B------:R-:W-:Y:S01]  /*124d0*/  MOV R15, R13 ;  /* 0x0000000d000f7202 */ /* 0x000fe20000000f00 */
[----:B------:R-:W-:Y:S06]  /*124e0*/  @P0 BRA `(.L_x_28169) ;  /* 0xfffffffc00940947 */ /* 0x000fec000383ffff */
[----:B------:R-:W-:Y:S05]  /*124f0*/  BSYNC.RECONVERGENT B1 ;  /* 0x0000000000017941 */ /* 0x000fea0003800200 */
.L_x_28168:
[----:B------:R-:W-:-:S07]  /*12500*/  IMAD.MOV.U32 R25, RZ, RZ, R22 ;  /* 0x000000ffff197224 */ /* 0x000fce00078e0016 */
.L_x_28167:
[----:B------:R-:W-:Y:S05]  /*12510*/  BSYNC.RECONVERGENT B0 ;  /* 0x0000000000007941 */ /* 0x000fea0003800200 */
.L_x_28166:
[----:B------:R-:W-:Y:S01]  /*12520*/  LOP3.LUT P0, R23, R20, 0x3f, RZ, 0xc0, !PT ;  /* 0x0000003f14177812 */ /* 0x000fe2000780c0ff */
[----:B------:R-:W-:-:S04]  /*12530*/  IMAD.IADD R0, R21, 0x1, R25 ;  /* 0x0000000115007824 */ /* 0x000fc800078e0219 */
[----:B------:R-:W-:-:S05]  /*12540*/  IMAD.U32 R25, R0, 0x8, R1 ;  /* 0x0000000800197824 */ /* 0x000fca00078e0001 */
[----:B------:R0:W-:Y:S04]  /*12550*/  STL.64 [R25+-0x78], R14 ;  /* 0xffff880e19007387 */ /* 0x0001e80000100a00 */
[----:B------:R-:W2:Y:S04]  /*12560*/  @P0 LDL.64 R12, [R1+0x8] ;  /* 0x00000800010c0983 */ /* 0x000ea80000100a00 */
[----:B------:R-:W3:Y:S04]  /*12570*/  LDL.64 R2, [R1+0x10] ;  /* 0x0000100001027983 */ /* 0x000ee80000100a00 */
[----:B------:R-:W4:Y:S01]  /*12580*/  LDL.64 R6, [R1+0x18] ;  /* 0x0000180001067983 */ /* 0x000f220000100a00 */
[----:B------:R-:W-:Y:S01]  /*12590*/  BSSY.RECONVERGENT B0, `(.L_x_28170) ;  /* 0x0000035000007945 */ /* 0x000fe20003800200 */
[----:B--2---:R-:W-:-:S02]  /*125a0*/  @P0 SHF.R.U64 R22, R12, 0x1, R13 ;  /* 0x000000010c160819 */ /* 0x004fc4000000120d */
[----:B------:R-:W-:Y:S02]  /*125b0*/  @P0 SHF.R.U32.HI R24, RZ, 0x1, R13 ;  /* 0x00000001ff180819 */ /* 0x000fe4000001160d */
[----:B------:R-:W-:Y:S02]  /*125c0*/  @P0 LOP3.LUT R13, R23, 0x3f, RZ, 0x3c, !PT ;  /* 0x0000003f170d0812 */ /* 0x000fe400078e3cff */
[----:B---3--:R-:W-:Y:S02]  /*125d0*/  @P0 SHF.L.U32 R21, R2, R23, RZ ;  /* 0x0000001702150219 */ /* 0x008fe400000006ff */
[----:B------:R-:W-:Y:S02]  /*125e0*/  @P0 SHF.R.U64 R22, R22, R13, R24 ;  /* 0x0000000d16160219 */ /* 0x000fe40000001218 */
[--C-:B------:R-:W-:Y:S02]  /*125f0*/  @P0 SHF.R.U32.HI R0, RZ, 0x1, R3.reuse ;  /* 0x00000001ff000819 */ /* 0x100fe40000011603 */
[----:B------:R-:W-:-:S02]  /*12600*/  @P0 SHF.R.U64 R12, R2, 0x1, R3 ;  /* 0x00000001020c0819 */ /* 0x000fc40000001203 */
[----:B------:R-:W-:Y:S02]  /*12610*/  @P0 SHF.L.U64.HI R20, R2, R23, R3 ;  /* 0x0000001702140219 */ /* 0x000fe40000010203 */
[----:B0-----:R-:W-:Y:S02]  /*12620*/  @P0 SHF.R.U32.HI R15, RZ, R13, R24 ;  /* 0x0000000dff0f0219 */ /* 0x001fe40000011618 */
[----:B------:R-:W-:Y:S02]  /*12630*/  @P0 LOP3.LUT R2, R21, R22, RZ, 0xfc, !PT ;  /* 0x0000001615020212 */ /* 0x000fe400078efcff */
[----:B----4-:R-:W-:Y:S02]  /*12640*/  @P0 SHF.L.U32 R14, R6, R23, RZ ;  /* 0x00000017060e0219 */ /* 0x010fe400000006ff */
[----:B------:R-:W-:Y:S01]  /*12650*/  @P0 SHF.R.U64 R25, R12, R13, R0 ;  /* 0x0000000d0c190219 */ /* 0x000fe20000001200 */
[----:B------:R-:W-:Y:S01]  /*12660*/  IMAD.SHL.U32 R12, R2, 0x4, RZ ;  /* 0x00000004020c7824 */ /* 0x000fe200078e00ff */
[----:B------:R-:W-:-:S02]  /*12670*/  @P0 LOP3.LUT R3, R20, R15, RZ, 0xfc, !PT ;  /* 0x0000000f14030212 */ /* 0x000fc400078efcff */
[----:B------:R-:W-:Y:S02]  /*12680*/  @P0 SHF.L.U64.HI R23, R6, R23, R7 ;  /* 0x0000001706170219 */ /* 0x000fe40000010207 */
[----:B------:R-:W-:Y:S02]  /*12690*/  @P0 LOP3.LUT R6, R14, R25, RZ, 0xfc, !PT ;  /* 0x000000190e060212 */ /* 0x000fe400078efcff */
[----:B------:R-:W-:Y:S02]  /*126a0*/  @P0 SHF.R.U32.HI R0, RZ, R13, R0 ;  /* 0x0000000dff000219 */ /* 0x000fe40000011600 */
[----:B------:R-:W-:Y:S02]  /*126b0*/  SHF.L.U64.HI R2, R2, 0x2, R3 ;  /* 0x0000000202027819 */ /* 0x000fe40000010203 */
[----:B------:R-:W-:Y:S02]  /*126c0*/  SHF.L.W.U32.HI R14, R3, 0x2, R6 ;  /* 0x00000002030e7819 */ /* 0x000fe40000010e06 */
[----:B------:R-:W-:-:S02]  /*126d0*/  @P0 LOP3.LUT R7, R23, R0, RZ, 0xfc, !PT ;  /* 0x0000000017070212 */ /* 0x000fc400078efcff */
[----:B------:R-:W-:Y:S02]  /*126e0*/  IADD3 RZ, P0, PT, RZ, -R12, RZ ;  /* 0x8000000cffff7210 */ /* 0x000fe40007f1e0ff */
[----:B------:R-:W-:Y:S02]  /*126f0*/  LOP3.LUT R3, RZ, R2, RZ, 0x33, !PT ;  /* 0x00000002ff037212 */ /* 0x000fe400078e33ff */
[----:B------:R-:W-:Y:S02]  /*12700*/  SHF.L.W.U32.HI R6, R6, 0x2, R7 ;  /* 0x0000000206067819 */ /* 0x000fe40000010e07 */
[----:B------:R-:W-:Y:S02]  /*12710*/  LOP3.LUT R0, RZ, R14, RZ, 0x33, !PT ;  /* 0x0000000eff007212 */ /* 0x000fe400078e33ff */
[----:B------:R-:W-:Y:S02]  /*12720*/  IADD3.X R3, P0, PT, RZ, R3, RZ, P0, !PT ;  /* 0x00000003ff037210 */ /* 0x000fe4000071e4ff */
[----:B------:R-:W-:-:S02]  /*12730*/  LOP3.LUT R15, RZ, R6, RZ, 0x33, !PT ;  /* 0x00000006ff0f7212 */ /* 0x000fc400078e33ff */
[----:B------:R-:W-:Y:S02]  /*12740*/  ISETP.GT.U32.AND P2, PT, R14, -0x1, PT ;  /* 0xffffffff0e00780c */ /* 0x000fe40003f44070 */
[----:B------:R-:W-:Y:S02]  /*12750*/  IADD3.X R13, P1, PT, RZ, R0, RZ, P0, !PT ;  /* 0x00000000ff0d7210 */ /* 0x000fe4000073e4ff */
[----:B------:R-:W-:Y:S02]  /*12760*/  ISETP.GT.AND.EX P0, PT, R6, -0x1, PT, P2 ;  /* 0xffffffff0600780c */ /* 0x000fe40003f04320 */
[----:B------:R-:W-:Y:S02]  /*12770*/  IADD3.X R15, PT, PT, RZ, R15, RZ, P1, !PT ;  /* 0x0000000fff0f7210 */ /* 0x000fe40000ffe4ff */
[----:B------:R-:W-:Y:S02]  /*12780*/  SEL R14, R14, R13, P0 ;  /* 0x0000000d0e0e7207 */ /* 0x000fe40000000000 */
[----:B------:R-:W-:-:S02]  /*12790*/  SEL R15, R6, R15, P0 ;  /* 0x0000000f060f7207 */ /* 0x000fc40000000000 */
[----:B------:R-:W-:Y:S02]  /*127a0*/  SEL R21, R2, R3, P0 ;  /* 0x0000000302157207 */ /* 0x000fe40000000000 */
[----:B------:R-:W-:-:S03]  /*127b0*/  ISETP.NE.U32.AND P1, PT, R15, RZ, PT ;  /* 0x000000ff0f00720c */ /* 0x000fc60003f25070 */
[----:B------:R-:W-:Y:S01]  /*127c0*/  @!P0 IMAD.MOV R12, RZ, RZ, -R12 ;  /* 0x000000ffff0c8224 */ /* 0x000fe200078e0a0c */
[----:B------:R-:W-:-:S06]  /*127d0*/  SEL R13, R14, R15, !P1 ;  /* 0x0000000f0e0d7207 */ /* 0x000fcc0004800000 */
[----:B------:R-:W0:Y:S02]  /*127e0*/  FLO.U32 R13, R13 ;  /* 0x0000000d000d7300 */ /* 0x000e2400000e0000 */
[C---:B0-----:R-:W-:Y:S02]  /*127f0*/  IADD3 R20, PT, PT, -R13.reuse, 0x1f, RZ ;  /* 0x0000001f0d147810 */ /* 0x041fe40007ffe1ff */
[----:B------:R-:W-:-:S03]  /*12800*/  IADD3 R0, PT, PT, -R13, 0x3f, RZ ;  /* 0x0000003f0d007810 */ /* 0x000fc60007ffe1ff */
[----:B------:R-:W-:-:S05]  /*12810*/  @P1 IMAD.MOV R0, RZ, RZ, R20 ;  /* 0x000000ffff001224 */ /* 0x000fca00078e0214 */
[----:B------:R-:W-:-:S13]  /*12820*/  ISETP.NE.AND P1, PT, R0, RZ, PT ;  /* 0x000000ff0000720c */ /* 0x000fda0003f25270 */
[----:B------:R-:W-:Y:S05]  /*12830*/  @!P1 BRA `(.L_x_28171) ;  /* 0x0000000000289947 */ /* 0x000fea0003800000 */
[----:B------:R-:W-:Y:S02]  /*12840*/  LOP3.LUT R3, R0, 0x3f, RZ, 0xc0, !PT ;  /* 0x0000003f00037812 */ /* 0x000fe400078ec0ff */
[--C-:B------:R-:W-:Y:S02]  /*12850*/  SHF.R.U64 R13, R12, 0x1, R21.reuse ;  /* 0x000000010c0d7819 */ /* 0x100fe40000001215 */
[----:B------:R-:W-:Y:S02]  /*12860*/  SHF.R.U32.HI R21, RZ, 0x1, R21 ;  /* 0x00000001ff157819 */ /* 0x000fe40000011615 */
[----:B------:R-:W-:Y:S02]  /*12870*/  LOP3.LUT R2, R0, 0x3f, RZ, 0xc, !PT ;  /* 0x0000003f00027812 */ /* 0x000fe400078e0cff */
[CC--:B------:R-:W-:Y:S02]  /*12880*/  SHF.L.U64.HI R15, R14.reuse, R3.reuse, R15 ;  /* 0x000000030e0f7219 */ /* 0x0c0fe4000001020f */
[----:B------:R-:W-:-:S02]  /*12890*/  SHF.L.U32 R3, R14, R3, RZ ;  /* 0x000000030e037219 */ /* 0x000fc400000006ff */
[-CC-:B------:R-:W-:Y:S02]  /*128a0*/  SHF.R.U64 R14, R13, R2.reuse, R21.reuse ;  /* 0x000000020d0e7219 */ /* 0x180fe40000001215 */
[----:B------:R-:W-:Y:S02]  /*128b0*/  SHF.R.U32.HI R2, RZ, R2, R21 ;  /* 0x00000002ff027219 */ /* 0x000fe40000011615 */
[----:B------:R-:W-:Y:S02]  /*128c0*/  LOP3.LUT R14, R3, R14, RZ, 0xfc, !PT ;  /* 0x0000000e030e7212 */ /* 0x000fe400078efcff */
[----:B------:R-:W-:-:S07]  /*128d0*/  LOP3.LUT R15, R15, R2, RZ, 0xfc, !PT ;  /* 0x000000020f0f7212 */ /* 0x000fce00078efcff */
.L_x_28171:
[----:B------:R-:W-:Y:S05]  /*128e0*/  BSYNC.RECONVERGENT B0 ;  /* 0x0000000000007941 */ /* 0x000fea0003800200 */
.L_x_28170:
[----:B------:R-:W-:Y:S01]  /*128f0*/  IMAD.WIDE.U32 R12, R14, 0x2168c235, RZ ;  /* 0x2168c2350e0c7825 */ /* 0x000fe200078e00ff */
[----:B------:R-:W-:-:S03]  /*12900*/  SHF.R.U32.HI R7, RZ, 0x1e, R7 ;  /* 0x0000001eff077819 */ /* 0x000fc60000011607 */
[----:B------:R-:W-:Y:S01]  /*12910*/  IMAD.MOV.U32 R2, RZ, RZ, R13 ;  /* 0x000000ffff027224 */ /* 0x000fe200078e000d */
[----:B------:R-:W-:Y:S01]  /*12920*/  IADD3 RZ, P1, PT, R12, R12, RZ ;  /* 0x0000000c0cff7210 */ /* 0x000fe20007f3e0ff */
[----:B------:R-:W-:Y:S01]  /*12930*/  IMAD.MOV.U32 R3, RZ, RZ, RZ ;  /* 0x000000ffff037224 */ /* 0x000fe200078e00ff */
[----:B------:R-:W-:Y:S01]  /*12940*/  LEA.HI R6, R6, R7, RZ, 0x1 ;  /* 0x0000000706067211 */ /* 0x000fe200078f08ff */
[----:B------:R-:W-:-:S04]  /*12950*/  IMAD.HI.U32 R13, R15, -0x36f0255e, RZ ;  /* 0xc90fdaa20f0d7827 */ /* 0x000fc800078e00ff */
[----:B------:R-:W-:-:S04]  /*12960*/  IMAD.WIDE.U32 R2, R14, -0x36f0255e, R2 ;  /* 0xc90fdaa20e027825 */ /* 0x000fc800078e0002 */
[----:B------:R-:W-:-:S04]  /*12970*/  IMAD.WIDE.U32 R2, P2, R15, 0x2168c235, R2 ;  /* 0x2168c2350f027825 */ /* 0x000fc80007840002 */
[----:B------:R-:W-:Y:S01]  /*12980*/  IMAD R15, R15, -0x36f0255e, RZ ;  /* 0xc90fdaa20f0f7824 */ /* 0x000fe200078e02ff */
[----:B------:R-:W-:Y:S02]  /*12990*/  IADD3.X R12, PT, PT, R13, RZ, RZ, P2, !PT ;  /* 0x000000ff0d0c7210 */ /* 0x000fe400017fe4ff */
[----:B------:R-:W-:Y:S02]  /*129a0*/  IADD3.X RZ, P1, PT, R2, R2, RZ, P1, !PT ;  /* 0x0000000202ff7210 */ /* 0x000fe40000f3e4ff */
[----:B------:R-:W-:-:S04]  /*129b0*/  IADD3 R3, P2, PT, R15, R3, RZ ;  /* 0x000000030f037210 */ /* 0x000fc80007f5e0ff */
[C---:B------:R-:W-:Y:S01]  /*129c0*/  ISETP.GT.U32.AND P3, PT, R3.reuse, RZ, PT ;  /* 0x000000ff0300720c */ /* 0x040fe20003f64070 */
[----:B------:R-:W-:Y:S01]  /*129d0*/  IMAD.X R12, RZ, RZ, R12, P2 ;  /* 0x000000ffff0c7224 */ /* 0x000fe200010e060c */
[----:B------:R-:W-:-:S04]  /*129e0*/  IADD3.X R2, P2, PT, R3, R3, RZ, P1, !PT ;  /* 0x0000000303027210 */ /* 0x000fc80000f5e4ff */
[C---:B------:R-:W-:Y:S01]  /*129f0*/  ISETP.GT.AND.EX P1, PT, R12.reuse, RZ, PT, P3 ;  /* 0x000000ff0c00720c */ /* 0x040fe20003f24330 */
[----:B------:R-:W-:-:S03]  /*12a00*/  IMAD.X R13, R12, 0x1, R12, P2 ;  /* 0x000000010c0d7824 */ /* 0x000fc600010e060c */
[----:B------:R-:W-:Y:S02]  /*12a10*/  SEL R2, R2, R3, P1 ;  /* 0x0000000302027207 */ /* 0x000fe40000800000 */
[----:B------:R-:W-:Y:S02]  /*12a20*/  SEL R3, R13, R12, P1 ;  /* 0x0000000c0d037207 */ /* 0x000fe40000800000 */
[----:B------:R-:W-:Y:S02]  /*12a30*/  IADD3 R12, P2, PT, R2, 0x1, RZ ;  /* 0x00000001020c7810 */ /* 0x000fe40007f5e0ff */
[----:B------:R-:W-:Y:S02]  /*12a40*/  SEL R15, RZ, 0xffffffff, !P1 ;  /* 0xffffffffff0f7807 */ /* 0x000fe40004800000 */
[----:B------:R-:W-:Y:S01]  /*12a50*/  LOP3.LUT P1, R13, R19, 0x80000000, RZ, 0xc0, !PT ;  /* 0x80000000130d7812 */ /* 0x000fe2000782c0ff */
[----:B------:R-:W-:Y:S02]  /*12a60*/  IMAD.X R3, RZ, RZ, R3, P2 ;  /* 0x000000ffff037224 */ /* 0x000fe400010e0603 */
[----:B------:R-:W-:Y:S01]  /*12a70*/  IMAD.IADD R0, R15, 0x1, -R0 ;  /* 0x000000010f007824 */ /* 0x000fe200078e0a00 */
[----:B------:R-:W-:-:S02]  /*12a80*/  @!P0 LOP3.LUT R13, R13, 0x80000000, RZ, 0x3c, !PT ;  /* 0x800000000d0d8812 */ /* 0x000fc400078e3cff */
[----:B------:R-:W-:Y:S02]  /*12a90*/  SHF.R.U64 R12, R12, 0xa, R3 ;  /* 0x0000000a0c0c7819 */ /* 0x000fe40000001203 */
[----:B------:R-:W-:Y:S02]  /*12aa0*/  SHF.L.U32 R0, R0, 0x14, RZ ;  /* 0x0000001400007819 */ /* 0x000fe400000006ff */
[----:B------:R-:W-:-:S03]  /*12ab0*/  IADD3 R12, P2, PT, R12, 0x1, RZ ;  /* 0x000000010c0c7810 */ /* 0x000fc60007f5e0ff */
[----:B------:R-:W-:Y:S01]  /*12ac0*/  @P1 IMAD.MOV R6, RZ, RZ, -R6 ;  /* 0x000000ffff061224 */ /* 0x000fe200078e0a06 */
[----:B------:R-:W-:-:S04]  /*12ad0*/  LEA.HI.X R3, R3, RZ, RZ, 0x16, P2 ;  /* 0x000000ff03037211 */ /* 0x000fc800010fb4ff */
[--C-:B------:R-:W-:Y:S02]  /*12ae0*/  SHF.R.U64 R12, R12, 0x1, R3.reuse ;  /* 0x000000010c0c7819 */ /* 0x100fe40000001203 */
[----:B------:R-:W-:Y:S02]  /*12af0*/  SHF.R.U32.HI R3, RZ, 0x1, R3 ;  /* 0x00000001ff037819 */ /* 0x000fe40000011603 */
[----:B------:R-:W-:-:S04]  /*12b00*/  IADD3 R12, P2, P3, RZ, RZ, R12 ;  /* 0x000000ffff0c7210 */ /* 0x000fc80007b5e00c */
[----:B------:R-:W-:-:S04]  /*12b10*/  IADD3.X R0, PT, PT, R0, 0x3fe00000, R3, P2, P3 ;  /* 0x3fe0000000007810 */ /* 0x000fc800017e6403 */
[----:B------:R-:W-:-:S07]  /*12b20*/  LOP3.LUT R13, R0, R13, RZ, 0xfc, !PT ;  /* 0x0000000d000d7212 */ /* 0x000fce00078efcff */
.L_x_28165:
[----:B------:R-:W-:Y:S02]  /*12b30*/  IMAD.MOV.U32 R19, RZ, RZ, 0x0 ;  /* 0x00000000ff137424 */ /* 0x000fe400078e00ff */
[----:B------:R-:W-:Y:S02]  /*12b40*/  IMAD.MOV.U32 R0, RZ, RZ, R6 ;  /* 0x000000ffff007224 */ /* 0x000fe400078e0006 */
[----:B------:R-:W-:Y:S05]  /*12b50*/  RET.REL.NODEC R18 `(_ZN2at6native18elementwise_kernelILi128ELi4EZNS0_15gpu_kernel_implIZZZNS0_17expm1_kernel_cudaERNS_18TensorIteratorBaseEENKUlvE_clEvENKUlvE1_clEvEUlN3c107complexIdEEE_EEvS4_RKT_EUliE_EEviT1_) ;  /* 0xfffffed412287950 */ /* 0x000fea0003c3ffff */
.L_x_28172:
        /* <DEDUP_REMOVED lines=10> */
.L_x_36957:


//--------------------- .text._ZN2at6native27unrolled_elementwise_kernelIZZZNS0_17expm1_kernel_cudaERNS_18TensorIteratorBaseEENKUlvE_clEvENKUlvE1_clEvEUlN3c107complexIdEEE_St5arrayIPcLm2EELi4E23TrivialOffsetCalculatorILi1EjESE_NS0_6memory12LoadWithCastILi1EEENSF_13StoreWithCastILi1EEEEEviT_T0_T2_T3_T4_T5_ --------------------------
	.section	.text._ZN2at6native27unrolled_elementwise_kernelIZZZNS0_17expm1_kernel_cudaERNS_18TensorIteratorBaseEENKUlvE_clEvENKUlvE1_clEvEUlN3c107complexIdEEE_St5arrayIPcLm2EELi4E23TrivialOffsetCalculatorILi1EjESE_NS0_6memory12LoadWithCastILi1EEENSF_13StoreWithCastILi1EEEEEviT_T0_T2_T3_T4_T5_,"ax",@progbits
	.align	128
        .global         _ZN2at6native27unrolled_elementwise_kernelIZZZNS0_17expm1_kernel_cudaERNS_18TensorIteratorBaseEENKUlvE_clEvENKUlvE1_clEvEUlN3c107complexIdEEE_St5arrayIPcLm2EELi4E23TrivialOffsetCalculatorILi1EjESE_NS0_6memory12LoadWithCastILi1EEENSF_13StoreWithCastILi1EEEEEviT_T0_T2_T3_T4_T5_
        .type           _ZN2at6native27unrolled_elementwise_kernelIZZZNS0_17expm1_kernel_cudaERNS_18TensorIteratorBaseEENKUlvE_clEvENKUlvE1_clEvEUlN3c107complexIdEEE_St5arrayIPcLm2EELi4E23TrivialOffsetCalculatorILi1EjESE_NS0_6memory12LoadWithCastILi1EEENSF_13StoreWithCastILi1EEEEEviT_T0_T2_T3_T4_T5_,@function
        .size           _ZN2at6native27unrolled_elementwise_kernelIZZZNS0_17expm1_kernel_cudaERNS_18TensorIteratorBaseEENKUlvE_clEvENKUlvE1_clEvEUlN3c107complexIdEEE_St5arrayIPcLm2EELi4E23TrivialOffsetCalculatorILi1EjESE_NS0_6memory12LoadWithCastILi1EEENSF_13StoreWithCastILi1EEEEEviT_T0_T2_T3_T4_T5_,(.L_x_36958 - _ZN2at6native27unrolled_elementwise_kernelIZZZNS0_17expm1_kernel_cudaERNS_18TensorIteratorBaseEENKUlvE_clEvENKUlvE1_clEvEUlN3c107complexIdEEE_St5arrayIPcLm2EELi4E23TrivialOffsetCalculatorILi1EjESE_NS0_6memory12LoadWithCastILi1EEENSF_13StoreWithCastILi1EEEEEviT_T0_T2_T3_T4_T5_)
        .other          _ZN2at6native27unrolled_elementwise_kernelIZZZNS0_17expm1_kernel_cudaERNS_18TensorIteratorBaseEENKUlvE_clEvENKUlvE1_clEvEUlN3c107complexIdEEE_St5arrayIPcLm2EELi4E23TrivialOffsetCalculatorILi1EjESE_NS0_6memory12LoadWithCastILi1EEENSF_13StoreWithCastILi1EEEEEviT_T0_T2_T3_T4_T5_,@"STO_CUDA_ENTRY STV_DEFAULT"
_ZN2at6native27unrolled_elementwise_kernelIZZZNS0_17expm1_kernel_cudaERNS_18TensorIteratorBaseEENKUlvE_clEvENKUlvE1_clEvEUlN3c107complexIdEEE_St5arrayIPcLm2EELi4E23TrivialOffsetCalculatorILi1EjESE_NS0_6memory12LoadWithCastILi1EEENSF_13StoreWithCastILi1EEEEEviT_T0_T2_T3_T4_T5_:
.text._ZN2at6native27unrolled_elementwise_kernelIZZZNS0_17expm1_kernel_cudaERNS_18TensorIteratorBaseEENKUlvE_clEvENKUlvE1_clEvEUlN3c107complexIdEEE_St5arrayIPcLm2EELi4E23TrivialOffsetCalculatorILi1EjESE_NS0_6memory12LoadWithCastILi1EEENSF_13StoreWithCastILi1EEEEEviT_T0_T2_T3_T4_T5_:
[----:B------:R-:W0:Y:S01]  /*0000*/  LDC R1, c[0x0][0x37c] ;  /* 0x0000df00ff017b82 */ /* 0x000e220000000800 */
[----:B------:R-:W1:Y:S07]  /*0010*/  S2R R35, SR_CTAID.X ;  /* 0x0000000000237919 */ /* 0x000e6e0000002500 */
[----:B------:R-:W1:Y:S01]  /*0020*/  LDC R0, c[0x0][0x380] ;  /* 0x0000e000ff007b82 */ /* 0x000e620000000800 */
[----:B------:R-:W2:Y:S01]  /*0030*/  LDCU.64 UR36, c[0x0][0x358] ;  /* 0x00006b00ff2477ac */ /* 0x000ea20008000a00 */
[----:B------:R-:W-:Y:S01]  /*0040*/  BSSY.RECONVERGENT B6, `(.L_x_28173) ;  /* 0x0000114000067945 */ /* 0x000fe20003800200 */
[----:B------:R-:W3:Y:S01]  /*0050*/  S2R R42, SR_TID.X ;  /* 0x00000000002a7919 */ /* 0x000ee20000002100 */
[----:B0-----:R-:W-:Y:S01]  /*0060*/  VIADD R1, R1, 0xffffffd8 ;  /* 0xffffffd801017836 */ /* 0x001fe20000000000 */
[----:B------:R-:W0:Y:S01]  /*0070*/  LDCU.U8 UR38, c[0x0][0x39c] ;  /* 0x00007380ff2677ac */ /* 0x000e220008000000 */
[----:B------:R-:W-:-:S02]  /*0080*/  CS2R R18, SRZ ;  /* 0x0000000000127805 */ /* 0x000fc4000001ff00 */
[----:B------:R-:W-:Y:S01]  /*0090*/  CS2R R16, SRZ ;  /* 0x0000000000107805 */ /* 0x000fe2000001ff00 */
[----:B-1----:R-:W-:Y:S02]  /*00a0*/  IMAD R33, R35, -0x200, R0 ;  /* 0xfffffe0023217824 */ /* 0x002fe400078e0200 */
[----:B---3--:R-:W-:-:S03]  /*00b0*/  IMAD.MOV.U32 R32, RZ, RZ, R42 ;  /* 0x000000ffff207224 */ /* 0x008fc600078e002a */
[----:B------:R-:W-:-:S13]  /*00c0*/  ISETP.GE.AND P0, PT, R42, R33, PT ;  /* 0x000000212a00720c */ /* 0x000fda0003f06270 */
[----:B0-2---:R-:W-:Y:S05]  /*00d0*/  @P0 BRA `(.L_x_28174) ;  /* 0x0000001000280947 */ /* 0x005fea0003800000 */
        /* <DEDUP_REMOVED lines=22> */
.L_x_28179:
[----:B------:R-:W2:Y:S01]  /*0240*/  LDG.E.U8 R2, desc[UR36][R2.64] ;  /* 0x0000002402027981 */ /* 0x000ea2000c1e1100 */
[----:B------:R-:W-:Y:S01]  /*0250*/  CS2R R18, SRZ ;  /* 0x0000000000127805 */ /* 0x000fe2000001ff00 */
[----:B--2---:R0:W1:Y:S01]  /*0260*/  I2F.F64.U16 R16, R2 ;  /* 0x0000000200107312 */ /* 0x0040620000101800 */
[----:B------:R-:W-:Y:S05]  /*0270*/  BRA `(.L_x_28181) ;  /* 0x0000000c00b87947 */ /* 0x000fea0003800000 */
.L_x_28178:
        /* <DEDUP_REMOVED lines=8> */
[----:B--2---:R0:W1:Y:S01]  /*0300*/  I2F.F64.S64 R16, R2 ;  /* 0x0000000200107312 */ /* 0x0040620000301c00 */
[----:B------:R-:W-:Y:S05]  /*0310*/  BRA `(.L_x_28181) ;  /* 0x0000000c00907947 */ /* 0x000fea0003800000 */
.L_x_28183:
[----:B------:R-:W2:Y:S01]  /*0320*/  LDG.E R2, desc[UR36][R2.64] ;  /* 0x0000002402027981 */ /* 0x000ea2000c1e1900 */
[----:B------:R-:W-:Y:S01]  /*0330*/  CS2R R18, SRZ ;  /* 0x0000000000127805 */ /* 0x000fe2000001ff00 */
[----:B--2---:R2:W3:Y:S01]  /*0340*/  I2F.F64 R16, R2 ;  /* 0x0000000200107312 */ /* 0x0044e20000201c00 */
[----:B------:R-:W-:Y:S05]  /*0350*/  BRA `(.L_x_28181) ;  /* 0x0000000c00807947 */ /* 0x000fea0003800000 */
.L_x_28182:
[----:B------:R-:W2:Y:S01]  /*0360*/  LDG.E.U16 R2, desc[UR36][R2.64] ;  /* 0x0000002402027981 */ /* 0x000ea2000c1e1500 */
[----:B------:R-:W-:Y:S01]  /*0370*/  CS2R R18, SRZ ;  /* 0x0000000000127805 */ /* 0x000fe2000001ff00 */
[----:B--2---:R4:W0:Y:S01]  /*0380*/  I2F.F64.S16 R16, R2 ;  /* 0x0000000200107312 */ /* 0x0048220000101c00 */
[----:B------:R-:W-:Y:S05]  /*0390*/  BRA `(.L_x_28181) ;  /* 0x0000000c00707947 */ /* 0x000fea0003800000 */
.L_x_28177:
        /* <DEDUP_REMOVED lines=11> */
.L_x_28185:
[----:B------:R-:W2:Y:S01]  /*0450*/  LDG.E.U16 R0, desc[UR36][R2.64] ;  /* 0x0000002402007981 */ /* 0x000ea2000c1e1500 */
[----:B------:R-:W-:Y:S01]  /*0460*/  CS2R R18, SRZ ;  /* 0x0000000000127805 */ /* 0x000fe2000001ff00 */
[----:B--2---:R-:W-:-:S05]  /*0470*/  HADD2.F32 R0, -RZ, R0.H0_H0 ;  /* 0x20000000ff007230 */ /* 0x004fca0000004100 */
[----:B------:R-:W-:-:S04]  /*0480*/  FMUL.FTZ R0, R0, 1 ;  /* 0x3f80000000007820 */ /* 0x000fc80000410000 */
[----:B------:R0:W1:Y:S01]  /*0490*/  F2F.F64.F32 R16, R0 ;  /* 0x0000000000107310 */ /* 0x0000620000201800 */
[----:B------:R-:W-:Y:S05]  /*04a0*/  BRA `(.L_x_28181) ;  /* 0x0000000c002c7947 */ /* 0x000fea0003800000 */
.L_x_28184:
        /* <DEDUP_REMOVED lines=12> */
.L_x_28187:
        /* <DEDUP_REMOVED lines=8> */
.L_x_28186:
[----:B------:R0:W5:Y:S01]  /*05f0*/  LDG.E.64 R16, desc[UR36][R2.64] ;  /* 0x0000002402107981 */ /* 0x000162000c1e1b00 */
[----:B------:R-:W-:Y:S01]  /*0600*/  CS2R R18, SRZ ;  /* 0x0000000000127805 */ /* 0x000fe2000001ff00 */
[----:B------:R-:W-:Y:S06]  /*0610*/  BRA `(.L_x_28181) ;  /* 0x0000000800d07947 */ /* 0x000fec0003800000 */
.L_x_28176:
        /* <DEDUP_REMOVED lines=14> */
.L_x_28190:
[----:B------:R0:W5:Y:S01]  /*0700*/  LDG.E.128 R16, desc[UR36][R2.64] ;  /* 0x0000002402107981 */ /* 0x000162000c1e1d00 */
[----:B------:R-:W-:Y:S05]  /*0710*/  BRA `(.L_x_28181) ;  /* 0x0000000800907947 */ /* 0x000fea0003800000 */
.L_x_28189:
        /* <DEDUP_REMOVED lines=28> */
.L_x_28192:
        /* <DEDUP_REMOVED lines=15> */
.L_x_28191:
[----:B------:R-:W2:Y:S01]  /*09d0*/  LDG.E.U16 R0, desc[UR36][R2.64] ;  /* 0x0000002402007981 */ /* 0x000ea2000c1e1500 */
[----:B------:R-:W-:Y:S01]  /*09e0*/  CS2R R18, SRZ ;  /* 0x0000000000127805 */ /* 0x000fe2000001ff00 */
[----:B--2---:R-:W-:-:S04]  /*09f0*/  IMAD.U32 R0, R0, 0x10000, RZ ;  /* 0x0001000000007824 */ /* 0x004fc800078e00ff */
[----:B------:R-:W-:-:S04]  /*0a00*/  FMUL.FTZ R0, R0, 1 ;  /* 0x3f80000000007820 */ /* 0x000fc80000410000 */
[----:B------:R0:W1:Y:S01]  /*0a10*/  F2F.F64.F32 R16, R0 ;  /* 0x0000000000107310 */ /* 0x0000620000201800 */
[----:B------:R-:W-:Y:S05]  /*0a20*/  BRA `(.L_x_28181) ;  /* 0x0000000400cc7947 */ /* 0x000fea0003800000 */
.L_x_28188:
        /* <DEDUP_REMOVED lines=12> */
.L_x_28195:
        /* <DEDUP_REMOVED lines=22> */
.L_x_28197:
[----:B------:R-:W-:Y:S05]  /*0c50*/  BSYNC.RECONVERGENT B0 ;  /* 0x0000000000007941 */ /* 0x000fea0003800200 */
.L_x_28196:
[----:B------:R-:W-:Y:S01]  /*0c60*/  IMAD.SHL.U32 R0, R0, 0x100000, RZ ;  /* 0x0010000000007824 */ /* 0x000fe200078e00ff */
[----:B------:R-:W-:-:S04]  /*0c70*/  LEA R2, R2, 0x3b800000, 0x17 ;  /* 0x3b80000002027811 */ /* 0x000fc800078eb8ff */
[----:B------:R-:W-:-:S05]  /*0c80*/  LOP3.LUT R0, R2, R0, R7, 0xfe, !PT ;  /* 0x0000000002007212 */ /* 0x000fca00078efe07 */
[----:B------:R-:W-:-:S04]  /*0c90*/  FMUL.FTZ R0, R0, 1 ;  /* 0x3f80000000007820 */ /* 0x000fc80000410000 */
[----:B------:R0:W1:Y:S01]  /*0ca0*/  F2F.F64.F32 R16, R0 ;  /* 0x0000000000107310 */ /* 0x0000620000201800 */
[----:B------:R-:W-:Y:S05]  /*0cb0*/  BRA `(.L_x_28181) ;  /* 0x0000000400287947 */ /* 0x000fea0003800000 */
.L_x_28194:
        /* <DEDUP_REMOVED lines=22> */
.L_x_28199:
[----:B------:R-:W-:Y:S05]  /*0e20*/  BSYNC.RECONVERGENT B0 ;  /* 0x0000000000007941 */ /* 0x000fea0003800200 */
.L_x_28198:
[----:B------:R-:W-:Y:S01]  /*0e30*/  IMAD.SHL.U32 R0, R0, 0x200000, RZ ;  /* 0x0020000000007824 */ /* 0x000fe200078e00ff */
[----:B------:R-:W-:-:S04]  /*0e40*/  LEA R3, R2, 0x37800000, 0x17 ;  /* 0x3780000002037811 */ /* 0x000fc800078eb8ff */
[----:B------:R-:W-:-:S05]  /*0e50*/  LOP3.LUT R0, R3, R0, R4, 0xfe, !PT ;  /* 0x0000000003007212 */ /* 0x000fca00078efe04 */
[----:B------:R-:W-:-:S04]  /*0e60*/  FMUL.FTZ R0, R0, 1 ;  /* 0x3f80000000007820 */ /* 0x000fc80000410000 */
[----:B------:R0:W1:Y:S01]  /*0e70*/  F2F.F64.F32 R16, R0 ;  /* 0x0000000000107310 */ /* 0x0000620000201800 */
[----:B------:R-:W-:Y:S05]  /*0e80*/  BRA `(.L_x_28181) ;  /* 0x0000000000b47947 */ /* 0x000fea0003800000 */
.L_x_28193:
[----:B------:R-:W-:-:S09]  /*0e90*/  UISETP.NE.AND UP0, UPT, UR4, 0x1c, UPT ;  /* 0x0000001c0400788c */ /* 0x000fd2000bf05270 */
[----:B------:R-:W-:Y:S05]  /*0ea0*/  BRA.U !UP0, `(.L_x_28200) ;  /* 0x0000000108a07547 */ /* 0x000fea000b800000 */
[----:B------:R-:W-:-:S09]  /*0eb0*/  UISETP.NE.AND UP0, UPT, UR4, 0x1d, UPT ;  /* 0x0000001d0400788c */ /* 0x000fd2000bf05270 */
[----:B------:R-:W-:Y:S05]  /*0ec0*/  BRA.U !UP0, `(.L_x_28201) ;  /* 0x0000000108887547 */ /* 0x000fea000b800000 */
[----:B------:R-:W-:-:S09]  /*0ed0*/  UISETP.NE.AND UP0, UPT, UR4, 0x2c, UPT ;  /* 0x0000002c0400788c */ /* 0x000fd2000bf05270 */
[----:B------:R-:W-:Y:S05]  /*0ee0*/  BRA.U !UP0, `(.L_x_28202) ;  /* 0x00000001084c7547 */ /* 0x000fea000b800000 */
.L_x_28180:
        /* <DEDUP_REMOVED lines=16> */
.L_x_28203:
[----:B------:R-:W-:Y:S02]  /*0ff0*/  CS2R R16, SRZ ;  /* 0x0000000000107805 */ /* 0x000fe4000001ff00 */
[----:B------:R-:W-:Y:S01]  /*1000*/  CS2R R18, SRZ ;  /* 0x0000000000127805 */ /* 0x000fe2000001ff00 */
[----:B------:R-:W-:Y:S06]  /*1010*/  BRA `(.L_x_28181) ;  /* 0x0000000000507947 */ /* 0x000fec0003800000 */
.L_x_28202:
        /* <DEDUP_REMOVED lines=13> */
.L_x_28201:
[----:B------:R-:W2:Y:S01]  /*10f0*/  LDG.E.64 R2, desc[UR36][R2.64] ;  /* 0x0000002402027981 */ /* 0x000ea2000c1e1b00 */
[----:B------:R-:W-:Y:S01]  /*1100*/  CS2R R18, SRZ ;  /* 0x0000000000127805 */ /* 0x000fe2000001ff00 */
[----:B--2---:R0:W1:Y:S01]  /*1110*/  I2F.F64.U64 R16, R2 ;  /* 0x0000000200107312 */ /* 0x0040620000301800 */
[----:B------:R-:W-:Y:S05]  /*1120*/  BRA `(.L_x_28181) ;  /* 0x00000000000c7947 */ /* 0x000fea0003800000 */
.L_x_28200:
[----:B------:R-:W2:Y:S01]  /*1130*/  LDG.E R2, desc[UR36][R2.64] ;  /* 0x0000002402027981 */ /* 0x000ea2000c1e1900 */
[----:B------:R-:W-:Y:S01]  /*1140*/  CS2R R18, SRZ ;  /* 0x0000000000127805 */ /* 0x000fe2000001ff00 */
[----:B--2---:R0:W1:Y:S06]  /*1150*/  I2F.F64.U32 R16, R2 ;  /* 0x0000000200107312 */ /* 0x00406c0000201800 */
.L_x_28181:
[----:B------:R-:W-:Y:S05]  /*1160*/  BSYNC.RECONVERGENT B7 ;  /* 0x0000000000077941 */ /* 0x000fea0003800200 */
.L_x_28175:
[----:B------:R-:W-:-:S07]  /*1170*/  VIADD R32, R42, 0x80 ;  /* 0x000000802a207836 */ /* 0x000fce0000000000 */
.L_x_28174:
[----:B------:R-:W-:Y:S05]  /*1180*/  BSYNC.RECONVERGENT B6 ;  /* 0x0000000000067941 */ /* 0x000fea0003800200 */
.L_x_28173:
[----:B------:R-:W-:Y:S01]  /*1190*/  ISETP.GE.AND P0, PT, R32, R33, PT ;  /* 0x000000212000720c */ /* 0x000fe20003f06270 */
[----:B------:R-:W-:Y:S01]  /*11a0*/  BSSY.RECONVERGENT B6, `(.L_x_28204) ;  /* 0x000010e000067945 */ /* 0x000fe20003800200 */
[----:B------:R-:W-:Y:S02]  /*11b0*/  CS2R R30, SRZ ;  /* 0x00000000001e7805 */ /* 0x000fe4000001ff00 */
[----:B------:R-:W-:-:S09]  /*11c0*/  CS2R R28, SRZ ;  /* 0x00000000001c7805 */ /* 0x000fd2000001ff00 */
        /* <DEDUP_REMOVED lines=21> */
[----:B--2---:R0:W2:Y:S01]  /*1320*/  I2F.F64.S16 R28, R2 ;  /* 0x00000002001c7312 */ /* 0x0040a20000101c00 */
[----:B------:R-:W-:Y:S05]  /*1330*/  BRA `(.L_x_28212) ;  /* 0x0000000c00c87947 */ /* 0x000fea0003800000 */
.L_x_28210:
[----:B------:R-:W2:Y:S01]  /*1340*/  LDG.E.U8 R2, desc[UR36][R2.64] ;  /* 0x0000002402027981 */ /* 0x000ea2000c1e1100 */
[----:B------:R-:W-:Y:S01]  /*1350*/  CS2R R30, SRZ ;  /* 0x00000000001e7805 */ /* 0x000fe2000001ff00 */
[----:B--2---:R0:W2:Y:S01]  /*1360*/  I2F.F64.U16 R28, R2 ;  /* 0x00000002001c7312 */ /* 0x0040a20000101800 */
[----:B------:R-:W-:Y:S05]  /*1370*/  BRA `(.L_x_28212) ;  /* 0x0000000c00b87947 */ /* 0x000fea0003800000 */
.L_x_28209:
        /* <DEDUP_REMOVED lines=10> */
.L_x_28214:
[----:B------:R-:W2:Y:S01]  /*1420*/  LDG.E R2, desc[UR36][R2.64] ;  /* 0x0000002402027981 */ /* 0x000ea2000c1e1900 */
[----:B------:R-:W-:Y:S01]  /*1430*/  CS2R R30, SRZ ;  /* 0x00000000001e7805 */ /* 0x000fe2000001ff00 */
[----:B--2---:R0:W2:Y:S01]  /*1440*/  I2F.F64 R28, R2 ;  /* 0x00000002001c7312 */ /* 0x0040a20000201c00 */
[----:B------:R-:W-:Y:S05]  /*1450*/  BRA `(.L_x_28212) ;  /* 0x0000000c00807947 */ /* 0x000fea0003800000 */
.L_x_28213:
[----:B------:R-:W2:Y:S01]  /*1460*/  LDG.E.U16 R2, desc[UR36][R2.64] ;  /* 0x0000002402027981 */ /* 0x000ea2000c1e1500 */
[----:B------:R-:W-:Y:S01]  /*1470*/  CS2R R30, SRZ ;  /* 0x00000000001e7805 */ /* 0x000fe2000001ff00 */
[----:B--2---:R0:W2:Y:S01]  /*1480*/  I2F.F64.S16 R28, R2 ;  /* 0x00000002001c7312 */ /* 0x0040a20000101c00 */
[----:B------:R-:W-:Y:S05]  /*1490*/  BRA `(.L_x_28212) ;  /* 0x0000000c00707947 */ /* 0x000fea0003800000 */
.L_x_28208:
        /* <DEDUP_REMOVED lines=9> */
[----:B------:R-:W4:Y:S01]  /*1530*/  F2F.F64.F32 R28, R28 ;  /* 0x0000001c001c7310 */ /* 0x000f220000201800 */
[----:B------:R-:W-:Y:S05]  /*1540*/  BRA `(.L_x_28212) ;  /* 0x0000000c00447947 */ /* 0x000fea0003800000 */
.L_x_28216:
[----:B------:R-:W2:Y:S01]  /*1550*/  LDG.E.U16 R0, desc[UR36][R2.64] ;  /* 0x0000002402007981 */ /* 0x000ea2000c1e1500 */
[----:B------:R-:W-:Y:S01]  /*1560*/  CS2R R30, SRZ ;  /* 0x00000000001e7805 */ /* 0x000fe2000001ff00 */
[----:B--2---:R-:W-:-:S05]  /*1570*/  HADD2.F32 R0, -RZ, R0.H0_H0 ;  /* 0x20000000ff007230 */ /* 0x004fca0000004100 */
[----:B------:R-:W-:-:S04]  /*1580*/  FMUL.FTZ R0, R0, 1 ;  /* 0x3f80000000007820 */ /* 0x000fc80000410000 */
[----:B------:R0:W2:Y:S01]  /*1590*/  F2F.F64.F32 R28, R0 ;  /* 0x00000000001c7310 */ /* 0x0000a20000201800 */
[----:B------:R-:W-:Y:S05]  /*15a0*/  BRA `(.L_x_28212) ;  /* 0x0000000c002c7947 */ /* 0x000fea0003800000 */
.L_x_28215:
        /* <DEDUP_REMOVED lines=10> */
[----:B------:R-:W2:Y:S01]  /*1650*/  F2F.F64.F32 R30, R30 ;  /* 0x0000001e001e7310 */ /* 0x000ea20000201800 */
[----:B------:R-:W-:Y:S05]  /*1660*/  BRA `(.L_x_28212) ;  /* 0x0000000800fc7947 */ /* 0x000fea0003800000 */
.L_x_28218:
[----:B------:R-:W2:Y:S02]  /*1670*/  LDG.E R2, desc[UR36][R2.64] ;  /* 0x0000002402027981 */ /* 0x000ea4000c1e1900 */
[--C-:B--2---:R-:W-:Y:S02]  /*1680*/  HADD2.F32 R0, -RZ, R2.reuse.H0_H0 ;  /* 0x20000002ff007230 */ /* 0x104fe40000004100 */
[----:B------:R-:W-:-:S03]  /*1690*/  HADD2.F32 R4, -RZ, R2.H1_H1 ;  /* 0x30000002ff047230 */ /* 0x000fc60000004100 */
[----:B------:R-:W-:Y:S02]  /*16a0*/  FMUL.FTZ R0, R0, 1 ;  /* 0x3f80000000007820 */ /* 0x000fe40000410000 */
[----:B------:R-:W-:Y:S02]  /*16b0*/  FMUL.FTZ R4, R4, 1 ;  /* 0x3f80000004047820 */ /* 0x000fe40000410000 */
[----:B------:R0:W2:Y:S08]  /*16c0*/  F2F.F64.F32 R28, R0 ;  /* 0x00000000001c7310 */ /* 0x0000b00000201800 */
[----:B------:R0:W4:Y:S01]  /*16d0*/  F2F.F64.F32 R30, R4 ;  /* 0x00000004001e7310 */ /* 0x0001220000201800 */
[----:B------:R-:W-:Y:S05]  /*16e0*/  BRA `(.L_x_28212) ;  /* 0x0000000800dc7947 */ /* 0x000fea0003800000 */
.L_x_28217:
[----:B------:R0:W5:Y:S01]  /*16f0*/  LDG.E.64 R28, desc[UR36][R2.64] ;  /* 0x00000024021c7981 */ /* 0x000162000c1e1b00 */
[----:B------:R-:W-:Y:S01]  /*1700*/  CS2R R30, SRZ ;  /* 0x00000000001e7805 */ /* 0x000fe2000001ff00 */
[----:B------:R-:W-:Y:S06]  /*1710*/  BRA `(.L_x_28212) ;  /* 0x0000000800d07947 */ /* 0x000fec0003800000 */
.L_x_28207:
        /* <DEDUP_REMOVED lines=14> */
.L_x_28221:
[----:B------:R0:W5:Y:S01]  /*1800*/  LDG.E.128 R28, desc[UR36][R2.64] ;  /* 0x00000024021c7981 */ /* 0x000162000c1e1d00 */
[----:B------:R-:W-:Y:S05]  /*1810*/  BRA `(.L_x_28212) ;  /* 0x0000000800907947 */ /* 0x000fea0003800000 */
.L_x_28220:
        /* <DEDUP_REMOVED lines=26> */
[----:B------:R0:W2:Y:S01]  /*19c0*/  F2F.F64.F32 R28, R5 ;  /* 0x00000005001c7310 */ /* 0x0000a20000201800 */
[----:B------:R-:W-:Y:S05]  /*19d0*/  BRA `(.L_x_28212) ;  /* 0x0000000800207947 */ /* 0x000fea0003800000 */
.L_x_28223:
        /* <DEDUP_REMOVED lines=15> */
.L_x_28222:
[----:B------:R-:W2:Y:S01]  /*1ad0*/  LDG.E.U16 R0, desc[UR36][R2.64] ;  /* 0x0000002402007981 */ /* 0x000ea2000c1e1500 */
[----:B------:R-:W-:Y:S01]  /*1ae0*/  CS2R R30, SRZ ;  /* 0x00000000001e7805 */ /* 0x000fe2000001ff00 */
[----:B--2---:R-:W-:-:S04]  /*1af0*/  IMAD.U32 R0, R0, 0x10000, RZ ;  /* 0x0001000000007824 */ /* 0x004fc800078e00ff */
[----:B------:R-:W-:-:S04]  /*1b00*/  FMUL.FTZ R0, R0, 1 ;  /* 0x3f80000000007820 */ /* 0x000fc80000410000 */
[----:B------:R0:W2:Y:S01]  /*1b10*/  F2F.F64.F32 R28, R0 ;  /* 0x00000000001c7310 */ /* 0x0000a20000201800 */
[----:B------:R-:W-:Y:S05]  /*1b20*/  BRA `(.L_x_28212) ;  /* 0x0000000400cc7947 */ /* 0x000fea0003800000 */
.L_x_28219:
        /* <DEDUP_REMOVED lines=10> */
[----:B--2---:R0:W2:Y:S01]  /*1bd0*/  I2F.F64.U16 R28, R2 ;  /* 0x00000002001c7312 */ /* 0x0040a20000101800 */
[----:B------:R-:W-:Y:S05]  /*1be0*/  BRA `(.L_x_28212) ;  /* 0x00000004009c7947 */ /* 0x000fea0003800000 */
.L_x_28226:
        /* <DEDUP_REMOVED lines=22> */
.L_x_28228:
[----:B------:R-:W-:Y:S05]  /*1d50*/  BSYNC.RECONVERGENT B0 ;  /* 0x0000000000007941 */ /* 0x000fea0003800200 */
.L_x_28227:
[----:B------:R-:W-:Y:S01]  /*1d60*/  IMAD.SHL.U32 R0, R0, 0x100000, RZ ;  /* 0x0010000000007824 */ /* 0x000fe200078e00ff */
[----:B------:R-:W-:-:S04]  /*1d70*/  LEA R2, R2, 0x3b800000, 0x17 ;  /* 0x3b80000002027811 */ /* 0x000fc800078eb8ff */
[----:B------:R-:W-:-:S05]  /*1d80*/  LOP3.LUT R0, R2, R0, R7, 0xfe, !PT ;  /* 0x0000000002007212 */ /* 0x000fca00078efe07 */
[----:B------:R-:W-:-:S04]  /*1d90*/  FMUL.FTZ R0, R0, 1 ;  /* 0x3f80000000007820 */ /* 0x000fc80000410000 */
[----:B------:R0:W2:Y:S01]  /*1da0*/  F2F.F64.F32 R28, R0 ;  /* 0x00000000001c7310 */ /* 0x0000a20000201800 */
[----:B------:R-:W-:Y:S05]  /*1db0*/  BRA `(.L_x_28212) ;  /* 0x0000000400287947 */ /* 0x000fea0003800000 */
.L_x_28225:
        /* <DEDUP_REMOVED lines=22> */
.L_x_28230:
[----:B------:R-:W-:Y:S05]  /*1f20*/  BSYNC.RECONVERGENT B0 ;  /* 0x0000000000007941 */ /* 0x000fea0003800200 */
.L_x_28229:
[----:B------:R-:W-:Y:S01]  /*1f30*/  IMAD.SHL.U32 R0, R0, 0x200000, RZ ;  /* 0x0020000000007824 */ /* 0x000fe200078e00ff */
[----:B------:R-:W-:-:S04]  /*1f40*/  LEA R2, R2, 0x37800000, 0x17 ;  /* 0x3780000002027811 */ /* 0x000fc800078eb8ff */
[----:B------:R-:W-:-:S05]  /*1f50*/  LOP3.LUT R0, R2, R0, R7, 0xfe, !PT ;  /* 0x0000000002007212 */ /* 0x000fca00078efe07 */
[----:B------:R-:W-:-:S04]  /*1f60*/  FMUL.FTZ R0, R0, 1 ;  /* 0x3f80000000007820 */ /* 0x000fc80000410000 */
[----:B------:R0:W2:Y:S01]  /*1f70*/  F2F.F64.F32 R28, R0 ;  /* 0x00000000001c7310 */ /* 0x0000a20000201800 */
[----:B------:R-:W-:Y:S05]  /*1f80*/  BRA `(.L_x_28212) ;  /* 0x0000000000b47947 */ /* 0x000fea0003800000 */
.L_x_28224:
        /* <DEDUP_REMOVED lines=17> */
[----:B------:R0:W2:Y:S01]  /*20a0*/  @P0 F2F.F64.F32 R28, R0 ;  /* 0x00000000001c0310 */ /* 0x0000a20000201800 */
[----:B------:R-:W-:Y:S05]  /*20b0*/  BRA `(.L_x_28212) ;  /* 0x0000000000687947 */ /* 0x000fea0003800000 */
.L_x_28211:
[----:B------:R-:W-:Y:S01]  /*20c0*/  MOV R0, 0x1c0 ;  /* 0x000001c000007802 */ /* 0x000fe20000000f00 */
[----:B------:R-:W0:Y:S01]  /*20d0*/  LDCU.64 UR4, c[0x4][0x1a0] ;  /* 0x01003400ff0477ac */ /* 0x000e220008000a00 */
[----:B------:R-:W-:Y:S02]  /*20e0*/  IMAD.MOV.U32 R8, RZ, RZ, 0x4e ;  /* 0x0000004eff087424 */ /* 0x000fe400078e00ff */
[----:B------:R2:W4:Y:S01]  /*20f0*/  LDC.64 R2, c[0x4][R0] ;  /* 0x0100000000027b82 */ /* 0x0005220000000a00 */
[----:B------:R-:W1:Y:S01]  /*2100*/  LDCU.64 UR6, c[0x4][0x1a8] ;  /* 0x01003500ff0677ac */ /* 0x000e620008000a00 */
[----:B------:R-:W-:Y:S02]  /*2110*/  IMAD.MOV.U32 R12, RZ, RZ, 0x1 ;  /* 0x00000001ff0c7424 */ /* 0x000fe400078e00ff */
[----:B------:R-:W-:Y:S01]  /*2120*/  IMAD.MOV.U32 R13, RZ, RZ, RZ ;  /* 0x000000ffff0d7224 */ /* 0x000fe200078e00ff */
[----:B------:R-:W3:Y:S01]  /*2130*/  LDCU.64 UR8, c[0x4][0xa0] ;  /* 0x01001400ff0877ac */ /* 0x000ee20008000a00 */
[----:B0-----:R-:W-:-:S02]  /*2140*/  IMAD.U32 R4, RZ, RZ, UR4 ;  /* 0x00000004ff047e24 */ /* 0x001fc4000f8e00ff */
[----:B------:R-:W-:Y:S02]  /*2150*/  IMAD.U32 R5, RZ, RZ, UR5 ;  /* 0x00000005ff057e24 */ /* 0x000fe4000f8e00ff */
[----:B-1----:R-:W-:Y:S02]  /*2160*/  IMAD.U32 R6, RZ, RZ, UR6 ;  /* 0x00000006ff067e24 */ /* 0x002fe4000f8e00ff */
[----:B------:R-:W-:Y:S02]  /*2170*/  IMAD.U32 R7, RZ, RZ, UR7 ;  /* 0x00000007ff077e24 */ /* 0x000fe4000f8e00ff */
[----:B---3--:R-:W-:Y:S02]  /*2180*/  IMAD.U32 R10, RZ, RZ, UR8 ;  /* 0x00000008ff0a7e24 */ /* 0x008fe4000f8e00ff */
[----:B--2---:R-:W-:-:S07]  /*2190*/  IMAD.U32 R11, RZ, RZ, UR9 ;  /* 0x00000009ff0b7e24 */ /* 0x004fce000f8e00ff */
[----:B------:R-:W-:-:S07]  /*21a0*/  LEPC R20, `(.L_x_28233) ;  /* 0x000000001014794e */ /* 0x000fce0000000000 */
[----:B----45:R-:W-:Y:S05]  /*21b0*/  CALL.ABS.NOINC R2 ;  /* 0x0000000002007343 */ /* 0x030fea0003c00000 */
.L_x_28233:
[----:B------:R-:W-:Y:S02]  /*21c0*/  CS2R R28, SRZ ;  /* 0x00000000001c7805 */ /* 0x000fe4000001ff00 */
[----:B------:R-:W-:Y:S01]  /*21d0*/  CS2R R30, SRZ ;  /* 0x00000000001e7805 */ /* 0x000fe2000001ff00 */
[----:B------:R-:W-:Y:S06]  /*21e0*/  BRA `(.L_x_28212) ;  /* 0x00000000001c7947 */ /* 0x000fec0003800000 */
.L_x_28232:
[----:B------:R-:W2:Y:S01]  /*21f0*/  LDG.E.64 R28, desc[UR36][R2.64] ;  /* 0x00000024021c7981 */ /* 0x000ea2000c1e1b00 */
[----:B------:R-:W-:Y:S01]  /*2200*/  CS2R R30, SRZ ;  /* 0x00000000001e7805 */ /* 0x000fe2000001ff00 */
[----:B--2---:R-:W0:Y:S01]  /*2210*/  I2F.F64.U64 R28, R28 ;  /* 0x0000001c001c7312 */ /* 0x004e220000301800 */
[----:B------:R-:W-:Y:S05]  /*2220*/  BRA `(.L_x_28212) ;  /* 0x00000000000c7947 */ /* 0x000fea0003800000 */
.L_x_28231:
[----:B------:R-:W2:Y:S01]  /*2230*/  LDG.E R2, desc[UR36][R2.64] ;  /* 0x0000002402027981 */ /* 0x000ea2000c1e1900 */
[----:B------:R-:W-:Y:S01]  /*2240*/  CS2R R30, SRZ ;  /* 0x00000000001e7805 */ /* 0x000fe2000001ff00 */
[----:B--2---:R0:W2:Y:S06]  /*2250*/  I2F.F64.U32 R28, R2 ;  /* 0x00000002001c7312 */ /* 0x0040ac0000201800 */
.L_x_28212:
[----:B------:R-:W-:Y:S05]  /*2260*/  BSYNC.RECONVERGENT B7 ;  /* 0x0000000000077941 */ /* 0x000fea0003800200 */
.L_x_28206:
[----:B------:R-:W-:-:S07]  /*2270*/  VIADD R32, R32, 0x80 ;  /* 0x0000008020207836 */ /* 0x000fce0000000000 */
.L_x_28205:
[----:B------:R-:W-:Y:S05]  /*2280*/  BSYNC.RECONVERGENT B6 ;  /* 0x0000000000067941 */ /* 0x000fea0003800200 */
.L_x_28204:
        /* <DEDUP_REMOVED lines=27> */
.L_x_28240:
[----:B------:R-:W2:Y:S01]  /*2440*/  LDG.E.U8 R2, desc[UR36][R2.64] ;  /* 0x0000002402027981 */ /* 0x000ea2000c1e1100 */
[----:B------:R-:W-:Y:S01]  /*2450*/  CS2R R26, SRZ ;  /* 0x00000000001a7805 */ /* 0x000fe2000001ff00 */
[----:B--2---:R0:W2:Y:S01]  /*2460*/  I2F.F64.U16 R24, R2 ;  /* 0x0000000200187312 */ /* 0x0040a20000101800 */
[----:B------:R-:W-:Y:S05]  /*2470*/  BRA `(.L_x_28242) ;  /* 0x0000000c00b87947 */ /* 0x000fea0003800000 */
.L_x_28239:
        /* <DEDUP_REMOVED lines=10> */
.L_x_28244:
[----:B------:R-:W2:Y:S01]  /*2520*/  LDG.E R2, desc[UR36][R2.64] ;  /* 0x0000002402027981 */ /* 0x000ea2000c1e1900 */
[----:B------:R-:W-:Y:S01]  /*2530*/  CS2R R26, SRZ ;  /* 0x00000000001a7805 */ /* 0x000fe2000001ff00 */
[----:B--2---:R2:W4:Y:S01]  /*2540*/  I2F.F64 R24, R2 ;  /* 0x0000000200187312 */ /* 0x0045220000201c00 */
[----:B------:R-:W-:Y:S05]  /*2550*/  BRA `(.L_x_28242) ;  /* 0x0000000c00807947 */ /* 0x000fea0003800000 */
.L_x_28243:
[----:B------:R-:W2:Y:S01]  /*2560*/  LDG.E.U16 R2, desc[UR36][R2.64] ;  /* 0x0000002402027981 */ /* 0x000ea2000c1e1500 */
[----:B------:R-:W-:Y:S01]  /*2570*/  CS2R R26, SRZ ;  /* 0x00000000001a7805 */ /* 0x000fe2000001ff00 */
[----:B--2---:R0:W2:Y:S01]  /*2580*/  I2F.F64.S16 R24, R2 ;  /* 0x0000000200187312 */ /* 0x0040a20000101c00 */
[----:B------:R-:W-:Y:S05]  /*2590*/  BRA `(.L_x_28242) ;  /* 0x0000000c00707947 */ /* 0x000fea0003800000 */
.L_x_28238:
        /* <DEDUP_REMOVED lines=11> */
.L_x_28246:
[----:B------:R-:W2:Y:S01]  /*2650*/  LDG.E.U16 R0, desc[UR36][R2.64] ;  /* 0x0000002402007981 */ /* 0x000ea2000c1e1500 */
[----:B------:R-:W-:Y:S01]  /*2660*/  CS2R R26, SRZ ;  /* 0x00000000001a7805 */ /* 0x000fe2000001ff00 */
[----:B--2---:R-:W-:-:S05]  /*2670*/  HADD2.F32 R0, -RZ, R0.H0_H0 ;  /* 0x20000000ff007230 */ /* 0x004fca0000004100 */
[----:B------:R-:W-:-:S04]  /*2680*/  FMUL.FTZ R0, R0, 1 ;  /* 0x3f80000000007820 */ /* 0x000fc80000410000 */
[----:B------:R0:W2:Y:S01]  /*2690*/  F2F.F64.F32 R24, R0 ;  /* 0x0000000000187310 */ /* 0x0000a20000201800 */
[----:B------:R-:W-:Y:S05]  /*26a0*/  BRA `(.L_x_28242) ;  /* 0x0000000c002c7947 */ /* 0x000fea0003800000 */
.L_x_28245:
        /* <DEDUP_REMOVED lines=12> */
.L_x_28248:
        /* <DEDUP_REMOVED lines=8> */
.L_x_28247:
[----:B------:R0:W5:Y:S01]  /*27f0*/  LDG.E.64 R24, desc[UR36][R2.64] ;  /* 0x0000002402187981 */ /* 0x000162000c1e1b00 */
[----:B------:R-:W-:Y:S01]  /*2800*/  CS2R R26, SRZ ;  /* 0x00000000001a7805 */ /* 0x000fe2000001ff00 */
[----:B------:R-:W-:Y:S06]  /*2810*/  BRA `(.L_x_28242) ;  /* 0x0000000800d07947 */ /* 0x000fec0003800000 */
.L_x_28237:
        /* <DEDUP_REMOVED lines=14> */
.L_x_28251:
[----:B------:R0:W5:Y:S01]  /*2900*/  LDG.E.128 R24, desc[UR36][R2.64] ;  /* 0x0000002402187981 */ /* 0x000162000c1e1d00 */
[----:B------:R-:W-:Y:S05]  /*2910*/  BRA `(.L_x_28242) ;  /* 0x0000000800907947 */ /* 0x000fea0003800000 */
.L_x_28250:
        /* <DEDUP_REMOVED lines=28> */
.L_x_28253:
        /* <DEDUP_REMOVED lines=15> */
.L_x_28252:
[----:B------:R-:W2:Y:S01]  /*2bd0*/  LDG.E.U16 R0, desc[UR36][R2.64] ;  /* 0x0000002402007981 */ /* 0x000ea2000c1e1500 */
[----:B------:R-:W-:Y:S01]  /*2be0*/  CS2R R26, SRZ ;  /* 0x00000000001a7805 */ /* 0x000fe2000001ff00 */
[----:B--2---:R-:W-:-:S04]  /*2bf0*/  IMAD.U32 R0, R0, 0x10000, RZ ;  /* 0x0001000000007824 */ /* 0x004fc800078e00ff */
[----:B------:R-:W-:-:S04]  /*2c00*/  FMUL.FTZ R0, R0, 1 ;  /* 0x3f80000000007820 */ /* 0x000fc80000410000 */
[----:B------:R0:W2:Y:S01]  /*2c10*/  F2F.F64.F32 R24, R0 ;  /* 0x0000000000187310 */ /* 0x0000a20000201800 */
[----:B------:R-:W-:Y:S05]  /*2c20*/  BRA `(.L_x_28242) ;  /* 0x0000000400cc7947 */ /* 0x000fea0003800000 */
.L_x_28249:
        /* <DEDUP_REMOVED lines=12> */
.L_x_28256:
        /* <DEDUP_REMOVED lines=22> */
.L_x_28258:
[----:B------:R-:W-:Y:S05]  /*2e50*/  BSYNC.RECONVERGENT B0 ;  /* 0x0000000000007941 */ /* 0x000fea0003800200 */
.L_x_28257:
[----:B------:R-:W-:Y:S01]  /*2e60*/  IMAD.SHL.U32 R0, R0, 0x100000, RZ ;  /* 0x0010000000007824 */ /* 0x000fe200078e00ff */
[----:B------:R-:W-:-:S04]  /*2e70*/  LEA R2, R2, 0x3b800000, 0x17 ;  /* 0x3b80000002027811 */ /* 0x000fc800078eb8ff */
[----:B------:R-:W-:-:S05]  /*2e80*/  LOP3.LUT R0, R2, R0, R7, 0xfe, !PT ;  /* 0x0000000002007212 */ /* 0x000fca00078efe07 */
[----:B------:R-:W-:-:S04]  /*2e90*/  FMUL.FTZ R0, R0, 1 ;  /* 0x3f80000000007820 */ /* 0x000fc80000410000 */
[----:B------:R0:W2:Y:S01]  /*2ea0*/  F2F.F64.F32 R24, R0 ;  /* 0x0000000000187310 */ /* 0x0000a20000201800 */
[----:B------:R-:W-:Y:S05]  /*2eb0*/  BRA `(.L_x_28242) ;  /* 0x0000000400287947 */ /* 0x000fea0003800000 */
.L_x_28255:
        /* <DEDUP_REMOVED lines=22> */
.L_x_28260:
[----:B------:R-:W-:Y:S05]  /*3020*/  BSYNC.RECONVERGENT B0 ;  /* 0x0000000000007941 */ /* 0x000fea0003800200 */
.L_x_28259:
[----:B------:R-:W-:Y:S01]  /*3030*/  IMAD.SHL.U32 R0, R0, 0x200000, RZ ;  /* 0x0020000000007824 */ /* 0x000fe200078e00ff */
[----:B------:R-:W-:-:S04]  /*3040*/  LEA R2, R2, 0x37800000, 0x17 ;  /* 0x3780000002027811 */ /* 0x000fc800078eb8ff */
[----:B------:R-:W-:-:S05]  /*3050*/  LOP3.LUT R0, R2, R0, R7, 0xfe, !PT ;  /* 0x0000000002007212 */ /* 0x000fca00078efe07 */
[----:B------:R-:W-:-:S04]  /*3060*/  FMUL.FTZ R0, R0, 1 ;  /* 0x3f80000000007820 */ /* 0x000fc80000410000 */
[----:B------:R0:W2:Y:S01]  /*3070*/  F2F.F64.F32 R24, R0 ;  /* 0x0000000000187310 */ /* 0x0000a20000201800 */
[----:B------:R-:W-:Y:S05]  /*3080*/  BRA `(.L_x_28242) ;  /* 0x0000000000b47947 */ /* 0x000fea0003800000 */
.L_x_28254:
        /* <DEDUP_REMOVED lines=19> */
.L_x_28241:
        /* <DEDUP_REMOVED lines=16> */
.L_x_28263:
[----:B------:R-:W-:Y:S02]  /*32c0*/  CS2R R24, SRZ ;  /* 0x0000000000187805 */ /* 0x000fe4000001ff00 */
[----:B------:R-:W-:Y:S01]  /*32d0*/  CS2R R26, SRZ ;  /* 0x00000000001a7805 */ /* 0x000fe2000001ff00 */
[----:B------:R-:W-:Y:S06]  /*32e0*/  BRA `(.L_x_28242) ;  /* 0x00000000001c7947 */ /* 0x000fec0003800000 */
.L_x_28262:
[----:B------:R-:W2:Y:S01]  /*32f0*/  LDG.E.64 R24, desc[UR36][R2.64] ;  /* 0x0000002402187981 */ /* 0x000ea2000c1e1b00 */
[----:B------:R-:W-:Y:S01]  /*3300*/  CS2R R26, SRZ ;  /* 0x00000000001a7805 */ /* 0x000fe2000001ff00 */
[----:B--2---:R-:W0:Y:S01]  /*3310*/  I2F.F64.U64 R24, R24 ;  /* 0x0000001800187312 */ /* 0x004e220000301800 */
[----:B------:R-:W-:Y:S05]  /*3320*/  BRA `(.L_x_28242) ;  /* 0x00000000000c7947 */ /* 0x000fea0003800000 */
.L_x_28261:
[----:B------:R-:W2:Y:S01]  /*3330*/  LDG.E R2, desc[UR36][R2.64] ;  /* 0x0000002402027981 */ /* 0x000ea2000c1e1900 */
[----:B------:R-:W-:Y:S01]  /*3340*/  CS2R R26, SRZ ;  /* 0x00000000001a7805 */ /* 0x000fe2000001ff00 */
[----:B--2---:R0:W2:Y:S06]  /*3350*/  I2F.F64.U32 R24, R2 ;  /* 0x0000000200187312 */ /* 0x0040ac0000201800 */
.L_x_28242:
[----:B------:R-:W-:Y:S05]  /*3360*/  BSYNC.RECONVERGENT B7 ;  /* 0x0000000000077941 */ /* 0x000fea0003800200 */
.L_x_28236:
[----:B------:R-:W-:-:S07]  /*3370*/  VIADD R32, R32, 0x80 ;  /* 0x0000008020207836 */ /* 0x000fce0000000000 */
.L_x_28235:
[----:B------:R-:W-:Y:S05]  /*3380*/  BSYNC.RECONVERGENT B6 ;  /* 0x0000000000067941 */ /* 0x000fea0003800200 */
.L_x_28234:
        /* <DEDUP_REMOVED lines=25> */
.L_x_28269:
[----:B------:R-:W2:Y:S02]  /*3520*/  LDG.E.U8 R2, desc[UR36][R2.64] ;  /* 0x0000002402027981 */ /* 0x000ea4000c1e1100 */
[----:B--2---:R0:W2:Y:S01]  /*3530*/  I2F.F64.U16 R20, R2 ;  /* 0x0000000200147312 */ /* 0x0040a20000101800 */
[----:B------:R-:W-:Y:S05]  /*3540*/  BRA `(.L_x_28265) ;  /* 0x0000000c00747947 */ /* 0x000fea0003800000 */
.L_x_28268:
        /* <DEDUP_REMOVED lines=9> */
.L_x_28272:
[----:B------:R-:W2:Y:S02]  /*35e0*/  LDG.E R2, desc[UR36][R2.64] ;  /* 0x0000002402027981 */ /* 0x000ea4000c1e1900 */
[----:B--2---:R0:W2:Y:S01]  /*35f0*/  I2F.F64 R20, R2 ;  /* 0x0000000200147312 */ /* 0x0040a20000201c00 */
[----:B------:R-:W-:Y:S05]  /*3600*/  BRA `(.L_x_28265) ;  /* 0x0000000c00447947 */ /* 0x000fea0003800000 */
.L_x_28271:
[----:B------:R-:W2:Y:S02]  /*3610*/  LDG.E.U16 R2, desc[UR36][R2.64] ;  /* 0x0000002402027981 */ /* 0x000ea4000c1e1500 */
[----:B--2---:R0:W2:Y:S01]  /*3620*/  I2F.F64.S16 R20, R2 ;  /* 0x0000000200147312 */ /* 0x0040a20000101c00 */
[----:B------:R-:W-:Y:S05]  /*3630*/  BRA `(.L_x_28265) ;  /* 0x0000000c00387947 */ /* 0x000fea0003800000 */
.L_x_28267:
        /* <DEDUP_REMOVED lines=10> */
.L_x_28274:
[----:B------:R-:W2:Y:S02]  /*36e0*/  LDG.E.U16 R0, desc[UR36][R2.64] ;  /* 0x0000002402007981 */ /* 0x000ea4000c1e1500 */
[----:B--2---:R-:W-:-:S05]  /*36f0*/  HADD2.F32 R0, -RZ, R0.H0_H0 ;  /* 0x20000000ff007230 */ /* 0x004fca0000004100 */
[----:B------:R-:W-:-:S04]  /*3700*/  FMUL.FTZ R0, R0, 1 ;  /* 0x3f80000000007820 */ /* 0x000fc80000410000 */
[----:B------:R0:W2:Y:S01]  /*3710*/  F2F.F64.F32 R20, R0 ;  /* 0x0000000000147310 */ /* 0x0000a20000201800 */
[----:B------:R-:W-:Y:S05]  /*3720*/  BRA `(.L_x_28265) ;  /* 0x0000000800fc7947 */ /* 0x000fea0003800000 */
.L_x_28273:
        /* <DEDUP_REMOVED lines=12> */
.L_x_28276:
        /* <DEDUP_REMOVED lines=8> */
.L_x_28275:
[----:B------:R0:W5:Y:S01]  /*3870*/  LDG.E.64 R20, desc[UR36][R2.64] ;  /* 0x0000002402147981 */ /* 0x000162000c1e1b00 */
[----:B------:R-:W-:Y:S05]  /*3880*/  BRA `(.L_x_28265) ;  /* 0x0000000800a47947 */ /* 0x000fea0003800000 */
.L_x_28266:
        /* <DEDUP_REMOVED lines=13> */
.L_x_28279:
[----:B------:R0:W5:Y:S01]  /*3960*/  LDG.E.128 R20, desc[UR36][R2.64] ;  /* 0x0000002402147981 */ /* 0x000162000c1e1d00 */
[----:B------:R-:W-:Y:S05]  /*3970*/  BRA `(.L_x_28265) ;  /* 0x0000000800687947 */ /* 0x000fea0003800000 */
.L_x_28278:
        /* <DEDUP_REMOVED lines=27> */
.L_x_28281:
        /* <DEDUP_REMOVED lines=14> */
.L_x_28280:
[----:B------:R-:W2:Y:S02]  /*3c10*/  LDG.E.U16 R0, desc[UR36][R2.64] ;  /* 0x0000002402007981 */ /* 0x000ea4000c1e1500 */
[----:B--2---:R-:W-:-:S04]  /*3c20*/  IMAD.U32 R0, R0, 0x10000, RZ ;  /* 0x0001000000007824 */ /* 0x004fc800078e00ff */
[----:B------:R-:W-:-:S04]  /*3c30*/  FMUL.FTZ R0, R0, 1 ;  /* 0x3f80000000007820 */ /* 0x000fc80000410000 */
[----:B------:R0:W2:Y:S01]  /*3c40*/  F2F.F64.F32 R20, R0 ;  /* 0x0000000000147310 */ /* 0x0000a20000201800 */
[----:B------:R-:W-:Y:S05]  /*3c50*/  BRA `(.L_x_28265) ;  /* 0x0000000400b07947 */ /* 0x000fea0003800000 */
.L_x_28277:
        /* <DEDUP_REMOVED lines=11> */
.L_x_28284:
        /* <DEDUP_REMOVED lines=21> */
.L_x_28286:
[----:B------:R-:W-:Y:S05]  /*3e60*/  BSYNC.RECONVERGENT B0 ;  /* 0x0000000000007941 */ /* 0x000fea0003800200 */
.L_x_28285:
[----:B------:R-:W-:Y:S01]  /*3e70*/  IMAD.SHL.U32 R0, R0, 0x100000, RZ ;  /* 0x0010000000007824 */ /* 0x000fe200078e00ff */
[----:B------:R-:W-:-:S04]  /*3e80*/  LEA R2, R2, 0x3b800000, 0x17 ;  /* 0x3b80000002027811 */ /* 0x000fc800078eb8ff */
[----:B------:R-:W-:-:S05]  /*3e90*/  LOP3.LUT R0, R2, R0, R7, 0xfe, !PT ;  /* 0x0000000002007212 */ /* 0x000fca00078efe07 */
[----:B------:R-:W-:-:S04]  /*3ea0*/  FMUL.FTZ R0, R0, 1 ;  /* 0x3f80000000007820 */ /* 0x000fc80000410000 */
[----:B------:R0:W2:Y:S01]  /*3eb0*/  F2F.F64.F32 R20, R0 ;  /* 0x0000000000147310 */ /* 0x0000a20000201800 */
[----:B------:R-:W-:Y:S05]  /*3ec0*/  BRA `(.L_x_28265) ;  /* 0x0000000400147947 */ /* 0x000fea0003800000 */
.L_x_28283:
        /* <DEDUP_REMOVED lines=21> */
.L_x_28288:
[----:B------:R-:W-:Y:S05]  /*4020*/  BSYNC.RECONVERGENT B0 ;  /* 0x0000000000007941 */ /* 0x000fea0003800200 */
.L_x_28287:
[----:B------:R-:W-:Y:S01]  /*4030*/  IMAD.SHL.U32 R0, R0, 0x200000, RZ ;  /* 0x0020000000007824 */ /* 0x000fe200078e00ff */
[----:B------:R-:W-:-:S04]  /*4040*/  LEA R2, R2, 0x37800000, 0x17 ;  /* 0x3780000002027811 */ /* 0x000fc800078eb8ff */
[----:B------:R-:W-:-:S05]  /*4050*/  LOP3.LUT R0, R2, R0, R7, 0xfe, !PT ;  /* 0x0000000002007212 */ /* 0x000fca00078efe07 */
[----:B------:R-:W-:-:S04]  /*4060*/  FMUL.FTZ R0, R0, 1 ;  /* 0x3f80000000007820 */ /* 0x000fc80000410000 */
[----:B------:R0:W2:Y:S01]  /*4070*/  F2F.F64.F32 R20, R0 ;  /* 0x0000000000147310 */ /* 0x0000a20000201800 */
[----:B------:R-:W-:Y:S05]  /*4080*/  BRA `(.L_x_28265) ;  /* 0x0000000000a47947 */ /* 0x000fea0003800000 */
.L_x_28282:
        /* <DEDUP_REMOVED lines=18> */
.L_x_28270:
        /* <DEDUP_REMOVED lines=16> */
.L_x_28291:
[----:B------:R-:W-:Y:S01]  /*42b0*/  CS2R R20, SRZ ;  /* 0x0000000000147805 */ /* 0x000fe2000001ff00 */
[----:B------:R-:W-:Y:S06]  /*42c0*/  BRA `(.L_x_28265) ;  /* 0x0000000000147947 */ /* 0x000fec0003800000 */
.L_x_28290:
[----:B------:R-:W2:Y:S02]  /*42d0*/  LDG.E.64 R20, desc[UR36][R2.64] ;  /* 0x0000002402147981 */ /* 0x000ea4000c1e1b00 */
[----:B--2---:R-:W0:Y:S01]  /*42e0*/  I2F.F64.U64 R20, R20 ;  /* 0x0000001400147312 */ /* 0x004e220000301800 */
[----:B------:R-:W-:Y:S05]  /*42f0*/  BRA `(.L_x_28265) ;  /* 0x0000000000087947 */ /* 0x000fea0003800000 */
.L_x_28289:
[----:B------:R-:W2:Y:S02]  /*4300*/  LDG.E R2, desc[UR36][R2.64] ;  /* 0x0000002402027981 */ /* 0x000ea4000c1e1900 */
[----:B--2---:R0:W2:Y:S02]  /*4310*/  I2F.F64.U32 R20, R2 ;  /* 0x0000000200147312 */ /* 0x0040a40000201800 */
.L_x_28265:
[----:B------:R-:W-:Y:S05]  /*4320*/  BSYNC.RECONVERGENT B6 ;  /* 0x0000000000067941 */ /* 0x000fea0003800200 */
.L_x_28264:
[----:B------:R-:W-:Y:S01]  /*4330*/  ISETP.GE.AND P0, PT, R42, R33, PT ;  /* 0x000000212a00720c */ /* 0x000fe20003f06270 */
[----:B------:R-:W-:Y:S01]  /*4340*/  BSSY.RECONVERGENT B2, `(.L_x_28292) ;  /* 0x0000138000027945 */ /* 0x000fe20003800200 */
[----:B------:R-:W-:Y:S02]  /*4350*/  CS2R R6, SRZ ;  /* 0x0000000000067805 */ /* 0x000fe4000001ff00 */
[----:B0-----:R-:W-:-:S09]  /*4360*/  CS2R R4, SRZ ;  /* 0x0000000000047805 */ /* 0x001fd2000001ff00 */
[----:B------:R-:W-:Y:S05]  /*4370*/  @P0 BRA `(.L_x_28293) ;  /* 0x0000001000d00947 */ /* 0x000fea0003800000 */
[----:B-12--5:R-:W-:Y:S01]  /*4380*/  DMUL R14, R18, 0.5 ;  /* 0x3fe00000120e7828 */ /* 0x026fe20000000000 */
[----:B------:R-:W-:Y:S07]  /*4390*/  BSSY.RECONVERGENT B3, `(.L_x_28294) ;  /* 0x0000018000037945 */ /* 0x000fee0003800200 */
[----:B------:R-:W-:-:S14]  /*43a0*/  DSETP.NEU.AND P0, PT, |R14|, +INF , PT ;  /* 0x7ff000000e00742a */ /* 0x000fdc0003f0d200 */
[----:B----4-:R-:W-:Y:S01]  /*43b0*/  @!P0 DMUL R2, RZ, R14 ;  /* 0x0000000eff028228 */ /* 0x010fe20000000000 */
[----:B------:R-:W-:Y:S01]  /*43c0*/  @!P0 IMAD.MOV.U32 R0, RZ, RZ, RZ ;  /* 0x000000ffff008224 */ /* 0x000fe200078e00ff */
        /* <DEDUP_REMOVED lines=19> */
[----:B---3--:R-:W-:Y:S05]  /*4500*/  CALL.REL.NOINC `($_ZN2at6native27unrolled_elementwise_kernelIZZZNS0_17expm1_kernel_cudaERNS_18TensorIteratorBaseEENKUlvE_clEvENKUlvE1_clEvEUlN3c107complexIdEEE_St5arrayIPcLm2EELi4E23TrivialOffsetCalculatorILi1EjESE_NS0_6memory12LoadWithCastILi1EEENSF_13StoreWithCastILi1EEEEEviT_T0_T2_T3_T4_T5_$__internal_trig_reduction_slowpathd) ;  /* 0x0000009000fc7944 */ /* 0x008fea0003c00000 */
.L_x_28295:
[----:B------:R-:W-:Y:S05]  /*4510*/  BSYNC.RECONVERGENT B3 ;  /* 0x0000000000037941 */ /* 0x000fea0003800200 */
.L_x_28294:
        /* <DEDUP_REMOVED lines=10> */
[----:B---3--:R-:W-:Y:S01]  /*45c0*/  FSETP.GT.FTZ.AND P1, PT, R17, -3.1640625, PT ;  /* 0xc04a80001100780b */ /* 0x008fe20003f34000 */
        /* <DEDUP_REMOVED lines=27> */
[----:B------:R-:W-:Y:S02]  /*4780*/  IMAD.SHL.U32 R0, R17, 0x2, RZ ;  /* 0x0000000211007824 */ /* 0x000fe400078e00ff */
[----:B------:R-:W-:Y:S02]  /*4790*/  IMAD.MOV.U32 R10, RZ, RZ, -0x7142ec33 ;  /* 0x8ebd13cdff0a7424 */ /* 0x000fe400078e00ff */
[----:B------:R-:W-:Y:S01]  /*47a0*/  DFMA R2, R16, R2, 6.75539944105574400000e+15 ;  /* 0x433800001002742b */ /* 0x000fe20000000002 */
[C---:B------:R-:W-:Y:S01]  /*47b0*/  ISETP.GE.U32.AND P0, PT, R0.reuse, 0x7fb3e647, PT ;  /* 0x7fb3e6470000780c */ /* 0x040fe20003f06070 */
[----:B------:R-:W-:Y:S01]  /*47c0*/  IMAD.MOV.U32 R11, RZ, RZ, 0x3e5af86d ;  /* 0x3e5af86dff0b7424 */ /* 0x000fe200078e00ff */
        /* <DEDUP_REMOVED lines=51> */
.L_x_28297:
[C-C-:B------:R-:W-:Y:S01]  /*4b00*/  DADD R2, R16.reuse, R16.reuse ;  /* 0x0000000010027229 */ /* 0x140fe20000000010 */
[----:B------:R-:W-:Y:S01]  /*4b10*/  IMAD.MOV.U32 R5, RZ, RZ, 0x3ff00000 ;  /* 0x3ff00000ff057424 */ /* 0x000fe200078e00ff */
[----:B------:R-:W-:Y:S01]  /*4b20*/  ISETP.GE.AND P1, PT, R17, RZ, PT ;  /* 0x000000ff1100720c */ /* 0x000fe20003f26270 */
[----:B------:R-:W-:-:S03]  /*4b30*/  DSETP.NAN.AND P0, PT, R16, R16, PT ;  /* 0x000000101000722a */ /* 0x000fc60003f08000 */
[----:B------:R-:W-:-:S04]  /*4b40*/  FSEL R5, -R5, +QNAN , !P1 ;  /* 0x7ff0000005057808 */ /* 0x000fc80004800100 */
[----:B------:R-:W-:Y:S02]  /*4b50*/  FSEL R4, R2, RZ, P0 ;  /* 0x000000ff02047208 */ /* 0x000fe40000000000 */
[----:B------:R-:W-:-:S07]  /*4b60*/  FSEL R5, R3, R5, P0 ;  /* 0x0000000503057208 */ /* 0x000fce0000000000 */
.L_x_28298:
[----:B------:R-:W-:Y:S05]  /*4b70*/  BSYNC.RECONVERGENT B0 ;  /* 0x0000000000007941 */ /* 0x000fea0003800200 */
.L_x_28296:
        /* <DEDUP_REMOVED lines=25> */
[----:B------:R-:W-:Y:S05]  /*4d10*/  CALL.REL.NOINC `($_ZN2at6native27unrolled_elementwise_kernelIZZZNS0_17expm1_kernel_cudaERNS_18TensorIteratorBaseEENKUlvE_clEvENKUlvE1_clEvEUlN3c107complexIdEEE_St5arrayIPcLm2EELi4E23TrivialOffsetCalculatorILi1EjESE_NS0_6memory12LoadWithCastILi1EEENSF_13StoreWithCastILi1EEEEEviT_T0_T2_T3_T4_T5_$__internal_trig_reduction_slowpathd) ;  /* 0x0000008800f87944 */ /* 0x000fea0003c00000 */
[----:B------:R-:W-:Y:S02]  /*4d20*/  IMAD.MOV.U32 R36, RZ, RZ, R2 ;  /* 0x000000ffff247224 */ /* 0x000fe400078e0002 */
[----:B------:R-:W-:-:S07]  /*4d30*/  IMAD.MOV.U32 R37, RZ, RZ, R3 ;  /* 0x000000ffff257224 */ /* 0x000fce00078e0003 */
.L_x_28302:
[----:B------:R-:W-:Y:S05]  /*4d40*/  BSYNC.RECONVERGENT B4 ;  /* 0x0000000000047941 */ /* 0x000fea0003800200 */
.L_x_28301:
[----:B------:R-:W-:-:S07]  /*4d50*/  VIADD R0, R0, 0x1 ;  /* 0x0000000100007836 */ /* 0x000fce0000000000 */
.L_x_28300:
[----:B------:R-:W-:Y:S05]  /*4d60*/  BSYNC.RECONVERGENT B3 ;  /* 0x0000000000037941 */ /* 0x000fea0003800200 */
.L_x_28299:
        /* <DEDUP_REMOVED lines=8> */
[----:B------:R-:W-:Y:S01]  /*4df0*/  LOP3.LUT R2, R0, 0x1, RZ, 0xc0, !PT ;  /* 0x0000000100027812 */ /* 0x000fe200078ec0ff */
[----:B------:R-:W-:Y:S01]  /*4e00*/  IMAD.MOV.U32 R3, RZ, RZ, 0x3da8ff83 ;  /* 0x3da8ff83ff037424 */ /* 0x000fe200078e00ff */
[----:B------:R-:W-:Y:S01]  /*4e10*/  DMUL R38, R36, R36 ;  /* 0x0000002424267228 */ /* 0x000fe20000000000 */
[----:B------:R-:W-:Y:S01]  /*4e20*/  UMOV UR4, 0xfefa39ef ;  /* 0xfefa39ef00047882 */ /* 0x000fe20000000000 */
[----:B------:R-:W-:Y:S01]  /*4e30*/  ISETP.NE.U32.AND P0, PT, R2, 0x1, PT ;  /* 0x000000010200780c */ /* 0x000fe20003f05070 */
[----:B------:R-:W-:Y:S01]  /*4e40*/  IMAD.MOV.U32 R2, RZ, RZ, 0x20fd8164 ;  /* 0x20fd8164ff027424 */ /* 0x000fe200078e00ff */
[----:B------:R-:W-:Y:S01]  /*4e50*/  UMOV UR5, 0x3fe62e42 ;  /* 0x3fe62e4200057882 */ /* 0x000fe20000000000 */
[----:B------:R-:W-:Y:S01]  /*4e60*/  LOP3.LUT P1, RZ, R0, 0x2, RZ, 0xc0, !PT ;  /* 0x0000000200ff7812 */ /* 0x000fe2000782c0ff */
[----:B------:R-:W-:Y:S01]  /*4e70*/  BSSY.RECONVERGENT B0, `(.L_x_28303) ;  /* 0x000004c000007945 */ /* 0x000fe20003800200 */
[----:B------:R-:W-:-:S02]  /*4e80*/  FSEL R3, -R3, 0.11223486810922622681, !P0 ;  /* 0x3de5db6503037808 */ /* 0x000fc40004000100 */
[----:B------:R-:W-:-:S06]  /*4e90*/  FSEL R2, R2, -8.06006814911005101289e+34, !P0 ;  /* 0xf9785eba02027808 */ /* 0x000fcc0004000000 */
[----:B--2---:R-:W-:Y:S01]  /*4ea0*/  DFMA R8, R38, R2, R8 ;  /* 0x000000022608722b */ /* 0x004fe20000000008 */
[----:B------:R-:W-:Y:S02]  /*4eb0*/  IMAD.MOV.U32 R2, RZ, RZ, 0x652b82fe ;  /* 0x652b82feff027424 */ /* 0x000fe400078e00ff */
[----:B------:R-:W-:-:S05]  /*4ec0*/  IMAD.MOV.U32 R3, RZ, RZ, 0x3ff71547 ;  /* 0x3ff71547ff037424 */ /* 0x000fca00078e00ff */
[----:B0-----:R-:W-:Y:S02]  /*4ed0*/  DFMA R40, R38, R8, R10 ;  /* 0x000000082628722b */ /* 0x001fe4000000000a */
[----:B------:R-:W-:-:S06]  /*4ee0*/  DFMA R2, R16, R2, 6.75539944105574400000e+15 ;  /* 0x433800001002742b */ /* 0x000fcc0000000002 */
[----:B---3--:R-:W-:Y:S02]  /*4ef0*/  DFMA R12, R38, R40, R12 ;  /* 0x00000028260c722b */ /* 0x008fe4000000000c */
[----:B------:R-:W-:-:S06]  /*4f00*/  DADD R8, R2, -6.75539944105574400000e+15 ;  /* 0xc338000002087429 */ /* 0x000fcc0000000000 */
[----:B------:R-:W-:Y:S02]  /*4f10*/  DFMA R12, R38, R12, R14 ;  /* 0x0000000c260c722b */ /* 0x000fe4000000000e */
[----:B------:R-:W-:Y:S01]  /*4f20*/  DFMA R10, R8, -UR4, R16 ;  /* 0x80000004080a7c2b */ /* 0x000fe20008000010 */
[----:B------:R-:W-:Y:S01]  /*4f30*/  UMOV UR4, 0x3b39803f ;  /* 0x3b39803f00047882 */ /* 0x000fe20000000000 */
[----:B------:R-:W-:-:S04]  /*4f40*/  UMOV UR5, 0x3c7abc9e ;  /* 0x3c7abc9e00057882 */ /* 0x000fc80000000000 */
[----:B----4-:R-:W-:Y:S02]  /*4f50*/  DFMA R12, R38, R12, R32 ;  /* 0x0000000c260c722b */ /* 0x010fe40000000020 */
[----:B------:R-:W-:Y:S01]  /*4f60*/  DFMA R8, R8, -UR4, R10 ;  /* 0x8000000408087c2b */ /* 0x000fe2000800000a */
[----:B------:R-:W-:Y:S01]  /*4f70*/  UMOV UR4, 0x69ce2bdf ;  /* 0x69ce2bdf00047882 */ /* 0x000fe20000000000 */
[----:B------:R-:W-:Y:S01]  /*4f80*/  IMAD.MOV.U32 R10, RZ, RZ, -0x35dec16 ;  /* 0xfca213eaff0a7424 */ /* 0x000fe200078e00ff */
[----:B------:R-:W-:Y:S01]  /*4f90*/  UMOV UR5, 0x3e5ade15 ;  /* 0x3e5ade1500057882 */ /* 0x000fe20000000000 */
[----:B------:R-:W-:Y:S02]  /*4fa0*/  IMAD.MOV.U32 R11, RZ, RZ, 0x3e928af3 ;  /* 0x3e928af3ff0b7424 */ /* 0x000fe400078e00ff */
[----:B------:R-:W-:-:S04]  /*4fb0*/  DFMA R12, R38, R12, R34 ;  /* 0x0000000c260c722b */ /* 0x000fc80000000022 */
[----:B------:R-:W-:Y:S01]  /*4fc0*/  DFMA R10, R8, UR4, R10 ;  /* 0x00000004080a7c2b */ /* 0x000fe2000800000a */
[----:B------:R-:W-:Y:S01]  /*4fd0*/  UMOV UR4, 0x62401315 ;  /* 0x6240131500047882 */ /* 0x000fe20000000000 */
[----:B------:R-:W-:Y:S02]  /*4fe0*/  UMOV UR5, 0x3ec71dee ;  /* 0x3ec71dee00057882 */ /* 0x000fe40000000000 */
[----:B------:R-:W-:Y:S02]  /*4ff0*/  DFMA R36, R12, R36, R36 ;  /* 0x000000240c24722b */ /* 0x000fe40000000024 */
[----:B------:R-:W-:Y:S02]  /*5000*/  DFMA R12, R38, R12, 1 ;  /* 0x3ff00000260c742b */ /* 0x000fe4000000000c */
[----:B------:R-:W-:Y:S01]  /*5010*/  DFMA R10, R8, R10, UR4 ;  /* 0x00000004080a7e2b */ /* 0x000fe2000800000a */
[----:B------:R-:W-:Y:S01]  /*5020*/  UMOV UR4, 0x7c89eb71 ;  /* 0x7c89eb7100047882 */ /* 0x000fe20000000000 */
[----:B------:R-:W-:-:S06]  /*5030*/  UMOV UR5, 0x3efa0199 ;  /* 0x3efa019900057882 */ /* 0x000fcc0000000000 */
[----:B------:R-:W-:Y:S01]  /*5040*/  DFMA R10, R8, R10, UR4 ;  /* 0x00000004080a7e2b */ /* 0x000fe2000800000a */
[----:B------:R-:W-:Y:S01]  /*5050*/  UMOV UR4, 0x14761f65 ;  /* 0x14761f6500047882 */ /* 0x000fe20000000000 */
[----:B------:R-:W-:Y:S01]  /*5060*/  UMOV UR5, 0x3f2a01a0 ;  /* 0x3f2a01a000057882 */ /* 0x000fe20000000000 */
[----:B------:R-:W-:Y:S02]  /*5070*/  FSEL R32, R12, R36, !P0 ;  /* 0x000000240c207208 */ /* 0x000fe40004000000 */
[----:B------:R-:W-:Y:S01]  /*5080*/  FSEL R33, R13, R37, !P0 ;  /* 0x000000250d217208 */ /* 0x000fe20004000000 */
[----:B------:R-:W-:Y:S02]  /*5090*/  DADD R12, R6, R6 ;  /* 0x00000000060c7229 */ /* 0x000fe40000000006 */
[----:B------:R-:W-:Y:S01]  /*50a0*/  DFMA R10, R8, R10, UR4 ;  /* 0x00000004080a7e2b */ /* 0x000fe2000800000a */
[----:B------:R-:W-:Y:S01]  /*50b0*/  UMOV UR4, 0x1852b7af ;  /* 0x1852b7af00047882 */ /* 0x000fe20000000000 */
[----:B------:R-:W-:Y:S01]  /*50c0*/  UMOV UR5, 0x3f56c16c ;  /* 0x3f56c16c00057882 */ /* 0x000fe20000000000 */
[----:B------:R-:W-:-:S03]  /*50d0*/  DSETP.NEU.AND P0, PT, |R18|, +INF , PT ;  /* 0x7ff000001200742a */ /* 0x000fc60003f0d200 */
[----:B------:R-:W-:Y:S02]  /*50e0*/  DMUL R12, R6, R12 ;  /* 0x0000000c060c7228 */ /* 0x000fe40000000000 */
        /* <DEDUP_REMOVED lines=12> */
[----:B------:R-:W-:Y:S02]  /*51b0*/  DFMA R14, R8, R10, UR4 ;  /* 0x00000004080e7e2b */ /* 0x000fe4000800000a */
[----:B------:R-:W-:-:S06]  /*51c0*/  DADD R10, RZ, -R32 ;  /* 0x00000000ff0a7229 */ /* 0x000fcc0000000820 */
[----:B------:R-:W-:-:S04]  /*51d0*/  DFMA R14, R8, R14, 1 ;  /* 0x3ff00000080e742b */ /* 0x000fc8000000000e */
[----:B------:R-:W-:Y:S02]  /*51e0*/  FSEL R6, R32, R10, !P1 ;  /* 0x0000000a20067208 */ /* 0x000fe40004800000 */
[----:B------:R-:W-:Y:S01]  /*51f0*/  FSEL R7, R33, R11, !P1 ;  /* 0x0000000b21077208 */ /* 0x000fe20004800000 */
[----:B------:R-:W-:Y:S01]  /*5200*/  @!P0 DMUL R32, RZ, R18 ;  /* 0x00000012ff208228 */ /* 0x000fe20000000000 */
[----:B------:R-:W-:Y:S01]  /*5210*/  FSETP.GEU.FTZ.AND P1, PT, |R17|, 4.1917929649353027344, PT ;  /* 0x4086232b1100780b */ /* 0x000fe20003f3e200 */
[----:B------:R-:W-:-:S03]  /*5220*/  DFMA R8, R8, R14, 1 ;  /* 0x3ff000000808742b */ /* 0x000fc6000000000e */
[----:B------:R-:W-:-:S07]  /*5230*/  DFMA R4, R4, R6, -R12 ;  /* 0x000000060404722b */ /* 0x000fce000000080c */
[----:B------:R-:W-:Y:S02]  /*5240*/  IMAD R7, R2, 0x100000, R9 ;  /* 0x0010000002077824 */ /* 0x000fe400078e0209 */
[----:B------:R-:W-:Y:S01]  /*5250*/  IMAD.MOV.U32 R6, RZ, RZ, R8 ;  /* 0x000000ffff067224 */ /* 0x000fe200078e0008 */
[----:B------:R-:W-:Y:S06]  /*5260*/  @!P1 BRA `(.L_x_28304) ;  /* 0x0000000000309947 */ /* 0x000fec0003800000 */
[----:B------:R-:W-:Y:S01]  /*5270*/  FSETP.GEU.FTZ.AND P1, PT, |R17|, 4.2275390625, PT ;  /* 0x408748001100780b */ /* 0x000fe20003f3e200 */
[C---:B------:R-:W-:Y:S02]  /*5280*/  DADD R6, R16.reuse, +INF ;  /* 0x7ff0000010067429 */ /* 0x040fe40000000000 */
[----:B------:R-:W-:-:S08]  /*5290*/  DSETP.GEU.AND P2, PT, R16, RZ, PT ;  /* 0x000000ff1000722a */ /* 0x000fd00003f4e000 */
[----:B------:R-:W-:Y:S02]  /*52a0*/  FSEL R6, R6, RZ, P2 ;  /* 0x000000ff06067208 */ /* 0x000fe40001000000 */
[----:B------:R-:W-:Y:S02]  /*52b0*/  @!P1 LEA.HI R0, R2, R2, RZ, 0x1 ;  /* 0x0000000202009211 */ /* 0x000fe400078f08ff */
[----:B------:R-:W-:Y:S02]  /*52c0*/  FSEL R7, R7, RZ, P2 ;  /* 0x000000ff07077208 */ /* 0x000fe40001000000 */
[----:B------:R-:W-:-:S05]  /*52d0*/  @!P1 SHF.R.S32.HI R3, RZ, 0x1, R0 ;  /* 0x00000001ff039819 */ /* 0x000fca0000011400 */
[----:B------:R-:W-:Y:S02]  /*52e0*/  @!P1 IMAD.IADD R2, R2, 0x1, -R3 ;  /* 0x0000000102029824 */ /* 0x000fe400078e0a03 */
[----:B------:R-:W-:-:S03]  /*52f0*/  @!P1 IMAD R9, R3, 0x100000, R9 ;  /* 0x0010000003099824 */ /* 0x000fc600078e0209 */
[----:B------:R-:W-:Y:S01]  /*5300*/  @!P1 LEA R3, R2, 0x3ff00000, 0x14 ;  /* 0x3ff0000002039811 */ /* 0x000fe200078ea0ff */
[----:B------:R-:W-:-:S06]  /*5310*/  @!P1 IMAD.MOV.U32 R2, RZ, RZ, RZ ;  /* 0x000000ffff029224 */ /* 0x000fcc00078e00ff */
[----:B------:R-:W-:-:S11]  /*5320*/  @!P1 DMUL R6, R8, R2 ;  /* 0x0000000208069228 */ /* 0x000fd60000000000 */
.L_x_28304:
[----:B------:R-:W-:Y:S05]  /*5330*/  BSYNC.RECONVERGENT B0 ;  /* 0x0000000000007941 */ /* 0x000fea0003800200 */
.L_x_28303:
        /* <DEDUP_REMOVED lines=25> */
.L_x_28306:
[----:B------:R-:W-:Y:S05]  /*54d0*/  BSYNC.RECONVERGENT B3 ;  /* 0x0000000000037941 */ /* 0x000fea0003800200 */
.L_x_28305:
[----:B------:R-:W0:Y:S01]  /*54e0*/  LDCU.64 UR4, c[0x4][0x1b8] ;  /* 0x01003700ff0477ac */ /* 0x000e220008000a00 */
[----:B------:R-:W-:-:S05]  /*54f0*/  IMAD.SHL.U32 R2, R0, 0x40, RZ ;  /* 0x0000004000027824 */ /* 0x000fca00078e00ff */
[----:B------:R-:W-:-:S04]  /*5500*/  LOP3.LUT R2, R2, 0x40, RZ, 0xc0, !PT ;  /* 0x0000004002027812 */ /* 0x000fc800078ec0ff */
[----:B0-----:R-:W-:-:S05]  /*5510*/  IADD3 R34, P0, PT, R2, UR4, RZ ;  /* 0x0000000402227c10 */ /* 0x001fca000ff1e0ff */
[----:B------:R-:W-:-:S05]  /*5520*/  IMAD.X R35, RZ, RZ, UR5, P0 ;  /* 0x00000005ff237e24 */ /* 0x000fca00080e06ff */
[----:B------:R-:W2:Y:S04]  /*5530*/  LDG.E.128.CONSTANT R8, desc[UR36][R34.64] ;  /* 0x0000002422087981 */ /* 0x000ea8000c1e9d00 */
[----:B------:R-:W3:Y:S04]  /*5540*/  LDG.E.128.CONSTANT R12, desc[UR36][R34.64+0x10] ;  /* 0x00001024220c7981 */ /* 0x000ee8000c1e9d00 */
[----:B------:R-:W4:Y:S01]  /*5550*/  LDG.E.128.CONSTANT R16, desc[UR36][R34.64+0x20] ;  /* 0x0000202422107981 */ /* 0x000f22000c1e9d00 */
[----:B------:R-:W-:Y:S01]  /*5560*/  LOP3.LUT R2, R0, 0x1, RZ, 0xc0, !PT ;  /* 0x0000000100027812 */ /* 0x000fe200078ec0ff */
[----:B------:R-:W-:-:S02]  /*5570*/  IMAD.MOV.U32 R36, RZ, RZ, 0x20fd8164 ;  /* 0x20fd8164ff247424 */ /* 0x000fc400078e00ff */
[----:B------:R-:W-:Y:S01]  /*5580*/  IMAD.MOV.U32 R37, RZ, RZ, 0x3da8ff83 ;  /* 0x3da8ff83ff257424 */ /* 0x000fe200078e00ff */
[----:B------:R-:W-:Y:S01]  /*5590*/  ISETP.NE.U32.AND P0, PT, R2, 0x1, PT ;  /* 0x000000010200780c */ /* 0x000fe20003f05070 */
[----:B------:R-:W-:-:S03]  /*55a0*/  DMUL R2, R32, R32 ;  /* 0x0000002020027228 */ /* 0x000fc60000000000 */
        /* <DEDUP_REMOVED lines=16> */
[----:B------:R-:W-:-:S11]  /*56b0*/  DMUL R6, R6, R2 ;  /* 0x0000000206067228 */ /* 0x000fd60000000000 */
.L_x_28293:
[----:B------:R-:W-:Y:S05]  /*56c0*/  BSYNC.RECONVERGENT B2 ;  /* 0x0000000000027941 */ /* 0x000fea0003800200 */
.L_x_28292:
[----:B------:R-:W0:Y:S01]  /*56d0*/  S2UR UR4, SR_CTAID.X ;  /* 0x00000000000479c3 */ /* 0x000e220000002500 */
[----:B------:R-:W0:Y:S01]  /*56e0*/  LDCU UR5, c[0x0][0x380] ;  /* 0x00007000ff0577ac */ /* 0x000e220008000800 */
[----:B------:R-:W-:Y:S01]  /*56f0*/  VIADD R0, R42, 0x80 ;  /* 0x000000802a007836 */ /* 0x000fe20000000000 */
[----:B------:R-:W-:Y:S01]  /*5700*/  BSSY.RECONVERGENT B2, `(.L_x_28307) ;  /* 0x000013a000027945 */ /* 0x000fe20003800200 */
[----:B------:R-:W-:Y:S02]  /*5710*/  CS2R R34, SRZ ;  /* 0x0000000000227805 */ /* 0x000fe4000001ff00 */
[----:B------:R-:W-:Y:S01]  /*5720*/  CS2R R32, SRZ ;  /* 0x0000000000207805 */ /* 0x000fe2000001ff00 */
[----:B0-----:R-:W-:-:S06]  /*5730*/  UIMAD UR4, UR4, -0x200, UR5 ;  /* 0xfffffe00040478a4 */ /* 0x001fcc000f8e0205 */
[----:B------:R-:W-:-:S13]  /*5740*/  ISETP.GE.AND P0, PT, R0, UR4, PT ;  /* 0x0000000400007c0c */ /* 0x000fda000bf06270 */
[----:B------:R-:W-:Y:S05]  /*5750*/  @P0 BRA `(.L_x_28308) ;  /* 0x0000001000d00947 */ /* 0x000fea0003800000 */
[----:B--2-45:R-:W-:Y:S01]  /*5760*/  DMUL R14, R30, 0.5 ;  /* 0x3fe000001e0e7828 */ /* 0x034fe20000000000 */
        /* <DEDUP_REMOVED lines=21> */
[----:B-1-3--:R-:W-:Y:S05]  /*58c0*/  CALL.REL.NOINC `($_ZN2at6native27unrolled_elementwise_kernelIZZZNS0_17expm1_kernel_cudaERNS_18TensorIteratorBaseEENKUlvE_clEvENKUlvE1_clEvEUlN3c107complexIdEEE_St5arrayIPcLm2EELi4E23TrivialOffsetCalculatorILi1EjESE_NS0_6memory12LoadWithCastILi1EEENSF_13StoreWithCastILi1EEEEEviT_T0_T2_T3_T4_T5_$__internal_trig_reduction_slowpathd) ;  /* 0x00000080000c7944 */ /* 0x00afea0003c00000 */
[----:B------:R-:W-:Y:S05]  /*58d0*/  BRA `(.L_x_28311) ;  /* 0x0000000000087947 */ /* 0x000fea0003800000 */
.L_x_28310:
[----:B------:R-:W-:Y:S01]  /*58e0*/  DMUL R2, RZ, R14 ;  /* 0x0000000eff027228 */ /* 0x000fe20000000000 */
[----:B------:R-:W-:-:S10]  /*58f0*/  IMAD.MOV.U32 R0, RZ, RZ, RZ ;  /* 0x000000ffff007224 */ /* 0x000fd400078e00ff */
.L_x_28311:
[----:B------:R-:W-:Y:S05]  /*5900*/  BSYNC.RECONVERGENT B3 ;  /* 0x0000000000037941 */ /* 0x000fea0003800200 */
.L_x_28309:
[----:B------:R-:W0:Y:S01]  /*5910*/  LDCU.64 UR4, c[0x4][0x1b8] ;  /* 0x01003700ff0477ac */ /* 0x000e220008000a00 */
[----:B------:R-:W-:-:S05]  /*5920*/  IMAD.SHL.U32 R8, R0, 0x40, RZ ;  /* 0x0000004000087824 */ /* 0x000fca00078e00ff */
[----:B------:R-:W-:-:S04]  /*5930*/  LOP3.LUT R8, R8, 0x40, RZ, 0xc0, !PT ;  /* 0x0000004008087812 */ /* 0x000fc800078ec0ff */
[----:B0-----:R-:W-:-:S05]  /*5940*/  IADD3 R34, P0, PT, R8, UR4, RZ ;  /* 0x0000000408227c10 */ /* 0x001fca000ff1e0ff */
[----:B------:R-:W-:-:S05]  /*5950*/  IMAD.X R35, RZ, RZ, UR5, P0 ;  /* 0x00000005ff237e24 */ /* 0x000fca00080e06ff */
[----:B-1-3--:R-:W2:Y:S04]  /*5960*/  LDG.E.128.CONSTANT R16, desc[UR36][R34.64] ;  /* 0x0000002422107981 */ /* 0x00aea8000c1e9d00 */
[----:B------:R-:W3:Y:S04]  /*5970*/  LDG.E.128.CONSTANT R12, desc[UR36][R34.64+0x10] ;  /* 0x00001024220c7981 */ /* 0x000ee8000c1e9d00 */
[----:B------:R-:W4:Y:S01]  /*5980*/  LDG.E.128.CONSTANT R8, desc[UR36][R34.64+0x20] ;  /* 0x0000202422087981 */ /* 0x000f22000c1e9d00 */
[----:B------:R-:W-:Y:S01]  /*5990*/  LOP3.LUT R32, R0, 0x1, RZ, 0xc0, !PT ;  /* 0x0000000100207812 */ /* 0x000fe200078ec0ff */
[----:B------:R-:W-:Y:S01]  /*59a0*/  IMAD.MOV.U32 R36, RZ, RZ, 0x20fd8164 ;  /* 0x20fd8164ff247424 */ /* 0x000fe200078e00ff */
[----:B------:R-:W-:Y:S01]  /*59b0*/  FSETP.GEU.FTZ.AND P2, PT, R29, 4.1931471824645996094, PT ;  /* 0x40862e431d00780b */ /* 0x000fe20003f5e000 */
        /* <DEDUP_REMOVED lines=30> */
.L_x_28313:
        /* <DEDUP_REMOVED lines=59> */
.L_x_28314:
[----:B------:R-:W-:Y:S05]  /*5f50*/  BSYNC.RECONVERGENT B0 ;  /* 0x0000000000007941 */ /* 0x000fea0003800200 */
.L_x_28312:
        /* <DEDUP_REMOVED lines=26> */
.L_x_28318:
[----:B------:R-:W-:Y:S05]  /*6100*/  BSYNC.RECONVERGENT B4 ;  /* 0x0000000000047941 */ /* 0x000fea0003800200 */
.L_x_28317:
[----:B------:R-:W-:Y:S01]  /*6110*/  VIADD R0, R0, 0x1 ;  /* 0x0000000100007836 */ /* 0x000fe20000000000 */
[----:B------:R-:W-:Y:S06]  /*6120*/  BRA `(.L_x_28319) ;  /* 0x0000000000087947 */ /* 0x000fec0003800000 */
.L_x_28316:
[----:B------:R-:W-:Y:S01]  /*6130*/  DMUL R18, RZ, R30 ;  /* 0x0000001eff127228 */ /* 0x000fe20000000000 */
[----:B------:R-:W-:-:S10]  /*6140*/  IMAD.MOV.U32 R0, RZ, RZ, 0x1 ;  /* 0x00000001ff007424 */ /* 0x000fd400078e00ff */
.L_x_28319:
[----:B------:R-:W-:Y:S05]  /*6150*/  BSYNC.RECONVERGENT B3 ;  /* 0x0000000000037941 */ /* 0x000fea0003800200 */
.L_x_28315:
        /* <DEDUP_REMOVED lines=15> */
[----:B------:R-:W-:Y:S01]  /*6250*/  BSSY.RECONVERGENT B0, `(.L_x_28320) ;  /* 0x000004c000007945 */ /* 0x000fe20003800200 */
[----:B------:R-:W-:Y:S01]  /*6260*/  FSEL R3, -R3, 0.11223486810922622681, !P0 ;  /* 0x3de5db6503037808 */ /* 0x000fe20004000100 */
[----:B------:R-:W-:Y:S01]  /*6270*/  DSETP.NEU.AND P2, PT, |R30|, +INF , PT ;  /* 0x7ff000001e00742a */ /* 0x000fe20003f4d200 */
        /* <DEDUP_REMOVED lines=32> */
[----:B------:R-:W-:Y:S01]  /*6480*/  DADD R12, R16, R16 ;  /* 0x00000000100c7229 */ /* 0x000fe20000000010 */
[----:B------:R-:W-:Y:S01]  /*6490*/  LOP3.LUT P0, RZ, R0, 0x2, RZ, 0xc0, !PT ;  /* 0x0000000200ff7812 */ /* 0x000fe2000780c0ff */
[----:B------:R-:W-:Y:S01]  /*64a0*/  DFMA R10, R8, R10, UR4 ;  /* 0x00000004080a7e2b */ /* 0x000fe2000800000a */
[----:B------:R-:W-:Y:S01]  /*64b0*/  UMOV UR4, 0x1852b7af ;  /* 0x1852b7af00047882 */ /* 0x000fe20000000000 */
[----:B------:R-:W-:-:S04]  /*64c0*/  UMOV UR5, 0x3f56c16c ;  /* 0x3f56c16c00057882 */ /* 0x000fc80000000000 */
        /* <DEDUP_REMOVED lines=14> */
[----:B------:R-:W-:Y:S02]  /*65b0*/  DFMA R14, R8, R10, 1 ;  /* 0x3ff00000080e742b */ /* 0x000fe4000000000a */
[----:B------:R-:W-:-:S06]  /*65c0*/  DADD R10, RZ, -R18 ;  /* 0x00000000ff0a7229 */ /* 0x000fcc0000000812 */
[----:B------:R-:W-:-:S04]  /*65d0*/  DFMA R8, R8, R14, 1 ;  /* 0x3ff000000808742b */ /* 0x000fc8000000000e */
[----:B------:R-:W-:Y:S02]  /*65e0*/  FSEL R10, R18, R10, !P0 ;  /* 0x0000000a120a7208 */ /* 0x000fe40004000000 */
[----:B------:R-:W-:Y:S02]  /*65f0*/  FSEL R11, R19, R11, !P0 ;  /* 0x0000000b130b7208 */ /* 0x000fe40004000000 */
[----:B------:R-:W-:Y:S02]  /*6600*/  FSETP.GEU.FTZ.AND P0, PT, |R29|, 4.1917929649353027344, PT ;  /* 0x4086232b1d00780b */ /* 0x000fe40003f1e200 */
[----:B------:R-:W-:Y:S02]  /*6610*/  IMAD R35, R2, 0x100000, R9 ;  /* 0x0010000002237824 */ /* 0x000fe400078e0209 */
[----:B------:R-:W-:Y:S01]  /*6620*/  DFMA R32, R32, R10, -R12 ;  /* 0x0000000a2020722b */ /* 0x000fe2000000080c */
[----:B------:R-:W-:-:S08]  /*6630*/  IMAD.MOV.U32 R34, RZ, RZ, R8 ;  /* 0x000000ffff227224 */ /* 0x000fd000078e0008 */
[----:B------:R-:W-:Y:S05]  /*6640*/  @!P0 BRA `(.L_x_28321) ;  /* 0x0000000000308947 */ /* 0x000fea0003800000 */
        /* <DEDUP_REMOVED lines=12> */
.L_x_28321:
[----:B------:R-:W-:Y:S05]  /*6710*/  BSYNC.RECONVERGENT B0 ;  /* 0x0000000000007941 */ /* 0x000fea0003800200 */
.L_x_28320:
        /* <DEDUP_REMOVED lines=22> */
[----:B------:R-:W-:Y:S05]  /*6880*/  BRA `(.L_x_28324) ;  /* 0x0000000000087947 */ /* 0x000fea0003800000 */
.L_x_28323:
[----:B------:R-:W-:Y:S01]  /*6890*/  DMUL R2, RZ, R30 ;  /* 0x0000001eff027228 */ /* 0x000fe20000000000 */
[----:B------:R-:W-:-:S10]  /*68a0*/  IMAD.MOV.U32 R0, RZ, RZ, RZ ;  /* 0x000000ffff007224 */ /* 0x000fd400078e00ff */
.L_x_28324:
[----:B------:R-:W-:Y:S05]  /*68b0*/  BSYNC.RECONVERGENT B3 ;  /* 0x0000000000037941 */ /* 0x000fea0003800200 */
.L_x_28322:
        /* <DEDUP_REMOVED lines=30> */
.L_x_28308:
[----:B------:R-:W-:Y:S05]  /*6aa0*/  BSYNC.RECONVERGENT B2 ;  /* 0x0000000000027941 */ /* 0x000fea0003800200 */
.L_x_28307:
[----:B------:R-:W0:Y:S01]  /*6ab0*/  S2UR UR4, SR_CTAID.X ;  /* 0x00000000000479c3 */ /* 0x000e220000002500 */
[----:B------:R-:W0:Y:S01]  /*6ac0*/  LDCU UR5, c[0x0][0x380] ;  /* 0x00007000ff0577ac */ /* 0x000e220008000800 */
[----:B------:R-:W-:Y:S01]  /*6ad0*/  VIADD R0, R42, 0x100 ;  /* 0x000001002a007836 */ /* 0x000fe20000000000 */
[----:B------:R-:W-:Y:S01]  /*6ae0*/  BSSY.RECONVERGENT B2, `(.L_x_28325) ;  /* 0x000013a000027945 */ /* 0x000fe20003800200 */
[----:B--2-45:R-:W-:Y:S02]  /*6af0*/  CS2R R30, SRZ ;  /* 0x00000000001e7805 */ /* 0x034fe4000001ff00 */
[----:B------:R-:W-:Y:S01]  /*6b00*/  CS2R R28, SRZ ;  /* 0x00000000001c7805 */ /* 0x000fe2000001ff00 */
[----:B0-----:R-:W-:-:S06]  /*6b10*/  UIMAD UR4, UR4, -0x200, UR5 ;  /* 0xfffffe00040478a4 */ /* 0x001fcc000f8e0205 */
[----:B------:R-:W-:-:S13]  /*6b20*/  ISETP.GE.AND P0, PT, R0, UR4, PT ;  /* 0x0000000400007c0c */ /* 0x000fda000bf06270 */
[----:B------:R-:W-:Y:S05]  /*6b30*/  @P0 BRA `(.L_x_28326) ;  /* 0x0000001000d00947 */ /* 0x000fea0003800000 */
[----:B------:R-:W-:Y:S01]  /*6b40*/  DMUL R14, R26, 0.5 ;  /* 0x3fe000001a0e7828 */ /* 0x000fe20000000000 */
        /* <DEDUP_REMOVED lines=23> */
.L_x_28328:
[----:B------:R-:W-:Y:S01]  /*6cc0*/  DMUL R2, RZ, R14 ;  /* 0x0000000eff027228 */ /* 0x000fe20000000000 */
[----:B------:R-:W-:-:S10]  /*6cd0*/  IMAD.MOV.U32 R0, RZ, RZ, RZ ;  /* 0x000000ffff007224 */ /* 0x000fd400078e00ff */
.L_x_28329:
[----:B------:R-:W-:Y:S05]  /*6ce0*/  BSYNC.RECONVERGENT B3 ;  /* 0x0000000000037941 */ /* 0x000fea0003800200 */
.L_x_28327:
        /* <DEDUP_REMOVED lines=41> */
.L_x_28331:
        /* <DEDUP_REMOVED lines=59> */
.L_x_28332:
[----:B------:R-:W-:Y:S05]  /*7330*/  BSYNC.RECONVERGENT B0 ;  /* 0x0000000000007941 */ /* 0x000fea0003800200 */
.L_x_28330:
        /* <DEDUP_REMOVED lines=26> */
.L_x_28336:
[----:B------:R-:W-:Y:S05]  /*74e0*/  BSYNC.RECONVERGENT B4 ;  /* 0x0000000000047941 */ /* 0x000fea0003800200 */
.L_x_28335:
[----:B------:R-:W-:Y:S01]  /*74f0*/  VIADD R0, R0, 0x1 ;  /* 0x0000000100007836 */ /* 0x000fe20000000000 */
[----:B------:R-:W-:Y:S06]  /*7500*/  BRA `(.L_x_28337) ;  /* 0x0000000000087947 */ /* 0x000fec0003800000 */
.L_x_28334:
[----:B------:R-:W-:Y:S01]  /*7510*/  DMUL R18, RZ, R26 ;  /* 0x0000001aff127228 */ /* 0x000fe20000000000 */
[----:B------:R-:W-:-:S10]  /*7520*/  IMAD.MOV.U32 R0, RZ, RZ, 0x1 ;  /* 0x00000001ff007424 */ /* 0x000fd400078e00ff */
.L_x_28337:
[----:B------:R-:W-:Y:S05]  /*7530*/  BSYNC.RECONVERGENT B3 ;  /* 0x0000000000037941 */ /* 0x000fea0003800200 */
.L_x_28333:
        /* <DEDUP_REMOVED lines=91> */
.L_x_28339:
[----:B------:R-:W-:Y:S05]  /*7af0*/  BSYNC.RECONVERGENT B0 ;  /* 0x0000000000007941 */ /* 0x000fea0003800200 */
.L_x_28338:
        /* <DEDUP_REMOVED lines=23> */
.L_x_28341:
[----:B------:R-:W-:Y:S01]  /*7c70*/  DMUL R2, RZ, R26 ;  /* 0x0000001aff027228 */ /* 0x000fe20000000000 */
[----:B------:R-:W-:-:S10]  /*7c80*/  IMAD.MOV.U32 R0, RZ, RZ, RZ ;  /* 0x000000ffff007224 */ /* 0x000fd400078e00ff */
.L_x_28342:
[----:B------:R-:W-:Y:S05]  /*7c90*/  BSYNC.RECONVERGENT B3 ;  /* 0x0000000000037941 */ /* 0x000fea0003800200 */
.L_x_28340:
        /* <DEDUP_REMOVED lines=30> */
.L_x_28326:
[----:B------:R-:W-:Y:S05]  /*7e80*/  BSYNC.RECONVERGENT B2 ;  /* 0x0000000000027941 */ /* 0x000fea0003800200 */
.L_x_28325:
[----:B------:R-:W0:Y:S01]  /*7e90*/  S2UR UR4, SR_CTAID.X ;  /* 0x00000000000479c3 */ /* 0x000e220000002500 */
[----:B------:R-:W0:Y:S01]  /*7ea0*/  LDCU UR5, c[0x0][0x380] ;  /* 0x00007000ff0577ac */ /* 0x000e220008000800 */
[----:B------:R-:W-:Y:S01]  /*7eb0*/  VIADD R42, R42, 0x180 ;  /* 0x000001802a2a7836 */ /* 0x000fe20000000000 */
[----:B------:R-:W-:Y:S01]  /*7ec0*/  BSSY.RECONVERGENT B2, `(.L_x_28343) ;  /* 0x000013a000027945 */ /* 0x000fe20003800200 */
[----:B-1----:R-:W-:Y:S02]  /*7ed0*/  CS2R R18, SRZ ;  /* 0x0000000000127805 */ /* 0x002fe4000001ff00 */
[----:B---3--:R-:W-:Y:S01]  /*7ee0*/  CS2R R16, SRZ ;  /* 0x0000000000107805 */ /* 0x008fe2000001ff00 */
        /* <DEDUP_REMOVED lines=25> */
[----:B------:R-:W-:Y:S05]  /*8080*/  CALL.REL.NOINC `($_ZN2at6native27unrolled_elementwise_kernelIZZZNS0_17expm1_kernel_cudaERNS_18TensorIteratorBaseEENKUlvE_clEvENKUlvE1_clEvEUlN3c107complexIdEEE_St5arrayIPcLm2EELi4E23TrivialOffsetCalculatorILi1EjESE_NS0_6memory12LoadWithCastILi1EEENSF_13StoreWithCastILi1EEEEEviT_T0_T2_T3_T4_T5_$__internal_trig_reduction_slowpathd) ;  /* 0x00000058001c7944 */ /* 0x000fea0003c00000 */
[----:B------:R-:W-:Y:S05]  /*8090*/  BRA `(.L_x_28347) ;  /* 0x0000000000087947 */ /* 0x000fea0003800000 */
.L_x_28346:
[----:B------:R-:W-:Y:S01]  /*80a0*/  DMUL R2, RZ, R14 ;  /* 0x0000000eff027228 */ /* 0x000fe20000000000 */
[----:B------:R-:W-:-:S10]  /*80b0*/  IMAD.MOV.U32 R0, RZ, RZ, RZ ;  /* 0x000000ffff007224 */ /* 0x000fd400078e00ff */
.L_x_28347:
[----:B------:R-:W-:Y:S05]  /*80c0*/  BSYNC.RECONVERGENT B3 ;  /* 0x0000000000037941 */ /* 0x000fea0003800200 */
.L_x_28345:
        /* <DEDUP_REMOVED lines=41> */
.L_x_28349:
        /* <DEDUP_REMOVED lines=59> */
.L_x_28350:
[----:B------:R-:W-:Y:S05]  /*8710*/  BSYNC.RECONVERGENT B0 ;  /* 0x0000000000007941 */ /* 0x000fea0003800200 */
.L_x_28348:
        /* <DEDUP_REMOVED lines=26> */
.L_x_28354:
[----:B------:R-:W-:Y:S05]  /*88c0*/  BSYNC.RECONVERGENT B4 ;  /* 0x0000000000047941 */ /* 0x000fea0003800200 */
.L_x_28353:
[----:B------:R-:W-:Y:S01]  /*88d0*/  VIADD R0, R0, 0x1 ;  /* 0x0000000100007836 */ /* 0x000fe20000000000 */
[----:B------:R-:W-:Y:S06]  /*88e0*/  BRA `(.L_x_28355) ;  /* 0x0000000000087947 */ /* 0x000fec0003800000 */
.L_x_28352:
[----:B------:R-:W-:Y:S01]  /*88f0*/  DMUL R36, RZ, R22 ;  /* 0x00000016ff247228 */ /* 0x000fe20000000000 */
[----:B------:R-:W-:-:S10]  /*8900*/  IMAD.MOV.U32 R0, RZ, RZ, 0x1 ;  /* 0x00000001ff007424 */ /* 0x000fd400078e00ff */
.L_x_28355:
[----:B------:R-:W-:Y:S05]  /*8910*/  BSYNC.RECONVERGENT B3 ;  /* 0x0000000000037941 */ /* 0x000fea0003800200 */
.L_x_28351:
        /* <DEDUP_REMOVED lines=10> */
[----:B------:R-:W-:Y:S01]  /*89c0*/  UMOV UR4, 0xfefa39ef ;  /* 0xfefa39ef00047882 */ /* 0x000fe20000000000 */
[----:B------:R-:W-:Y:S01]  /*89d0*/  IMAD.MOV.U32 R3, RZ, RZ, 0x3ff71547 ;  /* 0x3ff71547ff037424 */ /* 0x000fe200078e00ff */
[----:B------:R-:W-:Y:S01]  /*89e0*/  ISETP.NE.U32.AND P0, PT, R2, 0x1, PT ;  /* 0x000000010200780c */ /* 0x000fe20003f05070 */
[----:B------:R-:W-:Y:S01]  /*89f0*/  IMAD.MOV.U32 R2, RZ, RZ, 0x652b82fe ;  /* 0x652b82feff027424 */ /* 0x000fe200078e00ff */
[----:B------:R-:W-:Y:S01]  /*8a00*/  UMOV UR5, 0x3fe62e42 ;  /* 0x3fe62e4200057882 */ /* 0x000fe20000000000 */
[----:B------:R-:W-:Y:S01]  /*8a10*/  IMAD.MOV.U32 R40, RZ, RZ, 0x20fd8164 ;  /* 0x20fd8164ff287424 */ /* 0x000fe200078e00ff */
[----:B------:R-:W-:Y:S01]  /*8a20*/  FSEL R41, -R38, 0.11223486810922622681, !P0 ;  /* 0x3de5db6526297808 */ /* 0x000fe20004000100 */
[----:B------:R-:W-:Y:S01]  /*8a30*/  DMUL R38, R36, R36 ;  /* 0x0000002424267228 */ /* 0x000fe20000000000 */
[----:B------:R-:W-:Y:S01]  /*8a40*/  BSSY.RECONVERGENT B0, `(.L_x_28356) ;  /* 0x0000049000007945 */ /* 0x000fe20003800200 */
[----:B------:R-:W-:Y:S01]  /*8a50*/  DFMA R2, R20, R2, 6.75539944105574400000e+15 ;  /* 0x433800001402742b */ /* 0x000fe20000000002 */
[----:B------:R-:W-:Y:S01]  /*8a60*/  FSEL R40, R40, -8.06006814911005101289e+34, !P0 ;  /* 0xf9785eba28287808 */ /* 0x000fe20004000000 */
[----:B------:R-:W-:-:S05]  /*8a70*/  DSETP.NEU.AND P2, PT, |R22|, +INF , PT ;  /* 0x7ff000001600742a */ /* 0x000fca0003f4d200 */
[----:B--2---:R-:W-:Y:S02]  /*8a80*/  DFMA R40, R38, R40, R8 ;  /* 0x000000282628722b */ /* 0x004fe40000000008 */
[----:B------:R-:W-:-:S06]  /*8a90*/  DADD R8, R2, -6.75539944105574400000e+15 ;  /* 0xc338000002087429 */ /* 0x000fcc0000000000 */
[----:B------:R-:W-:Y:S02]  /*8aa0*/  DFMA R10, R38, R40, R10 ;  /* 0x00000028260a722b */ /* 0x000fe4000000000a */
[----:B------:R-:W-:Y:S01]  /*8ab0*/  DFMA R40, R8, -UR4, R20 ;  /* 0x8000000408287c2b */ /* 0x000fe20008000014 */
[----:B------:R-:W-:Y:S01]  /*8ac0*/  UMOV UR4, 0x3b39803f ;  /* 0x3b39803f00047882 */ /* 0x000fe20000000000 */
[----:B------:R-:W-:-:S04]  /*8ad0*/  UMOV UR5, 0x3c7abc9e ;  /* 0x3c7abc9e00057882 */ /* 0x000fc80000000000 */
[----:B---3--:R-:W-:Y:S02]  /*8ae0*/  DFMA R10, R38, R10, R12 ;  /* 0x0000000a260a722b */ /* 0x008fe4000000000c */
[----:B------:R-:W-:Y:S01]  /*8af0*/  DFMA R8, R8, -UR4, R40 ;  /* 0x8000000408087c2b */ /* 0x000fe20008000028 */
[----:B------:R-:W-:Y:S01]  /*8b00*/  UMOV UR4, 0x69ce2bdf ;  /* 0x69ce2bdf00047882 */ /* 0x000fe20000000000 */
[----:B------:R-:W-:Y:S01]  /*8b10*/  IMAD.MOV.U32 R40, RZ, RZ, -0x35dec16 ;  /* 0xfca213eaff287424 */ /* 0x000fe200078e00ff */
[----:B------:R-:W-:Y:S01]  /*8b20*/  UMOV UR5, 0x3e5ade15 ;  /* 0x3e5ade1500057882 */ /* 0x000fe20000000000 */
[----:B------:R-:W-:Y:S01]  /*8b30*/  IMAD.MOV.U32 R41, RZ, RZ, 0x3e928af3 ;  /* 0x3e928af3ff297424 */ /* 0x000fe200078e00ff */
[----:B------:R-:W-:Y:S02]  /*8b40*/  DADD R12, R18, R18 ;  /* 0x00000000120c7229 */ /* 0x000fe40000000012 */
[----:B------:R-:W-:-:S03]  /*8b50*/  DFMA R10, R38, R10, R14 ;  /* 0x0000000a260a722b */ /* 0x000fc6000000000e */
[----:B------:R-:W-:Y:S01]  /*8b60*/  DFMA R40, R8, UR4, R40 ;  /* 0x0000000408287c2b */ /* 0x000fe20008000028 */
[----:B------:R-:W-:Y:S01]  /*8b70*/  UMOV UR4, 0x62401315 ;  /* 0x6240131500047882 */ /* 0x000fe20000000000 */
[----:B------:R-:W-:Y:S01]  /*8b80*/  UMOV UR5, 0x3ec71dee ;  /* 0x3ec71dee00057882 */ /* 0x000fe20000000000 */
[----:B------:R-:W-:Y:S02]  /*8b90*/  DMUL R12, R18, R12 ;  /* 0x0000000c120c7228 */ /* 0x000fe40000000000 */
[----:B----4-:R-:W-:-:S03]  /*8ba0*/  DFMA R10, R38, R10, R24 ;  /* 0x0000000a260a722b */ /* 0x010fc60000000018 */
[----:B------:R-:W-:Y:S01]  /*8bb0*/  DFMA R40, R8, R40, UR4 ;  /* 0x0000000408287e2b */ /* 0x000fe20008000028 */
[----:B------:R-:W-:Y:S01]  /*8bc0*/  UMOV UR4, 0x7c89eb71 ;  /* 0x7c89eb7100047882 */ /* 0x000fe20000000000 */
[----:B------:R-:W-:-:S03]  /*8bd0*/  UMOV UR5, 0x3efa0199 ;  /* 0x3efa019900057882 */ /* 0x000fc60000000000 */
[----:B------:R-:W-:-:S03]  /*8be0*/  DFMA R10, R38, R10, R26 ;  /* 0x0000000a260a722b */ /* 0x000fc6000000001a */
[----:B------:R-:W-:Y:S01]  /*8bf0*/  DFMA R40, R8, R40, UR4 ;  /* 0x0000000408287e2b */ /* 0x000fe20008000028 */
[----:B------:R-:W-:Y:S01]  /*8c00*/  UMOV UR4, 0x14761f65 ;  /* 0x14761f6500047882 */ /* 0x000fe20000000000 */
[----:B------:R-:W-:-:S03]  /*8c10*/  UMOV UR5, 0x3f2a01a0 ;  /* 0x3f2a01a000057882 */ /* 0x000fc60000000000 */
[----:B------:R-:W-:Y:S02]  /*8c20*/  DFMA R36, R10, R36, R36 ;  /* 0x000000240a24722b */ /* 0x000fe40000000024 */
[----:B------:R-:W-:Y:S02]  /*8c30*/  DFMA R10, R38, R10, 1 ;  /* 0x3ff00000260a742b */ /* 0x000fe4000000000a */
[----:B------:R-:W-:Y:S01]  /*8c40*/  DFMA R40, R8, R40, UR4 ;  /* 0x0000000408287e2b */ /* 0x000fe20008000028 */
[----:B------:R-:W-:Y:S01]  /*8c50*/  UMOV UR4, 0x1852b7af ;  /* 0x1852b7af00047882 */ /* 0x000fe20000000000 */
[----:B------:R-:W-:-:S06]  /*8c60*/  UMOV UR5, 0x3f56c16c ;  /* 0x3f56c16c00057882 */ /* 0x000fcc0000000000 */
[C---:B------:R-:W-:Y:S01]  /*8c70*/  DFMA R40, R8.reuse, R40, UR4 ;  /* 0x0000000408287e2b */ /* 0x040fe20008000028 */
[----:B------:R-:W-:Y:S01]  /*8c80*/  UMOV UR4, 0x11122322 ;  /* 0x1112232200047882 */ /* 0x000fe20000000000 */
[----:B------:R-:W-:Y:S01]  /*8c90*/  UMOV UR5, 0x3f811111 ;  /* 0x3f81111100057882 */ /* 0x000fe20000000000 */
[----:B------:R-:W-:Y:S02]  /*8ca0*/  FSEL R14, R10, R36, !P0 ;  /* 0x000000240a0e7208 */ /* 0x000fe40004000000 */
[----:B------:R-:W-:Y:S02]  /*8cb0*/  FSEL R15, R11, R37, !P0 ;  /* 0x000000250b0f7208 */ /* 0x000fe40004000000 */
[----:B------:R-:W-:Y:S01]  /*8cc0*/  LOP3.LUT P0, RZ, R0, 0x2, RZ, 0xc0, !PT ;  /* 0x0000000200ff7812 */ /* 0x000fe2000780c0ff */
[----:B------:R-:W-:Y:S01]  /*8cd0*/  DFMA R40, R8, R40, UR4 ;  /* 0x0000000408287e2b */ /* 0x000fe20008000028 */
[----:B------:R-:W-:Y:S01]  /*8ce0*/  UMOV UR4, 0x555502a1 ;  /* 0x555502a100047882 */ /* 0x000fe20000000000 */
[----:B------:R-:W-:Y:S01]  /*8cf0*/  UMOV UR5, 0x3fa55555 ;  /* 0x3fa5555500057882 */ /* 0x000fe20000000000 */
[----:B------:R-:W-:-:S05]  /*8d00*/  DADD R10, RZ, -R14 ;  /* 0x00000000ff0a7229 */ /* 0x000fca000000080e */
[----:B------:R-:W-:Y:S01]  /*8d10*/  DFMA R40, R8, R40, UR4 ;  /* 0x0000000408287e2b */ /* 0x000fe20008000028 */
[----:B------:R-:W-:Y:S01]  /*8d20*/  UMOV UR4, 0x55555511 ;  /* 0x5555551100047882 */ /* 0x000fe20000000000 */
[----:B------:R-:W-:-:S03]  /*8d30*/  UMOV UR5, 0x3fc55555 ;  /* 0x3fc5555500057882 */ /* 0x000fc60000000000 */
[----:B------:R-:W-:Y:S02]  /*8d40*/  FSEL R10, R14, R10, !P0 ;  /* 0x0000000a0e0a7208 */ /* 0x000fe40004000000 */
[----:B------:R-:W-:Y:S01]  /*8d50*/  FSEL R11, R15, R11, !P0 ;  /* 0x0000000b0f0b7208 */ /* 0x000fe20004000000 */
[----:B------:R-:W-:Y:S01]  /*8d60*/  DFMA R40, R8, R40, UR4 ;  /* 0x0000000408287e2b */ /* 0x000fe20008000028 */
[----:B------:R-:W-:Y:S01]  /*8d70*/  UMOV UR4, 0xb ;  /* 0x0000000b00047882 */ /* 0x000fe20000000000 */
[----:B------:R-:W-:Y:S01]  /*8d80*/  UMOV UR5, 0x3fe00000 ;  /* 0x3fe0000000057882 */ /* 0x000fe20000000000 */
[----:B------:R-:W-:Y:S02]  /*8d90*/  FSETP.GEU.FTZ.AND P0, PT, |R21|, 4.1917929649353027344, PT ;  /* 0x4086232b1500780b */ /* 0x000fe40003f1e200 */
[----:B------:R-:W-:-:S03]  /*8da0*/  DFMA R16, R16, R10, -R12 ;  /* 0x0000000a1010722b */ /* 0x000fc6000000080c */
[----:B------:R-:W-:-:S08]  /*8db0*/  DFMA R40, R8, R40, UR4 ;  /* 0x0000000408287e2b */ /* 0x000fd00008000028 */
[----:B------:R-:W-:-:S08]  /*8dc0*/  DFMA R40, R8, R40, 1 ;  /* 0x3ff000000828742b */ /* 0x000fd00000000028 */
[----:B------:R-:W-:-:S10]  /*8dd0*/  DFMA R8, R8, R40, 1 ;  /* 0x3ff000000808742b */ /* 0x000fd40000000028 */
        /* <DEDUP_REMOVED lines=15> */
.L_x_28357:
[----:B------:R-:W-:Y:S05]  /*8ed0*/  BSYNC.RECONVERGENT B0 ;  /* 0x0000000000007941 */ /* 0x000fea0003800200 */
.L_x_28356:
        /* <DEDUP_REMOVED lines=23> */
.L_x_28359:
[----:B------:R-:W-:Y:S01]  /*9050*/  DMUL R2, RZ, R22 ;  /* 0x00000016ff027228 */ /* 0x000fe20000000000 */
[----:B------:R-:W-:-:S10]  /*9060*/  IMAD.MOV.U32 R0, RZ, RZ, RZ ;  /* 0x000000ffff007224 */ /* 0x000fd400078e00ff */
.L_x_28360:
[----:B------:R-:W-:Y:S05]  /*9070*/  BSYNC.RECONVERGENT B3 ;  /* 0x0000000000037941 */ /* 0x000fea0003800200 */
.L_x_28358:
        /* <DEDUP_REMOVED lines=30> */
.L_x_28344:
[----:B------:R-:W-:Y:S05]  /*9260*/  BSYNC.RECONVERGENT B2 ;  /* 0x0000000000027941 */ /* 0x000fea0003800200 */
.L_x_28343:
[----:B------:R-:W0:Y:S01]  /*9270*/  S2R R25, SR_CTAID.X ;  /* 0x0000000000197919 */ /* 0x000e220000002500 */
[----:B------:R-:W0:Y:S01]  /*9280*/  LDC R0, c[0x0][0x380] ;  /* 0x0000e000ff007b82 */ /* 0x000e220000000800 */
[----:B------:R-:W-:Y:S01]  /*9290*/  BSSY.RECONVERGENT B6, `(.L_x_28361) ;  /* 0x000011d000067945 */ /* 0x000fe20003800200 */
[----:B------:R-:W1:Y:S06]  /*92a0*/  S2R R22, SR_TID.X ;  /* 0x0000000000167919 */ /* 0x000e6c0000002100 */
[----:B------:R-:W2:Y:S01]  /*92b0*/  LDC.U8 R24, c[0x0][0x3a4] ;  /* 0x0000e900ff187b82 */ /* 0x000ea20000000000 */
[----:B0-----:R-:W-:-:S05]  /*92c0*/  IMAD R23, R25, -0x200, R0 ;  /* 0xfffffe0019177824 */ /* 0x001fca00078e0200 */
[----:B-1----:R-:W-:-:S13]  /*92d0*/  ISETP.GE.AND P0, PT, R22, R23, PT ;  /* 0x000000171600720c */ /* 0x002fda0003f06270 */
[----:B--2---:R-:W-:Y:S05]  /*92e0*/  @P0 BRA `(.L_x_28362) ;  /* 0x00000010005c0947 */ /* 0x004fea0003800000 */
[----:B------:R-:W0:Y:S01]  /*92f0*/  LDCU UR4, c[0x0][0x3a8] ;  /* 0x00007500ff0477ac */ /* 0x000e220008000800 */
[----:B------:R-:W1:Y:S01]  /*9300*/  LDC.64 R2, c[0x0][0x388] ;  /* 0x0000e200ff027b82 */ /* 0x000e620000000a00 */
[----:B------:R-:W-:Y:S01]  /*9310*/  IMAD R0, R25, 0x200, R22 ;  /* 0x0000020019007824 */ /* 0x000fe200078e0216 */
[----:B------:R-:W-:Y:S01]  /*9320*/  PRMT R8, R24, 0x9910, RZ ;  /* 0x0000991018087816 */ /* 0x000fe200000000ff */
        /* <DEDUP_REMOVED lines=18> */
.L_x_28366:
[----:B------:R-:W0:Y:S02]  /*9450*/  F2I.S64.F64.TRUNC R4, R4 ;  /* 0x0000000400047311 */ /* 0x000e24000030d900 */
[----:B0-----:R-:W-:-:S05]  /*9460*/  IMAD.MOV.U32 R7, RZ, RZ, R4 ;  /* 0x000000ffff077224 */ /* 0x001fca00078e0004 */
[----:B------:R0:W-:Y:S01]  /*9470*/  STG.E.U8 desc[UR36][R2.64], R7 ;  /* 0x0000000702007986 */ /* 0x0001e2000c101124 */
[----:B------:R-:W-:Y:S05]  /*9480*/  BRA `(.L_x_28362) ;  /* 0x0000000c00f47947 */ /* 0x000fea0003800000 */
.L_x_28365:
        /* <DEDUP_REMOVED lines=9> */
.L_x_28369:
[----:B------:R-:W0:Y:S02]  /*9520*/  F2I.F64.TRUNC R5, R4 ;  /* 0x0000000400057311 */ /* 0x000e24000030d100 */
[----:B0-----:R0:W-:Y:S01]  /*9530*/  STG.E desc[UR36][R2.64], R5 ;  /* 0x0000000502007986 */ /* 0x0011e2000c101924 */
[----:B------:R-:W-:Y:S05]  /*9540*/  BRA `(.L_x_28362) ;  /* 0x0000000c00c47947 */ /* 0x000fea0003800000 */
.L_x_28368:
[----:B------:R-:W0:Y:S02]  /*9550*/  F2I.F64.TRUNC R5, R4 ;  /* 0x0000000400057311 */ /* 0x000e24000030d100 */
[----:B0-----:R0:W-:Y:S01]  /*9560*/  STG.E.U16 desc[UR36][R2.64], R5 ;  /* 0x0000000502007986 */ /* 0x0011e2000c101524 */
[----:B------:R-:W-:Y:S05]  /*9570*/  BRA `(.L_x_28362) ;  /* 0x0000000c00b87947 */ /* 0x000fea0003800000 */
.L_x_28364:
        /* <DEDUP_REMOVED lines=13> */
.L_x_28371:
        /* <DEDUP_REMOVED lines=8> */
.L_x_28370:
        /* <DEDUP_REMOVED lines=16> */
.L_x_28373:
        /* <DEDUP_REMOVED lines=11> */
.L_x_28372:
[----:B------:R0:W-:Y:S01]  /*9880*/  STG.E.64 desc[UR36][R2.64], R4 ;  /* 0x0000000402007986 */ /* 0x0001e2000c101b24 */
[----:B------:R-:W-:Y:S05]  /*9890*/  BRA `(.L_x_28362) ;  /* 0x0000000800f07947 */ /* 0x000fea0003800000 */
.L_x_28363:
        /* <DEDUP_REMOVED lines=13> */
.L_x_28376:
[----:B------:R0:W-:Y:S01]  /*9970*/  STG.E.128 desc[UR36][R2.64], R4 ;  /* 0x0000000402007986 */ /* 0x0001e2000c101d24 */
[----:B------:R-:W-:Y:S05]  /*9980*/  BRA `(.L_x_28362) ;  /* 0x0000000800b47947 */ /* 0x000fea0003800000 */
.L_x_28375:
        /* <DEDUP_REMOVED lines=23> */
.L_x_28380:
[----:B------:R-:W-:Y:S05]  /*9b00*/  BSYNC.RECONVERGENT B0 ;  /* 0x0000000000007941 */ /* 0x000fea0003800200 */
.L_x_28379:
[----:B------:R-:W-:-:S05]  /*9b10*/  LOP3.LUT R7, R0, 0x80, R7, 0xf8, !PT ;  /* 0x0000008000077812 */ /* 0x000fca00078ef807 */
[----:B------:R0:W-:Y:S01]  /*9b20*/  STG.E.U8 desc[UR36][R2.64], R7 ;  /* 0x0000000702007986 */ /* 0x0001e2000c101124 */
[----:B------:R-:W-:Y:S05]  /*9b30*/  BRA `(.L_x_28362) ;  /* 0x0000000800487947 */ /* 0x000fea0003800000 */
.L_x_28378:
        /* <DEDUP_REMOVED lines=19> */
.L_x_28382:
[----:B------:R-:W-:Y:S05]  /*9c70*/  BSYNC.RECONVERGENT B0 ;  /* 0x0000000000007941 */ /* 0x000fea0003800200 */
.L_x_28381:
[----:B------:R-:W-:-:S05]  /*9c80*/  LOP3.LUT R7, R0, 0x80, R7, 0xf8, !PT ;  /* 0x0000008000077812 */ /* 0x000fca00078ef807 */
[----:B------:R0:W-:Y:S01]  /*9c90*/  STG.E.U8 desc[UR36][R2.64], R7 ;  /* 0x0000000702007986 */ /* 0x0001e2000c101124 */
[----:B------:R-:W-:Y:S05]  /*9ca0*/  BRA `(.L_x_28362) ;  /* 0x0000000400ec7947 */ /* 0x000fea0003800000 */
.L_x_28377:
        /* <DEDUP_REMOVED lines=8> */
.L_x_28374:
        /* <DEDUP_REMOVED lines=11> */
.L_x_28385:
        /* <DEDUP_REMOVED lines=17> */
.L_x_28388:
[----:B------:R-:W-:-:S04]  /*9ef0*/  SHF.R.U32.HI R0, RZ, 0x14, R7 ;  /* 0x00000014ff007819 */ /* 0x000fc80000011607 */
[----:B------:R-:W-:-:S04]  /*9f00*/  LOP3.LUT R0, R0, 0x1, RZ, 0xc0, !PT ;  /* 0x0000000100007812 */ /* 0x000fc800078ec0ff */
[----:B------:R-:W-:-:S04]  /*9f10*/  IADD3 R0, PT, PT, R7, 0x487ffff, R0 ;  /* 0x0487ffff07007810 */ /* 0x000fc80007ffe000 */
[----:B------:R-:W-:-:S04]  /*9f20*/  SHF.R.U32.HI R0, RZ, 0x14, R0 ;  /* 0x00000014ff007819 */ /* 0x000fc80000011600 */
[----:B------:R-:W-:-:S07]  /*9f30*/  LOP3.LUT R4, R0, 0xff, RZ, 0xc0, !PT ;  /* 0x000000ff00047812 */ /* 0x000fce00078ec0ff */
.L_x_28389:
[----:B------:R-:W-:-:S04]  /*9f40*/  SHF.R.U32.HI R5, RZ, 0x18, R7 ;  /* 0x00000018ff057819 */ /* 0x000fc80000011607 */
[----:B------:R-:W-:-:S04]  /*9f50*/  LOP3.LUT R4, R4, 0x80, R5, 0xf8, !PT ;  /* 0x0000008004047812 */ /* 0x000fc800078ef805 */
[----:B------:R-:W-:-:S07]  /*9f60*/  PRMT R0, R4, 0x7610, R0 ;  /* 0x0000761004007816 */ /* 0x000fce0000000000 */
.L_x_28387:
[----:B------:R-:W-:Y:S05]  /*9f70*/  BSYNC.RECONVERGENT B0 ;  /* 0x0000000000007941 */ /* 0x000fea0003800200 */
.L_x_28386:
[----:B------:R1:W-:Y:S01]  /*9f80*/  STG.E.U8 desc[UR36][R2.64], R0 ;  /* 0x0000000002007986 */ /* 0x0003e2000c101124 */
[----:B------:R-:W-:Y:S05]  /*9f90*/  BRA `(.L_x_28362) ;  /* 0x0000000400307947 */ /* 0x000fea0003800000 */
.L_x_28384:
        /* <DEDUP_REMOVED lines=17> */
.L_x_28392:
[----:B------:R-:W-:-:S04]  /*a0b0*/  SHF.R.U32.HI R0, RZ, 0x15, R7 ;  /* 0x00000015ff007819 */ /* 0x000fc80000011607 */
[----:B------:R-:W-:-:S04]  /*a0c0*/  LOP3.LUT R0, R0, 0x1, RZ, 0xc0, !PT ;  /* 0x0000000100007812 */ /* 0x000fc800078ec0ff */
[----:B------:R-:W-:-:S04]  /*a0d0*/  IADD3 R0, PT, PT, R7, 0x88fffff, R0 ;  /* 0x088fffff07007810 */ /* 0x000fc80007ffe000 */
[----:B------:R-:W-:-:S04]  /*a0e0*/  SHF.R.U32.HI R0, RZ, 0x15, R0 ;  /* 0x00000015ff007819 */ /* 0x000fc80000011600 */
[----:B------:R-:W-:-:S07]  /*a0f0*/  LOP3.LUT R4, R0, 0xff, RZ, 0xc0, !PT ;  /* 0x000000ff00047812 */ /* 0x000fce00078ec0ff */
.L_x_28393:
[----:B------:R-:W-:-:S04]  /*a100*/  SHF.R.U32.HI R5, RZ, 0x18, R7 ;  /* 0x00000018ff057819 */ /* 0x000fc80000011607 */
[----:B------:R-:W-:-:S04]  /*a110*/  LOP3.LUT R4, R4, 0x80, R5, 0xf8, !PT ;  /* 0x0000008004047812 */ /* 0x000fc800078ef805 */
[----:B------:R-:W-:-:S07]  /*a120*/  PRMT R0, R4, 0x7610, R0 ;  /* 0x0000761004007816 */ /* 0x000fce0000000000 */
.L_x_28391:
[----:B------:R-:W-:Y:S05]  /*a130*/  BSYNC.RECONVERGENT B0 ;  /* 0x0000000000007941 */ /* 0x000fea0003800200 */
.L_x_28390:
[----:B------:R2:W-:Y:S01]  /*a140*/  STG.E.U8 desc[UR36][R2.64], R0 ;  /* 0x0000000002007986 */ /* 0x0005e2000c101124 */
[----:B------:R-:W-:Y:S05]  /*a150*/  BRA `(.L_x_28362) ;  /* 0x0000000000c07947 */ /* 0x000fea0003800000 */
.L_x_28383:
[----:B------:R-:W-:-:S13]  /*a160*/  ISETP.NE.AND P0, PT, R0, 0x1c, PT ;  /* 0x0000001c0000780c */ /* 0x000fda0003f05270 */
[----:B------:R-:W-:Y:S05]  /*a170*/  @!P0 BRA `(.L_x_28394) ;  /* 0x0000000000b08947 */ /* 0x000fea0003800000 */
[----:B------:R-:W-:-:S13]  /*a180*/  ISETP.NE.AND P0, PT, R0, 0x1d, PT ;  /* 0x0000001d0000780c */ /* 0x000fda0003f05270 */
[----:B------:R-:W-:Y:S05]  /*a190*/  @!P0 BRA `(.L_x_28395) ;  /* 0x00000000009c8947 */ /* 0x000fea0003800000 */
[----:B------:R-:W-:-:S13]  /*a1a0*/  ISETP.NE.AND P0, PT, R0, 0x2c, PT ;  /* 0x0000002c0000780c */ /* 0x000fda0003f05270 */
[----:B------:R-:W-:Y:S05]  /*a1b0*/  @!P0 BRA `(.L_x_28396) ;  /* 0x0000000000448947 */ /* 0x000fea0003800000 */
.L_x_28367:
        /* <DEDUP_REMOVED lines=16> */
.L_x_28397:
[----:B------:R-:W-:Y:S05]  /*a2c0*/  BRA `(.L_x_28362) ;  /* 0x0000000000647947 */ /* 0x000fea0003800000 */
.L_x_28396:
        /* <DEDUP_REMOVED lines=20> */
.L_x_28395:
[----:B------:R-:W0:Y:S02]  /*a410*/  F2I.U64.F64.TRUNC R4, R4 ;  /* 0x0000000400047311 */ /* 0x000e24000030d800 */
[----:B0-----:R0:W-:Y:S01]  /*a420*/  STG.E.64 desc[UR36][R2.64], R4 ;  /* 0x0000000402007986 */ /* 0x0011e2000c101b24 */
[----:B------:R-:W-:Y:S05]  /*a430*/  BRA `(.L_x_28362) ;  /* 0x0000000000087947 */ /* 0x000fea0003800000 */
.L_x_28394:
[----:B------:R-:W0:Y:S02]  /*a440*/  F2I.U32.F64.TRUNC R5, R4 ;  /* 0x0000000400057311 */ /* 0x000e24000030d000 */
[----:B0-----:R3:W-:Y:S02]  /*a450*/  STG.E desc[UR36][R2.64], R5 ;  /* 0x0000000502007986 */ /* 0x0017e4000c101924 */
.L_x_28362:
[----:B------:R-:W-:Y:S05]  /*a460*/  BSYNC.RECONVERGENT B6 ;  /* 0x0000000000067941 */ /* 0x000fea0003800200 */
.L_x_28361:
        /* <DEDUP_REMOVED lines=24> */
.L_x_28403:
[----:B------:R-:W0:Y:S02]  /*a5f0*/  F2I.S64.F64.TRUNC R32, R32 ;  /* 0x0000002000207311 */ /* 0x000e24000030d900 */
[----:B0-----:R-:W-:-:S05]  /*a600*/  IMAD.MOV.U32 R5, RZ, RZ, R32 ;  /* 0x000000ffff057224 */ /* 0x001fca00078e0020 */
[----:B------:R0:W-:Y:S01]  /*a610*/  STG.E.U8 desc[UR36][R2.64], R5 ;  /* 0x0000000502007986 */ /* 0x0001e2000c101124 */
[----:B------:R-:W-:Y:S05]  /*a620*/  BRA `(.L_x_28405) ;  /* 0x0000000c00f07947 */ /* 0x000fea0003800000 */
.L_x_28402:
        /* <DEDUP_REMOVED lines=9> */
.L_x_28407:
[----:B------:R-:W0:Y:S02]  /*a6c0*/  F2I.F64.TRUNC R33, R32 ;  /* 0x0000002000217311 */ /* 0x000e24000030d100 */
[----:B0-----:R0:W-:Y:S01]  /*a6d0*/  STG.E desc[UR36][R2.64], R33 ;  /* 0x0000002102007986 */ /* 0x0011e2000c101924 */
[----:B------:R-:W-:Y:S05]  /*a6e0*/  BRA `(.L_x_28405) ;  /* 0x0000000c00c07947 */ /* 0x000fea0003800000 */
.L_x_28406:
[----:B------:R-:W0:Y:S02]  /*a6f0*/  F2I.F64.TRUNC R33, R32 ;  /* 0x0000002000217311 */ /* 0x000e24000030d100 */
[----:B0-----:R0:W-:Y:S01]  /*a700*/  STG.E.U16 desc[UR36][R2.64], R33 ;  /* 0x0000002102007986 */ /* 0x0011e2000c101524 */
[----:B------:R-:W-:Y:S05]  /*a710*/  BRA `(.L_x_28405) ;  /* 0x0000000c00b47947 */ /* 0x000fea0003800000 */
.L_x_28401:
        /* <DEDUP_REMOVED lines=13> */
.L_x_28409:
        /* <DEDUP_REMOVED lines=8> */
.L_x_28408:
        /* <DEDUP_REMOVED lines=16> */
.L_x_28411:
        /* <DEDUP_REMOVED lines=11> */
.L_x_28410:
[----:B------:R0:W-:Y:S01]  /*aa20*/  STG.E.64 desc[UR36][R2.64], R32 ;  /* 0x0000002002007986 */ /* 0x0001e2000c101b24 */
[----:B------:R-:W-:Y:S05]  /*aa30*/  BRA `(.L_x_28405) ;  /* 0x0000000800ec7947 */ /* 0x000fea0003800000 */
.L_x_28400:
        /* <DEDUP_REMOVED lines=13> */
.L_x_28415:
        /* <DEDUP_REMOVED lines=22> */
.L_x_28418:
[----:B------:R-:W-:-:S04]  /*ac70*/  SHF.R.U32.HI R5, RZ, 0x18, R5 ;  /* 0x00000018ff057819 */ /* 0x000fc80000011605 */
[----:B------:R-:W-:-:S07]  /*ac80*/  LOP3.LUT R0, R0, 0x80, R5, 0xf8, !PT ;  /* 0x0000008000007812 */ /* 0x000fce00078ef805 */
.L_x_28417:
[----:B------:R-:W-:Y:S05]  /*ac90*/  BSYNC.RECONVERGENT B0 ;  /* 0x0000000000007941 */ /* 0x000fea0003800200 */
.L_x_28416:
[----:B------:R0:W-:Y:S01]  /*aca0*/  STG.E.U8 desc[UR36][R2.64], R0 ;  /* 0x0000000002007986 */ /* 0x0001e2000c101124 */
[----:B------:R-:W-:Y:S05]  /*acb0*/  BRA `(.L_x_28405) ;  /* 0x00000008004c7947 */ /* 0x000fea0003800000 */
.L_x_28414:
        /* <DEDUP_REMOVED lines=22> */
.L_x_28421:
[----:B------:R-:W-:-:S04]  /*ae20*/  SHF.R.U32.HI R5, RZ, 0x18, R5 ;  /* 0x00000018ff057819 */ /* 0x000fc80000011605 */
[----:B------:R-:W-:-:S07]  /*ae30*/  LOP3.LUT R0, R0, 0x80, R5, 0xf8, !PT ;  /* 0x0000008000007812 */ /* 0x000fce00078ef805 */
.L_x_28420:
[----:B------:R-:W-:Y:S05]  /*ae40*/  BSYNC.RECONVERGENT B0 ;  /* 0x0000000000007941 */ /* 0x000fea0003800200 */
.L_x_28419:
[----:B------:R0:W-:Y:S01]  /*ae50*/  STG.E.U8 desc[UR36][R2.64], R0 ;  /* 0x0000000002007986 */ /* 0x0001e2000c101124 */
[----:B------:R-:W-:Y:S05]  /*ae60*/  BRA `(.L_x_28405) ;  /* 0x0000000400e07947 */ /* 0x000fea0003800000 */
.L_x_28413:
        /* <DEDUP_REMOVED lines=26> */
.L_x_28423:
[----:B------:R-:W0:Y:S02]  /*b010*/  F2I.U64.F64.TRUNC R32, R32 ;  /* 0x0000002000207311 */ /* 0x000e24000030d800 */
[----:B0-----:R0:W-:Y:S01]  /*b020*/  STG.E.64 desc[UR36][R2.64], R32 ;  /* 0x0000002002007986 */ /* 0x0011e2000c101b24 */
[----:B------:R-:W-:Y:S05]  /*b030*/  BRA `(.L_x_28405) ;  /* 0x00000004006c7947 */ /* 0x000fea0003800000 */
.L_x_28422:
[----:B------:R-:W0:Y:S02]  /*b040*/  F2I.U32.F64.TRUNC R33, R32 ;  /* 0x0000002000217311 */ /* 0x000e24000030d000 */
[----:B0-----:R0:W-:Y:S01]  /*b050*/  STG.E desc[UR36][R2.64], R33 ;  /* 0x0000002102007986 */ /* 0x0011e2000c101924 */
[----:B------:R-:W-:Y:S05]  /*b060*/  BRA `(.L_x_28405) ;  /* 0x0000000400607947 */ /* 0x000fea0003800000 */
.L_x_28412:
        /* <DEDUP_REMOVED lines=11> */
.L_x_28425:
[----:B------:R0:W-:Y:S01]  /*b120*/  STG.E.128 desc[UR36][R2.64], R32 ;  /* 0x0000002002007986 */ /* 0x0001e2000c101d24 */
[----:B------:R-:W-:Y:S05]  /*b130*/  BRA `(.L_x_28405) ;  /* 0x00000004002c7947 */ /* 0x000fea0003800000 */
.L_x_28424:
[----:B------:R-:W-:-:S13]  /*b140*/  ISETP.NE.AND P0, PT, R0, 0xf, PT ;  /* 0x0000000f0000780c */ /* 0x000fda0003f05270 */
[----:B------:R-:W-:Y:S05]  /*b150*/  @!P0 BRA `(.L_x_28426) ;  /* 0x0000000400088947 */ /* 0x000fea0003800000 */
[----:B------:R-:W-:-:S13]  /*b160*/  ISETP.NE.AND P0, PT, R0, 0x17, PT ;  /* 0x000000170000780c */ /* 0x000fda0003f05270 */
[----:B------:R-:W-:Y:S05]  /*b170*/  @!P0 BRA `(.L_x_28427) ;  /* 0x0000000000a08947 */ /* 0x000fea0003800000 */
[----:B------:R-:W-:-:S13]  /*b180*/  ISETP.NE.AND P0, PT, R0, 0x18, PT ;  /* 0x000000180000780c */ /* 0x000fda0003f05270 */
[----:B------:R-:W-:Y:S05]  /*b190*/  @!P0 BRA `(.L_x_28428) ;  /* 0x0000000000448947 */ /* 0x000fea0003800000 */
.L_x_28404:
        /* <DEDUP_REMOVED lines=16> */
.L_x_28429:
[----:B------:R-:W-:Y:S05]  /*b2a0*/  BRA `(.L_x_28405) ;  /* 0x0000000000d07947 */ /* 0x000fea0003800000 */
.L_x_28428:
        /* <DEDUP_REMOVED lines=17> */
.L_x_28431:
[----:B------:R-:W-:Y:S05]  /*b3c0*/  BSYNC.RECONVERGENT B0 ;  /* 0x0000000000007941 */ /* 0x000fea0003800200 */
.L_x_28430:
[----:B------:R-:W-:-:S05]  /*b3d0*/  LOP3.LUT R5, R0, 0x80, R5, 0xf8, !PT ;  /* 0x0000008000057812 */ /* 0x000fca00078ef805 */
[----:B------:R3:W-:Y:S01]  /*b3e0*/  STG.E.U8 desc[UR36][R2.64], R5 ;  /* 0x0000000502007986 */ /* 0x0007e2000c101124 */
[----:B------:R-:W-:Y:S05]  /*b3f0*/  BRA `(.L_x_28405) ;  /* 0x00000000007c7947 */ /* 0x000fea0003800000 */
.L_x_28427:
        /* <DEDUP_REMOVED lines=16> */
.L_x_28433:
[----:B------:R-:W-:Y:S01]  /*b500*/  IMAD.MOV.U32 R0, RZ, RZ, 0x7f ;  /* 0x0000007fff007424 */ /* 0x000fe200078e00ff */
[----:B------:R-:W-:-:S04]  /*b510*/  ISETP.GT.U32.AND P0, PT, R4, 0x7f800000, PT ;  /* 0x7f8000000400780c */ /* 0x000fc80003f04070 */
[----:B------:R-:W-:-:S09]  /*b520*/  SEL R0, R0, 0x7c, P0 ;  /* 0x0000007c00007807 */ /* 0x000fd20000000000 */
.L_x_28434:
[----:B------:R-:W-:Y:S05]  /*b530*/  BSYNC.RECONVERGENT B0 ;  /* 0x0000000000007941 */ /* 0x000fea0003800200 */
.L_x_28432:
[----:B------:R-:W-:-:S04]  /*b540*/  SHF.R.U32.HI R5, RZ, 0x18, R5 ;  /* 0x00000018ff057819 */ /* 0x000fc80000011605 */
[----:B------:R-:W-:-:S05]  /*b550*/  LOP3.LUT R5, R0, 0x80, R5, 0xf8, !PT ;  /* 0x0000008000057812 */ /* 0x000fca00078ef805 */
[----:B------:R2:W-:Y:S01]  /*b560*/  STG.E.U8 desc[UR36][R2.64], R5 ;  /* 0x0000000502007986 */ /* 0x0005e2000c101124 */
[----:B------:R-:W-:Y:S05]  /*b570*/  BRA `(.L_x_28405) ;  /* 0x00000000001c7947 */ /* 0x000fea0003800000 */
.L_x_28426:
[----:B------:R-:W-:Y:S01]  /*b580*/  UMOV UR4, 0xf0000000 ;  /* 0xf000000000047882 */ /* 0x000fe20000000000 */
[----:B------:R-:W-:Y:S01]  /*b590*/  UMOV UR5, 0x380fffff ;  /* 0x380fffff00057882 */ /* 0x000fe20000000000 */
[----:B------:R-:W0:Y:S01]  /*b5a0*/  F2F.F32.F64 R0, R32 ;  /* 0x0000002000007310 */ /* 0x000e220000301000 */
[----:B------:R-:W-:-:S14]  /*b5b0*/  DSETP.GEU.AND P0, PT, |R32|, UR4, PT ;  /* 0x0000000420007e2a */ /* 0x000fdc000bf0e200 */
[----:B0-----:R-:W-:-:S05]  /*b5c0*/  @!P0 FMUL R0, R0, 1.175494350822287508e-38 ;  /* 0x0080000000008820 */ /* 0x001fca0000400000 */
[----:B------:R-:W-:-:S05]  /*b5d0*/  F2FP.BF16.F32.PACK_AB R0, RZ, R0 ;  /* 0x00000000ff00723e */ /* 0x000fca00000010ff */
[----:B------:R4:W-:Y:S02]  /*b5e0*/  STG.E.U16 desc[UR36][R2.64], R0 ;  /* 0x0000000002007986 */ /* 0x0009e4000c101524 */
.L_x_28405:
        /* <DEDUP_REMOVED lines=24> */
.L_x_28438:
[----:B------:R-:W0:Y:S02]  /*b770*/  F2I.S64.F64.TRUNC R28, R28 ;  /* 0x0000001c001c7311 */ /* 0x000e24000030d900 */
[----:B0-----:R-:W-:-:S05]  /*b780*/  IMAD.MOV.U32 R5, RZ, RZ, R28 ;  /* 0x000000ffff057224 */ /* 0x001fca00078e001c */
[----:B------:R0:W-:Y:S01]  /*b790*/  STG.E.U8 desc[UR36][R2.64], R5 ;  /* 0x0000000502007986 */ /* 0x0001e2000c101124 */
[----:B------:R-:W-:Y:S05]  /*b7a0*/  BRA `(.L_x_28440) ;  /* 0x0000000c00f07947 */ /* 0x000fea0003800000 */
.L_x_28437:
        /* <DEDUP_REMOVED lines=9> */
.L_x_28442:
[----:B------:R-:W0:Y:S02]  /*b840*/  F2I.F64.TRUNC R29, R28 ;  /* 0x0000001c001d7311 */ /* 0x000e24000030d100 */
[----:B0-----:R0:W-:Y:S01]  /*b850*/  STG.E desc[UR36][R2.64], R29 ;  /* 0x0000001d02007986 */ /* 0x0011e2000c101924 */
[----:B------:R-:W-:Y:S05]  /*b860*/  BRA `(.L_x_28440) ;  /* 0x0000000c00c07947 */ /* 0x000fea0003800000 */
.L_x_28441:
[----:B------:R-:W0:Y:S02]  /*b870*/  F2I.F64.TRUNC R29, R28 ;  /* 0x0000001c001d7311 */ /* 0x000e24000030d100 */
[----:B0-----:R0:W-:Y:S01]  /*b880*/  STG.E.U16 desc[UR36][R2.64], R29 ;  /* 0x0000001d02007986 */ /* 0x0011e2000c101524 */
[----:B------:R-:W-:Y:S05]  /*b890*/  BRA `(.L_x_28440) ;  /* 0x0000000c00b47947 */ /* 0x000fea0003800000 */
.L_x_28436:
        /* <DEDUP_REMOVED lines=13> */
.L_x_28444:
        /* <DEDUP_REMOVED lines=8> */
.L_x_28443:
        /* <DEDUP_REMOVED lines=16> */
.L_x_28446:
        /* <DEDUP_REMOVED lines=11> */
.L_x_28445:
[----:B------:R0:W-:Y:S01]  /*bba0*/  STG.E.64 desc[UR36][R2.64], R28 ;  /* 0x0000001c02007986 */ /* 0x0001e2000c101b24 */
[----:B------:R-:W-:Y:S05]  /*bbb0*/  BRA `(.L_x_28440) ;  /* 0x0000000800ec7947 */ /* 0x000fea0003800000 */
.L_x_28435:
        /* <DEDUP_REMOVED lines=13> */
.L_x_28450:
        /* <DEDUP_REMOVED lines=22> */
.L_x_28453:
[----:B------:R-:W-:-:S04]  /*bdf0*/  SHF.R.U32.HI R5, RZ, 0x18, R5 ;  /* 0x00000018ff057819 */ /* 0x000fc80000011605 */
[----:B------:R-:W-:-:S07]  /*be00*/  LOP3.LUT R0, R0, 0x80, R5, 0xf8, !PT ;  /* 0x0000008000007812 */ /* 0x000fce00078ef805 */
.L_x_28452:
[----:B------:R-:W-:Y:S05]  /*be10*/  BSYNC.RECONVERGENT B0 ;  /* 0x0000000000007941 */ /* 0x000fea0003800200 */
.L_x_28451:
[----:B------:R0:W-:Y:S01]  /*be20*/  STG.E.U8 desc[UR36][R2.64], R0 ;  /* 0x0000000002007986 */ /* 0x0001e2000c101124 */
[----:B------:R-:W-:Y:S05]  /*be30*/  BRA `(.L_x_28440) ;  /* 0x00000008004c7947 */ /* 0x000fea0003800000 */
.L_x_28449:
        /* <DEDUP_REMOVED lines=22> */
.L_x_28456:
[----:B------:R-:W-:-:S04]  /*bfa0*/  SHF.R.U32.HI R5, RZ, 0x18, R5 ;  /* 0x00000018ff057819 */ /* 0x000fc80000011605 */
[----:B------:R-:W-:-:S07]  /*bfb0*/  LOP3.LUT R0, R0, 0x80, R5, 0xf8, !PT ;  /* 0x0000008000007812 */ /* 0x000fce00078ef805 */
.L_x_28455:
[----:B------:R-:W-:Y:S05]  /*bfc0*/  BSYNC.RECONVERGENT B0 ;  /* 0x0000000000007941 */ /* 0x000fea0003800200 */
.L_x_28454:
[----:B------:R0:W-:Y:S01]  /*bfd0*/  STG.E.U8 desc[UR36][R2.64], R0 ;  /* 0x0000000002007986 */ /* 0x0001e2000c101124 */
[----:B------:R-:W-:Y:S05]  /*bfe0*/  BRA `(.L_x_28440) ;  /* 0x0000000400e07947 */ /* 0x000fea0003800000 */
.L_x_28448:
        /* <DEDUP_REMOVED lines=26> */
.L_x_28458:
[----:B------:R-:W0:Y:S02]  /*c190*/  F2I.U64.F64.TRUNC R28, R28 ;  /* 0x0000001c001c7311 */ /* 0x000e24000030d800 */
[----:B0-----:R0:W-:Y:S01]  /*c1a0*/  STG.E.64 desc[UR36][R2.64], R28 ;  /* 0x0000001c02007986 */ /* 0x0011e2000c101b24 */
[----:B------:R-:W-:Y:S05]  /*c1b0*/  BRA `(.L_x_28440) ;  /* 0x00000004006c7947 */ /* 0x000fea0003800000 */
.L_x_28457:
[----:B------:R-:W0:Y:S02]  /*c1c0*/  F2I.U32.F64.TRUNC R29, R28 ;  /* 0x0000001c001d7311 */ /* 0x000e24000030d000 */
[----:B0-----:R0:W-:Y:S01]  /*c1d0*/  STG.E desc[UR36][R2.64], R29 ;  /* 0x0000001d02007986 */ /* 0x0011e2000c101924 */
[----:B------:R-:W-:Y:S05]  /*c1e0*/  BRA `(.L_x_28440) ;  /* 0x0000000400607947 */ /* 0x000fea0003800000 */
.L_x_28447:
        /* <DEDUP_REMOVED lines=11> */
.L_x_28460:
[----:B------:R0:W-:Y:S01]  /*c2a0*/  STG.E.128 desc[UR36][R2.64], R28 ;  /* 0x0000001c02007986 */ /* 0x0001e2000c101d24 */
[----:B------:R-:W-:Y:S05]  /*c2b0*/  BRA `(.L_x_28440) ;  /* 0x00000004002c7947 */ /* 0x000fea0003800000 */
.L_x_28459:
[----:B------:R-:W-:-:S13]  /*c2c0*/  ISETP.NE.AND P0, PT, R0, 0xf, PT ;  /* 0x0000000f0000780c */ /* 0x000fda0003f05270 */
[----:B------:R-:W-:Y:S05]  /*c2d0*/  @!P0 BRA `(.L_x_28461) ;  /* 0x0000000400088947 */ /* 0x000fea0003800000 */
[----:B------:R-:W-:-:S13]  /*c2e0*/  ISETP.NE.AND P0, PT, R0, 0x17, PT ;  /* 0x000000170000780c */ /* 0x000fda0003f05270 */
[----:B------:R-:W-:Y:S05]  /*c2f0*/  @!P0 BRA `(.L_x_28462) ;  /* 0x0000000000a08947 */ /* 0x000fea0003800000 */
[----:B------:R-:W-:-:S13]  /*c300*/  ISETP.NE.AND P0, PT, R0, 0x18, PT ;  /* 0x000000180000780c */ /* 0x000fda0003f05270 */
[----:B------:R-:W-:Y:S05]  /*c310*/  @!P0 BRA `(.L_x_28463) ;  /* 0x0000000000448947 */ /* 0x000fea0003800000 */
.L_x_28439:
        /* <DEDUP_REMOVED lines=16> */
.L_x_28464:
[----:B------:R-:W-:Y:S05]  /*c420*/  BRA `(.L_x_28440) ;  /* 0x0000000000d07947 */ /* 0x000fea0003800000 */
.L_x_28463:
        /* <DEDUP_REMOVED lines=17> */
.L_x_28466:
[----:B------:R-:W-:Y:S05]  /*c540*/  BSYNC.RECONVERGENT B0 ;  /* 0x0000000000007941 */ /* 0x000fea0003800200 */
.L_x_28465:
[----:B------:R-:W-:-:S05]  /*c550*/  LOP3.LUT R5, R0, 0x80, R5, 0xf8, !PT ;  /* 0x0000008000057812 */ /* 0x000fca00078ef805 */
[----:B------:R0:W-:Y:S01]  /*c560*/  STG.E.U8 desc[UR36][R2.64], R5 ;  /* 0x0000000502007986 */ /* 0x0001e2000c101124 */
[----:B------:R-:W-:Y:S05]  /*c570*/  BRA `(.L_x_28440) ;  /* 0x00000000007c7947 */ /* 0x000fea0003800000 */
.L_x_28462:
        /* <DEDUP_REMOVED lines=16> */
.L_x_28468:
[----:B------:R-:W-:Y:S01]  /*c680*/  IMAD.MOV.U32 R0, RZ, RZ, 0x7f ;  /* 0x0000007fff007424 */ /* 0x000fe200078e00ff */
[----:B------:R-:W-:-:S04]  /*c690*/  ISETP.GT.U32.AND P0, PT, R4, 0x7f800000, PT ;  /* 0x7f8000000400780c */ /* 0x000fc80003f04070 */
[----:B------:R-:W-:-:S09]  /*c6a0*/  SEL R0, R0, 0x7c, P0 ;  /* 0x0000007c00007807 */ /* 0x000fd20000000000 */
.L_x_28469:
[----:B------:R-:W-:Y:S05]  /*c6b0*/  BSYNC.RECONVERGENT B0 ;  /* 0x0000000000007941 */ /* 0x000fea0003800200 */
.L_x_28467:
[----:B------:R-:W-:-:S04]  /*c6c0*/  SHF.R.U32.HI R5, RZ, 0x18, R5 ;  /* 0x00000018ff057819 */ /* 0x000fc80000011605 */
[----:B------:R-:W-:-:S05]  /*c6d0*/  LOP3.LUT R5, R0, 0x80, R5, 0xf8, !PT ;  /* 0x0000008000057812 */ /* 0x000fca00078ef805 */
[----:B------:R0:W-:Y:S01]  /*c6e0*/  STG.E.U8 desc[UR36][R2.64], R5 ;  /* 0x0000000502007986 */ /* 0x0001e2000c101124 */
[----:B------:R-:W-:Y:S05]  /*c6f0*/  BRA `(.L_x_28440) ;  /* 0x00000000001c7947 */ /* 0x000fea0003800000 */
.L_x_28461:
[----:B------:R-:W-:Y:S01]  /*c700*/  UMOV UR4, 0xf0000000 ;  /* 0xf000000000047882 */ /* 0x000fe20000000000 */
[----:B------:R-:W-:Y:S01]  /*c710*/  UMOV UR5, 0x380fffff ;  /* 0x380fffff00057882 */ /* 0x000fe20000000000 */
[----:B------:R-:W0:Y:S01]  /*c720*/  F2F.F32.F64 R0, R28 ;  /* 0x0000001c00007310 */ /* 0x000e220000301000 */
[----:B------:R-:W-:-:S14]  /*c730*/  DSETP.GEU.AND P0, PT, |R28|, UR4, PT ;  /* 0x000000041c007e2a */ /* 0x000fdc000bf0e200 */
[----:B0-----:R-:W-:-:S05]  /*c740*/  @!P0 FMUL R0, R0, 1.175494350822287508e-38 ;  /* 0x0080000000008820 */ /* 0x001fca0000400000 */
[----:B------:R-:W-:-:S05]  /*c750*/  F2FP.BF16.F32.PACK_AB R0, RZ, R0 ;  /* 0x00000000ff00723e */ /* 0x000fca00000010ff */
[----:B------:R0:W-:Y:S02]  /*c760*/  STG.E.U16 desc[UR36][R2.64], R0 ;  /* 0x0000000002007986 */ /* 0x0001e4000c101524 */
.L_x_28440:
[----:B------:R-:W-:-:S07]  /*c770*/  VIADD R22, R22, 0x80 ;  /* 0x0000008016167836 */ /* 0x000fce0000000000 */
.L_x_28399:
[----:B------:R-:W-:Y:S05]  /*c780*/  BSYNC.RECONVERGENT B6 ;  /* 0x0000000000067941 */ /* 0x000fea0003800200 */
.L_x_28398:
        /* <DEDUP_REMOVED lines=22> */
.L_x_28473:
[----:B------:R-:W0:Y:S02]  /*c8f0*/  F2I.S64.F64.TRUNC R16, R16 ;  /* 0x0000001000107311 */ /* 0x000e24000030d900 */
[----:B0-----:R-:W-:-:S05]  /*c900*/  IMAD.MOV.U32 R5, RZ, RZ, R16 ;  /* 0x000000ffff057224 */ /* 0x001fca00078e0010 */
[----:B------:R-:W-:Y:S01]  /*c910*/  STG.E.U8 desc[UR36][R2.64], R5 ;  /* 0x0000000502007986 */ /* 0x000fe2000c101124 */
[----:B------:R-:W-:Y:S05]  /*c920*/  EXIT ;  /* 0x000000000000794d */ /* 0x000fea0003800000 */
.L_x_28472:
        /* <DEDUP_REMOVED lines=9> */
.L_x_28476:
[----:B------:R-:W0:Y:S02]  /*c9c0*/  F2I.F64.TRUNC R17, R16 ;  /* 0x0000001000117311 */ /* 0x000e24000030d100 */
[----:B0-----:R-:W-:Y:S01]  /*c9d0*/  STG.E desc[UR36][R2.64], R17 ;  /* 0x0000001102007986 */ /* 0x001fe2000c101924 */
[----:B------:R-:W-:Y:S05]  /*c9e0*/  EXIT ;  /* 0x000000000000794d */ /* 0x000fea0003800000 */
.L_x_28475:
[----:B------:R-:W0:Y:S02]  /*c9f0*/  F2I.F64.TRUNC R17, R16 ;  /* 0x0000001000117311 */ /* 0x000e24000030d100 */
[----:B0-----:R-:W-:Y:S01]  /*ca00*/  STG.E.U16 desc[UR36][R2.64], R17 ;  /* 0x0000001102007986 */ /* 0x001fe2000c101524 */
[----:B------:R-:W-:Y:S05]  /*ca10*/  EXIT ;  /* 0x000000000000794d */ /* 0x000fea0003800000 */
.L_x_28471:
        /* <DEDUP_REMOVED lines=13> */
.L_x_28478:
        /* <DEDUP_REMOVED lines=8> */
.L_x_28477:
        /* <DEDUP_REMOVED lines=16> */
.L_x_28480:
        /* <DEDUP_REMOVED lines=11> */
.L_x_28479:
[----:B------:R-:W-:Y:S01]  /*cd20*/  STG.E.64 desc[UR36][R2.64], R16 ;  /* 0x0000001002007986 */ /* 0x000fe2000c101b24 */
[----:B------:R-:W-:Y:S05]  /*cd30*/  EXIT ;  /* 0x000000000000794d */ /* 0x000fea0003800000 */
.L_x_28470:
        /* <DEDUP_REMOVED lines=13> */
.L_x_28484:
        /* <DEDUP_REMOVED lines=22> */
.L_x_28487:
[----:B------:R-:W-:-:S04]  /*cf70*/  SHF.R.U32.HI R5, RZ, 0x18, R5 ;  /* 0x00000018ff057819 */ /* 0x000fc80000011605 */
[----:B------:R-:W-:-:S07]  /*cf80*/  LOP3.LUT R0, R0, 0x80, R5, 0xf8, !PT ;  /* 0x0000008000007812 */ /* 0x000fce00078ef805 */
.L_x_28486:
[----:B------:R-:W-:Y:S05]  /*cf90*/  BSYNC.RECONVERGENT B0 ;  /* 0x0000000000007941 */ /* 0x000fea0003800200 */
.L_x_28485:
[----:B------:R-:W-:Y:S01]  /*cfa0*/  STG.E.U8 desc[UR36][R2.64], R0 ;  /* 0x0000000002007986 */ /* 0x000fe2000c101124 */
[----:B------:R-:W-:Y:S05]  /*cfb0*/  EXIT ;  /* 0x000000000000794d */ /* 0x000fea0003800000 */
.L_x_28483:
        /* <DEDUP_REMOVED lines=22> */
.L_x_28490:
[----:B------:R-:W-:-:S04]  /*d120*/  SHF.R.U32.HI R5, RZ, 0x18, R5 ;  /* 0x00000018ff057819 */ /* 0x000fc80000011605 */
[----:B------:R-:W-:-:S07]  /*d130*/  LOP3.LUT R0, R0, 0x80, R5, 0xf8, !PT ;  /* 0x0000008000007812 */ /* 0x000fce00078ef805 */
.L_x_28489:
[----:B------:R-:W-:Y:S05]  /*d140*/  BSYNC.RECONVERGENT B0 ;  /* 0x0000000000007941 */ /* 0x000fea0003800200 */
.L_x_28488:
[----:B------:R-:W-:Y:S01]  /*d150*/  STG.E.U8 desc[UR36][R2.64], R0 ;  /* 0x0000000002007986 */ /* 0x000fe2000c101124 */
[----:B------:R-:W-:Y:S05]  /*d160*/  EXIT ;  /* 0x000000000000794d */ /* 0x000fea0003800000 */
.L_x_28482:
        /* <DEDUP_REMOVED lines=26> */
.L_x_28492:
[----:B------:R-:W0:Y:S02]  /*d310*/  F2I.U64.F64.TRUNC R16, R16 ;  /* 0x0000001000107311 */ /* 0x000e24000030d800 */
[----:B0-----:R-:W-:Y:S01]  /*d320*/  STG.E.64 desc[UR36][R2.64], R16 ;  /* 0x0000001002007986 */ /* 0x001fe2000c101b24 */
[----:B------:R-:W-:Y:S05]  /*d330*/  EXIT ;  /* 0x000000000000794d */ /* 0x000fea0003800000 */
.L_x_28491:
[----:B------:R-:W0:Y:S02]  /*d340*/  F2I.U32.F64.TRUNC R17, R16 ;  /* 0x0000001000117311 */ /* 0x000e24000030d000 */
[----:B0-----:R-:W-:Y:S01]  /*d350*/  STG.E desc[UR36][R2.64], R17 ;  /* 0x0000001102007986 */ /* 0x001fe2000c101924 */
[----:B------:R-:W-:Y:S05]  /*d360*/  EXIT ;  /* 0x000000000000794d */ /* 0x000fea0003800000 */
.L_x_28481:
        /* <DEDUP_REMOVED lines=11> */
.L_x_28494:
[----:B------:R-:W-:Y:S01]  /*d420*/  STG.E.128 desc[UR36][R2.64], R16 ;  /* 0x0000001002007986 */ /* 0x000fe2000c101d24 */
[----:B------:R-:W-:Y:S05]  /*d430*/  EXIT ;  /* 0x000000000000794d */ /* 0x000fea0003800000 */
.L_x_28493:
[----:B------:R-:W-:-:S13]  /*d440*/  ISETP.NE.AND P0, PT, R0, 0xf, PT ;  /* 0x0000000f0000780c */ /* 0x000fda0003f05270 */
[----:B------:R-:W-:Y:S05]  /*d450*/  @!P0 BRA `(.L_x_28495) ;  /* 0x0000000400088947 */ /* 0x000fea0003800000 */
[----:B------:R-:W-:-:S13]  /*d460*/  ISETP.NE.AND P0, PT, R0, 0x17, PT ;  /* 0x000000170000780c */ /* 0x000fda0003f05270 */
[----:B------:R-:W-:Y:S05]  /*d470*/  @!P0 BRA `(.L_x_28496) ;  /* 0x0000000000a08947 */ /* 0x000fea0003800000 */
[----:B------:R-:W-:-:S13]  /*d480*/  ISETP.NE.AND P0, PT, R0, 0x18, PT ;  /* 0x000000180000780c */ /* 0x000fda0003f05270 */
[----:B------:R-:W-:Y:S05]  /*d490*/  @!P0 BRA `(.L_x_28497) ;  /* 0x0000000000448947 */ /* 0x000fea0003800000 */
.L_x_28474:
        /* <DEDUP_REMOVED lines=16> */
.L_x_28498:
[----:B------:R-:W-:Y:S05]  /*d5a0*/  EXIT ;  /* 0x000000000000794d */ /* 0x000fea0003800000 */
.L_x_28497:
        /* <DEDUP_REMOVED lines=17> */
.L_x_28500:
[----:B------:R-:W-:Y:S05]  /*d6c0*/  BSYNC.RECONVERGENT B0 ;  /* 0x0000000000007941 */ /* 0x000fea0003800200 */
.L_x_28499:
[----:B------:R-:W-:-:S05]  /*d6d0*/  LOP3.LUT R5, R0, 0x80, R5, 0xf8, !PT ;  /* 0x0000008000057812 */ /* 0x000fca00078ef805 */
[----:B------:R-:W-:Y:S01]  /*d6e0*/  STG.E.U8 desc[UR36][R2.64], R5 ;  /* 0x0000000502007986 */ /* 0x000fe2000c101124 */
[----:B------:R-:W-:Y:S05]  /*d6f0*/  EXIT ;  /* 0x000000000000794d */ /* 0x000fea0003800000 */
.L_x_28496:
        /* <DEDUP_REMOVED lines=16> */
.L_x_28502:
[----:B------:R-:W-:Y:S01]  /*d800*/  IMAD.MOV.U32 R0, RZ, RZ, 0x7f ;  /* 0x0000007fff007424 */ /* 0x000fe200078e00ff */
[----:B------:R-:W-:-:S04]  /*d810*/  ISETP.GT.U32.AND P0, PT, R4, 0x7f800000, PT ;  /* 0x7f8000000400780c */ /* 0x000fc80003f04070 */
[----:B------:R-:W-:-:S09]  /*d820*/  SEL R0, R0, 0x7c, P0 ;  /* 0x0000007c00007807 */ /* 0x000fd20000000000 */
.L_x_28503:
[----:B------:R-:W-:Y:S05]  /*d830*/  BSYNC.RECONVERGENT B0 ;  /* 0x0000000000007941 */ /* 0x000fea0003800200 */
.L_x_28501:
[----:B------:R-:W-:-:S04]  /*d840*/  SHF.R.U32.HI R5, RZ, 0x18, R5 ;  /* 0x00000018ff057819 */ /* 0x000fc80000011605 */
[----:B------:R-:W-:-:S05]  /*d850*/  LOP3.LUT R5, R0, 0x80, R5, 0xf8, !PT ;  /* 0x0000008000057812 */ /* 0x000fca00078ef805 */
[----:B------:R-:W-:Y:S01]  /*d860*/  STG.E.U8 desc[UR36][R2.64], R5 ;  /* 0x0000000502007986 */ /* 0x000fe2000c101124 */
[----:B------:R-:W-:Y:S05]  /*d870*/  EXIT ;  /* 0x000000000000794d */ /* 0x000fea0003800000 */
.L_x_28495:
        /* <DEDUP_REMOVED lines=8> */
        .type           $_ZN2at6native27unrolled_elementwise_kernelIZZZNS0_17expm1_kernel_cudaERNS_18TensorIteratorBaseEENKUlvE_clEvENKUlvE1_clEvEUlN3c107complexIdEEE_St5arrayIPcLm2EELi4E23TrivialOffsetCalculatorILi1EjESE_NS0_6memory12LoadWithCastILi1EEENSF_13StoreWithCastILi1EEEEEviT_T0_T2_T3_T4_T5_$__internal_trig_reduction_slowpathd,@function
        .size           $_ZN2at6native27unrolled_elementwise_kernelIZZZNS0_17expm1_kernel_cudaERNS_18TensorIteratorBaseEENKUlvE_clEvENKUlvE1_clEvEUlN3c107complexIdEEE_St5arrayIPcLm2EELi4E23TrivialOffsetCalculatorILi1EjESE_NS0_6memory12LoadWithCastILi1EEENSF_13StoreWithCastILi1EEEEEviT_T0_T2_T3_T4_T5_$__internal_trig_reduction_slowpathd,(.L_x_36958 - $_ZN2at6native27unrolled_elementwise_kernelIZZZNS0_17expm1_kernel_cudaERNS_18TensorIteratorBaseEENKUlvE_clEvENKUlvE1_clEvEUlN3c107complexIdEEE_St5arrayIPcLm2EELi4E23TrivialOffsetCalculatorILi1EjESE_NS0_6memory12LoadWithCastILi1EEENSF_13StoreWithCastILi1EEEEEviT_T0_T2_T3_T4_T5_$__internal_trig_reduction_slowpathd)
$_ZN2at6native27unrolled_elementwise_kernelIZZZNS0_17expm1_kernel_cudaERNS_18TensorIteratorBaseEENKUlvE_clEvENKUlvE1_clEvEUlN3c107complexIdEEE_St5arrayIPcLm2EELi4E23TrivialOffsetCalculatorILi1EjESE_NS0_6memory12LoadWithCastILi1EEENSF_13StoreWithCastILi1EEEEEviT_T0_T2_T3_T4_T5_$__internal_trig_reduction_slowpathd:
[--C-:B------:R-:W-:Y:S01]  /*d900*/  SHF.R.U32.HI R38, RZ, 0x14, R15.reuse ;  /* 0x00000014ff267819 */ /* 0x100fe2000001160f */
[----:B------:R-:W-:Y:S02]  /*d910*/  IMAD.MOV.U32 R3, RZ, RZ, R0 ;  /* 0x000000ffff037224 */ /* 0x000fe400078e0000 */
[----:B------:R-:W-:Y:S01]  /*d920*/  IMAD.MOV.U32 R8, RZ, RZ, R15 ;  /* 0x000000ffff087224 */ /* 0x000fe200078e000f */
[----:B------:R-:W-:Y:S01]  /*d930*/  LOP3.LUT R2, R38, 0x7ff, RZ, 0xc0, !PT ;  /* 0x000007ff26027812 */ /* 0x000fe200078ec0ff */
[----:B------:R-:W-:-:S03]  /*d940*/  IMAD.MOV.U32 R0, RZ, RZ, RZ ;  /* 0x000000ffff007224 */ /* 0x000fc600078e00ff */
        /* <DEDUP_REMOVED lines=13> */
[----:B------:R-:W-:Y:S01]  /*da20*/  IADD3 R2, PT, PT, RZ, -R2, -R0 ;  /* 0x80000002ff027210 */ /* 0x000fe20007ffe800 */
[----:B------:R-:W-:Y:S01]  /*da30*/  BSSY.RECONVERGENT B1, `(.L_x_28507) ;  /* 0x0000021000017945 */ /* 0x000fe20003800200 */
[C---:B------:R-:W-:Y:S01]  /*da40*/  SHF.L.U64.HI R0, R3.reuse, 0xb, R8 ;  /* 0x0000000b03007819 */ /* 0x040fe20000010208 */
[----:B------:R-:W-:Y:S01]  /*da50*/  IMAD.SHL.U32 R3, R3, 0x800, RZ ;  /* 0x0000080003037824 */ /* 0x000fe200078e00ff */
[----:B------:R-:W-:Y:S01]  /*da60*/  CS2R R12, SRZ ;  /* 0x00000000000c7805 */ /* 0x000fe2000001ff00 */
[----:B------:R-:W-:Y:S01]  /*da70*/  IMAD.MOV.U32 R8, RZ, RZ, RZ ;  /* 0x000000ffff087224 */ /* 0x000fe200078e00ff */
[----:B------:R-:W-:-:S07]  /*da80*/  LOP3.LUT R0, R0, 0x80000000, RZ, 0xfc, !PT ;  /* 0x8000000000007812 */ /* 0x000fce00078efcff */
.L_x_28508:
[----:B------:R-:W1:Y:S01]  /*da90*/  LDC.64 R10, c[0x4][0x1b0] ;  /* 0x01006c00ff0a7b82 */ /* 0x000e620000000a00 */
[----:B0-----:R-:W-:Y:S02]  /*daa0*/  R2UR UR4, R40 ;  /* 0x00000000280472ca */ /* 0x001fe400000e0000 */
[----:B------:R-:W-:Y:S01]  /*dab0*/  R2UR UR5, R41 ;  /* 0x00000000290572ca */ /* 0x000fe200000e0000 */
[----:B-1----:R-:W-:-:S12]  /*dac0*/  IMAD.WIDE R10, R9, 0x8, R10 ;  /* 0x00000008090a7825 */ /* 0x002fd800078e020a */
[----:B------:R-:W2:Y:S01]  /*dad0*/  LDG.E.64.CONSTANT R10, desc[UR4][R10.64] ;  /* 0x000000040a0a7981 */ /* 0x000ea2000c1e9b00 */
[----:B------:R-:W-:Y:S02]  /*dae0*/  VIADD R2, R2, 0x1 ;  /* 0x0000000102027836 */ /* 0x000fe40000000000 */
[----:B------:R-:W-:Y:S02]  /*daf0*/  VIADD R9, R9, 0x1 ;  /* 0x0000000109097836 */ /* 0x000fe40000000000 */
[----:B--2---:R-:W-:-:S04]  /*db00*/  IMAD.WIDE.U32 R12, P2, R10, R3, R12 ;  /* 0x000000030a0c7225 */ /* 0x004fc8000784000c */
[CC--:B------:R-:W-:Y:S02]  /*db10*/  IMAD R14, R10.reuse, R0.reuse, RZ ;  /* 0x000000000a0e7224 */ /* 0x0c0fe400078e02ff */
[----:B------:R-:W-:Y:S02]  /*db20*/  IMAD R36, R11, R3, RZ ;  /* 0x000000030b247224 */ /* 0x000fe400078e02ff */
[----:B------:R-:W-:Y:S01]  /*db30*/  IMAD.HI.U32 R10, R10, R0, RZ ;  /* 0x000000000a0a7227 */ /* 0x000fe200078e00ff */
[----:B------:R-:W-:-:S04]  /*db40*/  IADD3 R14, P0, PT, R14, R13, RZ ;  /* 0x0000000d0e0e7210 */ /* 0x000fc80007f1e0ff */
[----:B------:R-:W-:Y:S01]  /*db50*/  IADD3 R13, P1, PT, R36, R14, RZ ;  /* 0x0000000e240d7210 */ /* 0x000fe20007f3e0ff */
[----:B------:R-:W-:Y:S02]  /*db60*/  IMAD R14, R8, 0x8, R1 ;  /* 0x00000008080e7824 */ /* 0x000fe400078e0201 */
[----:B------:R-:W-:-:S03]  /*db70*/  IMAD.HI.U32 R36, R11, R3, RZ ;  /* 0x000000030b247227 */ /* 0x000fc600078e00ff */
[----:B------:R0:W-:Y:S01]  /*db80*/  STL.64 [R14], R12 ;  /* 0x0000000c0e007387 */ /* 0x0001e20000100a00 */
[----:B------:R-:W-:Y:S02]  /*db90*/  VIADD R8, R8, 0x1 ;  /* 0x0000000108087836 */ /* 0x000fe40000000000 */
[----:B0-----:R-:W-:Y:S02]  /*dba0*/  IMAD.X R12, RZ, RZ, R10, P2 ;  /* 0x000000ffff0c7224 */ /* 0x001fe400010e060a */
[----:B------:R-:W-:-:S03]  /*dbb0*/  IMAD.HI.U32 R10, R11, R0, RZ ;  /* 0x000000000b0a7227 */ /* 0x000fc600078e00ff */
[----:B------:R-:W-:Y:S01]  /*dbc0*/  IADD3.X R12, P0, PT, R36, R12, RZ, P0, !PT ;  /* 0x0000000c240c7210 */ /* 0x000fe2000071e4ff */
[----:B------:R-:W-:-:S04]  /*dbd0*/  IMAD R11, R11, R0, RZ ;  /* 0x000000000b0b7224 */ /* 0x000fc800078e02ff */
[----:B------:R-:W-:Y:S01]  /*dbe0*/  IMAD.X R10, RZ, RZ, R10, P0 ;  /* 0x000000ffff0a7224 */ /* 0x000fe200000e060a */
[----:B------:R-:W-:Y:S02]  /*dbf0*/  ISETP.NE.AND P0, PT, R2, -0xf, PT ;  /* 0xfffffff10200780c */ /* 0x000fe40003f05270 */
[----:B------:R-:W-:-:S05]  /*dc00*/  IADD3.X R12, P1, PT, R11, R12, RZ, P1, !PT ;  /* 0x0000000c0b0c7210 */ /* 0x000fca0000f3e4ff */
[----:B------:R-:W-:-:S04]  /*dc10*/  IMAD.X R10, RZ, RZ, R10, P1 ;  /* 0x000000ffff0a7224 */ /* 0x000fc800008e060a */
[----:B------:R-:W-:Y:S02]  /*dc20*/  IMAD.MOV.U32 R13, RZ, RZ, R10 ;  /* 0x000000ffff0d7224 */ /* 0x000fe400078e000a */
[----:B------:R-:W-:Y:S05]  /*dc30*/  @P0 BRA `(.L_x_28508) ;  /* 0xfffffffc00940947 */ /* 0x000fea000383ffff */
[----:B------:R-:W-:Y:S05]  /*dc40*/  BSYNC.RECONVERGENT B1 ;  /* 0x0000000000017941 */ /* 0x000fea0003800200 */
.L_x_28507:
[----:B------:R-:W-:-:S05]  /*dc50*/  LOP3.LUT R0, R38, 0x7ff, RZ, 0xc0, !PT ;  /* 0x000007ff26007812 */ /* 0x000fca00078ec0ff */
[----:B------:R-:W-:-:S05]  /*dc60*/  VIADD R0, R0, 0xfffffc00 ;  /* 0xfffffc0000007836 */ /* 0x000fca0000000000 */
[----:B------:R-:W-:Y:S02]  /*dc70*/  SHF.R.U32.HI R9, RZ, 0x6, R0 ;  /* 0x00000006ff097819 */ /* 0x000fe40000011600 */
[----:B------:R-:W-:Y:S02]  /*dc80*/  ISETP.GE.U32.AND P0, PT, R0, 0x80, PT ;  /* 0x000000800000780c */ /* 0x000fe40003f06070 */
[----:B------:R-:W-:-:S04]  /*dc90*/  IADD3 R9, PT, PT, -R9, 0x13, RZ ;  /* 0x0000001309097810 */ /* 0x000fc80007ffe1ff */
[----:B------:R-:W-:-:S07]  /*dca0*/  SEL R9, R9, 0x12, P0 ;  /* 0x0000001209097807 */ /* 0x000fce0000000000 */
.L_x_28506:
[----:B------:R-:W-:Y:S05]  /*dcb0*/  BSYNC.RECONVERGENT B0 ;  /* 0x0000000000007941 */ /* 0x000fea0003800200 */
.L_x_28505:
[----:B------:R-:W-:-:S05]  /*dcc0*/  LOP3.LUT R0, R38, 0x7ff, RZ, 0xc0, !PT ;  /* 0x000007ff26007812 */ /* 0x000fca00078ec0ff */
[----:B------:R-:W-:-:S05]  /*dcd0*/  VIADD R0, R0, 0xfffffc00 ;  /* 0xfffffc0000007836 */ /* 0x000fca0000000000 */
[----:B------:R-:W-:Y:S02]  /*dce0*/  SHF.R.U32.HI R2, RZ, 0x6, R0 ;  /* 0x00000006ff027819 */ /* 0x000fe40000011600 */
[----:B------:R-:W-:-:S03]  /*dcf0*/  LOP3.LUT P0, R0, R38, 0x3f, RZ, 0xc0, !PT ;  /* 0x0000003f26007812 */ /* 0x000fc6000780c0ff */
[----:B------:R-:W-:-:S04]  /*dd00*/  IMAD.IADD R9, R2, 0x1, R9 ;  /* 0x0000000102097824 */ /* 0x000fc800078e0209 */
[----:B------:R-:W-:-:S05]  /*dd10*/  IMAD.U32 R9, R9, 0x8, R1 ;  /* 0x0000000809097824 */ /* 0x000fca00078e0001 */
[----:B------:R0:W-:Y:S04]  /*dd20*/  STL.64 [R9+-0x78], R12 ;  /* 0xffff880c09007387 */ /* 0x0001e80000100a00 */
[----:B------:R-:W2:Y:S04]  /*dd30*/  @P0 LDL.64 R10, [R1+0x8] ;  /* 0x00000800010a0983 */ /* 0x000ea80000100a00 */
[----:B------:R-:W3:Y:S04]  /*dd40*/  LDL.64 R2, [R1+0x10] ;  /* 0x0000100001027983 */ /* 0x000ee80000100a00 */
[----:B0-----:R-:W4:Y:S01]  /*dd50*/  LDL.64 R8, [R1+0x18] ;  /* 0x0000180001087983 */ /* 0x001f220000100a00 */
[----:B------:R-:W-:Y:S01]  /*dd60*/  @P0 LOP3.LUT R38, R0, 0x3f, RZ, 0x3c, !PT ;  /* 0x0000003f00260812 */ /* 0x000fe200078e3cff */
[----:B------:R-:W-:Y:S01]  /*dd70*/  BSSY.RECONVERGENT B0, `(.L_x_28509) ;  /* 0x0000034000007945 */ /* 0x000fe20003800200 */
[----:B--2---:R-:W-:-:S02]  /*dd80*/  @P0 SHF.R.U64 R36, R10, 0x1, R11 ;  /* 0x000000010a240819 */ /* 0x004fc4000000120b */
[----:B------:R-:W-:Y:S02]  /*dd90*/  @P0 SHF.R.U32.HI R39, RZ, 0x1, R11 ;  /* 0x00000001ff270819 */ /* 0x000fe4000001160b */
[----:B---3--:R-:W-:Y:S02]  /*dda0*/  @P0 SHF.L.U32 R13, R2, R0, RZ ;  /* 0x00000000020d0219 */ /* 0x008fe400000006ff */
[----:B------:R-:W-:Y:S02]  /*ddb0*/  @P0 SHF.R.U64 R36, R36, R38, R39 ;  /* 0x0000002624240219 */ /* 0x000fe40000001227 */
[--C-:B------:R-:W-:Y:S02]  /*ddc0*/  @P0 SHF.R.U32.HI R10, RZ, 0x1, R3.reuse ;  /* 0x00000001ff0a0819 */ /* 0x100fe40000011603 */
[C-C-:B------:R-:W-:Y:S02]  /*ddd0*/  @P0 SHF.R.U64 R11, R2.reuse, 0x1, R3.reuse ;  /* 0x00000001020b0819 */ /* 0x140fe40000001203 */
[----:B------:R-:W-:-:S02]  /*dde0*/  @P0 SHF.L.U64.HI R12, R2, R0, R3 ;  /* 0x00000000020c0219 */ /* 0x000fc40000010203 */
[----:B------:R-:W-:Y:S02]  /*ddf0*/  @P0 SHF.R.U32.HI R39, RZ, R38, R39 ;  /* 0x00000026ff270219 */ /* 0x000fe40000011627 */
[----:B------:R-:W-:Y:S02]  /*de00*/  @P0 LOP3.LUT R2, R13, R36, RZ, 0xfc, !PT ;  /* 0x000000240d020212 */ /* 0x000fe400078efcff */
[----:B----4-:R-:W-:Y:S02]  /*de10*/  @P0 SHF.L.U32 R14, R8, R0, RZ ;  /* 0x00000000080e0219 */ /* 0x010fe400000006ff */
[----:B------:R-:W-:Y:S02]  /*de20*/  @P0 SHF.R.U64 R11, R11, R38, R10 ;  /* 0x000000260b0b0219 */ /* 0x000fe4000000120a */
[----:B------:R-:W-:Y:S02]  /*de30*/  @P0 LOP3.LUT R3, R12, R39, RZ, 0xfc, !PT ;  /* 0x000000270c030212 */ /* 0x000fe400078efcff */
[----:B------:R-:W-:-:S02]  /*de40*/  @P0 SHF.L.U64.HI R12, R8, R0, R9 ;  /* 0x00000000080c0219 */ /* 0x000fc40000010209 */
[----:B------:R-:W-:Y:S01]  /*de50*/  @P0 SHF.R.U32.HI R0, RZ, R38, R10 ;  /* 0x00000026ff000219 */ /* 0x000fe2000001160a */
[----:B------:R-:W-:Y:S01]  /*de60*/  IMAD.SHL.U32 R10, R2, 0x4, RZ ;  /* 0x00000004020a7824 */ /* 0x000fe200078e00ff */
[----:B------:R-:W-:Y:S02]  /*de70*/  @P0 LOP3.LUT R8, R14, R11, RZ, 0xfc, !PT ;  /* 0x0000000b0e080212 */ /* 0x000fe400078efcff */
[----:B------:R-:W-:Y:S02]  /*de80*/  SHF.L.U64.HI R11, R2, 0x2, R3 ;  /* 0x00000002020b7819 */ /* 0x000fe40000010203 */
[----:B------:R-:W-:Y:S02]  /*de90*/  @P0 LOP3.LUT R9, R12, R0, RZ, 0xfc, !PT ;  /* 0x000000000c090212 */ /* 0x000fe400078efcff */
[----:B------:R-:W-:Y:S02]  /*dea0*/  SHF.L.W.U32.HI R2, R3, 0x2, R8 ;  /* 0x0000000203027819 */ /* 0x000fe40000010e08 */
[----:B------:R-:W-:-:S02]  /*deb0*/  IADD3 RZ, P0, PT, RZ, -R10, RZ ;  /* 0x8000000affff7210 */ /* 0x000fc40007f1e0ff */
[----:B------:R-:W-:Y:S02]  /*dec0*/  LOP3.LUT R0, RZ, R11, RZ, 0x33, !PT ;  /* 0x0000000bff007212 */ /* 0x000fe400078e33ff */
[----:B------:R-:W-:Y:S02]  /*ded0*/  SHF.L.W.U32.HI R8, R8, 0x2, R9 ;  /* 0x0000000208087819 */ /* 0x000fe40000010e09 */
[----:B------:R-:W-:Y:S02]  /*dee0*/  LOP3.LUT R3, RZ, R2, RZ, 0x33, !PT ;  /* 0x00000002ff037212 */ /* 0x000fe400078e33ff */
[----:B------:R-:W-:Y:S02]  /*def0*/  IADD3.X R13, P0, PT, RZ, R0, RZ, P0, !PT ;  /* 0x00000000ff0d7210 */ /* 0x000fe4000071e4ff */
[----:B------:R-:W-:Y:S02]  /*df00*/  LOP3.LUT R0, RZ, R8, RZ, 0x33, !PT ;  /* 0x00000008ff007212 */ /* 0x000fe400078e33ff */
[----:B------:R-:W-:-:S02]  /*df10*/  IADD3.X R3, P1, PT, RZ, R3, RZ, P0, !PT ;  /* 0x00000003ff037210 */ /* 0x000fc4000073e4ff */
[----:B------:R-:W-:-:S03]  /*df20*/  ISETP.GT.U32.AND P2, PT, R2, -0x1, PT ;  /* 0xffffffff0200780c */ /* 0x000fc60003f44070 */
[----:B------:R-:W-:Y:S01]  /*df30*/  IMAD.X R0, RZ, RZ, R0, P1 ;  /* 0x000000ffff007224 */ /* 0x000fe200008e0600 */
[----:B------:R-:W-:-:S04]  /*df40*/  ISETP.GT.AND.EX P0, PT, R8, -0x1, PT, P2 ;  /* 0xffffffff0800780c */ /* 0x000fc80003f04320 */
[----:B------:R-:W-:Y:S02]  /*df50*/  SEL R0, R8, R0, P0 ;  /* 0x0000000008007207 */ /* 0x000fe40000000000 */
[----:B------:R-:W-:Y:S02]  /*df60*/  SEL R2, R2, R3, P0 ;  /* 0x0000000302027207 */ /* 0x000fe40000000000 */
[----:B------:R-:W-:Y:S02]  /*df70*/  ISETP.NE.U32.AND P1, PT, R0, RZ, PT ;  /* 0x000000ff0000720c */ /* 0x000fe40003f25070 */
[----:B------:R-:W-:Y:S02]  /*df80*/  SEL R11, R11, R13, P0 ;  /* 0x0000000d0b0b7207 */ /* 0x000fe40000000000 */
[----:B------:R-:W-:Y:S01]  /*df90*/  SEL R3, R2, R0, !P1 ;  /* 0x0000000002037207 */ /* 0x000fe20004800000 */
[----:B------:R-:W-:-:S05]  /*dfa0*/  @!P0 IMAD.MOV R10, RZ, RZ, -R10 ;  /* 0x000000ffff0a8224 */ /* 0x000fca00078e0a0a */
[----:B------:R-:W0:Y:S02]  /*dfb0*/  FLO.U32 R3, R3 ;  /* 0x0000000300037300 */ /* 0x000e2400000e0000 */
[C---:B0-----:R-:W-:Y:S02]  /*dfc0*/  IADD3 R12, PT, PT, -R3.reuse, 0x1f, RZ ;  /* 0x0000001f030c7810 */ /* 0x041fe40007ffe1ff */
[----:B------:R-:W-:-:S03]  /*dfd0*/  IADD3 R3, PT, PT, -R3, 0x3f, RZ ;  /* 0x0000003f03037810 */ /* 0x000fc60007ffe1ff */
[----:B------:R-:W-:-:S05]  /*dfe0*/  @P1 IMAD.MOV R3, RZ, RZ, R12 ;  /* 0x000000ffff031224 */ /* 0x000fca00078e020c */
[----:B------:R-:W-:-:S13]  /*dff0*/  ISETP.NE.AND P1, PT, R3, RZ, PT ;  /* 0x000000ff0300720c */ /* 0x000fda0003f25270 */
[----:B------:R-:W-:Y:S05]  /*e000*/  @!P1 BRA `(.L_x_28510) ;  /* 0x0000000000289947 */ /* 0x000fea0003800000 */
[C---:B------:R-:W-:Y:S02]  /*e010*/  LOP3.LUT R12, R3.reuse, 0x3f, RZ, 0xc0, !PT ;  /* 0x0000003f030c7812 */ /* 0x040fe400078ec0ff */
[--C-:B------:R-:W-:Y:S02]  /*e020*/  SHF.R.U64 R10, R10, 0x1, R11.reuse ;  /* 0x000000010a0a7819 */ /* 0x100fe4000000120b */
[CC--:B------:R-:W-:Y:S02]  /*e030*/  SHF.L.U64.HI R13, R2.reuse, R12.reuse, R0 ;  /* 0x0000000c020d7219 */ /* 0x0c0fe40000010200 */
[----:B------:R-:W-:Y:S02]  /*e040*/  SHF.L.U32 R12, R2, R12, RZ ;  /* 0x0000000c020c7219 */ /* 0x000fe400000006ff */
[----:B------:R-:W-:Y:S02]  /*e050*/  SHF.R.U32.HI R0, RZ, 0x1, R11 ;  /* 0x00000001ff007819 */ /* 0x000fe4000001160b */
[----:B------:R-:W-:-:S04]  /*e060*/  LOP3.LUT R2, R3, 0x3f, RZ, 0xc, !PT ;  /* 0x0000003f03027812 */ /* 0x000fc800078e0cff */
[-CC-:B------:R-:W-:Y:S02]  /*e070*/  SHF.R.U64 R10, R10, R2.reuse, R0.reuse ;  /* 0x000000020a0a7219 */ /* 0x180fe40000001200 */
[----:B------:R-:W-:Y:S02]  /*e080*/  SHF.R.U32.HI R0, RZ, R2, R0 ;  /* 0x00000002ff007219 */ /* 0x000fe40000011600 */
[----:B------:R-:W-:Y:S02]  /*e090*/  LOP3.LUT R2, R12, R10, RZ, 0xfc, !PT ;  /* 0x0000000a0c027212 */ /* 0x000fe400078efcff */
[----:B------:R-:W-:-:S07]  /*e0a0*/  LOP3.LUT R0, R13, R0, RZ, 0xfc, !PT ;  /* 0x000000000d007212 */ /* 0x000fce00078efcff */
.L_x_28510:
[----:B------:R-:W-:Y:S05]  /*e0b0*/  BSYNC.RECONVERGENT B0 ;  /* 0x0000000000007941 */ /* 0x000fea0003800200 */
.L_x_28509:
[----:B------:R-:W-:-:S04]  /*e0c0*/  IMAD.WIDE.U32 R12, R2, 0x2168c235, RZ ;  /* 0x2168c235020c7825 */ /* 0x000fc800078e00ff */
[----:B------:R-:W-:Y:S01]  /*e0d0*/  IMAD.MOV.U32 R10, RZ, RZ, R13 ;  /* 0x000000ffff0a7224 */ /* 0x000fe200078e000d */
[----:B------:R-:W-:Y:S01]  /*e0e0*/  IADD3 RZ, P1, PT, R12, R12, RZ ;  /* 0x0000000c0cff7210 */ /* 0x000fe20007f3e0ff */
[----:B------:R-:W-:Y:S02]  /*e0f0*/  IMAD.MOV.U32 R11, RZ, RZ, RZ ;  /* 0x000000ffff0b7224 */ /* 0x000fe400078e00ff */
[----:B------:R-:W-:-:S04]  /*e100*/  IMAD.WIDE.U32 R10, R2, -0x36f0255e, R10 ;  /* 0xc90fdaa2020a7825 */ /* 0x000fc800078e000a */
[----:B------:R-:W-:-:S04]  /*e110*/  IMAD.HI.U32 R2, R0, -0x36f0255e, RZ ;  /* 0xc90fdaa200027827 */ /* 0x000fc800078e00ff */
[----:B------:R-:W-:-:S04]  /*e120*/  IMAD.WIDE.U32 R10, P2, R0, 0x2168c235, R10 ;  /* 0x2168c235000a7825 */ /* 0x000fc8000784000a */
[----:B------:R-:W-:Y:S01]  /*e130*/  IMAD R0, R0, -0x36f0255e, RZ ;  /* 0xc90fdaa200007824 */ /* 0x000fe200078e02ff */
[----:B------:R-:W-:Y:S01]  /*e140*/  IADD3.X RZ, P1, PT, R10, R10, RZ, P1, !PT ;  /* 0x0000000a0aff7210 */ /* 0x000fe20000f3e4ff */
[----:B------:R-:W-:-:S03]  /*e150*/  IMAD.X R2, RZ, RZ, R2, P2 ;  /* 0x000000ffff027224 */ /* 0x000fc600010e0602 */
        /* <DEDUP_REMOVED lines=9> */
[----:B------:R-:W-:-:S03]  /*e1f0*/  SEL R10, RZ, 0xffffffff, !P1 ;  /* 0xffffffffff0a7807 */ /* 0x000fc60004800000 */
[----:B------:R-:W-:Y:S02]  /*e200*/  IMAD.X R0, RZ, RZ, R0, P2 ;  /* 0x000000ffff007224 */ /* 0x000fe400010e0600 */
[----:B------:R-:W-:Y:S01]  /*e210*/  IMAD.IADD R3, R10, 0x1, -R3 ;  /* 0x000000010a037824 */ /* 0x000fe200078e0a03 */
[----:B------:R-:W-:Y:S02]  /*e220*/  SHF.R.U32.HI R10, RZ, 0x1e, R9 ;  /* 0x0000001eff0a7819 */ /* 0x000fe40000011609 */
[----:B------:R-:W-:Y:S01]  /*e230*/  SHF.R.U64 R2, R2, 0xa, R0 ;  /* 0x0000000a02027819 */ /* 0x000fe20000001200 */
[----:B------:R-:W-:-:S03]  /*e240*/  IMAD.SHL.U32 R12, R3, 0x100000, RZ ;  /* 0x00100000030c7824 */ /* 0x000fc600078e00ff */
[----:B------:R-:W-:Y:S02]  /*e250*/  IADD3 R11, P2, PT, R2, 0x1, RZ ;  /* 0x00000001020b7810 */ /* 0x000fe40007f5e0ff */
[----:B------:R-:W-:Y:S02]  /*e260*/  LOP3.LUT P1, R2, R15, 0x80000000, RZ, 0xc0, !PT ;  /* 0x800000000f027812 */ /* 0x000fe4000782c0ff */
[----:B------:R-:W-:Y:S02]  /*e270*/  LEA.HI.X R0, R0, RZ, RZ, 0x16, P2 ;  /* 0x000000ff00007211 */ /* 0x000fe400010fb4ff */
[----:B------:R-:W-:Y:S02]  /*e280*/  @!P0 LOP3.LUT R2, R2, 0x80000000, RZ, 0x3c, !PT ;  /* 0x8000000002028812 */ /* 0x000fe400078e3cff */
[--C-:B------:R-:W-:Y:S02]  /*e290*/  SHF.R.U64 R11, R11, 0x1, R0.reuse ;  /* 0x000000010b0b7819 */ /* 0x100fe40000001200 */
[----:B------:R-:W-:-:S02]  /*e2a0*/  SHF.R.U32.HI R9, RZ, 0x1, R0 ;  /* 0x00000001ff097819 */ /* 0x000fc40000011600 */
[----:B------:R-:W-:Y:S02]  /*e2b0*/  IADD3 R3, P2, P3, RZ, RZ, R11 ;  /* 0x000000ffff037210 */ /* 0x000fe40007b5e00b */
[----:B------:R-:W-:Y:S02]  /*e2c0*/  LEA.HI R0, R8, R10, RZ, 0x1 ;  /* 0x0000000a08007211 */ /* 0x000fe400078f08ff */
[----:B------:R-:W-:-:S03]  /*e2d0*/  IADD3.X R8, PT, PT, R12, 0x3fe00000, R9, P2, P3 ;  /* 0x3fe000000c087810 */ /* 0x000fc600017e6409 */
[----:B------:R-:W-:Y:S01]  /*e2e0*/  @P1 IMAD.MOV R0, RZ, RZ, -R0 ;  /* 0x000000ffff001224 */ /* 0x000fe200078e0a00 */
[----:B------:R-:W-:-:S07]  /*e2f0*/  LOP3.LUT R8, R8, R2, RZ, 0xfc, !PT ;  /* 0x0000000208087212 */ /* 0x000fce00078efcff */
.L_x_28504:
[----:B------:R-:W-:Y:S02]  /*e300*/  IMAD.MOV.U32 R2, RZ, RZ, R3 ;  /* 0x000000ffff027224 */ /* 0x000fe400078e0003 */
[----:B------:R-:W-:Y:S02]  /*e310*/  IMAD.MOV.U32 R3, RZ, RZ, R8 ;  /* 0x000000ffff037224 */ /* 0x000fe400078e0008 */
[----:B------:R-:W-:Y:S02]  /*e320*/  IMAD.MOV.U32 R8, RZ, RZ, R37 ;  /* 0x000000ffff087224 */ /* 0x000fe400078e0025 */
[----:B------:R-:W-:-:S04]  /*e330*/  IMAD.MOV.U32 R9, RZ, RZ, 0x0 ;  /* 0x00000000ff097424 */ /* 0x000fc800078e00ff */
[----:B------:R-:W-:Y:S05]  /*e340*/  RET.REL.NODEC R8 `(_ZN2at6native27unrolled_elementwise_kernelIZZZNS0_17expm1_kernel_cudaERNS_18TensorIteratorBaseEENKUlvE_clEvENKUlvE1_clEvEUlN3c107complexIdEEE_St5arrayIPcLm2EELi4E23TrivialOffsetCalculatorILi1EjESE_NS0_6memory12LoadWithCastILi1EEENSF_13StoreWithCastILi1EEEEEviT_T0_T2_T3_T4_T5_) ;  /* 0xffffff1c082c7950 */ /* 0x000fea0003c3ffff */
.L_x_28511:
        /* <DEDUP_REMOVED lines=11> */
.L_x_36958:


//--------------------- .text._ZN2at6native18elementwise_kernelILi128ELi2EZNS0_22gpu_kernel_impl_nocastIZZZNS0_17expm1_kernel_cudaERNS_18TensorIteratorBaseEENKUlvE_clEvENKUlvE1_clEvEUlN3c107complexIdEEE_EEvS4_RKT_EUliE_EEviT1_ --------------------------
	.section	.text._ZN2at6native18elementwise_kernelILi128ELi2EZNS0_22gpu_kernel_impl_nocastIZZZNS0_17expm1_kernel_cudaERNS_18TensorIteratorBaseEENKUlvE_clEvENKUlvE1_clEvEUlN3c107complexIdEEE_EEvS4_RKT_EUliE_EEviT1_,"ax",@progbits
	.align	128
        .global         _ZN2at6native18elementwise_kernelILi128ELi2EZNS0_22gpu_kernel_impl_nocastIZZZNS0_17expm1_kernel_cudaERNS_18TensorIteratorBaseEENKUlvE_clEvENKUlvE1_clEvEUlN3c107complexIdEEE_EEvS4_RKT_EUliE_EEviT1_
        .type           _ZN2at6native18elementwise_kernelILi128ELi2EZNS0_22gpu_kernel_impl_nocastIZZZNS0_17expm1_kernel_cudaERNS_18TensorIteratorBaseEENKUlvE_clEvENKUlvE1_clEvEUlN3c107complexIdEEE_EEvS4_RKT_EUliE_EEviT1_,@function
        .size           _ZN2at6native18elementwise_kernelILi128ELi2EZNS0_22gpu_kernel_impl_nocastIZZZNS0_17expm1_kernel_cudaERNS_18TensorIteratorBaseEENKUlvE_clEvENKUlvE1_clEvEUlN3c107complexIdEEE_EEvS4_RKT_EUliE_EEviT1_,(.L_x_36959 - _ZN2at6native18elementwise_kernelILi128ELi2EZNS0_22gpu_kernel_impl_nocastIZZZNS0_17expm1_kernel_cudaERNS_18TensorIteratorBaseEENKUlvE_clEvENKUlvE1_clEvEUlN3c107complexIdEEE_EEvS4_RKT_EUliE_EEviT1_)
        .other          _ZN2at6native18elementwise_kernelILi128ELi2EZNS0_22gpu_kernel_impl_nocastIZZZNS0_17expm1_kernel_cudaERNS_18TensorIteratorBaseEENKUlvE_clEvENKUlvE1_clEvEUlN3c107complexIdEEE_EEvS4_RKT_EUliE_EEviT1_,@"STO_CUDA_ENTRY STV_DEFAULT"
_ZN2at6native18elementwise_kernelILi128ELi2EZNS0_22gpu_kernel_impl_nocastIZZZNS0_17expm1_kernel_cudaERNS_18TensorIteratorBaseEENKUlvE_clEvENKUlvE1_clEvEUlN3c107complexIdEEE_EEvS4_RKT_EUliE_EEviT1_:
.text._ZN2at6native18elementwise_kernelILi128ELi2EZNS0_22gpu_kernel_impl_nocastIZZZNS0_17expm1_kernel_cudaERNS_18TensorIteratorBaseEENKUlvE_clEvENKUlvE1_clEvEUlN3c107complexIdEEE_EEvS4_RKT_EUliE_EEviT1_:
[----:B------:R-:W0:Y:S01]  /*0000*/  LDC R1, c[0x0][0x37c] ;  /* 0x0000df00ff017b82 */ /* 0x000e220000000800 */
[----:B------:R-:W1:Y:S07]  /*0010*/  S2R R17, SR_TID.X ;  /* 0x0000000000117919 */ /* 0x000e6e0000002100 */
[----:B------:R-:W2:Y:S01]  /*0020*/  S2UR UR4, SR_CTAID.X ;  /* 0x00000000000479c3 */ /* 0x000ea20000002500 */
[----:B------:R-:W3:Y:S01]  /*0030*/  LDCU UR5, c[0x0][0x380] ;  /* 0x00007000ff0577ac */ /* 0x000ee20008000800 */
[----:B------:R-:W-:Y:S01]  /*0040*/  BSSY.RECONVERGENT B0, `(.L_x_28512) ;  /* 0x0000274000007945 */ /* 0x000fe20003800200 */
[----:B0-----:R-:W-:Y:S01]  /*0050*/  VIADD R1, R1, 0xffffffd8 ;  /* 0xffffffd801017836 */ /* 0x001fe20000000000 */
[----:B------:R-:W0:Y:S04]  /*0060*/  LDCU.64 UR6, c[0x0][0x358] ;  /* 0x00006b00ff0677ac */ /* 0x000e280008000a00 */
[----:B------:R-:W4:Y:S01]  /*0070*/  LDC R0, c[0x0][0x388] ;  /* 0x0000e200ff007b82 */ /* 0x000f220000000800 */
[----:B--2---:R-:W-:-:S06]  /*0080*/  USHF.L.U32 UR4, UR4, 0x8, URZ ;  /* 0x0000000804047899 */ /* 0x004fcc00080006ff */
[----:B-1----:R-:W-:Y:S01]  /*0090*/  LOP3.LUT R17, R17, UR4, RZ, 0xfc, !PT ;  /* 0x0000000411117c12 */ /* 0x002fe2000f8efcff */
[----:B----4-:R-:W-:-:S03]  /*00a0*/  VIADD R16, R0, 0xffffffff ;  /* 0xffffffff00107836 */ /* 0x010fc60000000000 */
[----:B---3--:R-:W-:Y:S02]  /*00b0*/  ISETP.GE.AND P0, PT, R17, UR5, PT ;  /* 0x0000000511007c0c */ /* 0x008fe4000bf06270 */
[----:B------:R-:W-:-:S05]  /*00c0*/  VIMNMX.U32 R6, PT, PT, R16, 0x18, PT ;  /* 0x0000001810067848 */ /* 0x000fca0003fe0000 */
[----:B------:R-:W-:-:S06]  /*00d0*/  VIADD R6, R6, 0x1 ;  /* 0x0000000106067836 */ /* 0x000fcc0000000000 */
[----:B0-----:R-:W-:Y:S05]  /*00e0*/  @P0 BRA `(.L_x_28513) ;  /* 0x0000002400a40947 */ /* 0x001fea0003800000 */
[----:B------:R-:W-:Y:S01]  /*00f0*/  ISETP.NE.AND P0, PT, R0, RZ, PT ;  /* 0x000000ff0000720c */ /* 0x000fe20003f05270 */
[----:B------:R-:W-:Y:S02]  /*0100*/  HFMA2 R0, -RZ, RZ, 0, 0 ;  /* 0x00000000ff007431 */ /* 0x000fe400000001ff */
[----:B------:R-:W-:-:S10]  /*0110*/  IMAD.MOV.U32 R15, RZ, RZ, RZ ;  /* 0x000000ffff0f7224 */ /* 0x000fd400078e00ff */
[----:B------:R-:W-:Y:S05]  /*0120*/  @!P0 BRA `(.L_x_28514) ;  /* 0x0000001000a88947 */ /* 0x000fea0003800000 */
[----:B------:R-:W0:Y:S01]  /*0130*/  LDCU.64 UR4, c[0x0][0x390] ;  /* 0x00007200ff0477ac */ /* 0x000e220008000a00 */
[----:B------:R-:W-:Y:S01]  /*0140*/  IMAD.MOV.U32 R2, RZ, RZ, RZ ;  /* 0x000000ffff027224 */ /* 0x000fe200078e00ff */
[----:B------:R-:W-:Y:S01]  /*0150*/  ISETP.NE.AND P0, PT, R16, RZ, PT ;  /* 0x000000ff1000720c */ /* 0x000fe20003f05270 */
[----:B------:R-:W-:Y:S01]  /*0160*/  IMAD.MOV.U32 R3, RZ, RZ, R17 ;  /* 0x000000ffff037224 */ /* 0x000fe200078e0011 */
        /* <DEDUP_REMOVED lines=282> */
[----:B------:R-:W-:-:S05]  /*1310*/  @P0 IMAD.MOV.U32 R4, RZ, RZ, RZ ;  /* 0x000000ffff040224 */ /* 0x000fca00078e00ff */
        /* <DEDUP_REMOVED lines=11> */
.L_x_28514:
[----:B------:R-:W0:Y:S02]  /*13d0*/  LDCU.64 UR4, c[0x0][0x588] ;  /* 0x0000b100ff0477ac */ /* 0x000e240008000a00 */
[----:B0-----:R-:W-:-:S05]  /*13e0*/  IADD3 R8, P0, PT, R0, UR4, RZ ;  /* 0x0000000400087c10 */ /* 0x001fca000ff1e0ff */
[----:B------:R-:W-:-:S06]  /*13f0*/  IMAD.X R9, RZ, RZ, UR5, P0 ;  /* 0x00000005ff097e24 */ /* 0x000fcc00080e06ff */
[----:B------:R-:W2:Y:S01]  /*1400*/  LDG.E.128 R8, desc[UR6][R8.64] ;  /* 0x0000000608087981 */ /* 0x000ea2000c1e1d00 */
[----:B------:R-:W-:Y:S01]  /*1410*/  BSSY.RECONVERGENT B1, `(.L_x_28515) ;  /* 0x0000019000017945 */ /* 0x000fe20003800200 */
[----:B--2---:R-:W-:-:S08]  /*1420*/  DMUL R26, R10, 0.5 ;  /* 0x3fe000000a1a7828 */ /* 0x004fd00000000000 */
[----:B------:R-:W-:-:S14]  /*1430*/  DSETP.NEU.AND P0, PT, |R26|, +INF , PT ;  /* 0x7ff000001a00742a */ /* 0x000fdc0003f0d200 */
[----:B------:R-:W-:Y:S01]  /*1440*/  @!P0 DMUL R4, RZ, R26 ;  /* 0x0000001aff048228 */ /* 0x000fe20000000000 */
[----:B------:R-:W-:Y:S01]  /*1450*/  @!P0 IMAD.MOV.U32 R2, RZ, RZ, RZ ;  /* 0x000000ffff028224 */ /* 0x000fe200078e00ff */
[----:B------:R-:W-:Y:S09]  /*1460*/  @!P0 BRA `(.L_x_28516) ;  /* 0x00000000004c8947 */ /* 0x000ff20003800000 */
[----:B------:R-:W-:Y:S01]  /*1470*/  UMOV UR4, 0x6dc9c883 ;  /* 0x6dc9c88300047882 */ /* 0x000fe20000000000 */
[----:B------:R-:W-:Y:S01]  /*1480*/  UMOV UR5, 0x3fe45f30 ;  /* 0x3fe45f3000057882 */ /* 0x000fe20000000000 */
[C---:B------:R-:W-:Y:S02]  /*1490*/  DSETP.GE.AND P0, PT, |R26|.reuse, 2.14748364800000000000e+09, PT ;  /* 0x41e000001a00742a */ /* 0x040fe40003f06200 */
[----:B------:R-:W-:Y:S01]  /*14a0*/  DMUL R2, R26, UR4 ;  /* 0x000000041a027c28 */ /* 0x000fe20008000000 */
[----:B------:R-:W-:Y:S01]  /*14b0*/  UMOV UR4, 0x54442d18 ;  /* 0x54442d1800047882 */ /* 0x000fe20000000000 */
[----:B------:R-:W-:-:S08]  /*14c0*/  UMOV UR5, 0x3ff921fb ;  /* 0x3ff921fb00057882 */ /* 0x000fd00000000000 */
        /* <DEDUP_REMOVED lines=12> */
[----:B------:R-:W-:Y:S05]  /*1590*/  CALL.REL.NOINC `($_ZN2at6native18elementwise_kernelILi128ELi2EZNS0_22gpu_kernel_impl_nocastIZZZNS0_17expm1_kernel_cudaERNS_18TensorIteratorBaseEENKUlvE_clEvENKUlvE1_clEvEUlN3c107complexIdEEE_EEvS4_RKT_EUliE_EEviT1_$__internal_trig_reduction_slowpathd) ;  /* 0x0000003800487944 */ /* 0x000fea0003c00000 */
.L_x_28516:
[----:B------:R-:W-:Y:S05]  /*15a0*/  BSYNC.RECONVERGENT B1 ;  /* 0x0000000000017941 */ /* 0x000fea0003800200 */
.L_x_28515:
        /* <DEDUP_REMOVED lines=10> */
[----:B------:R-:W-:Y:S01]  /*1650*/  DMUL R12, R4, R4 ;  /* 0x00000004040c7228 */ /* 0x000fe20000000000 */
[----:B------:R-:W-:Y:S01]  /*1660*/  FSETP.GT.FTZ.AND P1, PT, R9, -3.1640625, PT ;  /* 0xc04a80000900780b */ /* 0x000fe20003f34000 */
[----:B------:R-:W-:Y:S01]  /*1670*/  BSSY.RECONVERGENT B1, `(.L_x_28517) ;  /* 0x0000059000017945 */ /* 0x000fe20003800200 */
[----:B------:R-:W-:Y:S01]  /*1680*/  ISETP.NE.U32.AND P0, PT, R0, 0x1, PT ;  /* 0x000000010000780c */ /* 0x000fe20003f05070 */
[----:B------:R-:W-:Y:S01]  /*1690*/  IMAD.MOV.U32 R0, RZ, RZ, 0x3da8ff83 ;  /* 0x3da8ff83ff007424 */ /* 0x000fe200078e00ff */
[----:B------:R-:W-:-:S02]  /*16a0*/  LOP3.LUT P2, RZ, R2, 0x2, RZ, 0xc0, !PT ;  /* 0x0000000202ff7812 */ /* 0x000fc4000784c0ff */
        /* <DEDUP_REMOVED lines=18> */
[----:B------:R-:W-:Y:S01]  /*17d0*/  MOV R2, 0x652b82fe ;  /* 0x652b82fe00027802 */ /* 0x000fe20000000f00 */
[----:B------:R-:W-:Y:S01]  /*17e0*/  IMAD.MOV.U32 R3, RZ, RZ, 0x3ff71547 ;  /* 0x3ff71547ff037424 */ /* 0x000fe200078e00ff */
[----:B------:R-:W-:Y:S01]  /*17f0*/  UMOV UR4, 0xfefa39ef ;  /* 0xfefa39ef00047882 */ /* 0x000fe20000000000 */
[----:B------:R-:W-:Y:S01]  /*1800*/  UMOV UR5, 0x3fe62e42 ;  /* 0x3fe62e4200057882 */ /* 0x000fe20000000000 */
[----:B------:R-:W-:Y:S01]  /*1810*/  IMAD.SHL.U32 R0, R9, 0x2, RZ ;  /* 0x0000000209007824 */ /* 0x000fe200078e00ff */
[----:B------:R-:W-:Y:S01]  /*1820*/  MOV R21, 0x3e5af86d ;  /* 0x3e5af86d00157802 */ /* 0x000fe20000000f00 */
[----:B------:R-:W-:Y:S01]  /*1830*/  IMAD.MOV.U32 R20, RZ, RZ, -0x7142ec33 ;  /* 0x8ebd13cdff147424 */ /* 0x000fe200078e00ff */
[----:B------:R-:W-:Y:S02]  /*1840*/  DFMA R2, R8, R2, 6.75539944105574400000e+15 ;  /* 0x433800000802742b */ /* 0x000fe40000000002 */
        /* <DEDUP_REMOVED lines=52> */
.L_x_28518:
[C-C-:B------:R-:W-:Y:S01]  /*1b90*/  DADD R2, R8.reuse, R8.reuse ;  /* 0x0000000008027229 */ /* 0x140fe20000000008 */
[----:B------:R-:W-:Y:S01]  /*1ba0*/  IMAD.MOV.U32 R5, RZ, RZ, 0x3ff00000 ;  /* 0x3ff00000ff057424 */ /* 0x000fe200078e00ff */
[----:B------:R-:W-:Y:S01]  /*1bb0*/  ISETP.GE.AND P1, PT, R9, RZ, PT ;  /* 0x000000ff0900720c */ /* 0x000fe20003f26270 */
[----:B------:R-:W-:-:S03]  /*1bc0*/  DSETP.NAN.AND P0, PT, R8, R8, PT ;  /* 0x000000080800722a */ /* 0x000fc60003f08000 */
[----:B------:R-:W-:-:S04]  /*1bd0*/  FSEL R5, -R5, +QNAN , !P1 ;  /* 0x7ff0000005057808 */ /* 0x000fc80004800100 */
[----:B------:R-:W-:Y:S02]  /*1be0*/  FSEL R18, R2, RZ, P0 ;  /* 0x000000ff02127208 */ /* 0x000fe40000000000 */
[----:B------:R-:W-:-:S07]  /*1bf0*/  FSEL R19, R3, R5, P0 ;  /* 0x0000000503137208 */ /* 0x000fce0000000000 */
.L_x_28519:
[----:B------:R-:W-:Y:S05]  /*1c00*/  BSYNC.RECONVERGENT B1 ;  /* 0x0000000000017941 */ /* 0x000fea0003800200 */
.L_x_28517:
        /* <DEDUP_REMOVED lines=25> */
[----:B------:R-:W-:Y:S05]  /*1da0*/  CALL.REL.NOINC `($_ZN2at6native18elementwise_kernelILi128ELi2EZNS0_22gpu_kernel_impl_nocastIZZZNS0_17expm1_kernel_cudaERNS_18TensorIteratorBaseEENKUlvE_clEvENKUlvE1_clEvEUlN3c107complexIdEEE_EEvS4_RKT_EUliE_EEviT1_$__internal_trig_reduction_slowpathd) ;  /* 0x0000003000447944 */ /* 0x000fea0003c00000 */
[----:B------:R-:W-:Y:S02]  /*1db0*/  IMAD.MOV.U32 R38, RZ, RZ, R4 ;  /* 0x000000ffff267224 */ /* 0x000fe400078e0004 */
[----:B------:R-:W-:-:S07]  /*1dc0*/  IMAD.MOV.U32 R39, RZ, RZ, R5 ;  /* 0x000000ffff277224 */ /* 0x000fce00078e0005 */
.L_x_28523:
[----:B------:R-:W-:Y:S05]  /*1dd0*/  BSYNC.RECONVERGENT B2 ;  /* 0x0000000000027941 */ /* 0x000fea0003800200 */
.L_x_28522:
[----:B------:R-:W-:-:S07]  /*1de0*/  IADD3 R0, PT, PT, R2, 0x1, RZ ;  /* 0x0000000102007810 */ /* 0x000fce0007ffe0ff */
.L_x_28521:
[----:B------:R-:W-:Y:S05]  /*1df0*/  BSYNC.RECONVERGENT B1 ;  /* 0x0000000000017941 */ /* 0x000fea0003800200 */
.L_x_28520:
        /* <DEDUP_REMOVED lines=9> */
[----:B------:R-:W-:Y:S01]  /*1e90*/  MOV R3, 0x3ff71547 ;  /* 0x3ff7154700037802 */ /* 0x000fe20000000f00 */
[----:B------:R-:W-:Y:S01]  /*1ea0*/  UMOV UR4, 0xfefa39ef ;  /* 0xfefa39ef00047882 */ /* 0x000fe20000000000 */
[----:B------:R-:W-:Y:S01]  /*1eb0*/  UMOV UR5, 0x3fe62e42 ;  /* 0x3fe62e4200057882 */ /* 0x000fe20000000000 */
[C---:B------:R-:W-:Y:S01]  /*1ec0*/  LOP3.LUT R7, R0.reuse, 0x1, RZ, 0xc0, !PT ;  /* 0x0000000100077812 */ /* 0x040fe200078ec0ff */
[----:B------:R-:W-:Y:S01]  /*1ed0*/  IMAD.MOV.U32 R14, RZ, RZ, 0x20fd8164 ;  /* 0x20fd8164ff0e7424 */ /* 0x000fe200078e00ff */
[----:B------:R-:W-:Y:S01]  /*1ee0*/  DMUL R36, R38, R38 ;  /* 0x0000002626247228 */ /* 0x000fe20000000000 */
[----:B------:R-:W-:Y:S01]  /*1ef0*/  LOP3.LUT P1, RZ, R0, 0x2, RZ, 0xc0, !PT ;  /* 0x0000000200ff7812 */ /* 0x000fe2000782c0ff */
[----:B------:R-:W-:Y:S01]  /*1f00*/  DFMA R2, R8, R2, 6.75539944105574400000e+15 ;  /* 0x433800000802742b */ /* 0x000fe20000000002 */
[----:B------:R-:W-:Y:S01]  /*1f10*/  ISETP.NE.U32.AND P0, PT, R7, 0x1, PT ;  /* 0x000000010700780c */ /* 0x000fe20003f05070 */
[----:B------:R-:W-:Y:S01]  /*1f20*/  IMAD.MOV.U32 R7, RZ, RZ, 0x3da8ff83 ;  /* 0x3da8ff83ff077424 */ /* 0x000fe200078e00ff */
[----:B------:R-:W-:Y:S02]  /*1f30*/  BSSY.RECONVERGENT B1, `(.L_x_28524) ;  /* 0x0000049000017945 */ /* 0x000fe40003800200 */
[----:B0-----:R-:W-:-:S02]  /*1f40*/  FSEL R34, R14, -8.06006814911005101289e+34, !P0 ;  /* 0xf9785eba0e227808 */ /* 0x001fc40004000000 */
[----:B------:R-:W-:Y:S01]  /*1f50*/  FSEL R35, -R7, 0.11223486810922622681, !P0 ;  /* 0x3de5db6507237808 */ /* 0x000fe20004000100 */
[----:B------:R-:W-:-:S08]  /*1f60*/  DADD R32, R2, -6.75539944105574400000e+15 ;  /* 0xc338000002207429 */ /* 0x000fd00000000000 */
[----:B------:R-:W-:Y:S01]  /*1f70*/  DFMA R4, R32, -UR4, R8 ;  /* 0x8000000420047c2b */ /* 0x000fe20008000008 */
[----:B------:R-:W-:Y:S01]  /*1f80*/  UMOV UR4, 0x3b39803f ;  /* 0x3b39803f00047882 */ /* 0x000fe20000000000 */
[----:B------:R-:W-:-:S06]  /*1f90*/  UMOV UR5, 0x3c7abc9e ;  /* 0x3c7abc9e00057882 */ /* 0x000fcc0000000000 */
[----:B------:R-:W-:Y:S01]  /*1fa0*/  DFMA R4, R32, -UR4, R4 ;  /* 0x8000000420047c2b */ /* 0x000fe20008000004 */
[----:B------:R-:W-:Y:S01]  /*1fb0*/  UMOV UR4, 0x69ce2bdf ;  /* 0x69ce2bdf00047882 */ /* 0x000fe20000000000 */
[----:B------:R-:W-:Y:S01]  /*1fc0*/  IMAD.MOV.U32 R32, RZ, RZ, -0x35dec16 ;  /* 0xfca213eaff207424 */ /* 0x000fe200078e00ff */
[----:B------:R-:W-:Y:S01]  /*1fd0*/  MOV R33, 0x3e928af3 ;  /* 0x3e928af300217802 */ /* 0x000fe20000000f00 */
        /* <DEDUP_REMOVED lines=36> */
[----:B------:R-:W-:Y:S01]  /*2220*/  FSEL R25, R21, R39, !P0 ;  /* 0x0000002715197208 */ /* 0x000fe20004000000 */
[----:B------:R-:W-:Y:S02]  /*2230*/  DADD R20, R12, R12 ;  /* 0x000000000c147229 */ /* 0x000fe4000000000c */
[----:B------:R-:W-:-:S03]  /*2240*/  DSETP.NEU.AND P0, PT, |R10|, +INF , PT ;  /* 0x7ff000000a00742a */ /* 0x000fc60003f0d200 */
[----:B------:R-:W-:-:S03]  /*2250*/  DADD R22, RZ, -R24 ;  /* 0x00000000ff167229 */ /* 0x000fc60000000818 */
[----:B------:R-:W-:Y:S02]  /*2260*/  DMUL R12, R12, R20 ;  /* 0x000000140c0c7228 */ /* 0x000fe40000000000 */
[----:B------:R-:W-:-:S05]  /*2270*/  DFMA R20, R4, R32, 1 ;  /* 0x3ff000000414742b */ /* 0x000fca0000000020 */
[----:B------:R-:W-:Y:S02]  /*2280*/  FSEL R4, R24, R22, !P1 ;  /* 0x0000001618047208 */ /* 0x000fe40004800000 */
[----:B------:R-:W-:Y:S02]  /*2290*/  FSEL R5, R25, R23, !P1 ;  /* 0x0000001719057208 */ /* 0x000fe40004800000 */
[----:B------:R-:W-:-:S04]  /*22a0*/  FSETP.GEU.FTZ.AND P1, PT, |R9|, 4.1917929649353027344, PT ;  /* 0x4086232b0900780b */ /* 0x000fc80003f3e200 */
[----:B------:R-:W-:Y:S02]  /*22b0*/  DFMA R12, R18, R4, -R12 ;  /* 0x00000004120c722b */ /* 0x000fe4000000080c */
[----:B------:R-:W-:Y:S01]  /*22c0*/  @!P0 DMUL R4, RZ, R10 ;  /* 0x0000000aff048228 */ /* 0x000fe20000000000 */
[----:B------:R-:W-:Y:S02]  /*22d0*/  IMAD R19, R2, 0x100000, R21 ;  /* 0x0010000002137824 */ /* 0x000fe400078e0215 */
[----:B------:R-:W-:-:S04]  /*22e0*/  IMAD.MOV.U32 R18, RZ, RZ, R20 ;  /* 0x000000ffff127224 */ /* 0x000fc800078e0014 */
[----:B------:R-:W-:Y:S05]  /*22f0*/  @!P1 BRA `(.L_x_28525) ;  /* 0x0000000000309947 */ /* 0x000fea0003800000 */
[----:B------:R-:W-:Y:S01]  /*2300*/  FSETP.GEU.FTZ.AND P1, PT, |R9|, 4.2275390625, PT ;  /* 0x408748000900780b */ /* 0x000fe20003f3e200 */
[C---:B------:R-:W-:Y:S02]  /*2310*/  DADD R18, R8.reuse, +INF ;  /* 0x7ff0000008127429 */ /* 0x040fe40000000000 */
[----:B------:R-:W-:-:S08]  /*2320*/  DSETP.GEU.AND P2, PT, R8, RZ, PT ;  /* 0x000000ff0800722a */ /* 0x000fd00003f4e000 */
[----:B------:R-:W-:Y:S02]  /*2330*/  FSEL R18, R18, RZ, P2 ;  /* 0x000000ff12127208 */ /* 0x000fe40001000000 */
[----:B------:R-:W-:Y:S02]  /*2340*/  @!P1 LEA.HI R0, R2, R2, RZ, 0x1 ;  /* 0x0000000202009211 */ /* 0x000fe400078f08ff */
[----:B------:R-:W-:Y:S02]  /*2350*/  FSEL R19, R19, RZ, P2 ;  /* 0x000000ff13137208 */ /* 0x000fe40001000000 */
[----:B------:R-:W-:-:S04]  /*2360*/  @!P1 SHF.R.S32.HI R3, RZ, 0x1, R0 ;  /* 0x00000001ff039819 */ /* 0x000fc80000011400 */
[----:B------:R-:W-:Y:S01]  /*2370*/  @!P1 LEA R21, R3, R21, 0x14 ;  /* 0x0000001503159211 */ /* 0x000fe200078ea0ff */
[----:B------:R-:W-:-:S05]  /*2380*/  @!P1 IMAD.IADD R2, R2, 0x1, -R3 ;  /* 0x0000000102029824 */ /* 0x000fca00078e0a03 */
[----:B------:R-:W-:Y:S01]  /*2390*/  @!P1 LEA R3, R2, 0x3ff00000, 0x14 ;  /* 0x3ff0000002039811 */ /* 0x000fe200078ea0ff */
[----:B------:R-:W-:-:S06]  /*23a0*/  @!P1 IMAD.MOV.U32 R2, RZ, RZ, RZ ;  /* 0x000000ffff029224 */ /* 0x000fcc00078e00ff */
[----:B------:R-:W-:-:S11]  /*23b0*/  @!P1 DMUL R18, R20, R2 ;  /* 0x0000000214129228 */ /* 0x000fd60000000000 */
.L_x_28525:
[----:B------:R-:W-:Y:S05]  /*23c0*/  BSYNC.RECONVERGENT B1 ;  /* 0x0000000000017941 */ /* 0x000fea0003800200 */
.L_x_28524:
        /* <DEDUP_REMOVED lines=22> */
[----:B------:R-:W-:Y:S05]  /*2530*/  CALL.REL.NOINC `($_ZN2at6native18elementwise_kernelILi128ELi2EZNS0_22gpu_kernel_impl_nocastIZZZNS0_17expm1_kernel_cudaERNS_18TensorIteratorBaseEENKUlvE_clEvENKUlvE1_clEvEUlN3c107complexIdEEE_EEvS4_RKT_EUliE_EEviT1_$__internal_trig_reduction_slowpathd) ;  /* 0x0000002800607944 */ /* 0x000fea0003c00000 */
.L_x_28527:
[----:B------:R-:W-:Y:S05]  /*2540*/  BSYNC.RECONVERGENT B1 ;  /* 0x0000000000017941 */ /* 0x000fea0003800200 */
.L_x_28526:
[----:B------:R-:W0:Y:S01]  /*2550*/  LDCU.64 UR4, c[0x4][0x1b8] ;  /* 0x01003700ff0477ac */ /* 0x000e220008000a00 */
[----:B------:R-:W-:-:S05]  /*2560*/  IMAD.SHL.U32 R0, R2, 0x40, RZ ;  /* 0x0000004002007824 */ /* 0x000fca00078e00ff */
[----:B------:R-:W-:-:S04]  /*2570*/  LOP3.LUT R0, R0, 0x40, RZ, 0xc0, !PT ;  /* 0x0000004000007812 */ /* 0x000fc800078ec0ff */
[----:B0-----:R-:W-:-:S05]  /*2580*/  IADD3 R30, P0, PT, R0, UR4, RZ ;  /* 0x00000004001e7c10 */ /* 0x001fca000ff1e0ff */
[----:B------:R-:W-:Y:S01]  /*2590*/  IMAD.X R31, RZ, RZ, UR5, P0 ;  /* 0x00000005ff1f7e24 */ /* 0x000fe200080e06ff */
[----:B------:R-:W-:Y:S01]  /*25a0*/  LOP3.LUT R0, R2, 0x1, RZ, 0xc0, !PT ;  /* 0x0000000102007812 */ /* 0x000fe200078ec0ff */
[----:B------:R-:W-:Y:S01]  /*25b0*/  IMAD.MOV.U32 R32, RZ, RZ, 0x20fd8164 ;  /* 0x20fd8164ff207424 */ /* 0x000fe200078e00ff */
[----:B------:R-:W-:Y:S01]  /*25c0*/  DMUL R28, R4, R4 ;  /* 0x00000004041c7228 */ /* 0x000fe20000000000 */
[----:B------:R-:W0:Y:S01]  /*25d0*/  LDCU.64 UR4, c[0x0][0x580] ;  /* 0x0000b000ff0477ac */ /* 0x000e220008000a00 */
[----:B------:R-:W2:Y:S04]  /*25e0*/  LDG.E.128.CONSTANT R8, desc[UR6][R30.64] ;  /* 0x000000061e087981 */ /* 0x000ea8000c1e9d00 */
[----:B------:R-:W3:Y:S04]  /*25f0*/  LDG.E.128.CONSTANT R20, desc[UR6][R30.64+0x10] ;  /* 0x000010061e147981 */ /* 0x000ee8000c1e9d00 */
[----:B------:R-:W4:Y:S01]  /*2600*/  LDG.E.128.CONSTANT R24, desc[UR6][R30.64+0x20] ;  /* 0x000020061e187981 */ /* 0x000f22000c1e9d00 */
[----:B------:R-:W-:Y:S01]  /*2610*/  ISETP.NE.U32.AND P0, PT, R0, 0x1, PT ;  /* 0x000000010000780c */ /* 0x000fe20003f05070 */
[----:B------:R-:W-:Y:S01]  /*2620*/  VIADD R17, R17, 0x80 ;  /* 0x0000008011117836 */ /* 0x000fe20000000000 */
[----:B------:R-:W-:-:S02]  /*2630*/  MOV R0, 0x3da8ff83 ;  /* 0x3da8ff8300007802 */ /* 0x000fc40000000f00 */
        /* <DEDUP_REMOVED lines=16> */
[----:B0-----:R-:W-:-:S04]  /*2740*/  IADD3 R4, P0, PT, R15, UR4, RZ ;  /* 0x000000040f047c10 */ /* 0x001fc8000ff1e0ff */
[----:B------:R-:W-:Y:S01]  /*2750*/  DMUL R14, R18, R2 ;  /* 0x00000002120e7228 */ /* 0x000fe20000000000 */
[----:B------:R-:W-:-:S06]  /*2760*/  IMAD.X R5, RZ, RZ, UR5, P0 ;  /* 0x00000005ff057e24 */ /* 0x000fcc00080e06ff */
[----:B------:R0:W-:Y:S04]  /*2770*/  STG.E.128 desc[UR6][R4.64], R12 ;  /* 0x0000000c04007986 */ /* 0x0001e8000c101d06 */
.L_x_28513:
[----:B------:R-:W-:Y:S05]  /*2780*/  BSYNC.RECONVERGENT B0 ;  /* 0x0000000000007941 */ /* 0x000fea0003800200 */
.L_x_28512:
[----:B------:R-:W1:Y:S02]  /*2790*/  LDCU UR4, c[0x0][0x380] ;  /* 0x00007000ff0477ac */ /* 0x000e640008000800 */
[----:B-1----:R-:W-:-:S13]  /*27a0*/  ISETP.GE.AND P0, PT, R17, UR4, PT ;  /* 0x0000000411007c0c */ /* 0x002fda000bf06270 */
[----:B------:R-:W-:Y:S05]  /*27b0*/  @P0 EXIT ;  /* 0x000000000000094d */ /* 0x000fea0003800000 */
[----:B------:R-:W1:Y:S01]  /*27c0*/  LDCU UR4, c[0x0][0x388] ;  /* 0x00007100ff0477ac */ /* 0x000e620008000800 */
[----:B------:R-:W-:Y:S01]  /*27d0*/  IMAD.MOV.U32 R0, RZ, RZ, RZ ;  /* 0x000000ffff007224 */ /* 0x000fe200078e00ff */
[----:B------:R-:W-:Y:S01]  /*27e0*/  MOV R3, RZ ;  /* 0x000000ff00037202 */ /* 0x000fe20000000f00 */
[----:B-1----:R-:W-:-:S09]  /*27f0*/  UISETP.NE.AND UP0, UPT, UR4, URZ, UPT ;  /* 0x000000ff0400728c */ /* 0x002fd2000bf05270 */
[----:B------:R-:W-:Y:S05]  /*2800*/  BRA.U !UP0, `(.L_x_28528) ;  /* 0x0000001108a87547 */ /* 0x000fea000b800000 */
[----:B------:R-:W0:Y:S01]  /*2810*/  LDCU.64 UR4, c[0x0][0x390] ;  /* 0x00007200ff0477ac */ /* 0x000e220008000a00 */
[----:B------:R-:W-:Y:S01]  /*2820*/  IMAD.MOV.U32 R2, RZ, RZ, RZ ;  /* 0x000000ffff027224 */ /* 0x000fe200078e00ff */
[----:B------:R-:W-:Y:S01]  /*2830*/  ISETP.NE.AND P0, PT, R16, RZ, PT ;  /* 0x000000ff1000720c */ /* 0x000fe20003f05270 */
[----:B------:R-:W-:Y:S01]  /*2840*/  IMAD.MOV.U32 R3, RZ, RZ, R17 ;  /* 0x000000ffff037224 */ /* 0x000fe200078e0011 */
[----:B------:R-:W1:Y:S01]  /*2850*/  LDCU UR8, c[0x0][0x38c] ;  /* 0x00007180ff0877ac */ /* 0x000e620008000800 */
        /* <DEDUP_REMOVED lines=283> */
[----:B------:R-:W-:-:S04]  /*3a10*/  IMAD.MOV R4, RZ, RZ, -R7 ;  /* 0x000000ffff047224 */ /* 0x000fc800078e0a07 */
        /* <DEDUP_REMOVED lines=9> */
.L_x_28528:
[----:B------:R-:W1:Y:S02]  /*3ab0*/  LDCU.128 UR8, c[0x0][0x580] ;  /* 0x0000b000ff0877ac */ /* 0x000e640008000c00 */
[----:B-1----:R-:W-:-:S04]  /*3ac0*/  IADD3 R8, P0, PT, R0, UR10, RZ ;  /* 0x0000000a00087c10 */ /* 0x002fc8000ff1e0ff */
[----:B------:R-:W-:-:S06]  /*3ad0*/  IADD3.X R9, PT, PT, RZ, UR11, RZ, P0, !PT ;  /* 0x0000000bff097c10 */ /* 0x000fcc00087fe4ff */
[----:B------:R-:W2:Y:S01]  /*3ae0*/  LDG.E.128 R8, desc[UR6][R8.64] ;  /* 0x0000000608087981 */ /* 0x000ea2000c1e1d00 */
[----:B------:R-:W-:Y:S01]  /*3af0*/  IADD3 R16, P1, PT, R3, UR8, RZ ;  /* 0x0000000803107c10 */ /* 0x000fe2000ff3e0ff */
[----:B------:R-:W-:Y:S04]  /*3b00*/  BSSY.RECONVERGENT B0, `(.L_x_28529) ;  /* 0x000001d000007945 */ /* 0x000fe80003800200 */
[----:B------:R-:W-:Y:S01]  /*3b10*/  IMAD.X R17, RZ, RZ, UR9, P1 ;  /* 0x00000009ff117e24 */ /* 0x000fe200088e06ff */
[----:B--2---:R-:W-:-:S08]  /*3b20*/  DMUL R26, R10, 0.5 ;  /* 0x3fe000000a1a7828 */ /* 0x004fd00000000000 */
[----:B------:R-:W-:-:S14]  /*3b30*/  DSETP.NEU.AND P0, PT, |R26|, +INF , PT ;  /* 0x7ff000001a00742a */ /* 0x000fdc0003f0d200 */
[----:B------:R-:W-:Y:S05]  /*3b40*/  @!P0 BRA `(.L_x_28530) ;  /* 0x0000000000588947 */ /* 0x000fea0003800000 */
[----:B------:R-:W-:Y:S01]  /*3b50*/  UMOV UR4, 0x6dc9c883 ;  /* 0x6dc9c88300047882 */ /* 0x000fe20000000000 */
[----:B------:R-:W-:Y:S01]  /*3b60*/  UMOV UR5, 0x3fe45f30 ;  /* 0x3fe45f3000057882 */ /* 0x000fe20000000000 */
[C---:B------:R-:W-:Y:S02]  /*3b70*/  DSETP.GE.AND P0, PT, |R26|.reuse, 2.14748364800000000000e+09, PT ;  /* 0x41e000001a00742a */ /* 0x040fe40003f06200 */
[----:B------:R-:W-:Y:S01]  /*3b80*/  DMUL R2, R26, UR4 ;  /* 0x000000041a027c28 */ /* 0x000fe20008000000 */
[----:B------:R-:W-:Y:S01]  /*3b90*/  UMOV UR4, 0x54442d18 ;  /* 0x54442d1800047882 */ /* 0x000fe20000000000 */
[----:B------:R-:W-:-:S08]  /*3ba0*/  UMOV UR5, 0x3ff921fb ;  /* 0x3ff921fb00057882 */ /* 0x000fd00000000000 */
[----:B------:R-:W1:Y:S08]  /*3bb0*/  F2I.F64 R2, R2 ;  /* 0x0000000200027311 */ /* 0x000e700000301100 */
[----:B-1----:R-:W0:Y:S02]  /*3bc0*/  I2F.F64 R18, R2 ;  /* 0x0000000200127312 */ /* 0x002e240000201c00 */
        /* <DEDUP_REMOVED lines=11> */
[----:B------:R-:W-:Y:S01]  /*3c80*/  IMAD.MOV.U32 R18, RZ, RZ, R4 ;  /* 0x000000ffff127224 */ /* 0x000fe200078e0004 */
[----:B------:R-:W-:Y:S01]  /*3c90*/  MOV R19, R5 ;  /* 0x0000000500137202 */ /* 0x000fe20000000f00 */
[----:B------:R-:W-:Y:S06]  /*3ca0*/  BRA `(.L_x_28531) ;  /* 0x0000000000087947 */ /* 0x000fec0003800000 */
.L_x_28530:
[----:B------:R-:W-:Y:S01]  /*3cb0*/  DMUL R18, RZ, R26 ;  /* 0x0000001aff127228 */ /* 0x000fe20000000000 */
[----:B------:R-:W-:-:S10]  /*3cc0*/  IMAD.MOV.U32 R2, RZ, RZ, RZ ;  /* 0x000000ffff027224 */ /* 0x000fd400078e00ff */
.L_x_28531:
[----:B------:R-:W-:Y:S05]  /*3cd0*/  BSYNC.RECONVERGENT B0 ;  /* 0x0000000000007941 */ /* 0x000fea0003800200 */
.L_x_28529:
[----:B------:R-:W1:Y:S01]  /*3ce0*/  LDCU.64 UR4, c[0x4][0x1b8] ;  /* 0x01003700ff0477ac */ /* 0x000e620008000a00 */
[----:B------:R-:W-:-:S05]  /*3cf0*/  IMAD.SHL.U32 R0, R2, 0x40, RZ ;  /* 0x0000004002007824 */ /* 0x000fca00078e00ff */
[----:B------:R-:W-:-:S04]  /*3d00*/  LOP3.LUT R0, R0, 0x40, RZ, 0xc0, !PT ;  /* 0x0000004000007812 */ /* 0x000fc800078ec0ff */
[----:B-1----:R-:W-:-:S05]  /*3d10*/  IADD3 R26, P0, PT, R0, UR4, RZ ;  /* 0x00000004001a7c10 */ /* 0x002fca000ff1e0ff */
[----:B------:R-:W-:-:S05]  /*3d20*/  IMAD.X R27, RZ, RZ, UR5, P0 ;  /* 0x00000005ff1b7e24 */ /* 0x000fca00080e06ff */
[----:B0-----:R-:W2:Y:S04]  /*3d30*/  LDG.E.128.CONSTANT R4, desc[UR6][R26.64] ;  /* 0x000000061a047981 */ /* 0x001ea8000c1e9d00 */
[----:B------:R-:W3:Y:S04]  /*3d40*/  LDG.E.128.CONSTANT R12, desc[UR6][R26.64+0x10] ;  /* 0x000010061a0c7981 */ /* 0x000ee8000c1e9d00 */
[----:B------:R-:W4:Y:S01]  /*3d50*/  LDG.E.128.CONSTANT R20, desc[UR6][R26.64+0x20] ;  /* 0x000020061a147981 */ /* 0x000f22000c1e9d00 */
[----:B------:R-:W-:Y:S01]  /*3d60*/  LOP3.LUT R0, R2, 0x1, RZ, 0xc0, !PT ;  /* 0x0000000102007812 */ /* 0x000fe200078ec0ff */
[----:B------:R-:W-:Y:S01]  /*3d70*/  DMUL R24, R18, R18 ;  /* 0x0000001212187228 */ /* 0x000fe20000000000 */
[----:B------:R-:W-:Y:S01]  /*3d80*/  MOV R28, 0x20fd8164 ;  /* 0x20fd8164001c7802 */ /* 0x000fe20000000f00 */
[----:B------:R-:W-:Y:S01]  /*3d90*/  BSSY.RECONVERGENT B0, `(.L_x_28532) ;  /* 0x0000059000007945 */ /* 0x000fe20003800200 */
[----:B------:R-:W-:Y:S01]  /*3da0*/  ISETP.NE.U32.AND P0, PT, R0, 0x1, PT ;  /* 0x000000010000780c */ /* 0x000fe20003f05070 */
[----:B------:R-:W-:Y:S01]  /*3db0*/  IMAD.MOV.U32 R0, RZ, RZ, 0x3da8ff83 ;  /* 0x3da8ff83ff007424 */ /* 0x000fe200078e00ff */
[----:B------:R-:W-:-:S02]  /*3dc0*/  FSETP.GEU.FTZ.AND P2, PT, R9, 4.1931471824645996094, PT ;  /* 0x40862e430900780b */ /* 0x000fc40003f5e000 */
[----:B------:R-:W-:Y:S02]  /*3dd0*/  FSEL R28, R28, -8.06006814911005101289e+34, !P0 ;  /* 0xf9785eba1c1c7808 */ /* 0x000fe40004000000 */
[----:B------:R-:W-:Y:S02]  /*3de0*/  FSEL R29, -R0, 0.11223486810922622681, !P0 ;  /* 0x3de5db65001d7808 */ /* 0x000fe40004000100 */
[----:B------:R-:W-:-:S04]  /*3df0*/  LOP3.LUT P1, RZ, R2, 0x2, RZ, 0xc0, !PT ;  /* 0x0000000202ff7812 */ /* 0x000fc8000782c0ff */
        /* <DEDUP_REMOVED lines=23> */
.L_x_28533:
        /* <DEDUP_REMOVED lines=25> */
[----:B------:R-:W-:-:S02]  /*4100*/  SEL R3, R2, 0x7fe00000, P0 ;  /* 0x7fe0000002037807 */ /* 0x000fc40000000000 */
[----:B------:R-:W-:-:S03]  /*4110*/  MOV R2, RZ ;  /* 0x000000ff00027202 */ /* 0x000fc60000000f00 */
        /* <DEDUP_REMOVED lines=32> */
.L_x_28534:
[----:B------:R-:W-:Y:S05]  /*4320*/  BSYNC.RECONVERGENT B0 ;  /* 0x0000000000007941 */ /* 0x000fea0003800200 */
.L_x_28532:
        /* <DEDUP_REMOVED lines=23> */
[----:B------:R-:W-:Y:S05]  /*44a0*/  CALL.REL.NOINC `($_ZN2at6native18elementwise_kernelILi128ELi2EZNS0_22gpu_kernel_impl_nocastIZZZNS0_17expm1_kernel_cudaERNS_18TensorIteratorBaseEENKUlvE_clEvENKUlvE1_clEvEUlN3c107complexIdEEE_EEvS4_RKT_EUliE_EEviT1_$__internal_trig_reduction_slowpathd) ;  /* 0x0000000800847944 */ /* 0x000fea0003c00000 */
[----:B------:R-:W-:Y:S01]  /*44b0*/  IMAD.MOV.U32 R28, RZ, RZ, R4 ;  /* 0x000000ffff1c7224 */ /* 0x000fe200078e0004 */
[----:B------:R-:W-:-:S07]  /*44c0*/  MOV R29, R5 ;  /* 0x00000005001d7202 */ /* 0x000fce0000000f00 */
.L_x_28538:
[----:B------:R-:W-:Y:S05]  /*44d0*/  BSYNC.RECONVERGENT B1 ;  /* 0x0000000000017941 */ /* 0x000fea0003800200 */
.L_x_28537:
[----:B------:R-:W-:Y:S01]  /*44e0*/  VIADD R0, R2, 0x1 ;  /* 0x0000000102007836 */ /* 0x000fe20000000000 */
[----:B------:R-:W-:Y:S06]  /*44f0*/  BRA `(.L_x_28539) ;  /* 0x0000000000087947 */ /* 0x000fec0003800000 */
.L_x_28536:
[----:B------:R-:W-:Y:S01]  /*4500*/  DMUL R28, RZ, R10 ;  /* 0x0000000aff1c7228 */ /* 0x000fe20000000000 */
[----:B------:R-:W-:-:S10]  /*4510*/  IMAD.MOV.U32 R0, RZ, RZ, 0x1 ;  /* 0x00000001ff007424 */ /* 0x000fd400078e00ff */
.L_x_28539:
[----:B------:R-:W-:Y:S05]  /*4520*/  BSYNC.RECONVERGENT B0 ;  /* 0x0000000000007941 */ /* 0x000fea0003800200 */
.L_x_28535:
[----:B------:R-:W0:Y:S01]  /*4530*/  LDCU.64 UR4, c[0x4][0x1b8] ;  /* 0x01003700ff0477ac */ /* 0x000e220008000a00 */
[----:B------:R-:W-:-:S04]  /*4540*/  SHF.L.U32 R2, R0, 0x6, RZ ;  /* 0x0000000600027819 */ /* 0x000fc800000006ff */
        /* <DEDUP_REMOVED lines=10> */
[----:B------:R-:W-:Y:S01]  /*45f0*/  IMAD.MOV.U32 R34, RZ, RZ, -0x35dec16 ;  /* 0xfca213eaff227424 */ /* 0x000fe200078e00ff */
[----:B------:R-:W-:Y:S01]  /*4600*/  BSSY.RECONVERGENT B0, `(.L_x_28540) ;  /* 0x000004f000007945 */ /* 0x000fe20003800200 */
[----:B------:R-:W-:Y:S01]  /*4610*/  IMAD.MOV.U32 R35, RZ, RZ, 0x3e928af3 ;  /* 0x3e928af3ff237424 */ /* 0x000fe200078e00ff */
[----:B------:R-:W-:-:S02]  /*4620*/  DFMA R2, R8, R2, 6.75539944105574400000e+15 ;  /* 0x433800000802742b */ /* 0x000fc40000000002 */
[----:B0-----:R-:W-:Y:S02]  /*4630*/  DMUL R30, R28, R28 ;  /* 0x0000001c1c1e7228 */ /* 0x001fe40000000000 */
[----:B------:R-:W-:-:S04]  /*4640*/  DSETP.NEU.AND P2, PT, |R10|, +INF , PT ;  /* 0x7ff000000a00742a */ /* 0x000fc80003f4d200 */
[----:B------:R-:W-:-:S08]  /*4650*/  DADD R14, R2, -6.75539944105574400000e+15 ;  /* 0xc3380000020e7429 */ /* 0x000fd00000000000 */
[----:B------:R-:W-:Y:S01]  /*4660*/  DFMA R32, R14, -UR4, R8 ;  /* 0x800000040e207c2b */ /* 0x000fe20008000008 */
[----:B------:R-:W-:Y:S01]  /*4670*/  UMOV UR4, 0x3b39803f ;  /* 0x3b39803f00047882 */ /* 0x000fe20000000000 */
[----:B------:R-:W-:-:S06]  /*4680*/  UMOV UR5, 0x3c7abc9e ;  /* 0x3c7abc9e00057882 */ /* 0x000fcc0000000000 */
[----:B------:R-:W-:Y:S01]  /*4690*/  DFMA R14, R14, -UR4, R32 ;  /* 0x800000040e0e7c2b */ /* 0x000fe20008000020 */
[----:B------:R-:W-:Y:S01]  /*46a0*/  UMOV UR4, 0x69ce2bdf ;  /* 0x69ce2bdf00047882 */ /* 0x000fe20000000000 */
[----:B------:R-:W-:Y:S01]  /*46b0*/  LOP3.LUT R32, R0, 0x1, RZ, 0xc0, !PT ;  /* 0x0000000100207812 */ /* 0x000fe200078ec0ff */
[----:B------:R-:W-:Y:S01]  /*46c0*/  IMAD.MOV.U32 R33, RZ, RZ, 0x3da8ff83 ;  /* 0x3da8ff83ff217424 */ /* 0x000fe200078e00ff */
[----:B------:R-:W-:Y:S02]  /*46d0*/  UMOV UR5, 0x3e5ade15 ;  /* 0x3e5ade1500057882 */ /* 0x000fe40000000000 */
[----:B------:R-:W-:Y:S01]  /*46e0*/  ISETP.NE.U32.AND P0, PT, R32, 0x1, PT ;  /* 0x000000012000780c */ /* 0x000fe20003f05070 */
[----:B------:R-:W-:Y:S01]  /*46f0*/  HFMA2 R32, -RZ, RZ, 0.00974273681640625, -2.12192535400390625e-05 ;  /* 0x20fd8164ff207431 */ /* 0x000fe200000001ff */
[----:B------:R-:W-:Y:S01]  /*4700*/  DFMA R34, R14, UR4, R34 ;  /* 0x000000040e227c2b */ /* 0x000fe20008000022 */
[----:B------:R-:W-:Y:S01]  /*4710*/  UMOV UR4, 0x62401315 ;  /* 0x6240131500047882 */ /* 0x000fe20000000000 */
[----:B------:R-:W-:Y:S01]  /*4720*/  FSEL R33, -R33, 0.11223486810922622681, !P0 ;  /* 0x3de5db6521217808 */ /* 0x000fe20004000100 */
[----:B------:R-:W-:-:S05]  /*4730*/  UMOV UR5, 0x3ec71dee ;  /* 0x3ec71dee00057882 */ /* 0x000fca0000000000 */
[----:B------:R-:W-:Y:S01]  /*4740*/  DFMA R34, R14, R34, UR4 ;  /* 0x000000040e227e2b */ /* 0x000fe20008000022 */
[----:B------:R-:W-:Y:S01]  /*4750*/  FSEL R32, R32, -8.06006814911005101289e+34, !P0 ;  /* 0xf9785eba20207808 */ /* 0x000fe20004000000 */
[----:B------:R-:W-:Y:S01]  /*4760*/  UMOV UR4, 0x7c89eb71 ;  /* 0x7c89eb7100047882 */ /* 0x000fe20000000000 */
[----:B------:R-:W-:-:S05]  /*4770*/  UMOV UR5, 0x3efa0199 ;  /* 0x3efa019900057882 */ /* 0x000fca0000000000 */
        /* <DEDUP_REMOVED lines=55> */
.L_x_28541:
[----:B------:R-:W-:Y:S05]  /*4af0*/  BSYNC.RECONVERGENT B0 ;  /* 0x0000000000007941 */ /* 0x000fea0003800200 */
.L_x_28540:
[----:B------:R-:W-:Y:S04]  /*4b00*/  BSSY.RECONVERGENT B0, `(.L_x_28542) ;  /* 0x000001b000007945 */ /* 0x000fe80003800200 */
        /* <DEDUP_REMOVED lines=21> */
[----:B------:R-:W-:Y:S02]  /*4c60*/  IMAD.MOV.U32 R14, RZ, RZ, R4 ;  /* 0x000000ffff0e7224 */ /* 0x000fe400078e0004 */
[----:B------:R-:W-:Y:S01]  /*4c70*/  IMAD.MOV.U32 R15, RZ, RZ, R5 ;  /* 0x000000ffff0f7224 */ /* 0x000fe200078e0005 */
[----:B------:R-:W-:Y:S06]  /*4c80*/  BRA `(.L_x_28544) ;  /* 0x0000000000087947 */ /* 0x000fec0003800000 */
.L_x_28543:
[----:B------:R-:W-:Y:S01]  /*4c90*/  DMUL R14, RZ, R10 ;  /* 0x0000000aff0e7228 */ /* 0x000fe20000000000 */
[----:B------:R-:W-:-:S10]  /*4ca0*/  MOV R2, RZ ;  /* 0x000000ff00027202 */ /* 0x000fd40000000f00 */
.L_x_28544:
[----:B------:R-:W-:Y:S05]  /*4cb0*/  BSYNC.RECONVERGENT B0 ;  /* 0x0000000000007941 */ /* 0x000fea0003800200 */
.L_x_28542:
        /* <DEDUP_REMOVED lines=9> */
[----:B------:R-:W-:Y:S01]  /*4d50*/  HFMA2 R28, -RZ, RZ, 0.00974273681640625, -2.12192535400390625e-05 ;  /* 0x20fd8164ff1c7431 */ /* 0x000fe200000001ff */
[----:B------:R-:W-:-:S02]  /*4d60*/  DMUL R24, R14, R14 ;  /* 0x0000000e0e187228 */ /* 0x000fc40000000000 */
[----:B------:R-:W-:Y:S01]  /*4d70*/  ISETP.NE.U32.AND P0, PT, R0, 0x1, PT ;  /* 0x000000010000780c */ /* 0x000fe20003f05070 */
[----:B------:R-:W-:-:S05]  /*4d80*/  IMAD.MOV.U32 R0, RZ, RZ, 0x3da8ff83 ;  /* 0x3da8ff83ff007424 */ /* 0x000fca00078e00ff */
[----:B------:R-:W-:Y:S02]  /*4d90*/  FSEL R29, -R0, 0.11223486810922622681, !P0 ;  /* 0x3de5db65001d7808 */ /* 0x000fe40004000100 */
[----:B------:R-:W-:-:S06]  /*4da0*/  FSEL R28, R28, -8.06006814911005101289e+34, !P0 ;  /* 0xf9785eba1c1c7808 */ /* 0x000fcc0004000000 */
        /* <DEDUP_REMOVED lines=14> */
[----:B------:R-:W-:-:S07]  /*4e90*/  DMUL R14, R18, R14 ;  /* 0x0000000e120e7228 */ /* 0x000fce0000000000 */
[----:B------:R-:W-:Y:S01]  /*4ea0*/  STG.E.128 desc[UR6][R16.64], R12 ;  /* 0x0000000c10007986 */ /* 0x000fe2000c101d06 */
[----:B------:R-:W-:Y:S05]  /*4eb0*/  EXIT ;  /* 0x000000000000794d */ /* 0x000fea0003800000 */
        .type           $_ZN2at6native18elementwise_kernelILi128ELi2EZNS0_22gpu_kernel_impl_nocastIZZZNS0_17expm1_kernel_cudaERNS_18TensorIteratorBaseEENKUlvE_clEvENKUlvE1_clEvEUlN3c107complexIdEEE_EEvS4_RKT_EUliE_EEviT1_$__internal_trig_reduction_slowpathd,@function
        .size           $_ZN2at6native18elementwise_kernelILi128ELi2EZNS0_22gpu_kernel_impl_nocastIZZZNS0_17expm1_kernel_cudaERNS_18TensorIteratorBaseEENKUlvE_clEvENKUlvE1_clEvEUlN3c107complexIdEEE_EEvS4_RKT_EUliE_EEviT1_$__internal_trig_reduction_slowpathd,(.L_x_36959 - $_ZN2at6native18elementwise_kernelILi128ELi2EZNS0_22gpu_kernel_impl_nocastIZZZNS0_17expm1_kernel_cudaERNS_18TensorIteratorBaseEENKUlvE_clEvENKUlvE1_clEvEUlN3c107complexIdEEE_EEvS4_RKT_EUliE_EEviT1_$__internal_trig_reduction_slowpathd)
$_ZN2at6native18elementwise_kernelILi128ELi2EZNS0_22gpu_kernel_impl_nocastIZZZNS0_17expm1_kernel_cudaERNS_18TensorIteratorBaseEENKUlvE_clEvENKUlvE1_clEvEUlN3c107complexIdEEE_EEvS4_RKT_EUliE_EEviT1_$__internal_trig_reduction_slowpathd:
[----:B------:R-:W-:Y:S01]  /*4ec0*/  SHF.R.U32.HI R29, RZ, 0x14, R27 ;  /* 0x00000014ff1d7819 */ /* 0x000fe2000001161b */
[----:B------:R-:W-:-:S03]  /*4ed0*/  IMAD.MOV.U32 R2, RZ, RZ, RZ ;  /* 0x000000ffff027224 */ /* 0x000fc600078e00ff */
[----:B------:R-:W-:-:S04]  /*4ee0*/  LOP3.LUT R0, R29, 0x7ff, RZ, 0xc0, !PT ;  /* 0x000007ff1d007812 */ /* 0x000fc800078ec0ff */
[----:B------:R-:W-:-:S13]  /*4ef0*/  ISETP.NE.AND P0, PT, R0, 0x7ff, PT ;  /* 0x000007ff0000780c */ /* 0x000fda0003f05270 */
[----:B------:R-:W-:Y:S05]  /*4f00*/  @!P0 BRA `(.L_x_28545) ;  /* 0x0000000800448947 */ /* 0x000fea0003800000 */
[----:B------:R-:W-:Y:S01]  /*4f10*/  IADD3 R2, PT, PT, R0, -0x400, RZ ;  /* 0xfffffc0000027810 */ /* 0x000fe20007ffe0ff */
[----:B------:R-:W-:Y:S01]  /*4f20*/  BSSY.RECONVERGENT B3, `(.L_x_28546) ;  /* 0x000002e000037945 */ /* 0x000fe20003800200 */
[----:B------:R-:W-:Y:S02]  /*4f30*/  CS2R R22, SRZ ;  /* 0x0000000000167805 */ /* 0x000fe4000001ff00 */
[----:B------:R-:W-:Y:S02]  /*4f40*/  SHF.R.U32.HI R0, RZ, 0x6, R2 ;  /* 0x00000006ff007819 */ /* 0x000fe40000011602 */
[----:B------:R-:W-:Y:S02]  /*4f50*/  ISETP.GE.U32.AND P0, PT, R2, 0x80, PT ;  /* 0x000000800200780c */ /* 0x000fe40003f06070 */
[C---:B------:R-:W-:Y:S02]  /*4f60*/  IADD3 R3, PT, PT, -R0.reuse, 0x13, RZ ;  /* 0x0000001300037810 */ /* 0x040fe40007ffe1ff */
[----:B------:R-:W-:-:S02]  /*4f70*/  IADD3 R7, PT, PT, -R0, 0xf, RZ ;  /* 0x0000000f00077810 */ /* 0x000fc40007ffe1ff */
[----:B------:R-:W-:-:S04]  /*4f80*/  SEL R3, R3, 0x12, P0 ;  /* 0x0000001203037807 */ /* 0x000fc80000000000 */
[----:B------:R-:W-:-:S13]  /*4f90*/  ISETP.GE.AND P0, PT, R7, R3, PT ;  /* 0x000000030700720c */ /* 0x000fda0003f06270 */
[----:B------:R-:W-:Y:S05]  /*4fa0*/  @P0 BRA `(.L_x_28547) ;  /* 0x0000000000940947 */ /* 0x000fea0003800000 */
[----:B------:R-:W0:Y:S01]  /*4fb0*/  LDC.64 R32, c[0x0][0x358] ;  /* 0x0000d600ff207b82 */ /* 0x000e220000000a00 */
[C---:B------:R-:W-:Y:S01]  /*4fc0*/  SHF.L.U64.HI R2, R4.reuse, 0xb, R27 ;  /* 0x0000000b04027819 */ /* 0x040fe2000001021b */
[----:B------:R-:W-:Y:S01]  /*4fd0*/  BSSY.RECONVERGENT B4, `(.L_x_28548) ;  /* 0x0000021000047945 */ /* 0x000fe20003800200 */
[----:B------:R-:W-:Y:S01]  /*4fe0*/  IMAD.SHL.U32 R4, R4, 0x800, RZ ;  /* 0x0000080004047824 */ /* 0x000fe200078e00ff */
[----:B------:R-:W-:Y:S01]  /*4ff0*/  IADD3 R5, PT, PT, RZ, -R0, -R3 ;  /* 0x80000000ff057210 */ /* 0x000fe20007ffe803 */
[----:B------:R-:W-:Y:S01]  /*5000*/  IMAD.MOV.U32 R14, RZ, RZ, RZ ;  /* 0x000000ffff0e7224 */ /* 0x000fe200078e00ff */
[----:B------:R-:W-:Y:S02]  /*5010*/  CS2R R22, SRZ ;  /* 0x0000000000167805 */ /* 0x000fe4000001ff00 */
[----:B------:R-:W-:Y:S01]  /*5020*/  LOP3.LUT R2, R2, 0x80000000, RZ, 0xfc, !PT ;  /* 0x8000000002027812 */ /* 0x000fe200078efcff */
[----:B------:R-:W1:Y:S06]  /*5030*/  LDC.64 R30, c[0x4][0x1b0] ;  /* 0x01006c00ff1e7b82 */ /* 0x000e6c0000000a00 */
.L_x_28549:
[----:B0-----:R-:W-:Y:S01]  /*5040*/  R2UR UR4, R32 ;  /* 0x00000000200472ca */ /* 0x001fe200000e0000 */
[----:B-1----:R-:W-:Y:S01]  /*5050*/  IMAD.WIDE R34, R7, 0x8, R30 ;  /* 0x0000000807227825 */ /* 0x002fe200078e021e */
[----:B------:R-:W-:-:S13]  /*5060*/  R2UR UR5, R33 ;  /* 0x00000000210572ca */ /* 0x000fda00000e0000 */
[----:B------:R-:W2:Y:S01]  /*5070*/  LDG.E.64.CONSTANT R34, desc[UR4][R34.64] ;  /* 0x0000000422227981 */ /* 0x000ea2000c1e9b00 */
[C---:B------:R-:W-:Y:S01]  /*5080*/  LEA R25, R14.reuse, R1, 0x3 ;  /* 0x000000010e197211 */ /* 0x040fe200078e18ff */
[----:B------:R-:W-:Y:S01]  /*5090*/  VIADD R14, R14, 0x1 ;  /* 0x000000010e0e7836 */ /* 0x000fe20000000000 */
[----:B------:R-:W-:Y:S02]  /*50a0*/  IADD3 R5, PT, PT, R5, 0x1, RZ ;  /* 0x0000000105057810 */ /* 0x000fe40007ffe0ff */
[----:B------:R-:W-:Y:S01]  /*50b0*/  IADD3 R7, PT, PT, R7, 0x1, RZ ;  /* 0x0000000107077810 */ /* 0x000fe20007ffe0ff */
[----:B--2---:R-:W-:-:S04]  /*50c0*/  IMAD.WIDE.U32 R22, P2, R34, R4, R22 ;  /* 0x0000000422167225 */ /* 0x004fc80007840016 */
[----:B------:R-:W-:Y:S02]  /*50d0*/  IMAD R20, R34, R2, RZ ;  /* 0x0000000222147224 */ /* 0x000fe400078e02ff */
[----:B------:R-:W-:Y:S02]  /*50e0*/  IMAD R21, R35, R4, RZ ;  /* 0x0000000423157224 */ /* 0x000fe400078e02ff */
[----:B------:R-:W-:Y:S01]  /*50f0*/  IMAD.MOV.U32 R36, RZ, RZ, R22 ;  /* 0x000000ffff247224 */ /* 0x000fe200078e0016 */
[----:B------:R-:W-:Y:S01]  /*5100*/  IADD3 R20, P0, PT, R20, R23, RZ ;  /* 0x0000001714147210 */ /* 0x000fe20007f1e0ff */
[----:B------:R-:W-:-:S03]  /*5110*/  IMAD.HI.U32 R23, R34, R2, RZ ;  /* 0x0000000222177227 */ /* 0x000fc600078e00ff */
[----:B------:R-:W-:Y:S01]  /*5120*/  IADD3 R37, P1, PT, R21, R20, RZ ;  /* 0x0000001415257210 */ /* 0x000fe20007f3e0ff */
[----:B------:R-:W-:-:S04]  /*5130*/  IMAD.HI.U32 R20, R35, R4, RZ ;  /* 0x0000000423147227 */ /* 0x000fc800078e00ff */
[----:B------:R-:W-:Y:S01]  /*5140*/  IMAD.X R23, RZ, RZ, R23, P2 ;  /* 0x000000ffff177224 */ /* 0x000fe200010e0617 */
[----:B------:R2:W-:Y:S01]  /*5150*/  STL.64 [R25], R36 ;  /* 0x0000002419007387 */ /* 0x0005e20000100a00 */
[----:B------:R-:W-:-:S03]  /*5160*/  IMAD.HI.U32 R21, R35, R2, RZ ;  /* 0x0000000223157227 */ /* 0x000fc600078e00ff */
[----:B------:R-:W-:Y:S01]  /*5170*/  IADD3.X R23, P0, PT, R20, R23, RZ, P0, !PT ;  /* 0x0000001714177210 */ /* 0x000fe2000071e4ff */
[----:B------:R-:W-:-:S04]  /*5180*/  IMAD R22, R35, R2, RZ ;  /* 0x0000000223167224 */ /* 0x000fc800078e02ff */
[----:B------:R-:W-:Y:S01]  /*5190*/  IMAD.X R21, RZ, RZ, R21, P0 ;  /* 0x000000ffff157224 */ /* 0x000fe200000e0615 */
[----:B------:R-:W-:Y:S02]  /*51a0*/  ISETP.NE.AND P0, PT, R5, -0xf, PT ;  /* 0xfffffff10500780c */ /* 0x000fe40003f05270 */
[----:B------:R-:W-:-:S05]  /*51b0*/  IADD3.X R22, P1, PT, R22, R23, RZ, P1, !PT ;  /* 0x0000001716167210 */ /* 0x000fca0000f3e4ff */
[----:B------:R-:W-:-:S06]  /*51c0*/  IMAD.X R23, RZ, RZ, R21, P1 ;  /* 0x000000ffff177224 */ /* 0x000fcc00008e0615 */
[----:B--2---:R-:W-:Y:S05]  /*51d0*/  @P0 BRA `(.L_x_28549) ;  /* 0xfffffffc00980947 */ /* 0x004fea000383ffff */
[----:B------:R-:W-:Y:S05]  /*51e0*/  BSYNC.RECONVERGENT B4 ;  /* 0x0000000000047941 */ /* 0x000fea0003800200 */
.L_x_28548:
[----:B------:R-:W-:-:S07]  /*51f0*/  IMAD.MOV.U32 R7, RZ, RZ, R3 ;  /* 0x000000ffff077224 */ /* 0x000fce00078e0003 */
.L_x_28547:
[----:B------:R-:W-:Y:S05]  /*5200*/  BSYNC.RECONVERGENT B3 ;  /* 0x0000000000037941 */ /* 0x000fea0003800200 */
.L_x_28546:
[----:B------:R-:W-:Y:S02]  /*5210*/  LOP3.LUT P0, R29, R29, 0x3f, RZ, 0xc0, !PT ;  /* 0x0000003f1d1d7812 */ /* 0x000fe4000780c0ff */
[----:B------:R-:W-:-:S05]  /*5220*/  IADD3 R0, PT, PT, R0, R7, RZ ;  /* 0x0000000700007210 */ /* 0x000fca0007ffe0ff */
[----:B------:R-:W-:-:S05]  /*5230*/  IMAD.U32 R31, R0, 0x8, R1 ;  /* 0x00000008001f7824 */ /* 0x000fca00078e0001 */
[----:B------:R0:W-:Y:S04]  /*5240*/  STL.64 [R31+-0x78], R22 ;  /* 0xffff88161f007387 */ /* 0x0001e80000100a00 */
[----:B------:R-:W0:Y:S04]  /*5250*/  @P0 LDL.64 R20, [R1+0x8] ;  /* 0x0000080001140983 */ /* 0x000e280000100a00 */
[----:B------:R-:W2:Y:S04]  /*5260*/  LDL.64 R2, [R1+0x10] ;  /* 0x0000100001027983 */ /* 0x000ea80000100a00 */
[----:B------:R-:W3:Y:S01]  /*5270*/  LDL.64 R4, [R1+0x18] ;  /* 0x0000180001047983 */ /* 0x000ee20000100a00 */
[----:B------:R-:W-:Y:S01]  /*5280*/  @P0 LOP3.LUT R0, R29, 0x3f, RZ, 0x3c, !PT ;  /* 0x0000003f1d000812 */ /* 0x000fe200078e3cff */
[----:B------:R-:W-:Y:S01]  /*5290*/  BSSY.RECONVERGENT B3, `(.L_x_28550) ;  /* 0x0000034000037945 */ /* 0x000fe20003800200 */
[----:B0-----:R-:W-:-:S02]  /*52a0*/  @P0 SHF.R.U64 R23, R20, 0x1, R21 ;  /* 0x0000000114170819 */ /* 0x001fc40000001215 */
[----:B------:R-:W-:Y:S02]  /*52b0*/  @P0 SHF.R.U32.HI R25, RZ, 0x1, R21 ;  /* 0x00000001ff190819 */ /* 0x000fe40000011615 */
[--C-:B--2---:R-:W-:Y:S02]  /*52c0*/  @P0 SHF.R.U32.HI R7, RZ, 0x1, R3.reuse ;  /* 0x00000001ff070819 */ /* 0x104fe40000011603 */
[C---:B------:R-:W-:Y:S02]  /*52d0*/  @P0 SHF.R.U64 R14, R2.reuse, 0x1, R3 ;  /* 0x00000001020e0819 */ /* 0x040fe40000001203 */
[CC--:B------:R-:W-:Y:S02]  /*52e0*/  @P0 SHF.L.U32 R21, R2.reuse, R29.reuse, RZ ;  /* 0x0000001d02150219 */ /* 0x0c0fe400000006ff */
[----:B------:R-:W-:Y:S02]  /*52f0*/  @P0 SHF.R.U64 R22, R23, R0, R25 ;  /* 0x0000000017160219 */ /* 0x000fe40000001219 */
[----:B------:R-:W-:-:S02]  /*5300*/  @P0 SHF.L.U64.HI R20, R2, R29, R3 ;  /* 0x0000001d02140219 */ /* 0x000fc40000010203 */
[-C--:B------:R-:W-:Y:S02]  /*5310*/  @P0 SHF.R.U32.HI R25, RZ, R0.reuse, R25 ;  /* 0x00000000ff190219 */ /* 0x080fe40000011619 */
[----:B---3--:R-:W-:Y:S02]  /*5320*/  @P0 SHF.L.U32 R23, R4, R29, RZ ;  /* 0x0000001d04170219 */ /* 0x008fe400000006ff */
[----:B------:R-:W-:Y:S02]  /*5330*/  @P0 SHF.R.U64 R14, R14, R0, R7 ;  /* 0x000000000e0e0219 */ /* 0x000fe40000001207 */
[----:B------:R-:W-:Y:S02]  /*5340*/  @P0 LOP3.LUT R2, R21, R22, RZ, 0xfc, !PT ;  /* 0x0000001615020212 */ /* 0x000fe400078efcff */
[----:B------:R-:W-:Y:S02]  /*5350*/  @P0 LOP3.LUT R3, R20, R25, RZ, 0xfc, !PT ;  /* 0x0000001914030212 */ /* 0x000fe400078efcff */
[----:B------:R-:W-:-:S02]  /*5360*/  @P0 SHF.L.U64.HI R29, R4, R29, R5 ;  /* 0x0000001d041d0219 */ /* 0x000fc40000010205 */
[----:B------:R-:W-:Y:S02]  /*5370*/  @P0 LOP3.LUT R4, R23, R14, RZ, 0xfc, !PT ;  /* 0x0000000e17040212 */ /* 0x000fe400078efcff */
[----:B------:R-:W-:Y:S01]  /*5380*/  @P0 SHF.R.U32.HI R14, RZ, R0, R7 ;  /* 0x00000000ff0e0219 */ /* 0x000fe20000011607 */
[C---:B------:R-:W-:Y:S01]  /*5390*/  IMAD.SHL.U32 R0, R2.reuse, 0x4, RZ ;  /* 0x0000000402007824 */ /* 0x040fe200078e00ff */
        /* <DEDUP_REMOVED lines=9> */
[----:B------:R-:W-:-:S02]  /*5430*/  ISETP.GT.U32.AND P2, PT, R7, -0x1, PT ;  /* 0xffffffff0700780c */ /* 0x000fc40003f44070 */
[----:B------:R-:W-:Y:S02]  /*5440*/  IADD3.X R14, P1, PT, RZ, R14, RZ, P0, !PT ;  /* 0x0000000eff0e7210 */ /* 0x000fe4000073e4ff */
[----:B------:R-:W-:Y:S02]  /*5450*/  ISETP.GT.AND.EX P0, PT, R3, -0x1, PT, P2 ;  /* 0xffffffff0300780c */ /* 0x000fe40003f04320 */
[----:B------:R-:W-:Y:S02]  /*5460*/  IADD3.X R4, PT, PT, RZ, R4, RZ, P1, !PT ;  /* 0x00000004ff047210 */ /* 0x000fe40000ffe4ff */
[----:B------:R-:W-:Y:S02]  /*5470*/  SEL R7, R7, R14, P0 ;  /* 0x0000000e07077207 */ /* 0x000fe40000000000 */
[----:B------:R-:W-:Y:S02]  /*5480*/  SEL R4, R3, R4, P0 ;  /* 0x0000000403047207 */ /* 0x000fe40000000000 */
[----:B------:R-:W-:-:S02]  /*5490*/  SEL R21, R2, R21, P0 ;  /* 0x0000001502157207 */ /* 0x000fc40000000000 */
[----:B------:R-:W-:-:S03]  /*54a0*/  ISETP.NE.U32.AND P1, PT, R4, RZ, PT ;  /* 0x000000ff0400720c */ /* 0x000fc60003f25070 */
[----:B------:R-:W-:Y:S01]  /*54b0*/  @!P0 IMAD.MOV R0, RZ, RZ, -R0 ;  /* 0x000000ffff008224 */ /* 0x000fe200078e0a00 */
[----:B------:R-:W-:-:S04]  /*54c0*/  SEL R22, R7, R4, !P1 ;  /* 0x0000000407167207 */ /* 0x000fc80004800000 */
[----:B------:R-:W0:Y:S02]  /*54d0*/  FLO.U32 R14, R22 ;  /* 0x00000016000e7300 */ /* 0x000e2400000e0000 */
[C---:B0-----:R-:W-:Y:S02]  /*54e0*/  IADD3 R20, PT, PT, -R14.reuse, 0x1f, RZ ;  /* 0x0000001f0e147810 */ /* 0x041fe40007ffe1ff */
[----:B------:R-:W-:-:S03]  /*54f0*/  IADD3 R14, PT, PT, -R14, 0x3f, RZ ;  /* 0x0000003f0e0e7810 */ /* 0x000fc60007ffe1ff */
[----:B------:R-:W-:-:S05]  /*5500*/  @P1 IMAD.MOV R14, RZ, RZ, R20 ;  /* 0x000000ffff0e1224 */ /* 0x000fca00078e0214 */
[----:B------:R-:W-:-:S13]  /*5510*/  ISETP.NE.AND P1, PT, R14, RZ, PT ;  /* 0x000000ff0e00720c */ /* 0x000fda0003f25270 */
[----:B------:R-:W-:Y:S05]  /*5520*/  @!P1 BRA `(.L_x_28551) ;  /* 0x0000000000289947 */ /* 0x000fea0003800000 */
[--C-:B------:R-:W-:Y:S02]  /*5530*/  SHF.R.U64 R0, R0, 0x1, R21.reuse ;  /* 0x0000000100007819 */ /* 0x100fe40000001215 */
[C---:B------:R-:W-:Y:S02]  /*5540*/  LOP3.LUT R2, R14.reuse, 0x3f, RZ, 0xc0, !PT ;  /* 0x0000003f0e027812 */ /* 0x040fe400078ec0ff */
[----:B------:R-:W-:Y:S02]  /*5550*/  SHF.R.U32.HI R21, RZ, 0x1, R21 ;  /* 0x00000001ff157819 */ /* 0x000fe40000011615 */
[----:B------:R-:W-:Y:S02]  /*5560*/  LOP3.LUT R20, R14, 0x3f, RZ, 0xc, !PT ;  /* 0x0000003f0e147812 */ /* 0x000fe400078e0cff */
[----:B------:R-:W-:Y:S02]  /*5570*/  SHF.L.U64.HI R4, R7, R2, R4 ;  /* 0x0000000207047219 */ /* 0x000fe40000010204 */
[----:B------:R-:W-:-:S02]  /*5580*/  SHF.R.U64 R0, R0, R20, R21 ;  /* 0x0000001400007219 */ /* 0x000fc40000001215 */
[----:B------:R-:W-:Y:S02]  /*5590*/  SHF.L.U32 R7, R7, R2, RZ ;  /* 0x0000000207077219 */ /* 0x000fe400000006ff */
[----:B------:R-:W-:Y:S02]  /*55a0*/  SHF.R.U32.HI R21, RZ, R20, R21 ;  /* 0x00000014ff157219 */ /* 0x000fe40000011615 */
[----:B------:R-:W-:Y:S02]  /*55b0*/  LOP3.LUT R7, R7, R0, RZ, 0xfc, !PT ;  /* 0x0000000007077212 */ /* 0x000fe400078efcff */
[----:B------:R-:W-:-:S07]  /*55c0*/  LOP3.LUT R4, R4, R21, RZ, 0xfc, !PT ;  /* 0x0000001504047212 */ /* 0x000fce00078efcff */
.L_x_28551:
[----:B------:R-:W-:Y:S05]  /*55d0*/  BSYNC.RECONVERGENT B3 ;  /* 0x0000000000037941 */ /* 0x000fea0003800200 */
.L_x_28550:
[----:B------:R-:W-:-:S04]  /*55e0*/  IMAD.WIDE.U32 R20, R7, 0x2168c235, RZ ;  /* 0x2168c23507147825 */ /* 0x000fc800078e00ff */
[----:B------:R-:W-:Y:S01]  /*55f0*/  IMAD.MOV.U32 R23, RZ, RZ, RZ ;  /* 0x000000ffff177224 */ /* 0x000fe200078e00ff */
[----:B------:R-:W-:Y:S01]  /*5600*/  MOV R22, R21 ;  /* 0x0000001500167202 */ /* 0x000fe20000000f00 */
[----:B------:R-:W-:Y:S01]  /*5610*/  IMAD.HI.U32 R0, R4, -0x36f0255e, RZ ;  /* 0xc90fdaa204007827 */ /* 0x000fe200078e00ff */
[----:B------:R-:W-:-:S03]  /*5620*/  IADD3 RZ, P1, PT, R20, R20, RZ ;  /* 0x0000001414ff7210 */ /* 0x000fc60007f3e0ff */
[----:B------:R-:W-:-:S04]  /*5630*/  IMAD.WIDE.U32 R22, R7, -0x36f0255e, R22 ;  /* 0xc90fdaa207167825 */ /* 0x000fc800078e0016 */
[C---:B------:R-:W-:Y:S02]  /*5640*/  IMAD R21, R4.reuse, -0x36f0255e, RZ ;  /* 0xc90fdaa204157824 */ /* 0x040fe400078e02ff */
[----:B------:R-:W-:-:S04]  /*5650*/  IMAD.WIDE.U32 R22, P2, R4, 0x2168c235, R22 ;  /* 0x2168c23504167825 */ /* 0x000fc80007840016 */
[----:B------:R-:W-:Y:S01]  /*5660*/  IMAD.X R0, RZ, RZ, R0, P2 ;  /* 0x000000ffff007224 */ /* 0x000fe200010e0600 */
[----:B------:R-:W-:Y:S02]  /*5670*/  IADD3 R21, P2, PT, R21, R23, RZ ;  /* 0x0000001715157210 */ /* 0x000fe40007f5e0ff */
[----:B------:R-:W-:Y:S02]  /*5680*/  IADD3.X RZ, P1, PT, R22, R22, RZ, P1, !PT ;  /* 0x0000001616ff7210 */ /* 0x000fe40000f3e4ff */
[----:B------:R-:W-:Y:S02]  /*5690*/  IADD3.X R7, PT, PT, RZ, R0, RZ, P2, !PT ;  /* 0x00000000ff077210 */ /* 0x000fe400017fe4ff */
[C---:B------:R-:W-:Y:S02]  /*56a0*/  ISETP.GT.U32.AND P3, PT, R21.reuse, RZ, PT ;  /* 0x000000ff1500720c */ /* 0x040fe40003f64070 */
[----:B------:R-:W-:Y:S02]  /*56b0*/  IADD3.X R0, P2, PT, R21, R21, RZ, P1, !PT ;  /* 0x0000001515007210 */ /* 0x000fe40000f5e4ff */
[----:B------:R-:W-:-:S03]  /*56c0*/  ISETP.GT.AND.EX P1, PT, R7, RZ, PT, P3 ;  /* 0x000000ff0700720c */ /* 0x000fc60003f24330 */
[----:B------:R-:W-:Y:S01]  /*56d0*/  IMAD.X R2, R7, 0x1, R7, P2 ;  /* 0x0000000107027824 */ /* 0x000fe200010e0607 */
[----:B------:R-:W-:-:S04]  /*56e0*/  SEL R0, R0, R21, P1 ;  /* 0x0000001500007207 */ /* 0x000fc80000800000 */
[----:B------:R-:W-:Y:S02]  /*56f0*/  SEL R2, R2, R7, P1 ;  /* 0x0000000702027207 */ /* 0x000fe40000800000 */
[----:B------:R-:W-:-:S05]  /*5700*/  IADD3 R7, P2, PT, R0, 0x1, RZ ;  /* 0x0000000100077810 */ /* 0x000fca0007f5e0ff */
[----:B------:R-:W-:Y:S01]  /*5710*/  IMAD.X R0, RZ, RZ, R2, P2 ;  /* 0x000000ffff007224 */ /* 0x000fe200010e0602 */
[----:B------:R-:W-:-:S04]  /*5720*/  SHF.R.U32.HI R2, RZ, 0x1e, R5 ;  /* 0x0000001eff027819 */ /* 0x000fc80000011605 */
[----:B------:R-:W-:Y:S02]  /*5730*/  SHF.R.U64 R7, R7, 0xa, R0 ;  /* 0x0000000a07077819 */ /* 0x000fe40000001200 */
[----:B------:R-:W-:Y:S02]  /*5740*/  LEA.HI R2, R3, R2, RZ, 0x1 ;  /* 0x0000000203027211 */ /* 0x000fe400078f08ff */
[----:B------:R-:W-:Y:S02]  /*5750*/  IADD3 R21, P2, PT, R7, 0x1, RZ ;  /* 0x0000000107157810 */ /* 0x000fe40007f5e0ff */
[----:B------:R-:W-:Y:S02]  /*5760*/  SEL R7, RZ, 0xffffffff, !P1 ;  /* 0xffffffffff077807 */ /* 0x000fe40004800000 */
[----:B------:R-:W-:Y:S02]  /*5770*/  LEA.HI.X R0, R0, RZ, RZ, 0x16, P2 ;  /* 0x000000ff00007211 */ /* 0x000fe400010fb4ff */
[----:B------:R-:W-:-:S02]  /*5780*/  IADD3 R7, PT, PT, R7, -R14, RZ ;  /* 0x8000000e07077210 */ /* 0x000fc40007ffe0ff */
[----:B------:R-:W-:Y:S02]  /*5790*/  LOP3.LUT P1, R27, R27, 0x80000000, RZ, 0xc0, !PT ;  /* 0x800000001b1b7812 */ /* 0x000fe4000782c0ff */
[--C-:B------:R-:W-:Y:S01]  /*57a0*/  SHF.R.U64 R21, R21, 0x1, R0.reuse ;  /* 0x0000000115157819 */ /* 0x100fe20000001200 */
[----:B------:R-:W-:Y:S01]  /*57b0*/  IMAD.SHL.U32 R7, R7, 0x100000, RZ ;  /* 0x0010000007077824 */ /* 0x000fe200078e00ff */
[----:B------:R-:W-:Y:S02]  /*57c0*/  SHF.R.U32.HI R0, RZ, 0x1, R0 ;  /* 0x00000001ff007819 */ /* 0x000fe40000011600 */
[----:B------:R-:W-:Y:S02]  /*57d0*/  IADD3 R4, P2, P3, RZ, RZ, R21 ;  /* 0x000000ffff047210 */ /* 0x000fe40007b5e015 */
[----:B------:R-:W-:Y:S02]  /*57e0*/  @!P0 LOP3.LUT R27, R27, 0x80000000, RZ, 0x3c, !PT ;  /* 0x800000001b1b8812 */ /* 0x000fe400078e3cff */
[----:B------:R-:W-:-:S03]  /*57f0*/  IADD3.X R0, PT, PT, R7, 0x3fe00000, R0, P2, P3 ;  /* 0x3fe0000007007810 */ /* 0x000fc600017e6400 */
[----:B------:R-:W-:Y:S01]  /*5800*/  @P1 IMAD.MOV R2, RZ, RZ, -R2 ;  /* 0x000000ffff021224 */ /* 0x000fe200078e0a02 */
[----:B------:R-:W-:-:S07]  /*5810*/  LOP3.LUT R27, R0, R27, RZ, 0xfc, !PT ;  /* 0x0000001b001b7212 */ /* 0x000fce00078efcff */
.L_x_28545:
[----:B------:R-:W-:Y:S01]  /*5820*/  IMAD.MOV.U32 R25, RZ, RZ, 0x0 ;  /* 0x00000000ff197424 */ /* 0x000fe200078e00ff */
[----:B------:R-:W-:-:S03]  /*5830*/  MOV R5, R27 ;  /* 0x0000001b00057202 */ /* 0x000fc60000000f00 */
[----:B------:R-:W-:Y:S05]  /*5840*/  RET.REL.NODEC R24 `(_ZN2at6native18elementwise_kernelILi128ELi2EZNS0_22gpu_kernel_impl_nocastIZZZNS0_17expm1_kernel_cudaERNS_18TensorIteratorBaseEENKUlvE_clEvENKUlvE1_clEvEUlN3c107complexIdEEE_EEvS4_RKT_EUliE_EEviT1_) ;  /* 0xffffffa418ec7950 */ /* 0x000fea0003c3ffff */
.L_x_28552:
        /* <DEDUP_REMOVED lines=11> */
.L_x_36959:


//--------------------- .text._ZN2at6native27unrolled_elementwise_kernelIZZZNS0_17expm1_kernel_cudaERNS_18TensorIteratorBaseEENKUlvE_clEvENKUlvE1_clEvEUlN3c107complexIdEEE_St5arrayIPcLm2EELi4E23TrivialOffsetCalculatorILi1EjESE_NS0_6memory15LoadWithoutCastENSF_16StoreWithoutCastEEEviT_T0_T2_T3_T4_T5_ --------------------------
	.section	.text._ZN2at6native27unrolled_elementwise_kernelIZZZNS0_17expm1_kernel_cudaERNS_18TensorIteratorBaseEENKUlvE_clEvENKUlvE1_clEvEUlN3c107complexIdEEE_St5arrayIPcLm2EELi4E23TrivialOffsetCalculatorILi1EjESE_NS0_6memory15LoadWithoutCastENSF_16StoreWithoutCastEEEviT_T0_T2_T3_T4_T5_,"ax",@progbits
	.align	128
        .global         _ZN2at6native27unrolled_elementwise_kernelIZZZNS0_17expm1_kernel_cudaERNS_18TensorIteratorBaseEENKUlvE_clEvENKUlvE1_clEvEUlN3c107complexIdEEE_St5arrayIPcLm2EELi4E23TrivialOffsetCalculatorILi1EjESE_NS0_6memory15LoadWithoutCastENSF_16StoreWithoutCastEEEviT_T0_T2_T3_T4_T5_
        .type           _ZN2at6native27unrolled_elementwise_kernelIZZZNS0_17expm1_kernel_cudaERNS_18TensorIteratorBaseEENKUlvE_clEvENKUlvE1_clEvEUlN3c107complexIdEEE_St5arrayIPcLm2EELi4E23TrivialOffsetCalculatorILi1EjESE_NS0_6memory15LoadWithoutCastENSF_16StoreWithoutCastEEEviT_T0_T2_T3_T4_T5_,@function
        .size           _ZN2at6native27unrolled_elementwise_kernelIZZZNS0_17expm1_kernel_cudaERNS_18TensorIteratorBaseEENKUlvE_clEvENKUlvE1_clEvEUlN3c107complexIdEEE_St5arrayIPcLm2EELi4E23TrivialOffsetCalculatorILi1EjESE_NS0_6memory15LoadWithoutCastENSF_16StoreWithoutCastEEEviT_T0_T2_T3_T4_T5_,(.L_x_36960 - _ZN2at6native27unrolled_elementwise_kernelIZZZNS0_17expm1_kernel_cudaERNS_18TensorIteratorBaseEENKUlvE_clEvENKUlvE1_clEvEUlN3c107complexIdEEE_St5arrayIPcLm2EELi4E23TrivialOffsetCalculatorILi1EjESE_NS0_6memory15LoadWithoutCastENSF_16StoreWithoutCastEEEviT_T0_T2_T3_T4_T5_)
        .other          _ZN2at6native27unrolled_elementwise_kernelIZZZNS0_17expm1_kernel_cudaERNS_18TensorIteratorBaseEENKUlvE_clEvENKUlvE1_clEvEUlN3c107complexIdEEE_St5arrayIPcLm2EELi4E23TrivialOffsetCalculatorILi1EjESE_NS0_6memory15LoadWithoutCastENSF_16StoreWithoutCastEEEviT_T0_T2_T3_T4_T5_,@"STO_CUDA_ENTRY STV_DEFAULT"
_ZN2at6native27unrolled_elementwise_kernelIZZZNS0_17expm1_kernel_cudaERNS_18TensorIteratorBaseEENKUlvE_clEvENKUlvE1_clEvEUlN3c107complexIdEEE_St5arrayIPcLm2EELi4E23TrivialOffsetCalculatorILi1EjESE_NS0_6memory15LoadWithoutCastENSF_16StoreWithoutCastEEEviT_T0_T2_T3_T4_T5_:
.text._ZN2at6native27unrolled_elementwise_kernelIZZZNS0_17expm1_kernel_cudaERNS_18TensorIteratorBaseEENKUlvE_clEvENKUlvE1_clEvEUlN3c107complexIdEEE_St5arrayIPcLm2EELi4E23TrivialOffsetCalculatorILi1EjESE_NS0_6memory15LoadWithoutCastENSF_16StoreWithoutCastEEEviT_T0_T2_T3_T4_T5_:
[----:B------:R-:W0:Y:S01]  /*0000*/  LDC R1, c[0x0][0x37c] ;  /* 0x0000df00ff017b82 */ /* 0x000e220000000800 */
[----:B------:R-:W1:Y:S07]  /*0010*/  S2R R15, SR_CTAID.X ;  /* 0x00000000000f7919 */ /* 0x000e6e0000002500 */
[----:B------:R-:W1:Y:S01]  /*0020*/  LDC R0, c[0x0][0x380] ;  /* 0x0000e000ff007b82 */ /* 0x000e620000000800 */
[----:B------:R-:W2:Y:S01]  /*0030*/  LDCU.64 UR6, c[0x0][0x358] ;  /* 0x00006b00ff0677ac */ /* 0x000ea20008000a00 */
[----:B------:R-:W-:Y:S01]  /*0040*/  CS2R R26, SRZ ;  /* 0x00000000001a7805 */ /* 0x000fe2000001ff00 */
[----:B------:R-:W3:Y:S01]  /*0050*/  S2R R36, SR_TID.X ;  /* 0x0000000000247919 */ /* 0x000ee20000002100 */
[----:B------:R-:W-:-:S02]  /*0060*/  CS2R R24, SRZ ;  /* 0x0000000000187805 */ /* 0x000fc4000001ff00 */
[----:B------:R-:W-:Y:S02]  /*0070*/  CS2R R22, SRZ ;  /* 0x0000000000167805 */ /* 0x000fe4000001ff00 */
[----:B------:R-:W-:Y:S02]  /*0080*/  CS2R R20, SRZ ;  /* 0x0000000000147805 */ /* 0x000fe4000001ff00 */
[----:B------:R-:W-:Y:S02]  /*0090*/  CS2R R18, SRZ ;  /* 0x0000000000127805 */ /* 0x000fe4000001ff00 */
[----:B------:R-:W-:Y:S01]  /*00a0*/  CS2R R16, SRZ ;  /* 0x0000000000107805 */ /* 0x000fe2000001ff00 */
[----:B0-----:R-:W-:Y:S02]  /*00b0*/  VIADD R1, R1, 0xffffffd8 ;  /* 0xffffffd801017836 */ /* 0x001fe40000000000 */
[----:B-1----:R-:W-:Y:S02]  /*00c0*/  IMAD R3, R15, -0x200, R0 ;  /* 0xfffffe000f037824 */ /* 0x002fe400078e0200 */
[----:B---3--:R-:W-:-:S03]  /*00d0*/  IMAD.MOV.U32 R0, RZ, RZ, R36 ;  /* 0x000000ffff007224 */ /* 0x008fc600078e0024 */
[----:B------:R-:W-:-:S13]  /*00e0*/  ISETP.GE.AND P0, PT, R36, R3, PT ;  /* 0x000000032400720c */ /* 0x000fda0003f06270 */
[----:B------:R-:W-:Y:S02]  /*00f0*/  @!P0 VIADD R0, R36, 0x80 ;  /* 0x0000008024008836 */ /* 0x000fe40000000000 */
[----:B------:R-:W-:-:S03]  /*0100*/  @!P0 IMAD R11, R15, 0x200, R36 ;  /* 0x000002000f0b8824 */ /* 0x000fc600078e0224 */
[----:B------:R-:W-:-:S13]  /*0110*/  ISETP.GE.AND P1, PT, R0, R3, PT ;  /* 0x000000030000720c */ /* 0x000fda0003f26270 */
[----:B------:R-:W-:Y:S01]  /*0120*/  @!P1 IMAD R13, R15, 0x200, R0 ;  /* 0x000002000f0d9824 */ /* 0x000fe200078e0200 */
[----:B------:R-:W0:Y:S01]  /*0130*/  @!P1 LDC.64 R4, c[0x0][0x390] ;  /* 0x0000e400ff049b82 */ /* 0x000e220000000a00 */
[----:B------:R-:W-:-:S05]  /*0140*/  @!P1 VIADD R0, R0, 0x80 ;  /* 0x0000008000009836 */ /* 0x000fca0000000000 */
[----:B------:R-:W-:-:S13]  /*0150*/  ISETP.GE.AND P3, PT, R0, R3, PT ;  /* 0x000000030000720c */ /* 0x000fda0003f66270 */
[----:B------:R-:W-:Y:S01]  /*0160*/  @!P3 IMAD R29, R15, 0x200, R0 ;  /* 0x000002000f1db824 */ /* 0x000fe200078e0200 */
[----:B------:R-:W1:Y:S01]  /*0170*/  @!P3 LDC.64 R6, c[0x0][0x390] ;  /* 0x0000e400ff06bb82 */ /* 0x000e620000000a00 */
[----:B------:R-:W-:Y:S02]  /*0180*/  @!P3 VIADD R0, R0, 0x80 ;  /* 0x000000800000b836 */ /* 0x000fe40000000000 */
[----:B0-----:R-:W-:-:S03]  /*0190*/  @!P1 IMAD.WIDE.U32 R4, R13, 0x10, R4 ;  /* 0x000000100d049825 */ /* 0x001fc600078e0004 */
[----:B------:R-:W-:Y:S02]  /*01a0*/  ISETP.GE.AND P2, PT, R0, R3, PT ;  /* 0x000000030000720c */ /* 0x000fe40003f46270 */
[----:B------:R-:W0:Y:S01]  /*01b0*/  @!P0 LDC.64 R2, c[0x0][0x390] ;  /* 0x0000e400ff028b82 */ /* 0x000e220000000a00 */
[----:B--2---:R2:W5:Y:S10]  /*01c0*/  @!P1 LDG.E.128 R24, desc[UR6][R4.64] ;  /* 0x0000000604189981 */ /* 0x004574000c1e1d00 */
[----:B------:R-:W3:Y:S01]  /*01d0*/  @!P2 LDC.64 R8, c[0x0][0x390] ;  /* 0x0000e400ff08ab82 */ /* 0x000ee20000000a00 */
[----:B------:R-:W-:-:S02]  /*01e0*/  @!P2 IMAD R15, R15, 0x200, R0 ;  /* 0x000002000f0fa824 */ /* 0x000fc400078e0200 */
[----:B-1----:R-:W-:-:S05]  /*01f0*/  @!P3 IMAD.WIDE.U32 R28, R29, 0x10, R6 ;  /* 0x000000101d1cb825 */ /* 0x002fca00078e0006 */
[----:B------:R2:W5:Y:S01]  /*0200*/  @!P3 LDG.E.128 R20, desc[UR6][R28.64] ;  /* 0x000000061c14b981 */ /* 0x000562000c1e1d00 */
[----:B0-----:R-:W-:Y:S01]  /*0210*/  @!P0 IMAD.WIDE.U32 R2, R11, 0x10, R2 ;  /* 0x000000100b028825 */ /* 0x001fe200078e0002 */
[----:B------:R-:W-:-:S03]  /*0220*/  CS2R R10, SRZ ;  /* 0x00000000000a7805 */ /* 0x000fc6000001ff00 */
[----:B---3--:R-:W-:Y:S01]  /*0230*/  @!P2 IMAD.WIDE.U32 R6, R15, 0x10, R8 ;  /* 0x000000100f06a825 */ /* 0x008fe200078e0008 */
[----:B------:R-:W-:-:S04]  /*0240*/  CS2R R8, SRZ ;  /* 0x0000000000087805 */ /* 0x000fc8000001ff00 */
[----:B------:R2:W5:Y:S04]  /*0250*/  @!P2 LDG.E.128 R16, desc[UR6][R6.64] ;  /* 0x000000060610a981 */ /* 0x000568000c1e1d00 */
[----:B------:R2:W5:Y:S01]  /*0260*/  @!P0 LDG.E.128 R8, desc[UR6][R2.64] ;  /* 0x0000000602088981 */ /* 0x000562000c1e1d00 */
[----:B------:R-:W-:Y:S01]  /*0270*/  BSSY.RECONVERGENT B2, `(.L_x_28553) ;  /* 0x0000137000027945 */ /* 0x000fe20003800200 */
[----:B------:R-:W-:Y:S02]  /*0280*/  CS2R R14, SRZ ;  /* 0x00000000000e7805 */ /* 0x000fe4000001ff00 */
[----:B------:R-:W-:Y:S01]  /*0290*/  CS2R R12, SRZ ;  /* 0x00000000000c7805 */ /* 0x000fe2000001ff00 */
[----:B------:R-:W-:Y:S06]  /*02a0*/  @P0 BRA `(.L_x_28554) ;  /* 0x0000001000cc0947 */ /* 0x000fec0003800000 */
[----:B--2--5:R-:W-:Y:S01]  /*02b0*/  DMUL R6, R10, 0.5 ;  /* 0x3fe000000a067828 */ /* 0x024fe20000000000 */
[----:B------:R-:W-:Y:S07]  /*02c0*/  BSSY.RECONVERGENT B3, `(.L_x_28555) ;  /* 0x0000019000037945 */ /* 0x000fee0003800200 */
        /* <DEDUP_REMOVED lines=23> */
[----:B------:R-:W-:Y:S05]  /*0440*/  CALL.REL.NOINC `($_ZN2at6native27unrolled_elementwise_kernelIZZZNS0_17expm1_kernel_cudaERNS_18TensorIteratorBaseEENKUlvE_clEvENKUlvE1_clEvEUlN3c107complexIdEEE_St5arrayIPcLm2EELi4E23TrivialOffsetCalculatorILi1EjESE_NS0_6memory15LoadWithoutCastENSF_16StoreWithoutCastEEEviT_T0_T2_T3_T4_T5_$__internal_trig_reduction_slowpathd) ;  /* 0x0000004c00dc7944 */ /* 0x000fea0003c00000 */
.L_x_28556:
[----:B------:R-:W-:Y:S05]  /*0450*/  BSYNC.RECONVERGENT B3 ;  /* 0x0000000000037941 */ /* 0x000fea0003800200 */
.L_x_28555:
        /* <DEDUP_REMOVED lines=94> */
.L_x_28558:
[C-C-:B------:R-:W-:Y:S01]  /*0a40*/  DADD R2, R8.reuse, R8.reuse ;  /* 0x0000000008027229 */ /* 0x140fe20000000008 */
[----:B------:R-:W-:Y:S01]  /*0a50*/  IMAD.MOV.U32 R5, RZ, RZ, 0x3ff00000 ;  /* 0x3ff00000ff057424 */ /* 0x000fe200078e00ff */
[----:B------:R-:W-:Y:S01]  /*0a60*/  ISETP.GE.AND P1, PT, R9, RZ, PT ;  /* 0x000000ff0900720c */ /* 0x000fe20003f26270 */
[----:B------:R-:W-:-:S03]  /*0a70*/  DSETP.NAN.AND P0, PT, R8, R8, PT ;  /* 0x000000080800722a */ /* 0x000fc60003f08000 */
[----:B------:R-:W-:-:S04]  /*0a80*/  FSEL R5, -R5, +QNAN , !P1 ;  /* 0x7ff0000005057808 */ /* 0x000fc80004800100 */
[----:B------:R-:W-:Y:S02]  /*0a90*/  FSEL R14, R2, RZ, P0 ;  /* 0x000000ff020e7208 */ /* 0x000fe40000000000 */
[----:B------:R-:W-:-:S07]  /*0aa0*/  FSEL R15, R3, R5, P0 ;  /* 0x00000005030f7208 */ /* 0x000fce0000000000 */
.L_x_28559:
[----:B------:R-:W-:Y:S05]  /*0ab0*/  BSYNC.RECONVERGENT B0 ;  /* 0x0000000000007941 */ /* 0x000fea0003800200 */
.L_x_28557:
        /* <DEDUP_REMOVED lines=26> */
[----:B------:R-:W-:Y:S02]  /*0c60*/  IMAD.MOV.U32 R38, RZ, RZ, R32 ;  /* 0x000000ffff267224 */ /* 0x000fe400078e0020 */
[----:B------:R-:W-:-:S07]  /*0c70*/  IMAD.MOV.U32 R39, RZ, RZ, R33 ;  /* 0x000000ffff277224 */ /* 0x000fce00078e0021 */
.L_x_28563:
[----:B------:R-:W-:Y:S05]  /*0c80*/  BSYNC.RECONVERGENT B4 ;  /* 0x0000000000047941 */ /* 0x000fea0003800200 */
.L_x_28562:
[----:B------:R-:W-:-:S07]  /*0c90*/  VIADD R0, R3, 0x1 ;  /* 0x0000000103007836 */ /* 0x000fce0000000000 */
.L_x_28561:
[----:B------:R-:W-:Y:S05]  /*0ca0*/  BSYNC.RECONVERGENT B3 ;  /* 0x0000000000037941 */ /* 0x000fea0003800200 */
.L_x_28560:
        /* <DEDUP_REMOVED lines=92> */
.L_x_28565:
[----:B------:R-:W-:Y:S05]  /*1270*/  BSYNC.RECONVERGENT B0 ;  /* 0x0000000000007941 */ /* 0x000fea0003800200 */
.L_x_28564:
        /* <DEDUP_REMOVED lines=23> */
.L_x_28567:
[----:B------:R-:W-:Y:S05]  /*13f0*/  BSYNC.RECONVERGENT B3 ;  /* 0x0000000000037941 */ /* 0x000fea0003800200 */
.L_x_28566:
        /* <DEDUP_REMOVED lines=10> */
[----:B------:R-:W-:-:S02]  /*14a0*/  DMUL R34, R32, R32 ;  /* 0x0000002020227228 */ /* 0x000fc40000000000 */
[----:B------:R-:W-:Y:S01]  /*14b0*/  ISETP.NE.U32.AND P0, PT, R0, 0x1, PT ;  /* 0x000000010000780c */ /* 0x000fe20003f05070 */
[----:B------:R-:W-:-:S03]  /*14c0*/  IMAD.MOV.U32 R0, RZ, RZ, 0x3da8ff83 ;  /* 0x3da8ff83ff007424 */ /* 0x000fc600078e00ff */
        /* <DEDUP_REMOVED lines=17> */
.L_x_28554:
[----:B------:R-:W-:Y:S05]  /*15e0*/  BSYNC.RECONVERGENT B2 ;  /* 0x0000000000027941 */ /* 0x000fea0003800200 */
.L_x_28553:
[----:B------:R-:W0:Y:S01]  /*15f0*/  S2UR UR4, SR_CTAID.X ;  /* 0x00000000000479c3 */ /* 0x000e220000002500 */
[----:B------:R-:W0:Y:S01]  /*1600*/  LDCU UR5, c[0x0][0x380] ;  /* 0x00007000ff0577ac */ /* 0x000e220008000800 */
[----:B------:R-:W-:Y:S01]  /*1610*/  VIADD R0, R36, 0x80 ;  /* 0x0000008024007836 */ /* 0x000fe20000000000 */
[----:B------:R-:W-:Y:S01]  /*1620*/  BSSY.RECONVERGENT B2, `(.L_x_28568) ;  /* 0x000013b000027945 */ /* 0x000fe20003800200 */
[----:B-----5:R-:W-:Y:S02]  /*1630*/  CS2R R10, SRZ ;  /* 0x00000000000a7805 */ /* 0x020fe4000001ff00 */
[----:B------:R-:W-:Y:S01]  /*1640*/  CS2R R8, SRZ ;  /* 0x0000000000087805 */ /* 0x000fe2000001ff00 */
[----:B0-----:R-:W-:-:S06]  /*1650*/  UIMAD UR4, UR4, -0x200, UR5 ;  /* 0xfffffe00040478a4 */ /* 0x001fcc000f8e0205 */
[----:B------:R-:W-:-:S13]  /*1660*/  ISETP.GE.AND P0, PT, R0, UR4, PT ;  /* 0x0000000400007c0c */ /* 0x000fda000bf06270 */
[----:B------:R-:W-:Y:S05]  /*1670*/  @P0 BRA `(.L_x_28569) ;  /* 0x0000001000d40947 */ /* 0x000fea0003800000 */
[----:B--2---:R-:W-:Y:S01]  /*1680*/  DMUL R6, R26, 0.5 ;  /* 0x3fe000001a067828 */ /* 0x004fe20000000000 */
        /* <DEDUP_REMOVED lines=23> */
[----:B------:R-:W-:Y:S05]  /*1800*/  BRA `(.L_x_28572) ;  /* 0x0000000000087947 */ /* 0x000fea0003800000 */
.L_x_28571:
[----:B------:R-:W-:Y:S01]  /*1810*/  DMUL R32, RZ, R6 ;  /* 0x00000006ff207228 */ /* 0x000fe20000000000 */
[----:B------:R-:W-:-:S10]  /*1820*/  IMAD.MOV.U32 R3, RZ, RZ, RZ ;  /* 0x000000ffff037224 */ /* 0x000fd400078e00ff */
.L_x_28572:
[----:B------:R-:W-:Y:S05]  /*1830*/  BSYNC.RECONVERGENT B3 ;  /* 0x0000000000037941 */ /* 0x000fea0003800200 */
.L_x_28570:
        /* <DEDUP_REMOVED lines=11> */
[----:B------:R-:W-:Y:S01]  /*18f0*/  FSETP.GEU.FTZ.AND P2, PT, R25, 4.1931471824645996094, PT ;  /* 0x40862e431900780b */ /* 0x000fe20003f5e000 */
        /* <DEDUP_REMOVED lines=29> */
.L_x_28574:
        /* <DEDUP_REMOVED lines=59> */
.L_x_28575:
[----:B------:R-:W-:Y:S05]  /*1e80*/  BSYNC.RECONVERGENT B0 ;  /* 0x0000000000007941 */ /* 0x000fea0003800200 */
.L_x_28573:
        /* <DEDUP_REMOVED lines=26> */
.L_x_28579:
[----:B------:R-:W-:Y:S05]  /*2030*/  BSYNC.RECONVERGENT B4 ;  /* 0x0000000000047941 */ /* 0x000fea0003800200 */
.L_x_28578:
[----:B------:R-:W-:Y:S01]  /*2040*/  VIADD R0, R3, 0x1 ;  /* 0x0000000103007836 */ /* 0x000fe20000000000 */
[----:B------:R-:W-:Y:S06]  /*2050*/  BRA `(.L_x_28580) ;  /* 0x0000000000087947 */ /* 0x000fec0003800000 */
.L_x_28577:
[----:B------:R-:W-:Y:S01]  /*2060*/  DMUL R38, RZ, R26 ;  /* 0x0000001aff267228 */ /* 0x000fe20000000000 */
[----:B------:R-:W-:-:S10]  /*2070*/  IMAD.MOV.U32 R0, RZ, RZ, 0x1 ;  /* 0x00000001ff007424 */ /* 0x000fd400078e00ff */
.L_x_28580:
[----:B------:R-:W-:Y:S05]  /*2080*/  BSYNC.RECONVERGENT B3 ;  /* 0x0000000000037941 */ /* 0x000fea0003800200 */
.L_x_28576:
        /* <DEDUP_REMOVED lines=91> */
.L_x_28582:
[----:B------:R-:W-:Y:S05]  /*2640*/  BSYNC.RECONVERGENT B0 ;  /* 0x0000000000007941 */ /* 0x000fea0003800200 */
.L_x_28581:
        /* <DEDUP_REMOVED lines=23> */
.L_x_28584:
[----:B------:R-:W-:Y:S01]  /*27c0*/  DMUL R32, RZ, R26 ;  /* 0x0000001aff207228 */ /* 0x000fe20000000000 */
[----:B------:R-:W-:-:S10]  /*27d0*/  IMAD.MOV.U32 R3, RZ, RZ, RZ ;  /* 0x000000ffff037224 */ /* 0x000fd400078e00ff */
.L_x_28585:
[----:B------:R-:W-:Y:S05]  /*27e0*/  BSYNC.RECONVERGENT B3 ;  /* 0x0000000000037941 */ /* 0x000fea0003800200 */
.L_x_28583:
        /* <DEDUP_REMOVED lines=30> */
.L_x_28569:
[----:B------:R-:W-:Y:S05]  /*29d0*/  BSYNC.RECONVERGENT B2 ;  /* 0x0000000000027941 */ /* 0x000fea0003800200 */
.L_x_28568:
        /* <DEDUP_REMOVED lines=34> */
.L_x_28589:
[----:B------:R-:W-:Y:S01]  /*2c00*/  DMUL R32, RZ, R6 ;  /* 0x00000006ff207228 */ /* 0x000fe20000000000 */
[----:B------:R-:W-:-:S10]  /*2c10*/  IMAD.MOV.U32 R3, RZ, RZ, RZ ;  /* 0x000000ffff037224 */ /* 0x000fd400078e00ff */
.L_x_28590:
[----:B------:R-:W-:Y:S05]  /*2c20*/  BSYNC.RECONVERGENT B3 ;  /* 0x0000000000037941 */ /* 0x000fea0003800200 */
.L_x_28588:
        /* <DEDUP_REMOVED lines=41> */
.L_x_28592:
        /* <DEDUP_REMOVED lines=59> */
.L_x_28593:
[----:B------:R-:W-:Y:S05]  /*3270*/  BSYNC.RECONVERGENT B0 ;  /* 0x0000000000007941 */ /* 0x000fea0003800200 */
.L_x_28591:
        /* <DEDUP_REMOVED lines=26> */
.L_x_28597:
[----:B------:R-:W-:Y:S05]  /*3420*/  BSYNC.RECONVERGENT B4 ;  /* 0x0000000000047941 */ /* 0x000fea0003800200 */
.L_x_28596:
[----:B------:R-:W-:Y:S01]  /*3430*/  VIADD R0, R3, 0x1 ;  /* 0x0000000103007836 */ /* 0x000fe20000000000 */
[----:B------:R-:W-:Y:S06]  /*3440*/  BRA `(.L_x_28598) ;  /* 0x0000000000087947 */ /* 0x000fec0003800000 */
.L_x_28595:
[----:B------:R-:W-:Y:S01]  /*3450*/  DMUL R38, RZ, R22 ;  /* 0x00000016ff267228 */ /* 0x000fe20000000000 */
[----:B------:R-:W-:-:S10]  /*3460*/  IMAD.MOV.U32 R0, RZ, RZ, 0x1 ;  /* 0x00000001ff007424 */ /* 0x000fd400078e00ff */
.L_x_28598:
[----:B------:R-:W-:Y:S05]  /*3470*/  BSYNC.RECONVERGENT B3 ;  /* 0x0000000000037941 */ /* 0x000fea0003800200 */
.L_x_28594:
        /* <DEDUP_REMOVED lines=91> */
.L_x_28600:
[----:B------:R-:W-:Y:S05]  /*3a30*/  BSYNC.RECONVERGENT B0 ;  /* 0x0000000000007941 */ /* 0x000fea0003800200 */
.L_x_28599:
        /* <DEDUP_REMOVED lines=23> */
.L_x_28602:
[----:B------:R-:W-:Y:S01]  /*3bb0*/  DMUL R32, RZ, R22 ;  /* 0x00000016ff207228 */ /* 0x000fe20000000000 */
[----:B------:R-:W-:-:S10]  /*3bc0*/  IMAD.MOV.U32 R3, RZ, RZ, RZ ;  /* 0x000000ffff037224 */ /* 0x000fd400078e00ff */
.L_x_28603:
[----:B------:R-:W-:Y:S05]  /*3bd0*/  BSYNC.RECONVERGENT B3 ;  /* 0x0000000000037941 */ /* 0x000fea0003800200 */
.L_x_28601:
        /* <DEDUP_REMOVED lines=30> */
.L_x_28587:
[----:B------:R-:W-:Y:S05]  /*3dc0*/  BSYNC.RECONVERGENT B2 ;  /* 0x0000000000027941 */ /* 0x000fea0003800200 */
.L_x_28586:
        /* <DEDUP_REMOVED lines=34> */
.L_x_28607:
[----:B------:R-:W-:Y:S01]  /*3ff0*/  DMUL R32, RZ, R6 ;  /* 0x00000006ff207228 */ /* 0x000fe20000000000 */
[----:B------:R-:W-:-:S10]  /*4000*/  IMAD.MOV.U32 R3, RZ, RZ, RZ ;  /* 0x000000ffff037224 */ /* 0x000fd400078e00ff */
.L_x_28608:
[----:B------:R-:W-:Y:S05]  /*4010*/  BSYNC.RECONVERGENT B3 ;  /* 0x0000000000037941 */ /* 0x000fea0003800200 */
.L_x_28606:
        /* <DEDUP_REMOVED lines=41> */
.L_x_28610:
        /* <DEDUP_REMOVED lines=59> */
.L_x_28611:
[----:B------:R-:W-:Y:S05]  /*4660*/  BSYNC.RECONVERGENT B0 ;  /* 0x0000000000007941 */ /* 0x000fea0003800200 */
.L_x_28609:
        /* <DEDUP_REMOVED lines=26> */
.L_x_28615:
[----:B------:R-:W-:Y:S05]  /*4810*/  BSYNC.RECONVERGENT B4 ;  /* 0x0000000000047941 */ /* 0x000fea0003800200 */
.L_x_28614:
[----:B------:R-:W-:Y:S01]  /*4820*/  VIADD R0, R3, 0x1 ;  /* 0x0000000103007836 */ /* 0x000fe20000000000 */
[----:B------:R-:W-:Y:S06]  /*4830*/  BRA `(.L_x_28616) ;  /* 0x0000000000087947 */ /* 0x000fec0003800000 */
.L_x_28613:
[----:B------:R-:W-:Y:S01]  /*4840*/  DMUL R36, RZ, R18 ;  /* 0x00000012ff247228 */ /* 0x000fe20000000000 */
[----:B------:R-:W-:-:S10]  /*4850*/  IMAD.MOV.U32 R0, RZ, RZ, 0x1 ;  /* 0x00000001ff007424 */ /* 0x000fd400078e00ff */
.L_x_28616:
[----:B------:R-:W-:Y:S05]  /*4860*/  BSYNC.RECONVERGENT B3 ;  /* 0x0000000000037941 */ /* 0x000fea0003800200 */
.L_x_28612:
        /* <DEDUP_REMOVED lines=91> */
.L_x_28618:
[----:B------:R-:W-:Y:S05]  /*4e20*/  BSYNC.RECONVERGENT B0 ;  /* 0x0000000000007941 */ /* 0x000fea0003800200 */
.L_x_28617:
        /* <DEDUP_REMOVED lines=23> */
.L_x_28620:
[----:B------:R-:W-:Y:S01]  /*4fa0*/  DMUL R32, RZ, R18 ;  /* 0x00000012ff207228 */ /* 0x000fe20000000000 */
[----:B------:R-:W-:-:S10]  /*4fb0*/  IMAD.MOV.U32 R3, RZ, RZ, RZ ;  /* 0x000000ffff037224 */ /* 0x000fd400078e00ff */
.L_x_28621:
[----:B------:R-:W-:Y:S05]  /*4fc0*/  BSYNC.RECONVERGENT B3 ;  /* 0x0000000000037941 */ /* 0x000fea0003800200 */
.L_x_28619:
        /* <DEDUP_REMOVED lines=30> */
.L_x_28605:
[----:B------:R-:W-:Y:S05]  /*51b0*/  BSYNC.RECONVERGENT B2 ;  /* 0x0000000000027941 */ /* 0x000fea0003800200 */
.L_x_28604:
[----:B--2---:R-:W0:Y:S01]  /*51c0*/  S2R R7, SR_CTAID.X ;  /* 0x0000000000077919 */ /* 0x004e220000002500 */
[----:B------:R-:W0:Y:S01]  /*51d0*/  LDC R2, c[0x0][0x380] ;  /* 0x0000e000ff027b82 */ /* 0x000e220000000800 */
[----:B------:R-:W-:Y:S01]  /*51e0*/  BSSY.RECONVERGENT B0, `(.L_x_28622) ;  /* 0x0000016000007945 */ /* 0x000fe20003800200 */
[----:B------:R-:W1:Y:S01]  /*51f0*/  S2R R0, SR_TID.X ;  /* 0x0000000000007919 */ /* 0x000e620000002100 */
[----:B0-----:R-:W-:-:S05]  /*5200*/  IMAD R17, R7, -0x200, R2 ;  /* 0xfffffe0007117824 */ /* 0x001fca00078e0202 */
[----:B-1----:R-:W-:-:S13]  /*5210*/  ISETP.GE.AND P1, PT, R0, R17, PT ;  /* 0x000000110000720c */ /* 0x002fda0003f26270 */
[----:B------:R-:W0:Y:S01]  /*5220*/  @!P1 LDC.64 R2, c[0x0][0x388] ;  /* 0x0000e200ff029b82 */ /* 0x000e220000000a00 */
[----:B------:R-:W-:Y:S02]  /*5230*/  @!P1 IMAD R5, R7, 0x200, R0 ;  /* 0x0000020007059824 */ /* 0x000fe400078e0200 */
[----:B------:R-:W-:-:S04]  /*5240*/  @!P1 VIADD R4, R0, 0x80 ;  /* 0x0000008000049836 */ /* 0x000fc80000000000 */
        /* <DEDUP_REMOVED lines=15> */
.L_x_28623:
[----:B------:R-:W-:Y:S05]  /*5340*/  BSYNC.RECONVERGENT B0 ;  /* 0x0000000000007941 */ /* 0x000fea0003800200 */
.L_x_28622:
[----:B------:R-:W-:-:S13]  /*5350*/  ISETP.GE.AND P0, PT, R0, R17, PT ;  /* 0x000000110000720c */ /* 0x000fda0003f06270 */
[----:B------:R-:W-:Y:S05]  /*5360*/  @P0 EXIT ;  /* 0x000000000000094d */ /* 0x000fea0003800000 */
[----:B01----:R-:W0:Y:S01]  /*5370*/  LDC.64 R2, c[0x0][0x388] ;  /* 0x0000e200ff027b82 */ /* 0x003e220000000a00 */
[----:B------:R-:W-:-:S04]  /*5380*/  IMAD R5, R7, 0x200, R0 ;  /* 0x0000020007057824 */ /* 0x000fc800078e0200 */
[----:B0-----:R-:W-:-:S05]  /*5390*/  IMAD.WIDE.U32 R2, R5, 0x10, R2 ;  /* 0x0000001005027825 */ /* 0x001fca00078e0002 */
[----:B------:R-:W-:Y:S01]  /*53a0*/  STG.E.128 desc[UR6][R2.64], R20 ;  /* 0x0000001402007986 */ /* 0x000fe2000c101d06 */
[----:B------:R-:W-:Y:S05]  /*53b0*/  EXIT ;  /* 0x000000000000794d */ /* 0x000fea0003800000 */
        .type           $_ZN2at6native27unrolled_elementwise_kernelIZZZNS0_17expm1_kernel_cudaERNS_18TensorIteratorBaseEENKUlvE_clEvENKUlvE1_clEvEUlN3c107complexIdEEE_St5arrayIPcLm2EELi4E23TrivialOffsetCalculatorILi1EjESE_NS0_6memory15LoadWithoutCastENSF_16StoreWithoutCastEEEviT_T0_T2_T3_T4_T5_$__internal_trig_reduction_slowpathd,@function
        .size           $_ZN2at6native27unrolled_elementwise_kernelIZZZNS0_17expm1_kernel_cudaERNS_18TensorIteratorBaseEENKUlvE_clEvENKUlvE1_clEvEUlN3c107complexIdEEE_St5arrayIPcLm2EELi4E23TrivialOffsetCalculatorILi1EjESE_NS0_6memory15LoadWithoutCastENSF_16StoreWithoutCastEEEviT_T0_T2_T3_T4_T5_$__internal_trig_reduction_slowpathd,(.L_x_36960 - $_ZN2at6native27unrolled_elementwise_kernelIZZZNS0_17expm1_kernel_cudaERNS_18TensorIteratorBaseEENKUlvE_clEvENKUlvE1_clEvEUlN3c107complexIdEEE_St5arrayIPcLm2EELi4E23TrivialOffsetCalculatorILi1EjESE_NS0_6memory15LoadWithoutCastENSF_16StoreWithoutCastEEEviT_T0_T2_T3_T4_T5_$__internal_trig_reduction_slowpathd)
$_ZN2at6native27unrolled_elementwise_kernelIZZZNS0_17expm1_kernel_cudaERNS_18TensorIteratorBaseEENKUlvE_clEvENKUlvE1_clEvEUlN3c107complexIdEEE_St5arrayIPcLm2EELi4E23TrivialOffsetCalculatorILi1EjESE_NS0_6memory15LoadWithoutCastENSF_16StoreWithoutCastEEEviT_T0_T2_T3_T4_T5_$__internal_trig_reduction_slowpathd:
[----:B------:R-:W-:Y:S01]  /*53c0*/  SHF.R.U32.HI R35, RZ, 0x14, R33 ;  /* 0x00000014ff237819 */ /* 0x000fe20000011621 */
[----:B------:R-:W-:-:S03]  /*53d0*/  IMAD.MOV.U32 R3, RZ, RZ, RZ ;  /* 0x000000ffff037224 */ /* 0x000fc600078e00ff */
        /* <DEDUP_REMOVED lines=16> */
[----:B------:R-:W-:Y:S01]  /*54e0*/  IADD3 R3, PT, PT, RZ, -R2, -R3 ;  /* 0x80000002ff037210 */ /* 0x000fe20007ffe803 */
[----:B------:R-:W-:Y:S01]  /*54f0*/  IMAD.SHL.U32 R2, R0, 0x800, RZ ;  /* 0x0000080000027824 */ /* 0x000fe200078e00ff */
[----:B------:R-:W-:Y:S01]  /*5500*/  CS2R R40, SRZ ;  /* 0x0000000000287805 */ /* 0x000fe2000001ff00 */
[----:B------:R-:W-:Y:S01]  /*5510*/  IMAD.MOV.U32 R0, RZ, RZ, R4 ;  /* 0x000000ffff007224 */ /* 0x000fe200078e0004 */
[----:B------:R-:W-:Y:S01]  /*5520*/  LOP3.LUT R5, R5, 0x80000000, RZ, 0xfc, !PT ;  /* 0x8000000005057812 */ /* 0x000fe200078efcff */
[----:B------:R-:W-:-:S07]  /*5530*/  IMAD.MOV.U32 R4, RZ, RZ, RZ ;  /* 0x000000ffff047224 */ /* 0x000fce00078e00ff */
.L_x_28628:
[----:B------:R-:W1:Y:S01]  /*5540*/  LDC.64 R6, c[0x4][0x1b0] ;  /* 0x01006c00ff067b82 */ /* 0x000e620000000a00 */
[----:B0-----:R-:W-:Y:S02]  /*5550*/  R2UR UR4, R38 ;  /* 0x00000000260472ca */ /* 0x001fe400000e0000 */
[----:B------:R-:W-:Y:S01]  /*5560*/  R2UR UR5, R39 ;  /* 0x00000000270572ca */ /* 0x000fe200000e0000 */
[----:B-1----:R-:W-:-:S12]  /*5570*/  IMAD.WIDE R28, R0, 0x8, R6 ;  /* 0x00000008001c7825 */ /* 0x002fd800078e0206 */
[----:B------:R-:W2:Y:S01]  /*5580*/  LDG.E.64.CONSTANT R28, desc[UR4][R28.64] ;  /* 0x000000041c1c7981 */ /* 0x000ea2000c1e9b00 */
[----:B------:R-:W-:Y:S02]  /*5590*/  VIADD R3, R3, 0x1 ;  /* 0x0000000103037836 */ /* 0x000fe40000000000 */
[C---:B------:R-:W-:Y:S02]  /*55a0*/  IMAD R30, R4.reuse, 0x8, R1 ;  /* 0x00000008041e7824 */ /* 0x040fe400078e0201 */
[----:B------:R-:W-:Y:S02]  /*55b0*/  VIADD R4, R4, 0x1 ;  /* 0x0000000104047836 */ /* 0x000fe40000000000 */
[----:B------:R-:W-:Y:S02]  /*55c0*/  VIADD R0, R0, 0x1 ;  /* 0x0000000100007836 */ /* 0x000fe40000000000 */
[----:B--2---:R-:W-:-:S04]  /*55d0*/  IMAD.WIDE.U32 R40, P2, R28, R2, R40 ;  /* 0x000000021c287225 */ /* 0x004fc80007840028 */
[----:B------:R-:W-:Y:S02]  /*55e0*/  IMAD R6, R28, R5, RZ ;  /* 0x000000051c067224 */ /* 0x000fe400078e02ff */
[----:B------:R-:W-:-:S03]  /*55f0*/  IMAD R7, R29, R2, RZ ;  /* 0x000000021d077224 */ /* 0x000fc600078e02ff */
[----:B------:R-:W-:-:S04]  /*5600*/  IADD3 R6, P0, PT, R6, R41, RZ ;  /* 0x0000002906067210 */ /* 0x000fc80007f1e0ff */
[----:B------:R-:W-:Y:S01]  /*5610*/  IADD3 R41, P1, PT, R7, R6, RZ ;  /* 0x0000000607297210 */ /* 0x000fe20007f3e0ff */
[----:B------:R-:W-:-:S04]  /*5620*/  IMAD.HI.U32 R7, R28, R5, RZ ;  /* 0x000000051c077227 */ /* 0x000fc800078e00ff */
[C---:B------:R-:W-:Y:S01]  /*5630*/  IMAD.HI.U32 R6, R29.reuse, R2, RZ ;  /* 0x000000021d067227 */ /* 0x040fe200078e00ff */
[----:B------:R0:W-:Y:S03]  /*5640*/  STL.64 [R30], R40 ;  /* 0x000000281e007387 */ /* 0x0001e60000100a00 */
[----:B------:R-:W-:Y:S02]  /*5650*/  IMAD.X R7, RZ, RZ, R7, P2 ;  /* 0x000000ffff077224 */ /* 0x000fe400010e0607 */
[----:B------:R-:W-:-:S03]  /*5660*/  IMAD.HI.U32 R28, R29, R5, RZ ;  /* 0x000000051d1c7227 */ /* 0x000fc600078e00ff */
[----:B------:R-:W-:Y:S01]  /*5670*/  IADD3.X R6, P0, PT, R6, R7, RZ, P0, !PT ;  /* 0x0000000706067210 */ /* 0x000fe2000071e4ff */
[----:B------:R-:W-:-:S04]  /*5680*/  IMAD R29, R29, R5, RZ ;  /* 0x000000051d1d7224 */ /* 0x000fc800078e02ff */
[----:B------:R-:W-:Y:S01]  /*5690*/  IMAD.X R7, RZ, RZ, R28, P0 ;  /* 0x000000ffff077224 */ /* 0x000fe200000e061c */
[----:B------:R-:W-:Y:S02]  /*56a0*/  ISETP.NE.AND P0, PT, R3, -0xf, PT ;  /* 0xfffffff10300780c */ /* 0x000fe40003f05270 */
[----:B------:R-:W-:-:S05]  /*56b0*/  IADD3.X R6, P1, PT, R29, R6, RZ, P1, !PT ;  /* 0x000000061d067210 */ /* 0x000fca0000f3e4ff */
[----:B------:R-:W-:Y:S02]  /*56c0*/  IMAD.X R7, RZ, RZ, R7, P1 ;  /* 0x000000ffff077224 */ /* 0x000fe400008e0607 */
[----:B0-----:R-:W-:Y:S02]  /*56d0*/  IMAD.MOV.U32 R40, RZ, RZ, R6 ;  /* 0x000000ffff287224 */ /* 0x001fe400078e0006 */
[----:B------:R-:W-:Y:S02]  /*56e0*/  IMAD.MOV.U32 R41, RZ, RZ, R7 ;  /* 0x000000ffff297224 */ /* 0x000fe400078e0007 */
[----:B------:R-:W-:Y:S05]  /*56f0*/  @P0 BRA `(.L_x_28628) ;  /* 0xfffffffc00900947 */ /* 0x000fea000383ffff */
[----:B------:R-:W-:Y:S05]  /*5700*/  BSYNC.RECONVERGENT B1 ;  /* 0x0000000000017941 */ /* 0x000fea0003800200 */
.L_x_28627:
[----:B------:R-:W-:-:S05]  /*5710*/  LOP3.LUT R2, R35, 0x7ff, RZ, 0xc0, !PT ;  /* 0x000007ff23027812 */ /* 0x000fca00078ec0ff */
[----:B------:R-:W-:-:S05]  /*5720*/  VIADD R2, R2, 0xfffffc00 ;  /* 0xfffffc0002027836 */ /* 0x000fca0000000000 */
[----:B------:R-:W-:Y:S02]  /*5730*/  SHF.R.U32.HI R0, RZ, 0x6, R2 ;  /* 0x00000006ff007819 */ /* 0x000fe40000011602 */
[----:B------:R-:W-:Y:S02]  /*5740*/  ISETP.GE.U32.AND P0, PT, R2, 0x80, PT ;  /* 0x000000800200780c */ /* 0x000fe40003f06070 */
[----:B------:R-:W-:-:S04]  /*5750*/  IADD3 R0, PT, PT, -R0, 0x13, RZ ;  /* 0x0000001300007810 */ /* 0x000fc80007ffe1ff */
[----:B------:R-:W-:-:S07]  /*5760*/  SEL R4, R0, 0x12, P0 ;  /* 0x0000001200047807 */ /* 0x000fce0000000000 */
.L_x_28626:
[----:B------:R-:W-:Y:S05]  /*5770*/  BSYNC.RECONVERGENT B0 ;  /* 0x0000000000007941 */ /* 0x000fea0003800200 */
.L_x_28625:
[C---:B------:R-:W-:Y:S02]  /*5780*/  LOP3.LUT R3, R35.reuse, 0x7ff, RZ, 0xc0, !PT ;  /* 0x000007ff23037812 */ /* 0x040fe400078ec0ff */
[----:B------:R-:W-:-:S03]  /*5790*/  LOP3.LUT P0, R35, R35, 0x3f, RZ, 0xc0, !PT ;  /* 0x0000003f23237812 */ /* 0x000fc6000780c0ff */
[----:B------:R-:W-:-:S05]  /*57a0*/  VIADD R3, R3, 0xfffffc00 ;  /* 0xfffffc0003037836 */ /* 0x000fca0000000000 */
[----:B------:R-:W-:-:S05]  /*57b0*/  SHF.R.U32.HI R3, RZ, 0x6, R3 ;  /* 0x00000006ff037819 */ /* 0x000fca0000011603 */
        /* <DEDUP_REMOVED lines=10> */
[--C-:B---3--:R-:W-:Y:S02]  /*5860*/  @P0 SHF.R.U32.HI R0, RZ, 0x1, R5.reuse ;  /* 0x00000001ff000819 */ /* 0x108fe40000011605 */
[C---:B------:R-:W-:Y:S02]  /*5870*/  @P0 SHF.R.U64 R32, R4.reuse, 0x1, R5 ;  /* 0x0000000104200819 */ /* 0x040fe40000001205 */
[----:B------:R-:W-:Y:S02]  /*5880*/  @P0 SHF.L.U32 R30, R4, R35, RZ ;  /* 0x00000023041e0219 */ /* 0x000fe400000006ff */
[----:B------:R-:W-:-:S02]  /*5890*/  @P0 SHF.R.U64 R31, R31, R7, R6 ;  /* 0x000000071f1f0219 */ /* 0x000fc40000001206 */
[----:B------:R-:W-:Y:S02]  /*58a0*/  @P0 SHF.L.U64.HI R28, R4, R35, R5 ;  /* 0x00000023041c0219 */ /* 0x000fe40000010205 */
[----:B0-----:R-:W-:Y:S02]  /*58b0*/  @P0 SHF.R.U32.HI R29, RZ, R7, R6 ;  /* 0x00000007ff1d0219 */ /* 0x001fe40000011606 */
[----:B----4-:R-:W-:Y:S02]  /*58c0*/  @P0 SHF.L.U32 R6, R2, R35, RZ ;  /* 0x0000002302060219 */ /* 0x010fe400000006ff */
[----:B------:R-:W-:Y:S02]  /*58d0*/  @P0 SHF.R.U64 R37, R32, R7, R0 ;  /* 0x0000000720250219 */ /* 0x000fe40000001200 */
[----:B------:R-:W-:Y:S02]  /*58e0*/  @P0 LOP3.LUT R4, R30, R31, RZ, 0xfc, !PT ;  /* 0x0000001f1e040212 */ /* 0x000fe400078efcff */
[----:B------:R-:W-:-:S02]  /*58f0*/  @P0 LOP3.LUT R5, R28, R29, RZ, 0xfc, !PT ;  /* 0x0000001d1c050212 */ /* 0x000fc400078efcff */
[----:B------:R-:W-:Y:S02]  /*5900*/  @P0 SHF.L.U64.HI R35, R2, R35, R3 ;  /* 0x0000002302230219 */ /* 0x000fe40000010203 */
[----:B------:R-:W-:Y:S02]  /*5910*/  @P0 LOP3.LUT R2, R6, R37, RZ, 0xfc, !PT ;  /* 0x0000002506020212 */ /* 0x000fe400078efcff */
[----:B------:R-:W-:Y:S01]  /*5920*/  @P0 SHF.R.U32.HI R6, RZ, R7, R0 ;  /* 0x00000007ff060219 */ /* 0x000fe20000011600 */
[C---:B------:R-:W-:Y:S01]  /*5930*/  IMAD.SHL.U32 R0, R4.reuse, 0x4, RZ ;  /* 0x0000000404007824 */ /* 0x040fe200078e00ff */
[----:B------:R-:W-:Y:S02]  /*5940*/  SHF.L.U64.HI R4, R4, 0x2, R5 ;  /* 0x0000000204047819 */ /* 0x000fe40000010205 */
[----:B------:R-:W-:Y:S02]  /*5950*/  @P0 LOP3.LUT R3, R35, R6, RZ, 0xfc, !PT ;  /* 0x0000000623030212 */ /* 0x000fe400078efcff */
[----:B------:R-:W-:-:S02]  /*5960*/  SHF.L.W.U32.HI R5, R5, 0x2, R2 ;  /* 0x0000000205057819 */ /* 0x000fc40000010e02 */
[----:B------:R-:W-:Y:S02]  /*5970*/  IADD3 RZ, P0, PT, RZ, -R0, RZ ;  /* 0x80000000ffff7210 */ /* 0x000fe40007f1e0ff */
[----:B------:R-:W-:Y:S02]  /*5980*/  LOP3.LUT R7, RZ, R4, RZ, 0x33, !PT ;  /* 0x00000004ff077212 */ /* 0x000fe400078e33ff */
[----:B------:R-:W-:Y:S02]  /*5990*/  SHF.L.W.U32.HI R6, R2, 0x2, R3 ;  /* 0x0000000202067819 */ /* 0x000fe40000010e03 */
[----:B------:R-:W-:Y:S02]  /*59a0*/  LOP3.LUT R28, RZ, R5, RZ, 0x33, !PT ;  /* 0x00000005ff1c7212 */ /* 0x000fe400078e33ff */
[----:B------:R-:W-:Y:S02]  /*59b0*/  IADD3.X R7, P0, PT, RZ, R7, RZ, P0, !PT ;  /* 0x00000007ff077210 */ /* 0x000fe4000071e4ff */
[----:B------:R-:W-:-:S02]  /*59c0*/  LOP3.LUT R29, RZ, R6, RZ, 0x33, !PT ;  /* 0x00000006ff1d7212 */ /* 0x000fc400078e33ff */
[----:B------:R-:W-:Y:S02]  /*59d0*/  IADD3.X R28, P1, PT, RZ, R28, RZ, P0, !PT ;  /* 0x0000001cff1c7210 */ /* 0x000fe4000073e4ff */
        /* <DEDUP_REMOVED lines=8> */
[----:B------:R-:W-:-:S03]  /*5a60*/  @!P0 IMAD.MOV R0, RZ, RZ, -R0 ;  /* 0x000000ffff008224 */ /* 0x000fc600078e0a00 */
        /* <DEDUP_REMOVED lines=16> */
.L_x_28630:
[----:B------:R-:W-:Y:S05]  /*5b70*/  BSYNC.RECONVERGENT B0 ;  /* 0x0000000000007941 */ /* 0x000fea0003800200 */
.L_x_28629:
        /* <DEDUP_REMOVED lines=8> */
[C---:B------:R-:W-:Y:S02]  /*5c00*/  IMAD R7, R2.reuse, -0x36f0255e, RZ ;  /* 0xc90fdaa202077824 */ /* 0x040fe400078e02ff */
[----:B------:R-:W-:-:S04]  /*5c10*/  IMAD.WIDE.U32 R4, P2, R2, 0x2168c235, R4 ;  /* 0x2168c23502047825 */ /* 0x000fc80007840004 */
[----:B------:R-:W-:Y:S01]  /*5c20*/  IMAD.X R0, RZ, RZ, R0, P2 ;  /* 0x000000ffff007224 */ /* 0x000fe200010e0600 */
[----:B------:R-:W-:Y:S02]  /*5c30*/  IADD3 R7, P2, PT, R7, R5, RZ ;  /* 0x0000000507077210 */ /* 0x000fe40007f5e0ff */
[----:B------:R-:W-:Y:S02]  /*5c40*/  IADD3.X RZ, P1, PT, R4, R4, RZ, P1, !PT ;  /* 0x0000000404ff7210 */ /* 0x000fe40000f3e4ff */
[C---:B------:R-:W-:Y:S01]  /*5c50*/  ISETP.GT.U32.AND P3, PT, R7.reuse, RZ, PT ;  /* 0x000000ff0700720c */ /* 0x040fe20003f64070 */
[----:B------:R-:W-:Y:S01]  /*5c60*/  IMAD.X R5, RZ, RZ, R0, P2 ;  /* 0x000000ffff057224 */ /* 0x000fe200010e0600 */
[----:B------:R-:W-:-:S04]  /*5c70*/  IADD3.X R2, P2, PT, R7, R7, RZ, P1, !PT ;  /* 0x0000000707027210 */ /* 0x000fc80000f5e4ff */
[C---:B------:R-:W-:Y:S01]  /*5c80*/  ISETP.GT.AND.EX P1, PT, R5.reuse, RZ, PT, P3 ;  /* 0x000000ff0500720c */ /* 0x040fe20003f24330 */
[----:B------:R-:W-:-:S03]  /*5c90*/  IMAD.X R0, R5, 0x1, R5, P2 ;  /* 0x0000000105007824 */ /* 0x000fc600010e0605 */
[----:B------:R-:W-:Y:S02]  /*5ca0*/  SEL R2, R2, R7, P1 ;  /* 0x0000000702027207 */ /* 0x000fe40000800000 */
[----:B------:R-:W-:Y:S02]  /*5cb0*/  SEL R0, R0, R5, P1 ;  /* 0x0000000500007207 */ /* 0x000fe40000800000 */
[----:B------:R-:W-:-:S05]  /*5cc0*/  IADD3 R5, P2, PT, R2, 0x1, RZ ;  /* 0x0000000102057810 */ /* 0x000fca0007f5e0ff */
[----:B------:R-:W-:-:S05]  /*5cd0*/  IMAD.X R0, RZ, RZ, R0, P2 ;  /* 0x000000ffff007224 */ /* 0x000fca00010e0600 */
[----:B------:R-:W-:-:S04]  /*5ce0*/  SHF.R.U64 R5, R5, 0xa, R0 ;  /* 0x0000000a05057819 */ /* 0x000fc80000001200 */
[----:B------:R-:W-:Y:S02]  /*5cf0*/  IADD3 R7, P2, PT, R5, 0x1, RZ ;  /* 0x0000000105077810 */ /* 0x000fe40007f5e0ff */
[----:B------:R-:W-:Y:S02]  /*5d00*/  SEL R5, RZ, 0xffffffff, !P1 ;  /* 0xffffffffff057807 */ /* 0x000fe40004800000 */
[----:B------:R-:W-:Y:S02]  /*5d10*/  LEA.HI.X R0, R0, RZ, RZ, 0x16, P2 ;  /* 0x000000ff00007211 */ /* 0x000fe400010fb4ff */
[----:B------:R-:W-:Y:S01]  /*5d20*/  LOP3.LUT P1, R2, R33, 0x80000000, RZ, 0xc0, !PT ;  /* 0x8000000021027812 */ /* 0x000fe2000782c0ff */
[----:B------:R-:W-:Y:S01]  /*5d30*/  IMAD.IADD R5, R5, 0x1, -R28 ;  /* 0x0000000105057824 */ /* 0x000fe200078e0a1c */
[--C-:B------:R-:W-:Y:S02]  /*5d40*/  SHF.R.U64 R7, R7, 0x1, R0.reuse ;  /* 0x0000000107077819 */ /* 0x100fe40000001200 */
[----:B------:R-:W-:Y:S01]  /*5d50*/  SHF.R.U32.HI R4, RZ, 0x1, R0 ;  /* 0x00000001ff047819 */ /* 0x000fe20000011600 */
[----:B------:R-:W-:Y:S01]  /*5d60*/  IMAD.SHL.U32 R5, R5, 0x100000, RZ ;  /* 0x0010000005057824 */ /* 0x000fe200078e00ff */
[----:B------:R-:W-:-:S02]  /*5d70*/  IADD3 R0, P2, P3, RZ, RZ, R7 ;  /* 0x000000ffff007210 */ /* 0x000fc40007b5e007 */
[----:B------:R-:W-:Y:S02]  /*5d80*/  @!P0 LOP3.LUT R2, R2, 0x80000000, RZ, 0x3c, !PT ;  /* 0x8000000002028812 */ /* 0x000fe400078e3cff */
[----:B------:R-:W-:-:S03]  /*5d90*/  IADD3.X R5, PT, PT, R5, 0x3fe00000, R4, P2, P3 ;  /* 0x3fe0000005057810 */ /* 0x000fc600017e6404 */
[----:B------:R-:W-:Y:S01]  /*5da0*/  @P1 IMAD.MOV R3, RZ, RZ, -R3 ;  /* 0x000000ffff031224 */ /* 0x000fe200078e0a03 */
[----:B------:R-:W-:-:S07]  /*5db0*/  LOP3.LUT R33, R5, R2, RZ, 0xfc, !PT ;  /* 0x0000000205217212 */ /* 0x000fce00078efcff */
.L_x_28624:
[----:B------:R-:W-:Y:S02]  /*5dc0*/  IMAD.MOV.U32 R35, RZ, RZ, 0x0 ;  /* 0x00000000ff237424 */ /* 0x000fe400078e00ff */
[----:B------:R-:W-:Y:S02]  /*5dd0*/  IMAD.MOV.U32 R32, RZ, RZ, R0 ;  /* 0x000000ffff207224 */ /* 0x000fe400078e0000 */
[----:B------:R-:W-:Y:S05]  /*5de0*/  RET.REL.NODEC R34 `(_ZN2at6native27unrolled_elementwise_kernelIZZZNS0_17expm1_kernel_cudaERNS_18TensorIteratorBaseEENKUlvE_clEvENKUlvE1_clEvEUlN3c107complexIdEEE_St5arrayIPcLm2EELi4E23TrivialOffsetCalculatorILi1EjESE_NS0_6memory15LoadWithoutCastENSF_16StoreWithoutCastEEEviT_T0_T2_T3_T4_T5_) ;  /* 0xffffffa022847950 */ /* 0x000fea0003c3ffff */
.L_x_28631:
        /* <DEDUP_REMOVED lines=9> */
.L_x_36960:


//--------------------- .text._ZN2at6native29vectorized_elementwise_kernelILi2EZZZNS0_17expm1_kernel_cudaERNS_18TensorIteratorBaseEENKUlvE_clEvENKUlvE1_clEvEUlN3c107complexIdEEE_St5arrayIPcLm2EEEEviT0_T1_ --------------------------
	.section	.text._ZN2at6native29vectorized_elementwise_kernelILi2EZZZNS0_17expm1_kernel_cudaERNS_18TensorIteratorBaseEENKUlvE_clEvENKUlvE1_clEvEUlN3c107complexIdEEE_St5arrayIPcLm2EEEEviT0_T1_,"ax",@progbits
	.align	128
        .global         _ZN2at6native29vectorized_elementwise_kernelILi2EZZZNS0_17expm1_kernel_cudaERNS_18TensorIteratorBaseEENKUlvE_clEvENKUlvE1_clEvEUlN3c107complexIdEEE_St5arrayIPcLm2EEEEviT0_T1_
        .type           _ZN2at6native29vectorized_elementwise_kernelILi2EZZZNS0_17expm1_kernel_cudaERNS_18TensorIteratorBaseEENKUlvE_clEvENKUlvE1_clEvEUlN3c107complexIdEEE_St5arrayIPcLm2EEEEviT0_T1_,@function
        .size           _ZN2at6native29vectorized_elementwise_kernelILi2EZZZNS0_17expm1_kernel_cudaERNS_18TensorIteratorBaseEENKUlvE_clEvENKUlvE1_clEvEUlN3c107complexIdEEE_St5arrayIPcLm2EEEEviT0_T1_,(.L_x_36961 - _ZN2at6native29vectorized_elementwise_kernelILi2EZZZNS0_17expm1_kernel_cudaERNS_18TensorIteratorBaseEENKUlvE_clEvENKUlvE1_clEvEUlN3c107complexIdEEE_St5arrayIPcLm2EEEEviT0_T1_)
        .other          _ZN2at6native29vectorized_elementwise_kernelILi2EZZZNS0_17expm1_kernel_cudaERNS_18TensorIteratorBaseEENKUlvE_clEvENKUlvE1_clEvEUlN3c107complexIdEEE_St5arrayIPcLm2EEEEviT0_T1_,@"STO_CUDA_ENTRY STV_DEFAULT"
_ZN2at6native29vectorized_elementwise_kernelILi2EZZZNS0_17expm1_kernel_cudaERNS_18TensorIteratorBaseEENKUlvE_clEvENKUlvE1_clEvEUlN3c107complexIdEEE_St5arrayIPcLm2EEEEviT0_T1_:
.text._ZN2at6native29vectorized_elementwise_kernelILi2EZZZNS0_17expm1_kernel_cudaERNS_18TensorIteratorBaseEENKUlvE_clEvENKUlvE1_clEvEUlN3c107complexIdEEE_St5arrayIPcLm2EEEEviT0_T1_:
[----:B------:R-:W0:Y:S01]  /*0000*/  LDC R1, c[0x0][0x37c] ;  /* 0x0000df00ff017b82 */ /* 0x000e220000000800 */
[----:B------:R-:W1:Y:S01]  /*0010*/  S2R R25, SR_CTAID.X ;  /* 0x0000000000197919 */ /* 0x000e620000002500 */
[----:B------:R-:W2:Y:S01]  /*0020*/  LDCU UR4, c[0x0][0x380] ;  /* 0x00007000ff0477ac */ /* 0x000ea20008000800 */
[----:B0-----:R-:W-:Y:S01]  /*0030*/  VIADD R1, R1, 0xffffffd8 ;  /* 0xffffffd801017836 */ /* 0x001fe20000000000 */
[----:B------:R-:W0:Y:S01]  /*0040*/  LDCU.64 UR6, c[0x0][0x358] ;  /* 0x00006b00ff0677ac */ /* 0x000e220008000a00 */
[----:B-1----:R-:W-:-:S05]  /*0050*/  IMAD.SHL.U32 R25, R25, 0x400, RZ ;  /* 0x0000040019197824 */ /* 0x002fca00078e00ff */
[----:B--2---:R-:W-:-:S04]  /*0060*/  IADD3 R5, PT, PT, -R25, UR4, RZ ;  /* 0x0000000419057c10 */ /* 0x004fc8000fffe1ff */
[----:B------:R-:W-:-:S13]  /*0070*/  ISETP.GT.U32.AND P0, PT, R5, 0x3ff, PT ;  /* 0x000003ff0500780c */ /* 0x000fda0003f04070 */
[----:B0-----:R-:W-:Y:S05]  /*0080*/  @P0 BRA `(.L_x_28632) ;  /* 0x000000a8008c0947 */ /* 0x001fea0003800000 */
[----:B------:R-:W0:Y:S01]  /*0090*/  S2R R52, SR_TID.X ;  /* 0x0000000000347919 */ /* 0x000e220000002100 */
[----:B------:R-:W-:Y:S02]  /*00a0*/  CS2R R14, SRZ ;  /* 0x00000000000e7805 */ /* 0x000fe4000001ff00 */
[----:B------:R-:W-:Y:S02]  /*00b0*/  CS2R R12, SRZ ;  /* 0x00000000000c7805 */ /* 0x000fe4000001ff00 */
        /* <DEDUP_REMOVED lines=8> */
[----:B------:R-:W-:Y:S02]  /*0140*/  @!P5 IMAD.IADD R17, R25, 0x1, R0 ;  /* 0x000000011911d824 */ /* 0x000fe400078e0200 */
[----:B------:R-:W-:Y:S02]  /*0150*/  @!P5 VIADD R0, R0, 0x80 ;  /* 0x000000800000d836 */ /* 0x000fe40000000000 */
[----:B0-----:R-:W-:-:S03]  /*0160*/  @!P6 IMAD.WIDE.U32 R2, R7, 0x10, R2 ;  /* 0x000000100702e825 */ /* 0x001fc600078e0002 */
[C---:B------:R-:W-:Y:S01]  /*0170*/  ISETP.GE.U32.AND P4, PT, R0.reuse, R5, PT ;  /* 0x000000050000720c */ /* 0x040fe20003f86070 */
[----:B------:R-:W0:Y:S01]  /*0180*/  @!P0 LDC.64 R6, c[0x0][0x390] ;  /* 0x0000e400ff068b82 */ /* 0x000e220000000a00 */
[----:B------:R1:W5:Y:S11]  /*0190*/  @!P6 LDG.E.128 R12, desc[UR6][R2.64] ;  /* 0x00000006020ce981 */ /* 0x000376000c1e1d00 */
[----:B------:R-:W-:Y:S01]  /*01a0*/  @!P4 IMAD.IADD R21, R25, 0x1, R0 ;  /* 0x000000011915c824 */ /* 0x000fe200078e0200 */
[----:B------:R-:W2:Y:S01]  /*01b0*/  @!P4 LDC.64 R8, c[0x0][0x390] ;  /* 0x0000e400ff08cb82 */ /* 0x000ea20000000a00 */
[----:B------:R-:W-:-:S05]  /*01c0*/  @!P4 VIADD R0, R0, 0x80 ;  /* 0x000000800000c836 */ /* 0x000fca0000000000 */
[----:B------:R-:W-:-:S13]  /*01d0*/  ISETP.GE.U32.AND P3, PT, R0, R5, PT ;  /* 0x000000050000720c */ /* 0x000fda0003f66070 */
        /* <DEDUP_REMOVED lines=11> */
[----:B------:R-:W-:Y:S02]  /*0290*/  ISETP.GE.U32.AND P6, PT, R0, R5, PT ;  /* 0x000000050000720c */ /* 0x000fe40003fc6070 */
[----:B------:R-:W0:Y:S11]  /*02a0*/  @!P5 LDC.64 R4, c[0x0][0x390] ;  /* 0x0000e400ff04db82 */ /* 0x000e360000000a00 */
[----:B------:R-:W4:Y:S01]  /*02b0*/  @!P6 LDC.64 R44, c[0x0][0x390] ;  /* 0x0000e400ff2ceb82 */ /* 0x000f220000000a00 */
[----:B--2---:R-:W-:Y:S01]  /*02c0*/  @!P4 IMAD.WIDE.U32 R20, R21, 0x10, R8 ;  /* 0x000000101514c825 */ /* 0x004fe200078e0008 */
[----:B------:R-:W-:-:S03]  /*02d0*/  CS2R R8, SRZ ;  /* 0x0000000000087805 */ /* 0x000fc6000001ff00 */
[----:B-1----:R-:W-:Y:S01]  /*02e0*/  @!P3 IMAD.WIDE.U32 R2, R27, 0x10, R10 ;  /* 0x000000101b02b825 */ /* 0x002fe200078e000a */
[----:B------:R-:W-:-:S03]  /*02f0*/  CS2R R10, SRZ ;  /* 0x00000000000a7805 */ /* 0x000fc6000001ff00 */
[----:B0-----:R-:W-:-:S04]  /*0300*/  @!P5 IMAD.WIDE.U32 R16, R17, 0x10, R4 ;  /* 0x000000101110d825 */ /* 0x001fc800078e0004 */
[----:B---3--:R-:W-:Y:S01]  /*0310*/  @!P2 IMAD.WIDE.U32 R4, R29, 0x10, R18 ;  /* 0x000000101d04a825 */ /* 0x008fe200078e0012 */
[----:B------:R0:W5:Y:S03]  /*0320*/  @!P5 LDG.E.128 R8, desc[UR6][R16.64] ;  /* 0x000000061008d981 */ /* 0x000166000c1e1d00 */
[C---:B------:R-:W-:Y:S02]  /*0330*/  @!P6 IMAD.IADD R19, R25.reuse, 0x1, R0 ;  /* 0x000000011913e824 */ /* 0x040fe400078e0200 */
[----:B------:R-:W-:Y:S01]  /*0340*/  @!P0 IMAD.IADD R25, R25, 0x1, R52 ;  /* 0x0000000119198824 */ /* 0x000fe200078e0234 */
[----:B------:R-:W-:Y:S01]  /*0350*/  CS2R R38, SRZ ;  /* 0x0000000000267805 */ /* 0x000fe2000001ff00 */
[----:B----4-:R-:W-:Y:S01]  /*0360*/  @!P6 IMAD.WIDE.U32 R44, R19, 0x10, R44 ;  /* 0x00000010132ce825 */ /* 0x010fe200078e002c */
[----:B------:R-:W-:Y:S02]  /*0370*/  CS2R R36, SRZ ;  /* 0x0000000000247805 */ /* 0x000fe4000001ff00 */
[----:B------:R-:W-:-:S02]  /*0380*/  CS2R R34, SRZ ;  /* 0x0000000000227805 */ /* 0x000fc4000001ff00 */
[----:B------:R-:W-:Y:S01]  /*0390*/  CS2R R32, SRZ ;  /* 0x0000000000207805 */ /* 0x000fe2000001ff00 */
[----:B------:R-:W-:Y:S01]  /*03a0*/  @!P0 IMAD.WIDE.U32 R6, R25, 0x10, R6 ;  /* 0x0000001019068825 */ /* 0x000fe200078e0006 */
[----:B------:R-:W-:Y:S02]  /*03b0*/  CS2R R30, SRZ ;  /* 0x00000000001e7805 */ /* 0x000fe4000001ff00 */
[----:B------:R-:W-:Y:S02]  /*03c0*/  CS2R R28, SRZ ;  /* 0x00000000001c7805 */ /* 0x000fe4000001ff00 */
[----:B------:R-:W-:Y:S02]  /*03d0*/  CS2R R26, SRZ ;  /* 0x00000000001a7805 */ /* 0x000fe4000001ff00 */
[----:B------:R-:W-:Y:S02]  /*03e0*/  CS2R R24, SRZ ;  /* 0x0000000000187805 */ /* 0x000fe4000001ff00 */
[----:B------:R-:W-:-:S02]  /*03f0*/  CS2R R18, SRZ ;  /* 0x0000000000127805 */ /* 0x000fc4000001ff00 */
[----:B0-----:R-:W-:Y:S01]  /*0400*/  CS2R R16, SRZ ;  /* 0x0000000000107805 */ /* 0x001fe2000001ff00 */
[----:B------:R-:W-:Y:S01]  /*0410*/  @!P1 IMAD.WIDE.U32 R46, R47, 0x10, R22 ;  /* 0x000000102f2e9825 */ /* 0x000fe200078e0016 */
[----:B------:R-:W5:Y:S04]  /*0420*/  @!P3 LDG.E.128 R36, desc[UR6][R2.64] ;  /* 0x000000060224b981 */ /* 0x000f68000c1e1d00 */
[----:B------:R-:W5:Y:S04]  /*0430*/  @!P2 LDG.E.128 R32, desc[UR6][R4.64] ;  /* 0x000000060420a981 */ /* 0x000f68000c1e1d00 */
[----:B------:R-:W5:Y:S04]  /*0440*/  @!P1 LDG.E.128 R28, desc[UR6][R46.64] ;  /* 0x000000062e1c9981 */ /* 0x000f68000c1e1d00 */
[----:B------:R-:W5:Y:S04]  /*0450*/  @!P6 LDG.E.128 R24, desc[UR6][R44.64] ;  /* 0x000000062c18e981 */ /* 0x000f68000c1e1d00 */
[----:B------:R-:W5:Y:S01]  /*0460*/  @!P0 LDG.E.128 R16, desc[UR6][R6.64] ;  /* 0x0000000606108981 */ /* 0x000f62000c1e1d00 */
[----:B------:R-:W-:-:S02]  /*0470*/  CS2R R42, SRZ ;  /* 0x00000000002a7805 */ /* 0x000fc4000001ff00 */
[----:B------:R-:W-:Y:S01]  /*0480*/  CS2R R40, SRZ ;  /* 0x0000000000287805 */ /* 0x000fe2000001ff00 */
[----:B------:R-:W-:Y:S01]  /*0490*/  BSSY.RECONVERGENT B2, `(.L_x_28633) ;  /* 0x000013e000027945 */ /* 0x000fe20003800200 */
[----:B------:R-:W-:-:S04]  /*04a0*/  CS2R R22, SRZ ;  /* 0x0000000000167805 */ /* 0x000fc8000001ff00 */
[----:B------:R0:W5:Y:S02]  /*04b0*/  @!P4 LDG.E.128 R40, desc[UR6][R20.64] ;  /* 0x000000061428c981 */ /* 0x000164000c1e1d00 */
[----:B0-----:R-:W-:Y:S01]  /*04c0*/  CS2R R20, SRZ ;  /* 0x0000000000147805 */ /* 0x001fe2000001ff00 */
[----:B------:R-:W-:Y:S06]  /*04d0*/  @P0 BRA `(.L_x_28634) ;  /* 0x0000001000e40947 */ /* 0x000fec0003800000 */
[----:B-----5:R-:W-:Y:S01]  /*04e0*/  DMUL R50, R18, 0.5 ;  /* 0x3fe0000012327828 */ /* 0x020fe20000000000 */
        /* <DEDUP_REMOVED lines=23> */
[----:B------:R-:W-:Y:S05]  /*0660*/  CALL.REL.NOINC `($_ZN2at6native29vectorized_elementwise_kernelILi2EZZZNS0_17expm1_kernel_cudaERNS_18TensorIteratorBaseEENKUlvE_clEvENKUlvE1_clEvEUlN3c107complexIdEEE_St5arrayIPcLm2EEEEviT0_T1_$__internal_trig_reduction_slowpathd) ;  /* 0x0000014000b87944 */ /* 0x000fea0003c00000 */
[----:B------:R-:W-:Y:S02]  /*0670*/  IMAD.MOV.U32 R0, RZ, RZ, R4 ;  /* 0x000000ffff007224 */ /* 0x000fe400078e0004 */
[----:B------:R-:W-:Y:S02]  /*0680*/  IMAD.MOV.U32 R2, RZ, RZ, R6 ;  /* 0x000000ffff027224 */ /* 0x000fe400078e0006 */
[----:B------:R-:W-:-:S07]  /*0690*/  IMAD.MOV.U32 R3, RZ, RZ, R7 ;  /* 0x000000ffff037224 */ /* 0x000fce00078e0007 */
.L_x_28636:
[----:B------:R-:W-:Y:S05]  /*06a0*/  BSYNC.RECONVERGENT B3 ;  /* 0x0000000000037941 */ /* 0x000fea0003800200 */
.L_x_28635:
        /* <DEDUP_REMOVED lines=10> */
[----:B------:R-:W-:Y:S01]  /*0750*/  FSETP.GT.FTZ.AND P1, PT, R17, -3.1640625, PT ;  /* 0xc04a80001100780b */ /* 0x000fe20003f34000 */
        /* <DEDUP_REMOVED lines=83> */
.L_x_28638:
[C-C-:B------:R-:W-:Y:S01]  /*0c90*/  DADD R2, R16.reuse, R16.reuse ;  /* 0x0000000010027229 */ /* 0x140fe20000000010 */
[----:B------:R-:W-:Y:S01]  /*0ca0*/  IMAD.MOV.U32 R5, RZ, RZ, 0x3ff00000 ;  /* 0x3ff00000ff057424 */ /* 0x000fe200078e00ff */
[----:B------:R-:W-:Y:S01]  /*0cb0*/  ISETP.GE.AND P1, PT, R17, RZ, PT ;  /* 0x000000ff1100720c */ /* 0x000fe20003f26270 */
[----:B------:R-:W-:-:S03]  /*0cc0*/  DSETP.NAN.AND P0, PT, R16, R16, PT ;  /* 0x000000101000722a */ /* 0x000fc60003f08000 */
[----:B------:R-:W-:-:S04]  /*0cd0*/  FSEL R5, -R5, +QNAN , !P1 ;  /* 0x7ff0000005057808 */ /* 0x000fc80004800100 */
[----:B------:R-:W-:Y:S02]  /*0ce0*/  FSEL R22, R2, RZ, P0 ;  /* 0x000000ff02167208 */ /* 0x000fe40000000000 */
[----:B------:R-:W-:-:S07]  /*0cf0*/  FSEL R23, R3, R5, P0 ;  /* 0x0000000503177208 */ /* 0x000fce0000000000 */
.L_x_28639:
[----:B------:R-:W-:Y:S05]  /*0d00*/  BSYNC.RECONVERGENT B0 ;  /* 0x0000000000007941 */ /* 0x000fea0003800200 */
.L_x_28637:
        /* <DEDUP_REMOVED lines=25> */
[----:B------:R-:W-:Y:S05]  /*0ea0*/  CALL.REL.NOINC `($_ZN2at6native29vectorized_elementwise_kernelILi2EZZZNS0_17expm1_kernel_cudaERNS_18TensorIteratorBaseEENKUlvE_clEvENKUlvE1_clEvEUlN3c107complexIdEEE_St5arrayIPcLm2EEEEviT0_T1_$__internal_trig_reduction_slowpathd) ;  /* 0x0000013800a87944 */ /* 0x000fea0003c00000 */
[----:B------:R-:W-:Y:S02]  /*0eb0*/  IMAD.MOV.U32 R0, RZ, RZ, R4 ;  /* 0x000000ffff007224 */ /* 0x000fe400078e0004 */
[----:B------:R-:W-:Y:S02]  /*0ec0*/  IMAD.MOV.U32 R54, RZ, RZ, R6 ;  /* 0x000000ffff367224 */ /* 0x000fe400078e0006 */
[----:B------:R-:W-:-:S07]  /*0ed0*/  IMAD.MOV.U32 R55, RZ, RZ, R7 ;  /* 0x000000ffff377224 */ /* 0x000fce00078e0007 */
.L_x_28643:
[----:B------:R-:W-:Y:S05]  /*0ee0*/  BSYNC.RECONVERGENT B4 ;  /* 0x0000000000047941 */ /* 0x000fea0003800200 */
.L_x_28642:
[----:B------:R-:W-:-:S07]  /*0ef0*/  VIADD R0, R0, 0x1 ;  /* 0x0000000100007836 */ /* 0x000fce0000000000 */
.L_x_28641:
[----:B------:R-:W-:Y:S05]  /*0f00*/  BSYNC.RECONVERGENT B3 ;  /* 0x0000000000037941 */ /* 0x000fea0003800200 */
.L_x_28640:
        /* <DEDUP_REMOVED lines=15> */
[----:B------:R-:W-:Y:S01]  /*1000*/  DSETP.NEU.AND P2, PT, |R18|, +INF , PT ;  /* 0x7ff000001200742a */ /* 0x000fe20003f4d200 */
[----:B------:R-:W-:Y:S01]  /*1010*/  FSEL R3, -R3, 0.11223486810922622681, !P0 ;  /* 0x3de5db6503037808 */ /* 0x000fe20004000100 */
[----:B------:R-:W-:Y:S01]  /*1020*/  BSSY.RECONVERGENT B0, `(.L_x_28644) ;  /* 0x000004b000007945 */ /* 0x000fe20003800200 */
        /* <DEDUP_REMOVED lines=74> */
.L_x_28645:
[----:B------:R-:W-:Y:S05]  /*14d0*/  BSYNC.RECONVERGENT B0 ;  /* 0x0000000000007941 */ /* 0x000fea0003800200 */
.L_x_28644:
        /* <DEDUP_REMOVED lines=26> */
.L_x_28647:
[----:B------:R-:W-:Y:S05]  /*1680*/  BSYNC.RECONVERGENT B3 ;  /* 0x0000000000037941 */ /* 0x000fea0003800200 */
.L_x_28646:
        /* <DEDUP_REMOVED lines=30> */
.L_x_28634:
[----:B------:R-:W-:Y:S05]  /*1870*/  BSYNC.RECONVERGENT B2 ;  /* 0x0000000000027941 */ /* 0x000fea0003800200 */
.L_x_28633:
[----:B------:R-:W0:Y:S01]  /*1880*/  S2UR UR4, SR_CTAID.X ;  /* 0x00000000000479c3 */ /* 0x000e220000002500 */
[----:B------:R-:W0:Y:S01]  /*1890*/  LDCU UR5, c[0x0][0x380] ;  /* 0x00007000ff0577ac */ /* 0x000e220008000800 */
[----:B------:R-:W-:Y:S01]  /*18a0*/  VIADD R0, R52, 0x80 ;  /* 0x0000008034007836 */ /* 0x000fe20000000000 */
[----:B------:R-:W-:Y:S01]  /*18b0*/  BSSY.RECONVERGENT B2, `(.L_x_28648) ;  /* 0x0000141000027945 */ /* 0x000fe20003800200 */
[----:B-----5:R-:W-:Y:S02]  /*18c0*/  CS2R R18, SRZ ;  /* 0x0000000000127805 */ /* 0x020fe4000001ff00 */
[----:B------:R-:W-:Y:S01]  /*18d0*/  CS2R R16, SRZ ;  /* 0x0000000000107805 */ /* 0x000fe2000001ff00 */
[----:B0-----:R-:W-:-:S06]  /*18e0*/  UIMAD UR4, UR4, -0x400, UR5 ;  /* 0xfffffc00040478a4 */ /* 0x001fcc000f8e0205 */
[----:B------:R-:W-:-:S13]  /*18f0*/  ISETP.GE.U32.AND P0, PT, R0, UR4, PT ;  /* 0x0000000400007c0c */ /* 0x000fda000bf06070 */
        /* <DEDUP_REMOVED lines=26> */
[----:B------:R-:W-:Y:S01]  /*1aa0*/  IMAD.MOV.U32 R3, RZ, RZ, R7 ;  /* 0x000000ffff037224 */ /* 0x000fe200078e0007 */
[----:B------:R-:W-:Y:S06]  /*1ab0*/  BRA `(.L_x_28652) ;  /* 0x0000000000087947 */ /* 0x000fec0003800000 */
.L_x_28651:
[----:B------:R-:W-:Y:S01]  /*1ac0*/  DMUL R2, RZ, R50 ;  /* 0x00000032ff027228 */ /* 0x000fe20000000000 */
[----:B------:R-:W-:-:S10]  /*1ad0*/  IMAD.MOV.U32 R0, RZ, RZ, RZ ;  /* 0x000000ffff007224 */ /* 0x000fd400078e00ff */
.L_x_28652:
[----:B------:R-:W-:Y:S05]  /*1ae0*/  BSYNC.RECONVERGENT B3 ;  /* 0x0000000000037941 */ /* 0x000fea0003800200 */
.L_x_28650:
        /* <DEDUP_REMOVED lines=41> */
.L_x_28654:
        /* <DEDUP_REMOVED lines=59> */
.L_x_28655:
[----:B------:R-:W-:Y:S05]  /*2130*/  BSYNC.RECONVERGENT B0 ;  /* 0x0000000000007941 */ /* 0x000fea0003800200 */
.L_x_28653:
        /* <DEDUP_REMOVED lines=27> */
.L_x_28659:
[----:B------:R-:W-:Y:S05]  /*22f0*/  BSYNC.RECONVERGENT B4 ;  /* 0x0000000000047941 */ /* 0x000fea0003800200 */
.L_x_28658:
[----:B------:R-:W-:Y:S01]  /*2300*/  VIADD R0, R0, 0x1 ;  /* 0x0000000100007836 */ /* 0x000fe20000000000 */
[----:B------:R-:W-:Y:S06]  /*2310*/  BRA `(.L_x_28660) ;  /* 0x0000000000087947 */ /* 0x000fec0003800000 */
.L_x_28657:
[----:B------:R-:W-:Y:S01]  /*2320*/  DMUL R54, RZ, R14 ;  /* 0x0000000eff367228 */ /* 0x000fe20000000000 */
[----:B------:R-:W-:-:S10]  /*2330*/  IMAD.MOV.U32 R0, RZ, RZ, 0x1 ;  /* 0x00000001ff007424 */ /* 0x000fd400078e00ff */
.L_x_28660:
[----:B------:R-:W-:Y:S05]  /*2340*/  BSYNC.RECONVERGENT B3 ;  /* 0x0000000000037941 */ /* 0x000fea0003800200 */
.L_x_28656:
        /* <DEDUP_REMOVED lines=91> */
.L_x_28662:
[----:B------:R-:W-:Y:S05]  /*2900*/  BSYNC.RECONVERGENT B0 ;  /* 0x0000000000007941 */ /* 0x000fea0003800200 */
.L_x_28661:
        /* <DEDUP_REMOVED lines=24> */
[----:B------:R-:W-:Y:S01]  /*2a90*/  IMAD.MOV.U32 R3, RZ, RZ, R7 ;  /* 0x000000ffff037224 */ /* 0x000fe200078e0007 */
[----:B------:R-:W-:Y:S06]  /*2aa0*/  BRA `(.L_x_28665) ;  /* 0x0000000000087947 */ /* 0x000fec0003800000 */
.L_x_28664:
[----:B------:R-:W-:Y:S01]  /*2ab0*/  DMUL R2, RZ, R14 ;  /* 0x0000000eff027228 */ /* 0x000fe20000000000 */
[----:B------:R-:W-:-:S10]  /*2ac0*/  IMAD.MOV.U32 R0, RZ, RZ, RZ ;  /* 0x000000ffff007224 */ /* 0x000fd400078e00ff */
.L_x_28665:
[----:B------:R-:W-:Y:S05]  /*2ad0*/  BSYNC.RECONVERGENT B3 ;  /* 0x0000000000037941 */ /* 0x000fea0003800200 */
.L_x_28663:
        /* <DEDUP_REMOVED lines=30> */
.L_x_28649:
[----:B------:R-:W-:Y:S05]  /*2cc0*/  BSYNC.RECONVERGENT B2 ;  /* 0x0000000000027941 */ /* 0x000fea0003800200 */
.L_x_28648:
[----:B------:R-:W0:Y:S01]  /*2cd0*/  S2UR UR4, SR_CTAID.X ;  /* 0x00000000000479c3 */ /* 0x000e220000002500 */
[----:B------:R-:W0:Y:S01]  /*2ce0*/  LDCU UR5, c[0x0][0x380] ;  /* 0x00007000ff0577ac */ /* 0x000e220008000800 */
[----:B------:R-:W-:Y:S01]  /*2cf0*/  VIADD R0, R52, 0x100 ;  /* 0x0000010034007836 */ /* 0x000fe20000000000 */
[----:B------:R-:W-:Y:S01]  /*2d00*/  BSSY.RECONVERGENT B2, `(.L_x_28666) ;  /* 0x0000141000027945 */ /* 0x000fe20003800200 */
[----:B------:R-:W-:Y:S02]  /*2d10*/  CS2R R14, SRZ ;  /* 0x00000000000e7805 */ /* 0x000fe4000001ff00 */
        /* <DEDUP_REMOVED lines=31> */
.L_x_28669:
[----:B------:R-:W-:Y:S01]  /*2f10*/  DMUL R2, RZ, R50 ;  /* 0x00000032ff027228 */ /* 0x000fe20000000000 */
[----:B------:R-:W-:-:S10]  /*2f20*/  IMAD.MOV.U32 R0, RZ, RZ, RZ ;  /* 0x000000ffff007224 */ /* 0x000fd400078e00ff */
.L_x_28670:
[----:B------:R-:W-:Y:S05]  /*2f30*/  BSYNC.RECONVERGENT B3 ;  /* 0x0000000000037941 */ /* 0x000fea0003800200 */
.L_x_28668:
        /* <DEDUP_REMOVED lines=41> */
.L_x_28672:
        /* <DEDUP_REMOVED lines=59> */
.L_x_28673:
[----:B------:R-:W-:Y:S05]  /*3580*/  BSYNC.RECONVERGENT B0 ;  /* 0x0000000000007941 */ /* 0x000fea0003800200 */
.L_x_28671:
        /* <DEDUP_REMOVED lines=27> */
.L_x_28677:
[----:B------:R-:W-:Y:S05]  /*3740*/  BSYNC.RECONVERGENT B4 ;  /* 0x0000000000047941 */ /* 0x000fea0003800200 */
.L_x_28676:
[----:B------:R-:W-:Y:S01]  /*3750*/  VIADD R0, R0, 0x1 ;  /* 0x0000000100007836 */ /* 0x000fe20000000000 */
[----:B------:R-:W-:Y:S06]  /*3760*/  BRA `(.L_x_28678) ;  /* 0x0000000000087947 */ /* 0x000fec0003800000 */
.L_x_28675:
[----:B------:R-:W-:Y:S01]  /*3770*/  DMUL R54, RZ, R10 ;  /* 0x0000000aff367228 */ /* 0x000fe20000000000 */
[----:B------:R-:W-:-:S10]  /*3780*/  IMAD.MOV.U32 R0, RZ, RZ, 0x1 ;  /* 0x00000001ff007424 */ /* 0x000fd400078e00ff */
.L_x_28678:
[----:B------:R-:W-:Y:S05]  /*3790*/  BSYNC.RECONVERGENT B3 ;  /* 0x0000000000037941 */ /* 0x000fea0003800200 */
.L_x_28674:
        /* <DEDUP_REMOVED lines=91> */
.L_x_28680:
[----:B------:R-:W-:Y:S05]  /*3d50*/  BSYNC.RECONVERGENT B0 ;  /* 0x0000000000007941 */ /* 0x000fea0003800200 */
.L_x_28679:
        /* <DEDUP_REMOVED lines=26> */
.L_x_28682:
[----:B------:R-:W-:Y:S01]  /*3f00*/  DMUL R2, RZ, R10 ;  /* 0x0000000aff027228 */ /* 0x000fe20000000000 */
[----:B------:R-:W-:-:S10]  /*3f10*/  IMAD.MOV.U32 R0, RZ, RZ, RZ ;  /* 0x000000ffff007224 */ /* 0x000fd400078e00ff */
.L_x_28683:
[----:B------:R-:W-:Y:S05]  /*3f20*/  BSYNC.RECONVERGENT B3 ;  /* 0x0000000000037941 */ /* 0x000fea0003800200 */
.L_x_28681:
        /* <DEDUP_REMOVED lines=30> */
.L_x_28667:
[----:B------:R-:W-:Y:S05]  /*4110*/  BSYNC.RECONVERGENT B2 ;  /* 0x0000000000027941 */ /* 0x000fea0003800200 */
.L_x_28666:
        /* <DEDUP_REMOVED lines=36> */
.L_x_28687:
[----:B------:R-:W-:Y:S01]  /*4360*/  DMUL R2, RZ, R50 ;  /* 0x00000032ff027228 */ /* 0x000fe20000000000 */
[----:B------:R-:W-:-:S10]  /*4370*/  IMAD.MOV.U32 R0, RZ, RZ, RZ ;  /* 0x000000ffff007224 */ /* 0x000fd400078e00ff */
.L_x_28688:
[----:B------:R-:W-:Y:S05]  /*4380*/  BSYNC.RECONVERGENT B3 ;  /* 0x0000000000037941 */ /* 0x000fea0003800200 */
.L_x_28686:
        /* <DEDUP_REMOVED lines=41> */
.L_x_28690:
        /* <DEDUP_REMOVED lines=59> */
.L_x_28691:
[----:B------:R-:W-:Y:S05]  /*49d0*/  BSYNC.RECONVERGENT B0 ;  /* 0x0000000000007941 */ /* 0x000fea0003800200 */
.L_x_28689:
        /* <DEDUP_REMOVED lines=27> */
.L_x_28695:
[----:B------:R-:W-:Y:S05]  /*4b90*/  BSYNC.RECONVERGENT B4 ;  /* 0x0000000000047941 */ /* 0x000fea0003800200 */
.L_x_28694:
[----:B------:R-:W-:Y:S01]  /*4ba0*/  VIADD R0, R0, 0x1 ;  /* 0x0000000100007836 */ /* 0x000fe20000000000 */
[----:B------:R-:W-:Y:S06]  /*4bb0*/  BRA `(.L_x_28696) ;  /* 0x0000000000087947 */ /* 0x000fec0003800000 */
.L_x_28693:
[----:B------:R-:W-:Y:S01]  /*4bc0*/  DMUL R54, RZ, R42 ;  /* 0x0000002aff367228 */ /* 0x000fe20000000000 */
[----:B------:R-:W-:-:S10]  /*4bd0*/  IMAD.MOV.U32 R0, RZ, RZ, 0x1 ;  /* 0x00000001ff007424 */ /* 0x000fd400078e00ff */
.L_x_28696:
[----:B------:R-:W-:Y:S05]  /*4be0*/  BSYNC.RECONVERGENT B3 ;  /* 0x0000000000037941 */ /* 0x000fea0003800200 */
.L_x_28692:
        /* <DEDUP_REMOVED lines=91> */
.L_x_28698:
[----:B------:R-:W-:Y:S05]  /*51a0*/  BSYNC.RECONVERGENT B0 ;  /* 0x0000000000007941 */ /* 0x000fea0003800200 */
.L_x_28697:
        /* <DEDUP_REMOVED lines=26> */
.L_x_28700:
[----:B------:R-:W-:Y:S01]  /*5350*/  DMUL R2, RZ, R42 ;  /* 0x0000002aff027228 */ /* 0x000fe20000000000 */
[----:B------:R-:W-:-:S10]  /*5360*/  IMAD.MOV.U32 R0, RZ, RZ, RZ ;  /* 0x000000ffff007224 */ /* 0x000fd400078e00ff */
.L_x_28701:
[----:B------:R-:W-:Y:S05]  /*5370*/  BSYNC.RECONVERGENT B3 ;  /* 0x0000000000037941 */ /* 0x000fea0003800200 */
.L_x_28699:
        /* <DEDUP_REMOVED lines=30> */
.L_x_28685:
[----:B------:R-:W-:Y:S05]  /*5560*/  BSYNC.RECONVERGENT B2 ;  /* 0x0000000000027941 */ /* 0x000fea0003800200 */
.L_x_28684:
        /* <DEDUP_REMOVED lines=36> */
.L_x_28705:
[----:B------:R-:W-:Y:S01]  /*57b0*/  DMUL R2, RZ, R50 ;  /* 0x00000032ff027228 */ /* 0x000fe20000000000 */
[----:B------:R-:W-:-:S10]  /*57c0*/  IMAD.MOV.U32 R0, RZ, RZ, RZ ;  /* 0x000000ffff007224 */ /* 0x000fd400078e00ff */
.L_x_28706:
[----:B------:R-:W-:Y:S05]  /*57d0*/  BSYNC.RECONVERGENT B3 ;  /* 0x0000000000037941 */ /* 0x000fea0003800200 */
.L_x_28704:
        /* <DEDUP_REMOVED lines=41> */
.L_x_28708:
        /* <DEDUP_REMOVED lines=59> */
.L_x_28709:
[----:B------:R-:W-:Y:S05]  /*5e20*/  BSYNC.RECONVERGENT B0 ;  /* 0x0000000000007941 */ /* 0x000fea0003800200 */
.L_x_28707:
        /* <DEDUP_REMOVED lines=27> */
.L_x_28713:
[----:B------:R-:W-:Y:S05]  /*5fe0*/  BSYNC.RECONVERGENT B4 ;  /* 0x0000000000047941 */ /* 0x000fea0003800200 */
.L_x_28712:
[----:B------:R-:W-:Y:S01]  /*5ff0*/  VIADD R0, R0, 0x1 ;  /* 0x0000000100007836 */ /* 0x000fe20000000000 */
[----:B------:R-:W-:Y:S06]  /*6000*/  BRA `(.L_x_28714) ;  /* 0x0000000000087947 */ /* 0x000fec0003800000 */
.L_x_28711:
[----:B------:R-:W-:Y:S01]  /*6010*/  DMUL R54, RZ, R38 ;  /* 0x00000026ff367228 */ /* 0x000fe20000000000 */
[----:B------:R-:W-:-:S10]  /*6020*/  IMAD.MOV.U32 R0, RZ, RZ, 0x1 ;  /* 0x00000001ff007424 */ /* 0x000fd400078e00ff */
.L_x_28714:
[----:B------:R-:W-:Y:S05]  /*6030*/  BSYNC.RECONVERGENT B3 ;  /* 0x0000000000037941 */ /* 0x000fea0003800200 */
.L_x_28710:
        /* <DEDUP_REMOVED lines=91> */
.L_x_28716:
[----:B------:R-:W-:Y:S05]  /*65f0*/  BSYNC.RECONVERGENT B0 ;  /* 0x0000000000007941 */ /* 0x000fea0003800200 */
.L_x_28715:
        /* <DEDUP_REMOVED lines=26> */
.L_x_28718:
[----:B------:R-:W-:Y:S01]  /*67a0*/  DMUL R2, RZ, R38 ;  /* 0x00000026ff027228 */ /* 0x000fe20000000000 */
[----:B------:R-:W-:-:S10]  /*67b0*/  IMAD.MOV.U32 R0, RZ, RZ, RZ ;  /* 0x000000ffff007224 */ /* 0x000fd400078e00ff */
.L_x_28719:
[----:B------:R-:W-:Y:S05]  /*67c0*/  BSYNC.RECONVERGENT B3 ;  /* 0x0000000000037941 */ /* 0x000fea0003800200 */
.L_x_28717:
        /* <DEDUP_REMOVED lines=30> */
.L_x_28703:
[----:B------:R-:W-:Y:S05]  /*69b0*/  BSYNC.RECONVERGENT B2 ;  /* 0x0000000000027941 */ /* 0x000fea0003800200 */
.L_x_28702:
        /* <DEDUP_REMOVED lines=36> */
.L_x_28723:
[----:B------:R-:W-:Y:S01]  /*6c00*/  DMUL R2, RZ, R50 ;  /* 0x00000032ff027228 */ /* 0x000fe20000000000 */
[----:B------:R-:W-:-:S10]  /*6c10*/  IMAD.MOV.U32 R0, RZ, RZ, RZ ;  /* 0x000000ffff007224 */ /* 0x000fd400078e00ff */
.L_x_28724:
[----:B------:R-:W-:Y:S05]  /*6c20*/  BSYNC.RECONVERGENT B3 ;  /* 0x0000000000037941 */ /* 0x000fea0003800200 */
.L_x_28722:
        /* <DEDUP_REMOVED lines=41> */
.L_x_28726:
        /* <DEDUP_REMOVED lines=59> */
.L_x_28727:
[----:B------:R-:W-:Y:S05]  /*7270*/  BSYNC.RECONVERGENT B0 ;  /* 0x0000000000007941 */ /* 0x000fea0003800200 */
.L_x_28725:
        /* <DEDUP_REMOVED lines=27> */
.L_x_28731:
[----:B------:R-:W-:Y:S05]  /*7430*/  BSYNC.RECONVERGENT B4 ;  /* 0x0000000000047941 */ /* 0x000fea0003800200 */
.L_x_28730:
[----:B------:R-:W-:Y:S01]  /*7440*/  VIADD R0, R0, 0x1 ;  /* 0x0000000100007836 */ /* 0x000fe20000000000 */
[----:B------:R-:W-:Y:S06]  /*7450*/  BRA `(.L_x_28732) ;  /* 0x0000000000087947 */ /* 0x000fec0003800000 */
.L_x_28729:
[----:B------:R-:W-:Y:S01]  /*7460*/  DMUL R54, RZ, R34 ;  /* 0x00000022ff367228 */ /* 0x000fe20000000000 */
[----:B------:R-:W-:-:S10]  /*7470*/  IMAD.MOV.U32 R0, RZ, RZ, 0x1 ;  /* 0x00000001ff007424 */ /* 0x000fd400078e00ff */
.L_x_28732:
[----:B------:R-:W-:Y:S05]  /*7480*/  BSYNC.RECONVERGENT B3 ;  /* 0x0000000000037941 */ /* 0x000fea0003800200 */
.L_x_28728:
        /* <DEDUP_REMOVED lines=91> */
.L_x_28734:
[----:B------:R-:W-:Y:S05]  /*7a40*/  BSYNC.RECONVERGENT B0 ;  /* 0x0000000000007941 */ /* 0x000fea0003800200 */
.L_x_28733:
        /* <DEDUP_REMOVED lines=26> */
.L_x_28736:
[----:B------:R-:W-:Y:S01]  /*7bf0*/  DMUL R2, RZ, R34 ;  /* 0x00000022ff027228 */ /* 0x000fe20000000000 */
[----:B------:R-:W-:-:S10]  /*7c00*/  IMAD.MOV.U32 R0, RZ, RZ, RZ ;  /* 0x000000ffff007224 */ /* 0x000fd400078e00ff */
.L_x_28737:
[----:B------:R-:W-:Y:S05]  /*7c10*/  BSYNC.RECONVERGENT B3 ;  /* 0x0000000000037941 */ /* 0x000fea0003800200 */
.L_x_28735:
        /* <DEDUP_REMOVED lines=30> */
.L_x_28721:
[----:B------:R-:W-:Y:S05]  /*7e00*/  BSYNC.RECONVERGENT B2 ;  /* 0x0000000000027941 */ /* 0x000fea0003800200 */
.L_x_28720:
        /* <DEDUP_REMOVED lines=36> */
.L_x_28741:
[----:B------:R-:W-:Y:S01]  /*8050*/  DMUL R2, RZ, R50 ;  /* 0x00000032ff027228 */ /* 0x000fe20000000000 */
[----:B------:R-:W-:-:S10]  /*8060*/  IMAD.MOV.U32 R0, RZ, RZ, RZ ;  /* 0x000000ffff007224 */ /* 0x000fd400078e00ff */
.L_x_28742:
[----:B------:R-:W-:Y:S05]  /*8070*/  BSYNC.RECONVERGENT B3 ;  /* 0x0000000000037941 */ /* 0x000fea0003800200 */
.L_x_28740:
        /* <DEDUP_REMOVED lines=41> */
.L_x_28744:
        /* <DEDUP_REMOVED lines=59> */
.L_x_28745:
[----:B------:R-:W-:Y:S05]  /*86c0*/  BSYNC.RECONVERGENT B0 ;  /* 0x0000000000007941 */ /* 0x000fea0003800200 */
.L_x_28743:
        /* <DEDUP_REMOVED lines=27> */
.L_x_28749:
[----:B------:R-:W-:Y:S05]  /*8880*/  BSYNC.RECONVERGENT B4 ;  /* 0x0000000000047941 */ /* 0x000fea0003800200 */
.L_x_28748:
[----:B------:R-:W-:Y:S01]  /*8890*/  VIADD R0, R0, 0x1 ;  /* 0x0000000100007836 */ /* 0x000fe20000000000 */
[----:B------:R-:W-:Y:S06]  /*88a0*/  BRA `(.L_x_28750) ;  /* 0x0000000000087947 */ /* 0x000fec0003800000 */
.L_x_28747:
[----:B------:R-:W-:Y:S01]  /*88b0*/  DMUL R54, RZ, R30 ;  /* 0x0000001eff367228 */ /* 0x000fe20000000000 */
[----:B------:R-:W-:-:S10]  /*88c0*/  IMAD.MOV.U32 R0, RZ, RZ, 0x1 ;  /* 0x00000001ff007424 */ /* 0x000fd400078e00ff */
.L_x_28750:
[----:B------:R-:W-:Y:S05]  /*88d0*/  BSYNC.RECONVERGENT B3 ;  /* 0x0000000000037941 */ /* 0x000fea0003800200 */
.L_x_28746:
        /* <DEDUP_REMOVED lines=91> */
.L_x_28752:
[----:B------:R-:W-:Y:S05]  /*8e90*/  BSYNC.RECONVERGENT B0 ;  /* 0x0000000000007941 */ /* 0x000fea0003800200 */
.L_x_28751:
        /* <DEDUP_REMOVED lines=26> */
.L_x_28754:
[----:B------:R-:W-:Y:S01]  /*9040*/  DMUL R2, RZ, R30 ;  /* 0x0000001eff027228 */ /* 0x000fe20000000000 */
[----:B------:R-:W-:-:S10]  /*9050*/  IMAD.MOV.U32 R0, RZ, RZ, RZ ;  /* 0x000000ffff007224 */ /* 0x000fd400078e00ff */
.L_x_28755:
[----:B------:R-:W-:Y:S05]  /*9060*/  BSYNC.RECONVERGENT B3 ;  /* 0x0000000000037941 */ /* 0x000fea0003800200 */
.L_x_28753:
        /* <DEDUP_REMOVED lines=30> */
.L_x_28739:
[----:B------:R-:W-:Y:S05]  /*9250*/  BSYNC.RECONVERGENT B2 ;  /* 0x0000000000027941 */ /* 0x000fea0003800200 */
.L_x_28738:
        /* <DEDUP_REMOVED lines=36> */
.L_x_28759:
[----:B------:R-:W-:Y:S01]  /*94a0*/  DMUL R2, RZ, R50 ;  /* 0x00000032ff027228 */ /* 0x000fe20000000000 */
[----:B------:R-:W-:-:S10]  /*94b0*/  IMAD.MOV.U32 R0, RZ, RZ, RZ ;  /* 0x000000ffff007224 */ /* 0x000fd400078e00ff */
.L_x_28760:
[----:B------:R-:W-:Y:S05]  /*94c0*/  BSYNC.RECONVERGENT B3 ;  /* 0x0000000000037941 */ /* 0x000fea0003800200 */
.L_x_28758:
        /* <DEDUP_REMOVED lines=41> */
.L_x_28762:
        /* <DEDUP_REMOVED lines=59> */
.L_x_28763:
[----:B------:R-:W-:Y:S05]  /*9b10*/  BSYNC.RECONVERGENT B0 ;  /* 0x0000000000007941 */ /* 0x000fea0003800200 */
.L_x_28761:
        /* <DEDUP_REMOVED lines=27> */
.L_x_28767:
[----:B------:R-:W-:Y:S05]  /*9cd0*/  BSYNC.RECONVERGENT B4 ;  /* 0x0000000000047941 */ /* 0x000fea0003800200 */
.L_x_28766:
[----:B------:R-:W-:Y:S01]  /*9ce0*/  VIADD R0, R0, 0x1 ;  /* 0x0000000100007836 */ /* 0x000fe20000000000 */
[----:B------:R-:W-:Y:S06]  /*9cf0*/  BRA `(.L_x_28768) ;  /* 0x0000000000087947 */ /* 0x000fec0003800000 */
.L_x_28765:
[----:B------:R-:W-:Y:S01]  /*9d00*/  DMUL R52, RZ, R26 ;  /* 0x0000001aff347228 */ /* 0x000fe20000000000 */
[----:B------:R-:W-:-:S10]  /*9d10*/  IMAD.MOV.U32 R0, RZ, RZ, 0x1 ;  /* 0x00000001ff007424 */ /* 0x000fd400078e00ff */
.L_x_28768:
[----:B------:R-:W-:Y:S05]  /*9d20*/  BSYNC.RECONVERGENT B3 ;  /* 0x0000000000037941 */ /* 0x000fea0003800200 */
.L_x_28764:
        /* <DEDUP_REMOVED lines=22> */
[----:B------:R-:W-:Y:S02]  /*9e90*/  DFMA R6, R54, R4, R6 ;  /* 0x000000043606722b */ /* 0x000fe40000000006 */
[----:B------:R-:W-:-:S06]  /*9ea0*/  DFMA R2, R24, R2, 6.75539944105574400000e+15 ;  /* 0x433800001802742b */ /* 0x000fcc0000000002 */
[----:B---3--:R-:W-:Y:S02]  /*9eb0*/  DFMA R6, R54, R6, R44 ;  /* 0x000000063606722b */ /* 0x008fe4000000002c */
[----:B------:R-:W-:Y:S02]  /*9ec0*/  DADD R4, R2, -6.75539944105574400000e+15 ;  /* 0xc338000002047429 */ /* 0x000fe40000000000 */
[----:B------:R-:W-:-:S04]  /*9ed0*/  DADD R44, R28, R28 ;  /* 0x000000001c2c7229 */ /* 0x000fc8000000001c */
[----:B------:R-:W-:Y:S02]  /*9ee0*/  DFMA R6, R54, R6, R46 ;  /* 0x000000063606722b */ /* 0x000fe4000000002e */
[----:B0-----:R-:W-:Y:S01]  /*9ef0*/  DFMA R56, R4, -UR4, R24 ;  /* 0x8000000404387c2b */ /* 0x001fe20008000018 */
[----:B------:R-:W-:Y:S01]  /*9f00*/  UMOV UR4, 0x3b39803f ;  /* 0x3b39803f00047882 */ /* 0x000fe20000000000 */
[----:B------:R-:W-:Y:S01]  /*9f10*/  UMOV UR5, 0x3c7abc9e ;  /* 0x3c7abc9e00057882 */ /* 0x000fe20000000000 */
[----:B------:R-:W-:-:S03]  /*9f20*/  DMUL R28, R28, R44 ;  /* 0x0000002c1c1c7228 */ /* 0x000fc60000000000 */
        /* <DEDUP_REMOVED lines=59> */
.L_x_28770:
[----:B------:R-:W-:Y:S05]  /*a2e0*/  BSYNC.RECONVERGENT B0 ;  /* 0x0000000000007941 */ /* 0x000fea0003800200 */
.L_x_28769:
        /* <DEDUP_REMOVED lines=26> */
.L_x_28772:
[----:B------:R-:W-:Y:S01]  /*a490*/  DMUL R2, RZ, R26 ;  /* 0x0000001aff027228 */ /* 0x000fe20000000000 */
[----:B------:R-:W-:-:S10]  /*a4a0*/  IMAD.MOV.U32 R0, RZ, RZ, RZ ;  /* 0x000000ffff007224 */ /* 0x000fd400078e00ff */
.L_x_28773:
[----:B------:R-:W-:Y:S05]  /*a4b0*/  BSYNC.RECONVERGENT B3 ;  /* 0x0000000000037941 */ /* 0x000fea0003800200 */
.L_x_28771:
        /* <DEDUP_REMOVED lines=30> */
.L_x_28757:
[----:B------:R-:W-:Y:S05]  /*a6a0*/  BSYNC.RECONVERGENT B2 ;  /* 0x0000000000027941 */ /* 0x000fea0003800200 */
.L_x_28756:
[----:B------:R-:W0:Y:S01]  /*a6b0*/  S2R R0, SR_CTAID.X ;  /* 0x0000000000007919 */ /* 0x000e220000002500 */
[----:B------:R-:W0:Y:S01]  /*a6c0*/  LDC R5, c[0x0][0x380] ;  /* 0x0000e000ff057b82 */ /* 0x000e220000000800 */
[----:B------:R-:W-:Y:S04]  /*a6d0*/  BSSY.RECONVERGENT B0, `(.L_x_28774) ;  /* 0x0000036000007945 */ /* 0x000fe80003800200 */
[----:B------:R-:W-:Y:S01]  /*a6e0*/  BSSY.RELIABLE B1, `(.L_x_28775) ;  /* 0x000002e000017945 */ /* 0x000fe20003800100 */
[----:B------:R-:W1:Y:S01]  /*a6f0*/  S2R R3, SR_TID.X ;  /* 0x0000000000037919 */ /* 0x000e620000002100 */
[----:B0-----:R-:W-:-:S05]  /*a700*/  IMAD R2, R0, -0x400, R5 ;  /* 0xfffffc0000027824 */ /* 0x001fca00078e0205 */
[----:B-1----:R-:W-:-:S13]  /*a710*/  ISETP.GE.U32.AND P0, PT, R3, R2, PT ;  /* 0x000000020300720c */ /* 0x002fda0003f06070 */
[----:B------:R-:W0:Y:S01]  /*a720*/  @!P0 LDC.64 R4, c[0x0][0x388] ;  /* 0x0000e200ff048b82 */ /* 0x000e220000000a00 */
[----:B------:R-:W-:Y:S02]  /*a730*/  @!P0 IMAD R7, R0, 0x400, R3 ;  /* 0x0000040000078824 */ /* 0x000fe400078e0203 */
[----:B------:R-:W-:-:S04]  /*a740*/  @!P0 VIADD R6, R3, 0x80 ;  /* 0x0000008003068836 */ /* 0x000fc80000000000 */
[----:B------:R-:W-:Y:S02]  /*a750*/  @!P0 IMAD.MOV.U32 R3, RZ, RZ, R6 ;  /* 0x000000ffff038224 */ /* 0x000fe400078e0006 */
        /* <DEDUP_REMOVED lines=16> */
.L_x_28776:
[----:B------:R-:W-:-:S13]  /*a860*/  ISETP.GE.U32.AND P0, PT, R3, R2, PT ;  /* 0x000000020300720c */ /* 0x000fda0003f06070 */
[----:B------:R-:W-:Y:S05]  /*a870*/  @P0 BRA `(.L_x_28778) ;  /* 0x0000000000300947 */ /* 0x000fea0003800000 */
[----:B01----:R-:W0:Y:S01]  /*a880*/  LDC.64 R4, c[0x0][0x388] ;  /* 0x0000e200ff047b82 */ /* 0x003e220000000a00 */
[----:B------:R-:W-:Y:S02]  /*a890*/  IMAD R7, R0, 0x400, R3 ;  /* 0x0000040000077824 */ /* 0x000fe400078e0203 */
[----:B------:R-:W-:Y:S02]  /*a8a0*/  VIADD R3, R3, 0x80 ;  /* 0x0000008003037836 */ /* 0x000fe40000000000 */
[----:B0-----:R-:W-:-:S05]  /*a8b0*/  IMAD.WIDE.U32 R4, R7, 0x10, R4 ;  /* 0x0000001007047825 */ /* 0x001fca00078e0004 */
[----:B------:R1:W-:Y:S02]  /*a8c0*/  STG.E.128 desc[UR6][R4.64], R8 ;  /* 0x0000000804007986 */ /* 0x0003e4000c101d06 */
.L_x_28777:
[----:B------:R-:W-:-:S13]  /*a8d0*/  ISETP.GE.U32.AND P0, PT, R3, R2, PT ;  /* 0x000000020300720c */ /* 0x000fda0003f06070 */
[----:B------:R-:W-:Y:S05]  /*a8e0*/  @P0 BRA `(.L_x_28779) ;  /* 0x0000000000340947 */ /* 0x000fea0003800000 */
[----:B01----:R-:W0:Y:S01]  /*a8f0*/  LDC.64 R4, c[0x0][0x388] ;  /* 0x0000e200ff047b82 */ /* 0x003e220000000a00 */
[----:B------:R-:W-:Y:S02]  /*a900*/  IMAD R7, R0, 0x400, R3 ;  /* 0x0000040000077824 */ /* 0x000fe400078e0203 */
[----:B------:R-:W-:Y:S02]  /*a910*/  VIADD R3, R3, 0x80 ;  /* 0x0000008003037836 */ /* 0x000fe40000000000 */
[----:B0-----:R-:W-:-:S05]  /*a920*/  IMAD.WIDE.U32 R4, R7, 0x10, R4 ;  /* 0x0000001007047825 */ /* 0x001fca00078e0004 */
[----:B------:R2:W-:Y:S02]  /*a930*/  STG.E.128 desc[UR6][R4.64], R40 ;  /* 0x0000002804007986 */ /* 0x0005e4000c101d06 */
.L_x_28778:
        /* <DEDUP_REMOVED lines=8> */
.L_x_28779:
[----:B------:R-:W-:Y:S05]  /*a9c0*/  BSYNC.RELIABLE B1 ;  /* 0x0000000000017941 */ /* 0x000fea0003800100 */
.L_x_28775:
[----:B------:R-:W-:-:S13]  /*a9d0*/  ISETP.GE.U32.AND P0, PT, R3, R2, PT ;  /* 0x000000020300720c */ /* 0x000fda0003f06070 */
[----:B012---:R-:W0:Y:S01]  /*a9e0*/  @!P0 LDC.64 R4, c[0x0][0x388] ;  /* 0x0000e200ff048b82 */ /* 0x007e220000000a00 */
[----:B------:R-:W-:Y:S02]  /*a9f0*/  @!P0 IMAD R7, R0, 0x400, R3 ;  /* 0x0000040000078824 */ /* 0x000fe400078e0203 */
[----:B------:R-:W-:Y:S02]  /*aa00*/  @!P0 VIADD R3, R3, 0x80 ;  /* 0x0000008003038836 */ /* 0x000fe40000000000 */
[----:B0-----:R-:W-:-:S05]  /*aa10*/  @!P0 IMAD.WIDE.U32 R4, R7, 0x10, R4 ;  /* 0x0000001007048825 */ /* 0x001fca00078e0004 */
[----:B------:R3:W-:Y:S02]  /*aa20*/  @!P0 STG.E.128 desc[UR6][R4.64], R32 ;  /* 0x0000002004008986 */ /* 0x0007e4000c101d06 */
.L_x_28780:
[----:B------:R-:W-:Y:S05]  /*aa30*/  BSYNC.RECONVERGENT B0 ;  /* 0x0000000000007941 */ /* 0x000fea0003800200 */
.L_x_28774:
[----:B------:R-:W-:Y:S05]  /*aa40*/  WARPSYNC.ALL ;  /* 0x0000000000007948 */ /* 0x000fea0003800000 */
[----:B------:R-:W-:-:S13]  /*aa50*/  ISETP.GE.U32.AND P0, PT, R3, R2, PT ;  /* 0x000000020300720c */ /* 0x000fda0003f06070 */
[----:B------:R-:W-:Y:S05]  /*aa60*/  @P0 EXIT ;  /* 0x000000000000094d */ /* 0x000fea0003800000 */
[----:B0123--:R-:W0:Y:S01]  /*aa70*/  LDC.64 R4, c[0x0][0x388] ;  /* 0x0000e200ff047b82 */ /* 0x00fe220000000a00 */
[----:B------:R-:W-:-:S04]  /*aa80*/  IMAD R3, R0, 0x400, R3 ;  /* 0x0000040000037824 */ /* 0x000fc800078e0203 */
[----:B0-----:R-:W-:-:S05]  /*aa90*/  IMAD.WIDE.U32 R2, R3, 0x10, R4 ;  /* 0x0000001003027825 */ /* 0x001fca00078e0004 */
[----:B------:R-:W-:Y:S01]  /*aaa0*/  STG.E.128 desc[UR6][R2.64], R28 ;  /* 0x0000001c02007986 */ /* 0x000fe2000c101d06 */
[----:B------:R-:W-:Y:S05]  /*aab0*/  EXIT ;  /* 0x000000000000794d */ /* 0x000fea0003800000 */
.L_x_28632:
[----:B------:R-:W0:Y:S01]  /*aac0*/  S2R R5, SR_TID.X ;  /* 0x0000000000057919 */ /* 0x000e220000002100 */
[----:B------:R-:W1:Y:S02]  /*aad0*/  LDC.64 R2, c[0x0][0x390] ;  /* 0x0000e400ff027b82 */ /* 0x000e640000000a00 */
[----:B-1----:R-:W-:-:S04]  /*aae0*/  IMAD.WIDE.U32 R2, R25, 0x10, R2 ;  /* 0x0000001019027825 */ /* 0x002fc800078e0002 */
[----:B0-----:R-:W-:-:S05]  /*aaf0*/  IMAD.WIDE.U32 R4, R5, 0x20, R2 ;  /* 0x0000002005047825 */ /* 0x001fca00078e0002 */
[----:B------:R-:W2:Y:S04]  /*ab00*/  LDG.E.ENL2.256 R12, R16, desc[UR6][R4.64] ;  /* 0xfe0000060410797e */ /* 0x000ea8000812190c */
[----:B------:R0:W5:Y:S04]  /*ab10*/  LDG.E.ENL2.256 R40, R8, desc[UR6][R4.64+0x1000] ;  /* 0xfe0080060408797e */ /* 0x0001680008121928 */
[----:B------:R0:W5:Y:S04]  /*ab20*/  LDG.E.ENL2.256 R32, R36, desc[UR6][R4.64+0x2000] ;  /* 0xfe0100060424797e */ /* 0x0001680008121920 */
[----:B------:R0:W5:Y:S01]  /*ab30*/  LDG.E.ENL2.256 R24, R28, desc[UR6][R4.64+0x3000] ;  /* 0xfe018006041c797e */ /* 0x0001620008121918 */
[----:B------:R-:W-:Y:S01]  /*ab40*/  BSSY.RECONVERGENT B2, `(.L_x_28781) ;  /* 0x000001c000027945 */ /* 0x000fe20003800200 */
[----:B--2---:R-:W-:-:S08]  /*ab50*/  DMUL R6, R18, 0.5 ;  /* 0x3fe0000012067828 */ /* 0x004fd00000000000 */
[----:B------:R-:W-:-:S14]  /*ab60*/  DSETP.NEU.AND P0, PT, |R6|, +INF , PT ;  /* 0x7ff000000600742a */ /* 0x000fdc0003f0d200 */
[----:B------:R-:W-:Y:S01]  /*ab70*/  @!P0 DMUL R2, RZ, R6 ;  /* 0x00000006ff028228 */ /* 0x000fe20000000000 */
[----:B------:R-:W-:Y:S01]  /*ab80*/  @!P0 IMAD.MOV.U32 R0, RZ, RZ, RZ ;  /* 0x000000ffff008224 */ /* 0x000fe200078e00ff */
[----:B0-----:R-:W-:Y:S09]  /*ab90*/  @!P0 BRA `(.L_x_28782) ;  /* 0x0000000000588947 */ /* 0x001ff20003800000 */
        /* <DEDUP_REMOVED lines=18> */
[----:B-----5:R-:W-:Y:S05]  /*acc0*/  CALL.REL.NOINC `($_ZN2at6native29vectorized_elementwise_kernelILi2EZZZNS0_17expm1_kernel_cudaERNS_18TensorIteratorBaseEENKUlvE_clEvENKUlvE1_clEvEUlN3c107complexIdEEE_St5arrayIPcLm2EEEEviT0_T1_$__internal_trig_reduction_slowpathd) ;  /* 0x0000009c00207944 */ /* 0x020fea0003c00000 */
[----:B------:R-:W-:Y:S02]  /*acd0*/  IMAD.MOV.U32 R0, RZ, RZ, R4 ;  /* 0x000000ffff007224 */ /* 0x000fe400078e0004 */
[----:B------:R-:W-:Y:S02]  /*ace0*/  IMAD.MOV.U32 R2, RZ, RZ, R6 ;  /* 0x000000ffff027224 */ /* 0x000fe400078e0006 */
[----:B------:R-:W-:-:S07]  /*acf0*/  IMAD.MOV.U32 R3, RZ, RZ, R7 ;  /* 0x000000ffff037224 */ /* 0x000fce00078e0007 */
.L_x_28782:
[----:B------:R-:W-:Y:S05]  /*ad00*/  BSYNC.RECONVERGENT B2 ;  /* 0x0000000000027941 */ /* 0x000fea0003800200 */
.L_x_28781:
        /* <DEDUP_REMOVED lines=94> */
.L_x_28784:
[C-C-:B------:R-:W-:Y:S01]  /*b2f0*/  DADD R2, R16.reuse, R16.reuse ;  /* 0x0000000010027229 */ /* 0x140fe20000000010 */
[----:B------:R-:W-:Y:S01]  /*b300*/  IMAD.MOV.U32 R5, RZ, RZ, 0x3ff00000 ;  /* 0x3ff00000ff057424 */ /* 0x000fe200078e00ff */
[----:B------:R-:W-:Y:S01]  /*b310*/  ISETP.GE.AND P1, PT, R17, RZ, PT ;  /* 0x000000ff1100720c */ /* 0x000fe20003f26270 */
[----:B------:R-:W-:-:S03]  /*b320*/  DSETP.NAN.AND P0, PT, R16, R16, PT ;  /* 0x000000101000722a */ /* 0x000fc60003f08000 */
[----:B------:R-:W-:-:S04]  /*b330*/  FSEL R5, -R5, +QNAN , !P1 ;  /* 0x7ff0000005057808 */ /* 0x000fc80004800100 */
[----:B------:R-:W-:Y:S02]  /*b340*/  FSEL R22, R2, RZ, P0 ;  /* 0x000000ff02167208 */ /* 0x000fe40000000000 */
[----:B------:R-:W-:-:S07]  /*b350*/  FSEL R23, R3, R5, P0 ;  /* 0x0000000503177208 */ /* 0x000fce0000000000 */
.L_x_28785:
[----:B------:R-:W-:Y:S05]  /*b360*/  BSYNC.RECONVERGENT B0 ;  /* 0x0000000000007941 */ /* 0x000fea0003800200 */
.L_x_28783:
        /* <DEDUP_REMOVED lines=25> */
[----:B-----5:R-:W-:Y:S05]  /*b500*/  CALL.REL.NOINC `($_ZN2at6native29vectorized_elementwise_kernelILi2EZZZNS0_17expm1_kernel_cudaERNS_18TensorIteratorBaseEENKUlvE_clEvENKUlvE1_clEvEUlN3c107complexIdEEE_St5arrayIPcLm2EEEEviT0_T1_$__internal_trig_reduction_slowpathd) ;  /* 0x0000009400107944 */ /* 0x020fea0003c00000 */
[----:B------:R-:W-:Y:S02]  /*b510*/  IMAD.MOV.U32 R0, RZ, RZ, R4 ;  /* 0x000000ffff007224 */ /* 0x000fe400078e0004 */
[----:B------:R-:W-:Y:S02]  /*b520*/  IMAD.MOV.U32 R52, RZ, RZ, R6 ;  /* 0x000000ffff347224 */ /* 0x000fe400078e0006 */
[----:B------:R-:W-:-:S07]  /*b530*/  IMAD.MOV.U32 R53, RZ, RZ, R7 ;  /* 0x000000ffff357224 */ /* 0x000fce00078e0007 */
.L_x_28789:
[----:B------:R-:W-:Y:S05]  /*b540*/  BSYNC.RECONVERGENT B3 ;  /* 0x0000000000037941 */ /* 0x000fea0003800200 */
.L_x_28788:
[----:B------:R-:W-:-:S07]  /*b550*/  VIADD R0, R0, 0x1 ;  /* 0x0000000100007836 */ /* 0x000fce0000000000 */
.L_x_28787:
[----:B------:R-:W-:Y:S05]  /*b560*/  BSYNC.RECONVERGENT B2 ;  /* 0x0000000000027941 */ /* 0x000fea0003800200 */
.L_x_28786:
        /* <DEDUP_REMOVED lines=37> */
[----:B------:R-:W-:Y:S01]  /*b7c0*/  IMAD.MOV.U32 R57, RZ, RZ, 0x3e928af3 ;  /* 0x3e928af3ff397424 */ /* 0x000fe200078e00ff */
[----:B------:R-:W-:Y:S02]  /*b7d0*/  @!P2 DMUL R48, RZ, R18 ;  /* 0x00000012ff30a228 */ /* 0x000fe40000000000 */
[----:B------:R-:W-:-:S03]  /*b7e0*/  DFMA R6, R54, R6, R50 ;  /* 0x000000063606722b */ /* 0x000fc60000000032 */
[----:B------:R-:W-:Y:S01]  /*b7f0*/  DFMA R56, R4, UR4, R56 ;  /* 0x0000000404387c2b */ /* 0x000fe20008000038 */
        /* <DEDUP_REMOVED lines=31> */
[----:B------:R-:W-:Y:S01]  /*b9f0*/  DFMA R56, R4, R56, 1 ;  /* 0x3ff000000438742b */ /* 0x000fe20000000038 */
        /* <DEDUP_REMOVED lines=19> */
.L_x_28791:
[----:B------:R-:W-:Y:S05]  /*bb30*/  BSYNC.RECONVERGENT B0 ;  /* 0x0000000000007941 */ /* 0x000fea0003800200 */
.L_x_28790:
        /* <DEDUP_REMOVED lines=26> */
.L_x_28793:
[----:B------:R-:W-:Y:S05]  /*bce0*/  BSYNC.RECONVERGENT B2 ;  /* 0x0000000000027941 */ /* 0x000fea0003800200 */
.L_x_28792:
        /* <DEDUP_REMOVED lines=10> */
[----:B------:R-:W-:Y:S01]  /*bd90*/  BSSY.RECONVERGENT B2, `(.L_x_28794) ;  /* 0x0000031000027945 */ /* 0x000fe20003800200 */
        /* <DEDUP_REMOVED lines=10> */
[----:B------:R-:W-:Y:S02]  /*be40*/  DFMA R4, R2, R4, R6 ;  /* 0x000000040204722b */ /* 0x000fe40000000006 */
[----:B------:R-:W-:-:S06]  /*be50*/  DMUL R6, R14, 0.5 ;  /* 0x3fe000000e067828 */ /* 0x000fcc0000000000 */
[----:B------:R-:W-:Y:S02]  /*be60*/  DFMA R48, R4, R48, R48 ;  /* 0x000000300430722b */ /* 0x000fe40000000030 */
[----:B------:R-:W-:-:S10]  /*be70*/  DFMA R2, R2, R4, 1 ;  /* 0x3ff000000202742b */ /* 0x000fd40000000004 */
[----:B------:R-:W-:Y:S02]  /*be80*/  FSEL R4, R2, R48, !P0 ;  /* 0x0000003002047208 */ /* 0x000fe40004000000 */
[----:B------:R-:W-:Y:S02]  /*be90*/  FSEL R5, R3, R49, !P0 ;  /* 0x0000003103057208 */ /* 0x000fe40004000000 */
[----:B------:R-:W-:-:S04]  /*bea0*/  LOP3.LUT P0, RZ, R0, 0x2, RZ, 0xc0, !PT ;  /* 0x0000000200ff7812 */ /* 0x000fc8000780c0ff */
[----:B------:R-:W-:-:S10]  /*beb0*/  DADD R2, RZ, -R4 ;  /* 0x00000000ff027229 */ /* 0x000fd40000000804 */
[----:B------:R-:W-:Y:S02]  /*bec0*/  FSEL R2, R4, R2, !P0 ;  /* 0x0000000204027208 */ /* 0x000fe40004000000 */
[----:B------:R-:W-:Y:S01]  /*bed0*/  FSEL R3, R5, R3, !P0 ;  /* 0x0000000305037208 */ /* 0x000fe20004000000 */
[----:B------:R-:W-:-:S05]  /*bee0*/  DSETP.NEU.AND P0, PT, |R6|, +INF , PT ;  /* 0x7ff000000600742a */ /* 0x000fca0003f0d200 */
[----:B------:R-:W-:-:S09]  /*bef0*/  DMUL R22, R22, R2 ;  /* 0x0000000216167228 */ /* 0x000fd20000000000 */
        /* <DEDUP_REMOVED lines=22> */
[----:B------:R-:W-:Y:S01]  /*c060*/  IMAD.MOV.U32 R3, RZ, RZ, R7 ;  /* 0x000000ffff037224 */ /* 0x000fe200078e0007 */
[----:B------:R-:W-:Y:S06]  /*c070*/  BRA `(.L_x_28796) ;  /* 0x0000000000087947 */ /* 0x000fec0003800000 */
.L_x_28795:
[----:B------:R-:W-:Y:S01]  /*c080*/  DMUL R2, RZ, R6 ;  /* 0x00000006ff027228 */ /* 0x000fe20000000000 */
[----:B------:R-:W-:-:S10]  /*c090*/  IMAD.MOV.U32 R0, RZ, RZ, RZ ;  /* 0x000000ffff007224 */ /* 0x000fd400078e00ff */
.L_x_28796:
[----:B------:R-:W-:Y:S05]  /*c0a0*/  BSYNC.RECONVERGENT B2 ;  /* 0x0000000000027941 */ /* 0x000fea0003800200 */
.L_x_28794:
        /* <DEDUP_REMOVED lines=41> */
.L_x_28798:
        /* <DEDUP_REMOVED lines=59> */
.L_x_28799:
[----:B------:R-:W-:Y:S05]  /*c6f0*/  BSYNC.RECONVERGENT B0 ;  /* 0x0000000000007941 */ /* 0x000fea0003800200 */
.L_x_28797:
        /* <DEDUP_REMOVED lines=27> */
.L_x_28803:
[----:B------:R-:W-:Y:S05]  /*c8b0*/  BSYNC.RECONVERGENT B3 ;  /* 0x0000000000037941 */ /* 0x000fea0003800200 */
.L_x_28802:
[----:B------:R-:W-:Y:S01]  /*c8c0*/  VIADD R0, R0, 0x1 ;  /* 0x0000000100007836 */ /* 0x000fe20000000000 */
[----:B------:R-:W-:Y:S06]  /*c8d0*/  BRA `(.L_x_28804) ;  /* 0x0000000000087947 */ /* 0x000fec0003800000 */
.L_x_28801:
[----:B------:R-:W-:Y:S01]  /*c8e0*/  DMUL R52, RZ, R14 ;  /* 0x0000000eff347228 */ /* 0x000fe20000000000 */
[----:B------:R-:W-:-:S10]  /*c8f0*/  IMAD.MOV.U32 R0, RZ, RZ, 0x1 ;  /* 0x00000001ff007424 */ /* 0x000fd400078e00ff */
.L_x_28804:
[----:B------:R-:W-:Y:S05]  /*c900*/  BSYNC.RECONVERGENT B2 ;  /* 0x0000000000027941 */ /* 0x000fea0003800200 */
.L_x_28800:
        /* <DEDUP_REMOVED lines=91> */
.L_x_28806:
[----:B------:R-:W-:Y:S05]  /*cec0*/  BSYNC.RECONVERGENT B0 ;  /* 0x0000000000007941 */ /* 0x000fea0003800200 */
.L_x_28805:
        /* <DEDUP_REMOVED lines=24> */
[----:B------:R-:W-:Y:S01]  /*d050*/  IMAD.MOV.U32 R3, RZ, RZ, R7 ;  /* 0x000000ffff037224 */ /* 0x000fe200078e0007 */
[----:B------:R-:W-:Y:S06]  /*d060*/  BRA `(.L_x_28809) ;  /* 0x0000000000087947 */ /* 0x000fec0003800000 */
.L_x_28808:
[----:B------:R-:W-:Y:S01]  /*d070*/  DMUL R2, RZ, R14 ;  /* 0x0000000eff027228 */ /* 0x000fe20000000000 */
[----:B------:R-:W-:-:S10]  /*d080*/  IMAD.MOV.U32 R0, RZ, RZ, RZ ;  /* 0x000000ffff007224 */ /* 0x000fd400078e00ff */
.L_x_28809:
[----:B------:R-:W-:Y:S05]  /*d090*/  BSYNC.RECONVERGENT B2 ;  /* 0x0000000000027941 */ /* 0x000fea0003800200 */
.L_x_28807:
        /* <DEDUP_REMOVED lines=22> */
[----:B-----5:R-:W-:-:S06]  /*d200*/  DMUL R6, R10, 0.5 ;  /* 0x3fe000000a067828 */ /* 0x020fcc0000000000 */
        /* <DEDUP_REMOVED lines=34> */
.L_x_28811:
[----:B------:R-:W-:Y:S01]  /*d430*/  DMUL R2, RZ, R6 ;  /* 0x00000006ff027228 */ /* 0x000fe20000000000 */
[----:B------:R-:W-:-:S10]  /*d440*/  IMAD.MOV.U32 R0, RZ, RZ, RZ ;  /* 0x000000ffff007224 */ /* 0x000fd400078e00ff */
.L_x_28812:
[----:B------:R-:W-:Y:S05]  /*d450*/  BSYNC.RECONVERGENT B2 ;  /* 0x0000000000027941 */ /* 0x000fea0003800200 */
.L_x_28810:
        /* <DEDUP_REMOVED lines=41> */
.L_x_28814:
        /* <DEDUP_REMOVED lines=59> */
.L_x_28815:
[----:B------:R-:W-:Y:S05]  /*daa0*/  BSYNC.RECONVERGENT B0 ;  /* 0x0000000000007941 */ /* 0x000fea0003800200 */
.L_x_28813:
        /* <DEDUP_REMOVED lines=27> */
.L_x_28819:
[----:B------:R-:W-:Y:S05]  /*dc60*/  BSYNC.RECONVERGENT B3 ;  /* 0x0000000000037941 */ /* 0x000fea0003800200 */
.L_x_28818:
[----:B------:R-:W-:Y:S01]  /*dc70*/  VIADD R0, R0, 0x1 ;  /* 0x0000000100007836 */ /* 0x000fe20000000000 */
[----:B------:R-:W-:Y:S06]  /*dc80*/  BRA `(.L_x_28820) ;  /* 0x0000000000087947 */ /* 0x000fec0003800000 */
.L_x_28817:
[----:B------:R-:W-:Y:S01]  /*dc90*/  DMUL R52, RZ, R10 ;  /* 0x0000000aff347228 */ /* 0x000fe20000000000 */
[----:B------:R-:W-:-:S10]  /*dca0*/  IMAD.MOV.U32 R0, RZ, RZ, 0x1 ;  /* 0x00000001ff007424 */ /* 0x000fd400078e00ff */
.L_x_28820:
[----:B------:R-:W-:Y:S05]  /*dcb0*/  BSYNC.RECONVERGENT B2 ;  /* 0x0000000000027941 */ /* 0x000fea0003800200 */
.L_x_28816:
        /* <DEDUP_REMOVED lines=91> */
.L_x_28822:
[----:B------:R-:W-:Y:S05]  /*e270*/  BSYNC.RECONVERGENT B0 ;  /* 0x0000000000007941 */ /* 0x000fea0003800200 */
.L_x_28821:
        /* <DEDUP_REMOVED lines=26> */
.L_x_28824:
[----:B------:R-:W-:Y:S01]  /*e420*/  DMUL R2, RZ, R10 ;  /* 0x0000000aff027228 */ /* 0x000fe20000000000 */
[----:B------:R-:W-:-:S10]  /*e430*/  IMAD.MOV.U32 R0, RZ, RZ, RZ ;  /* 0x000000ffff007224 */ /* 0x000fd400078e00ff */
.L_x_28825:
[----:B------:R-:W-:Y:S05]  /*e440*/  BSYNC.RECONVERGENT B2 ;  /* 0x0000000000027941 */ /* 0x000fea0003800200 */
.L_x_28823:
        /* <DEDUP_REMOVED lines=57> */
.L_x_28827:
[----:B------:R-:W-:Y:S01]  /*e7e0*/  DMUL R2, RZ, R6 ;  /* 0x00000006ff027228 */ /* 0x000fe20000000000 */
[----:B------:R-:W-:-:S10]  /*e7f0*/  IMAD.MOV.U32 R0, RZ, RZ, RZ ;  /* 0x000000ffff007224 */ /* 0x000fd400078e00ff */
.L_x_28828:
[----:B------:R-:W-:Y:S05]  /*e800*/  BSYNC.RECONVERGENT B2 ;  /* 0x0000000000027941 */ /* 0x000fea0003800200 */
.L_x_28826:
        /* <DEDUP_REMOVED lines=41> */
.L_x_28830:
        /* <DEDUP_REMOVED lines=59> */
.L_x_28831:
[----:B------:R-:W-:Y:S05]  /*ee50*/  BSYNC.RECONVERGENT B0 ;  /* 0x0000000000007941 */ /* 0x000fea0003800200 */
.L_x_28829:
        /* <DEDUP_REMOVED lines=27> */
.L_x_28835:
[----:B------:R-:W-:Y:S05]  /*f010*/  BSYNC.RECONVERGENT B3 ;  /* 0x0000000000037941 */ /* 0x000fea0003800200 */
.L_x_28834:
[----:B------:R-:W-:Y:S01]  /*f020*/  VIADD R0, R0, 0x1 ;  /* 0x0000000100007836 */ /* 0x000fe20000000000 */
[----:B------:R-:W-:Y:S06]  /*f030*/  BRA `(.L_x_28836) ;  /* 0x0000000000087947 */ /* 0x000fec0003800000 */
.L_x_28833:
[----:B------:R-:W-:Y:S01]  /*f040*/  DMUL R52, RZ, R42 ;  /* 0x0000002aff347228 */ /* 0x000fe20000000000 */
[----:B------:R-:W-:-:S10]  /*f050*/  IMAD.MOV.U32 R0, RZ, RZ, 0x1 ;  /* 0x00000001ff007424 */ /* 0x000fd400078e00ff */
.L_x_28836:
[----:B------:R-:W-:Y:S05]  /*f060*/  BSYNC.RECONVERGENT B2 ;  /* 0x0000000000027941 */ /* 0x000fea0003800200 */
.L_x_28832:
        /* <DEDUP_REMOVED lines=91> */
.L_x_28838:
[----:B------:R-:W-:Y:S05]  /*f620*/  BSYNC.RECONVERGENT B0 ;  /* 0x0000000000007941 */ /* 0x000fea0003800200 */
.L_x_28837:
        /* <DEDUP_REMOVED lines=26> */
.L_x_28840:
[----:B------:R-:W-:Y:S01]  /*f7d0*/  DMUL R2, RZ, R42 ;  /* 0x0000002aff027228 */ /* 0x000fe20000000000 */
[----:B------:R-:W-:-:S10]  /*f7e0*/  IMAD.MOV.U32 R0, RZ, RZ, RZ ;  /* 0x000000ffff007224 */ /* 0x000fd400078e00ff */
.L_x_28841:
[----:B------:R-:W-:Y:S05]  /*f7f0*/  BSYNC.RECONVERGENT B2 ;  /* 0x0000000000027941 */ /* 0x000fea0003800200 */
.L_x_28839:
        /* <DEDUP_REMOVED lines=57> */
.L_x_28843:
[----:B------:R-:W-:Y:S01]  /*fb90*/  DMUL R2, RZ, R6 ;  /* 0x00000006ff027228 */ /* 0x000fe20000000000 */
[----:B------:R-:W-:-:S10]  /*fba0*/  IMAD.MOV.U32 R0, RZ, RZ, RZ ;  /* 0x000000ffff007224 */ /* 0x000fd400078e00ff */
.L_x_28844:
[----:B------:R-:W-:Y:S05]  /*fbb0*/  BSYNC.RECONVERGENT B2 ;  /* 0x0000000000027941 */ /* 0x000fea0003800200 */
.L_x_28842:
        /* <DEDUP_REMOVED lines=41> */
.L_x_28846:
        /* <DEDUP_REMOVED lines=59> */
.L_x_28847:
[----:B------:R-:W-:Y:S05]  /*10200*/  BSYNC.RECONVERGENT B0 ;  /* 0x0000000000007941 */ /* 0x000fea0003800200 */
.L_x_28845:
        /* <DEDUP_REMOVED lines=27> */
.L_x_28851:
[----:B------:R-:W-:Y:S05]  /*103c0*/  BSYNC.RECONVERGENT B3 ;  /* 0x0000000000037941 */ /* 0x000fea0003800200 */
.L_x_28850:
[----:B------:R-:W-:Y:S01]  /*103d0*/  VIADD R0, R0, 0x1 ;  /* 0x0000000100007836 */ /* 0x000fe20000000000 */
[----:B------:R-:W-:Y:S06]  /*103e0*/  BRA `(.L_x_28852) ;  /* 0x0000000000087947 */ /* 0x000fec0003800000 */
.L_x_28849:
[----:B------:R-:W-:Y:S01]  /*103f0*/  DMUL R52, RZ, R38 ;  /* 0x00000026ff347228 */ /* 0x000fe20000000000 */
[----:B------:R-:W-:-:S10]  /*10400*/  IMAD.MOV.U32 R0, RZ, RZ, 0x1 ;  /* 0x00000001ff007424 */ /* 0x000fd400078e00ff */
.L_x_28852:
[----:B------:R-:W-:Y:S05]  /*10410*/  BSYNC.RECONVERGENT B2 ;  /* 0x0000000000027941 */ /* 0x000fea0003800200 */
.L_x_28848:
        /* <DEDUP_REMOVED lines=91> */
.L_x_28854:
[----:B------:R-:W-:Y:S05]  /*109d0*/  BSYNC.RECONVERGENT B0 ;  /* 0x0000000000007941 */ /* 0x000fea0003800200 */
.L_x_28853:
        /* <DEDUP_REMOVED lines=26> */
.L_x_28856:
[----:B------:R-:W-:Y:S01]  /*10b80*/  DMUL R2, RZ, R38 ;  /* 0x00000026ff027228 */ /* 0x000fe20000000000 */
[----:B------:R-:W-:-:S10]  /*10b90*/  IMAD.MOV.U32 R0, RZ, RZ, RZ ;  /* 0x000000ffff007224 */ /* 0x000fd400078e00ff */
.L_x_28857:
[----:B------:R-:W-:Y:S05]  /*10ba0*/  BSYNC.RECONVERGENT B2 ;  /* 0x0000000000027941 */ /* 0x000fea0003800200 */
.L_x_28855:
        /* <DEDUP_REMOVED lines=57> */
.L_x_28859:
[----:B------:R-:W-:Y:S01]  /*10f40*/  DMUL R2, RZ, R6 ;  /* 0x00000006ff027228 */ /* 0x000fe20000000000 */
[----:B------:R-:W-:-:S10]  /*10f50*/  IMAD.MOV.U32 R0, RZ, RZ, RZ ;  /* 0x000000ffff007224 */ /* 0x000fd400078e00ff */
.L_x_28860:
[----:B------:R-:W-:Y:S05]  /*10f60*/  BSYNC.RECONVERGENT B2 ;  /* 0x0000000000027941 */ /* 0x000fea0003800200 */
.L_x_28858:
        /* <DEDUP_REMOVED lines=41> */
.L_x_28862:
        /* <DEDUP_REMOVED lines=59> */
.L_x_28863:
[----:B------:R-:W-:Y:S05]  /*115b0*/  BSYNC.RECONVERGENT B0 ;  /* 0x0000000000007941 */ /* 0x000fea0003800200 */
.L_x_28861:
        /* <DEDUP_REMOVED lines=27> */
.L_x_28867:
[----:B------:R-:W-:Y:S05]  /*11770*/  BSYNC.RECONVERGENT B3 ;  /* 0x0000000000037941 */ /* 0x000fea0003800200 */
.L_x_28866:
[----:B------:R-:W-:Y:S01]  /*11780*/  VIADD R0, R0, 0x1 ;  /* 0x0000000100007836 */ /* 0x000fe20000000000 */
[----:B------:R-:W-:Y:S06]  /*11790*/  BRA `(.L_x_28868) ;  /* 0x0000000000087947 */ /* 0x000fec0003800000 */
.L_x_28865:
[----:B------:R-:W-:Y:S01]  /*117a0*/  DMUL R52, RZ, R34 ;  /* 0x00000022ff347228 */ /* 0x000fe20000000000 */
[----:B------:R-:W-:-:S10]  /*117b0*/  IMAD.MOV.U32 R0, RZ, RZ, 0x1 ;  /* 0x00000001ff007424 */ /* 0x000fd400078e00ff */
.L_x_28868:
[----:B------:R-:W-:Y:S05]  /*117c0*/  BSYNC.RECONVERGENT B2 ;  /* 0x0000000000027941 */ /* 0x000fea0003800200 */
.L_x_28864:
        /* <DEDUP_REMOVED lines=91> */
.L_x_28870:
[----:B------:R-:W-:Y:S05]  /*11d80*/  BSYNC.RECONVERGENT B0 ;  /* 0x0000000000007941 */ /* 0x000fea0003800200 */
.L_x_28869:
        /* <DEDUP_REMOVED lines=26> */
.L_x_28872:
[----:B------:R-:W-:Y:S01]  /*11f30*/  DMUL R2, RZ, R34 ;  /* 0x00000022ff027228 */ /* 0x000fe20000000000 */
[----:B------:R-:W-:-:S10]  /*11f40*/  IMAD.MOV.U32 R0, RZ, RZ, RZ ;  /* 0x000000ffff007224 */ /* 0x000fd400078e00ff */
.L_x_28873:
[----:B------:R-:W-:Y:S05]  /*11f50*/  BSYNC.RECONVERGENT B2 ;  /* 0x0000000000027941 */ /* 0x000fea0003800200 */
.L_x_28871:
        /* <DEDUP_REMOVED lines=57> */
.L_x_28875:
[----:B------:R-:W-:Y:S01]  /*122f0*/  DMUL R2, RZ, R6 ;  /* 0x00000006ff027228 */ /* 0x000fe20000000000 */
[----:B------:R-:W-:-:S10]  /*12300*/  IMAD.MOV.U32 R0, RZ, RZ, RZ ;  /* 0x000000ffff007224 */ /* 0x000fd400078e00ff */
.L_x_28876:
[----:B------:R-:W-:Y:S05]  /*12310*/  BSYNC.RECONVERGENT B2 ;  /* 0x0000000000027941 */ /* 0x000fea0003800200 */
.L_x_28874:
        /* <DEDUP_REMOVED lines=41> */
.L_x_28878:
        /* <DEDUP_REMOVED lines=59> */
.L_x_28879:
[----:B------:R-:W-:Y:S05]  /*12960*/  BSYNC.RECONVERGENT B0 ;  /* 0x0000000000007941 */ /* 0x000fea0003800200 */
.L_x_28877:
        /* <DEDUP_REMOVED lines=27> */
.L_x_28883:
[----:B------:R-:W-:Y:S05]  /*12b20*/  BSYNC.RECONVERGENT B3 ;  /* 0x0000000000037941 */ /* 0x000fea0003800200 */
.L_x_28882:
[----:B------:R-:W-:Y:S01]  /*12b30*/  VIADD R0, R0, 0x1 ;  /* 0x0000000100007836 */ /* 0x000fe20000000000 */
[----:B------:R-:W-:Y:S06]  /*12b40*/  BRA `(.L_x_28884) ;  /* 0x0000000000087947 */ /* 0x000fec0003800000 */
.L_x_28881:
[----:B------:R-:W-:Y:S01]  /*12b50*/  DMUL R52, RZ, R30 ;  /* 0x0000001eff347228 */ /* 0x000fe20000000000 */
[----:B------:R-:W-:-:S10]  /*12b60*/  IMAD.MOV.U32 R0, RZ, RZ, 0x1 ;  /* 0x00000001ff007424 */ /* 0x000fd400078e00ff */
.L_x_28884:
[----:B------:R-:W-:Y:S05]  /*12b70*/  BSYNC.RECONVERGENT B2 ;  /* 0x0000000000027941 */ /* 0x000fea0003800200 */
.L_x_28880:
        /* <DEDUP_REMOVED lines=91> */
.L_x_28886:
[----:B------:R-:W-:Y:S05]  /*13130*/  BSYNC.RECONVERGENT B0 ;  /* 0x0000000000007941 */ /* 0x000fea0003800200 */
.L_x_28885:
        /* <DEDUP_REMOVED lines=26> */
.L_x_28888:
[----:B------:R-:W-:Y:S01]  /*132e0*/  DMUL R2, RZ, R30 ;  /* 0x0000001eff027228 */ /* 0x000fe20000000000 */
[----:B------:R-:W-:-:S10]  /*132f0*/  IMAD.MOV.U32 R0, RZ, RZ, RZ ;  /* 0x000000ffff007224 */ /* 0x000fd400078e00ff */
.L_x_28889:
[----:B------:R-:W-:Y:S05]  /*13300*/  BSYNC.RECONVERGENT B2 ;  /* 0x0000000000027941 */ /* 0x000fea0003800200 */
.L_x_28887:
        /* <DEDUP_REMOVED lines=57> */
.L_x_28891:
[----:B------:R-:W-:Y:S01]  /*136a0*/  DMUL R2, RZ, R6 ;  /* 0x00000006ff027228 */ /* 0x000fe20000000000 */
[----:B------:R-:W-:-:S10]  /*136b0*/  IMAD.MOV.U32 R0, RZ, RZ, RZ ;  /* 0x000000ffff007224 */ /* 0x000fd400078e00ff */
.L_x_28892:
[----:B------:R-:W-:Y:S05]  /*136c0*/  BSYNC.RECONVERGENT B2 ;  /* 0x0000000000027941 */ /* 0x000fea0003800200 */
.L_x_28890:
        /* <DEDUP_REMOVED lines=41> */
.L_x_28894:
        /* <DEDUP_REMOVED lines=59> */
.L_x_28895:
[----:B------:R-:W-:Y:S05]  /*13d10*/  BSYNC.RECONVERGENT B0 ;  /* 0x0000000000007941 */ /* 0x000fea0003800200 */
.L_x_28893:
        /* <DEDUP_REMOVED lines=27> */
.L_x_28899:
[----:B------:R-:W-:Y:S05]  /*13ed0*/  BSYNC.RECONVERGENT B3 ;  /* 0x0000000000037941 */ /* 0x000fea0003800200 */
.L_x_28898:
[----:B------:R-:W-:Y:S01]  /*13ee0*/  VIADD R0, R0, 0x1 ;  /* 0x0000000100007836 */ /* 0x000fe20000000000 */
[----:B------:R-:W-:Y:S06]  /*13ef0*/  BRA `(.L_x_28900) ;  /* 0x0000000000087947 */ /* 0x000fec0003800000 */
.L_x_28897:
[----:B------:R-:W-:Y:S01]  /*13f00*/  DMUL R52, RZ, R26 ;  /* 0x0000001aff347228 */ /* 0x000fe20000000000 */
[----:B------:R-:W-:-:S10]  /*13f10*/  IMAD.MOV.U32 R0, RZ, RZ, 0x1 ;  /* 0x00000001ff007424 */ /* 0x000fd400078e00ff */
.L_x_28900:
[----:B------:R-:W-:Y:S05]  /*13f20*/  BSYNC.RECONVERGENT B2 ;  /* 0x0000000000027941 */ /* 0x000fea0003800200 */
.L_x_28896:
        /* <DEDUP_REMOVED lines=91> */
.L_x_28902:
[----:B------:R-:W-:Y:S05]  /*144e0*/  BSYNC.RECONVERGENT B0 ;  /* 0x0000000000007941 */ /* 0x000fea0003800200 */
.L_x_28901:
        /* <DEDUP_REMOVED lines=26> */
.L_x_28904:
[----:B------:R-:W-:Y:S01]  /*14690*/  DMUL R2, RZ, R26 ;  /* 0x0000001aff027228 */ /* 0x000fe20000000000 */
[----:B------:R-:W-:-:S10]  /*146a0*/  IMAD.MOV.U32 R0, RZ, RZ, RZ ;  /* 0x000000ffff007224 */ /* 0x000fd400078e00ff */
.L_x_28905:
[----:B------:R-:W-:Y:S05]  /*146b0*/  BSYNC.RECONVERGENT B2 ;  /* 0x0000000000027941 */ /* 0x000fea0003800200 */
.L_x_28903:
        /* <DEDUP_REMOVED lines=18> */
[C---:B------:R-:W-:Y:S01]  /*147e0*/  DFMA R24, R48.reuse, R24, R26 ;  /* 0x000000183018722b */ /* 0x040fe2000000001a */
[----:B------:R-:W0:Y:S01]  /*147f0*/  S2R R26, SR_CTAID.X ;  /* 0x00000000001a7919 */ /* 0x000e220000002500 */
[----:B------:R-:W1:Y:S06]  /*14800*/  S2R R27, SR_TID.X ;  /* 0x00000000001b7919 */ /* 0x000e6c0000002100 */
[C---:B----4-:R-:W-:Y:S02]  /*14810*/  DFMA R4, R48.reuse, R24, R4 ;  /* 0x000000183004722b */ /* 0x050fe40000000004 */
[----:B------:R-:W2:Y:S06]  /*14820*/  LDC.64 R24, c[0x0][0x388] ;  /* 0x0000e200ff187b82 */ /* 0x000eac0000000a00 */
[----:B------:R-:W-:-:S08]  /*14830*/  DFMA R4, R48, R4, R6 ;  /* 0x000000043004722b */ /* 0x000fd00000000006 */
[----:B------:R-:W-:Y:S02]  /*14840*/  DFMA R2, R4, R2, R2 ;  /* 0x000000020402722b */ /* 0x000fe40000000002 */
[----:B------:R-:W-:-:S10]  /*14850*/  DFMA R4, R48, R4, 1 ;  /* 0x3ff000003004742b */ /* 0x000fd40000000004 */
[----:B------:R-:W-:Y:S02]  /*14860*/  FSEL R6, R4, R2, !P0 ;  /* 0x0000000204067208 */ /* 0x000fe40004000000 */
[----:B------:R-:W-:Y:S01]  /*14870*/  FSEL R7, R5, R3, !P0 ;  /* 0x0000000305077208 */ /* 0x000fe20004000000 */
[----:B0-----:R-:W-:Y:S01]  /*14880*/  IMAD.SHL.U32 R5, R26, 0x400, RZ ;  /* 0x000004001a057824 */ /* 0x001fe200078e00ff */
[----:B------:R-:W-:-:S03]  /*14890*/  LOP3.LUT P0, RZ, R0, 0x2, RZ, 0xc0, !PT ;  /* 0x0000000200ff7812 */ /* 0x000fc6000780c0ff */
[----:B--2---:R-:W-:Y:S01]  /*148a0*/  IMAD.WIDE.U32 R4, R5, 0x10, R24 ;  /* 0x0000001005047825 */ /* 0x004fe200078e0018 */
[----:B------:R-:W-:-:S03]  /*148b0*/  DADD R2, RZ, -R6 ;  /* 0x00000000ff027229 */ /* 0x000fc60000000806 */
[----:B-1----:R-:W-:-:S07]  /*148c0*/  IMAD.WIDE.U32 R4, R27, 0x20, R4 ;  /* 0x000000201b047825 */ /* 0x002fce00078e0004 */
[----:B------:R-:W-:Y:S01]  /*148d0*/  FSEL R2, R6, R2, !P0 ;  /* 0x0000000206027208 */ /* 0x000fe20004000000 */
[----:B------:R-:W-:Y:S01]  /*148e0*/  STG.E.ENL2.256 desc[UR6][R4.64], R20, R16 ;  /* 0xf80000140410797f */ /* 0x000fe2000f121806 */
[----:B------:R-:W-:-:S03]  /*148f0*/  FSEL R3, R7, R3, !P0 ;  /* 0x0000000307037208 */ /* 0x000fc60004000000 */
[----:B------:R-:W-:Y:S03]  /*14900*/  STG.E.ENL2.256 desc[UR6][R4.64+0x1000], R12, R8 ;  /* 0xf800800c0408797f */ /* 0x000fe6000f121806 */
[----:B------:R-:W-:Y:S01]  /*14910*/  DMUL R30, R30, R2 ;  /* 0x000000021e1e7228 */ /* 0x000fe20000000000 */
[----:B------:R-:W-:Y:S06]  /*14920*/  STG.E.ENL2.256 desc[UR6][R4.64+0x2000], R40, R36 ;  /* 0xf80100280424797f */ /* 0x000fec000f121806 */
[----:B------:R-:W-:Y:S01]  /*14930*/  STG.E.ENL2.256 desc[UR6][R4.64+0x3000], R32, R28 ;  /* 0xf8018020041c797f */ /* 0x000fe2000f121806 */
[----:B------:R-:W-:Y:S05]  /*14940*/  EXIT ;  /* 0x000000000000794d */ /* 0x000fea0003800000 */
        .type           $_ZN2at6native29vectorized_elementwise_kernelILi2EZZZNS0_17expm1_kernel_cudaERNS_18TensorIteratorBaseEENKUlvE_clEvENKUlvE1_clEvEUlN3c107complexIdEEE_St5arrayIPcLm2EEEEviT0_T1_$__internal_trig_reduction_slowpathd,@function
        .size           $_ZN2at6native29vectorized_elementwise_kernelILi2EZZZNS0_17expm1_kernel_cudaERNS_18TensorIteratorBaseEENKUlvE_clEvENKUlvE1_clEvEUlN3c107complexIdEEE_St5arrayIPcLm2EEEEviT0_T1_$__internal_trig_reduction_slowpathd,(.L_x_36961 - $_ZN2at6native29vectorized_elementwise_kernelILi2EZZZNS0_17expm1_kernel_cudaERNS_18TensorIteratorBaseEENKUlvE_clEvENKUlvE1_clEvEUlN3c107complexIdEEE_St5arrayIPcLm2EEEEviT0_T1_$__internal_trig_reduction_slowpathd)
$_ZN2at6native29vectorized_elementwise_kernelILi2EZZZNS0_17expm1_kernel_cudaERNS_18TensorIteratorBaseEENKUlvE_clEvENKUlvE1_clEvEUlN3c107complexIdEEE_St5arrayIPcLm2EEEEviT0_T1_$__internal_trig_reduction_slowpathd:
        /* <DEDUP_REMOVED lines=22> */
[----:B------:R-:W-:-:S07]  /*14ab0*/  LOP3.LUT R5, R5, 0x80000000, RZ, 0xfc, !PT ;  /* 0x8000000005057812 */ /* 0x000fce00078efcff */
.L_x_28910:
        /* <DEDUP_REMOVED lines=10> */
[CC--:B------:R-:W-:Y:S02]  /*14b60*/  IMAD R3, R56.reuse, R5.reuse, RZ ;  /* 0x0000000538037224 */ /* 0x0c0fe400078e02ff */
[----:B------:R-:W-:-:S03]  /*14b70*/  IMAD.HI.U32 R45, R56, R5, RZ ;  /* 0x00000005382d7227 */ /* 0x000fc600078e00ff */
[----:B------:R-:W-:Y:S01]  /*14b80*/  IADD3 R3, P0, PT, R3, R59, RZ ;  /* 0x0000003b03037210 */ /* 0x000fe20007f1e0ff */
[CC--:B------:R-:W-:Y:S02]  /*14b90*/  IMAD R2, R57.reuse, R6.reuse, RZ ;  /* 0x0000000639027224 */ /* 0x0c0fe400078e02ff */
[----:B------:R-:W-:-:S03]  /*14ba0*/  IMAD.HI.U32 R4, R57, R6, RZ ;  /* 0x0000000639047227 */ /* 0x000fc600078e00ff */
[----:B------:R-:W-:Y:S01]  /*14bb0*/  IADD3 R59, P1, PT, R2, R3, RZ ;  /* 0x00000003023b7210 */ /* 0x000fe20007f3e0ff */
[----:B------:R-:W-:Y:S02]  /*14bc0*/  IMAD.X R45, RZ, RZ, R45, P2 ;  /* 0x000000ffff2d7224 */ /* 0x000fe400010e062d */
[C---:B------:R-:W-:Y:S02]  /*14bd0*/  IMAD.HI.U32 R3, R57.reuse, R5, RZ ;  /* 0x0000000539037227 */ /* 0x040fe400078e00ff */
[----:B------:R0:W-:Y:S01]  /*14be0*/  STL.64 [R50], R58 ;  /* 0x0000003a32007387 */ /* 0x0001e20000100a00 */
        /* <DEDUP_REMOVED lines=10> */
.L_x_28909:
[----:B------:R-:W-:-:S07]  /*14c90*/  IMAD.MOV.U32 R46, RZ, RZ, R7 ;  /* 0x000000ffff2e7224 */ /* 0x000fce00078e0007 */
.L_x_28908:
[----:B------:R-:W-:Y:S05]  /*14ca0*/  BSYNC.RECONVERGENT B0 ;  /* 0x0000000000007941 */ /* 0x000fea0003800200 */
.L_x_28907:
[----:B------:R-:W-:Y:S01]  /*14cb0*/  LOP3.LUT P0, R7, R44, 0x3f, RZ, 0xc0, !PT ;  /* 0x0000003f2c077812 */ /* 0x000fe2000780c0ff */
[----:B------:R-:W-:-:S04]  /*14cc0*/  IMAD.IADD R0, R0, 0x1, R46 ;  /* 0x0000000100007824 */ /* 0x000fc800078e022e */
[----:B------:R-:W-:-:S05]  /*14cd0*/  IMAD.U32 R47, R0, 0x8, R1 ;  /* 0x00000008002f7824 */ /* 0x000fca00078e0001 */
[----:B------:R0:W-:Y:S04]  /*14ce0*/  STL.64 [R47+-0x78], R58 ;  /* 0xffff883a2f007387 */ /* 0x0001e80000100a00 */
[----:B------:R-:W2:Y:S04]  /*14cf0*/  @P0 LDL.64 R44, [R1+0x8] ;  /* 0x00000800012c0983 */ /* 0x000ea80000100a00 */
[----:B------:R-:W3:Y:S04]  /*14d00*/  LDL.64 R2, [R1+0x10] ;  /* 0x0000100001027983 */ /* 0x000ee80000100a00 */
[----:B------:R-:W4:Y:S01]  /*14d10*/  LDL.64 R4, [R1+0x18] ;  /* 0x0000180001047983 */ /* 0x000f220000100a00 */
[----:B------:R-:W-:Y:S01]  /*14d20*/  @P0 LOP3.LUT R53, R7, 0x3f, RZ, 0x3c, !PT ;  /* 0x0000003f07350812 */ /* 0x000fe200078e3cff */
[----:B------:R-:W-:Y:S01]  /*14d30*/  BSSY.RECONVERGENT B0, `(.L_x_28911) ;  /* 0x0000034000007945 */ /* 0x000fe20003800200 */
[----:B--2---:R-:W-:-:S02]  /*14d40*/  @P0 SHF.R.U64 R49, R44, 0x1, R45 ;  /* 0x000000012c310819 */ /* 0x004fc4000000122d */
[----:B------:R-:W-:Y:S02]  /*14d50*/  @P0 SHF.R.U32.HI R6, RZ, 0x1, R45 ;  /* 0x00000001ff060819 */ /* 0x000fe4000001162d */
[--C-:B---3--:R-:W-:Y:S02]  /*14d60*/  @P0 SHF.R.U32.HI R0, RZ, 0x1, R3.reuse ;  /* 0x00000001ff000819 */ /* 0x108fe40000011603 */
[C-C-:B------:R-:W-:Y:S02]  /*14d70*/  @P0 SHF.R.U64 R45, R2.reuse, 0x1, R3.reuse ;  /* 0x00000001022d0819 */ /* 0x140fe40000001203 */
[C---:B------:R-:W-:Y:S02]  /*14d80*/  @P0 SHF.L.U32 R46, R2.reuse, R7, RZ ;  /* 0x00000007022e0219 */ /* 0x040fe400000006ff */
[----:B------:R-:W-:Y:S02]  /*14d90*/  @P0 SHF.R.U64 R49, R49, R53, R6 ;  /* 0x0000003531310219 */ /* 0x000fe40000001206 */
[----:B------:R-:W-:-:S02]  /*14da0*/  @P0 SHF.L.U64.HI R44, R2, R7, R3 ;  /* 0x00000007022c0219 */ /* 0x000fc40000010203 */
[----:B0-----:R-:W-:Y:S02]  /*14db0*/  @P0 SHF.R.U32.HI R47, RZ, R53, R6 ;  /* 0x00000035ff2f0219 */ /* 0x001fe40000011606 */
[----:B----4-:R-:W-:Y:S02]  /*14dc0*/  @P0 SHF.L.U32 R6, R4, R7, RZ ;  /* 0x0000000704060219 */ /* 0x010fe400000006ff */
[----:B------:R-:W-:Y:S02]  /*14dd0*/  @P0 SHF.R.U64 R45, R45, R53, R0 ;  /* 0x000000352d2d0219 */ /* 0x000fe40000001200 */
[----:B------:R-:W-:Y:S02]  /*14de0*/  @P0 LOP3.LUT R2, R46, R49, RZ, 0xfc, !PT ;  /* 0x000000312e020212 */ /* 0x000fe400078efcff */
[----:B------:R-:W-:Y:S02]  /*14df0*/  @P0 LOP3.LUT R3, R44, R47, RZ, 0xfc, !PT ;  /* 0x0000002f2c030212 */ /* 0x000fe400078efcff */
[----:B------:R-:W-:-:S02]  /*14e00*/  @P0 SHF.L.U64.HI R7, R4, R7, R5 ;  /* 0x0000000704070219 */ /* 0x000fc40000010205 */
[----:B------:R-:W-:Y:S01]  /*14e10*/  @P0 LOP3.LUT R4, R6, R45, RZ, 0xfc, !PT ;  /* 0x0000002d06040212 */ /* 0x000fe200078efcff */
[C---:B------:R-:W-:Y:S01]  /*14e20*/  IMAD.SHL.U32 R6, R2.reuse, 0x4, RZ ;  /* 0x0000000402067824 */ /* 0x040fe200078e00ff */
[----:B------:R-:W-:Y:S02]  /*14e30*/  @P0 SHF.R.U32.HI R0, RZ, R53, R0 ;  /* 0x00000035ff000219 */ /* 0x000fe40000011600 */
        /* <DEDUP_REMOVED lines=35> */
.L_x_28912:
[----:B------:R-:W-:Y:S05]  /*15070*/  BSYNC.RECONVERGENT B0 ;  /* 0x0000000000007941 */ /* 0x000fea0003800200 */
.L_x_28911:
        /* <DEDUP_REMOVED lines=36> */
.L_x_28906:
[----:B------:R-:W-:Y:S02]  /*152c0*/  IMAD.MOV.U32 R49, RZ, RZ, 0x0 ;  /* 0x00000000ff317424 */ /* 0x000fe400078e00ff */
[----:B------:R-:W-:Y:S02]  /*152d0*/  IMAD.MOV.U32 R7, RZ, RZ, R51 ;  /* 0x000000ffff077224 */ /* 0x000fe400078e0033 */
[----:B------:R-:W-:Y:S05]  /*152e0*/  RET.REL.NODEC R48 `(_ZN2at6native29vectorized_elementwise_kernelILi2EZZZNS0_17expm1_kernel_cudaERNS_18TensorIteratorBaseEENKUlvE_clEvENKUlvE1_clEvEUlN3c107complexIdEEE_St5arrayIPcLm2EEEEviT0_T1_) ;  /* 0xfffffeac30447950 */ /* 0x000fea0003c3ffff */
.L_x_28913:
        /* <DEDUP_REMOVED lines=9> */
.L_x_36961:


//--------------------- .text._ZN2at6native29vectorized_elementwise_kernelILi4EZZZNS0_17expm1_kernel_cudaERNS_18TensorIteratorBaseEENKUlvE_clEvENKUlvE1_clEvEUlN3c107complexIdEEE_St5arrayIPcLm2EEEEviT0_T1_ --------------------------
	.section	.text._ZN2at6native29vectorized_elementwise_kernelILi4EZZZNS0_17expm1_kernel_cudaERNS_18TensorIteratorBaseEENKUlvE_clEvENKUlvE1_clEvEUlN3c107complexIdEEE_St5arrayIPcLm2EEEEviT0_T1_,"ax",@progbits
	.align	128
        .global         _ZN2at6native29vectorized_elementwise_kernelILi4EZZZNS0_17expm1_kernel_cudaERNS_18TensorIteratorBaseEENKUlvE_clEvENKUlvE1_clEvEUlN3c107complexIdEEE_St5arrayIPcLm2EEEEviT0_T1_
        .type           _ZN2at6native29vectorized_elementwise_kernelILi4EZZZNS0_17expm1_kernel_cudaERNS_18TensorIteratorBaseEENKUlvE_clEvENKUlvE1_clEvEUlN3c107complexIdEEE_St5arrayIPcLm2EEEEviT0_T1_,@function
        .size           _ZN2at6native29vectorized_elementwise_kernelILi4EZZZNS0_17expm1_kernel_cudaERNS_18TensorIteratorBaseEENKUlvE_clEvENKUlvE1_clEvEUlN3c107complexIdEEE_St5arrayIPcLm2EEEEviT0_T1_,(.L_x_36962 - _ZN2at6native29vectorized_elementwise_kernelILi4EZZZNS0_17expm1_kernel_cudaERNS_18TensorIteratorBaseEENKUlvE_clEvENKUlvE1_clEvEUlN3c107complexIdEEE_St5arrayIPcLm2EEEEviT0_T1_)
        .other          _ZN2at6native29vectorized_elementwise_kernelILi4EZZZNS0_17expm1_kernel_cudaERNS_18TensorIteratorBaseEENKUlvE_clEvENKUlvE1_clEvEUlN3c107complexIdEEE_St5arrayIPcLm2EEEEviT0_T1_,@"STO_CUDA_ENTRY STV_DEFAULT"
_ZN2at6native29vectorized_elementwise_kernelILi4EZZZNS0_17expm1_kernel_cudaERNS_18TensorIteratorBaseEENKUlvE_clEvENKUlvE1_clEvEUlN3c107complexIdEEE_St5arrayIPcLm2EEEEviT0_T1_:
.text._ZN2at6native29vectorized_elementwise_kernelILi4EZZZNS0_17expm1_kernel_cudaERNS_18TensorIteratorBaseEENKUlvE_clEvENKUlvE1_clEvEUlN3c107complexIdEEE_St5arrayIPcLm2EEEEviT0_T1_:
        /* <DEDUP_REMOVED lines=102> */
[----:B------:R-:W-:Y:S05]  /*0660*/  CALL.REL.NOINC `($_ZN2at6native29vectorized_elementwise_kernelILi4EZZZNS0_17expm1_kernel_cudaERNS_18TensorIteratorBaseEENKUlvE_clEvENKUlvE1_clEvEUlN3c107complexIdEEE_St5arrayIPcLm2EEEEviT0_T1_$__internal_trig_reduction_slowpathd) ;  /* 0x0000014000b87944 */ /* 0x000fea0003c00000 */
[----:B------:R-:W-:Y:S02]  /*0670*/  IMAD.MOV.U32 R0, RZ, RZ, R4 ;  /* 0x000000ffff007224 */ /* 0x000fe400078e0004 */
[----:B------:R-:W-:Y:S02]  /*0680*/  IMAD.MOV.U32 R2, RZ, RZ, R6 ;  /* 0x000000ffff027224 */ /* 0x000fe400078e0006 */
[----:B------:R-:W-:-:S07]  /*0690*/  IMAD.MOV.U32 R3, RZ, RZ, R7 ;  /* 0x000000ffff037224 */ /* 0x000fce00078e0007 */
.L_x_28918:
[----:B------:R-:W-:Y:S05]  /*06a0*/  BSYNC.RECONVERGENT B3 ;  /* 0x0000000000037941 */ /* 0x000fea0003800200 */
.L_x_28917:
        /* <DEDUP_REMOVED lines=94> */
.L_x_28920:
[C-C-:B------:R-:W-:Y:S01]  /*0c90*/  DADD R2, R16.reuse, R16.reuse ;  /* 0x0000000010027229 */ /* 0x140fe20000000010 */
[----:B------:R-:W-:Y:S01]  /*0ca0*/  IMAD.MOV.U32 R5, RZ, RZ, 0x3ff00000 ;  /* 0x3ff00000ff057424 */ /* 0x000fe200078e00ff */
[----:B------:R-:W-:Y:S01]  /*0cb0*/  ISETP.GE.AND P1, PT, R17, RZ, PT ;  /* 0x000000ff1100720c */ /* 0x000fe20003f26270 */
[----:B------:R-:W-:-:S03]  /*0cc0*/  DSETP.NAN.AND P0, PT, R16, R16, PT ;  /* 0x000000101000722a */ /* 0x000fc60003f08000 */
[----:B------:R-:W-:-:S04]  /*0cd0*/  FSEL R5, -R5, +QNAN , !P1 ;  /* 0x7ff0000005057808 */ /* 0x000fc80004800100 */
[----:B------:R-:W-:Y:S02]  /*0ce0*/  FSEL R22, R2, RZ, P0 ;  /* 0x000000ff02167208 */ /* 0x000fe40000000000 */
[----:B------:R-:W-:-:S07]  /*0cf0*/  FSEL R23, R3, R5, P0 ;  /* 0x0000000503177208 */ /* 0x000fce0000000000 */
.L_x_28921:
[----:B------:R-:W-:Y:S05]  /*0d00*/  BSYNC.RECONVERGENT B0 ;  /* 0x0000000000007941 */ /* 0x000fea0003800200 */
.L_x_28919:
        /* <DEDUP_REMOVED lines=25> */
[----:B------:R-:W-:Y:S05]  /*0ea0*/  CALL.REL.NOINC `($_ZN2at6native29vectorized_elementwise_kernelILi4EZZZNS0_17expm1_kernel_cudaERNS_18TensorIteratorBaseEENKUlvE_clEvENKUlvE1_clEvEUlN3c107complexIdEEE_St5arrayIPcLm2EEEEviT0_T1_$__internal_trig_reduction_slowpathd) ;  /* 0x0000013800a87944 */ /* 0x000fea0003c00000 */
[----:B------:R-:W-:Y:S02]  /*0eb0*/  IMAD.MOV.U32 R0, RZ, RZ, R4 ;  /* 0x000000ffff007224 */ /* 0x000fe400078e0004 */
[----:B------:R-:W-:Y:S02]  /*0ec0*/  IMAD.MOV.U32 R54, RZ, RZ, R6 ;  /* 0x000000ffff367224 */ /* 0x000fe400078e0006 */
[----:B------:R-:W-:-:S07]  /*0ed0*/  IMAD.MOV.U32 R55, RZ, RZ, R7 ;  /* 0x000000ffff377224 */ /* 0x000fce00078e0007 */
.L_x_28925:
[----:B------:R-:W-:Y:S05]  /*0ee0*/  BSYNC.RECONVERGENT B4 ;  /* 0x0000000000047941 */ /* 0x000fea0003800200 */
.L_x_28924:
[----:B------:R-:W-:-:S07]  /*0ef0*/  VIADD R0, R0, 0x1 ;  /* 0x0000000100007836 */ /* 0x000fce0000000000 */
.L_x_28923:
[----:B------:R-:W-:Y:S05]  /*0f00*/  BSYNC.RECONVERGENT B3 ;  /* 0x0000000000037941 */ /* 0x000fea0003800200 */
.L_x_28922:
        /* <DEDUP_REMOVED lines=92> */
.L_x_28927:
[----:B------:R-:W-:Y:S05]  /*14d0*/  BSYNC.RECONVERGENT B0 ;  /* 0x0000000000007941 */ /* 0x000fea0003800200 */
.L_x_28926:
        /* <DEDUP_REMOVED lines=26> */
.L_x_28929:
[----:B------:R-:W-:Y:S05]  /*1680*/  BSYNC.RECONVERGENT B3 ;  /* 0x0000000000037941 */ /* 0x000fea0003800200 */
.L_x_28928:
        /* <DEDUP_REMOVED lines=30> */
.L_x_28916:
[----:B------:R-:W-:Y:S05]  /*1870*/  BSYNC.RECONVERGENT B2 ;  /* 0x0000000000027941 */ /* 0x000fea0003800200 */
.L_x_28915:
        /* <DEDUP_REMOVED lines=34> */
[----:B------:R-:W-:Y:S01]  /*1aa0*/  IMAD.MOV.U32 R3, RZ, RZ, R7 ;  /* 0x000000ffff037224 */ /* 0x000fe200078e0007 */
[----:B------:R-:W-:Y:S06]  /*1ab0*/  BRA `(.L_x_28934) ;  /* 0x0000000000087947 */ /* 0x000fec0003800000 */
.L_x_28933:
[----:B------:R-:W-:Y:S01]  /*1ac0*/  DMUL R2, RZ, R50 ;  /* 0x00000032ff027228 */ /* 0x000fe20000000000 */
[----:B------:R-:W-:-:S10]  /*1ad0*/  IMAD.MOV.U32 R0, RZ, RZ, RZ ;  /* 0x000000ffff007224 */ /* 0x000fd400078e00ff */
.L_x_28934:
[----:B------:R-:W-:Y:S05]  /*1ae0*/  BSYNC.RECONVERGENT B3 ;  /* 0x0000000000037941 */ /* 0x000fea0003800200 */
.L_x_28932:
        /* <DEDUP_REMOVED lines=41> */
.L_x_28936:
        /* <DEDUP_REMOVED lines=59> */
.L_x_28937:
[----:B------:R-:W-:Y:S05]  /*2130*/  BSYNC.RECONVERGENT B0 ;  /* 0x0000000000007941 */ /* 0x000fea0003800200 */
.L_x_28935:
        /* <DEDUP_REMOVED lines=27> */
.L_x_28941:
[----:B------:R-:W-:Y:S05]  /*22f0*/  BSYNC.RECONVERGENT B4 ;  /* 0x0000000000047941 */ /* 0x000fea0003800200 */
.L_x_28940:
[----:B------:R-:W-:Y:S01]  /*2300*/  VIADD R0, R0, 0x1 ;  /* 0x0000000100007836 */ /* 0x000fe20000000000 */
[----:B------:R-:W-:Y:S06]  /*2310*/  BRA `(.L_x_28942) ;  /* 0x0000000000087947 */ /* 0x000fec0003800000 */
.L_x_28939:
[----:B------:R-:W-:Y:S01]  /*2320*/  DMUL R54, RZ, R14 ;  /* 0x0000000eff367228 */ /* 0x000fe20000000000 */
[----:B------:R-:W-:-:S10]  /*2330*/  IMAD.MOV.U32 R0, RZ, RZ, 0x1 ;  /* 0x00000001ff007424 */ /* 0x000fd400078e00ff */
.L_x_28942:
[----:B------:R-:W-:Y:S05]  /*2340*/  BSYNC.RECONVERGENT B3 ;  /* 0x0000000000037941 */ /* 0x000fea0003800200 */
.L_x_28938:
        /* <DEDUP_REMOVED lines=91> */
.L_x_28944:
[----:B------:R-:W-:Y:S05]  /*2900*/  BSYNC.RECONVERGENT B0 ;  /* 0x0000000000007941 */ /* 0x000fea0003800200 */
.L_x_28943:
        /* <DEDUP_REMOVED lines=24> */
[----:B------:R-:W-:Y:S01]  /*2a90*/  IMAD.MOV.U32 R3, RZ, RZ, R7 ;  /* 0x000000ffff037224 */ /* 0x000fe200078e0007 */
[----:B------:R-:W-:Y:S06]  /*2aa0*/  BRA `(.L_x_28947) ;  /* 0x0000000000087947 */ /* 0x000fec0003800000 */
.L_x_28946:
[----:B------:R-:W-:Y:S01]  /*2ab0*/  DMUL R2, RZ, R14 ;  /* 0x0000000eff027228 */ /* 0x000fe20000000000 */
[----:B------:R-:W-:-:S10]  /*2ac0*/  IMAD.MOV.U32 R0, RZ, RZ, RZ ;  /* 0x000000ffff007224 */ /* 0x000fd400078e00ff */
.L_x_28947:
[----:B------:R-:W-:Y:S05]  /*2ad0*/  BSYNC.RECONVERGENT B3 ;  /* 0x0000000000037941 */ /* 0x000fea0003800200 */
.L_x_28945:
        /* <DEDUP_REMOVED lines=30> */
.L_x_28931:
[----:B------:R-:W-:Y:S05]  /*2cc0*/  BSYNC.RECONVERGENT B2 ;  /* 0x0000000000027941 */ /* 0x000fea0003800200 */
.L_x_28930:
        /* <DEDUP_REMOVED lines=36> */
.L_x_28951:
[----:B------:R-:W-:Y:S01]  /*2f10*/  DMUL R2, RZ, R50 ;  /* 0x00000032ff027228 */ /* 0x000fe20000000000 */
[----:B------:R-:W-:-:S10]  /*2f20*/  IMAD.MOV.U32 R0, RZ, RZ, RZ ;  /* 0x000000ffff007224 */ /* 0x000fd400078e00ff */
.L_x_28952:
[----:B------:R-:W-:Y:S05]  /*2f30*/  BSYNC.RECONVERGENT B3 ;  /* 0x0000000000037941 */ /* 0x000fea0003800200 */
.L_x_28950:
        /* <DEDUP_REMOVED lines=41> */
.L_x_28954:
        /* <DEDUP_REMOVED lines=59> */
.L_x_28955:
[----:B------:R-:W-:Y:S05]  /*3580*/  BSYNC.RECONVERGENT B0 ;  /* 0x0000000000007941 */ /* 0x000fea0003800200 */
.L_x_28953:
        /* <DEDUP_REMOVED lines=27> */
.L_x_28959:
[----:B------:R-:W-:Y:S05]  /*3740*/  BSYNC.RECONVERGENT B4 ;  /* 0x0000000000047941 */ /* 0x000fea0003800200 */
.L_x_28958:
[----:B------:R-:W-:Y:S01]  /*3750*/  VIADD R0, R0, 0x1 ;  /* 0x0000000100007836 */ /* 0x000fe20000000000 */
[----:B------:R-:W-:Y:S06]  /*3760*/  BRA `(.L_x_28960) ;  /* 0x0000000000087947 */ /* 0x000fec0003800000 */
.L_x_28957:
[----:B------:R-:W-:Y:S01]  /*3770*/  DMUL R54, RZ, R10 ;  /* 0x0000000aff367228 */ /* 0x000fe20000000000 */
[----:B------:R-:W-:-:S10]  /*3780*/  IMAD.MOV.U32 R0, RZ, RZ, 0x1 ;  /* 0x00000001ff007424 */ /* 0x000fd400078e00ff */
.L_x_28960:
[----:B------:R-:W-:Y:S05]  /*3790*/  BSYNC.RECONVERGENT B3 ;  /* 0x0000000000037941 */ /* 0x000fea0003800200 */
.L_x_28956:
        /* <DEDUP_REMOVED lines=91> */
.L_x_28962:
[----:B------:R-:W-:Y:S05]  /*3d50*/  BSYNC.RECONVERGENT B0 ;  /* 0x0000000000007941 */ /* 0x000fea0003800200 */
.L_x_28961:
        /* <DEDUP_REMOVED lines=26> */
.L_x_28964:
[----:B------:R-:W-:Y:S01]  /*3f00*/  DMUL R2, RZ, R10 ;  /* 0x0000000aff027228 */ /* 0x000fe20000000000 */
[----:B------:R-:W-:-:S10]  /*3f10*/  IMAD.MOV.U32 R0, RZ, RZ, RZ ;  /* 0x000000ffff007224 */ /* 0x000fd400078e00ff */
.L_x_28965:
[----:B------:R-:W-:Y:S05]  /*3f20*/  BSYNC.RECONVERGENT B3 ;  /* 0x0000000000037941 */ /* 0x000fea0003800200 */
.L_x_28963:
        /* <DEDUP_REMOVED lines=30> */
.L_x_28949:
[----:B------:R-:W-:Y:S05]  /*4110*/  BSYNC.RECONVERGENT B2 ;  /* 0x0000000000027941 */ /* 0x000fea0003800200 */
.L_x_28948:
        /* <DEDUP_REMOVED lines=36> */
.L_x_28969:
[----:B------:R-:W-:Y:S01]  /*4360*/  DMUL R2, RZ, R50 ;  /* 0x00000032ff027228 */ /* 0x000fe20000000000 */
[----:B------:R-:W-:-:S10]  /*4370*/  IMAD.MOV.U32 R0, RZ, RZ, RZ ;  /* 0x000000ffff007224 */ /* 0x000fd400078e00ff */
.L_x_28970:
[----:B------:R-:W-:Y:S05]  /*4380*/  BSYNC.RECONVERGENT B3 ;  /* 0x0000000000037941 */ /* 0x000fea0003800200 */
.L_x_28968:
        /* <DEDUP_REMOVED lines=41> */
.L_x_28972:
        /* <DEDUP_REMOVED lines=59> */
.L_x_28973:
[----:B------:R-:W-:Y:S05]  /*49d0*/  BSYNC.RECONVERGENT B0 ;  /* 0x0000000000007941 */ /* 0x000fea0003800200 */
.L_x_28971:
        /* <DEDUP_REMOVED lines=27> */
.L_x_28977:
[----:B------:R-:W-:Y:S05]  /*4b90*/  BSYNC.RECONVERGENT B4 ;  /* 0x0000000000047941 */ /* 0x000fea0003800200 */
.L_x_28976:
[----:B------:R-:W-:Y:S01]  /*4ba0*/  VIADD R0, R0, 0x1 ;  /* 0x0000000100007836 */ /* 0x000fe20000000000 */
[----:B------:R-:W-:Y:S06]  /*4bb0*/  BRA `(.L_x_28978) ;  /* 0x0000000000087947 */ /* 0x000fec0003800000 */
.L_x_28975:
[----:B------:R-:W-:Y:S01]  /*4bc0*/  DMUL R54, RZ, R42 ;  /* 0x0000002aff367228 */ /* 0x000fe20000000000 */
[----:B------:R-:W-:-:S10]  /*4bd0*/  IMAD.MOV.U32 R0, RZ, RZ, 0x1 ;  /* 0x00000001ff007424 */ /* 0x000fd400078e00ff */
.L_x_28978:
[----:B------:R-:W-:Y:S05]  /*4be0*/  BSYNC.RECONVERGENT B3 ;  /* 0x0000000000037941 */ /* 0x000fea0003800200 */
.L_x_28974:
        /* <DEDUP_REMOVED lines=91> */
.L_x_28980:
[----:B------:R-:W-:Y:S05]  /*51a0*/  BSYNC.RECONVERGENT B0 ;  /* 0x0000000000007941 */ /* 0x000fea0003800200 */
.L_x_28979:
        /* <DEDUP_REMOVED lines=26> */
.L_x_28982:
[----:B------:R-:W-:Y:S01]  /*5350*/  DMUL R2, RZ, R42 ;  /* 0x0000002aff027228 */ /* 0x000fe20000000000 */
[----:B------:R-:W-:-:S10]  /*5360*/  IMAD.MOV.U32 R0, RZ, RZ, RZ ;  /* 0x000000ffff007224 */ /* 0x000fd400078e00ff */
.L_x_28983:
[----:B------:R-:W-:Y:S05]  /*5370*/  BSYNC.RECONVERGENT B3 ;  /* 0x0000000000037941 */ /* 0x000fea0003800200 */
.L_x_28981:
        /* <DEDUP_REMOVED lines=30> */
.L_x_28967:
[----:B------:R-:W-:Y:S05]  /*5560*/  BSYNC.RECONVERGENT B2 ;  /* 0x0000000000027941 */ /* 0x000fea0003800200 */
.L_x_28966:
        /* <DEDUP_REMOVED lines=36> */
.L_x_28987:
[----:B------:R-:W-:Y:S01]  /*57b0*/  DMUL R2, RZ, R50 ;  /* 0x00000032ff027228 */ /* 0x000fe20000000000 */
[----:B------:R-:W-:-:S10]  /*57c0*/  IMAD.MOV.U32 R0, RZ, RZ, RZ ;  /* 0x000000ffff007224 */ /* 0x000fd400078e00ff */
.L_x_28988:
[----:B------:R-:W-:Y:S05]  /*57d0*/  BSYNC.RECONVERGENT B3 ;  /* 0x0000000000037941 */ /* 0x000fea0003800200 */
.L_x_28986:
        /* <DEDUP_REMOVED lines=41> */
.L_x_28990:
        /* <DEDUP_REMOVED lines=59> */
.L_x_28991:
[----:B------:R-:W-:Y:S05]  /*5e20*/  BSYNC.RECONVERGENT B0 ;  /* 0x0000000000007941 */ /* 0x000fea0003800200 */
.L_x_28989:
        /* <DEDUP_REMOVED lines=27> */
.L_x_28995:
[----:B------:R-:W-:Y:S05]  /*5fe0*/  BSYNC.RECONVERGENT B4 ;  /* 0x0000000000047941 */ /* 0x000fea0003800200 */
.L_x_28994:
[----:B------:R-:W-:Y:S01]  /*5ff0*/  VIADD R0, R0, 0x1 ;  /* 0x0000000100007836 */ /* 0x000fe20000000000 */
[----:B------:R-:W-:Y:S06]  /*6000*/  BRA `(.L_x_28996) ;  /* 0x0000000000087947 */ /* 0x000fec0003800000 */
.L_x_28993:
[----:B------:R-:W-:Y:S01]  /*6010*/  DMUL R54, RZ, R38 ;  /* 0x00000026ff367228 */ /* 0x000fe20000000000 */
[----:B------:R-:W-:-:S10]  /*6020*/  IMAD.MOV.U32 R0, RZ, RZ, 0x1 ;  /* 0x00000001ff007424 */ /* 0x000fd400078e00ff */
.L_x_28996:
[----:B------:R-:W-:Y:S05]  /*6030*/  BSYNC.RECONVERGENT B3 ;  /* 0x0000000000037941 */ /* 0x000fea0003800200 */
.L_x_28992:
        /* <DEDUP_REMOVED lines=91> */
.L_x_28998:
[----:B------:R-:W-:Y:S05]  /*65f0*/  BSYNC.RECONVERGENT B0 ;  /* 0x0000000000007941 */ /* 0x000fea0003800200 */
.L_x_28997:
        /* <DEDUP_REMOVED lines=26> */
.L_x_29000:
[----:B------:R-:W-:Y:S01]  /*67a0*/  DMUL R2, RZ, R38 ;  /* 0x00000026ff027228 */ /* 0x000fe20000000000 */
[----:B------:R-:W-:-:S10]  /*67b0*/  IMAD.MOV.U32 R0, RZ, RZ, RZ ;  /* 0x000000ffff007224 */ /* 0x000fd400078e00ff */
.L_x_29001:
[----:B------:R-:W-:Y:S05]  /*67c0*/  BSYNC.RECONVERGENT B3 ;  /* 0x0000000000037941 */ /* 0x000fea0003800200 */
.L_x_28999:
        /* <DEDUP_REMOVED lines=30> */
.L_x_28985:
[----:B------:R-:W-:Y:S05]  /*69b0*/  BSYNC.RECONVERGENT B2 ;  /* 0x0000000000027941 */ /* 0x000fea0003800200 */
.L_x_28984:
        /* <DEDUP_REMOVED lines=36> */
.L_x_29005:
[----:B------:R-:W-:Y:S01]  /*6c00*/  DMUL R2, RZ, R50 ;  /* 0x00000032ff027228 */ /* 0x000fe20000000000 */
[----:B------:R-:W-:-:S10]  /*6c10*/  IMAD.MOV.U32 R0, RZ, RZ, RZ ;  /* 0x000000ffff007224 */ /* 0x000fd400078e00ff */
.L_x_29006:
[----:B------:R-:W-:Y:S05]  /*6c20*/  BSYNC.RECONVERGENT B3 ;  /* 0x0000000000037941 */ /* 0x000fea0003800200 */
.L_x_29004:
        /* <DEDUP_REMOVED lines=41> */
.L_x_29008:
        /* <DEDUP_REMOVED lines=59> */
.L_x_29009:
[----:B------:R-:W-:Y:S05]  /*7270*/  BSYNC.RECONVERGENT B0 ;  /* 0x0000000000007941 */ /* 0x000fea0003800200 */
.L_x_29007:
        /* <DEDUP_REMOVED lines=27> */
.L_x_29013:
[----:B------:R-:W-:Y:S05]  /*7430*/  BSYNC.RECONVERGENT B4 ;  /* 0x0000000000047941 */ /* 0x000fea0003800200 */
.L_x_29012:
[----:B------:R-:W-:Y:S01]  /*7440*/  VIADD R0, R0, 0x1 ;  /* 0x0000000100007836 */ /* 0x000fe20000000000 */
[----:B------:R-:W-:Y:S06]  /*7450*/  BRA `(.L_x_29014) ;  /* 0x0000000000087947 */ /* 0x000fec0003800000 */
.L_x_29011:
[----:B------:R-:W-:Y:S01]  /*7460*/  DMUL R54, RZ, R34 ;  /* 0x00000022ff367228 */ /* 0x000fe20000000000 */
[----:B------:R-:W-:-:S10]  /*7470*/  IMAD.MOV.U32 R0, RZ, RZ, 0x1 ;  /* 0x00000001ff007424 */ /* 0x000fd400078e00ff */
.L_x_29014:
[----:B------:R-:W-:Y:S05]  /*7480*/  BSYNC.RECONVERGENT B3 ;  /* 0x0000000000037941 */ /* 0x000fea0003800200 */
.L_x_29010:
        /* <DEDUP_REMOVED lines=91> */
.L_x_29016:
[----:B------:R-:W-:Y:S05]  /*7a40*/  BSYNC.RECONVERGENT B0 ;  /* 0x0000000000007941 */ /* 0x000fea0003800200 */
.L_x_29015:
        /* <DEDUP_REMOVED lines=26> */
.L_x_29018:
[----:B------:R-:W-:Y:S01]  /*7bf0*/  DMUL R2, RZ, R34 ;  /* 0x00000022ff027228 */ /* 0x000fe20000000000 */
[----:B------:R-:W-:-:S10]  /*7c00*/  IMAD.MOV.U32 R0, RZ, RZ, RZ ;  /* 0x000000ffff007224 */ /* 0x000fd400078e00ff */
.L_x_29019:
[----:B------:R-:W-:Y:S05]  /*7c10*/  BSYNC.RECONVERGENT B3 ;  /* 0x0000000000037941 */ /* 0x000fea0003800200 */
.L_x_29017:
        /* <DEDUP_REMOVED lines=30> */
.L_x_29003:
[----:B------:R-:W-:Y:S05]  /*7e00*/  BSYNC.RECONVERGENT B2 ;  /* 0x0000000000027941 */ /* 0x000fea0003800200 */
.L_x_29002:
        /* <DEDUP_REMOVED lines=36> */
.L_x_29023:
[----:B------:R-:W-:Y:S01]  /*8050*/  DMUL R2, RZ, R50 ;  /* 0x00000032ff027228 */ /* 0x000fe20000000000 */
[----:B------:R-:W-:-:S10]  /*8060*/  IMAD.MOV.U32 R0, RZ, RZ, RZ ;  /* 0x000000ffff007224 */ /* 0x000fd400078e00ff */
.L_x_29024:
[----:B------:R-:W-:Y:S05]  /*8070*/  BSYNC.RECONVERGENT B3 ;  /* 0x0000000000037941 */ /* 0x000fea0003800200 */
.L_x_29022:
        /* <DEDUP_REMOVED lines=41> */
.L_x_29026:
        /* <DEDUP_REMOVED lines=59> */
.L_x_29027:
[----:B------:R-:W-:Y:S05]  /*86c0*/  BSYNC.RECONVERGENT B0 ;  /* 0x0000000000007941 */ /* 0x000fea0003800200 */
.L_x_29025:
        /* <DEDUP_REMOVED lines=27> */
.L_x_29031:
[----:B------:R-:W-:Y:S05]  /*8880*/  BSYNC.RECONVERGENT B4 ;  /* 0x0000000000047941 */ /* 0x000fea0003800200 */
.L_x_29030:
[----:B------:R-:W-:Y:S01]  /*8890*/  VIADD R0, R0, 0x1 ;  /* 0x0000000100007836 */ /* 0x000fe20000000000 */
[----:B------:R-:W-:Y:S06]  /*88a0*/  BRA `(.L_x_29032) ;  /* 0x0000000000087947 */ /* 0x000fec0003800000 */
.L_x_29029:
[----:B------:R-:W-:Y:S01]  /*88b0*/  DMUL R54, RZ, R30 ;  /* 0x0000001eff367228 */ /* 0x000fe20000000000 */
[----:B------:R-:W-:-:S10]  /*88c0*/  IMAD.MOV.U32 R0, RZ, RZ, 0x1 ;  /* 0x00000001ff007424 */ /* 0x000fd400078e00ff */
.L_x_29032:
[----:B------:R-:W-:Y:S05]  /*88d0*/  BSYNC.RECONVERGENT B3 ;  /* 0x0000000000037941 */ /* 0x000fea0003800200 */
.L_x_29028:
        /* <DEDUP_REMOVED lines=91> */
.L_x_29034:
[----:B------:R-:W-:Y:S05]  /*8e90*/  BSYNC.RECONVERGENT B0 ;  /* 0x0000000000007941 */ /* 0x000fea0003800200 */
.L_x_29033:
        /* <DEDUP_REMOVED lines=26> */
.L_x_29036:
[----:B------:R-:W-:Y:S01]  /*9040*/  DMUL R2, RZ, R30 ;  /* 0x0000001eff027228 */ /* 0x000fe20000000000 */
[----:B------:R-:W-:-:S10]  /*9050*/  IMAD.MOV.U32 R0, RZ, RZ, RZ ;  /* 0x000000ffff007224 */ /* 0x000fd400078e00ff */
.L_x_29037:
[----:B------:R-:W-:Y:S05]  /*9060*/  BSYNC.RECONVERGENT B3 ;  /* 0x0000000000037941 */ /* 0x000fea0003800200 */
.L_x_29035:
        /* <DEDUP_REMOVED lines=30> */
.L_x_29021:
[----:B------:R-:W-:Y:S05]  /*9250*/  BSYNC.RECONVERGENT B2 ;  /* 0x0000000000027941 */ /* 0x000fea0003800200 */
.L_x_29020:
        /* <DEDUP_REMOVED lines=36> */
.L_x_29041:
[----:B------:R-:W-:Y:S01]  /*94a0*/  DMUL R2, RZ, R50 ;  /* 0x00000032ff027228 */ /* 0x000fe20000000000 */
[----:B------:R-:W-:-:S10]  /*94b0*/  IMAD.MOV.U32 R0, RZ, RZ, RZ ;  /* 0x000000ffff007224 */ /* 0x000fd400078e00ff */
.L_x_29042:
[----:B------:R-:W-:Y:S05]  /*94c0*/  BSYNC.RECONVERGENT B3 ;  /* 0x0000000000037941 */ /* 0x000fea0003800200 */
.L_x_29040:
        /* <DEDUP_REMOVED lines=41> */
.L_x_29044:
        /* <DEDUP_REMOVED lines=59> */
.L_x_29045:
[----:B------:R-:W-:Y:S05]  /*9b10*/  BSYNC.RECONVERGENT B0 ;  /* 0x0000000000007941 */ /* 0x000fea0003800200 */
.L_x_29043:
        /* <DEDUP_REMOVED lines=27> */
.L_x_29049:
[----:B------:R-:W-:Y:S05]  /*9cd0*/  BSYNC.RECONVERGENT B4 ;  /* 0x0000000000047941 */ /* 0x000fea0003800200 */
.L_x_29048:
[----:B------:R-:W-:Y:S01]  /*9ce0*/  VIADD R0, R0, 0x1 ;  /* 0x0000000100007836 */ /* 0x000fe20000000000 */
[----:B------:R-:W-:Y:S06]  /*9cf0*/  BRA `(.L_x_29050) ;  /* 0x0000000000087947 */ /* 0x000fec0003800000 */
.L_x_29047:
[----:B------:R-:W-:Y:S01]  /*9d00*/  DMUL R52, RZ, R26 ;  /* 0x0000001aff347228 */ /* 0x000fe20000000000 */
[----:B------:R-:W-:-:S10]  /*9d10*/  IMAD.MOV.U32 R0, RZ, RZ, 0x1 ;  /* 0x00000001ff007424 */ /* 0x000fd400078e00ff */
.L_x_29050:
[----:B------:R-:W-:Y:S05]  /*9d20*/  BSYNC.RECONVERGENT B3 ;  /* 0x0000000000037941 */ /* 0x000fea0003800200 */
.L_x_29046:
        /* <DEDUP_REMOVED lines=91> */
.L_x_29052:
[----:B------:R-:W-:Y:S05]  /*a2e0*/  BSYNC.RECONVERGENT B0 ;  /* 0x0000000000007941 */ /* 0x000fea0003800200 */
.L_x_29051:
        /* <DEDUP_REMOVED lines=26> */
.L_x_29054:
[----:B------:R-:W-:Y:S01]  /*a490*/  DMUL R2, RZ, R26 ;  /* 0x0000001aff027228 */ /* 0x000fe20000000000 */
[----:B------:R-:W-:-:S10]  /*a4a0*/  IMAD.MOV.U32 R0, RZ, RZ, RZ ;  /* 0x000000ffff007224 */ /* 0x000fd400078e00ff */
.L_x_29055:
[----:B------:R-:W-:Y:S05]  /*a4b0*/  BSYNC.RECONVERGENT B3 ;  /* 0x0000000000037941 */ /* 0x000fea0003800200 */
.L_x_29053:
        /* <DEDUP_REMOVED lines=30> */
.L_x_29039:
[----:B------:R-:W-:Y:S05]  /*a6a0*/  BSYNC.RECONVERGENT B2 ;  /* 0x0000000000027941 */ /* 0x000fea0003800200 */
.L_x_29038:
        /* <DEDUP_REMOVED lines=27> */
.L_x_29058:
[----:B------:R-:W-:-:S13]  /*a860*/  ISETP.GE.U32.AND P0, PT, R3, R2, PT ;  /* 0x000000020300720c */ /* 0x000fda0003f06070 */
[----:B------:R-:W-:Y:S05]  /*a870*/  @P0 BRA `(.L_x_29060) ;  /* 0x0000000000300947 */ /* 0x000fea0003800000 */
[----:B01----:R-:W0:Y:S01]  /*a880*/  LDC.64 R4, c[0x0][0x388] ;  /* 0x0000e200ff047b82 */ /* 0x003e220000000a00 */
[----:B------:R-:W-:Y:S02]  /*a890*/  IMAD R7, R0, 0x400, R3 ;  /* 0x0000040000077824 */ /* 0x000fe400078e0203 */
[----:B------:R-:W-:Y:S02]  /*a8a0*/  VIADD R3, R3, 0x80 ;  /* 0x0000008003037836 */ /* 0x000fe40000000000 */
[----:B0-----:R-:W-:-:S05]  /*a8b0*/  IMAD.WIDE.U32 R4, R7, 0x10, R4 ;  /* 0x0000001007047825 */ /* 0x001fca00078e0004 */
[----:B------:R1:W-:Y:S02]  /*a8c0*/  STG.E.128 desc[UR6][R4.64], R8 ;  /* 0x0000000804007986 */ /* 0x0003e4000c101d06 */
.L_x_29059:
[----:B------:R-:W-:-:S13]  /*a8d0*/  ISETP.GE.U32.AND P0, PT, R3, R2, PT ;  /* 0x000000020300720c */ /* 0x000fda0003f06070 */
[----:B------:R-:W-:Y:S05]  /*a8e0*/  @P0 BRA `(.L_x_29061) ;  /* 0x0000000000340947 */ /* 0x000fea0003800000 */
[----:B01----:R-:W0:Y:S01]  /*a8f0*/  LDC.64 R4, c[0x0][0x388] ;  /* 0x0000e200ff047b82 */ /* 0x003e220000000a00 */
[----:B------:R-:W-:Y:S02]  /*a900*/  IMAD R7, R0, 0x400, R3 ;  /* 0x0000040000077824 */ /* 0x000fe400078e0203 */
[----:B------:R-:W-:Y:S02]  /*a910*/  VIADD R3, R3, 0x80 ;  /* 0x0000008003037836 */ /* 0x000fe40000000000 */
[----:B0-----:R-:W-:-:S05]  /*a920*/  IMAD.WIDE.U32 R4, R7, 0x10, R4 ;  /* 0x0000001007047825 */ /* 0x001fca00078e0004 */
[----:B------:R2:W-:Y:S02]  /*a930*/  STG.E.128 desc[UR6][R4.64], R40 ;  /* 0x0000002804007986 */ /* 0x0005e4000c101d06 */
.L_x_29060:
        /* <DEDUP_REMOVED lines=8> */
.L_x_29061:
[----:B------:R-:W-:Y:S05]  /*a9c0*/  BSYNC.RELIABLE B1 ;  /* 0x0000000000017941 */ /* 0x000fea0003800100 */
.L_x_29057:
[----:B------:R-:W-:-:S13]  /*a9d0*/  ISETP.GE.U32.AND P0, PT, R3, R2, PT ;  /* 0x000000020300720c */ /* 0x000fda0003f06070 */
[----:B012---:R-:W0:Y:S01]  /*a9e0*/  @!P0 LDC.64 R4, c[0x0][0x388] ;  /* 0x0000e200ff048b82 */ /* 0x007e220000000a00 */
[----:B------:R-:W-:Y:S02]  /*a9f0*/  @!P0 IMAD R7, R0, 0x400, R3 ;  /* 0x0000040000078824 */ /* 0x000fe400078e0203 */
[----:B------:R-:W-:Y:S02]  /*aa00*/  @!P0 VIADD R3, R3, 0x80 ;  /* 0x0000008003038836 */ /* 0x000fe40000000000 */
[----:B0-----:R-:W-:-:S05]  /*aa10*/  @!P0 IMAD.WIDE.U32 R4, R7, 0x10, R4 ;  /* 0x0000001007048825 */ /* 0x001fca00078e0004 */
[----:B------:R3:W-:Y:S02]  /*aa20*/  @!P0 STG.E.128 desc[UR6][R4.64], R32 ;  /* 0x0000002004008986 */ /* 0x0007e4000c101d06 */
.L_x_29062:
[----:B------:R-:W-:Y:S05]  /*aa30*/  BSYNC.RECONVERGENT B0 ;  /* 0x0000000000007941 */ /* 0x000fea0003800200 */
.L_x_29056:
        /* <DEDUP_REMOVED lines=8> */
.L_x_28914:
        /* <DEDUP_REMOVED lines=32> */
[----:B-----5:R-:W-:Y:S05]  /*acc0*/  CALL.REL.NOINC `($_ZN2at6native29vectorized_elementwise_kernelILi4EZZZNS0_17expm1_kernel_cudaERNS_18TensorIteratorBaseEENKUlvE_clEvENKUlvE1_clEvEUlN3c107complexIdEEE_St5arrayIPcLm2EEEEviT0_T1_$__internal_trig_reduction_slowpathd) ;  /* 0x0000009c00207944 */ /* 0x020fea0003c00000 */
[----:B------:R-:W-:Y:S02]  /*acd0*/  IMAD.MOV.U32 R0, RZ, RZ, R4 ;  /* 0x000000ffff007224 */ /* 0x000fe400078e0004 */
[----:B------:R-:W-:Y:S02]  /*ace0*/  IMAD.MOV.U32 R2, RZ, RZ, R6 ;  /* 0x000000ffff027224 */ /* 0x000fe400078e0006 */
[----:B------:R-:W-:-:S07]  /*acf0*/  IMAD.MOV.U32 R3, RZ, RZ, R7 ;  /* 0x000000ffff037224 */ /* 0x000fce00078e0007 */
.L_x_29064:
[----:B------:R-:W-:Y:S05]  /*ad00*/  BSYNC.RECONVERGENT B2 ;  /* 0x0000000000027941 */ /* 0x000fea0003800200 */
.L_x_29063:
        /* <DEDUP_REMOVED lines=94> */
.L_x_29066:
[C-C-:B------:R-:W-:Y:S01]  /*b2f0*/  DADD R2, R16.reuse, R16.reuse ;  /* 0x0000000010027229 */ /* 0x140fe20000000010 */
[----:B------:R-:W-:Y:S01]  /*b300*/  IMAD.MOV.U32 R5, RZ, RZ, 0x3ff00000 ;  /* 0x3ff00000ff057424 */ /* 0x000fe200078e00ff */
[----:B------:R-:W-:Y:S01]  /*b310*/  ISETP.GE.AND P1, PT, R17, RZ, PT ;  /* 0x000000ff1100720c */ /* 0x000fe20003f26270 */
[----:B------:R-:W-:-:S03]  /*b320*/  DSETP.NAN.AND P0, PT, R16, R16, PT ;  /* 0x000000101000722a */ /* 0x000fc60003f08000 */
[----:B------:R-:W-:-:S04]  /*b330*/  FSEL R5, -R5, +QNAN , !P1 ;  /* 0x7ff0000005057808 */ /* 0x000fc80004800100 */
[----:B------:R-:W-:Y:S02]  /*b340*/  FSEL R22, R2, RZ, P0 ;  /* 0x000000ff02167208 */ /* 0x000fe40000000000 */
[----:B------:R-:W-:-:S07]  /*b350*/  FSEL R23, R3, R5, P0 ;  /* 0x0000000503177208 */ /* 0x000fce0000000000 */
.L_x_29067:
[----:B------:R-:W-:Y:S05]  /*b360*/  BSYNC.RECONVERGENT B0 ;  /* 0x0000000000007941 */ /* 0x000fea0003800200 */
.L_x_29065:
        /* <DEDUP_REMOVED lines=25> */
[----:B-----5:R-:W-:Y:S05]  /*b500*/  CALL.REL.NOINC `($_ZN2at6native29vectorized_elementwise_kernelILi4EZZZNS0_17expm1_kernel_cudaERNS_18TensorIteratorBaseEENKUlvE_clEvENKUlvE1_clEvEUlN3c107complexIdEEE_St5arrayIPcLm2EEEEviT0_T1_$__internal_trig_reduction_slowpathd) ;  /* 0x0000009400107944 */ /* 0x020fea0003c00000 */
[----:B------:R-:W-:Y:S02]  /*b510*/  IMAD.MOV.U32 R0, RZ, RZ, R4 ;  /* 0x000000ffff007224 */ /* 0x000fe400078e0004 */
[----:B------:R-:W-:Y:S02]  /*b520*/  IMAD.MOV.U32 R52, RZ, RZ, R6 ;  /* 0x000000ffff347224 */ /* 0x000fe400078e0006 */
[----:B------:R-:W-:-:S07]  /*b530*/  IMAD.MOV.U32 R53, RZ, RZ, R7 ;  /* 0x000000ffff357224 */ /* 0x000fce00078e0007 */
.L_x_29071:
[----:B------:R-:W-:Y:S05]  /*b540*/  BSYNC.RECONVERGENT B3 ;  /* 0x0000000000037941 */ /* 0x000fea0003800200 */
.L_x_29070:
[----:B------:R-:W-:-:S07]  /*b550*/  VIADD R0, R0, 0x1 ;  /* 0x0000000100007836 */ /* 0x000fce0000000000 */
.L_x_29069:
[----:B------:R-:W-:Y:S05]  /*b560*/  BSYNC.RECONVERGENT B2 ;  /* 0x0000000000027941 */ /* 0x000fea0003800200 */
.L_x_29068:
        /* <DEDUP_REMOVED lines=92> */
.L_x_29073:
[----:B------:R-:W-:Y:S05]  /*bb30*/  BSYNC.RECONVERGENT B0 ;  /* 0x0000000000007941 */ /* 0x000fea0003800200 */
.L_x_29072:
        /* <DEDUP_REMOVED lines=26> */
.L_x_29075:
[----:B------:R-:W-:Y:S05]  /*bce0*/  BSYNC.RECONVERGENT B2 ;  /* 0x0000000000027941 */ /* 0x000fea0003800200 */
.L_x_29074:
        /* <DEDUP_REMOVED lines=55> */
[----:B------:R-:W-:Y:S01]  /*c060*/  IMAD.MOV.U32 R3, RZ, RZ, R7 ;  /* 0x000000ffff037224 */ /* 0x000fe200078e0007 */
[----:B------:R-:W-:Y:S06]  /*c070*/  BRA `(.L_x_29078) ;  /* 0x0000000000087947 */ /* 0x000fec0003800000 */
.L_x_29077:
[----:B------:R-:W-:Y:S01]  /*c080*/  DMUL R2, RZ, R6 ;  /* 0x00000006ff027228 */ /* 0x000fe20000000000 */
[----:B------:R-:W-:-:S10]  /*c090*/  IMAD.MOV.U32 R0, RZ, RZ, RZ ;  /* 0x000000ffff007224 */ /* 0x000fd400078e00ff */
.L_x_29078:
[----:B------:R-:W-:Y:S05]  /*c0a0*/  BSYNC.RECONVERGENT B2 ;  /* 0x0000000000027941 */ /* 0x000fea0003800200 */
.L_x_29076:
        /* <DEDUP_REMOVED lines=41> */
.L_x_29080:
        /* <DEDUP_REMOVED lines=59> */
.L_x_29081:
[----:B------:R-:W-:Y:S05]  /*c6f0*/  BSYNC.RECONVERGENT B0 ;  /* 0x0000000000007941 */ /* 0x000fea0003800200 */
.L_x_29079:
        /* <DEDUP_REMOVED lines=27> */
.L_x_29085:
[----:B------:R-:W-:Y:S05]  /*c8b0*/  BSYNC.RECONVERGENT B3 ;  /* 0x0000000000037941 */ /* 0x000fea0003800200 */
.L_x_29084:
[----:B------:R-:W-:Y:S01]  /*c8c0*/  VIADD R0, R0, 0x1 ;  /* 0x0000000100007836 */ /* 0x000fe20000000000 */
[----:B------:R-:W-:Y:S06]  /*c8d0*/  BRA `(.L_x_29086) ;  /* 0x0000000000087947 */ /* 0x000fec0003800000 */
.L_x_29083:
[----:B------:R-:W-:Y:S01]  /*c8e0*/  DMUL R52, RZ, R14 ;  /* 0x0000000eff347228 */ /* 0x000fe20000000000 */
[----:B------:R-:W-:-:S10]  /*c8f0*/  IMAD.MOV.U32 R0, RZ, RZ, 0x1 ;  /* 0x00000001ff007424 */ /* 0x000fd400078e00ff */
.L_x_29086:
[----:B------:R-:W-:Y:S05]  /*c900*/  BSYNC.RECONVERGENT B2 ;  /* 0x0000000000027941 */ /* 0x000fea0003800200 */
.L_x_29082:
        /* <DEDUP_REMOVED lines=91> */
.L_x_29088:
[----:B------:R-:W-:Y:S05]  /*cec0*/  BSYNC.RECONVERGENT B0 ;  /* 0x0000000000007941 */ /* 0x000fea0003800200 */
.L_x_29087:
        /* <DEDUP_REMOVED lines=24> */
[----:B------:R-:W-:Y:S01]  /*d050*/  IMAD.MOV.U32 R3, RZ, RZ, R7 ;  /* 0x000000ffff037224 */ /* 0x000fe200078e0007 */
[----:B------:R-:W-:Y:S06]  /*d060*/  BRA `(.L_x_29091) ;  /* 0x0000000000087947 */ /* 0x000fec0003800000 */
.L_x_29090:
[----:B------:R-:W-:Y:S01]  /*d070*/  DMUL R2, RZ, R14 ;  /* 0x0000000eff027228 */ /* 0x000fe20000000000 */
[----:B------:R-:W-:-:S10]  /*d080*/  IMAD.MOV.U32 R0, RZ, RZ, RZ ;  /* 0x000000ffff007224 */ /* 0x000fd400078e00ff */
.L_x_29091:
[----:B------:R-:W-:Y:S05]  /*d090*/  BSYNC.RECONVERGENT B2 ;  /* 0x0000000000027941 */ /* 0x000fea0003800200 */
.L_x_29089:
        /* <DEDUP_REMOVED lines=57> */
.L_x_29093:
[----:B------:R-:W-:Y:S01]  /*d430*/  DMUL R2, RZ, R6 ;  /* 0x00000006ff027228 */ /* 0x000fe20000000000 */
[----:B------:R-:W-:-:S10]  /*d440*/  IMAD.MOV.U32 R0, RZ, RZ, RZ ;  /* 0x000000ffff007224 */ /* 0x000fd400078e00ff */
.L_x_29094:
[----:B------:R-:W-:Y:S05]  /*d450*/  BSYNC.RECONVERGENT B2 ;  /* 0x0000000000027941 */ /* 0x000fea0003800200 */
.L_x_29092:
        /* <DEDUP_REMOVED lines=41> */
.L_x_29096:
        /* <DEDUP_REMOVED lines=59> */
.L_x_29097:
[----:B------:R-:W-:Y:S05]  /*daa0*/  BSYNC.RECONVERGENT B0 ;  /* 0x0000000000007941 */ /* 0x000fea0003800200 */
.L_x_29095:
        /* <DEDUP_REMOVED lines=27> */
.L_x_29101:
[----:B------:R-:W-:Y:S05]  /*dc60*/  BSYNC.RECONVERGENT B3 ;  /* 0x0000000000037941 */ /* 0x000fea0003800200 */
.L_x_29100:
[----:B------:R-:W-:Y:S01]  /*dc70*/  VIADD R0, R0, 0x1 ;  /* 0x0000000100007836 */ /* 0x000fe20000000000 */
[----:B------:R-:W-:Y:S06]  /*dc80*/  BRA `(.L_x_29102) ;  /* 0x0000000000087947 */ /* 0x000fec0003800000 */
.L_x_29099:
[----:B------:R-:W-:Y:S01]  /*dc90*/  DMUL R52, RZ, R10 ;  /* 0x0000000aff347228 */ /* 0x000fe20000000000 */
[----:B------:R-:W-:-:S10]  /*dca0*/  IMAD.MOV.U32 R0, RZ, RZ, 0x1 ;  /* 0x00000001ff007424 */ /* 0x000fd400078e00ff */
.L_x_29102:
[----:B------:R-:W-:Y:S05]  /*dcb0*/  BSYNC.RECONVERGENT B2 ;  /* 0x0000000000027941 */ /* 0x000fea0003800200 */
.L_x_29098:
        /* <DEDUP_REMOVED lines=91> */
.L_x_29104:
[----:B------:R-:W-:Y:S05]  /*e270*/  BSYNC.RECONVERGENT B0 ;  /* 0x0000000000007941 */ /* 0x000fea0003800200 */
.L_x_29103:
        /* <DEDUP_REMOVED lines=26> */
.L_x_29106:
[----:B------:R-:W-:Y:S01]  /*e420*/  DMUL R2, RZ, R10 ;  /* 0x0000000aff027228 */ /* 0x000fe20000000000 */
[----:B------:R-:W-:-:S10]  /*e430*/  IMAD.MOV.U32 R0, RZ, RZ, RZ ;  /* 0x000000ffff007224 */ /* 0x000fd400078e00ff */
.L_x_29107:
[----:B------:R-:W-:Y:S05]  /*e440*/  BSYNC.RECONVERGENT B2 ;  /* 0x0000000000027941 */ /* 0x000fea0003800200 */
.L_x_29105:
        /* <DEDUP_REMOVED lines=57> */
.L_x_29109:
[----:B------:R-:W-:Y:S01]  /*e7e0*/  DMUL R2, RZ, R6 ;  /* 0x00000006ff027228 */ /* 0x000fe20000000000 */
[----:B------:R-:W-:-:S10]  /*e7f0*/  IMAD.MOV.U32 R0, RZ, RZ, RZ ;  /* 0x000000ffff007224 */ /* 0x000fd400078e00ff */
.L_x_29110:
[----:B------:R-:W-:Y:S05]  /*e800*/  BSYNC.RECONVERGENT B2 ;  /* 0x0000000000027941 */ /* 0x000fea0003800200 */
.L_x_29108:
        /* <DEDUP_REMOVED lines=41> */
.L_x_29112:
        /* <DEDUP_REMOVED lines=59> */
.L_x_29113:
[----:B------:R-:W-:Y:S05]  /*ee50*/  BSYNC.RECONVERGENT B0 ;  /* 0x0000000000007941 */ /* 0x000fea0003800200 */
.L_x_29111:
        /* <DEDUP_REMOVED lines=27> */
.L_x_29117:
[----:B------:R-:W-:Y:S05]  /*f010*/  BSYNC.RECONVERGENT B3 ;  /* 0x0000000000037941 */ /* 0x000fea0003800200 */
.L_x_29116:
[----:B------:R-:W-:Y:S01]  /*f020*/  VIADD R0, R0, 0x1 ;  /* 0x0000000100007836 */ /* 0x000fe20000000000 */
[----:B------:R-:W-:Y:S06]  /*f030*/  BRA `(.L_x_29118) ;  /* 0x0000000000087947 */ /* 0x000fec0003800000 */
.L_x_29115:
[----:B------:R-:W-:Y:S01]  /*f040*/  DMUL R52, RZ, R42 ;  /* 0x0000002aff347228 */ /* 0x000fe20000000000 */
[----:B------:R-:W-:-:S10]  /*f050*/  IMAD.MOV.U32 R0, RZ, RZ, 0x1 ;  /* 0x00000001ff007424 */ /* 0x000fd400078e00ff */
.L_x_29118:
[----:B------:R-:W-:Y:S05]  /*f060*/  BSYNC.RECONVERGENT B2 ;  /* 0x0000000000027941 */ /* 0x000fea0003800200 */
.L_x_29114:
        /* <DEDUP_REMOVED lines=91> */
.L_x_29120:
[----:B------:R-:W-:Y:S05]  /*f620*/  BSYNC.RECONVERGENT B0 ;  /* 0x0000000000007941 */ /* 0x000fea0003800200 */
.L_x_29119:
        /* <DEDUP_REMOVED lines=26> */
.L_x_29122:
[----:B------:R-:W-:Y:S01]  /*f7d0*/  DMUL R2, RZ, R42 ;  /* 0x0000002aff027228 */ /* 0x000fe20000000000 */
[----:B------:R-:W-:-:S10]  /*f7e0*/  IMAD.MOV.U32 R0, RZ, RZ, RZ ;  /* 0x000000ffff007224 */ /* 0x000fd400078e00ff */
.L_x_29123:
[----:B------:R-:W-:Y:S05]  /*f7f0*/  BSYNC.RECONVERGENT B2 ;  /* 0x0000000000027941 */ /* 0x000fea0003800200 */
.L_x_29121:
        /* <DEDUP_REMOVED lines=57> */
.L_x_29125:
[----:B------:R-:W-:Y:S01]  /*fb90*/  DMUL R2, RZ, R6 ;  /* 0x00000006ff027228 */ /* 0x000fe20000000000 */
[----:B------:R-:W-:-:S10]  /*fba0*/  IMAD.MOV.U32 R0, RZ, RZ, RZ ;  /* 0x000000ffff007224 */ /* 0x000fd400078e00ff */
.L_x_29126:
[----:B------:R-:W-:Y:S05]  /*fbb0*/  BSYNC.RECONVERGENT B2 ;  /* 0x0000000000027941 */ /* 0x000fea0003800200 */
.L_x_29124:
        /* <DEDUP_REMOVED lines=41> */
.L_x_29128:
        /* <DEDUP_REMOVED lines=59> */
.L_x_29129:
[----:B------:R-:W-:Y:S05]  /*10200*/  BSYNC.RECONVERGENT B0 ;  /* 0x0000000000007941 */ /* 0x000fea0003800200 */
.L_x_29127:
        /* <DEDUP_REMOVED lines=27> */
.L_x_29133:
[----:B------:R-:W-:Y:S05]  /*103c0*/  BSYNC.RECONVERGENT B3 ;  /* 0x0000000000037941 */ /* 0x000fea0003800200 */
.L_x_29132:
[----:B------:R-:W-:Y:S01]  /*103d0*/  VIADD R0, R0, 0x1 ;  /* 0x0000000100007836 */ /* 0x000fe20000000000 */
[----:B------:R-:W-:Y:S06]  /*103e0*/  BRA `(.L_x_29134) ;  /* 0x0000000000087947 */ /* 0x000fec0003800000 */
.L_x_29131:
[----:B------:R-:W-:Y:S01]  /*103f0*/  DMUL R52, RZ, R38 ;  /* 0x00000026ff347228 */ /* 0x000fe20000000000 */
[----:B------:R-:W-:-:S10]  /*10400*/  IMAD.MOV.U32 R0, RZ, RZ, 0x1 ;  /* 0x00000001ff007424 */ /* 0x000fd400078e00ff */
.L_x_29134:
[----:B------:R-:W-:Y:S05]  /*10410*/  BSYNC.RECONVERGENT B2 ;  /* 0x0000000000027941 */ /* 0x000fea0003800200 */
.L_x_29130:
        /* <DEDUP_REMOVED lines=91> */
.L_x_29136:
[----:B------:R-:W-:Y:S05]  /*109d0*/  BSYNC.RECONVERGENT B0 ;  /* 0x0000000000007941 */ /* 0x000fea0003800200 */
.L_x_29135:
        /* <DEDUP_REMOVED lines=26> */
.L_x_29138:
[----:B------:R-:W-:Y:S01]  /*10b80*/  DMUL R2, RZ, R38 ;  /* 0x00000026ff027228 */ /* 0x000fe20000000000 */
[----:B------:R-:W-:-:S10]  /*10b90*/  IMAD.MOV.U32 R0, RZ, RZ, RZ ;  /* 0x000000ffff007224 */ /* 0x000fd400078e00ff */
.L_x_29139:
[----:B------:R-:W-:Y:S05]  /*10ba0*/  BSYNC.RECONVERGENT B2 ;  /* 0x0000000000027941 */ /* 0x000fea0003800200 */
.L_x_29137:
        /* <DEDUP_REMOVED lines=57> */
.L_x_29141:
[----:B------:R-:W-:Y:S01]  /*10f40*/  DMUL R2, RZ, R6 ;  /* 0x00000006ff027228 */ /* 0x000fe20000000000 */
[----:B------:R-:W-:-:S10]  /*10f50*/  IMAD.MOV.U32 R0, RZ, RZ, RZ ;  /* 0x000000ffff007224 */ /* 0x000fd400078e00ff */
.L_x_29142:
[----:B------:R-:W-:Y:S05]  /*10f60*/  BSYNC.RECONVERGENT B2 ;  /* 0x0000000000027941 */ /* 0x000fea0003800200 */
.L_x_29140:
        /* <DEDUP_REMOVED lines=41> */
.L_x_29144:
        /* <DEDUP_REMOVED lines=59> */
.L_x_29145:
[----:B------:R-:W-:Y:S05]  /*115b0*/  BSYNC.RECONVERGENT B0 ;  /* 0x0000000000007941 */ /* 0x000fea0003800200 */
.L_x_29143:
        /* <DEDUP_REMOVED lines=27> */
.L_x_29149:
[----:B------:R-:W-:Y:S05]  /*11770*/  BSYNC.RECONVERGENT B3 ;  /* 0x0000000000037941 */ /* 0x000fea0003800200 */
.L_x_29148:
[----:B------:R-:W-:Y:S01]  /*11780*/  VIADD R0, R0, 0x1 ;  /* 0x0000000100007836 */ /* 0x000fe20000000000 */
[----:B------:R-:W-:Y:S06]  /*11790*/  BRA `(.L_x_29150) ;  /* 0x0000000000087947 */ /* 0x000fec0003800000 */
.L_x_29147:
[----:B------:R-:W-:Y:S01]  /*117a0*/  DMUL R52, RZ, R34 ;  /* 0x00000022ff347228 */ /* 0x000fe20000000000 */
[----:B------:R-:W-:-:S10]  /*117b0*/  IMAD.MOV.U32 R0, RZ, RZ, 0x1 ;  /* 0x00000001ff007424 */ /* 0x000fd400078e00ff */
.L_x_29150:
[----:B------:R-:W-:Y:S05]  /*117c0*/  BSYNC.RECONVERGENT B2 ;  /* 0x0000000000027941 */ /* 0x000fea0003800200 */
.L_x_29146:
        /* <DEDUP_REMOVED lines=91> */
.L_x_29152:
[----:B------:R-:W-:Y:S05]  /*11d80*/  BSYNC.RECONVERGENT B0 ;  /* 0x0000000000007941 */ /* 0x000fea0003800200 */
.L_x_29151:
        /* <DEDUP_REMOVED lines=26> */
.L_x_29154:
[----:B------:R-:W-:Y:S01]  /*11f30*/  DMUL R2, RZ, R34 ;  /* 0x00000022ff027228 */ /* 0x000fe20000000000 */
[----:B------:R-:W-:-:S10]  /*11f40*/  IMAD.MOV.U32 R0, RZ, RZ, RZ ;  /* 0x000000ffff007224 */ /* 0x000fd400078e00ff */
.L_x_29155:
[----:B------:R-:W-:Y:S05]  /*11f50*/  BSYNC.RECONVERGENT B2 ;  /* 0x0000000000027941 */ /* 0x000fea0003800200 */
.L_x_29153:
        /* <DEDUP_REMOVED lines=57> */
.L_x_29157:
[----:B------:R-:W-:Y:S01]  /*122f0*/  DMUL R2, RZ, R6 ;  /* 0x00000006ff027228 */ /* 0x000fe20000000000 */
[----:B------:R-:W-:-:S10]  /*12300*/  IMAD.MOV.U32 R0, RZ, RZ, RZ ;  /* 0x000000ffff007224 */ /* 0x000fd400078e00ff */
.L_x_29158:
[----:B------:R-:W-:Y:S05]  /*12310*/  BSYNC.RECONVERGENT B2 ;  /* 0x0000000000027941 */ /* 0x000fea0003800200 */
.L_x_29156:
        /* <DEDUP_REMOVED lines=41> */
.L_x_29160:
        /* <DEDUP_REMOVED lines=59> */
.L_x_29161:
[----:B------:R-:W-:Y:S05]  /*12960*/  BSYNC.RECONVERGENT B0 ;  /* 0x0000000000007941 */ /* 0x000fea0003800200 */
.L_x_29159:
        /* <DEDUP_REMOVED lines=27> */
.L_x_29165:
[----:B------:R-:W-:Y:S05]  /*12b20*/  BSYNC.RECONVERGENT B3 ;  /* 0x0000000000037941 */ /* 0x000fea0003800200 */
.L_x_29164:
[----:B------:R-:W-:Y:S01]  /*12b30*/  VIADD R0, R0, 0x1 ;  /* 0x0000000100007836 */ /* 0x000fe20000000000 */
[----:B------:R-:W-:Y:S06]  /*12b40*/  BRA `(.L_x_29166) ;  /* 0x0000000000087947 */ /* 0x000fec0003800000 */
.L_x_29163:
[----:B------:R-:W-:Y:S01]  /*12b50*/  DMUL R52, RZ, R30 ;  /* 0x0000001eff347228 */ /* 0x000fe20000000000 */
[----:B------:R-:W-:-:S10]  /*12b60*/  IMAD.MOV.U32 R0, RZ, RZ, 0x1 ;  /* 0x00000001ff007424 */ /* 0x000fd400078e00ff */
.L_x_29166:
[----:B------:R-:W-:Y:S05]  /*12b70*/  BSYNC.RECONVERGENT B2 ;  /* 0x0000000000027941 */ /* 0x000fea0003800200 */
.L_x_29162:
        /* <DEDUP_REMOVED lines=91> */
.L_x_29168:
[----:B------:R-:W-:Y:S05]  /*13130*/  BSYNC.RECONVERGENT B0 ;  /* 0x0000000000007941 */ /* 0x000fea0003800200 */
.L_x_29167:
        /* <DEDUP_REMOVED lines=26> */
.L_x_29170:
[----:B------:R-:W-:Y:S01]  /*132e0*/  DMUL R2, RZ, R30 ;  /* 0x0000001eff027228 */ /* 0x000fe20000000000 */
[----:B------:R-:W-:-:S10]  /*132f0*/  IMAD.MOV.U32 R0, RZ, RZ, RZ ;  /* 0x000000ffff007224 */ /* 0x000fd400078e00ff */
.L_x_29171:
[----:B------:R-:W-:Y:S05]  /*13300*/  BSYNC.RECONVERGENT B2 ;  /* 0x0000000000027941 */ /* 0x000fea0003800200 */
.L_x_29169:
        /* <DEDUP_REMOVED lines=57> */
.L_x_29173:
[----:B------:R-:W-:Y:S01]  /*136a0*/  DMUL R2, RZ, R6 ;  /* 0x00000006ff027228 */ /* 0x000fe20000000000 */
[----:B------:R-:W-:-:S10]  /*136b0*/  IMAD.MOV.U32 R0, RZ, RZ, RZ ;  /* 0x000000ffff007224 */ /* 0x000fd400078e00ff */
.L_x_29174:
[----:B------:R-:W-:Y:S05]  /*136c0*/  BSYNC.RECONVERGENT B2 ;  /* 0x0000000000027941 */ /* 0x000fea0003800200 */
.L_x_29172:
        /* <DEDUP_REMOVED lines=41> */
.L_x_29176:
        /* <DEDUP_REMOVED lines=59> */
.L_x_29177:
[----:B------:R-:W-:Y:S05]  /*13d10*/  BSYNC.RECONVERGENT B0 ;  /* 0x0000000000007941 */ /* 0x000fea0003800200 */
.L_x_29175:
        /* <DEDUP_REMOVED lines=27> */
.L_x_29181:
[----:B------:R-:W-:Y:S05]  /*13ed0*/  BSYNC.RECONVERGENT B3 ;  /* 0x0000000000037941 */ /* 0x000fea0003800200 */
.L_x_29180:
[----:B------:R-:W-:Y:S01]  /*13ee0*/  VIADD R0, R0, 0x1 ;  /* 0x0000000100007836 */ /* 0x000fe20000000000 */
[----:B------:R-:W-:Y:S06]  /*13ef0*/  BRA `(.L_x_29182) ;  /* 0x0000000000087947 */ /* 0x000fec0003800000 */
.L_x_29179:
[----:B------:R-:W-:Y:S01]  /*13f00*/  DMUL R52, RZ, R26 ;  /* 0x0000001aff347228 */ /* 0x000fe20000000000 */
[----:B------:R-:W-:-:S10]  /*13f10*/  IMAD.MOV.U32 R0, RZ, RZ, 0x1 ;  /* 0x00000001ff007424 */ /* 0x000fd400078e00ff */
.L_x_29182:
[----:B------:R-:W-:Y:S05]  /*13f20*/  BSYNC.RECONVERGENT B2 ;  /* 0x0000000000027941 */ /* 0x000fea0003800200 */
.L_x_29178:
        /* <DEDUP_REMOVED lines=91> */
.L_x_29184:
[----:B------:R-:W-:Y:S05]  /*144e0*/  BSYNC.RECONVERGENT B0 ;  /* 0x0000000000007941 */ /* 0x000fea0003800200 */
.L_x_29183:
        /* <DEDUP_REMOVED lines=26> */
.L_x_29186:
[----:B------:R-:W-:Y:S01]  /*14690*/  DMUL R2, RZ, R26 ;  /* 0x0000001aff027228 */ /* 0x000fe20000000000 */
[----:B------:R-:W-:-:S10]  /*146a0*/  IMAD.MOV.U32 R0, RZ, RZ, RZ ;  /* 0x000000ffff007224 */ /* 0x000fd400078e00ff */
.L_x_29187:
[----:B------:R-:W-:Y:S05]  /*146b0*/  BSYNC.RECONVERGENT B2 ;  /* 0x0000000000027941 */ /* 0x000fea0003800200 */
.L_x_29185:
        /* <DEDUP_REMOVED lines=41> */
        .type           $_ZN2at6native29vectorized_elementwise_kernelILi4EZZZNS0_17expm1_kernel_cudaERNS_18TensorIteratorBaseEENKUlvE_clEvENKUlvE1_clEvEUlN3c107complexIdEEE_St5arrayIPcLm2EEEEviT0_T1_$__internal_trig_reduction_slowpathd,@function
        .size           $_ZN2at6native29vectorized_elementwise_kernelILi4EZZZNS0_17expm1_kernel_cudaERNS_18TensorIteratorBaseEENKUlvE_clEvENKUlvE1_clEvEUlN3c107complexIdEEE_St5arrayIPcLm2EEEEviT0_T1_$__internal_trig_reduction_slowpathd,(.L_x_36962 - $_ZN2at6native29vectorized_elementwise_kernelILi4EZZZNS0_17expm1_kernel_cudaERNS_18TensorIteratorBaseEENKUlvE_clEvENKUlvE1_clEvEUlN3c107complexIdEEE_St5arrayIPcLm2EEEEviT0_T1_$__internal_trig_reduction_slowpathd)
$_ZN2at6native29vectorized_elementwise_kernelILi4EZZZNS0_17expm1_kernel_cudaERNS_18TensorIteratorBaseEENKUlvE_clEvENKUlvE1_clEvEUlN3c107complexIdEEE_St5arrayIPcLm2EEEEviT0_T1_$__internal_trig_reduction_slowpathd:
        /* <DEDUP_REMOVED lines=23> */
.L_x_29192:
        /* <DEDUP_REMOVED lines=29> */
.L_x_29191:
[----:B------:R-:W-:-:S07]  /*14c90*/  IMAD.MOV.U32 R46, RZ, RZ, R7 ;  /* 0x000000ffff2e7224 */ /* 0x000fce00078e0007 */
.L_x_29190:
[----:B------:R-:W-:Y:S05]  /*14ca0*/  BSYNC.RECONVERGENT B0 ;  /* 0x0000000000007941 */ /* 0x000fea0003800200 */
.L_x_29189:
        /* <DEDUP_REMOVED lines=60> */
.L_x_29194:
[----:B------:R-:W-:Y:S05]  /*15070*/  BSYNC.RECONVERGENT B0 ;  /* 0x0000000000007941 */ /* 0x000fea0003800200 */
.L_x_29193:
        /* <DEDUP_REMOVED lines=36> */
.L_x_29188:
[----:B------:R-:W-:Y:S02]  /*152c0*/  IMAD.MOV.U32 R49, RZ, RZ, 0x0 ;  /* 0x00000000ff317424 */ /* 0x000fe400078e00ff */
[----:B------:R-:W-:Y:S02]  /*152d0*/  IMAD.MOV.U32 R7, RZ, RZ, R51 ;  /* 0x000000ffff077224 */ /* 0x000fe400078e0033 */
[----:B------:R-:W-:Y:S05]  /*152e0*/  RET.REL.NODEC R48 `(_ZN2at6native29vectorized_elementwise_kernelILi4EZZZNS0_17expm1_kernel_cudaERNS_18TensorIteratorBaseEENKUlvE_clEvENKUlvE1_clEvEUlN3c107complexIdEEE_St5arrayIPcLm2EEEEviT0_T1_) ;  /* 0xfffffeac30447950 */ /* 0x000fea0003c3ffff */
.L_x_29195:
        /* <DEDUP_REMOVED lines=9> */
.L_x_36962:


//--------------------- .text._ZN2at6native29vectorized_elementwise_kernelILi8EZZZNS0_17expm1_kernel_cudaERNS_18TensorIteratorBaseEENKUlvE_clEvENKUlvE1_clEvEUlN3c107complexIdEEE_St5arrayIPcLm2EEEEviT0_T1_ --------------------------
	.section	.text._ZN2at6native29vectorized_elementwise_kernelILi8EZZZNS0_17expm1_kernel_cudaERNS_18TensorIteratorBaseEENKUlvE_clEvENKUlvE1_clEvEUlN3c107complexIdEEE_St5arrayIPcLm2EEEEviT0_T1_,"ax",@progbits
	.align	128
        .global         _ZN2at6native29vectorized_elementwise_kernelILi8EZZZNS0_17expm1_kernel_cudaERNS_18TensorIteratorBaseEENKUlvE_clEvENKUlvE1_clEvEUlN3c107complexIdEEE_St5arrayIPcLm2EEEEviT0_T1_
        .type           _ZN2at6native29vectorized_elementwise_kernelILi8EZZZNS0_17expm1_kernel_cudaERNS_18TensorIteratorBaseEENKUlvE_clEvENKUlvE1_clEvEUlN3c107complexIdEEE_St5arrayIPcLm2EEEEviT0_T1_,@function
        .size           _ZN2at6native29vectorized_elementwise_kernelILi8EZZZNS0_17expm1_kernel_cudaERNS_18TensorIteratorBaseEENKUlvE_clEvENKUlvE1_clEvEUlN3c107complexIdEEE_St5arrayIPcLm2EEEEviT0_T1_,(.L_x_36963 - _ZN2at6native29vectorized_elementwise_kernelILi8EZZZNS0_17expm1_kernel_cudaERNS_18TensorIteratorBaseEENKUlvE_clEvENKUlvE1_clEvEUlN3c107complexIdEEE_St5arrayIPcLm2EEEEviT0_T1_)
        .other          _ZN2at6native29vectorized_elementwise_kernelILi8EZZZNS0_17expm1_kernel_cudaERNS_18TensorIteratorBaseEENKUlvE_clEvENKUlvE1_clEvEUlN3c107complexIdEEE_St5arrayIPcLm2EEEEviT0_T1_,@"STO_CUDA_ENTRY STV_DEFAULT"
_ZN2at6native29vectorized_elementwise_kernelILi8EZZZNS0_17expm1_kernel_cudaERNS_18TensorIteratorBaseEENKUlvE_clEvENKUlvE1_clEvEUlN3c107complexIdEEE_St5arrayIPcLm2EEEEviT0_T1_:
.text._ZN2at6native29vectorized_elementwise_kernelILi8EZZZNS0_17expm1_kernel_cudaERNS_18TensorIteratorBaseEENKUlvE_clEvENKUlvE1_clEvEUlN3c107complexIdEEE_St5arrayIPcLm2EEEEviT0_T1_:
        /* <DEDUP_REMOVED lines=102> */
[----:B------:R-:W-:Y:S05]  /*0660*/  CALL.REL.NOINC `($_ZN2at6native29vectorized_elementwise_kernelILi8EZZZNS0_17expm1_kernel_cudaERNS_18TensorIteratorBaseEENKUlvE_clEvENKUlvE1_clEvEUlN3c107complexIdEEE_St5arrayIPcLm2EEEEviT0_T1_$__internal_trig_reduction_slowpathd) ;  /* 0x0000014000b87944 */ /* 0x000fea0003c00000 */
[----:B------:R-:W-:Y:S02]  /*0670*/  IMAD.MOV.U32 R0, RZ, RZ, R4 ;  /* 0x000000ffff007224 */ /* 0x000fe400078e0004 */
[----:B------:R-:W-:Y:S02]  /*0680*/  IMAD.MOV.U32 R2, RZ, RZ, R6 ;  /* 0x000000ffff027224 */ /* 0x000fe400078e0006 */
[----:B------:R-:W-:-:S07]  /*0690*/  IMAD.MOV.U32 R3, RZ, RZ, R7 ;  /* 0x000000ffff037224 */ /* 0x000fce00078e0007 */
.L_x_29200:
[----:B------:R-:W-:Y:S05]  /*06a0*/  BSYNC.RECONVERGENT B3 ;  /* 0x0000000000037941 */ /* 0x000fea0003800200 */
.L_x_29199:
        /* <DEDUP_REMOVED lines=94> */
.L_x_29202:
[C-C-:B------:R-:W-:Y:S01]  /*0c90*/  DADD R2, R16.reuse, R16.reuse ;  /* 0x0000000010027229 */ /* 0x140fe20000000010 */
[----:B------:R-:W-:Y:S01]  /*0ca0*/  IMAD.MOV.U32 R5, RZ, RZ, 0x3ff00000 ;  /* 0x3ff00000ff057424 */ /* 0x000fe200078e00ff */
[----:B------:R-:W-:Y:S01]  /*0cb0*/  ISETP.GE.AND P1, PT, R17, RZ, PT ;  /* 0x000000ff1100720c */ /* 0x000fe20003f26270 */
[----:B------:R-:W-:-:S03]  /*0cc0*/  DSETP.NAN.AND P0, PT, R16, R16, PT ;  /* 0x000000101000722a */ /* 0x000fc60003f08000 */
[----:B------:R-:W-:-:S04]  /*0cd0*/  FSEL R5, -R5, +QNAN , !P1 ;  /* 0x7ff0000005057808 */ /* 0x000fc80004800100 */
[----:B------:R-:W-:Y:S02]  /*0ce0*/  FSEL R22, R2, RZ, P0 ;  /* 0x000000ff02167208 */ /* 0x000fe40000000000 */
[----:B------:R-:W-:-:S07]  /*0cf0*/  FSEL R23, R3, R5, P0 ;  /* 0x0000000503177208 */ /* 0x000fce0000000000 */
.L_x_29203:
[----:B------:R-:W-:Y:S05]  /*0d00*/  BSYNC.RECONVERGENT B0 ;  /* 0x0000000000007941 */ /* 0x000fea0003800200 */
.L_x_29201:
        /* <DEDUP_REMOVED lines=25> */
[----:B------:R-:W-:Y:S05]  /*0ea0*/  CALL.REL.NOINC `($_ZN2at6native29vectorized_elementwise_kernelILi8EZZZNS0_17expm1_kernel_cudaERNS_18TensorIteratorBaseEENKUlvE_clEvENKUlvE1_clEvEUlN3c107complexIdEEE_St5arrayIPcLm2EEEEviT0_T1_$__internal_trig_reduction_slowpathd) ;  /* 0x0000013800a87944 */ /* 0x000fea0003c00000 */
[----:B------:R-:W-:Y:S02]  /*0eb0*/  IMAD.MOV.U32 R0, RZ, RZ, R4 ;  /* 0x000000ffff007224 */ /* 0x000fe400078e0004 */
[----:B------:R-:W-:Y:S02]  /*0ec0*/  IMAD.MOV.U32 R54, RZ, RZ, R6 ;  /* 0x000000ffff367224 */ /* 0x000fe400078e0006 */
[----:B------:R-:W-:-:S07]  /*0ed0*/  IMAD.MOV.U32 R55, RZ, RZ, R7 ;  /* 0x000000ffff377224 */ /* 0x000fce00078e0007 */
.L_x_29207:
[----:B------:R-:W-:Y:S05]  /*0ee0*/  BSYNC.RECONVERGENT B4 ;  /* 0x0000000000047941 */ /* 0x000fea0003800200 */
.L_x_29206:
[----:B------:R-:W-:-:S07]  /*0ef0*/  VIADD R0, R0, 0x1 ;  /* 0x0000000100007836 */ /* 0x000fce0000000000 */
.L_x_29205:
[----:B------:R-:W-:Y:S05]  /*0f00*/  BSYNC.RECONVERGENT B3 ;  /* 0x0000000000037941 */ /* 0x000fea0003800200 */
.L_x_29204:
        /* <DEDUP_REMOVED lines=92> */
.L_x_29209:
[----:B------:R-:W-:Y:S05]  /*14d0*/  BSYNC.RECONVERGENT B0 ;  /* 0x0000000000007941 */ /* 0x000fea0003800200 */
.L_x_29208:
        /* <DEDUP_REMOVED lines=26> */
.L_x_29211:
[----:B------:R-:W-:Y:S05]  /*1680*/  BSYNC.RECONVERGENT B3 ;  /* 0x0000000000037941 */ /* 0x000fea0003800200 */
.L_x_29210:
        /* <DEDUP_REMOVED lines=30> */
.L_x_29198:
[----:B------:R-:W-:Y:S05]  /*1870*/  BSYNC.RECONVERGENT B2 ;  /* 0x0000000000027941 */ /* 0x000fea0003800200 */
.L_x_29197:
        /* <DEDUP_REMOVED lines=34> */
[----:B------:R-:W-:Y:S01]  /*1aa0*/  IMAD.MOV.U32 R3, RZ, RZ, R7 ;  /* 0x000000ffff037224 */ /* 0x000fe200078e0007 */
[----:B------:R-:W-:Y:S06]  /*1ab0*/  BRA `(.L_x_29216) ;  /* 0x0000000000087947 */ /* 0x000fec0003800000 */
.L_x_29215:
[----:B------:R-:W-:Y:S01]  /*1ac0*/  DMUL R2, RZ, R50 ;  /* 0x00000032ff027228 */ /* 0x000fe20000000000 */
[----:B------:R-:W-:-:S10]  /*1ad0*/  IMAD.MOV.U32 R0, RZ, RZ, RZ ;  /* 0x000000ffff007224 */ /* 0x000fd400078e00ff */
.L_x_29216:
[----:B------:R-:W-:Y:S05]  /*1ae0*/  BSYNC.RECONVERGENT B3 ;  /* 0x0000000000037941 */ /* 0x000fea0003800200 */
.L_x_29214:
        /* <DEDUP_REMOVED lines=41> */
.L_x_29218:
        /* <DEDUP_REMOVED lines=59> */
.L_x_29219:
[----:B------:R-:W-:Y:S05]  /*2130*/  BSYNC.RECONVERGENT B0 ;  /* 0x0000000000007941 */ /* 0x000fea0003800200 */
.L_x_29217:
        /* <DEDUP_REMOVED lines=27> */
.L_x_29223:
[----:B------:R-:W-:Y:S05]  /*22f0*/  BSYNC.RECONVERGENT B4 ;  /* 0x0000000000047941 */ /* 0x000fea0003800200 */
.L_x_29222:
[----:B------:R-:W-:Y:S01]  /*2300*/  VIADD R0, R0, 0x1 ;  /* 0x0000000100007836 */ /* 0x000fe20000000000 */
[----:B------:R-:W-:Y:S06]  /*2310*/  BRA `(.L_x_29224) ;  /* 0x0000000000087947 */ /* 0x000fec0003800000 */
.L_x_29221:
[----:B------:R-:W-:Y:S01]  /*2320*/  DMUL R54, RZ, R14 ;  /* 0x0000000eff367228 */ /* 0x000fe20000000000 */
[----:B------:R-:W-:-:S10]  /*2330*/  IMAD.MOV.U32 R0, RZ, RZ, 0x1 ;  /* 0x00000001ff007424 */ /* 0x000fd400078e00ff */
.L_x_29224:
[----:B------:R-:W-:Y:S05]  /*2340*/  BSYNC.RECONVERGENT B3 ;  /* 0x0000000000037941 */ /* 0x000fea0003800200 */
.L_x_29220:
        /* <DEDUP_REMOVED lines=91> */
.L_x_29226:
[----:B------:R-:W-:Y:S05]  /*2900*/  BSYNC.RECONVERGENT B0 ;  /* 0x0000000000007941 */ /* 0x000fea0003800200 */
.L_x_29225:
        /* <DEDUP_REMOVED lines=24> */
[----:B------:R-:W-:Y:S01]  /*2a90*/  IMAD.MOV.U32 R3, RZ, RZ, R7 ;  /* 0x000000ffff037224 */ /* 0x000fe200078e0007 */
[----:B------:R-:W-:Y:S06]  /*2aa0*/  BRA `(.L_x_29229) ;  /* 0x0000000000087947 */ /* 0x000fec0003800000 */
.L_x_29228:
[----:B------:R-:W-:Y:S01]  /*2ab0*/  DMUL R2, RZ, R14 ;  /* 0x0000000eff027228 */ /* 0x000fe20000000000 */
[----:B------:R-:W-:-:S10]  /*2ac0*/  IMAD.MOV.U32 R0, RZ, RZ, RZ ;  /* 0x000000ffff007224 */ /* 0x000fd400078e00ff */
.L_x_29229:
[----:B------:R-:W-:Y:S05]  /*2ad0*/  BSYNC.RECONVERGENT B3 ;  /* 0x0000000000037941 */ /* 0x000fea0003800200 */
.L_x_29227:
        /* <DEDUP_REMOVED lines=30> */
.L_x_29213:
[----:B------:R-:W-:Y:S05]  /*2cc0*/  BSYNC.RECONVERGENT B2 ;  /* 0x0000000000027941 */ /* 0x000fea0003800200 */
.L_x_29212:
        /* <DEDUP_REMOVED lines=36> */
.L_x_29233:
[----:B------:R-:W-:Y:S01]  /*2f10*/  DMUL R2, RZ, R50 ;  /* 0x00000032ff027228 */ /* 0x000fe20000000000 */
[----:B------:R-:W-:-:S10]  /*2f20*/  IMAD.MOV.U32 R0, RZ, RZ, RZ ;  /* 0x000000ffff007224 */ /* 0x000fd400078e00ff */
.L_x_29234:
[----:B------:R-:W-:Y:S05]  /*2f30*/  BSYNC.RECONVERGENT B3 ;  /* 0x0000000000037941 */ /* 0x000fea0003800200 */
.L_x_29232:
        /* <DEDUP_REMOVED lines=41> */
.L_x_29236:
        /* <DEDUP_REMOVED lines=59> */
.L_x_29237:
[----:B------:R-:W-:Y:S05]  /*3580*/  BSYNC.RECONVERGENT B0 ;  /* 0x0000000000007941 */ /* 0x000fea0003800200 */
.L_x_29235:
        /* <DEDUP_REMOVED lines=27> */
.L_x_29241:
[----:B------:R-:W-:Y:S05]  /*3740*/  BSYNC.RECONVERGENT B4 ;  /* 0x0000000000047941 */ /* 0x000fea0003800200 */
.L_x_29240:
[----:B------:R-:W-:Y:S01]  /*3750*/  VIADD R0, R0, 0x1 ;  /* 0x0000000100007836 */ /* 0x000fe20000000000 */
[----:B------:R-:W-:Y:S06]  /*3760*/  BRA `(.L_x_29242) ;  /* 0x0000000000087947 */ /* 0x000fec0003800000 */
.L_x_29239:
[----:B------:R-:W-:Y:S01]  /*3770*/  DMUL R54, RZ, R10 ;  /* 0x0000000aff367228 */ /* 0x000fe20000000000 */
[----:B------:R-:W-:-:S10]  /*3780*/  IMAD.MOV.U32 R0, RZ, RZ, 0x1 ;  /* 0x00000001ff007424 */ /* 0x000fd400078e00ff */
.L_x_29242:
[----:B------:R-:W-:Y:S05]  /*3790*/  BSYNC.RECONVERGENT B3 ;  /* 0x0000000000037941 */ /* 0x000fea0003800200 */
.L_x_29238:
        /* <DEDUP_REMOVED lines=91> */
.L_x_29244:
[----:B------:R-:W-:Y:S05]  /*3d50*/  BSYNC.RECONVERGENT B0 ;  /* 0x0000000000007941 */ /* 0x000fea0003800200 */
.L_x_29243:
        /* <DEDUP_REMOVED lines=26> */
.L_x_29246:
[----:B------:R-:W-:Y:S01]  /*3f00*/  DMUL R2, RZ, R10 ;  /* 0x0000000aff027228 */ /* 0x000fe20000000000 */
[----:B------:R-:W-:-:S10]  /*3f10*/  IMAD.MOV.U32 R0, RZ, RZ, RZ ;  /* 0x000000ffff007224 */ /* 0x000fd400078e00ff */
.L_x_29247:
[----:B------:R-:W-:Y:S05]  /*3f20*/  BSYNC.RECONVERGENT B3 ;  /* 0x0000000000037941 */ /* 0x000fea0003800200 */
.L_x_29245:
        /* <DEDUP_REMOVED lines=30> */
.L_x_29231:
[----:B------:R-:W-:Y:S05]  /*4110*/  BSYNC.RECONVERGENT B2 ;  /* 0x0000000000027941 */ /* 0x000fea0003800200 */
.L_x_29230:
        /* <DEDUP_REMOVED lines=36> */
.L_x_29251:
[----:B------:R-:W-:Y:S01]  /*4360*/  DMUL R2, RZ, R50 ;  /* 0x00000032ff027228 */ /* 0x000fe20000000000 */
[----:B------:R-:W-:-:S10]  /*4370*/  IMAD.MOV.U32 R0, RZ, RZ, RZ ;  /* 0x000000ffff007224 */ /* 0x000fd400078e00ff */
.L_x_29252:
[----:B------:R-:W-:Y:S05]  /*4380*/  BSYNC.RECONVERGENT B3 ;  /* 0x0000000000037941 */ /* 0x000fea0003800200 */
.L_x_29250:
        /* <DEDUP_REMOVED lines=41> */
.L_x_29254:
        /* <DEDUP_REMOVED lines=59> */
.L_x_29255:
[----:B------:R-:W-:Y:S05]  /*49d0*/  BSYNC.RECONVERGENT B0 ;  /* 0x0000000000007941 */ /* 0x000fea0003800200 */
.L_x_29253:
        /* <DEDUP_REMOVED lines=27> */
.L_x_29259:
[----:B------:R-:W-:Y:S05]  /*4b90*/  BSYNC.RECONVERGENT B4 ;  /* 0x0000000000047941 */ /* 0x000fea0003800200 */
.L_x_29258:
[----:B------:R-:W-:Y:S01]  /*4ba0*/  VIADD R0, R0, 0x1 ;  /* 0x0000000100007836 */ /* 0x000fe20000000000 */
[----:B------:R-:W-:Y:S06]  /*4bb0*/  BRA `(.L_x_29260) ;  /* 0x0000000000087947 */ /* 0x000fec0003800000 */
.L_x_29257:
[----:B------:R-:W-:Y:S01]  /*4bc0*/  DMUL R54, RZ, R42 ;  /* 0x0000002aff367228 */ /* 0x000fe20000000000 */
[----:B------:R-:W-:-:S10]  /*4bd0*/  IMAD.MOV.U32 R0, RZ, RZ, 0x1 ;  /* 0x00000001ff007424 */ /* 0x000fd400078e00ff */
.L_x_29260:
[----:B------:R-:W-:Y:S05]  /*4be0*/  BSYNC.RECONVERGENT B3 ;  /* 0x0000000000037941 */ /* 0x000fea0003800200 */
.L_x_29256:
        /* <DEDUP_REMOVED lines=91> */
.L_x_29262:
[----:B------:R-:W-:Y:S05]  /*51a0*/  BSYNC.RECONVERGENT B0 ;  /* 0x0000000000007941 */ /* 0x000fea0003800200 */
.L_x_29261:
        /* <DEDUP_REMOVED lines=26> */
.L_x_29264:
[----:B------:R-:W-:Y:S01]  /*5350*/  DMUL R2, RZ, R42 ;  /* 0x0000002aff027228 */ /* 0x000fe20000000000 */
[----:B------:R-:W-:-:S10]  /*5360*/  IMAD.MOV.U32 R0, RZ, RZ, RZ ;  /* 0x000000ffff007224 */ /* 0x000fd400078e00ff */
.L_x_29265:
[----:B------:R-:W-:Y:S05]  /*5370*/  BSYNC.RECONVERGENT B3 ;  /* 0x0000000000037941 */ /* 0x000fea0003800200 */
.L_x_29263:
        /* <DEDUP_REMOVED lines=30> */
.L_x_29249:
[----:B------:R-:W-:Y:S05]  /*5560*/  BSYNC.RECONVERGENT B2 ;  /* 0x0000000000027941 */ /* 0x000fea0003800200 */
.L_x_29248:
        /* <DEDUP_REMOVED lines=36> */
.L_x_29269:
[----:B------:R-:W-:Y:S01]  /*57b0*/  DMUL R2, RZ, R50 ;  /* 0x00000032ff027228 */ /* 0x000fe20000000000 */
[----:B------:R-:W-:-:S10]  /*57c0*/  IMAD.MOV.U32 R0, RZ, RZ, RZ ;  /* 0x000000ffff007224 */ /* 0x000fd400078e00ff */
.L_x_29270:
[----:B------:R-:W-:Y:S05]  /*57d0*/  BSYNC.RECONVERGENT B3 ;  /* 0x0000000000037941 */ /* 0x000fea0003800200 */
.L_x_29268:
        /* <DEDUP_REMOVED lines=41> */
.L_x_29272:
        /* <DEDUP_REMOVED lines=59> */
.L_x_29273:
[----:B------:R-:W-:Y:S05]  /*5e20*/  BSYNC.RECONVERGENT B0 ;  /* 0x0000000000007941 */ /* 0x000fea0003800200 */
.L_x_29271:
        /* <DEDUP_REMOVED lines=27> */
.L_x_29277:
[----:B------:R-:W-:Y:S05]  /*5fe0*/  BSYNC.RECONVERGENT B4 ;  /* 0x0000000000047941 */ /* 0x000fea0003800200 */
.L_x_29276:
[----:B------:R-:W-:Y:S01]  /*5ff0*/  VIADD R0, R0, 0x1 ;  /* 0x0000000100007836 */ /* 0x000fe20000000000 */
[----:B------:R-:W-:Y:S06]  /*6000*/  BRA `(.L_x_29278) ;  /* 0x0000000000087947 */ /* 0x000fec0003800000 */
.L_x_29275:
[----:B------:R-:W-:Y:S01]  /*6010*/  DMUL R54, RZ, R38 ;  /* 0x00000026ff367228 */ /* 0x000fe20000000000 */
[----:B------:R-:W-:-:S10]  /*6020*/  IMAD.MOV.U32 R0, RZ, RZ, 0x1 ;  /* 0x00000001ff007424 */ /* 0x000fd400078e00ff */
.L_x_29278:
[----:B------:R-:W-:Y:S05]  /*6030*/  BSYNC.RECONVERGENT B3 ;  /* 0x0000000000037941 */ /* 0x000fea0003800200 */
.L_x_29274:
        /* <DEDUP_REMOVED lines=91> */
.L_x_29280:
[----:B------:R-:W-:Y:S05]  /*65f0*/  BSYNC.RECONVERGENT B0 ;  /* 0x0000000000007941 */ /* 0x000fea0003800200 */
.L_x_29279:
        /* <DEDUP_REMOVED lines=26> */
.L_x_29282:
[----:B------:R-:W-:Y:S01]  /*67a0*/  DMUL R2, RZ, R38 ;  /* 0x00000026ff027228 */ /* 0x000fe20000000000 */
[----:B------:R-:W-:-:S10]  /*67b0*/  IMAD.MOV.U32 R0, RZ, RZ, RZ ;  /* 0x000000ffff007224 */ /* 0x000fd400078e00ff */
.L_x_29283:
[----:B------:R-:W-:Y:S05]  /*67c0*/  BSYNC.RECONVERGENT B3 ;  /* 0x0000000000037941 */ /* 0x000fea0003800200 */
.L_x_29281:
        /* <DEDUP_REMOVED lines=30> */
.L_x_29267:
[----:B------:R-:W-:Y:S05]  /*69b0*/  BSYNC.RECONVERGENT B2 ;  /* 0x0000000000027941 */ /* 0x000fea0003800200 */
.L_x_29266:
        /* <DEDUP_REMOVED lines=36> */
.L_x_29287:
[----:B------:R-:W-:Y:S01]  /*6c00*/  DMUL R2, RZ, R50 ;  /* 0x00000032ff027228 */ /* 0x000fe20000000000 */
[----:B------:R-:W-:-:S10]  /*6c10*/  IMAD.MOV.U32 R0, RZ, RZ, RZ ;  /* 0x000000ffff007224 */ /* 0x000fd400078e00ff */
.L_x_29288:
[----:B------:R-:W-:Y:S05]  /*6c20*/  BSYNC.RECONVERGENT B3 ;  /* 0x0000000000037941 */ /* 0x000fea0003800200 */
.L_x_29286:
        /* <DEDUP_REMOVED lines=41> */
.L_x_29290:
        /* <DEDUP_REMOVED lines=59> */
.L_x_29291:
[----:B------:R-:W-:Y:S05]  /*7270*/  BSYNC.RECONVERGENT B0 ;  /* 0x0000000000007941 */ /* 0x000fea0003800200 */
.L_x_29289:
        /* <DEDUP_REMOVED lines=27> */
.L_x_29295:
[----:B------:R-:W-:Y:S05]  /*7430*/  BSYNC.RECONVERGENT B4 ;  /* 0x0000000000047941 */ /* 0x000fea0003800200 */
.L_x_29294:
[----:B------:R-:W-:Y:S01]  /*7440*/  VIADD R0, R0, 0x1 ;  /* 0x0000000100007836 */ /* 0x000fe20000000000 */
[----:B------:R-:W-:Y:S06]  /*7450*/  BRA `(.L_x_29296) ;  /* 0x0000000000087947 */ /* 0x000fec0003800000 */
.L_x_29293:
[----:B------:R-:W-:Y:S01]  /*7460*/  DMUL R54, RZ, R34 ;  /* 0x00000022ff367228 */ /* 0x000fe20000000000 */
[----:B------:R-:W-:-:S10]  /*7470*/  IMAD.MOV.U32 R0, RZ, RZ, 0x1 ;  /* 0x00000001ff007424 */ /* 0x000fd400078e00ff */
.L_x_29296:
[----:B------:R-:W-:Y:S05]  /*7480*/  BSYNC.RECONVERGENT B3 ;  /* 0x0000000000037941 */ /* 0x000fea0003800200 */
.L_x_29292:
        /* <DEDUP_REMOVED lines=91> */
.L_x_29298:
[----:B------:R-:W-:Y:S05]  /*7a40*/  BSYNC.RECONVERGENT B0 ;  /* 0x0000000000007941 */ /* 0x000fea0003800200 */
.L_x_29297:
        /* <DEDUP_REMOVED lines=26> */
.L_x_29300:
[----:B------:R-:W-:Y:S01]  /*7bf0*/  DMUL R2, RZ, R34 ;  /* 0x00000022ff027228 */ /* 0x000fe20000000000 */
[----:B------:R-:W-:-:S10]  /*7c00*/  IMAD.MOV.U32 R0, RZ, RZ, RZ ;  /* 0x000000ffff007224 */ /* 0x000fd400078e00ff */
.L_x_29301:
[----:B------:R-:W-:Y:S05]  /*7c10*/  BSYNC.RECONVERGENT B3 ;  /* 0x0000000000037941 */ /* 0x000fea0003800200 */
.L_x_29299:
        /* <DEDUP_REMOVED lines=30> */
.L_x_29285:
[----:B------:R-:W-:Y:S05]  /*7e00*/  BSYNC.RECONVERGENT B2 ;  /* 0x0000000000027941 */ /* 0x000fea0003800200 */
.L_x_29284:
        /* <DEDUP_REMOVED lines=36> */
.L_x_29305:
[----:B------:R-:W-:Y:S01]  /*8050*/  DMUL R2, RZ, R50 ;  /* 0x00000032ff027228 */ /* 0x000fe20000000000 */
[----:B------:R-:W-:-:S10]  /*8060*/  IMAD.MOV.U32 R0, RZ, RZ, RZ ;  /* 0x000000ffff007224 */ /* 0x000fd400078e00ff */
.L_x_29306:
[----:B------:R-:W-:Y:S05]  /*8070*/  BSYNC.RECONVERGENT B3 ;  /* 0x0000000000037941 */ /* 0x000fea0003800200 */
.L_x_29304:
        /* <DEDUP_REMOVED lines=41> */
.L_x_29308:
        /* <DEDUP_REMOVED lines=59> */
.L_x_29309:
[----:B------:R-:W-:Y:S05]  /*86c0*/  BSYNC.RECONVERGENT B0 ;  /* 0x0000000000007941 */ /* 0x000fea0003800200 */
.L_x_29307:
        /* <DEDUP_REMOVED lines=27> */
.L_x_29313:
[----:B------:R-:W-:Y:S05]  /*8880*/  BSYNC.RECONVERGENT B4 ;  /* 0x0000000000047941 */ /* 0x000fea0003800200 */
.L_x_29312:
[----:B------:R-:W-:Y:S01]  /*8890*/  VIADD R0, R0, 0x1 ;  /* 0x0000000100007836 */ /* 0x000fe20000000000 */
[----:B------:R-:W-:Y:S06]  /*88a0*/  BRA `(.L_x_29314) ;  /* 0x0000000000087947 */ /* 0x000fec0003800000 */
.L_x_29311:
[----:B------:R-:W-:Y:S01]  /*88b0*/  DMUL R54, RZ, R30 ;  /* 0x0000001eff367228 */ /* 0x000fe20000000000 */
[----:B------:R-:W-:-:S10]  /*88c0*/  IMAD.MOV.U32 R0, RZ, RZ, 0x1 ;  /* 0x00000001ff007424 */ /* 0x000fd400078e00ff */
.L_x_29314:
[----:B------:R-:W-:Y:S05]  /*88d0*/  BSYNC.RECONVERGENT B3 ;  /* 0x0000000000037941 */ /* 0x000fea0003800200 */
.L_x_29310:
        /* <DEDUP_REMOVED lines=91> */
.L_x_29316:
[----:B------:R-:W-:Y:S05]  /*8e90*/  BSYNC.RECONVERGENT B0 ;  /* 0x0000000000007941 */ /* 0x000fea0003800200 */
.L_x_29315:
        /* <DEDUP_REMOVED lines=26> */
.L_x_29318:
[----:B------:R-:W-:Y:S01]  /*9040*/  DMUL R2, RZ, R30 ;  /* 0x0000001eff027228 */ /* 0x000fe20000000000 */
[----:B------:R-:W-:-:S10]  /*9050*/  IMAD.MOV.U32 R0, RZ, RZ, RZ ;  /* 0x000000ffff007224 */ /* 0x000fd400078e00ff */
.L_x_29319:
[----:B------:R-:W-:Y:S05]  /*9060*/  BSYNC.RECONVERGENT B3 ;  /* 0x0000000000037941 */ /* 0x000fea0003800200 */
.L_x_29317:
        /* <DEDUP_REMOVED lines=30> */
.L_x_29303:
[----:B------:R-:W-:Y:S05]  /*9250*/  BSYNC.RECONVERGENT B2 ;  /* 0x0000000000027941 */ /* 0x000fea0003800200 */
.L_x_29302:
        /* <DEDUP_REMOVED lines=36> */
.L_x_29323:
[----:B------:R-:W-:Y:S01]  /*94a0*/  DMUL R2, RZ, R50 ;  /* 0x00000032ff027228 */ /* 0x000fe20000000000 */
[----:B------:R-:W-:-:S10]  /*94b0*/  IMAD.MOV.U32 R0, RZ, RZ, RZ ;  /* 0x000000ffff007224 */ /* 0x000fd400078e00ff */
.L_x_29324:
[----:B------:R-:W-:Y:S05]  /*94c0*/  BSYNC.RECONVERGENT B3 ;  /* 0x0000000000037941 */ /* 0x000fea0003800200 */
.L_x_29322:
        /* <DEDUP_REMOVED lines=41> */
.L_x_29326:
        /* <DEDUP_REMOVED lines=59> */
.L_x_29327:
[----:B------:R-:W-:Y:S05]  /*9b10*/  BSYNC.RECONVERGENT B0 ;  /* 0x0000000000007941 */ /* 0x000fea0003800200 */
.L_x_29325:
        /* <DEDUP_REMOVED lines=27> */
.L_x_29331:
[----:B------:R-:W-:Y:S05]  /*9cd0*/  BSYNC.RECONVERGENT B4 ;  /* 0x0000000000047941 */ /* 0x000fea0003800200 */
.L_x_29330:
[----:B------:R-:W-:Y:S01]  /*9ce0*/  VIADD R0, R0, 0x1 ;  /* 0x0000000100007836 */ /* 0x000fe20000000000 */
[----:B------:R-:W-:Y:S06]  /*9cf0*/  BRA `(.L_x_29332) ;  /* 0x0000000000087947 */ /* 0x000fec0003800000 */
.L_x_29329:
[----:B------:R-:W-:Y:S01]  /*9d00*/  DMUL R52, RZ, R26 ;  /* 0x0000001aff347228 */ /* 0x000fe20000000000 */
[----:B------:R-:W-:-:S10]  /*9d10*/  IMAD.MOV.U32 R0, RZ, RZ, 0x1 ;  /* 0x00000001ff007424 */ /* 0x000fd400078e00ff */
.L_x_29332:
[----:B------:R-:W-:Y:S05]  /*9d20*/  BSYNC.RECONVERGENT B3 ;  /* 0x0000000000037941 */ /* 0x000fea0003800200 */
.L_x_29328:
        /* <DEDUP_REMOVED lines=91> */
.L_x_29334:
[----:B------:R-:W-:Y:S05]  /*a2e0*/  BSYNC.RECONVERGENT B0 ;  /* 0x0000000000007941 */ /* 0x000fea0003800200 */
.L_x_29333:
        /* <DEDUP_REMOVED lines=26> */
.L_x_29336:
[----:B------:R-:W-:Y:S01]  /*a490*/  DMUL R2, RZ, R26 ;  /* 0x0000001aff027228 */ /* 0x000fe20000000000 */
[----:B------:R-:W-:-:S10]  /*a4a0*/  IMAD.MOV.U32 R0, RZ, RZ, RZ ;  /* 0x000000ffff007224 */ /* 0x000fd400078e00ff */
.L_x_29337:
[----:B------:R-:W-:Y:S05]  /*a4b0*/  BSYNC.RECONVERGENT B3 ;  /* 0x0000000000037941 */ /* 0x000fea0003800200 */
.L_x_29335:
        /* <DEDUP_REMOVED lines=30> */
.L_x_29321:
[----:B------:R-:W-:Y:S05]  /*a6a0*/  BSYNC.RECONVERGENT B2 ;  /* 0x0000000000027941 */ /* 0x000fea0003800200 */
.L_x_29320:
        /* <DEDUP_REMOVED lines=27> */
.L_x_29340:
[----:B------:R-:W-:-:S13]  /*a860*/  ISETP.GE.U32.AND P0, PT, R3, R2, PT ;  /* 0x000000020300720c */ /* 0x000fda0003f06070 */
[----:B------:R-:W-:Y:S05]  /*a870*/  @P0 BRA `(.L_x_29342) ;  /* 0x0000000000300947 */ /* 0x000fea0003800000 */
[----:B01----:R-:W0:Y:S01]  /*a880*/  LDC.64 R4, c[0x0][0x388] ;  /* 0x0000e200ff047b82 */ /* 0x003e220000000a00 */
[----:B------:R-:W-:Y:S02]  /*a890*/  IMAD R7, R0, 0x400, R3 ;  /* 0x0000040000077824 */ /* 0x000fe400078e0203 */
[----:B------:R-:W-:Y:S02]  /*a8a0*/  VIADD R3, R3, 0x80 ;  /* 0x0000008003037836 */ /* 0x000fe40000000000 */
[----:B0-----:R-:W-:-:S05]  /*a8b0*/  IMAD.WIDE.U32 R4, R7, 0x10, R4 ;  /* 0x0000001007047825 */ /* 0x001fca00078e0004 */
[----:B------:R1:W-:Y:S02]  /*a8c0*/  STG.E.128 desc[UR6][R4.64], R8 ;  /* 0x0000000804007986 */ /* 0x0003e4000c101d06 */
.L_x_29341:
[----:B------:R-:W-:-:S13]  /*a8d0*/  ISETP.GE.U32.AND P0, PT, R3, R2, PT ;  /* 0x000000020300720c */ /* 0x000fda0003f06070 */
[----:B------:R-:W-:Y:S05]  /*a8e0*/  @P0 BRA `(.L_x_29343) ;  /* 0x0000000000340947 */ /* 0x000fea0003800000 */
[----:B01----:R-:W0:Y:S01]  /*a8f0*/  LDC.64 R4, c[0x0][0x388] ;  /* 0x0000e200ff047b82 */ /* 0x003e220000000a00 */
[----:B------:R-:W-:Y:S02]  /*a900*/  IMAD R7, R0, 0x400, R3 ;  /* 0x0000040000077824 */ /* 0x000fe400078e0203 */
[----:B------:R-:W-:Y:S02]  /*a910*/  VIADD R3, R3, 0x80 ;  /* 0x0000008003037836 */ /* 0x000fe40000000000 */
[----:B0-----:R-:W-:-:S05]  /*a920*/  IMAD.WIDE.U32 R4, R7, 0x10, R4 ;  /* 0x0000001007047825 */ /* 0x001fca00078e0004 */
[----:B------:R2:W-:Y:S02]  /*a930*/  STG.E.128 desc[UR6][R4.64], R40 ;  /* 0x0000002804007986 */ /* 0x0005e4000c101d06 */
.L_x_29342:
        /* <DEDUP_REMOVED lines=8> */
.L_x_29343:
[----:B------:R-:W-:Y:S05]  /*a9c0*/  BSYNC.RELIABLE B1 ;  /* 0x0000000000017941 */ /* 0x000fea0003800100 */
.L_x_29339:
[----:B------:R-:W-:-:S13]  /*a9d0*/  ISETP.GE.U32.AND P0, PT, R3, R2, PT ;  /* 0x000000020300720c */ /* 0x000fda0003f06070 */
[----:B012---:R-:W0:Y:S01]  /*a9e0*/  @!P0 LDC.64 R4, c[0x0][0x388] ;  /* 0x0000e200ff048b82 */ /* 0x007e220000000a00 */
[----:B------:R-:W-:Y:S02]  /*a9f0*/  @!P0 IMAD R7, R0, 0x400, R3 ;  /* 0x0000040000078824 */ /* 0x000fe400078e0203 */
[----:B------:R-:W-:Y:S02]  /*aa00*/  @!P0 VIADD R3, R3, 0x80 ;  /* 0x0000008003038836 */ /* 0x000fe40000000000 */
[----:B0-----:R-:W-:-:S05]  /*aa10*/  @!P0 IMAD.WIDE.U32 R4, R7, 0x10, R4 ;  /* 0x0000001007048825 */ /* 0x001fca00078e0004 */
[----:B------:R3:W-:Y:S02]  /*aa20*/  @!P0 STG.E.128 desc[UR6][R4.64], R32 ;  /* 0x0000002004008986 */ /* 0x0007e4000c101d06 */
.L_x_29344:
[----:B------:R-:W-:Y:S05]  /*aa30*/  BSYNC.RECONVERGENT B0 ;  /* 0x0000000000007941 */ /* 0x000fea0003800200 */
.L_x_29338:
        /* <DEDUP_REMOVED lines=8> */
.L_x_29196:
        /* <DEDUP_REMOVED lines=32> */
[----:B-----5:R-:W-:Y:S05]  /*acc0*/  CALL.REL.NOINC `($_ZN2at6native29vectorized_elementwise_kernelILi8EZZZNS0_17expm1_kernel_cudaERNS_18TensorIteratorBaseEENKUlvE_clEvENKUlvE1_clEvEUlN3c107complexIdEEE_St5arrayIPcLm2EEEEviT0_T1_$__internal_trig_reduction_slowpathd) ;  /* 0x0000009c00207944 */ /* 0x020fea0003c00000 */
[----:B------:R-:W-:Y:S02]  /*acd0*/  IMAD.MOV.U32 R0, RZ, RZ, R4 ;  /* 0x000000ffff007224 */ /* 0x000fe400078e0004 */
[----:B------:R-:W-:Y:S02]  /*ace0*/  IMAD.MOV.U32 R2, RZ, RZ, R6 ;  /* 0x000000ffff027224 */ /* 0x000fe400078e0006 */
[----:B------:R-:W-:-:S07]  /*acf0*/  IMAD.MOV.U32 R3, RZ, RZ, R7 ;  /* 0x000000ffff037224 */ /* 0x000fce00078e0007 */
.L_x_29346:
[----:B------:R-:W-:Y:S05]  /*ad00*/  BSYNC.RECONVERGENT B2 ;  /* 0x0000000000027941 */ /* 0x000fea0003800200 */
.L_x_29345:
        /* <DEDUP_REMOVED lines=94> */
.L_x_29348:
[C-C-:B------:R-:W-:Y:S01]  /*b2f0*/  DADD R2, R16.reuse, R16.reuse ;  /* 0x0000000010027229 */ /* 0x140fe20000000010 */
[----:B------:R-:W-:Y:S01]  /*b300*/  IMAD.MOV.U32 R5, RZ, RZ, 0x3ff00000 ;  /* 0x3ff00000ff057424 */ /* 0x000fe200078e00ff */
[----:B------:R-:W-:Y:S01]  /*b310*/  ISETP.GE.AND P1, PT, R17, RZ, PT ;  /* 0x000000ff1100720c */ /* 0x000fe20003f26270 */
[----:B------:R-:W-:-:S03]  /*b320*/  DSETP.NAN.AND P0, PT, R16, R16, PT ;  /* 0x000000101000722a */ /* 0x000fc60003f08000 */
[----:B------:R-:W-:-:S04]  /*b330*/  FSEL R5, -R5, +QNAN , !P1 ;  /* 0x7ff0000005057808 */ /* 0x000fc80004800100 */
[----:B------:R-:W-:Y:S02]  /*b340*/  FSEL R22, R2, RZ, P0 ;  /* 0x000000ff02167208 */ /* 0x000fe40000000000 */
[----:B------:R-:W-:-:S07]  /*b350*/  FSEL R23, R3, R5, P0 ;  /* 0x0000000503177208 */ /* 0x000fce0000000000 */
.L_x_29349:
[----:B------:R-:W-:Y:S05]  /*b360*/  BSYNC.RECONVERGENT B0 ;  /* 0x0000000000007941 */ /* 0x000fea0003800200 */
.L_x_29347:
        /* <DEDUP_REMOVED lines=25> */
[----:B-----5:R-:W-:Y:S05]  /*b500*/  CALL.REL.NOINC `($_ZN2at6native29vectorized_elementwise_kernelILi8EZZZNS0_17expm1_kernel_cudaERNS_18TensorIteratorBaseEENKUlvE_clEvENKUlvE1_clEvEUlN3c107complexIdEEE_St5arrayIPcLm2EEEEviT0_T1_$__internal_trig_reduction_slowpathd) ;  /* 0x0000009400107944 */ /* 0x020fea0003c00000 */
[----:B------:R-:W-:Y:S02]  /*b510*/  IMAD.MOV.U32 R0, RZ, RZ, R4 ;  /* 0x000000ffff007224 */ /* 0x000fe400078e0004 */
[----:B------:R-:W-:Y:S02]  /*b520*/  IMAD.MOV.U32 R52, RZ, RZ, R6 ;  /* 0x000000ffff347224 */ /* 0x000fe400078e0006 */
[----:B------:R-:W-:-:S07]  /*b530*/  IMAD.MOV.U32 R53, RZ, RZ, R7 ;  /* 0x000000ffff357224 */ /* 0x000fce00078e0007 */
.L_x_29353:
[----:B------:R-:W-:Y:S05]  /*b540*/  BSYNC.RECONVERGENT B3 ;  /* 0x0000000000037941 */ /* 0x000fea0003800200 */
.L_x_29352:
[----:B------:R-:W-:-:S07]  /*b550*/  VIADD R0, R0, 0x1 ;  /* 0x0000000100007836 */ /* 0x000fce0000000000 */
.L_x_29351:
[----:B------:R-:W-:Y:S05]  /*b560*/  BSYNC.RECONVERGENT B2 ;  /* 0x0000000000027941 */ /* 0x000fea0003800200 */
.L_x_29350:
        /* <DEDUP_REMOVED lines=92> */
.L_x_29355:
[----:B------:R-:W-:Y:S05]  /*bb30*/  BSYNC.RECONVERGENT B0 ;  /* 0x0000000000007941 */ /* 0x000fea0003800200 */
.L_x_29354:
        /* <DEDUP_REMOVED lines=26> */
.L_x_29357:
[----:B------:R-:W-:Y:S05]  /*bce0*/  BSYNC.RECONVERGENT B2 ;  /* 0x0000000000027941 */ /* 0x000fea0003800200 */
.L_x_29356:
        /* <DEDUP_REMOVED lines=55> */
[----:B------:R-:W-:Y:S01]  /*c060*/  IMAD.MOV.U32 R3, RZ, RZ, R7 ;  /* 0x000000ffff037224 */ /* 0x000fe200078e0007 */
[----:B------:R-:W-:Y:S06]  /*c070*/  BRA `(.L_x_29360) ;  /* 0x0000000000087947 */ /* 0x000fec0003800000 */
.L_x_29359:
[----:B------:R-:W-:Y:S01]  /*c080*/  DMUL R2, RZ, R6 ;  /* 0x00000006ff027228 */ /* 0x000fe20000000000 */
[----:B------:R-:W-:-:S10]  /*c090*/  IMAD.MOV.U32 R0, RZ, RZ, RZ ;  /* 0x000000ffff007224 */ /* 0x000fd400078e00ff */
.L_x_29360:
[----:B------:R-:W-:Y:S05]  /*c0a0*/  BSYNC.RECONVERGENT B2 ;  /* 0x0000000000027941 */ /* 0x000fea0003800200 */
.L_x_29358:
        /* <DEDUP_REMOVED lines=41> */
.L_x_29362:
        /* <DEDUP_REMOVED lines=59> */
.L_x_29363:
[----:B------:R-:W-:Y:S05]  /*c6f0*/  BSYNC.RECONVERGENT B0 ;  /* 0x0000000000007941 */ /* 0x000fea0003800200 */
.L_x_29361:
        /* <DEDUP_REMOVED lines=27> */
.L_x_29367:
[----:B------:R-:W-:Y:S05]  /*c8b0*/  BSYNC.RECONVERGENT B3 ;  /* 0x0000000000037941 */ /* 0x000fea0003800200 */
.L_x_29366:
[----:B------:R-:W-:Y:S01]  /*c8c0*/  VIADD R0, R0, 0x1 ;  /* 0x0000000100007836 */ /* 0x000fe20000000000 */
[----:B------:R-:W-:Y:S06]  /*c8d0*/  BRA `(.L_x_29368) ;  /* 0x0000000000087947 */ /* 0x000fec0003800000 */
.L_x_29365:
[----:B------:R-:W-:Y:S01]  /*c8e0*/  DMUL R52, RZ, R14 ;  /* 0x0000000eff347228 */ /* 0x000fe20000000000 */
[----:B------:R-:W-:-:S10]  /*c8f0*/  IMAD.MOV.U32 R0, RZ, RZ, 0x1 ;  /* 0x00000001ff007424 */ /* 0x000fd400078e00ff */
.L_x_29368:
[----:B------:R-:W-:Y:S05]  /*c900*/  BSYNC.RECONVERGENT B2 ;  /* 0x0000000000027941 */ /* 0x000fea0003800200 */
.L_x_29364:
        /* <DEDUP_REMOVED lines=91> */
.L_x_29370:
[----:B------:R-:W-:Y:S05]  /*cec0*/  BSYNC.RECONVERGENT B0 ;  /* 0x0000000000007941 */ /* 0x000fea0003800200 */
.L_x_29369:
        /* <DEDUP_REMOVED lines=24> */
[----:B------:R-:W-:Y:S01]  /*d050*/  IMAD.MOV.U32 R3, RZ, RZ, R7 ;  /* 0x000000ffff037224 */ /* 0x000fe200078e0007 */
[----:B------:R-:W-:Y:S06]  /*d060*/  BRA `(.L_x_29373) ;  /* 0x0000000000087947 */ /* 0x000fec0003800000 */
.L_x_29372:
[----:B------:R-:W-:Y:S01]  /*d070*/  DMUL R2, RZ, R14 ;  /* 0x0000000eff027228 */ /* 0x000fe20000000000 */
[----:B------:R-:W-:-:S10]  /*d080*/  IMAD.MOV.U32 R0, RZ, RZ, RZ ;  /* 0x000000ffff007224 */ /* 0x000fd400078e00ff */
.L_x_29373:
[----:B------:R-:W-:Y:S05]  /*d090*/  BSYNC.RECONVERGENT B2 ;  /* 0x0000000000027941 */ /* 0x000fea0003800200 */
.L_x_29371:
        /* <DEDUP_REMOVED lines=57> */
.L_x_29375:
[----:B------:R-:W-:Y:S01]  /*d430*/  DMUL R2, RZ, R6 ;  /* 0x00000006ff027228 */ /* 0x000fe20000000000 */
[----:B------:R-:W-:-:S10]  /*d440*/  IMAD.MOV.U32 R0, RZ, RZ, RZ ;  /* 0x000000ffff007224 */ /* 0x000fd400078e00ff */
.L_x_29376:
[----:B------:R-:W-:Y:S05]  /*d450*/  BSYNC.RECONVERGENT B2 ;  /* 0x0000000000027941 */ /* 0x000fea0003800200 */
.L_x_29374:
        /* <DEDUP_REMOVED lines=41> */
.L_x_29378:
        /* <DEDUP_REMOVED lines=59> */
.L_x_29379:
[----:B------:R-:W-:Y:S05]  /*daa0*/  BSYNC.RECONVERGENT B0 ;  /* 0x0000000000007941 */ /* 0x000fea0003800200 */
.L_x_29377:
        /* <DEDUP_REMOVED lines=27> */
.L_x_29383:
[----:B------:R-:W-:Y:S05]  /*dc60*/  BSYNC.RECONVERGENT B3 ;  /* 0x0000000000037941 */ /* 0x000fea0003800200 */
.L_x_29382:
[----:B------:R-:W-:Y:S01]  /*dc70*/  VIADD R0, R0, 0x1 ;  /* 0x0000000100007836 */ /* 0x000fe20000000000 */
[----:B------:R-:W-:Y:S06]  /*dc80*/  BRA `(.L_x_29384) ;  /* 0x0000000000087947 */ /* 0x000fec0003800000 */
.L_x_29381:
[----:B------:R-:W-:Y:S01]  /*dc90*/  DMUL R52, RZ, R10 ;  /* 0x0000000aff347228 */ /* 0x000fe20000000000 */
[----:B------:R-:W-:-:S10]  /*dca0*/  IMAD.MOV.U32 R0, RZ, RZ, 0x1 ;  /* 0x00000001ff007424 */ /* 0x000fd400078e00ff */
.L_x_29384:
[----:B------:R-:W-:Y:S05]  /*dcb0*/  BSYNC.RECONVERGENT B2 ;  /* 0x0000000000027941 */ /* 0x000fea0003800200 */
.L_x_29380:
        /* <DEDUP_REMOVED lines=91> */
.L_x_29386:
[----:B------:R-:W-:Y:S05]  /*e270*/  BSYNC.RECONVERGENT B0 ;  /* 0x0000000000007941 */ /* 0x000fea0003800200 */
.L_x_29385:
        /* <DEDUP_REMOVED lines=26> */
.L_x_29388:
[----:B------:R-:W-:Y:S01]  /*e420*/  DMUL R2, RZ, R10 ;  /* 0x0000000aff027228 */ /* 0x000fe20000000000 */
[----:B------:R-:W-:-:S10]  /*e430*/  IMAD.MOV.U32 R0, RZ, RZ, RZ ;  /* 0x000000ffff007224 */ /* 0x000fd400078e00ff */
.L_x_29389:
[----:B------:R-:W-:Y:S05]  /*e440*/  BSYNC.RECONVERGENT B2 ;  /* 0x0000000000027941 */ /* 0x000fea0003800200 */
.L_x_29387:
        /* <DEDUP_REMOVED lines=57> */
.L_x_29391:
[----:B------:R-:W-:Y:S01]  /*e7e0*/  DMUL R2, RZ, R6 ;  /* 0x00000006ff027228 */ /* 0x000fe20000000000 */
[----:B------:R-:W-:-:S10]  /*e7f0*/  IMAD.MOV.U32 R0, RZ, RZ, RZ ;  /* 0x000000ffff007224 */ /* 0x000fd400078e00ff */
.L_x_29392:
[----:B------:R-:W-:Y:S05]  /*e800*/  BSYNC.RECONVERGENT B2 ;  /* 0x0000000000027941 */ /* 0x000fea0003800200 */
.L_x_29390:
        /* <DEDUP_REMOVED lines=41> */
.L_x_29394:
        /* <DEDUP_REMOVED lines=59> */
.L_x_29395:
[----:B------:R-:W-:Y:S05]  /*ee50*/  BSYNC.RECONVERGENT B0 ;  /* 0x0000000000007941 */ /* 0x000fea0003800200 */
.L_x_29393:
        /* <DEDUP_REMOVED lines=27> */
.L_x_29399:
[----:B------:R-:W-:Y:S05]  /*f010*/  BSYNC.RECONVERGENT B3 ;  /* 0x0000000000037941 */ /* 0x000fea0003800200 */
.L_x_29398:
[----:B------:R-:W-:Y:S01]  /*f020*/  VIADD R0, R0, 0x1 ;  /* 0x0000000100007836 */ /* 0x000fe20000000000 */
[----:B------:R-:W-:Y:S06]  /*f030*/  BRA `(.L_x_29400) ;  /* 0x0000000000087947 */ /* 0x000fec0003800000 */
.L_x_29397:
[----:B------:R-:W-:Y:S01]  /*f040*/  DMUL R52, RZ, R42 ;  /* 0x0000002aff347228 */ /* 0x000fe20000000000 */
[----:B------:R-:W-:-:S10]  /*f050*/  IMAD.MOV.U32 R0, RZ, RZ, 0x1 ;  /* 0x00000001ff007424 */ /* 0x000fd400078e00ff */
.L_x_29400:
[----:B------:R-:W-:Y:S05]  /*f060*/  BSYNC.RECONVERGENT B2 ;  /* 0x0000000000027941 */ /* 0x000fea0003800200 */
.L_x_29396:
        /* <DEDUP_REMOVED lines=91> */
.L_x_29402:
[----:B------:R-:W-:Y:S05]  /*f620*/  BSYNC.RECONVERGENT B0 ;  /* 0x0000000000007941 */ /* 0x000fea0003800200 */
.L_x_29401:
        /* <DEDUP_REMOVED lines=26> */
.L_x_29404:
[----:B------:R-:W-:Y:S01]  /*f7d0*/  DMUL R2, RZ, R42 ;  /* 0x0000002aff027228 */ /* 0x000fe20000000000 */
[----:B------:R-:W-:-:S10]  /*f7e0*/  IMAD.MOV.U32 R0, RZ, RZ, RZ ;  /* 0x000000ffff007224 */ /* 0x000fd400078e00ff */
.L_x_29405:
[----:B------:R-:W-:Y:S05]  /*f7f0*/  BSYNC.RECONVERGENT B2 ;  /* 0x0000000000027941 */ /* 0x000fea0003800200 */
.L_x_29403:
        /* <DEDUP_REMOVED lines=57> */
.L_x_29407:
[----:B------:R-:W-:Y:S01]  /*fb90*/  DMUL R2, RZ, R6 ;  /* 0x00000006ff027228 */ /* 0x000fe20000000000 */
[----:B------:R-:W-:-:S10]  /*fba0*/  IMAD.MOV.U32 R0, RZ, RZ, RZ ;  /* 0x000000ffff007224 */ /* 0x000fd400078e00ff */
.L_x_29408:
[----:B------:R-:W-:Y:S05]  /*fbb0*/  BSYNC.RECONVERGENT B2 ;  /* 0x0000000000027941 */ /* 0x000fea0003800200 */
.L_x_29406:
        /* <DEDUP_REMOVED lines=41> */
.L_x_29410:
        /* <DEDUP_REMOVED lines=59> */
.L_x_29411:
[----:B------:R-:W-:Y:S05]  /*10200*/  BSYNC.RECONVERGENT B0 ;  /* 0x0000000000007941 */ /* 0x000fea0003800200 */
.L_x_29409:
        /* <DEDUP_REMOVED lines=27> */
.L_x_29415:
[----:B------:R-:W-:Y:S05]  /*103c0*/  BSYNC.RECONVERGENT B3 ;  /* 0x0000000000037941 */ /* 0x000fea0003800200 */
.L_x_29414:
[----:B------:R-:W-:Y:S01]  /*103d0*/  VIADD R0, R0, 0x1 ;  /* 0x0000000100007836 */ /* 0x000fe20000000000 */
[----:B------:R-:W-:Y:S06]  /*103e0*/  BRA `(.L_x_29416) ;  /* 0x0000000000087947 */ /* 0x000fec0003800000 */
.L_x_29413:
[----:B------:R-:W-:Y:S01]  /*103f0*/  DMUL R52, RZ, R30 ;  /* 0x0000001eff347228 */ /* 0x000fe20000000000 */
[----:B------:R-:W-:-:S10]  /*10400*/  IMAD.MOV.U32 R0, RZ, RZ, 0x1 ;  /* 0x00000001ff007424 */ /* 0x000fd400078e00ff */
.L_x_29416:
[----:B------:R-:W-:Y:S05]  /*10410*/  BSYNC.RECONVERGENT B2 ;  /* 0x0000000000027941 */ /* 0x000fea0003800200 */
.L_x_29412:
        /* <DEDUP_REMOVED lines=91> */
.L_x_29418:
[----:B------:R-:W-:Y:S05]  /*109d0*/  BSYNC.RECONVERGENT B0 ;  /* 0x0000000000007941 */ /* 0x000fea0003800200 */
.L_x_29417:
        /* <DEDUP_REMOVED lines=26> */
.L_x_29420:
[----:B------:R-:W-:Y:S01]  /*10b80*/  DMUL R2, RZ, R30 ;  /* 0x0000001eff027228 */ /* 0x000fe20000000000 */
[----:B------:R-:W-:-:S10]  /*10b90*/  IMAD.MOV.U32 R0, RZ, RZ, RZ ;  /* 0x000000ffff007224 */ /* 0x000fd400078e00ff */
.L_x_29421:
[----:B------:R-:W-:Y:S05]  /*10ba0*/  BSYNC.RECONVERGENT B2 ;  /* 0x0000000000027941 */ /* 0x000fea0003800200 */
.L_x_29419:
        /* <DEDUP_REMOVED lines=57> */
.L_x_29423:
[----:B------:R-:W-:Y:S01]  /*10f40*/  DMUL R2, RZ, R6 ;  /* 0x00000006ff027228 */ /* 0x000fe20000000000 */
[----:B------:R-:W-:-:S10]  /*10f50*/  IMAD.MOV.U32 R0, RZ, RZ, RZ ;  /* 0x000000ffff007224 */ /* 0x000fd400078e00ff */
.L_x_29424:
[----:B------:R-:W-:Y:S05]  /*10f60*/  BSYNC.RECONVERGENT B2 ;  /* 0x0000000000027941 */ /* 0x000fea0003800200 */
.L_x_29422:
        /* <DEDUP_REMOVED lines=41> */
.L_x_29426:
        /* <DEDUP_REMOVED lines=59> */
.L_x_29427:
[----:B------:R-:W-:Y:S05]  /*115b0*/  BSYNC.RECONVERGENT B0 ;  /* 0x0000000000007941 */ /* 0x000fea0003800200 */
.L_x_29425:
        /* <DEDUP_REMOVED lines=27> */
.L_x_29431:
[----:B------:R-:W-:Y:S05]  /*11770*/  BSYNC.RECONVERGENT B3 ;  /* 0x0000000000037941 */ /* 0x000fea0003800200 */
.L_x_29430:
[----:B------:R-:W-:Y:S01]  /*11780*/  VIADD R0, R0, 0x1 ;  /* 0x0000000100007836 */ /* 0x000fe20000000000 */
[----:B------:R-:W-:Y:S06]  /*11790*/  BRA `(.L_x_29432) ;  /* 0x0000000000087947 */ /* 0x000fec0003800000 */
.L_x_29429:
[----:B------:R-:W-:Y:S01]  /*117a0*/  DMUL R52, RZ, R26 ;  /* 0x0000001aff347228 */ /* 0x000fe20000000000 */
[----:B------:R-:W-:-:S10]  /*117b0*/  IMAD.MOV.U32 R0, RZ, RZ, 0x1 ;  /* 0x00000001ff007424 */ /* 0x000fd400078e00ff */
.L_x_29432:
[----:B------:R-:W-:Y:S05]  /*117c0*/  BSYNC.RECONVERGENT B2 ;  /* 0x0000000000027941 */ /* 0x000fea0003800200 */
.L_x_29428:
        /* <DEDUP_REMOVED lines=91> */
.L_x_29434:
[----:B------:R-:W-:Y:S05]  /*11d80*/  BSYNC.RECONVERGENT B0 ;  /* 0x0000000000007941 */ /* 0x000fea0003800200 */
.L_x_29433:
        /* <DEDUP_REMOVED lines=26> */
.L_x_29436:
[----:B------:R-:W-:Y:S01]  /*11f30*/  DMUL R2, RZ, R26 ;  /* 0x0000001aff027228 */ /* 0x000fe20000000000 */
[----:B------:R-:W-:-:S10]  /*11f40*/  IMAD.MOV.U32 R0, RZ, RZ, RZ ;  /* 0x000000ffff007224 */ /* 0x000fd400078e00ff */
.L_x_29437:
[----:B------:R-:W-:Y:S05]  /*11f50*/  BSYNC.RECONVERGENT B2 ;  /* 0x0000000000027941 */ /* 0x000fea0003800200 */
.L_x_29435:
        /* <DEDUP_REMOVED lines=57> */
.L_x_29439:
[----:B------:R-:W-:Y:S01]  /*122f0*/  DMUL R2, RZ, R6 ;  /* 0x00000006ff027228 */ /* 0x000fe20000000000 */
[----:B------:R-:W-:-:S10]  /*12300*/  IMAD.MOV.U32 R0, RZ, RZ, RZ ;  /* 0x000000ffff007224 */ /* 0x000fd400078e00ff */
.L_x_29440:
[----:B------:R-:W-:Y:S05]  /*12310*/  BSYNC.RECONVERGENT B2 ;  /* 0x0000000000027941 */ /* 0x000fea0003800200 */
.L_x_29438:
        /* <DEDUP_REMOVED lines=41> */
.L_x_29442:
        /* <DEDUP_REMOVED lines=59> */
.L_x_29443:
[----:B------:R-:W-:Y:S05]  /*12960*/  BSYNC.RECONVERGENT B0 ;  /* 0x0000000000007941 */ /* 0x000fea0003800200 */
.L_x_29441:
        /* <DEDUP_REMOVED lines=27> */
.L_x_29447:
[----:B------:R-:W-:Y:S05]  /*12b20*/  BSYNC.RECONVERGENT B3 ;  /* 0x0000000000037941 */ /* 0x000fea0003800200 */
.L_x_29446:
[----:B------:R-:W-:Y:S01]  /*12b30*/  VIADD R0, R0, 0x1 ;  /* 0x0000000100007836 */ /* 0x000fe20000000000 */
[----:B------:R-:W-:Y:S06]  /*12b40*/  BRA `(.L_x_29448) ;  /* 0x0000000000087947 */ /* 0x000fec0003800000 */
.L_x_29445:
[----:B------:R-:W-:Y:S01]  /*12b50*/  DMUL R52, RZ, R38 ;  /* 0x00000026ff347228 */ /* 0x000fe20000000000 */
[----:B------:R-:W-:-:S10]  /*12b60*/  IMAD.MOV.U32 R0, RZ, RZ, 0x1 ;  /* 0x00000001ff007424 */ /* 0x000fd400078e00ff */
.L_x_29448:
[----:B------:R-:W-:Y:S05]  /*12b70*/  BSYNC.RECONVERGENT B2 ;  /* 0x0000000000027941 */ /* 0x000fea0003800200 */
.L_x_29444:
        /* <DEDUP_REMOVED lines=91> */
.L_x_29450:
[----:B------:R-:W-:Y:S05]  /*13130*/  BSYNC.RECONVERGENT B0 ;  /* 0x0000000000007941 */ /* 0x000fea0003800200 */
.L_x_29449:
        /* <DEDUP_REMOVED lines=26> */
.L_x_29452:
[----:B------:R-:W-:Y:S01]  /*132e0*/  DMUL R2, RZ, R38 ;  /* 0x00000026ff027228 */ /* 0x000fe20000000000 */
[----:B------:R-:W-:-:S10]  /*132f0*/  IMAD.MOV.U32 R0, RZ, RZ, RZ ;  /* 0x000000ffff007224 */ /* 0x000fd400078e00ff */
.L_x_29453:
[----:B------:R-:W-:Y:S05]  /*13300*/  BSYNC.RECONVERGENT B2 ;  /* 0x0000000000027941 */ /* 0x000fea0003800200 */
.L_x_29451:
        /* <DEDUP_REMOVED lines=57> */
.L_x_29455:
[----:B------:R-:W-:Y:S01]  /*136a0*/  DMUL R2, RZ, R6 ;  /* 0x00000006ff027228 */ /* 0x000fe20000000000 */
[----:B------:R-:W-:-:S10]  /*136b0*/  IMAD.MOV.U32 R0, RZ, RZ, RZ ;  /* 0x000000ffff007224 */ /* 0x000fd400078e00ff */
.L_x_29456:
[----:B------:R-:W-:Y:S05]  /*136c0*/  BSYNC.RECONVERGENT B2 ;  /* 0x0000000000027941 */ /* 0x000fea0003800200 */
.L_x_29454:
        /* <DEDUP_REMOVED lines=41> */
.L_x_29458:
        /* <DEDUP_REMOVED lines=59> */
.L_x_29459:
[----:B------:R-:W-:Y:S05]  /*13d10*/  BSYNC.RECONVERGENT B0 ;  /* 0x0000000000007941 */ /* 0x000fea0003800200 */
.L_x_29457:
        /* <DEDUP_REMOVED lines=27> */
.L_x_29463:
[----:B------:R-:W-:Y:S05]  /*13ed0*/  BSYNC.RECONVERGENT B3 ;  /* 0x0000000000037941 */ /* 0x000fea0003800200 */
.L_x_29462:
[----:B------:R-:W-:Y:S01]  /*13ee0*/  VIADD R0, R0, 0x1 ;  /* 0x0000000100007836 */ /* 0x000fe20000000000 */
[----:B------:R-:W-:Y:S06]  /*13ef0*/  BRA `(.L_x_29464) ;  /* 0x0000000000087947 */ /* 0x000fec0003800000 */
.L_x_29461:
[----:B------:R-:W-:Y:S01]  /*13f00*/  DMUL R52, RZ, R34 ;  /* 0x00000022ff347228 */ /* 0x000fe20000000000 */
[----:B------:R-:W-:-:S10]  /*13f10*/  IMAD.MOV.U32 R0, RZ, RZ, 0x1 ;  /* 0x00000001ff007424 */ /* 0x000fd400078e00ff */
.L_x_29464:
[----:B------:R-:W-:Y:S05]  /*13f20*/  BSYNC.RECONVERGENT B2 ;  /* 0x0000000000027941 */ /* 0x000fea0003800200 */
.L_x_29460:
        /* <DEDUP_REMOVED lines=91> */
.L_x_29466:
[----:B------:R-:W-:Y:S05]  /*144e0*/  BSYNC.RECONVERGENT B0 ;  /* 0x0000000000007941 */ /* 0x000fea0003800200 */
.L_x_29465:
        /* <DEDUP_REMOVED lines=26> */
.L_x_29468:
[----:B------:R-:W-:Y:S01]  /*14690*/  DMUL R2, RZ, R34 ;  /* 0x00000022ff027228 */ /* 0x000fe20000000000 */
[----:B------:R-:W-:-:S10]  /*146a0*/  IMAD.MOV.U32 R0, RZ, RZ, RZ ;  /* 0x000000ffff007224 */ /* 0x000fd400078e00ff */
.L_x_29469:
[----:B------:R-:W-:Y:S05]  /*146b0*/  BSYNC.RECONVERGENT B2 ;  /* 0x0000000000027941 */ /* 0x000fea0003800200 */
.L_x_29467:
        /* <DEDUP_REMOVED lines=41> */
        .type           $_ZN2at6native29vectorized_elementwise_kernelILi8EZZZNS0_17expm1_kernel_cudaERNS_18TensorIteratorBaseEENKUlvE_clEvENKUlvE1_clEvEUlN3c107complexIdEEE_St5arrayIPcLm2EEEEviT0_T1_$__internal_trig_reduction_slowpathd,@function
        .size           $_ZN2at6native29vectorized_elementwise_kernelILi8EZZZNS0_17expm1_kernel_cudaERNS_18TensorIteratorBaseEENKUlvE_clEvENKUlvE1_clEvEUlN3c107complexIdEEE_St5arrayIPcLm2EEEEviT0_T1_$__internal_trig_reduction_slowpathd,(.L_x_36963 - $_ZN2at6native29vectorized_elementwise_kernelILi8EZZZNS0_17expm1_kernel_cudaERNS_18TensorIteratorBaseEENKUlvE_clEvENKUlvE1_clEvEUlN3c107complexIdEEE_St5arrayIPcLm2EEEEviT0_T1_$__internal_trig_reduction_slowpathd)
$_ZN2at6native29vectorized_elementwise_kernelILi8EZZZNS0_17expm1_kernel_cudaERNS_18TensorIteratorBaseEENKUlvE_clEvENKUlvE1_clEvEUlN3c107complexIdEEE_St5arrayIPcLm2EEEEviT0_T1_$__internal_trig_reduction_slowpathd:
        /* <DEDUP_REMOVED lines=23> */
.L_x_29474:
        /* <DEDUP_REMOVED lines=29> */
.L_x_29473:
[----:B------:R-:W-:-:S07]  /*14c90*/  IMAD.MOV.U32 R46, RZ, RZ, R7 ;  /* 0x000000ffff2e7224 */ /* 0x000fce00078e0007 */
.L_x_29472:
[----:B------:R-:W-:Y:S05]  /*14ca0*/  BSYNC.RECONVERGENT B0 ;  /* 0x0000000000007941 */ /* 0x000fea0003800200 */
.L_x_29471:
        /* <DEDUP_REMOVED lines=60> */
.L_x_29476:
[----:B------:R-:W-:Y:S05]  /*15070*/  BSYNC.RECONVERGENT B0 ;  /* 0x0000000000007941 */ /* 0x000fea0003800200 */
.L_x_29475:
        /* <DEDUP_REMOVED lines=36> */
.L_x_29470:
[----:B------:R-:W-:Y:S02]  /*152c0*/  IMAD.MOV.U32 R49, RZ, RZ, 0x0 ;  /* 0x00000000ff317424 */ /* 0x000fe400078e00ff */
[----:B------:R-:W-:Y:S02]  /*152d0*/  IMAD.MOV.U32 R7, RZ, RZ, R51 ;  /* 0x000000ffff077224 */ /* 0x000fe400078e0033 */
[----:B------:R-:W-:Y:S05]  /*152e0*/  RET.REL.NODEC R48 `(_ZN2at6native29vectorized_elementwise_kernelILi8EZZZNS0_17expm1_kernel_cudaERNS_18TensorIteratorBaseEENKUlvE_clEvENKUlvE1_clEvEUlN3c107complexIdEEE_St5arrayIPcLm2EEEEviT0_T1_) ;  /* 0xfffffeac30447950 */ /* 0x000fea0003c3ffff */
.L_x_29477:
        /* <DEDUP_REMOVED lines=9> */
.L_x_36963:


//--------------------- .text._ZN2at6native18elementwise_kernelILi128ELi4EZNS0_15gpu_kernel_implIZZZNS0_17expm1_kernel_cudaERNS_18TensorIteratorBaseEENKUlvE_clEvENKUlvE0_clEvEUlfE_EEvS4_RKT_EUliE_EEviT1_ --------------------------
	.section	.text._ZN2at6native18elementwise_kernelILi128ELi4EZNS0_15gpu_kernel_implIZZZNS0_17expm1_kernel_cudaERNS_18TensorIteratorBaseEENKUlvE_clEvENKUlvE0_clEvEUlfE_EEvS4_RKT_EUliE_EEviT1_,"ax",@progbits
	.align	128
        .global         _ZN2at6native18elementwise_kernelILi128ELi4EZNS0_15gpu_kernel_implIZZZNS0_17expm1_kernel_cudaERNS_18TensorIteratorBaseEENKUlvE_clEvENKUlvE0_clEvEUlfE_EEvS4_RKT_EUliE_EEviT1_
        .type           _ZN2at6native18elementwise_kernelILi128ELi4EZNS0_15gpu_kernel_implIZZZNS0_17expm1_kernel_cudaERNS_18TensorIteratorBaseEENKUlvE_clEvENKUlvE0_clEvEUlfE_EEvS4_RKT_EUliE_EEviT1_,@function
        .size           _ZN2at6native18elementwise_kernelILi128ELi4EZNS0_15gpu_kernel_implIZZZNS0_17expm1_kernel_cudaERNS_18TensorIteratorBaseEENKUlvE_clEvENKUlvE0_clEvEUlfE_EEvS4_RKT_EUliE_EEviT1_,(.L_x_37279 - _ZN2at6native18elementwise_kernelILi128ELi4EZNS0_15gpu_kernel_implIZZZNS0_17expm1_kernel_cudaERNS_18TensorIteratorBaseEENKUlvE_clEvENKUlvE0_clEvEUlfE_EEvS4_RKT_EUliE_EEviT1_)
        .other          _ZN2at6native18elementwise_kernelILi128ELi4EZNS0_15gpu_kernel_implIZZZNS0_17expm1_kernel_cudaERNS_18TensorIteratorBaseEENKUlvE_clEvENKUlvE0_clEvEUlfE_EEvS4_RKT_EUliE_EEviT1_,@"STO_CUDA_ENTRY STV_DEFAULT"
_ZN2at6native18elementwise_kernelILi128ELi4EZNS0_15gpu_kernel_implIZZZNS0_17expm1_kernel_cudaERNS_18TensorIteratorBaseEENKUlvE_clEvENKUlvE0_clEvEUlfE_EEvS4_RKT_EUliE_EEviT1_:
.text._ZN2at6native18elementwise_kernelILi128ELi4EZNS0_15gpu_kernel_implIZZZNS0_17expm1_kernel_cudaERNS_18TensorIteratorBaseEENKUlvE_clEvENKUlvE0_clEvEUlfE_EEvS4_RKT_EUliE_EEviT1_:
        /* <DEDUP_REMOVED lines=319> */
.L_x_29480:
        /* <DEDUP_REMOVED lines=16> */
[----:B--2---:R-:W0:Y:S01]  /*14f0*/  I2F.S16 R0, R0 ;  /* 0x0000000000007306 */ /* 0x004e220000101400 */
[----:B------:R-:W-:Y:S05]  /*1500*/  BRA `(.L_x_29487) ;  /* 0x0000000c00307947 */ /* 0x000fea0003800000 */
.L_x_29485:
[----:B------:R-:W2:Y:S02]  /*1510*/  LDG.E.U8 R0, desc[UR36][R2.64] ;  /* 0x0000002402007981 */ /* 0x000ea4000c1e1100 */
[----:B--2---:R-:W-:Y:S01]  /*1520*/  I2FP.F32.U32 R0, R0 ;  /* 0x0000000000007245 */ /* 0x004fe20000201000 */
[----:B------:R-:W-:Y:S06]  /*1530*/  BRA `(.L_x_29487) ;  /* 0x0000000c00247947 */ /* 0x000fec0003800000 */
.L_x_29484:
        /* <DEDUP_REMOVED lines=9> */
.L_x_29489:
[----:B------:R-:W2:Y:S02]  /*15d0*/  LDG.E R0, desc[UR36][R2.64] ;  /* 0x0000002402007981 */ /* 0x000ea4000c1e1900 */
[----:B--2---:R-:W-:Y:S01]  /*15e0*/  I2FP.F32.S32 R0, R0 ;  /* 0x0000000000007245 */ /* 0x004fe20000201400 */
[----:B------:R-:W-:Y:S06]  /*15f0*/  BRA `(.L_x_29487) ;  /* 0x0000000800f47947 */ /* 0x000fec0003800000 */
.L_x_29488:
[----:B------:R-:W2:Y:S02]  /*1600*/  LDG.E.U16 R0, desc[UR36][R2.64] ;  /* 0x0000002402007981 */ /* 0x000ea4000c1e1500 */
[----:B--2---:R-:W0:Y:S01]  /*1610*/  I2F.S16 R0, R0 ;  /* 0x0000000000007306 */ /* 0x004e220000101400 */
[----:B------:R-:W-:Y:S05]  /*1620*/  BRA `(.L_x_29487) ;  /* 0x0000000800e87947 */ /* 0x000fea0003800000 */
.L_x_29483:
        /* <DEDUP_REMOVED lines=8> */
.L_x_29491:
[----:B------:R-:W2:Y:S02]  /*16b0*/  LDG.E.U16 R0, desc[UR36][R2.64] ;  /* 0x0000002402007981 */ /* 0x000ea4000c1e1500 */
[----:B--2---:R-:W-:Y:S01]  /*16c0*/  HADD2.F32 R0, -RZ, R0.H0_H0 ;  /* 0x20000000ff007230 */ /* 0x004fe20000004100 */
[----:B------:R-:W-:Y:S06]  /*16d0*/  BRA `(.L_x_29487) ;  /* 0x0000000800bc7947 */ /* 0x000fec0003800000 */
.L_x_29490:
        /* <DEDUP_REMOVED lines=8> */
.L_x_29493:
[----:B------:R-:W2:Y:S02]  /*1760*/  LDG.E.U16 R0, desc[UR36][R2.64] ;  /* 0x0000002402007981 */ /* 0x000ea4000c1e1500 */
[----:B--2---:R-:W-:Y:S01]  /*1770*/  HADD2.F32 R0, -RZ, R0.H0_H0 ;  /* 0x20000000ff007230 */ /* 0x004fe20000004100 */
[----:B------:R-:W-:Y:S06]  /*1780*/  BRA `(.L_x_29487) ;  /* 0x0000000800907947 */ /* 0x000fec0003800000 */
.L_x_29492:
[----:B------:R-:W2:Y:S01]  /*1790*/  LDG.E.64 R2, desc[UR36][R2.64] ;  /* 0x0000002402027981 */ /* 0x000ea2000c1e1b00 */
[----:B------:R-:W-:Y:S01]  /*17a0*/  UMOV UR4, 0xf0000000 ;  /* 0xf000000000047882 */ /* 0x000fe20000000000 */
[----:B------:R-:W-:Y:S01]  /*17b0*/  UMOV UR5, 0x380fffff ;  /* 0x380fffff00057882 */ /* 0x000fe20000000000 */
[----:B--2---:R-:W0:Y:S01]  /*17c0*/  F2F.F32.F64 R0, R2 ;  /* 0x0000000200007310 */ /* 0x004e220000301000 */
[----:B------:R-:W-:-:S14]  /*17d0*/  DSETP.GEU.AND P0, PT, |R2|, UR4, PT ;  /* 0x0000000402007e2a */ /* 0x000fdc000bf0e200 */
[----:B0-----:R-:W-:Y:S01]  /*17e0*/  @!P0 FMUL R0, R0, 1.175494350822287508e-38 ;  /* 0x0080000000008820 */ /* 0x001fe20000400000 */
[----:B------:R-:W-:Y:S06]  /*17f0*/  BRA `(.L_x_29487) ;  /* 0x0000000800747947 */ /* 0x000fec0003800000 */
.L_x_29482:
        /* <DEDUP_REMOVED lines=12> */
.L_x_29496:
[----:B------:R-:W2:Y:S01]  /*18c0*/  LDG.E.64 R2, desc[UR36][R2.64] ;  /* 0x0000002402027981 */ /* 0x000ea2000c1e1b00 */
[----:B------:R-:W-:Y:S01]  /*18d0*/  UMOV UR4, 0xf0000000 ;  /* 0xf000000000047882 */ /* 0x000fe20000000000 */
[----:B------:R-:W-:Y:S01]  /*18e0*/  UMOV UR5, 0x380fffff ;  /* 0x380fffff00057882 */ /* 0x000fe20000000000 */
[----:B--2---:R-:W0:Y:S01]  /*18f0*/  F2F.F32.F64 R0, R2 ;  /* 0x0000000200007310 */ /* 0x004e220000301000 */
[----:B------:R-:W-:-:S14]  /*1900*/  DSETP.GEU.AND P0, PT, |R2|, UR4, PT ;  /* 0x0000000402007e2a */ /* 0x000fdc000bf0e200 */
[----:B0-----:R-:W-:Y:S01]  /*1910*/  @!P0 FMUL R0, R0, 1.175494350822287508e-38 ;  /* 0x0080000000008820 */ /* 0x001fe20000400000 */
[----:B------:R-:W-:Y:S06]  /*1920*/  BRA `(.L_x_29487) ;  /* 0x0000000800287947 */ /* 0x000fec0003800000 */
.L_x_29495:
        /* <DEDUP_REMOVED lines=25> */
.L_x_29498:
        /* <DEDUP_REMOVED lines=12> */
.L_x_29497:
[----:B------:R-:W2:Y:S02]  /*1b80*/  LDG.E.U16 R0, desc[UR36][R2.64] ;  /* 0x0000002402007981 */ /* 0x000ea4000c1e1500 */
[----:B--2---:R-:W-:Y:S01]  /*1b90*/  SHF.L.U32 R0, R0, 0x10, RZ ;  /* 0x0000001000007819 */ /* 0x004fe200000006ff */
[----:B------:R-:W-:Y:S06]  /*1ba0*/  BRA `(.L_x_29487) ;  /* 0x0000000400887947 */ /* 0x000fec0003800000 */
.L_x_29494:
        /* <DEDUP_REMOVED lines=11> */
.L_x_29501:
        /* <DEDUP_REMOVED lines=20> */
.L_x_29503:
[----:B------:R-:W-:Y:S05]  /*1da0*/  BSYNC.RECONVERGENT B0 ;  /* 0x0000000000007941 */ /* 0x000fea0003800200 */
.L_x_29502:
[----:B------:R-:W-:Y:S01]  /*1db0*/  IMAD.SHL.U32 R0, R0, 0x100000, RZ ;  /* 0x0010000000007824 */ /* 0x000fe200078e00ff */
[----:B------:R-:W-:-:S04]  /*1dc0*/  LEA R2, R2, 0x3b800000, 0x17 ;  /* 0x3b80000002027811 */ /* 0x000fc800078eb8ff */
[----:B------:R-:W-:Y:S01]  /*1dd0*/  LOP3.LUT R0, R2, R0, R7, 0xfe, !PT ;  /* 0x0000000002007212 */ /* 0x000fe200078efe07 */
[----:B------:R-:W-:Y:S06]  /*1de0*/  BRA `(.L_x_29487) ;  /* 0x0000000000f87947 */ /* 0x000fec0003800000 */
.L_x_29500:
        /* <DEDUP_REMOVED lines=20> */
.L_x_29505:
[----:B------:R-:W-:Y:S05]  /*1f30*/  BSYNC.RECONVERGENT B0 ;  /* 0x0000000000007941 */ /* 0x000fea0003800200 */
.L_x_29504:
[----:B------:R-:W-:Y:S01]  /*1f40*/  IMAD.SHL.U32 R0, R0, 0x200000, RZ ;  /* 0x0020000000007824 */ /* 0x000fe200078e00ff */
[----:B------:R-:W-:-:S04]  /*1f50*/  LEA R2, R2, 0x37800000, 0x17 ;  /* 0x3780000002027811 */ /* 0x000fc800078eb8ff */
[----:B------:R-:W-:Y:S01]  /*1f60*/  LOP3.LUT R0, R2, R0, R7, 0xfe, !PT ;  /* 0x0000000002007212 */ /* 0x000fe200078efe07 */
[----:B------:R-:W-:Y:S06]  /*1f70*/  BRA `(.L_x_29487) ;  /* 0x0000000000947947 */ /* 0x000fec0003800000 */
.L_x_29499:
[----:B------:R-:W-:-:S09]  /*1f80*/  UISETP.NE.AND UP0, UPT, UR4, 0x1c, UPT ;  /* 0x0000001c0400788c */ /* 0x000fd2000bf05270 */
[----:B------:R-:W-:Y:S05]  /*1f90*/  BRA.U !UP0, `(.L_x_29506) ;  /* 0x0000000108847547 */ /* 0x000fea000b800000 */
[----:B------:R-:W-:-:S09]  /*1fa0*/  UISETP.NE.AND UP0, UPT, UR4, 0x1d, UPT ;  /* 0x0000001d0400788c */ /* 0x000fd2000bf05270 */
[----:B------:R-:W-:Y:S05]  /*1fb0*/  BRA.U !UP0, `(.L_x_29507) ;  /* 0x0000000108707547 */ /* 0x000fea000b800000 */
[----:B------:R-:W-:-:S09]  /*1fc0*/  UISETP.NE.AND UP0, UPT, UR4, 0x2c, UPT ;  /* 0x0000002c0400788c */ /* 0x000fd2000bf05270 */
[----:B------:R-:W-:Y:S05]  /*1fd0*/  BRA.U !UP0, `(.L_x_29508) ;  /* 0x0000000108487547 */ /* 0x000fea000b800000 */
.L_x_29486:
        /* <DEDUP_REMOVED lines=16> */
.L_x_29509:
[----:B------:R-:W-:Y:S01]  /*20e0*/  IMAD.MOV.U32 R0, RZ, RZ, RZ ;  /* 0x000000ffff007224 */ /* 0x000fe200078e00ff */
[----:B------:R-:W-:Y:S06]  /*20f0*/  BRA `(.L_x_29487) ;  /* 0x0000000000347947 */ /* 0x000fec0003800000 */
.L_x_29508:
        /* <DEDUP_REMOVED lines=8> */
.L_x_29507:
[----:B------:R-:W2:Y:S02]  /*2180*/  LDG.E.64 R2, desc[UR36][R2.64] ;  /* 0x0000002402027981 */ /* 0x000ea4000c1e1b00 */
[----:B--2---:R0:W1:Y:S01]  /*2190*/  I2F.U64 R0, R2 ;  /* 0x0000000200007312 */ /* 0x0040620000301000 */
[----:B------:R-:W-:Y:S05]  /*21a0*/  BRA `(.L_x_29487) ;  /* 0x0000000000087947 */ /* 0x000fea0003800000 */
.L_x_29506:
[----:B------:R-:W2:Y:S02]  /*21b0*/  LDG.E R0, desc[UR36][R2.64] ;  /* 0x0000002402007981 */ /* 0x000ea4000c1e1900 */
[----:B--2---:R-:W-:-:S07]  /*21c0*/  I2FP.F32.U32 R0, R0 ;  /* 0x0000000000007245 */ /* 0x004fce0000201000 */
.L_x_29487:
[----:B------:R-:W-:Y:S05]  /*21d0*/  BSYNC.RECONVERGENT B6 ;  /* 0x0000000000067941 */ /* 0x000fea0003800200 */
.L_x_29481:
[C---:B012345:R-:W-:Y:S01]  /*21e0*/  FMUL.FTZ R2, R0.reuse, 1.4426950216293334961 ;  /* 0x3fb8aa3b00027820 */ /* 0x07ffe20000410000 */
[----:B------:R-:W-:Y:S01]  /*21f0*/  FSETP.GEU.FTZ.AND P0, PT, |R0|, 0.40999999642372131348, PT ;  /* 0x3ed1eb850000780b */ /* 0x000fe20003f1e200 */
[----:B------:R-:W-:Y:S01]  /*2200*/  HFMA2 R5, -RZ, RZ, 0.83837890625, -4044 ;  /* 0x3ab5ebe6ff057431 */ /* 0x000fe200000001ff */
[----:B------:R-:W0:Y:S03]  /*2210*/  LDCU.64 UR6, c[0x0][0x580] ;  /* 0x0000b000ff0677ac */ /* 0x000e260008000a00 */
[----:B------:R-:W1:Y:S01]  /*2220*/  FRND R2, R2 ;  /* 0x0000000200027307 */ /* 0x000e620000201000 */
[----:B------:R-:W-:-:S04]  /*2230*/  UPRMT UR4, UR42, 0x9910, URZ ;  /* 0x000099102a047896 */ /* 0x000fc800080000ff */
[----:B------:R-:W-:Y:S01]  /*2240*/  UISETP.GT.AND UP0, UPT, UR4, 0x9, UPT ;  /* 0x000000090400788c */ /* 0x000fe2000bf04270 */
        /* <DEDUP_REMOVED lines=8> */
[----:B------:R-:W-:Y:S02]  /*22d0*/  FSETP.GT.FTZ.AND P2, PT, R3, 128, PT ;  /* 0x430000000300780b */ /* 0x000fe40003f54000 */
        /* <DEDUP_REMOVED lines=8> */
[----:B------:R-:W-:-:S04]  /*2360*/  FSETP.GEU.FTZ.AND P1, PT, R3, -25, PT ;  /* 0xc1c800000300780b */ /* 0x000fc80003f3e000 */
[----:B------:R-:W-:Y:S02]  /*2370*/  FSEL R4, R2, +INF , !P2 ;  /* 0x7f80000002047808 */ /* 0x000fe40005000000 */
[----:B0-----:R-:W-:Y:S02]  /*2380*/  IADD3 R2, P2, PT, R16, UR6, RZ ;  /* 0x0000000610027c10 */ /* 0x001fe4000ff5e0ff */
[----:B------:R-:W-:Y:S01]  /*2390*/  FSEL R4, R4, -1, P1 ;  /* 0xbf80000004047808 */ /* 0x000fe20000800000 */
[----:B------:R-:W-:Y:S02]  /*23a0*/  @!P0 FADD.FTZ R4, R0, R0 ;  /* 0x0000000000048221 */ /* 0x000fe40000010000 */
        /* <DEDUP_REMOVED lines=13> */
.L_x_29513:
[----:B------:R-:W0:Y:S02]  /*2480*/  F2I.S64.TRUNC R4, R4 ;  /* 0x0000000400047311 */ /* 0x000e24000020d900 */
[----:B0-----:R-:W-:-:S05]  /*2490*/  IMAD.MOV.U32 R7, RZ, RZ, R4 ;  /* 0x000000ffff077224 */ /* 0x001fca00078e0004 */
[----:B------:R0:W-:Y:S01]  /*24a0*/  STG.E.U8 desc[UR36][R2.64], R7 ;  /* 0x0000000702007986 */ /* 0x0001e2000c101124 */
[----:B------:R-:W-:Y:S05]  /*24b0*/  BRA `(.L_x_29515) ;  /* 0x0000000c002c7947 */ /* 0x000fea0003800000 */
.L_x_29512:
        /* <DEDUP_REMOVED lines=9> */
.L_x_29517:
[----:B------:R-:W0:Y:S02]  /*2550*/  F2I.FTZ.TRUNC.NTZ R5, R4 ;  /* 0x0000000400057305 */ /* 0x000e24000021f100 */
[----:B0-----:R0:W-:Y:S01]  /*2560*/  STG.E desc[UR36][R2.64], R5 ;  /* 0x0000000502007986 */ /* 0x0011e2000c101924 */
[----:B------:R-:W-:Y:S05]  /*2570*/  BRA `(.L_x_29515) ;  /* 0x0000000800fc7947 */ /* 0x000fea0003800000 */
.L_x_29516:
[----:B------:R-:W0:Y:S02]  /*2580*/  F2I.FTZ.TRUNC.NTZ R5, R4 ;  /* 0x0000000400057305 */ /* 0x000e24000021f100 */
[----:B0-----:R0:W-:Y:S01]  /*2590*/  STG.E.U16 desc[UR36][R2.64], R5 ;  /* 0x0000000502007986 */ /* 0x0011e2000c101524 */
[----:B------:R-:W-:Y:S05]  /*25a0*/  BRA `(.L_x_29515) ;  /* 0x0000000800f07947 */ /* 0x000fea0003800000 */
.L_x_29511:
        /* <DEDUP_REMOVED lines=8> */
.L_x_29519:
[----:B------:R-:W-:-:S05]  /*2630*/  F2FP.F16.F32.PACK_AB R4, RZ, R4 ;  /* 0x00000004ff04723e */ /* 0x000fca00000000ff */
[----:B------:R0:W-:Y:S01]  /*2640*/  STG.E.U16 desc[UR36][R2.64], R4 ;  /* 0x0000000402007986 */ /* 0x0001e2000c101524 */
[----:B------:R-:W-:Y:S05]  /*2650*/  BRA `(.L_x_29515) ;  /* 0x0000000800c47947 */ /* 0x000fea0003800000 */
.L_x_29518:
[----:B------:R-:W-:-:S09]  /*2660*/  UISETP.NE.AND UP0, UPT, UR4, 0x7, UPT ;  /* 0x000000070400788c */ /* 0x000fd2000bf05270 */
[----:B------:R-:W-:Y:S05]  /*2670*/  BRA.U !UP0, `(.L_x_29520) ;  /* 0x00000001082c7547 */ /* 0x000fea000b800000 */
[----:B------:R-:W-:-:S09]  /*2680*/  UISETP.NE.AND UP0, UPT, UR4, 0x8, UPT ;  /* 0x000000080400788c */ /* 0x000fd2000bf05270 */
[----:B------:R-:W-:Y:S05]  /*2690*/  BRA.U !UP0, `(.L_x_29521) ;  /* 0x0000000108147547 */ /* 0x000fea000b800000 */
[----:B------:R-:W-:-:S09]  /*26a0*/  UISETP.NE.AND UP0, UPT, UR4, 0x9, UPT ;  /* 0x000000090400788c */ /* 0x000fd2000bf05270 */
[----:B------:R-:W-:Y:S05]  /*26b0*/  BRA.U UP0, `(.L_x_29514) ;  /* 0x0000000900187547 */ /* 0x000fea000b800000 */
[----:B------:R-:W-:-:S05]  /*26c0*/  MOV R5, RZ ;  /* 0x000000ff00057202 */ /* 0x000fca0000000f00 */
[----:B------:R0:W-:Y:S01]  /*26d0*/  STG.E.64 desc[UR36][R2.64], R4 ;  /* 0x0000000402007986 */ /* 0x0001e2000c101b24 */
[----:B------:R-:W-:Y:S05]  /*26e0*/  BRA `(.L_x_29515) ;  /* 0x0000000800a07947 */ /* 0x000fea0003800000 */
.L_x_29521:
[----:B------:R-:W-:-:S04]  /*26f0*/  F2FP.F16.F32.PACK_AB R5, RZ, R4 ;  /* 0x00000004ff05723e */ /* 0x000fc800000000ff */
[----:B------:R-:W-:-:S05]  /*2700*/  PRMT R5, R5, 0x5410, RZ ;  /* 0x0000541005057816 */ /* 0x000fca00000000ff */
[----:B------:R0:W-:Y:S01]  /*2710*/  STG.E desc[UR36][R2.64], R5 ;  /* 0x0000000502007986 */ /* 0x0001e2000c101924 */
[----:B------:R-:W-:Y:S05]  /*2720*/  BRA `(.L_x_29515) ;  /* 0x0000000800907947 */ /* 0x000fea0003800000 */
.L_x_29520:
[----:B------:R-:W-:-:S06]  /*2730*/  FMUL.FTZ R4, R4, 1 ;  /* 0x3f80000004047820 */ /* 0x000fcc0000410000 */
[----:B------:R-:W0:Y:S02]  /*2740*/  F2F.F64.F32 R4, R4 ;  /* 0x0000000400047310 */ /* 0x000e240000201800 */
[----:B0-----:R0:W-:Y:S01]  /*2750*/  STG.E.64 desc[UR36][R2.64], R4 ;  /* 0x0000000402007986 */ /* 0x0011e2000c101b24 */
[----:B------:R-:W-:Y:S05]  /*2760*/  BRA `(.L_x_29515) ;  /* 0x0000000800807947 */ /* 0x000fea0003800000 */
.L_x_29510:
        /* <DEDUP_REMOVED lines=12> */
.L_x_29524:
[----:B------:R-:W-:Y:S01]  /*2830*/  FMUL.FTZ R4, R4, 1 ;  /* 0x3f80000004047820 */ /* 0x000fe20000410000 */
[----:B------:R-:W-:-:S05]  /*2840*/  CS2R R6, SRZ ;  /* 0x0000000000067805 */ /* 0x000fca000001ff00 */
[----:B------:R-:W0:Y:S02]  /*2850*/  F2F.F64.F32 R4, R4 ;  /* 0x0000000400047310 */ /* 0x000e240000201800 */
[----:B0-----:R0:W-:Y:S01]  /*2860*/  STG.E.128 desc[UR36][R2.64], R4 ;  /* 0x0000000402007986 */ /* 0x0011e2000c101d24 */
[----:B------:R-:W-:Y:S05]  /*2870*/  BRA `(.L_x_29515) ;  /* 0x00000008003c7947 */ /* 0x000fea0003800000 */
.L_x_29523:
        /* <DEDUP_REMOVED lines=18> */
.L_x_29528:
[----:B------:R-:W-:Y:S05]  /*29a0*/  BSYNC.RECONVERGENT B0 ;  /* 0x0000000000007941 */ /* 0x000fea0003800200 */
.L_x_29527:
[----:B------:R-:W-:-:S05]  /*29b0*/  LOP3.LUT R7, R0, 0x80, R7, 0xf8, !PT ;  /* 0x0000008000077812 */ /* 0x000fca00078ef807 */
[----:B------:R0:W-:Y:S01]  /*29c0*/  STG.E.U8 desc[UR36][R2.64], R7 ;  /* 0x0000000702007986 */ /* 0x0001e2000c101124 */
[----:B------:R-:W-:Y:S05]  /*29d0*/  BRA `(.L_x_29515) ;  /* 0x0000000400e47947 */ /* 0x000fea0003800000 */
.L_x_29526:
        /* <DEDUP_REMOVED lines=14> */
.L_x_29530:
[----:B------:R-:W-:Y:S05]  /*2ac0*/  BSYNC.RECONVERGENT B0 ;  /* 0x0000000000007941 */ /* 0x000fea0003800200 */
.L_x_29529:
[----:B------:R-:W-:-:S05]  /*2ad0*/  LOP3.LUT R5, R0, 0x80, R7, 0xf8, !PT ;  /* 0x0000008000057812 */ /* 0x000fca00078ef807 */
[----:B------:R0:W-:Y:S01]  /*2ae0*/  STG.E.U8 desc[UR36][R2.64], R5 ;  /* 0x0000000502007986 */ /* 0x0001e2000c101124 */
[----:B------:R-:W-:Y:S05]  /*2af0*/  BRA `(.L_x_29515) ;  /* 0x00000004009c7947 */ /* 0x000fea0003800000 */
.L_x_29525:
[----:B------:R-:W-:-:S05]  /*2b00*/  F2FP.BF16.F32.PACK_AB R4, RZ, R4 ;  /* 0x00000004ff04723e */ /* 0x000fca00000010ff */
[----:B------:R0:W-:Y:S01]  /*2b10*/  STG.E.U16 desc[UR36][R2.64], R4 ;  /* 0x0000000402007986 */ /* 0x0001e2000c101524 */
[----:B------:R-:W-:Y:S05]  /*2b20*/  BRA `(.L_x_29515) ;  /* 0x0000000400907947 */ /* 0x000fea0003800000 */
.L_x_29522:
        /* <DEDUP_REMOVED lines=11> */
.L_x_29533:
        /* <DEDUP_REMOVED lines=12> */
.L_x_29536:
[----:B------:R-:W-:-:S04]  /*2ca0*/  SHF.R.U32.HI R0, RZ, 0x14, R4 ;  /* 0x00000014ff007819 */ /* 0x000fc80000011604 */
[----:B------:R-:W-:-:S04]  /*2cb0*/  LOP3.LUT R5, R0, 0x1, RZ, 0xc0, !PT ;  /* 0x0000000100057812 */ /* 0x000fc800078ec0ff */
[----:B------:R-:W-:-:S04]  /*2cc0*/  IADD3 R0, PT, PT, R4, 0x487ffff, R5 ;  /* 0x0487ffff04007810 */ /* 0x000fc80007ffe005 */
[----:B------:R-:W-:-:S04]  /*2cd0*/  SHF.R.U32.HI R0, RZ, 0x14, R0 ;  /* 0x00000014ff007819 */ /* 0x000fc80000011600 */
[----:B------:R-:W-:-:S07]  /*2ce0*/  LOP3.LUT R5, R0, 0xff, RZ, 0xc0, !PT ;  /* 0x000000ff00057812 */ /* 0x000fce00078ec0ff */
.L_x_29537:
[----:B------:R-:W-:-:S04]  /*2cf0*/  SHF.R.U32.HI R4, RZ, 0x18, R4 ;  /* 0x00000018ff047819 */ /* 0x000fc80000011604 */
[----:B------:R-:W-:-:S04]  /*2d00*/  LOP3.LUT R5, R5, 0x80, R4, 0xf8, !PT ;  /* 0x0000008005057812 */ /* 0x000fc800078ef804 */
[----:B------:R-:W-:-:S07]  /*2d10*/  PRMT R0, R5, 0x7610, R0 ;  /* 0x0000761005007816 */ /* 0x000fce0000000000 */
.L_x_29535:
[----:B------:R-:W-:Y:S05]  /*2d20*/  BSYNC.RECONVERGENT B0 ;  /* 0x0000000000007941 */ /* 0x000fea0003800200 */
.L_x_29534:
[----:B------:R4:W-:Y:S01]  /*2d30*/  STG.E.U8 desc[UR36][R2.64], R0 ;  /* 0x0000000002007986 */ /* 0x0009e2000c101124 */
[----:B------:R-:W-:Y:S05]  /*2d40*/  BRA `(.L_x_29515) ;  /* 0x0000000400087947 */ /* 0x000fea0003800000 */
.L_x_29532:
        /* <DEDUP_REMOVED lines=12> */
.L_x_29540:
[----:B------:R-:W-:-:S04]  /*2e10*/  SHF.R.U32.HI R0, RZ, 0x15, R4 ;  /* 0x00000015ff007819 */ /* 0x000fc80000011604 */
[----:B------:R-:W-:-:S04]  /*2e20*/  LOP3.LUT R5, R0, 0x1, RZ, 0xc0, !PT ;  /* 0x0000000100057812 */ /* 0x000fc800078ec0ff */
[----:B------:R-:W-:-:S04]  /*2e30*/  IADD3 R0, PT, PT, R4, 0x88fffff, R5 ;  /* 0x088fffff04007810 */ /* 0x000fc80007ffe005 */
[----:B------:R-:W-:-:S04]  /*2e40*/  SHF.R.U32.HI R0, RZ, 0x15, R0 ;  /* 0x00000015ff007819 */ /* 0x000fc80000011600 */
[----:B------:R-:W-:-:S07]  /*2e50*/  LOP3.LUT R5, R0, 0xff, RZ, 0xc0, !PT ;  /* 0x000000ff00057812 */ /* 0x000fce00078ec0ff */
.L_x_29541:
[----:B------:R-:W-:-:S04]  /*2e60*/  SHF.R.U32.HI R4, RZ, 0x18, R4 ;  /* 0x00000018ff047819 */ /* 0x000fc80000011604 */
[----:B------:R-:W-:-:S04]  /*2e70*/  LOP3.LUT R5, R5, 0x80, R4, 0xf8, !PT ;  /* 0x0000008005057812 */ /* 0x000fc800078ef804 */
[----:B------:R-:W-:-:S07]  /*2e80*/  PRMT R0, R5, 0x7610, R0 ;  /* 0x0000761005007816 */ /* 0x000fce0000000000 */
.L_x_29539:
[----:B------:R-:W-:Y:S05]  /*2e90*/  BSYNC.RECONVERGENT B0 ;  /* 0x0000000000007941 */ /* 0x000fea0003800200 */
.L_x_29538:
[----:B------:R3:W-:Y:S01]  /*2ea0*/  STG.E.U8 desc[UR36][R2.64], R0 ;  /* 0x0000000002007986 */ /* 0x0007e2000c101124 */
[----:B------:R-:W-:Y:S05]  /*2eb0*/  BRA `(.L_x_29515) ;  /* 0x0000000000ac7947 */ /* 0x000fea0003800000 */
.L_x_29531:
[----:B------:R-:W-:-:S09]  /*2ec0*/  UISETP.NE.AND UP0, UPT, UR4, 0x1c, UPT ;  /* 0x0000001c0400788c */ /* 0x000fd2000bf05270 */
[----:B------:R-:W-:Y:S05]  /*2ed0*/  BRA.U !UP0, `(.L_x_29542) ;  /* 0x00000001089c7547 */ /* 0x000fea000b800000 */
[----:B------:R-:W-:-:S09]  /*2ee0*/  UISETP.NE.AND UP0, UPT, UR4, 0x1d, UPT ;  /* 0x0000001d0400788c */ /* 0x000fd2000bf05270 */
[----:B------:R-:W-:Y:S05]  /*2ef0*/  BRA.U !UP0, `(.L_x_29543) ;  /* 0x0000000108887547 */ /* 0x000fea000b800000 */
[----:B------:R-:W-:-:S09]  /*2f00*/  UISETP.NE.AND UP0, UPT, UR4, 0x2c, UPT ;  /* 0x0000002c0400788c */ /* 0x000fd2000bf05270 */
[----:B------:R-:W-:Y:S05]  /*2f10*/  BRA.U !UP0, `(.L_x_29544) ;  /* 0x0000000108447547 */ /* 0x000fea000b800000 */
.L_x_29514:
        /* <DEDUP_REMOVED lines=16> */
.L_x_29545:
[----:B------:R-:W-:Y:S05]  /*3020*/  BRA `(.L_x_29515) ;  /* 0x0000000000507947 */ /* 0x000fea0003800000 */
.L_x_29544:
        /* <DEDUP_REMOVED lines=15> */
.L_x_29543:
[----:B------:R-:W0:Y:S02]  /*3120*/  F2I.U64.TRUNC R4, R4 ;  /* 0x0000000400047311 */ /* 0x000e24000020d800 */
[----:B0-----:R1:W-:Y:S01]  /*3130*/  STG.E.64 desc[UR36][R2.64], R4 ;  /* 0x0000000402007986 */ /* 0x0013e2000c101b24 */
[----:B------:R-:W-:Y:S05]  /*3140*/  BRA `(.L_x_29515) ;  /* 0x0000000000087947 */ /* 0x000fea0003800000 */
.L_x_29542:
[----:B------:R-:W0:Y:S02]  /*3150*/  F2I.FTZ.U32.TRUNC.NTZ R5, R4 ;  /* 0x0000000400057305 */ /* 0x000e24000021f000 */
[----:B0-----:R0:W-:Y:S02]  /*3160*/  STG.E desc[UR36][R2.64], R5 ;  /* 0x0000000502007986 */ /* 0x0011e4000c101924 */
.L_x_29515:
[----:B------:R-:W-:-:S07]  /*3170*/  IADD3 R17, PT, PT, R17, 0x80, RZ ;  /* 0x0000008011117810 */ /* 0x000fce0007ffe0ff */
.L_x_29479:
[----:B------:R-:W-:Y:S05]  /*3180*/  BSYNC.RECONVERGENT B7 ;  /* 0x0000000000077941 */ /* 0x000fea0003800200 */
.L_x_29478:
        /* <DEDUP_REMOVED lines=307> */
.L_x_29548:
        /* <DEDUP_REMOVED lines=18> */
.L_x_29553:
[----:B------:R-:W2:Y:S02]  /*45e0*/  LDG.E.U8 R0, desc[UR36][R2.64] ;  /* 0x0000002402007981 */ /* 0x000ea4000c1e1100 */
[----:B--2---:R-:W-:Y:S01]  /*45f0*/  I2FP.F32.U32 R0, R0 ;  /* 0x0000000000007245 */ /* 0x004fe20000201000 */
[----:B------:R-:W-:Y:S06]  /*4600*/  BRA `(.L_x_29555) ;  /* 0x0000000c00247947 */ /* 0x000fec0003800000 */
.L_x_29552:
        /* <DEDUP_REMOVED lines=9> */
.L_x_29557:
[----:B------:R-:W2:Y:S02]  /*46a0*/  LDG.E R0, desc[UR36][R2.64] ;  /* 0x0000002402007981 */ /* 0x000ea4000c1e1900 */
[----:B--2---:R-:W-:Y:S01]  /*46b0*/  I2FP.F32.S32 R0, R0 ;  /* 0x0000000000007245 */ /* 0x004fe20000201400 */
[----:B------:R-:W-:Y:S06]  /*46c0*/  BRA `(.L_x_29555) ;  /* 0x0000000800f47947 */ /* 0x000fec0003800000 */
.L_x_29556:
[----:B------:R-:W2:Y:S02]  /*46d0*/  LDG.E.U16 R0, desc[UR36][R2.64] ;  /* 0x0000002402007981 */ /* 0x000ea4000c1e1500 */
[----:B--2---:R-:W0:Y:S01]  /*46e0*/  I2F.S16 R0, R0 ;  /* 0x0000000000007306 */ /* 0x004e220000101400 */
[----:B------:R-:W-:Y:S05]  /*46f0*/  BRA `(.L_x_29555) ;  /* 0x0000000800e87947 */ /* 0x000fea0003800000 */
.L_x_29551:
        /* <DEDUP_REMOVED lines=8> */
.L_x_29559:
[----:B------:R-:W2:Y:S02]  /*4780*/  LDG.E.U16 R0, desc[UR36][R2.64] ;  /* 0x0000002402007981 */ /* 0x000ea4000c1e1500 */
[----:B--2---:R-:W-:Y:S01]  /*4790*/  HADD2.F32 R0, -RZ, R0.H0_H0 ;  /* 0x20000000ff007230 */ /* 0x004fe20000004100 */
[----:B------:R-:W-:Y:S06]  /*47a0*/  BRA `(.L_x_29555) ;  /* 0x0000000800bc7947 */ /* 0x000fec0003800000 */
.L_x_29558:
        /* <DEDUP_REMOVED lines=8> */
.L_x_29561:
[----:B------:R-:W2:Y:S02]  /*4830*/  LDG.E.U16 R0, desc[UR36][R2.64] ;  /* 0x0000002402007981 */ /* 0x000ea4000c1e1500 */
[----:B--2---:R-:W-:Y:S01]  /*4840*/  HADD2.F32 R0, -RZ, R0.H0_H0 ;  /* 0x20000000ff007230 */ /* 0x004fe20000004100 */
[----:B------:R-:W-:Y:S06]  /*4850*/  BRA `(.L_x_29555) ;  /* 0x0000000800907947 */ /* 0x000fec0003800000 */
.L_x_29560:
[----:B------:R-:W2:Y:S01]  /*4860*/  LDG.E.64 R2, desc[UR36][R2.64] ;  /* 0x0000002402027981 */ /* 0x000ea2000c1e1b00 */
[----:B------:R-:W-:Y:S01]  /*4870*/  UMOV UR4, 0xf0000000 ;  /* 0xf000000000047882 */ /* 0x000fe20000000000 */
[----:B------:R-:W-:Y:S01]  /*4880*/  UMOV UR5, 0x380fffff ;  /* 0x380fffff00057882 */ /* 0x000fe20000000000 */
[----:B--2---:R-:W0:Y:S01]  /*4890*/  F2F.F32.F64 R0, R2 ;  /* 0x0000000200007310 */ /* 0x004e220000301000 */
[----:B------:R-:W-:-:S14]  /*48a0*/  DSETP.GEU.AND P0, PT, |R2|, UR4, PT ;  /* 0x0000000402007e2a */ /* 0x000fdc000bf0e200 */
[----:B0-----:R-:W-:Y:S01]  /*48b0*/  @!P0 FMUL R0, R0, 1.175494350822287508e-38 ;  /* 0x0080000000008820 */ /* 0x001fe20000400000 */
[----:B------:R-:W-:Y:S06]  /*48c0*/  BRA `(.L_x_29555) ;  /* 0x0000000800747947 */ /* 0x000fec0003800000 */
.L_x_29550:
        /* <DEDUP_REMOVED lines=12> */
.L_x_29564:
[----:B------:R-:W2:Y:S01]  /*4990*/  LDG.E.64 R2, desc[UR36][R2.64] ;  /* 0x0000002402027981 */ /* 0x000ea2000c1e1b00 */
[----:B------:R-:W-:Y:S01]  /*49a0*/  UMOV UR4, 0xf0000000 ;  /* 0xf000000000047882 */ /* 0x000fe20000000000 */
[----:B------:R-:W-:Y:S01]  /*49b0*/  UMOV UR5, 0x380fffff ;  /* 0x380fffff00057882 */ /* 0x000fe20000000000 */
[----:B--2---:R-:W0:Y:S01]  /*49c0*/  F2F.F32.F64 R0, R2 ;  /* 0x0000000200007310 */ /* 0x004e220000301000 */
[----:B------:R-:W-:-:S14]  /*49d0*/  DSETP.GEU.AND P0, PT, |R2|, UR4, PT ;  /* 0x0000000402007e2a */ /* 0x000fdc000bf0e200 */
[----:B0-----:R-:W-:Y:S01]  /*49e0*/  @!P0 FMUL R0, R0, 1.175494350822287508e-38 ;  /* 0x0080000000008820 */ /* 0x001fe20000400000 */
[----:B------:R-:W-:Y:S06]  /*49f0*/  BRA `(.L_x_29555) ;  /* 0x0000000800287947 */ /* 0x000fec0003800000 */
.L_x_29563:
        /* <DEDUP_REMOVED lines=25> */
.L_x_29566:
        /* <DEDUP_REMOVED lines=12> */
.L_x_29565:
[----:B------:R-:W2:Y:S02]  /*4c50*/  LDG.E.U16 R0, desc[UR36][R2.64] ;  /* 0x0000002402007981 */ /* 0x000ea4000c1e1500 */
[----:B--2---:R-:W-:Y:S01]  /*4c60*/  SHF.L.U32 R0, R0, 0x10, RZ ;  /* 0x0000001000007819 */ /* 0x004fe200000006ff */
[----:B------:R-:W-:Y:S06]  /*4c70*/  BRA `(.L_x_29555) ;  /* 0x0000000400887947 */ /* 0x000fec0003800000 */
.L_x_29562:
        /* <DEDUP_REMOVED lines=11> */
.L_x_29569:
        /* <DEDUP_REMOVED lines=20> */
.L_x_29571:
[----:B------:R-:W-:Y:S05]  /*4e70*/  BSYNC.RECONVERGENT B0 ;  /* 0x0000000000007941 */ /* 0x000fea0003800200 */
.L_x_29570:
[----:B------:R-:W-:Y:S01]  /*4e80*/  IMAD.SHL.U32 R0, R0, 0x100000, RZ ;  /* 0x0010000000007824 */ /* 0x000fe200078e00ff */
[----:B------:R-:W-:-:S04]  /*4e90*/  LEA R2, R2, 0x3b800000, 0x17 ;  /* 0x3b80000002027811 */ /* 0x000fc800078eb8ff */
[----:B------:R-:W-:Y:S01]  /*4ea0*/  LOP3.LUT R0, R2, R0, R7, 0xfe, !PT ;  /* 0x0000000002007212 */ /* 0x000fe200078efe07 */
[----:B------:R-:W-:Y:S06]  /*4eb0*/  BRA `(.L_x_29555) ;  /* 0x0000000000f87947 */ /* 0x000fec0003800000 */
.L_x_29568:
        /* <DEDUP_REMOVED lines=20> */
.L_x_29573:
[----:B------:R-:W-:Y:S05]  /*5000*/  BSYNC.RECONVERGENT B0 ;  /* 0x0000000000007941 */ /* 0x000fea0003800200 */
.L_x_29572:
[----:B------:R-:W-:Y:S01]  /*5010*/  IMAD.SHL.U32 R0, R0, 0x200000, RZ ;  /* 0x0020000000007824 */ /* 0x000fe200078e00ff */
[----:B------:R-:W-:-:S04]  /*5020*/  LEA R2, R2, 0x37800000, 0x17 ;  /* 0x3780000002027811 */ /* 0x000fc800078eb8ff */
[----:B------:R-:W-:Y:S01]  /*5030*/  LOP3.LUT R0, R2, R0, R7, 0xfe, !PT ;  /* 0x0000000002007212 */ /* 0x000fe200078efe07 */
[----:B------:R-:W-:Y:S06]  /*5040*/  BRA `(.L_x_29555) ;  /* 0x0000000000947947 */ /* 0x000fec0003800000 */
.L_x_29567:
        /* <DEDUP_REMOVED lines=14> */
.L_x_29554:
        /* <DEDUP_REMOVED lines=16> */
.L_x_29576:
[----:B------:R-:W-:Y:S01]  /*5230*/  IMAD.MOV.U32 R0, RZ, RZ, RZ ;  /* 0x000000ffff007224 */ /* 0x000fe200078e00ff */
[----:B------:R-:W-:Y:S06]  /*5240*/  BRA `(.L_x_29555) ;  /* 0x0000000000147947 */ /* 0x000fec0003800000 */
.L_x_29575:
[----:B------:R-:W2:Y:S02]  /*5250*/  LDG.E.64 R2, desc[UR36][R2.64] ;  /* 0x0000002402027981 */ /* 0x000ea4000c1e1b00 */
[----:B--2---:R0:W1:Y:S01]  /*5260*/  I2F.U64 R0, R2 ;  /* 0x0000000200007312 */ /* 0x0040620000301000 */
[----:B------:R-:W-:Y:S05]  /*5270*/  BRA `(.L_x_29555) ;  /* 0x0000000000087947 */ /* 0x000fea0003800000 */
.L_x_29574:
[----:B------:R-:W2:Y:S02]  /*5280*/  LDG.E R0, desc[UR36][R2.64] ;  /* 0x0000002402007981 */ /* 0x000ea4000c1e1900 */
[----:B--2---:R-:W-:-:S07]  /*5290*/  I2FP.F32.U32 R0, R0 ;  /* 0x0000000000007245 */ /* 0x004fce0000201000 */
.L_x_29555:
[----:B------:R-:W-:Y:S05]  /*52a0*/  BSYNC.RECONVERGENT B6 ;  /* 0x0000000000067941 */ /* 0x000fea0003800200 */
.L_x_29549:
[C---:B012345:R-:W-:Y:S01]  /*52b0*/  FMUL.FTZ R2, R0.reuse, 1.4426950216293334961 ;  /* 0x3fb8aa3b00027820 */ /* 0x07ffe20000410000 */
[----:B------:R-:W-:Y:S01]  /*52c0*/  FSETP.GEU.FTZ.AND P0, PT, |R0|, 0.40999999642372131348, PT ;  /* 0x3ed1eb850000780b */ /* 0x000fe20003f1e200 */
[----:B------:R-:W0:Y:S01]  /*52d0*/  LDCU.64 UR6, c[0x0][0x580] ;  /* 0x0000b000ff0677ac */ /* 0x000e220008000a00 */
[----:B------:R-:W-:-:S03]  /*52e0*/  MOV R5, 0x3ab5ebe6 ;  /* 0x3ab5ebe600057802 */ /* 0x000fc60000000f00 */
        /* <DEDUP_REMOVED lines=38> */
.L_x_29580:
[----:B------:R-:W0:Y:S02]  /*5550*/  F2I.S64.TRUNC R4, R4 ;  /* 0x0000000400047311 */ /* 0x000e24000020d900 */
[----:B0-----:R-:W-:-:S05]  /*5560*/  IMAD.MOV.U32 R7, RZ, RZ, R4 ;  /* 0x000000ffff077224 */ /* 0x001fca00078e0004 */
[----:B------:R3:W-:Y:S01]  /*5570*/  STG.E.U8 desc[UR36][R2.64], R7 ;  /* 0x0000000702007986 */ /* 0x0007e2000c101124 */
[----:B------:R-:W-:Y:S05]  /*5580*/  BRA `(.L_x_29582) ;  /* 0x0000000c00287947 */ /* 0x000fea0003800000 */
.L_x_29579:
        /* <DEDUP_REMOVED lines=9> */
.L_x_29584:
[----:B------:R-:W0:Y:S02]  /*5620*/  F2I.FTZ.TRUNC.NTZ R5, R4 ;  /* 0x0000000400057305 */ /* 0x000e24000021f100 */
[----:B0-----:R2:W-:Y:S01]  /*5630*/  STG.E desc[UR36][R2.64], R5 ;  /* 0x0000000502007986 */ /* 0x0015e2000c101924 */
[----:B------:R-:W-:Y:S05]  /*5640*/  BRA `(.L_x_29582) ;  /* 0x0000000800f87947 */ /* 0x000fea0003800000 */
.L_x_29583:
[----:B------:R-:W0:Y:S02]  /*5650*/  F2I.FTZ.TRUNC.NTZ R5, R4 ;  /* 0x0000000400057305 */ /* 0x000e24000021f100 */
[----:B0-----:R0:W-:Y:S01]  /*5660*/  STG.E.U16 desc[UR36][R2.64], R5 ;  /* 0x0000000502007986 */ /* 0x0011e2000c101524 */
[----:B------:R-:W-:Y:S05]  /*5670*/  BRA `(.L_x_29582) ;  /* 0x0000000800ec7947 */ /* 0x000fea0003800000 */
.L_x_29578:
        /* <DEDUP_REMOVED lines=8> */
.L_x_29586:
[----:B------:R-:W-:-:S05]  /*5700*/  F2FP.F16.F32.PACK_AB R4, RZ, R4 ;  /* 0x00000004ff04723e */ /* 0x000fca00000000ff */
[----:B------:R0:W-:Y:S01]  /*5710*/  STG.E.U16 desc[UR36][R2.64], R4 ;  /* 0x0000000402007986 */ /* 0x0001e2000c101524 */
[----:B------:R-:W-:Y:S05]  /*5720*/  BRA `(.L_x_29582) ;  /* 0x0000000800c07947 */ /* 0x000fea0003800000 */
.L_x_29585:
        /* <DEDUP_REMOVED lines=9> */
.L_x_29588:
[----:B------:R-:W-:-:S04]  /*57c0*/  F2FP.F16.F32.PACK_AB R5, RZ, R4 ;  /* 0x00000004ff05723e */ /* 0x000fc800000000ff */
[----:B------:R-:W-:-:S05]  /*57d0*/  PRMT R5, R5, 0x5410, RZ ;  /* 0x0000541005057816 */ /* 0x000fca00000000ff */
[----:B------:R0:W-:Y:S01]  /*57e0*/  STG.E desc[UR36][R2.64], R5 ;  /* 0x0000000502007986 */ /* 0x0001e2000c101924 */
[----:B------:R-:W-:Y:S05]  /*57f0*/  BRA `(.L_x_29582) ;  /* 0x00000008008c7947 */ /* 0x000fea0003800000 */
.L_x_29587:
[----:B------:R-:W-:-:S06]  /*5800*/  FMUL.FTZ R4, R4, 1 ;  /* 0x3f80000004047820 */ /* 0x000fcc0000410000 */
[----:B------:R-:W0:Y:S02]  /*5810*/  F2F.F64.F32 R4, R4 ;  /* 0x0000000400047310 */ /* 0x000e240000201800 */
[----:B0-----:R0:W-:Y:S01]  /*5820*/  STG.E.64 desc[UR36][R2.64], R4 ;  /* 0x0000000402007986 */ /* 0x0011e2000c101b24 */
[----:B------:R-:W-:Y:S05]  /*5830*/  BRA `(.L_x_29582) ;  /* 0x00000008007c7947 */ /* 0x000fea0003800000 */
.L_x_29577:
        /* <DEDUP_REMOVED lines=13> */
.L_x_29592:
        /* <DEDUP_REMOVED lines=16> */
.L_x_29595:
[----:B------:R-:W-:-:S04]  /*5a10*/  SHF.R.U32.HI R4, RZ, 0x18, R4 ;  /* 0x00000018ff047819 */ /* 0x000fc80000011604 */
[----:B------:R-:W-:-:S04]  /*5a20*/  LOP3.LUT R4, R5, 0x80, R4, 0xf8, !PT ;  /* 0x0000008005047812 */ /* 0x000fc800078ef804 */
[----:B------:R-:W-:-:S07]  /*5a30*/  PRMT R0, R4, 0x7610, R0 ;  /* 0x0000761004007816 */ /* 0x000fce0000000000 */
.L_x_29594:
[----:B------:R-:W-:Y:S05]  /*5a40*/  BSYNC.RECONVERGENT B0 ;  /* 0x0000000000007941 */ /* 0x000fea0003800200 */
.L_x_29593:
[----:B------:R0:W-:Y:S01]  /*5a50*/  STG.E.U8 desc[UR36][R2.64], R0 ;  /* 0x0000000002007986 */ /* 0x0001e2000c101124 */
[----:B------:R-:W-:Y:S05]  /*5a60*/  BRA `(.L_x_29582) ;  /* 0x0000000400f07947 */ /* 0x000fea0003800000 */
.L_x_29591:
        /* <DEDUP_REMOVED lines=16> */
.L_x_29598:
[----:B------:R-:W-:-:S04]  /*5b70*/  SHF.R.U32.HI R4, RZ, 0x18, R4 ;  /* 0x00000018ff047819 */ /* 0x000fc80000011604 */
[----:B------:R-:W-:-:S04]  /*5b80*/  LOP3.LUT R5, R5, 0x80, R4, 0xf8, !PT ;  /* 0x0000008005057812 */ /* 0x000fc800078ef804 */
[----:B------:R-:W-:-:S07]  /*5b90*/  PRMT R0, R5, 0x7610, R0 ;  /* 0x0000761005007816 */ /* 0x000fce0000000000 */
.L_x_29597:
[----:B------:R-:W-:Y:S05]  /*5ba0*/  BSYNC.RECONVERGENT B0 ;  /* 0x0000000000007941 */ /* 0x000fea0003800200 */
.L_x_29596:
[----:B------:R0:W-:Y:S01]  /*5bb0*/  STG.E.U8 desc[UR36][R2.64], R0 ;  /* 0x0000000002007986 */ /* 0x0001e2000c101124 */
[----:B------:R-:W-:Y:S05]  /*5bc0*/  BRA `(.L_x_29582) ;  /* 0x0000000400987947 */ /* 0x000fea0003800000 */
.L_x_29590:
        /* <DEDUP_REMOVED lines=21> */
.L_x_29600:
[----:B------:R-:W0:Y:S02]  /*5d20*/  F2I.U64.TRUNC R4, R4 ;  /* 0x0000000400047311 */ /* 0x000e24000020d800 */
[----:B0-----:R0:W-:Y:S01]  /*5d30*/  STG.E.64 desc[UR36][R2.64], R4 ;  /* 0x0000000402007986 */ /* 0x0011e2000c101b24 */
[----:B------:R-:W-:Y:S05]  /*5d40*/  BRA `(.L_x_29582) ;  /* 0x0000000400387947 */ /* 0x000fea0003800000 */
.L_x_29599:
[----:B------:R-:W0:Y:S02]  /*5d50*/  F2I.FTZ.U32.TRUNC.NTZ R5, R4 ;  /* 0x0000000400057305 */ /* 0x000e24000021f000 */
[----:B0-----:R0:W-:Y:S01]  /*5d60*/  STG.E desc[UR36][R2.64], R5 ;  /* 0x0000000502007986 */ /* 0x0011e2000c101924 */
[----:B------:R-:W-:Y:S05]  /*5d70*/  BRA `(.L_x_29582) ;  /* 0x00000004002c7947 */ /* 0x000fea0003800000 */
.L_x_29589:
        /* <DEDUP_REMOVED lines=10> */
.L_x_29602:
[----:B------:R-:W-:Y:S01]  /*5e20*/  FMUL.FTZ R4, R4, 1 ;  /* 0x3f80000004047820 */ /* 0x000fe20000410000 */
[----:B------:R-:W-:-:S05]  /*5e30*/  CS2R R6, SRZ ;  /* 0x0000000000067805 */ /* 0x000fca000001ff00 */
[----:B------:R-:W0:Y:S02]  /*5e40*/  F2F.F64.F32 R4, R4 ;  /* 0x0000000400047310 */ /* 0x000e240000201800 */
[----:B0-----:R0:W-:Y:S01]  /*5e50*/  STG.E.128 desc[UR36][R2.64], R4 ;  /* 0x0000000402007986 */ /* 0x0011e2000c101d24 */
[----:B------:R-:W-:Y:S05]  /*5e60*/  BRA `(.L_x_29582) ;  /* 0x0000000000f07947 */ /* 0x000fea0003800000 */
.L_x_29601:
[----:B------:R-:W-:-:S09]  /*5e70*/  UISETP.NE.AND UP0, UPT, UR4, 0xf, UPT ;  /* 0x0000000f0400788c */ /* 0x000fd2000bf05270 */
[----:B------:R-:W-:Y:S05]  /*5e80*/  BRA.U !UP0, `(.L_x_29603) ;  /* 0x0000000108e07547 */ /* 0x000fea000b800000 */
[----:B------:R-:W-:-:S09]  /*5e90*/  UISETP.NE.AND UP0, UPT, UR4, 0x17, UPT ;  /* 0x000000170400788c */ /* 0x000fd2000bf05270 */
[----:B------:R-:W-:Y:S05]  /*5ea0*/  BRA.U !UP0, `(.L_x_29604) ;  /* 0x00000001088c7547 */ /* 0x000fea000b800000 */
[----:B------:R-:W-:-:S09]  /*5eb0*/  UISETP.NE.AND UP0, UPT, UR4, 0x18, UPT ;  /* 0x000000180400788c */ /* 0x000fd2000bf05270 */
[----:B------:R-:W-:Y:S05]  /*5ec0*/  BRA.U !UP0, `(.L_x_29605) ;  /* 0x0000000108447547 */ /* 0x000fea000b800000 */
.L_x_29581:
        /* <DEDUP_REMOVED lines=16> */
.L_x_29606:
[----:B------:R-:W-:Y:S05]  /*5fd0*/  BRA `(.L_x_29582) ;  /* 0x0000000000947947 */ /* 0x000fea0003800000 */
.L_x_29605:
        /* <DEDUP_REMOVED lines=12> */
.L_x_29608:
[----:B------:R-:W-:Y:S05]  /*60a0*/  BSYNC.RECONVERGENT B0 ;  /* 0x0000000000007941 */ /* 0x000fea0003800200 */
.L_x_29607:
[----:B------:R-:W-:-:S05]  /*60b0*/  LOP3.LUT R5, R0, 0x80, R7, 0xf8, !PT ;  /* 0x0000008000057812 */ /* 0x000fca00078ef807 */
[----:B------:R0:W-:Y:S01]  /*60c0*/  STG.E.U8 desc[UR36][R2.64], R5 ;  /* 0x0000000502007986 */ /* 0x0001e2000c101124 */
[----:B------:R-:W-:Y:S05]  /*60d0*/  BRA `(.L_x_29582) ;  /* 0x0000000000547947 */ /* 0x000fea0003800000 */
.L_x_29604:
        /* <DEDUP_REMOVED lines=11> */
.L_x_29610:
[----:B------:R-:W-:Y:S01]  /*6190*/  IMAD.MOV.U32 R0, RZ, RZ, 0x7f ;  /* 0x0000007fff007424 */ /* 0x000fe200078e00ff */
[----:B------:R-:W-:-:S04]  /*61a0*/  ISETP.GT.U32.AND P0, PT, R6, 0x7f800000, PT ;  /* 0x7f8000000600780c */ /* 0x000fc80003f04070 */
[----:B------:R-:W-:-:S09]  /*61b0*/  SEL R0, R0, 0x7c, P0 ;  /* 0x0000007c00007807 */ /* 0x000fd20000000000 */
.L_x_29611:
[----:B------:R-:W-:Y:S05]  /*61c0*/  BSYNC.RECONVERGENT B0 ;  /* 0x0000000000007941 */ /* 0x000fea0003800200 */
.L_x_29609:
[----:B------:R-:W-:-:S04]  /*61d0*/  SHF.R.U32.HI R5, RZ, 0x18, R4 ;  /* 0x00000018ff057819 */ /* 0x000fc80000011604 */
[----:B------:R-:W-:-:S05]  /*61e0*/  LOP3.LUT R5, R0, 0x80, R5, 0xf8, !PT ;  /* 0x0000008000057812 */ /* 0x000fca00078ef805 */
[----:B------:R0:W-:Y:S01]  /*61f0*/  STG.E.U8 desc[UR36][R2.64], R5 ;  /* 0x0000000502007986 */ /* 0x0001e2000c101124 */
[----:B------:R-:W-:Y:S05]  /*6200*/  BRA `(.L_x_29582) ;  /* 0x0000000000087947 */ /* 0x000fea0003800000 */
.L_x_29603:
[----:B------:R-:W-:-:S05]  /*6210*/  F2FP.BF16.F32.PACK_AB R4, RZ, R4 ;  /* 0x00000004ff04723e */ /* 0x000fca00000010ff */
[----:B------:R0:W-:Y:S02]  /*6220*/  STG.E.U16 desc[UR36][R2.64], R4 ;  /* 0x0000000402007986 */ /* 0x0001e4000c101524 */
.L_x_29582:
[----:B------:R-:W-:-:S07]  /*6230*/  IADD3 R17, PT, PT, R17, 0x80, RZ ;  /* 0x0000008011117810 */ /* 0x000fce0007ffe0ff */
.L_x_29547:
[----:B------:R-:W-:Y:S05]  /*6240*/  BSYNC.RECONVERGENT B7 ;  /* 0x0000000000077941 */ /* 0x000fea0003800200 */
.L_x_29546:
        /* <DEDUP_REMOVED lines=307> */
.L_x_29614:
        /* <DEDUP_REMOVED lines=18> */
.L_x_29619:
[----:B------:R-:W2:Y:S02]  /*76a0*/  LDG.E.U8 R0, desc[UR36][R2.64] ;  /* 0x0000002402007981 */ /* 0x000ea4000c1e1100 */
[----:B--2---:R-:W-:Y:S01]  /*76b0*/  I2FP.F32.U32 R0, R0 ;  /* 0x0000000000007245 */ /* 0x004fe20000201000 */
[----:B------:R-:W-:Y:S06]  /*76c0*/  BRA `(.L_x_29621) ;  /* 0x0000000c00247947 */ /* 0x000fec0003800000 */
.L_x_29618:
[----:B------:R-:W-:-:S09]  /*76d0*/  UISETP.NE.AND UP0, UPT, UR4, 0x2, UPT ;  /* 0x000000020400788c */ /* 0x000fd2000bf05270 */
[----:B------:R-:W-:Y:S05]  /*76e0*/  BRA.U !UP0, `(.L_x_29622) ;  /* 0x0000000108287547 */ /* 0x000fea000b800000 */
[----:B------:R-:W-:-:S09]  /*76f0*/  UISETP.NE.AND UP0, UPT, UR4, 0x3, UPT ;  /* 0x000000030400788c */ /* 0x000fd2000bf05270 */
[----:B------:R-:W-:Y:S05]  /*7700*/  BRA.U !UP0, `(.L_x_29623) ;  /* 0x0000000108147547 */ /* 0x000fea000b800000 */
[----:B------:R-:W-:-:S09]  /*7710*/  UISETP.NE.AND UP0, UPT, UR4, 0x4, UPT ;  /* 0x000000040400788c */ /* 0x000fd2000bf05270 */
[----:B------:R-:W-:Y:S05]  /*7720*/  BRA.U UP0, `(.L_x_29620) ;  /* 0x0000000900b07547 */ /* 0x000fea000b800000 */
[----:B------:R-:W2:Y:S02]  /*7730*/  LDG.E.64 R2, desc[UR36][R2.64] ;  /* 0x0000002402027981 */ /* 0x000ea4000c1e1b00 */
[----:B--2---:R2:W3:Y:S01]  /*7740*/  I2F.S64 R0, R2 ;  /* 0x0000000200007312 */ /* 0x0044e20000301400 */
[----:B------:R-:W-:Y:S05]  /*7750*/  BRA `(.L_x_29621) ;  /* 0x0000000c00007947 */ /* 0x000fea0003800000 */
.L_x_29623:
[----:B------:R-:W2:Y:S02]  /*7760*/  LDG.E R0, desc[UR36][R2.64] ;  /* 0x0000002402007981 */ /* 0x000ea4000c1e1900 */
[----:B--2---:R-:W-:Y:S01]  /*7770*/  I2FP.F32.S32 R0, R0 ;  /* 0x0000000000007245 */ /* 0x004fe20000201400 */
[----:B------:R-:W-:Y:S06]  /*7780*/  BRA `(.L_x_29621) ;  /* 0x0000000800f47947 */ /* 0x000fec0003800000 */
.L_x_29622:
[----:B------:R-:W2:Y:S02]  /*7790*/  LDG.E.U16 R0, desc[UR36][R2.64] ;  /* 0x0000002402007981 */ /* 0x000ea4000c1e1500 */
[----:B--2---:R-:W1:Y:S01]  /*77a0*/  I2F.S16 R0, R0 ;  /* 0x0000000000007306 */ /* 0x004e620000101400 */
[----:B------:R-:W-:Y:S05]  /*77b0*/  BRA `(.L_x_29621) ;  /* 0x0000000800e87947 */ /* 0x000fea0003800000 */
.L_x_29617:
        /* <DEDUP_REMOVED lines=8> */
.L_x_29625:
[----:B------:R-:W2:Y:S02]  /*7840*/  LDG.E.U16 R0, desc[UR36][R2.64] ;  /* 0x0000002402007981 */ /* 0x000ea4000c1e1500 */
[----:B--2---:R-:W-:Y:S01]  /*7850*/  HADD2.F32 R0, -RZ, R0.H0_H0 ;  /* 0x20000000ff007230 */ /* 0x004fe20000004100 */
[----:B------:R-:W-:Y:S06]  /*7860*/  BRA `(.L_x_29621) ;  /* 0x0000000800bc7947 */ /* 0x000fec0003800000 */
.L_x_29624:
        /* <DEDUP_REMOVED lines=8> */
.L_x_29627:
[----:B------:R-:W2:Y:S02]  /*78f0*/  LDG.E.U16 R0, desc[UR36][R2.64] ;  /* 0x0000002402007981 */ /* 0x000ea4000c1e1500 */
[----:B--2---:R-:W-:Y:S01]  /*7900*/  HADD2.F32 R0, -RZ, R0.H0_H0 ;  /* 0x20000000ff007230 */ /* 0x004fe20000004100 */
[----:B------:R-:W-:Y:S06]  /*7910*/  BRA `(.L_x_29621) ;  /* 0x0000000800907947 */ /* 0x000fec0003800000 */
.L_x_29626:
[----:B------:R-:W2:Y:S01]  /*7920*/  LDG.E.64 R2, desc[UR36][R2.64] ;  /* 0x0000002402027981 */ /* 0x000ea2000c1e1b00 */
[----:B------:R-:W-:Y:S01]  /*7930*/  UMOV UR4, 0xf0000000 ;  /* 0xf000000000047882 */ /* 0x000fe20000000000 */
[----:B------:R-:W-:Y:S01]  /*7940*/  UMOV UR5, 0x380fffff ;  /* 0x380fffff00057882 */ /* 0x000fe20000000000 */
[----:B--2---:R-:W0:Y:S01]  /*7950*/  F2F.F32.F64 R0, R2 ;  /* 0x0000000200007310 */ /* 0x004e220000301000 */
[----:B------:R-:W-:-:S14]  /*7960*/  DSETP.GEU.AND P0, PT, |R2|, UR4, PT ;  /* 0x0000000402007e2a */ /* 0x000fdc000bf0e200 */
[----:B0-----:R-:W-:Y:S01]  /*7970*/  @!P0 FMUL R0, R0, 1.175494350822287508e-38 ;  /* 0x0080000000008820 */ /* 0x001fe20000400000 */
[----:B------:R-:W-:Y:S06]  /*7980*/  BRA `(.L_x_29621) ;  /* 0x0000000800747947 */ /* 0x000fec0003800000 */
.L_x_29616:
        /* <DEDUP_REMOVED lines=12> */
.L_x_29630:
[----:B------:R-:W2:Y:S01]  /*7a50*/  LDG.E.64 R2, desc[UR36][R2.64] ;  /* 0x0000002402027981 */ /* 0x000ea2000c1e1b00 */
[----:B------:R-:W-:Y:S01]  /*7a60*/  UMOV UR4, 0xf0000000 ;  /* 0xf000000000047882 */ /* 0x000fe20000000000 */
[----:B------:R-:W-:Y:S01]  /*7a70*/  UMOV UR5, 0x380fffff ;  /* 0x380fffff00057882 */ /* 0x000fe20000000000 */
[----:B--2---:R-:W0:Y:S01]  /*7a80*/  F2F.F32.F64 R0, R2 ;  /* 0x0000000200007310 */ /* 0x004e220000301000 */
[----:B------:R-:W-:-:S14]  /*7a90*/  DSETP.GEU.AND P0, PT, |R2|, UR4, PT ;  /* 0x0000000402007e2a */ /* 0x000fdc000bf0e200 */
[----:B0-----:R-:W-:Y:S01]  /*7aa0*/  @!P0 FMUL R0, R0, 1.175494350822287508e-38 ;  /* 0x0080000000008820 */ /* 0x001fe20000400000 */
[----:B------:R-:W-:Y:S06]  /*7ab0*/  BRA `(.L_x_29621) ;  /* 0x0000000800287947 */ /* 0x000fec0003800000 */
.L_x_29629:
        /* <DEDUP_REMOVED lines=25> */
.L_x_29632:
        /* <DEDUP_REMOVED lines=12> */
.L_x_29631:
[----:B------:R-:W2:Y:S02]  /*7d10*/  LDG.E.U16 R0, desc[UR36][R2.64] ;  /* 0x0000002402007981 */ /* 0x000ea4000c1e1500 */
[----:B--2---:R-:W-:Y:S01]  /*7d20*/  SHF.L.U32 R0, R0, 0x10, RZ ;  /* 0x0000001000007819 */ /* 0x004fe200000006ff */
[----:B------:R-:W-:Y:S06]  /*7d30*/  BRA `(.L_x_29621) ;  /* 0x0000000400887947 */ /* 0x000fec0003800000 */
.L_x_29628:
        /* <DEDUP_REMOVED lines=11> */
.L_x_29635:
        /* <DEDUP_REMOVED lines=20> */
.L_x_29637:
[----:B------:R-:W-:Y:S05]  /*7f30*/  BSYNC.RECONVERGENT B0 ;  /* 0x0000000000007941 */ /* 0x000fea0003800200 */
.L_x_29636:
[----:B------:R-:W-:Y:S01]  /*7f40*/  IMAD.SHL.U32 R0, R0, 0x100000, RZ ;  /* 0x0010000000007824 */ /* 0x000fe200078e00ff */
[----:B------:R-:W-:-:S04]  /*7f50*/  LEA R2, R2, 0x3b800000, 0x17 ;  /* 0x3b80000002027811 */ /* 0x000fc800078eb8ff */
[----:B------:R-:W-:Y:S01]  /*7f60*/  LOP3.LUT R0, R2, R0, R7, 0xfe, !PT ;  /* 0x0000000002007212 */ /* 0x000fe200078efe07 */
[----:B------:R-:W-:Y:S06]  /*7f70*/  BRA `(.L_x_29621) ;  /* 0x0000000000f87947 */ /* 0x000fec0003800000 */
.L_x_29634:
        /* <DEDUP_REMOVED lines=20> */
.L_x_29639:
[----:B------:R-:W-:Y:S05]  /*80c0*/  BSYNC.RECONVERGENT B0 ;  /* 0x0000000000007941 */ /* 0x000fea0003800200 */
.L_x_29638:
[----:B------:R-:W-:Y:S01]  /*80d0*/  IMAD.SHL.U32 R0, R0, 0x200000, RZ ;  /* 0x0020000000007824 */ /* 0x000fe200078e00ff */
[----:B------:R-:W-:-:S04]  /*80e0*/  LEA R2, R2, 0x37800000, 0x17 ;  /* 0x3780000002027811 */ /* 0x000fc800078eb8ff */
[----:B------:R-:W-:Y:S01]  /*80f0*/  LOP3.LUT R0, R2, R0, R7, 0xfe, !PT ;  /* 0x0000000002007212 */ /* 0x000fe200078efe07 */
[----:B------:R-:W-:Y:S06]  /*8100*/  BRA `(.L_x_29621) ;  /* 0x0000000000947947 */ /* 0x000fec0003800000 */
.L_x_29633:
        /* <DEDUP_REMOVED lines=14> */
.L_x_29620:
        /* <DEDUP_REMOVED lines=16> */
.L_x_29642:
[----:B------:R-:W-:Y:S01]  /*82f0*/  IMAD.MOV.U32 R0, RZ, RZ, RZ ;  /* 0x000000ffff007224 */ /* 0x000fe200078e00ff */
[----:B------:R-:W-:Y:S06]  /*8300*/  BRA `(.L_x_29621) ;  /* 0x0000000000147947 */ /* 0x000fec0003800000 */
.L_x_29641:
[----:B------:R-:W2:Y:S02]  /*8310*/  LDG.E.64 R2, desc[UR36][R2.64] ;  /* 0x0000002402027981 */ /* 0x000ea4000c1e1b00 */
[----:B--2---:R0:W1:Y:S01]  /*8320*/  I2F.U64 R0, R2 ;  /* 0x0000000200007312 */ /* 0x0040620000301000 */
[----:B------:R-:W-:Y:S05]  /*8330*/  BRA `(.L_x_29621) ;  /* 0x0000000000087947 */ /* 0x000fea0003800000 */
.L_x_29640:
[----:B------:R-:W2:Y:S02]  /*8340*/  LDG.E R0, desc[UR36][R2.64] ;  /* 0x0000002402007981 */ /* 0x000ea4000c1e1900 */
[----:B--2---:R-:W-:-:S07]  /*8350*/  I2FP.F32.U32 R0, R0 ;  /* 0x0000000000007245 */ /* 0x004fce0000201000 */
.L_x_29621:
[----:B------:R-:W-:Y:S05]  /*8360*/  BSYNC.RECONVERGENT B6 ;  /* 0x0000000000067941 */ /* 0x000fea0003800200 */
.L_x_29615:
        /* <DEDUP_REMOVED lines=42> */
.L_x_29646:
[----:B------:R-:W0:Y:S02]  /*8610*/  F2I.S64.TRUNC R4, R4 ;  /* 0x0000000400047311 */ /* 0x000e24000020d900 */
[----:B0-----:R-:W-:-:S05]  /*8620*/  MOV R7, R4 ;  /* 0x0000000400077202 */ /* 0x001fca0000000f00 */
[----:B------:R0:W-:Y:S01]  /*8630*/  STG.E.U8 desc[UR36][R2.64], R7 ;  /* 0x0000000702007986 */ /* 0x0001e2000c101124 */
[----:B------:R-:W-:Y:S05]  /*8640*/  BRA `(.L_x_29648) ;  /* 0x0000000c00287947 */ /* 0x000fea0003800000 */
.L_x_29645:
        /* <DEDUP_REMOVED lines=9> */
.L_x_29650:
[----:B------:R-:W0:Y:S02]  /*86e0*/  F2I.FTZ.TRUNC.NTZ R5, R4 ;  /* 0x0000000400057305 */ /* 0x000e24000021f100 */
[----:B0-----:R0:W-:Y:S01]  /*86f0*/  STG.E desc[UR36][R2.64], R5 ;  /* 0x0000000502007986 */ /* 0x0011e2000c101924 */
[----:B------:R-:W-:Y:S05]  /*8700*/  BRA `(.L_x_29648) ;  /* 0x0000000800f87947 */ /* 0x000fea0003800000 */
.L_x_29649:
[----:B------:R-:W0:Y:S02]  /*8710*/  F2I.FTZ.TRUNC.NTZ R5, R4 ;  /* 0x0000000400057305 */ /* 0x000e24000021f100 */
[----:B0-----:R0:W-:Y:S01]  /*8720*/  STG.E.U16 desc[UR36][R2.64], R5 ;  /* 0x0000000502007986 */ /* 0x0011e2000c101524 */
[----:B------:R-:W-:Y:S05]  /*8730*/  BRA `(.L_x_29648) ;  /* 0x0000000800ec7947 */ /* 0x000fea0003800000 */
.L_x_29644:
        /* <DEDUP_REMOVED lines=8> */
.L_x_29652:
[----:B------:R-:W-:-:S05]  /*87c0*/  F2FP.F16.F32.PACK_AB R4, RZ, R4 ;  /* 0x00000004ff04723e */ /* 0x000fca00000000ff */
[----:B------:R0:W-:Y:S01]  /*87d0*/  STG.E.U16 desc[UR36][R2.64], R4 ;  /* 0x0000000402007986 */ /* 0x0001e2000c101524 */
[----:B------:R-:W-:Y:S05]  /*87e0*/  BRA `(.L_x_29648) ;  /* 0x0000000800c07947 */ /* 0x000fea0003800000 */
.L_x_29651:
        /* <DEDUP_REMOVED lines=9> */
.L_x_29654:
[----:B------:R-:W-:-:S04]  /*8880*/  F2FP.F16.F32.PACK_AB R5, RZ, R4 ;  /* 0x00000004ff05723e */ /* 0x000fc800000000ff */
[----:B------:R-:W-:-:S05]  /*8890*/  PRMT R5, R5, 0x5410, RZ ;  /* 0x0000541005057816 */ /* 0x000fca00000000ff */
[----:B------:R0:W-:Y:S01]  /*88a0*/  STG.E desc[UR36][R2.64], R5 ;  /* 0x0000000502007986 */ /* 0x0001e2000c101924 */
[----:B------:R-:W-:Y:S05]  /*88b0*/  BRA `(.L_x_29648) ;  /* 0x00000008008c7947 */ /* 0x000fea0003800000 */
.L_x_29653:
[----:B------:R-:W-:-:S06]  /*88c0*/  FMUL.FTZ R4, R4, 1 ;  /* 0x3f80000004047820 */ /* 0x000fcc0000410000 */
[----:B------:R-:W0:Y:S02]  /*88d0*/  F2F.F64.F32 R4, R4 ;  /* 0x0000000400047310 */ /* 0x000e240000201800 */
[----:B0-----:R0:W-:Y:S01]  /*88e0*/  STG.E.64 desc[UR36][R2.64], R4 ;  /* 0x0000000402007986 */ /* 0x0011e2000c101b24 */
[----:B------:R-:W-:Y:S05]  /*88f0*/  BRA `(.L_x_29648) ;  /* 0x00000008007c7947 */ /* 0x000fea0003800000 */
.L_x_29643:
        /* <DEDUP_REMOVED lines=13> */
.L_x_29658:
        /* <DEDUP_REMOVED lines=16> */
.L_x_29661:
[----:B------:R-:W-:-:S04]  /*8ad0*/  SHF.R.U32.HI R4, RZ, 0x18, R4 ;  /* 0x00000018ff047819 */ /* 0x000fc80000011604 */
[----:B------:R-:W-:-:S04]  /*8ae0*/  LOP3.LUT R4, R5, 0x80, R4, 0xf8, !PT ;  /* 0x0000008005047812 */ /* 0x000fc800078ef804 */
[----:B------:R-:W-:-:S07]  /*8af0*/  PRMT R0, R4, 0x7610, R0 ;  /* 0x0000761004007816 */ /* 0x000fce0000000000 */
.L_x_29660:
[----:B------:R-:W-:Y:S05]  /*8b00*/  BSYNC.RECONVERGENT B0 ;  /* 0x0000000000007941 */ /* 0x000fea0003800200 */
.L_x_29659:
[----:B------:R0:W-:Y:S01]  /*8b10*/  STG.E.U8 desc[UR36][R2.64], R0 ;  /* 0x0000000002007986 */ /* 0x0001e2000c101124 */
[----:B------:R-:W-:Y:S05]  /*8b20*/  BRA `(.L_x_29648) ;  /* 0x0000000400f07947 */ /* 0x000fea0003800000 */
.L_x_29657:
        /* <DEDUP_REMOVED lines=16> */
.L_x_29664:
[----:B------:R-:W-:-:S04]  /*8c30*/  SHF.R.U32.HI R4, RZ, 0x18, R4 ;  /* 0x00000018ff047819 */ /* 0x000fc80000011604 */
[----:B------:R-:W-:-:S04]  /*8c40*/  LOP3.LUT R5, R5, 0x80, R4, 0xf8, !PT ;  /* 0x0000008005057812 */ /* 0x000fc800078ef804 */
[----:B------:R-:W-:-:S07]  /*8c50*/  PRMT R0, R5, 0x7610, R0 ;  /* 0x0000761005007816 */ /* 0x000fce0000000000 */
.L_x_29663:
[----:B------:R-:W-:Y:S05]  /*8c60*/  BSYNC.RECONVERGENT B0 ;  /* 0x0000000000007941 */ /* 0x000fea0003800200 */
.L_x_29662:
[----:B------:R0:W-:Y:S01]  /*8c70*/  STG.E.U8 desc[UR36][R2.64], R0 ;  /* 0x0000000002007986 */ /* 0x0001e2000c101124 */
[----:B------:R-:W-:Y:S05]  /*8c80*/  BRA `(.L_x_29648) ;  /* 0x0000000400987947 */ /* 0x000fea0003800000 */
.L_x_29656:
        /* <DEDUP_REMOVED lines=21> */
.L_x_29666:
[----:B------:R-:W0:Y:S02]  /*8de0*/  F2I.U64.TRUNC R4, R4 ;  /* 0x0000000400047311 */ /* 0x000e24000020d800 */
[----:B0-----:R0:W-:Y:S01]  /*8df0*/  STG.E.64 desc[UR36][R2.64], R4 ;  /* 0x0000000402007986 */ /* 0x0011e2000c101b24 */
[----:B------:R-:W-:Y:S05]  /*8e00*/  BRA `(.L_x_29648) ;  /* 0x0000000400387947 */ /* 0x000fea0003800000 */
.L_x_29665:
[----:B------:R-:W0:Y:S02]  /*8e10*/  F2I.FTZ.U32.TRUNC.NTZ R5, R4 ;  /* 0x0000000400057305 */ /* 0x000e24000021f000 */
[----:B0-----:R0:W-:Y:S01]  /*8e20*/  STG.E desc[UR36][R2.64], R5 ;  /* 0x0000000502007986 */ /* 0x0011e2000c101924 */
[----:B------:R-:W-:Y:S05]  /*8e30*/  BRA `(.L_x_29648) ;  /* 0x00000004002c7947 */ /* 0x000fea0003800000 */
.L_x_29655:
        /* <DEDUP_REMOVED lines=10> */
.L_x_29668:
[----:B------:R-:W-:Y:S01]  /*8ee0*/  FMUL.FTZ R4, R4, 1 ;  /* 0x3f80000004047820 */ /* 0x000fe20000410000 */
[----:B------:R-:W-:-:S05]  /*8ef0*/  CS2R R6, SRZ ;  /* 0x0000000000067805 */ /* 0x000fca000001ff00 */
[----:B------:R-:W0:Y:S02]  /*8f00*/  F2F.F64.F32 R4, R4 ;  /* 0x0000000400047310 */ /* 0x000e240000201800 */
[----:B0-----:R4:W-:Y:S01]  /*8f10*/  STG.E.128 desc[UR36][R2.64], R4 ;  /* 0x0000000402007986 */ /* 0x0019e2000c101d24 */
[----:B------:R-:W-:Y:S05]  /*8f20*/  BRA `(.L_x_29648) ;  /* 0x0000000000f07947 */ /* 0x000fea0003800000 */
.L_x_29667:
[----:B------:R-:W-:-:S09]  /*8f30*/  UISETP.NE.AND UP0, UPT, UR4, 0xf, UPT ;  /* 0x0000000f0400788c */ /* 0x000fd2000bf05270 */
[----:B------:R-:W-:Y:S05]  /*8f40*/  BRA.U !UP0, `(.L_x_29669) ;  /* 0x0000000108e07547 */ /* 0x000fea000b800000 */
[----:B------:R-:W-:-:S09]  /*8f50*/  UISETP.NE.AND UP0, UPT, UR4, 0x17, UPT ;  /* 0x000000170400788c */ /* 0x000fd2000bf05270 */
[----:B------:R-:W-:Y:S05]  /*8f60*/  BRA.U !UP0, `(.L_x_29670) ;  /* 0x00000001088c7547 */ /* 0x000fea000b800000 */
[----:B------:R-:W-:-:S09]  /*8f70*/  UISETP.NE.AND UP0, UPT, UR4, 0x18, UPT ;  /* 0x000000180400788c */ /* 0x000fd2000bf05270 */
[----:B------:R-:W-:Y:S05]  /*8f80*/  BRA.U !UP0, `(.L_x_29671) ;  /* 0x0000000108447547 */ /* 0x000fea000b800000 */
.L_x_29647:
        /* <DEDUP_REMOVED lines=16> */
.L_x_29672:
[----:B------:R-:W-:Y:S05]  /*9090*/  BRA `(.L_x_29648) ;  /* 0x0000000000947947 */ /* 0x000fea0003800000 */
.L_x_29671:
        /* <DEDUP_REMOVED lines=12> */
.L_x_29674:
[----:B------:R-:W-:Y:S05]  /*9160*/  BSYNC.RECONVERGENT B0 ;  /* 0x0000000000007941 */ /* 0x000fea0003800200 */
.L_x_29673:
[----:B------:R-:W-:-:S05]  /*9170*/  LOP3.LUT R5, R0, 0x80, R7, 0xf8, !PT ;  /* 0x0000008000057812 */ /* 0x000fca00078ef807 */
[----:B------:R2:W-:Y:S01]  /*9180*/  STG.E.U8 desc[UR36][R2.64], R5 ;  /* 0x0000000502007986 */ /* 0x0005e2000c101124 */
[----:B------:R-:W-:Y:S05]  /*9190*/  BRA `(.L_x_29648) ;  /* 0x0000000000547947 */ /* 0x000fea0003800000 */
.L_x_29670:
        /* <DEDUP_REMOVED lines=11> */
.L_x_29676:
[----:B------:R-:W-:Y:S01]  /*9250*/  HFMA2 R0, -RZ, RZ, 0, 7.569789886474609375e-06 ;  /* 0x0000007fff007431 */ /* 0x000fe200000001ff */
[----:B------:R-:W-:-:S04]  /*9260*/  ISETP.GT.U32.AND P0, PT, R6, 0x7f800000, PT ;  /* 0x7f8000000600780c */ /* 0x000fc80003f04070 */
[----:B------:R-:W-:-:S09]  /*9270*/  SEL R0, R0, 0x7c, P0 ;  /* 0x0000007c00007807 */ /* 0x000fd20000000000 */
.L_x_29677:
[----:B------:R-:W-:Y:S05]  /*9280*/  BSYNC.RECONVERGENT B0 ;  /* 0x0000000000007941 */ /* 0x000fea0003800200 */
.L_x_29675:
[----:B------:R-:W-:-:S04]  /*9290*/  SHF.R.U32.HI R5, RZ, 0x18, R4 ;  /* 0x00000018ff057819 */ /* 0x000fc80000011604 */
[----:B------:R-:W-:-:S05]  /*92a0*/  LOP3.LUT R5, R0, 0x80, R5, 0xf8, !PT ;  /* 0x0000008000057812 */ /* 0x000fca00078ef805 */
[----:B------:R1:W-:Y:S01]  /*92b0*/  STG.E.U8 desc[UR36][R2.64], R5 ;  /* 0x0000000502007986 */ /* 0x0003e2000c101124 */
[----:B------:R-:W-:Y:S05]  /*92c0*/  BRA `(.L_x_29648) ;  /* 0x0000000000087947 */ /* 0x000fea0003800000 */
.L_x_29669:
[----:B------:R-:W-:-:S05]  /*92d0*/  F2FP.BF16.F32.PACK_AB R4, RZ, R4 ;  /* 0x00000004ff04723e */ /* 0x000fca00000010ff */
[----:B------:R0:W-:Y:S02]  /*92e0*/  STG.E.U16 desc[UR36][R2.64], R4 ;  /* 0x0000000402007986 */ /* 0x0001e4000c101524 */
.L_x_29648:
[----:B------:R-:W-:-:S07]  /*92f0*/  VIADD R17, R17, 0x80 ;  /* 0x0000008011117836 */ /* 0x000fce0000000000 */
.L_x_29613:
[----:B------:R-:W-:Y:S05]  /*9300*/  BSYNC.RECONVERGENT B7 ;  /* 0x0000000000077941 */ /* 0x000fea0003800200 */
.L_x_29612:
        /* <DEDUP_REMOVED lines=306> */
.L_x_29678:
        /* <DEDUP_REMOVED lines=20> */
.L_x_29683:
[----:B------:R-:W2:Y:S02]  /*a770*/  LDG.E.U8 R0, desc[UR36][R2.64] ;  /* 0x0000002402007981 */ /* 0x000ea4000c1e1100 */
[----:B--2---:R-:W-:Y:S01]  /*a780*/  I2FP.F32.U32 R0, R0 ;  /* 0x0000000000007245 */ /* 0x004fe20000201000 */
[----:B------:R-:W-:Y:S06]  /*a790*/  BRA `(.L_x_29685) ;  /* 0x0000000c00247947 */ /* 0x000fec0003800000 */
.L_x_29682:
        /* <DEDUP_REMOVED lines=9> */
.L_x_29687:
[----:B------:R-:W2:Y:S02]  /*a830*/  LDG.E R0, desc[UR36][R2.64] ;  /* 0x0000002402007981 */ /* 0x000ea4000c1e1900 */
[----:B--2---:R-:W-:Y:S01]  /*a840*/  I2FP.F32.S32 R0, R0 ;  /* 0x0000000000007245 */ /* 0x004fe20000201400 */
[----:B------:R-:W-:Y:S06]  /*a850*/  BRA `(.L_x_29685) ;  /* 0x0000000800f47947 */ /* 0x000fec0003800000 */
.L_x_29686:
[----:B------:R-:W2:Y:S02]  /*a860*/  LDG.E.U16 R0, desc[UR36][R2.64] ;  /* 0x0000002402007981 */ /* 0x000ea4000c1e1500 */
[----:B--2---:R-:W0:Y:S01]  /*a870*/  I2F.S16 R0, R0 ;  /* 0x0000000000007306 */ /* 0x004e220000101400 */
[----:B------:R-:W-:Y:S05]  /*a880*/  BRA `(.L_x_29685) ;  /* 0x0000000800e87947 */ /* 0x000fea0003800000 */
.L_x_29681:
        /* <DEDUP_REMOVED lines=8> */
.L_x_29689:
[----:B------:R-:W2:Y:S02]  /*a910*/  LDG.E.U16 R0, desc[UR36][R2.64] ;  /* 0x0000002402007981 */ /* 0x000ea4000c1e1500 */
[----:B--2---:R-:W-:Y:S01]  /*a920*/  HADD2.F32 R0, -RZ, R0.H0_H0 ;  /* 0x20000000ff007230 */ /* 0x004fe20000004100 */
[----:B------:R-:W-:Y:S06]  /*a930*/  BRA `(.L_x_29685) ;  /* 0x0000000800bc7947 */ /* 0x000fec0003800000 */
.L_x_29688:
        /* <DEDUP_REMOVED lines=8> */
.L_x_29691:
[----:B------:R-:W2:Y:S02]  /*a9c0*/  LDG.E.U16 R0, desc[UR36][R2.64] ;  /* 0x0000002402007981 */ /* 0x000ea4000c1e1500 */
[----:B--2---:R-:W-:Y:S01]  /*a9d0*/  HADD2.F32 R0, -RZ, R0.H0_H0 ;  /* 0x20000000ff007230 */ /* 0x004fe20000004100 */
[----:B------:R-:W-:Y:S06]  /*a9e0*/  BRA `(.L_x_29685) ;  /* 0x0000000800907947 */ /* 0x000fec0003800000 */
.L_x_29690:
[----:B------:R-:W2:Y:S01]  /*a9f0*/  LDG.E.64 R2, desc[UR36][R2.64] ;  /* 0x0000002402027981 */ /* 0x000ea2000c1e1b00 */
[----:B------:R-:W-:Y:S01]  /*aa00*/  UMOV UR4, 0xf0000000 ;  /* 0xf000000000047882 */ /* 0x000fe20000000000 */
[----:B------:R-:W-:Y:S01]  /*aa10*/  UMOV UR5, 0x380fffff ;  /* 0x380fffff00057882 */ /* 0x000fe20000000000 */
[----:B--2---:R-:W0:Y:S01]  /*aa20*/  F2F.F32.F64 R0, R2 ;  /* 0x0000000200007310 */ /* 0x004e220000301000 */
[----:B------:R-:W-:-:S14]  /*aa30*/  DSETP.GEU.AND P0, PT, |R2|, UR4, PT ;  /* 0x0000000402007e2a */ /* 0x000fdc000bf0e200 */
[----:B0-----:R-:W-:Y:S01]  /*aa40*/  @!P0 FMUL R0, R0, 1.175494350822287508e-38 ;  /* 0x0080000000008820 */ /* 0x001fe20000400000 */
[----:B------:R-:W-:Y:S06]  /*aa50*/  BRA `(.L_x_29685) ;  /* 0x0000000800747947 */ /* 0x000fec0003800000 */
.L_x_29680:
        /* <DEDUP_REMOVED lines=12> */
.L_x_29694:
[----:B------:R-:W2:Y:S01]  /*ab20*/  LDG.E.64 R2, desc[UR36][R2.64] ;  /* 0x0000002402027981 */ /* 0x000ea2000c1e1b00 */
[----:B------:R-:W-:Y:S01]  /*ab30*/  UMOV UR4, 0xf0000000 ;  /* 0xf000000000047882 */ /* 0x000fe20000000000 */
[----:B------:R-:W-:Y:S01]  /*ab40*/  UMOV UR5, 0x380fffff ;  /* 0x380fffff00057882 */ /* 0x000fe20000000000 */
[----:B--2---:R-:W0:Y:S01]  /*ab50*/  F2F.F32.F64 R0, R2 ;  /* 0x0000000200007310 */ /* 0x004e220000301000 */
[----:B------:R-:W-:-:S14]  /*ab60*/  DSETP.GEU.AND P0, PT, |R2|, UR4, PT ;  /* 0x0000000402007e2a */ /* 0x000fdc000bf0e200 */
[----:B0-----:R-:W-:Y:S01]  /*ab70*/  @!P0 FMUL R0, R0, 1.175494350822287508e-38 ;  /* 0x0080000000008820 */ /* 0x001fe20000400000 */
[----:B------:R-:W-:Y:S06]  /*ab80*/  BRA `(.L_x_29685) ;  /* 0x0000000800287947 */ /* 0x000fec0003800000 */
.L_x_29693:
        /* <DEDUP_REMOVED lines=25> */
.L_x_29696:
        /* <DEDUP_REMOVED lines=12> */
.L_x_29695:
[----:B------:R-:W2:Y:S02]  /*ade0*/  LDG.E.U16 R0, desc[UR36][R2.64] ;  /* 0x0000002402007981 */ /* 0x000ea4000c1e1500 */
[----:B--2---:R-:W-:Y:S01]  /*adf0*/  IMAD.U32 R0, R0, 0x10000, RZ ;  /* 0x0001000000007824 */ /* 0x004fe200078e00ff */
[----:B------:R-:W-:Y:S06]  /*ae00*/  BRA `(.L_x_29685) ;  /* 0x0000000400887947 */ /* 0x000fec0003800000 */
.L_x_29692:
        /* <DEDUP_REMOVED lines=11> */
.L_x_29699:
        /* <DEDUP_REMOVED lines=20> */
.L_x_29701:
[----:B------:R-:W-:Y:S05]  /*b000*/  BSYNC.RECONVERGENT B0 ;  /* 0x0000000000007941 */ /* 0x000fea0003800200 */
.L_x_29700:
[----:B------:R-:W-:Y:S02]  /*b010*/  SHF.L.U32 R0, R0, 0x14, RZ ;  /* 0x0000001400007819 */ /* 0x000fe400000006ff */
[----:B------:R-:W-:-:S04]  /*b020*/  LEA R2, R2, 0x3b800000, 0x17 ;  /* 0x3b80000002027811 */ /* 0x000fc800078eb8ff */
[----:B------:R-:W-:Y:S01]  /*b030*/  LOP3.LUT R0, R2, R0, R7, 0xfe, !PT ;  /* 0x0000000002007212 */ /* 0x000fe200078efe07 */
[----:B------:R-:W-:Y:S06]  /*b040*/  BRA `(.L_x_29685) ;  /* 0x0000000000f87947 */ /* 0x000fec0003800000 */
.L_x_29698:
        /* <DEDUP_REMOVED lines=20> */
.L_x_29703:
[----:B------:R-:W-:Y:S05]  /*b190*/  BSYNC.RECONVERGENT B0 ;  /* 0x0000000000007941 */ /* 0x000fea0003800200 */
.L_x_29702:
[----:B------:R-:W-:Y:S01]  /*b1a0*/  IMAD.SHL.U32 R0, R0, 0x200000, RZ ;  /* 0x0020000000007824 */ /* 0x000fe200078e00ff */
[----:B------:R-:W-:-:S04]  /*b1b0*/  LEA R2, R2, 0x37800000, 0x17 ;  /* 0x3780000002027811 */ /* 0x000fc800078eb8ff */
[----:B------:R-:W-:Y:S01]  /*b1c0*/  LOP3.LUT R0, R2, R0, R7, 0xfe, !PT ;  /* 0x0000000002007212 */ /* 0x000fe200078efe07 */
[----:B------:R-:W-:Y:S06]  /*b1d0*/  BRA `(.L_x_29685) ;  /* 0x0000000000947947 */ /* 0x000fec0003800000 */
.L_x_29697:
        /* <DEDUP_REMOVED lines=14> */
.L_x_29684:
        /* <DEDUP_REMOVED lines=16> */
.L_x_29706:
[----:B------:R-:W-:Y:S01]  /*b3c0*/  MOV R0, RZ ;  /* 0x000000ff00007202 */ /* 0x000fe20000000f00 */
[----:B------:R-:W-:Y:S06]  /*b3d0*/  BRA `(.L_x_29685) ;  /* 0x0000000000147947 */ /* 0x000fec0003800000 */
.L_x_29705:
[----:B------:R-:W2:Y:S02]  /*b3e0*/  LDG.E.64 R2, desc[UR36][R2.64] ;  /* 0x0000002402027981 */ /* 0x000ea4000c1e1b00 */
[----:B--2---:R0:W1:Y:S01]  /*b3f0*/  I2F.U64 R0, R2 ;  /* 0x0000000200007312 */ /* 0x0040620000301000 */
[----:B------:R-:W-:Y:S05]  /*b400*/  BRA `(.L_x_29685) ;  /* 0x0000000000087947 */ /* 0x000fea0003800000 */
.L_x_29704:
[----:B------:R-:W2:Y:S02]  /*b410*/  LDG.E R0, desc[UR36][R2.64] ;  /* 0x0000002402007981 */ /* 0x000ea4000c1e1900 */
[----:B--2---:R-:W-:-:S07]  /*b420*/  I2FP.F32.U32 R0, R0 ;  /* 0x0000000000007245 */ /* 0x004fce0000201000 */
.L_x_29685:
[----:B------:R-:W-:Y:S05]  /*b430*/  BSYNC.RECONVERGENT B6 ;  /* 0x0000000000067941 */ /* 0x000fea0003800200 */
.L_x_29679:
[C---:B012345:R-:W-:Y:S01]  /*b440*/  FMUL.FTZ R2, R0.reuse, 1.4426950216293334961 ;  /* 0x3fb8aa3b00027820 */ /* 0x07ffe20000410000 */
[----:B------:R-:W-:Y:S01]  /*b450*/  FSETP.GEU.FTZ.AND P0, PT, |R0|, 0.40999999642372131348, PT ;  /* 0x3ed1eb850000780b */ /* 0x000fe20003f1e200 */
[----:B------:R-:W-:Y:S01]  /*b460*/  IMAD.MOV.U32 R5, RZ, RZ, 0x3ab5ebe6 ;  /* 0x3ab5ebe6ff057424 */ /* 0x000fe200078e00ff */
[----:B------:R-:W-:-:S03]  /*b470*/  UPRMT UR4, UR42, 0x9910, URZ ;  /* 0x000099102a047896 */ /* 0x000fc600080000ff */
        /* <DEDUP_REMOVED lines=35> */
.L_x_29710:
[----:B------:R-:W0:Y:S02]  /*b6b0*/  F2I.S64.TRUNC R2, R2 ;  /* 0x0000000200027311 */ /* 0x000e24000020d900 */
[----:B0-----:R-:W-:-:S05]  /*b6c0*/  MOV R5, R2 ;  /* 0x0000000200057202 */ /* 0x001fca0000000f00 */
[----:B------:R-:W-:Y:S01]  /*b6d0*/  STG.E.U8 desc[UR36][R16.64], R5 ;  /* 0x0000000510007986 */ /* 0x000fe2000c101124 */
[----:B------:R-:W-:Y:S05]  /*b6e0*/  EXIT ;  /* 0x000000000000794d */ /* 0x000fea0003800000 */
.L_x_29709:
        /* <DEDUP_REMOVED lines=9> */
.L_x_29713:
[----:B------:R-:W0:Y:S02]  /*b780*/  F2I.FTZ.TRUNC.NTZ R3, R2 ;  /* 0x0000000200037305 */ /* 0x000e24000021f100 */
[----:B0-----:R-:W-:Y:S01]  /*b790*/  STG.E desc[UR36][R16.64], R3 ;  /* 0x0000000310007986 */ /* 0x001fe2000c101924 */
[----:B------:R-:W-:Y:S05]  /*b7a0*/  EXIT ;  /* 0x000000000000794d */ /* 0x000fea0003800000 */
.L_x_29712:
[----:B------:R-:W0:Y:S02]  /*b7b0*/  F2I.FTZ.TRUNC.NTZ R3, R2 ;  /* 0x0000000200037305 */ /* 0x000e24000021f100 */
[----:B0-----:R-:W-:Y:S01]  /*b7c0*/  STG.E.U16 desc[UR36][R16.64], R3 ;  /* 0x0000000310007986 */ /* 0x001fe2000c101524 */
[----:B------:R-:W-:Y:S05]  /*b7d0*/  EXIT ;  /* 0x000000000000794d */ /* 0x000fea0003800000 */
.L_x_29708:
        /* <DEDUP_REMOVED lines=8> */
.L_x_29715:
[----:B------:R-:W-:-:S05]  /*b860*/  F2FP.F16.F32.PACK_AB R2, RZ, R2 ;  /* 0x00000002ff02723e */ /* 0x000fca00000000ff */
[----:B------:R-:W-:Y:S01]  /*b870*/  STG.E.U16 desc[UR36][R16.64], R2 ;  /* 0x0000000210007986 */ /* 0x000fe2000c101524 */
[----:B------:R-:W-:Y:S05]  /*b880*/  EXIT ;  /* 0x000000000000794d */ /* 0x000fea0003800000 */
.L_x_29714:
        /* <DEDUP_REMOVED lines=9> */
.L_x_29717:
[----:B------:R-:W-:-:S04]  /*b920*/  F2FP.F16.F32.PACK_AB R3, RZ, R2 ;  /* 0x00000002ff03723e */ /* 0x000fc800000000ff */
[----:B------:R-:W-:-:S05]  /*b930*/  PRMT R3, R3, 0x5410, RZ ;  /* 0x0000541003037816 */ /* 0x000fca00000000ff */
[----:B------:R-:W-:Y:S01]  /*b940*/  STG.E desc[UR36][R16.64], R3 ;  /* 0x0000000310007986 */ /* 0x000fe2000c101924 */
[----:B------:R-:W-:Y:S05]  /*b950*/  EXIT ;  /* 0x000000000000794d */ /* 0x000fea0003800000 */
.L_x_29716:
[----:B------:R-:W-:-:S06]  /*b960*/  FMUL.FTZ R2, R2, 1 ;  /* 0x3f80000002027820 */ /* 0x000fcc0000410000 */
[----:B------:R-:W0:Y:S02]  /*b970*/  F2F.F64.F32 R2, R2 ;  /* 0x0000000200027310 */ /* 0x000e240000201800 */
[----:B0-----:R-:W-:Y:S01]  /*b980*/  STG.E.64 desc[UR36][R16.64], R2 ;  /* 0x0000000210007986 */ /* 0x001fe2000c101b24 */
[----:B------:R-:W-:Y:S05]  /*b990*/  EXIT ;  /* 0x000000000000794d */ /* 0x000fea0003800000 */
.L_x_29707:
        /* <DEDUP_REMOVED lines=13> */
.L_x_29721:
        /* <DEDUP_REMOVED lines=16> */
.L_x_29724:
[----:B------:R-:W-:-:S04]  /*bb70*/  SHF.R.U32.HI R2, RZ, 0x18, R2 ;  /* 0x00000018ff027819 */ /* 0x000fc80000011602 */
[----:B------:R-:W-:-:S04]  /*bb80*/  LOP3.LUT R2, R3, 0x80, R2, 0xf8, !PT ;  /* 0x0000008003027812 */ /* 0x000fc800078ef802 */
[----:B------:R-:W-:-:S07]  /*bb90*/  PRMT R8, R2, 0x7610, R8 ;  /* 0x0000761002087816 */ /* 0x000fce0000000008 */
.L_x_29723:
[----:B------:R-:W-:Y:S05]  /*bba0*/  BSYNC.RECONVERGENT B0 ;  /* 0x0000000000007941 */ /* 0x000fea0003800200 */
.L_x_29722:
[----:B------:R-:W-:Y:S01]  /*bbb0*/  STG.E.U8 desc[UR36][R16.64], R8 ;  /* 0x0000000810007986 */ /* 0x000fe2000c101124 */
[----:B------:R-:W-:Y:S05]  /*bbc0*/  EXIT ;  /* 0x000000000000794d */ /* 0x000fea0003800000 */
.L_x_29720:
        /* <DEDUP_REMOVED lines=16> */
.L_x_29727:
[----:B------:R-:W-:-:S04]  /*bcd0*/  SHF.R.U32.HI R2, RZ, 0x18, R2 ;  /* 0x00000018ff027819 */ /* 0x000fc80000011602 */
[----:B------:R-:W-:-:S04]  /*bce0*/  LOP3.LUT R3, R3, 0x80, R2, 0xf8, !PT ;  /* 0x0000008003037812 */ /* 0x000fc800078ef802 */
[----:B------:R-:W-:-:S07]  /*bcf0*/  PRMT R8, R3, 0x7610, R8 ;  /* 0x0000761003087816 */ /* 0x000fce0000000008 */
.L_x_29726:
[----:B------:R-:W-:Y:S05]  /*bd00*/  BSYNC.RECONVERGENT B0 ;  /* 0x0000000000007941 */ /* 0x000fea0003800200 */
.L_x_29725:
[----:B------:R-:W-:Y:S01]  /*bd10*/  STG.E.U8 desc[UR36][R16.64], R8 ;  /* 0x0000000810007986 */ /* 0x000fe2000c101124 */
[----:B------:R-:W-:Y:S05]  /*bd20*/  EXIT ;  /* 0x000000000000794d */ /* 0x000fea0003800000 */
.L_x_29719:
        /* <DEDUP_REMOVED lines=21> */
.L_x_29729:
[----:B------:R-:W0:Y:S02]  /*be80*/  F2I.U64.TRUNC R2, R2 ;  /* 0x0000000200027311 */ /* 0x000e24000020d800 */
[----:B0-----:R-:W-:Y:S01]  /*be90*/  STG.E.64 desc[UR36][R16.64], R2 ;  /* 0x0000000210007986 */ /* 0x001fe2000c101b24 */
[----:B------:R-:W-:Y:S05]  /*bea0*/  EXIT ;  /* 0x000000000000794d */ /* 0x000fea0003800000 */
.L_x_29728:
[----:B------:R-:W0:Y:S02]  /*beb0*/  F2I.FTZ.U32.TRUNC.NTZ R3, R2 ;  /* 0x0000000200037305 */ /* 0x000e24000021f000 */
[----:B0-----:R-:W-:Y:S01]  /*bec0*/  STG.E desc[UR36][R16.64], R3 ;  /* 0x0000000310007986 */ /* 0x001fe2000c101924 */
[----:B------:R-:W-:Y:S05]  /*bed0*/  EXIT ;  /* 0x000000000000794d */ /* 0x000fea0003800000 */
.L_x_29718:
        /* <DEDUP_REMOVED lines=10> */
.L_x_29731:
[----:B------:R-:W-:Y:S01]  /*bf80*/  FMUL.FTZ R4, R2, 1 ;  /* 0x3f80000002047820 */ /* 0x000fe20000410000 */
[----:B------:R-:W-:-:S05]  /*bf90*/  CS2R R6, SRZ ;  /* 0x0000000000067805 */ /* 0x000fca000001ff00 */
[----:B------:R-:W0:Y:S02]  /*bfa0*/  F2F.F64.F32 R4, R4 ;  /* 0x0000000400047310 */ /* 0x000e240000201800 */
[----:B0-----:R-:W-:Y:S01]  /*bfb0*/  STG.E.128 desc[UR36][R16.64], R4 ;  /* 0x0000000410007986 */ /* 0x001fe2000c101d24 */
[----:B------:R-:W-:Y:S05]  /*bfc0*/  EXIT ;  /* 0x000000000000794d */ /* 0x000fea0003800000 */
.L_x_29730:
[----:B------:R-:W-:-:S09]  /*bfd0*/  UISETP.NE.AND UP0, UPT, UR4, 0xf, UPT ;  /* 0x0000000f0400788c */ /* 0x000fd2000bf05270 */
[----:B------:R-:W-:Y:S05]  /*bfe0*/  BRA.U !UP0, `(.L_x_29732) ;  /* 0x0000000108e07547 */ /* 0x000fea000b800000 */
[----:B------:R-:W-:-:S09]  /*bff0*/  UISETP.NE.AND UP0, UPT, UR4, 0x17, UPT ;  /* 0x000000170400788c */ /* 0x000fd2000bf05270 */
[----:B------:R-:W-:Y:S05]  /*c000*/  BRA.U !UP0, `(.L_x_29733) ;  /* 0x00000001088c7547 */ /* 0x000fea000b800000 */
[----:B------:R-:W-:-:S09]  /*c010*/  UISETP.NE.AND UP0, UPT, UR4, 0x18, UPT ;  /* 0x000000180400788c */ /* 0x000fd2000bf05270 */
[----:B------:R-:W-:Y:S05]  /*c020*/  BRA.U !UP0, `(.L_x_29734) ;  /* 0x0000000108447547 */ /* 0x000fea000b800000 */
.L_x_29711:
        /* <DEDUP_REMOVED lines=16> */
.L_x_29735:
[----:B------:R-:W-:Y:S05]  /*c130*/  EXIT ;  /* 0x000000000000794d */ /* 0x000fea0003800000 */
.L_x_29734:
        /* <DEDUP_REMOVED lines=12> */
.L_x_29737:
[----:B------:R-:W-:Y:S05]  /*c200*/  BSYNC.RECONVERGENT B0 ;  /* 0x0000000000007941 */ /* 0x000fea0003800200 */
.L_x_29736:
[----:B------:R-:W-:-:S05]  /*c210*/  LOP3.LUT R3, R0, 0x80, R5, 0xf8, !PT ;  /* 0x0000008000037812 */ /* 0x000fca00078ef805 */
[----:B------:R-:W-:Y:S01]  /*c220*/  STG.E.U8 desc[UR36][R16.64], R3 ;  /* 0x0000000310007986 */ /* 0x000fe2000c101124 */
[----:B------:R-:W-:Y:S05]  /*c230*/  EXIT ;  /* 0x000000000000794d */ /* 0x000fea0003800000 */
.L_x_29733:
        /* <DEDUP_REMOVED lines=11> */
.L_x_29739:
[----:B------:R-:W-:Y:S01]  /*c2f0*/  HFMA2 R0, -RZ, RZ, 0, 7.569789886474609375e-06 ;  /* 0x0000007fff007431 */ /* 0x000fe200000001ff */
[----:B------:R-:W-:-:S04]  /*c300*/  ISETP.GT.U32.AND P0, PT, R4, 0x7f800000, PT ;  /* 0x7f8000000400780c */ /* 0x000fc80003f04070 */
[----:B------:R-:W-:-:S09]  /*c310*/  SEL R0, R0, 0x7c, P0 ;  /* 0x0000007c00007807 */ /* 0x000fd20000000000 */
.L_x_29740:
[----:B------:R-:W-:Y:S05]  /*c320*/  BSYNC.RECONVERGENT B0 ;  /* 0x0000000000007941 */ /* 0x000fea0003800200 */
.L_x_29738:
[----:B------:R-:W-:-:S04]  /*c330*/  SHF.R.U32.HI R3, RZ, 0x18, R2 ;  /* 0x00000018ff037819 */ /* 0x000fc80000011602 */
[----:B------:R-:W-:-:S05]  /*c340*/  LOP3.LUT R3, R0, 0x80, R3, 0xf8, !PT ;  /* 0x0000008000037812 */ /* 0x000fca00078ef803 */
[----:B------:R-:W-:Y:S01]  /*c350*/  STG.E.U8 desc[UR36][R16.64], R3 ;  /* 0x0000000310007986 */ /* 0x000fe2000c101124 */
[----:B------:R-:W-:Y:S05]  /*c360*/  EXIT ;  /* 0x000000000000794d */ /* 0x000fea0003800000 */
.L_x_29732:
[----:B------:R-:W-:-:S05]  /*c370*/  F2FP.BF16.F32.PACK_AB R2, RZ, R2 ;  /* 0x00000002ff02723e */ /* 0x000fca00000010ff */
[----:B------:R-:W-:Y:S01]  /*c380*/  STG.E.U16 desc[UR36][R16.64], R2 ;  /* 0x0000000210007986 */ /* 0x000fe2000c101524 */
[----:B------:R-:W-:Y:S05]  /*c390*/  EXIT ;  /* 0x000000000000794d */ /* 0x000fea0003800000 */
.L_x_29741:
        /* <DEDUP_REMOVED lines=14> */
.L_x_37279:


//--------------------- .text._ZN2at6native27unrolled_elementwise_kernelIZZZNS0_17expm1_kernel_cudaERNS_18TensorIteratorBaseEENKUlvE_clEvENKUlvE0_clEvEUlfE_St5arrayIPcLm2EELi4E23TrivialOffsetCalculatorILi1EjESB_NS0_6memory12LoadWithCastILi1EEENSC_13StoreWithCastILi1EEEEEviT_T0_T2_T3_T4_T5_ --------------------------
	.section	.text._ZN2at6native27unrolled_elementwise_kernelIZZZNS0_17expm1_kernel_cudaERNS_18TensorIteratorBaseEENKUlvE_clEvENKUlvE0_clEvEUlfE_St5arrayIPcLm2EELi4E23TrivialOffsetCalculatorILi1EjESB_NS0_6memory12LoadWithCastILi1EEENSC_13StoreWithCastILi1EEEEEviT_T0_T2_T3_T4_T5_,"ax",@progbits
	.align	128
        .global         _ZN2at6native27unrolled_elementwise_kernelIZZZNS0_17expm1_kernel_cudaERNS_18TensorIteratorBaseEENKUlvE_clEvENKUlvE0_clEvEUlfE_St5arrayIPcLm2EELi4E23TrivialOffsetCalculatorILi1EjESB_NS0_6memory12LoadWithCastILi1EEENSC_13StoreWithCastILi1EEEEEviT_T0_T2_T3_T4_T5_
        .type           _ZN2at6native27unrolled_elementwise_kernelIZZZNS0_17expm1_kernel_cudaERNS_18TensorIteratorBaseEENKUlvE_clEvENKUlvE0_clEvEUlfE_St5arrayIPcLm2EELi4E23TrivialOffsetCalculatorILi1EjESB_NS0_6memory12LoadWithCastILi1EEENSC_13StoreWithCastILi1EEEEEviT_T0_T2_T3_T4_T5_,@function
        .size           _ZN2at6native27unrolled_elementwise_kernelIZZZNS0_17expm1_kernel_cudaERNS_18TensorIteratorBaseEENKUlvE_clEvENKUlvE0_clEvEUlfE_St5arrayIPcLm2EELi4E23TrivialOffsetCalculatorILi1EjESB_NS0_6memory12LoadWithCastILi1EEENSC_13StoreWithCastILi1EEEEEviT_T0_T2_T3_T4_T5_,(.L_x_37280 - _ZN2at6native27unrolled_elementwise_kernelIZZZNS0_17expm1_kernel_cudaERNS_18TensorIteratorBaseEENKUlvE_clEvENKUlvE0_clEvEUlfE_St5arrayIPcLm2EELi4E23TrivialOffsetCalculatorILi1EjESB_NS0_6memory12LoadWithCastILi1EEENSC_13StoreWithCastILi1EEEEEviT_T0_T2_T3_T4_T5_)
        .other          _ZN2at6native27unrolled_elementwise_kernelIZZZNS0_17expm1_kernel_cudaERNS_18TensorIteratorBaseEENKUlvE_clEvENKUlvE0_clEvEUlfE_St5arrayIPcLm2EELi4E23TrivialOffsetCalculatorILi1EjESB_NS0_6memory12LoadWithCastILi1EEENSC_13StoreWithCastILi1EEEEEviT_T0_T2_T3_T4_T5_,@"STO_CUDA_ENTRY STV_DEFAULT"
_ZN2at6native27unrolled_elementwise_kernelIZZZNS0_17expm1_kernel_cudaERNS_18TensorIteratorBaseEENKUlvE_clEvENKUlvE0_clEvEUlfE_St5arrayIPcLm2EELi4E23TrivialOffsetCalculatorILi1EjESB_NS0_6memory12LoadWithCastILi1EEENSC_13StoreWithCastILi1EEEEEviT_T0_T2_T3_T4_T5_:
.text._ZN2at6native27unrolled_elementwise_kernelIZZZNS0_17expm1_kernel_cudaERNS_18TensorIteratorBaseEENKUlvE_clEvENKUlvE0_clEvEUlfE_St5arrayIPcLm2EELi4E23TrivialOffsetCalculatorILi1EjESB_NS0_6memory12LoadWithCastILi1EEENSC_13StoreWithCastILi1EEEEEviT_T0_T2_T3_T4_T5_:
        /* <DEDUP_REMOVED lines=33> */
.L_x_29748:
[----:B------:R-:W2:Y:S02]  /*0210*/  LDG.E.U8 R4, desc[UR36][R4.64] ;  /* 0x0000002404047981 */ /* 0x000ea4000c1e1100 */
[----:B--2---:R-:W-:Y:S01]  /*0220*/  I2FP.F32.U32 R22, R4 ;  /* 0x0000000400167245 */ /* 0x004fe20000201000 */
[----:B------:R-:W-:Y:S06]  /*0230*/  BRA `(.L_x_29750) ;  /* 0x0000000c00287947 */ /* 0x000fec0003800000 */
.L_x_29747:
        /* <DEDUP_REMOVED lines=9> */
.L_x_29752:
[----:B------:R-:W2:Y:S02]  /*02d0*/  LDG.E R4, desc[UR36][R4.64] ;  /* 0x0000002404047981 */ /* 0x000ea4000c1e1900 */
[----:B--2---:R-:W-:Y:S01]  /*02e0*/  I2FP.F32.S32 R22, R4 ;  /* 0x0000000400167245 */ /* 0x004fe20000201400 */
[----:B------:R-:W-:Y:S06]  /*02f0*/  BRA `(.L_x_29750) ;  /* 0x0000000800f87947 */ /* 0x000fec0003800000 */
.L_x_29751:
[----:B------:R-:W2:Y:S02]  /*0300*/  LDG.E.U16 R4, desc[UR36][R4.64] ;  /* 0x0000002404047981 */ /* 0x000ea4000c1e1500 */
[----:B--2---:R2:W3:Y:S01]  /*0310*/  I2F.S16 R22, R4 ;  /* 0x0000000400167306 */ /* 0x0044e20000101400 */
[----:B------:R-:W-:Y:S05]  /*0320*/  BRA `(.L_x_29750) ;  /* 0x0000000800ec7947 */ /* 0x000fea0003800000 */
.L_x_29746:
        /* <DEDUP_REMOVED lines=8> */
.L_x_29754:
[----:B------:R-:W2:Y:S02]  /*03b0*/  LDG.E.U16 R4, desc[UR36][R4.64] ;  /* 0x0000002404047981 */ /* 0x000ea4000c1e1500 */
[----:B--2---:R-:W-:Y:S01]  /*03c0*/  HADD2.F32 R22, -RZ, R4.H0_H0 ;  /* 0x20000004ff167230 */ /* 0x004fe20000004100 */
[----:B------:R-:W-:Y:S06]  /*03d0*/  BRA `(.L_x_29750) ;  /* 0x0000000800c07947 */ /* 0x000fec0003800000 */
.L_x_29753:
        /* <DEDUP_REMOVED lines=8> */
.L_x_29756:
[----:B------:R-:W2:Y:S02]  /*0460*/  LDG.E.U16 R4, desc[UR36][R4.64] ;  /* 0x0000002404047981 */ /* 0x000ea4000c1e1500 */
[----:B--2---:R-:W-:Y:S01]  /*0470*/  HADD2.F32 R22, -RZ, R4.H0_H0 ;  /* 0x20000004ff167230 */ /* 0x004fe20000004100 */
[----:B------:R-:W-:Y:S06]  /*0480*/  BRA `(.L_x_29750) ;  /* 0x0000000800947947 */ /* 0x000fec0003800000 */
.L_x_29755:
[----:B------:R-:W2:Y:S01]  /*0490*/  LDG.E.64 R4, desc[UR36][R4.64] ;  /* 0x0000002404047981 */ /* 0x000ea2000c1e1b00 */
[----:B------:R-:W-:Y:S01]  /*04a0*/  UMOV UR4, 0xf0000000 ;  /* 0xf000000000047882 */ /* 0x000fe20000000000 */
[----:B------:R-:W-:Y:S01]  /*04b0*/  UMOV UR5, 0x380fffff ;  /* 0x380fffff00057882 */ /* 0x000fe20000000000 */
[----:B--2---:R-:W0:Y:S01]  /*04c0*/  F2F.F32.F64 R22, R4 ;  /* 0x0000000400167310 */ /* 0x004e220000301000 */
[----:B------:R-:W-:-:S14]  /*04d0*/  DSETP.GEU.AND P0, PT, |R4|, UR4, PT ;  /* 0x0000000404007e2a */ /* 0x000fdc000bf0e200 */
[----:B0-----:R-:W-:Y:S01]  /*04e0*/  @!P0 FMUL R22, R22, 1.175494350822287508e-38 ;  /* 0x0080000016168820 */ /* 0x001fe20000400000 */
[----:B------:R-:W-:Y:S06]  /*04f0*/  BRA `(.L_x_29750) ;  /* 0x0000000800787947 */ /* 0x000fec0003800000 */
.L_x_29745:
        /* <DEDUP_REMOVED lines=12> */
.L_x_29759:
[----:B------:R-:W2:Y:S01]  /*05c0*/  LDG.E.64 R4, desc[UR36][R4.64] ;  /* 0x0000002404047981 */ /* 0x000ea2000c1e1b00 */
[----:B------:R-:W-:Y:S01]  /*05d0*/  UMOV UR4, 0xf0000000 ;  /* 0xf000000000047882 */ /* 0x000fe20000000000 */
[----:B------:R-:W-:Y:S01]  /*05e0*/  UMOV UR5, 0x380fffff ;  /* 0x380fffff00057882 */ /* 0x000fe20000000000 */
[----:B--2---:R-:W0:Y:S01]  /*05f0*/  F2F.F32.F64 R22, R4 ;  /* 0x0000000400167310 */ /* 0x004e220000301000 */
[----:B------:R-:W-:-:S14]  /*0600*/  DSETP.GEU.AND P0, PT, |R4|, UR4, PT ;  /* 0x0000000404007e2a */ /* 0x000fdc000bf0e200 */
[----:B0-----:R-:W-:Y:S01]  /*0610*/  @!P0 FMUL R22, R22, 1.175494350822287508e-38 ;  /* 0x0080000016168820 */ /* 0x001fe20000400000 */
[----:B------:R-:W-:Y:S06]  /*0620*/  BRA `(.L_x_29750) ;  /* 0x00000008002c7947 */ /* 0x000fec0003800000 */
.L_x_29758:
        /* <DEDUP_REMOVED lines=25> */
.L_x_29761:
        /* <DEDUP_REMOVED lines=13> */
.L_x_29760:
[----:B------:R-:W2:Y:S02]  /*0890*/  LDG.E.U16 R4, desc[UR36][R4.64] ;  /* 0x0000002404047981 */ /* 0x000ea4000c1e1500 */
[----:B--2---:R-:W-:Y:S01]  /*08a0*/  IMAD.U32 R22, R4, 0x10000, RZ ;  /* 0x0001000004167824 */ /* 0x004fe200078e00ff */
[----:B------:R-:W-:Y:S06]  /*08b0*/  BRA `(.L_x_29750) ;  /* 0x0000000400887947 */ /* 0x000fec0003800000 */
.L_x_29757:
        /* <DEDUP_REMOVED lines=11> */
.L_x_29764:
        /* <DEDUP_REMOVED lines=20> */
.L_x_29766:
[----:B------:R-:W-:Y:S05]  /*0ab0*/  BSYNC.RECONVERGENT B0 ;  /* 0x0000000000007941 */ /* 0x000fea0003800200 */
.L_x_29765:
[----:B------:R-:W-:Y:S01]  /*0ac0*/  IMAD.SHL.U32 R0, R0, 0x100000, RZ ;  /* 0x0010000000007824 */ /* 0x000fe200078e00ff */
[----:B------:R-:W-:-:S04]  /*0ad0*/  LEA R3, R3, 0x3b800000, 0x17 ;  /* 0x3b80000003037811 */ /* 0x000fc800078eb8ff */
[----:B------:R-:W-:Y:S01]  /*0ae0*/  LOP3.LUT R22, R3, R0, R7, 0xfe, !PT ;  /* 0x0000000003167212 */ /* 0x000fe200078efe07 */
[----:B------:R-:W-:Y:S06]  /*0af0*/  BRA `(.L_x_29750) ;  /* 0x0000000000f87947 */ /* 0x000fec0003800000 */
.L_x_29763:
        /* <DEDUP_REMOVED lines=20> */
.L_x_29768:
[----:B------:R-:W-:Y:S05]  /*0c40*/  BSYNC.RECONVERGENT B0 ;  /* 0x0000000000007941 */ /* 0x000fea0003800200 */
.L_x_29767:
[----:B------:R-:W-:Y:S01]  /*0c50*/  IMAD.SHL.U32 R0, R0, 0x200000, RZ ;  /* 0x0020000000007824 */ /* 0x000fe200078e00ff */
[----:B------:R-:W-:-:S04]  /*0c60*/  LEA R3, R3, 0x37800000, 0x17 ;  /* 0x3780000003037811 */ /* 0x000fc800078eb8ff */
[----:B------:R-:W-:Y:S01]  /*0c70*/  LOP3.LUT R22, R3, R0, R7, 0xfe, !PT ;  /* 0x0000000003167212 */ /* 0x000fe200078efe07 */
[----:B------:R-:W-:Y:S06]  /*0c80*/  BRA `(.L_x_29750) ;  /* 0x0000000000947947 */ /* 0x000fec0003800000 */
.L_x_29762:
[----:B------:R-:W-:-:S09]  /*0c90*/  UISETP.NE.AND UP0, UPT, UR4, 0x1c, UPT ;  /* 0x0000001c0400788c */ /* 0x000fd2000bf05270 */
[----:B------:R-:W-:Y:S05]  /*0ca0*/  BRA.U !UP0, `(.L_x_29769) ;  /* 0x0000000108847547 */ /* 0x000fea000b800000 */
[----:B------:R-:W-:-:S09]  /*0cb0*/  UISETP.NE.AND UP0, UPT, UR4, 0x1d, UPT ;  /* 0x0000001d0400788c */ /* 0x000fd2000bf05270 */
[----:B------:R-:W-:Y:S05]  /*0cc0*/  BRA.U !UP0, `(.L_x_29770) ;  /* 0x0000000108707547 */ /* 0x000fea000b800000 */
[----:B------:R-:W-:-:S09]  /*0cd0*/  UISETP.NE.AND UP0, UPT, UR4, 0x2c, UPT ;  /* 0x0000002c0400788c */ /* 0x000fd2000bf05270 */
[----:B------:R-:W-:Y:S05]  /*0ce0*/  BRA.U !UP0, `(.L_x_29771) ;  /* 0x0000000108487547 */ /* 0x000fea000b800000 */
.L_x_29749:
        /* <DEDUP_REMOVED lines=16> */
.L_x_29772:
[----:B------:R-:W-:Y:S01]  /*0df0*/  IMAD.MOV.U32 R22, RZ, RZ, RZ ;  /* 0x000000ffff167224 */ /* 0x000fe200078e00ff */
[----:B------:R-:W-:Y:S06]  /*0e00*/  BRA `(.L_x_29750) ;  /* 0x0000000000347947 */ /* 0x000fec0003800000 */
.L_x_29771:
        /* <DEDUP_REMOVED lines=8> */
.L_x_29770:
[----:B------:R-:W2:Y:S02]  /*0e90*/  LDG.E.64 R22, desc[UR36][R4.64] ;  /* 0x0000002404167981 */ /* 0x000ea4000c1e1b00 */
[----:B--2---:R0:W1:Y:S01]  /*0ea0*/  I2F.U64 R22, R22 ;  /* 0x0000001600167312 */ /* 0x0040620000301000 */
[----:B------:R-:W-:Y:S05]  /*0eb0*/  BRA `(.L_x_29750) ;  /* 0x0000000000087947 */ /* 0x000fea0003800000 */
.L_x_29769:
[----:B------:R-:W2:Y:S02]  /*0ec0*/  LDG.E R4, desc[UR36][R4.64] ;  /* 0x0000002404047981 */ /* 0x000ea4000c1e1900 */
[----:B--2---:R-:W-:-:S07]  /*0ed0*/  I2FP.F32.U32 R22, R4 ;  /* 0x0000000400167245 */ /* 0x004fce0000201000 */
.L_x_29750:
[----:B------:R-:W-:Y:S05]  /*0ee0*/  BSYNC.RECONVERGENT B6 ;  /* 0x0000000000067941 */ /* 0x000fea0003800200 */
.L_x_29744:
[----:B------:R-:W-:-:S07]  /*0ef0*/  VIADD R16, R19, 0x80 ;  /* 0x0000008013107836 */ /* 0x000fce0000000000 */
.L_x_29743:
[----:B------:R-:W-:Y:S05]  /*0f00*/  BSYNC.RECONVERGENT B7 ;  /* 0x0000000000077941 */ /* 0x000fea0003800200 */
.L_x_29742:
        /* <DEDUP_REMOVED lines=25> */
.L_x_29779:
[----:B------:R-:W2:Y:S02]  /*10a0*/  LDG.E.U8 R4, desc[UR36][R4.64] ;  /* 0x0000002404047981 */ /* 0x000ea4000c1e1100 */
[----:B--2---:R-:W-:Y:S01]  /*10b0*/  I2FP.F32.U32 R24, R4 ;  /* 0x0000000400187245 */ /* 0x004fe20000201000 */
[----:B------:R-:W-:Y:S06]  /*10c0*/  BRA `(.L_x_29781) ;  /* 0x0000000c00287947 */ /* 0x000fec0003800000 */
.L_x_29778:
        /* <DEDUP_REMOVED lines=9> */
.L_x_29783:
[----:B------:R-:W2:Y:S02]  /*1160*/  LDG.E R4, desc[UR36][R4.64] ;  /* 0x0000002404047981 */ /* 0x000ea4000c1e1900 */
[----:B--2---:R-:W-:Y:S01]  /*1170*/  I2FP.F32.S32 R24, R4 ;  /* 0x0000000400187245 */ /* 0x004fe20000201400 */
[----:B------:R-:W-:Y:S06]  /*1180*/  BRA `(.L_x_29781) ;  /* 0x0000000800f87947 */ /* 0x000fec0003800000 */
.L_x_29782:
[----:B------:R-:W2:Y:S02]  /*1190*/  LDG.E.U16 R4, desc[UR36][R4.64] ;  /* 0x0000002404047981 */ /* 0x000ea4000c1e1500 */
[----:B--2---:R0:W2:Y:S01]  /*11a0*/  I2F.S16 R24, R4 ;  /* 0x0000000400187306 */ /* 0x0040a20000101400 */
[----:B------:R-:W-:Y:S05]  /*11b0*/  BRA `(.L_x_29781) ;  /* 0x0000000800ec7947 */ /* 0x000fea0003800000 */
.L_x_29777:
        /* <DEDUP_REMOVED lines=8> */
.L_x_29785:
[----:B------:R-:W2:Y:S02]  /*1240*/  LDG.E.U16 R4, desc[UR36][R4.64] ;  /* 0x0000002404047981 */ /* 0x000ea4000c1e1500 */
[----:B--2---:R-:W-:Y:S01]  /*1250*/  HADD2.F32 R24, -RZ, R4.H0_H0 ;  /* 0x20000004ff187230 */ /* 0x004fe20000004100 */
[----:B------:R-:W-:Y:S06]  /*1260*/  BRA `(.L_x_29781) ;  /* 0x0000000800c07947 */ /* 0x000fec0003800000 */
.L_x_29784:
        /* <DEDUP_REMOVED lines=8> */
.L_x_29787:
[----:B------:R-:W2:Y:S02]  /*12f0*/  LDG.E.U16 R4, desc[UR36][R4.64] ;  /* 0x0000002404047981 */ /* 0x000ea4000c1e1500 */
[----:B--2---:R-:W-:Y:S01]  /*1300*/  HADD2.F32 R24, -RZ, R4.H0_H0 ;  /* 0x20000004ff187230 */ /* 0x004fe20000004100 */
[----:B------:R-:W-:Y:S06]  /*1310*/  BRA `(.L_x_29781) ;  /* 0x0000000800947947 */ /* 0x000fec0003800000 */
.L_x_29786:
[----:B------:R-:W2:Y:S01]  /*1320*/  LDG.E.64 R4, desc[UR36][R4.64] ;  /* 0x0000002404047981 */ /* 0x000ea2000c1e1b00 */
[----:B------:R-:W-:Y:S01]  /*1330*/  UMOV UR4, 0xf0000000 ;  /* 0xf000000000047882 */ /* 0x000fe20000000000 */
[----:B------:R-:W-:Y:S01]  /*1340*/  UMOV UR5, 0x380fffff ;  /* 0x380fffff00057882 */ /* 0x000fe20000000000 */
[----:B--2---:R-:W0:Y:S01]  /*1350*/  F2F.F32.F64 R24, R4 ;  /* 0x0000000400187310 */ /* 0x004e220000301000 */
[----:B------:R-:W-:-:S14]  /*1360*/  DSETP.GEU.AND P0, PT, |R4|, UR4, PT ;  /* 0x0000000404007e2a */ /* 0x000fdc000bf0e200 */
[----:B0-----:R-:W-:Y:S01]  /*1370*/  @!P0 FMUL R24, R24, 1.175494350822287508e-38 ;  /* 0x0080000018188820 */ /* 0x001fe20000400000 */
[----:B------:R-:W-:Y:S06]  /*1380*/  BRA `(.L_x_29781) ;  /* 0x0000000800787947 */ /* 0x000fec0003800000 */
.L_x_29776:
        /* <DEDUP_REMOVED lines=12> */
.L_x_29790:
[----:B------:R-:W2:Y:S01]  /*1450*/  LDG.E.64 R4, desc[UR36][R4.64] ;  /* 0x0000002404047981 */ /* 0x000ea2000c1e1b00 */
[----:B------:R-:W-:Y:S01]  /*1460*/  UMOV UR4, 0xf0000000 ;  /* 0xf000000000047882 */ /* 0x000fe20000000000 */
[----:B------:R-:W-:Y:S01]  /*1470*/  UMOV UR5, 0x380fffff ;  /* 0x380fffff00057882 */ /* 0x000fe20000000000 */
[----:B--2---:R-:W0:Y:S01]  /*1480*/  F2F.F32.F64 R24, R4 ;  /* 0x0000000400187310 */ /* 0x004e220000301000 */
[----:B------:R-:W-:-:S14]  /*1490*/  DSETP.GEU.AND P0, PT, |R4|, UR4, PT ;  /* 0x0000000404007e2a */ /* 0x000fdc000bf0e200 */
[----:B0-----:R-:W-:Y:S01]  /*14a0*/  @!P0 FMUL R24, R24, 1.175494350822287508e-38 ;  /* 0x0080000018188820 */ /* 0x001fe20000400000 */
[----:B------:R-:W-:Y:S06]  /*14b0*/  BRA `(.L_x_29781) ;  /* 0x00000008002c7947 */ /* 0x000fec0003800000 */
.L_x_29789:
        /* <DEDUP_REMOVED lines=25> */
.L_x_29792:
        /* <DEDUP_REMOVED lines=13> */
.L_x_29791:
[----:B------:R-:W2:Y:S02]  /*1720*/  LDG.E.U16 R4, desc[UR36][R4.64] ;  /* 0x0000002404047981 */ /* 0x000ea4000c1e1500 */
[----:B--2---:R-:W-:Y:S01]  /*1730*/  IMAD.U32 R24, R4, 0x10000, RZ ;  /* 0x0001000004187824 */ /* 0x004fe200078e00ff */
[----:B------:R-:W-:Y:S06]  /*1740*/  BRA `(.L_x_29781) ;  /* 0x0000000400887947 */ /* 0x000fec0003800000 */
.L_x_29788:
        /* <DEDUP_REMOVED lines=11> */
.L_x_29795:
        /* <DEDUP_REMOVED lines=20> */
.L_x_29797:
[----:B------:R-:W-:Y:S05]  /*1940*/  BSYNC.RECONVERGENT B0 ;  /* 0x0000000000007941 */ /* 0x000fea0003800200 */
.L_x_29796:
[----:B------:R-:W-:Y:S01]  /*1950*/  IMAD.SHL.U32 R0, R0, 0x100000, RZ ;  /* 0x0010000000007824 */ /* 0x000fe200078e00ff */
[----:B------:R-:W-:-:S04]  /*1960*/  LEA R3, R3, 0x3b800000, 0x17 ;  /* 0x3b80000003037811 */ /* 0x000fc800078eb8ff */
[----:B------:R-:W-:Y:S01]  /*1970*/  LOP3.LUT R24, R3, R0, R7, 0xfe, !PT ;  /* 0x0000000003187212 */ /* 0x000fe200078efe07 */
[----:B------:R-:W-:Y:S06]  /*1980*/  BRA `(.L_x_29781) ;  /* 0x0000000000f87947 */ /* 0x000fec0003800000 */
.L_x_29794:
        /* <DEDUP_REMOVED lines=20> */
.L_x_29799:
[----:B------:R-:W-:Y:S05]  /*1ad0*/  BSYNC.RECONVERGENT B0 ;  /* 0x0000000000007941 */ /* 0x000fea0003800200 */
.L_x_29798:
[----:B------:R-:W-:Y:S01]  /*1ae0*/  IMAD.SHL.U32 R0, R0, 0x200000, RZ ;  /* 0x0020000000007824 */ /* 0x000fe200078e00ff */
[----:B------:R-:W-:-:S04]  /*1af0*/  LEA R3, R3, 0x37800000, 0x17 ;  /* 0x3780000003037811 */ /* 0x000fc800078eb8ff */
[----:B------:R-:W-:Y:S01]  /*1b00*/  LOP3.LUT R24, R3, R0, R7, 0xfe, !PT ;  /* 0x0000000003187212 */ /* 0x000fe200078efe07 */
[----:B------:R-:W-:Y:S06]  /*1b10*/  BRA `(.L_x_29781) ;  /* 0x0000000000947947 */ /* 0x000fec0003800000 */
.L_x_29793:
        /* <DEDUP_REMOVED lines=14> */
.L_x_29780:
        /* <DEDUP_REMOVED lines=16> */
.L_x_29802:
[----:B------:R-:W-:Y:S01]  /*1d00*/  IMAD.MOV.U32 R24, RZ, RZ, RZ ;  /* 0x000000ffff187224 */ /* 0x000fe200078e00ff */
[----:B------:R-:W-:Y:S06]  /*1d10*/  BRA `(.L_x_29781) ;  /* 0x0000000000147947 */ /* 0x000fec0003800000 */
.L_x_29801:
[----:B------:R-:W2:Y:S02]  /*1d20*/  LDG.E.64 R24, desc[UR36][R4.64] ;  /* 0x0000002404187981 */ /* 0x000ea4000c1e1b00 */
[----:B--2---:R0:W2:Y:S01]  /*1d30*/  I2F.U64 R24, R24 ;  /* 0x0000001800187312 */ /* 0x0040a20000301000 */
[----:B------:R-:W-:Y:S05]  /*1d40*/  BRA `(.L_x_29781) ;  /* 0x0000000000087947 */ /* 0x000fea0003800000 */
.L_x_29800:
[----:B------:R-:W2:Y:S02]  /*1d50*/  LDG.E R4, desc[UR36][R4.64] ;  /* 0x0000002404047981 */ /* 0x000ea4000c1e1900 */
[----:B--2---:R-:W-:-:S07]  /*1d60*/  I2FP.F32.U32 R24, R4 ;  /* 0x0000000400187245 */ /* 0x004fce0000201000 */
.L_x_29781:
[----:B------:R-:W-:Y:S05]  /*1d70*/  BSYNC.RECONVERGENT B6 ;  /* 0x0000000000067941 */ /* 0x000fea0003800200 */
.L_x_29775:
[----:B------:R-:W-:-:S07]  /*1d80*/  VIADD R16, R16, 0x80 ;  /* 0x0000008010107836 */ /* 0x000fce0000000000 */
.L_x_29774:
[----:B------:R-:W-:Y:S05]  /*1d90*/  BSYNC.RECONVERGENT B7 ;  /* 0x0000000000077941 */ /* 0x000fea0003800200 */
.L_x_29773:
        /* <DEDUP_REMOVED lines=25> */
.L_x_29809:
[----:B------:R-:W2:Y:S02]  /*1f30*/  LDG.E.U8 R4, desc[UR36][R4.64] ;  /* 0x0000002404047981 */ /* 0x000ea4000c1e1100 */
[----:B--2---:R-:W-:Y:S01]  /*1f40*/  I2FP.F32.U32 R18, R4 ;  /* 0x0000000400127245 */ /* 0x004fe20000201000 */
[----:B------:R-:W-:Y:S06]  /*1f50*/  BRA `(.L_x_29811) ;  /* 0x0000000c00287947 */ /* 0x000fec0003800000 */
.L_x_29808:
        /* <DEDUP_REMOVED lines=9> */
.L_x_29813:
[----:B------:R-:W2:Y:S02]  /*1ff0*/  LDG.E R4, desc[UR36][R4.64] ;  /* 0x0000002404047981 */ /* 0x000ea4000c1e1900 */
[----:B--2---:R-:W-:Y:S01]  /*2000*/  I2FP.F32.S32 R18, R4 ;  /* 0x0000000400127245 */ /* 0x004fe20000201400 */
[----:B------:R-:W-:Y:S06]  /*2010*/  BRA `(.L_x_29811) ;  /* 0x0000000800f87947 */ /* 0x000fec0003800000 */
.L_x_29812:
[----:B------:R-:W2:Y:S02]  /*2020*/  LDG.E.U16 R4, desc[UR36][R4.64] ;  /* 0x0000002404047981 */ /* 0x000ea4000c1e1500 */
[----:B--2---:R4:W0:Y:S01]  /*2030*/  I2F.S16 R18, R4 ;  /* 0x0000000400127306 */ /* 0x0048220000101400 */
[----:B------:R-:W-:Y:S05]  /*2040*/  BRA `(.L_x_29811) ;  /* 0x0000000800ec7947 */ /* 0x000fea0003800000 */
.L_x_29807:
        /* <DEDUP_REMOVED lines=8> */
.L_x_29815:
[----:B------:R-:W2:Y:S02]  /*20d0*/  LDG.E.U16 R4, desc[UR36][R4.64] ;  /* 0x0000002404047981 */ /* 0x000ea4000c1e1500 */
[----:B--2---:R-:W-:Y:S01]  /*20e0*/  HADD2.F32 R18, -RZ, R4.H0_H0 ;  /* 0x20000004ff127230 */ /* 0x004fe20000004100 */
[----:B------:R-:W-:Y:S06]  /*20f0*/  BRA `(.L_x_29811) ;  /* 0x0000000800c07947 */ /* 0x000fec0003800000 */
.L_x_29814:
        /* <DEDUP_REMOVED lines=8> */
.L_x_29817:
[----:B------:R-:W2:Y:S02]  /*2180*/  LDG.E.U16 R4, desc[UR36][R4.64] ;  /* 0x0000002404047981 */ /* 0x000ea4000c1e1500 */
[----:B--2---:R-:W-:Y:S01]  /*2190*/  HADD2.F32 R18, -RZ, R4.H0_H0 ;  /* 0x20000004ff127230 */ /* 0x004fe20000004100 */
[----:B------:R-:W-:Y:S06]  /*21a0*/  BRA `(.L_x_29811) ;  /* 0x0000000800947947 */ /* 0x000fec0003800000 */
.L_x_29816:
[----:B------:R-:W2:Y:S01]  /*21b0*/  LDG.E.64 R4, desc[UR36][R4.64] ;  /* 0x0000002404047981 */ /* 0x000ea2000c1e1b00 */
[----:B------:R-:W-:Y:S01]  /*21c0*/  UMOV UR4, 0xf0000000 ;  /* 0xf000000000047882 */ /* 0x000fe20000000000 */
[----:B------:R-:W-:Y:S01]  /*21d0*/  UMOV UR5, 0x380fffff ;  /* 0x380fffff00057882 */ /* 0x000fe20000000000 */
[----:B--2---:R-:W0:Y:S01]  /*21e0*/  F2F.F32.F64 R18, R4 ;  /* 0x0000000400127310 */ /* 0x004e220000301000 */
[----:B------:R-:W-:-:S14]  /*21f0*/  DSETP.GEU.AND P0, PT, |R4|, UR4, PT ;  /* 0x0000000404007e2a */ /* 0x000fdc000bf0e200 */
[----:B0-----:R-:W-:Y:S01]  /*2200*/  @!P0 FMUL R18, R18, 1.175494350822287508e-38 ;  /* 0x0080000012128820 */ /* 0x001fe20000400000 */
[----:B------:R-:W-:Y:S06]  /*2210*/  BRA `(.L_x_29811) ;  /* 0x0000000800787947 */ /* 0x000fec0003800000 */
.L_x_29806:
        /* <DEDUP_REMOVED lines=12> */
.L_x_29820:
[----:B------:R-:W2:Y:S01]  /*22e0*/  LDG.E.64 R4, desc[UR36][R4.64] ;  /* 0x0000002404047981 */ /* 0x000ea2000c1e1b00 */
[----:B------:R-:W-:Y:S01]  /*22f0*/  UMOV UR4, 0xf0000000 ;  /* 0xf000000000047882 */ /* 0x000fe20000000000 */
[----:B------:R-:W-:Y:S01]  /*2300*/  UMOV UR5, 0x380fffff ;  /* 0x380fffff00057882 */ /* 0x000fe20000000000 */
[----:B--2---:R-:W0:Y:S01]  /*2310*/  F2F.F32.F64 R18, R4 ;  /* 0x0000000400127310 */ /* 0x004e220000301000 */
[----:B------:R-:W-:-:S14]  /*2320*/  DSETP.GEU.AND P0, PT, |R4|, UR4, PT ;  /* 0x0000000404007e2a */ /* 0x000fdc000bf0e200 */
[----:B0-----:R-:W-:Y:S01]  /*2330*/  @!P0 FMUL R18, R18, 1.175494350822287508e-38 ;  /* 0x0080000012128820 */ /* 0x001fe20000400000 */
[----:B------:R-:W-:Y:S06]  /*2340*/  BRA `(.L_x_29811) ;  /* 0x00000008002c7947 */ /* 0x000fec0003800000 */
.L_x_29819:
        /* <DEDUP_REMOVED lines=25> */
.L_x_29822:
        /* <DEDUP_REMOVED lines=13> */
.L_x_29821:
[----:B------:R-:W2:Y:S02]  /*25b0*/  LDG.E.U16 R4, desc[UR36][R4.64] ;  /* 0x0000002404047981 */ /* 0x000ea4000c1e1500 */
[----:B--2---:R-:W-:Y:S01]  /*25c0*/  IMAD.U32 R18, R4, 0x10000, RZ ;  /* 0x0001000004127824 */ /* 0x004fe200078e00ff */
[----:B------:R-:W-:Y:S06]  /*25d0*/  BRA `(.L_x_29811) ;  /* 0x0000000400887947 */ /* 0x000fec0003800000 */
.L_x_29818:
        /* <DEDUP_REMOVED lines=11> */
.L_x_29825:
        /* <DEDUP_REMOVED lines=20> */
.L_x_29827:
[----:B------:R-:W-:Y:S05]  /*27d0*/  BSYNC.RECONVERGENT B0 ;  /* 0x0000000000007941 */ /* 0x000fea0003800200 */
.L_x_29826:
[----:B------:R-:W-:Y:S01]  /*27e0*/  IMAD.SHL.U32 R0, R0, 0x100000, RZ ;  /* 0x0010000000007824 */ /* 0x000fe200078e00ff */
[----:B------:R-:W-:-:S04]  /*27f0*/  LEA R3, R3, 0x3b800000, 0x17 ;  /* 0x3b80000003037811 */ /* 0x000fc800078eb8ff */
[----:B------:R-:W-:Y:S01]  /*2800*/  LOP3.LUT R18, R3, R0, R7, 0xfe, !PT ;  /* 0x0000000003127212 */ /* 0x000fe200078efe07 */
[----:B------:R-:W-:Y:S06]  /*2810*/  BRA `(.L_x_29811) ;  /* 0x0000000000f87947 */ /* 0x000fec0003800000 */
.L_x_29824:
        /* <DEDUP_REMOVED lines=20> */
.L_x_29829:
[----:B------:R-:W-:Y:S05]  /*2960*/  BSYNC.RECONVERGENT B0 ;  /* 0x0000000000007941 */ /* 0x000fea0003800200 */
.L_x_29828:
[----:B------:R-:W-:Y:S01]  /*2970*/  IMAD.SHL.U32 R0, R0, 0x200000, RZ ;  /* 0x0020000000007824 */ /* 0x000fe200078e00ff */
[----:B------:R-:W-:-:S04]  /*2980*/  LEA R3, R3, 0x37800000, 0x17 ;  /* 0x3780000003037811 */ /* 0x000fc800078eb8ff */
[----:B------:R-:W-:Y:S01]  /*2990*/  LOP3.LUT R18, R3, R0, R7, 0xfe, !PT ;  /* 0x0000000003127212 */ /* 0x000fe200078efe07 */
[----:B------:R-:W-:Y:S06]  /*29a0*/  BRA `(.L_x_29811) ;  /* 0x0000000000947947 */ /* 0x000fec0003800000 */
.L_x_29823:
        /* <DEDUP_REMOVED lines=14> */
.L_x_29810:
        /* <DEDUP_REMOVED lines=16> */
.L_x_29832:
[----:B------:R-:W-:Y:S01]  /*2b90*/  IMAD.MOV.U32 R18, RZ, RZ, RZ ;  /* 0x000000ffff127224 */ /* 0x000fe200078e00ff */
[----:B------:R-:W-:Y:S06]  /*2ba0*/  BRA `(.L_x_29811) ;  /* 0x0000000000147947 */ /* 0x000fec0003800000 */
.L_x_29831:
[----:B------:R-:W2:Y:S02]  /*2bb0*/  LDG.E.64 R4, desc[UR36][R4.64] ;  /* 0x0000002404047981 */ /* 0x000ea4000c1e1b00 */
[----:B--2---:R0:W2:Y:S01]  /*2bc0*/  I2F.U64 R18, R4 ;  /* 0x0000000400127312 */ /* 0x0040a20000301000 */
[----:B------:R-:W-:Y:S05]  /*2bd0*/  BRA `(.L_x_29811) ;  /* 0x0000000000087947 */ /* 0x000fea0003800000 */
.L_x_29830:
[----:B------:R-:W2:Y:S02]  /*2be0*/  LDG.E R4, desc[UR36][R4.64] ;  /* 0x0000002404047981 */ /* 0x000ea4000c1e1900 */
[----:B--2---:R-:W-:-:S07]  /*2bf0*/  I2FP.F32.U32 R18, R4 ;  /* 0x0000000400127245 */ /* 0x004fce0000201000 */
.L_x_29811:
[----:B------:R-:W-:Y:S05]  /*2c00*/  BSYNC.RECONVERGENT B6 ;  /* 0x0000000000067941 */ /* 0x000fea0003800200 */
.L_x_29805:
[----:B------:R-:W-:-:S07]  /*2c10*/  VIADD R16, R16, 0x80 ;  /* 0x0000008010107836 */ /* 0x000fce0000000000 */
.L_x_29804:
[----:B------:R-:W-:Y:S05]  /*2c20*/  BSYNC.RECONVERGENT B7 ;  /* 0x0000000000077941 */ /* 0x000fea0003800200 */
.L_x_29803:
        /* <DEDUP_REMOVED lines=24> */
.L_x_29838:
[----:B------:R-:W2:Y:S02]  /*2db0*/  LDG.E.U8 R4, desc[UR36][R4.64] ;  /* 0x0000002404047981 */ /* 0x000ea4000c1e1100 */
[----:B--2---:R-:W-:Y:S01]  /*2dc0*/  I2FP.F32.U32 R23, R4 ;  /* 0x0000000400177245 */ /* 0x004fe20000201000 */
[----:B------:R-:W-:Y:S06]  /*2dd0*/  BRA `(.L_x_29834) ;  /* 0x0000000c00187947 */ /* 0x000fec0003800000 */
.L_x_29837:
        /* <DEDUP_REMOVED lines=9> */
.L_x_29841:
[----:B------:R-:W2:Y:S02]  /*2e70*/  LDG.E R4, desc[UR36][R4.64] ;  /* 0x0000002404047981 */ /* 0x000ea4000c1e1900 */
[----:B--2---:R-:W-:Y:S01]  /*2e80*/  I2FP.F32.S32 R23, R4 ;  /* 0x0000000400177245 */ /* 0x004fe20000201400 */
[----:B------:R-:W-:Y:S06]  /*2e90*/  BRA `(.L_x_29834) ;  /* 0x0000000800e87947 */ /* 0x000fec0003800000 */
.L_x_29840:
[----:B------:R-:W2:Y:S02]  /*2ea0*/  LDG.E.U16 R4, desc[UR36][R4.64] ;  /* 0x0000002404047981 */ /* 0x000ea4000c1e1500 */
[----:B--2---:R0:W2:Y:S01]  /*2eb0*/  I2F.S16 R23, R4 ;  /* 0x0000000400177306 */ /* 0x0040a20000101400 */
[----:B------:R-:W-:Y:S05]  /*2ec0*/  BRA `(.L_x_29834) ;  /* 0x0000000800dc7947 */ /* 0x000fea0003800000 */
.L_x_29836:
        /* <DEDUP_REMOVED lines=8> */
.L_x_29843:
[----:B------:R-:W2:Y:S02]  /*2f50*/  LDG.E.U16 R4, desc[UR36][R4.64] ;  /* 0x0000002404047981 */ /* 0x000ea4000c1e1500 */
[----:B--2---:R-:W-:Y:S01]  /*2f60*/  HADD2.F32 R23, -RZ, R4.H0_H0 ;  /* 0x20000004ff177230 */ /* 0x004fe20000004100 */
[----:B------:R-:W-:Y:S06]  /*2f70*/  BRA `(.L_x_29834) ;  /* 0x0000000800b07947 */ /* 0x000fec0003800000 */
.L_x_29842:
        /* <DEDUP_REMOVED lines=8> */
.L_x_29845:
[----:B------:R-:W2:Y:S02]  /*3000*/  LDG.E.U16 R4, desc[UR36][R4.64] ;  /* 0x0000002404047981 */ /* 0x000ea4000c1e1500 */
[----:B--2---:R-:W-:Y:S01]  /*3010*/  HADD2.F32 R23, -RZ, R4.H0_H0 ;  /* 0x20000004ff177230 */ /* 0x004fe20000004100 */
[----:B------:R-:W-:Y:S06]  /*3020*/  BRA `(.L_x_29834) ;  /* 0x0000000800847947 */ /* 0x000fec0003800000 */
.L_x_29844:
[----:B------:R-:W2:Y:S01]  /*3030*/  LDG.E.64 R4, desc[UR36][R4.64] ;  /* 0x0000002404047981 */ /* 0x000ea2000c1e1b00 */
[----:B------:R-:W-:Y:S01]  /*3040*/  UMOV UR4, 0xf0000000 ;  /* 0xf000000000047882 */ /* 0x000fe20000000000 */
[----:B------:R-:W-:Y:S01]  /*3050*/  UMOV UR5, 0x380fffff ;  /* 0x380fffff00057882 */ /* 0x000fe20000000000 */
[----:B--2---:R-:W0:Y:S01]  /*3060*/  F2F.F32.F64 R23, R4 ;  /* 0x0000000400177310 */ /* 0x004e220000301000 */
[----:B------:R-:W-:-:S14]  /*3070*/  DSETP.GEU.AND P0, PT, |R4|, UR4, PT ;  /* 0x0000000404007e2a */ /* 0x000fdc000bf0e200 */
[----:B0-----:R-:W-:Y:S01]  /*3080*/  @!P0 FMUL R23, R23, 1.175494350822287508e-38 ;  /* 0x0080000017178820 */ /* 0x001fe20000400000 */
[----:B------:R-:W-:Y:S06]  /*3090*/  BRA `(.L_x_29834) ;  /* 0x0000000800687947 */ /* 0x000fec0003800000 */
.L_x_29835:
        /* <DEDUP_REMOVED lines=12> */
.L_x_29848:
[----:B------:R-:W2:Y:S01]  /*3160*/  LDG.E.64 R4, desc[UR36][R4.64] ;  /* 0x0000002404047981 */ /* 0x000ea2000c1e1b00 */
[----:B------:R-:W-:Y:S01]  /*3170*/  UMOV UR4, 0xf0000000 ;  /* 0xf000000000047882 */ /* 0x000fe20000000000 */
[----:B------:R-:W-:Y:S01]  /*3180*/  UMOV UR5, 0x380fffff ;  /* 0x380fffff00057882 */ /* 0x000fe20000000000 */
[----:B--2---:R-:W0:Y:S01]  /*3190*/  F2F.F32.F64 R23, R4 ;  /* 0x0000000400177310 */ /* 0x004e220000301000 */
[----:B------:R-:W-:-:S14]  /*31a0*/  DSETP.GEU.AND P0, PT, |R4|, UR4, PT ;  /* 0x0000000404007e2a */ /* 0x000fdc000bf0e200 */
[----:B0-----:R-:W-:Y:S01]  /*31b0*/  @!P0 FMUL R23, R23, 1.175494350822287508e-38 ;  /* 0x0080000017178820 */ /* 0x001fe20000400000 */
[----:B------:R-:W-:Y:S06]  /*31c0*/  BRA `(.L_x_29834) ;  /* 0x00000008001c7947 */ /* 0x000fec0003800000 */
.L_x_29847:
        /* <DEDUP_REMOVED lines=25> */
.L_x_29850:
        /* <DEDUP_REMOVED lines=12> */
.L_x_29849:
[----:B------:R-:W2:Y:S02]  /*3420*/  LDG.E.U16 R4, desc[UR36][R4.64] ;  /* 0x0000002404047981 */ /* 0x000ea4000c1e1500 */
[----:B--2---:R-:W-:Y:S01]  /*3430*/  IMAD.U32 R23, R4, 0x10000, RZ ;  /* 0x0001000004177824 */ /* 0x004fe200078e00ff */
[----:B------:R-:W-:Y:S06]  /*3440*/  BRA `(.L_x_29834) ;  /* 0x00000004007c7947 */ /* 0x000fec0003800000 */
.L_x_29846:
        /* <DEDUP_REMOVED lines=11> */
.L_x_29853:
        /* <DEDUP_REMOVED lines=19> */
.L_x_29855:
[----:B------:R-:W-:Y:S05]  /*3630*/  BSYNC.RECONVERGENT B0 ;  /* 0x0000000000007941 */ /* 0x000fea0003800200 */
.L_x_29854:
[----:B------:R-:W-:Y:S01]  /*3640*/  IMAD.SHL.U32 R0, R0, 0x100000, RZ ;  /* 0x0010000000007824 */ /* 0x000fe200078e00ff */
[----:B------:R-:W-:-:S04]  /*3650*/  LEA R3, R3, 0x3b800000, 0x17 ;  /* 0x3b80000003037811 */ /* 0x000fc800078eb8ff */
[----:B------:R-:W-:Y:S01]  /*3660*/  LOP3.LUT R23, R3, R0, R23, 0xfe, !PT ;  /* 0x0000000003177212 */ /* 0x000fe200078efe17 */
[----:B------:R-:W-:Y:S06]  /*3670*/  BRA `(.L_x_29834) ;  /* 0x0000000000f07947 */ /* 0x000fec0003800000 */
.L_x_29852:
        /* <DEDUP_REMOVED lines=19> */
.L_x_29857:
[----:B------:R-:W-:Y:S05]  /*37b0*/  BSYNC.RECONVERGENT B0 ;  /* 0x0000000000007941 */ /* 0x000fea0003800200 */
.L_x_29856:
[----:B------:R-:W-:Y:S01]  /*37c0*/  IMAD.SHL.U32 R0, R0, 0x200000, RZ ;  /* 0x0020000000007824 */ /* 0x000fe200078e00ff */
[----:B------:R-:W-:-:S04]  /*37d0*/  LEA R3, R3, 0x37800000, 0x17 ;  /* 0x3780000003037811 */ /* 0x000fc800078eb8ff */
[----:B------:R-:W-:Y:S01]  /*37e0*/  LOP3.LUT R23, R3, R0, R23, 0xfe, !PT ;  /* 0x0000000003177212 */ /* 0x000fe200078efe17 */
[----:B------:R-:W-:Y:S06]  /*37f0*/  BRA `(.L_x_29834) ;  /* 0x0000000000907947 */ /* 0x000fec0003800000 */
.L_x_29851:
        /* <DEDUP_REMOVED lines=14> */
.L_x_29839:
        /* <DEDUP_REMOVED lines=16> */
.L_x_29860:
[----:B------:R-:W-:Y:S05]  /*39e0*/  BRA `(.L_x_29834) ;  /* 0x0000000000147947 */ /* 0x000fea0003800000 */
.L_x_29859:
[----:B------:R-:W2:Y:S02]  /*39f0*/  LDG.E.64 R4, desc[UR36][R4.64] ;  /* 0x0000002404047981 */ /* 0x000ea4000c1e1b00 */
[----:B--2---:R0:W2:Y:S01]  /*3a00*/  I2F.U64 R23, R4 ;  /* 0x0000000400177312 */ /* 0x0040a20000301000 */
[----:B------:R-:W-:Y:S05]  /*3a10*/  BRA `(.L_x_29834) ;  /* 0x0000000000087947 */ /* 0x000fea0003800000 */
.L_x_29858:
[----:B------:R-:W2:Y:S02]  /*3a20*/  LDG.E R4, desc[UR36][R4.64] ;  /* 0x0000002404047981 */ /* 0x000ea4000c1e1900 */
[----:B--2---:R-:W-:-:S07]  /*3a30*/  I2FP.F32.U32 R23, R4 ;  /* 0x0000000400177245 */ /* 0x004fce0000201000 */
.L_x_29834:
[----:B------:R-:W-:Y:S05]  /*3a40*/  BSYNC.RECONVERGENT B6 ;  /* 0x0000000000067941 */ /* 0x000fea0003800200 */
.L_x_29833:
[----:B------:R-:W0:Y:S01]  /*3a50*/  LDC.U8 R16, c[0x0][0x3a4] ;  /* 0x0000e900ff107b82 */ /* 0x000e220000000000 */
[CC--:B------:R-:W-:Y:S01]  /*3a60*/  ISETP.GE.AND P0, PT, R19.reuse, R17.reuse, PT ;  /* 0x000000111300720c */ /* 0x0c0fe20003f06270 */
[C---:B------:R-:W-:Y:S01]  /*3a70*/  VIADD R0, R19.reuse, 0x100 ;  /* 0x0000010013007836 */ /* 0x040fe20000000000 */
[----:B------:R-:W-:Y:S01]  /*3a80*/  BSSY.RECONVERGENT B0, `(.L_x_29861) ;  /* 0x000001e000007945 */ /* 0x000fe20003800200 */
[C---:B------:R-:W-:Y:S02]  /*3a90*/  VIADD R26, R19.reuse, 0x80 ;  /* 0x00000080131a7836 */ /* 0x040fe40000000000 */
[----:B------:R-:W-:Y:S01]  /*3aa0*/  VIADD R8, R19, 0x180 ;  /* 0x0000018013087836 */ /* 0x000fe20000000000 */
[----:B------:R-:W-:-:S07]  /*3ab0*/  ISETP.GE.AND P1, PT, R0, R17, PT ;  /* 0x000000110000720c */ /* 0x000fce0003f26270 */
[----:B------:R-:W-:Y:S06]  /*3ac0*/  @P0 BRA `(.L_x_29862) ;  /* 0x0000000000640947 */ /* 0x000fec0003800000 */
[C---:B-1-3-5:R-:W-:Y:S01]  /*3ad0*/  FMUL.FTZ R0, R22.reuse, 1.4426950216293334961 ;  /* 0x3fb8aa3b16007820 */ /* 0x06afe20000410000 */
[C---:B------:R-:W-:Y:S01]  /*3ae0*/  FSETP.GEU.FTZ.AND P2, PT, |R22|.reuse, 0.40999999642372131348, PT ;  /* 0x3ed1eb851600780b */ /* 0x040fe20003f5e200 */
[----:B0-2---:R-:W-:Y:S01]  /*3af0*/  IMAD.MOV.U32 R5, RZ, RZ, 0x3ab5ebe6 ;  /* 0x3ab5ebe6ff057424 */ /* 0x005fe200078e00ff */
[----:B------:R-:W-:-:S03]  /*3b00*/  FSETP.NEU.FTZ.AND P4, PT, R22, RZ, PT ;  /* 0x000000ff1600720b */ /* 0x000fc60003f9d000 */
[----:B------:R-:W0:Y:S02]  /*3b10*/  FRND R0, R0 ;  /* 0x0000000000007307 */ /* 0x000e240000201000 */
[----:B0-----:R-:W-:-:S04]  /*3b20*/  FSEL R3, R0, RZ, P2 ;  /* 0x000000ff00037208 */ /* 0x001fc80001000000 */
[C---:B------:R-:W-:Y:S01]  /*3b30*/  FSETP.NEU.FTZ.AND P2, PT, R3.reuse, 128, PT ;  /* 0x430000000300780b */ /* 0x040fe20003f5d000 */
[----:B----4-:R-:W-:-:S04]  /*3b40*/  FFMA.FTZ R4, R3, -0.693145751953125, R22 ;  /* 0xbf31720003047823 */ /* 0x010fc80000010016 */
        /* <DEDUP_REMOVED lines=16> */
[----:B------:R-:W-:-:S07]  /*3c50*/  @!P4 FADD.FTZ R4, R22, R22 ;  /* 0x000000161604c221 */ /* 0x000fce0000010000 */
.L_x_29862:
[----:B------:R-:W-:Y:S05]  /*3c60*/  BSYNC.RECONVERGENT B0 ;  /* 0x0000000000007941 */ /* 0x000fea0003800200 */
.L_x_29861:
[-C--:B------:R-:W-:Y:S01]  /*3c70*/  ISETP.GE.AND P3, PT, R26, R17.reuse, PT ;  /* 0x000000111a00720c */ /* 0x080fe20003f66270 */
[----:B------:R-:W-:Y:S01]  /*3c80*/  BSSY.RECONVERGENT B0, `(.L_x_29863) ;  /* 0x000001c000007945 */ /* 0x000fe20003800200 */
[----:B------:R-:W-:-:S11]  /*3c90*/  ISETP.GE.AND P2, PT, R8, R17, PT ;  /* 0x000000110800720c */ /* 0x000fd60003f46270 */
[----:B------:R-:W-:Y:S05]  /*3ca0*/  @P3 BRA `(.L_x_29864) ;  /* 0x0000000000643947 */ /* 0x000fea0003800000 */
[C---:B--2--5:R-:W-:Y:S01]  /*3cb0*/  FMUL.FTZ R0, R24.reuse, 1.4426950216293334961 ;  /* 0x3fb8aa3b18007820 */ /* 0x064fe20000410000 */
[----:B------:R-:W-:Y:S01]  /*3cc0*/  FSETP.GEU.FTZ.AND P3, PT, |R24|, 0.40999999642372131348, PT ;  /* 0x3ed1eb851800780b */ /* 0x000fe20003f7e200 */
[----:B0-----:R-:W-:-:S04]  /*3cd0*/  IMAD.MOV.U32 R5, RZ, RZ, 0x3ab5ebe6 ;  /* 0x3ab5ebe6ff057424 */ /* 0x001fc800078e00ff */
        /* <DEDUP_REMOVED lines=20> */
[----:B-1-3--:R-:W-:Y:S01]  /*3e20*/  FSEL R22, R0, -1, P5 ;  /* 0xbf80000000167808 */ /* 0x00afe20002800000 */
[----:B------:R-:W-:-:S07]  /*3e30*/  @!P3 FADD.FTZ R22, R24, R24 ;  /* 0x000000181816b221 */ /* 0x000fce0000010000 */
.L_x_29864:
[----:B------:R-:W-:Y:S05]  /*3e40*/  BSYNC.RECONVERGENT B0 ;  /* 0x0000000000007941 */ /* 0x000fea0003800200 */
.L_x_29863:
[----:B------:R-:W-:Y:S04]  /*3e50*/  BSSY.RECONVERGENT B0, `(.L_x_29865) ;  /* 0x000001b000007945 */ /* 0x000fe80003800200 */
[----:B------:R-:W-:Y:S05]  /*3e60*/  @P1 BRA `(.L_x_29866) ;  /* 0x0000000000641947 */ /* 0x000fea0003800000 */
[C---:B--2--5:R-:W-:Y:S01]  /*3e70*/  FMUL.FTZ R0, R18.reuse, 1.4426950216293334961 ;  /* 0x3fb8aa3b12007820 */ /* 0x064fe20000410000 */
[C---:B------:R-:W-:Y:S01]  /*3e80*/  FSETP.GEU.FTZ.AND P1, PT, |R18|.reuse, 0.40999999642372131348, PT ;  /* 0x3ed1eb851200780b */ /* 0x040fe20003f3e200 */
[----:B0-----:R-:W-:Y:S01]  /*3e90*/  IMAD.MOV.U32 R5, RZ, RZ, 0x3ab5ebe6 ;  /* 0x3ab5ebe6ff057424 */ /* 0x001fe200078e00ff */
        /* <DEDUP_REMOVED lines=22> */
.L_x_29866:
[----:B------:R-:W-:Y:S05]  /*4000*/  BSYNC.RECONVERGENT B0 ;  /* 0x0000000000007941 */ /* 0x000fea0003800200 */
.L_x_29865:
[----:B------:R-:W-:Y:S04]  /*4010*/  BSSY.RECONVERGENT B0, `(.L_x_29867) ;  /* 0x000001b000007945 */ /* 0x000fe80003800200 */
[----:B------:R-:W-:Y:S05]  /*4020*/  @P2 BRA `(.L_x_29868) ;  /* 0x0000000000642947 */ /* 0x000fea0003800000 */
[C---:B--2--5:R-:W-:Y:S01]  /*4030*/  FMUL.FTZ R0, R23.reuse, 1.4426950216293334961 ;  /* 0x3fb8aa3b17007820 */ /* 0x064fe20000410000 */
[C---:B------:R-:W-:Y:S01]  /*4040*/  FSETP.GEU.FTZ.AND P1, PT, |R23|.reuse, 0.40999999642372131348, PT ;  /* 0x3ed1eb851700780b */ /* 0x040fe20003f3e200 */
[----:B------:R-:W-:Y:S01]  /*4050*/  IMAD.MOV.U32 R8, RZ, RZ, 0x3ab5ebe6 ;  /* 0x3ab5ebe6ff087424 */ /* 0x000fe200078e00ff */
[----:B------:R-:W-:-:S03]  /*4060*/  FSETP.NEU.FTZ.AND P3, PT, R23, RZ, PT ;  /* 0x000000ff1700720b */ /* 0x000fc60003f7d000 */
[----:B------:R-:W2:Y:S02]  /*4070*/  FRND R0, R0 ;  /* 0x0000000000007307 */ /* 0x000ea40000201000 */
[----:B--2---:R-:W-:-:S04]  /*4080*/  FSEL R6, R0, RZ, P1 ;  /* 0x000000ff00067208 */ /* 0x004fc80000800000 */
[C---:B------:R-:W-:Y:S01]  /*4090*/  FSETP.NEU.FTZ.AND P1, PT, R6.reuse, 128, PT ;  /* 0x430000000600780b */ /* 0x040fe20003f3d000 */
[----:B------:R-:W-:-:S04]  /*40a0*/  FFMA.FTZ R3, R6, -0.693145751953125, R23 ;  /* 0xbf31720006037823 */ /* 0x000fc80000010017 */
[C---:B------:R-:W-:Y:S01]  /*40b0*/  FFMA.FTZ R3, R6.reuse, -1.428606765330187045e-06, R3 ;  /* 0xb5bfbe8e06037823 */ /* 0x040fe20000010003 */
[----:B------:R-:W-:-:S03]  /*40c0*/  FSEL R6, R6, 127, P1 ;  /* 0x42fe000006067808 */ /* 0x000fc60000800000 */
[C---:B------:R-:W-:Y:S01]  /*40d0*/  FFMA.FTZ R8, R3.reuse, R8, 0.0083824126049876213074 ;  /* 0x3c09566303087423 */ /* 0x040fe20000010008 */
[----:B0-----:R-:W0:Y:S01]  /*40e0*/  MUFU.EX2 R5, R6 ;  /* 0x0000000600057308 */ /* 0x001e220000000800 */
        /* <DEDUP_REMOVED lines=13> */
.L_x_29868:
[----:B------:R-:W-:Y:S05]  /*41c0*/  BSYNC.RECONVERGENT B0 ;  /* 0x0000000000007941 */ /* 0x000fea0003800200 */
.L_x_29867:
[----:B------:R-:W-:Y:S04]  /*41d0*/  BSSY.RECONVERGENT B6, `(.L_x_29869) ;  /* 0x00000fc000067945 */ /* 0x000fe80003800200 */
[----:B------:R-:W-:Y:S05]  /*41e0*/  @P0 BRA `(.L_x_29870) ;  /* 0x0000000c00e80947 */ /* 0x000fea0003800000 */
[----:B------:R-:W1:Y:S01]  /*41f0*/  LDCU UR4, c[0x0][0x3a8] ;  /* 0x00007500ff0477ac */ /* 0x000e620008000800 */
[----:B------:R-:W3:Y:S01]  /*4200*/  LDC.64 R8, c[0x0][0x388] ;  /* 0x0000e200ff087b82 */ /* 0x000ee20000000a00 */
[----:B------:R-:W-:Y:S01]  /*4210*/  IMAD R0, R2, 0x200, R19 ;  /* 0x0000020002007824 */ /* 0x000fe200078e0213 */
[----:B0-2---:R-:W-:-:S03]  /*4220*/  PRMT R5, R16, 0x9910, RZ ;  /* 0x0000991010057816 */ /* 0x005fc600000000ff */
        /* <DEDUP_REMOVED lines=18> */
.L_x_29874:
[----:B----4-:R-:W0:Y:S01]  /*4350*/  F2I.S64.TRUNC R4, R4 ;  /* 0x0000000400047311 */ /* 0x010e22000020d900 */
[----:B------:R-:W-:Y:S02]  /*4360*/  IMAD.MOV.U32 R19, RZ, RZ, R26 ;  /* 0x000000ffff137224 */ /* 0x000fe400078e001a */
[----:B0-----:R-:W-:-:S05]  /*4370*/  IMAD.MOV.U32 R3, RZ, RZ, R4 ;  /* 0x000000ffff037224 */ /* 0x001fca00078e0004 */
[----:B------:R0:W-:Y:S01]  /*4380*/  STG.E.U8 desc[UR36][R8.64], R3 ;  /* 0x0000000308007986 */ /* 0x0001e2000c101124 */
[----:B------:R-:W-:Y:S05]  /*4390*/  BRA `(.L_x_29870) ;  /* 0x0000000c007c7947 */ /* 0x000fea0003800000 */
.L_x_29873:
[----:B------:R-:W-:-:S13]  /*43a0*/  ISETP.NE.AND P0, PT, R0, 0x2, PT ;  /* 0x000000020000780c */ /* 0x000fda0003f05270 */
[----:B------:R-:W-:Y:S05]  /*43b0*/  @!P0 BRA `(.L_x_29876) ;  /* 0x0000000000308947 */ /* 0x000fea0003800000 */
[----:B------:R-:W-:-:S13]  /*43c0*/  ISETP.NE.AND P0, PT, R0, 0x3, PT ;  /* 0x000000030000780c */ /* 0x000fda0003f05270 */
[----:B------:R-:W-:Y:S05]  /*43d0*/  @!P0 BRA `(.L_x_29877) ;  /* 0x0000000000188947 */ /* 0x000fea0003800000 */
[----:B------:R-:W-:-:S13]  /*43e0*/  ISETP.NE.AND P0, PT, R0, 0x4, PT ;  /* 0x000000040000780c */ /* 0x000fda0003f05270 */
[----:B------:R-:W-:Y:S05]  /*43f0*/  @P0 BRA `(.L_x_29875) ;  /* 0x0000000800c00947 */ /* 0x000fea0003800000 */
[----:B----4-:R-:W0:Y:S01]  /*4400*/  F2I.S64.TRUNC R4, R4 ;  /* 0x0000000400047311 */ /* 0x010e22000020d900 */
[----:B------:R-:W-:Y:S01]  /*4410*/  IMAD.MOV.U32 R19, RZ, RZ, R26 ;  /* 0x000000ffff137224 */ /* 0x000fe200078e001a */
[----:B0-----:R0:W-:Y:S01]  /*4420*/  STG.E.64 desc[UR36][R8.64], R4 ;  /* 0x0000000408007986 */ /* 0x0011e2000c101b24 */
[----:B------:R-:W-:Y:S05]  /*4430*/  BRA `(.L_x_29870) ;  /* 0x0000000c00547947 */ /* 0x000fea0003800000 */
.L_x_29877:
[----:B------:R-:W0:Y:S01]  /*4440*/  F2I.FTZ.TRUNC.NTZ R3, R4 ;  /* 0x0000000400037305 */ /* 0x000e22000021f100 */
[----:B------:R-:W-:Y:S01]  /*4450*/  IMAD.MOV.U32 R19, RZ, RZ, R26 ;  /* 0x000000ffff137224 */ /* 0x000fe200078e001a */
[----:B0-----:R0:W-:Y:S01]  /*4460*/  STG.E desc[UR36][R8.64], R3 ;  /* 0x0000000308007986 */ /* 0x0011e2000c101924 */
[----:B------:R-:W-:Y:S05]  /*4470*/  BRA `(.L_x_29870) ;  /* 0x0000000c00447947 */ /* 0x000fea0003800000 */
.L_x_29876:
[----:B------:R-:W0:Y:S01]  /*4480*/  F2I.FTZ.TRUNC.NTZ R3, R4 ;  /* 0x0000000400037305 */ /* 0x000e22000021f100 */
[----:B------:R-:W-:Y:S01]  /*4490*/  IMAD.MOV.U32 R19, RZ, RZ, R26 ;  /* 0x000000ffff137224 */ /* 0x000fe200078e001a */
[----:B0-----:R0:W-:Y:S01]  /*44a0*/  STG.E.U16 desc[UR36][R8.64], R3 ;  /* 0x0000000308007986 */ /* 0x0011e2000c101524 */
[----:B------:R-:W-:Y:S05]  /*44b0*/  BRA `(.L_x_29870) ;  /* 0x0000000c00347947 */ /* 0x000fea0003800000 */
.L_x_29872:
        /* <DEDUP_REMOVED lines=9> */
.L_x_29879:
[----:B----4-:R-:W-:Y:S01]  /*4550*/  F2FP.F16.F32.PACK_AB R4, RZ, R4 ;  /* 0x00000004ff04723e */ /* 0x010fe200000000ff */
[----:B------:R-:W-:-:S04]  /*4560*/  IMAD.MOV.U32 R19, RZ, RZ, R26 ;  /* 0x000000ffff137224 */ /* 0x000fc800078e001a */
[----:B------:R0:W-:Y:S01]  /*4570*/  STG.E.U16 desc[UR36][R8.64], R4 ;  /* 0x0000000408007986 */ /* 0x0001e2000c101524 */
[----:B------:R-:W-:Y:S05]  /*4580*/  BRA `(.L_x_29870) ;  /* 0x0000000c00007947 */ /* 0x000fea0003800000 */
.L_x_29878:
        /* <DEDUP_REMOVED lines=10> */
.L_x_29881:
[----:B------:R-:W-:Y:S01]  /*4630*/  F2FP.F16.F32.PACK_AB R3, RZ, R4 ;  /* 0x00000004ff03723e */ /* 0x000fe200000000ff */
[----:B------:R-:W-:-:S03]  /*4640*/  IMAD.MOV.U32 R19, RZ, RZ, R26 ;  /* 0x000000ffff137224 */ /* 0x000fc600078e001a */
[----:B------:R-:W-:-:S05]  /*4650*/  PRMT R3, R3, 0x5410, RZ ;  /* 0x0000541003037816 */ /* 0x000fca00000000ff */
[----:B------:R0:W-:Y:S01]  /*4660*/  STG.E desc[UR36][R8.64], R3 ;  /* 0x0000000308007986 */ /* 0x0001e2000c101924 */
[----:B------:R-:W-:Y:S05]  /*4670*/  BRA `(.L_x_29870) ;  /* 0x0000000800c47947 */ /* 0x000fea0003800000 */
.L_x_29880:
[----:B----4-:R-:W-:Y:S01]  /*4680*/  FMUL.FTZ R4, R4, 1 ;  /* 0x3f80000004047820 */ /* 0x010fe20000410000 */
[----:B------:R-:W-:-:S05]  /*4690*/  IMAD.MOV.U32 R19, RZ, RZ, R26 ;  /* 0x000000ffff137224 */ /* 0x000fca00078e001a */
[----:B------:R-:W0:Y:S02]  /*46a0*/  F2F.F64.F32 R4, R4 ;  /* 0x0000000400047310 */ /* 0x000e240000201800 */
[----:B0-----:R0:W-:Y:S01]  /*46b0*/  STG.E.64 desc[UR36][R8.64], R4 ;  /* 0x0000000408007986 */ /* 0x0011e2000c101b24 */
[----:B------:R-:W-:Y:S05]  /*46c0*/  BRA `(.L_x_29870) ;  /* 0x0000000800b07947 */ /* 0x000fea0003800000 */
.L_x_29871:
        /* <DEDUP_REMOVED lines=13> */
.L_x_29884:
[----:B----4-:R-:W-:Y:S01]  /*47a0*/  FMUL.FTZ R4, R4, 1 ;  /* 0x3f80000004047820 */ /* 0x010fe20000410000 */
[----:B------:R-:W-:Y:S01]  /*47b0*/  CS2R R6, SRZ ;  /* 0x0000000000067805 */ /* 0x000fe2000001ff00 */
[----:B------:R-:W-:-:S04]  /*47c0*/  IMAD.MOV.U32 R19, RZ, RZ, R26 ;  /* 0x000000ffff137224 */ /* 0x000fc800078e001a */
[----:B------:R-:W0:Y:S02]  /*47d0*/  F2F.F64.F32 R4, R4 ;  /* 0x0000000400047310 */ /* 0x000e240000201800 */
[----:B0-----:R0:W-:Y:S01]  /*47e0*/  STG.E.128 desc[UR36][R8.64], R4 ;  /* 0x0000000408007986 */ /* 0x0011e2000c101d24 */
[----:B------:R-:W-:Y:S05]  /*47f0*/  BRA `(.L_x_29870) ;  /* 0x0000000800647947 */ /* 0x000fea0003800000 */
.L_x_29883:
        /* <DEDUP_REMOVED lines=18> */
.L_x_29888:
[----:B------:R-:W-:Y:S05]  /*4920*/  BSYNC.RECONVERGENT B0 ;  /* 0x0000000000007941 */ /* 0x000fea0003800200 */
.L_x_29887:
[----:B------:R-:W-:Y:S01]  /*4930*/  LOP3.LUT R5, R0, 0x80, R5, 0xf8, !PT ;  /* 0x0000008000057812 */ /* 0x000fe200078ef805 */
[----:B------:R-:W-:-:S04]  /*4940*/  IMAD.MOV.U32 R19, RZ, RZ, R26 ;  /* 0x000000ffff137224 */ /* 0x000fc800078e001a */
[----:B------:R0:W-:Y:S01]  /*4950*/  STG.E.U8 desc[UR36][R8.64], R5 ;  /* 0x0000000508007986 */ /* 0x0001e2000c101124 */
[----:B------:R-:W-:Y:S05]  /*4960*/  BRA `(.L_x_29870) ;  /* 0x0000000800087947 */ /* 0x000fea0003800000 */
.L_x_29886:
        /* <DEDUP_REMOVED lines=14> */
.L_x_29890:
[----:B------:R-:W-:Y:S05]  /*4a50*/  BSYNC.RECONVERGENT B0 ;  /* 0x0000000000007941 */ /* 0x000fea0003800200 */
.L_x_29889:
[----:B------:R-:W-:Y:S01]  /*4a60*/  LOP3.LUT R3, R0, 0x80, R7, 0xf8, !PT ;  /* 0x0000008000037812 */ /* 0x000fe200078ef807 */
[----:B------:R-:W-:-:S04]  /*4a70*/  IMAD.MOV.U32 R19, RZ, RZ, R26 ;  /* 0x000000ffff137224 */ /* 0x000fc800078e001a */
[----:B------:R0:W-:Y:S01]  /*4a80*/  STG.E.U8 desc[UR36][R8.64], R3 ;  /* 0x0000000308007986 */ /* 0x0001e2000c101124 */
[----:B------:R-:W-:Y:S05]  /*4a90*/  BRA `(.L_x_29870) ;  /* 0x0000000400bc7947 */ /* 0x000fea0003800000 */
.L_x_29885:
[----:B----4-:R-:W-:Y:S01]  /*4aa0*/  F2FP.BF16.F32.PACK_AB R4, RZ, R4 ;  /* 0x00000004ff04723e */ /* 0x010fe200000010ff */
[----:B------:R-:W-:-:S04]  /*4ab0*/  IMAD.MOV.U32 R19, RZ, RZ, R26 ;  /* 0x000000ffff137224 */ /* 0x000fc800078e001a */
[----:B------:R0:W-:Y:S01]  /*4ac0*/  STG.E.U16 desc[UR36][R8.64], R4 ;  /* 0x0000000408007986 */ /* 0x0001e2000c101524 */
[----:B------:R-:W-:Y:S05]  /*4ad0*/  BRA `(.L_x_29870) ;  /* 0x0000000400ac7947 */ /* 0x000fea0003800000 */
.L_x_29882:
        /* <DEDUP_REMOVED lines=12> */
.L_x_29893:
        /* <DEDUP_REMOVED lines=12> */
.L_x_29896:
[----:B------:R-:W-:-:S04]  /*4c60*/  SHF.R.U32.HI R0, RZ, 0x14, R4 ;  /* 0x00000014ff007819 */ /* 0x000fc80000011604 */
[----:B------:R-:W-:-:S04]  /*4c70*/  LOP3.LUT R3, R0, 0x1, RZ, 0xc0, !PT ;  /* 0x0000000100037812 */ /* 0x000fc800078ec0ff */
[----:B------:R-:W-:-:S04]  /*4c80*/  IADD3 R0, PT, PT, R4, 0x487ffff, R3 ;  /* 0x0487ffff04007810 */ /* 0x000fc80007ffe003 */
[----:B------:R-:W-:-:S04]  /*4c90*/  SHF.R.U32.HI R0, RZ, 0x14, R0 ;  /* 0x00000014ff007819 */ /* 0x000fc80000011600 */
[----:B------:R-:W-:-:S07]  /*4ca0*/  LOP3.LUT R3, R0, 0xff, RZ, 0xc0, !PT ;  /* 0x000000ff00037812 */ /* 0x000fce00078ec0ff */
.L_x_29897:
[----:B----4-:R-:W-:-:S04]  /*4cb0*/  SHF.R.U32.HI R4, RZ, 0x18, R4 ;  /* 0x00000018ff047819 */ /* 0x010fc80000011604 */
[----:B------:R-:W-:-:S04]  /*4cc0*/  LOP3.LUT R3, R3, 0x80, R4, 0xf8, !PT ;  /* 0x0000008003037812 */ /* 0x000fc800078ef804 */
[----:B------:R-:W-:-:S07]  /*4cd0*/  PRMT R0, R3, 0x7610, R0 ;  /* 0x0000761003007816 */ /* 0x000fce0000000000 */
.L_x_29895:
[----:B------:R-:W-:Y:S05]  /*4ce0*/  BSYNC.RECONVERGENT B0 ;  /* 0x0000000000007941 */ /* 0x000fea0003800200 */
.L_x_29894:
[----:B------:R0:W-:Y:S01]  /*4cf0*/  STG.E.U8 desc[UR36][R8.64], R0 ;  /* 0x0000000008007986 */ /* 0x0001e2000c101124 */
[----:B------:R-:W-:Y:S01]  /*4d00*/  IMAD.MOV.U32 R19, RZ, RZ, R26 ;  /* 0x000000ffff137224 */ /* 0x000fe200078e001a */
[----:B------:R-:W-:Y:S06]  /*4d10*/  BRA `(.L_x_29870) ;  /* 0x00000004001c7947 */ /* 0x000fec0003800000 */
.L_x_29892:
        /* <DEDUP_REMOVED lines=12> */
.L_x_29900:
[----:B------:R-:W-:-:S04]  /*4de0*/  SHF.R.U32.HI R0, RZ, 0x15, R4 ;  /* 0x00000015ff007819 */ /* 0x000fc80000011604 */
[----:B------:R-:W-:-:S04]  /*4df0*/  LOP3.LUT R3, R0, 0x1, RZ, 0xc0, !PT ;  /* 0x0000000100037812 */ /* 0x000fc800078ec0ff */
[----:B------:R-:W-:-:S04]  /*4e00*/  IADD3 R0, PT, PT, R4, 0x88fffff, R3 ;  /* 0x088fffff04007810 */ /* 0x000fc80007ffe003 */
[----:B------:R-:W-:-:S04]  /*4e10*/  SHF.R.U32.HI R0, RZ, 0x15, R0 ;  /* 0x00000015ff007819 */ /* 0x000fc80000011600 */
[----:B------:R-:W-:-:S07]  /*4e20*/  LOP3.LUT R3, R0, 0xff, RZ, 0xc0, !PT ;  /* 0x000000ff00037812 */ /* 0x000fce00078ec0ff */
.L_x_29901:
[----:B----4-:R-:W-:-:S04]  /*4e30*/  SHF.R.U32.HI R4, RZ, 0x18, R4 ;  /* 0x00000018ff047819 */ /* 0x010fc80000011604 */
[----:B------:R-:W-:-:S04]  /*4e40*/  LOP3.LUT R3, R3, 0x80, R4, 0xf8, !PT ;  /* 0x0000008003037812 */ /* 0x000fc800078ef804 */
[----:B------:R-:W-:-:S07]  /*4e50*/  PRMT R0, R3, 0x7610, R0 ;  /* 0x0000761003007816 */ /* 0x000fce0000000000 */
.L_x_29899:
[----:B------:R-:W-:Y:S05]  /*4e60*/  BSYNC.RECONVERGENT B0 ;  /* 0x0000000000007941 */ /* 0x000fea0003800200 */
.L_x_29898:
[----:B------:R0:W-:Y:S01]  /*4e70*/  STG.E.U8 desc[UR36][R8.64], R0 ;  /* 0x0000000008007986 */ /* 0x0001e2000c101124 */
[----:B------:R-:W-:Y:S01]  /*4e80*/  IMAD.MOV.U32 R19, RZ, RZ, R26 ;  /* 0x000000ffff137224 */ /* 0x000fe200078e001a */
[----:B------:R-:W-:Y:S06]  /*4e90*/  BRA `(.L_x_29870) ;  /* 0x0000000000bc7947 */ /* 0x000fec0003800000 */
.L_x_29891:
[----:B------:R-:W-:-:S13]  /*4ea0*/  ISETP.NE.AND P0, PT, R0, 0x1c, PT ;  /* 0x0000001c0000780c */ /* 0x000fda0003f05270 */
[----:B------:R-:W-:Y:S05]  /*4eb0*/  @!P0 BRA `(.L_x_29902) ;  /* 0x0000000000a88947 */ /* 0x000fea0003800000 */
[----:B------:R-:W-:-:S13]  /*4ec0*/  ISETP.NE.AND P0, PT, R0, 0x1d, PT ;  /* 0x0000001d0000780c */ /* 0x000fda0003f05270 */
[----:B------:R-:W-:Y:S05]  /*4ed0*/  @!P0 BRA `(.L_x_29903) ;  /* 0x0000000000908947 */ /* 0x000fea0003800000 */
[----:B------:R-:W-:-:S13]  /*4ee0*/  ISETP.NE.AND P0, PT, R0, 0x2c, PT ;  /* 0x0000002c0000780c */ /* 0x000fda0003f05270 */
[----:B------:R-:W-:Y:S05]  /*4ef0*/  @!P0 BRA `(.L_x_29904) ;  /* 0x0000000000488947 */ /* 0x000fea0003800000 */
.L_x_29875:
[----:B------:R-:W-:Y:S01]  /*4f00*/  MOV R14, 0x1c0 ;  /* 0x000001c0000e7802 */ /* 0x000fe20000000f00 */
[----:B------:R-:W4:Y:S01]  /*4f10*/  LDCU.64 UR6, c[0x4][0x1a0] ;  /* 0x01003400ff0677ac */ /* 0x000f220008000a00 */
[----:B------:R-:W-:Y:S02]  /*4f20*/  IMAD.MOV.U32 R8, RZ, RZ, 0x65 ;  /* 0x00000065ff087424 */ /* 0x000fe400078e00ff */
[----:B------:R-:W-:Y:S01]  /*4f30*/  IMAD.MOV.U32 R12, RZ, RZ, 0x1 ;  /* 0x00000001ff0c7424 */ /* 0x000fe200078e00ff */
[----:B------:R-:W0:Y:S01]  /*4f40*/  LDCU.64 UR8, c[0x4][0x1a8] ;  /* 0x01003500ff0877ac */ /* 0x000e220008000a00 */
[----:B------:R-:W1:Y:S01]  /*4f50*/  LDC.64 R14, c[0x4][R14] ;  /* 0x010000000e0e7b82 */ /* 0x000e620000000a00 */
[----:B------:R-:W-:Y:S01]  /*4f60*/  IMAD.MOV.U32 R13, RZ, RZ, RZ ;  /* 0x000000ffff0d7224 */ /* 0x000fe200078e00ff */
[----:B------:R-:W2:Y:S01]  /*4f70*/  LDCU.64 UR4, c[0x4][0x78] ;  /* 0x01000f00ff0477ac */ /* 0x000ea20008000a00 */
[----:B----4-:R-:W-:Y:S02]  /*4f80*/  IMAD.U32 R4, RZ, RZ, UR6 ;  /* 0x00000006ff047e24 */ /* 0x010fe4000f8e00ff */
[----:B------:R-:W-:-:S02]  /*4f90*/  IMAD.U32 R5, RZ, RZ, UR7 ;  /* 0x00000007ff057e24 */ /* 0x000fc4000f8e00ff */
[----:B0-----:R-:W-:Y:S02]  /*4fa0*/  IMAD.U32 R6, RZ, RZ, UR8 ;  /* 0x00000008ff067e24 */ /* 0x001fe4000f8e00ff */
[----:B------:R-:W-:Y:S02]  /*4fb0*/  IMAD.U32 R7, RZ, RZ, UR9 ;  /* 0x00000009ff077e24 */ /* 0x000fe4000f8e00ff */
[----:B--2---:R-:W-:Y:S02]  /*4fc0*/  IMAD.U32 R10, RZ, RZ, UR4 ;  /* 0x00000004ff0a7e24 */ /* 0x004fe4000f8e00ff */
[----:B------:R-:W-:-:S07]  /*4fd0*/  IMAD.U32 R11, RZ, RZ, UR5 ;  /* 0x00000005ff0b7e24 */ /* 0x000fce000f8e00ff */
[----:B------:R-:W-:-:S07]  /*4fe0*/  LEPC R20, `(.L_x_29905) ;  /* 0x000000001014794e */ /* 0x000fce0000000000 */
[----:B-1---5:R-:W-:Y:S05]  /*4ff0*/  CALL.ABS.NOINC R14 ;  /* 0x000000000e007343 */ /* 0x022fea0003c00000 */
.L_x_29905:
[----:B------:R-:W-:Y:S01]  /*5000*/  IMAD.MOV.U32 R19, RZ, RZ, R26 ;  /* 0x000000ffff137224 */ /* 0x000fe200078e001a */
[----:B------:R-:W-:Y:S06]  /*5010*/  BRA `(.L_x_29870) ;  /* 0x00000000005c7947 */ /* 0x000fec0003800000 */
.L_x_29904:
        /* <DEDUP_REMOVED lines=16> */
.L_x_29903:
[----:B----4-:R-:W0:Y:S01]  /*5120*/  F2I.U64.TRUNC R4, R4 ;  /* 0x0000000400047311 */ /* 0x010e22000020d800 */
[----:B------:R-:W-:Y:S01]  /*5130*/  IMAD.MOV.U32 R19, RZ, RZ, R26 ;  /* 0x000000ffff137224 */ /* 0x000fe200078e001a */
[----:B0-----:R0:W-:Y:S01]  /*5140*/  STG.E.64 desc[UR36][R8.64], R4 ;  /* 0x0000000408007986 */ /* 0x0011e2000c101b24 */
[----:B------:R-:W-:Y:S05]  /*5150*/  BRA `(.L_x_29870) ;  /* 0x00000000000c7947 */ /* 0x000fea0003800000 */
.L_x_29902:
[----:B------:R-:W0:Y:S01]  /*5160*/  F2I.FTZ.U32.TRUNC.NTZ R3, R4 ;  /* 0x0000000400037305 */ /* 0x000e22000021f000 */
[----:B------:R-:W-:Y:S01]  /*5170*/  IMAD.MOV.U32 R19, RZ, RZ, R26 ;  /* 0x000000ffff137224 */ /* 0x000fe200078e001a */
[----:B0-----:R0:W-:Y:S06]  /*5180*/  STG.E desc[UR36][R8.64], R3 ;  /* 0x0000000308007986 */ /* 0x0011ec000c101924 */
.L_x_29870:
[----:B------:R-:W-:Y:S05]  /*5190*/  BSYNC.RECONVERGENT B6 ;  /* 0x0000000000067941 */ /* 0x000fea0003800200 */
.L_x_29869:
[----:B------:R-:W-:Y:S01]  /*51a0*/  ISETP.GE.AND P0, PT, R19, R17, PT ;  /* 0x000000111300720c */ /* 0x000fe20003f06270 */
[----:B------:R-:W-:-:S12]  /*51b0*/  BSSY.RECONVERGENT B6, `(.L_x_29906) ;  /* 0x00001cc000067945 */ /* 0x000fd80003800200 */
[----:B------:R-:W-:Y:S05]  /*51c0*/  @P0 BRA `(.L_x_29907) ;  /* 0x0000001c00280947 */ /* 0x000fea0003800000 */
[----:B------:R-:W1:Y:S01]  /*51d0*/  LDCU UR4, c[0x0][0x3a8] ;  /* 0x00007500ff0477ac */ /* 0x000e620008000800 */
[----:B0-----:R-:W0:Y:S01]  /*51e0*/  LDC.64 R8, c[0x0][0x388] ;  /* 0x0000e200ff087b82 */ /* 0x001e220000000a00 */
[----:B------:R-:W-:Y:S01]  /*51f0*/  IMAD R0, R2, 0x200, R19 ;  /* 0x0000020002007824 */ /* 0x000fe200078e0213 */
[----:B--2-4-:R-:W-:-:S03]  /*5200*/  PRMT R4, R16, 0x9910, RZ ;  /* 0x0000991010047816 */ /* 0x014fc600000000ff */
        /* <DEDUP_REMOVED lines=14> */
[----:B---3-5:R-:W0:Y:S02]  /*52f0*/  F2I.FTZ.TRUNC.NTZ R3, R22 ;  /* 0x0000001600037305 */ /* 0x028e24000021f100 */
[----:B0-----:R1:W-:Y:S01]  /*5300*/  STG.E.U8 desc[UR36][R8.64], R3 ;  /* 0x0000000308007986 */ /* 0x0013e2000c101124 */
[----:B------:R-:W-:Y:S05]  /*5310*/  BRA `(.L_x_29913) ;  /* 0x0000000c00387947 */ /* 0x000fea0003800000 */
.L_x_29911:
[----:B---3-5:R-:W0:Y:S02]  /*5320*/  F2I.S64.TRUNC R22, R22 ;  /* 0x0000001600167311 */ /* 0x028e24000020d900 */
[----:B0-----:R-:W-:-:S05]  /*5330*/  IMAD.MOV.U32 R3, RZ, RZ, R22 ;  /* 0x000000ffff037224 */ /* 0x001fca00078e0016 */
[----:B------:R0:W-:Y:S01]  /*5340*/  STG.E.U8 desc[UR36][R8.64], R3 ;  /* 0x0000000308007986 */ /* 0x0001e2000c101124 */
[----:B------:R-:W-:Y:S05]  /*5350*/  BRA `(.L_x_29913) ;  /* 0x0000000c00287947 */ /* 0x000fea0003800000 */
.L_x_29910:
[----:B------:R-:W-:-:S13]  /*5360*/  ISETP.NE.AND P0, PT, R0, 0x2, PT ;  /* 0x000000020000780c */ /* 0x000fda0003f05270 */
[----:B------:R-:W-:Y:S05]  /*5370*/  @!P0 BRA `(.L_x_29914) ;  /* 0x0000000000288947 */ /* 0x000fea0003800000 */
[----:B------:R-:W-:-:S13]  /*5380*/  ISETP.NE.AND P0, PT, R0, 0x3, PT ;  /* 0x000000030000780c */ /* 0x000fda0003f05270 */
[----:B------:R-:W-:Y:S05]  /*5390*/  @!P0 BRA `(.L_x_29915) ;  /* 0x0000000000148947 */ /* 0x000fea0003800000 */
[----:B------:R-:W-:-:S13]  /*53a0*/  ISETP.NE.AND P0, PT, R0, 0x4, PT ;  /* 0x000000040000780c */ /* 0x000fda0003f05270 */
[----:B------:R-:W-:Y:S05]  /*53b0*/  @P0 BRA `(.L_x_29912) ;  /* 0x0000000800380947 */ /* 0x000fea0003800000 */
[----:B---3-5:R-:W0:Y:S02]  /*53c0*/  F2I.S64.TRUNC R22, R22 ;  /* 0x0000001600167311 */ /* 0x028e24000020d900 */
[----:B0-----:R4:W-:Y:S01]  /*53d0*/  STG.E.64 desc[UR36][R8.64], R22 ;  /* 0x0000001608007986 */ /* 0x0019e2000c101b24 */
[----:B------:R-:W-:Y:S05]  /*53e0*/  BRA `(.L_x_29913) ;  /* 0x0000000c00047947 */ /* 0x000fea0003800000 */
.L_x_29915:
[----:B---3-5:R-:W0:Y:S02]  /*53f0*/  F2I.FTZ.TRUNC.NTZ R3, R22 ;  /* 0x0000001600037305 */ /* 0x028e24000021f100 */
[----:B0-----:R3:W-:Y:S01]  /*5400*/  STG.E desc[UR36][R8.64], R3 ;  /* 0x0000000308007986 */ /* 0x0017e2000c101924 */
[----:B------:R-:W-:Y:S05]  /*5410*/  BRA `(.L_x_29913) ;  /* 0x0000000800f87947 */ /* 0x000fea0003800000 */
.L_x_29914:
[----:B---3-5:R-:W0:Y:S02]  /*5420*/  F2I.FTZ.TRUNC.NTZ R3, R22 ;  /* 0x0000001600037305 */ /* 0x028e24000021f100 */
[----:B0-----:R2:W-:Y:S01]  /*5430*/  STG.E.U16 desc[UR36][R8.64], R3 ;  /* 0x0000000308007986 */ /* 0x0015e2000c101524 */
[----:B------:R-:W-:Y:S05]  /*5440*/  BRA `(.L_x_29913) ;  /* 0x0000000800ec7947 */ /* 0x000fea0003800000 */
.L_x_29909:
[----:B------:R-:W-:-:S13]  /*5450*/  ISETP.GT.AND P0, PT, R0, 0x6, PT ;  /* 0x000000060000780c */ /* 0x000fda0003f04270 */
[----:B------:R-:W-:Y:S05]  /*5460*/  @P0 BRA `(.L_x_29916) ;  /* 0x0000000000240947 */ /* 0x000fea0003800000 */
[----:B------:R-:W-:-:S13]  /*5470*/  ISETP.NE.AND P0, PT, R0, 0x5, PT ;  /* 0x000000050000780c */ /* 0x000fda0003f05270 */
[----:B------:R-:W-:Y:S05]  /*5480*/  @!P0 BRA `(.L_x_29917) ;  /* 0x0000000000108947 */ /* 0x000fea0003800000 */
[----:B------:R-:W-:-:S13]  /*5490*/  ISETP.NE.AND P0, PT, R0, 0x6, PT ;  /* 0x000000060000780c */ /* 0x000fda0003f05270 */
[----:B------:R-:W-:Y:S05]  /*54a0*/  @P0 BRA `(.L_x_29912) ;  /* 0x0000000400fc0947 */ /* 0x000fea0003800000 */
[----:B---3-5:R0:W-:Y:S01]  /*54b0*/  STG.E desc[UR36][R8.64], R22 ;  /* 0x0000001608007986 */ /* 0x0281e2000c101924 */
[----:B------:R-:W-:Y:S05]  /*54c0*/  BRA `(.L_x_29913) ;  /* 0x0000000800cc7947 */ /* 0x000fea0003800000 */
.L_x_29917:
[----:B---3-5:R-:W-:-:S05]  /*54d0*/  F2FP.F16.F32.PACK_AB R22, RZ, R22 ;  /* 0x00000016ff16723e */ /* 0x028fca00000000ff */
[----:B------:R0:W-:Y:S01]  /*54e0*/  STG.E.U16 desc[UR36][R8.64], R22 ;  /* 0x0000001608007986 */ /* 0x0001e2000c101524 */
[----:B------:R-:W-:Y:S05]  /*54f0*/  BRA `(.L_x_29913) ;  /* 0x0000000800c07947 */ /* 0x000fea0003800000 */
.L_x_29916:
[----:B------:R-:W-:-:S13]  /*5500*/  ISETP.NE.AND P0, PT, R0, 0x7, PT ;  /* 0x000000070000780c */ /* 0x000fda0003f05270 */
[----:B------:R-:W-:Y:S05]  /*5510*/  @!P0 BRA `(.L_x_29918) ;  /* 0x00000000002c8947 */ /* 0x000fea0003800000 */
[----:B------:R-:W-:-:S13]  /*5520*/  ISETP.NE.AND P0, PT, R0, 0x8, PT ;  /* 0x000000080000780c */ /* 0x000fda0003f05270 */
[----:B------:R-:W-:Y:S05]  /*5530*/  @!P0 BRA `(.L_x_29919) ;  /* 0x0000000000148947 */ /* 0x000fea0003800000 */
[----:B------:R-:W-:-:S13]  /*5540*/  ISETP.NE.AND P0, PT, R0, 0x9, PT ;  /* 0x000000090000780c */ /* 0x000fda0003f05270 */
[----:B------:R-:W-:Y:S05]  /*5550*/  @P0 BRA `(.L_x_29912) ;  /* 0x0000000400d00947 */ /* 0x000fea0003800000 */
[----:B-----5:R-:W-:-:S05]  /*5560*/  IMAD.MOV.U32 R23, RZ, RZ, RZ ;  /* 0x000000ffff177224 */ /* 0x020fca00078e00ff */
[----:B---3--:R0:W-:Y:S01]  /*5570*/  STG.E.64 desc[UR36][R8.64], R22 ;  /* 0x0000001608007986 */ /* 0x0081e2000c101b24 */
[----:B------:R-:W-:Y:S05]  /*5580*/  BRA `(.L_x_29913) ;  /* 0x00000008009c7947 */ /* 0x000fea0003800000 */
.L_x_29919:
[----:B---3-5:R-:W-:-:S04]  /*5590*/  F2FP.F16.F32.PACK_AB R3, RZ, R22 ;  /* 0x00000016ff03723e */ /* 0x028fc800000000ff */
[----:B------:R-:W-:-:S05]  /*55a0*/  PRMT R3, R3, 0x5410, RZ ;  /* 0x0000541003037816 */ /* 0x000fca00000000ff */
[----:B------:R0:W-:Y:S01]  /*55b0*/  STG.E desc[UR36][R8.64], R3 ;  /* 0x0000000308007986 */ /* 0x0001e2000c101924 */
[----:B------:R-:W-:Y:S05]  /*55c0*/  BRA `(.L_x_29913) ;  /* 0x00000008008c7947 */ /* 0x000fea0003800000 */
.L_x_29918:
[----:B---3-5:R-:W-:-:S06]  /*55d0*/  FMUL.FTZ R4, R22, 1 ;  /* 0x3f80000016047820 */ /* 0x028fcc0000410000 */
[----:B------:R-:W0:Y:S02]  /*55e0*/  F2F.F64.F32 R4, R4 ;  /* 0x0000000400047310 */ /* 0x000e240000201800 */
[----:B0-----:R0:W-:Y:S01]  /*55f0*/  STG.E.64 desc[UR36][R8.64], R4 ;  /* 0x0000000408007986 */ /* 0x0011e2000c101b24 */
[----:B------:R-:W-:Y:S05]  /*5600*/  BRA `(.L_x_29913) ;  /* 0x00000008007c7947 */ /* 0x000fea0003800000 */
.L_x_29908:
        /* <DEDUP_REMOVED lines=10> */
[----:B---3-5:R-:W0:Y:S02]  /*56b0*/  F2I.FTZ.U32.TRUNC.NTZ R3, R22 ;  /* 0x0000001600037305 */ /* 0x028e24000021f000 */
[----:B0-----:R0:W-:Y:S01]  /*56c0*/  STG.E.U16 desc[UR36][R8.64], R3 ;  /* 0x0000000308007986 */ /* 0x0011e2000c101524 */
[----:B------:R-:W-:Y:S05]  /*56d0*/  BRA `(.L_x_29913) ;  /* 0x0000000800487947 */ /* 0x000fea0003800000 */
.L_x_29923:
[----:B---3-5:R-:W-:Y:S01]  /*56e0*/  LOP3.LUT R5, R22, 0x7fffffff, RZ, 0xc0, !PT ;  /* 0x7fffffff16057812 */ /* 0x028fe200078ec0ff */
        /* <DEDUP_REMOVED lines=15> */
.L_x_29926:
[----:B------:R-:W-:-:S04]  /*57e0*/  SHF.R.U32.HI R22, RZ, 0x18, R22 ;  /* 0x00000018ff167819 */ /* 0x000fc80000011616 */
[----:B------:R-:W-:-:S04]  /*57f0*/  LOP3.LUT R3, R3, 0x80, R22, 0xf8, !PT ;  /* 0x0000008003037812 */ /* 0x000fc800078ef816 */
[----:B------:R-:W-:-:S07]  /*5800*/  PRMT R4, R3, 0x7610, R4 ;  /* 0x0000761003047816 */ /* 0x000fce0000000004 */
.L_x_29925:
[----:B------:R-:W-:Y:S05]  /*5810*/  BSYNC.RECONVERGENT B0 ;  /* 0x0000000000007941 */ /* 0x000fea0003800200 */
.L_x_29924:
[----:B------:R0:W-:Y:S01]  /*5820*/  STG.E.U8 desc[UR36][R8.64], R4 ;  /* 0x0000000408007986 */ /* 0x0001e2000c101124 */
[----:B------:R-:W-:Y:S05]  /*5830*/  BRA `(.L_x_29913) ;  /* 0x0000000400f07947 */ /* 0x000fea0003800000 */
.L_x_29922:
        /* <DEDUP_REMOVED lines=16> */
.L_x_29929:
[----:B------:R-:W-:-:S04]  /*5940*/  SHF.R.U32.HI R22, RZ, 0x18, R22 ;  /* 0x00000018ff167819 */ /* 0x000fc80000011616 */
[----:B------:R-:W-:-:S04]  /*5950*/  LOP3.LUT R3, R3, 0x80, R22, 0xf8, !PT ;  /* 0x0000008003037812 */ /* 0x000fc800078ef816 */
[----:B------:R-:W-:-:S07]  /*5960*/  PRMT R4, R3, 0x7610, R4 ;  /* 0x0000761003047816 */ /* 0x000fce0000000004 */
.L_x_29928:
[----:B------:R-:W-:Y:S05]  /*5970*/  BSYNC.RECONVERGENT B0 ;  /* 0x0000000000007941 */ /* 0x000fea0003800200 */
.L_x_29927:
[----:B------:R0:W-:Y:S01]  /*5980*/  STG.E.U8 desc[UR36][R8.64], R4 ;  /* 0x0000000408007986 */ /* 0x0001e2000c101124 */
[----:B------:R-:W-:Y:S05]  /*5990*/  BRA `(.L_x_29913) ;  /* 0x0000000400987947 */ /* 0x000fea0003800000 */
.L_x_29921:
[----:B------:R-:W-:-:S13]  /*59a0*/  ISETP.NE.AND P0, PT, R0, 0x1c, PT ;  /* 0x0000001c0000780c */ /* 0x000fda0003f05270 */
[----:B------:R-:W-:Y:S05]  /*59b0*/  @!P0 BRA `(.L_x_29930) ;  /* 0x0000000000588947 */ /* 0x000fea0003800000 */
[----:B------:R-:W-:-:S13]  /*59c0*/  ISETP.NE.AND P0, PT, R0, 0x1d, PT ;  /* 0x0000001d0000780c */ /* 0x000fda0003f05270 */
[----:B------:R-:W-:Y:S05]  /*59d0*/  @!P0 BRA `(.L_x_29931) ;  /* 0x0000000000448947 */ /* 0x000fea0003800000 */
[----:B------:R-:W-:-:S13]  /*59e0*/  ISETP.NE.AND P0, PT, R0, 0x2c, PT ;  /* 0x0000002c0000780c */ /* 0x000fda0003f05270 */
[----:B------:R-:W-:Y:S05]  /*59f0*/  @P0 BRA `(.L_x_29912) ;  /* 0x0000000000a80947 */ /* 0x000fea0003800000 */
[----:B---3-5:R-:W-:-:S04]  /*5a00*/  SHF.R.U32.HI R4, RZ, 0x17, R22 ;  /* 0x00000017ff047819 */ /* 0x028fc80000011616 */
        /* <DEDUP_REMOVED lines=14> */
.L_x_29931:
[----:B---3-5:R-:W0:Y:S02]  /*5af0*/  F2I.U64.TRUNC R22, R22 ;  /* 0x0000001600167311 */ /* 0x028e24000020d800 */
[----:B0-----:R0:W-:Y:S01]  /*5b00*/  STG.E.64 desc[UR36][R8.64], R22 ;  /* 0x0000001608007986 */ /* 0x0011e2000c101b24 */
[----:B------:R-:W-:Y:S05]  /*5b10*/  BRA `(.L_x_29913) ;  /* 0x0000000400387947 */ /* 0x000fea0003800000 */
.L_x_29930:
[----:B---3-5:R-:W0:Y:S02]  /*5b20*/  F2I.FTZ.U32.TRUNC.NTZ R3, R22 ;  /* 0x0000001600037305 */ /* 0x028e24000021f000 */
[----:B0-----:R0:W-:Y:S01]  /*5b30*/  STG.E desc[UR36][R8.64], R3 ;  /* 0x0000000308007986 */ /* 0x0011e2000c101924 */
[----:B------:R-:W-:Y:S05]  /*5b40*/  BRA `(.L_x_29913) ;  /* 0x00000004002c7947 */ /* 0x000fea0003800000 */
.L_x_29920:
[----:B------:R-:W-:-:S13]  /*5b50*/  ISETP.GT.AND P0, PT, R0, 0xe, PT ;  /* 0x0000000e0000780c */ /* 0x000fda0003f04270 */
[----:B------:R-:W-:Y:S05]  /*5b60*/  @P0 BRA `(.L_x_29932) ;  /* 0x0000000000340947 */ /* 0x000fea0003800000 */
[----:B------:R-:W-:-:S13]  /*5b70*/  ISETP.NE.AND P0, PT, R0, 0xa, PT ;  /* 0x0000000a0000780c */ /* 0x000fda0003f05270 */
[----:B------:R-:W-:Y:S05]  /*5b80*/  @!P0 BRA `(.L_x_29933) ;  /* 0x0000000000188947 */ /* 0x000fea0003800000 */
[----:B------:R-:W-:-:S13]  /*5b90*/  ISETP.NE.AND P0, PT, R0, 0xb, PT ;  /* 0x0000000b0000780c */ /* 0x000fda0003f05270 */
[----:B------:R-:W-:Y:S05]  /*5ba0*/  @P0 BRA `(.L_x_29912) ;  /* 0x00000000003c0947 */ /* 0x000fea0003800000 */
[----:B---3-5:R-:W-:-:S04]  /*5bb0*/  FSETP.NEU.FTZ.AND P0, PT, R22, RZ, PT ;  /* 0x000000ff1600720b */ /* 0x028fc80003f1d000 */
[----:B------:R-:W-:-:S05]  /*5bc0*/  SEL R3, RZ, 0x1, !P0 ;  /* 0x00000001ff037807 */ /* 0x000fca0004000000 */
[----:B------:R0:W-:Y:S01]  /*5bd0*/  STG.E.U8 desc[UR36][R8.64], R3 ;  /* 0x0000000308007986 */ /* 0x0001e2000c101124 */
[----:B------:R-:W-:Y:S05]  /*5be0*/  BRA `(.L_x_29913) ;  /* 0x0000000400047947 */ /* 0x000fea0003800000 */
.L_x_29933:
[----:B---3-5:R-:W-:Y:S01]  /*5bf0*/  FMUL.FTZ R4, R22, 1 ;  /* 0x3f80000016047820 */ /* 0x028fe20000410000 */
[----:B------:R-:W-:-:S05]  /*5c00*/  CS2R R6, SRZ ;  /* 0x0000000000067805 */ /* 0x000fca000001ff00 */
[----:B------:R-:W0:Y:S02]  /*5c10*/  F2F.F64.F32 R4, R4 ;  /* 0x0000000400047310 */ /* 0x000e240000201800 */
[----:B0-----:R0:W-:Y:S01]  /*5c20*/  STG.E.128 desc[UR36][R8.64], R4 ;  /* 0x0000000408007986 */ /* 0x0011e2000c101d24 */
[----:B------:R-:W-:Y:S05]  /*5c30*/  BRA `(.L_x_29913) ;  /* 0x0000000000f07947 */ /* 0x000fea0003800000 */
.L_x_29932:
[----:B------:R-:W-:-:S13]  /*5c40*/  ISETP.NE.AND P0, PT, R0, 0xf, PT ;  /* 0x0000000f0000780c */ /* 0x000fda0003f05270 */
[----:B------:R-:W-:Y:S05]  /*5c50*/  @!P0 BRA `(.L_x_29934) ;  /* 0x0000000000e08947 */ /* 0x000fea0003800000 */
[----:B------:R-:W-:-:S13]  /*5c60*/  ISETP.NE.AND P0, PT, R0, 0x17, PT ;  /* 0x000000170000780c */ /* 0x000fda0003f05270 */
[----:B------:R-:W-:Y:S05]  /*5c70*/  @!P0 BRA `(.L_x_29935) ;  /* 0x00000000008c8947 */ /* 0x000fea0003800000 */
[----:B------:R-:W-:-:S13]  /*5c80*/  ISETP.NE.AND P0, PT, R0, 0x18, PT ;  /* 0x000000180000780c */ /* 0x000fda0003f05270 */
[----:B------:R-:W-:Y:S05]  /*5c90*/  @!P0 BRA `(.L_x_29936) ;  /* 0x0000000000448947 */ /* 0x000fea0003800000 */
.L_x_29912:
        /* <DEDUP_REMOVED lines=15> */
[----:B--23-5:R-:W-:Y:S05]  /*5d90*/  CALL.ABS.NOINC R14 ;  /* 0x000000000e007343 */ /* 0x02cfea0003c00000 */
.L_x_29937:
[----:B------:R-:W-:Y:S05]  /*5da0*/  BRA `(.L_x_29913) ;  /* 0x0000000000947947 */ /* 0x000fea0003800000 */
.L_x_29936:
[----:B---3-5:R-:W-:Y:S01]  /*5db0*/  LOP3.LUT R4, R22, 0x7fffffff, RZ, 0xc0, !PT ;  /* 0x7fffffff16047812 */ /* 0x028fe200078ec0ff */
        /* <DEDUP_REMOVED lines=11> */
.L_x_29939:
[----:B------:R-:W-:Y:S05]  /*5e70*/  BSYNC.RECONVERGENT B0 ;  /* 0x0000000000007941 */ /* 0x000fea0003800200 */
.L_x_29938:
[----:B------:R-:W-:-:S05]  /*5e80*/  LOP3.LUT R3, R0, 0x80, R5, 0xf8, !PT ;  /* 0x0000008000037812 */ /* 0x000fca00078ef805 */
[----:B------:R0:W-:Y:S01]  /*5e90*/  STG.E.U8 desc[UR36][R8.64], R3 ;  /* 0x0000000308007986 */ /* 0x0001e2000c101124 */
[----:B------:R-:W-:Y:S05]  /*5ea0*/  BRA `(.L_x_29913) ;  /* 0x0000000000547947 */ /* 0x000fea0003800000 */
.L_x_29935:
[----:B---3-5:R-:W-:Y:S01]  /*5eb0*/  LOP3.LUT R4, R22, 0x7fffffff, RZ, 0xc0, !PT ;  /* 0x7fffffff16047812 */ /* 0x028fe200078ec0ff */
        /* <DEDUP_REMOVED lines=10> */
.L_x_29941:
[----:B------:R-:W-:Y:S01]  /*5f60*/  IMAD.MOV.U32 R0, RZ, RZ, 0x7f ;  /* 0x0000007fff007424 */ /* 0x000fe200078e00ff */
[----:B------:R-:W-:-:S04]  /*5f70*/  ISETP.GT.U32.AND P0, PT, R4, 0x7f800000, PT ;  /* 0x7f8000000400780c */ /* 0x000fc80003f04070 */
[----:B------:R-:W-:-:S09]  /*5f80*/  SEL R0, R0, 0x7c, P0 ;  /* 0x0000007c00007807 */ /* 0x000fd20000000000 */
.L_x_29942:
[----:B------:R-:W-:Y:S05]  /*5f90*/  BSYNC.RECONVERGENT B0 ;  /* 0x0000000000007941 */ /* 0x000fea0003800200 */
.L_x_29940:
[----:B------:R-:W-:-:S04]  /*5fa0*/  SHF.R.U32.HI R3, RZ, 0x18, R22 ;  /* 0x00000018ff037819 */ /* 0x000fc80000011616 */
[----:B------:R-:W-:-:S05]  /*5fb0*/  LOP3.LUT R3, R0, 0x80, R3, 0xf8, !PT ;  /* 0x0000008000037812 */ /* 0x000fca00078ef803 */
[----:B------:R0:W-:Y:S01]  /*5fc0*/  STG.E.U8 desc[UR36][R8.64], R3 ;  /* 0x0000000308007986 */ /* 0x0001e2000c101124 */
[----:B------:R-:W-:Y:S05]  /*5fd0*/  BRA `(.L_x_29913) ;  /* 0x0000000000087947 */ /* 0x000fea0003800000 */
.L_x_29934:
[----:B---3-5:R-:W-:-:S05]  /*5fe0*/  F2FP.BF16.F32.PACK_AB R22, RZ, R22 ;  /* 0x00000016ff16723e */ /* 0x028fca00000010ff */
[----:B------:R0:W-:Y:S02]  /*5ff0*/  STG.E.U16 desc[UR36][R8.64], R22 ;  /* 0x0000001608007986 */ /* 0x0001e4000c101524 */
.L_x_29913:
        /* <DEDUP_REMOVED lines=24> */
.L_x_29946:
[----:B------:R-:W0:Y:S02]  /*6180*/  F2I.S64.TRUNC R24, R24 ;  /* 0x0000001800187311 */ /* 0x000e24000020d900 */
[----:B0-----:R-:W-:-:S05]  /*6190*/  IMAD.MOV.U32 R3, RZ, RZ, R24 ;  /* 0x000000ffff037224 */ /* 0x001fca00078e0018 */
[----:B------:R0:W-:Y:S01]  /*61a0*/  STG.E.U8 desc[UR36][R8.64], R3 ;  /* 0x0000000308007986 */ /* 0x0001e2000c101124 */
[----:B------:R-:W-:Y:S05]  /*61b0*/  BRA `(.L_x_29948) ;  /* 0x0000000c00287947 */ /* 0x000fea0003800000 */
.L_x_29945:
        /* <DEDUP_REMOVED lines=9> */
.L_x_29950:
[----:B------:R-:W0:Y:S02]  /*6250*/  F2I.FTZ.TRUNC.NTZ R3, R24 ;  /* 0x0000001800037305 */ /* 0x000e24000021f100 */
[----:B0-----:R0:W-:Y:S01]  /*6260*/  STG.E desc[UR36][R8.64], R3 ;  /* 0x0000000308007986 */ /* 0x0011e2000c101924 */
[----:B------:R-:W-:Y:S05]  /*6270*/  BRA `(.L_x_29948) ;  /* 0x0000000800f87947 */ /* 0x000fea0003800000 */
.L_x_29949:
[----:B------:R-:W0:Y:S02]  /*6280*/  F2I.FTZ.TRUNC.NTZ R3, R24 ;  /* 0x0000001800037305 */ /* 0x000e24000021f100 */
[----:B0-----:R0:W-:Y:S01]  /*6290*/  STG.E.U16 desc[UR36][R8.64], R3 ;  /* 0x0000000308007986 */ /* 0x0011e2000c101524 */
[----:B------:R-:W-:Y:S05]  /*62a0*/  BRA `(.L_x_29948) ;  /* 0x0000000800ec7947 */ /* 0x000fea0003800000 */
.L_x_29944:
        /* <DEDUP_REMOVED lines=8> */
.L_x_29952:
[----:B------:R-:W-:-:S05]  /*6330*/  F2FP.F16.F32.PACK_AB R24, RZ, R24 ;  /* 0x00000018ff18723e */ /* 0x000fca00000000ff */
[----:B------:R0:W-:Y:S01]  /*6340*/  STG.E.U16 desc[UR36][R8.64], R24 ;  /* 0x0000001808007986 */ /* 0x0001e2000c101524 */
[----:B------:R-:W-:Y:S05]  /*6350*/  BRA `(.L_x_29948) ;  /* 0x0000000800c07947 */ /* 0x000fea0003800000 */
.L_x_29951:
        /* <DEDUP_REMOVED lines=9> */
.L_x_29954:
[----:B------:R-:W-:-:S04]  /*63f0*/  F2FP.F16.F32.PACK_AB R3, RZ, R24 ;  /* 0x00000018ff03723e */ /* 0x000fc800000000ff */
[----:B------:R-:W-:-:S05]  /*6400*/  PRMT R3, R3, 0x5410, RZ ;  /* 0x0000541003037816 */ /* 0x000fca00000000ff */
[----:B------:R0:W-:Y:S01]  /*6410*/  STG.E desc[UR36][R8.64], R3 ;  /* 0x0000000308007986 */ /* 0x0001e2000c101924 */
[----:B------:R-:W-:Y:S05]  /*6420*/  BRA `(.L_x_29948) ;  /* 0x00000008008c7947 */ /* 0x000fea0003800000 */
.L_x_29953:
[----:B------:R-:W-:-:S06]  /*6430*/  FMUL.FTZ R4, R24, 1 ;  /* 0x3f80000018047820 */ /* 0x000fcc0000410000 */
[----:B------:R-:W0:Y:S02]  /*6440*/  F2F.F64.F32 R4, R4 ;  /* 0x0000000400047310 */ /* 0x000e240000201800 */
[----:B0-----:R0:W-:Y:S01]  /*6450*/  STG.E.64 desc[UR36][R8.64], R4 ;  /* 0x0000000408007986 */ /* 0x0011e2000c101b24 */
[----:B------:R-:W-:Y:S05]  /*6460*/  BRA `(.L_x_29948) ;  /* 0x00000008007c7947 */ /* 0x000fea0003800000 */
.L_x_29943:
        /* <DEDUP_REMOVED lines=13> */
.L_x_29958:
        /* <DEDUP_REMOVED lines=16> */
.L_x_29961:
[----:B------:R-:W-:-:S04]  /*6640*/  SHF.R.U32.HI R24, RZ, 0x18, R24 ;  /* 0x00000018ff187819 */ /* 0x000fc80000011618 */
[----:B------:R-:W-:-:S04]  /*6650*/  LOP3.LUT R3, R3, 0x80, R24, 0xf8, !PT ;  /* 0x0000008003037812 */ /* 0x000fc800078ef818 */
[----:B------:R-:W-:-:S07]  /*6660*/  PRMT R4, R3, 0x7610, R4 ;  /* 0x0000761003047816 */ /* 0x000fce0000000004 */
.L_x_29960:
[----:B------:R-:W-:Y:S05]  /*6670*/  BSYNC.RECONVERGENT B0 ;  /* 0x0000000000007941 */ /* 0x000fea0003800200 */
.L_x_29959:
[----:B------:R0:W-:Y:S01]  /*6680*/  STG.E.U8 desc[UR36][R8.64], R4 ;  /* 0x0000000408007986 */ /* 0x0001e2000c101124 */
[----:B------:R-:W-:Y:S05]  /*6690*/  BRA `(.L_x_29948) ;  /* 0x0000000400f07947 */ /* 0x000fea0003800000 */
.L_x_29957:
        /* <DEDUP_REMOVED lines=16> */
.L_x_29964:
[----:B------:R-:W-:-:S04]  /*67a0*/  SHF.R.U32.HI R24, RZ, 0x18, R24 ;  /* 0x00000018ff187819 */ /* 0x000fc80000011618 */
[----:B------:R-:W-:-:S04]  /*67b0*/  LOP3.LUT R3, R3, 0x80, R24, 0xf8, !PT ;  /* 0x0000008003037812 */ /* 0x000fc800078ef818 */
[----:B------:R-:W-:-:S07]  /*67c0*/  PRMT R4, R3, 0x7610, R4 ;  /* 0x0000761003047816 */ /* 0x000fce0000000004 */
.L_x_29963:
[----:B------:R-:W-:Y:S05]  /*67d0*/  BSYNC.RECONVERGENT B0 ;  /* 0x0000000000007941 */ /* 0x000fea0003800200 */
.L_x_29962:
[----:B------:R0:W-:Y:S01]  /*67e0*/  STG.E.U8 desc[UR36][R8.64], R4 ;  /* 0x0000000408007986 */ /* 0x0001e2000c101124 */
[----:B------:R-:W-:Y:S05]  /*67f0*/  BRA `(.L_x_29948) ;  /* 0x0000000400987947 */ /* 0x000fea0003800000 */
.L_x_29956:
        /* <DEDUP_REMOVED lines=21> */
.L_x_29966:
[----:B------:R-:W0:Y:S02]  /*6950*/  F2I.U64.TRUNC R24, R24 ;  /* 0x0000001800187311 */ /* 0x000e24000020d800 */
[----:B0-----:R0:W-:Y:S01]  /*6960*/  STG.E.64 desc[UR36][R8.64], R24 ;  /* 0x0000001808007986 */ /* 0x0011e2000c101b24 */
[----:B------:R-:W-:Y:S05]  /*6970*/  BRA `(.L_x_29948) ;  /* 0x0000000400387947 */ /* 0x000fea0003800000 */
.L_x_29965:
[----:B------:R-:W0:Y:S02]  /*6980*/  F2I.FTZ.U32.TRUNC.NTZ R3, R24 ;  /* 0x0000001800037305 */ /* 0x000e24000021f000 */
[----:B0-----:R0:W-:Y:S01]  /*6990*/  STG.E desc[UR36][R8.64], R3 ;  /* 0x0000000308007986 */ /* 0x0011e2000c101924 */
[----:B------:R-:W-:Y:S05]  /*69a0*/  BRA `(.L_x_29948) ;  /* 0x00000004002c7947 */ /* 0x000fea0003800000 */
.L_x_29955:
        /* <DEDUP_REMOVED lines=10> */
.L_x_29968:
[----:B------:R-:W-:Y:S01]  /*6a50*/  FMUL.FTZ R4, R24, 1 ;  /* 0x3f80000018047820 */ /* 0x000fe20000410000 */
[----:B------:R-:W-:-:S05]  /*6a60*/  CS2R R6, SRZ ;  /* 0x0000000000067805 */ /* 0x000fca000001ff00 */
[----:B------:R-:W0:Y:S02]  /*6a70*/  F2F.F64.F32 R4, R4 ;  /* 0x0000000400047310 */ /* 0x000e240000201800 */
[----:B0-----:R3:W-:Y:S01]  /*6a80*/  STG.E.128 desc[UR36][R8.64], R4 ;  /* 0x0000000408007986 */ /* 0x0017e2000c101d24 */
[----:B------:R-:W-:Y:S05]  /*6a90*/  BRA `(.L_x_29948) ;  /* 0x0000000000f07947 */ /* 0x000fea0003800000 */
.L_x_29967:
[----:B------:R-:W-:-:S13]  /*6aa0*/  ISETP.NE.AND P0, PT, R0, 0xf, PT ;  /* 0x0000000f0000780c */ /* 0x000fda0003f05270 */
[----:B------:R-:W-:Y:S05]  /*6ab0*/  @!P0 BRA `(.L_x_29969) ;  /* 0x0000000000e08947 */ /* 0x000fea0003800000 */
[----:B------:R-:W-:-:S13]  /*6ac0*/  ISETP.NE.AND P0, PT, R0, 0x17, PT ;  /* 0x000000170000780c */ /* 0x000fda0003f05270 */
[----:B------:R-:W-:Y:S05]  /*6ad0*/  @!P0 BRA `(.L_x_29970) ;  /* 0x00000000008c8947 */ /* 0x000fea0003800000 */
[----:B------:R-:W-:-:S13]  /*6ae0*/  ISETP.NE.AND P0, PT, R0, 0x18, PT ;  /* 0x000000180000780c */ /* 0x000fda0003f05270 */
[----:B------:R-:W-:Y:S05]  /*6af0*/  @!P0 BRA `(.L_x_29971) ;  /* 0x0000000000448947 */ /* 0x000fea0003800000 */
.L_x_29947:
        /* <DEDUP_REMOVED lines=16> */
.L_x_29972:
[----:B------:R-:W-:Y:S05]  /*6c00*/  BRA `(.L_x_29948) ;  /* 0x0000000000947947 */ /* 0x000fea0003800000 */
.L_x_29971:
        /* <DEDUP_REMOVED lines=12> */
.L_x_29974:
[----:B------:R-:W-:Y:S05]  /*6cd0*/  BSYNC.RECONVERGENT B0 ;  /* 0x0000000000007941 */ /* 0x000fea0003800200 */
.L_x_29973:
[----:B------:R-:W-:-:S05]  /*6ce0*/  LOP3.LUT R3, R0, 0x80, R5, 0xf8, !PT ;  /* 0x0000008000037812 */ /* 0x000fca00078ef805 */
[----:B------:R1:W-:Y:S01]  /*6cf0*/  STG.E.U8 desc[UR36][R8.64], R3 ;  /* 0x0000000308007986 */ /* 0x0003e2000c101124 */
[----:B------:R-:W-:Y:S05]  /*6d00*/  BRA `(.L_x_29948) ;  /* 0x0000000000547947 */ /* 0x000fea0003800000 */
.L_x_29970:
        /* <DEDUP_REMOVED lines=11> */
.L_x_29976:
[----:B------:R-:W-:Y:S01]  /*6dc0*/  IMAD.MOV.U32 R0, RZ, RZ, 0x7f ;  /* 0x0000007fff007424 */ /* 0x000fe200078e00ff */
[----:B------:R-:W-:-:S04]  /*6dd0*/  ISETP.GT.U32.AND P0, PT, R4, 0x7f800000, PT ;  /* 0x7f8000000400780c */ /* 0x000fc80003f04070 */
[----:B------:R-:W-:-:S09]  /*6de0*/  SEL R0, R0, 0x7c, P0 ;  /* 0x0000007c00007807 */ /* 0x000fd20000000000 */
.L_x_29977:
[----:B------:R-:W-:Y:S05]  /*6df0*/  BSYNC.RECONVERGENT B0 ;  /* 0x0000000000007941 */ /* 0x000fea0003800200 */
.L_x_29975:
[----:B------:R-:W-:-:S04]  /*6e00*/  SHF.R.U32.HI R3, RZ, 0x18, R24 ;  /* 0x00000018ff037819 */ /* 0x000fc80000011618 */
[----:B------:R-:W-:-:S05]  /*6e10*/  LOP3.LUT R3, R0, 0x80, R3, 0xf8, !PT ;  /* 0x0000008000037812 */ /* 0x000fca00078ef803 */
[----:B------:R2:W-:Y:S01]  /*6e20*/  STG.E.U8 desc[UR36][R8.64], R3 ;  /* 0x0000000308007986 */ /* 0x0005e2000c101124 */
[----:B------:R-:W-:Y:S05]  /*6e30*/  BRA `(.L_x_29948) ;  /* 0x0000000000087947 */ /* 0x000fea0003800000 */
.L_x_29969:
[----:B------:R-:W-:-:S05]  /*6e40*/  F2FP.BF16.F32.PACK_AB R24, RZ, R24 ;  /* 0x00000018ff18723e */ /* 0x000fca00000010ff */
[----:B------:R0:W-:Y:S02]  /*6e50*/  STG.E.U16 desc[UR36][R8.64], R24 ;  /* 0x0000001808007986 */ /* 0x0001e4000c101524 */
.L_x_29948:
[----:B------:R-:W-:-:S07]  /*6e60*/  VIADD R19, R19, 0x80 ;  /* 0x0000008013137836 */ /* 0x000fce0000000000 */
.L_x_29907:
[----:B------:R-:W-:Y:S05]  /*6e70*/  BSYNC.RECONVERGENT B6 ;  /* 0x0000000000067941 */ /* 0x000fea0003800200 */
.L_x_29906:
[----:B------:R-:W-:-:S13]  /*6e80*/  ISETP.GE.AND P0, PT, R19, R17, PT ;  /* 0x000000111300720c */ /* 0x000fda0003f06270 */
[----:B------:R-:W-:Y:S05]  /*6e90*/  @P0 EXIT ;  /* 0x000000000000094d */ /* 0x000fea0003800000 */
[----:B0-234-:R-:W0:Y:S01]  /*6ea0*/  LDC.64 R4, c[0x0][0x388] ;  /* 0x0000e200ff047b82 */ /* 0x01de220000000a00 */
        /* <DEDUP_REMOVED lines=16> */
[----:B-----5:R-:W0:Y:S02]  /*6fb0*/  F2I.FTZ.TRUNC.NTZ R5, R18 ;  /* 0x0000001200057305 */ /* 0x020e24000021f100 */
[----:B0-----:R-:W-:Y:S01]  /*6fc0*/  STG.E.U8 desc[UR36][R2.64], R5 ;  /* 0x0000000502007986 */ /* 0x001fe2000c101124 */
[----:B------:R-:W-:Y:S05]  /*6fd0*/  EXIT ;  /* 0x000000000000794d */ /* 0x000fea0003800000 */
.L_x_29981:
[----:B-----5:R-:W0:Y:S02]  /*6fe0*/  F2I.S64.TRUNC R18, R18 ;  /* 0x0000001200127311 */ /* 0x020e24000020d900 */
[----:B0-----:R-:W-:-:S05]  /*6ff0*/  IMAD.MOV.U32 R5, RZ, RZ, R18 ;  /* 0x000000ffff057224 */ /* 0x001fca00078e0012 */
[----:B------:R-:W-:Y:S01]  /*7000*/  STG.E.U8 desc[UR36][R2.64], R5 ;  /* 0x0000000502007986 */ /* 0x000fe2000c101124 */
[----:B------:R-:W-:Y:S05]  /*7010*/  EXIT ;  /* 0x000000000000794d */ /* 0x000fea0003800000 */
.L_x_29980:
[----:B------:R-:W-:-:S13]  /*7020*/  ISETP.NE.AND P0, PT, R0, 0x2, PT ;  /* 0x000000020000780c */ /* 0x000fda0003f05270 */
[----:B------:R-:W-:Y:S05]  /*7030*/  @!P0 BRA `(.L_x_29983) ;  /* 0x0000000000288947 */ /* 0x000fea0003800000 */
[----:B------:R-:W-:-:S13]  /*7040*/  ISETP.NE.AND P0, PT, R0, 0x3, PT ;  /* 0x000000030000780c */ /* 0x000fda0003f05270 */
[----:B------:R-:W-:Y:S05]  /*7050*/  @!P0 BRA `(.L_x_29984) ;  /* 0x0000000000148947 */ /* 0x000fea0003800000 */
[----:B------:R-:W-:-:S13]  /*7060*/  ISETP.NE.AND P0, PT, R0, 0x4, PT ;  /* 0x000000040000780c */ /* 0x000fda0003f05270 */
[----:B------:R-:W-:Y:S05]  /*7070*/  @P0 BRA `(.L_x_29982) ;  /* 0x0000000800380947 */ /* 0x000fea0003800000 */
[----:B-----5:R-:W0:Y:S02]  /*7080*/  F2I.S64.TRUNC R18, R18 ;  /* 0x0000001200127311 */ /* 0x020e24000020d900 */
[----:B0-----:R-:W-:Y:S01]  /*7090*/  STG.E.64 desc[UR36][R2.64], R18 ;  /* 0x0000001202007986 */ /* 0x001fe2000c101b24 */
[----:B------:R-:W-:Y:S05]  /*70a0*/  EXIT ;  /* 0x000000000000794d */ /* 0x000fea0003800000 */
.L_x_29984:
[----:B-----5:R-:W0:Y:S02]  /*70b0*/  F2I.FTZ.TRUNC.NTZ R5, R18 ;  /* 0x0000001200057305 */ /* 0x020e24000021f100 */
[----:B0-----:R-:W-:Y:S01]  /*70c0*/  STG.E desc[UR36][R2.64], R5 ;  /* 0x0000000502007986 */ /* 0x001fe2000c101924 */
[----:B------:R-:W-:Y:S05]  /*70d0*/  EXIT ;  /* 0x000000000000794d */ /* 0x000fea0003800000 */
.L_x_29983:
[----:B-----5:R-:W0:Y:S02]  /*70e0*/  F2I.FTZ.TRUNC.NTZ R5, R18 ;  /* 0x0000001200057305 */ /* 0x020e24000021f100 */
[----:B0-----:R-:W-:Y:S01]  /*70f0*/  STG.E.U16 desc[UR36][R2.64], R5 ;  /* 0x0000000502007986 */ /* 0x001fe2000c101524 */
[----:B------:R-:W-:Y:S05]  /*7100*/  EXIT ;  /* 0x000000000000794d */ /* 0x000fea0003800000 */
.L_x_29979:
[----:B------:R-:W-:-:S13]  /*7110*/  ISETP.GT.AND P0, PT, R0, 0x6, PT ;  /* 0x000000060000780c */ /* 0x000fda0003f04270 */
[----:B------:R-:W-:Y:S05]  /*7120*/  @P0 BRA `(.L_x_29985) ;  /* 0x0000000000240947 */ /* 0x000fea0003800000 */
[----:B------:R-:W-:-:S13]  /*7130*/  ISETP.NE.AND P0, PT, R0, 0x5, PT ;  /* 0x000000050000780c */ /* 0x000fda0003f05270 */
[----:B------:R-:W-:Y:S05]  /*7140*/  @!P0 BRA `(.L_x_29986) ;  /* 0x0000000000108947 */ /* 0x000fea0003800000 */
[----:B------:R-:W-:-:S13]  /*7150*/  ISETP.NE.AND P0, PT, R0, 0x6, PT ;  /* 0x000000060000780c */ /* 0x000fda0003f05270 */
[----:B------:R-:W-:Y:S05]  /*7160*/  @P0 BRA `(.L_x_29982) ;  /* 0x0000000400fc0947 */ /* 0x000fea0003800000 */
[----:B-----5:R-:W-:Y:S01]  /*7170*/  STG.E desc[UR36][R2.64], R18 ;  /* 0x0000001202007986 */ /* 0x020fe2000c101924 */
[----:B------:R-:W-:Y:S05]  /*7180*/  EXIT ;  /* 0x000000000000794d */ /* 0x000fea0003800000 */
.L_x_29986:
[----:B-----5:R-:W-:-:S05]  /*7190*/  F2FP.F16.F32.PACK_AB R18, RZ, R18 ;  /* 0x00000012ff12723e */ /* 0x020fca00000000ff */
[----:B------:R-:W-:Y:S01]  /*71a0*/  STG.E.U16 desc[UR36][R2.64], R18 ;  /* 0x0000001202007986 */ /* 0x000fe2000c101524 */
[----:B------:R-:W-:Y:S05]  /*71b0*/  EXIT ;  /* 0x000000000000794d */ /* 0x000fea0003800000 */
.L_x_29985:
[----:B------:R-:W-:-:S13]  /*71c0*/  ISETP.NE.AND P0, PT, R0, 0x7, PT ;  /* 0x000000070000780c */ /* 0x000fda0003f05270 */
[----:B------:R-:W-:Y:S05]  /*71d0*/  @!P0 BRA `(.L_x_29987) ;  /* 0x00000000002c8947 */ /* 0x000fea0003800000 */
[----:B------:R-:W-:-:S13]  /*71e0*/  ISETP.NE.AND P0, PT, R0, 0x8, PT ;  /* 0x000000080000780c */ /* 0x000fda0003f05270 */
[----:B------:R-:W-:Y:S05]  /*71f0*/  @!P0 BRA `(.L_x_29988) ;  /* 0x0000000000148947 */ /* 0x000fea0003800000 */
[----:B------:R-:W-:-:S13]  /*7200*/  ISETP.NE.AND P0, PT, R0, 0x9, PT ;  /* 0x000000090000780c */ /* 0x000fda0003f05270 */
[----:B------:R-:W-:Y:S05]  /*7210*/  @P0 BRA `(.L_x_29982) ;  /* 0x0000000400d00947 */ /* 0x000fea0003800000 */
[----:B------:R-:W-:-:S05]  /*7220*/  IMAD.MOV.U32 R19, RZ, RZ, RZ ;  /* 0x000000ffff137224 */ /* 0x000fca00078e00ff */
[----:B-----5:R-:W-:Y:S01]  /*7230*/  STG.E.64 desc[UR36][R2.64], R18 ;  /* 0x0000001202007986 */ /* 0x020fe2000c101b24 */
[----:B------:R-:W-:Y:S05]  /*7240*/  EXIT ;  /* 0x000000000000794d */ /* 0x000fea0003800000 */
.L_x_29988:
[----:B-----5:R-:W-:-:S04]  /*7250*/  F2FP.F16.F32.PACK_AB R5, RZ, R18 ;  /* 0x00000012ff05723e */ /* 0x020fc800000000ff */
[----:B------:R-:W-:-:S05]  /*7260*/  PRMT R5, R5, 0x5410, RZ ;  /* 0x0000541005057816 */ /* 0x000fca00000000ff */
[----:B------:R-:W-:Y:S01]  /*7270*/  STG.E desc[UR36][R2.64], R5 ;  /* 0x0000000502007986 */ /* 0x000fe2000c101924 */
[----:B------:R-:W-:Y:S05]  /*7280*/  EXIT ;  /* 0x000000000000794d */ /* 0x000fea0003800000 */
.L_x_29987:
[----:B-----5:R-:W-:-:S06]  /*7290*/  FMUL.FTZ R4, R18, 1 ;  /* 0x3f80000012047820 */ /* 0x020fcc0000410000 */
[----:B------:R-:W0:Y:S02]  /*72a0*/  F2F.F64.F32 R4, R4 ;  /* 0x0000000400047310 */ /* 0x000e240000201800 */
[----:B0-----:R-:W-:Y:S01]  /*72b0*/  STG.E.64 desc[UR36][R2.64], R4 ;  /* 0x0000000402007986 */ /* 0x001fe2000c101b24 */
[----:B------:R-:W-:Y:S05]  /*72c0*/  EXIT ;  /* 0x000000000000794d */ /* 0x000fea0003800000 */
.L_x_29978:
        /* <DEDUP_REMOVED lines=10> */
[----:B-----5:R-:W0:Y:S02]  /*7370*/  F2I.FTZ.U32.TRUNC.NTZ R5, R18 ;  /* 0x0000001200057305 */ /* 0x020e24000021f000 */
[----:B0-----:R-:W-:Y:S01]  /*7380*/  STG.E.U16 desc[UR36][R2.64], R5 ;  /* 0x0000000502007986 */ /* 0x001fe2000c101524 */
[----:B------:R-:W-:Y:S05]  /*7390*/  EXIT ;  /* 0x000000000000794d */ /* 0x000fea0003800000 */
.L_x_29992:
[----:B-----5:R-:W-:Y:S01]  /*73a0*/  LOP3.LUT R4, R18, 0x7fffffff, RZ, 0xc0, !PT ;  /* 0x7fffffff12047812 */ /* 0x020fe200078ec0ff */
        /* <DEDUP_REMOVED lines=15> */
.L_x_29995:
[----:B------:R-:W-:-:S04]  /*74a0*/  SHF.R.U32.HI R18, RZ, 0x18, R18 ;  /* 0x00000018ff127819 */ /* 0x000fc80000011612 */
[----:B------:R-:W-:-:S04]  /*74b0*/  LOP3.LUT R5, R5, 0x80, R18, 0xf8, !PT ;  /* 0x0000008005057812 */ /* 0x000fc800078ef812 */
[----:B------:R-:W-:-:S07]  /*74c0*/  PRMT R0, R5, 0x7610, R0 ;  /* 0x0000761005007816 */ /* 0x000fce0000000000 */
.L_x_29994:
[----:B------:R-:W-:Y:S05]  /*74d0*/  BSYNC.RECONVERGENT B0 ;  /* 0x0000000000007941 */ /* 0x000fea0003800200 */
.L_x_29993:
[----:B------:R-:W-:Y:S01]  /*74e0*/  STG.E.U8 desc[UR36][R2.64], R0 ;  /* 0x0000000002007986 */ /* 0x000fe2000c101124 */
[----:B------:R-:W-:Y:S05]  /*74f0*/  EXIT ;  /* 0x000000000000794d */ /* 0x000fea0003800000 */
.L_x_29991:
        /* <DEDUP_REMOVED lines=16> */
.L_x_29998:
[----:B------:R-:W-:-:S04]  /*7600*/  SHF.R.U32.HI R18, RZ, 0x18, R18 ;  /* 0x00000018ff127819 */ /* 0x000fc80000011612 */
[----:B------:R-:W-:-:S04]  /*7610*/  LOP3.LUT R5, R5, 0x80, R18, 0xf8, !PT ;  /* 0x0000008005057812 */ /* 0x000fc800078ef812 */
[----:B------:R-:W-:-:S07]  /*7620*/  PRMT R0, R5, 0x7610, R0 ;  /* 0x0000761005007816 */ /* 0x000fce0000000000 */
.L_x_29997:
[----:B------:R-:W-:Y:S05]  /*7630*/  BSYNC.RECONVERGENT B0 ;  /* 0x0000000000007941 */ /* 0x000fea0003800200 */
.L_x_29996:
[----:B------:R-:W-:Y:S01]  /*7640*/  STG.E.U8 desc[UR36][R2.64], R0 ;  /* 0x0000000002007986 */ /* 0x000fe2000c101124 */
[----:B------:R-:W-:Y:S05]  /*7650*/  EXIT ;  /* 0x000000000000794d */ /* 0x000fea0003800000 */
.L_x_29990:
[----:B------:R-:W-:-:S13]  /*7660*/  ISETP.NE.AND P0, PT, R0, 0x1c, PT ;  /* 0x0000001c0000780c */ /* 0x000fda0003f05270 */
[----:B------:R-:W-:Y:S05]  /*7670*/  @!P0 BRA `(.L_x_29999) ;  /* 0x0000000000588947 */ /* 0x000fea0003800000 */
[----:B------:R-:W-:-:S13]  /*7680*/  ISETP.NE.AND P0, PT, R0, 0x1d, PT ;  /* 0x0000001d0000780c */ /* 0x000fda0003f05270 */
[----:B------:R-:W-:Y:S05]  /*7690*/  @!P0 BRA `(.L_x_30000) ;  /* 0x0000000000448947 */ /* 0x000fea0003800000 */
[----:B------:R-:W-:-:S13]  /*76a0*/  ISETP.NE.AND P0, PT, R0, 0x2c, PT ;  /* 0x0000002c0000780c */ /* 0x000fda0003f05270 */
[----:B------:R-:W-:Y:S05]  /*76b0*/  @P0 BRA `(.L_x_29982) ;  /* 0x0000000000a80947 */ /* 0x000fea0003800000 */
[----:B-----5:R-:W-:-:S04]  /*76c0*/  SHF.R.U32.HI R4, RZ, 0x17, R18 ;  /* 0x00000017ff047819 */ /* 0x020fc80000011612 */
        /* <DEDUP_REMOVED lines=14> */
.L_x_30000:
[----:B-----5:R-:W0:Y:S02]  /*77b0*/  F2I.U64.TRUNC R18, R18 ;  /* 0x0000001200127311 */ /* 0x020e24000020d800 */
[----:B0-----:R-:W-:Y:S01]  /*77c0*/  STG.E.64 desc[UR36][R2.64], R18 ;  /* 0x0000001202007986 */ /* 0x001fe2000c101b24 */
[----:B------:R-:W-:Y:S05]  /*77d0*/  EXIT ;  /* 0x000000000000794d */ /* 0x000fea0003800000 */
.L_x_29999:
[----:B-----5:R-:W0:Y:S02]  /*77e0*/  F2I.FTZ.U32.TRUNC.NTZ R5, R18 ;  /* 0x0000001200057305 */ /* 0x020e24000021f000 */
[----:B0-----:R-:W-:Y:S01]  /*77f0*/  STG.E desc[UR36][R2.64], R5 ;  /* 0x0000000502007986 */ /* 0x001fe2000c101924 */
[----:B------:R-:W-:Y:S05]  /*7800*/  EXIT ;  /* 0x000000000000794d */ /* 0x000fea0003800000 */
.L_x_29989:
[----:B------:R-:W-:-:S13]  /*7810*/  ISETP.GT.AND P0, PT, R0, 0xe, PT ;  /* 0x0000000e0000780c */ /* 0x000fda0003f04270 */
[----:B------:R-:W-:Y:S05]  /*7820*/  @P0 BRA `(.L_x_30001) ;  /* 0x0000000000340947 */ /* 0x000fea0003800000 */
[----:B------:R-:W-:-:S13]  /*7830*/  ISETP.NE.AND P0, PT, R0, 0xa, PT ;  /* 0x0000000a0000780c */ /* 0x000fda0003f05270 */
[----:B------:R-:W-:Y:S05]  /*7840*/  @!P0 BRA `(.L_x_30002) ;  /* 0x0000000000188947 */ /* 0x000fea0003800000 */
[----:B------:R-:W-:-:S13]  /*7850*/  ISETP.NE.AND P0, PT, R0, 0xb, PT ;  /* 0x0000000b0000780c */ /* 0x000fda0003f05270 */
[----:B------:R-:W-:Y:S05]  /*7860*/  @P0 BRA `(.L_x_29982) ;  /* 0x00000000003c0947 */ /* 0x000fea0003800000 */
[----:B-----5:R-:W-:-:S04]  /*7870*/  FSETP.NEU.FTZ.AND P0, PT, R18, RZ, PT ;  /* 0x000000ff1200720b */ /* 0x020fc80003f1d000 */
[----:B------:R-:W-:-:S05]  /*7880*/  SEL R5, RZ, 0x1, !P0 ;  /* 0x00000001ff057807 */ /* 0x000fca0004000000 */
[----:B------:R-:W-:Y:S01]  /*7890*/  STG.E.U8 desc[UR36][R2.64], R5 ;  /* 0x0000000502007986 */ /* 0x000fe2000c101124 */
[----:B------:R-:W-:Y:S05]  /*78a0*/  EXIT ;  /* 0x000000000000794d */ /* 0x000fea0003800000 */
.L_x_30002:
[----:B-----5:R-:W-:Y:S01]  /*78b0*/  FMUL.FTZ R4, R18, 1 ;  /* 0x3f80000012047820 */ /* 0x020fe20000410000 */
[----:B------:R-:W-:-:S05]  /*78c0*/  CS2R R6, SRZ ;  /* 0x0000000000067805 */ /* 0x000fca000001ff00 */
[----:B------:R-:W0:Y:S02]  /*78d0*/  F2F.F64.F32 R4, R4 ;  /* 0x0000000400047310 */ /* 0x000e240000201800 */
[----:B0-----:R-:W-:Y:S01]  /*78e0*/  STG.E.128 desc[UR36][R2.64], R4 ;  /* 0x0000000402007986 */ /* 0x001fe2000c101d24 */
[----:B------:R-:W-:Y:S05]  /*78f0*/  EXIT ;  /* 0x000000000000794d */ /* 0x000fea0003800000 */
.L_x_30001:
[----:B------:R-:W-:-:S13]  /*7900*/  ISETP.NE.AND P0, PT, R0, 0xf, PT ;  /* 0x0000000f0000780c */ /* 0x000fda0003f05270 */
[----:B------:R-:W-:Y:S05]  /*7910*/  @!P0 BRA `(.L_x_30003) ;  /* 0x0000000000e08947 */ /* 0x000fea0003800000 */
[----:B------:R-:W-:-:S13]  /*7920*/  ISETP.NE.AND P0, PT, R0, 0x17, PT ;  /* 0x000000170000780c */ /* 0x000fda0003f05270 */
[----:B------:R-:W-:Y:S05]  /*7930*/  @!P0 BRA `(.L_x_30004) ;  /* 0x00000000008c8947 */ /* 0x000fea0003800000 */
[----:B------:R-:W-:-:S13]  /*7940*/  ISETP.NE.AND P0, PT, R0, 0x18, PT ;  /* 0x000000180000780c */ /* 0x000fda0003f05270 */
[----:B------:R-:W-:Y:S05]  /*7950*/  @!P0 BRA `(.L_x_30005) ;  /* 0x0000000000448947 */ /* 0x000fea0003800000 */
.L_x_29982:
        /* <DEDUP_REMOVED lines=16> */
.L_x_30006:
[----:B------:R-:W-:Y:S05]  /*7a60*/  EXIT ;  /* 0x000000000000794d */ /* 0x000fea0003800000 */
.L_x_30005:
[----:B-----5:R-:W-:Y:S01]  /*7a70*/  LOP3.LUT R4, R18, 0x7fffffff, RZ, 0xc0, !PT ;  /* 0x7fffffff12047812 */ /* 0x020fe200078ec0ff */
        /* <DEDUP_REMOVED lines=11> */
.L_x_30008:
[----:B------:R-:W-:Y:S05]  /*7b30*/  BSYNC.RECONVERGENT B0 ;  /* 0x0000000000007941 */ /* 0x000fea0003800200 */
.L_x_30007:
[----:B------:R-:W-:-:S05]  /*7b40*/  LOP3.LUT R5, R0, 0x80, R7, 0xf8, !PT ;  /* 0x0000008000057812 */ /* 0x000fca00078ef807 */
[----:B------:R-:W-:Y:S01]  /*7b50*/  STG.E.U8 desc[UR36][R2.64], R5 ;  /* 0x0000000502007986 */ /* 0x000fe2000c101124 */
[----:B------:R-:W-:Y:S05]  /*7b60*/  EXIT ;  /* 0x000000000000794d */ /* 0x000fea0003800000 */
.L_x_30004:
[----:B-----5:R-:W-:Y:S01]  /*7b70*/  LOP3.LUT R4, R18, 0x7fffffff, RZ, 0xc0, !PT ;  /* 0x7fffffff12047812 */ /* 0x020fe200078ec0ff */
        /* <DEDUP_REMOVED lines=10> */
.L_x_30010:
[----:B------:R-:W-:Y:S01]  /*7c20*/  IMAD.MOV.U32 R0, RZ, RZ, 0x7f ;  /* 0x0000007fff007424 */ /* 0x000fe200078e00ff */
[----:B------:R-:W-:-:S04]  /*7c30*/  ISETP.GT.U32.AND P0, PT, R4, 0x7f800000, PT ;  /* 0x7f8000000400780c */ /* 0x000fc80003f04070 */
[----:B------:R-:W-:-:S09]  /*7c40*/  SEL R0, R0, 0x7c, P0 ;  /* 0x0000007c00007807 */ /* 0x000fd20000000000 */
.L_x_30011:
[----:B------:R-:W-:Y:S05]  /*7c50*/  BSYNC.RECONVERGENT B0 ;  /* 0x0000000000007941 */ /* 0x000fea0003800200 */
.L_x_30009:
[----:B------:R-:W-:-:S04]  /*7c60*/  SHF.R.U32.HI R5, RZ, 0x18, R18 ;  /* 0x00000018ff057819 */ /* 0x000fc80000011612 */
[----:B------:R-:W-:-:S05]  /*7c70*/  LOP3.LUT R5, R0, 0x80, R5, 0xf8, !PT ;  /* 0x0000008000057812 */ /* 0x000fca00078ef805 */
[----:B------:R-:W-:Y:S01]  /*7c80*/  STG.E.U8 desc[UR36][R2.64], R5 ;  /* 0x0000000502007986 */ /* 0x000fe2000c101124 */
[----:B------:R-:W-:Y:S05]  /*7c90*/  EXIT ;  /* 0x000000000000794d */ /* 0x000fea0003800000 */
.L_x_30003:
[----:B-----5:R-:W-:-:S05]  /*7ca0*/  F2FP.BF16.F32.PACK_AB R18, RZ, R18 ;  /* 0x00000012ff12723e */ /* 0x020fca00000010ff */
[----:B------:R-:W-:Y:S01]  /*7cb0*/  STG.E.U16 desc[UR36][R2.64], R18 ;  /* 0x0000001202007986 */ /* 0x000fe2000c101524 */
[----:B------:R-:W-:Y:S05]  /*7cc0*/  EXIT ;  /* 0x000000000000794d */ /* 0x000fea0003800000 */
.L_x_30012:
        /* <DEDUP_REMOVED lines=11> */
.L_x_37280:


//--------------------- .text._ZN2at6native18elementwise_kernelILi128ELi2EZNS0_22gpu_kernel_impl_nocastIZZZNS0_17expm1_kernel_cudaERNS_18TensorIteratorBaseEENKUlvE_clEvENKUlvE0_clEvEUlfE_EEvS4_RKT_EUliE_EEviT1_ --------------------------
	.section	.text._ZN2at6native18elementwise_kernelILi128ELi2EZNS0_22gpu_kernel_impl_nocastIZZZNS0_17expm1_kernel_cudaERNS_18TensorIteratorBaseEENKUlvE_clEvENKUlvE0_clEvEUlfE_EEvS4_RKT_EUliE_EEviT1_,"ax",@progbits
	.align	128
        .global         _ZN2at6native18elementwise_kernelILi128ELi2EZNS0_22gpu_kernel_impl_nocastIZZZNS0_17expm1_kernel_cudaERNS_18TensorIteratorBaseEENKUlvE_clEvENKUlvE0_clEvEUlfE_EEvS4_RKT_EUliE_EEviT1_
        .type           _ZN2at6native18elementwise_kernelILi128ELi2EZNS0_22gpu_kernel_impl_nocastIZZZNS0_17expm1_kernel_cudaERNS_18TensorIteratorBaseEENKUlvE_clEvENKUlvE0_clEvEUlfE_EEvS4_RKT_EUliE_EEviT1_,@function
        .size           _ZN2at6native18elementwise_kernelILi128ELi2EZNS0_22gpu_kernel_impl_nocastIZZZNS0_17expm1_kernel_cudaERNS_18TensorIteratorBaseEENKUlvE_clEvENKUlvE0_clEvEUlfE_EEvS4_RKT_EUliE_EEviT1_,(.L_x_37281 - _ZN2at6native18elementwise_kernelILi128ELi2EZNS0_22gpu_kernel_impl_nocastIZZZNS0_17expm1_kernel_cudaERNS_18TensorIteratorBaseEENKUlvE_clEvENKUlvE0_clEvEUlfE_EEvS4_RKT_EUliE_EEviT1_)
        .other          _ZN2at6native18elementwise_kernelILi128ELi2EZNS0_22gpu_kernel_impl_nocastIZZZNS0_17expm1_kernel_cudaERNS_18TensorIteratorBaseEENKUlvE_clEvENKUlvE0_clEvEUlfE_EEvS4_RKT_EUliE_EEviT1_,@"STO_CUDA_ENTRY STV_DEFAULT"
_ZN2at6native18elementwise_kernelILi128ELi2EZNS0_22gpu_kernel_impl_nocastIZZZNS0_17expm1_kernel_cudaERNS_18TensorIteratorBaseEENKUlvE_clEvENKUlvE0_clEvEUlfE_EEvS4_RKT_EUliE_EEviT1_:
.text._ZN2at6native18elementwise_kernelILi128ELi2EZNS0_22gpu_kernel_impl_nocastIZZZNS0_17expm1_kernel_cudaERNS_18TensorIteratorBaseEENKUlvE_clEvENKUlvE0_clEvEUlfE_EEvS4_RKT_EUliE_EEviT1_:
        /* <DEDUP_REMOVED lines=14> */
[----:B0-----:R0:W2:Y:S01]  /*00e0*/  LDG.E R0, desc[UR6][R4.64] ;  /* 0x0000000604007981 */ /* 0x0010a2000c1e1900 */
[----:B------:R-:W-:Y:S01]  /*00f0*/  HFMA2 R9, -RZ, RZ, 0.83837890625, -4044 ;  /* 0x3ab5ebe6ff097431 */ /* 0x000fe200000001ff */
[----:B------:R-:W-:-:S04]  /*0100*/  IADD3 R3, PT, PT, R3, 0x80, RZ ;  /* 0x0000008003037810 */ /* 0x000fc80007ffe0ff */
[----:B0-----:R-:W0:Y:S01]  /*0110*/  LDC.64 R4, c[0x0][0x580] ;  /* 0x00016000ff047b82 */ /* 0x001e220000000a00 */
[C---:B--2---:R-:W-:Y:S01]  /*0120*/  FMUL.FTZ R2, R0.reuse, 1.4426950216293334961 ;  /* 0x3fb8aa3b00027820 */ /* 0x044fe20000410000 */
        /* <DEDUP_REMOVED lines=23> */
[----:B0-----:R0:W-:Y:S02]  /*02a0*/  STG.E desc[UR6][R4.64], R7 ;  /* 0x0000000704007986 */ /* 0x0011e4000c101906 */
.L_x_30015:
[----:B------:R-:W-:Y:S05]  /*02b0*/  BSYNC.RECONVERGENT B0 ;  /* 0x0000000000007941 */ /* 0x000fea0003800200 */
.L_x_30014:
[----:B------:R-:W-:-:S13]  /*02c0*/  ISETP.GE.AND P0, PT, R3, UR4, PT ;  /* 0x0000000403007c0c */ /* 0x000fda000bf06270 */
[----:B------:R-:W-:Y:S05]  /*02d0*/  @P0 EXIT ;  /* 0x000000000000094d */ /* 0x000fea0003800000 */
[----:B------:R-:W1:Y:S02]  /*02e0*/  LDC.64 R2, c[0x0][0x588] ;  /* 0x00016200ff027b82 */ /* 0x000e640000000a00 */
[----:B-1----:R1:W2:Y:S01]  /*02f0*/  LDG.E R0, desc[UR6][R2.64] ;  /* 0x0000000602007981 */ /* 0x0022a2000c1e1900 */
[----:B0-----:R-:W-:-:S05]  /*0300*/  HFMA2 R7, -RZ, RZ, 0.83837890625, -4044 ;  /* 0x3ab5ebe6ff077431 */ /* 0x001fca00000001ff */
[----:B-1----:R-:W0:Y:S01]  /*0310*/  LDC.64 R2, c[0x0][0x580] ;  /* 0x00016000ff027b82 */ /* 0x002e220000000a00 */
        /* <DEDUP_REMOVED lines=24> */
[----:B0-----:R-:W-:Y:S01]  /*04a0*/  STG.E desc[UR6][R2.64], R5 ;  /* 0x0000000502007986 */ /* 0x001fe2000c101906 */
[----:B------:R-:W-:Y:S05]  /*04b0*/  EXIT ;  /* 0x000000000000794d */ /* 0x000fea0003800000 */
.L_x_30013:
        /* <DEDUP_REMOVED lines=305> */
.L_x_30018:
[----:B------:R-:W0:Y:S02]  /*17d0*/  LDCU.128 UR8, c[0x0][0x580] ;  /* 0x0000b000ff0877ac */ /* 0x000e240008000c00 */
[----:B0-----:R-:W-:-:S04]  /*17e0*/  IADD3 R6, P0, PT, R4, UR10, RZ ;  /* 0x0000000a04067c10 */ /* 0x001fc8000ff1e0ff */
[----:B------:R-:W-:-:S05]  /*17f0*/  IADD3.X R7, PT, PT, RZ, UR11, RZ, P0, !PT ;  /* 0x0000000bff077c10 */ /* 0x000fca00087fe4ff */
[----:B------:R-:W2:Y:S01]  /*1800*/  LDG.E R6, desc[UR6][R6.64] ;  /* 0x0000000606067981 */ /* 0x000ea2000c1e1900 */
[----:B------:R-:W-:Y:S02]  /*1810*/  MOV R11, 0x3ab5ebe6 ;  /* 0x3ab5ebe6000b7802 */ /* 0x000fe40000000f00 */
[----:B------:R-:W-:Y:S01]  /*1820*/  IADD3 R3, PT, PT, R3, 0x80, RZ ;  /* 0x0000008003037810 */ /* 0x000fe20007ffe0ff */
[C---:B--2---:R-:W-:Y:S01]  /*1830*/  FMUL.FTZ R4, R6.reuse, 1.4426950216293334961 ;  /* 0x3fb8aa3b06047820 */ /* 0x044fe20000410000 */
        /* <DEDUP_REMOVED lines=10> */
[----:B------:R-:W-:Y:S02]  /*18e0*/  FSETP.GT.FTZ.AND P2, PT, R9, 128, PT ;  /* 0x430000000900780b */ /* 0x000fe40003f54000 */
        /* <DEDUP_REMOVED lines=8> */
[----:B------:R-:W-:-:S04]  /*1970*/  FSETP.GEU.FTZ.AND P1, PT, R9, -25, PT ;  /* 0xc1c800000900780b */ /* 0x000fc80003f3e000 */
[----:B------:R-:W-:Y:S02]  /*1980*/  FSEL R7, R4, +INF , !P2 ;  /* 0x7f80000004077808 */ /* 0x000fe40005000000 */
[----:B------:R-:W-:Y:S02]  /*1990*/  IADD3 R4, P2, PT, R5, UR8, RZ ;  /* 0x0000000805047c10 */ /* 0x000fe4000ff5e0ff */
[----:B------:R-:W-:Y:S01]  /*19a0*/  FSEL R7, R7, -1, P1 ;  /* 0xbf80000007077808 */ /* 0x000fe20000800000 */
[----:B------:R-:W-:Y:S01]  /*19b0*/  @!P0 FADD.FTZ R7, R6, R6 ;  /* 0x0000000606078221 */ /* 0x000fe20000010000 */
[----:B------:R-:W-:-:S05]  /*19c0*/  IADD3.X R5, PT, PT, RZ, UR9, RZ, P2, !PT ;  /* 0x00000009ff057c10 */ /* 0x000fca00097fe4ff */
[----:B------:R0:W-:Y:S04]  /*19d0*/  STG.E desc[UR6][R4.64], R7 ;  /* 0x0000000704007986 */ /* 0x0001e8000c101906 */
.L_x_30017:
[----:B------:R-:W-:Y:S05]  /*19e0*/  BSYNC.RECONVERGENT B0 ;  /* 0x0000000000007941 */ /* 0x000fea0003800200 */
.L_x_30016:
        /* <DEDUP_REMOVED lines=300> */
.L_x_30019:
[----:B------:R-:W0:Y:S02]  /*2cb0*/  LDCU.128 UR8, c[0x0][0x580] ;  /* 0x0000b000ff0877ac */ /* 0x000e240008000c00 */
[----:B0-----:R-:W-:-:S04]  /*2cc0*/  IADD3 R4, P0, PT, R2, UR10, RZ ;  /* 0x0000000a02047c10 */ /* 0x001fc8000ff1e0ff */
[----:B------:R-:W-:-:S05]  /*2cd0*/  IADD3.X R5, PT, PT, RZ, UR11, RZ, P0, !PT ;  /* 0x0000000bff057c10 */ /* 0x000fca00087fe4ff */
[----:B------:R-:W2:Y:S01]  /*2ce0*/  LDG.E R4, desc[UR6][R4.64] ;  /* 0x0000000604047981 */ /* 0x000ea2000c1e1900 */
[----:B------:R-:W-:Y:S01]  /*2cf0*/  MOV R9, 0x3ab5ebe6 ;  /* 0x3ab5ebe600097802 */ /* 0x000fe20000000f00 */
        /* <DEDUP_REMOVED lines=26> */
[----:B------:R-:W-:Y:S01]  /*2ea0*/  STG.E desc[UR6][R2.64], R5 ;  /* 0x0000000502007986 */ /* 0x000fe2000c101906 */
[----:B------:R-:W-:Y:S05]  /*2eb0*/  EXIT ;  /* 0x000000000000794d */ /* 0x000fea0003800000 */
.L_x_30020:
        /* <DEDUP_REMOVED lines=12> */
.L_x_37281:


//--------------------- .text._ZN2at6native27unrolled_elementwise_kernelIZZZNS0_17expm1_kernel_cudaERNS_18TensorIteratorBaseEENKUlvE_clEvENKUlvE0_clEvEUlfE_St5arrayIPcLm2EELi4E23TrivialOffsetCalculatorILi1EjESB_NS0_6memory15LoadWithoutCastENSC_16StoreWithoutCastEEEviT_T0_T2_T3_T4_T5_ --------------------------
	.section	.text._ZN2at6native27unrolled_elementwise_kernelIZZZNS0_17expm1_kernel_cudaERNS_18TensorIteratorBaseEENKUlvE_clEvENKUlvE0_clEvEUlfE_St5arrayIPcLm2EELi4E23TrivialOffsetCalculatorILi1EjESB_NS0_6memory15LoadWithoutCastENSC_16StoreWithoutCastEEEviT_T0_T2_T3_T4_T5_,"ax",@progbits
	.align	128
        .global         _ZN2at6native27unrolled_elementwise_kernelIZZZNS0_17expm1_kernel_cudaERNS_18TensorIteratorBaseEENKUlvE_clEvENKUlvE0_clEvEUlfE_St5arrayIPcLm2EELi4E23TrivialOffsetCalculatorILi1EjESB_NS0_6memory15LoadWithoutCastENSC_16StoreWithoutCastEEEviT_T0_T2_T3_T4_T5_
        .type           _ZN2at6native27unrolled_elementwise_kernelIZZZNS0_17expm1_kernel_cudaERNS_18TensorIteratorBaseEENKUlvE_clEvENKUlvE0_clEvEUlfE_St5arrayIPcLm2EELi4E23TrivialOffsetCalculatorILi1EjESB_NS0_6memory15LoadWithoutCastENSC_16StoreWithoutCastEEEviT_T0_T2_T3_T4_T5_,@function
        .size           _ZN2at6native27unrolled_elementwise_kernelIZZZNS0_17expm1_kernel_cudaERNS_18TensorIteratorBaseEENKUlvE_clEvENKUlvE0_clEvEUlfE_St5arrayIPcLm2EELi4E23TrivialOffsetCalculatorILi1EjESB_NS0_6memory15LoadWithoutCastENSC_16StoreWithoutCastEEEviT_T0_T2_T3_T4_T5_,(.L_x_37282 - _ZN2at6native27unrolled_elementwise_kernelIZZZNS0_17expm1_kernel_cudaERNS_18TensorIteratorBaseEENKUlvE_clEvENKUlvE0_clEvEUlfE_St5arrayIPcLm2EELi4E23TrivialOffsetCalculatorILi1EjESB_NS0_6memory15LoadWithoutCastENSC_16StoreWithoutCastEEEviT_T0_T2_T3_T4_T5_)
        .other          _ZN2at6native27unrolled_elementwise_kernelIZZZNS0_17expm1_kernel_cudaERNS_18TensorIteratorBaseEENKUlvE_clEvENKUlvE0_clEvEUlfE_St5arrayIPcLm2EELi4E23TrivialOffsetCalculatorILi1EjESB_NS0_6memory15LoadWithoutCastENSC_16StoreWithoutCastEEEviT_T0_T2_T3_T4_T5_,@"STO_CUDA_ENTRY STV_DEFAULT"
_ZN2at6native27unrolled_elementwise_kernelIZZZNS0_17expm1_kernel_cudaERNS_18TensorIteratorBaseEENKUlvE_clEvENKUlvE0_clEvEUlfE_St5arrayIPcLm2EELi4E23TrivialOffsetCalculatorILi1EjESB_NS0_6memory15LoadWithoutCastENSC_16StoreWithoutCastEEEviT_T0_T2_T3_T4_T5_:
.text._ZN2at6native27unrolled_elementwise_kernelIZZZNS0_17expm1_kernel_cudaERNS_18TensorIteratorBaseEENKUlvE_clEvENKUlvE0_clEvEUlfE_St5arrayIPcLm2EELi4E23TrivialOffsetCalculatorILi1EjESB_NS0_6memory15LoadWithoutCastENSC_16StoreWithoutCastEEEviT_T0_T2_T3_T4_T5_:
[----:B------:R-:W-:Y:S01]  /*0000*/  LDC R1, c[0x0][0x37c] ;  /* 0x0000df00ff017b82 */ /* 0x000fe20000000800 */
[----:B------:R-:W0:Y:S07]  /*0010*/  S2R R0, SR_CTAID.X ;  /* 0x0000000000007919 */ /* 0x000e2e0000002500 */
[----:B------:R-:W0:Y:S01]  /*0020*/  LDC R3, c[0x0][0x380] ;  /* 0x0000e000ff037b82 */ /* 0x000e220000000800 */
[----:B------:R-:W1:Y:S01]  /*0030*/  LDCU.64 UR4, c[0x0][0x358] ;  /* 0x00006b00ff0477ac */ /* 0x000e620008000a00 */
[----:B------:R-:W-:Y:S01]  /*0040*/  IMAD.MOV.U32 R8, RZ, RZ, RZ ;  /* 0x000000ffff087224 */ /* 0x000fe200078e00ff */
[----:B------:R-:W2:Y:S01]  /*0050*/  S2R R7, SR_TID.X ;  /* 0x0000000000077919 */ /* 0x000ea20000002100 */
[----:B0-----:R-:W-:Y:S01]  /*0060*/  IMAD R2, R0, -0x200, R3 ;  /* 0xfffffe0000027824 */ /* 0x001fe200078e0203 */
[----:B--2---:R-:W-:-:S04]  /*0070*/  MOV R3, R7 ;  /* 0x0000000700037202 */ /* 0x004fc80000000f00 */
[----:B------:R-:W-:-:S13]  /*0080*/  ISETP.GE.AND P0, PT, R7, R2, PT ;  /* 0x000000020700720c */ /* 0x000fda0003f06270 */
[----:B------:R-:W-:Y:S01]  /*0090*/  @!P0 IADD3 R7, PT, PT, R3, 0x80, RZ ;  /* 0x0000008003078810 */ /* 0x000fe20007ffe0ff */
[----:B------:R-:W0:Y:S03]  /*00a0*/  @!P0 LDC.64 R12, c[0x0][0x390] ;  /* 0x0000e400ff0c8b82 */ /* 0x000e260000000a00 */
[----:B------:R-:W-:-:S13]  /*00b0*/  ISETP.GE.AND P1, PT, R7, R2, PT ;  /* 0x000000020700720c */ /* 0x000fda0003f26270 */
[----:B------:R-:W-:Y:S01]  /*00c0*/  @!P1 LEA R9, R0, R7, 0x9 ;  /* 0x0000000700099211 */ /* 0x000fe200078e48ff */
[----:B------:R-:W-:Y:S02]  /*00d0*/  @!P1 VIADD R7, R7, 0x80 ;  /* 0x0000008007079836 */ /* 0x000fe40000000000 */
[----:B------:R-:W-:Y:S01]  /*00e0*/  HFMA2 R10, -RZ, RZ, 0, 0 ;  /* 0x00000000ff0a7431 */ /* 0x000fe200000001ff */
[----:B------:R-:W2:Y:S02]  /*00f0*/  @!P1 LDC.64 R14, c[0x0][0x390] ;  /* 0x0000e400ff0e9b82 */ /* 0x000ea40000000a00 */
[----:B------:R-:W-:-:S13]  /*0100*/  ISETP.GE.AND P3, PT, R7, R2, PT ;  /* 0x000000020700720c */ /* 0x000fda0003f66270 */
[----:B------:R-:W3:Y:S01]  /*0110*/  @!P3 LDC.64 R4, c[0x0][0x390] ;  /* 0x0000e400ff04bb82 */ /* 0x000ee20000000a00 */
[----:B------:R-:W-:Y:S02]  /*0120*/  @!P3 LEA R19, R0, R7, 0x9 ;  /* 0x000000070013b211 */ /* 0x000fe400078e48ff */
[----:B------:R-:W-:-:S04]  /*0130*/  @!P3 IADD3 R7, PT, PT, R7, 0x80, RZ ;  /* 0x000000800707b810 */ /* 0x000fc80007ffe0ff */
[----:B------:R-:W-:Y:S01]  /*0140*/  ISETP.GE.AND P2, PT, R7, R2, PT ;  /* 0x000000020700720c */ /* 0x000fe20003f46270 */
[----:B--2---:R-:W-:-:S12]  /*0150*/  @!P1 IMAD.WIDE.U32 R14, R9, 0x4, R14 ;  /* 0x00000004090e9825 */ /* 0x004fd800078e000e */
[----:B------:R-:W2:Y:S01]  /*0160*/  @!P2 LDC.64 R16, c[0x0][0x390] ;  /* 0x0000e400ff10ab82 */ /* 0x000ea20000000a00 */
[C---:B------:R-:W-:Y:S01]  /*0170*/  @!P2 LEA R7, R0.reuse, R7, 0x9 ;  /* 0x000000070007a211 */ /* 0x040fe200078e48ff */
[----:B------:R-:W-:Y:S01]  /*0180*/  BSSY.RECONVERGENT B0, `(.L_x_30021) ;  /* 0x000002a000007945 */ /* 0x000fe20003800200 */
[----:B---3--:R-:W-:Y:S01]  /*0190*/  @!P3 IMAD.WIDE.U32 R18, R19, 0x4, R4 ;  /* 0x000000041312b825 */ /* 0x008fe200078e0004 */
[----:B------:R-:W-:Y:S02]  /*01a0*/  CS2R R4, SRZ ;  /* 0x0000000000047805 */ /* 0x000fe4000001ff00 */
[----:B------:R-:W-:Y:S01]  /*01b0*/  IADD3 R9, PT, PT, R3, 0x100, RZ ;  /* 0x0000010003097810 */ /* 0x000fe20007ffe0ff */
[----:B-1----:R-:W5:Y:S04]  /*01c0*/  @!P1 LDG.E R8, desc[UR4][R14.64] ;  /* 0x000000040e089981 */ /* 0x002f68000c1e1900 */
[----:B------:R-:W5:Y:S01]  /*01d0*/  @!P3 LDG.E R4, desc[UR4][R18.64] ;  /* 0x000000041204b981 */ /* 0x000f62000c1e1900 */
[----:B--2---:R-:W-:Y:S01]  /*01e0*/  @!P2 IMAD.WIDE.U32 R16, R7, 0x4, R16 ;  /* 0x000000040710a825 */ /* 0x004fe200078e0010 */
[----:B------:R-:W-:-:S02]  /*01f0*/  @!P0 LEA R7, R0, R3, 0x9 ;  /* 0x0000000300078211 */ /* 0x000fc400078e48ff */
[----:B------:R-:W-:Y:S01]  /*0200*/  ISETP.GE.AND P1, PT, R9, R2, PT ;  /* 0x000000020900720c */ /* 0x000fe20003f26270 */
[----:B------:R-:W-:Y:S01]  /*0210*/  VIADD R11, R3, 0x80 ;  /* 0x00000080030b7836 */ /* 0x000fe20000000000 */
[----:B------:R1:W5:Y:S01]  /*0220*/  @!P2 LDG.E R5, desc[UR4][R16.64] ;  /* 0x000000041005a981 */ /* 0x000362000c1e1900 */
[----:B0-----:R-:W-:-:S05]  /*0230*/  @!P0 IMAD.WIDE.U32 R12, R7, 0x4, R12 ;  /* 0x00000004070c8825 */ /* 0x001fca00078e000c */
[----:B------:R0:W5:Y:S01]  /*0240*/  @!P0 LDG.E R10, desc[UR4][R12.64] ;  /* 0x000000040c0a8981 */ /* 0x000162000c1e1900 */
[----:B------:R-:W-:-:S13]  /*0250*/  ISETP.GE.AND P0, PT, R3, R2, PT ;  /* 0x000000020300720c */ /* 0x000fda0003f06270 */
[----:B------:R-:W2:Y:S01]  /*0260*/  @!P0 LDC.64 R6, c[0x0][0x388] ;  /* 0x0000e200ff068b82 */ /* 0x000ea20000000a00 */
[----:B-1----:R-:W-:Y:S01]  /*0270*/  IADD3 R17, PT, PT, R3, 0x180, RZ ;  /* 0x0000018003117810 */ /* 0x002fe20007ffe0ff */
[----:B0-----:R-:W-:Y:S06]  /*0280*/  @P0 BRA `(.L_x_30022) ;  /* 0x0000000000640947 */ /* 0x001fec0003800000 */
[C---:B-----5:R-:W-:Y:S01]  /*0290*/  FMUL.FTZ R9, R10.reuse, 1.4426950216293334961 ;  /* 0x3fb8aa3b0a097820 */ /* 0x060fe20000410000 */
[C---:B------:R-:W-:Y:S02]  /*02a0*/  FSETP.GEU.FTZ.AND P2, PT, |R10|.reuse, 0.40999999642372131348, PT ;  /* 0x3ed1eb850a00780b */ /* 0x040fe40003f5e200 */
[----:B------:R-:W-:Y:S02]  /*02b0*/  MOV R15, 0x3ab5ebe6 ;  /* 0x3ab5ebe6000f7802 */ /* 0x000fe40000000f00 */
[----:B------:R-:W-:Y:S01]  /*02c0*/  FSETP.NEU.FTZ.AND P4, PT, R10, RZ, PT ;  /* 0x000000ff0a00720b */ /* 0x000fe20003f9d000 */
        /* <DEDUP_REMOVED lines=21> */
.L_x_30022:
[----:B------:R-:W-:Y:S05]  /*0420*/  BSYNC.RECONVERGENT B0 ;  /* 0x0000000000007941 */ /* 0x000fea0003800200 */
.L_x_30021:
[-C--:B------:R-:W-:Y:S01]  /*0430*/  ISETP.GE.AND P3, PT, R11, R2.reuse, PT ;  /* 0x000000020b00720c */ /* 0x080fe20003f66270 */
[----:B------:R-:W-:Y:S01]  /*0440*/  BSSY.RECONVERGENT B0, `(.L_x_30023) ;  /* 0x000001e000007945 */ /* 0x000fe20003800200 */
[----:B------:R-:W-:Y:S01]  /*0450*/  @!P0 LEA R15, R0, R3, 0x9 ;  /* 0x00000003000f8211 */ /* 0x000fe200078e48ff */
[----:B------:R-:W-:Y:S01]  /*0460*/  @!P0 IMAD.MOV.U32 R3, RZ, RZ, R11 ;  /* 0x000000ffff038224 */ /* 0x000fe200078e000b */
[----:B------:R-:W-:-:S09]  /*0470*/  ISETP.GE.AND P2, PT, R17, R2, PT ;  /* 0x000000021100720c */ /* 0x000fd20003f46270 */
[----:B------:R-:W-:Y:S05]  /*0480*/  @P3 BRA `(.L_x_30024) ;  /* 0x0000000000643947 */ /* 0x000fea0003800000 */
[C---:B-----5:R-:W-:Y:S01]  /*0490*/  FMUL.FTZ R10, R8.reuse, 1.4426950216293334961 ;  /* 0x3fb8aa3b080a7820 */ /* 0x060fe20000410000 */
[----:B------:R-:W-:Y:S02]  /*04a0*/  FSETP.GEU.FTZ.AND P3, PT, |R8|, 0.40999999642372131348, PT ;  /* 0x3ed1eb850800780b */ /* 0x000fe40003f7e200 */
[----:B------:R-:W-:-:S03]  /*04b0*/  MOV R13, 0x3ab5ebe6 ;  /* 0x3ab5ebe6000d7802 */ /* 0x000fc60000000f00 */
        /* <DEDUP_REMOVED lines=22> */
.L_x_30024:
[----:B------:R-:W-:Y:S05]  /*0620*/  BSYNC.RECONVERGENT B0 ;  /* 0x0000000000007941 */ /* 0x000fea0003800200 */
.L_x_30023:
[----:B------:R-:W-:Y:S01]  /*0630*/  BSSY.RECONVERGENT B0, `(.L_x_30025) ;  /* 0x000001d000007945 */ /* 0x000fe20003800200 */
[----:B------:R-:W-:Y:S01]  /*0640*/  ISETP.GE.AND P3, PT, R3, R2, PT ;  /* 0x000000020300720c */ /* 0x000fe20003f66270 */
[----:B--2---:R-:W-:Y:S02]  /*0650*/  @!P0 IMAD.WIDE.U32 R6, R15, 0x4, R6 ;  /* 0x000000040f068825 */ /* 0x004fe400078e0006 */
[----:B------:R-:W-:Y:S10]  /*0660*/  @P1 BRA `(.L_x_30026) ;  /* 0x0000000000641947 */ /* 0x000ff40003800000 */
[C---:B-----5:R-:W-:Y:S01]  /*0670*/  FMUL.FTZ R8, R4.reuse, 1.4426950216293334961 ;  /* 0x3fb8aa3b04087820 */ /* 0x060fe20000410000 */
[----:B------:R-:W-:Y:S01]  /*0680*/  FSETP.GEU.FTZ.AND P1, PT, |R4|, 0.40999999642372131348, PT ;  /* 0x3ed1eb850400780b */ /* 0x000fe20003f3e200 */
[----:B------:R-:W-:-:S04]  /*0690*/  HFMA2 R13, -RZ, RZ, 0.83837890625, -4044 ;  /* 0x3ab5ebe6ff0d7431 */ /* 0x000fc800000001ff */
        /* <DEDUP_REMOVED lines=22> */
.L_x_30026:
[----:B------:R-:W-:Y:S05]  /*0800*/  BSYNC.RECONVERGENT B0 ;  /* 0x0000000000007941 */ /* 0x000fea0003800200 */
.L_x_30025:
[----:B------:R-:W-:Y:S04]  /*0810*/  BSSY.RECONVERGENT B0, `(.L_x_30027) ;  /* 0x000001b000007945 */ /* 0x000fe80003800200 */
[----:B------:R-:W-:Y:S05]  /*0820*/  @P2 BRA `(.L_x_30028) ;  /* 0x0000000000642947 */ /* 0x000fea0003800000 */
        /* <DEDUP_REMOVED lines=25> */
.L_x_30028:
[----:B------:R-:W-:Y:S05]  /*09c0*/  BSYNC.RECONVERGENT B0 ;  /* 0x0000000000007941 */ /* 0x000fea0003800200 */
.L_x_30027:
[----:B------:R0:W-:Y:S01]  /*09d0*/  @!P0 STG.E desc[UR4][R6.64], R9 ;  /* 0x0000000906008986 */ /* 0x0001e2000c101904 */
[----:B------:R-:W-:Y:S04]  /*09e0*/  BSSY.RECONVERGENT B0, `(.L_x_30029) ;  /* 0x000000c000007945 */ /* 0x000fe80003800200 */
[----:B------:R-:W-:Y:S05]  /*09f0*/  @P3 BRA `(.L_x_30030) ;  /* 0x0000000000283947 */ /* 0x000fea0003800000 */
[----:B-----5:R-:W1:Y:S01]  /*0a00*/  LDC.64 R4, c[0x0][0x388] ;  /* 0x0000e200ff047b82 */ /* 0x020e620000000a00 */
[----:B0-----:R-:W-:Y:S01]  /*0a10*/  IMAD R7, R0, 0x200, R3 ;  /* 0x0000020000077824 */ /* 0x001fe200078e0203 */
[----:B------:R-:W-:-:S04]  /*0a20*/  IADD3 R3, PT, PT, R3, 0x80, RZ ;  /* 0x0000008003037810 */ /* 0x000fc80007ffe0ff */
[----:B------:R-:W-:-:S13]  /*0a30*/  ISETP.GE.AND P0, PT, R3, R2, PT ;  /* 0x000000020300720c */ /* 0x000fda0003f06270 */
[----:B------:R-:W-:Y:S02]  /*0a40*/  @!P0 LEA R9, R0, R3, 0x9 ;  /* 0x0000000300098211 */ /* 0x000fe400078e48ff */
[----:B------:R-:W-:Y:S01]  /*0a50*/  @!P0 IADD3 R3, PT, PT, R3, 0x80, RZ ;  /* 0x0000008003038810 */ /* 0x000fe20007ffe0ff */
[----:B-1----:R-:W-:-:S04]  /*0a60*/  IMAD.WIDE.U32 R6, R7, 0x4, R4 ;  /* 0x0000000407067825 */ /* 0x002fc800078e0004 */
[----:B------:R-:W-:Y:S01]  /*0a70*/  @!P0 IMAD.WIDE.U32 R4, R9, 0x4, R4 ;  /* 0x0000000409048825 */ /* 0x000fe200078e0004 */
[----:B------:R1:W-:Y:S04]  /*0a80*/  STG.E desc[UR4][R6.64], R10 ;  /* 0x0000000a06007986 */ /* 0x0003e8000c101904 */
[----:B------:R1:W-:Y:S02]  /*0a90*/  @!P0 STG.E desc[UR4][R4.64], R8 ;  /* 0x0000000804008986 */ /* 0x0003e4000c101904 */
.L_x_30030:
[----:B------:R-:W-:Y:S05]  /*0aa0*/  BSYNC.RECONVERGENT B0 ;  /* 0x0000000000007941 */ /* 0x000fea0003800200 */
.L_x_30029:
[----:B------:R-:W-:-:S13]  /*0ab0*/  ISETP.GE.AND P0, PT, R3, R2, PT ;  /* 0x000000020300720c */ /* 0x000fda0003f06270 */
[----:B------:R-:W-:Y:S05]  /*0ac0*/  @P0 EXIT ;  /* 0x000000000000094d */ /* 0x000fea0003800000 */
[----:B-1---5:R-:W1:Y:S01]  /*0ad0*/  LDC.64 R4, c[0x0][0x388] ;  /* 0x0000e200ff047b82 */ /* 0x022e620000000a00 */
[----:B------:R-:W-:-:S05]  /*0ae0*/  LEA R3, R0, R3, 0x9 ;  /* 0x0000000300037211 */ /* 0x000fca00078e48ff */
[----:B-1----:R-:W-:-:S05]  /*0af0*/  IMAD.WIDE.U32 R2, R3, 0x4, R4 ;  /* 0x0000000403027825 */ /* 0x002fca00078e0004 */
[----:B------:R-:W-:Y:S01]  /*0b00*/  STG.E desc[UR4][R2.64], R13 ;  /* 0x0000000d02007986 */ /* 0x000fe2000c101904 */
[----:B------:R-:W-:Y:S05]  /*0b10*/  EXIT ;  /* 0x000000000000794d */ /* 0x000fea0003800000 */
.L_x_30031:
        /* <DEDUP_REMOVED lines=14> */
.L_x_37282:


//--------------------- .text._ZN2at6native29vectorized_elementwise_kernelILi2EZZZNS0_17expm1_kernel_cudaERNS_18TensorIteratorBaseEENKUlvE_clEvENKUlvE0_clEvEUlfE_St5arrayIPcLm2EEEEviT0_T1_ --------------------------
	.section	.text._ZN2at6native29vectorized_elementwise_kernelILi2EZZZNS0_17expm1_kernel_cudaERNS_18TensorIteratorBaseEENKUlvE_clEvENKUlvE0_clEvEUlfE_St5arrayIPcLm2EEEEviT0_T1_,"ax",@progbits
	.align	128
        .global         _ZN2at6native29vectorized_elementwise_kernelILi2EZZZNS0_17expm1_kernel_cudaERNS_18TensorIteratorBaseEENKUlvE_clEvENKUlvE0_clEvEUlfE_St5arrayIPcLm2EEEEviT0_T1_
        .type           _ZN2at6native29vectorized_elementwise_kernelILi2EZZZNS0_17expm1_kernel_cudaERNS_18TensorIteratorBaseEENKUlvE_clEvENKUlvE0_clEvEUlfE_St5arrayIPcLm2EEEEviT0_T1_,@function
        .size           _ZN2at6native29vectorized_elementwise_kernelILi2EZZZNS0_17expm1_kernel_cudaERNS_18TensorIteratorBaseEENKUlvE_clEvENKUlvE0_clEvEUlfE_St5arrayIPcLm2EEEEviT0_T1_,(.L_x_37283 - _ZN2at6native29vectorized_elementwise_kernelILi2EZZZNS0_17expm1_kernel_cudaERNS_18TensorIteratorBaseEENKUlvE_clEvENKUlvE0_clEvEUlfE_St5arrayIPcLm2EEEEviT0_T1_)
        .other          _ZN2at6native29vectorized_elementwise_kernelILi2EZZZNS0_17expm1_kernel_cudaERNS_18TensorIteratorBaseEENKUlvE_clEvENKUlvE0_clEvEUlfE_St5arrayIPcLm2EEEEviT0_T1_,@"STO_CUDA_ENTRY STV_DEFAULT"
_ZN2at6native29vectorized_elementwise_kernelILi2EZZZNS0_17expm1_kernel_cudaERNS_18TensorIteratorBaseEENKUlvE_clEvENKUlvE0_clEvEUlfE_St5arrayIPcLm2EEEEviT0_T1_:
.text._ZN2at6native29vectorized_elementwise_kernelILi2EZZZNS0_17expm1_kernel_cudaERNS_18TensorIteratorBaseEENKUlvE_clEvENKUlvE0_clEvEUlfE_St5arrayIPcLm2EEEEviT0_T1_:
        /* <DEDUP_REMOVED lines=23> */
[----:B------:R0:W5:Y:S07]  /*0170*/  @!P6 LDG.E R12, desc[UR4][R24.64] ;  /* 0x00000004180ce981 */ /* 0x00016e000c1e1900 */
[----:B------:R-:W-:Y:S01]  /*0180*/  @!P4 IADD3 R27, PT, PT, R0, R15, RZ ;  /* 0x0000000f001bc210 */ /* 0x000fe20007ffe0ff */
[----:B------:R-:W2:Y:S01]  /*0190*/  @!P4 LDC.64 R2, c[0x0][0x390] ;  /* 0x0000e400ff02cb82 */ /* 0x000ea20000000a00 */
[----:B------:R-:W-:-:S04]  /*01a0*/  @!P4 IADD3 R15, PT, PT, R15, 0x80, RZ ;  /* 0x000000800f0fc810 */ /* 0x000fc80007ffe0ff */
[----:B------:R-:W-:-:S13]  /*01b0*/  ISETP.GE.U32.AND P3, PT, R15, R8, PT ;  /* 0x000000080f00720c */ /* 0x000fda0003f66070 */
[----:B------:R-:W-:Y:S01]  /*01c0*/  @!P3 IADD3 R17, PT, PT, R0, R15, RZ ;  /* 0x0000000f0011b210 */ /* 0x000fe20007ffe0ff */
[----:B------:R-:W0:Y:S01]  /*01d0*/  @!P3 LDC.64 R10, c[0x0][0x390] ;  /* 0x0000e400ff0abb82 */ /* 0x000e220000000a00 */
[----:B------:R-:W-:-:S04]  /*01e0*/  @!P3 IADD3 R15, PT, PT, R15, 0x80, RZ ;  /* 0x000000800f0fb810 */ /* 0x000fc80007ffe0ff */
[----:B------:R-:W-:-:S13]  /*01f0*/  ISETP.GE.U32.AND P2, PT, R15, R8, PT ;  /* 0x000000080f00720c */ /* 0x000fda0003f46070 */
[----:B------:R-:W-:Y:S01]  /*0200*/  @!P2 IADD3 R19, PT, PT, R0, R15, RZ ;  /* 0x0000000f0013a210 */ /* 0x000fe20007ffe0ff */
[----:B-1----:R-:W-:Y:S01]  /*0210*/  @!P5 IMAD.WIDE.U32 R22, R23, 0x4, R4 ;  /* 0x000000041716d825 */ /* 0x002fe200078e0004 */
[----:B------:R-:W-:-:S03]  /*0220*/  @!P2 IADD3 R15, PT, PT, R15, 0x80, RZ ;  /* 0x000000800f0fa810 */ /* 0x000fc60007ffe0ff */
[----:B------:R-:W-:Y:S01]  /*0230*/  HFMA2 R14, -RZ, RZ, 0, 0 ;  /* 0x00000000ff0e7431 */ /* 0x000fe200000001ff */
[----:B------:R-:W-:Y:S01]  /*0240*/  MOV R18, RZ ;  /* 0x000000ff00127202 */ /* 0x000fe20000000f00 */
[----:B--2---:R-:W-:Y:S01]  /*0250*/  @!P4 IMAD.WIDE.U32 R26, R27, 0x4, R2 ;  /* 0x000000041b1ac825 */ /* 0x004fe200078e0002 */
[----:B------:R-:W-:Y:S01]  /*0260*/  ISETP.GE.U32.AND P1, PT, R15, R8, PT ;  /* 0x000000080f00720c */ /* 0x000fe20003f26070 */
[----:B------:R1:W5:Y:S01]  /*0270*/  @!P5 LDG.E R13, desc[UR4][R22.64] ;  /* 0x00000004160dd981 */ /* 0x000362000c1e1900 */
[----:B------:R-:W2:Y:S01]  /*0280*/  @!P2 LDC.64 R6, c[0x0][0x390] ;  /* 0x0000e400ff06ab82 */ /* 0x000ea20000000a00 */
[----:B0-----:R-:W-:Y:S02]  /*0290*/  @!P3 IMAD.WIDE.U32 R24, R17, 0x4, R10 ;  /* 0x000000041118b825 */ /* 0x001fe400078e000a */
[----:B------:R-:W5:Y:S08]  /*02a0*/  @!P4 LDG.E R14, desc[UR4][R26.64] ;  /* 0x000000041a0ec981 */ /* 0x000f70000c1e1900 */
[----:B------:R-:W-:Y:S01]  /*02b0*/  @!P1 IADD3 R21, PT, PT, R0, R15, RZ ;  /* 0x0000000f00159210 */ /* 0x000fe20007ffe0ff */
[----:B------:R-:W0:Y:S01]  /*02c0*/  @!P1 LDC.64 R2, c[0x0][0x390] ;  /* 0x0000e400ff029b82 */ /* 0x000e220000000a00 */
[----:B------:R-:W-:-:S04]  /*02d0*/  @!P1 IADD3 R15, PT, PT, R15, 0x80, RZ ;  /* 0x000000800f0f9810 */ /* 0x000fc80007ffe0ff */
[----:B------:R-:W-:-:S13]  /*02e0*/  ISETP.GE.U32.AND P6, PT, R15, R8, PT ;  /* 0x000000080f00720c */ /* 0x000fda0003fc6070 */
[----:B------:R-:W1:Y:S01]  /*02f0*/  @!P6 LDC.64 R4, c[0x0][0x390] ;  /* 0x0000e400ff04eb82 */ /* 0x000e620000000a00 */
[----:B------:R-:W-:Y:S02]  /*0300*/  @!P6 IADD3 R11, PT, PT, R0, R15, RZ ;  /* 0x0000000f000be210 */ /* 0x000fe40007ffe0ff */
[----:B------:R-:W-:Y:S01]  /*0310*/  MOV R10, RZ ;  /* 0x000000ff000a7202 */ /* 0x000fe20000000f00 */
[----:B0-----:R-:W-:-:S04]  /*0320*/  @!P1 IMAD.WIDE.U32 R16, R21, 0x4, R2 ;  /* 0x0000000415109825 */ /* 0x001fc800078e0002 */
[----:B------:R-:W0:Y:S01]  /*0330*/  @!P0 LDC.64 R20, c[0x0][0x390] ;  /* 0x0000e400ff148b82 */ /* 0x000e220000000a00 */
[----:B------:R-:W5:Y:S01]  /*0340*/  @!P3 LDG.E R10, desc[UR4][R24.64] ;  /* 0x00000004180ab981 */ /* 0x000f62000c1e1900 */
[----:B-1----:R-:W-:Y:S01]  /*0350*/  @!P6 IMAD.WIDE.U32 R22, R11, 0x4, R4 ;  /* 0x000000040b16e825 */ /* 0x002fe200078e0004 */
[----:B------:R-:W-:-:S06]  /*0360*/  CS2R R4, SRZ ;  /* 0x0000000000047805 */ /* 0x000fcc000001ff00 */
[----:B------:R-:W5:Y:S04]  /*0370*/  @!P1 LDG.E R5, desc[UR4][R16.64] ;  /* 0x0000000410059981 */ /* 0x000f68000c1e1900 */
[----:B------:R-:W5:Y:S01]  /*0380*/  @!P6 LDG.E R4, desc[UR4][R22.64] ;  /* 0x000000041604e981 */ /* 0x000f62000c1e1900 */
[----:B------:R-:W-:-:S05]  /*0390*/  @!P0 IADD3 R3, PT, PT, R0, R9, RZ ;  /* 0x0000000900038210 */ /* 0x000fca0007ffe0ff */
[----:B0-----:R-:W-:-:S05]  /*03a0*/  @!P0 IMAD.WIDE.U32 R20, R3, 0x4, R20 ;  /* 0x0000000403148825 */ /* 0x001fca00078e0014 */
[----:B------:R-:W5:Y:S01]  /*03b0*/  @!P0 LDG.E R18, desc[UR4][R20.64] ;  /* 0x0000000414128981 */ /* 0x000f62000c1e1900 */
[----:B------:R-:W-:Y:S01]  /*03c0*/  ISETP.GE.U32.AND P0, PT, R9, R8, PT ;  /* 0x000000080900720c */ /* 0x000fe20003f06070 */
[----:B------:R-:W-:-:S12]  /*03d0*/  HFMA2 R11, -RZ, RZ, 0, 0 ;  /* 0x00000000ff0b7431 */ /* 0x000fd800000001ff */
[----:B------:R-:W0:Y:S01]  /*03e0*/  @!P0 LDC.64 R2, c[0x0][0x388] ;  /* 0x0000e200ff028b82 */ /* 0x000e220000000a00 */
[----:B--2---:R-:W-:Y:S01]  /*03f0*/  @!P2 IMAD.WIDE.U32 R6, R19, 0x4, R6 ;  /* 0x000000041306a825 */ /* 0x004fe200078e0006 */
[----:B------:R-:W-:Y:S01]  /*0400*/  IADD3 R15, PT, PT, R9, 0x100, RZ ;  /* 0x00000100090f7810 */ /* 0x000fe20007ffe0ff */
[----:B------:R-:W-:Y:S03]  /*0410*/  BSSY.RECONVERGENT B0, `(.L_x_30033) ;  /* 0x000001f000007945 */ /* 0x000fe60003800200 */
[----:B------:R1:W5:Y:S01]  /*0420*/  @!P2 LDG.E R11, desc[UR4][R6.64] ;  /* 0x00000004060ba981 */ /* 0x000362000c1e1900 */
[----:B------:R-:W-:Y:S02]  /*0430*/  ISETP.GE.U32.AND P2, PT, R15, R8, PT ;  /* 0x000000080f00720c */ /* 0x000fe40003f46070 */
[C---:B------:R-:W-:Y:S02]  /*0440*/  IADD3 R15, PT, PT, R9.reuse, 0x80, RZ ;  /* 0x00000080090f7810 */ /* 0x040fe40007ffe0ff */
[----:B-1----:R-:W-:Y:S01]  /*0450*/  IADD3 R7, PT, PT, R9, 0x180, RZ ;  /* 0x0000018009077810 */ /* 0x002fe20007ffe0ff */
[----:B------:R-:W-:Y:S08]  /*0460*/  @P0 BRA `(.L_x_30034) ;  /* 0x0000000000640947 */ /* 0x000ff00003800000 */
[C---:B-----5:R-:W-:Y:S01]  /*0470*/  FMUL.FTZ R6, R18.reuse, 1.4426950216293334961 ;  /* 0x3fb8aa3b12067820 */ /* 0x060fe20000410000 */
[C---:B------:R-:W-:Y:S02]  /*0480*/  FSETP.GEU.FTZ.AND P1, PT, |R18|.reuse, 0.40999999642372131348, PT ;  /* 0x3ed1eb851200780b */ /* 0x040fe40003f3e200 */
[----:B------:R-:W-:Y:S02]  /*0490*/  MOV R19, 0x3ab5ebe6 ;  /* 0x3ab5ebe600137802 */ /* 0x000fe40000000f00 */
[----:B------:R-:W-:Y:S01]  /*04a0*/  FSETP.NEU.FTZ.AND P4, PT, R18, RZ, PT ;  /* 0x000000ff1200720b */ /* 0x000fe20003f9d000 */
        /* <DEDUP_REMOVED lines=20> */
[----:B------:R-:W-:-:S07]  /*05f0*/  @!P4 FADD.FTZ R17, R18, R18 ;  /* 0x000000121211c221 */ /* 0x000fce0000010000 */
.L_x_30034:
[----:B------:R-:W-:Y:S05]  /*0600*/  BSYNC.RECONVERGENT B0 ;  /* 0x0000000000007941 */ /* 0x000fea0003800200 */
.L_x_30033:
[-C--:B------:R-:W-:Y:S01]  /*0610*/  ISETP.GE.U32.AND P1, PT, R15, R8.reuse, PT ;  /* 0x000000080f00720c */ /* 0x080fe20003f26070 */
[----:B------:R-:W-:Y:S01]  /*0620*/  BSSY.RECONVERGENT B0, `(.L_x_30035) ;  /* 0x000001d000007945 */ /* 0x000fe20003800200 */
[----:B------:R-:W-:Y:S02]  /*0630*/  ISETP.GE.U32.AND P3, PT, R7, R8, PT ;  /* 0x000000080700720c */ /* 0x000fe40003f66070 */
[----:B------:R-:W-:-:S09]  /*0640*/  IADD3 R7, PT, PT, R9, 0x200, RZ ;  /* 0x0000020009077810 */ /* 0x000fd20007ffe0ff */
[----:B------:R-:W-:Y:S05]  /*0650*/  @P1 BRA `(.L_x_30036) ;  /* 0x0000000000641947 */ /* 0x000fea0003800000 */
[C---:B-----5:R-:W-:Y:S01]  /*0660*/  FMUL.FTZ R6, R12.reuse, 1.4426950216293334961 ;  /* 0x3fb8aa3b0c067820 */ /* 0x060fe20000410000 */
[C---:B------:R-:W-:Y:S01]  /*0670*/  FSETP.GEU.FTZ.AND P1, PT, |R12|.reuse, 0.40999999642372131348, PT ;  /* 0x3ed1eb850c00780b */ /* 0x040fe20003f3e200 */
[----:B------:R-:W-:Y:S01]  /*0680*/  HFMA2 R21, -RZ, RZ, 0.83837890625, -4044 ;  /* 0x3ab5ebe6ff157431 */ /* 0x000fe200000001ff */
        /* <DEDUP_REMOVED lines=22> */
.L_x_30036:
[----:B------:R-:W-:Y:S05]  /*07f0*/  BSYNC.RECONVERGENT B0 ;  /* 0x0000000000007941 */ /* 0x000fea0003800200 */
.L_x_30035:
[----:B------:R-:W-:Y:S01]  /*0800*/  BSSY.RECONVERGENT B0, `(.L_x_30037) ;  /* 0x000001d000007945 */ /* 0x000fe20003800200 */
[----:B------:R-:W-:Y:S02]  /*0810*/  ISETP.GE.U32.AND P1, PT, R7, R8, PT ;  /* 0x000000080700720c */ /* 0x000fe40003f26070 */
[----:B------:R-:W-:Y:S01]  /*0820*/  IADD3 R19, PT, PT, R9, 0x280, RZ ;  /* 0x0000028009137810 */ /* 0x000fe20007ffe0ff */
[----:B------:R-:W-:Y:S10]  /*0830*/  @P2 BRA `(.L_x_30038) ;  /* 0x0000000000642947 */ /* 0x000ff40003800000 */
        /* <DEDUP_REMOVED lines=25> */
.L_x_30038:
[----:B------:R-:W-:Y:S05]  /*09d0*/  BSYNC.RECONVERGENT B0 ;  /* 0x0000000000007941 */ /* 0x000fea0003800200 */
.L_x_30037:
[----:B------:R-:W-:Y:S01]  /*09e0*/  BSSY.RECONVERGENT B0, `(.L_x_30039) ;  /* 0x000001d000007945 */ /* 0x000fe20003800200 */
[----:B------:R-:W-:Y:S02]  /*09f0*/  ISETP.GE.U32.AND P2, PT, R19, R8, PT ;  /* 0x000000081300720c */ /* 0x000fe40003f46070 */
[----:B-----5:R-:W-:Y:S01]  /*0a00*/  IADD3 R13, PT, PT, R9, 0x300, RZ ;  /* 0x00000300090d7810 */ /* 0x020fe20007ffe0ff */
[----:B------:R-:W-:Y:S10]  /*0a10*/  @P3 BRA `(.L_x_30040) ;  /* 0x0000000000643947 */ /* 0x000ff40003800000 */
[C---:B------:R-:W-:Y:S01]  /*0a20*/  FMUL.FTZ R12, R14.reuse, 1.4426950216293334961 ;  /* 0x3fb8aa3b0e0c7820 */ /* 0x040fe20000410000 */
        /* <DEDUP_REMOVED lines=24> */
.L_x_30040:
[----:B------:R-:W-:Y:S05]  /*0bb0*/  BSYNC.RECONVERGENT B0 ;  /* 0x0000000000007941 */ /* 0x000fea0003800200 */
.L_x_30039:
[----:B------:R-:W-:Y:S01]  /*0bc0*/  BSSY.RECONVERGENT B0, `(.L_x_30041) ;  /* 0x000001d000007945 */ /* 0x000fe20003800200 */
[----:B------:R-:W-:Y:S02]  /*0bd0*/  ISETP.GE.U32.AND P3, PT, R13, R8, PT ;  /* 0x000000080d00720c */ /* 0x000fe40003f66070 */
[----:B------:R-:W-:Y:S01]  /*0be0*/  IADD3 R19, PT, PT, R9, 0x380, RZ ;  /* 0x0000038009137810 */ /* 0x000fe20007ffe0ff */
[----:B------:R-:W-:Y:S10]  /*0bf0*/  @P1 BRA `(.L_x_30042) ;  /* 0x0000000000641947 */ /* 0x000ff40003800000 */
[C---:B------:R-:W-:Y:S01]  /*0c00*/  FMUL.FTZ R13, R10.reuse, 1.4426950216293334961 ;  /* 0x3fb8aa3b0a0d7820 */ /* 0x040fe20000410000 */
        /* <DEDUP_REMOVED lines=24> */
.L_x_30042:
[----:B------:R-:W-:Y:S05]  /*0d90*/  BSYNC.RECONVERGENT B0 ;  /* 0x0000000000007941 */ /* 0x000fea0003800200 */
.L_x_30041:
[----:B------:R-:W-:Y:S01]  /*0da0*/  ISETP.GE.U32.AND P1, PT, R19, R8, PT ;  /* 0x000000081300720c */ /* 0x000fe20003f26070 */
[----:B------:R-:W-:Y:S01]  /*0db0*/  BSSY.RECONVERGENT B0, `(.L_x_30043) ;  /* 0x000001d000007945 */ /* 0x000fe20003800200 */
[----:B------:R-:W-:-:S05]  /*0dc0*/  @!P0 IADD3 R19, PT, PT, R0, R9, RZ ;  /* 0x0000000900138210 */ /* 0x000fca0007ffe0ff */
[----:B0-----:R-:W-:Y:S01]  /*0dd0*/  @!P0 IMAD.WIDE.U32 R2, R19, 0x4, R2 ;  /* 0x0000000413028825 */ /* 0x001fe200078e0002 */
[----:B------:R-:W-:Y:S06]  /*0de0*/  @P2 BRA `(.L_x_30044) ;  /* 0x0000000000642947 */ /* 0x000fec0003800000 */
[C---:B------:R-:W-:Y:S01]  /*0df0*/  FMUL.FTZ R10, R11.reuse, 1.4426950216293334961 ;  /* 0x3fb8aa3b0b0a7820 */ /* 0x040fe20000410000 */
[C---:B------:R-:W-:Y:S01]  /*0e00*/  FSETP.GEU.FTZ.AND P2, PT, |R11|.reuse, 0.40999999642372131348, PT ;  /* 0x3ed1eb850b00780b */ /* 0x040fe20003f5e200 */
[----:B------:R-:W-:Y:S01]  /*0e10*/  HFMA2 R16, -RZ, RZ, 0.83837890625, -4044 ;  /* 0x3ab5ebe6ff107431 */ /* 0x000fe200000001ff */
        /* <DEDUP_REMOVED lines=22> */
.L_x_30044:
[----:B------:R-:W-:Y:S05]  /*0f80*/  BSYNC.RECONVERGENT B0 ;  /* 0x0000000000007941 */ /* 0x000fea0003800200 */
.L_x_30043:
[----:B------:R-:W-:Y:S04]  /*0f90*/  BSSY.RECONVERGENT B0, `(.L_x_30045) ;  /* 0x000001b000007945 */ /* 0x000fe80003800200 */
[----:B------:R-:W-:Y:S05]  /*0fa0*/  @P3 BRA `(.L_x_30046) ;  /* 0x0000000000643947 */ /* 0x000fea0003800000 */
[C---:B------:R-:W-:Y:S01]  /*0fb0*/  FMUL.FTZ R11, R5.reuse, 1.4426950216293334961 ;  /* 0x3fb8aa3b050b7820 */ /* 0x040fe20000410000 */
        /* <DEDUP_REMOVED lines=24> */
.L_x_30046:
[----:B------:R-:W-:Y:S05]  /*1140*/  BSYNC.RECONVERGENT B0 ;  /* 0x0000000000007941 */ /* 0x000fea0003800200 */
.L_x_30045:
[----:B------:R-:W-:Y:S04]  /*1150*/  BSSY.RECONVERGENT B0, `(.L_x_30047) ;  /* 0x000001b000007945 */ /* 0x000fe80003800200 */
[----:B------:R-:W-:Y:S05]  /*1160*/  @P1 BRA `(.L_x_30048) ;  /* 0x0000000000641947 */ /* 0x000fea0003800000 */
        /* <DEDUP_REMOVED lines=25> */
.L_x_30048:
[----:B------:R-:W-:Y:S05]  /*1300*/  BSYNC.RECONVERGENT B0 ;  /* 0x0000000000007941 */ /* 0x000fea0003800200 */
.L_x_30047:
[----:B------:R-:W-:Y:S01]  /*1310*/  @!P0 MOV R9, R15 ;  /* 0x0000000f00098202 */ /* 0x000fe20000000f00 */
[----:B------:R0:W-:Y:S01]  /*1320*/  @!P0 STG.E desc[UR4][R2.64], R17 ;  /* 0x0000001102008986 */ /* 0x0001e2000c101904 */
        /* <DEDUP_REMOVED lines=9> */
[----:B------:R0:W-:Y:S07]  /*13c0*/  STG.E desc[UR4][R2.64], R6 ;  /* 0x0000000602007986 */ /* 0x0001ee000c101904 */
[----:B------:R-:W-:Y:S05]  /*13d0*/  @P0 BRA `(.L_x_30052) ;  /* 0x0000000000300947 */ /* 0x000fea0003800000 */
[----:B0-----:R-:W0:Y:S01]  /*13e0*/  LDC.64 R2, c[0x0][0x388] ;  /* 0x0000e200ff027b82 */ /* 0x001e220000000a00 */
[----:B------:R-:W-:Y:S02]  /*13f0*/  IADD3 R15, PT, PT, R0, R9, RZ ;  /* 0x00000009000f7210 */ /* 0x000fe40007ffe0ff */
[----:B------:R-:W-:-:S03]  /*1400*/  IADD3 R9, PT, PT, R9, 0x80, RZ ;  /* 0x0000008009097810 */ /* 0x000fc60007ffe0ff */
[----:B0-----:R-:W-:-:S05]  /*1410*/  IMAD.WIDE.U32 R2, R15, 0x4, R2 ;  /* 0x000000040f027825 */ /* 0x001fca00078e0002 */
[----:B------:R0:W-:Y:S02]  /*1420*/  STG.E desc[UR4][R2.64], R7 ;  /* 0x0000000702007986 */ /* 0x0001e4000c101904 */
.L_x_30051:
[----:B------:R-:W-:-:S13]  /*1430*/  ISETP.GE.U32.AND P0, PT, R9, R8, PT ;  /* 0x000000080900720c */ /* 0x000fda0003f06070 */
[----:B------:R-:W-:Y:S05]  /*1440*/  @P0 BRA `(.L_x_30053) ;  /* 0x0000000000300947 */ /* 0x000fea0003800000 */
[----:B0-----:R-:W0:Y:S01]  /*1450*/  LDC.64 R2, c[0x0][0x388] ;  /* 0x0000e200ff027b82 */ /* 0x001e220000000a00 */
[----:B------:R-:W-:Y:S02]  /*1460*/  IADD3 R7, PT, PT, R0, R9, RZ ;  /* 0x0000000900077210 */ /* 0x000fe40007ffe0ff */
[----:B------:R-:W-:-:S03]  /*1470*/  IADD3 R9, PT, PT, R9, 0x80, RZ ;  /* 0x0000008009097810 */ /* 0x000fc60007ffe0ff */
[----:B0-----:R-:W-:-:S05]  /*1480*/  IMAD.WIDE.U32 R2, R7, 0x4, R2 ;  /* 0x0000000407027825 */ /* 0x001fca00078e0002 */
[----:B------:R1:W-:Y:S02]  /*1490*/  STG.E desc[UR4][R2.64], R12 ;  /* 0x0000000c02007986 */ /* 0x0003e4000c101904 */
.L_x_30052:
[----:B------:R-:W-:-:S13]  /*14a0*/  ISETP.GE.U32.AND P0, PT, R9, R8, PT ;  /* 0x000000080900720c */ /* 0x000fda0003f06070 */
[----:B------:R-:W-:Y:S05]  /*14b0*/  @P0 BRA `(.L_x_30054) ;  /* 0x0000000000340947 */ /* 0x000fea0003800000 */
[----:B01----:R-:W0:Y:S01]  /*14c0*/  LDC.64 R2, c[0x0][0x388] ;  /* 0x0000e200ff027b82 */ /* 0x003e220000000a00 */
[----:B------:R-:W-:Y:S02]  /*14d0*/  IADD3 R7, PT, PT, R0, R9, RZ ;  /* 0x0000000900077210 */ /* 0x000fe40007ffe0ff */
[----:B------:R-:W-:-:S03]  /*14e0*/  IADD3 R9, PT, PT, R9, 0x80, RZ ;  /* 0x0000008009097810 */ /* 0x000fc60007ffe0ff */
[----:B0-----:R-:W-:-:S05]  /*14f0*/  IMAD.WIDE.U32 R2, R7, 0x4, R2 ;  /* 0x0000000407027825 */ /* 0x001fca00078e0002 */
[----:B------:R1:W-:Y:S02]  /*1500*/  STG.E desc[UR4][R2.64], R13 ;  /* 0x0000000d02007986 */ /* 0x0003e4000c101904 */
.L_x_30053:
[----:B------:R-:W-:-:S13]  /*1510*/  ISETP.GE.U32.AND P0, PT, R9, R8, PT ;  /* 0x000000080900720c */ /* 0x000fda0003f06070 */
[----:B------:R-:W-:Y:S05]  /*1520*/  @P0 BREAK.RELIABLE B1 ;  /* 0x0000000000010942 */ /* 0x000fea0003800100 */
[----:B------:R-:W-:Y:S05]  /*1530*/  @P0 BRA `(.L_x_30055) ;  /* 0x0000000000300947 */ /* 0x000fea0003800000 */
[----:B01----:R-:W0:Y:S01]  /*1540*/  LDC.64 R2, c[0x0][0x388] ;  /* 0x0000e200ff027b82 */ /* 0x003e220000000a00 */
[----:B------:R-:W-:Y:S02]  /*1550*/  IADD3 R7, PT, PT, R0, R9, RZ ;  /* 0x0000000900077210 */ /* 0x000fe40007ffe0ff */
[----:B------:R-:W-:-:S03]  /*1560*/  IADD3 R9, PT, PT, R9, 0x80, RZ ;  /* 0x0000008009097810 */ /* 0x000fc60007ffe0ff */
[----:B0-----:R-:W-:-:S05]  /*1570*/  IMAD.WIDE.U32 R2, R7, 0x4, R2 ;  /* 0x0000000407027825 */ /* 0x001fca00078e0002 */
[----:B------:R2:W-:Y:S02]  /*1580*/  STG.E desc[UR4][R2.64], R10 ;  /* 0x0000000a02007986 */ /* 0x0005e4000c101904 */
.L_x_30054:
[----:B------:R-:W-:Y:S05]  /*1590*/  BSYNC.RELIABLE B1 ;  /* 0x0000000000017941 */ /* 0x000fea0003800100 */
.L_x_30050:
[----:B------:R-:W-:-:S13]  /*15a0*/  ISETP.GE.U32.AND P0, PT, R9, R8, PT ;  /* 0x000000080900720c */ /* 0x000fda0003f06070 */
[----:B012---:R-:W0:Y:S01]  /*15b0*/  @!P0 LDC.64 R2, c[0x0][0x388] ;  /* 0x0000e200ff028b82 */ /* 0x007e220000000a00 */
[----:B------:R-:W-:Y:S02]  /*15c0*/  @!P0 IADD3 R7, PT, PT, R0, R9, RZ ;  /* 0x0000000900078210 */ /* 0x000fe40007ffe0ff */
[----:B------:R-:W-:-:S03]  /*15d0*/  @!P0 IADD3 R9, PT, PT, R9, 0x80, RZ ;  /* 0x0000008009098810 */ /* 0x000fc60007ffe0ff */
[----:B0-----:R-:W-:-:S05]  /*15e0*/  @!P0 IMAD.WIDE.U32 R2, R7, 0x4, R2 ;  /* 0x0000000407028825 */ /* 0x001fca00078e0002 */
[----:B------:R2:W-:Y:S02]  /*15f0*/  @!P0 STG.E desc[UR4][R2.64], R11 ;  /* 0x0000000b02008986 */ /* 0x0005e4000c101904 */
.L_x_30055:
[----:B------:R-:W-:Y:S05]  /*1600*/  BSYNC.RECONVERGENT B0 ;  /* 0x0000000000007941 */ /* 0x000fea0003800200 */
.L_x_30049:
[----:B------:R-:W-:Y:S05]  /*1610*/  WARPSYNC.ALL ;  /* 0x0000000000007948 */ /* 0x000fea0003800000 */
[----:B------:R-:W-:-:S13]  /*1620*/  ISETP.GE.U32.AND P0, PT, R9, R8, PT ;  /* 0x000000080900720c */ /* 0x000fda0003f06070 */
[----:B------:R-:W-:Y:S05]  /*1630*/  @P0 EXIT ;  /* 0x000000000000094d */ /* 0x000fea0003800000 */
[----:B012---:R-:W0:Y:S01]  /*1640*/  LDC.64 R2, c[0x0][0x388] ;  /* 0x0000e200ff027b82 */ /* 0x007e220000000a00 */
[----:B------:R-:W-:-:S05]  /*1650*/  IADD3 R9, PT, PT, R0, R9, RZ ;  /* 0x0000000900097210 */ /* 0x000fca0007ffe0ff */
[----:B0-----:R-:W-:-:S05]  /*1660*/  IMAD.WIDE.U32 R2, R9, 0x4, R2 ;  /* 0x0000000409027825 */ /* 0x001fca00078e0002 */
[----:B------:R-:W-:Y:S01]  /*1670*/  STG.E desc[UR4][R2.64], R5 ;  /* 0x0000000502007986 */ /* 0x000fe2000c101904 */
[----:B------:R-:W-:Y:S05]  /*1680*/  EXIT ;  /* 0x000000000000794d */ /* 0x000fea0003800000 */
.L_x_30032:
[----:B------:R-:W0:Y:S01]  /*1690*/  S2R R12, SR_TID.X ;  /* 0x00000000000c7919 */ /* 0x000e220000002100 */
[----:B------:R-:W1:Y:S02]  /*16a0*/  LDC.64 R2, c[0x0][0x390] ;  /* 0x0000e400ff027b82 */ /* 0x000e640000000a00 */
[----:B-1----:R-:W-:-:S04]  /*16b0*/  IMAD.WIDE.U32 R2, R0, 0x4, R2 ;  /* 0x0000000400027825 */ /* 0x002fc800078e0002 */
[----:B0-----:R-:W-:-:S05]  /*16c0*/  IMAD.WIDE.U32 R6, R12, 0x8, R2 ;  /* 0x000000080c067825 */ /* 0x001fca00078e0002 */
[----:B------:R-:W2:Y:S04]  /*16d0*/  LDG.E.64 R10, desc[UR4][R6.64] ;  /* 0x00000004060a7981 */ /* 0x000ea8000c1e1b00 */
[----:B------:R-:W3:Y:S04]  /*16e0*/  LDG.E.64 R8, desc[UR4][R6.64+0x400] ;  /* 0x0004000406087981 */ /* 0x000ee8000c1e1b00 */
[----:B------:R-:W4:Y:S04]  /*16f0*/  LDG.E.64 R4, desc[UR4][R6.64+0x800] ;  /* 0x0008000406047981 */ /* 0x000f28000c1e1b00 */
[----:B------:R0:W5:Y:S01]  /*1700*/  LDG.E.64 R2, desc[UR4][R6.64+0xc00] ;  /* 0x000c000406027981 */ /* 0x000162000c1e1b00 */
[----:B------:R-:W-:-:S02]  /*1710*/  HFMA2 R13, -RZ, RZ, 0.83837890625, -4044 ;  /* 0x3ab5ebe6ff0d7431 */ /* 0x000fc400000001ff */
[C---:B--2---:R-:W-:Y:S01]  /*1720*/  FMUL.FTZ R14, R10.reuse, 1.4426950216293334961 ;  /* 0x3fb8aa3b0a0e7820 */ /* 0x044fe20000410000 */
[C---:B------:R-:W-:Y:S02]  /*1730*/  FSETP.GEU.FTZ.AND P0, PT, |R10|.reuse, 0.40999999642372131348, PT ;  /* 0x3ed1eb850a00780b */ /* 0x040fe40003f1e200 */
[----:B------:R-:W-:Y:S01]  /*1740*/  FSETP.NEU.FTZ.AND P5, PT, R10, RZ, PT ;  /* 0x000000ff0a00720b */ /* 0x000fe20003fbd000 */
[C---:B---3--:R-:W-:Y:S01]  /*1750*/  FMUL.FTZ R19, R9.reuse, 1.4426950216293334961 ;  /* 0x3fb8aa3b09137820 */ /* 0x048fe20000410000 */
[----:B------:R-:W-:Y:S01]  /*1760*/  FSETP.GEU.FTZ.AND P1, PT, |R9|, 0.40999999642372131348, PT ;  /* 0x3ed1eb850900780b */ /* 0x000fe20003f3e200 */
[----:B------:R-:W1:Y:S08]  /*1770*/  FRND R14, R14 ;  /* 0x0000000e000e7307 */ /* 0x000e700000201000 */
[----:B------:R-:W-:Y:S01]  /*1780*/  FRND R20, R19 ;  /* 0x0000001300147307 */ /* 0x000fe20000201000 */
[----:B-1----:R-:W-:Y:S01]  /*1790*/  FSEL R15, R14, RZ, P0 ;  /* 0x000000ff0e0f7208 */ /* 0x002fe20000000000 */
[----:B------:R-:W-:Y:S01]  /*17a0*/  FMUL.FTZ R14, R8, 1.4426950216293334961 ;  /* 0x3fb8aa3b080e7820 */ /* 0x000fe20000410000 */
[----:B------:R-:W-:-:S02]  /*17b0*/  FSETP.GEU.FTZ.AND P0, PT, |R11|, 0.40999999642372131348, PT ;  /* 0x3ed1eb850b00780b */ /* 0x000fc40003f1e200 */
[C---:B------:R-:W-:Y:S01]  /*17c0*/  FSETP.NEU.FTZ.AND P2, PT, R15.reuse, 128, PT ;  /* 0x430000000f00780b */ /* 0x040fe20003f5d000 */
[C---:B------:R-:W-:Y:S02]  /*17d0*/  FFMA.FTZ R16, R15.reuse, -0.693145751953125, R10 ;  /* 0xbf3172000f107823 */ /* 0x040fe4000001000a */
[----:B------:R-:W-:Y:S01]  /*17e0*/  FRND R14, R14 ;  /* 0x0000000e000e7307 */ /* 0x000fe20000201000 */
[C---:B------:R-:W-:Y:S01]  /*17f0*/  FSEL R17, R15.reuse, 127, P2 ;  /* 0x42fe00000f117808 */ /* 0x040fe20001000000 */
[----:B------:R-:W-:Y:S01]  /*1800*/  FFMA.FTZ R16, R15, -1.428606765330187045e-06, R16 ;  /* 0xb5bfbe8e0f107823 */ /* 0x000fe20000010010 */
[----:B------:R-:W-:Y:S02]  /*1810*/  FMUL.FTZ R15, R11, 1.4426950216293334961 ;  /* 0x3fb8aa3b0b0f7820 */ /* 0x000fe40000410000 */
[C---:B------:R-:W-:Y:S01]  /*1820*/  FSETP.GT.FTZ.AND P3, PT, R17.reuse, 128, PT ;  /* 0x430000001100780b */ /* 0x040fe20003f74000 */
[C---:B0-----:R-:W-:Y:S01]  /*1830*/  FFMA.FTZ R7, R16.reuse, R13, 0.0083824126049876213074 ;  /* 0x3c09566310077423 */ /* 0x041fe2000001000d */
[----:B------:R-:W-:Y:S01]  /*1840*/  FSETP.GEU.FTZ.AND P4, PT, R17, -25, PT ;  /* 0xc1c800001100780b */ /* 0x000fe20003f9e000 */
[----:B------:R-:W0:Y:S02]  /*1850*/  MUFU.EX2 R18, R17 ;  /* 0x0000001100127308 */ /* 0x000e240000000800 */
[----:B------:R-:W-:-:S04]  /*1860*/  FFMA.FTZ R7, R16, R7, 0.041667830199003219604 ;  /* 0x3d2aabe310077423 */ /* 0x000fc80000010007 */
[C---:B------:R-:W-:Y:S02]  /*1870*/  FFMA.FTZ R7, R16.reuse, R7, 0.16666397452354431152 ;  /* 0x3e2aa9f610077423 */ /* 0x040fe40000010007 */
[----:B------:R-:W1:Y:S02]  /*1880*/  FRND R15, R15 ;  /* 0x0000000f000f7307 */ /* 0x000e640000201000 */
[----:B------:R-:W-:-:S04]  /*1890*/  FFMA.FTZ R7, R16, R7, 0.49999994039535522461 ;  /* 0x3efffffe10077423 */ /* 0x000fc80000010007 */
[----:B------:R-:W-:Y:S01]  /*18a0*/  FMUL.FTZ R7, R16, R7 ;  /* 0x0000000710077220 */ /* 0x000fe20000410000 */
[----:B0-----:R-:W-:-:S03]  /*18b0*/  FADD.FTZ R6, R18, -1 ;  /* 0xbf80000012067421 */ /* 0x001fc60000010000 */
[----:B------:R-:W-:-:S04]  /*18c0*/  FFMA.FTZ R7, R16, R7, R16 ;  /* 0x0000000710077223 */ /* 0x000fc80000010010 */
[----:B------:R-:W-:Y:S01]  /*18d0*/  FFMA.FTZ R18, R7, R18, R6 ;  /* 0x0000001207127223 */ /* 0x000fe20000010006 */
[----:B-1----:R-:W-:Y:S01]  /*18e0*/  FSEL R16, R15, RZ, P0 ;  /* 0x000000ff0f107208 */ /* 0x002fe20000000000 */
[----:B----4-:R-:W-:Y:S01]  /*18f0*/  FMUL.FTZ R7, R4, 1.4426950216293334961 ;  /* 0x3fb8aa3b04077820 */ /* 0x010fe20000410000 */
[----:B------:R-:W-:Y:S01]  /*1900*/  FSETP.GEU.FTZ.AND P0, PT, |R8|, 0.40999999642372131348, PT ;  /* 0x3ed1eb850800780b */ /* 0x000fe20003f1e200 */
[----:B------:R-:W-:Y:S01]  /*1910*/  @!P2 FADD.FTZ R18, R18, R18 ;  /* 0x000000121212a221 */ /* 0x000fe20000010000 */
[C---:B------:R-:W-:Y:S01]  /*1920*/  FSETP.NEU.FTZ.AND P6, PT, R16.reuse, 128, PT ;  /* 0x430000001000780b */ /* 0x040fe20003fdd000 */
[----:B------:R-:W-:Y:S01]  /*1930*/  FFMA.FTZ R15, R16, -0.693145751953125, R11 ;  /* 0xbf317200100f7823 */ /* 0x000fe2000001000b */
[----:B------:R-:W-:Y:S01]  /*1940*/  FSEL R19, R14, RZ, P0 ;  /* 0x000000ff0e137208 */ /* 0x000fe20000000000 */
[----:B------:R-:W0:Y:S01]  /*1950*/  FRND R7, R7 ;  /* 0x0000000700077307 */ /* 0x000e220000201000 */
[----:B------:R-:W-:Y:S01]  /*1960*/  FSEL R14, R20, RZ, P1 ;  /* 0x000000ff140e7208 */ /* 0x000fe20000800000 */
[C---:B------:R-:W-:Y:S01]  /*1970*/  FFMA.FTZ R6, R16.reuse, -1.428606765330187045e-06, R15 ;  /* 0xb5bfbe8e10067823 */ /* 0x040fe2000001000f */
[----:B------:R-:W-:Y:S01]  /*1980*/  FSEL R17, R16, 127, P6 ;  /* 0x42fe000010117808 */ /* 0x000fe20003000000 */
[C---:B------:R-:W-:Y:S01]  /*1990*/  FFMA.FTZ R16, R19.reuse, -0.693145751953125, R8 ;  /* 0xbf31720013107823 */ /* 0x040fe20000010008 */
[C---:B------:R-:W-:Y:S01]  /*19a0*/  FSETP.NEU.FTZ.AND P0, PT, R19.reuse, 128, PT ;  /* 0x430000001300780b */ /* 0x040fe20003f1d000 */
[----:B------:R-:W-:Y:S01]  /*19b0*/  FFMA.FTZ R21, R14, -0.693145751953125, R9 ;  /* 0xbf3172000e157823 */ /* 0x000fe20000010009 */
[----:B------:R-:W-:Y:S01]  /*19c0*/  FSEL R20, R18, +INF , !P3 ;  /* 0x7f80000012147808 */ /* 0x000fe20005800000 */
[C---:B------:R-:W-:Y:S01]  /*19d0*/  FFMA.FTZ R16, R19.reuse, -1.428606765330187045e-06, R16 ;  /* 0xb5bfbe8e13107823 */ /* 0x040fe20000010010 */
[----:B------:R-:W-:Y:S01]  /*19e0*/  FSEL R15, R19, 127, P0 ;  /* 0x42fe0000130f7808 */ /* 0x000fe20000000000 */
[-C--:B------:R-:W-:Y:S01]  /*19f0*/  FFMA.FTZ R19, R6, R13.reuse, 0.0083824126049876213074 ;  /* 0x3c09566306137423 */ /* 0x080fe2000001000d */
[----:B------:R-:W-:Y:S01]  /*1a00*/  FFMA.FTZ R18, R14, -1.428606765330187045e-06, R21 ;  /* 0xb5bfbe8e0e127823 */ /* 0x000fe20000010015 */
[----:B------:R-:W-:Y:S01]  /*1a10*/  FFMA.FTZ R23, R16, R13, 0.0083824126049876213074 ;  /* 0x3c09566310177423 */ /* 0x000fe2000001000d */
[C---:B------:R-:W-:Y:S01]  /*1a20*/  FSETP.GT.FTZ.AND P1, PT, R17.reuse, 128, PT ;  /* 0x430000001100780b */ /* 0x040fe20003f34000 */
[----:B------:R-:W-:Y:S01]  /*1a30*/  FFMA.FTZ R21, R6, R19, 0.041667830199003219604 ;  /* 0x3d2aabe306157423 */ /* 0x000fe20000010013 */
[----:B------:R-:W-:Y:S01]  /*1a40*/  FSETP.GEU.FTZ.AND P2, PT, R17, -25, PT ;  /* 0xc1c800001100780b */ /* 0x000fe20003f5e000 */
[----:B------:R-:W-:Y:S01]  /*1a50*/  FFMA.FTZ R25, R16, R23, 0.041667830199003219604 ;  /* 0x3d2aabe310197423 */ /* 0x000fe20000010017 */
[----:B------:R-:W1:Y:S01]  /*1a60*/  MUFU.EX2 R19, R15 ;  /* 0x0000000f00137308 */ /* 0x000e620000000800 */
[----:B------:R-:W-:Y:S01]  /*1a70*/  FFMA.FTZ R21, R6, R21, 0.16666397452354431152 ;  /* 0x3e2aa9f606157423 */ /* 0x000fe20000010015 */
[----:B------:R-:W-:Y:S01]  /*1a80*/  FSETP.NEU.FTZ.AND P3, PT, R14, 128, PT ;  /* 0x430000000e00780b */ /* 0x000fe20003f7d000 */
[----:B------:R-:W-:Y:S01]  /*1a90*/  FFMA.FTZ R25, R16, R25, 0.16666397452354431152 ;  /* 0x3e2aa9f610197423 */ /* 0x000fe20000010019 */
[----:B------:R-:W-:Y:S01]  /*1aa0*/  FFMA.FTZ R27, R18, R13, 0.0083824126049876213074 ;  /* 0x3c095663121b7423 */ /* 0x000fe2000001000d */
[----:B------:R-:W-:Y:S01]  /*1ab0*/  FFMA.FTZ R23, R6, R21, 0.49999994039535522461 ;  /* 0x3efffffe06177423 */ /* 0x000fe20000010015 */
[----:B------:R-:W-:Y:S01]  /*1ac0*/  FSEL R14, R14, 127, P3 ;  /* 0x42fe00000e0e7808 */ /* 0x000fe20001800000 */
[----:B------:R-:W-:Y:S01]  /*1ad0*/  FFMA.FTZ R25, R16, R25, 0.49999994039535522461 ;  /* 0x3efffffe10197423 */ /* 0x000fe20000010019 */
[----:B------:R-:W2:Y:S01]  /*1ae0*/  MUFU.EX2 R17, R17 ;  /* 0x0000001100117308 */ /* 0x000ea20000000800 */
[----:B------:R-:W-:Y:S01]  /*1af0*/  FMUL.FTZ R23, R6, R23 ;  /* 0x0000001706177220 */ /* 0x000fe20000410000 */
[----:B------:R-:W-:Y:S01]  /*1b00*/  FFMA.FTZ R27, R18, R27, 0.041667830199003219604 ;  /* 0x3d2aabe3121b7423 */ /* 0x000fe2000001001b */
[----:B------:R-:W-:-:S02]  /*1b10*/  FMUL.FTZ R25, R16, R25 ;  /* 0x0000001910197220 */ /* 0x000fc40000410000 */
[----:B------:R-:W-:Y:S01]  /*1b20*/  FFMA.FTZ R22, R6, R23, R6 ;  /* 0x0000001706167223 */ /* 0x000fe20000010006 */
[----:B------:R-:W-:Y:S01]  /*1b30*/  FSEL R6, R20, -1, P4 ;  /* 0xbf80000014067808 */ /* 0x000fe20002000000 */
[----:B------:R-:W-:Y:S01]  /*1b40*/  FFMA.FTZ R16, R16, R25, R16 ;  /* 0x0000001910107223 */ /* 0x000fe20000010010 */
[----:B------:R-:W-:Y:S01]  /*1b50*/  FSETP.GEU.FTZ.AND P4, PT, |R4|, 0.40999999642372131348, PT ;  /* 0x3ed1eb850400780b */ /* 0x000fe20003f9e200 */
[----:B------:R-:W3:Y:S01]  /*1b60*/  MUFU.EX2 R21, R14 ;  /* 0x0000000e00157308 */ /* 0x000ee20000000800 */
[----:B------:R-:W-:Y:S01]  /*1b70*/  FFMA.FTZ R27, R18, R27, 0.16666397452354431152 ;  /* 0x3e2aa9f6121b7423 */ /* 0x000fe2000001001b */
[----:B------:R-:W-:Y:S01]  /*1b80*/  @!P5 FADD.FTZ R6, R10, R10 ;  /* 0x0000000a0a06d221 */ /* 0x000fe20000010000 */
[----:B0-----:R-:W-:Y:S01]  /*1b90*/  FSEL R25, R7, RZ, P4 ;  /* 0x000000ff07197208 */ /* 0x001fe20002000000 */
[----:B-1----:R-:W-:Y:S01]  /*1ba0*/  FADD.FTZ R7, R19, -1 ;  /* 0xbf80000013077421 */ /* 0x002fe20000010000 */
[----:B------:R-:W-:Y:S01]  /*1bb0*/  FFMA.FTZ R27, R18, R27, 0.49999994039535522461 ;  /* 0x3efffffe121b7423 */ /* 0x000fe2000001001b */
[----:B------:R-:W-:Y:S01]  /*1bc0*/  FMUL.FTZ R10, R5, 1.4426950216293334961 ;  /* 0x3fb8aa3b050a7820 */ /* 0x000fe20000410000 */
[----:B------:R-:W-:Y:S01]  /*1bd0*/  FSETP.GT.FTZ.AND P4, PT, R15, 128, PT ;  /* 0x430000000f00780b */ /* 0x000fe20003f94000 */
[----:B--2---:R-:W-:Y:S01]  /*1be0*/  FADD.FTZ R23, R17, -1 ;  /* 0xbf80000011177421 */ /* 0x004fe20000010000 */
[----:B------:R-:W-:Y:S01]  /*1bf0*/  FFMA.FTZ R19, R16, R19, R7 ;  /* 0x0000001310137223 */ /* 0x000fe20000010007 */
[----:B------:R-:W-:Y:S01]  /*1c00*/  FMUL.FTZ R27, R18, R27 ;  /* 0x0000001b121b7220 */ /* 0x000fe20000410000 */
[----:B------:R-:W-:Y:S01]  /*1c10*/  FSETP.GEU.FTZ.AND P5, PT, R15, -25, PT ;  /* 0xc1c800000f00780b */ /* 0x000fe20003fbe000 */
[----:B------:R-:W-:Y:S01]  /*1c20*/  FFMA.FTZ R17, R22, R17, R23 ;  /* 0x0000001116117223 */ /* 0x000fe20000010017 */
[----:B------:R-:W-:Y:S01]  /*1c30*/  @!P0 FADD.FTZ R19, R19, R19 ;  /* 0x0000001313138221 */ /* 0x000fe20000010000 */
[----:B------:R-:W-:Y:S01]  /*1c40*/  FSETP.NEU.FTZ.AND P0, PT, R8, RZ, PT ;  /* 0x000000ff0800720b */ /* 0x000fe20003f1d000 */
[----:B------:R-:W-:Y:S01]  /*1c50*/  FFMA.FTZ R18, R18, R27, R18 ;  /* 0x0000001b12127223 */ /* 0x000fe20000010012 */
[----:B------:R-:W-:Y:S01]  /*1c60*/  @!P6 FADD.FTZ R17, R17, R17 ;  /* 0x000000111111e221 */ /* 0x000fe20000010000 */
[----:B---3--:R-:W-:Y:S01]  /*1c70*/  FADD.FTZ R23, R21, -1 ;  /* 0xbf80000015177421 */ /* 0x008fe20000010000 */
[----:B------:R-:W-:Y:S01]  /*1c80*/  FSEL R15, R19, +INF , !P4 ;  /* 0x7f800000130f7808 */ /* 0x000fe20006000000 */
[----:B------:R-:W0:Y:S01]  /*1c90*/  FRND R10, R10 ;  /* 0x0000000a000a7307 */ /* 0x000e220000201000 */
[----:B-----5:R-:W-:Y:S01]  /*1ca0*/  FMUL.FTZ R19, R2, 1.4426950216293334961 ;  /* 0x3fb8aa3b02137820 */ /* 0x020fe20000410000 */
[----:B------:R-:W-:Y:S01]  /*1cb0*/  FFMA.FTZ R21, R18, R21, R23 ;  /* 0x0000001512157223 */ /* 0x000fe20000010017 */
[----:B------:R-:W-:Y:S01]  /*1cc0*/  FSEL R7, R17, +INF , !P1 ;  /* 0x7f80000011077808 */ /* 0x000fe20004800000 */
[----:B------:R-:W-:Y:S01]  /*1cd0*/  FMUL.FTZ R20, R3, 1.4426950216293334961 ;  /* 0x3fb8aa3b03147820 */ /* 0x000fe20000410000 */
[----:B------:R-:W-:Y:S01]  /*1ce0*/  FFMA.FTZ R16, R25, -0.693145751953125, R4 ;  /* 0xbf31720019107823 */ /* 0x000fe20000010004 */
[----:B------:R-:W-:Y:S01]  /*1cf0*/  FSETP.NEU.FTZ.AND P1, PT, R11, RZ, PT ;  /* 0x000000ff0b00720b */ /* 0x000fe20003f3d000 */
[----:B------:R-:W-:Y:S01]  /*1d00*/  @!P3 FADD.FTZ R21, R21, R21 ;  /* 0x000000151515b221 */ /* 0x000fe20000010000 */
[----:B------:R-:W1:Y:S01]  /*1d10*/  FRND R19, R19 ;  /* 0x0000001300137307 */ /* 0x000e620000201000 */
[----:B------:R-:W-:Y:S01]  /*1d20*/  FSEL R7, R7, -1, P2 ;  /* 0xbf80000007077808 */ /* 0x000fe20001000000 */
[C---:B------:R-:W-:Y:S01]  /*1d30*/  FFMA.FTZ R16, R25.reuse, -1.428606765330187045e-06, R16 ;  /* 0xb5bfbe8e19107823 */ /* 0x040fe20000010010 */
[----:B------:R-:W-:-:S02]  /*1d40*/  FSETP.NEU.FTZ.AND P6, PT, R25, 128, PT ;  /* 0x430000001900780b */ /* 0x000fc40003fdd000 */
[----:B------:R-:W-:Y:S01]  /*1d50*/  FSETP.GT.FTZ.AND P2, PT, R14, 128, PT ;  /* 0x430000000e00780b */ /* 0x000fe20003f54000 */
[----:B------:R-:W-:Y:S01]  /*1d60*/  FFMA.FTZ R23, R16, R13, 0.0083824126049876213074 ;  /* 0x3c09566310177423 */ /* 0x000fe2000001000d */
[----:B------:R-:W-:Y:S01]  /*1d70*/  FSETP.GEU.FTZ.AND P3, PT, R14, -25, PT ;  /* 0xc1c800000e00780b */ /* 0x000fe20003f7e000 */
[----:B------:R-:W2:Y:S01]  /*1d80*/  FRND R20, R20 ;  /* 0x0000001400147307 */ /* 0x000ea20000201000 */
[----:B------:R-:W-:Y:S01]  /*1d90*/  FSEL R14, R15, -1, P5 ;  /* 0xbf8000000f0e7808 */ /* 0x000fe20002800000 */
[----:B------:R-:W-:Y:S01]  /*1da0*/  @!P0 FADD.FTZ R14, R8, R8 ;  /* 0x00000008080e8221 */ /* 0x000fe20000010000 */
[----:B------:R-:W-:Y:S01]  /*1db0*/  FSETP.GEU.FTZ.AND P0, PT, |R5|, 0.40999999642372131348, PT ;  /* 0x3ed1eb850500780b */ /* 0x000fe20003f1e200 */
[C---:B------:R-:W-:Y:S01]  /*1dc0*/  FFMA.FTZ R23, R16.reuse, R23, 0.041667830199003219604 ;  /* 0x3d2aabe310177423 */ /* 0x040fe20000010017 */
[----:B------:R-:W-:Y:S01]  /*1dd0*/  FSEL R17, R25, 127, P6 ;  /* 0x42fe000019117808 */ /* 0x000fe20003000000 */
[----:B------:R-:W-:Y:S01]  /*1de0*/  @!P1 FADD.FTZ R7, R11, R11 ;  /* 0x0000000b0b079221 */ /* 0x000fe20000010000 */
[----:B------:R-:W-:Y:S01]  /*1df0*/  FSETP.NEU.FTZ.AND P4, PT, R9, RZ, PT ;  /* 0x000000ff0900720b */ /* 0x000fe20003f9d000 */
[----:B------:R-:W-:Y:S01]  /*1e00*/  FFMA.FTZ R23, R16, R23, 0.16666397452354431152 ;  /* 0x3e2aa9f610177423 */ /* 0x000fe20000010017 */
[----:B0-----:R-:W-:Y:S01]  /*1e10*/  FSEL R10, R10, RZ, P0 ;  /* 0x000000ff0a0a7208 */ /* 0x001fe20000000000 */
[----:B------:R0:W3:Y:S01]  /*1e20*/  MUFU.EX2 R18, R17 ;  /* 0x0000001100127308 */ /* 0x0000e20000000800 */
[----:B------:R-:W-:Y:S01]  /*1e30*/  FSETP.GEU.FTZ.AND P0, PT, |R2|, 0.40999999642372131348, PT ;  /* 0x3ed1eb850200780b */ /* 0x000fe20003f1e200 */
[----:B------:R-:W-:Y:S01]  /*1e40*/  FFMA.FTZ R23, R16, R23, 0.49999994039535522461 ;  /* 0x3efffffe10177423 */ /* 0x000fe20000010017 */
[----:B------:R-:W-:Y:S01]  /*1e50*/  FSETP.GEU.FTZ.AND P1, PT, |R3|, 0.40999999642372131348, PT ;  /* 0x3ed1eb850300780b */ /* 0x000fe20003f3e200 */
[----:B------:R-:W-:Y:S01]  /*1e60*/  FFMA.FTZ R11, R10, -0.693145751953125, R5 ;  /* 0xbf3172000a0b7823 */ /* 0x000fe20000010005 */
[----:B------:R-:W-:Y:S01]  /*1e70*/  FSEL R21, R21, +INF , !P2 ;  /* 0x7f80000015157808 */ /* 0x000fe20005000000 */
[----:B------:R-:W-:Y:S01]  /*1e80*/  FMUL.FTZ R23, R16, R23 ;  /* 0x0000001710177220 */ /* 0x000fe20000410000 */
[----:B-1----:R-:W-:Y:S01]  /*1e90*/  FSEL R19, R19, RZ, P0 ;  /* 0x000000ff13137208 */ /* 0x002fe20000000000 */
[----:B------:R-:W-:Y:S01]  /*1ea0*/  FFMA.FTZ R24, R10, -1.428606765330187045e-06, R11 ;  /* 0xb5bfbe8e0a187823 */ /* 0x000fe2000001000b */
[----:B--2---:R-:W-:Y:S01]  /*1eb0*/  FSEL R26, R20, RZ, P1 ;  /* 0x000000ff141a7208 */ /* 0x004fe20000800000 */
[----:B------:R-:W-:Y:S01]  /*1ec0*/  FFMA.FTZ R23, R16, R23, R16 ;  /* 0x0000001710177223 */ /* 0x000fe20000010010 */
[----:B------:R-:W-:Y:S01]  /*1ed0*/  FSEL R15, R21, -1, P3 ;  /* 0xbf800000150f7808 */ /* 0x000fe20001800000 */
[----:B------:R-:W-:Y:S01]  /*1ee0*/  @!P4 FADD.FTZ R15, R9, R9 ;  /* 0x00000009090fc221 */ /* 0x000fe20000010000 */
[----:B------:R-:W-:Y:S01]  /*1ef0*/  FFMA.FTZ R20, R19, -0.693145751953125, R2 ;  /* 0xbf31720013147823 */ /* 0x000fe20000010002 */
[C---:B------:R-:W-:Y:S01]  /*1f00*/  FSETP.GT.FTZ.AND P4, PT, R17.reuse, 128, PT ;  /* 0x430000001100780b */ /* 0x040fe20003f94000 */
[----:B------:R-:W-:Y:S01]  /*1f10*/  FFMA.FTZ R21, R26, -0.693145751953125, R3 ;  /* 0xbf3172001a157823 */ /* 0x000fe20000010003 */
[----:B------:R-:W-:Y:S01]  /*1f20*/  FSETP.GEU.FTZ.AND P2, PT, R17, -25, PT ;  /* 0xc1c800001100780b */ /* 0x000fe20003f5e000 */
[----:B0-----:R-:W-:Y:S01]  /*1f30*/  FFMA.FTZ R17, R24, R13, 0.0083824126049876213074 ;  /* 0x3c09566318117423 */ /* 0x001fe2000001000d */
[----:B------:R-:W-:Y:S01]  /*1f40*/  FSETP.NEU.FTZ.AND P5, PT, R10, 128, PT ;  /* 0x430000000a00780b */ /* 0x000fe20003fbd000 */
[C---:B------:R-:W-:Y:S01]  /*1f50*/  FFMA.FTZ R20, R19.reuse, -1.428606765330187045e-06, R20 ;  /* 0xb5bfbe8e13147823 */ /* 0x040fe20000010014 */
[C---:B------:R-:W-:Y:S01]  /*1f60*/  FSETP.NEU.FTZ.AND P3, PT, R19.reuse, 128, PT ;  /* 0x430000001300780b */ /* 0x040fe20003f7d000 */
[----:B------:R-:W-:Y:S01]  /*1f70*/  FFMA.FTZ R17, R24, R17, 0.041667830199003219604 ;  /* 0x3d2aabe318117423 */ /* 0x000fe20000010011 */
[----:B---3--:R-:W-:Y:S01]  /*1f80*/  FADD.FTZ R8, R18, -1 ;  /* 0xbf80000012087421 */ /* 0x008fe20000010000 */
[----:B------:R-:W-:Y:S01]  /*1f90*/  FSEL R11, R10, 127, P5 ;  /* 0x42fe00000a0b7808 */ /* 0x000fe20002800000 */
[----:B------:R-:W-:Y:S01]  /*1fa0*/  FFMA.FTZ R22, R26, -1.428606765330187045e-06, R21 ;  /* 0xb5bfbe8e1a167823 */ /* 0x000fe20000010015 */
[----:B------:R-:W-:Y:S01]  /*1fb0*/  FSEL R10, R19, 127, P3 ;  /* 0x42fe0000130a7808 */ /* 0x000fe20001800000 */
[----:B------:R-:W-:Y:S01]  /*1fc0*/  FFMA.FTZ R21, R20, R13, 0.0083824126049876213074 ;  /* 0x3c09566314157423 */ /* 0x000fe2000001000d */
[----:B------:R-:W-:Y:S01]  /*1fd0*/  FFMA.FTZ R18, R23, R18, R8 ;  /* 0x0000001217127223 */ /* 0x000fe20000010008 */
[----:B------:R-:W-:Y:S01]  /*1fe0*/  FFMA.FTZ R19, R24, R17, 0.16666397452354431152 ;  /* 0x3e2aa9f618137423 */ /* 0x000fe20000010011 */
[----:B------:R-:W0:Y:S01]  /*1ff0*/  MUFU.EX2 R16, R11 ;  /* 0x0000000b00107308 */ /* 0x000e220000000800 */
[----:B------:R-:W-:Y:S01]  /*2000*/  FFMA.FTZ R23, R20, R21, 0.041667830199003219604 ;  /* 0x3d2aabe314177423 */ /* 0x000fe20000010015 */
[----:B------:R-:W-:Y:S01]  /*2010*/  FSETP.NEU.FTZ.AND P0, PT, R26, 128, PT ;  /* 0x430000001a00780b */ /* 0x000fe20003f1d000 */
[----:B------:R-:W-:Y:S01]  /*2020*/  FFMA.FTZ R19, R24, R19, 0.49999994039535522461 ;  /* 0x3efffffe18137423 */ /* 0x000fe20000010013 */
[----:B------:R-:W-:Y:S01]  /*2030*/  FFMA.FTZ R25, R22, R13, 0.0083824126049876213074 ;  /* 0x3c09566316197423 */ /* 0x000fe2000001000d */
[----:B------:R-:W-:Y:S01]  /*2040*/  FFMA.FTZ R23, R20, R23, 0.16666397452354431152 ;  /* 0x3e2aa9f614177423 */ /* 0x000fe20000010017 */
[----:B------:R-:W-:Y:S01]  /*2050*/  FSEL R13, R26, 127, P0 ;  /* 0x42fe00001a0d7808 */ /* 0x000fe20000000000 */
[----:B------:R-:W-:Y:S01]  /*2060*/  FMUL.FTZ R21, R24, R19 ;  /* 0x0000001318157220 */ /* 0x000fe20000410000 */
[----:B------:R-:W1:Y:S01]  /*2070*/  MUFU.EX2 R17, R10 ;  /* 0x0000000a00117308 */ /* 0x000e620000000800 */
[----:B------:R-:W-:Y:S01]  /*2080*/  FFMA.FTZ R23, R20, R23, 0.49999994039535522461 ;  /* 0x3efffffe14177423 */ /* 0x000fe20000010017 */
[----:B------:R-:W-:Y:S01]  /*2090*/  FFMA.FTZ R25, R22, R25, 0.041667830199003219604 ;  /* 0x3d2aabe316197423 */ /* 0x000fe20000010019 */
[----:B------:R-:W2:Y:S01]  /*20a0*/  LDC.64 R8, c[0x0][0x388] ;  /* 0x0000e200ff087b82 */ /* 0x000ea20000000a00 */
[----:B------:R-:W-:Y:S01]  /*20b0*/  FFMA.FTZ R21, R24, R21, R24 ;  /* 0x0000001518157223 */ /* 0x000fe20000010018 */
[----:B------:R-:W-:Y:S01]  /*20c0*/  FMUL.FTZ R23, R20, R23 ;  /* 0x0000001714177220 */ /* 0x000fe20000410000 */
[----:B------:R-:W-:Y:S01]  /*20d0*/  FFMA.FTZ R25, R22, R25, 0.16666397452354431152 ;  /* 0x3e2aa9f616197423 */ /* 0x000fe20000010019 */
[----:B------:R-:W-:Y:S01]  /*20e0*/  @!P6 FADD.FTZ R18, R18, R18 ;  /* 0x000000121212e221 */ /* 0x000fe20000010000 */
[----:B------:R-:W3:Y:S01]  /*20f0*/  MUFU.EX2 R19, R13 ;  /* 0x0000000d00137308 */ /* 0x000ee20000000800 */
[----:B------:R-:W-:Y:S01]  /*2100*/  FFMA.FTZ R20, R20, R23, R20 ;  /* 0x0000001714147223 */ /* 0x000fe20000010014 */
[----:B------:R-:W-:Y:S01]  /*2110*/  FFMA.FTZ R25, R22, R25, 0.49999994039535522461 ;  /* 0x3efffffe16197423 */ /* 0x000fe20000010019 */
[----:B0-----:R-:W-:Y:S01]  /*2120*/  FADD.FTZ R24, R16, -1 ;  /* 0xbf80000010187421 */ /* 0x001fe20000010000 */
[----:B------:R-:W-:-:S02]  /*2130*/  FSETP.GT.FTZ.AND P1, PT, R11, 128, PT ;  /* 0x430000000b00780b */ /* 0x000fc40003f34000 */
[----:B------:R-:W-:Y:S01]  /*2140*/  FMUL.FTZ R25, R22, R25 ;  /* 0x0000001916197220 */ /* 0x000fe20000410000 */
[----:B------:R-:W-:Y:S01]  /*2150*/  FFMA.FTZ R21, R21, R16, R24 ;  /* 0x0000001015157223 */ /* 0x000fe20000010018 */
[----:B------:R-:W-:Y:S01]  /*2160*/  FSEL R16, R18, +INF , !P4 ;  /* 0x7f80000012107808 */ /* 0x000fe20006000000 */
[----:B-1----:R-:W-:Y:S01]  /*2170*/  FADD.FTZ R23, R17, -1 ;  /* 0xbf80000011177421 */ /* 0x002fe20000010000 */
[----:B------:R-:W-:Y:S01]  /*2180*/  FFMA.FTZ R22, R22, R25, R22 ;  /* 0x0000001916167223 */ /* 0x000fe20000010016 */
[----:B------:R-:W-:Y:S01]  /*2190*/  @!P5 FADD.FTZ R21, R21, R21 ;  /* 0x000000151515d221 */ /* 0x000fe20000010000 */
[----:B------:R-:W-:Y:S01]  /*21a0*/  FSETP.NEU.FTZ.AND P5, PT, R4, RZ, PT ;  /* 0x000000ff0400720b */ /* 0x000fe20003fbd000 */
[----:B------:R-:W-:Y:S01]  /*21b0*/  FFMA.FTZ R20, R20, R17, R23 ;  /* 0x0000001114147223 */ /* 0x000fe20000010017 */
[----:B------:R-:W-:Y:S02]  /*21c0*/  FSETP.NEU.FTZ.AND P4, PT, R5, RZ, PT ;  /* 0x000000ff0500720b */ /* 0x000fe40003f9d000 */
[----:B------:R-:W-:Y:S01]  /*21d0*/  FSEL R17, R21, +INF , !P1 ;  /* 0x7f80000015117808 */ /* 0x000fe20004800000 */
[----:B------:R-:W-:Y:S01]  /*21e0*/  @!P3 FADD.FTZ R20, R20, R20 ;  /* 0x000000141414b221 */ /* 0x000fe20000010000 */
[----:B---3--:R-:W-:Y:S01]  /*21f0*/  FADD.FTZ R25, R19, -1 ;  /* 0xbf80000013197421 */ /* 0x008fe20000010000 */
[----:B------:R-:W-:Y:S01]  /*2200*/  FSETP.GT.FTZ.AND P3, PT, R10, 128, PT ;  /* 0x430000000a00780b */ /* 0x000fe20003f74000 */
[----:B--2---:R-:W-:Y:S01]  /*2210*/  IMAD.WIDE.U32 R8, R0, 0x4, R8 ;  /* 0x0000000400087825 */ /* 0x004fe200078e0008 */
[----:B------:R-:W-:-:S03]  /*2220*/  FSETP.NEU.FTZ.AND P1, PT, R2, RZ, PT ;  /* 0x000000ff0200720b */ /* 0x000fc60003f3d000 */
[----:B------:R-:W-:Y:S01]  /*2230*/  FFMA.FTZ R19, R22, R19, R25 ;  /* 0x0000001316137223 */ /* 0x000fe20000010019 */
[----:B------:R-:W-:Y:S02]  /*2240*/  FSEL R20, R20, +INF , !P3 ;  /* 0x7f80000014147808 */ /* 0x000fe40005800000 */
[----:B------:R-:W-:Y:S01]  /*2250*/  FSETP.NEU.FTZ.AND P3, PT, R3, RZ, PT ;  /* 0x000000ff0300720b */ /* 0x000fe20003f7d000 */
[----:B------:R-:W-:Y:S01]  /*2260*/  @!P0 FADD.FTZ R19, R19, R19 ;  /* 0x0000001313138221 */ /* 0x000fe20000010000 */
[----:B------:R-:W-:Y:S01]  /*2270*/  FSETP.GEU.FTZ.AND P6, PT, R11, -25, PT ;  /* 0xc1c800000b00780b */ /* 0x000fe20003fde000 */
[----:B------:R-:W-:Y:S01]  /*2280*/  IMAD.WIDE.U32 R8, R12, 0x8, R8 ;  /* 0x000000080c087825 */ /* 0x000fe200078e0008 */
[----:B------:R-:W-:Y:S02]  /*2290*/  FSETP.GT.FTZ.AND P0, PT, R13, 128, PT ;  /* 0x430000000d00780b */ /* 0x000fe40003f14000 */
[----:B------:R-:W-:Y:S01]  /*22a0*/  FSEL R16, R16, -1, P2 ;  /* 0xbf80000010107808 */ /* 0x000fe20001000000 */
[----:B------:R-:W-:Y:S01]  /*22b0*/  @!P5 FADD.FTZ R16, R4, R4 ;  /* 0x000000040410d221 */ /* 0x000fe20000010000 */
[----:B------:R-:W-:Y:S01]  /*22c0*/  FSEL R17, R17, -1, P6 ;  /* 0xbf80000011117808 */ /* 0x000fe20003000000 */
[----:B------:R-:W-:Y:S01]  /*22d0*/  @!P4 FADD.FTZ R17, R5, R5 ;  /* 0x000000050511c221 */ /* 0x000fe20000010000 */
[----:B------:R-:W-:Y:S01]  /*22e0*/  FSETP.GEU.FTZ.AND P2, PT, R10, -25, PT ;  /* 0xc1c800000a00780b */ /* 0x000fe20003f5e000 */
[----:B------:R-:W-:Y:S01]  /*22f0*/  STG.E.64 desc[UR4][R8.64], R6 ;  /* 0x0000000608007986 */ /* 0x000fe2000c101b04 */
[----:B------:R-:W-:-:S02]  /*2300*/  FSETP.GEU.FTZ.AND P6, PT, R13, -25, PT ;  /* 0xc1c800000d00780b */ /* 0x000fc40003fde000 */
[----:B------:R-:W-:Y:S01]  /*2310*/  FSEL R19, R19, +INF , !P0 ;  /* 0x7f80000013137808 */ /* 0x000fe20004000000 */
[----:B------:R-:W-:Y:S01]  /*2320*/  STG.E.64 desc[UR4][R8.64+0x400], R14 ;  /* 0x0004000e08007986 */ /* 0x000fe2000c101b04 */
[----:B------:R-:W-:Y:S01]  /*2330*/  FSEL R20, R20, -1, P2 ;  /* 0xbf80000014147808 */ /* 0x000fe20001000000 */
[----:B------:R-:W-:Y:S01]  /*2340*/  @!P1 FADD.FTZ R20, R2, R2 ;  /* 0x0000000202149221 */ /* 0x000fe20000010000 */
[----:B------:R-:W-:Y:S01]  /*2350*/  FSEL R21, R19, -1, P6 ;  /* 0xbf80000013157808 */ /* 0x000fe20003000000 */
[----:B------:R-:W-:Y:S01]  /*2360*/  @!P3 FADD.FTZ R21, R3, R3 ;  /* 0x000000030315b221 */ /* 0x000fe20000010000 */
[----:B------:R-:W-:Y:S04]  /*2370*/  STG.E.64 desc[UR4][R8.64+0x800], R16 ;  /* 0x0008001008007986 */ /* 0x000fe8000c101b04 */
[----:B------:R-:W-:Y:S01]  /*2380*/  STG.E.64 desc[UR4][R8.64+0xc00], R20 ;  /* 0x000c001408007986 */ /* 0x000fe2000c101b04 */
[----:B------:R-:W-:Y:S05]  /*2390*/  EXIT ;  /* 0x000000000000794d */ /* 0x000fea0003800000 */
.L_x_30056:
        /* <DEDUP_REMOVED lines=14> */
.L_x_37283:


//--------------------- .text._ZN2at6native29vectorized_elementwise_kernelILi4EZZZNS0_17expm1_kernel_cudaERNS_18TensorIteratorBaseEENKUlvE_clEvENKUlvE0_clEvEUlfE_St5arrayIPcLm2EEEEviT0_T1_ --------------------------
	.section	.text._ZN2at6native29vectorized_elementwise_kernelILi4EZZZNS0_17expm1_kernel_cudaERNS_18TensorIteratorBaseEENKUlvE_clEvENKUlvE0_clEvEUlfE_St5arrayIPcLm2EEEEviT0_T1_,"ax",@progbits
	.align	128
        .global         _ZN2at6native29vectorized_elementwise_kernelILi4EZZZNS0_17expm1_kernel_cudaERNS_18TensorIteratorBaseEENKUlvE_clEvENKUlvE0_clEvEUlfE_St5arrayIPcLm2EEEEviT0_T1_
        .type           _ZN2at6native29vectorized_elementwise_kernelILi4EZZZNS0_17expm1_kernel_cudaERNS_18TensorIteratorBaseEENKUlvE_clEvENKUlvE0_clEvEUlfE_St5arrayIPcLm2EEEEviT0_T1_,@function
        .size           _ZN2at6native29vectorized_elementwise_kernelILi4EZZZNS0_17expm1_kernel_cudaERNS_18TensorIteratorBaseEENKUlvE_clEvENKUlvE0_clEvEUlfE_St5arrayIPcLm2EEEEviT0_T1_,(.L_x_37284 - _ZN2at6native29vectorized_elementwise_kernelILi4EZZZNS0_17expm1_kernel_cudaERNS_18TensorIteratorBaseEENKUlvE_clEvENKUlvE0_clEvEUlfE_St5arrayIPcLm2EEEEviT0_T1_)
        .other          _ZN2at6native29vectorized_elementwise_kernelILi4EZZZNS0_17expm1_kernel_cudaERNS_18TensorIteratorBaseEENKUlvE_clEvENKUlvE0_clEvEUlfE_St5arrayIPcLm2EEEEviT0_T1_,@"STO_CUDA_ENTRY STV_DEFAULT"
_ZN2at6native29vectorized_elementwise_kernelILi4EZZZNS0_17expm1_kernel_cudaERNS_18TensorIteratorBaseEENKUlvE_clEvENKUlvE0_clEvEUlfE_St5arrayIPcLm2EEEEviT0_T1_:
.text._ZN2at6native29vectorized_elementwise_kernelILi4EZZZNS0_17expm1_kernel_cudaERNS_18TensorIteratorBaseEENKUlvE_clEvENKUlvE0_clEvEUlfE_St5arrayIPcLm2EEEEviT0_T1_:
        /* <DEDUP_REMOVED lines=96> */
.L_x_30059:
[----:B------:R-:W-:Y:S05]  /*0600*/  BSYNC.RECONVERGENT B0 ;  /* 0x0000000000007941 */ /* 0x000fea0003800200 */
.L_x_30058:
        /* <DEDUP_REMOVED lines=30> */
.L_x_30061:
[----:B------:R-:W-:Y:S05]  /*07f0*/  BSYNC.RECONVERGENT B0 ;  /* 0x0000000000007941 */ /* 0x000fea0003800200 */
.L_x_30060:
        /* <DEDUP_REMOVED lines=29> */
.L_x_30063:
[----:B------:R-:W-:Y:S05]  /*09d0*/  BSYNC.RECONVERGENT B0 ;  /* 0x0000000000007941 */ /* 0x000fea0003800200 */
.L_x_30062:
        /* <DEDUP_REMOVED lines=29> */
.L_x_30065:
[----:B------:R-:W-:Y:S05]  /*0bb0*/  BSYNC.RECONVERGENT B0 ;  /* 0x0000000000007941 */ /* 0x000fea0003800200 */
.L_x_30064:
        /* <DEDUP_REMOVED lines=29> */
.L_x_30067:
[----:B------:R-:W-:Y:S05]  /*0d90*/  BSYNC.RECONVERGENT B0 ;  /* 0x0000000000007941 */ /* 0x000fea0003800200 */
.L_x_30066:
        /* <DEDUP_REMOVED lines=30> */
.L_x_30069:
[----:B------:R-:W-:Y:S05]  /*0f80*/  BSYNC.RECONVERGENT B0 ;  /* 0x0000000000007941 */ /* 0x000fea0003800200 */
.L_x_30068:
        /* <DEDUP_REMOVED lines=27> */
.L_x_30071:
[----:B------:R-:W-:Y:S05]  /*1140*/  BSYNC.RECONVERGENT B0 ;  /* 0x0000000000007941 */ /* 0x000fea0003800200 */
.L_x_30070:
        /* <DEDUP_REMOVED lines=27> */
.L_x_30073:
[----:B------:R-:W-:Y:S05]  /*1300*/  BSYNC.RECONVERGENT B0 ;  /* 0x0000000000007941 */ /* 0x000fea0003800200 */
.L_x_30072:
        /* <DEDUP_REMOVED lines=18> */
.L_x_30076:
[----:B------:R-:W-:-:S13]  /*1430*/  ISETP.GE.U32.AND P0, PT, R9, R8, PT ;  /* 0x000000080900720c */ /* 0x000fda0003f06070 */
[----:B------:R-:W-:Y:S05]  /*1440*/  @P0 BRA `(.L_x_30078) ;  /* 0x0000000000300947 */ /* 0x000fea0003800000 */
[----:B0-----:R-:W0:Y:S01]  /*1450*/  LDC.64 R2, c[0x0][0x388] ;  /* 0x0000e200ff027b82 */ /* 0x001e220000000a00 */
[----:B------:R-:W-:Y:S02]  /*1460*/  IADD3 R7, PT, PT, R0, R9, RZ ;  /* 0x0000000900077210 */ /* 0x000fe40007ffe0ff */
[----:B------:R-:W-:-:S03]  /*1470*/  IADD3 R9, PT, PT, R9, 0x80, RZ ;  /* 0x0000008009097810 */ /* 0x000fc60007ffe0ff */
[----:B0-----:R-:W-:-:S05]  /*1480*/  IMAD.WIDE.U32 R2, R7, 0x4, R2 ;  /* 0x0000000407027825 */ /* 0x001fca00078e0002 */
[----:B------:R1:W-:Y:S02]  /*1490*/  STG.E desc[UR4][R2.64], R12 ;  /* 0x0000000c02007986 */ /* 0x0003e4000c101904 */
.L_x_30077:
[----:B------:R-:W-:-:S13]  /*14a0*/  ISETP.GE.U32.AND P0, PT, R9, R8, PT ;  /* 0x000000080900720c */ /* 0x000fda0003f06070 */
[----:B------:R-:W-:Y:S05]  /*14b0*/  @P0 BRA `(.L_x_30079) ;  /* 0x0000000000340947 */ /* 0x000fea0003800000 */
[----:B01----:R-:W0:Y:S01]  /*14c0*/  LDC.64 R2, c[0x0][0x388] ;  /* 0x0000e200ff027b82 */ /* 0x003e220000000a00 */
[----:B------:R-:W-:Y:S02]  /*14d0*/  IADD3 R7, PT, PT, R0, R9, RZ ;  /* 0x0000000900077210 */ /* 0x000fe40007ffe0ff */
[----:B------:R-:W-:-:S03]  /*14e0*/  IADD3 R9, PT, PT, R9, 0x80, RZ ;  /* 0x0000008009097810 */ /* 0x000fc60007ffe0ff */
[----:B0-----:R-:W-:-:S05]  /*14f0*/  IMAD.WIDE.U32 R2, R7, 0x4, R2 ;  /* 0x0000000407027825 */ /* 0x001fca00078e0002 */
[----:B------:R1:W-:Y:S02]  /*1500*/  STG.E desc[UR4][R2.64], R13 ;  /* 0x0000000d02007986 */ /* 0x0003e4000c101904 */
.L_x_30078:
        /* <DEDUP_REMOVED lines=8> */
.L_x_30079:
[----:B------:R-:W-:Y:S05]  /*1590*/  BSYNC.RELIABLE B1 ;  /* 0x0000000000017941 */ /* 0x000fea0003800100 */
.L_x_30075:
[----:B------:R-:W-:-:S13]  /*15a0*/  ISETP.GE.U32.AND P0, PT, R9, R8, PT ;  /* 0x000000080900720c */ /* 0x000fda0003f06070 */
[----:B012---:R-:W0:Y:S01]  /*15b0*/  @!P0 LDC.64 R2, c[0x0][0x388] ;  /* 0x0000e200ff028b82 */ /* 0x007e220000000a00 */
[----:B------:R-:W-:Y:S02]  /*15c0*/  @!P0 IADD3 R7, PT, PT, R0, R9, RZ ;  /* 0x0000000900078210 */ /* 0x000fe40007ffe0ff */
[----:B------:R-:W-:-:S03]  /*15d0*/  @!P0 IADD3 R9, PT, PT, R9, 0x80, RZ ;  /* 0x0000008009098810 */ /* 0x000fc60007ffe0ff */
[----:B0-----:R-:W-:-:S05]  /*15e0*/  @!P0 IMAD.WIDE.U32 R2, R7, 0x4, R2 ;  /* 0x0000000407028825 */ /* 0x001fca00078e0002 */
[----:B------:R2:W-:Y:S02]  /*15f0*/  @!P0 STG.E desc[UR4][R2.64], R11 ;  /* 0x0000000b02008986 */ /* 0x0005e4000c101904 */
.L_x_30080:
[----:B------:R-:W-:Y:S05]  /*1600*/  BSYNC.RECONVERGENT B0 ;  /* 0x0000000000007941 */ /* 0x000fea0003800200 */
.L_x_30074:
        /* <DEDUP_REMOVED lines=8> */
.L_x_30057:
[----:B------:R-:W0:Y:S01]  /*1690*/  S2R R2, SR_TID.X ;  /* 0x0000000000027919 */ /* 0x000e220000002100 */
[----:B------:R-:W1:Y:S02]  /*16a0*/  LDC.64 R4, c[0x0][0x390] ;  /* 0x0000e400ff047b82 */ /* 0x000e640000000a00 */
[----:B-1----:R-:W-:-:S04]  /*16b0*/  IMAD.WIDE.U32 R4, R0, 0x4, R4 ;  /* 0x0000000400047825 */ /* 0x002fc800078e0004 */
[----:B0-----:R-:W-:-:S05]  /*16c0*/  IMAD.WIDE.U32 R6, R2, 0x10, R4 ;  /* 0x0000001002067825 */ /* 0x001fca00078e0004 */
[----:B------:R-:W2:Y:S04]  /*16d0*/  LDG.E.128 R12, desc[UR4][R6.64] ;  /* 0x00000004060c7981 */ /* 0x000ea8000c1e1d00 */
[----:B------:R-:W3:Y:S01]  /*16e0*/  LDG.E.128 R8, desc[UR4][R6.64+0x800] ;  /* 0x0008000406087981 */ /* 0x000ee2000c1e1d00 */
[----:B------:R-:W-:Y:S02]  /*16f0*/  HFMA2 R3, -RZ, RZ, 0.83837890625, -4044 ;  /* 0x3ab5ebe6ff037431 */ /* 0x000fe400000001ff */
[C---:B--2---:R-:W-:Y:S01]  /*1700*/  FMUL.FTZ R16, R12.reuse, 1.4426950216293334961 ;  /* 0x3fb8aa3b0c107820 */ /* 0x044fe20000410000 */
[C---:B------:R-:W-:Y:S01]  /*1710*/  FMUL.FTZ R19, R13.reuse, 1.4426950216293334961 ;  /* 0x3fb8aa3b0d137820 */ /* 0x040fe20000410000 */
[----:B------:R-:W-:Y:S01]  /*1720*/  FSETP.GEU.FTZ.AND P0, PT, |R12|, 0.40999999642372131348, PT ;  /* 0x3ed1eb850c00780b */ /* 0x000fe20003f1e200 */
[----:B------:R-:W-:Y:S01]  /*1730*/  FMUL.FTZ R20, R14, 1.4426950216293334961 ;  /* 0x3fb8aa3b0e147820 */ /* 0x000fe20000410000 */
[----:B------:R-:W-:Y:S01]  /*1740*/  FSETP.GEU.FTZ.AND P1, PT, |R13|, 0.40999999642372131348, PT ;  /* 0x3ed1eb850d00780b */ /* 0x000fe20003f3e200 */
[----:B------:R-:W0:Y:S01]  /*1750*/  FRND R4, R19 ;  /* 0x0000001300047307 */ /* 0x000e220000201000 */
[----:B------:R-:W-:Y:S01]  /*1760*/  FMUL.FTZ R21, R15, 1.4426950216293334961 ;  /* 0x3fb8aa3b0f157820 */ /* 0x000fe20000410000 */
[----:B------:R-:W-:Y:S01]  /*1770*/  FSETP.NEU.FTZ.AND P5, PT, R12, RZ, PT ;  /* 0x000000ff0c00720b */ /* 0x000fe20003fbd000 */
[----:B---3--:R-:W-:-:S05]  /*1780*/  FMUL.FTZ R24, R11, 1.4426950216293334961 ;  /* 0x3fb8aa3b0b187820 */ /* 0x008fca0000410000 */
[----:B------:R-:W1:Y:S01]  /*1790*/  FRND R16, R16 ;  /* 0x0000001000107307 */ /* 0x000e620000201000 */
[----:B0-----:R-:W-:-:S07]  /*17a0*/  FSEL R4, R4, RZ, P1 ;  /* 0x000000ff04047208 */ /* 0x001fce0000800000 */
[----:B------:R-:W0:Y:S01]  /*17b0*/  FRND R21, R21 ;  /* 0x0000001500157307 */ /* 0x000e220000201000 */
[----:B------:R-:W-:Y:S02]  /*17c0*/  FSETP.GEU.FTZ.AND P1, PT, |R15|, 0.40999999642372131348, PT ;  /* 0x3ed1eb850f00780b */ /* 0x000fe40003f3e200 */
[----:B-1----:R-:W-:Y:S02]  /*17d0*/  FSEL R17, R16, RZ, P0 ;  /* 0x000000ff10117208 */ /* 0x002fe40000000000 */
[----:B------:R-:W-:Y:S02]  /*17e0*/  FSETP.GEU.FTZ.AND P0, PT, |R14|, 0.40999999642372131348, PT ;  /* 0x3ed1eb850e00780b */ /* 0x000fe40003f1e200 */
[C---:B------:R-:W-:Y:S01]  /*17f0*/  FSETP.NEU.FTZ.AND P2, PT, R17.reuse, 128, PT ;  /* 0x430000001100780b */ /* 0x040fe20003f5d000 */
[----:B------:R-:W-:-:S03]  /*1800*/  FFMA.FTZ R18, R17, -0.693145751953125, R12 ;  /* 0xbf31720011127823 */ /* 0x000fc6000001000c */
[C---:B------:R-:W-:Y:S01]  /*1810*/  FSEL R5, R17.reuse, 127, P2 ;  /* 0x42fe000011057808 */ /* 0x040fe20001000000 */
[----:B------:R-:W-:Y:S01]  /*1820*/  FFMA.FTZ R18, R17, -1.428606765330187045e-06, R18 ;  /* 0xb5bfbe8e11127823 */ /* 0x000fe20000010012 */
[----:B------:R-:W-:Y:S01]  /*1830*/  FFMA.FTZ R17, R4, -0.693145751953125, R13 ;  /* 0xbf31720004117823 */ /* 0x000fe2000001000d */
[----:B0-----:R-:W-:Y:S01]  /*1840*/  FSEL R22, R21, RZ, P1 ;  /* 0x000000ff15167208 */ /* 0x001fe20000800000 */
[----:B------:R-:W0:Y:S01]  /*1850*/  MUFU.EX2 R6, R5 ;  /* 0x0000000500067308 */ /* 0x000e220000000800 */
[----:B------:R-:W-:Y:S01]  /*1860*/  FFMA.FTZ R7, R18, R3, 0.0083824126049876213074 ;  /* 0x3c09566312077423 */ /* 0x000fe20000010003 */
[----:B------:R-:W-:Y:S01]  /*1870*/  FFMA.FTZ R16, R4, -1.428606765330187045e-06, R17 ;  /* 0xb5bfbe8e04107823 */ /* 0x000fe20000010011 */
[C---:B------:R-:W-:Y:S01]  /*1880*/  FSETP.GT.FTZ.AND P4, PT, R5.reuse, 128, PT ;  /* 0x430000000500780b */ /* 0x040fe20003f94000 */
[----:B------:R-:W-:Y:S01]  /*1890*/  FFMA.FTZ R23, R22, -0.693145751953125, R15 ;  /* 0xbf31720016177823 */ /* 0x000fe2000001000f */
[----:B------:R-:W-:Y:S01]  /*18a0*/  FFMA.FTZ R17, R18, R7, 0.041667830199003219604 ;  /* 0x3d2aabe312117423 */ /* 0x000fe20000010007 */
[----:B------:R-:W-:Y:S01]  /*18b0*/  FFMA.FTZ R19, R16, R3, 0.0083824126049876213074 ;  /* 0x3c09566310137423 */ /* 0x000fe20000010003 */
[----:B------:R-:W-:Y:S01]  /*18c0*/  FSETP.GEU.FTZ.AND P6, PT, R5, -25, PT ;  /* 0xc1c800000500780b */ /* 0x000fe20003fde000 */
[----:B------:R1:W2:Y:S01]  /*18d0*/  FRND R7, R20 ;  /* 0x0000001400077307 */ /* 0x0002a20000201000 */
[----:B------:R-:W-:Y:S01]  /*18e0*/  FFMA.FTZ R17, R18, R17, 0.16666397452354431152 ;  /* 0x3e2aa9f612117423 */ /* 0x000fe20000010011 */
[----:B------:R-:W-:-:S03]  /*18f0*/  FFMA.FTZ R19, R16, R19, 0.041667830199003219604 ;  /* 0x3d2aabe310137423 */ /* 0x000fc60000010013 */
[----:B------:R-:W-:Y:S01]  /*1900*/  FFMA.FTZ R17, R18, R17, 0.49999994039535522461 ;  /* 0x3efffffe12117423 */ /* 0x000fe20000010011 */
[----:B------:R-:W-:-:S03]  /*1910*/  FFMA.FTZ R19, R16, R19, 0.16666397452354431152 ;  /* 0x3e2aa9f610137423 */ /* 0x000fc60000010013 */
[----:B------:R-:W-:Y:S01]  /*1920*/  FMUL.FTZ R17, R18, R17 ;  /* 0x0000001112117220 */ /* 0x000fe20000410000 */
[----:B------:R-:W-:Y:S01]  /*1930*/  FFMA.FTZ R19, R16, R19, 0.49999994039535522461 ;  /* 0x3efffffe10137423 */ /* 0x000fe20000010013 */
[----:B-1----:R-:W-:Y:S02]  /*1940*/  FFMA.FTZ R20, R22, -1.428606765330187045e-06, R23 ;  /* 0xb5bfbe8e16147823 */ /* 0x002fe40000010017 */
[----:B------:R-:W-:Y:S01]  /*1950*/  FFMA.FTZ R17, R18, R17, R18 ;  /* 0x0000001112117223 */ /* 0x000fe20000010012 */
[----:B0-----:R-:W-:Y:S01]  /*1960*/  FADD.FTZ R18, R6, -1 ;  /* 0xbf80000006127421 */ /* 0x001fe20000010000 */
[----:B--2---:R-:W-:Y:S01]  /*1970*/  FSEL R7, R7, RZ, P0 ;  /* 0x000000ff07077208 */ /* 0x004fe20000000000 */
[----:B------:R-:W-:Y:S01]  /*1980*/  FMUL.FTZ R19, R16, R19 ;  /* 0x0000001310137220 */ /* 0x000fe20000410000 */
[----:B------:R-:W-:Y:S01]  /*1990*/  FSETP.NEU.FTZ.AND P0, PT, R4, 128, PT ;  /* 0x430000000400780b */ /* 0x000fe20003f1d000 */
[----:B------:R-:W-:Y:S01]  /*19a0*/  FFMA.FTZ R17, R17, R6, R18 ;  /* 0x0000000611117223 */ /* 0x000fe20000010012 */
[C---:B------:R-:W-:Y:S01]  /*19b0*/  FSETP.NEU.FTZ.AND P1, PT, R7.reuse, 128, PT ;  /* 0x430000000700780b */ /* 0x040fe20003f3d000 */
[----:B------:R-:W-:Y:S01]  /*19c0*/  FFMA.FTZ R5, R16, R19, R16 ;  /* 0x0000001310057223 */ /* 0x000fe20000010010 */
[----:B------:R-:W-:Y:S01]  /*19d0*/  FSEL R18, R4, 127, P0 ;  /* 0x42fe000004127808 */ /* 0x000fe20000000000 */
[----:B------:R-:W-:Y:S01]  /*19e0*/  FFMA.FTZ R16, R7, -0.693145751953125, R14 ;  /* 0xbf31720007107823 */ /* 0x000fe2000001000e */
[----:B------:R-:W-:Y:S01]  /*19f0*/  @!P2 FADD.FTZ R17, R17, R17 ;  /* 0x000000111111a221 */ /* 0x000fe20000010000 */
[C---:B------:R-:W-:Y:S01]  /*1a00*/  FSEL R19, R7.reuse, 127, P1 ;  /* 0x42fe000007137808 */ /* 0x040fe20000800000 */
[----:B------:R-:W-:Y:S01]  /*1a10*/  FMUL.FTZ R6, R8, 1.4426950216293334961 ;  /* 0x3fb8aa3b08067820 */ /* 0x000fe20000410000 */
[C---:B------:R-:W-:Y:S01]  /*1a20*/  FSETP.GT.FTZ.AND P2, PT, R18.reuse, 128, PT ;  /* 0x430000001200780b */ /* 0x040fe20003f54000 */
[----:B------:R-:W-:Y:S01]  /*1a30*/  FFMA.FTZ R16, R7, -1.428606765330187045e-06, R16 ;  /* 0xb5bfbe8e07107823 */ /* 0x000fe20000010010 */
[----:B------:R-:W-:Y:S01]  /*1a40*/  FSETP.GEU.FTZ.AND P3, PT, R18, -25, PT ;  /* 0xc1c800001200780b */ /* 0x000fe20003f7e000 */
[-C--:B------:R-:W-:Y:S01]  /*1a50*/  FFMA.FTZ R23, R20, R3.reuse, 0.0083824126049876213074 ;  /* 0x3c09566314177423 */ /* 0x080fe20000010003 */
[----:B------:R-:W0:Y:S01]  /*1a60*/  MUFU.EX2 R18, R18 ;  /* 0x0000001200127308 */ /* 0x000e220000000800 */
[----:B------:R-:W-:Y:S01]  /*1a70*/  FFMA.FTZ R21, R16, R3, 0.0083824126049876213074 ;  /* 0x3c09566310157423 */ /* 0x000fe20000010003 */
[----:B------:R-:W-:Y:S01]  /*1a80*/  FSEL R4, R17, +INF , !P4 ;  /* 0x7f80000011047808 */ /* 0x000fe20006000000 */
[----:B------:R-:W-:Y:S01]  /*1a90*/  FFMA.FTZ R23, R20, R23, 0.041667830199003219604 ;  /* 0x3d2aabe314177423 */ /* 0x000fe20000010017 */
[----:B------:R-:W-:Y:S01]  /*1aa0*/  FSETP.NEU.FTZ.AND P4, PT, R22, 128, PT ;  /* 0x430000001600780b */ /* 0x000fe20003f9d000 */
[----:B------:R-:W-:Y:S01]  /*1ab0*/  FFMA.FTZ R21, R16, R21, 0.041667830199003219604 ;  /* 0x3d2aabe310157423 */ /* 0x000fe20000010015 */
[----:B------:R-:W-:Y:S01]  /*1ac0*/  FSEL R4, R4, -1, P6 ;  /* 0xbf80000004047808 */ /* 0x000fe20003000000 */
[----:B------:R-:W-:Y:S01]  /*1ad0*/  @!P5 FADD.FTZ R4, R12, R12 ;  /* 0x0000000c0c04d221 */ /* 0x000fe20000010000 */
[----:B------:R-:W1:Y:S01]  /*1ae0*/  MUFU.EX2 R17, R19 ;  /* 0x0000001300117308 */ /* 0x000e620000000800 */
[----:B------:R-:W-:Y:S01]  /*1af0*/  FSEL R7, R22, 127, P4 ;  /* 0x42fe000016077808 */ /* 0x000fe20002000000 */
[----:B------:R-:W-:Y:S01]  /*1b00*/  FFMA.FTZ R21, R16, R21, 0.16666397452354431152 ;  /* 0x3e2aa9f610157423 */ /* 0x000fe20000010015 */
[----:B------:R-:W-:Y:S01]  /*1b10*/  FFMA.FTZ R23, R20, R23, 0.16666397452354431152 ;  /* 0x3e2aa9f614177423 */ /* 0x000fe20000010017 */
[----:B------:R-:W-:-:S02]  /*1b20*/  FSETP.GT.FTZ.AND P6, PT, R19, 128, PT ;  /* 0x430000001300780b */ /* 0x000fc40003fd4000 */
[----:B------:R-:W-:Y:S01]  /*1b30*/  FFMA.FTZ R21, R16, R21, 0.49999994039535522461 ;  /* 0x3efffffe10157423 */ /* 0x000fe20000010015 */
[----:B------:R-:W-:Y:S01]  /*1b40*/  FSETP.GEU.FTZ.AND P5, PT, R19, -25, PT ;  /* 0xc1c800001300780b */ /* 0x000fe20003fbe000 */
[----:B------:R-:W-:Y:S01]  /*1b50*/  MUFU.EX2 R12, R7 ;  /* 0x00000007000c7308 */ /* 0x000fe20000000800 */
[----:B0-----:R-:W-:Y:S01]  /*1b60*/  FADD.FTZ R22, R18, -1 ;  /* 0xbf80000012167421 */ /* 0x001fe20000010000 */
[----:B------:R-:W-:Y:S01]  /*1b70*/  FMUL.FTZ R21, R16, R21 ;  /* 0x0000001510157220 */ /* 0x000fe20000410000 */
[----:B------:R-:W-:Y:S02]  /*1b80*/  FFMA.FTZ R23, R20, R23, 0.49999994039535522461 ;  /* 0x3efffffe14177423 */ /* 0x000fe40000010017 */
[----:B------:R-:W-:Y:S01]  /*1b90*/  FFMA.FTZ R5, R5, R18, R22 ;  /* 0x0000001205057223 */ /* 0x000fe20000010016 */
[----:B------:R-:W-:Y:S01]  /*1ba0*/  FFMA.FTZ R16, R16, R21, R16 ;  /* 0x0000001510107223 */ /* 0x000fe20000010010 */
[----:B------:R-:W-:Y:S01]  /*1bb0*/  FMUL.FTZ R18, R9, 1.4426950216293334961 ;  /* 0x3fb8aa3b09127820 */ /* 0x000fe20000410000 */
[----:B------:R-:W0:Y:S01]  /*1bc0*/  FRND R6, R6 ;  /* 0x0000000600067307 */ /* 0x000e220000201000 */
[----:B-1----:R-:W-:Y:S01]  /*1bd0*/  FADD.FTZ R19, R17, -1 ;  /* 0xbf80000011137421 */ /* 0x002fe20000010000 */
[----:B------:R-:W-:Y:S01]  /*1be0*/  @!P0 FADD.FTZ R5, R5, R5 ;  /* 0x0000000505058221 */ /* 0x000fe20000010000 */
[----:B------:R-:W-:Y:S01]  /*1bf0*/  FSETP.GEU.FTZ.AND P0, PT, |R8|, 0.40999999642372131348, PT ;  /* 0x3ed1eb850800780b */ /* 0x000fe20003f1e200 */
[----:B------:R-:W-:Y:S01]  /*1c00*/  FMUL.FTZ R23, R20, R23 ;  /* 0x0000001714177220 */ /* 0x000fe20000410000 */
[----:B------:R-:W-:-:S02]  /*1c10*/  FFMA.FTZ R16, R16, R17, R19 ;  /* 0x0000001110107223 */ /* 0x000fc40000010013 */
[----:B------:R-:W-:Y:S01]  /*1c20*/  FSEL R5, R5, +INF , !P2 ;  /* 0x7f80000005057808 */ /* 0x000fe20005000000 */
[----:B------:R-:W1:Y:S01]  /*1c30*/  FRND R19, R18 ;  /* 0x0000001200137307 */ /* 0x000e620000201000 */
[----:B------:R-:W-:Y:S01]  /*1c40*/  FFMA.FTZ R23, R20, R23, R20 ;  /* 0x0000001714177223 */ /* 0x000fe20000010014 */
[----:B------:R-:W-:Y:S01]  /*1c50*/  @!P1 FADD.FTZ R16, R16, R16 ;  /* 0x0000001010109221 */ /* 0x000fe20000010000 */
[----:B------:R-:W-:Y:S01]  /*1c60*/  FSETP.NEU.FTZ.AND P1, PT, R13, RZ, PT ;  /* 0x000000ff0d00720b */ /* 0x000fe20003f3d000 */
[----:B------:R-:W-:Y:S01]  /*1c70*/  FMUL.FTZ R20, R10, 1.4426950216293334961 ;  /* 0x3fb8aa3b0a147820 */ /* 0x000fe20000410000 */
[C---:B------:R-:W-:Y:S02]  /*1c80*/  FSETP.GEU.FTZ.AND P2, PT, R7.reuse, -25, PT ;  /* 0xc1c800000700780b */ /* 0x040fe40003f5e000 */
[----:B0-----:R-:W-:Y:S01]  /*1c90*/  FSEL R17, R6, RZ, P0 ;  /* 0x000000ff06117208 */ /* 0x001fe20000000000 */
[----:B------:R-:W-:Y:S01]  /*1ca0*/  FADD.FTZ R6, R12, -1 ;  /* 0xbf8000000c067421 */ /* 0x000fe20000010000 */
[----:B------:R-:W-:Y:S01]  /*1cb0*/  FSETP.GT.FTZ.AND P0, PT, R7, 128, PT ;  /* 0x430000000700780b */ /* 0x000fe20003f14000 */
[----:B------:R0:W2:Y:S01]  /*1cc0*/  FRND R18, R20 ;  /* 0x0000001400127307 */ /* 0x0000a20000201000 */
[----:B------:R-:W-:Y:S01]  /*1cd0*/  FSEL R5, R5, -1, P3 ;  /* 0xbf80000005057808 */ /* 0x000fe20001800000 */
[----:B------:R-:W-:Y:S01]  /*1ce0*/  FFMA.FTZ R23, R23, R12, R6 ;  /* 0x0000000c17177223 */ /* 0x000fe20000010006 */
[----:B------:R-:W-:Y:S01]  /*1cf0*/  FFMA.FTZ R22, R17, -0.693145751953125, R8 ;  /* 0xbf31720011167823 */ /* 0x000fe20000010008 */
[----:B------:R-:W-:-:S02]  /*1d00*/  FSEL R6, R16, +INF , !P6 ;  /* 0x7f80000010067808 */ /* 0x000fc40007000000 */
[----:B------:R-:W-:Y:S01]  /*1d10*/  @!P4 FADD.FTZ R23, R23, R23 ;  /* 0x000000171717c221 */ /* 0x000fe20000010000 */
[----:B------:R-:W-:Y:S01]  /*1d20*/  FSETP.GEU.FTZ.AND P4, PT, |R9|, 0.40999999642372131348, PT ;  /* 0x3ed1eb850900780b */ /* 0x000fe20003f9e200 */
[----:B------:R-:W-:Y:S01]  /*1d30*/  FFMA.FTZ R22, R17, -1.428606765330187045e-06, R22 ;  /* 0xb5bfbe8e11167823 */ /* 0x000fe20000010016 */
[----:B------:R-:W3:Y:S01]  /*1d40*/  FRND R16, R24 ;  /* 0x0000001800107307 */ /* 0x000ee20000201000 */
[----:B------:R-:W-:Y:S01]  /*1d50*/  @!P1 FADD.FTZ R5, R13, R13 ;  /* 0x0000000d0d059221 */ /* 0x000fe20000010000 */
[----:B-1----:R-:W-:Y:S01]  /*1d60*/  FSEL R12, R19, RZ, P4 ;  /* 0x000000ff130c7208 */ /* 0x002fe20002000000 */
[----:B------:R-:W-:Y:S01]  /*1d70*/  FFMA.FTZ R7, R22, R3, 0.0083824126049876213074 ;  /* 0x3c09566316077423 */ /* 0x000fe20000010003 */
[----:B------:R-:W-:Y:S02]  /*1d80*/  FSETP.NEU.FTZ.AND P4, PT, R14, RZ, PT ;  /* 0x000000ff0e00720b */ /* 0x000fe40003f9d000 */
[----:B------:R-:W-:Y:S01]  /*1d90*/  FSETP.GEU.FTZ.AND P1, PT, |R11|, 0.40999999642372131348, PT ;  /* 0x3ed1eb850b00780b */ /* 0x000fe20003f3e200 */
[----:B------:R-:W-:Y:S01]  /*1da0*/  FFMA.FTZ R21, R12, -0.693145751953125, R9 ;  /* 0xbf3172000c157823 */ /* 0x000fe20000010009 */
[----:B------:R-:W-:Y:S01]  /*1db0*/  FFMA.FTZ R7, R22, R7, 0.041667830199003219604 ;  /* 0x3d2aabe316077423 */ /* 0x000fe20000010007 */
[----:B------:R-:W-:-:S02]  /*1dc0*/  FSETP.NEU.FTZ.AND P6, PT, R15, RZ, PT ;  /* 0x000000ff0f00720b */ /* 0x000fc40003fdd000 */
[----:B0-----:R-:W-:Y:S01]  /*1dd0*/  FFMA.FTZ R20, R12, -1.428606765330187045e-06, R21 ;  /* 0xb5bfbe8e0c147823 */ /* 0x001fe20000010015 */
[----:B------:R-:W-:Y:S01]  /*1de0*/  FFMA.FTZ R19, R22, R7, 0.16666397452354431152 ;  /* 0x3e2aa9f616137423 */ /* 0x000fe20000010007 */
[----:B------:R-:W-:Y:S02]  /*1df0*/  FSEL R7, R23, +INF , !P0 ;  /* 0x7f80000017077808 */ /* 0x000fe40004000000 */
[----:B------:R-:W-:Y:S01]  /*1e00*/  FFMA.FTZ R13, R20, R3, 0.0083824126049876213074 ;  /* 0x3c095663140d7423 */ /* 0x000fe20000010003 */
[----:B------:R-:W-:Y:S01]  /*1e10*/  FSETP.GEU.FTZ.AND P0, PT, |R10|, 0.40999999642372131348, PT ;  /* 0x3ed1eb850a00780b */ /* 0x000fe20003f1e200 */
[----:B------:R-:W-:Y:S01]  /*1e20*/  FFMA.FTZ R19, R22, R19, 0.49999994039535522461 ;  /* 0x3efffffe16137423 */ /* 0x000fe20000010013 */
[----:B------:R-:W-:Y:S01]  /*1e30*/  FSEL R6, R6, -1, P5 ;  /* 0xbf80000006067808 */ /* 0x000fe20002800000 */
[----:B------:R-:W-:Y:S01]  /*1e40*/  FFMA.FTZ R13, R20, R13, 0.041667830199003219604 ;  /* 0x3d2aabe3140d7423 */ /* 0x000fe2000001000d */
[----:B--2---:R-:W-:Y:S01]  /*1e50*/  FSEL R21, R18, RZ, P0 ;  /* 0x000000ff12157208 */ /* 0x004fe20000000000 */
[----:B------:R-:W-:Y:S01]  /*1e60*/  FMUL.FTZ R19, R22, R19 ;  /* 0x0000001316137220 */ /* 0x000fe20000410000 */
[----:B---3--:R-:W-:Y:S01]  /*1e70*/  FSEL R18, R16, RZ, P1 ;  /* 0x000000ff10127208 */ /* 0x008fe20000800000 */
[----:B------:R-:W-:Y:S01]  /*1e80*/  FFMA.FTZ R13, R20, R13, 0.16666397452354431152 ;  /* 0x3e2aa9f6140d7423 */ /* 0x000fe2000001000d */
[----:B------:R-:W-:Y:S01]  /*1e90*/  @!P4 FADD.FTZ R6, R14, R14 ;  /* 0x0000000e0e06c221 */ /* 0x000fe20000010000 */
[----:B------:R-:W-:Y:S01]  /*1ea0*/  FFMA.FTZ R14, R22, R19, R22 ;  /* 0x00000013160e7223 */ /* 0x000fe20000010016 */
[----:B------:R-:W-:Y:S01]  /*1eb0*/  FSETP.NEU.FTZ.AND P3, PT, R17, 128, PT ;  /* 0x430000001100780b */ /* 0x000fe20003f7d000 */
[----:B------:R-:W-:Y:S01]  /*1ec0*/  FFMA.FTZ R13, R20, R13, 0.49999994039535522461 ;  /* 0x3efffffe140d7423 */ /* 0x000fe2000001000d */
[----:B------:R-:W-:Y:S01]  /*1ed0*/  FFMA.FTZ R19, R18, -0.693145751953125, R11 ;  /* 0xbf31720012137823 */ /* 0x000fe2000001000b */
[----:B------:R-:W-:Y:S01]  /*1ee0*/  FSEL R7, R7, -1, P2 ;  /* 0xbf80000007077808 */ /* 0x000fe20001000000 */
[----:B------:R-:W-:Y:S01]  /*1ef0*/  FFMA.FTZ R24, R21, -0.693145751953125, R10 ;  /* 0xbf31720015187823 */ /* 0x000fe2000001000a */
[----:B------:R-:W-:Y:S01]  /*1f00*/  FMUL.FTZ R13, R20, R13 ;  /* 0x0000000d140d7220 */ /* 0x000fe20000410000 */
[----:B------:R-:W-:Y:S01]  /*1f10*/  FSETP.NEU.FTZ.AND P4, PT, R12, 128, PT ;  /* 0x430000000c00780b */ /* 0x000fe20003f9d000 */
[----:B------:R-:W-:Y:S01]  /*1f20*/  FFMA.FTZ R22, R18, -1.428606765330187045e-06, R19 ;  /* 0xb5bfbe8e12167823 */ /* 0x000fe20000010013 */
[----:B------:R-:W-:Y:S01]  /*1f30*/  @!P6 FADD.FTZ R7, R15, R15 ;  /* 0x0000000f0f07e221 */ /* 0x000fe20000010000 */
[----:B------:R-:W-:Y:S01]  /*1f40*/  FSEL R15, R17, 127, P3 ;  /* 0x42fe0000110f7808 */ /* 0x000fe20001800000 */
[----:B------:R-:W-:Y:S01]  /*1f50*/  FFMA.FTZ R16, R20, R13, R20 ;  /* 0x0000000d14107223 */ /* 0x000fe20000010014 */
[----:B------:R-:W-:Y:S01]  /*1f60*/  FSEL R17, R12, 127, P4 ;  /* 0x42fe00000c117808 */ /* 0x000fe20002000000 */
[C---:B------:R-:W-:Y:S01]  /*1f70*/  FFMA.FTZ R24, R21.reuse, -1.428606765330187045e-06, R24 ;  /* 0xb5bfbe8e15187823 */ /* 0x040fe20000010018 */
[-C--:B------:R-:W-:Y:S01]  /*1f80*/  FFMA.FTZ R25, R22, R3.reuse, 0.0083824126049876213074 ;  /* 0x3c09566316197423 */ /* 0x080fe20000010003 */
[----:B------:R-:W-:Y:S01]  /*1f90*/  FSETP.NEU.FTZ.AND P6, PT, R21, 128, PT ;  /* 0x430000001500780b */ /* 0x000fe20003fdd000 */
[----:B------:R-:W0:Y:S01]  /*1fa0*/  LDC.64 R12, c[0x0][0x388] ;  /* 0x0000e200ff0c7b82 */ /* 0x000e220000000a00 */
[C---:B------:R-:W-:Y:S01]  /*1fb0*/  FSETP.GT.FTZ.AND P5, PT, R15.reuse, 128, PT ;  /* 0x430000000f00780b */ /* 0x040fe20003fb4000 */
[----:B------:R-:W-:Y:S01]  /*1fc0*/  FFMA.FTZ R23, R24, R3, 0.0083824126049876213074 ;  /* 0x3c09566318177423 */ /* 0x000fe20000010003 */
[----:B------:R-:W-:Y:S01]  /*1fd0*/  FSETP.GEU.FTZ.AND P0, PT, R15, -25, PT ;  /* 0xc1c800000f00780b */ /* 0x000fe20003f1e000 */
[----:B------:R-:W-:Y:S01]  /*1fe0*/  FFMA.FTZ R25, R22, R25, 0.041667830199003219604 ;  /* 0x3d2aabe316197423 */ /* 0x000fe20000010019 */
[----:B------:R-:W1:Y:S01]  /*1ff0*/  MUFU.EX2 R15, R15 ;  /* 0x0000000f000f7308 */ /* 0x000e620000000800 */
[----:B------:R-:W-:Y:S01]  /*2000*/  FSEL R3, R21, 127, P6 ;  /* 0x42fe000015037808 */ /* 0x000fe20003000000 */
[----:B------:R-:W-:Y:S01]  /*2010*/  FFMA.FTZ R23, R24, R23, 0.041667830199003219604 ;  /* 0x3d2aabe318177423 */ /* 0x000fe20000010017 */
[----:B------:R-:W-:Y:S01]  /*2020*/  FFMA.FTZ R25, R22, R25, 0.16666397452354431152 ;  /* 0x3e2aa9f616197423 */ /* 0x000fe20000010019 */
[----:B------:R-:W-:-:S02]  /*2030*/  FSETP.NEU.FTZ.AND P1, PT, R18, 128, PT ;  /* 0x430000001200780b */ /* 0x000fc40003f3d000 */
[----:B------:R-:W-:Y:S01]  /*2040*/  FFMA.FTZ R23, R24, R23, 0.16666397452354431152 ;  /* 0x3e2aa9f618177423 */ /* 0x000fe20000010017 */
[----:B------:R-:W-:Y:S01]  /*2050*/  FFMA.FTZ R25, R22, R25, 0.49999994039535522461 ;  /* 0x3efffffe16197423 */ /* 0x000fe20000010019 */
[----:B------:R-:W2:Y:S01]  /*2060*/  MUFU.EX2 R19, R17 ;  /* 0x0000001100137308 */ /* 0x000ea20000000800 */
[----:B------:R-:W-:Y:S01]  /*2070*/  FSEL R18, R18, 127, P1 ;  /* 0x42fe000012127808 */ /* 0x000fe20000800000 */
[----:B------:R-:W-:Y:S01]  /*2080*/  FFMA.FTZ R23, R24, R23, 0.49999994039535522461 ;  /* 0x3efffffe18177423 */ /* 0x000fe20000010017 */
[----:B------:R-:W-:Y:S01]  /*2090*/  FMUL.FTZ R25, R22, R25 ;  /* 0x0000001916197220 */ /* 0x000fe20000410000 */
[----:B------:R-:W-:Y:S02]  /*20a0*/  FSETP.GT.FTZ.AND P2, PT, R17, 128, PT ;  /* 0x430000001100780b */ /* 0x000fe40003f54000 */
[----:B------:R-:W-:Y:S01]  /*20b0*/  FMUL.FTZ R23, R24, R23 ;  /* 0x0000001718177220 */ /* 0x000fe20000410000 */
[----:B------:R-:W-:Y:S01]  /*20c0*/  FFMA.FTZ R22, R22, R25, R22 ;  /* 0x0000001916167223 */ /* 0x000fe20000010016 */
[----:B------:R-:W3:Y:S01]  /*20d0*/  MUFU.EX2 R20, R3 ;  /* 0x0000000300147308 */ /* 0x000ee20000000800 */
[----:B-1----:R-:W-:Y:S01]  /*20e0*/  FADD.FTZ R25, R15, -1 ;  /* 0xbf8000000f197421 */ /* 0x002fe20000010000 */
[----:B------:R-:W-:Y:S01]  /*20f0*/  FFMA.FTZ R23, R24, R23, R24 ;  /* 0x0000001718177223 */ /* 0x000fe20000010018 */
[----:B0-----:R-:W-:-:S04]  /*2100*/  IMAD.WIDE.U32 R12, R0, 0x4, R12 ;  /* 0x00000004000c7825 */ /* 0x001fc800078e000c */
[----:B------:R-:W-:Y:S01]  /*2110*/  FFMA.FTZ R14, R14, R15, R25 ;  /* 0x0000000f0e0e7223 */ /* 0x000fe20000010019 */
[----:B------:R-:W0:Y:S01]  /*2120*/  MUFU.EX2 R21, R18 ;  /* 0x0000001200157308 */ /* 0x000e220000000800 */
[----:B--2---:R-:W-:Y:S02]  /*2130*/  FADD.FTZ R27, R19, -1 ;  /* 0xbf800000131b7421 */ /* 0x004fe40000010000 */
[----:B------:R-:W-:Y:S01]  /*2140*/  @!P3 FADD.FTZ R14, R14, R14 ;  /* 0x0000000e0e0eb221 */ /* 0x000fe20000010000 */
[----:B------:R-:W-:Y:S01]  /*2150*/  FSETP.GEU.FTZ.AND P3, PT, R17, -25, PT ;  /* 0xc1c800001100780b */ /* 0x000fe20003f7e000 */
[----:B------:R-:W-:-:S04]  /*2160*/  IMAD.WIDE.U32 R12, R2, 0x10, R12 ;  /* 0x00000010020c7825 */ /* 0x000fc800078e000c */
[----:B------:R-:W-:Y:S01]  /*2170*/  FFMA.FTZ R16, R16, R19, R27 ;  /* 0x0000001310107223 */ /* 0x000fe2000001001b */
[----:B------:R-:W-:Y:S01]  /*2180*/  FSEL R14, R14, +INF , !P5 ;  /* 0x7f8000000e0e7808 */ /* 0x000fe20006800000 */
[----:B---3--:R-:W-:Y:S02]  /*2190*/  FADD.FTZ R0, R20, -1 ;  /* 0xbf80000014007421 */ /* 0x008fe40000010000 */
[----:B------:R-:W-:Y:S01]  /*21a0*/  @!P4 FADD.FTZ R16, R16, R16 ;  /* 0x000000101010c221 */ /* 0x000fe20000010000 */
[----:B------:R-:W-:Y:S01]  /*21b0*/  FSETP.GT.FTZ.AND P5, PT, R3, 128, PT ;  /* 0x430000000300780b */ /* 0x000fe20003fb4000 */
[----:B------:R-:W-:Y:S01]  /*21c0*/  STG.E.128 desc[UR4][R12.64], R4 ;  /* 0x000000040c007986 */ /* 0x000fe2000c101d04 */
[----:B------:R-:W-:Y:S01]  /*21d0*/  FFMA.FTZ R0, R23, R20, R0 ;  /* 0x0000001417007223 */ /* 0x000fe20000010000 */
[----:B------:R-:W-:Y:S02]  /*21e0*/  FSETP.NEU.FTZ.AND P4, PT, R8, RZ, PT ;  /* 0x000000ff0800720b */ /* 0x000fe40003f9d000 */
[----:B------:R-:W-:Y:S01]  /*21f0*/  FSEL R17, R16, +INF , !P2 ;  /* 0x7f80000010117808 */ /* 0x000fe20005000000 */
[----:B------:R-:W-:Y:S01]  /*2200*/  @!P6 FADD.FTZ R0, R0, R0 ;  /* 0x000000000000e221 */ /* 0x000fe20000010000 */
[----:B0-----:R-:W-:Y:S01]  /*2210*/  FADD.FTZ R15, R21, -1 ;  /* 0xbf800000150f7421 */ /* 0x001fe20000010000 */
[----:B------:R-:W-:-:S02]  /*2220*/  FSETP.NEU.FTZ.AND P6, PT, R9, RZ, PT ;  /* 0x000000ff0900720b */ /* 0x000fc40003fdd000 */
[----:B------:R-:W-:Y:S01]  /*2230*/  FSETP.NEU.FTZ.AND P2, PT, R10, RZ, PT ;  /* 0x000000ff0a00720b */ /* 0x000fe20003f5d000 */
[----:B------:R-:W-:Y:S01]  /*2240*/  FFMA.FTZ R15, R22, R21, R15 ;  /* 0x00000015160f7223 */ /* 0x000fe2000001000f */
[----:B------:R-:W-:Y:S02]  /*2250*/  FSEL R0, R0, +INF , !P5 ;  /* 0x7f80000000007808 */ /* 0x000fe40006800000 */
[----:B------:R-:W-:Y:S01]  /*2260*/  FSETP.NEU.FTZ.AND P5, PT, R11, RZ, PT ;  /* 0x000000ff0b00720b */ /* 0x000fe20003fbd000 */
[----:B------:R-:W-:Y:S01]  /*2270*/  @!P1 FADD.FTZ R15, R15, R15 ;  /* 0x0000000f0f0f9221 */ /* 0x000fe20000010000 */
[----:B------:R-:W-:Y:S01]  /*2280*/  FSEL R16, R14, -1, P0 ;  /* 0xbf8000000e107808 */ /* 0x000fe20000000000 */
[----:B------:R-:W-:Y:S01]  /*2290*/  @!P4 FADD.FTZ R16, R8, R8 ;  /* 0x000000080810c221 */ /* 0x000fe20000010000 */
[----:B------:R-:W-:Y:S02]  /*22a0*/  FSETP.GT.FTZ.AND P0, PT, R18, 128, PT ;  /* 0x430000001200780b */ /* 0x000fe40003f14000 */
[----:B------:R-:W-:Y:S01]  /*22b0*/  FSEL R17, R17, -1, P3 ;  /* 0xbf80000011117808 */ /* 0x000fe20001800000 */
[----:B------:R-:W-:Y:S01]  /*22c0*/  @!P6 FADD.FTZ R17, R9, R9 ;  /* 0x000000090911e221 */ /* 0x000fe20000010000 */
[----:B------:R-:W-:-:S02]  /*22d0*/  FSETP.GEU.FTZ.AND P1, PT, R3, -25, PT ;  /* 0xc1c800000300780b */ /* 0x000fc40003f3e000 */
[----:B------:R-:W-:Y:S02]  /*22e0*/  FSETP.GEU.FTZ.AND P3, PT, R18, -25, PT ;  /* 0xc1c800001200780b */ /* 0x000fe40003f7e000 */
[----:B------:R-:W-:Y:S02]  /*22f0*/  FSEL R15, R15, +INF , !P0 ;  /* 0x7f8000000f0f7808 */ /* 0x000fe40004000000 */
[----:B------:R-:W-:Y:S01]  /*2300*/  FSEL R18, R0, -1, P1 ;  /* 0xbf80000000127808 */ /* 0x000fe20000800000 */
[----:B------:R-:W-:Y:S01]  /*2310*/  @!P2 FADD.FTZ R18, R10, R10 ;  /* 0x0000000a0a12a221 */ /* 0x000fe20000010000 */
[----:B------:R-:W-:Y:S01]  /*2320*/  FSEL R19, R15, -1, P3 ;  /* 0xbf8000000f137808 */ /* 0x000fe20001800000 */
[----:B------:R-:W-:-:S05]  /*2330*/  @!P5 FADD.FTZ R19, R11, R11 ;  /* 0x0000000b0b13d221 */ /* 0x000fca0000010000 */
[----:B------:R-:W-:Y:S01]  /*2340*/  STG.E.128 desc[UR4][R12.64+0x800], R16 ;  /* 0x000800100c007986 */ /* 0x000fe2000c101d04 */
[----:B------:R-:W-:Y:S05]  /*2350*/  EXIT ;  /* 0x000000000000794d */ /* 0x000fea0003800000 */
.L_x_30081:
        /* <DEDUP_REMOVED lines=10> */
.L_x_37284:


//--------------------- .text._ZN2at6native29vectorized_elementwise_kernelILi8EZZZNS0_17expm1_kernel_cudaERNS_18TensorIteratorBaseEENKUlvE_clEvENKUlvE0_clEvEUlfE_St5arrayIPcLm2EEEEviT0_T1_ --------------------------
	.section	.text._ZN2at6native29vectorized_elementwise_kernelILi8EZZZNS0_17expm1_kernel_cudaERNS_18TensorIteratorBaseEENKUlvE_clEvENKUlvE0_clEvEUlfE_St5arrayIPcLm2EEEEviT0_T1_,"ax",@progbits
	.align	128
        .global         _ZN2at6native29vectorized_elementwise_kernelILi8EZZZNS0_17expm1_kernel_cudaERNS_18TensorIteratorBaseEENKUlvE_clEvENKUlvE0_clEvEUlfE_St5arrayIPcLm2EEEEviT0_T1_
        .type           _ZN2at6native29vectorized_elementwise_kernelILi8EZZZNS0_17expm1_kernel_cudaERNS_18TensorIteratorBaseEENKUlvE_clEvENKUlvE0_clEvEUlfE_St5arrayIPcLm2EEEEviT0_T1_,@function
        .size           _ZN2at6native29vectorized_elementwise_kernelILi8EZZZNS0_17expm1_kernel_cudaERNS_18TensorIteratorBaseEENKUlvE_clEvENKUlvE0_clEvEUlfE_St5arrayIPcLm2EEEEviT0_T1_,(.L_x_37285 - _ZN2at6native29vectorized_elementwise_kernelILi8EZZZNS0_17expm1_kernel_cudaERNS_18TensorIteratorBaseEENKUlvE_clEvENKUlvE0_clEvEUlfE_St5arrayIPcLm2EEEEviT0_T1_)
        .other          _ZN2at6native29vectorized_elementwise_kernelILi8EZZZNS0_17expm1_kernel_cudaERNS_18TensorIteratorBaseEENKUlvE_clEvENKUlvE0_clEvEUlfE_St5arrayIPcLm2EEEEviT0_T1_,@"STO_CUDA_ENTRY STV_DEFAULT"
_ZN2at6native29vectorized_elementwise_kernelILi8EZZZNS0_17expm1_kernel_cudaERNS_18TensorIteratorBaseEENKUlvE_clEvENKUlvE0_clEvEUlfE_St5arrayIPcLm2EEEEviT0_T1_:
.text._ZN2at6native29vectorized_elementwise_kernelILi8EZZZNS0_17expm1_kernel_cudaERNS_18TensorIteratorBaseEENKUlvE_clEvENKUlvE0_clEvEUlfE_St5arrayIPcLm2EEEEviT0_T1_:
        /* <DEDUP_REMOVED lines=96> */
.L_x_30084:
[----:B------:R-:W-:Y:S05]  /*0600*/  BSYNC.RECONVERGENT B0 ;  /* 0x0000000000007941 */ /* 0x000fea0003800200 */
.L_x_30083:
        /* <DEDUP_REMOVED lines=30> */
.L_x_30086:
[----:B------:R-:W-:Y:S05]  /*07f0*/  BSYNC.RECONVERGENT B0 ;  /* 0x0000000000007941 */ /* 0x000fea0003800200 */
.L_x_30085:
        /* <DEDUP_REMOVED lines=29> */
.L_x_30088:
[----:B------:R-:W-:Y:S05]  /*09d0*/  BSYNC.RECONVERGENT B0 ;  /* 0x0000000000007941 */ /* 0x000fea0003800200 */
.L_x_30087:
        /* <DEDUP_REMOVED lines=29> */
.L_x_30090:
[----:B------:R-:W-:Y:S05]  /*0bb0*/  BSYNC.RECONVERGENT B0 ;  /* 0x0000000000007941 */ /* 0x000fea0003800200 */
.L_x_30089:
        /* <DEDUP_REMOVED lines=29> */
.L_x_30092:
[----:B------:R-:W-:Y:S05]  /*0d90*/  BSYNC.RECONVERGENT B0 ;  /* 0x0000000000007941 */ /* 0x000fea0003800200 */
.L_x_30091:
        /* <DEDUP_REMOVED lines=30> */
.L_x_30094:
[----:B------:R-:W-:Y:S05]  /*0f80*/  BSYNC.RECONVERGENT B0 ;  /* 0x0000000000007941 */ /* 0x000fea0003800200 */
.L_x_30093:
        /* <DEDUP_REMOVED lines=27> */
.L_x_30096:
[----:B------:R-:W-:Y:S05]  /*1140*/  BSYNC.RECONVERGENT B0 ;  /* 0x0000000000007941 */ /* 0x000fea0003800200 */
.L_x_30095:
        /* <DEDUP_REMOVED lines=27> */
.L_x_30098:
[----:B------:R-:W-:Y:S05]  /*1300*/  BSYNC.RECONVERGENT B0 ;  /* 0x0000000000007941 */ /* 0x000fea0003800200 */
.L_x_30097:
        /* <DEDUP_REMOVED lines=18> */
.L_x_30101:
[----:B------:R-:W-:-:S13]  /*1430*/  ISETP.GE.U32.AND P0, PT, R9, R8, PT ;  /* 0x000000080900720c */ /* 0x000fda0003f06070 */
[----:B------:R-:W-:Y:S05]  /*1440*/  @P0 BRA `(.L_x_30103) ;  /* 0x0000000000300947 */ /* 0x000fea0003800000 */
[----:B0-----:R-:W0:Y:S01]  /*1450*/  LDC.64 R2, c[0x0][0x388] ;  /* 0x0000e200ff027b82 */ /* 0x001e220000000a00 */
[----:B------:R-:W-:Y:S02]  /*1460*/  IADD3 R7, PT, PT, R0, R9, RZ ;  /* 0x0000000900077210 */ /* 0x000fe40007ffe0ff */
[----:B------:R-:W-:-:S03]  /*1470*/  IADD3 R9, PT, PT, R9, 0x80, RZ ;  /* 0x0000008009097810 */ /* 0x000fc60007ffe0ff */
[----:B0-----:R-:W-:-:S05]  /*1480*/  IMAD.WIDE.U32 R2, R7, 0x4, R2 ;  /* 0x0000000407027825 */ /* 0x001fca00078e0002 */
[----:B------:R1:W-:Y:S02]  /*1490*/  STG.E desc[UR4][R2.64], R12 ;  /* 0x0000000c02007986 */ /* 0x0003e4000c101904 */
.L_x_30102:
[----:B------:R-:W-:-:S13]  /*14a0*/  ISETP.GE.U32.AND P0, PT, R9, R8, PT ;  /* 0x000000080900720c */ /* 0x000fda0003f06070 */
[----:B------:R-:W-:Y:S05]  /*14b0*/  @P0 BRA `(.L_x_30104) ;  /* 0x0000000000340947 */ /* 0x000fea0003800000 */
[----:B01----:R-:W0:Y:S01]  /*14c0*/  LDC.64 R2, c[0x0][0x388] ;  /* 0x0000e200ff027b82 */ /* 0x003e220000000a00 */
[----:B------:R-:W-:Y:S02]  /*14d0*/  IADD3 R7, PT, PT, R0, R9, RZ ;  /* 0x0000000900077210 */ /* 0x000fe40007ffe0ff */
[----:B------:R-:W-:-:S03]  /*14e0*/  IADD3 R9, PT, PT, R9, 0x80, RZ ;  /* 0x0000008009097810 */ /* 0x000fc60007ffe0ff */
[----:B0-----:R-:W-:-:S05]  /*14f0*/  IMAD.WIDE.U32 R2, R7, 0x4, R2 ;  /* 0x0000000407027825 */ /* 0x001fca00078e0002 */
[----:B------:R1:W-:Y:S02]  /*1500*/  STG.E desc[UR4][R2.64], R13 ;  /* 0x0000000d02007986 */ /* 0x0003e4000c101904 */
.L_x_30103:
        /* <DEDUP_REMOVED lines=8> */
.L_x_30104:
[----:B------:R-:W-:Y:S05]  /*1590*/  BSYNC.RELIABLE B1 ;  /* 0x0000000000017941 */ /* 0x000fea0003800100 */
.L_x_30100:
[----:B------:R-:W-:-:S13]  /*15a0*/  ISETP.GE.U32.AND P0, PT, R9, R8, PT ;  /* 0x000000080900720c */ /* 0x000fda0003f06070 */
[----:B012---:R-:W0:Y:S01]  /*15b0*/  @!P0 LDC.64 R2, c[0x0][0x388] ;  /* 0x0000e200ff028b82 */ /* 0x007e220000000a00 */
[----:B------:R-:W-:Y:S02]  /*15c0*/  @!P0 IADD3 R7, PT, PT, R0, R9, RZ ;  /* 0x0000000900078210 */ /* 0x000fe40007ffe0ff */
[----:B------:R-:W-:-:S03]  /*15d0*/  @!P0 IADD3 R9, PT, PT, R9, 0x80, RZ ;  /* 0x0000008009098810 */ /* 0x000fc60007ffe0ff */
[----:B0-----:R-:W-:-:S05]  /*15e0*/  @!P0 IMAD.WIDE.U32 R2, R7, 0x4, R2 ;  /* 0x0000000407028825 */ /* 0x001fca00078e0002 */
[----:B------:R2:W-:Y:S02]  /*15f0*/  @!P0 STG.E desc[UR4][R2.64], R11 ;  /* 0x0000000b02008986 */ /* 0x0005e4000c101904 */
.L_x_30105:
[----:B------:R-:W-:Y:S05]  /*1600*/  BSYNC.RECONVERGENT B0 ;  /* 0x0000000000007941 */ /* 0x000fea0003800200 */
.L_x_30099:
        /* <DEDUP_REMOVED lines=8> */
.L_x_30082:
[----:B------:R-:W0:Y:S01]  /*1690*/  S2R R2, SR_TID.X ;  /* 0x0000000000027919 */ /* 0x000e220000002100 */
[----:B------:R-:W1:Y:S02]  /*16a0*/  LDC.64 R4, c[0x0][0x390] ;  /* 0x0000e400ff047b82 */ /* 0x000e640000000a00 */
[----:B-1----:R-:W-:-:S04]  /*16b0*/  IMAD.WIDE.U32 R4, R0, 0x4, R4 ;  /* 0x0000000400047825 */ /* 0x002fc800078e0004 */
[----:B0-----:R-:W-:-:S06]  /*16c0*/  IMAD.WIDE.U32 R4, R2, 0x20, R4 ;  /* 0x0000002002047825 */ /* 0x001fcc00078e0004 */
[----:B------:R-:W2:Y:S01]  /*16d0*/  LDG.E.ENL2.256 R8, R4, desc[UR4][R4.64] ;  /* 0xfe0000040404797e */ /* 0x000ea20008121908 */
[----:B------:R-:W-:Y:S02]  /*16e0*/  HFMA2 R3, -RZ, RZ, 0.83837890625, -4044 ;  /* 0x3ab5ebe6ff037431 */ /* 0x000fe400000001ff */
[C---:B--2---:R-:W-:Y:S01]  /*16f0*/  FMUL.FTZ R12, R4.reuse, 1.4426950216293334961 ;  /* 0x3fb8aa3b040c7820 */ /* 0x044fe20000410000 */
[----:B------:R-:W-:Y:S01]  /*1700*/  FSETP.GEU.FTZ.AND P0, PT, |R4|, 0.40999999642372131348, PT ;  /* 0x3ed1eb850400780b */ /* 0x000fe20003f1e200 */
[----:B------:R-:W-:Y:S01]  /*1710*/  FMUL.FTZ R16, R5, 1.4426950216293334961 ;  /* 0x3fb8aa3b05107820 */ /* 0x000fe20000410000 */
[C---:B------:R-:W-:Y:S01]  /*1720*/  FMUL.FTZ R18, R6.reuse, 1.4426950216293334961 ;  /* 0x3fb8aa3b06127820 */ /* 0x040fe20000410000 */
[----:B------:R-:W-:Y:S01]  /*1730*/  FSETP.GEU.FTZ.AND P2, PT, |R6|, 0.40999999642372131348, PT ;  /* 0x3ed1eb850600780b */ /* 0x000fe20003f5e200 */
[----:B------:R-:W-:Y:S01]  /*1740*/  FMUL.FTZ R21, R8, 1.4426950216293334961 ;  /* 0x3fb8aa3b08157820 */ /* 0x000fe20000410000 */
[----:B------:R-:W0:Y:S08]  /*1750*/  FRND R12, R12 ;  /* 0x0000000c000c7307 */ /* 0x000e300000201000 */
[----:B------:R-:W1:Y:S01]  /*1760*/  FRND R16, R16 ;  /* 0x0000001000107307 */ /* 0x000e620000201000 */
[----:B0-----:R-:W-:-:S07]  /*1770*/  FSEL R13, R12, RZ, P0 ;  /* 0x000000ff0c0d7208 */ /* 0x001fce0000000000 */
[----:B------:R-:W0:Y:S01]  /*1780*/  FRND R18, R18 ;  /* 0x0000001200127307 */ /* 0x000e220000201000 */
[----:B------:R-:W-:Y:S02]  /*1790*/  FSETP.GEU.FTZ.AND P0, PT, |R5|, 0.40999999642372131348, PT ;  /* 0x3ed1eb850500780b */ /* 0x000fe40003f1e200 */
[C---:B------:R-:W-:Y:S01]  /*17a0*/  FSETP.NEU.FTZ.AND P5, PT, R13.reuse, 128, PT ;  /* 0x430000000d00780b */ /* 0x040fe20003fbd000 */
[----:B------:R-:W-:-:S03]  /*17b0*/  FFMA.FTZ R14, R13, -0.693145751953125, R4 ;  /* 0xbf3172000d0e7823 */ /* 0x000fc60000010004 */
[C---:B------:R-:W-:Y:S01]  /*17c0*/  FSEL R15, R13.reuse, 127, P5 ;  /* 0x42fe00000d0f7808 */ /* 0x040fe20002800000 */
[----:B------:R-:W-:Y:S01]  /*17d0*/  FFMA.FTZ R14, R13, -1.428606765330187045e-06, R14 ;  /* 0xb5bfbe8e0d0e7823 */ /* 0x000fe2000001000e */
[----:B-1----:R-:W-:Y:S01]  /*17e0*/  FSEL R20, R16, RZ, P0 ;  /* 0x000000ff10147208 */ /* 0x002fe20000000000 */
[----:B------:R-:W-:Y:S01]  /*17f0*/  FMUL.FTZ R13, R7, 1.4426950216293334961 ;  /* 0x3fb8aa3b070d7820 */ /* 0x000fe20000410000 */
[----:B------:R1:W2:Y:S01]  /*1800*/  MUFU.EX2 R12, R15 ;  /* 0x0000000f000c7308 */ /* 0x0002a20000000800 */
[C---:B------:R-:W-:Y:S01]  /*1810*/  FFMA.FTZ R17, R14.reuse, R3, 0.0083824126049876213074 ;  /* 0x3c0956630e117423 */ /* 0x040fe20000010003 */
[C---:B------:R-:W-:Y:S02]  /*1820*/  FSETP.GT.FTZ.AND P1, PT, R15.reuse, 128, PT ;  /* 0x430000000f00780b */ /* 0x040fe40003f34000 */
[----:B------:R-:W-:Y:S01]  /*1830*/  FSETP.GEU.FTZ.AND P4, PT, R15, -25, PT ;  /* 0xc1c800000f00780b */ /* 0x000fe20003f9e000 */
[----:B------:R-:W-:Y:S01]  /*1840*/  FFMA.FTZ R17, R14, R17, 0.041667830199003219604 ;  /* 0x3d2aabe30e117423 */ /* 0x000fe20000010011 */
[----:B0-----:R-:W-:-:S02]  /*1850*/  FSEL R19, R18, RZ, P2 ;  /* 0x000000ff12137208 */ /* 0x001fc40001000000 */
[----:B------:R-:W-:Y:S01]  /*1860*/  FSETP.NEU.FTZ.AND P6, PT, R20, 128, PT ;  /* 0x430000001400780b */ /* 0x000fe20003fdd000 */
[----:B------:R-:W-:Y:S01]  /*1870*/  FFMA.FTZ R17, R14, R17, 0.16666397452354431152 ;  /* 0x3e2aa9f60e117423 */ /* 0x000fe20000010011 */
[----:B-1----:R-:W-:Y:S01]  /*1880*/  FFMA.FTZ R15, R20, -0.693145751953125, R5 ;  /* 0xbf317200140f7823 */ /* 0x002fe20000010005 */
[C---:B------:R-:W-:Y:S01]  /*1890*/  FFMA.FTZ R22, R19.reuse, -0.693145751953125, R6 ;  /* 0xbf31720013167823 */ /* 0x040fe20000010006 */
[----:B------:R-:W-:Y:S01]  /*18a0*/  FSETP.NEU.FTZ.AND P2, PT, R19, 128, PT ;  /* 0x430000001300780b */ /* 0x000fe20003f5d000 */
[----:B------:R-:W-:Y:S01]  /*18b0*/  FFMA.FTZ R17, R14, R17, 0.49999994039535522461 ;  /* 0x3efffffe0e117423 */ /* 0x000fe20000010011 */
[C---:B------:R-:W-:Y:S01]  /*18c0*/  FFMA.FTZ R16, R20.reuse, -1.428606765330187045e-06, R15 ;  /* 0xb5bfbe8e14107823 */ /* 0x040fe2000001000f */
[----:B------:R-:W-:Y:S01]  /*18d0*/  FSEL R15, R20, 127, P6 ;  /* 0x42fe0000140f7808 */ /* 0x000fe20003000000 */
[----:B------:R-:W0:Y:S01]  /*18e0*/  FRND R13, R13 ;  /* 0x0000000d000d7307 */ /* 0x000e220000201000 */
[----:B------:R-:W-:Y:S01]  /*18f0*/  FMUL.FTZ R17, R14, R17 ;  /* 0x000000110e117220 */ /* 0x000fe20000410000 */
[----:B--2---:R-:W-:Y:S01]  /*1900*/  FADD.FTZ R18, R12, -1 ;  /* 0xbf8000000c127421 */ /* 0x004fe20000010000 */
[----:B------:R-:W-:-:S02]  /*1910*/  FSETP.GT.FTZ.AND P0, PT, R15, 128, PT ;  /* 0x430000000f00780b */ /* 0x000fc40003f14000 */
[----:B------:R-:W-:Y:S01]  /*1920*/  FFMA.FTZ R17, R14, R17, R14 ;  /* 0x000000110e117223 */ /* 0x000fe2000001000e */
[----:B------:R-:W-:Y:S02]  /*1930*/  FSETP.GEU.FTZ.AND P3, PT, R15, -25, PT ;  /* 0xc1c800000f00780b */ /* 0x000fe40003f7e000 */
[----:B------:R1:W-:Y:S01]  /*1940*/  FRND R14, R21 ;  /* 0x00000015000e7307 */ /* 0x0003e20000201000 */
[----:B------:R-:W-:Y:S01]  /*1950*/  FFMA.FTZ R12, R17, R12, R18 ;  /* 0x0000000c110c7223 */ /* 0x000fe20000010012 */
[----:B------:R-:W-:Y:S01]  /*1960*/  FFMA.FTZ R17, R16, R3, 0.0083824126049876213074 ;  /* 0x3c09566310117423 */ /* 0x000fe20000010003 */
[C---:B------:R-:W-:Y:S02]  /*1970*/  FFMA.FTZ R18, R19.reuse, -1.428606765330187045e-06, R22 ;  /* 0xb5bfbe8e13127823 */ /* 0x040fe40000010016 */
[----:B------:R-:W-:Y:S01]  /*1980*/  @!P5 FADD.FTZ R12, R12, R12 ;  /* 0x0000000c0c0cd221 */ /* 0x000fe20000010000 */
[----:B------:R-:W-:Y:S01]  /*1990*/  FFMA.FTZ R17, R16, R17, 0.041667830199003219604 ;  /* 0x3d2aabe310117423 */ /* 0x000fe20000010011 */
[----:B------:R-:W-:Y:S01]  /*19a0*/  FSETP.NEU.FTZ.AND P5, PT, R4, RZ, PT ;  /* 0x000000ff0400720b */ /* 0x000fe20003fbd000 */
[----:B------:R-:W2:Y:S01]  /*19b0*/  MUFU.EX2 R15, R15 ;  /* 0x0000000f000f7308 */ /* 0x000ea20000000800 */
[----:B-1----:R-:W-:Y:S01]  /*19c0*/  FSEL R21, R19, 127, P2 ;  /* 0x42fe000013157808 */ /* 0x002fe20001000000 */
[----:B------:R-:W-:Y:S01]  /*19d0*/  FFMA.FTZ R23, R18, R3, 0.0083824126049876213074 ;  /* 0x3c09566312177423 */ /* 0x000fe20000010003 */
[----:B------:R-:W-:Y:S01]  /*19e0*/  FFMA.FTZ R19, R16, R17, 0.16666397452354431152 ;  /* 0x3e2aa9f610137423 */ /* 0x000fe20000010011 */
[----:B------:R-:W-:-:S02]  /*19f0*/  FSEL R12, R12, +INF , !P1 ;  /* 0x7f8000000c0c7808 */ /* 0x000fc40004800000 */
[----:B------:R-:W-:Y:S01]  /*1a00*/  FFMA.FTZ R23, R18, R23, 0.041667830199003219604 ;  /* 0x3d2aabe312177423 */ /* 0x000fe20000010017 */
[----:B------:R-:W-:Y:S01]  /*1a10*/  FFMA.FTZ R19, R16, R19, 0.49999994039535522461 ;  /* 0x3efffffe10137423 */ /* 0x000fe20000010013 */
[----:B------:R-:W1:Y:S01]  /*1a20*/  MUFU.EX2 R17, R21 ;  /* 0x0000001500117308 */ /* 0x000e620000000800 */
[----:B------:R-:W-:Y:S01]  /*1a30*/  FSEL R12, R12, -1, P4 ;  /* 0xbf8000000c0c7808 */ /* 0x000fe20002000000 */
[----:B------:R-:W-:Y:S01]  /*1a40*/  FFMA.FTZ R23, R18, R23, 0.16666397452354431152 ;  /* 0x3e2aa9f612177423 */ /* 0x000fe20000010017 */
[----:B------:R-:W-:Y:S01]  /*1a50*/  FMUL.FTZ R19, R16, R19 ;  /* 0x0000001310137220 */ /* 0x000fe20000410000 */
[----:B------:R-:W-:Y:S01]  /*1a60*/  @!P5 FADD.FTZ R12, R4, R4 ;  /* 0x00000004040cd221 */ /* 0x000fe20000010000 */
[----:B------:R-:W-:Y:S01]  /*1a70*/  FSETP.GEU.FTZ.AND P5, PT, |R7|, 0.40999999642372131348, PT ;  /* 0x3ed1eb850700780b */ /* 0x000fe20003fbe200 */
[----:B------:R-:W-:Y:S01]  /*1a80*/  FFMA.FTZ R23, R18, R23, 0.49999994039535522461 ;  /* 0x3efffffe12177423 */ /* 0x000fe20000010017 */
[----:B------:R-:W-:Y:S01]  /*1a90*/  FFMA.FTZ R20, R16, R19, R16 ;  /* 0x0000001310147223 */ /* 0x000fe20000010010 */
[----:B------:R-:W-:Y:S01]  /*1aa0*/  FSETP.GT.FTZ.AND P1, PT, R21, 128, PT ;  /* 0x430000001500780b */ /* 0x000fe20003f34000 */
[----:B------:R-:W-:Y:S01]  /*1ab0*/  FMUL.FTZ R4, R9, 1.4426950216293334961 ;  /* 0x3fb8aa3b09047820 */ /* 0x000fe20000410000 */
[----:B0-----:R-:W-:Y:S01]  /*1ac0*/  FSEL R16, R13, RZ, P5 ;  /* 0x000000ff0d107208 */ /* 0x001fe20002800000 */
[----:B------:R-:W-:Y:S01]  /*1ad0*/  FMUL.FTZ R23, R18, R23 ;  /* 0x0000001712177220 */ /* 0x000fe20000410000 */
[----:B------:R-:W-:Y:S01]  /*1ae0*/  FSETP.GEU.FTZ.AND P5, PT, |R8|, 0.40999999642372131348, PT ;  /* 0x3ed1eb850800780b */ /* 0x000fe20003fbe200 */
[----:B--2---:R-:W-:Y:S01]  /*1af0*/  FADD.FTZ R13, R15, -1 ;  /* 0xbf8000000f0d7421 */ /* 0x004fe20000010000 */
[----:B------:R-:W-:Y:S01]  /*1b00*/  FSETP.GEU.FTZ.AND P4, PT, R21, -25, PT ;  /* 0xc1c800001500780b */ /* 0x000fe20003f9e000 */
[----:B------:R-:W-:Y:S01]  /*1b10*/  FFMA.FTZ R18, R18, R23, R18 ;  /* 0x0000001712127223 */ /* 0x000fe20000010012 */
[----:B------:R-:W-:Y:S01]  /*1b20*/  FSEL R19, R14, RZ, P5 ;  /* 0x000000ff0e137208 */ /* 0x000fe20002800000 */
[----:B-1----:R-:W-:Y:S01]  /*1b30*/  FADD.FTZ R21, R17, -1 ;  /* 0xbf80000011157421 */ /* 0x002fe20000010000 */
[----:B------:R-:W-:Y:S01]  /*1b40*/  FFMA.FTZ R13, R20, R15, R13 ;  /* 0x0000000f140d7223 */ /* 0x000fe2000001000d */
[C---:B------:R-:W-:Y:S01]  /*1b50*/  FFMA.FTZ R15, R16.reuse, -0.693145751953125, R7 ;  /* 0xbf317200100f7823 */ /* 0x040fe20000010007 */
[----:B------:R-:W-:Y:S01]  /*1b60*/  FSETP.NEU.FTZ.AND P5, PT, R16, 128, PT ;  /* 0x430000001000780b */ /* 0x000fe20003fbd000 */
[----:B------:R-:W-:Y:S01]  /*1b70*/  FFMA.FTZ R17, R18, R17, R21 ;  /* 0x0000001112117223 */ /* 0x000fe20000010015 */
[----:B------:R-:W-:Y:S01]  /*1b80*/  FFMA.FTZ R18, R19, -0.693145751953125, R8 ;  /* 0xbf31720013127823 */ /* 0x000fe20000010008 */
[----:B------:R-:W-:Y:S01]  /*1b90*/  FFMA.FTZ R14, R16, -1.428606765330187045e-06, R15 ;  /* 0xb5bfbe8e100e7823 */ /* 0x000fe2000001000f */
[----:B------:R-:W-:Y:S01]  /*1ba0*/  @!P6 FADD.FTZ R13, R13, R13 ;  /* 0x0000000d0d0de221 */ /* 0x000fe20000010000 */
[----:B------:R-:W-:Y:S01]  /*1bb0*/  FMUL.FTZ R20, R10, 1.4426950216293334961 ;  /* 0x3fb8aa3b0a147820 */ /* 0x000fe20000410000 */
[----:B------:R-:W-:Y:S01]  /*1bc0*/  FFMA.FTZ R18, R19, -1.428606765330187045e-06, R18 ;  /* 0xb5bfbe8e13127823 */ /* 0x000fe20000010012 */
[-C--:B------:R-:W-:Y:S01]  /*1bd0*/  FFMA.FTZ R21, R14, R3.reuse, 0.0083824126049876213074 ;  /* 0x3c0956630e157423 */ /* 0x080fe20000010003 */
[----:B------:R-:W-:Y:S01]  /*1be0*/  @!P2 FADD.FTZ R17, R17, R17 ;  /* 0x000000111111a221 */ /* 0x000fe20000010000 */
[----:B------:R-:W-:Y:S01]  /*1bf0*/  FSEL R13, R13, +INF , !P0 ;  /* 0x7f8000000d0d7808 */ /* 0x000fe20004000000 */
[----:B------:R-:W-:Y:S01]  /*1c00*/  FFMA.FTZ R23, R18, R3, 0.0083824126049876213074 ;  /* 0x3c09566312177423 */ /* 0x000fe20000010003 */
[----:B------:R-:W-:Y:S01]  /*1c10*/  FFMA.FTZ R21, R14, R21, 0.041667830199003219604 ;  /* 0x3d2aabe30e157423 */ /* 0x000fe20000010015 */
[C---:B------:R-:W-:Y:S01]  /*1c20*/  FSETP.NEU.FTZ.AND P0, PT, R19.reuse, 128, PT ;  /* 0x430000001300780b */ /* 0x040fe20003f1d000 */
[----:B------:R-:W0:Y:S01]  /*1c30*/  FRND R4, R4 ;  /* 0x0000000400047307 */ /* 0x000e220000201000 */
[----:B------:R-:W-:Y:S01]  /*1c40*/  FFMA.FTZ R25, R18, R23, 0.041667830199003219604 ;  /* 0x3d2aabe312197423 */ /* 0x000fe20000010017 */
[----:B------:R-:W-:Y:S01]  /*1c50*/  FFMA.FTZ R23, R14, R21, 0.16666397452354431152 ;  /* 0x3e2aa9f60e177423 */ /* 0x000fe20000010015 */
[----:B------:R-:W-:-:S02]  /*1c60*/  FSEL R21, R19, 127, P0 ;  /* 0x42fe000013157808 */ /* 0x000fc40000000000 */
[----:B------:R-:W-:Y:S01]  /*1c70*/  FSETP.NEU.FTZ.AND P6, PT, R5, RZ, PT ;  /* 0x000000ff0500720b */ /* 0x000fe20003fdd000 */
[----:B------:R-:W-:Y:S01]  /*1c80*/  FFMA.FTZ R25, R18, R25, 0.16666397452354431152 ;  /* 0x3e2aa9f612197423 */ /* 0x000fe20000010019 */
[----:B------:R-:W-:Y:S01]  /*1c90*/  FSEL R16, R16, 127, P5 ;  /* 0x42fe000010107808 */ /* 0x000fe20002800000 */
[----:B------:R-:W1:Y:S01]  /*1ca0*/  MUFU.EX2 R19, R21 ;  /* 0x0000001500137308 */ /* 0x000e620000000800 */
[----:B------:R-:W-:Y:S01]  /*1cb0*/  FSEL R13, R13, -1, P3 ;  /* 0xbf8000000d0d7808 */ /* 0x000fe20001800000 */
[----:B------:R-:W-:Y:S01]  /*1cc0*/  FFMA.FTZ R23, R14, R23, 0.49999994039535522461 ;  /* 0x3efffffe0e177423 */ /* 0x000fe20000010017 */
[----:B------:R-:W-:Y:S01]  /*1cd0*/  FSETP.NEU.FTZ.AND P3, PT, R6, RZ, PT ;  /* 0x000000ff0600720b */ /* 0x000fe20003f7d000 */
[----:B------:R-:W-:Y:S01]  /*1ce0*/  FFMA.FTZ R25, R18, R25, 0.49999994039535522461 ;  /* 0x3efffffe12197423 */ /* 0x000fe20000010019 */
[----:B------:R-:W-:Y:S01]  /*1cf0*/  FSEL R17, R17, +INF , !P1 ;  /* 0x7f80000011117808 */ /* 0x000fe20004800000 */
[----:B------:R-:W-:Y:S01]  /*1d00*/  FMUL.FTZ R23, R14, R23 ;  /* 0x000000170e177220 */ /* 0x000fe20000410000 */
[C---:B------:R-:W-:Y:S01]  /*1d10*/  FSETP.GT.FTZ.AND P2, PT, R16.reuse, 128, PT ;  /* 0x430000001000780b */ /* 0x040fe20003f54000 */
[----:B------:R-:W2:Y:S01]  /*1d20*/  FRND R15, R20 ;  /* 0x00000014000f7307 */ /* 0x000ea20000201000 */
[----:B------:R-:W-:Y:S01]  /*1d30*/  FSETP.GEU.FTZ.AND P1, PT, R16, -25, PT ;  /* 0xc1c800001000780b */ /* 0x000fe20003f3e000 */
[----:B------:R-:W-:Y:S01]  /*1d40*/  @!P6 FADD.FTZ R13, R5, R5 ;  /* 0x00000005050de221 */ /* 0x000fe20000010000 */
[----:B------:R-:W-:Y:S01]  /*1d50*/  FFMA.FTZ R23, R14, R23, R14 ;  /* 0x000000170e177223 */ /* 0x000fe2000001000e */
[----:B------:R-:W-:Y:S01]  /*1d60*/  FMUL.FTZ R25, R18, R25 ;  /* 0x0000001912197220 */ /* 0x000fe20000410000 */
[----:B------:R-:W-:-:S02]  /*1d70*/  FSETP.GEU.FTZ.AND P6, PT, |R9|, 0.40999999642372131348, PT ;  /* 0x3ed1eb850900780b */ /* 0x000fc40003fde200 */
[----:B------:R-:W-:Y:S01]  /*1d80*/  FSEL R14, R17, -1, P4 ;  /* 0xbf800000110e7808 */ /* 0x000fe20002000000 */
[----:B------:R3:W4:Y:S01]  /*1d90*/  MUFU.EX2 R20, R16 ;  /* 0x0000001000147308 */ /* 0x0007220000000800 */
[----:B------:R-:W-:Y:S01]  /*1da0*/  @!P3 FADD.FTZ R14, R6, R6 ;  /* 0x00000006060eb221 */ /* 0x000fe20000010000 */
[----:B------:R-:W-:Y:S01]  /*1db0*/  FSETP.GEU.FTZ.AND P3, PT, |R10|, 0.40999999642372131348, PT ;  /* 0x3ed1eb850a00780b */ /* 0x000fe20003f7e200 */
[----:B------:R-:W-:Y:S01]  /*1dc0*/  FFMA.FTZ R18, R18, R25, R18 ;  /* 0x0000001912127223 */ /* 0x000fe20000010012 */
[----:B0-----:R-:W-:Y:S01]  /*1dd0*/  FSEL R4, R4, RZ, P6 ;  /* 0x000000ff04047208 */ /* 0x001fe20003000000 */
[----:B-1----:R-:W-:Y:S01]  /*1de0*/  FADD.FTZ R5, R19, -1 ;  /* 0xbf80000013057421 */ /* 0x002fe20000010000 */
[----:B------:R-:W-:Y:S02]  /*1df0*/  FSETP.GEU.FTZ.AND P4, PT, |R11|, 0.40999999642372131348, PT ;  /* 0x3ed1eb850b00780b */ /* 0x000fe40003f9e200 */
[----:B--2---:R-:W-:Y:S01]  /*1e00*/  FSEL R17, R15, RZ, P3 ;  /* 0x000000ff0f117208 */ /* 0x004fe20001800000 */
[----:B---3--:R-:W-:Y:S01]  /*1e10*/  FMUL.FTZ R16, R11, 1.4426950216293334961 ;  /* 0x3fb8aa3b0b107820 */ /* 0x008fe20000410000 */
[----:B------:R-:W-:Y:S01]  /*1e20*/  FFMA.FTZ R19, R18, R19, R5 ;  /* 0x0000001312137223 */ /* 0x000fe20000010005 */
[C---:B------:R-:W-:Y:S01]  /*1e30*/  FFMA.FTZ R5, R4.reuse, -0.693145751953125, R9 ;  /* 0xbf31720004057823 */ /* 0x040fe20000010009 */
[----:B------:R-:W-:Y:S01]  /*1e40*/  FSETP.NEU.FTZ.AND P3, PT, R4, 128, PT ;  /* 0x430000000400780b */ /* 0x000fe20003f7d000 */
[----:B------:R-:W-:Y:S01]  /*1e50*/  FFMA.FTZ R18, R17, -0.693145751953125, R10 ;  /* 0xbf31720011127823 */ /* 0x000fe2000001000a */
[----:B------:R-:W-:Y:S01]  /*1e60*/  FSETP.GEU.FTZ.AND P6, PT, R21, -25, PT ;  /* 0xc1c800001500780b */ /* 0x000fe20003fde000 */
[----:B------:R-:W0:Y:S01]  /*1e70*/  FRND R16, R16 ;  /* 0x0000001000107307 */ /* 0x000e220000201000 */
[----:B------:R-:W-:Y:S01]  /*1e80*/  @!P0 FADD.FTZ R19, R19, R19 ;  /* 0x0000001313138221 */ /* 0x000fe20000010000 */
[----:B----4-:R-:W-:Y:S01]  /*1e90*/  FADD.FTZ R22, R20, -1 ;  /* 0xbf80000014167421 */ /* 0x010fe20000010000 */
[----:B------:R-:W-:-:S03]  /*1ea0*/  FFMA.FTZ R18, R17, -1.428606765330187045e-06, R18 ;  /* 0xb5bfbe8e11127823 */ /* 0x000fc60000010012 */
[----:B------:R-:W-:Y:S01]  /*1eb0*/  FFMA.FTZ R20, R23, R20, R22 ;  /* 0x0000001417147223 */ /* 0x000fe20000010016 */
[----:B------:R-:W-:-:S03]  /*1ec0*/  FFMA.FTZ R23, R18, R3, 0.0083824126049876213074 ;  /* 0x3c09566312177423 */ /* 0x000fc60000010003 */
[----:B------:R-:W-:Y:S01]  /*1ed0*/  @!P5 FADD.FTZ R20, R20, R20 ;  /* 0x000000141414d221 */ /* 0x000fe20000010000 */
[----:B------:R-:W-:Y:S01]  /*1ee0*/  FSETP.GT.FTZ.AND P5, PT, R21, 128, PT ;  /* 0x430000001500780b */ /* 0x000fe20003fb4000 */
[----:B------:R-:W-:Y:S01]  /*1ef0*/  FFMA.FTZ R23, R18, R23, 0.041667830199003219604 ;  /* 0x3d2aabe312177423 */ /* 0x000fe20000010017 */
[----:B0-----:R-:W-:Y:S01]  /*1f00*/  FSEL R22, R16, RZ, P4 ;  /* 0x000000ff10167208 */ /* 0x001fe20002000000 */
[C---:B------:R-:W-:Y:S01]  /*1f10*/  FFMA.FTZ R16, R4.reuse, -1.428606765330187045e-06, R5 ;  /* 0xb5bfbe8e04107823 */ /* 0x040fe20000010005 */
[----:B------:R-:W-:Y:S01]  /*1f20*/  FSEL R4, R4, 127, P3 ;  /* 0x42fe000004047808 */ /* 0x000fe20001800000 */
[----:B------:R-:W-:Y:S01]  /*1f30*/  FFMA.FTZ R23, R18, R23, 0.16666397452354431152 ;  /* 0x3e2aa9f612177423 */ /* 0x000fe20000010017 */
[C---:B------:R-:W-:Y:S01]  /*1f40*/  FSETP.NEU.FTZ.AND P4, PT, R17.reuse, 128, PT ;  /* 0x430000001100780b */ /* 0x040fe20003f9d000 */
[----:B------:R-:W-:Y:S01]  /*1f50*/  FFMA.FTZ R21, R16, R3, 0.0083824126049876213074 ;  /* 0x3c09566310157423 */ /* 0x000fe20000010003 */
[----:B------:R-:W0:Y:S01]  /*1f60*/  MUFU.EX2 R5, R4 ;  /* 0x0000000400057308 */ /* 0x000e220000000800 */
[----:B------:R-:W-:Y:S01]  /*1f70*/  FFMA.FTZ R25, R22, -0.693145751953125, R11 ;  /* 0xbf31720016197823 */ /* 0x000fe2000001000b */
[----:B------:R-:W-:Y:S01]  /*1f80*/  FSEL R6, R17, 127, P4 ;  /* 0x42fe000011067808 */ /* 0x000fe20002000000 */
[----:B------:R-:W-:Y:S01]  /*1f90*/  FFMA.FTZ R21, R16, R21, 0.041667830199003219604 ;  /* 0x3d2aabe310157423 */ /* 0x000fe20000010015 */
[----:B------:R-:W-:Y:S01]  /*1fa0*/  FSEL R15, R20, +INF , !P2 ;  /* 0x7f800000140f7808 */ /* 0x000fe20005000000 */
[----:B------:R-:W-:Y:S01]  /*1fb0*/  FFMA.FTZ R20, R22, -1.428606765330187045e-06, R25 ;  /* 0xb5bfbe8e16147823 */ /* 0x000fe20000010019 */
[----:B------:R-:W-:Y:S01]  /*1fc0*/  FFMA.FTZ R25, R18, R23, 0.49999994039535522461 ;  /* 0x3efffffe12197423 */ /* 0x000fe20000010017 */
[----:B------:R-:W-:Y:S01]  /*1fd0*/  FFMA.FTZ R21, R16, R21, 0.16666397452354431152 ;  /* 0x3e2aa9f610157423 */ /* 0x000fe20000010015 */
[----:B------:R-:W1:Y:S01]  /*1fe0*/  MUFU.EX2 R17, R6 ;  /* 0x0000000600117308 */ /* 0x000e620000000800 */
[----:B------:R-:W-:Y:S01]  /*1ff0*/  FSETP.NEU.FTZ.AND P2, PT, R22, 128, PT ;  /* 0x430000001600780b */ /* 0x000fe20003f5d000 */
[----:B------:R-:W-:Y:S01]  /*2000*/  FFMA.FTZ R27, R20, R3, 0.0083824126049876213074 ;  /* 0x3c095663141b7423 */ /* 0x000fe20000010003 */
[----:B------:R-:W-:Y:S01]  /*2010*/  FFMA.FTZ R21, R16, R21, 0.49999994039535522461 ;  /* 0x3efffffe10157423 */ /* 0x000fe20000010015 */
[----:B------:R-:W-:Y:S01]  /*2020*/  FMUL.FTZ R25, R18, R25 ;  /* 0x0000001912197220 */ /* 0x000fe20000410000 */
[----:B------:R-:W-:Y:S01]  /*2030*/  FSEL R3, R22, 127, P2 ;  /* 0x42fe000016037808 */ /* 0x000fe20001000000 */
[----:B------:R-:W-:Y:S01]  /*2040*/  FFMA.FTZ R27, R20, R27, 0.041667830199003219604 ;  /* 0x3d2aabe3141b7423 */ /* 0x000fe2000001001b */
[----:B------:R-:W-:Y:S01]  /*2050*/  FMUL.FTZ R23, R16, R21 ;  /* 0x0000001510177220 */ /* 0x000fe20000410000 */
[----:B------:R-:W-:Y:S01]  /*2060*/  FFMA.FTZ R18, R18, R25, R18 ;  /* 0x0000001912127223 */ /* 0x000fe20000010012 */
[----:B------:R-:W2:Y:S01]  /*2070*/  MUFU.EX2 R21, R3 ;  /* 0x0000000300157308 */ /* 0x000ea20000000800 */
[----:B------:R-:W-:Y:S01]  /*2080*/  FSETP.GT.FTZ.AND P0, PT, R4, 128, PT ;  /* 0x430000000400780b */ /* 0x000fe20003f14000 */
[----:B------:R-:W-:Y:S01]  /*2090*/  FFMA.FTZ R16, R16, R23, R16 ;  /* 0x0000001710107223 */ /* 0x000fe20000010010 */
[----:B0-----:R-:W-:Y:S01]  /*20a0*/  FADD.FTZ R23, R5, -1 ;  /* 0xbf80000005177421 */ /* 0x001fe20000010000 */
[----:B------:R-:W-:Y:S01]  /*20b0*/  FFMA.FTZ R27, R20, R27, 0.16666397452354431152 ;  /* 0x3e2aa9f6141b7423 */ /* 0x000fe2000001001b */
[----:B------:R-:W-:-:S02]  /*20c0*/  FSEL R15, R15, -1, P1 ;  /* 0xbf8000000f0f7808 */ /* 0x000fc40000800000 */
[----:B------:R-:W-:Y:S01]  /*20d0*/  FFMA.FTZ R23, R16, R5, R23 ;  /* 0x0000000510177223 */ /* 0x000fe20000010017 */
[----:B-1----:R-:W-:Y:S01]  /*20e0*/  FADD.FTZ R5, R17, -1 ;  /* 0xbf80000011057421 */ /* 0x002fe20000010000 */
[----:B------:R-:W-:Y:S01]  /*20f0*/  FSEL R16, R19, +INF , !P5 ;  /* 0x7f80000013107808 */ /* 0x000fe20006800000 */
[----:B------:R-:W-:Y:S01]  /*2100*/  FFMA.FTZ R27, R20, R27, 0.49999994039535522461 ;  /* 0x3efffffe141b7423 */ /* 0x000fe2000001001b */
[----:B------:R-:W-:Y:S01]  /*2110*/  FSETP.GEU.FTZ.AND P5, PT, R4, -25, PT ;  /* 0xc1c800000400780b */ /* 0x000fe20003fbe000 */
[----:B------:R-:W-:Y:S01]  /*2120*/  FFMA.FTZ R18, R18, R17, R5 ;  /* 0x0000001112127223 */ /* 0x000fe20000010005 */
[----:B------:R-:W-:Y:S01]  /*2130*/  @!P3 FADD.FTZ R23, R23, R23 ;  /* 0x000000171717b221 */ /* 0x000fe20000010000 */
[----:B------:R-:W0:Y:S01]  /*2140*/  LDC.64 R4, c[0x0][0x388] ;  /* 0x0000e200ff047b82 */ /* 0x000e220000000a00 */
[----:B------:R-:W-:Y:S01]  /*2150*/  FMUL.FTZ R27, R20, R27 ;  /* 0x0000001b141b7220 */ /* 0x000fe20000410000 */
[----:B------:R-:W-:Y:S01]  /*2160*/  @!P4 FADD.FTZ R18, R18, R18 ;  /* 0x000000121212c221 */ /* 0x000fe20000010000 */
[----:B--2---:R-:W-:Y:S01]  /*2170*/  FADD.FTZ R19, R21, -1 ;  /* 0xbf80000015137421 */ /* 0x004fe20000010000 */
[----:B------:R-:W-:Y:S01]  /*2180*/  FSETP.GT.FTZ.AND P3, PT, R6, 128, PT ;  /* 0x430000000600780b */ /* 0x000fe20003f74000 */
[----:B------:R-:W-:Y:S01]  /*2190*/  FFMA.FTZ R20, R20, R27, R20 ;  /* 0x0000001b14147223 */ /* 0x000fe20000010014 */
[----:B------:R-:W-:-:S02]  /*21a0*/  FSEL R17, R23, +INF , !P0 ;  /* 0x7f80000017117808 */ /* 0x000fc40004000000 */
[----:B------:R-:W-:Y:S01]  /*21b0*/  FSETP.GEU.FTZ.AND P0, PT, R6, -25, PT ;  /* 0xc1c800000600780b */ /* 0x000fe20003f1e000 */
        /* <DEDUP_REMOVED lines=10> */
[----:B0-----:R-:W-:Y:S01]  /*2260*/  IMAD.WIDE.U32 R4, R0, 0x4, R4 ;  /* 0x0000000400047825 */ /* 0x001fe200078e0004 */
[----:B------:R-:W-:Y:S02]  /*2270*/  FSEL R18, R18, -1, P0 ;  /* 0xbf80000012127808 */ /* 0x000fe40000000000 */
[----:B------:R-:W-:Y:S01]  /*2280*/  FSETP.GT.FTZ.AND P0, PT, R3, 128, PT ;  /* 0x430000000300780b */ /* 0x000fe20003f14000 */
        /* <DEDUP_REMOVED lines=8> */
[----:B------:R-:W-:-:S05]  /*2310*/  @!P3 FADD.FTZ R19, R11, R11 ;  /* 0x0000000b0b13b221 */ /* 0x000fca0000010000 */
[----:B------:R-:W-:Y:S01]  /*2320*/  STG.E.ENL2.256 desc[UR4][R4.64], R12, R16 ;  /* 0xf800000c0410797f */ /* 0x000fe2000f121804 */
[----:B------:R-:W-:Y:S05]  /*2330*/  EXIT ;  /* 0x000000000000794d */ /* 0x000fea0003800000 */
.L_x_30106:
        /* <DEDUP_REMOVED lines=12> */
.L_x_37285:


//--------------------- .text._ZN2at6native18elementwise_kernelILi128ELi4EZNS0_15gpu_kernel_implIZZZNS0_17expm1_kernel_cudaERNS_18TensorIteratorBaseEENKUlvE_clEvENKUlvE_clEvEUldE_EEvS4_RKT_EUliE_EEviT1_ --------------------------
	.section	.text._ZN2at6native18elementwise_kernelILi128ELi4EZNS0_15gpu_kernel_implIZZZNS0_17expm1_kernel_cudaERNS_18TensorIteratorBaseEENKUlvE_clEvENKUlvE_clEvEUldE_EEvS4_RKT_EUliE_EEviT1_,"ax",@progbits
	.align	128
        .global         _ZN2at6native18elementwise_kernelILi128ELi4EZNS0_15gpu_kernel_implIZZZNS0_17expm1_kernel_cudaERNS_18TensorIteratorBaseEENKUlvE_clEvENKUlvE_clEvEUldE_EEvS4_RKT_EUliE_EEviT1_
        .type           _ZN2at6native18elementwise_kernelILi128ELi4EZNS0_15gpu_kernel_implIZZZNS0_17expm1_kernel_cudaERNS_18TensorIteratorBaseEENKUlvE_clEvENKUlvE_clEvEUldE_EEvS4_RKT_EUliE_EEviT1_,@function
        .size           _ZN2at6native18elementwise_kernelILi128ELi4EZNS0_15gpu_kernel_implIZZZNS0_17expm1_kernel_cudaERNS_18TensorIteratorBaseEENKUlvE_clEvENKUlvE_clEvEUldE_EEvS4_RKT_EUliE_EEviT1_,(.L_x_37286 - _ZN2at6native18elementwise_kernelILi128ELi4EZNS0_15gpu_kernel_implIZZZNS0_17expm1_kernel_cudaERNS_18TensorIteratorBaseEENKUlvE_clEvENKUlvE_clEvEUldE_EEvS4_RKT_EUliE_EEviT1_)
        .other          _ZN2at6native18elementwise_kernelILi128ELi4EZNS0_15gpu_kernel_implIZZZNS0_17expm1_kernel_cudaERNS_18TensorIteratorBaseEENKUlvE_clEvENKUlvE_clEvEUldE_EEvS4_RKT_EUliE_EEviT1_,@"STO_CUDA_ENTRY STV_DEFAULT"
_ZN2at6native18elementwise_kernelILi128ELi4EZNS0_15gpu_kernel_implIZZZNS0_17expm1_kernel_cudaERNS_18TensorIteratorBaseEENKUlvE_clEvENKUlvE_clEvEUldE_EEvS4_RKT_EUliE_EEviT1_:
.text._ZN2at6native18elementwise_kernelILi128ELi4EZNS0_15gpu_kernel_implIZZZNS0_17expm1_kernel_cudaERNS_18TensorIteratorBaseEENKUlvE_clEvENKUlvE_clEvEUldE_EEvS4_RKT_EUliE_EEviT1_:
        /* <DEDUP_REMOVED lines=319> */
.L_x_30109:
        /* <DEDUP_REMOVED lines=18> */
.L_x_30114:
[----:B------:R-:W2:Y:S02]  /*1510*/  LDG.E.U8 R2, desc[UR36][R4.64] ;  /* 0x0000002404027981 */ /* 0x000ea4000c1e1100 */
[----:B--2---:R-:W0:Y:S01]  /*1520*/  I2F.F64.U16 R2, R2 ;  /* 0x0000000200027312 */ /* 0x004e220000101800 */
[----:B------:R-:W-:Y:S05]  /*1530*/  BRA `(.L_x_30116) ;  /* 0x0000000c00607947 */ /* 0x000fea0003800000 */
.L_x_30113:
        /* <DEDUP_REMOVED lines=9> */
.L_x_30118:
[----:B------:R-:W2:Y:S02]  /*15d0*/  LDG.E R2, desc[UR36][R4.64] ;  /* 0x0000002404027981 */ /* 0x000ea4000c1e1900 */
[----:B--2---:R-:W0:Y:S01]  /*15e0*/  I2F.F64 R2, R2 ;  /* 0x0000000200027312 */ /* 0x004e220000201c00 */
[----:B------:R-:W-:Y:S05]  /*15f0*/  BRA `(.L_x_30116) ;  /* 0x0000000c00307947 */ /* 0x000fea0003800000 */
.L_x_30117:
[----:B------:R-:W2:Y:S02]  /*1600*/  LDG.E.U16 R2, desc[UR36][R4.64] ;  /* 0x0000002404027981 */ /* 0x000ea4000c1e1500 */
[----:B--2---:R-:W0:Y:S01]  /*1610*/  I2F.F64.S16 R2, R2 ;  /* 0x0000000200027312 */ /* 0x004e220000101c00 */
[----:B------:R-:W-:Y:S05]  /*1620*/  BRA `(.L_x_30116) ;  /* 0x0000000c00247947 */ /* 0x000fea0003800000 */
.L_x_30112:
        /* <DEDUP_REMOVED lines=10> */
.L_x_30120:
[----:B------:R-:W2:Y:S02]  /*16d0*/  LDG.E.U16 R0, desc[UR36][R4.64] ;  /* 0x0000002404007981 */ /* 0x000ea4000c1e1500 */
[----:B--2---:R-:W-:-:S05]  /*16e0*/  HADD2.F32 R0, -RZ, R0.H0_H0 ;  /* 0x20000000ff007230 */ /* 0x004fca0000004100 */
[----:B------:R-:W-:-:S04]  /*16f0*/  FMUL.FTZ R0, R0, 1 ;  /* 0x3f80000000007820 */ /* 0x000fc80000410000 */
[----:B------:R0:W1:Y:S01]  /*1700*/  F2F.F64.F32 R2, R0 ;  /* 0x0000000000027310 */ /* 0x0000620000201800 */
[----:B------:R-:W-:Y:S05]  /*1710*/  BRA `(.L_x_30116) ;  /* 0x0000000800e87947 */ /* 0x000fea0003800000 */
.L_x_30119:
        /* <DEDUP_REMOVED lines=10> */
.L_x_30122:
[----:B------:R-:W2:Y:S02]  /*17c0*/  LDG.E.U16 R4, desc[UR36][R4.64] ;  /* 0x0000002404047981 */ /* 0x000ea4000c1e1500 */
[----:B--2---:R-:W-:-:S05]  /*17d0*/  HADD2.F32 R0, -RZ, R4.H0_H0 ;  /* 0x20000004ff007230 */ /* 0x004fca0000004100 */
[----:B------:R-:W-:-:S04]  /*17e0*/  FMUL.FTZ R0, R0, 1 ;  /* 0x3f80000000007820 */ /* 0x000fc80000410000 */
[----:B------:R0:W1:Y:S01]  /*17f0*/  F2F.F64.F32 R2, R0 ;  /* 0x0000000000027310 */ /* 0x0000620000201800 */
[----:B------:R-:W-:Y:S05]  /*1800*/  BRA `(.L_x_30116) ;  /* 0x0000000800ac7947 */ /* 0x000fea0003800000 */
.L_x_30121:
[----:B------:R0:W5:Y:S01]  /*1810*/  LDG.E.64 R2, desc[UR36][R4.64] ;  /* 0x0000002404027981 */ /* 0x000162000c1e1b00 */
[----:B------:R-:W-:Y:S05]  /*1820*/  BRA `(.L_x_30116) ;  /* 0x0000000800a47947 */ /* 0x000fea0003800000 */
.L_x_30111:
        /* <DEDUP_REMOVED lines=13> */
.L_x_30125:
[----:B------:R0:W5:Y:S01]  /*1900*/  LDG.E.64 R2, desc[UR36][R4.64] ;  /* 0x0000002404027981 */ /* 0x000162000c1e1b00 */
[----:B------:R-:W-:Y:S05]  /*1910*/  BRA `(.L_x_30116) ;  /* 0x0000000800687947 */ /* 0x000fea0003800000 */
.L_x_30124:
        /* <DEDUP_REMOVED lines=27> */
.L_x_30127:
        /* <DEDUP_REMOVED lines=14> */
.L_x_30126:
[----:B------:R-:W2:Y:S02]  /*1bb0*/  LDG.E.U16 R0, desc[UR36][R4.64] ;  /* 0x0000002404007981 */ /* 0x000ea4000c1e1500 */
[----:B--2---:R-:W-:-:S04]  /*1bc0*/  IMAD.U32 R0, R0, 0x10000, RZ ;  /* 0x0001000000007824 */ /* 0x004fc800078e00ff */
[----:B------:R-:W-:-:S04]  /*1bd0*/  FMUL.FTZ R0, R0, 1 ;  /* 0x3f80000000007820 */ /* 0x000fc80000410000 */
[----:B------:R0:W1:Y:S01]  /*1be0*/  F2F.F64.F32 R2, R0 ;  /* 0x0000000000027310 */ /* 0x0000620000201800 */
[----:B------:R-:W-:Y:S05]  /*1bf0*/  BRA `(.L_x_30116) ;  /* 0x0000000400b07947 */ /* 0x000fea0003800000 */
.L_x_30123:
        /* <DEDUP_REMOVED lines=11> */
.L_x_30130:
        /* <DEDUP_REMOVED lines=21> */
.L_x_30132:
[----:B------:R-:W-:Y:S05]  /*1e00*/  BSYNC.RECONVERGENT B0 ;  /* 0x0000000000007941 */ /* 0x000fea0003800200 */
.L_x_30131:
[----:B------:R-:W-:Y:S02]  /*1e10*/  SHF.L.U32 R0, R0, 0x14, RZ ;  /* 0x0000001400007819 */ /* 0x000fe400000006ff */
[----:B------:R-:W-:-:S04]  /*1e20*/  LEA R2, R2, 0x3b800000, 0x17 ;  /* 0x3b80000002027811 */ /* 0x000fc800078eb8ff */
[----:B------:R-:W-:-:S05]  /*1e30*/  LOP3.LUT R0, R2, R0, R7, 0xfe, !PT ;  /* 0x0000000002007212 */ /* 0x000fca00078efe07 */
[----:B------:R-:W-:-:S04]  /*1e40*/  FMUL.FTZ R0, R0, 1 ;  /* 0x3f80000000007820 */ /* 0x000fc80000410000 */
[----:B------:R0:W1:Y:S01]  /*1e50*/  F2F.F64.F32 R2, R0 ;  /* 0x0000000000027310 */ /* 0x0000620000201800 */
[----:B------:R-:W-:Y:S05]  /*1e60*/  BRA `(.L_x_30116) ;  /* 0x0000000400147947 */ /* 0x000fea0003800000 */
.L_x_30129:
        /* <DEDUP_REMOVED lines=21> */
.L_x_30134:
[----:B------:R-:W-:Y:S05]  /*1fc0*/  BSYNC.RECONVERGENT B0 ;  /* 0x0000000000007941 */ /* 0x000fea0003800200 */
.L_x_30133:
[----:B------:R-:W-:Y:S01]  /*1fd0*/  IMAD.SHL.U32 R0, R0, 0x200000, RZ ;  /* 0x0020000000007824 */ /* 0x000fe200078e00ff */
[----:B------:R-:W-:-:S04]  /*1fe0*/  LEA R2, R2, 0x37800000, 0x17 ;  /* 0x3780000002027811 */ /* 0x000fc800078eb8ff */
[----:B------:R-:W-:-:S05]  /*1ff0*/  LOP3.LUT R0, R2, R0, R7, 0xfe, !PT ;  /* 0x0000000002007212 */ /* 0x000fca00078efe07 */
[----:B------:R-:W-:-:S04]  /*2000*/  FMUL.FTZ R0, R0, 1 ;  /* 0x3f80000000007820 */ /* 0x000fc80000410000 */
[----:B------:R4:W0:Y:S01]  /*2010*/  F2F.F64.F32 R2, R0 ;  /* 0x0000000000027310 */ /* 0x0008220000201800 */
[----:B------:R-:W-:Y:S05]  /*2020*/  BRA `(.L_x_30116) ;  /* 0x0000000000a47947 */ /* 0x000fea0003800000 */
.L_x_30128:
[----:B------:R-:W-:-:S09]  /*2030*/  UISETP.NE.AND UP0, UPT, UR4, 0x1c, UPT ;  /* 0x0000001c0400788c */ /* 0x000fd2000bf05270 */
[----:B------:R-:W-:Y:S05]  /*2040*/  BRA.U !UP0, `(.L_x_30135) ;  /* 0x0000000108947547 */ /* 0x000fea000b800000 */
[----:B------:R-:W-:-:S09]  /*2050*/  UISETP.NE.AND UP0, UPT, UR4, 0x1d, UPT ;  /* 0x0000001d0400788c */ /* 0x000fd2000bf05270 */
[----:B------:R-:W-:Y:S05]  /*2060*/  BRA.U !UP0, `(.L_x_30136) ;  /* 0x0000000108807547 */ /* 0x000fea000b800000 */
[----:B------:R-:W-:-:S09]  /*2070*/  UISETP.NE.AND UP0, UPT, UR4, 0x2c, UPT ;  /* 0x0000002c0400788c */ /* 0x000fd2000bf05270 */
[----:B------:R-:W-:Y:S05]  /*2080*/  BRA.U !UP0, `(.L_x_30137) ;  /* 0x0000000108487547 */ /* 0x000fea000b800000 */
.L_x_30115:
        /* <DEDUP_REMOVED lines=16> */
.L_x_30138:
[----:B------:R-:W-:Y:S01]  /*2190*/  CS2R R2, SRZ ;  /* 0x0000000000027805 */ /* 0x000fe2000001ff00 */
[----:B------:R-:W-:Y:S06]  /*21a0*/  BRA `(.L_x_30116) ;  /* 0x0000000000447947 */ /* 0x000fec0003800000 */
.L_x_30137:
        /* <DEDUP_REMOVED lines=12> */
.L_x_30136:
[----:B------:R-:W2:Y:S02]  /*2270*/  LDG.E.64 R2, desc[UR36][R4.64] ;  /* 0x0000002404027981 */ /* 0x000ea4000c1e1b00 */
[----:B--2---:R-:W3:Y:S01]  /*2280*/  I2F.F64.U64 R2, R2 ;  /* 0x0000000200027312 */ /* 0x004ee20000301800 */
[----:B------:R-:W-:Y:S05]  /*2290*/  BRA `(.L_x_30116) ;  /* 0x0000000000087947 */ /* 0x000fea0003800000 */
.L_x_30135:
[----:B------:R-:W2:Y:S02]  /*22a0*/  LDG.E R2, desc[UR36][R4.64] ;  /* 0x0000002404027981 */ /* 0x000ea4000c1e1900 */
[----:B--2---:R-:W0:Y:S02]  /*22b0*/  I2F.F64.U32 R2, R2 ;  /* 0x0000000200027312 */ /* 0x004e240000201800 */
.L_x_30116:
[----:B------:R-:W-:Y:S05]  /*22c0*/  BSYNC.RECONVERGENT B6 ;  /* 0x0000000000067941 */ /* 0x000fea0003800200 */
.L_x_30110:
[C---:B0123-5:R-:W-:Y:S01]  /*22d0*/  FSETP.GEU.FTZ.AND P0, PT, R3.reuse, 4.1931471824645996094, PT ;  /* 0x40862e430300780b */ /* 0x06ffe20003f1e000 */
[----:B------:R-:W-:Y:S01]  /*22e0*/  BSSY.RECONVERGENT B0, `(.L_x_30139) ;  /* 0x0000047000007945 */ /* 0x000fe20003800200 */
[----:B------:R-:W-:-:S04]  /*22f0*/  FSETP.GT.FTZ.AND P1, PT, R3, -3.1640625, PT ;  /* 0xc04a80000300780b */ /* 0x000fc80003f34000 */
[----:B------:R-:W-:-:S13]  /*2300*/  PLOP3.LUT P0, PT, P0, P1, PT, 0xf2, 0x2f ;  /* 0x00000000002f781c */ /* 0x000fda0000703e72 */
[----:B------:R-:W-:Y:S05]  /*2310*/  @P0 BRA `(.L_x_30140) ;  /* 0x0000000000f00947 */ /* 0x000fea0003800000 */
[----:B------:R-:W-:Y:S02]  /*2320*/  HFMA2 R5, -RZ, RZ, 1.9912109375, 0.00128841400146484375 ;  /* 0x3ff71547ff057431 */ /* 0x000fe400000001ff */
[----:B------:R-:W-:Y:S01]  /*2330*/  IMAD.MOV.U32 R4, RZ, RZ, 0x652b82fe ;  /* 0x652b82feff047424 */ /* 0x000fe200078e00ff */
[----:B------:R-:W-:Y:S01]  /*2340*/  UMOV UR4, 0xfefa39ef ;  /* 0xfefa39ef00047882 */ /* 0x000fe20000000000 */
[----:B------:R-:W-:Y:S01]  /*2350*/  UMOV UR5, 0x3fe62e42 ;  /* 0x3fe62e4200057882 */ /* 0x000fe20000000000 */
[----:B----4-:R-:W-:Y:S01]  /*2360*/  IMAD.SHL.U32 R0, R3, 0x2, RZ ;  /* 0x0000000203007824 */ /* 0x010fe200078e00ff */
[----:B------:R-:W-:Y:S01]  /*2370*/  MOV R11, 0x3e5af86d ;  /* 0x3e5af86d000b7802 */ /* 0x000fe20000000f00 */
[----:B------:R-:W-:Y:S01]  /*2380*/  IMAD.MOV.U32 R10, RZ, RZ, -0x7142ec33 ;  /* 0x8ebd13cdff0a7424 */ /* 0x000fe200078e00ff */
[----:B------:R-:W-:Y:S02]  /*2390*/  DFMA R4, R2, R4, 6.75539944105574400000e+15 ;  /* 0x433800000204742b */ /* 0x000fe40000000004 */
[----:B------:R-:W-:-:S02]  /*23a0*/  ISETP.GE.U32.AND P0, PT, R0, 0x7fb3e647, PT ;  /* 0x7fb3e6470000780c */ /* 0x000fc40003f06070 */
        /* <DEDUP_REMOVED lines=51> */
.L_x_30140:
[C-C-:B------:R-:W-:Y:S01]  /*26e0*/  DADD R4, R2.reuse, R2.reuse ;  /* 0x0000000002047229 */ /* 0x140fe20000000002 */
[----:B----4-:R-:W-:Y:S01]  /*26f0*/  IMAD.MOV.U32 R0, RZ, RZ, 0x3ff00000 ;  /* 0x3ff00000ff007424 */ /* 0x010fe200078e00ff */
[----:B------:R-:W-:Y:S01]  /*2700*/  ISETP.GE.AND P1, PT, R3, RZ, PT ;  /* 0x000000ff0300720c */ /* 0x000fe20003f26270 */
[----:B------:R-:W-:-:S03]  /*2710*/  DSETP.NAN.AND P0, PT, R2, R2, PT ;  /* 0x000000020200722a */ /* 0x000fc60003f08000 */
[----:B------:R-:W-:-:S04]  /*2720*/  FSEL R3, -R0, +QNAN , !P1 ;  /* 0x7ff0000000037808 */ /* 0x000fc80004800100 */
[----:B------:R-:W-:Y:S02]  /*2730*/  FSEL R4, R4, RZ, P0 ;  /* 0x000000ff04047208 */ /* 0x000fe40000000000 */
[----:B------:R-:W-:-:S07]  /*2740*/  FSEL R5, R5, R3, P0 ;  /* 0x0000000305057208 */ /* 0x000fce0000000000 */
.L_x_30141:
[----:B------:R-:W-:Y:S05]  /*2750*/  BSYNC.RECONVERGENT B0 ;  /* 0x0000000000007941 */ /* 0x000fea0003800200 */
.L_x_30139:
        /* <DEDUP_REMOVED lines=17> */
.L_x_30145:
[----:B------:R-:W0:Y:S02]  /*2870*/  F2I.S64.F64.TRUNC R4, R4 ;  /* 0x0000000400047311 */ /* 0x000e24000030d900 */
[----:B0-----:R-:W-:-:S05]  /*2880*/  IMAD.MOV.U32 R7, RZ, RZ, R4 ;  /* 0x000000ffff077224 */ /* 0x001fca00078e0004 */
[----:B------:R0:W-:Y:S01]  /*2890*/  STG.E.U8 desc[UR36][R2.64], R7 ;  /* 0x0000000702007986 */ /* 0x0001e2000c101124 */
[----:B------:R-:W-:Y:S05]  /*28a0*/  BRA `(.L_x_30147) ;  /* 0x0000000c00e47947 */ /* 0x000fea0003800000 */
.L_x_30144:
        /* <DEDUP_REMOVED lines=9> */
.L_x_30149:
[----:B------:R-:W0:Y:S02]  /*2940*/  F2I.F64.TRUNC R5, R4 ;  /* 0x0000000400057311 */ /* 0x000e24000030d100 */
[----:B0-----:R0:W-:Y:S01]  /*2950*/  STG.E desc[UR36][R2.64], R5 ;  /* 0x0000000502007986 */ /* 0x0011e2000c101924 */
[----:B------:R-:W-:Y:S05]  /*2960*/  BRA `(.L_x_30147) ;  /* 0x0000000c00b47947 */ /* 0x000fea0003800000 */
.L_x_30148:
[----:B------:R-:W0:Y:S02]  /*2970*/  F2I.F64.TRUNC R5, R4 ;  /* 0x0000000400057311 */ /* 0x000e24000030d100 */
[----:B0-----:R0:W-:Y:S01]  /*2980*/  STG.E.U16 desc[UR36][R2.64], R5 ;  /* 0x0000000502007986 */ /* 0x0011e2000c101524 */
[----:B------:R-:W-:Y:S05]  /*2990*/  BRA `(.L_x_30147) ;  /* 0x0000000c00a87947 */ /* 0x000fea0003800000 */
.L_x_30143:
        /* <DEDUP_REMOVED lines=13> */
.L_x_30151:
        /* <DEDUP_REMOVED lines=8> */
.L_x_30150:
        /* <DEDUP_REMOVED lines=14> */
.L_x_30153:
        /* <DEDUP_REMOVED lines=9> */
.L_x_30152:
[----:B------:R0:W-:Y:S01]  /*2c60*/  STG.E.64 desc[UR36][R2.64], R4 ;  /* 0x0000000402007986 */ /* 0x0001e2000c101b24 */
[----:B------:R-:W-:Y:S05]  /*2c70*/  BRA `(.L_x_30147) ;  /* 0x0000000800f07947 */ /* 0x000fea0003800000 */
.L_x_30142:
        /* <DEDUP_REMOVED lines=12> */
.L_x_30156:
[----:B------:R-:W-:-:S05]  /*2d40*/  CS2R R6, SRZ ;  /* 0x0000000000067805 */ /* 0x000fca000001ff00 */
[----:B------:R0:W-:Y:S01]  /*2d50*/  STG.E.128 desc[UR36][R2.64], R4 ;  /* 0x0000000402007986 */ /* 0x0001e2000c101d24 */
[----:B------:R-:W-:Y:S05]  /*2d60*/  BRA `(.L_x_30147) ;  /* 0x0000000800b47947 */ /* 0x000fea0003800000 */
.L_x_30155:
        /* <DEDUP_REMOVED lines=23> */
.L_x_30160:
[----:B------:R-:W-:Y:S05]  /*2ee0*/  BSYNC.RECONVERGENT B0 ;  /* 0x0000000000007941 */ /* 0x000fea0003800200 */
.L_x_30159:
[----:B------:R-:W-:-:S05]  /*2ef0*/  LOP3.LUT R7, R0, 0x80, R7, 0xf8, !PT ;  /* 0x0000008000077812 */ /* 0x000fca00078ef807 */
[----:B------:R0:W-:Y:S01]  /*2f00*/  STG.E.U8 desc[UR36][R2.64], R7 ;  /* 0x0000000702007986 */ /* 0x0001e2000c101124 */
[----:B------:R-:W-:Y:S05]  /*2f10*/  BRA `(.L_x_30147) ;  /* 0x0000000800487947 */ /* 0x000fea0003800000 */
.L_x_30158:
        /* <DEDUP_REMOVED lines=19> */
.L_x_30162:
[----:B------:R-:W-:Y:S05]  /*3050*/  BSYNC.RECONVERGENT B0 ;  /* 0x0000000000007941 */ /* 0x000fea0003800200 */
.L_x_30161:
[----:B------:R-:W-:-:S05]  /*3060*/  LOP3.LUT R7, R0, 0x80, R7, 0xf8, !PT ;  /* 0x0000008000077812 */ /* 0x000fca00078ef807 */
[----:B------:R0:W-:Y:S01]  /*3070*/  STG.E.U8 desc[UR36][R2.64], R7 ;  /* 0x0000000702007986 */ /* 0x0001e2000c101124 */
[----:B------:R-:W-:Y:S05]  /*3080*/  BRA `(.L_x_30147) ;  /* 0x0000000400ec7947 */ /* 0x000fea0003800000 */
.L_x_30157:
        /* <DEDUP_REMOVED lines=8> */
.L_x_30154:
        /* <DEDUP_REMOVED lines=11> */
.L_x_30165:
        /* <DEDUP_REMOVED lines=17> */
.L_x_30168:
[----:B------:R-:W-:-:S04]  /*32d0*/  SHF.R.U32.HI R0, RZ, 0x14, R7 ;  /* 0x00000014ff007819 */ /* 0x000fc80000011607 */
[----:B------:R-:W-:-:S04]  /*32e0*/  LOP3.LUT R0, R0, 0x1, RZ, 0xc0, !PT ;  /* 0x0000000100007812 */ /* 0x000fc800078ec0ff */
[----:B------:R-:W-:-:S04]  /*32f0*/  IADD3 R0, PT, PT, R7, 0x487ffff, R0 ;  /* 0x0487ffff07007810 */ /* 0x000fc80007ffe000 */
[----:B------:R-:W-:-:S04]  /*3300*/  SHF.R.U32.HI R0, RZ, 0x14, R0 ;  /* 0x00000014ff007819 */ /* 0x000fc80000011600 */
[----:B------:R-:W-:-:S07]  /*3310*/  LOP3.LUT R4, R0, 0xff, RZ, 0xc0, !PT ;  /* 0x000000ff00047812 */ /* 0x000fce00078ec0ff */
.L_x_30169:
[----:B------:R-:W-:-:S04]  /*3320*/  SHF.R.U32.HI R5, RZ, 0x18, R7 ;  /* 0x00000018ff057819 */ /* 0x000fc80000011607 */
[----:B------:R-:W-:-:S04]  /*3330*/  LOP3.LUT R4, R4, 0x80, R5, 0xf8, !PT ;  /* 0x0000008004047812 */ /* 0x000fc800078ef805 */
[----:B------:R-:W-:-:S07]  /*3340*/  PRMT R0, R4, 0x7610, R0 ;  /* 0x0000761004007816 */ /* 0x000fce0000000000 */
.L_x_30167:
[----:B------:R-:W-:Y:S05]  /*3350*/  BSYNC.RECONVERGENT B0 ;  /* 0x0000000000007941 */ /* 0x000fea0003800200 */
.L_x_30166:
[----:B------:R1:W-:Y:S01]  /*3360*/  STG.E.U8 desc[UR36][R2.64], R0 ;  /* 0x0000000002007986 */ /* 0x0003e2000c101124 */
[----:B------:R-:W-:Y:S05]  /*3370*/  BRA `(.L_x_30147) ;  /* 0x0000000400307947 */ /* 0x000fea0003800000 */
.L_x_30164:
        /* <DEDUP_REMOVED lines=17> */
.L_x_30172:
[----:B------:R-:W-:-:S04]  /*3490*/  SHF.R.U32.HI R0, RZ, 0x15, R7 ;  /* 0x00000015ff007819 */ /* 0x000fc80000011607 */
[----:B------:R-:W-:-:S04]  /*34a0*/  LOP3.LUT R0, R0, 0x1, RZ, 0xc0, !PT ;  /* 0x0000000100007812 */ /* 0x000fc800078ec0ff */
[----:B------:R-:W-:-:S04]  /*34b0*/  IADD3 R0, PT, PT, R7, 0x88fffff, R0 ;  /* 0x088fffff07007810 */ /* 0x000fc80007ffe000 */
[----:B------:R-:W-:-:S04]  /*34c0*/  SHF.R.U32.HI R0, RZ, 0x15, R0 ;  /* 0x00000015ff007819 */ /* 0x000fc80000011600 */
[----:B------:R-:W-:-:S07]  /*34d0*/  LOP3.LUT R4, R0, 0xff, RZ, 0xc0, !PT ;  /* 0x000000ff00047812 */ /* 0x000fce00078ec0ff */
.L_x_30173:
[----:B------:R-:W-:-:S04]  /*34e0*/  SHF.R.U32.HI R5, RZ, 0x18, R7 ;  /* 0x00000018ff057819 */ /* 0x000fc80000011607 */
[----:B------:R-:W-:-:S04]  /*34f0*/  LOP3.LUT R4, R4, 0x80, R5, 0xf8, !PT ;  /* 0x0000008004047812 */ /* 0x000fc800078ef805 */
[----:B------:R-:W-:-:S07]  /*3500*/  PRMT R0, R4, 0x7610, R0 ;  /* 0x0000761004007816 */ /* 0x000fce0000000000 */
.L_x_30171:
[----:B------:R-:W-:Y:S05]  /*3510*/  BSYNC.RECONVERGENT B0 ;  /* 0x0000000000007941 */ /* 0x000fea0003800200 */
.L_x_30170:
[----:B------:R0:W-:Y:S01]  /*3520*/  STG.E.U8 desc[UR36][R2.64], R0 ;  /* 0x0000000002007986 */ /* 0x0001e2000c101124 */
[----:B------:R-:W-:Y:S05]  /*3530*/  BRA `(.L_x_30147) ;  /* 0x0000000000c07947 */ /* 0x000fea0003800000 */
.L_x_30163:
[----:B------:R-:W-:-:S09]  /*3540*/  UISETP.NE.AND UP0, UPT, UR4, 0x1c, UPT ;  /* 0x0000001c0400788c */ /* 0x000fd2000bf05270 */
[----:B------:R-:W-:Y:S05]  /*3550*/  BRA.U !UP0, `(.L_x_30174) ;  /* 0x0000000108b07547 */ /* 0x000fea000b800000 */
[----:B------:R-:W-:-:S09]  /*3560*/  UISETP.NE.AND UP0, UPT, UR4, 0x1d, UPT ;  /* 0x0000001d0400788c */ /* 0x000fd2000bf05270 */
[----:B------:R-:W-:Y:S05]  /*3570*/  BRA.U !UP0, `(.L_x_30175) ;  /* 0x00000001089c7547 */ /* 0x000fea000b800000 */
[----:B------:R-:W-:-:S09]  /*3580*/  UISETP.NE.AND UP0, UPT, UR4, 0x2c, UPT ;  /* 0x0000002c0400788c */ /* 0x000fd2000bf05270 */
[----:B------:R-:W-:Y:S05]  /*3590*/  BRA.U !UP0, `(.L_x_30176) ;  /* 0x0000000108447547 */ /* 0x000fea000b800000 */
.L_x_30146:
        /* <DEDUP_REMOVED lines=16> */
.L_x_30177:
[----:B------:R-:W-:Y:S05]  /*36a0*/  BRA `(.L_x_30147) ;  /* 0x0000000000647947 */ /* 0x000fea0003800000 */
.L_x_30176:
        /* <DEDUP_REMOVED lines=20> */
.L_x_30175:
[----:B------:R-:W0:Y:S02]  /*37f0*/  F2I.U64.F64.TRUNC R4, R4 ;  /* 0x0000000400047311 */ /* 0x000e24000030d800 */
[----:B0-----:R0:W-:Y:S01]  /*3800*/  STG.E.64 desc[UR36][R2.64], R4 ;  /* 0x0000000402007986 */ /* 0x0011e2000c101b24 */
[----:B------:R-:W-:Y:S05]  /*3810*/  BRA `(.L_x_30147) ;  /* 0x0000000000087947 */ /* 0x000fea0003800000 */
.L_x_30174:
[----:B------:R-:W0:Y:S02]  /*3820*/  F2I.U32.F64.TRUNC R5, R4 ;  /* 0x0000000400057311 */ /* 0x000e24000030d000 */
[----:B0-----:R3:W-:Y:S02]  /*3830*/  STG.E desc[UR36][R2.64], R5 ;  /* 0x0000000502007986 */ /* 0x0017e4000c101924 */
.L_x_30147:
[----:B------:R-:W-:-:S07]  /*3840*/  VIADD R17, R17, 0x80 ;  /* 0x0000008011117836 */ /* 0x000fce0000000000 */
.L_x_30108:
[----:B------:R-:W-:Y:S05]  /*3850*/  BSYNC.RECONVERGENT B7 ;  /* 0x0000000000077941 */ /* 0x000fea0003800200 */
.L_x_30107:
        /* <DEDUP_REMOVED lines=307> */
.L_x_30180:
[----:B------:R-:W0:Y:S01]  /*4b90*/  LDCU.64 UR6, c[0x0][0x588] ;  /* 0x0000b100ff0677ac */ /* 0x000e220008000a00 */
[----:B------:R-:W-:Y:S01]  /*4ba0*/  BSSY.RECONVERGENT B6, `(.L_x_30181) ;  /* 0x00000ec000067945 */ /* 0x000fe20003800200 */
[----:B------:R-:W-:-:S04]  /*4bb0*/  UPRMT UR4, UR41, 0x9910, URZ ;  /* 0x0000991029047896 */ /* 0x000fc800080000ff */
[----:B------:R-:W-:Y:S01]  /*4bc0*/  UISETP.GT.AND UP0, UPT, UR4, 0x9, UPT ;  /* 0x000000090400788c */ /* 0x000fe2000bf04270 */
[----:B0-----:R-:W-:-:S05]  /*4bd0*/  IADD3 R4, P0, PT, R0, UR6, RZ ;  /* 0x0000000600047c10 */ /* 0x001fca000ff1e0ff */
[----:B--234-:R-:W-:-:S03]  /*4be0*/  IMAD.X R5, RZ, RZ, UR7, P0 ;  /* 0x00000007ff057e24 */ /* 0x01cfc600080e06ff */
        /* <DEDUP_REMOVED lines=12> */
.L_x_30185:
[----:B------:R-:W2:Y:S02]  /*4cb0*/  LDG.E.U8 R2, desc[UR36][R4.64] ;  /* 0x0000002404027981 */ /* 0x000ea4000c1e1100 */
[----:B--2---:R-:W0:Y:S01]  /*4cc0*/  I2F.F64.U16 R2, R2 ;  /* 0x0000000200027312 */ /* 0x004e220000101800 */
[----:B------:R-:W-:Y:S05]  /*4cd0*/  BRA `(.L_x_30187) ;  /* 0x0000000c00607947 */ /* 0x000fea0003800000 */
.L_x_30184:
        /* <DEDUP_REMOVED lines=9> */
.L_x_30189:
[----:B------:R-:W2:Y:S02]  /*4d70*/  LDG.E R2, desc[UR36][R4.64] ;  /* 0x0000002404027981 */ /* 0x000ea4000c1e1900 */
[----:B--2---:R-:W0:Y:S01]  /*4d80*/  I2F.F64 R2, R2 ;  /* 0x0000000200027312 */ /* 0x004e220000201c00 */
[----:B------:R-:W-:Y:S05]  /*4d90*/  BRA `(.L_x_30187) ;  /* 0x0000000c00307947 */ /* 0x000fea0003800000 */
.L_x_30188:
[----:B------:R-:W2:Y:S02]  /*4da0*/  LDG.E.U16 R2, desc[UR36][R4.64] ;  /* 0x0000002404027981 */ /* 0x000ea4000c1e1500 */
[----:B--2---:R-:W0:Y:S01]  /*4db0*/  I2F.F64.S16 R2, R2 ;  /* 0x0000000200027312 */ /* 0x004e220000101c00 */
[----:B------:R-:W-:Y:S05]  /*4dc0*/  BRA `(.L_x_30187) ;  /* 0x0000000c00247947 */ /* 0x000fea0003800000 */
.L_x_30183:
        /* <DEDUP_REMOVED lines=10> */
.L_x_30191:
[----:B------:R-:W2:Y:S02]  /*4e70*/  LDG.E.U16 R0, desc[UR36][R4.64] ;  /* 0x0000002404007981 */ /* 0x000ea4000c1e1500 */
[----:B--2---:R-:W-:-:S05]  /*4e80*/  HADD2.F32 R0, -RZ, R0.H0_H0 ;  /* 0x20000000ff007230 */ /* 0x004fca0000004100 */
[----:B------:R-:W-:-:S04]  /*4e90*/  FMUL.FTZ R0, R0, 1 ;  /* 0x3f80000000007820 */ /* 0x000fc80000410000 */
[----:B------:R0:W1:Y:S01]  /*4ea0*/  F2F.F64.F32 R2, R0 ;  /* 0x0000000000027310 */ /* 0x0000620000201800 */
[----:B------:R-:W-:Y:S05]  /*4eb0*/  BRA `(.L_x_30187) ;  /* 0x0000000800e87947 */ /* 0x000fea0003800000 */
.L_x_30190:
        /* <DEDUP_REMOVED lines=10> */
.L_x_30193:
[----:B------:R-:W2:Y:S02]  /*4f60*/  LDG.E.U16 R4, desc[UR36][R4.64] ;  /* 0x0000002404047981 */ /* 0x000ea4000c1e1500 */
[----:B--2---:R-:W-:-:S05]  /*4f70*/  HADD2.F32 R0, -RZ, R4.H0_H0 ;  /* 0x20000004ff007230 */ /* 0x004fca0000004100 */
[----:B------:R-:W-:-:S04]  /*4f80*/  FMUL.FTZ R0, R0, 1 ;  /* 0x3f80000000007820 */ /* 0x000fc80000410000 */
[----:B------:R0:W1:Y:S01]  /*4f90*/  F2F.F64.F32 R2, R0 ;  /* 0x0000000000027310 */ /* 0x0000620000201800 */
[----:B------:R-:W-:Y:S05]  /*4fa0*/  BRA `(.L_x_30187) ;  /* 0x0000000800ac7947 */ /* 0x000fea0003800000 */
.L_x_30192:
[----:B------:R0:W5:Y:S01]  /*4fb0*/  LDG.E.64 R2, desc[UR36][R4.64] ;  /* 0x0000002404027981 */ /* 0x000162000c1e1b00 */
[----:B------:R-:W-:Y:S05]  /*4fc0*/  BRA `(.L_x_30187) ;  /* 0x0000000800a47947 */ /* 0x000fea0003800000 */
.L_x_30182:
        /* <DEDUP_REMOVED lines=13> */
.L_x_30196:
[----:B------:R0:W5:Y:S01]  /*50a0*/  LDG.E.64 R2, desc[UR36][R4.64] ;  /* 0x0000002404027981 */ /* 0x000162000c1e1b00 */
[----:B------:R-:W-:Y:S05]  /*50b0*/  BRA `(.L_x_30187) ;  /* 0x0000000800687947 */ /* 0x000fea0003800000 */
.L_x_30195:
        /* <DEDUP_REMOVED lines=27> */
.L_x_30198:
        /* <DEDUP_REMOVED lines=14> */
.L_x_30197:
[----:B------:R-:W2:Y:S02]  /*5350*/  LDG.E.U16 R0, desc[UR36][R4.64] ;  /* 0x0000002404007981 */ /* 0x000ea4000c1e1500 */
[----:B--2---:R-:W-:-:S05]  /*5360*/  SHF.L.U32 R0, R0, 0x10, RZ ;  /* 0x0000001000007819 */ /* 0x004fca00000006ff */
[----:B------:R-:W-:-:S04]  /*5370*/  FMUL.FTZ R0, R0, 1 ;  /* 0x3f80000000007820 */ /* 0x000fc80000410000 */
[----:B------:R0:W1:Y:S01]  /*5380*/  F2F.F64.F32 R2, R0 ;  /* 0x0000000000027310 */ /* 0x0000620000201800 */
[----:B------:R-:W-:Y:S05]  /*5390*/  BRA `(.L_x_30187) ;  /* 0x0000000400b07947 */ /* 0x000fea0003800000 */
.L_x_30194:
        /* <DEDUP_REMOVED lines=11> */
.L_x_30201:
        /* <DEDUP_REMOVED lines=21> */
.L_x_30203:
[----:B------:R-:W-:Y:S05]  /*55a0*/  BSYNC.RECONVERGENT B0 ;  /* 0x0000000000007941 */ /* 0x000fea0003800200 */
.L_x_30202:
[----:B------:R-:W-:Y:S01]  /*55b0*/  IMAD.SHL.U32 R0, R0, 0x100000, RZ ;  /* 0x0010000000007824 */ /* 0x000fe200078e00ff */
[----:B------:R-:W-:-:S04]  /*55c0*/  LEA R2, R2, 0x3b800000, 0x17 ;  /* 0x3b80000002027811 */ /* 0x000fc800078eb8ff */
[----:B------:R-:W-:-:S05]  /*55d0*/  LOP3.LUT R0, R2, R0, R7, 0xfe, !PT ;  /* 0x0000000002007212 */ /* 0x000fca00078efe07 */
[----:B------:R-:W-:-:S04]  /*55e0*/  FMUL.FTZ R0, R0, 1 ;  /* 0x3f80000000007820 */ /* 0x000fc80000410000 */
[----:B------:R4:W0:Y:S01]  /*55f0*/  F2F.F64.F32 R2, R0 ;  /* 0x0000000000027310 */ /* 0x0008220000201800 */
[----:B------:R-:W-:Y:S05]  /*5600*/  BRA `(.L_x_30187) ;  /* 0x0000000400147947 */ /* 0x000fea0003800000 */
.L_x_30200:
        /* <DEDUP_REMOVED lines=21> */
.L_x_30205:
[----:B------:R-:W-:Y:S05]  /*5760*/  BSYNC.RECONVERGENT B0 ;  /* 0x0000000000007941 */ /* 0x000fea0003800200 */
.L_x_30204:
[----:B------:R-:W-:Y:S01]  /*5770*/  IMAD.SHL.U32 R0, R0, 0x200000, RZ ;  /* 0x0020000000007824 */ /* 0x000fe200078e00ff */
[----:B------:R-:W-:-:S04]  /*5780*/  LEA R2, R2, 0x37800000, 0x17 ;  /* 0x3780000002027811 */ /* 0x000fc800078eb8ff */
[----:B------:R-:W-:-:S05]  /*5790*/  LOP3.LUT R0, R2, R0, R7, 0xfe, !PT ;  /* 0x0000000002007212 */ /* 0x000fca00078efe07 */
[----:B------:R-:W-:-:S04]  /*57a0*/  FMUL.FTZ R0, R0, 1 ;  /* 0x3f80000000007820 */ /* 0x000fc80000410000 */
[----:B------:R0:W1:Y:S01]  /*57b0*/  F2F.F64.F32 R2, R0 ;  /* 0x0000000000027310 */ /* 0x0000620000201800 */
[----:B------:R-:W-:Y:S05]  /*57c0*/  BRA `(.L_x_30187) ;  /* 0x0000000000a47947 */ /* 0x000fea0003800000 */
.L_x_30199:
        /* <DEDUP_REMOVED lines=18> */
.L_x_30186:
        /* <DEDUP_REMOVED lines=16> */
.L_x_30208:
[----:B------:R-:W-:Y:S01]  /*59f0*/  CS2R R2, SRZ ;  /* 0x0000000000027805 */ /* 0x000fe2000001ff00 */
[----:B------:R-:W-:Y:S06]  /*5a00*/  BRA `(.L_x_30187) ;  /* 0x0000000000147947 */ /* 0x000fec0003800000 */
.L_x_30207:
[----:B------:R-:W2:Y:S02]  /*5a10*/  LDG.E.64 R2, desc[UR36][R4.64] ;  /* 0x0000002404027981 */ /* 0x000ea4000c1e1b00 */
[----:B--2---:R-:W1:Y:S01]  /*5a20*/  I2F.F64.U64 R2, R2 ;  /* 0x0000000200027312 */ /* 0x004e620000301800 */
[----:B------:R-:W-:Y:S05]  /*5a30*/  BRA `(.L_x_30187) ;  /* 0x0000000000087947 */ /* 0x000fea0003800000 */
.L_x_30206:
[----:B------:R-:W2:Y:S02]  /*5a40*/  LDG.E R2, desc[UR36][R4.64] ;  /* 0x0000002404027981 */ /* 0x000ea4000c1e1900 */
[----:B--2---:R-:W0:Y:S02]  /*5a50*/  I2F.F64.U32 R2, R2 ;  /* 0x0000000200027312 */ /* 0x004e240000201800 */
.L_x_30187:
[----:B------:R-:W-:Y:S05]  /*5a60*/  BSYNC.RECONVERGENT B6 ;  /* 0x0000000000067941 */ /* 0x000fea0003800200 */
.L_x_30181:
[C---:B01-3-5:R-:W-:Y:S01]  /*5a70*/  FSETP.GEU.FTZ.AND P1, PT, R3.reuse, 4.1931471824645996094, PT ;  /* 0x40862e430300780b */ /* 0x06bfe20003f3e000 */
[----:B------:R-:W-:Y:S01]  /*5a80*/  BSSY.RECONVERGENT B0, `(.L_x_30209) ;  /* 0x0000046000007945 */ /* 0x000fe20003800200 */
[----:B------:R-:W-:-:S13]  /*5a90*/  FSETP.GT.FTZ.AND P0, PT, R3, -3.1640625, PT ;  /* 0xc04a80000300780b */ /* 0x000fda0003f14000 */
[----:B------:R-:W-:Y:S05]  /*5aa0*/  @P0 BRA !P1, `(.L_x_30210) ;  /* 0x0000000000200947 */ /* 0x000fea0004800000 */
[C-C-:B------:R-:W-:Y:S01]  /*5ab0*/  DADD R4, R2.reuse, R2.reuse ;  /* 0x0000000002047229 */ /* 0x140fe20000000002 */
[----:B--2-4-:R-:W-:Y:S01]  /*5ac0*/  IMAD.MOV.U32 R0, RZ, RZ, 0x3ff00000 ;  /* 0x3ff00000ff007424 */ /* 0x014fe200078e00ff */
[----:B------:R-:W-:Y:S01]  /*5ad0*/  ISETP.GE.AND P1, PT, R3, RZ, PT ;  /* 0x000000ff0300720c */ /* 0x000fe20003f26270 */
[----:B------:R-:W-:-:S03]  /*5ae0*/  DSETP.NAN.AND P0, PT, R2, R2, PT ;  /* 0x000000020200722a */ /* 0x000fc60003f08000 */
[----:B------:R-:W-:-:S04]  /*5af0*/  FSEL R3, -R0, +QNAN , !P1 ;  /* 0x7ff0000000037808 */ /* 0x000fc80004800100 */
[----:B------:R-:W-:Y:S02]  /*5b00*/  FSEL R4, R4, RZ, P0 ;  /* 0x000000ff04047208 */ /* 0x000fe40000000000 */
[----:B------:R-:W-:Y:S01]  /*5b10*/  FSEL R5, R5, R3, P0 ;  /* 0x0000000305057208 */ /* 0x000fe20000000000 */
[----:B------:R-:W-:Y:S06]  /*5b20*/  BRA `(.L_x_30211) ;  /* 0x0000000000ec7947 */ /* 0x000fec0003800000 */
.L_x_30210:
[----:B------:R-:W-:Y:S01]  /*5b30*/  IMAD.MOV.U32 R4, RZ, RZ, 0x652b82fe ;  /* 0x652b82feff047424 */ /* 0x000fe200078e00ff */
[----:B------:R-:W-:Y:S01]  /*5b40*/  MOV R5, 0x3ff71547 ;  /* 0x3ff7154700057802 */ /* 0x000fe20000000f00 */
[----:B------:R-:W-:Y:S01]  /*5b50*/  UMOV UR4, 0xfefa39ef ;  /* 0xfefa39ef00047882 */ /* 0x000fe20000000000 */
[----:B------:R-:W-:Y:S01]  /*5b60*/  UMOV UR5, 0x3fe62e42 ;  /* 0x3fe62e4200057882 */ /* 0x000fe20000000000 */
[----:B--2-4-:R-:W-:Y:S01]  /*5b70*/  IMAD.SHL.U32 R0, R3, 0x2, RZ ;  /* 0x0000000203007824 */ /* 0x014fe200078e00ff */
        /* <DEDUP_REMOVED lines=54> */
.L_x_30211:
[----:B------:R-:W-:Y:S05]  /*5ee0*/  BSYNC.RECONVERGENT B0 ;  /* 0x0000000000007941 */ /* 0x000fea0003800200 */
.L_x_30209:
        /* <DEDUP_REMOVED lines=17> */
.L_x_30215:
[----:B------:R-:W0:Y:S02]  /*6000*/  F2I.S64.F64.TRUNC R4, R4 ;  /* 0x0000000400047311 */ /* 0x000e24000030d900 */
[----:B0-----:R-:W-:-:S05]  /*6010*/  MOV R7, R4 ;  /* 0x0000000400077202 */ /* 0x001fca0000000f00 */
[----:B------:R3:W-:Y:S01]  /*6020*/  STG.E.U8 desc[UR36][R2.64], R7 ;  /* 0x0000000702007986 */ /* 0x0007e2000c101124 */
[----:B------:R-:W-:Y:S05]  /*6030*/  BRA `(.L_x_30217) ;  /* 0x0000000c00e07947 */ /* 0x000fea0003800000 */
.L_x_30214:
        /* <DEDUP_REMOVED lines=9> */
.L_x_30219:
[----:B------:R-:W0:Y:S02]  /*60d0*/  F2I.F64.TRUNC R5, R4 ;  /* 0x0000000400057311 */ /* 0x000e24000030d100 */
[----:B0-----:R2:W-:Y:S01]  /*60e0*/  STG.E desc[UR36][R2.64], R5 ;  /* 0x0000000502007986 */ /* 0x0015e2000c101924 */
[----:B------:R-:W-:Y:S05]  /*60f0*/  BRA `(.L_x_30217) ;  /* 0x0000000c00b07947 */ /* 0x000fea0003800000 */
.L_x_30218:
[----:B------:R-:W0:Y:S02]  /*6100*/  F2I.F64.TRUNC R5, R4 ;  /* 0x0000000400057311 */ /* 0x000e24000030d100 */
[----:B0-----:R0:W-:Y:S01]  /*6110*/  STG.E.U16 desc[UR36][R2.64], R5 ;  /* 0x0000000502007986 */ /* 0x0011e2000c101524 */
[----:B------:R-:W-:Y:S05]  /*6120*/  BRA `(.L_x_30217) ;  /* 0x0000000c00a47947 */ /* 0x000fea0003800000 */
.L_x_30213:
        /* <DEDUP_REMOVED lines=13> */
.L_x_30221:
        /* <DEDUP_REMOVED lines=8> */
.L_x_30220:
        /* <DEDUP_REMOVED lines=14> */
.L_x_30223:
        /* <DEDUP_REMOVED lines=9> */
.L_x_30222:
[----:B------:R0:W-:Y:S01]  /*63f0*/  STG.E.64 desc[UR36][R2.64], R4 ;  /* 0x0000000402007986 */ /* 0x0001e2000c101b24 */
[----:B------:R-:W-:Y:S05]  /*6400*/  BRA `(.L_x_30217) ;  /* 0x0000000800ec7947 */ /* 0x000fea0003800000 */
.L_x_30212:
        /* <DEDUP_REMOVED lines=13> */
.L_x_30227:
        /* <DEDUP_REMOVED lines=22> */
.L_x_30230:
[----:B------:R-:W-:-:S04]  /*6640*/  SHF.R.U32.HI R5, RZ, 0x18, R7 ;  /* 0x00000018ff057819 */ /* 0x000fc80000011607 */
[----:B------:R-:W-:-:S07]  /*6650*/  LOP3.LUT R0, R0, 0x80, R5, 0xf8, !PT ;  /* 0x0000008000007812 */ /* 0x000fce00078ef805 */
.L_x_30229:
[----:B------:R-:W-:Y:S05]  /*6660*/  BSYNC.RECONVERGENT B0 ;  /* 0x0000000000007941 */ /* 0x000fea0003800200 */
.L_x_30228:
[----:B------:R0:W-:Y:S01]  /*6670*/  STG.E.U8 desc[UR36][R2.64], R0 ;  /* 0x0000000002007986 */ /* 0x0001e2000c101124 */
[----:B------:R-:W-:Y:S05]  /*6680*/  BRA `(.L_x_30217) ;  /* 0x00000008004c7947 */ /* 0x000fea0003800000 */
.L_x_30226:
        /* <DEDUP_REMOVED lines=22> */
.L_x_30233:
[----:B------:R-:W-:-:S04]  /*67f0*/  SHF.R.U32.HI R5, RZ, 0x18, R7 ;  /* 0x00000018ff057819 */ /* 0x000fc80000011607 */
[----:B------:R-:W-:-:S07]  /*6800*/  LOP3.LUT R0, R0, 0x80, R5, 0xf8, !PT ;  /* 0x0000008000007812 */ /* 0x000fce00078ef805 */
.L_x_30232:
[----:B------:R-:W-:Y:S05]  /*6810*/  BSYNC.RECONVERGENT B0 ;  /* 0x0000000000007941 */ /* 0x000fea0003800200 */
.L_x_30231:
[----:B------:R0:W-:Y:S01]  /*6820*/  STG.E.U8 desc[UR36][R2.64], R0 ;  /* 0x0000000002007986 */ /* 0x0001e2000c101124 */
[----:B------:R-:W-:Y:S05]  /*6830*/  BRA `(.L_x_30217) ;  /* 0x0000000400e07947 */ /* 0x000fea0003800000 */
.L_x_30225:
        /* <DEDUP_REMOVED lines=26> */
.L_x_30235:
[----:B------:R-:W0:Y:S02]  /*69e0*/  F2I.U64.F64.TRUNC R4, R4 ;  /* 0x0000000400047311 */ /* 0x000e24000030d800 */
[----:B0-----:R0:W-:Y:S01]  /*69f0*/  STG.E.64 desc[UR36][R2.64], R4 ;  /* 0x0000000402007986 */ /* 0x0011e2000c101b24 */
[----:B------:R-:W-:Y:S05]  /*6a00*/  BRA `(.L_x_30217) ;  /* 0x00000004006c7947 */ /* 0x000fea0003800000 */
.L_x_30234:
[----:B------:R-:W0:Y:S02]  /*6a10*/  F2I.U32.F64.TRUNC R5, R4 ;  /* 0x0000000400057311 */ /* 0x000e24000030d000 */
[----:B0-----:R0:W-:Y:S01]  /*6a20*/  STG.E desc[UR36][R2.64], R5 ;  /* 0x0000000502007986 */ /* 0x0011e2000c101924 */
[----:B------:R-:W-:Y:S05]  /*6a30*/  BRA `(.L_x_30217) ;  /* 0x0000000400607947 */ /* 0x000fea0003800000 */
.L_x_30224:
        /* <DEDUP_REMOVED lines=10> */
.L_x_30237:
[----:B------:R-:W-:-:S05]  /*6ae0*/  CS2R R6, SRZ ;  /* 0x0000000000067805 */ /* 0x000fca000001ff00 */
[----:B------:R0:W-:Y:S01]  /*6af0*/  STG.E.128 desc[UR36][R2.64], R4 ;  /* 0x0000000402007986 */ /* 0x0001e2000c101d24 */
[----:B------:R-:W-:Y:S05]  /*6b00*/  BRA `(.L_x_30217) ;  /* 0x00000004002c7947 */ /* 0x000fea0003800000 */
.L_x_30236:
[----:B------:R-:W-:-:S09]  /*6b10*/  UISETP.NE.AND UP0, UPT, UR4, 0xf, UPT ;  /* 0x0000000f0400788c */ /* 0x000fd2000bf05270 */
[----:B------:R-:W-:Y:S05]  /*6b20*/  BRA.U !UP0, `(.L_x_30238) ;  /* 0x0000000508087547 */ /* 0x000fea000b800000 */
[----:B------:R-:W-:-:S09]  /*6b30*/  UISETP.NE.AND UP0, UPT, UR4, 0x17, UPT ;  /* 0x000000170400788c */ /* 0x000fd2000bf05270 */
[----:B------:R-:W-:Y:S05]  /*6b40*/  BRA.U !UP0, `(.L_x_30239) ;  /* 0x0000000108a07547 */ /* 0x000fea000b800000 */
[----:B------:R-:W-:-:S09]  /*6b50*/  UISETP.NE.AND UP0, UPT, UR4, 0x18, UPT ;  /* 0x000000180400788c */ /* 0x000fd2000bf05270 */
[----:B------:R-:W-:Y:S05]  /*6b60*/  BRA.U !UP0, `(.L_x_30240) ;  /* 0x0000000108447547 */ /* 0x000fea000b800000 */
.L_x_30216:
        /* <DEDUP_REMOVED lines=16> */
.L_x_30241:
[----:B------:R-:W-:Y:S05]  /*6c70*/  BRA `(.L_x_30217) ;  /* 0x0000000000d07947 */ /* 0x000fea0003800000 */
.L_x_30240:
        /* <DEDUP_REMOVED lines=17> */
.L_x_30243:
[----:B------:R-:W-:Y:S05]  /*6d90*/  BSYNC.RECONVERGENT B0 ;  /* 0x0000000000007941 */ /* 0x000fea0003800200 */
.L_x_30242:
[----:B------:R-:W-:-:S05]  /*6da0*/  LOP3.LUT R7, R0, 0x80, R7, 0xf8, !PT ;  /* 0x0000008000077812 */ /* 0x000fca00078ef807 */
[----:B------:R0:W-:Y:S01]  /*6db0*/  STG.E.U8 desc[UR36][R2.64], R7 ;  /* 0x0000000702007986 */ /* 0x0001e2000c101124 */
[----:B------:R-:W-:Y:S05]  /*6dc0*/  BRA `(.L_x_30217) ;  /* 0x00000000007c7947 */ /* 0x000fea0003800000 */
.L_x_30239:
        /* <DEDUP_REMOVED lines=16> */
.L_x_30245:
[----:B------:R-:W-:Y:S01]  /*6ed0*/  IMAD.MOV.U32 R0, RZ, RZ, 0x7f ;  /* 0x0000007fff007424 */ /* 0x000fe200078e00ff */
[----:B------:R-:W-:-:S04]  /*6ee0*/  ISETP.GT.U32.AND P0, PT, R6, 0x7f800000, PT ;  /* 0x7f8000000600780c */ /* 0x000fc80003f04070 */
[----:B------:R-:W-:-:S09]  /*6ef0*/  SEL R0, R0, 0x7c, P0 ;  /* 0x0000007c00007807 */ /* 0x000fd20000000000 */
.L_x_30246:
[----:B------:R-:W-:Y:S05]  /*6f00*/  BSYNC.RECONVERGENT B0 ;  /* 0x0000000000007941 */ /* 0x000fea0003800200 */
.L_x_30244:
[----:B------:R-:W-:-:S04]  /*6f10*/  SHF.R.U32.HI R5, RZ, 0x18, R7 ;  /* 0x00000018ff057819 */ /* 0x000fc80000011607 */
[----:B------:R-:W-:-:S05]  /*6f20*/  LOP3.LUT R5, R0, 0x80, R5, 0xf8, !PT ;  /* 0x0000008000057812 */ /* 0x000fca00078ef805 */
[----:B------:R0:W-:Y:S01]  /*6f30*/  STG.E.U8 desc[UR36][R2.64], R5 ;  /* 0x0000000502007986 */ /* 0x0001e2000c101124 */
[----:B------:R-:W-:Y:S05]  /*6f40*/  BRA `(.L_x_30217) ;  /* 0x00000000001c7947 */ /* 0x000fea0003800000 */
.L_x_30238:
[----:B------:R-:W-:Y:S01]  /*6f50*/  UMOV UR4, 0xf0000000 ;  /* 0xf000000000047882 */ /* 0x000fe20000000000 */
[----:B------:R-:W-:Y:S01]  /*6f60*/  UMOV UR5, 0x380fffff ;  /* 0x380fffff00057882 */ /* 0x000fe20000000000 */
[----:B------:R-:W0:Y:S01]  /*6f70*/  F2F.F32.F64 R0, R4 ;  /* 0x0000000400007310 */ /* 0x000e220000301000 */
[----:B------:R-:W-:-:S14]  /*6f80*/  DSETP.GEU.AND P0, PT, |R4|, UR4, PT ;  /* 0x0000000404007e2a */ /* 0x000fdc000bf0e200 */
[----:B0-----:R-:W-:-:S05]  /*6f90*/  @!P0 FMUL R0, R0, 1.175494350822287508e-38 ;  /* 0x0080000000008820 */ /* 0x001fca0000400000 */
[----:B------:R-:W-:-:S05]  /*6fa0*/  F2FP.BF16.F32.PACK_AB R0, RZ, R0 ;  /* 0x00000000ff00723e */ /* 0x000fca00000010ff */
[----:B------:R0:W-:Y:S02]  /*6fb0*/  STG.E.U16 desc[UR36][R2.64], R0 ;  /* 0x0000000002007986 */ /* 0x0001e4000c101524 */
.L_x_30217:
[----:B------:R-:W-:-:S07]  /*6fc0*/  IADD3 R17, PT, PT, R17, 0x80, RZ ;  /* 0x0000008011117810 */ /* 0x000fce0007ffe0ff */
.L_x_30179:
[----:B------:R-:W-:Y:S05]  /*6fd0*/  BSYNC.RECONVERGENT B7 ;  /* 0x0000000000077941 */ /* 0x000fea0003800200 */
.L_x_30178:
        /* <DEDUP_REMOVED lines=10> */
[----:B------:R-:W-:Y:S01]  /*7080*/  MOV R16, RZ ;  /* 0x000000ff00107202 */ /* 0x000fe20000000f00 */
        /* <DEDUP_REMOVED lines=296> */
.L_x_30249:
        /* <DEDUP_REMOVED lines=18> */
.L_x_30254:
[----:B------:R-:W2:Y:S02]  /*8430*/  LDG.E.U8 R2, desc[UR36][R4.64] ;  /* 0x0000002404027981 */ /* 0x000ea4000c1e1100 */
[----:B--2---:R-:W4:Y:S01]  /*8440*/  I2F.F64.U16 R2, R2 ;  /* 0x0000000200027312 */ /* 0x004f220000101800 */
[----:B------:R-:W-:Y:S05]  /*8450*/  BRA `(.L_x_30256) ;  /* 0x0000000c00607947 */ /* 0x000fea0003800000 */
.L_x_30253:
        /* <DEDUP_REMOVED lines=9> */
.L_x_30258:
[----:B------:R-:W2:Y:S02]  /*84f0*/  LDG.E R2, desc[UR36][R4.64] ;  /* 0x0000002404027981 */ /* 0x000ea4000c1e1900 */
[----:B--2---:R-:W2:Y:S01]  /*8500*/  I2F.F64 R2, R2 ;  /* 0x0000000200027312 */ /* 0x004ea20000201c00 */
[----:B------:R-:W-:Y:S05]  /*8510*/  BRA `(.L_x_30256) ;  /* 0x0000000c00307947 */ /* 0x000fea0003800000 */
.L_x_30257:
[----:B------:R-:W2:Y:S02]  /*8520*/  LDG.E.U16 R2, desc[UR36][R4.64] ;  /* 0x0000002404027981 */ /* 0x000ea4000c1e1500 */
[----:B--2---:R-:W0:Y:S01]  /*8530*/  I2F.F64.S16 R2, R2 ;  /* 0x0000000200027312 */ /* 0x004e220000101c00 */
[----:B------:R-:W-:Y:S05]  /*8540*/  BRA `(.L_x_30256) ;  /* 0x0000000c00247947 */ /* 0x000fea0003800000 */
.L_x_30252:
        /* <DEDUP_REMOVED lines=10> */
.L_x_30260:
[----:B------:R-:W2:Y:S02]  /*85f0*/  LDG.E.U16 R0, desc[UR36][R4.64] ;  /* 0x0000002404007981 */ /* 0x000ea4000c1e1500 */
[----:B--2---:R-:W-:-:S05]  /*8600*/  HADD2.F32 R0, -RZ, R0.H0_H0 ;  /* 0x20000000ff007230 */ /* 0x004fca0000004100 */
[----:B------:R-:W-:-:S04]  /*8610*/  FMUL.FTZ R0, R0, 1 ;  /* 0x3f80000000007820 */ /* 0x000fc80000410000 */
[----:B------:R0:W1:Y:S01]  /*8620*/  F2F.F64.F32 R2, R0 ;  /* 0x0000000000027310 */ /* 0x0000620000201800 */
[----:B------:R-:W-:Y:S05]  /*8630*/  BRA `(.L_x_30256) ;  /* 0x0000000800e87947 */ /* 0x000fea0003800000 */
.L_x_30259:
        /* <DEDUP_REMOVED lines=10> */
.L_x_30262:
[----:B------:R-:W2:Y:S02]  /*86e0*/  LDG.E.U16 R4, desc[UR36][R4.64] ;  /* 0x0000002404047981 */ /* 0x000ea4000c1e1500 */
[----:B--2---:R-:W-:-:S05]  /*86f0*/  HADD2.F32 R0, -RZ, R4.H0_H0 ;  /* 0x20000004ff007230 */ /* 0x004fca0000004100 */
[----:B------:R-:W-:-:S04]  /*8700*/  FMUL.FTZ R0, R0, 1 ;  /* 0x3f80000000007820 */ /* 0x000fc80000410000 */
[----:B------:R0:W1:Y:S01]  /*8710*/  F2F.F64.F32 R2, R0 ;  /* 0x0000000000027310 */ /* 0x0000620000201800 */
[----:B------:R-:W-:Y:S05]  /*8720*/  BRA `(.L_x_30256) ;  /* 0x0000000800ac7947 */ /* 0x000fea0003800000 */
.L_x_30261:
[----:B------:R0:W5:Y:S01]  /*8730*/  LDG.E.64 R2, desc[UR36][R4.64] ;  /* 0x0000002404027981 */ /* 0x000162000c1e1b00 */
[----:B------:R-:W-:Y:S05]  /*8740*/  BRA `(.L_x_30256) ;  /* 0x0000000800a47947 */ /* 0x000fea0003800000 */
.L_x_30251:
        /* <DEDUP_REMOVED lines=13> */
.L_x_30265:
[----:B------:R0:W5:Y:S01]  /*8820*/  LDG.E.64 R2, desc[UR36][R4.64] ;  /* 0x0000002404027981 */ /* 0x000162000c1e1b00 */
[----:B------:R-:W-:Y:S05]  /*8830*/  BRA `(.L_x_30256) ;  /* 0x0000000800687947 */ /* 0x000fea0003800000 */
.L_x_30264:
        /* <DEDUP_REMOVED lines=27> */
.L_x_30267:
        /* <DEDUP_REMOVED lines=14> */
.L_x_30266:
[----:B------:R-:W2:Y:S02]  /*8ad0*/  LDG.E.U16 R0, desc[UR36][R4.64] ;  /* 0x0000002404007981 */ /* 0x000ea4000c1e1500 */
[----:B--2---:R-:W-:-:S04]  /*8ae0*/  IMAD.U32 R0, R0, 0x10000, RZ ;  /* 0x0001000000007824 */ /* 0x004fc800078e00ff */
[----:B------:R-:W-:-:S04]  /*8af0*/  FMUL.FTZ R0, R0, 1 ;  /* 0x3f80000000007820 */ /* 0x000fc80000410000 */
[----:B------:R0:W1:Y:S01]  /*8b00*/  F2F.F64.F32 R2, R0 ;  /* 0x0000000000027310 */ /* 0x0000620000201800 */
[----:B------:R-:W-:Y:S05]  /*8b10*/  BRA `(.L_x_30256) ;  /* 0x0000000400b07947 */ /* 0x000fea0003800000 */
.L_x_30263:
        /* <DEDUP_REMOVED lines=11> */
.L_x_30270:
        /* <DEDUP_REMOVED lines=21> */
.L_x_30272:
[----:B------:R-:W-:Y:S05]  /*8d20*/  BSYNC.RECONVERGENT B0 ;  /* 0x0000000000007941 */ /* 0x000fea0003800200 */
.L_x_30271:
[----:B------:R-:W-:Y:S02]  /*8d30*/  SHF.L.U32 R0, R0, 0x14, RZ ;  /* 0x0000001400007819 */ /* 0x000fe400000006ff */
[----:B------:R-:W-:-:S04]  /*8d40*/  LEA R2, R2, 0x3b800000, 0x17 ;  /* 0x3b80000002027811 */ /* 0x000fc800078eb8ff */
[----:B------:R-:W-:-:S05]  /*8d50*/  LOP3.LUT R0, R2, R0, R7, 0xfe, !PT ;  /* 0x0000000002007212 */ /* 0x000fca00078efe07 */
[----:B------:R-:W-:-:S04]  /*8d60*/  FMUL.FTZ R0, R0, 1 ;  /* 0x3f80000000007820 */ /* 0x000fc80000410000 */
[----:B------:R0:W1:Y:S01]  /*8d70*/  F2F.F64.F32 R2, R0 ;  /* 0x0000000000027310 */ /* 0x0000620000201800 */
[----:B------:R-:W-:Y:S05]  /*8d80*/  BRA `(.L_x_30256) ;  /* 0x0000000400147947 */ /* 0x000fea0003800000 */
.L_x_30269:
        /* <DEDUP_REMOVED lines=21> */
.L_x_30274:
[----:B------:R-:W-:Y:S05]  /*8ee0*/  BSYNC.RECONVERGENT B0 ;  /* 0x0000000000007941 */ /* 0x000fea0003800200 */
.L_x_30273:
[----:B------:R-:W-:Y:S01]  /*8ef0*/  IMAD.SHL.U32 R0, R0, 0x200000, RZ ;  /* 0x0020000000007824 */ /* 0x000fe200078e00ff */
[----:B------:R-:W-:-:S04]  /*8f00*/  LEA R2, R2, 0x37800000, 0x17 ;  /* 0x3780000002027811 */ /* 0x000fc800078eb8ff */
[----:B------:R-:W-:-:S05]  /*8f10*/  LOP3.LUT R0, R2, R0, R7, 0xfe, !PT ;  /* 0x0000000002007212 */ /* 0x000fca00078efe07 */
[----:B------:R-:W-:-:S04]  /*8f20*/  FMUL.FTZ R0, R0, 1 ;  /* 0x3f80000000007820 */ /* 0x000fc80000410000 */
[----:B------:R0:W1:Y:S01]  /*8f30*/  F2F.F64.F32 R2, R0 ;  /* 0x0000000000027310 */ /* 0x0000620000201800 */
[----:B------:R-:W-:Y:S05]  /*8f40*/  BRA `(.L_x_30256) ;  /* 0x0000000000a47947 */ /* 0x000fea0003800000 */
.L_x_30268:
        /* <DEDUP_REMOVED lines=18> */
.L_x_30255:
        /* <DEDUP_REMOVED lines=16> */
.L_x_30277:
[----:B------:R-:W-:Y:S01]  /*9170*/  CS2R R2, SRZ ;  /* 0x0000000000027805 */ /* 0x000fe2000001ff00 */
[----:B------:R-:W-:Y:S06]  /*9180*/  BRA `(.L_x_30256) ;  /* 0x0000000000147947 */ /* 0x000fec0003800000 */
.L_x_30276:
[----:B------:R-:W2:Y:S02]  /*9190*/  LDG.E.64 R2, desc[UR36][R4.64] ;  /* 0x0000002404027981 */ /* 0x000ea4000c1e1b00 */
[----:B--2---:R-:W0:Y:S01]  /*91a0*/  I2F.F64.U64 R2, R2 ;  /* 0x0000000200027312 */ /* 0x004e220000301800 */
[----:B------:R-:W-:Y:S05]  /*91b0*/  BRA `(.L_x_30256) ;  /* 0x0000000000087947 */ /* 0x000fea0003800000 */
.L_x_30275:
[----:B------:R-:W2:Y:S02]  /*91c0*/  LDG.E R2, desc[UR36][R4.64] ;  /* 0x0000002404027981 */ /* 0x000ea4000c1e1900 */
[----:B--2---:R-:W0:Y:S02]  /*91d0*/  I2F.F64.U32 R2, R2 ;  /* 0x0000000200027312 */ /* 0x004e240000201800 */
.L_x_30256:
[----:B------:R-:W-:Y:S05]  /*91e0*/  BSYNC.RECONVERGENT B6 ;  /* 0x0000000000067941 */ /* 0x000fea0003800200 */
.L_x_30250:
[C---:B012345:R-:W-:Y:S01]  /*91f0*/  FSETP.GEU.FTZ.AND P1, PT, R3.reuse, 4.1931471824645996094, PT ;  /* 0x40862e430300780b */ /* 0x07ffe20003f3e000 */
[----:B------:R-:W-:Y:S01]  /*9200*/  BSSY.RECONVERGENT B0, `(.L_x_30278) ;  /* 0x0000046000007945 */ /* 0x000fe20003800200 */
[----:B------:R-:W-:-:S13]  /*9210*/  FSETP.GT.FTZ.AND P0, PT, R3, -3.1640625, PT ;  /* 0xc04a80000300780b */ /* 0x000fda0003f14000 */
[----:B------:R-:W-:Y:S05]  /*9220*/  @P0 BRA !P1, `(.L_x_30279) ;  /* 0x0000000000200947 */ /* 0x000fea0004800000 */
        /* <DEDUP_REMOVED lines=8> */
.L_x_30279:
[----:B------:R-:W-:Y:S01]  /*92b0*/  MOV R4, 0x652b82fe ;  /* 0x652b82fe00047802 */ /* 0x000fe20000000f00 */
[----:B------:R-:W-:Y:S01]  /*92c0*/  IMAD.MOV.U32 R5, RZ, RZ, 0x3ff71547 ;  /* 0x3ff71547ff057424 */ /* 0x000fe200078e00ff */
[----:B------:R-:W-:Y:S01]  /*92d0*/  UMOV UR4, 0xfefa39ef ;  /* 0xfefa39ef00047882 */ /* 0x000fe20000000000 */
[----:B------:R-:W-:Y:S01]  /*92e0*/  UMOV UR5, 0x3fe62e42 ;  /* 0x3fe62e4200057882 */ /* 0x000fe20000000000 */
[----:B------:R-:W-:Y:S01]  /*92f0*/  IMAD.SHL.U32 R0, R3, 0x2, RZ ;  /* 0x0000000203007824 */ /* 0x000fe200078e00ff */
[----:B------:R-:W-:Y:S01]  /*9300*/  MOV R10, 0x8ebd13cd ;  /* 0x8ebd13cd000a7802 */ /* 0x000fe20000000f00 */
[----:B------:R-:W-:Y:S01]  /*9310*/  IMAD.MOV.U32 R11, RZ, RZ, 0x3e5af86d ;  /* 0x3e5af86dff0b7424 */ /* 0x000fe200078e00ff */
        /* <DEDUP_REMOVED lines=52> */
.L_x_30280:
[----:B------:R-:W-:Y:S05]  /*9660*/  BSYNC.RECONVERGENT B0 ;  /* 0x0000000000007941 */ /* 0x000fea0003800200 */
.L_x_30278:
        /* <DEDUP_REMOVED lines=17> */
.L_x_30284:
[----:B------:R-:W0:Y:S02]  /*9780*/  F2I.S64.F64.TRUNC R4, R4 ;  /* 0x0000000400047311 */ /* 0x000e24000030d900 */
[----:B0-----:R-:W-:-:S05]  /*9790*/  IMAD.MOV.U32 R7, RZ, RZ, R4 ;  /* 0x000000ffff077224 */ /* 0x001fca00078e0004 */
[----:B------:R0:W-:Y:S01]  /*97a0*/  STG.E.U8 desc[UR36][R2.64], R7 ;  /* 0x0000000702007986 */ /* 0x0001e2000c101124 */
[----:B------:R-:W-:Y:S05]  /*97b0*/  BRA `(.L_x_30286) ;  /* 0x0000000c00e07947 */ /* 0x000fea0003800000 */
.L_x_30283:
        /* <DEDUP_REMOVED lines=9> */
.L_x_30288:
[----:B------:R-:W0:Y:S02]  /*9850*/  F2I.F64.TRUNC R5, R4 ;  /* 0x0000000400057311 */ /* 0x000e24000030d100 */
[----:B0-----:R0:W-:Y:S01]  /*9860*/  STG.E desc[UR36][R2.64], R5 ;  /* 0x0000000502007986 */ /* 0x0011e2000c101924 */
[----:B------:R-:W-:Y:S05]  /*9870*/  BRA `(.L_x_30286) ;  /* 0x0000000c00b07947 */ /* 0x000fea0003800000 */
.L_x_30287:
[----:B------:R-:W0:Y:S02]  /*9880*/  F2I.F64.TRUNC R5, R4 ;  /* 0x0000000400057311 */ /* 0x000e24000030d100 */
[----:B0-----:R0:W-:Y:S01]  /*9890*/  STG.E.U16 desc[UR36][R2.64], R5 ;  /* 0x0000000502007986 */ /* 0x0011e2000c101524 */
[----:B------:R-:W-:Y:S05]  /*98a0*/  BRA `(.L_x_30286) ;  /* 0x0000000c00a47947 */ /* 0x000fea0003800000 */
.L_x_30282:
        /* <DEDUP_REMOVED lines=13> */
.L_x_30290:
        /* <DEDUP_REMOVED lines=8> */
.L_x_30289:
        /* <DEDUP_REMOVED lines=14> */
.L_x_30292:
        /* <DEDUP_REMOVED lines=9> */
.L_x_30291:
[----:B------:R0:W-:Y:S01]  /*9b70*/  STG.E.64 desc[UR36][R2.64], R4 ;  /* 0x0000000402007986 */ /* 0x0001e2000c101b24 */
[----:B------:R-:W-:Y:S05]  /*9b80*/  BRA `(.L_x_30286) ;  /* 0x0000000800ec7947 */ /* 0x000fea0003800000 */
.L_x_30281:
        /* <DEDUP_REMOVED lines=13> */
.L_x_30296:
        /* <DEDUP_REMOVED lines=22> */
.L_x_30299:
[----:B------:R-:W-:-:S04]  /*9dc0*/  SHF.R.U32.HI R5, RZ, 0x18, R7 ;  /* 0x00000018ff057819 */ /* 0x000fc80000011607 */
[----:B------:R-:W-:-:S07]  /*9dd0*/  LOP3.LUT R0, R0, 0x80, R5, 0xf8, !PT ;  /* 0x0000008000007812 */ /* 0x000fce00078ef805 */
.L_x_30298:
[----:B------:R-:W-:Y:S05]  /*9de0*/  BSYNC.RECONVERGENT B0 ;  /* 0x0000000000007941 */ /* 0x000fea0003800200 */
.L_x_30297:
[----:B------:R0:W-:Y:S01]  /*9df0*/  STG.E.U8 desc[UR36][R2.64], R0 ;  /* 0x0000000002007986 */ /* 0x0001e2000c101124 */
[----:B------:R-:W-:Y:S05]  /*9e00*/  BRA `(.L_x_30286) ;  /* 0x00000008004c7947 */ /* 0x000fea0003800000 */
.L_x_30295:
        /* <DEDUP_REMOVED lines=22> */
.L_x_30302:
[----:B------:R-:W-:-:S04]  /*9f70*/  SHF.R.U32.HI R5, RZ, 0x18, R7 ;  /* 0x00000018ff057819 */ /* 0x000fc80000011607 */
[----:B------:R-:W-:-:S07]  /*9f80*/  LOP3.LUT R0, R0, 0x80, R5, 0xf8, !PT ;  /* 0x0000008000007812 */ /* 0x000fce00078ef805 */
.L_x_30301:
[----:B------:R-:W-:Y:S05]  /*9f90*/  BSYNC.RECONVERGENT B0 ;  /* 0x0000000000007941 */ /* 0x000fea0003800200 */
.L_x_30300:
[----:B------:R0:W-:Y:S01]  /*9fa0*/  STG.E.U8 desc[UR36][R2.64], R0 ;  /* 0x0000000002007986 */ /* 0x0001e2000c101124 */
[----:B------:R-:W-:Y:S05]  /*9fb0*/  BRA `(.L_x_30286) ;  /* 0x0000000400e07947 */ /* 0x000fea0003800000 */
.L_x_30294:
        /* <DEDUP_REMOVED lines=26> */
.L_x_30304:
[----:B------:R-:W0:Y:S02]  /*a160*/  F2I.U64.F64.TRUNC R4, R4 ;  /* 0x0000000400047311 */ /* 0x000e24000030d800 */
[----:B0-----:R0:W-:Y:S01]  /*a170*/  STG.E.64 desc[UR36][R2.64], R4 ;  /* 0x0000000402007986 */ /* 0x0011e2000c101b24 */
[----:B------:R-:W-:Y:S05]  /*a180*/  BRA `(.L_x_30286) ;  /* 0x00000004006c7947 */ /* 0x000fea0003800000 */
.L_x_30303:
[----:B------:R-:W0:Y:S02]  /*a190*/  F2I.U32.F64.TRUNC R5, R4 ;  /* 0x0000000400057311 */ /* 0x000e24000030d000 */
[----:B0-----:R0:W-:Y:S01]  /*a1a0*/  STG.E desc[UR36][R2.64], R5 ;  /* 0x0000000502007986 */ /* 0x0011e2000c101924 */
[----:B------:R-:W-:Y:S05]  /*a1b0*/  BRA `(.L_x_30286) ;  /* 0x0000000400607947 */ /* 0x000fea0003800000 */
.L_x_30293:
        /* <DEDUP_REMOVED lines=10> */
.L_x_30306:
[----:B------:R-:W-:-:S05]  /*a260*/  CS2R R6, SRZ ;  /* 0x0000000000067805 */ /* 0x000fca000001ff00 */
[----:B------:R4:W-:Y:S01]  /*a270*/  STG.E.128 desc[UR36][R2.64], R4 ;  /* 0x0000000402007986 */ /* 0x0009e2000c101d24 */
[----:B------:R-:W-:Y:S05]  /*a280*/  BRA `(.L_x_30286) ;  /* 0x00000004002c7947 */ /* 0x000fea0003800000 */
.L_x_30305:
[----:B------:R-:W-:-:S09]  /*a290*/  UISETP.NE.AND UP0, UPT, UR4, 0xf, UPT ;  /* 0x0000000f0400788c */ /* 0x000fd2000bf05270 */
[----:B------:R-:W-:Y:S05]  /*a2a0*/  BRA.U !UP0, `(.L_x_30307) ;  /* 0x0000000508087547 */ /* 0x000fea000b800000 */
[----:B------:R-:W-:-:S09]  /*a2b0*/  UISETP.NE.AND UP0, UPT, UR4, 0x17, UPT ;  /* 0x000000170400788c */ /* 0x000fd2000bf05270 */
[----:B------:R-:W-:Y:S05]  /*a2c0*/  BRA.U !UP0, `(.L_x_30308) ;  /* 0x0000000108a07547 */ /* 0x000fea000b800000 */
[----:B------:R-:W-:-:S09]  /*a2d0*/  UISETP.NE.AND UP0, UPT, UR4, 0x18, UPT ;  /* 0x000000180400788c */ /* 0x000fd2000bf05270 */
[----:B------:R-:W-:Y:S05]  /*a2e0*/  BRA.U !UP0, `(.L_x_30309) ;  /* 0x0000000108447547 */ /* 0x000fea000b800000 */
.L_x_30285:
        /* <DEDUP_REMOVED lines=16> */
.L_x_30310:
[----:B------:R-:W-:Y:S05]  /*a3f0*/  BRA `(.L_x_30286) ;  /* 0x0000000000d07947 */ /* 0x000fea0003800000 */
.L_x_30309:
        /* <DEDUP_REMOVED lines=17> */
.L_x_30312:
[----:B------:R-:W-:Y:S05]  /*a510*/  BSYNC.RECONVERGENT B0 ;  /* 0x0000000000007941 */ /* 0x000fea0003800200 */
.L_x_30311:
[----:B------:R-:W-:-:S05]  /*a520*/  LOP3.LUT R7, R0, 0x80, R7, 0xf8, !PT ;  /* 0x0000008000077812 */ /* 0x000fca00078ef807 */
[----:B------:R2:W-:Y:S01]  /*a530*/  STG.E.U8 desc[UR36][R2.64], R7 ;  /* 0x0000000702007986 */ /* 0x0005e2000c101124 */
[----:B------:R-:W-:Y:S05]  /*a540*/  BRA `(.L_x_30286) ;  /* 0x00000000007c7947 */ /* 0x000fea0003800000 */
.L_x_30308:
        /* <DEDUP_REMOVED lines=16> */
.L_x_30314:
[----:B------:R-:W-:Y:S02]  /*a650*/  ISETP.GT.U32.AND P0, PT, R6, 0x7f800000, PT ;  /* 0x7f8000000600780c */ /* 0x000fe40003f04070 */
[----:B------:R-:W-:-:S04]  /*a660*/  MOV R0, 0x7f ;  /* 0x0000007f00007802 */ /* 0x000fc80000000f00 */
[----:B------:R-:W-:-:S07]  /*a670*/  SEL R0, R0, 0x7c, P0 ;  /* 0x0000007c00007807 */ /* 0x000fce0000000000 */
.L_x_30315:
[----:B------:R-:W-:Y:S05]  /*a680*/  BSYNC.RECONVERGENT B0 ;  /* 0x0000000000007941 */ /* 0x000fea0003800200 */
.L_x_30313:
[----:B------:R-:W-:-:S04]  /*a690*/  SHF.R.U32.HI R5, RZ, 0x18, R7 ;  /* 0x00000018ff057819 */ /* 0x000fc80000011607 */
[----:B------:R-:W-:-:S05]  /*a6a0*/  LOP3.LUT R5, R0, 0x80, R5, 0xf8, !PT ;  /* 0x0000008000057812 */ /* 0x000fca00078ef805 */
[----:B------:R1:W-:Y:S01]  /*a6b0*/  STG.E.U8 desc[UR36][R2.64], R5 ;  /* 0x0000000502007986 */ /* 0x0003e2000c101124 */
[----:B------:R-:W-:Y:S05]  /*a6c0*/  BRA `(.L_x_30286) ;  /* 0x00000000001c7947 */ /* 0x000fea0003800000 */
.L_x_30307:
[----:B------:R-:W-:Y:S01]  /*a6d0*/  UMOV UR4, 0xf0000000 ;  /* 0xf000000000047882 */ /* 0x000fe20000000000 */
[----:B------:R-:W-:Y:S01]  /*a6e0*/  UMOV UR5, 0x380fffff ;  /* 0x380fffff00057882 */ /* 0x000fe20000000000 */
[----:B------:R-:W0:Y:S01]  /*a6f0*/  F2F.F32.F64 R0, R4 ;  /* 0x0000000400007310 */ /* 0x000e220000301000 */
[----:B------:R-:W-:-:S14]  /*a700*/  DSETP.GEU.AND P0, PT, |R4|, UR4, PT ;  /* 0x0000000404007e2a */ /* 0x000fdc000bf0e200 */
[----:B0-----:R-:W-:-:S05]  /*a710*/  @!P0 FMUL R0, R0, 1.175494350822287508e-38 ;  /* 0x0080000000008820 */ /* 0x001fca0000400000 */
[----:B------:R-:W-:-:S05]  /*a720*/  F2FP.BF16.F32.PACK_AB R0, RZ, R0 ;  /* 0x00000000ff00723e */ /* 0x000fca00000010ff */
[----:B------:R0:W-:Y:S02]  /*a730*/  STG.E.U16 desc[UR36][R2.64], R0 ;  /* 0x0000000002007986 */ /* 0x0001e4000c101524 */
.L_x_30286:
[----:B------:R-:W-:-:S07]  /*a740*/  VIADD R17, R17, 0x80 ;  /* 0x0000008011117836 */ /* 0x000fce0000000000 */
.L_x_30248:
[----:B------:R-:W-:Y:S05]  /*a750*/  BSYNC.RECONVERGENT B7 ;  /* 0x0000000000077941 */ /* 0x000fea0003800200 */
.L_x_30247:
        /* <DEDUP_REMOVED lines=306> */
.L_x_30316:
[----:B------:R-:W4:Y:S01]  /*ba80*/  LDCU.128 UR8, c[0x0][0x580] ;  /* 0x0000b000ff0877ac */ /* 0x000f220008000c00 */
[----:B------:R-:W-:Y:S01]  /*ba90*/  BSSY.RECONVERGENT B6, `(.L_x_30317) ;  /* 0x00000ee000067945 */ /* 0x000fe20003800200 */
[----:B------:R-:W-:-:S04]  /*baa0*/  UPRMT UR4, UR41, 0x9910, URZ ;  /* 0x0000991029047896 */ /* 0x000fc800080000ff */
[----:B------:R-:W-:Y:S01]  /*bab0*/  UISETP.GT.AND UP0, UPT, UR4, 0x9, UPT ;  /* 0x000000090400788c */ /* 0x000fe2000bf04270 */
[----:B----4-:R-:W-:Y:S02]  /*bac0*/  IADD3 R4, P1, PT, R0, UR10, RZ ;  /* 0x0000000a00047c10 */ /* 0x010fe4000ff3e0ff */
[----:B------:R-:W-:-:S03]  /*bad0*/  IADD3 R16, P0, PT, R16, UR8, RZ ;  /* 0x0000000810107c10 */ /* 0x000fc6000ff1e0ff */
[----:B--23--:R-:W-:Y:S01]  /*bae0*/  IMAD.X R5, RZ, RZ, UR11, P1 ;  /* 0x0000000bff057e24 */ /* 0x00cfe200088e06ff */
        /* <DEDUP_REMOVED lines=13> */
.L_x_30321:
[----:B------:R-:W2:Y:S02]  /*bbc0*/  LDG.E.U8 R2, desc[UR36][R4.64] ;  /* 0x0000002404027981 */ /* 0x000ea4000c1e1100 */
[----:B--2---:R-:W0:Y:S01]  /*bbd0*/  I2F.F64.U16 R2, R2 ;  /* 0x0000000200027312 */ /* 0x004e220000101800 */
[----:B------:R-:W-:Y:S05]  /*bbe0*/  BRA `(.L_x_30323) ;  /* 0x0000000c00607947 */ /* 0x000fea0003800000 */
.L_x_30320:
        /* <DEDUP_REMOVED lines=9> */
.L_x_30325:
[----:B------:R-:W2:Y:S02]  /*bc80*/  LDG.E R2, desc[UR36][R4.64] ;  /* 0x0000002404027981 */ /* 0x000ea4000c1e1900 */
[----:B--2---:R-:W0:Y:S01]  /*bc90*/  I2F.F64 R2, R2 ;  /* 0x0000000200027312 */ /* 0x004e220000201c00 */
[----:B------:R-:W-:Y:S05]  /*bca0*/  BRA `(.L_x_30323) ;  /* 0x0000000c00307947 */ /* 0x000fea0003800000 */
.L_x_30324:
[----:B------:R-:W2:Y:S02]  /*bcb0*/  LDG.E.U16 R2, desc[UR36][R4.64] ;  /* 0x0000002404027981 */ /* 0x000ea4000c1e1500 */
[----:B--2---:R-:W0:Y:S01]  /*bcc0*/  I2F.F64.S16 R2, R2 ;  /* 0x0000000200027312 */ /* 0x004e220000101c00 */
[----:B------:R-:W-:Y:S05]  /*bcd0*/  BRA `(.L_x_30323) ;  /* 0x0000000c00247947 */ /* 0x000fea0003800000 */
.L_x_30319:
        /* <DEDUP_REMOVED lines=10> */
.L_x_30327:
[----:B------:R-:W2:Y:S02]  /*bd80*/  LDG.E.U16 R0, desc[UR36][R4.64] ;  /* 0x0000002404007981 */ /* 0x000ea4000c1e1500 */
[----:B--2---:R-:W-:-:S05]  /*bd90*/  HADD2.F32 R0, -RZ, R0.H0_H0 ;  /* 0x20000000ff007230 */ /* 0x004fca0000004100 */
[----:B------:R-:W-:-:S04]  /*bda0*/  FMUL.FTZ R0, R0, 1 ;  /* 0x3f80000000007820 */ /* 0x000fc80000410000 */
[----:B------:R0:W1:Y:S01]  /*bdb0*/  F2F.F64.F32 R2, R0 ;  /* 0x0000000000027310 */ /* 0x0000620000201800 */
[----:B------:R-:W-:Y:S05]  /*bdc0*/  BRA `(.L_x_30323) ;  /* 0x0000000800e87947 */ /* 0x000fea0003800000 */
.L_x_30326:
        /* <DEDUP_REMOVED lines=10> */
.L_x_30329:
[----:B------:R-:W2:Y:S02]  /*be70*/  LDG.E.U16 R4, desc[UR36][R4.64] ;  /* 0x0000002404047981 */ /* 0x000ea4000c1e1500 */
[----:B--2---:R-:W-:-:S05]  /*be80*/  HADD2.F32 R0, -RZ, R4.H0_H0 ;  /* 0x20000004ff007230 */ /* 0x004fca0000004100 */
[----:B------:R-:W-:-:S04]  /*be90*/  FMUL.FTZ R0, R0, 1 ;  /* 0x3f80000000007820 */ /* 0x000fc80000410000 */
[----:B------:R0:W1:Y:S01]  /*bea0*/  F2F.F64.F32 R2, R0 ;  /* 0x0000000000027310 */ /* 0x0000620000201800 */
[----:B------:R-:W-:Y:S05]  /*beb0*/  BRA `(.L_x_30323) ;  /* 0x0000000800ac7947 */ /* 0x000fea0003800000 */
.L_x_30328:
[----:B------:R0:W5:Y:S01]  /*bec0*/  LDG.E.64 R2, desc[UR36][R4.64] ;  /* 0x0000002404027981 */ /* 0x000162000c1e1b00 */
[----:B------:R-:W-:Y:S05]  /*bed0*/  BRA `(.L_x_30323) ;  /* 0x0000000800a47947 */ /* 0x000fea0003800000 */
.L_x_30318:
        /* <DEDUP_REMOVED lines=13> */
.L_x_30332:
[----:B------:R0:W5:Y:S01]  /*bfb0*/  LDG.E.64 R2, desc[UR36][R4.64] ;  /* 0x0000002404027981 */ /* 0x000162000c1e1b00 */
[----:B------:R-:W-:Y:S05]  /*bfc0*/  BRA `(.L_x_30323) ;  /* 0x0000000800687947 */ /* 0x000fea0003800000 */
.L_x_30331:
        /* <DEDUP_REMOVED lines=27> */
.L_x_30334:
        /* <DEDUP_REMOVED lines=14> */
.L_x_30333:
[----:B------:R-:W2:Y:S02]  /*c260*/  LDG.E.U16 R0, desc[UR36][R4.64] ;  /* 0x0000002404007981 */ /* 0x000ea4000c1e1500 */
[----:B--2---:R-:W-:-:S05]  /*c270*/  SHF.L.U32 R0, R0, 0x10, RZ ;  /* 0x0000001000007819 */ /* 0x004fca00000006ff */
[----:B------:R-:W-:-:S04]  /*c280*/  FMUL.FTZ R0, R0, 1 ;  /* 0x3f80000000007820 */ /* 0x000fc80000410000 */
[----:B------:R0:W1:Y:S01]  /*c290*/  F2F.F64.F32 R2, R0 ;  /* 0x0000000000027310 */ /* 0x0000620000201800 */
[----:B------:R-:W-:Y:S05]  /*c2a0*/  BRA `(.L_x_30323) ;  /* 0x0000000400b07947 */ /* 0x000fea0003800000 */
.L_x_30330:
        /* <DEDUP_REMOVED lines=11> */
.L_x_30337:
        /* <DEDUP_REMOVED lines=21> */
.L_x_30339:
[----:B------:R-:W-:Y:S05]  /*c4b0*/  BSYNC.RECONVERGENT B0 ;  /* 0x0000000000007941 */ /* 0x000fea0003800200 */
.L_x_30338:
[----:B------:R-:W-:Y:S01]  /*c4c0*/  IMAD.SHL.U32 R0, R0, 0x100000, RZ ;  /* 0x0010000000007824 */ /* 0x000fe200078e00ff */
[----:B------:R-:W-:-:S04]  /*c4d0*/  LEA R2, R2, 0x3b800000, 0x17 ;  /* 0x3b80000002027811 */ /* 0x000fc800078eb8ff */
[----:B------:R-:W-:-:S05]  /*c4e0*/  LOP3.LUT R0, R2, R0, R7, 0xfe, !PT ;  /* 0x0000000002007212 */ /* 0x000fca00078efe07 */
[----:B------:R-:W-:-:S04]  /*c4f0*/  FMUL.FTZ R0, R0, 1 ;  /* 0x3f80000000007820 */ /* 0x000fc80000410000 */
[----:B------:R0:W1:Y:S01]  /*c500*/  F2F.F64.F32 R2, R0 ;  /* 0x0000000000027310 */ /* 0x0000620000201800 */
[----:B------:R-:W-:Y:S05]  /*c510*/  BRA `(.L_x_30323) ;  /* 0x0000000400147947 */ /* 0x000fea0003800000 */
.L_x_30336:
        /* <DEDUP_REMOVED lines=21> */
.L_x_30341:
[----:B------:R-:W-:Y:S05]  /*c670*/  BSYNC.RECONVERGENT B0 ;  /* 0x0000000000007941 */ /* 0x000fea0003800200 */
.L_x_30340:
[----:B------:R-:W-:Y:S02]  /*c680*/  SHF.L.U32 R0, R0, 0x15, RZ ;  /* 0x0000001500007819 */ /* 0x000fe400000006ff */
[----:B------:R-:W-:-:S04]  /*c690*/  LEA R2, R2, 0x37800000, 0x17 ;  /* 0x3780000002027811 */ /* 0x000fc800078eb8ff */
[----:B------:R-:W-:-:S05]  /*c6a0*/  LOP3.LUT R0, R2, R0, R7, 0xfe, !PT ;  /* 0x0000000002007212 */ /* 0x000fca00078efe07 */
[----:B------:R-:W-:-:S04]  /*c6b0*/  FMUL.FTZ R0, R0, 1 ;  /* 0x3f80000000007820 */ /* 0x000fc80000410000 */
[----:B------:R0:W1:Y:S01]  /*c6c0*/  F2F.F64.F32 R2, R0 ;  /* 0x0000000000027310 */ /* 0x0000620000201800 */
[----:B------:R-:W-:Y:S05]  /*c6d0*/  BRA `(.L_x_30323) ;  /* 0x0000000000a47947 */ /* 0x000fea0003800000 */
.L_x_30335:
        /* <DEDUP_REMOVED lines=18> */
.L_x_30322:
        /* <DEDUP_REMOVED lines=16> */
.L_x_30344:
[----:B------:R-:W-:Y:S01]  /*c900*/  CS2R R2, SRZ ;  /* 0x0000000000027805 */ /* 0x000fe2000001ff00 */
[----:B------:R-:W-:Y:S06]  /*c910*/  BRA `(.L_x_30323) ;  /* 0x0000000000147947 */ /* 0x000fec0003800000 */
.L_x_30343:
[----:B------:R-:W2:Y:S02]  /*c920*/  LDG.E.64 R2, desc[UR36][R4.64] ;  /* 0x0000002404027981 */ /* 0x000ea4000c1e1b00 */
[----:B--2---:R-:W0:Y:S01]  /*c930*/  I2F.F64.U64 R2, R2 ;  /* 0x0000000200027312 */ /* 0x004e220000301800 */
[----:B------:R-:W-:Y:S05]  /*c940*/  BRA `(.L_x_30323) ;  /* 0x0000000000087947 */ /* 0x000fea0003800000 */
.L_x_30342:
[----:B------:R-:W2:Y:S02]  /*c950*/  LDG.E R2, desc[UR36][R4.64] ;  /* 0x0000002404027981 */ /* 0x000ea4000c1e1900 */
[----:B--2---:R-:W3:Y:S02]  /*c960*/  I2F.F64.U32 R2, R2 ;  /* 0x0000000200027312 */ /* 0x004ee40000201800 */
.L_x_30323:
[----:B------:R-:W-:Y:S05]  /*c970*/  BSYNC.RECONVERGENT B6 ;  /* 0x0000000000067941 */ /* 0x000fea0003800200 */
.L_x_30317:
        /* <DEDUP_REMOVED lines=12> */
.L_x_30346:
[----:B------:R-:W-:Y:S01]  /*ca40*/  MOV R4, 0x652b82fe ;  /* 0x652b82fe00047802 */ /* 0x000fe20000000f00 */
[----:B------:R-:W-:Y:S01]  /*ca50*/  IMAD.MOV.U32 R5, RZ, RZ, 0x3ff71547 ;  /* 0x3ff71547ff057424 */ /* 0x000fe200078e00ff */
[----:B------:R-:W-:Y:S01]  /*ca60*/  UMOV UR4, 0xfefa39ef ;  /* 0xfefa39ef00047882 */ /* 0x000fe20000000000 */
[----:B------:R-:W-:Y:S01]  /*ca70*/  UMOV UR5, 0x3fe62e42 ;  /* 0x3fe62e4200057882 */ /* 0x000fe20000000000 */
[----:B------:R-:W-:Y:S01]  /*ca80*/  SHF.L.U32 R0, R3, 0x1, RZ ;  /* 0x0000000103007819 */ /* 0x000fe200000006ff */
[----:B------:R-:W-:Y:S01]  /*ca90*/  IMAD.MOV.U32 R10, RZ, RZ, -0x7142ec33 ;  /* 0x8ebd13cdff0a7424 */ /* 0x000fe200078e00ff */
[----:B------:R-:W-:Y:S01]  /*caa0*/  MOV R11, 0x3e5af86d ;  /* 0x3e5af86d000b7802 */ /* 0x000fe20000000f00 */
        /* <DEDUP_REMOVED lines=52> */
.L_x_30347:
[----:B------:R-:W-:Y:S05]  /*cdf0*/  BSYNC.RECONVERGENT B0 ;  /* 0x0000000000007941 */ /* 0x000fea0003800200 */
.L_x_30345:
        /* <DEDUP_REMOVED lines=14> */
.L_x_30351:
[----:B------:R-:W0:Y:S02]  /*cee0*/  F2I.S64.F64.TRUNC R4, R4 ;  /* 0x0000000400047311 */ /* 0x000e24000030d900 */
[----:B0-----:R-:W-:-:S05]  /*cef0*/  MOV R3, R4 ;  /* 0x0000000400037202 */ /* 0x001fca0000000f00 */
[----:B------:R-:W-:Y:S01]  /*cf00*/  STG.E.U8 desc[UR36][R16.64], R3 ;  /* 0x0000000310007986 */ /* 0x000fe2000c101124 */
[----:B------:R-:W-:Y:S05]  /*cf10*/  EXIT ;  /* 0x000000000000794d */ /* 0x000fea0003800000 */
.L_x_30350:
        /* <DEDUP_REMOVED lines=9> */
.L_x_30354:
[----:B------:R-:W0:Y:S02]  /*cfb0*/  F2I.F64.TRUNC R5, R4 ;  /* 0x0000000400057311 */ /* 0x000e24000030d100 */
[----:B0-----:R-:W-:Y:S01]  /*cfc0*/  STG.E desc[UR36][R16.64], R5 ;  /* 0x0000000510007986 */ /* 0x001fe2000c101924 */
[----:B------:R-:W-:Y:S05]  /*cfd0*/  EXIT ;  /* 0x000000000000794d */ /* 0x000fea0003800000 */
.L_x_30353:
[----:B------:R-:W0:Y:S02]  /*cfe0*/  F2I.F64.TRUNC R5, R4 ;  /* 0x0000000400057311 */ /* 0x000e24000030d100 */
[----:B0-----:R-:W-:Y:S01]  /*cff0*/  STG.E.U16 desc[UR36][R16.64], R5 ;  /* 0x0000000510007986 */ /* 0x001fe2000c101524 */
[----:B------:R-:W-:Y:S05]  /*d000*/  EXIT ;  /* 0x000000000000794d */ /* 0x000fea0003800000 */
.L_x_30349:
        /* <DEDUP_REMOVED lines=13> */
.L_x_30356:
        /* <DEDUP_REMOVED lines=8> */
.L_x_30355:
        /* <DEDUP_REMOVED lines=14> */
.L_x_30358:
        /* <DEDUP_REMOVED lines=9> */
.L_x_30357:
[----:B------:R-:W-:Y:S01]  /*d2d0*/  STG.E.64 desc[UR36][R16.64], R4 ;  /* 0x0000000410007986 */ /* 0x000fe2000c101b24 */
[----:B------:R-:W-:Y:S05]  /*d2e0*/  EXIT ;  /* 0x000000000000794d */ /* 0x000fea0003800000 */
.L_x_30348:
        /* <DEDUP_REMOVED lines=13> */
.L_x_30362:
        /* <DEDUP_REMOVED lines=21> */
.L_x_30365:
[----:B------:R-:W-:-:S04]  /*d510*/  SHF.R.U32.HI R3, RZ, 0x18, R3 ;  /* 0x00000018ff037819 */ /* 0x000fc80000011603 */
[----:B------:R-:W-:-:S04]  /*d520*/  LOP3.LUT R0, R0, 0x80, R3, 0xf8, !PT ;  /* 0x0000008000007812 */ /* 0x000fc800078ef803 */
[----:B------:R-:W-:-:S07]  /*d530*/  PRMT R8, R0, 0x7610, R8 ;  /* 0x0000761000087816 */ /* 0x000fce0000000008 */
.L_x_30364:
[----:B------:R-:W-:Y:S05]  /*d540*/  BSYNC.RECONVERGENT B0 ;  /* 0x0000000000007941 */ /* 0x000fea0003800200 */
.L_x_30363:
[----:B------:R-:W-:Y:S01]  /*d550*/  STG.E.U8 desc[UR36][R16.64], R8 ;  /* 0x0000000810007986 */ /* 0x000fe2000c101124 */
[----:B------:R-:W-:Y:S05]  /*d560*/  EXIT ;  /* 0x000000000000794d */ /* 0x000fea0003800000 */
.L_x_30361:
        /* <DEDUP_REMOVED lines=21> */
.L_x_30368:
[----:B------:R-:W-:-:S04]  /*d6c0*/  SHF.R.U32.HI R3, RZ, 0x18, R3 ;  /* 0x00000018ff037819 */ /* 0x000fc80000011603 */
[----:B------:R-:W-:-:S04]  /*d6d0*/  LOP3.LUT R0, R0, 0x80, R3, 0xf8, !PT ;  /* 0x0000008000007812 */ /* 0x000fc800078ef803 */
[----:B------:R-:W-:-:S07]  /*d6e0*/  PRMT R8, R0, 0x7610, R8 ;  /* 0x0000761000087816 */ /* 0x000fce0000000008 */
.L_x_30367:
[----:B------:R-:W-:Y:S05]  /*d6f0*/  BSYNC.RECONVERGENT B0 ;  /* 0x0000000000007941 */ /* 0x000fea0003800200 */
.L_x_30366:
[----:B------:R-:W-:Y:S01]  /*d700*/  STG.E.U8 desc[UR36][R16.64], R8 ;  /* 0x0000000810007986 */ /* 0x000fe2000c101124 */
[----:B------:R-:W-:Y:S05]  /*d710*/  EXIT ;  /* 0x000000000000794d */ /* 0x000fea0003800000 */
.L_x_30360:
        /* <DEDUP_REMOVED lines=26> */
.L_x_30370:
[----:B------:R-:W0:Y:S02]  /*d8c0*/  F2I.U64.F64.TRUNC R4, R4 ;  /* 0x0000000400047311 */ /* 0x000e24000030d800 */
[----:B0-----:R-:W-:Y:S01]  /*d8d0*/  STG.E.64 desc[UR36][R16.64], R4 ;  /* 0x0000000410007986 */ /* 0x001fe2000c101b24 */
[----:B------:R-:W-:Y:S05]  /*d8e0*/  EXIT ;  /* 0x000000000000794d */ /* 0x000fea0003800000 */
.L_x_30369:
[----:B------:R-:W0:Y:S02]  /*d8f0*/  F2I.U32.F64.TRUNC R5, R4 ;  /* 0x0000000400057311 */ /* 0x000e24000030d000 */
[----:B0-----:R-:W-:Y:S01]  /*d900*/  STG.E desc[UR36][R16.64], R5 ;  /* 0x0000000510007986 */ /* 0x001fe2000c101924 */
[----:B------:R-:W-:Y:S05]  /*d910*/  EXIT ;  /* 0x000000000000794d */ /* 0x000fea0003800000 */
.L_x_30359:
        /* <DEDUP_REMOVED lines=10> */
.L_x_30372:
[----:B------:R-:W-:-:S05]  /*d9c0*/  CS2R R6, SRZ ;  /* 0x0000000000067805 */ /* 0x000fca000001ff00 */
[----:B------:R-:W-:Y:S01]  /*d9d0*/  STG.E.128 desc[UR36][R16.64], R4 ;  /* 0x0000000410007986 */ /* 0x000fe2000c101d24 */
[----:B------:R-:W-:Y:S05]  /*d9e0*/  EXIT ;  /* 0x000000000000794d */ /* 0x000fea0003800000 */
.L_x_30371:
[----:B------:R-:W-:-:S09]  /*d9f0*/  UISETP.NE.AND UP0, UPT, UR4, 0xf, UPT ;  /* 0x0000000f0400788c */ /* 0x000fd2000bf05270 */
[----:B------:R-:W-:Y:S05]  /*da00*/  BRA.U !UP0, `(.L_x_30373) ;  /* 0x0000000508087547 */ /* 0x000fea000b800000 */
[----:B------:R-:W-:-:S09]  /*da10*/  UISETP.NE.AND UP0, UPT, UR4, 0x17, UPT ;  /* 0x000000170400788c */ /* 0x000fd2000bf05270 */
[----:B------:R-:W-:Y:S05]  /*da20*/  BRA.U !UP0, `(.L_x_30374) ;  /* 0x0000000108a07547 */ /* 0x000fea000b800000 */
[----:B------:R-:W-:-:S09]  /*da30*/  UISETP.NE.AND UP0, UPT, UR4, 0x18, UPT ;  /* 0x000000180400788c */ /* 0x000fd2000bf05270 */
[----:B------:R-:W-:Y:S05]  /*da40*/  BRA.U !UP0, `(.L_x_30375) ;  /* 0x0000000108447547 */ /* 0x000fea000b800000 */
.L_x_30352:
        /* <DEDUP_REMOVED lines=16> */
.L_x_30376:
[----:B------:R-:W-:Y:S05]  /*db50*/  EXIT ;  /* 0x000000000000794d */ /* 0x000fea0003800000 */
.L_x_30375:
        /* <DEDUP_REMOVED lines=17> */
.L_x_30378:
[----:B------:R-:W-:Y:S05]  /*dc70*/  BSYNC.RECONVERGENT B0 ;  /* 0x0000000000007941 */ /* 0x000fea0003800200 */
.L_x_30377:
[----:B------:R-:W-:-:S05]  /*dc80*/  LOP3.LUT R3, R0, 0x80, R3, 0xf8, !PT ;  /* 0x0000008000037812 */ /* 0x000fca00078ef803 */
[----:B------:R-:W-:Y:S01]  /*dc90*/  STG.E.U8 desc[UR36][R16.64], R3 ;  /* 0x0000000310007986 */ /* 0x000fe2000c101124 */
[----:B------:R-:W-:Y:S05]  /*dca0*/  EXIT ;  /* 0x000000000000794d */ /* 0x000fea0003800000 */
.L_x_30374:
        /* <DEDUP_REMOVED lines=16> */
.L_x_30380:
[----:B------:R-:W-:Y:S02]  /*ddb0*/  ISETP.GT.U32.AND P0, PT, R2, 0x7f800000, PT ;  /* 0x7f8000000200780c */ /* 0x000fe40003f04070 */
[----:B------:R-:W-:-:S04]  /*ddc0*/  MOV R0, 0x7f ;  /* 0x0000007f00007802 */ /* 0x000fc80000000f00 */
[----:B------:R-:W-:-:S07]  /*ddd0*/  SEL R0, R0, 0x7c, P0 ;  /* 0x0000007c00007807 */ /* 0x000fce0000000000 */
.L_x_30381:
[----:B------:R-:W-:Y:S05]  /*dde0*/  BSYNC.RECONVERGENT B0 ;  /* 0x0000000000007941 */ /* 0x000fea0003800200 */
.L_x_30379:
[----:B------:R-:W-:-:S04]  /*ddf0*/  SHF.R.U32.HI R3, RZ, 0x18, R3 ;  /* 0x00000018ff037819 */ /* 0x000fc80000011603 */
[----:B------:R-:W-:-:S05]  /*de00*/  LOP3.LUT R3, R0, 0x80, R3, 0xf8, !PT ;  /* 0x0000008000037812 */ /* 0x000fca00078ef803 */
[----:B------:R-:W-:Y:S01]  /*de10*/  STG.E.U8 desc[UR36][R16.64], R3 ;  /* 0x0000000310007986 */ /* 0x000fe2000c101124 */
[----:B------:R-:W-:Y:S05]  /*de20*/  EXIT ;  /* 0x000000000000794d */ /* 0x000fea0003800000 */
.L_x_30373:
        /* <DEDUP_REMOVED lines=8> */
.L_x_30382:
        /* <DEDUP_REMOVED lines=13> */
.L_x_37286:


//--------------------- .text._ZN2at6native27unrolled_elementwise_kernelIZZZNS0_17expm1_kernel_cudaERNS_18TensorIteratorBaseEENKUlvE_clEvENKUlvE_clEvEUldE_St5arrayIPcLm2EELi4E23TrivialOffsetCalculatorILi1EjESB_NS0_6memory12LoadWithCastILi1EEENSC_13StoreWithCastILi1EEEEEviT_T0_T2_T3_T4_T5_ --------------------------
	.section	.text._ZN2at6native27unrolled_elementwise_kernelIZZZNS0_17expm1_kernel_cudaERNS_18TensorIteratorBaseEENKUlvE_clEvENKUlvE_clEvEUldE_St5arrayIPcLm2EELi4E23TrivialOffsetCalculatorILi1EjESB_NS0_6memory12LoadWithCastILi1EEENSC_13StoreWithCastILi1EEEEEviT_T0_T2_T3_T4_T5_,"ax",@progbits
	.align	128
        .global         _ZN2at6native27unrolled_elementwise_kernelIZZZNS0_17expm1_kernel_cudaERNS_18TensorIteratorBaseEENKUlvE_clEvENKUlvE_clEvEUldE_St5arrayIPcLm2EELi4E23TrivialOffsetCalculatorILi1EjESB_NS0_6memory12LoadWithCastILi1EEENSC_13StoreWithCastILi1EEEEEviT_T0_T2_T3_T4_T5_
        .type           _ZN2at6native27unrolled_elementwise_kernelIZZZNS0_17expm1_kernel_cudaERNS_18TensorIteratorBaseEENKUlvE_clEvENKUlvE_clEvEUldE_St5arrayIPcLm2EELi4E23TrivialOffsetCalculatorILi1EjESB_NS0_6memory12LoadWithCastILi1EEENSC_13StoreWithCastILi1EEEEEviT_T0_T2_T3_T4_T5_,@function
        .size           _ZN2at6native27unrolled_elementwise_kernelIZZZNS0_17expm1_kernel_cudaERNS_18TensorIteratorBaseEENKUlvE_clEvENKUlvE_clEvEUldE_St5arrayIPcLm2EELi4E23TrivialOffsetCalculatorILi1EjESB_NS0_6memory12LoadWithCastILi1EEENSC_13StoreWithCastILi1EEEEEviT_T0_T2_T3_T4_T5_,(.L_x_37287 - _ZN2at6native27unrolled_elementwise_kernelIZZZNS0_17expm1_kernel_cudaERNS_18TensorIteratorBaseEENKUlvE_clEvENKUlvE_clEvEUldE_St5arrayIPcLm2EELi4E23TrivialOffsetCalculatorILi1EjESB_NS0_6memory12LoadWithCastILi1EEENSC_13StoreWithCastILi1EEEEEviT_T0_T2_T3_T4_T5_)
        .other          _ZN2at6native27unrolled_elementwise_kernelIZZZNS0_17expm1_kernel_cudaERNS_18TensorIteratorBaseEENKUlvE_clEvENKUlvE_clEvEUldE_St5arrayIPcLm2EELi4E23TrivialOffsetCalculatorILi1EjESB_NS0_6memory12LoadWithCastILi1EEENSC_13StoreWithCastILi1EEEEEviT_T0_T2_T3_T4_T5_,@"STO_CUDA_ENTRY STV_DEFAULT"
_ZN2at6native27unrolled_elementwise_kernelIZZZNS0_17expm1_kernel_cudaERNS_18TensorIteratorBaseEENKUlvE_clEvENKUlvE_clEvEUldE_St5arrayIPcLm2EELi4E23TrivialOffsetCalculatorILi1EjESB_NS0_6memory12LoadWithCastILi1EEENSC_13StoreWithCastILi1EEEEEviT_T0_T2_T3_T4_T5_:
.text._ZN2at6native27unrolled_elementwise_kernelIZZZNS0_17expm1_kernel_cudaERNS_18TensorIteratorBaseEENKUlvE_clEvENKUlvE_clEvEUldE_St5arrayIPcLm2EELi4E23TrivialOffsetCalculatorILi1EjESB_NS0_6memory12LoadWithCastILi1EEENSC_13StoreWithCastILi1EEEEEviT_T0_T2_T3_T4_T5_:
        /* <DEDUP_REMOVED lines=33> */
.L_x_30389:
[----:B------:R-:W2:Y:S02]  /*0210*/  LDG.E.U8 R2, desc[UR36][R2.64] ;  /* 0x0000002402027981 */ /* 0x000ea4000c1e1100 */
[----:B--2---:R0:W1:Y:S01]  /*0220*/  I2F.F64.U16 R28, R2 ;  /* 0x00000002001c7312 */ /* 0x0040620000101800 */
[----:B------:R-:W-:Y:S05]  /*0230*/  BRA `(.L_x_30391) ;  /* 0x0000000c00607947 */ /* 0x000fea0003800000 */
.L_x_30388:
        /* <DEDUP_REMOVED lines=9> */
.L_x_30393:
[----:B------:R-:W2:Y:S02]  /*02d0*/  LDG.E R2, desc[UR36][R2.64] ;  /* 0x0000002402027981 */ /* 0x000ea4000c1e1900 */
[----:B--2---:R1:W2:Y:S01]  /*02e0*/  I2F.F64 R28, R2 ;  /* 0x00000002001c7312 */ /* 0x0042a20000201c00 */
[----:B------:R-:W-:Y:S05]  /*02f0*/  BRA `(.L_x_30391) ;  /* 0x0000000c00307947 */ /* 0x000fea0003800000 */
.L_x_30392:
[----:B------:R-:W2:Y:S02]  /*0300*/  LDG.E.U16 R2, desc[UR36][R2.64] ;  /* 0x0000002402027981 */ /* 0x000ea4000c1e1500 */
[----:B--2---:R3:W4:Y:S01]  /*0310*/  I2F.F64.S16 R28, R2 ;  /* 0x00000002001c7312 */ /* 0x0047220000101c00 */
[----:B------:R-:W-:Y:S05]  /*0320*/  BRA `(.L_x_30391) ;  /* 0x0000000c00247947 */ /* 0x000fea0003800000 */
.L_x_30387:
        /* <DEDUP_REMOVED lines=10> */
.L_x_30395:
[----:B------:R-:W2:Y:S02]  /*03d0*/  LDG.E.U16 R0, desc[UR36][R2.64] ;  /* 0x0000002402007981 */ /* 0x000ea4000c1e1500 */
[----:B--2---:R-:W-:-:S05]  /*03e0*/  HADD2.F32 R0, -RZ, R0.H0_H0 ;  /* 0x20000000ff007230 */ /* 0x004fca0000004100 */
[----:B------:R-:W-:-:S04]  /*03f0*/  FMUL.FTZ R0, R0, 1 ;  /* 0x3f80000000007820 */ /* 0x000fc80000410000 */
[----:B------:R0:W1:Y:S01]  /*0400*/  F2F.F64.F32 R28, R0 ;  /* 0x00000000001c7310 */ /* 0x0000620000201800 */
[----:B------:R-:W-:Y:S05]  /*0410*/  BRA `(.L_x_30391) ;  /* 0x0000000800e87947 */ /* 0x000fea0003800000 */
.L_x_30394:
        /* <DEDUP_REMOVED lines=10> */
.L_x_30397:
[----:B------:R-:W2:Y:S02]  /*04c0*/  LDG.E.U16 R2, desc[UR36][R2.64] ;  /* 0x0000002402027981 */ /* 0x000ea4000c1e1500 */
[----:B--2---:R-:W-:-:S05]  /*04d0*/  HADD2.F32 R0, -RZ, R2.H0_H0 ;  /* 0x20000002ff007230 */ /* 0x004fca0000004100 */
[----:B------:R-:W-:-:S04]  /*04e0*/  FMUL.FTZ R0, R0, 1 ;  /* 0x3f80000000007820 */ /* 0x000fc80000410000 */
[----:B------:R0:W1:Y:S01]  /*04f0*/  F2F.F64.F32 R28, R0 ;  /* 0x00000000001c7310 */ /* 0x0000620000201800 */
[----:B------:R-:W-:Y:S05]  /*0500*/  BRA `(.L_x_30391) ;  /* 0x0000000800ac7947 */ /* 0x000fea0003800000 */
.L_x_30396:
[----:B------:R0:W5:Y:S01]  /*0510*/  LDG.E.64 R28, desc[UR36][R2.64] ;  /* 0x00000024021c7981 */ /* 0x000162000c1e1b00 */
[----:B------:R-:W-:Y:S05]  /*0520*/  BRA `(.L_x_30391) ;  /* 0x0000000800a47947 */ /* 0x000fea0003800000 */
.L_x_30386:
        /* <DEDUP_REMOVED lines=13> */
.L_x_30400:
[----:B------:R0:W5:Y:S01]  /*0600*/  LDG.E.64 R28, desc[UR36][R2.64] ;  /* 0x00000024021c7981 */ /* 0x000162000c1e1b00 */
[----:B------:R-:W-:Y:S05]  /*0610*/  BRA `(.L_x_30391) ;  /* 0x0000000800687947 */ /* 0x000fea0003800000 */
.L_x_30399:
        /* <DEDUP_REMOVED lines=27> */
.L_x_30402:
        /* <DEDUP_REMOVED lines=14> */
.L_x_30401:
[----:B------:R-:W2:Y:S02]  /*08b0*/  LDG.E.U16 R0, desc[UR36][R2.64] ;  /* 0x0000002402007981 */ /* 0x000ea4000c1e1500 */
[----:B--2---:R-:W-:-:S04]  /*08c0*/  IMAD.U32 R0, R0, 0x10000, RZ ;  /* 0x0001000000007824 */ /* 0x004fc800078e00ff */
[----:B------:R-:W-:-:S04]  /*08d0*/  FMUL.FTZ R0, R0, 1 ;  /* 0x3f80000000007820 */ /* 0x000fc80000410000 */
[----:B------:R0:W1:Y:S01]  /*08e0*/  F2F.F64.F32 R28, R0 ;  /* 0x00000000001c7310 */ /* 0x0000620000201800 */
[----:B------:R-:W-:Y:S05]  /*08f0*/  BRA `(.L_x_30391) ;  /* 0x0000000400b07947 */ /* 0x000fea0003800000 */
.L_x_30398:
        /* <DEDUP_REMOVED lines=11> */
.L_x_30405:
        /* <DEDUP_REMOVED lines=21> */
.L_x_30407:
[----:B------:R-:W-:Y:S05]  /*0b00*/  BSYNC.RECONVERGENT B0 ;  /* 0x0000000000007941 */ /* 0x000fea0003800200 */
.L_x_30406:
[----:B------:R-:W-:Y:S01]  /*0b10*/  IMAD.SHL.U32 R0, R0, 0x100000, RZ ;  /* 0x0010000000007824 */ /* 0x000fe200078e00ff */
[----:B------:R-:W-:-:S04]  /*0b20*/  LEA R2, R2, 0x3b800000, 0x17 ;  /* 0x3b80000002027811 */ /* 0x000fc800078eb8ff */
[----:B------:R-:W-:-:S05]  /*0b30*/  LOP3.LUT R0, R2, R0, R7, 0xfe, !PT ;  /* 0x0000000002007212 */ /* 0x000fca00078efe07 */
[----:B------:R-:W-:-:S04]  /*0b40*/  FMUL.FTZ R0, R0, 1 ;  /* 0x3f80000000007820 */ /* 0x000fc80000410000 */
[----:B------:R0:W1:Y:S01]  /*0b50*/  F2F.F64.F32 R28, R0 ;  /* 0x00000000001c7310 */ /* 0x0000620000201800 */
[----:B------:R-:W-:Y:S05]  /*0b60*/  BRA `(.L_x_30391) ;  /* 0x0000000400147947 */ /* 0x000fea0003800000 */
.L_x_30404:
        /* <DEDUP_REMOVED lines=21> */
.L_x_30409:
[----:B------:R-:W-:Y:S05]  /*0cc0*/  BSYNC.RECONVERGENT B0 ;  /* 0x0000000000007941 */ /* 0x000fea0003800200 */
.L_x_30408:
[----:B------:R-:W-:Y:S01]  /*0cd0*/  IMAD.SHL.U32 R0, R0, 0x200000, RZ ;  /* 0x0020000000007824 */ /* 0x000fe200078e00ff */
[----:B------:R-:W-:-:S04]  /*0ce0*/  LEA R2, R2, 0x37800000, 0x17 ;  /* 0x3780000002027811 */ /* 0x000fc800078eb8ff */
[----:B------:R-:W-:-:S05]  /*0cf0*/  LOP3.LUT R0, R2, R0, R7, 0xfe, !PT ;  /* 0x0000000002007212 */ /* 0x000fca00078efe07 */
[----:B------:R-:W-:-:S04]  /*0d00*/  FMUL.FTZ R0, R0, 1 ;  /* 0x3f80000000007820 */ /* 0x000fc80000410000 */
[----:B------:R0:W1:Y:S01]  /*0d10*/  F2F.F64.F32 R28, R0 ;  /* 0x00000000001c7310 */ /* 0x0000620000201800 */
[----:B------:R-:W-:Y:S05]  /*0d20*/  BRA `(.L_x_30391) ;  /* 0x0000000000a47947 */ /* 0x000fea0003800000 */
.L_x_30403:
[----:B------:R-:W-:-:S09]  /*0d30*/  UISETP.NE.AND UP0, UPT, UR4, 0x1c, UPT ;  /* 0x0000001c0400788c */ /* 0x000fd2000bf05270 */
[----:B------:R-:W-:Y:S05]  /*0d40*/  BRA.U !UP0, `(.L_x_30410) ;  /* 0x0000000108947547 */ /* 0x000fea000b800000 */
[----:B------:R-:W-:-:S09]  /*0d50*/  UISETP.NE.AND UP0, UPT, UR4, 0x1d, UPT ;  /* 0x0000001d0400788c */ /* 0x000fd2000bf05270 */
[----:B------:R-:W-:Y:S05]  /*0d60*/  BRA.U !UP0, `(.L_x_30411) ;  /* 0x0000000108807547 */ /* 0x000fea000b800000 */
[----:B------:R-:W-:-:S09]  /*0d70*/  UISETP.NE.AND UP0, UPT, UR4, 0x2c, UPT ;  /* 0x0000002c0400788c */ /* 0x000fd2000bf05270 */
[----:B------:R-:W-:Y:S05]  /*0d80*/  BRA.U !UP0, `(.L_x_30412) ;  /* 0x0000000108487547 */ /* 0x000fea000b800000 */
.L_x_30390:
        /* <DEDUP_REMOVED lines=16> */
.L_x_30413:
[----:B------:R-:W-:Y:S01]  /*0e90*/  CS2R R28, SRZ ;  /* 0x00000000001c7805 */ /* 0x000fe2000001ff00 */
[----:B------:R-:W-:Y:S06]  /*0ea0*/  BRA `(.L_x_30391) ;  /* 0x0000000000447947 */ /* 0x000fec0003800000 */
.L_x_30412:
        /* <DEDUP_REMOVED lines=12> */
.L_x_30411:
[----:B------:R-:W2:Y:S02]  /*0f70*/  LDG.E.64 R28, desc[UR36][R2.64] ;  /* 0x00000024021c7981 */ /* 0x000ea4000c1e1b00 */
[----:B--2---:R-:W0:Y:S01]  /*0f80*/  I2F.F64.U64 R28, R28 ;  /* 0x0000001c001c7312 */ /* 0x004e220000301800 */
[----:B------:R-:W-:Y:S05]  /*0f90*/  BRA `(.L_x_30391) ;  /* 0x0000000000087947 */ /* 0x000fea0003800000 */
.L_x_30410:
[----:B------:R-:W2:Y:S02]  /*0fa0*/  LDG.E R2, desc[UR36][R2.64] ;  /* 0x0000002402027981 */ /* 0x000ea4000c1e1900 */
[----:B--2---:R0:W1:Y:S02]  /*0fb0*/  I2F.F64.U32 R28, R2 ;  /* 0x00000002001c7312 */ /* 0x0040640000201800 */
.L_x_30391:
[----:B------:R-:W-:Y:S05]  /*0fc0*/  BSYNC.RECONVERGENT B6 ;  /* 0x0000000000067941 */ /* 0x000fea0003800200 */
.L_x_30385:
[----:B01-3--:R-:W-:-:S07]  /*0fd0*/  VIADD R2, R23, 0x80 ;  /* 0x0000008017027836 */ /* 0x00bfce0000000000 */
.L_x_30384:
[----:B------:R-:W-:Y:S05]  /*0fe0*/  BSYNC.RECONVERGENT B7 ;  /* 0x0000000000077941 */ /* 0x000fea0003800200 */
.L_x_30383:
        /* <DEDUP_REMOVED lines=25> */
.L_x_30420:
[----:B------:R-:W3:Y:S02]  /*1180*/  LDG.E.U8 R4, desc[UR36][R4.64] ;  /* 0x0000002404047981 */ /* 0x000ee4000c1e1100 */
[----:B---3--:R0:W1:Y:S01]  /*1190*/  I2F.F64.U16 R26, R4 ;  /* 0x00000004001a7312 */ /* 0x0080620000101800 */
[----:B------:R-:W-:Y:S05]  /*11a0*/  BRA `(.L_x_30422) ;  /* 0x0000000c00647947 */ /* 0x000fea0003800000 */
.L_x_30419:
        /* <DEDUP_REMOVED lines=9> */
.L_x_30424:
[----:B------:R-:W3:Y:S02]  /*1240*/  LDG.E R4, desc[UR36][R4.64] ;  /* 0x0000002404047981 */ /* 0x000ee4000c1e1900 */
[----:B---3--:R0:W1:Y:S01]  /*1250*/  I2F.F64 R26, R4 ;  /* 0x00000004001a7312 */ /* 0x0080620000201c00 */
[----:B------:R-:W-:Y:S05]  /*1260*/  BRA `(.L_x_30422) ;  /* 0x0000000c00347947 */ /* 0x000fea0003800000 */
.L_x_30423:
[----:B------:R-:W3:Y:S02]  /*1270*/  LDG.E.U16 R4, desc[UR36][R4.64] ;  /* 0x0000002404047981 */ /* 0x000ee4000c1e1500 */
[----:B---3--:R0:W1:Y:S01]  /*1280*/  I2F.F64.S16 R26, R4 ;  /* 0x00000004001a7312 */ /* 0x0080620000101c00 */
[----:B------:R-:W-:Y:S05]  /*1290*/  BRA `(.L_x_30422) ;  /* 0x0000000c00287947 */ /* 0x000fea0003800000 */
.L_x_30418:
        /* <DEDUP_REMOVED lines=10> */
.L_x_30426:
[----:B------:R-:W3:Y:S02]  /*1340*/  LDG.E.U16 R0, desc[UR36][R4.64] ;  /* 0x0000002404007981 */ /* 0x000ee4000c1e1500 */
[----:B---3--:R-:W-:-:S05]  /*1350*/  HADD2.F32 R0, -RZ, R0.H0_H0 ;  /* 0x20000000ff007230 */ /* 0x008fca0000004100 */
[----:B------:R-:W-:-:S04]  /*1360*/  FMUL.FTZ R0, R0, 1 ;  /* 0x3f80000000007820 */ /* 0x000fc80000410000 */
[----:B------:R0:W1:Y:S01]  /*1370*/  F2F.F64.F32 R26, R0 ;  /* 0x00000000001a7310 */ /* 0x0000620000201800 */
[----:B------:R-:W-:Y:S05]  /*1380*/  BRA `(.L_x_30422) ;  /* 0x0000000800ec7947 */ /* 0x000fea0003800000 */
.L_x_30425:
        /* <DEDUP_REMOVED lines=10> */
.L_x_30428:
[----:B------:R-:W3:Y:S02]  /*1430*/  LDG.E.U16 R4, desc[UR36][R4.64] ;  /* 0x0000002404047981 */ /* 0x000ee4000c1e1500 */
[----:B---3--:R-:W-:-:S05]  /*1440*/  HADD2.F32 R0, -RZ, R4.H0_H0 ;  /* 0x20000004ff007230 */ /* 0x008fca0000004100 */
[----:B------:R-:W-:-:S04]  /*1450*/  FMUL.FTZ R0, R0, 1 ;  /* 0x3f80000000007820 */ /* 0x000fc80000410000 */
[----:B------:R0:W1:Y:S01]  /*1460*/  F2F.F64.F32 R26, R0 ;  /* 0x00000000001a7310 */ /* 0x0000620000201800 */
[----:B------:R-:W-:Y:S05]  /*1470*/  BRA `(.L_x_30422) ;  /* 0x0000000800b07947 */ /* 0x000fea0003800000 */
.L_x_30427:
[----:B------:R0:W5:Y:S01]  /*1480*/  LDG.E.64 R26, desc[UR36][R4.64] ;  /* 0x00000024041a7981 */ /* 0x000162000c1e1b00 */
[----:B------:R-:W-:Y:S05]  /*1490*/  BRA `(.L_x_30422) ;  /* 0x0000000800a87947 */ /* 0x000fea0003800000 */
.L_x_30417:
        /* <DEDUP_REMOVED lines=13> */
.L_x_30431:
[----:B------:R0:W5:Y:S01]  /*1570*/  LDG.E.64 R26, desc[UR36][R4.64] ;  /* 0x00000024041a7981 */ /* 0x000162000c1e1b00 */
[----:B------:R-:W-:Y:S05]  /*1580*/  BRA `(.L_x_30422) ;  /* 0x00000008006c7947 */ /* 0x000fea0003800000 */
.L_x_30430:
        /* <DEDUP_REMOVED lines=27> */
.L_x_30433:
        /* <DEDUP_REMOVED lines=15> */
.L_x_30432:
[----:B------:R-:W3:Y:S02]  /*1830*/  LDG.E.U16 R0, desc[UR36][R4.64] ;  /* 0x0000002404007981 */ /* 0x000ee4000c1e1500 */
[----:B---3--:R-:W-:-:S04]  /*1840*/  IMAD.U32 R0, R0, 0x10000, RZ ;  /* 0x0001000000007824 */ /* 0x008fc800078e00ff */
[----:B------:R-:W-:-:S04]  /*1850*/  FMUL.FTZ R0, R0, 1 ;  /* 0x3f80000000007820 */ /* 0x000fc80000410000 */
[----:B------:R0:W1:Y:S01]  /*1860*/  F2F.F64.F32 R26, R0 ;  /* 0x00000000001a7310 */ /* 0x0000620000201800 */
[----:B------:R-:W-:Y:S05]  /*1870*/  BRA `(.L_x_30422) ;  /* 0x0000000400b07947 */ /* 0x000fea0003800000 */
.L_x_30429:
        /* <DEDUP_REMOVED lines=11> */
.L_x_30436:
        /* <DEDUP_REMOVED lines=21> */
.L_x_30438:
[----:B------:R-:W-:Y:S05]  /*1a80*/  BSYNC.RECONVERGENT B0 ;  /* 0x0000000000007941 */ /* 0x000fea0003800200 */
.L_x_30437:
[----:B------:R-:W-:Y:S01]  /*1a90*/  IMAD.SHL.U32 R0, R0, 0x100000, RZ ;  /* 0x0010000000007824 */ /* 0x000fe200078e00ff */
[----:B------:R-:W-:-:S04]  /*1aa0*/  LEA R3, R3, 0x3b800000, 0x17 ;  /* 0x3b80000003037811 */ /* 0x000fc800078eb8ff */
[----:B------:R-:W-:-:S05]  /*1ab0*/  LOP3.LUT R0, R3, R0, R7, 0xfe, !PT ;  /* 0x0000000003007212 */ /* 0x000fca00078efe07 */
[----:B------:R-:W-:-:S04]  /*1ac0*/  FMUL.FTZ R0, R0, 1 ;  /* 0x3f80000000007820 */ /* 0x000fc80000410000 */
[----:B------:R0:W1:Y:S01]  /*1ad0*/  F2F.F64.F32 R26, R0 ;  /* 0x00000000001a7310 */ /* 0x0000620000201800 */
[----:B------:R-:W-:Y:S05]  /*1ae0*/  BRA `(.L_x_30422) ;  /* 0x0000000400147947 */ /* 0x000fea0003800000 */
.L_x_30435:
        /* <DEDUP_REMOVED lines=21> */
.L_x_30440:
[----:B------:R-:W-:Y:S05]  /*1c40*/  BSYNC.RECONVERGENT B0 ;  /* 0x0000000000007941 */ /* 0x000fea0003800200 */
.L_x_30439:
[----:B------:R-:W-:Y:S01]  /*1c50*/  IMAD.SHL.U32 R0, R0, 0x200000, RZ ;  /* 0x0020000000007824 */ /* 0x000fe200078e00ff */
[----:B------:R-:W-:-:S04]  /*1c60*/  LEA R3, R3, 0x37800000, 0x17 ;  /* 0x3780000003037811 */ /* 0x000fc800078eb8ff */
[----:B------:R-:W-:-:S05]  /*1c70*/  LOP3.LUT R0, R3, R0, R7, 0xfe, !PT ;  /* 0x0000000003007212 */ /* 0x000fca00078efe07 */
[----:B------:R-:W-:-:S04]  /*1c80*/  FMUL.FTZ R0, R0, 1 ;  /* 0x3f80000000007820 */ /* 0x000fc80000410000 */
[----:B------:R0:W1:Y:S01]  /*1c90*/  F2F.F64.F32 R26, R0 ;  /* 0x00000000001a7310 */ /* 0x0000620000201800 */
[----:B------:R-:W-:Y:S05]  /*1ca0*/  BRA `(.L_x_30422) ;  /* 0x0000000000a47947 */ /* 0x000fea0003800000 */
.L_x_30434:
        /* <DEDUP_REMOVED lines=18> */
.L_x_30421:
        /* <DEDUP_REMOVED lines=16> */
.L_x_30443:
[----:B------:R-:W-:Y:S01]  /*1ed0*/  CS2R R26, SRZ ;  /* 0x00000000001a7805 */ /* 0x000fe2000001ff00 */
[----:B------:R-:W-:Y:S06]  /*1ee0*/  BRA `(.L_x_30422) ;  /* 0x0000000000147947 */ /* 0x000fec0003800000 */
.L_x_30442:
[----:B------:R-:W3:Y:S02]  /*1ef0*/  LDG.E.64 R26, desc[UR36][R4.64] ;  /* 0x00000024041a7981 */ /* 0x000ee4000c1e1b00 */
[----:B---3--:R-:W0:Y:S01]  /*1f00*/  I2F.F64.U64 R26, R26 ;  /* 0x0000001a001a7312 */ /* 0x008e220000301800 */
[----:B------:R-:W-:Y:S05]  /*1f10*/  BRA `(.L_x_30422) ;  /* 0x0000000000087947 */ /* 0x000fea0003800000 */
.L_x_30441:
[----:B------:R-:W3:Y:S02]  /*1f20*/  LDG.E R4, desc[UR36][R4.64] ;  /* 0x0000002404047981 */ /* 0x000ee4000c1e1900 */
[----:B---3--:R0:W1:Y:S02]  /*1f30*/  I2F.F64.U32 R26, R4 ;  /* 0x00000004001a7312 */ /* 0x0080640000201800 */
.L_x_30422:
[----:B------:R-:W-:Y:S05]  /*1f40*/  BSYNC.RECONVERGENT B6 ;  /* 0x0000000000067941 */ /* 0x000fea0003800200 */
.L_x_30416:
[----:B------:R-:W-:-:S07]  /*1f50*/  VIADD R2, R2, 0x80 ;  /* 0x0000008002027836 */ /* 0x000fce0000000000 */
.L_x_30415:
[----:B------:R-:W-:Y:S05]  /*1f60*/  BSYNC.RECONVERGENT B7 ;  /* 0x0000000000077941 */ /* 0x000fea0003800200 */
.L_x_30414:
        /* <DEDUP_REMOVED lines=25> */
.L_x_30450:
[----:B------:R-:W2:Y:S02]  /*2100*/  LDG.E.U8 R4, desc[UR36][R4.64] ;  /* 0x0000002404047981 */ /* 0x000ea4000c1e1100 */
[----:B--2---:R0:W1:Y:S01]  /*2110*/  I2F.F64.U16 R24, R4 ;  /* 0x0000000400187312 */ /* 0x0040620000101800 */
[----:B------:R-:W-:Y:S05]  /*2120*/  BRA `(.L_x_30452) ;  /* 0x0000000c00647947 */ /* 0x000fea0003800000 */
.L_x_30449:
        /* <DEDUP_REMOVED lines=9> */
.L_x_30454:
[----:B------:R-:W2:Y:S02]  /*21c0*/  LDG.E R4, desc[UR36][R4.64] ;  /* 0x0000002404047981 */ /* 0x000ea4000c1e1900 */
[----:B--2---:R1:W2:Y:S01]  /*21d0*/  I2F.F64 R24, R4 ;  /* 0x0000000400187312 */ /* 0x0042a20000201c00 */
[----:B------:R-:W-:Y:S05]  /*21e0*/  BRA `(.L_x_30452) ;  /* 0x0000000c00347947 */ /* 0x000fea0003800000 */
.L_x_30453:
[----:B------:R-:W2:Y:S02]  /*21f0*/  LDG.E.U16 R4, desc[UR36][R4.64] ;  /* 0x0000002404047981 */ /* 0x000ea4000c1e1500 */
[----:B--2---:R0:W1:Y:S01]  /*2200*/  I2F.F64.S16 R24, R4 ;  /* 0x0000000400187312 */ /* 0x0040620000101c00 */
[----:B------:R-:W-:Y:S05]  /*2210*/  BRA `(.L_x_30452) ;  /* 0x0000000c00287947 */ /* 0x000fea0003800000 */
.L_x_30448:
        /* <DEDUP_REMOVED lines=10> */
.L_x_30456:
[----:B------:R-:W2:Y:S02]  /*22c0*/  LDG.E.U16 R0, desc[UR36][R4.64] ;  /* 0x0000002404007981 */ /* 0x000ea4000c1e1500 */
[----:B--2---:R-:W-:-:S05]  /*22d0*/  HADD2.F32 R0, -RZ, R0.H0_H0 ;  /* 0x20000000ff007230 */ /* 0x004fca0000004100 */
[----:B------:R-:W-:-:S04]  /*22e0*/  FMUL.FTZ R0, R0, 1 ;  /* 0x3f80000000007820 */ /* 0x000fc80000410000 */
[----:B------:R0:W1:Y:S01]  /*22f0*/  F2F.F64.F32 R24, R0 ;  /* 0x0000000000187310 */ /* 0x0000620000201800 */
[----:B------:R-:W-:Y:S05]  /*2300*/  BRA `(.L_x_30452) ;  /* 0x0000000800ec7947 */ /* 0x000fea0003800000 */
.L_x_30455:
        /* <DEDUP_REMOVED lines=10> */
.L_x_30458:
[----:B------:R-:W2:Y:S02]  /*23b0*/  LDG.E.U16 R4, desc[UR36][R4.64] ;  /* 0x0000002404047981 */ /* 0x000ea4000c1e1500 */
[----:B--2---:R-:W-:-:S05]  /*23c0*/  HADD2.F32 R0, -RZ, R4.H0_H0 ;  /* 0x20000004ff007230 */ /* 0x004fca0000004100 */
[----:B------:R-:W-:-:S04]  /*23d0*/  FMUL.FTZ R0, R0, 1 ;  /* 0x3f80000000007820 */ /* 0x000fc80000410000 */
[----:B------:R0:W1:Y:S01]  /*23e0*/  F2F.F64.F32 R24, R0 ;  /* 0x0000000000187310 */ /* 0x0000620000201800 */
[----:B------:R-:W-:Y:S05]  /*23f0*/  BRA `(.L_x_30452) ;  /* 0x0000000800b07947 */ /* 0x000fea0003800000 */
.L_x_30457:
[----:B------:R0:W5:Y:S01]  /*2400*/  LDG.E.64 R24, desc[UR36][R4.64] ;  /* 0x0000002404187981 */ /* 0x000162000c1e1b00 */
[----:B------:R-:W-:Y:S05]  /*2410*/  BRA `(.L_x_30452) ;  /* 0x0000000800a87947 */ /* 0x000fea0003800000 */
.L_x_30447:
        /* <DEDUP_REMOVED lines=13> */
.L_x_30461:
[----:B------:R0:W5:Y:S01]  /*24f0*/  LDG.E.64 R24, desc[UR36][R4.64] ;  /* 0x0000002404187981 */ /* 0x000162000c1e1b00 */
[----:B------:R-:W-:Y:S05]  /*2500*/  BRA `(.L_x_30452) ;  /* 0x00000008006c7947 */ /* 0x000fea0003800000 */
.L_x_30460:
        /* <DEDUP_REMOVED lines=27> */
.L_x_30463:
        /* <DEDUP_REMOVED lines=15> */
.L_x_30462:
[----:B------:R-:W2:Y:S02]  /*27b0*/  LDG.E.U16 R0, desc[UR36][R4.64] ;  /* 0x0000002404007981 */ /* 0x000ea4000c1e1500 */
[----:B--2---:R-:W-:-:S04]  /*27c0*/  IMAD.U32 R0, R0, 0x10000, RZ ;  /* 0x0001000000007824 */ /* 0x004fc800078e00ff */
[----:B------:R-:W-:-:S04]  /*27d0*/  FMUL.FTZ R0, R0, 1 ;  /* 0x3f80000000007820 */ /* 0x000fc80000410000 */
[----:B------:R0:W1:Y:S01]  /*27e0*/  F2F.F64.F32 R24, R0 ;  /* 0x0000000000187310 */ /* 0x0000620000201800 */
[----:B------:R-:W-:Y:S05]  /*27f0*/  BRA `(.L_x_30452) ;  /* 0x0000000400b07947 */ /* 0x000fea0003800000 */
.L_x_30459:
        /* <DEDUP_REMOVED lines=11> */
.L_x_30466:
        /* <DEDUP_REMOVED lines=21> */
.L_x_30468:
[----:B------:R-:W-:Y:S05]  /*2a00*/  BSYNC.RECONVERGENT B0 ;  /* 0x0000000000007941 */ /* 0x000fea0003800200 */
.L_x_30467:
[----:B------:R-:W-:Y:S01]  /*2a10*/  IMAD.SHL.U32 R0, R0, 0x100000, RZ ;  /* 0x0010000000007824 */ /* 0x000fe200078e00ff */
[----:B------:R-:W-:-:S04]  /*2a20*/  LEA R3, R3, 0x3b800000, 0x17 ;  /* 0x3b80000003037811 */ /* 0x000fc800078eb8ff */
[----:B------:R-:W-:-:S05]  /*2a30*/  LOP3.LUT R0, R3, R0, R7, 0xfe, !PT ;  /* 0x0000000003007212 */ /* 0x000fca00078efe07 */
[----:B------:R-:W-:-:S04]  /*2a40*/  FMUL.FTZ R0, R0, 1 ;  /* 0x3f80000000007820 */ /* 0x000fc80000410000 */
[----:B------:R0:W1:Y:S01]  /*2a50*/  F2F.F64.F32 R24, R0 ;  /* 0x0000000000187310 */ /* 0x0000620000201800 */
[----:B------:R-:W-:Y:S05]  /*2a60*/  BRA `(.L_x_30452) ;  /* 0x0000000400147947 */ /* 0x000fea0003800000 */
.L_x_30465:
        /* <DEDUP_REMOVED lines=21> */
.L_x_30470:
[----:B------:R-:W-:Y:S05]  /*2bc0*/  BSYNC.RECONVERGENT B0 ;  /* 0x0000000000007941 */ /* 0x000fea0003800200 */
.L_x_30469:
[----:B------:R-:W-:Y:S01]  /*2bd0*/  IMAD.SHL.U32 R0, R0, 0x200000, RZ ;  /* 0x0020000000007824 */ /* 0x000fe200078e00ff */
[----:B------:R-:W-:-:S04]  /*2be0*/  LEA R3, R3, 0x37800000, 0x17 ;  /* 0x3780000003037811 */ /* 0x000fc800078eb8ff */
[----:B------:R-:W-:-:S05]  /*2bf0*/  LOP3.LUT R0, R3, R0, R7, 0xfe, !PT ;  /* 0x0000000003007212 */ /* 0x000fca00078efe07 */
[----:B------:R-:W-:-:S04]  /*2c00*/  FMUL.FTZ R0, R0, 1 ;  /* 0x3f80000000007820 */ /* 0x000fc80000410000 */
[----:B------:R0:W1:Y:S01]  /*2c10*/  F2F.F64.F32 R24, R0 ;  /* 0x0000000000187310 */ /* 0x0000620000201800 */
[----:B------:R-:W-:Y:S05]  /*2c20*/  BRA `(.L_x_30452) ;  /* 0x0000000000a47947 */ /* 0x000fea0003800000 */
.L_x_30464:
        /* <DEDUP_REMOVED lines=18> */
.L_x_30451:
        /* <DEDUP_REMOVED lines=16> */
.L_x_30473:
[----:B------:R-:W-:Y:S01]  /*2e50*/  CS2R R24, SRZ ;  /* 0x0000000000187805 */ /* 0x000fe2000001ff00 */
[----:B------:R-:W-:Y:S06]  /*2e60*/  BRA `(.L_x_30452) ;  /* 0x0000000000147947 */ /* 0x000fec0003800000 */
.L_x_30472:
[----:B------:R-:W2:Y:S02]  /*2e70*/  LDG.E.64 R24, desc[UR36][R4.64] ;  /* 0x0000002404187981 */ /* 0x000ea4000c1e1b00 */
[----:B--2---:R-:W0:Y:S01]  /*2e80*/  I2F.F64.U64 R24, R24 ;  /* 0x0000001800187312 */ /* 0x004e220000301800 */
[----:B------:R-:W-:Y:S05]  /*2e90*/  BRA `(.L_x_30452) ;  /* 0x0000000000087947 */ /* 0x000fea0003800000 */
.L_x_30471:
[----:B------:R-:W2:Y:S02]  /*2ea0*/  LDG.E R4, desc[UR36][R4.64] ;  /* 0x0000002404047981 */ /* 0x000ea4000c1e1900 */
[----:B--2---:R0:W1:Y:S02]  /*2eb0*/  I2F.F64.U32 R24, R4 ;  /* 0x0000000400187312 */ /* 0x0040640000201800 */
.L_x_30452:
[----:B------:R-:W-:Y:S05]  /*2ec0*/  BSYNC.RECONVERGENT B6 ;  /* 0x0000000000067941 */ /* 0x000fea0003800200 */
.L_x_30446:
[----:B------:R-:W-:-:S07]  /*2ed0*/  VIADD R2, R2, 0x80 ;  /* 0x0000008002027836 */ /* 0x000fce0000000000 */
.L_x_30445:
[----:B------:R-:W-:Y:S05]  /*2ee0*/  BSYNC.RECONVERGENT B7 ;  /* 0x0000000000077941 */ /* 0x000fea0003800200 */
.L_x_30444:
        /* <DEDUP_REMOVED lines=24> */
.L_x_30479:
[----:B------:R-:W2:Y:S02]  /*3070*/  LDG.E.U8 R2, desc[UR36][R2.64] ;  /* 0x0000002402027981 */ /* 0x000ea4000c1e1100 */
[----:B--2---:R0:W1:Y:S01]  /*3080*/  I2F.F64.U16 R16, R2 ;  /* 0x0000000200107312 */ /* 0x0040620000101800 */
[----:B------:R-:W-:Y:S05]  /*3090*/  BRA `(.L_x_30475) ;  /* 0x0000000c00547947 */ /* 0x000fea0003800000 */
.L_x_30478:
        /* <DEDUP_REMOVED lines=9> */
.L_x_30482:
[----:B------:R-:W2:Y:S02]  /*3130*/  LDG.E R2, desc[UR36][R2.64] ;  /* 0x0000002402027981 */ /* 0x000ea4000c1e1900 */
[----:B--2---:R0:W1:Y:S01]  /*3140*/  I2F.F64 R16, R2 ;  /* 0x0000000200107312 */ /* 0x0040620000201c00 */
[----:B------:R-:W-:Y:S05]  /*3150*/  BRA `(.L_x_30475) ;  /* 0x0000000c00247947 */ /* 0x000fea0003800000 */
.L_x_30481:
[----:B------:R-:W2:Y:S02]  /*3160*/  LDG.E.U16 R2, desc[UR36][R2.64] ;  /* 0x0000002402027981 */ /* 0x000ea4000c1e1500 */
[----:B--2---:R0:W1:Y:S01]  /*3170*/  I2F.F64.S16 R16, R2 ;  /* 0x0000000200107312 */ /* 0x0040620000101c00 */
[----:B------:R-:W-:Y:S05]  /*3180*/  BRA `(.L_x_30475) ;  /* 0x0000000c00187947 */ /* 0x000fea0003800000 */
.L_x_30477:
        /* <DEDUP_REMOVED lines=10> */
.L_x_30484:
[----:B------:R-:W2:Y:S02]  /*3230*/  LDG.E.U16 R0, desc[UR36][R2.64] ;  /* 0x0000002402007981 */ /* 0x000ea4000c1e1500 */
[----:B--2---:R-:W-:-:S05]  /*3240*/  HADD2.F32 R0, -RZ, R0.H0_H0 ;  /* 0x20000000ff007230 */ /* 0x004fca0000004100 */
[----:B------:R-:W-:-:S04]  /*3250*/  FMUL.FTZ R0, R0, 1 ;  /* 0x3f80000000007820 */ /* 0x000fc80000410000 */
[----:B------:R0:W1:Y:S01]  /*3260*/  F2F.F64.F32 R16, R0 ;  /* 0x0000000000107310 */ /* 0x0000620000201800 */
[----:B------:R-:W-:Y:S05]  /*3270*/  BRA `(.L_x_30475) ;  /* 0x0000000800dc7947 */ /* 0x000fea0003800000 */
.L_x_30483:
        /* <DEDUP_REMOVED lines=10> */
.L_x_30486:
[----:B------:R-:W2:Y:S02]  /*3320*/  LDG.E.U16 R2, desc[UR36][R2.64] ;  /* 0x0000002402027981 */ /* 0x000ea4000c1e1500 */
[----:B--2---:R-:W-:-:S05]  /*3330*/  HADD2.F32 R0, -RZ, R2.H0_H0 ;  /* 0x20000002ff007230 */ /* 0x004fca0000004100 */
[----:B------:R-:W-:-:S04]  /*3340*/  FMUL.FTZ R0, R0, 1 ;  /* 0x3f80000000007820 */ /* 0x000fc80000410000 */
[----:B------:R0:W1:Y:S01]  /*3350*/  F2F.F64.F32 R16, R0 ;  /* 0x0000000000107310 */ /* 0x0000620000201800 */
[----:B------:R-:W-:Y:S05]  /*3360*/  BRA `(.L_x_30475) ;  /* 0x0000000800a07947 */ /* 0x000fea0003800000 */
.L_x_30485:
[----:B------:R0:W5:Y:S01]  /*3370*/  LDG.E.64 R16, desc[UR36][R2.64] ;  /* 0x0000002402107981 */ /* 0x000162000c1e1b00 */
[----:B------:R-:W-:Y:S05]  /*3380*/  BRA `(.L_x_30475) ;  /* 0x0000000800987947 */ /* 0x000fea0003800000 */
.L_x_30476:
        /* <DEDUP_REMOVED lines=13> */
.L_x_30489:
[----:B------:R0:W5:Y:S01]  /*3460*/  LDG.E.64 R16, desc[UR36][R2.64] ;  /* 0x0000002402107981 */ /* 0x000162000c1e1b00 */
[----:B------:R-:W-:Y:S05]  /*3470*/  BRA `(.L_x_30475) ;  /* 0x00000008005c7947 */ /* 0x000fea0003800000 */
.L_x_30488:
        /* <DEDUP_REMOVED lines=27> */
.L_x_30491:
        /* <DEDUP_REMOVED lines=14> */
.L_x_30490:
[----:B------:R-:W2:Y:S02]  /*3710*/  LDG.E.U16 R0, desc[UR36][R2.64] ;  /* 0x0000002402007981 */ /* 0x000ea4000c1e1500 */
[----:B--2---:R-:W-:-:S04]  /*3720*/  IMAD.U32 R0, R0, 0x10000, RZ ;  /* 0x0001000000007824 */ /* 0x004fc800078e00ff */
[----:B------:R-:W-:-:S04]  /*3730*/  FMUL.FTZ R0, R0, 1 ;  /* 0x3f80000000007820 */ /* 0x000fc80000410000 */
[----:B------:R0:W1:Y:S01]  /*3740*/  F2F.F64.F32 R16, R0 ;  /* 0x0000000000107310 */ /* 0x0000620000201800 */
[----:B------:R-:W-:Y:S05]  /*3750*/  BRA `(.L_x_30475) ;  /* 0x0000000400a47947 */ /* 0x000fea0003800000 */
.L_x_30487:
        /* <DEDUP_REMOVED lines=11> */
.L_x_30494:
        /* <DEDUP_REMOVED lines=20> */
.L_x_30496:
[----:B------:R-:W-:Y:S05]  /*3950*/  BSYNC.RECONVERGENT B0 ;  /* 0x0000000000007941 */ /* 0x000fea0003800200 */
.L_x_30495:
[----:B------:R-:W-:Y:S01]  /*3960*/  IMAD.SHL.U32 R0, R0, 0x100000, RZ ;  /* 0x0010000000007824 */ /* 0x000fe200078e00ff */
[----:B------:R-:W-:-:S04]  /*3970*/  LEA R2, R2, 0x3b800000, 0x17 ;  /* 0x3b80000002027811 */ /* 0x000fc800078eb8ff */
[----:B------:R-:W-:-:S05]  /*3980*/  LOP3.LUT R0, R2, R0, R7, 0xfe, !PT ;  /* 0x0000000002007212 */ /* 0x000fca00078efe07 */
[----:B------:R-:W-:-:S04]  /*3990*/  FMUL.FTZ R0, R0, 1 ;  /* 0x3f80000000007820 */ /* 0x000fc80000410000 */
[----:B------:R0:W1:Y:S01]  /*39a0*/  F2F.F64.F32 R16, R0 ;  /* 0x0000000000107310 */ /* 0x0000620000201800 */
[----:B------:R-:W-:Y:S05]  /*39b0*/  BRA `(.L_x_30475) ;  /* 0x00000004000c7947 */ /* 0x000fea0003800000 */
.L_x_30493:
        /* <DEDUP_REMOVED lines=20> */
.L_x_30498:
[----:B------:R-:W-:Y:S05]  /*3b00*/  BSYNC.RECONVERGENT B0 ;  /* 0x0000000000007941 */ /* 0x000fea0003800200 */
.L_x_30497:
[----:B------:R-:W-:Y:S01]  /*3b10*/  IMAD.SHL.U32 R0, R0, 0x200000, RZ ;  /* 0x0020000000007824 */ /* 0x000fe200078e00ff */
[----:B------:R-:W-:-:S04]  /*3b20*/  LEA R2, R2, 0x37800000, 0x17 ;  /* 0x3780000002027811 */ /* 0x000fc800078eb8ff */
[----:B------:R-:W-:-:S05]  /*3b30*/  LOP3.LUT R0, R2, R0, R7, 0xfe, !PT ;  /* 0x0000000002007212 */ /* 0x000fca00078efe07 */
[----:B------:R-:W-:-:S04]  /*3b40*/  FMUL.FTZ R0, R0, 1 ;  /* 0x3f80000000007820 */ /* 0x000fc80000410000 */
[----:B------:R0:W1:Y:S01]  /*3b50*/  F2F.F64.F32 R16, R0 ;  /* 0x0000000000107310 */ /* 0x0000620000201800 */
[----:B------:R-:W-:Y:S05]  /*3b60*/  BRA `(.L_x_30475) ;  /* 0x0000000000a07947 */ /* 0x000fea0003800000 */
.L_x_30492:
        /* <DEDUP_REMOVED lines=18> */
.L_x_30480:
        /* <DEDUP_REMOVED lines=16> */
.L_x_30501:
[----:B------:R-:W-:Y:S05]  /*3d90*/  BRA `(.L_x_30475) ;  /* 0x0000000000147947 */ /* 0x000fea0003800000 */
.L_x_30500:
[----:B------:R-:W2:Y:S02]  /*3da0*/  LDG.E.64 R16, desc[UR36][R2.64] ;  /* 0x0000002402107981 */ /* 0x000ea4000c1e1b00 */
[----:B--2---:R-:W0:Y:S01]  /*3db0*/  I2F.F64.U64 R16, R16 ;  /* 0x0000001000107312 */ /* 0x004e220000301800 */
[----:B------:R-:W-:Y:S05]  /*3dc0*/  BRA `(.L_x_30475) ;  /* 0x0000000000087947 */ /* 0x000fea0003800000 */
.L_x_30499:
[----:B------:R-:W2:Y:S02]  /*3dd0*/  LDG.E R2, desc[UR36][R2.64] ;  /* 0x0000002402027981 */ /* 0x000ea4000c1e1900 */
[----:B--2---:R0:W1:Y:S02]  /*3de0*/  I2F.F64.U32 R16, R2 ;  /* 0x0000000200107312 */ /* 0x0040640000201800 */
.L_x_30475:
[----:B------:R-:W-:Y:S05]  /*3df0*/  BSYNC.RECONVERGENT B6 ;  /* 0x0000000000067941 */ /* 0x000fea0003800200 */
.L_x_30474:
[----:B------:R-:W-:Y:S01]  /*3e00*/  ISETP.GE.AND P1, PT, R23, R19, PT ;  /* 0x000000131700720c */ /* 0x000fe20003f26270 */
[----:B------:R-:W-:-:S12]  /*3e10*/  BSSY.RECONVERGENT B0, `(.L_x_30502) ;  /* 0x0000049000007945 */ /* 0x000fd80003800200 */
[----:B------:R-:W-:Y:S05]  /*3e20*/  @P1 BRA `(.L_x_30503) ;  /* 0x00000004001c1947 */ /* 0x000fea0003800000 */
[C---:B--2-45:R-:W-:Y:S02]  /*3e30*/  FSETP.GEU.FTZ.AND P0, PT, R29.reuse, 4.1931471824645996094, PT ;  /* 0x40862e431d00780b */ /* 0x074fe40003f1e000 */
[----:B------:R-:W-:-:S04]  /*3e40*/  FSETP.GT.FTZ.AND P2, PT, R29, -3.1640625, PT ;  /* 0xc04a80001d00780b */ /* 0x000fc80003f54000 */
[----:B------:R-:W-:-:S13]  /*3e50*/  PLOP3.LUT P0, PT, P0, P2, PT, 0xf2, 0x2f ;  /* 0x00000000002f781c */ /* 0x000fda0000705e72 */
[----:B------:R-:W-:Y:S05]  /*3e60*/  @P0 BRA `(.L_x_30504) ;  /* 0x0000000000f00947 */ /* 0x000fea0003800000 */
[----:B0-----:R-:W-:Y:S01]  /*3e70*/  IMAD.MOV.U32 R2, RZ, RZ, 0x652b82fe ;  /* 0x652b82feff027424 */ /* 0x001fe200078e00ff */
        /* <DEDUP_REMOVED lines=9> */
[----:B-1----:R-:W-:Y:S02]  /*3f10*/  DADD R4, R2, -6.75539944105574400000e+15 ;  /* 0xc338000002047429 */ /* 0x002fe40000000000 */
        /* <DEDUP_REMOVED lines=49> */
.L_x_30504:
[C-C-:B0-----:R-:W-:Y:S01]  /*4230*/  DADD R2, R28.reuse, R28.reuse ;  /* 0x000000001c027229 */ /* 0x141fe2000000001c */
[----:B------:R-:W-:Y:S01]  /*4240*/  IMAD.MOV.U32 R5, RZ, RZ, 0x3ff00000 ;  /* 0x3ff00000ff057424 */ /* 0x000fe200078e00ff */
[----:B------:R-:W-:Y:S01]  /*4250*/  ISETP.GE.AND P2, PT, R29, RZ, PT ;  /* 0x000000ff1d00720c */ /* 0x000fe20003f46270 */
[----:B------:R-:W-:-:S03]  /*4260*/  DSETP.NAN.AND P0, PT, R28, R28, PT ;  /* 0x0000001c1c00722a */ /* 0x000fc60003f08000 */
[----:B------:R-:W-:-:S04]  /*4270*/  FSEL R5, -R5, +QNAN , !P2 ;  /* 0x7ff0000005057808 */ /* 0x000fc80005000100 */
[----:B-1----:R-:W-:Y:S02]  /*4280*/  FSEL R4, R2, RZ, P0 ;  /* 0x000000ff02047208 */ /* 0x002fe40000000000 */
[----:B------:R-:W-:-:S07]  /*4290*/  FSEL R5, R3, R5, P0 ;  /* 0x0000000503057208 */ /* 0x000fce0000000000 */
.L_x_30503:
[----:B------:R-:W-:Y:S05]  /*42a0*/  BSYNC.RECONVERGENT B0 ;  /* 0x0000000000007941 */ /* 0x000fea0003800200 */
.L_x_30502:
[----:B------:R-:W-:Y:S01]  /*42b0*/  VIADD R22, R23, 0x80 ;  /* 0x0000008017167836 */ /* 0x000fe20000000000 */
[----:B------:R-:W-:Y:S04]  /*42c0*/  BSSY.RECONVERGENT B0, `(.L_x_30505) ;  /* 0x0000049000007945 */ /* 0x000fe80003800200 */
[----:B------:R-:W-:-:S13]  /*42d0*/  ISETP.GE.AND P0, PT, R22, R19, PT ;  /* 0x000000131600720c */ /* 0x000fda0003f06270 */
[----:B------:R-:W-:Y:S05]  /*42e0*/  @P0 BRA `(.L_x_30506) ;  /* 0x0000000400180947 */ /* 0x000fea0003800000 */
[C---:B01-3-5:R-:W-:Y:S02]  /*42f0*/  FSETP.GEU.FTZ.AND P2, PT, R27.reuse, 4.1931471824645996094, PT ;  /* 0x40862e431b00780b */ /* 0x06bfe40003f5e000 */
        /* <DEDUP_REMOVED lines=10> */
.L_x_30507:
        /* <DEDUP_REMOVED lines=56> */
[----:B--2-4-:R-:W-:Y:S02]  /*4720*/  FSEL R29, R3, R9, !P0 ;  /* 0x00000009031d7208 */ /* 0x014fe40004000000 */
[----:B------:R-:W-:Y:S02]  /*4730*/  FSEL R28, R26, R7, !P2 ;  /* 0x000000071a1c7208 */ /* 0x000fe40005000000 */
[----:B------:R-:W-:-:S07]  /*4740*/  FSEL R29, R27, R29, !P2 ;  /* 0x0000001d1b1d7208 */ /* 0x000fce0005000000 */
.L_x_30506:
[----:B------:R-:W-:Y:S05]  /*4750*/  BSYNC.RECONVERGENT B0 ;  /* 0x0000000000007941 */ /* 0x000fea0003800200 */
.L_x_30505:
[----:B0-----:R-:W-:Y:S01]  /*4760*/  VIADD R0, R23, 0x100 ;  /* 0x0000010017007836 */ /* 0x001fe20000000000 */
[----:B------:R-:W-:Y:S04]  /*4770*/  BSSY.RECONVERGENT B0, `(.L_x_30508) ;  /* 0x0000049000007945 */ /* 0x000fe80003800200 */
[----:B------:R-:W-:-:S13]  /*4780*/  ISETP.GE.AND P0, PT, R0, R19, PT ;  /* 0x000000130000720c */ /* 0x000fda0003f06270 */
[----:B------:R-:W-:Y:S05]  /*4790*/  @P0 BRA `(.L_x_30509) ;  /* 0x0000000400180947 */ /* 0x000fea0003800000 */
[C---:B-12--5:R-:W-:Y:S02]  /*47a0*/  FSETP.GEU.FTZ.AND P2, PT, R25.reuse, 4.1931471824645996094, PT ;  /* 0x40862e431900780b */ /* 0x066fe40003f5e000 */
        /* <DEDUP_REMOVED lines=10> */
.L_x_30510:
        /* <DEDUP_REMOVED lines=59> */
.L_x_30509:
[----:B------:R-:W-:Y:S05]  /*4c00*/  BSYNC.RECONVERGENT B0 ;  /* 0x0000000000007941 */ /* 0x000fea0003800200 */
.L_x_30508:
[----:B------:R-:W-:Y:S01]  /*4c10*/  VIADD R0, R23, 0x180 ;  /* 0x0000018017007836 */ /* 0x000fe20000000000 */
[----:B------:R-:W-:Y:S04]  /*4c20*/  BSSY.RECONVERGENT B0, `(.L_x_30511) ;  /* 0x0000049000007945 */ /* 0x000fe80003800200 */
[----:B------:R-:W-:-:S13]  /*4c30*/  ISETP.GE.AND P0, PT, R0, R19, PT ;  /* 0x000000130000720c */ /* 0x000fda0003f06270 */
[----:B------:R-:W-:Y:S05]  /*4c40*/  @P0 BRA `(.L_x_30512) ;  /* 0x0000000400180947 */ /* 0x000fea0003800000 */
[C---:B-1---5:R-:W-:Y:S02]  /*4c50*/  FSETP.GEU.FTZ.AND P2, PT, R17.reuse, 4.1931471824645996094, PT ;  /* 0x40862e431100780b */ /* 0x062fe40003f5e000 */
        /* <DEDUP_REMOVED lines=10> */
.L_x_30513:
        /* <DEDUP_REMOVED lines=59> */
.L_x_30512:
[----:B------:R-:W-:Y:S05]  /*50b0*/  BSYNC.RECONVERGENT B0 ;  /* 0x0000000000007941 */ /* 0x000fea0003800200 */
.L_x_30511:
        /* <DEDUP_REMOVED lines=25> */
.L_x_30519:
[----:B------:R-:W0:Y:S01]  /*5250*/  F2I.S64.F64.TRUNC R4, R4 ;  /* 0x0000000400047311 */ /* 0x000e22000030d900 */
[----:B------:R-:W-:Y:S02]  /*5260*/  IMAD.MOV.U32 R23, RZ, RZ, R22 ;  /* 0x000000ffff177224 */ /* 0x000fe400078e0016 */
[----:B0-----:R-:W-:-:S05]  /*5270*/  IMAD.MOV.U32 R3, RZ, RZ, R4 ;  /* 0x000000ffff037224 */ /* 0x001fca00078e0004 */
[----:B------:R0:W-:Y:S01]  /*5280*/  STG.E.U8 desc[UR36][R8.64], R3 ;  /* 0x0000000308007986 */ /* 0x0001e2000c101124 */
[----:B------:R-:W-:Y:S05]  /*5290*/  BRA `(.L_x_30515) ;  /* 0x00000010002c7947 */ /* 0x000fea0003800000 */
.L_x_30518:
        /* <DEDUP_REMOVED lines=10> */
.L_x_30522:
[----:B------:R-:W0:Y:S01]  /*5340*/  F2I.F64.TRUNC R5, R4 ;  /* 0x0000000400057311 */ /* 0x000e22000030d100 */
[----:B------:R-:W-:Y:S01]  /*5350*/  IMAD.MOV.U32 R23, RZ, RZ, R22 ;  /* 0x000000ffff177224 */ /* 0x000fe200078e0016 */
[----:B0-----:R0:W-:Y:S01]  /*5360*/  STG.E desc[UR36][R8.64], R5 ;  /* 0x0000000508007986 */ /* 0x0011e2000c101924 */
[----:B------:R-:W-:Y:S05]  /*5370*/  BRA `(.L_x_30515) ;  /* 0x0000000c00f47947 */ /* 0x000fea0003800000 */
.L_x_30521:
[----:B------:R-:W0:Y:S01]  /*5380*/  F2I.F64.TRUNC R5, R4 ;  /* 0x0000000400057311 */ /* 0x000e22000030d100 */
[----:B------:R-:W-:Y:S01]  /*5390*/  IMAD.MOV.U32 R23, RZ, RZ, R22 ;  /* 0x000000ffff177224 */ /* 0x000fe200078e0016 */
[----:B0-----:R0:W-:Y:S01]  /*53a0*/  STG.E.U16 desc[UR36][R8.64], R5 ;  /* 0x0000000508007986 */ /* 0x0011e2000c101524 */
[----:B------:R-:W-:Y:S05]  /*53b0*/  BRA `(.L_x_30515) ;  /* 0x0000000c00e47947 */ /* 0x000fea0003800000 */
.L_x_30517:
        /* <DEDUP_REMOVED lines=14> */
.L_x_30524:
        /* <DEDUP_REMOVED lines=9> */
.L_x_30523:
        /* <DEDUP_REMOVED lines=15> */
.L_x_30526:
        /* <DEDUP_REMOVED lines=10> */
.L_x_30525:
[----:B------:R0:W-:Y:S01]  /*56c0*/  STG.E.64 desc[UR36][R8.64], R4 ;  /* 0x0000000408007986 */ /* 0x0001e2000c101b24 */
[----:B------:R-:W-:Y:S01]  /*56d0*/  IMAD.MOV.U32 R23, RZ, RZ, R22 ;  /* 0x000000ffff177224 */ /* 0x000fe200078e0016 */
[----:B------:R-:W-:Y:S06]  /*56e0*/  BRA `(.L_x_30515) ;  /* 0x0000000c00187947 */ /* 0x000fec0003800000 */
.L_x_30516:
        /* <DEDUP_REMOVED lines=13> */
.L_x_30529:
[----:B------:R-:W-:Y:S01]  /*57c0*/  CS2R R6, SRZ ;  /* 0x0000000000067805 */ /* 0x000fe2000001ff00 */
[----:B------:R-:W-:-:S04]  /*57d0*/  IMAD.MOV.U32 R23, RZ, RZ, R22 ;  /* 0x000000ffff177224 */ /* 0x000fc800078e0016 */
[----:B------:R0:W-:Y:S01]  /*57e0*/  STG.E.128 desc[UR36][R8.64], R4 ;  /* 0x0000000408007986 */ /* 0x0001e2000c101d24 */
[----:B------:R-:W-:Y:S05]  /*57f0*/  BRA `(.L_x_30515) ;  /* 0x0000000800d47947 */ /* 0x000fea0003800000 */
.L_x_30528:
        /* <DEDUP_REMOVED lines=23> */
.L_x_30533:
[----:B------:R-:W-:Y:S05]  /*5970*/  BSYNC.RECONVERGENT B0 ;  /* 0x0000000000007941 */ /* 0x000fea0003800200 */
.L_x_30532:
[----:B------:R-:W-:Y:S01]  /*5980*/  LOP3.LUT R7, R0, 0x80, R7, 0xf8, !PT ;  /* 0x0000008000077812 */ /* 0x000fe200078ef807 */
[----:B------:R-:W-:-:S04]  /*5990*/  IMAD.MOV.U32 R23, RZ, RZ, R22 ;  /* 0x000000ffff177224 */ /* 0x000fc800078e0016 */
[----:B------:R0:W-:Y:S01]  /*59a0*/  STG.E.U8 desc[UR36][R8.64], R7 ;  /* 0x0000000708007986 */ /* 0x0001e2000c101124 */
[----:B------:R-:W-:Y:S05]  /*59b0*/  BRA `(.L_x_30515) ;  /* 0x0000000800647947 */ /* 0x000fea0003800000 */
.L_x_30531:
        /* <DEDUP_REMOVED lines=19> */
.L_x_30535:
[----:B------:R-:W-:Y:S05]  /*5af0*/  BSYNC.RECONVERGENT B0 ;  /* 0x0000000000007941 */ /* 0x000fea0003800200 */
.L_x_30534:
[----:B------:R-:W-:Y:S01]  /*5b00*/  LOP3.LUT R7, R0, 0x80, R7, 0xf8, !PT ;  /* 0x0000008000077812 */ /* 0x000fe200078ef807 */
[----:B------:R-:W-:-:S04]  /*5b10*/  IMAD.MOV.U32 R23, RZ, RZ, R22 ;  /* 0x000000ffff177224 */ /* 0x000fc800078e0016 */
[----:B------:R0:W-:Y:S01]  /*5b20*/  STG.E.U8 desc[UR36][R8.64], R7 ;  /* 0x0000000708007986 */ /* 0x0001e2000c101124 */
[----:B------:R-:W-:Y:S05]  /*5b30*/  BRA `(.L_x_30515) ;  /* 0x0000000800047947 */ /* 0x000fea0003800000 */
.L_x_30530:
        /* <DEDUP_REMOVED lines=9> */
.L_x_30527:
        /* <DEDUP_REMOVED lines=12> */
.L_x_30538:
        /* <DEDUP_REMOVED lines=17> */
.L_x_30541:
[----:B------:R-:W-:-:S04]  /*5da0*/  SHF.R.U32.HI R0, RZ, 0x14, R7 ;  /* 0x00000014ff007819 */ /* 0x000fc80000011607 */
[----:B------:R-:W-:-:S04]  /*5db0*/  LOP3.LUT R0, R0, 0x1, RZ, 0xc0, !PT ;  /* 0x0000000100007812 */ /* 0x000fc800078ec0ff */
[----:B------:R-:W-:-:S04]  /*5dc0*/  IADD3 R0, PT, PT, R7, 0x487ffff, R0 ;  /* 0x0487ffff07007810 */ /* 0x000fc80007ffe000 */
[----:B------:R-:W-:-:S04]  /*5dd0*/  SHF.R.U32.HI R0, RZ, 0x14, R0 ;  /* 0x00000014ff007819 */ /* 0x000fc80000011600 */
[----:B------:R-:W-:-:S07]  /*5de0*/  LOP3.LUT R3, R0, 0xff, RZ, 0xc0, !PT ;  /* 0x000000ff00037812 */ /* 0x000fce00078ec0ff */
.L_x_30542:
[----:B------:R-:W-:-:S04]  /*5df0*/  SHF.R.U32.HI R0, RZ, 0x18, R7 ;  /* 0x00000018ff007819 */ /* 0x000fc80000011607 */
[----:B------:R-:W-:-:S07]  /*5e00*/  LOP3.LUT R0, R3, 0x80, R0, 0xf8, !PT ;  /* 0x0000008003007812 */ /* 0x000fce00078ef800 */
.L_x_30540:
[----:B------:R-:W-:Y:S05]  /*5e10*/  BSYNC.RECONVERGENT B0 ;  /* 0x0000000000007941 */ /* 0x000fea0003800200 */
.L_x_30539:
[----:B------:R0:W-:Y:S01]  /*5e20*/  STG.E.U8 desc[UR36][R8.64], R0 ;  /* 0x0000000008007986 */ /* 0x0001e2000c101124 */
[----:B------:R-:W-:Y:S01]  /*5e30*/  IMAD.MOV.U32 R23, RZ, RZ, R22 ;  /* 0x000000ffff177224 */ /* 0x000fe200078e0016 */
[----:B------:R-:W-:Y:S06]  /*5e40*/  BRA `(.L_x_30515) ;  /* 0x0000000400407947 */ /* 0x000fec0003800000 */
.L_x_30537:
        /* <DEDUP_REMOVED lines=17> */
.L_x_30545:
[----:B------:R-:W-:-:S04]  /*5f60*/  SHF.R.U32.HI R0, RZ, 0x15, R7 ;  /* 0x00000015ff007819 */ /* 0x000fc80000011607 */
[----:B------:R-:W-:-:S04]  /*5f70*/  LOP3.LUT R0, R0, 0x1, RZ, 0xc0, !PT ;  /* 0x0000000100007812 */ /* 0x000fc800078ec0ff */
[----:B------:R-:W-:-:S04]  /*5f80*/  IADD3 R0, PT, PT, R7, 0x88fffff, R0 ;  /* 0x088fffff07007810 */ /* 0x000fc80007ffe000 */
[----:B------:R-:W-:-:S04]  /*5f90*/  SHF.R.U32.HI R0, RZ, 0x15, R0 ;  /* 0x00000015ff007819 */ /* 0x000fc80000011600 */
[----:B------:R-:W-:-:S07]  /*5fa0*/  LOP3.LUT R3, R0, 0xff, RZ, 0xc0, !PT ;  /* 0x000000ff00037812 */ /* 0x000fce00078ec0ff */
.L_x_30546:
[----:B------:R-:W-:-:S04]  /*5fb0*/  SHF.R.U32.HI R0, RZ, 0x18, R7 ;  /* 0x00000018ff007819 */ /* 0x000fc80000011607 */
[----:B------:R-:W-:-:S07]  /*5fc0*/  LOP3.LUT R0, R3, 0x80, R0, 0xf8, !PT ;  /* 0x0000008003007812 */ /* 0x000fce00078ef800 */
.L_x_30544:
[----:B------:R-:W-:Y:S05]  /*5fd0*/  BSYNC.RECONVERGENT B0 ;  /* 0x0000000000007941 */ /* 0x000fea0003800200 */
.L_x_30543:
[----:B------:R0:W-:Y:S01]  /*5fe0*/  STG.E.U8 desc[UR36][R8.64], R0 ;  /* 0x0000000008007986 */ /* 0x0001e2000c101124 */
[----:B------:R-:W-:Y:S01]  /*5ff0*/  IMAD.MOV.U32 R23, RZ, RZ, R22 ;  /* 0x000000ffff177224 */ /* 0x000fe200078e0016 */
[----:B------:R-:W-:Y:S06]  /*6000*/  BRA `(.L_x_30515) ;  /* 0x0000000000d07947 */ /* 0x000fec0003800000 */
.L_x_30536:
[----:B------:R-:W-:-:S13]  /*6010*/  ISETP.NE.AND P0, PT, R0, 0x1c, PT ;  /* 0x0000001c0000780c */ /* 0x000fda0003f05270 */
[----:B------:R-:W-:Y:S05]  /*6020*/  @!P0 BRA `(.L_x_30547) ;  /* 0x0000000000bc8947 */ /* 0x000fea0003800000 */
[----:B------:R-:W-:-:S13]  /*6030*/  ISETP.NE.AND P0, PT, R0, 0x1d, PT ;  /* 0x0000001d0000780c */ /* 0x000fda0003f05270 */
[----:B------:R-:W-:Y:S05]  /*6040*/  @!P0 BRA `(.L_x_30548) ;  /* 0x0000000000a48947 */ /* 0x000fea0003800000 */
[----:B------:R-:W-:-:S13]  /*6050*/  ISETP.NE.AND P0, PT, R0, 0x2c, PT ;  /* 0x0000002c0000780c */ /* 0x000fda0003f05270 */
[----:B------:R-:W-:Y:S05]  /*6060*/  @!P0 BRA `(.L_x_30549) ;  /* 0x0000000000488947 */ /* 0x000fea0003800000 */
.L_x_30520:
        /* <DEDUP_REMOVED lines=16> */
.L_x_30550:
[----:B------:R-:W-:Y:S01]  /*6170*/  IMAD.MOV.U32 R23, RZ, RZ, R22 ;  /* 0x000000ffff177224 */ /* 0x000fe200078e0016 */
[----:B------:R-:W-:Y:S06]  /*6180*/  BRA `(.L_x_30515) ;  /* 0x0000000000707947 */ /* 0x000fec0003800000 */
.L_x_30549:
        /* <DEDUP_REMOVED lines=21> */
.L_x_30548:
[----:B------:R-:W0:Y:S01]  /*62e0*/  F2I.U64.F64.TRUNC R4, R4 ;  /* 0x0000000400047311 */ /* 0x000e22000030d800 */
[----:B------:R-:W-:Y:S01]  /*62f0*/  IMAD.MOV.U32 R23, RZ, RZ, R22 ;  /* 0x000000ffff177224 */ /* 0x000fe200078e0016 */
[----:B0-----:R0:W-:Y:S01]  /*6300*/  STG.E.64 desc[UR36][R8.64], R4 ;  /* 0x0000000408007986 */ /* 0x0011e2000c101b24 */
[----:B------:R-:W-:Y:S05]  /*6310*/  BRA `(.L_x_30515) ;  /* 0x00000000000c7947 */ /* 0x000fea0003800000 */
.L_x_30547:
[----:B------:R-:W0:Y:S01]  /*6320*/  F2I.U32.F64.TRUNC R5, R4 ;  /* 0x0000000400057311 */ /* 0x000e22000030d000 */
[----:B------:R-:W-:Y:S01]  /*6330*/  IMAD.MOV.U32 R23, RZ, RZ, R22 ;  /* 0x000000ffff177224 */ /* 0x000fe200078e0016 */
[----:B0-----:R0:W-:Y:S06]  /*6340*/  STG.E desc[UR36][R8.64], R5 ;  /* 0x0000000508007986 */ /* 0x0011ec000c101924 */
.L_x_30515:
[----:B------:R-:W-:Y:S05]  /*6350*/  BSYNC.RECONVERGENT B6 ;  /* 0x0000000000067941 */ /* 0x000fea0003800200 */
.L_x_30514:
[----:B------:R-:W-:Y:S01]  /*6360*/  ISETP.GE.AND P0, PT, R23, R19, PT ;  /* 0x000000131700720c */ /* 0x000fe20003f06270 */
[----:B------:R-:W-:-:S12]  /*6370*/  BSSY.RECONVERGENT B6, `(.L_x_30551) ;  /* 0x0000228000067945 */ /* 0x000fd80003800200 */
[----:B------:R-:W-:Y:S05]  /*6380*/  @P0 BRA `(.L_x_30552) ;  /* 0x0000002000980947 */ /* 0x000fea0003800000 */
[----:B------:R-:W2:Y:S01]  /*6390*/  LDCU UR4, c[0x0][0x3a8] ;  /* 0x00007500ff0477ac */ /* 0x000ea20008000800 */
[----:B01----:R-:W0:Y:S01]  /*63a0*/  LDC.64 R4, c[0x0][0x388] ;  /* 0x0000e200ff047b82 */ /* 0x003e220000000a00 */
[----:B------:R-:W-:Y:S01]  /*63b0*/  IMAD R0, R18, 0x200, R23 ;  /* 0x0000020012007824 */ /* 0x000fe200078e0217 */
[----:B------:R-:W-:-:S03]  /*63c0*/  PRMT R6, R2, 0x9910, RZ ;  /* 0x0000991002067816 */ /* 0x000fc600000000ff */
[----:B--2---:R-:W-:Y:S02]  /*63d0*/  IMAD R3, R0, UR4, RZ ;  /* 0x0000000400037c24 */ /* 0x004fe4000f8e02ff */
        /* <DEDUP_REMOVED lines=16> */
.L_x_30556:
[----:B----45:R-:W0:Y:S02]  /*64e0*/  F2I.S64.F64.TRUNC R28, R28 ;  /* 0x0000001c001c7311 */ /* 0x030e24000030d900 */
[----:B0-----:R-:W-:-:S05]  /*64f0*/  IMAD.MOV.U32 R3, RZ, RZ, R28 ;  /* 0x000000ffff037224 */ /* 0x001fca00078e001c */
[----:B------:R0:W-:Y:S01]  /*6500*/  STG.E.U8 desc[UR36][R4.64], R3 ;  /* 0x0000000304007986 */ /* 0x0001e2000c101124 */
[----:B------:R-:W-:Y:S05]  /*6510*/  BRA `(.L_x_30558) ;  /* 0x0000000c00e07947 */ /* 0x000fea0003800000 */
.L_x_30555:
        /* <DEDUP_REMOVED lines=9> */
.L_x_30560:
[----:B----45:R-:W0:Y:S02]  /*65b0*/  F2I.F64.TRUNC R29, R28 ;  /* 0x0000001c001d7311 */ /* 0x030e24000030d100 */
[----:B0-----:R4:W-:Y:S01]  /*65c0*/  STG.E desc[UR36][R4.64], R29 ;  /* 0x0000001d04007986 */ /* 0x0019e2000c101924 */
[----:B------:R-:W-:Y:S05]  /*65d0*/  BRA `(.L_x_30558) ;  /* 0x0000000c00b07947 */ /* 0x000fea0003800000 */
.L_x_30559:
[----:B----45:R-:W0:Y:S02]  /*65e0*/  F2I.F64.TRUNC R29, R28 ;  /* 0x0000001c001d7311 */ /* 0x030e24000030d100 */
[----:B0-----:R2:W-:Y:S01]  /*65f0*/  STG.E.U16 desc[UR36][R4.64], R29 ;  /* 0x0000001d04007986 */ /* 0x0015e2000c101524 */
[----:B------:R-:W-:Y:S05]  /*6600*/  BRA `(.L_x_30558) ;  /* 0x0000000c00a47947 */ /* 0x000fea0003800000 */
.L_x_30554:
        /* <DEDUP_REMOVED lines=13> */
.L_x_30562:
        /* <DEDUP_REMOVED lines=8> */
.L_x_30561:
        /* <DEDUP_REMOVED lines=14> */
.L_x_30564:
        /* <DEDUP_REMOVED lines=9> */
.L_x_30563:
[----:B----45:R0:W-:Y:S01]  /*68d0*/  STG.E.64 desc[UR36][R4.64], R28 ;  /* 0x0000001c04007986 */ /* 0x0301e2000c101b24 */
[----:B------:R-:W-:Y:S05]  /*68e0*/  BRA `(.L_x_30558) ;  /* 0x0000000800ec7947 */ /* 0x000fea0003800000 */
.L_x_30553:
        /* <DEDUP_REMOVED lines=13> */
.L_x_30568:
        /* <DEDUP_REMOVED lines=22> */
.L_x_30571:
[----:B------:R-:W-:-:S04]  /*6b20*/  SHF.R.U32.HI R3, RZ, 0x18, R7 ;  /* 0x00000018ff037819 */ /* 0x000fc80000011607 */
[----:B------:R-:W-:-:S07]  /*6b30*/  LOP3.LUT R0, R0, 0x80, R3, 0xf8, !PT ;  /* 0x0000008000007812 */ /* 0x000fce00078ef803 */
.L_x_30570:
[----:B------:R-:W-:Y:S05]  /*6b40*/  BSYNC.RECONVERGENT B0 ;  /* 0x0000000000007941 */ /* 0x000fea0003800200 */
.L_x_30569:
[----:B------:R0:W-:Y:S01]  /*6b50*/  STG.E.U8 desc[UR36][R4.64], R0 ;  /* 0x0000000004007986 */ /* 0x0001e2000c101124 */
[----:B------:R-:W-:Y:S05]  /*6b60*/  BRA `(.L_x_30558) ;  /* 0x00000008004c7947 */ /* 0x000fea0003800000 */
.L_x_30567:
        /* <DEDUP_REMOVED lines=22> */
.L_x_30574:
[----:B------:R-:W-:-:S04]  /*6cd0*/  SHF.R.U32.HI R3, RZ, 0x18, R7 ;  /* 0x00000018ff037819 */ /* 0x000fc80000011607 */
[----:B------:R-:W-:-:S07]  /*6ce0*/  LOP3.LUT R0, R0, 0x80, R3, 0xf8, !PT ;  /* 0x0000008000007812 */ /* 0x000fce00078ef803 */
.L_x_30573:
[----:B------:R-:W-:Y:S05]  /*6cf0*/  BSYNC.RECONVERGENT B0 ;  /* 0x0000000000007941 */ /* 0x000fea0003800200 */
.L_x_30572:
[----:B------:R0:W-:Y:S01]  /*6d00*/  STG.E.U8 desc[UR36][R4.64], R0 ;  /* 0x0000000004007986 */ /* 0x0001e2000c101124 */
[----:B------:R-:W-:Y:S05]  /*6d10*/  BRA `(.L_x_30558) ;  /* 0x0000000400e07947 */ /* 0x000fea0003800000 */
.L_x_30566:
        /* <DEDUP_REMOVED lines=26> */
.L_x_30576:
[----:B----45:R-:W0:Y:S02]  /*6ec0*/  F2I.U64.F64.TRUNC R28, R28 ;  /* 0x0000001c001c7311 */ /* 0x030e24000030d800 */
[----:B0-----:R0:W-:Y:S01]  /*6ed0*/  STG.E.64 desc[UR36][R4.64], R28 ;  /* 0x0000001c04007986 */ /* 0x0011e2000c101b24 */
[----:B------:R-:W-:Y:S05]  /*6ee0*/  BRA `(.L_x_30558) ;  /* 0x00000004006c7947 */ /* 0x000fea0003800000 */
.L_x_30575:
[----:B----45:R-:W0:Y:S02]  /*6ef0*/  F2I.U32.F64.TRUNC R29, R28 ;  /* 0x0000001c001d7311 */ /* 0x030e24000030d000 */
[----:B0-----:R0:W-:Y:S01]  /*6f00*/  STG.E desc[UR36][R4.64], R29 ;  /* 0x0000001d04007986 */ /* 0x0011e2000c101924 */
[----:B------:R-:W-:Y:S05]  /*6f10*/  BRA `(.L_x_30558) ;  /* 0x0000000400607947 */ /* 0x000fea0003800000 */
.L_x_30565:
        /* <DEDUP_REMOVED lines=10> */
.L_x_30578:
[----:B------:R-:W-:-:S05]  /*6fc0*/  CS2R R30, SRZ ;  /* 0x00000000001e7805 */ /* 0x000fca000001ff00 */
[----:B----45:R0:W-:Y:S01]  /*6fd0*/  STG.E.128 desc[UR36][R4.64], R28 ;  /* 0x0000001c04007986 */ /* 0x0301e2000c101d24 */
[----:B------:R-:W-:Y:S05]  /*6fe0*/  BRA `(.L_x_30558) ;  /* 0x00000004002c7947 */ /* 0x000fea0003800000 */
.L_x_30577:
[----:B------:R-:W-:-:S13]  /*6ff0*/  ISETP.NE.AND P0, PT, R0, 0xf, PT ;  /* 0x0000000f0000780c */ /* 0x000fda0003f05270 */
[----:B------:R-:W-:Y:S05]  /*7000*/  @!P0 BRA `(.L_x_30579) ;  /* 0x0000000400088947 */ /* 0x000fea0003800000 */
[----:B------:R-:W-:-:S13]  /*7010*/  ISETP.NE.AND P0, PT, R0, 0x17, PT ;  /* 0x000000170000780c */ /* 0x000fda0003f05270 */
[----:B------:R-:W-:Y:S05]  /*7020*/  @!P0 BRA `(.L_x_30580) ;  /* 0x0000000000a08947 */ /* 0x000fea0003800000 */
[----:B------:R-:W-:-:S13]  /*7030*/  ISETP.NE.AND P0, PT, R0, 0x18, PT ;  /* 0x000000180000780c */ /* 0x000fda0003f05270 */
[----:B------:R-:W-:Y:S05]  /*7040*/  @!P0 BRA `(.L_x_30581) ;  /* 0x0000000000448947 */ /* 0x000fea0003800000 */
.L_x_30557:
        /* <DEDUP_REMOVED lines=16> */
.L_x_30582:
[----:B------:R-:W-:Y:S05]  /*7150*/  BRA `(.L_x_30558) ;  /* 0x0000000000d07947 */ /* 0x000fea0003800000 */
.L_x_30581:
        /* <DEDUP_REMOVED lines=17> */
.L_x_30584:
[----:B------:R-:W-:Y:S05]  /*7270*/  BSYNC.RECONVERGENT B0 ;  /* 0x0000000000007941 */ /* 0x000fea0003800200 */
.L_x_30583:
[----:B------:R-:W-:-:S05]  /*7280*/  LOP3.LUT R3, R0, 0x80, R3, 0xf8, !PT ;  /* 0x0000008000037812 */ /* 0x000fca00078ef803 */
[----:B------:R0:W-:Y:S01]  /*7290*/  STG.E.U8 desc[UR36][R4.64], R3 ;  /* 0x0000000304007986 */ /* 0x0001e2000c101124 */
[----:B------:R-:W-:Y:S05]  /*72a0*/  BRA `(.L_x_30558) ;  /* 0x00000000007c7947 */ /* 0x000fea0003800000 */
.L_x_30580:
        /* <DEDUP_REMOVED lines=16> */
.L_x_30586:
[----:B------:R-:W-:Y:S01]  /*73b0*/  IMAD.MOV.U32 R0, RZ, RZ, 0x7f ;  /* 0x0000007fff007424 */ /* 0x000fe200078e00ff */
[----:B------:R-:W-:-:S04]  /*73c0*/  ISETP.GT.U32.AND P0, PT, R3, 0x7f800000, PT ;  /* 0x7f8000000300780c */ /* 0x000fc80003f04070 */
[----:B------:R-:W-:-:S09]  /*73d0*/  SEL R0, R0, 0x7c, P0 ;  /* 0x0000007c00007807 */ /* 0x000fd20000000000 */
.L_x_30587:
[----:B------:R-:W-:Y:S05]  /*73e0*/  BSYNC.RECONVERGENT B0 ;  /* 0x0000000000007941 */ /* 0x000fea0003800200 */
.L_x_30585:
[----:B------:R-:W-:-:S04]  /*73f0*/  SHF.R.U32.HI R3, RZ, 0x18, R7 ;  /* 0x00000018ff037819 */ /* 0x000fc80000011607 */
[----:B------:R-:W-:-:S05]  /*7400*/  LOP3.LUT R3, R0, 0x80, R3, 0xf8, !PT ;  /* 0x0000008000037812 */ /* 0x000fca00078ef803 */
[----:B------:R0:W-:Y:S01]  /*7410*/  STG.E.U8 desc[UR36][R4.64], R3 ;  /* 0x0000000304007986 */ /* 0x0001e2000c101124 */
[----:B------:R-:W-:Y:S05]  /*7420*/  BRA `(.L_x_30558) ;  /* 0x00000000001c7947 */ /* 0x000fea0003800000 */
.L_x_30579:
[----:B------:R-:W-:Y:S01]  /*7430*/  UMOV UR4, 0xf0000000 ;  /* 0xf000000000047882 */ /* 0x000fe20000000000 */
[----:B------:R-:W-:Y:S01]  /*7440*/  UMOV UR5, 0x380fffff ;  /* 0x380fffff00057882 */ /* 0x000fe20000000000 */
[----:B----45:R-:W0:Y:S01]  /*7450*/  F2F.F32.F64 R0, R28 ;  /* 0x0000001c00007310 */ /* 0x030e220000301000 */
[----:B------:R-:W-:-:S14]  /*7460*/  DSETP.GEU.AND P0, PT, |R28|, UR4, PT ;  /* 0x000000041c007e2a */ /* 0x000fdc000bf0e200 */
[----:B0-----:R-:W-:-:S05]  /*7470*/  @!P0 FMUL R0, R0, 1.175494350822287508e-38 ;  /* 0x0080000000008820 */ /* 0x001fca0000400000 */
[----:B------:R-:W-:-:S05]  /*7480*/  F2FP.BF16.F32.PACK_AB R0, RZ, R0 ;  /* 0x00000000ff00723e */ /* 0x000fca00000010ff */
[----:B------:R0:W-:Y:S02]  /*7490*/  STG.E.U16 desc[UR36][R4.64], R0 ;  /* 0x0000000004007986 */ /* 0x0001e4000c101524 */
.L_x_30558:
        /* <DEDUP_REMOVED lines=24> */
.L_x_30591:
[----:B------:R-:W0:Y:S02]  /*7620*/  F2I.S64.F64.TRUNC R24, R24 ;  /* 0x0000001800187311 */ /* 0x000e24000030d900 */
[----:B0-----:R-:W-:-:S05]  /*7630*/  IMAD.MOV.U32 R3, RZ, RZ, R24 ;  /* 0x000000ffff037224 */ /* 0x001fca00078e0018 */
[----:B------:R0:W-:Y:S01]  /*7640*/  STG.E.U8 desc[UR36][R4.64], R3 ;  /* 0x0000000304007986 */ /* 0x0001e2000c101124 */
[----:B------:R-:W-:Y:S05]  /*7650*/  BRA `(.L_x_30593) ;  /* 0x0000000c00e07947 */ /* 0x000fea0003800000 */
.L_x_30590:
        /* <DEDUP_REMOVED lines=9> */
.L_x_30595:
[----:B------:R-:W0:Y:S02]  /*76f0*/  F2I.F64.TRUNC R25, R24 ;  /* 0x0000001800197311 */ /* 0x000e24000030d100 */
[----:B0-----:R0:W-:Y:S01]  /*7700*/  STG.E desc[UR36][R4.64], R25 ;  /* 0x0000001904007986 */ /* 0x0011e2000c101924 */
[----:B------:R-:W-:Y:S05]  /*7710*/  BRA `(.L_x_30593) ;  /* 0x0000000c00b07947 */ /* 0x000fea0003800000 */
.L_x_30594:
[----:B------:R-:W0:Y:S02]  /*7720*/  F2I.F64.TRUNC R25, R24 ;  /* 0x0000001800197311 */ /* 0x000e24000030d100 */
[----:B0-----:R0:W-:Y:S01]  /*7730*/  STG.E.U16 desc[UR36][R4.64], R25 ;  /* 0x0000001904007986 */ /* 0x0011e2000c101524 */
[----:B------:R-:W-:Y:S05]  /*7740*/  BRA `(.L_x_30593) ;  /* 0x0000000c00a47947 */ /* 0x000fea0003800000 */
.L_x_30589:
        /* <DEDUP_REMOVED lines=13> */
.L_x_30597:
        /* <DEDUP_REMOVED lines=8> */
.L_x_30596:
        /* <DEDUP_REMOVED lines=14> */
.L_x_30599:
        /* <DEDUP_REMOVED lines=9> */
.L_x_30598:
[----:B------:R0:W-:Y:S01]  /*7a10*/  STG.E.64 desc[UR36][R4.64], R24 ;  /* 0x0000001804007986 */ /* 0x0001e2000c101b24 */
[----:B------:R-:W-:Y:S05]  /*7a20*/  BRA `(.L_x_30593) ;  /* 0x0000000800ec7947 */ /* 0x000fea0003800000 */
.L_x_30588:
        /* <DEDUP_REMOVED lines=13> */
.L_x_30603:
        /* <DEDUP_REMOVED lines=22> */
.L_x_30606:
[----:B------:R-:W-:-:S04]  /*7c60*/  SHF.R.U32.HI R3, RZ, 0x18, R7 ;  /* 0x00000018ff037819 */ /* 0x000fc80000011607 */
[----:B------:R-:W-:-:S07]  /*7c70*/  LOP3.LUT R0, R0, 0x80, R3, 0xf8, !PT ;  /* 0x0000008000007812 */ /* 0x000fce00078ef803 */
.L_x_30605:
[----:B------:R-:W-:Y:S05]  /*7c80*/  BSYNC.RECONVERGENT B0 ;  /* 0x0000000000007941 */ /* 0x000fea0003800200 */
.L_x_30604:
[----:B------:R0:W-:Y:S01]  /*7c90*/  STG.E.U8 desc[UR36][R4.64], R0 ;  /* 0x0000000004007986 */ /* 0x0001e2000c101124 */
[----:B------:R-:W-:Y:S05]  /*7ca0*/  BRA `(.L_x_30593) ;  /* 0x00000008004c7947 */ /* 0x000fea0003800000 */
.L_x_30602:
        /* <DEDUP_REMOVED lines=22> */
.L_x_30609:
[----:B------:R-:W-:-:S04]  /*7e10*/  SHF.R.U32.HI R3, RZ, 0x18, R7 ;  /* 0x00000018ff037819 */ /* 0x000fc80000011607 */
[----:B------:R-:W-:-:S07]  /*7e20*/  LOP3.LUT R0, R0, 0x80, R3, 0xf8, !PT ;  /* 0x0000008000007812 */ /* 0x000fce00078ef803 */
.L_x_30608:
[----:B------:R-:W-:Y:S05]  /*7e30*/  BSYNC.RECONVERGENT B0 ;  /* 0x0000000000007941 */ /* 0x000fea0003800200 */
.L_x_30607:
[----:B------:R0:W-:Y:S01]  /*7e40*/  STG.E.U8 desc[UR36][R4.64], R0 ;  /* 0x0000000004007986 */ /* 0x0001e2000c101124 */
[----:B------:R-:W-:Y:S05]  /*7e50*/  BRA `(.L_x_30593) ;  /* 0x0000000400e07947 */ /* 0x000fea0003800000 */
.L_x_30601:
        /* <DEDUP_REMOVED lines=26> */
.L_x_30611:
[----:B------:R-:W0:Y:S02]  /*8000*/  F2I.U64.F64.TRUNC R24, R24 ;  /* 0x0000001800187311 */ /* 0x000e24000030d800 */
[----:B0-----:R0:W-:Y:S01]  /*8010*/  STG.E.64 desc[UR36][R4.64], R24 ;  /* 0x0000001804007986 */ /* 0x0011e2000c101b24 */
[----:B------:R-:W-:Y:S05]  /*8020*/  BRA `(.L_x_30593) ;  /* 0x00000004006c7947 */ /* 0x000fea0003800000 */
.L_x_30610:
[----:B------:R-:W0:Y:S02]  /*8030*/  F2I.U32.F64.TRUNC R25, R24 ;  /* 0x0000001800197311 */ /* 0x000e24000030d000 */
[----:B0-----:R0:W-:Y:S01]  /*8040*/  STG.E desc[UR36][R4.64], R25 ;  /* 0x0000001904007986 */ /* 0x0011e2000c101924 */
[----:B------:R-:W-:Y:S05]  /*8050*/  BRA `(.L_x_30593) ;  /* 0x0000000400607947 */ /* 0x000fea0003800000 */
.L_x_30600:
        /* <DEDUP_REMOVED lines=10> */
.L_x_30613:
[----:B---3--:R-:W-:-:S05]  /*8100*/  CS2R R26, SRZ ;  /* 0x00000000001a7805 */ /* 0x008fca000001ff00 */
[----:B------:R0:W-:Y:S01]  /*8110*/  STG.E.128 desc[UR36][R4.64], R24 ;  /* 0x0000001804007986 */ /* 0x0001e2000c101d24 */
[----:B------:R-:W-:Y:S05]  /*8120*/  BRA `(.L_x_30593) ;  /* 0x00000004002c7947 */ /* 0x000fea0003800000 */
.L_x_30612:
[----:B------:R-:W-:-:S13]  /*8130*/  ISETP.NE.AND P0, PT, R0, 0xf, PT ;  /* 0x0000000f0000780c */ /* 0x000fda0003f05270 */
[----:B------:R-:W-:Y:S05]  /*8140*/  @!P0 BRA `(.L_x_30614) ;  /* 0x0000000400088947 */ /* 0x000fea0003800000 */
[----:B------:R-:W-:-:S13]  /*8150*/  ISETP.NE.AND P0, PT, R0, 0x17, PT ;  /* 0x000000170000780c */ /* 0x000fda0003f05270 */
[----:B------:R-:W-:Y:S05]  /*8160*/  @!P0 BRA `(.L_x_30615) ;  /* 0x0000000000a08947 */ /* 0x000fea0003800000 */
[----:B------:R-:W-:-:S13]  /*8170*/  ISETP.NE.AND P0, PT, R0, 0x18, PT ;  /* 0x000000180000780c */ /* 0x000fda0003f05270 */
[----:B------:R-:W-:Y:S05]  /*8180*/  @!P0 BRA `(.L_x_30616) ;  /* 0x0000000000448947 */ /* 0x000fea0003800000 */
.L_x_30592:
        /* <DEDUP_REMOVED lines=16> */
.L_x_30617:
[----:B------:R-:W-:Y:S05]  /*8290*/  BRA `(.L_x_30593) ;  /* 0x0000000000d07947 */ /* 0x000fea0003800000 */
.L_x_30616:
        /* <DEDUP_REMOVED lines=17> */
.L_x_30619:
[----:B------:R-:W-:Y:S05]  /*83b0*/  BSYNC.RECONVERGENT B0 ;  /* 0x0000000000007941 */ /* 0x000fea0003800200 */
.L_x_30618:
[----:B------:R-:W-:-:S05]  /*83c0*/  LOP3.LUT R3, R0, 0x80, R3, 0xf8, !PT ;  /* 0x0000008000037812 */ /* 0x000fca00078ef803 */
[----:B------:R4:W-:Y:S01]  /*83d0*/  STG.E.U8 desc[UR36][R4.64], R3 ;  /* 0x0000000304007986 */ /* 0x0009e2000c101124 */
[----:B------:R-:W-:Y:S05]  /*83e0*/  BRA `(.L_x_30593) ;  /* 0x00000000007c7947 */ /* 0x000fea0003800000 */
.L_x_30615:
        /* <DEDUP_REMOVED lines=16> */
.L_x_30621:
[----:B------:R-:W-:Y:S01]  /*84f0*/  IMAD.MOV.U32 R0, RZ, RZ, 0x7f ;  /* 0x0000007fff007424 */ /* 0x000fe200078e00ff */
[----:B------:R-:W-:-:S04]  /*8500*/  ISETP.GT.U32.AND P0, PT, R3, 0x7f800000, PT ;  /* 0x7f8000000300780c */ /* 0x000fc80003f04070 */
[----:B------:R-:W-:-:S09]  /*8510*/  SEL R0, R0, 0x7c, P0 ;  /* 0x0000007c00007807 */ /* 0x000fd20000000000 */
.L_x_30622:
[----:B------:R-:W-:Y:S05]  /*8520*/  BSYNC.RECONVERGENT B0 ;  /* 0x0000000000007941 */ /* 0x000fea0003800200 */
.L_x_30620:
[----:B------:R-:W-:-:S04]  /*8530*/  SHF.R.U32.HI R3, RZ, 0x18, R7 ;  /* 0x00000018ff037819 */ /* 0x000fc80000011607 */
[----:B------:R-:W-:-:S05]  /*8540*/  LOP3.LUT R3, R0, 0x80, R3, 0xf8, !PT ;  /* 0x0000008000037812 */ /* 0x000fca00078ef803 */
[----:B------:R2:W-:Y:S01]  /*8550*/  STG.E.U8 desc[UR36][R4.64], R3 ;  /* 0x0000000304007986 */ /* 0x0005e2000c101124 */
[----:B------:R-:W-:Y:S05]  /*8560*/  BRA `(.L_x_30593) ;  /* 0x00000000001c7947 */ /* 0x000fea0003800000 */
.L_x_30614:
[----:B------:R-:W-:Y:S01]  /*8570*/  UMOV UR4, 0xf0000000 ;  /* 0xf000000000047882 */ /* 0x000fe20000000000 */
[----:B------:R-:W-:Y:S01]  /*8580*/  UMOV UR5, 0x380fffff ;  /* 0x380fffff00057882 */ /* 0x000fe20000000000 */
[----:B------:R-:W0:Y:S01]  /*8590*/  F2F.F32.F64 R0, R24 ;  /* 0x0000001800007310 */ /* 0x000e220000301000 */
[----:B------:R-:W-:-:S14]  /*85a0*/  DSETP.GEU.AND P0, PT, |R24|, UR4, PT ;  /* 0x0000000418007e2a */ /* 0x000fdc000bf0e200 */
[----:B0-----:R-:W-:-:S05]  /*85b0*/  @!P0 FMUL R0, R0, 1.175494350822287508e-38 ;  /* 0x0080000000008820 */ /* 0x001fca0000400000 */
[----:B------:R-:W-:-:S05]  /*85c0*/  F2FP.BF16.F32.PACK_AB R0, RZ, R0 ;  /* 0x00000000ff00723e */ /* 0x000fca00000010ff */
[----:B------:R0:W-:Y:S02]  /*85d0*/  STG.E.U16 desc[UR36][R4.64], R0 ;  /* 0x0000000004007986 */ /* 0x0001e4000c101524 */
.L_x_30593:
[----:B------:R-:W-:-:S07]  /*85e0*/  VIADD R23, R23, 0x80 ;  /* 0x0000008017177836 */ /* 0x000fce0000000000 */
.L_x_30552:
[----:B------:R-:W-:Y:S05]  /*85f0*/  BSYNC.RECONVERGENT B6 ;  /* 0x0000000000067941 */ /* 0x000fea0003800200 */
.L_x_30551:
        /* <DEDUP_REMOVED lines=22> */
.L_x_30626:
[----:B-----5:R-:W0:Y:S02]  /*8760*/  F2I.S64.F64.TRUNC R16, R16 ;  /* 0x0000001000107311 */ /* 0x020e24000030d900 */
[----:B0-----:R-:W-:-:S05]  /*8770*/  IMAD.MOV.U32 R3, RZ, RZ, R16 ;  /* 0x000000ffff037224 */ /* 0x001fca00078e0010 */
[----:B------:R-:W-:Y:S01]  /*8780*/  STG.E.U8 desc[UR36][R4.64], R3 ;  /* 0x0000000304007986 */ /* 0x000fe2000c101124 */
[----:B------:R-:W-:Y:S05]  /*8790*/  EXIT ;  /* 0x000000000000794d */ /* 0x000fea0003800000 */
.L_x_30625:
        /* <DEDUP_REMOVED lines=9> */
.L_x_30629:
[----:B-----5:R-:W0:Y:S02]  /*8830*/  F2I.F64.TRUNC R17, R16 ;  /* 0x0000001000117311 */ /* 0x020e24000030d100 */
[----:B0-----:R-:W-:Y:S01]  /*8840*/  STG.E desc[UR36][R4.64], R17 ;  /* 0x0000001104007986 */ /* 0x001fe2000c101924 */
[----:B------:R-:W-:Y:S05]  /*8850*/  EXIT ;  /* 0x000000000000794d */ /* 0x000fea0003800000 */
.L_x_30628:
[----:B-----5:R-:W0:Y:S02]  /*8860*/  F2I.F64.TRUNC R17, R16 ;  /* 0x0000001000117311 */ /* 0x020e24000030d100 */
[----:B0-----:R-:W-:Y:S01]  /*8870*/  STG.E.U16 desc[UR36][R4.64], R17 ;  /* 0x0000001104007986 */ /* 0x001fe2000c101524 */
[----:B------:R-:W-:Y:S05]  /*8880*/  EXIT ;  /* 0x000000000000794d */ /* 0x000fea0003800000 */
.L_x_30624:
        /* <DEDUP_REMOVED lines=13> */
.L_x_30631:
        /* <DEDUP_REMOVED lines=8> */
.L_x_30630:
        /* <DEDUP_REMOVED lines=14> */
.L_x_30633:
        /* <DEDUP_REMOVED lines=9> */
.L_x_30632:
[----:B-----5:R-:W-:Y:S01]  /*8b50*/  STG.E.64 desc[UR36][R4.64], R16 ;  /* 0x0000001004007986 */ /* 0x020fe2000c101b24 */
[----:B------:R-:W-:Y:S05]  /*8b60*/  EXIT ;  /* 0x000000000000794d */ /* 0x000fea0003800000 */
.L_x_30623:
        /* <DEDUP_REMOVED lines=13> */
.L_x_30637:
        /* <DEDUP_REMOVED lines=21> */
.L_x_30640:
[----:B------:R-:W-:-:S04]  /*8d90*/  SHF.R.U32.HI R3, RZ, 0x18, R7 ;  /* 0x00000018ff037819 */ /* 0x000fc80000011607 */
[----:B------:R-:W-:-:S04]  /*8da0*/  LOP3.LUT R0, R0, 0x80, R3, 0xf8, !PT ;  /* 0x0000008000007812 */ /* 0x000fc800078ef803 */
[----:B------:R-:W-:-:S07]  /*8db0*/  PRMT R2, R0, 0x7610, R2 ;  /* 0x0000761000027816 */ /* 0x000fce0000000002 */
.L_x_30639:
[----:B------:R-:W-:Y:S05]  /*8dc0*/  BSYNC.RECONVERGENT B0 ;  /* 0x0000000000007941 */ /* 0x000fea0003800200 */
.L_x_30638:
[----:B------:R-:W-:Y:S01]  /*8dd0*/  STG.E.U8 desc[UR36][R4.64], R2 ;  /* 0x0000000204007986 */ /* 0x000fe2000c101124 */
[----:B------:R-:W-:Y:S05]  /*8de0*/  EXIT ;  /* 0x000000000000794d */ /* 0x000fea0003800000 */
.L_x_30636:
        /* <DEDUP_REMOVED lines=21> */
.L_x_30643:
[----:B------:R-:W-:-:S04]  /*8f40*/  SHF.R.U32.HI R3, RZ, 0x18, R7 ;  /* 0x00000018ff037819 */ /* 0x000fc80000011607 */
[----:B------:R-:W-:-:S04]  /*8f50*/  LOP3.LUT R0, R0, 0x80, R3, 0xf8, !PT ;  /* 0x0000008000007812 */ /* 0x000fc800078ef803 */
[----:B------:R-:W-:-:S07]  /*8f60*/  PRMT R2, R0, 0x7610, R2 ;  /* 0x0000761000027816 */ /* 0x000fce0000000002 */
.L_x_30642:
[----:B------:R-:W-:Y:S05]  /*8f70*/  BSYNC.RECONVERGENT B0 ;  /* 0x0000000000007941 */ /* 0x000fea0003800200 */
.L_x_30641:
[----:B------:R-:W-:Y:S01]  /*8f80*/  STG.E.U8 desc[UR36][R4.64], R2 ;  /* 0x0000000204007986 */ /* 0x000fe2000c101124 */
[----:B------:R-:W-:Y:S05]  /*8f90*/  EXIT ;  /* 0x000000000000794d */ /* 0x000fea0003800000 */
.L_x_30635:
        /* <DEDUP_REMOVED lines=26> */
.L_x_30645:
[----:B-----5:R-:W0:Y:S02]  /*9140*/  F2I.U64.F64.TRUNC R16, R16 ;  /* 0x0000001000107311 */ /* 0x020e24000030d800 */
[----:B0-----:R-:W-:Y:S01]  /*9150*/  STG.E.64 desc[UR36][R4.64], R16 ;  /* 0x0000001004007986 */ /* 0x001fe2000c101b24 */
[----:B------:R-:W-:Y:S05]  /*9160*/  EXIT ;  /* 0x000000000000794d */ /* 0x000fea0003800000 */
.L_x_30644:
[----:B-----5:R-:W0:Y:S02]  /*9170*/  F2I.U32.F64.TRUNC R17, R16 ;  /* 0x0000001000117311 */ /* 0x020e24000030d000 */
[----:B0-----:R-:W-:Y:S01]  /*9180*/  STG.E desc[UR36][R4.64], R17 ;  /* 0x0000001104007986 */ /* 0x001fe2000c101924 */
[----:B------:R-:W-:Y:S05]  /*9190*/  EXIT ;  /* 0x000000000000794d */ /* 0x000fea0003800000 */
.L_x_30634:
        /* <DEDUP_REMOVED lines=10> */
.L_x_30647:
[----:B------:R-:W-:-:S05]  /*9240*/  CS2R R18, SRZ ;  /* 0x0000000000127805 */ /* 0x000fca000001ff00 */
[----:B-----5:R-:W-:Y:S01]  /*9250*/  STG.E.128 desc[UR36][R4.64], R16 ;  /* 0x0000001004007986 */ /* 0x020fe2000c101d24 */
[----:B------:R-:W-:Y:S05]  /*9260*/  EXIT ;  /* 0x000000000000794d */ /* 0x000fea0003800000 */
.L_x_30646:
[----:B------:R-:W-:-:S13]  /*9270*/  ISETP.NE.AND P0, PT, R0, 0xf, PT ;  /* 0x0000000f0000780c */ /* 0x000fda0003f05270 */
[----:B------:R-:W-:Y:S05]  /*9280*/  @!P0 BRA `(.L_x_30648) ;  /* 0x0000000400088947 */ /* 0x000fea0003800000 */
[----:B------:R-:W-:-:S13]  /*9290*/  ISETP.NE.AND P0, PT, R0, 0x17, PT ;  /* 0x000000170000780c */ /* 0x000fda0003f05270 */
[----:B------:R-:W-:Y:S05]  /*92a0*/  @!P0 BRA `(.L_x_30649) ;  /* 0x0000000000a08947 */ /* 0x000fea0003800000 */
[----:B------:R-:W-:-:S13]  /*92b0*/  ISETP.NE.AND P0, PT, R0, 0x18, PT ;  /* 0x000000180000780c */ /* 0x000fda0003f05270 */
[----:B------:R-:W-:Y:S05]  /*92c0*/  @!P0 BRA `(.L_x_30650) ;  /* 0x0000000000448947 */ /* 0x000fea0003800000 */
.L_x_30627:
[----:B------:R-:W-:Y:S01]  /*92d0*/  MOV R0, 0x1c0 ;  /* 0x000001c000007802 */ /* 0x000fe20000000f00 */
[----:B------:R-:W0:Y:S01]  /*92e0*/  LDCU.64 UR4, c[0x4][0x1a0] ;  /* 0x01003400ff0477ac */ /* 0x000e220008000a00 */
[----:B------:R-:W-:Y:S02]  /*92f0*/  IMAD.MOV.U32 R8, RZ, RZ, 0x65 ;  /* 0x00000065ff087424 */ /* 0x000fe400078e00ff */
[----:B------:R1:W2:Y:S01]  /*9300*/  LDC.64 R2, c[0x4][R0] ;  /* 0x0100000000027b82 */ /* 0x0002a20000000a00 */
[----:B------:R-:W4:Y:S01]  /*9310*/  LDCU.64 UR6, c[0x4][0x1a8] ;  /* 0x01003500ff0677ac */ /* 0x000f220008000a00 */
[----:B------:R-:W-:Y:S02]  /*9320*/  IMAD.MOV.U32 R12, RZ, RZ, 0x1 ;  /* 0x00000001ff0c7424 */ /* 0x000fe400078e00ff */
[----:B------:R-:W-:Y:S01]  /*9330*/  IMAD.MOV.U32 R13, RZ, RZ, RZ ;  /* 0x000000ffff0d7224 */ /* 0x000fe200078e00ff */
[----:B------:R-:W3:Y:S01]  /*9340*/  LDCU.64 UR8, c[0x4][0x68] ;  /* 0x01000d00ff0877ac */ /* 0x000ee20008000a00 */
[----:B0-----:R-:W-:-:S02]  /*9350*/  IMAD.U32 R4, RZ, RZ, UR4 ;  /* 0x00000004ff047e24 */ /* 0x001fc4000f8e00ff */
[----:B------:R-:W-:Y:S02]  /*9360*/  IMAD.U32 R5, RZ, RZ, UR5 ;  /* 0x00000005ff057e24 */ /* 0x000fe4000f8e00ff */
[----:B----4-:R-:W-:Y:S02]  /*9370*/  IMAD.U32 R6, RZ, RZ, UR6 ;  /* 0x00000006ff067e24 */ /* 0x010fe4000f8e00ff */
[----:B------:R-:W-:Y:S02]  /*9380*/  IMAD.U32 R7, RZ, RZ, UR7 ;  /* 0x00000007ff077e24 */ /* 0x000fe4000f8e00ff */
[----:B---3--:R-:W-:Y:S02]  /*9390*/  IMAD.U32 R10, RZ, RZ, UR8 ;  /* 0x00000008ff0a7e24 */ /* 0x008fe4000f8e00ff */
[----:B-1----:R-:W-:-:S07]  /*93a0*/  IMAD.U32 R11, RZ, RZ, UR9 ;  /* 0x00000009ff0b7e24 */ /* 0x002fce000f8e00ff */
[----:B------:R-:W-:-:S07]  /*93b0*/  LEPC R20, `(.L_x_30651) ;  /* 0x000000001014794e */ /* 0x000fce0000000000 */
[----:B--2--5:R-:W-:Y:S05]  /*93c0*/  CALL.ABS.NOINC R2 ;  /* 0x0000000002007343 */ /* 0x024fea0003c00000 */
.L_x_30651:
[----:B------:R-:W-:Y:S05]  /*93d0*/  EXIT ;  /* 0x000000000000794d */ /* 0x000fea0003800000 */
.L_x_30650:
        /* <DEDUP_REMOVED lines=17> */
.L_x_30653:
[----:B------:R-:W-:Y:S05]  /*94f0*/  BSYNC.RECONVERGENT B0 ;  /* 0x0000000000007941 */ /* 0x000fea0003800200 */
.L_x_30652:
[----:B------:R-:W-:-:S05]  /*9500*/  LOP3.LUT R3, R0, 0x80, R3, 0xf8, !PT ;  /* 0x0000008000037812 */ /* 0x000fca00078ef803 */
[----:B------:R-:W-:Y:S01]  /*9510*/  STG.E.U8 desc[UR36][R4.64], R3 ;  /* 0x0000000304007986 */ /* 0x000fe2000c101124 */
[----:B------:R-:W-:Y:S05]  /*9520*/  EXIT ;  /* 0x000000000000794d */ /* 0x000fea0003800000 */
.L_x_30649:
        /* <DEDUP_REMOVED lines=16> */
.L_x_30655:
[----:B------:R-:W-:Y:S01]  /*9630*/  IMAD.MOV.U32 R0, RZ, RZ, 0x7f ;  /* 0x0000007fff007424 */ /* 0x000fe200078e00ff */
[----:B------:R-:W-:-:S04]  /*9640*/  ISETP.GT.U32.AND P0, PT, R2, 0x7f800000, PT ;  /* 0x7f8000000200780c */ /* 0x000fc80003f04070 */
[----:B------:R-:W-:-:S09]  /*9650*/  SEL R0, R0, 0x7c, P0 ;  /* 0x0000007c00007807 */ /* 0x000fd20000000000 */
.L_x_30656:
[----:B------:R-:W-:Y:S05]  /*9660*/  BSYNC.RECONVERGENT B0 ;  /* 0x0000000000007941 */ /* 0x000fea0003800200 */
.L_x_30654:
[----:B------:R-:W-:-:S04]  /*9670*/  SHF.R.U32.HI R3, RZ, 0x18, R3 ;  /* 0x00000018ff037819 */ /* 0x000fc80000011603 */
[----:B------:R-:W-:-:S05]  /*9680*/  LOP3.LUT R3, R0, 0x80, R3, 0xf8, !PT ;  /* 0x0000008000037812 */ /* 0x000fca00078ef803 */
[----:B------:R-:W-:Y:S01]  /*9690*/  STG.E.U8 desc[UR36][R4.64], R3 ;  /* 0x0000000304007986 */ /* 0x000fe2000c101124 */
[----:B------:R-:W-:Y:S05]  /*96a0*/  EXIT ;  /* 0x000000000000794d */ /* 0x000fea0003800000 */
.L_x_30648:
        /* <DEDUP_REMOVED lines=8> */
.L_x_30657:
        /* <DEDUP_REMOVED lines=13> */
.L_x_37287:


//--------------------- .text._ZN2at6native18elementwise_kernelILi128ELi2EZNS0_22gpu_kernel_impl_nocastIZZZNS0_17expm1_kernel_cudaERNS_18TensorIteratorBaseEENKUlvE_clEvENKUlvE_clEvEUldE_EEvS4_RKT_EUliE_EEviT1_ --------------------------
	.section	.text._ZN2at6native18elementwise_kernelILi128ELi2EZNS0_22gpu_kernel_impl_nocastIZZZNS0_17expm1_kernel_cudaERNS_18TensorIteratorBaseEENKUlvE_clEvENKUlvE_clEvEUldE_EEvS4_RKT_EUliE_EEviT1_,"ax",@progbits
	.align	128
        .global         _ZN2at6native18elementwise_kernelILi128ELi2EZNS0_22gpu_kernel_impl_nocastIZZZNS0_17expm1_kernel_cudaERNS_18TensorIteratorBaseEENKUlvE_clEvENKUlvE_clEvEUldE_EEvS4_RKT_EUliE_EEviT1_
        .type           _ZN2at6native18elementwise_kernelILi128ELi2EZNS0_22gpu_kernel_impl_nocastIZZZNS0_17expm1_kernel_cudaERNS_18TensorIteratorBaseEENKUlvE_clEvENKUlvE_clEvEUldE_EEvS4_RKT_EUliE_EEviT1_,@function
        .size           _ZN2at6native18elementwise_kernelILi128ELi2EZNS0_22gpu_kernel_impl_nocastIZZZNS0_17expm1_kernel_cudaERNS_18TensorIteratorBaseEENKUlvE_clEvENKUlvE_clEvEUldE_EEvS4_RKT_EUliE_EEviT1_,(.L_x_37288 - _ZN2at6native18elementwise_kernelILi128ELi2EZNS0_22gpu_kernel_impl_nocastIZZZNS0_17expm1_kernel_cudaERNS_18TensorIteratorBaseEENKUlvE_clEvENKUlvE_clEvEUldE_EEvS4_RKT_EUliE_EEviT1_)
        .other          _ZN2at6native18elementwise_kernelILi128ELi2EZNS0_22gpu_kernel_impl_nocastIZZZNS0_17expm1_kernel_cudaERNS_18TensorIteratorBaseEENKUlvE_clEvENKUlvE_clEvEUldE_EEvS4_RKT_EUliE_EEviT1_,@"STO_CUDA_ENTRY STV_DEFAULT"
_ZN2at6native18elementwise_kernelILi128ELi2EZNS0_22gpu_kernel_impl_nocastIZZZNS0_17expm1_kernel_cudaERNS_18TensorIteratorBaseEENKUlvE_clEvENKUlvE_clEvEUldE_EEvS4_RKT_EUliE_EEviT1_:
.text._ZN2at6native18elementwise_kernelILi128ELi2EZNS0_22gpu_kernel_impl_nocastIZZZNS0_17expm1_kernel_cudaERNS_18TensorIteratorBaseEENKUlvE_clEvENKUlvE_clEvEUldE_EEvS4_RKT_EUliE_EEviT1_:
        /* <DEDUP_REMOVED lines=14> */
[----:B0-----:R-:W2:Y:S02]  /*00e0*/  LDG.E.64 R4, desc[UR6][R4.64] ;  /* 0x0000000604047981 */ /* 0x001ea4000c1e1b00 */
[C---:B--2---:R-:W-:Y:S02]  /*00f0*/  FSETP.GEU.FTZ.AND P1, PT, R5.reuse, 4.1931471824645996094, PT ;  /* 0x40862e430500780b */ /* 0x044fe40003f3e000 */
[----:B------:R-:W-:-:S13]  /*0100*/  FSETP.GT.FTZ.AND P0, PT, R5, -3.1640625, PT ;  /* 0xc04a80000500780b */ /* 0x000fda0003f14000 */
[----:B------:R-:W-:Y:S05]  /*0110*/  @P0 BRA !P1, `(.L_x_30661) ;  /* 0x0000000000200947 */ /* 0x000fea0004800000 */
        /* <DEDUP_REMOVED lines=8> */
.L_x_30661:
[----:B------:R-:W-:Y:S01]  /*01a0*/  IMAD.MOV.U32 R6, RZ, RZ, 0x652b82fe ;  /* 0x652b82feff067424 */ /* 0x000fe200078e00ff */
[----:B------:R-:W-:Y:S01]  /*01b0*/  MOV R7, 0x3ff71547 ;  /* 0x3ff7154700077802 */ /* 0x000fe20000000f00 */
        /* <DEDUP_REMOVED lines=57> */
.L_x_30662:
[----:B------:R-:W0:Y:S01]  /*0550*/  LDC.64 R6, c[0x0][0x580] ;  /* 0x00016000ff067b82 */ /* 0x000e220000000a00 */
[----:B------:R-:W-:Y:S01]  /*0560*/  VIADD R3, R3, 0x80 ;  /* 0x0000008003037836 */ /* 0x000fe20000000000 */
[----:B0-----:R0:W-:Y:S06]  /*0570*/  STG.E.64 desc[UR6][R6.64], R4 ;  /* 0x0000000406007986 */ /* 0x0011ec000c101b06 */
.L_x_30660:
[----:B------:R-:W-:Y:S05]  /*0580*/  BSYNC.RECONVERGENT B0 ;  /* 0x0000000000007941 */ /* 0x000fea0003800200 */
.L_x_30659:
[----:B------:R-:W-:-:S13]  /*0590*/  ISETP.GE.AND P0, PT, R3, UR4, PT ;  /* 0x0000000403007c0c */ /* 0x000fda000bf06270 */
[----:B------:R-:W-:Y:S05]  /*05a0*/  @P0 EXIT ;  /* 0x000000000000094d */ /* 0x000fea0003800000 */
[----:B------:R-:W1:Y:S02]  /*05b0*/  LDC.64 R2, c[0x0][0x588] ;  /* 0x00016200ff027b82 */ /* 0x000e640000000a00 */
[----:B-1----:R-:W2:Y:S02]  /*05c0*/  LDG.E.64 R2, desc[UR6][R2.64] ;  /* 0x0000000602027981 */ /* 0x002ea4000c1e1b00 */
[C---:B--2---:R-:W-:Y:S02]  /*05d0*/  FSETP.GEU.FTZ.AND P1, PT, R3.reuse, 4.1931471824645996094, PT ;  /* 0x40862e430300780b */ /* 0x044fe40003f3e000 */
[----:B------:R-:W-:-:S13]  /*05e0*/  FSETP.GT.FTZ.AND P0, PT, R3, -3.1640625, PT ;  /* 0xc04a80000300780b */ /* 0x000fda0003f14000 */
[----:B------:R-:W-:Y:S05]  /*05f0*/  @P0 BRA !P1, `(.L_x_30663) ;  /* 0x0000000000280947 */ /* 0x000fea0004800000 */
[----:B0-----:R-:W0:Y:S01]  /*0600*/  LDC.64 R6, c[0x0][0x580] ;  /* 0x00016000ff067b82 */ /* 0x001e220000000a00 */
[C-C-:B------:R-:W-:Y:S01]  /*0610*/  DADD R4, R2.reuse, R2.reuse ;  /* 0x0000000002047229 */ /* 0x140fe20000000002 */
[----:B------:R-:W-:Y:S01]  /*0620*/  ISETP.GE.AND P1, PT, R3, RZ, PT ;  /* 0x000000ff0300720c */ /* 0x000fe20003f26270 */
[----:B------:R-:W-:Y:S01]  /*0630*/  DSETP.NAN.AND P0, PT, R2, R2, PT ;  /* 0x000000020200722a */ /* 0x000fe20003f08000 */
[----:B------:R-:W-:-:S04]  /*0640*/  MOV R0, 0x3ff00000 ;  /* 0x3ff0000000007802 */ /* 0x000fc80000000f00 */
[----:B------:R-:W-:-:S03]  /*0650*/  FSEL R3, -R0, +QNAN , !P1 ;  /* 0x7ff0000000037808 */ /* 0x000fc60004800100 */
[----:B------:R-:W-:Y:S02]  /*0660*/  FSEL R2, R4, RZ, P0 ;  /* 0x000000ff04027208 */ /* 0x000fe40000000000 */
[----:B------:R-:W-:-:S05]  /*0670*/  FSEL R3, R5, R3, P0 ;  /* 0x0000000305037208 */ /* 0x000fca0000000000 */
[----:B0-----:R-:W-:Y:S01]  /*0680*/  STG.E.64 desc[UR6][R6.64], R2 ;  /* 0x0000000206007986 */ /* 0x001fe2000c101b06 */
[----:B------:R-:W-:Y:S05]  /*0690*/  EXIT ;  /* 0x000000000000794d */ /* 0x000fea0003800000 */
.L_x_30663:
[----:B0-----:R-:W-:Y:S01]  /*06a0*/  IMAD.MOV.U32 R4, RZ, RZ, 0x652b82fe ;  /* 0x652b82feff047424 */ /* 0x001fe200078e00ff */
        /* <DEDUP_REMOVED lines=51> */
[----:B------:R-:W-:Y:S01]  /*09e0*/  DFMA R8, R6, R8, R6 ;  /* 0x000000080608722b */ /* 0x000fe20000000006 */
[----:B------:R-:W0:Y:S07]  /*09f0*/  LDC.64 R6, c[0x0][0x580] ;  /* 0x00016000ff067b82 */ /* 0x000e2e0000000a00 */
[----:B------:R-:W-:-:S08]  /*0a00*/  DFMA R8, R8, R4, R10 ;  /* 0x000000040808722b */ /* 0x000fd0000000000a */
[----:B------:R-:W-:-:S10]  /*0a10*/  DADD R4, R8, R8 ;  /* 0x0000000008047229 */ /* 0x000fd40000000008 */
[----:B------:R-:W-:Y:S02]  /*0a20*/  FSEL R11, R4, R8, !P0 ;  /* 0x00000008040b7208 */ /* 0x000fe40004000000 */
[----:B------:R-:W-:Y:S02]  /*0a30*/  FSEL R5, R5, R9, !P0 ;  /* 0x0000000905057208 */ /* 0x000fe40004000000 */
[----:B------:R-:W-:Y:S02]  /*0a40*/  FSEL R2, R2, R11, !P1 ;  /* 0x0000000b02027208 */ /* 0x000fe40004800000 */
[----:B------:R-:W-:-:S05]  /*0a50*/  FSEL R3, R3, R5, !P1 ;  /* 0x0000000503037208 */ /* 0x000fca0004800000 */
[----:B0-----:R-:W-:Y:S01]  /*0a60*/  STG.E.64 desc[UR6][R6.64], R2 ;  /* 0x0000000206007986 */ /* 0x001fe2000c101b06 */
[----:B------:R-:W-:Y:S05]  /*0a70*/  EXIT ;  /* 0x000000000000794d */ /* 0x000fea0003800000 */
.L_x_30658:
        /* <DEDUP_REMOVED lines=305> */
.L_x_30666:
[----:B------:R-:W0:Y:S02]  /*1d90*/  LDCU.64 UR8, c[0x0][0x588] ;  /* 0x0000b100ff0877ac */ /* 0x000e240008000a00 */
[----:B0-----:R-:W-:-:S04]  /*1da0*/  IADD3 R6, P0, PT, R4, UR8, RZ ;  /* 0x0000000804067c10 */ /* 0x001fc8000ff1e0ff */
[----:B------:R-:W-:-:S06]  /*1db0*/  IADD3.X R7, PT, PT, RZ, UR9, RZ, P0, !PT ;  /* 0x00000009ff077c10 */ /* 0x000fcc00087fe4ff */
[----:B------:R-:W2:Y:S01]  /*1dc0*/  LDG.E.64 R6, desc[UR6][R6.64] ;  /* 0x0000000606067981 */ /* 0x000ea2000c1e1b00 */
[----:B------:R-:W-:Y:S01]  /*1dd0*/  BSSY.RECONVERGENT B1, `(.L_x_30667) ;  /* 0x0000048000017945 */ /* 0x000fe20003800200 */
[C---:B--2---:R-:W-:Y:S02]  /*1de0*/  FSETP.GEU.FTZ.AND P0, PT, R7.reuse, 4.1931471824645996094, PT ;  /* 0x40862e430700780b */ /* 0x044fe40003f1e000 */
[----:B------:R-:W-:-:S04]  /*1df0*/  FSETP.GT.FTZ.AND P1, PT, R7, -3.1640625, PT ;  /* 0xc04a80000700780b */ /* 0x000fc80003f34000 */
[----:B------:R-:W-:-:S13]  /*1e00*/  PLOP3.LUT P0, PT, P0, P1, PT, 0xf2, 0x2f ;  /* 0x00000000002f781c */ /* 0x000fda0000703e72 */
[----:B------:R-:W-:Y:S05]  /*1e10*/  @P0 BRA `(.L_x_30668) ;  /* 0x0000000000f00947 */ /* 0x000fea0003800000 */
        /* <DEDUP_REMOVED lines=60> */
.L_x_30668:
[C-C-:B------:R-:W-:Y:S01]  /*21e0*/  DADD R8, R6.reuse, R6.reuse ;  /* 0x0000000006087229 */ /* 0x140fe20000000006 */
[----:B------:R-:W-:Y:S01]  /*21f0*/  IMAD.MOV.U32 R4, RZ, RZ, 0x3ff00000 ;  /* 0x3ff00000ff047424 */ /* 0x000fe200078e00ff */
[----:B------:R-:W-:Y:S01]  /*2200*/  ISETP.GE.AND P1, PT, R7, RZ, PT ;  /* 0x000000ff0700720c */ /* 0x000fe20003f26270 */
[----:B------:R-:W-:-:S03]  /*2210*/  DSETP.NAN.AND P0, PT, R6, R6, PT ;  /* 0x000000060600722a */ /* 0x000fc60003f08000 */
[----:B------:R-:W-:-:S04]  /*2220*/  FSEL R7, -R4, +QNAN , !P1 ;  /* 0x7ff0000004077808 */ /* 0x000fc80004800100 */
[----:B------:R-:W-:Y:S02]  /*2230*/  FSEL R6, R8, RZ, P0 ;  /* 0x000000ff08067208 */ /* 0x000fe40000000000 */
[----:B------:R-:W-:-:S07]  /*2240*/  FSEL R7, R9, R7, P0 ;  /* 0x0000000709077208 */ /* 0x000fce0000000000 */
.L_x_30669:
[----:B------:R-:W-:Y:S05]  /*2250*/  BSYNC.RECONVERGENT B1 ;  /* 0x0000000000017941 */ /* 0x000fea0003800200 */
.L_x_30667:
[----:B------:R-:W0:Y:S01]  /*2260*/  LDCU.64 UR8, c[0x0][0x580] ;  /* 0x0000b000ff0877ac */ /* 0x000e220008000a00 */
[----:B------:R-:W-:Y:S01]  /*2270*/  VIADD R3, R3, 0x80 ;  /* 0x0000008003037836 */ /* 0x000fe20000000000 */
[----:B0-----:R-:W-:-:S04]  /*2280*/  IADD3 R4, P0, PT, R5, UR8, RZ ;  /* 0x0000000805047c10 */ /* 0x001fc8000ff1e0ff */
[----:B------:R-:W-:-:S05]  /*2290*/  IADD3.X R5, PT, PT, RZ, UR9, RZ, P0, !PT ;  /* 0x00000009ff057c10 */ /* 0x000fca00087fe4ff */
[----:B------:R0:W-:Y:S04]  /*22a0*/  STG.E.64 desc[UR6][R4.64], R6 ;  /* 0x0000000604007986 */ /* 0x0001e8000c101b06 */
.L_x_30665:
[----:B------:R-:W-:Y:S05]  /*22b0*/  BSYNC.RECONVERGENT B0 ;  /* 0x0000000000007941 */ /* 0x000fea0003800200 */
.L_x_30664:
        /* <DEDUP_REMOVED lines=300> */
.L_x_30670:
[----:B------:R-:W0:Y:S02]  /*3580*/  LDCU.128 UR8, c[0x0][0x580] ;  /* 0x0000b000ff0877ac */ /* 0x000e240008000c00 */
[----:B0-----:R-:W-:-:S05]  /*3590*/  IADD3 R4, P0, PT, R2, UR10, RZ ;  /* 0x0000000a02047c10 */ /* 0x001fca000ff1e0ff */
[----:B------:R-:W-:-:S06]  /*35a0*/  IMAD.X R5, RZ, RZ, UR11, P0 ;  /* 0x0000000bff057e24 */ /* 0x000fcc00080e06ff */
[----:B------:R-:W2:Y:S01]  /*35b0*/  LDG.E.64 R4, desc[UR6][R4.64] ;  /* 0x0000000604047981 */ /* 0x000ea2000c1e1b00 */
[----:B------:R-:W-:Y:S01]  /*35c0*/  IADD3 R2, P1, PT, R3, UR8, RZ ;  /* 0x0000000803027c10 */ /* 0x000fe2000ff3e0ff */
[----:B------:R-:W-:Y:S03]  /*35d0*/  BSSY.RECONVERGENT B0, `(.L_x_30671) ;  /* 0x0000048000007945 */ /* 0x000fe60003800200 */
[----:B------:R-:W-:Y:S02]  /*35e0*/  IADD3.X R3, PT, PT, RZ, UR9, RZ, P1, !PT ;  /* 0x00000009ff037c10 */ /* 0x000fe40008ffe4ff */
        /* <DEDUP_REMOVED lines=11> */
.L_x_30672:
[----:B------:R-:W-:Y:S01]  /*36a0*/  IMAD.MOV.U32 R6, RZ, RZ, 0x652b82fe ;  /* 0x652b82feff067424 */ /* 0x000fe200078e00ff */
[----:B------:R-:W-:Y:S01]  /*36b0*/  MOV R7, 0x3ff71547 ;  /* 0x3ff7154700077802 */ /* 0x000fe20000000f00 */
        /* <DEDUP_REMOVED lines=57> */
.L_x_30673:
[----:B------:R-:W-:Y:S05]  /*3a50*/  BSYNC.RECONVERGENT B0 ;  /* 0x0000000000007941 */ /* 0x000fea0003800200 */
.L_x_30671:
[----:B------:R-:W-:Y:S01]  /*3a60*/  STG.E.64 desc[UR6][R2.64], R4 ;  /* 0x0000000402007986 */ /* 0x000fe2000c101b06 */
[----:B------:R-:W-:Y:S05]  /*3a70*/  EXIT ;  /* 0x000000000000794d */ /* 0x000fea0003800000 */
.L_x_30674:
        /* <DEDUP_REMOVED lines=16> */
.L_x_37288:


//--------------------- .text._ZN2at6native27unrolled_elementwise_kernelIZZZNS0_17expm1_kernel_cudaERNS_18TensorIteratorBaseEENKUlvE_clEvENKUlvE_clEvEUldE_St5arrayIPcLm2EELi4E23TrivialOffsetCalculatorILi1EjESB_NS0_6memory15LoadWithoutCastENSC_16StoreWithoutCastEEEviT_T0_T2_T3_T4_T5_ --------------------------
	.section	.text._ZN2at6native27unrolled_elementwise_kernelIZZZNS0_17expm1_kernel_cudaERNS_18TensorIteratorBaseEENKUlvE_clEvENKUlvE_clEvEUldE_St5arrayIPcLm2EELi4E23TrivialOffsetCalculatorILi1EjESB_NS0_6memory15LoadWithoutCastENSC_16StoreWithoutCastEEEviT_T0_T2_T3_T4_T5_,"ax",@progbits
	.align	128
        .global         _ZN2at6native27unrolled_elementwise_kernelIZZZNS0_17expm1_kernel_cudaERNS_18TensorIteratorBaseEENKUlvE_clEvENKUlvE_clEvEUldE_St5arrayIPcLm2EELi4E23TrivialOffsetCalculatorILi1EjESB_NS0_6memory15LoadWithoutCastENSC_16StoreWithoutCastEEEviT_T0_T2_T3_T4_T5_
        .type           _ZN2at6native27unrolled_elementwise_kernelIZZZNS0_17expm1_kernel_cudaERNS_18TensorIteratorBaseEENKUlvE_clEvENKUlvE_clEvEUldE_St5arrayIPcLm2EELi4E23TrivialOffsetCalculatorILi1EjESB_NS0_6memory15LoadWithoutCastENSC_16StoreWithoutCastEEEviT_T0_T2_T3_T4_T5_,@function
        .size           _ZN2at6native27unrolled_elementwise_kernelIZZZNS0_17expm1_kernel_cudaERNS_18TensorIteratorBaseEENKUlvE_clEvENKUlvE_clEvEUldE_St5arrayIPcLm2EELi4E23TrivialOffsetCalculatorILi1EjESB_NS0_6memory15LoadWithoutCastENSC_16StoreWithoutCastEEEviT_T0_T2_T3_T4_T5_,(.L_x_37289 - _ZN2at6native27unrolled_elementwise_kernelIZZZNS0_17expm1_kernel_cudaERNS_18TensorIteratorBaseEENKUlvE_clEvENKUlvE_clEvEUldE_St5arrayIPcLm2EELi4E23TrivialOffsetCalculatorILi1EjESB_NS0_6memory15LoadWithoutCastENSC_16StoreWithoutCastEEEviT_T0_T2_T3_T4_T5_)
        .other          _ZN2at6native27unrolled_elementwise_kernelIZZZNS0_17expm1_kernel_cudaERNS_18TensorIteratorBaseEENKUlvE_clEvENKUlvE_clEvEUldE_St5arrayIPcLm2EELi4E23TrivialOffsetCalculatorILi1EjESB_NS0_6memory15LoadWithoutCastENSC_16StoreWithoutCastEEEviT_T0_T2_T3_T4_T5_,@"STO_CUDA_ENTRY STV_DEFAULT"
_ZN2at6native27unrolled_elementwise_kernelIZZZNS0_17expm1_kernel_cudaERNS_18TensorIteratorBaseEENKUlvE_clEvENKUlvE_clEvEUldE_St5arrayIPcLm2EELi4E23TrivialOffsetCalculatorILi1EjESB_NS0_6memory15LoadWithoutCastENSC_16StoreWithoutCastEEEviT_T0_T2_T3_T4_T5_:
.text._ZN2at6native27unrolled_elementwise_kernelIZZZNS0_17expm1_kernel_cudaERNS_18TensorIteratorBaseEENKUlvE_clEvENKUlvE_clEvEUldE_St5arrayIPcLm2EELi4E23TrivialOffsetCalculatorILi1EjESB_NS0_6memory15LoadWithoutCastENSC_16StoreWithoutCastEEEviT_T0_T2_T3_T4_T5_:
        /* <DEDUP_REMOVED lines=18> */
[----:B-1----:R0:W5:Y:S05]  /*0120*/  @!P0 LDG.E.64 R10, desc[UR4][R14.64] ;  /* 0x000000040e0a8981 */ /* 0x00216a000c1e1b00 */
[----:B------:R-:W1:Y:S01]  /*0130*/  @!P3 LDC.64 R4, c[0x0][0x390] ;  /* 0x0000e400ff04bb82 */ /* 0x000e620000000a00 */
[----:B------:R-:W-:Y:S02]  /*0140*/  @!P3 IMAD R21, R9, 0x200, R6 ;  /* 0x000002000915b824 */ /* 0x000fe400078e0206 */
[----:B------:R-:W-:Y:S02]  /*0150*/  @!P3 VIADD R6, R6, 0x80 ;  /* 0x000000800606b836 */ /* 0x000fe40000000000 */
[----:B--2---:R-:W-:Y:S01]  /*0160*/  @!P1 IMAD.WIDE.U32 R16, R13, 0x8, R16 ;  /* 0x000000080d109825 */ /* 0x004fe200078e0010 */
[----:B------:R-:W-:-:S02]  /*0170*/  CS2R R12, SRZ ;  /* 0x00000000000c7805 */ /* 0x000fc4000001ff00 */
[----:B------:R-:W-:-:S04]  /*0180*/  ISETP.GE.AND P2, PT, R6, R7, PT ;  /* 0x000000070600720c */ /* 0x000fc80003f46270 */
[----:B------:R0:W5:Y:S09]  /*0190*/  @!P1 LDG.E.64 R12, desc[UR4][R16.64] ;  /* 0x00000004100c9981 */ /* 0x000172000c1e1b00 */
[----:B------:R-:W2:Y:S01]  /*01a0*/  @!P2 LDC.64 R2, c[0x0][0x390] ;  /* 0x0000e400ff02ab82 */ /* 0x000ea20000000a00 */
[----:B------:R-:W-:-:S02]  /*01b0*/  @!P2 IMAD R19, R9, 0x200, R6 ;  /* 0x000002000913a824 */ /* 0x000fc400078e0206 */
[----:B-1----:R-:W-:Y:S01]  /*01c0*/  @!P3 IMAD.WIDE.U32 R20, R21, 0x8, R4 ;  /* 0x000000081514b825 */ /* 0x002fe200078e0004 */
[----:B------:R-:W-:-:S06]  /*01d0*/  CS2R R4, SRZ ;  /* 0x0000000000047805 */ /* 0x000fcc000001ff00 */
[----:B------:R0:W5:Y:S01]  /*01e0*/  @!P3 LDG.E.64 R4, desc[UR4][R20.64] ;  /* 0x000000041404b981 */ /* 0x000162000c1e1b00 */
[----:B--2---:R-:W-:Y:S01]  /*01f0*/  @!P2 IMAD.WIDE.U32 R18, R19, 0x8, R2 ;  /* 0x000000081312a825 */ /* 0x004fe200078e0002 */
[----:B------:R-:W-:-:S06]  /*0200*/  CS2R R2, SRZ ;  /* 0x0000000000027805 */ /* 0x000fcc000001ff00 */
[----:B------:R0:W5:Y:S01]  /*0210*/  @!P2 LDG.E.64 R2, desc[UR4][R18.64] ;  /* 0x000000041202a981 */ /* 0x000162000c1e1b00 */
[----:B------:R-:W-:Y:S01]  /*0220*/  ISETP.GE.AND P2, PT, R0, R7, PT ;  /* 0x000000070000720c */ /* 0x000fe20003f46270 */
[----:B------:R-:W-:-:S12]  /*0230*/  BSSY.RECONVERGENT B0, `(.L_x_30675) ;  /* 0x0000049000007945 */ /* 0x000fd80003800200 */
[----:B0-----:R-:W-:Y:S05]  /*0240*/  @P2 BRA `(.L_x_30676) ;  /* 0x00000004001c2947 */ /* 0x001fea0003800000 */
[C---:B-----5:R-:W-:Y:S02]  /*0250*/  FSETP.GEU.FTZ.AND P0, PT, R11.reuse, 4.1931471824645996094, PT ;  /* 0x40862e430b00780b */ /* 0x060fe40003f1e000 */
[----:B------:R-:W-:-:S04]  /*0260*/  FSETP.GT.FTZ.AND P1, PT, R11, -3.1640625, PT ;  /* 0xc04a80000b00780b */ /* 0x000fc80003f34000 */
[----:B------:R-:W-:-:S13]  /*0270*/  PLOP3.LUT P0, PT, P0, P1, PT, 0xf2, 0x2f ;  /* 0x00000000002f781c */ /* 0x000fda0000703e72 */
[----:B------:R-:W-:Y:S05]  /*0280*/  @P0 BRA `(.L_x_30677) ;  /* 0x0000000000f00947 */ /* 0x000fea0003800000 */
        /* <DEDUP_REMOVED lines=60> */
.L_x_30677:
[C-C-:B------:R-:W-:Y:S01]  /*0650*/  DADD R14, R10.reuse, R10.reuse ;  /* 0x000000000a0e7229 */ /* 0x140fe2000000000a */
[----:B------:R-:W-:Y:S01]  /*0660*/  IMAD.MOV.U32 R6, RZ, RZ, 0x3ff00000 ;  /* 0x3ff00000ff067424 */ /* 0x000fe200078e00ff */
[----:B------:R-:W-:Y:S01]  /*0670*/  ISETP.GE.AND P1, PT, R11, RZ, PT ;  /* 0x000000ff0b00720c */ /* 0x000fe20003f26270 */
[----:B------:R-:W-:-:S03]  /*0680*/  DSETP.NAN.AND P0, PT, R10, R10, PT ;  /* 0x0000000a0a00722a */ /* 0x000fc60003f08000 */
[----:B------:R-:W-:-:S04]  /*0690*/  FSEL R11, -R6, +QNAN , !P1 ;  /* 0x7ff00000060b7808 */ /* 0x000fc80004800100 */
[----:B------:R-:W-:Y:S02]  /*06a0*/  FSEL R10, R14, RZ, P0 ;  /* 0x000000ff0e0a7208 */ /* 0x000fe40000000000 */
[----:B------:R-:W-:-:S07]  /*06b0*/  FSEL R11, R15, R11, P0 ;  /* 0x0000000b0f0b7208 */ /* 0x000fce0000000000 */
.L_x_30676:
[----:B------:R-:W-:Y:S05]  /*06c0*/  BSYNC.RECONVERGENT B0 ;  /* 0x0000000000007941 */ /* 0x000fea0003800200 */
.L_x_30675:
[----:B------:R-:W-:Y:S01]  /*06d0*/  VIADD R6, R0, 0x80 ;  /* 0x0000008000067836 */ /* 0x000fe20000000000 */
[----:B------:R-:W-:Y:S04]  /*06e0*/  BSSY.RECONVERGENT B0, `(.L_x_30678) ;  /* 0x0000049000007945 */ /* 0x000fe80003800200 */
[----:B------:R-:W-:-:S13]  /*06f0*/  ISETP.GE.AND P0, PT, R6, R7, PT ;  /* 0x000000070600720c */ /* 0x000fda0003f06270 */
[----:B------:R-:W-:Y:S05]  /*0700*/  @P0 BRA `(.L_x_30679) ;  /* 0x0000000400180947 */ /* 0x000fea0003800000 */
[C---:B-----5:R-:W-:Y:S02]  /*0710*/  FSETP.GEU.FTZ.AND P1, PT, R13.reuse, 4.1931471824645996094, PT ;  /* 0x40862e430d00780b */ /* 0x060fe40003f3e000 */
        /* <DEDUP_REMOVED lines=10> */
.L_x_30680:
        /* <DEDUP_REMOVED lines=59> */
.L_x_30679:
[----:B------:R-:W-:Y:S05]  /*0b70*/  BSYNC.RECONVERGENT B0 ;  /* 0x0000000000007941 */ /* 0x000fea0003800200 */
.L_x_30678:
        /* <DEDUP_REMOVED lines=15> */
.L_x_30683:
        /* <DEDUP_REMOVED lines=59> */
.L_x_30682:
[----:B------:R-:W-:Y:S05]  /*1020*/  BSYNC.RECONVERGENT B0 ;  /* 0x0000000000007941 */ /* 0x000fea0003800200 */
.L_x_30681:
        /* <DEDUP_REMOVED lines=15> */
.L_x_30686:
        /* <DEDUP_REMOVED lines=59> */
.L_x_30685:
[----:B------:R-:W-:Y:S05]  /*14d0*/  BSYNC.RECONVERGENT B0 ;  /* 0x0000000000007941 */ /* 0x000fea0003800200 */
.L_x_30684:
[----:B------:R-:W0:Y:S01]  /*14e0*/  @!P2 LDC.64 R14, c[0x0][0x388] ;  /* 0x0000e200ff0eab82 */ /* 0x000e220000000a00 */
[----:B------:R-:W-:Y:S01]  /*14f0*/  @!P2 IMAD R17, R9, 0x200, R0 ;  /* 0x000002000911a824 */ /* 0x000fe200078e0200 */
[----:B------:R-:W-:Y:S01]  /*1500*/  BSSY.RECONVERGENT B0, `(.L_x_30687) ;  /* 0x0000010000007945 */ /* 0x000fe20003800200 */
[----:B------:R-:W-:-:S05]  /*1510*/  @!P2 IMAD.MOV.U32 R0, RZ, RZ, R6 ;  /* 0x000000ffff00a224 */ /* 0x000fca00078e0006 */
[----:B------:R-:W-:Y:S01]  /*1520*/  ISETP.GE.AND P0, PT, R0, R7, PT ;  /* 0x000000070000720c */ /* 0x000fe20003f06270 */
[----:B0-----:R-:W-:-:S05]  /*1530*/  @!P2 IMAD.WIDE.U32 R14, R17, 0x8, R14 ;  /* 0x00000008110ea825 */ /* 0x001fca00078e000e */
[----:B-----5:R0:W-:Y:S07]  /*1540*/  @!P2 STG.E.64 desc[UR4][R14.64], R10 ;  /* 0x0000000a0e00a986 */ /* 0x0201ee000c101b04 */
        /* <DEDUP_REMOVED lines=11> */
.L_x_30688:
[----:B------:R-:W-:Y:S05]  /*1600*/  BSYNC.RECONVERGENT B0 ;  /* 0x0000000000007941 */ /* 0x000fea0003800200 */
.L_x_30687:
[----:B------:R-:W-:-:S13]  /*1610*/  ISETP.GE.AND P0, PT, R0, R7, PT ;  /* 0x000000070000720c */ /* 0x000fda0003f06270 */
[----:B------:R-:W-:Y:S05]  /*1620*/  @P0 EXIT ;  /* 0x000000000000094d */ /* 0x000fea0003800000 */
[----:B-1----:R-:W1:Y:S01]  /*1630*/  LDC.64 R4, c[0x0][0x388] ;  /* 0x0000e200ff047b82 */ /* 0x002e620000000a00 */
[----:B------:R-:W-:-:S04]  /*1640*/  IMAD R9, R9, 0x200, R0 ;  /* 0x0000020009097824 */ /* 0x000fc800078e0200 */
[----:B-1----:R-:W-:-:S05]  /*1650*/  IMAD.WIDE.U32 R4, R9, 0x8, R4 ;  /* 0x0000000809047825 */ /* 0x002fca00078e0004 */
[----:B------:R-:W-:Y:S01]  /*1660*/  STG.E.64 desc[UR4][R4.64], R2 ;  /* 0x0000000204007986 */ /* 0x000fe2000c101b04 */
[----:B------:R-:W-:Y:S05]  /*1670*/  EXIT ;  /* 0x000000000000794d */ /* 0x000fea0003800000 */
.L_x_30689:
        /* <DEDUP_REMOVED lines=16> */
.L_x_37289:


//--------------------- .text._ZN2at6native29vectorized_elementwise_kernelILi2EZZZNS0_17expm1_kernel_cudaERNS_18TensorIteratorBaseEENKUlvE_clEvENKUlvE_clEvEUldE_St5arrayIPcLm2EEEEviT0_T1_ --------------------------
	.section	.text._ZN2at6native29vectorized_elementwise_kernelILi2EZZZNS0_17expm1_kernel_cudaERNS_18TensorIteratorBaseEENKUlvE_clEvENKUlvE_clEvEUldE_St5arrayIPcLm2EEEEviT0_T1_,"ax",@progbits
	.align	128
        .global         _ZN2at6native29vectorized_elementwise_kernelILi2EZZZNS0_17expm1_kernel_cudaERNS_18TensorIteratorBaseEENKUlvE_clEvENKUlvE_clEvEUldE_St5arrayIPcLm2EEEEviT0_T1_
        .type           _ZN2at6native29vectorized_elementwise_kernelILi2EZZZNS0_17expm1_kernel_cudaERNS_18TensorIteratorBaseEENKUlvE_clEvENKUlvE_clEvEUldE_St5arrayIPcLm2EEEEviT0_T1_,@function
        .size           _ZN2at6native29vectorized_elementwise_kernelILi2EZZZNS0_17expm1_kernel_cudaERNS_18TensorIteratorBaseEENKUlvE_clEvENKUlvE_clEvEUldE_St5arrayIPcLm2EEEEviT0_T1_,(.L_x_37290 - _ZN2at6native29vectorized_elementwise_kernelILi2EZZZNS0_17expm1_kernel_cudaERNS_18TensorIteratorBaseEENKUlvE_clEvENKUlvE_clEvEUldE_St5arrayIPcLm2EEEEviT0_T1_)
        .other          _ZN2at6native29vectorized_elementwise_kernelILi2EZZZNS0_17expm1_kernel_cudaERNS_18TensorIteratorBaseEENKUlvE_clEvENKUlvE_clEvEUldE_St5arrayIPcLm2EEEEviT0_T1_,@"STO_CUDA_ENTRY STV_DEFAULT"
_ZN2at6native29vectorized_elementwise_kernelILi2EZZZNS0_17expm1_kernel_cudaERNS_18TensorIteratorBaseEENKUlvE_clEvENKUlvE_clEvEUldE_St5arrayIPcLm2EEEEviT0_T1_:
.text._ZN2at6native29vectorized_elementwise_kernelILi2EZZZNS0_17expm1_kernel_cudaERNS_18TensorIteratorBaseEENKUlvE_clEvENKUlvE_clEvEUldE_St5arrayIPcLm2EEEEviT0_T1_:
[----:B------:R-:W-:Y:S08]  /*0000*/  LDC R1, c[0x0][0x37c] ;  /* 0x0000df00ff017b82 */ /* 0x000ff00000000800 */
[----:B------:R-:W0:Y:S01]  /*0010*/  S2UR UR4, SR_CTAID.X ;  /* 0x00000000000479c3 */ /* 0x000e220000002500 */
[----:B------:R-:W1:Y:S01]  /*0020*/  LDCU UR5, c[0x0][0x380] ;  /* 0x00007000ff0577ac */ /* 0x000e620008000800 */
[----:B------:R-:W2:Y:S01]  /*0030*/  LDCU.64 UR8, c[0x0][0x358] ;  /* 0x00006b00ff0877ac */ /* 0x000ea20008000a00 */
[----:B0-----:R-:W-:-:S04]  /*0040*/  USHF.L.U32 UR4, UR4, 0xa, URZ ;  /* 0x0000000a04047899 */ /* 0x001fc800080006ff */
[----:B-1----:R-:W-:-:S04]  /*0050*/  UIADD3 UR5, UPT, UPT, -UR4, UR5, URZ ;  /* 0x0000000504057290 */ /* 0x002fc8000fffe1ff */
[----:B------:R-:W-:-:S09]  /*0060*/  UISETP.GT.U32.AND UP0, UPT, UR5, 0x3ff, UPT ;  /* 0x000003ff0500788c */ /* 0x000fd2000bf04070 */
[----:B--2---:R-:W-:Y:S05]  /*0070*/  BRA.U UP0, `(.L_x_30690) ;  /* 0x0000002d00307547 */ /* 0x004fea000b800000 */
[----:B------:R-:W0:Y:S01]  /*0080*/  S2R R22, SR_TID.X ;  /* 0x0000000000167919 */ /* 0x000e220000002100 */
[----:B------:R-:W-:Y:S02]  /*0090*/  CS2R R6, SRZ ;  /* 0x0000000000067805 */ /* 0x000fe4000001ff00 */
        /* <DEDUP_REMOVED lines=9> */
[----:B------:R-:W-:Y:S01]  /*0130*/  ISETP.GE.U32.AND P4, PT, R22, UR5, PT ;  /* 0x0000000516007c0c */ /* 0x000fe2000bf86070 */
[----:B0-----:R-:W-:-:S05]  /*0140*/  @!P6 IMAD.WIDE.U32 R8, R5, 0x8, R8 ;  /* 0x000000080508e825 */ /* 0x001fca00078e0008 */
[----:B------:R0:W5:Y:S07]  /*0150*/  @!P6 LDG.E.64 R6, desc[UR8][R8.64] ;  /* 0x000000080806e981 */ /* 0x00016e000c1e1b00 */
[C---:B------:R-:W-:Y:S01]  /*0160*/  @!P4 VIADD R3, R22.reuse, UR4 ;  /* 0x000000041603cc36 */ /* 0x040fe20008000000 */
[----:B------:R-:W2:Y:S01]  /*0170*/  @!P4 LDC.64 R16, c[0x0][0x390] ;  /* 0x0000e400ff10cb82 */ /* 0x000ea20000000a00 */
[----:B------:R-:W-:-:S05]  /*0180*/  @!P4 VIADD R22, R22, 0x80 ;  /* 0x000000801616c836 */ /* 0x000fca0000000000 */
[----:B------:R-:W-:-:S13]  /*0190*/  ISETP.GE.U32.AND P3, PT, R22, UR5, PT ;  /* 0x0000000516007c0c */ /* 0x000fda000bf66070 */
[C---:B------:R-:W-:Y:S01]  /*01a0*/  @!P3 VIADD R19, R22.reuse, UR4 ;  /* 0x000000041613bc36 */ /* 0x040fe20008000000 */
[----:B------:R-:W3:Y:S01]  /*01b0*/  @!P3 LDC.64 R20, c[0x0][0x390] ;  /* 0x0000e400ff14bb82 */ /* 0x000ee20000000a00 */
[----:B------:R-:W-:-:S05]  /*01c0*/  @!P3 VIADD R22, R22, 0x80 ;  /* 0x000000801616b836 */ /* 0x000fca0000000000 */
[----:B------:R-:W-:-:S13]  /*01d0*/  ISETP.GE.U32.AND P2, PT, R22, UR5, PT ;  /* 0x0000000516007c0c */ /* 0x000fda000bf46070 */
[C---:B------:R-:W-:Y:S01]  /*01e0*/  @!P2 VIADD R27, R22.reuse, UR4 ;  /* 0x00000004161bac36 */ /* 0x040fe20008000000 */
[----:B0-----:R-:W0:Y:S01]  /*01f0*/  @!P2 LDC.64 R8, c[0x0][0x390] ;  /* 0x0000e400ff08ab82 */ /* 0x001e220000000a00 */
[----:B------:R-:W-:-:S05]  /*0200*/  @!P2 VIADD R22, R22, 0x80 ;  /* 0x000000801616a836 */ /* 0x000fca0000000000 */
[----:B------:R-:W-:-:S13]  /*0210*/  ISETP.GE.U32.AND P1, PT, R22, UR5, PT ;  /* 0x0000000516007c0c */ /* 0x000fda000bf26070 */
[C---:B------:R-:W-:Y:S01]  /*0220*/  @!P1 VIADD R25, R22.reuse, UR4 ;  /* 0x0000000416199c36 */ /* 0x040fe20008000000 */
[----:B------:R-:W4:Y:S01]  /*0230*/  @!P1 LDC.64 R10, c[0x0][0x390] ;  /* 0x0000e400ff0a9b82 */ /* 0x000f220000000a00 */
[----:B------:R-:W-:-:S05]  /*0240*/  @!P1 VIADD R22, R22, 0x80 ;  /* 0x0000008016169836 */ /* 0x000fca0000000000 */
[----:B------:R-:W-:-:S13]  /*0250*/  ISETP.GE.U32.AND P0, PT, R22, UR5, PT ;  /* 0x0000000516007c0c */ /* 0x000fda000bf06070 */
[C---:B------:R-:W-:Y:S01]  /*0260*/  @!P0 VIADD R23, R22.reuse, UR4 ;  /* 0x0000000416178c36 */ /* 0x040fe20008000000 */
[----:B------:R-:W4:Y:S01]  /*0270*/  @!P0 LDC.64 R12, c[0x0][0x390] ;  /* 0x0000e400ff0c8b82 */ /* 0x000f220000000a00 */
[----:B------:R-:W-:-:S05]  /*0280*/  @!P0 VIADD R22, R22, 0x80 ;  /* 0x0000008016168836 */ /* 0x000fca0000000000 */
[----:B------:R-:W-:-:S13]  /*0290*/  ISETP.GE.U32.AND P6, PT, R22, UR5, PT ;  /* 0x0000000516007c0c */ /* 0x000fda000bfc6070 */
[----:B------:R-:W4:Y:S01]  /*02a0*/  @!P6 LDC.64 R14, c[0x0][0x390] ;  /* 0x0000e400ff0eeb82 */ /* 0x000f220000000a00 */
[----:B------:R-:W-:Y:S01]  /*02b0*/  CS2R R4, SRZ ;  /* 0x0000000000047805 */ /* 0x000fe2000001ff00 */
[----:B-1----:R-:W-:-:S04]  /*02c0*/  @!P5 IMAD.WIDE.U32 R28, R2, 0x8, R28 ;  /* 0x00000008021cd825 */ /* 0x002fc800078e001c */
[----:B------:R-:W-:Y:S01]  /*02d0*/  @!P6 VIADD R22, R22, UR4 ;  /* 0x000000041616ec36 */ /* 0x000fe20008000000 */
[----:B------:R1:W5:Y:S01]  /*02e0*/  @!P5 LDG.E.64 R4, desc[UR8][R28.64] ;  /* 0x000000081c04d981 */ /* 0x000362000c1e1b00 */
[----:B0-----:R-:W-:-:S04]  /*02f0*/  @!P2 IMAD.WIDE.U32 R8, R27, 0x8, R8 ;  /* 0x000000081b08a825 */ /* 0x001fc800078e0008 */
[----:B--2---:R-:W-:Y:S01]  /*0300*/  @!P4 IMAD.WIDE.U32 R16, R3, 0x8, R16 ;  /* 0x000000080310c825 */ /* 0x004fe200078e0010 */
[----:B------:R-:W-:-:S03]  /*0310*/  CS2R R2, SRZ ;  /* 0x0000000000027805 */ /* 0x000fc6000001ff00 */
[----:B---3--:R-:W-:Y:S01]  /*0320*/  @!P3 IMAD.WIDE.U32 R20, R19, 0x8, R20 ;  /* 0x000000081314b825 */ /* 0x008fe200078e0014 */
[----:B------:R-:W-:Y:S02]  /*0330*/  CS2R R18, SRZ ;  /* 0x0000000000127805 */ /* 0x000fe4000001ff00 */
[----:B------:R0:W5:Y:S01]  /*0340*/  @!P4 LDG.E.64 R2, desc[UR8][R16.64] ;  /* 0x000000081002c981 */ /* 0x000162000c1e1b00 */
[----:B----4-:R-:W-:Y:S01]  /*0350*/  @!P1 IMAD.WIDE.U32 R24, R25, 0x8, R10 ;  /* 0x0000000819189825 */ /* 0x010fe200078e000a */
[----:B------:R-:W-:Y:S02]  /*0360*/  CS2R R10, SRZ ;  /* 0x00000000000a7805 */ /* 0x000fe4000001ff00 */
[----:B------:R0:W5:Y:S01]  /*0370*/  @!P3 LDG.E.64 R18, desc[UR8][R20.64] ;  /* 0x000000081412b981 */ /* 0x000162000c1e1b00 */
[----:B------:R-:W-:Y:S01]  /*0380*/  @!P0 IMAD.WIDE.U32 R26, R23, 0x8, R12 ;  /* 0x00000008171a8825 */ /* 0x000fe200078e000c */
[----:B------:R-:W-:-:S03]  /*0390*/  CS2R R12, SRZ ;  /* 0x00000000000c7805 */ /* 0x000fc6000001ff00 */
[----:B-1----:R-:W-:Y:S01]  /*03a0*/  @!P6 IMAD.WIDE.U32 R28, R22, 0x8, R14 ;  /* 0x00000008161ce825 */ /* 0x002fe200078e000e */
[----:B------:R-:W-:Y:S02]  /*03b0*/  CS2R R14, SRZ ;  /* 0x00000000000e7805 */ /* 0x000fe4000001ff00 */
[----:B------:R0:W5:Y:S04]  /*03c0*/  @!P0 LDG.E.64 R12, desc[UR8][R26.64] ;  /* 0x000000081a0c8981 */ /* 0x000168000c1e1b00 */
[----:B------:R0:W5:Y:S04]  /*03d0*/  @!P1 LDG.E.64 R14, desc[UR8][R24.64] ;  /* 0x00000008180e9981 */ /* 0x000168000c1e1b00 */
[----:B------:R0:W5:Y:S01]  /*03e0*/  @!P6 LDG.E.64 R10, desc[UR8][R28.64] ;  /* 0x000000081c0ae981 */ /* 0x000162000c1e1b00 */
[----:B------:R-:W-:-:S06]  /*03f0*/  CS2R R22, SRZ ;  /* 0x0000000000167805 */ /* 0x000fcc000001ff00 */
[----:B------:R0:W5:Y:S01]  /*0400*/  @!P2 LDG.E.64 R22, desc[UR8][R8.64] ;  /* 0x000000080816a981 */ /* 0x000162000c1e1b00 */
[----:B------:R-:W-:Y:S01]  /*0410*/  ISETP.GE.U32.AND P2, PT, R0, UR5, PT ;  /* 0x0000000500007c0c */ /* 0x000fe2000bf46070 */
        /* <DEDUP_REMOVED lines=10> */
[----:B------:R-:W-:-:S04]  /*04c0*/  IMAD.SHL.U32 R24, R7, 0x2, RZ ;  /* 0x0000000207187824 */ /* 0x000fc800078e00ff */
        /* <DEDUP_REMOVED lines=11> */
[----:B------:R-:W-:Y:S01]  /*0580*/  FSEL R16, R6, R20, !P0 ;  /* 0x0000001406107208 */ /* 0x000fe20004000000 */
[----:B------:R-:W-:Y:S01]  /*0590*/  IMAD.MOV.U32 R20, RZ, RZ, -0x7142ec33 ;  /* 0x8ebd13cdff147424 */ /* 0x000fe200078e00ff */
[----:B------:R-:W-:Y:S01]  /*05a0*/  FSEL R17, R7, R21, !P0 ;  /* 0x0000001507117208 */ /* 0x000fe20004000000 */
[----:B------:R-:W-:Y:S01]  /*05b0*/  IMAD.MOV.U32 R21, RZ, RZ, 0x3e5af86d ;  /* 0x3e5af86dff157424 */ /* 0x000fe200078e00ff */
[C---:B------:R-:W-:Y:S02]  /*05c0*/  ISETP.NE.AND P0, PT, R8.reuse, 0x400, PT ;  /* 0x000004000800780c */ /* 0x040fe40003f05270 */
[----:B------:R-:W-:-:S03]  /*05d0*/  LEA R8, R8, 0x3ff00000, 0x14 ;  /* 0x3ff0000008087811 */ /* 0x000fc600078ea0ff */
[----:B------:R-:W-:Y:S01]  /*05e0*/  DFMA R20, R16, UR6, R20 ;  /* 0x0000000610147c2b */ /* 0x000fe20008000014 */
[----:B------:R-:W-:Y:S01]  /*05f0*/  UMOV UR6, 0x92ba033d ;  /* 0x92ba033d00067882 */ /* 0x000fe20000000000 */
[----:B------:R-:W-:Y:S01]  /*0600*/  UMOV UR7, 0x3e927e50 ;  /* 0x3e927e5000077882 */ /* 0x000fe20000000000 */
[----:B------:R-:W-:Y:S01]  /*0610*/  SEL R9, R8, 0x7fe00000, P0 ;  /* 0x7fe0000008097807 */ /* 0x000fe20000000000 */
[----:B------:R-:W-:-:S04]  /*0620*/  IMAD.MOV.U32 R8, RZ, RZ, RZ ;  /* 0x000000ffff087224 */ /* 0x000fc800078e00ff */
        /* <DEDUP_REMOVED lines=24> */
[----:B------:R-:W-:Y:S02]  /*07b0*/  DFMA R20, R16, R20, R16 ;  /* 0x000000141014722b */ /* 0x000fe40000000010 */
[----:B------:R-:W-:-:S08]  /*07c0*/  DADD R16, R8, -1 ;  /* 0xbff0000008107429 */ /* 0x000fd00000000000 */
[----:B------:R-:W-:-:S08]  /*07d0*/  DFMA R16, R20, R8, R16 ;  /* 0x000000081410722b */ /* 0x000fd00000000010 */
[----:B------:R-:W-:-:S10]  /*07e0*/  DADD R8, R16, R16 ;  /* 0x0000000010087229 */ /* 0x000fd40000000010 */
[----:B------:R-:W-:Y:S02]  /*07f0*/  FSEL R21, R8, R16, !P0 ;  /* 0x0000001008157208 */ /* 0x000fe40004000000 */
[----:B------:R-:W-:Y:S02]  /*0800*/  FSEL R9, R9, R17, !P0 ;  /* 0x0000001109097208 */ /* 0x000fe40004000000 */
[----:B------:R-:W-:Y:S02]  /*0810*/  FSEL R6, R6, R21, !P1 ;  /* 0x0000001506067208 */ /* 0x000fe40004800000 */
[----:B------:R-:W-:Y:S01]  /*0820*/  FSEL R7, R7, R9, !P1 ;  /* 0x0000000907077208 */ /* 0x000fe20004800000 */
[----:B------:R-:W-:Y:S06]  /*0830*/  BRA `(.L_x_30692) ;  /* 0x00000000001c7947 */ /* 0x000fec0003800000 */
.L_x_30693:
[C-C-:B------:R-:W-:Y:S01]  /*0840*/  DADD R8, R6.reuse, R6.reuse ;  /* 0x0000000006087229 */ /* 0x140fe20000000006 */
[----:B------:R-:W-:Y:S01]  /*0850*/  IMAD.MOV.U32 R16, RZ, RZ, 0x3ff00000 ;  /* 0x3ff00000ff107424 */ /* 0x000fe200078e00ff */
[----:B------:R-:W-:Y:S01]  /*0860*/  ISETP.GE.AND P1, PT, R7, RZ, PT ;  /* 0x000000ff0700720c */ /* 0x000fe20003f26270 */
[----:B------:R-:W-:-:S03]  /*0870*/  DSETP.NAN.AND P0, PT, R6, R6, PT ;  /* 0x000000060600722a */ /* 0x000fc60003f08000 */
[----:B------:R-:W-:-:S04]  /*0880*/  FSEL R7, -R16, +QNAN , !P1 ;  /* 0x7ff0000010077808 */ /* 0x000fc80004800100 */
[----:B------:R-:W-:Y:S02]  /*0890*/  FSEL R6, R8, RZ, P0 ;  /* 0x000000ff08067208 */ /* 0x000fe40000000000 */
[----:B------:R-:W-:-:S07]  /*08a0*/  FSEL R7, R9, R7, P0 ;  /* 0x0000000709077208 */ /* 0x000fce0000000000 */
.L_x_30692:
[----:B------:R-:W-:Y:S05]  /*08b0*/  BSYNC.RECONVERGENT B0 ;  /* 0x0000000000007941 */ /* 0x000fea0003800200 */
.L_x_30691:
[----:B------:R-:W-:Y:S01]  /*08c0*/  VIADD R20, R0, 0x80 ;  /* 0x0000008000147836 */ /* 0x000fe20000000000 */
[----:B------:R-:W-:Y:S04]  /*08d0*/  BSSY.RECONVERGENT B0, `(.L_x_30694) ;  /* 0x0000049000007945 */ /* 0x000fe80003800200 */
[----:B------:R-:W-:-:S13]  /*08e0*/  ISETP.GE.U32.AND P0, PT, R20, UR5, PT ;  /* 0x0000000514007c0c */ /* 0x000fda000bf06070 */
        /* <DEDUP_REMOVED lines=12> */
.L_x_30696:
        /* <DEDUP_REMOVED lines=58> */
[----:B------:R-:W-:-:S07]  /*0d50*/  FSEL R5, R5, R9, !P1 ;  /* 0x0000000905057208 */ /* 0x000fce0004800000 */
.L_x_30695:
[----:B------:R-:W-:Y:S05]  /*0d60*/  BSYNC.RECONVERGENT B0 ;  /* 0x0000000000007941 */ /* 0x000fea0003800200 */
.L_x_30694:
        /* <DEDUP_REMOVED lines=15> */
.L_x_30699:
        /* <DEDUP_REMOVED lines=59> */
.L_x_30698:
[----:B------:R-:W-:Y:S05]  /*1210*/  BSYNC.RECONVERGENT B0 ;  /* 0x0000000000007941 */ /* 0x000fea0003800200 */
.L_x_30697:
        /* <DEDUP_REMOVED lines=15> */
.L_x_30702:
        /* <DEDUP_REMOVED lines=59> */
.L_x_30701:
[----:B------:R-:W-:Y:S05]  /*16c0*/  BSYNC.RECONVERGENT B0 ;  /* 0x0000000000007941 */ /* 0x000fea0003800200 */
.L_x_30700:
        /* <DEDUP_REMOVED lines=15> */
.L_x_30705:
        /* <DEDUP_REMOVED lines=59> */
.L_x_30704:
[----:B------:R-:W-:Y:S05]  /*1b70*/  BSYNC.RECONVERGENT B0 ;  /* 0x0000000000007941 */ /* 0x000fea0003800200 */
.L_x_30703:
[----:B-----5:R-:W-:Y:S01]  /*1b80*/  VIADD R18, R0, 0x280 ;  /* 0x0000028000127836 */ /* 0x020fe20000000000 */
[----:B------:R-:W-:Y:S04]  /*1b90*/  BSSY.RECONVERGENT B0, `(.L_x_30706) ;  /* 0x0000049000007945 */ /* 0x000fe80003800200 */
[----:B------:R-:W-:-:S13]  /*1ba0*/  ISETP.GE.U32.AND P0, PT, R18, UR5, PT ;  /* 0x0000000512007c0c */ /* 0x000fda000bf06070 */
[----:B------:R-:W-:Y:S05]  /*1bb0*/  @P0 BRA `(.L_x_30707) ;  /* 0x0000000400180947 */ /* 0x000fea0003800000 */
[C---:B------:R-:W-:Y:S02]  /*1bc0*/  FSETP.GEU.FTZ.AND P1, PT, R15.reuse, 4.1931471824645996094, PT ;  /* 0x40862e430f00780b */ /* 0x040fe40003f3e000 */
        /* <DEDUP_REMOVED lines=10> */
.L_x_30708:
        /* <DEDUP_REMOVED lines=59> */
.L_x_30707:
[----:B------:R-:W-:Y:S05]  /*2020*/  BSYNC.RECONVERGENT B0 ;  /* 0x0000000000007941 */ /* 0x000fea0003800200 */
.L_x_30706:
[----:B------:R-:W-:Y:S01]  /*2030*/  VIADD R18, R0, 0x300 ;  /* 0x0000030000127836 */ /* 0x000fe20000000000 */
        /* <DEDUP_REMOVED lines=14> */
.L_x_30711:
        /* <DEDUP_REMOVED lines=59> */
.L_x_30710:
[----:B------:R-:W-:Y:S05]  /*24d0*/  BSYNC.RECONVERGENT B0 ;  /* 0x0000000000007941 */ /* 0x000fea0003800200 */
.L_x_30709:
        /* <DEDUP_REMOVED lines=15> */
.L_x_30714:
        /* <DEDUP_REMOVED lines=59> */
.L_x_30713:
[----:B------:R-:W-:Y:S05]  /*2980*/  BSYNC.RECONVERGENT B0 ;  /* 0x0000000000007941 */ /* 0x000fea0003800200 */
.L_x_30712:
[----:B------:R-:W0:Y:S01]  /*2990*/  @!P2 LDC.64 R18, c[0x0][0x388] ;  /* 0x0000e200ff12ab82 */ /* 0x000e220000000a00 */
[----:B------:R-:W-:Y:S01]  /*29a0*/  @!P2 VIADD R21, R0, UR4 ;  /* 0x000000040015ac36 */ /* 0x000fe20008000000 */
[----:B------:R-:W-:Y:S01]  /*29b0*/  BSSY.RECONVERGENT B0, `(.L_x_30715) ;  /* 0x0000030000007945 */ /* 0x000fe20003800200 */
[----:B------:R-:W-:-:S03]  /*29c0*/  @!P2 IMAD.MOV.U32 R0, RZ, RZ, R20 ;  /* 0x000000ffff00a224 */ /* 0x000fc600078e0014 */
[----:B------:R-:W-:Y:S02]  /*29d0*/  BSSY.RELIABLE B1, `(.L_x_30716) ;  /* 0x0000027000017945 */ /* 0x000fe40003800100 */
[----:B------:R-:W-:Y:S01]  /*29e0*/  ISETP.GE.U32.AND P0, PT, R0, UR5, PT ;  /* 0x0000000500007c0c */ /* 0x000fe2000bf06070 */
[----:B0-----:R-:W-:-:S05]  /*29f0*/  @!P2 IMAD.WIDE.U32 R18, R21, 0x8, R18 ;  /* 0x000000081512a825 */ /* 0x001fca00078e0012 */
[----:B------:R0:W-:Y:S07]  /*2a00*/  @!P2 STG.E.64 desc[UR8][R18.64], R6 ;  /* 0x000000061200a986 */ /* 0x0001ee000c101b08 */
[----:B------:R-:W-:Y:S05]  /*2a10*/  @P0 BRA `(.L_x_30717) ;  /* 0x0000000000300947 */ /* 0x000fea0003800000 */
[----:B0-----:R-:W0:Y:S01]  /*2a20*/  LDC.64 R6, c[0x0][0x388] ;  /* 0x0000e200ff067b82 */ /* 0x001e220000000a00 */
[C---:B------:R-:W-:Y:S02]  /*2a30*/  VIADD R19, R0.reuse, UR4 ;  /* 0x0000000400137c36 */ /* 0x040fe40008000000 */
[----:B------:R-:W-:-:S05]  /*2a40*/  VIADD R0, R0, 0x80 ;  /* 0x0000008000007836 */ /* 0x000fca0000000000 */
[----:B------:R-:W-:Y:S01]  /*2a50*/  ISETP.GE.U32.AND P0, PT, R0, UR5, PT ;  /* 0x0000000500007c0c */ /* 0x000fe2000bf06070 */
[----:B0-----:R-:W-:-:S05]  /*2a60*/  IMAD.WIDE.U32 R6, R19, 0x8, R6 ;  /* 0x0000000813067825 */ /* 0x001fca00078e0006 */
[----:B------:R0:W-:Y:S07]  /*2a70*/  STG.E.64 desc[UR8][R6.64], R4 ;  /* 0x0000000406007986 */ /* 0x0001ee000c101b08 */
[----:B------:R-:W-:Y:S05]  /*2a80*/  @P0 BRA `(.L_x_30718) ;  /* 0x0000000000300947 */ /* 0x000fea0003800000 */
[----:B0-----:R-:W0:Y:S01]  /*2a90*/  LDC.64 R4, c[0x0][0x388] ;  /* 0x0000e200ff047b82 */ /* 0x001e220000000a00 */
[C---:B------:R-:W-:Y:S02]  /*2aa0*/  VIADD R7, R0.reuse, UR4 ;  /* 0x0000000400077c36 */ /* 0x040fe40008000000 */
[----:B------:R-:W-:Y:S02]  /*2ab0*/  VIADD R0, R0, 0x80 ;  /* 0x0000008000007836 */ /* 0x000fe40000000000 */
[----:B0-----:R-:W-:-:S05]  /*2ac0*/  IMAD.WIDE.U32 R4, R7, 0x8, R4 ;  /* 0x0000000807047825 */ /* 0x001fca00078e0004 */
[----:B------:R1:W-:Y:S02]  /*2ad0*/  STG.E.64 desc[UR8][R4.64], R2 ;  /* 0x0000000204007986 */ /* 0x0003e4000c101b08 */
.L_x_30717:
[----:B------:R-:W-:-:S13]  /*2ae0*/  ISETP.GE.U32.AND P0, PT, R0, UR5, PT ;  /* 0x0000000500007c0c */ /* 0x000fda000bf06070 */
[----:B------:R-:W-:Y:S05]  /*2af0*/  @P0 BRA `(.L_x_30719) ;  /* 0x0000000000300947 */ /* 0x000fea0003800000 */
[----:B-1----:R-:W1:Y:S01]  /*2b00*/  LDC.64 R2, c[0x0][0x388] ;  /* 0x0000e200ff027b82 */ /* 0x002e620000000a00 */
[C---:B------:R-:W-:Y:S02]  /*2b10*/  VIADD R5, R0.reuse, UR4 ;  /* 0x0000000400057c36 */ /* 0x040fe40008000000 */
[----:B------:R-:W-:Y:S02]  /*2b20*/  VIADD R0, R0, 0x80 ;  /* 0x0000008000007836 */ /* 0x000fe40000000000 */
[----:B-1----:R-:W-:-:S05]  /*2b30*/  IMAD.WIDE.U32 R2, R5, 0x8, R2 ;  /* 0x0000000805027825 */ /* 0x002fca00078e0002 */
[----:B------:R1:W-:Y:S02]  /*2b40*/  STG.E.64 desc[UR8][R2.64], R8 ;  /* 0x0000000802007986 */ /* 0x0003e4000c101b08 */
.L_x_30718:
[----:B------:R-:W-:-:S13]  /*2b50*/  ISETP.GE.U32.AND P0, PT, R0, UR5, PT ;  /* 0x0000000500007c0c */ /* 0x000fda000bf06070 */
[----:B------:R-:W-:Y:S05]  /*2b60*/  @P0 BRA `(.L_x_30720) ;  /* 0x0000000000340947 */ /* 0x000fea0003800000 */
[----:B-1----:R-:W1:Y:S01]  /*2b70*/  LDC.64 R2, c[0x0][0x388] ;  /* 0x0000e200ff027b82 */ /* 0x002e620000000a00 */
[C---:B0-----:R-:W-:Y:S02]  /*2b80*/  VIADD R5, R0.reuse, UR4 ;  /* 0x0000000400057c36 */ /* 0x041fe40008000000 */
[----:B------:R-:W-:Y:S02]  /*2b90*/  VIADD R0, R0, 0x80 ;  /* 0x0000008000007836 */ /* 0x000fe40000000000 */
[----:B-1----:R-:W-:-:S05]  /*2ba0*/  IMAD.WIDE.U32 R2, R5, 0x8, R2 ;  /* 0x0000000805027825 */ /* 0x002fca00078e0002 */
[----:B------:R2:W-:Y:S02]  /*2bb0*/  STG.E.64 desc[UR8][R2.64], R16 ;  /* 0x0000001002007986 */ /* 0x0005e4000c101b08 */
.L_x_30719:
[----:B------:R-:W-:-:S13]  /*2bc0*/  ISETP.GE.U32.AND P0, PT, R0, UR5, PT ;  /* 0x0000000500007c0c */ /* 0x000fda000bf06070 */
[----:B------:R-:W-:Y:S05]  /*2bd0*/  @P0 BREAK.RELIABLE B1 ;  /* 0x0000000000010942 */ /* 0x000fea0003800100 */
[----:B------:R-:W-:Y:S05]  /*2be0*/  @P0 BRA `(.L_x_30721) ;  /* 0x0000000000300947 */ /* 0x000fea0003800000 */
[----:B-12---:R-:W1:Y:S01]  /*2bf0*/  LDC.64 R2, c[0x0][0x388] ;  /* 0x0000e200ff027b82 */ /* 0x006e620000000a00 */
[C---:B------:R-:W-:Y:S02]  /*2c00*/  VIADD R5, R0.reuse, UR4 ;  /* 0x0000000400057c36 */ /* 0x040fe40008000000 */
[----:B------:R-:W-:Y:S02]  /*2c10*/  VIADD R0, R0, 0x80 ;  /* 0x0000008000007836 */ /* 0x000fe40000000000 */
[----:B-1----:R-:W-:-:S05]  /*2c20*/  IMAD.WIDE.U32 R2, R5, 0x8, R2 ;  /* 0x0000000805027825 */ /* 0x002fca00078e0002 */
[----:B------:R2:W-:Y:S02]  /*2c30*/  STG.E.64 desc[UR8][R2.64], R14 ;  /* 0x0000000e02007986 */ /* 0x0005e4000c101b08 */
.L_x_30720:
[----:B------:R-:W-:Y:S05]  /*2c40*/  BSYNC.RELIABLE B1 ;  /* 0x0000000000017941 */ /* 0x000fea0003800100 */
.L_x_30716:
[----:B------:R-:W-:-:S13]  /*2c50*/  ISETP.GE.U32.AND P0, PT, R0, UR5, PT ;  /* 0x0000000500007c0c */ /* 0x000fda000bf06070 */
[----:B-12---:R-:W1:Y:S01]  /*2c60*/  @!P0 LDC.64 R2, c[0x0][0x388] ;  /* 0x0000e200ff028b82 */ /* 0x006e620000000a00 */
[C---:B0-----:R-:W-:Y:S02]  /*2c70*/  @!P0 VIADD R5, R0.reuse, UR4 ;  /* 0x0000000400058c36 */ /* 0x041fe40008000000 */
[----:B------:R-:W-:Y:S02]  /*2c80*/  @!P0 VIADD R0, R0, 0x80 ;  /* 0x0000008000008836 */ /* 0x000fe40000000000 */
[----:B-1----:R-:W-:-:S05]  /*2c90*/  @!P0 IMAD.WIDE.U32 R2, R5, 0x8, R2 ;  /* 0x0000000805028825 */ /* 0x002fca00078e0002 */
[----:B------:R3:W-:Y:S02]  /*2ca0*/  @!P0 STG.E.64 desc[UR8][R2.64], R12 ;  /* 0x0000000c02008986 */ /* 0x0007e4000c101b08 */
.L_x_30721:
[----:B------:R-:W-:Y:S05]  /*2cb0*/  BSYNC.RECONVERGENT B0 ;  /* 0x0000000000007941 */ /* 0x000fea0003800200 */
.L_x_30715:
[----:B------:R-:W-:Y:S05]  /*2cc0*/  WARPSYNC.ALL ;  /* 0x0000000000007948 */ /* 0x000fea0003800000 */
[----:B------:R-:W-:-:S13]  /*2cd0*/  ISETP.GE.U32.AND P0, PT, R0, UR5, PT ;  /* 0x0000000500007c0c */ /* 0x000fda000bf06070 */
[----:B------:R-:W-:Y:S05]  /*2ce0*/  @P0 EXIT ;  /* 0x000000000000094d */ /* 0x000fea0003800000 */
[----:B-123--:R-:W1:Y:S01]  /*2cf0*/  LDC.64 R2, c[0x0][0x388] ;  /* 0x0000e200ff027b82 */ /* 0x00ee620000000a00 */
[----:B------:R-:W-:-:S04]  /*2d00*/  VIADD R5, R0, UR4 ;  /* 0x0000000400057c36 */ /* 0x000fc80008000000 */
[----:B-1----:R-:W-:-:S05]  /*2d10*/  IMAD.WIDE.U32 R2, R5, 0x8, R2 ;  /* 0x0000000805027825 */ /* 0x002fca00078e0002 */
[----:B------:R-:W-:Y:S01]  /*2d20*/  STG.E.64 desc[UR8][R2.64], R10 ;  /* 0x0000000a02007986 */ /* 0x000fe2000c101b08 */
[----:B------:R-:W-:Y:S05]  /*2d30*/  EXIT ;  /* 0x000000000000794d */ /* 0x000fea0003800000 */
.L_x_30690:
[----:B------:R-:W0:Y:S01]  /*2d40*/  S2R R0, SR_TID.X ;  /* 0x0000000000007919 */ /* 0x000e220000002100 */
[----:B------:R-:W1:Y:S02]  /*2d50*/  LDCU.64 UR6, c[0x0][0x390] ;  /* 0x00007200ff0677ac */ /* 0x000e640008000a00 */
[----:B-1----:R-:W-:-:S06]  /*2d60*/  UIMAD.WIDE.U32 UR6, UR4, 0x8, UR6 ;  /* 0x00000008040678a5 */ /* 0x002fcc000f8e0006 */
[----:B------:R-:W-:Y:S02]  /*2d70*/  IMAD.U32 R2, RZ, RZ, UR6 ;  /* 0x00000006ff027e24 */ /* 0x000fe4000f8e00ff */
[----:B------:R-:W-:Y:S02]  /*2d80*/  IMAD.U32 R3, RZ, RZ, UR7 ;  /* 0x00000007ff037e24 */ /* 0x000fe4000f8e00ff */
[----:B0-----:R-:W-:-:S05]  /*2d90*/  IMAD.WIDE.U32 R2, R0, 0x10, R2 ;  /* 0x0000001000027825 */ /* 0x001fca00078e0002 */
[----:B------:R-:W2:Y:S04]  /*2da0*/  LDG.E.128 R12, desc[UR8][R2.64] ;  /* 0x00000008020c7981 */ /* 0x000ea8000c1e1d00 */
[----:B------:R0:W5:Y:S04]  /*2db0*/  LDG.E.128 R16, desc[UR8][R2.64+0x800] ;  /* 0x0008000802107981 */ /* 0x000168000c1e1d00 */
[----:B------:R0:W5:Y:S04]  /*2dc0*/  LDG.E.128 R4, desc[UR8][R2.64+0x1000] ;  /* 0x0010000802047981 */ /* 0x000168000c1e1d00 */
[----:B------:R0:W5:Y:S01]  /*2dd0*/  LDG.E.128 R8, desc[UR8][R2.64+0x1800] ;  /* 0x0018000802087981 */ /* 0x000162000c1e1d00 */
[----:B------:R-:W-:Y:S01]  /*2de0*/  BSSY.RECONVERGENT B0, `(.L_x_30722) ;  /* 0x0000048000007945 */ /* 0x000fe20003800200 */
[----:B--2---:R-:W-:-:S02]  /*2df0*/  FSETP.GEU.FTZ.AND P0, PT, R13, 4.1931471824645996094, PT ;  /* 0x40862e430d00780b */ /* 0x004fc40003f1e000 */
[----:B------:R-:W-:-:S04]  /*2e00*/  FSETP.GT.FTZ.AND P1, PT, R13, -3.1640625, PT ;  /* 0xc04a80000d00780b */ /* 0x000fc80003f34000 */
[----:B------:R-:W-:-:S13]  /*2e10*/  PLOP3.LUT P0, PT, P0, P1, PT, 0xf2, 0x2f ;  /* 0x00000000002f781c */ /* 0x000fda0000703e72 */
[----:B0-----:R-:W-:Y:S05]  /*2e20*/  @P0 BRA `(.L_x_30723) ;  /* 0x0000000000f00947 */ /* 0x001fea0003800000 */
        /* <DEDUP_REMOVED lines=60> */
.L_x_30723:
[C-C-:B------:R-:W-:Y:S01]  /*31f0*/  DADD R2, R12.reuse, R12.reuse ;  /* 0x000000000c027229 */ /* 0x140fe2000000000c */
[----:B------:R-:W-:Y:S01]  /*3200*/  IMAD.MOV.U32 R20, RZ, RZ, 0x3ff00000 ;  /* 0x3ff00000ff147424 */ /* 0x000fe200078e00ff */
[----:B------:R-:W-:Y:S01]  /*3210*/  ISETP.GE.AND P1, PT, R13, RZ, PT ;  /* 0x000000ff0d00720c */ /* 0x000fe20003f26270 */
[----:B------:R-:W-:-:S03]  /*3220*/  DSETP.NAN.AND P0, PT, R12, R12, PT ;  /* 0x0000000c0c00722a */ /* 0x000fc60003f08000 */
[----:B------:R-:W-:-:S04]  /*3230*/  FSEL R13, -R20, +QNAN , !P1 ;  /* 0x7ff00000140d7808 */ /* 0x000fc80004800100 */
[----:B------:R-:W-:Y:S02]  /*3240*/  FSEL R12, R2, RZ, P0 ;  /* 0x000000ff020c7208 */ /* 0x000fe40000000000 */
[----:B------:R-:W-:-:S07]  /*3250*/  FSEL R13, R3, R13, P0 ;  /* 0x0000000d030d7208 */ /* 0x000fce0000000000 */
.L_x_30724:
[----:B------:R-:W-:Y:S05]  /*3260*/  BSYNC.RECONVERGENT B0 ;  /* 0x0000000000007941 */ /* 0x000fea0003800200 */
.L_x_30722:
[C---:B------:R-:W-:Y:S01]  /*3270*/  FSETP.GEU.FTZ.AND P1, PT, R15.reuse, 4.1931471824645996094, PT ;  /* 0x40862e430f00780b */ /* 0x040fe20003f3e000 */
        /* <DEDUP_REMOVED lines=11> */
.L_x_30726:
        /* <DEDUP_REMOVED lines=59> */
.L_x_30727:
[----:B------:R-:W-:Y:S05]  /*36e0*/  BSYNC.RECONVERGENT B0 ;  /* 0x0000000000007941 */ /* 0x000fea0003800200 */
.L_x_30725:
[C---:B-----5:R-:W-:Y:S01]  /*36f0*/  FSETP.GEU.FTZ.AND P1, PT, R17.reuse, 4.1931471824645996094, PT ;  /* 0x40862e431100780b */ /* 0x060fe20003f3e000 */
        /* <DEDUP_REMOVED lines=11> */
.L_x_30729:
        /* <DEDUP_REMOVED lines=59> */
.L_x_30730:
[----:B------:R-:W-:Y:S05]  /*3b60*/  BSYNC.RECONVERGENT B0 ;  /* 0x0000000000007941 */ /* 0x000fea0003800200 */
.L_x_30728:
        /* <DEDUP_REMOVED lines=12> */
.L_x_30732:
        /* <DEDUP_REMOVED lines=59> */
.L_x_30733:
[----:B------:R-:W-:Y:S05]  /*3fe0*/  BSYNC.RECONVERGENT B0 ;  /* 0x0000000000007941 */ /* 0x000fea0003800200 */
.L_x_30731:
        /* <DEDUP_REMOVED lines=12> */
.L_x_30735:
        /* <DEDUP_REMOVED lines=59> */
.L_x_30736:
[----:B------:R-:W-:Y:S05]  /*4460*/  BSYNC.RECONVERGENT B0 ;  /* 0x0000000000007941 */ /* 0x000fea0003800200 */
.L_x_30734:
        /* <DEDUP_REMOVED lines=12> */
.L_x_30738:
        /* <DEDUP_REMOVED lines=59> */
.L_x_30739:
[----:B------:R-:W-:Y:S05]  /*48e0*/  BSYNC.RECONVERGENT B0 ;  /* 0x0000000000007941 */ /* 0x000fea0003800200 */
.L_x_30737:
        /* <DEDUP_REMOVED lines=12> */
.L_x_30741:
        /* <DEDUP_REMOVED lines=59> */
.L_x_30742:
[----:B------:R-:W-:Y:S05]  /*4d60*/  BSYNC.RECONVERGENT B0 ;  /* 0x0000000000007941 */ /* 0x000fea0003800200 */
.L_x_30740:
        /* <DEDUP_REMOVED lines=12> */
.L_x_30744:
        /* <DEDUP_REMOVED lines=59> */
.L_x_30745:
[----:B------:R-:W-:Y:S05]  /*51e0*/  BSYNC.RECONVERGENT B0 ;  /* 0x0000000000007941 */ /* 0x000fea0003800200 */
.L_x_30743:
[----:B------:R-:W0:Y:S01]  /*51f0*/  LDCU.64 UR6, c[0x0][0x388] ;  /* 0x00007100ff0677ac */ /* 0x000e220008000a00 */
[----:B------:R-:W-:Y:S01]  /*5200*/  IMAD.MOV.U32 R3, RZ, RZ, 0x10 ;  /* 0x00000010ff037424 */ /* 0x000fe200078e00ff */
[----:B0-----:R-:W-:-:S06]  /*5210*/  UIMAD.WIDE.U32 UR6, UR4, 0x8, UR6 ;  /* 0x00000008040678a5 */ /* 0x001fcc000f8e0006 */
[----:B------:R-:W-:-:S05]  /*5220*/  IMAD.WIDE.U32 R2, R0, R3, UR6 ;  /* 0x0000000600027e25 */ /* 0x000fca000f8e0003 */
[----:B------:R-:W-:Y:S04]  /*5230*/  STG.E.128 desc[UR8][R2.64], R12 ;  /* 0x0000000c02007986 */ /* 0x000fe8000c101d08 */
[----:B------:R-:W-:Y:S04]  /*5240*/  STG.E.128 desc[UR8][R2.64+0x800], R16 ;  /* 0x0008001002007986 */ /* 0x000fe8000c101d08 */
[----:B------:R-:W-:Y:S04]  /*5250*/  STG.E.128 desc[UR8][R2.64+0x1000], R4 ;  /* 0x0010000402007986 */ /* 0x000fe8000c101d08 */
[----:B------:R-:W-:Y:S01]  /*5260*/  STG.E.128 desc[UR8][R2.64+0x1800], R8 ;  /* 0x0018000802007986 */ /* 0x000fe2000c101d08 */
[----:B------:R-:W-:Y:S05]  /*5270*/  EXIT ;  /* 0x000000000000794d */ /* 0x000fea0003800000 */
.L_x_30746:
        /* <DEDUP_REMOVED lines=16> */
.L_x_37290:


//--------------------- .text._ZN2at6native29vectorized_elementwise_kernelILi4EZZZNS0_17expm1_kernel_cudaERNS_18TensorIteratorBaseEENKUlvE_clEvENKUlvE_clEvEUldE_St5arrayIPcLm2EEEEviT0_T1_ --------------------------
	.section	.text._ZN2at6native29vectorized_elementwise_kernelILi4EZZZNS0_17expm1_kernel_cudaERNS_18TensorIteratorBaseEENKUlvE_clEvENKUlvE_clEvEUldE_St5arrayIPcLm2EEEEviT0_T1_,"ax",@progbits
	.align	128
        .global         _ZN2at6native29vectorized_elementwise_kernelILi4EZZZNS0_17expm1_kernel_cudaERNS_18TensorIteratorBaseEENKUlvE_clEvENKUlvE_clEvEUldE_St5arrayIPcLm2EEEEviT0_T1_
        .type           _ZN2at6native29vectorized_elementwise_kernelILi4EZZZNS0_17expm1_kernel_cudaERNS_18TensorIteratorBaseEENKUlvE_clEvENKUlvE_clEvEUldE_St5arrayIPcLm2EEEEviT0_T1_,@function
        .size           _ZN2at6native29vectorized_elementwise_kernelILi4EZZZNS0_17expm1_kernel_cudaERNS_18TensorIteratorBaseEENKUlvE_clEvENKUlvE_clEvEUldE_St5arrayIPcLm2EEEEviT0_T1_,(.L_x_37291 - _ZN2at6native29vectorized_elementwise_kernelILi4EZZZNS0_17expm1_kernel_cudaERNS_18TensorIteratorBaseEENKUlvE_clEvENKUlvE_clEvEUldE_St5arrayIPcLm2EEEEviT0_T1_)
        .other          _ZN2at6native29vectorized_elementwise_kernelILi4EZZZNS0_17expm1_kernel_cudaERNS_18TensorIteratorBaseEENKUlvE_clEvENKUlvE_clEvEUldE_St5arrayIPcLm2EEEEviT0_T1_,@"STO_CUDA_ENTRY STV_DEFAULT"
_ZN2at6native29vectorized_elementwise_kernelILi4EZZZNS0_17expm1_kernel_cudaERNS_18TensorIteratorBaseEENKUlvE_clEvENKUlvE_clEvEUldE_St5arrayIPcLm2EEEEviT0_T1_:
.text._ZN2at6native29vectorized_elementwise_kernelILi4EZZZNS0_17expm1_kernel_cudaERNS_18TensorIteratorBaseEENKUlvE_clEvENKUlvE_clEvEUldE_St5arrayIPcLm2EEEEviT0_T1_:
        /* <DEDUP_REMOVED lines=132> */
.L_x_30750:
[C-C-:B------:R-:W-:Y:S01]  /*0840*/  DADD R8, R6.reuse, R6.reuse ;  /* 0x0000000006087229 */ /* 0x140fe20000000006 */
[----:B------:R-:W-:Y:S01]  /*0850*/  IMAD.MOV.U32 R16, RZ, RZ, 0x3ff00000 ;  /* 0x3ff00000ff107424 */ /* 0x000fe200078e00ff */
[----:B------:R-:W-:Y:S01]  /*0860*/  ISETP.GE.AND P1, PT, R7, RZ, PT ;  /* 0x000000ff0700720c */ /* 0x000fe20003f26270 */
[----:B------:R-:W-:-:S03]  /*0870*/  DSETP.NAN.AND P0, PT, R6, R6, PT ;  /* 0x000000060600722a */ /* 0x000fc60003f08000 */
[----:B------:R-:W-:-:S04]  /*0880*/  FSEL R7, -R16, +QNAN , !P1 ;  /* 0x7ff0000010077808 */ /* 0x000fc80004800100 */
[----:B------:R-:W-:Y:S02]  /*0890*/  FSEL R6, R8, RZ, P0 ;  /* 0x000000ff08067208 */ /* 0x000fe40000000000 */
[----:B------:R-:W-:-:S07]  /*08a0*/  FSEL R7, R9, R7, P0 ;  /* 0x0000000709077208 */ /* 0x000fce0000000000 */
.L_x_30749:
[----:B------:R-:W-:Y:S05]  /*08b0*/  BSYNC.RECONVERGENT B0 ;  /* 0x0000000000007941 */ /* 0x000fea0003800200 */
.L_x_30748:
        /* <DEDUP_REMOVED lines=15> */
.L_x_30753:
        /* <DEDUP_REMOVED lines=59> */
.L_x_30752:
[----:B------:R-:W-:Y:S05]  /*0d60*/  BSYNC.RECONVERGENT B0 ;  /* 0x0000000000007941 */ /* 0x000fea0003800200 */
.L_x_30751:
        /* <DEDUP_REMOVED lines=15> */
.L_x_30756:
        /* <DEDUP_REMOVED lines=59> */
.L_x_30755:
[----:B------:R-:W-:Y:S05]  /*1210*/  BSYNC.RECONVERGENT B0 ;  /* 0x0000000000007941 */ /* 0x000fea0003800200 */
.L_x_30754:
        /* <DEDUP_REMOVED lines=15> */
.L_x_30759:
        /* <DEDUP_REMOVED lines=59> */
.L_x_30758:
[----:B------:R-:W-:Y:S05]  /*16c0*/  BSYNC.RECONVERGENT B0 ;  /* 0x0000000000007941 */ /* 0x000fea0003800200 */
.L_x_30757:
        /* <DEDUP_REMOVED lines=15> */
.L_x_30762:
        /* <DEDUP_REMOVED lines=59> */
.L_x_30761:
[----:B------:R-:W-:Y:S05]  /*1b70*/  BSYNC.RECONVERGENT B0 ;  /* 0x0000000000007941 */ /* 0x000fea0003800200 */
.L_x_30760:
        /* <DEDUP_REMOVED lines=15> */
.L_x_30765:
        /* <DEDUP_REMOVED lines=59> */
.L_x_30764:
[----:B------:R-:W-:Y:S05]  /*2020*/  BSYNC.RECONVERGENT B0 ;  /* 0x0000000000007941 */ /* 0x000fea0003800200 */
.L_x_30763:
        /* <DEDUP_REMOVED lines=15> */
.L_x_30768:
        /* <DEDUP_REMOVED lines=59> */
.L_x_30767:
[----:B------:R-:W-:Y:S05]  /*24d0*/  BSYNC.RECONVERGENT B0 ;  /* 0x0000000000007941 */ /* 0x000fea0003800200 */
.L_x_30766:
        /* <DEDUP_REMOVED lines=15> */
.L_x_30771:
        /* <DEDUP_REMOVED lines=59> */
.L_x_30770:
[----:B------:R-:W-:Y:S05]  /*2980*/  BSYNC.RECONVERGENT B0 ;  /* 0x0000000000007941 */ /* 0x000fea0003800200 */
.L_x_30769:
        /* <DEDUP_REMOVED lines=21> */
.L_x_30774:
[----:B------:R-:W-:-:S13]  /*2ae0*/  ISETP.GE.U32.AND P0, PT, R0, UR5, PT ;  /* 0x0000000500007c0c */ /* 0x000fda000bf06070 */
[----:B------:R-:W-:Y:S05]  /*2af0*/  @P0 BRA `(.L_x_30776) ;  /* 0x0000000000300947 */ /* 0x000fea0003800000 */
[----:B-1----:R-:W1:Y:S01]  /*2b00*/  LDC.64 R2, c[0x0][0x388] ;  /* 0x0000e200ff027b82 */ /* 0x002e620000000a00 */
[C---:B------:R-:W-:Y:S02]  /*2b10*/  VIADD R5, R0.reuse, UR4 ;  /* 0x0000000400057c36 */ /* 0x040fe40008000000 */
[----:B------:R-:W-:Y:S02]  /*2b20*/  VIADD R0, R0, 0x80 ;  /* 0x0000008000007836 */ /* 0x000fe40000000000 */
[----:B-1----:R-:W-:-:S05]  /*2b30*/  IMAD.WIDE.U32 R2, R5, 0x8, R2 ;  /* 0x0000000805027825 */ /* 0x002fca00078e0002 */
[----:B------:R1:W-:Y:S02]  /*2b40*/  STG.E.64 desc[UR8][R2.64], R8 ;  /* 0x0000000802007986 */ /* 0x0003e4000c101b08 */
.L_x_30775:
[----:B------:R-:W-:-:S13]  /*2b50*/  ISETP.GE.U32.AND P0, PT, R0, UR5, PT ;  /* 0x0000000500007c0c */ /* 0x000fda000bf06070 */
[----:B------:R-:W-:Y:S05]  /*2b60*/  @P0 BRA `(.L_x_30777) ;  /* 0x0000000000340947 */ /* 0x000fea0003800000 */
[----:B-1----:R-:W1:Y:S01]  /*2b70*/  LDC.64 R2, c[0x0][0x388] ;  /* 0x0000e200ff027b82 */ /* 0x002e620000000a00 */
[C---:B0-----:R-:W-:Y:S02]  /*2b80*/  VIADD R5, R0.reuse, UR4 ;  /* 0x0000000400057c36 */ /* 0x041fe40008000000 */
[----:B------:R-:W-:Y:S02]  /*2b90*/  VIADD R0, R0, 0x80 ;  /* 0x0000008000007836 */ /* 0x000fe40000000000 */
[----:B-1----:R-:W-:-:S05]  /*2ba0*/  IMAD.WIDE.U32 R2, R5, 0x8, R2 ;  /* 0x0000000805027825 */ /* 0x002fca00078e0002 */
[----:B------:R2:W-:Y:S02]  /*2bb0*/  STG.E.64 desc[UR8][R2.64], R16 ;  /* 0x0000001002007986 */ /* 0x0005e4000c101b08 */
.L_x_30776:
        /* <DEDUP_REMOVED lines=8> */
.L_x_30777:
[----:B------:R-:W-:Y:S05]  /*2c40*/  BSYNC.RELIABLE B1 ;  /* 0x0000000000017941 */ /* 0x000fea0003800100 */
.L_x_30773:
[----:B------:R-:W-:-:S13]  /*2c50*/  ISETP.GE.U32.AND P0, PT, R0, UR5, PT ;  /* 0x0000000500007c0c */ /* 0x000fda000bf06070 */
[----:B-12---:R-:W1:Y:S01]  /*2c60*/  @!P0 LDC.64 R2, c[0x0][0x388] ;  /* 0x0000e200ff028b82 */ /* 0x006e620000000a00 */
[C---:B0-----:R-:W-:Y:S02]  /*2c70*/  @!P0 VIADD R5, R0.reuse, UR4 ;  /* 0x0000000400058c36 */ /* 0x041fe40008000000 */
[----:B------:R-:W-:Y:S02]  /*2c80*/  @!P0 VIADD R0, R0, 0x80 ;  /* 0x0000008000008836 */ /* 0x000fe40000000000 */
[----:B-1----:R-:W-:-:S05]  /*2c90*/  @!P0 IMAD.WIDE.U32 R2, R5, 0x8, R2 ;  /* 0x0000000805028825 */ /* 0x002fca00078e0002 */
[----:B------:R3:W-:Y:S02]  /*2ca0*/  @!P0 STG.E.64 desc[UR8][R2.64], R12 ;  /* 0x0000000c02008986 */ /* 0x0007e4000c101b08 */
.L_x_30778:
[----:B------:R-:W-:Y:S05]  /*2cb0*/  BSYNC.RECONVERGENT B0 ;  /* 0x0000000000007941 */ /* 0x000fea0003800200 */
.L_x_30772:
        /* <DEDUP_REMOVED lines=8> */
.L_x_30747:
[----:B------:R-:W0:Y:S01]  /*2d40*/  S2R R0, SR_TID.X ;  /* 0x0000000000007919 */ /* 0x000e220000002100 */
[----:B------:R-:W1:Y:S02]  /*2d50*/  LDCU.64 UR6, c[0x0][0x390] ;  /* 0x00007200ff0677ac */ /* 0x000e640008000a00 */
[----:B-1----:R-:W-:-:S06]  /*2d60*/  UIMAD.WIDE.U32 UR6, UR4, 0x8, UR6 ;  /* 0x00000008040678a5 */ /* 0x002fcc000f8e0006 */
[----:B------:R-:W-:Y:S02]  /*2d70*/  IMAD.U32 R2, RZ, RZ, UR6 ;  /* 0x00000006ff027e24 */ /* 0x000fe4000f8e00ff */
[----:B------:R-:W-:Y:S02]  /*2d80*/  IMAD.U32 R3, RZ, RZ, UR7 ;  /* 0x00000007ff037e24 */ /* 0x000fe4000f8e00ff */
[----:B0-----:R-:W-:-:S05]  /*2d90*/  IMAD.WIDE.U32 R2, R0, 0x20, R2 ;  /* 0x0000002000027825 */ /* 0x001fca00078e0002 */
[----:B------:R-:W2:Y:S04]  /*2da0*/  LDG.E.ENL2.256 R16, R12, desc[UR8][R2.64] ;  /* 0xfe000008020c797e */ /* 0x000ea80008121910 */
[----:B------:R0:W5:Y:S01]  /*2db0*/  LDG.E.ENL2.256 R8, R4, desc[UR8][R2.64+0x1000] ;  /* 0xfe0080080204797e */ /* 0x0001620008121908 */
[----:B------:R-:W-:Y:S01]  /*2dc0*/  BSSY.RECONVERGENT B0, `(.L_x_30779) ;  /* 0x0000048000007945 */ /* 0x000fe20003800200 */
[C---:B--2---:R-:W-:Y:S02]  /*2dd0*/  FSETP.GEU.FTZ.AND P0, PT, R13.reuse, 4.1931471824645996094, PT ;  /* 0x40862e430d00780b */ /* 0x044fe40003f1e000 */
        /* <DEDUP_REMOVED lines=63> */
.L_x_30780:
[C-C-:B------:R-:W-:Y:S01]  /*31d0*/  DADD R2, R12.reuse, R12.reuse ;  /* 0x000000000c027229 */ /* 0x140fe2000000000c */
[----:B------:R-:W-:Y:S01]  /*31e0*/  IMAD.MOV.U32 R20, RZ, RZ, 0x3ff00000 ;  /* 0x3ff00000ff147424 */ /* 0x000fe200078e00ff */
[----:B------:R-:W-:Y:S01]  /*31f0*/  ISETP.GE.AND P1, PT, R13, RZ, PT ;  /* 0x000000ff0d00720c */ /* 0x000fe20003f26270 */
[----:B------:R-:W-:-:S03]  /*3200*/  DSETP.NAN.AND P0, PT, R12, R12, PT ;  /* 0x0000000c0c00722a */ /* 0x000fc60003f08000 */
[----:B------:R-:W-:-:S04]  /*3210*/  FSEL R13, -R20, +QNAN , !P1 ;  /* 0x7ff00000140d7808 */ /* 0x000fc80004800100 */
[----:B------:R-:W-:Y:S02]  /*3220*/  FSEL R12, R2, RZ, P0 ;  /* 0x000000ff020c7208 */ /* 0x000fe40000000000 */
[----:B------:R-:W-:-:S07]  /*3230*/  FSEL R13, R3, R13, P0 ;  /* 0x0000000d030d7208 */ /* 0x000fce0000000000 */
.L_x_30781:
[----:B------:R-:W-:Y:S05]  /*3240*/  BSYNC.RECONVERGENT B0 ;  /* 0x0000000000007941 */ /* 0x000fea0003800200 */
.L_x_30779:
        /* <DEDUP_REMOVED lines=12> */
.L_x_30783:
        /* <DEDUP_REMOVED lines=59> */
.L_x_30784:
[----:B------:R-:W-:Y:S05]  /*36c0*/  BSYNC.RECONVERGENT B0 ;  /* 0x0000000000007941 */ /* 0x000fea0003800200 */
.L_x_30782:
        /* <DEDUP_REMOVED lines=12> */
.L_x_30786:
        /* <DEDUP_REMOVED lines=59> */
.L_x_30787:
[----:B------:R-:W-:Y:S05]  /*3b40*/  BSYNC.RECONVERGENT B0 ;  /* 0x0000000000007941 */ /* 0x000fea0003800200 */
.L_x_30785:
        /* <DEDUP_REMOVED lines=12> */
.L_x_30789:
        /* <DEDUP_REMOVED lines=59> */
.L_x_30790:
[----:B------:R-:W-:Y:S05]  /*3fc0*/  BSYNC.RECONVERGENT B0 ;  /* 0x0000000000007941 */ /* 0x000fea0003800200 */
.L_x_30788:
        /* <DEDUP_REMOVED lines=12> */
.L_x_30792:
        /* <DEDUP_REMOVED lines=59> */
.L_x_30793:
[----:B------:R-:W-:Y:S05]  /*4440*/  BSYNC.RECONVERGENT B0 ;  /* 0x0000000000007941 */ /* 0x000fea0003800200 */
.L_x_30791:
        /* <DEDUP_REMOVED lines=12> */
.L_x_30795:
        /* <DEDUP_REMOVED lines=59> */
.L_x_30796:
[----:B------:R-:W-:Y:S05]  /*48c0*/  BSYNC.RECONVERGENT B0 ;  /* 0x0000000000007941 */ /* 0x000fea0003800200 */
.L_x_30794:
        /* <DEDUP_REMOVED lines=12> */
.L_x_30798:
        /* <DEDUP_REMOVED lines=59> */
.L_x_30799:
[----:B------:R-:W-:Y:S05]  /*4d40*/  BSYNC.RECONVERGENT B0 ;  /* 0x0000000000007941 */ /* 0x000fea0003800200 */
.L_x_30797:
        /* <DEDUP_REMOVED lines=12> */
.L_x_30801:
        /* <DEDUP_REMOVED lines=59> */
.L_x_30802:
[----:B------:R-:W-:Y:S05]  /*51c0*/  BSYNC.RECONVERGENT B0 ;  /* 0x0000000000007941 */ /* 0x000fea0003800200 */
.L_x_30800:
[----:B------:R-:W0:Y:S01]  /*51d0*/  LDCU.64 UR6, c[0x0][0x388] ;  /* 0x00007100ff0677ac */ /* 0x000e220008000a00 */
[----:B------:R-:W-:Y:S01]  /*51e0*/  IMAD.MOV.U32 R3, RZ, RZ, 0x20 ;  /* 0x00000020ff037424 */ /* 0x000fe200078e00ff */
[----:B0-----:R-:W-:-:S06]  /*51f0*/  UIMAD.WIDE.U32 UR6, UR4, 0x8, UR6 ;  /* 0x00000008040678a5 */ /* 0x001fcc000f8e0006 */
[----:B------:R-:W-:-:S05]  /*5200*/  IMAD.WIDE.U32 R2, R0, R3, UR6 ;  /* 0x0000000600027e25 */ /* 0x000fca000f8e0003 */
[----:B------:R-:W-:Y:S04]  /*5210*/  STG.E.ENL2.256 desc[UR8][R2.64], R12, R16 ;  /* 0xf800000c0210797f */ /* 0x000fe8000f121808 */
[----:B------:R-:W-:Y:S01]  /*5220*/  STG.E.ENL2.256 desc[UR8][R2.64+0x1000], R4, R8 ;  /* 0xf80080040208797f */ /* 0x000fe2000f121808 */
[----:B------:R-:W-:Y:S05]  /*5230*/  EXIT ;  /* 0x000000000000794d */ /* 0x000fea0003800000 */
.L_x_30803:
        /* <DEDUP_REMOVED lines=12> */
.L_x_37291:


//--------------------- .text._ZN2at6native29vectorized_elementwise_kernelILi8EZZZNS0_17expm1_kernel_cudaERNS_18TensorIteratorBaseEENKUlvE_clEvENKUlvE_clEvEUldE_St5arrayIPcLm2EEEEviT0_T1_ --------------------------
	.section	.text._ZN2at6native29vectorized_elementwise_kernelILi8EZZZNS0_17expm1_kernel_cudaERNS_18TensorIteratorBaseEENKUlvE_clEvENKUlvE_clEvEUldE_St5arrayIPcLm2EEEEviT0_T1_,"ax",@progbits
	.align	128
        .global         _ZN2at6native29vectorized_elementwise_kernelILi8EZZZNS0_17expm1_kernel_cudaERNS_18TensorIteratorBaseEENKUlvE_clEvENKUlvE_clEvEUldE_St5arrayIPcLm2EEEEviT0_T1_
        .type           _ZN2at6native29vectorized_elementwise_kernelILi8EZZZNS0_17expm1_kernel_cudaERNS_18TensorIteratorBaseEENKUlvE_clEvENKUlvE_clEvEUldE_St5arrayIPcLm2EEEEviT0_T1_,@function
        .size           _ZN2at6native29vectorized_elementwise_kernelILi8EZZZNS0_17expm1_kernel_cudaERNS_18TensorIteratorBaseEENKUlvE_clEvENKUlvE_clEvEUldE_St5arrayIPcLm2EEEEviT0_T1_,(.L_x_37292 - _ZN2at6native29vectorized_elementwise_kernelILi8EZZZNS0_17expm1_kernel_cudaERNS_18TensorIteratorBaseEENKUlvE_clEvENKUlvE_clEvEUldE_St5arrayIPcLm2EEEEviT0_T1_)
        .other          _ZN2at6native29vectorized_elementwise_kernelILi8EZZZNS0_17expm1_kernel_cudaERNS_18TensorIteratorBaseEENKUlvE_clEvENKUlvE_clEvEUldE_St5arrayIPcLm2EEEEviT0_T1_,@"STO_CUDA_ENTRY STV_DEFAULT"
_ZN2at6native29vectorized_elementwise_kernelILi8EZZZNS0_17expm1_kernel_cudaERNS_18TensorIteratorBaseEENKUlvE_clEvENKUlvE_clEvEUldE_St5arrayIPcLm2EEEEviT0_T1_:
.text._ZN2at6native29vectorized_elementwise_kernelILi8EZZZNS0_17expm1_kernel_cudaERNS_18TensorIteratorBaseEENKUlvE_clEvENKUlvE_clEvEUldE_St5arrayIPcLm2EEEEviT0_T1_:
        /* <DEDUP_REMOVED lines=132> */
.L_x_30807:
[C-C-:B------:R-:W-:Y:S01]  /*0840*/  DADD R8, R6.reuse, R6.reuse ;  /* 0x0000000006087229 */ /* 0x140fe20000000006 */
[----:B------:R-:W-:Y:S01]  /*0850*/  IMAD.MOV.U32 R16, RZ, RZ, 0x3ff00000 ;  /* 0x3ff00000ff107424 */ /* 0x000fe200078e00ff */
[----:B------:R-:W-:Y:S01]  /*0860*/  ISETP.GE.AND P1, PT, R7, RZ, PT ;  /* 0x000000ff0700720c */ /* 0x000fe20003f26270 */
[----:B------:R-:W-:-:S03]  /*0870*/  DSETP.NAN.AND P0, PT, R6, R6, PT ;  /* 0x000000060600722a */ /* 0x000fc60003f08000 */
[----:B------:R-:W-:-:S04]  /*0880*/  FSEL R7, -R16, +QNAN , !P1 ;  /* 0x7ff0000010077808 */ /* 0x000fc80004800100 */
[----:B------:R-:W-:Y:S02]  /*0890*/  FSEL R6, R8, RZ, P0 ;  /* 0x000000ff08067208 */ /* 0x000fe40000000000 */
[----:B------:R-:W-:-:S07]  /*08a0*/  FSEL R7, R9, R7, P0 ;  /* 0x0000000709077208 */ /* 0x000fce0000000000 */
.L_x_30806:
[----:B------:R-:W-:Y:S05]  /*08b0*/  BSYNC.RECONVERGENT B0 ;  /* 0x0000000000007941 */ /* 0x000fea0003800200 */
.L_x_30805:
        /* <DEDUP_REMOVED lines=15> */
.L_x_30810:
        /* <DEDUP_REMOVED lines=59> */
.L_x_30809:
[----:B------:R-:W-:Y:S05]  /*0d60*/  BSYNC.RECONVERGENT B0 ;  /* 0x0000000000007941 */ /* 0x000fea0003800200 */
.L_x_30808:
        /* <DEDUP_REMOVED lines=15> */
.L_x_30813:
        /* <DEDUP_REMOVED lines=59> */
.L_x_30812:
[----:B------:R-:W-:Y:S05]  /*1210*/  BSYNC.RECONVERGENT B0 ;  /* 0x0000000000007941 */ /* 0x000fea0003800200 */
.L_x_30811:
        /* <DEDUP_REMOVED lines=15> */
.L_x_30816:
        /* <DEDUP_REMOVED lines=59> */
.L_x_30815:
[----:B------:R-:W-:Y:S05]  /*16c0*/  BSYNC.RECONVERGENT B0 ;  /* 0x0000000000007941 */ /* 0x000fea0003800200 */
.L_x_30814:
        /* <DEDUP_REMOVED lines=15> */
.L_x_30819:
        /* <DEDUP_REMOVED lines=59> */
.L_x_30818:
[----:B------:R-:W-:Y:S05]  /*1b70*/  BSYNC.RECONVERGENT B0 ;  /* 0x0000000000007941 */ /* 0x000fea0003800200 */
.L_x_30817:
        /* <DEDUP_REMOVED lines=15> */
.L_x_30822:
        /* <DEDUP_REMOVED lines=59> */
.L_x_30821:
[----:B------:R-:W-:Y:S05]  /*2020*/  BSYNC.RECONVERGENT B0 ;  /* 0x0000000000007941 */ /* 0x000fea0003800200 */
.L_x_30820:
        /* <DEDUP_REMOVED lines=15> */
.L_x_30825:
        /* <DEDUP_REMOVED lines=59> */
.L_x_30824:
[----:B------:R-:W-:Y:S05]  /*24d0*/  BSYNC.RECONVERGENT B0 ;  /* 0x0000000000007941 */ /* 0x000fea0003800200 */
.L_x_30823:
        /* <DEDUP_REMOVED lines=15> */
.L_x_30828:
        /* <DEDUP_REMOVED lines=59> */
.L_x_30827:
[----:B------:R-:W-:Y:S05]  /*2980*/  BSYNC.RECONVERGENT B0 ;  /* 0x0000000000007941 */ /* 0x000fea0003800200 */
.L_x_30826:
        /* <DEDUP_REMOVED lines=21> */
.L_x_30831:
[----:B------:R-:W-:-:S13]  /*2ae0*/  ISETP.GE.U32.AND P0, PT, R0, UR5, PT ;  /* 0x0000000500007c0c */ /* 0x000fda000bf06070 */
[----:B------:R-:W-:Y:S05]  /*2af0*/  @P0 BRA `(.L_x_30833) ;  /* 0x0000000000300947 */ /* 0x000fea0003800000 */
[----:B-1----:R-:W1:Y:S01]  /*2b00*/  LDC.64 R2, c[0x0][0x388] ;  /* 0x0000e200ff027b82 */ /* 0x002e620000000a00 */
[C---:B------:R-:W-:Y:S02]  /*2b10*/  VIADD R5, R0.reuse, UR4 ;  /* 0x0000000400057c36 */ /* 0x040fe40008000000 */
[----:B------:R-:W-:Y:S02]  /*2b20*/  VIADD R0, R0, 0x80 ;  /* 0x0000008000007836 */ /* 0x000fe40000000000 */
[----:B-1----:R-:W-:-:S05]  /*2b30*/  IMAD.WIDE.U32 R2, R5, 0x8, R2 ;  /* 0x0000000805027825 */ /* 0x002fca00078e0002 */
[----:B------:R1:W-:Y:S02]  /*2b40*/  STG.E.64 desc[UR8][R2.64], R8 ;  /* 0x0000000802007986 */ /* 0x0003e4000c101b08 */
.L_x_30832:
[----:B------:R-:W-:-:S13]  /*2b50*/  ISETP.GE.U32.AND P0, PT, R0, UR5, PT ;  /* 0x0000000500007c0c */ /* 0x000fda000bf06070 */
[----:B------:R-:W-:Y:S05]  /*2b60*/  @P0 BRA `(.L_x_30834) ;  /* 0x0000000000340947 */ /* 0x000fea0003800000 */
[----:B-1----:R-:W1:Y:S01]  /*2b70*/  LDC.64 R2, c[0x0][0x388] ;  /* 0x0000e200ff027b82 */ /* 0x002e620000000a00 */
[C---:B0-----:R-:W-:Y:S02]  /*2b80*/  VIADD R5, R0.reuse, UR4 ;  /* 0x0000000400057c36 */ /* 0x041fe40008000000 */
[----:B------:R-:W-:Y:S02]  /*2b90*/  VIADD R0, R0, 0x80 ;  /* 0x0000008000007836 */ /* 0x000fe40000000000 */
[----:B-1----:R-:W-:-:S05]  /*2ba0*/  IMAD.WIDE.U32 R2, R5, 0x8, R2 ;  /* 0x0000000805027825 */ /* 0x002fca00078e0002 */
[----:B------:R2:W-:Y:S02]  /*2bb0*/  STG.E.64 desc[UR8][R2.64], R16 ;  /* 0x0000001002007986 */ /* 0x0005e4000c101b08 */
.L_x_30833:
        /* <DEDUP_REMOVED lines=8> */
.L_x_30834:
[----:B------:R-:W-:Y:S05]  /*2c40*/  BSYNC.RELIABLE B1 ;  /* 0x0000000000017941 */ /* 0x000fea0003800100 */
.L_x_30830:
[----:B------:R-:W-:-:S13]  /*2c50*/  ISETP.GE.U32.AND P0, PT, R0, UR5, PT ;  /* 0x0000000500007c0c */ /* 0x000fda000bf06070 */
[----:B-12---:R-:W1:Y:S01]  /*2c60*/  @!P0 LDC.64 R2, c[0x0][0x388] ;  /* 0x0000e200ff028b82 */ /* 0x006e620000000a00 */
[C---:B0-----:R-:W-:Y:S02]  /*2c70*/  @!P0 VIADD R5, R0.reuse, UR4 ;  /* 0x0000000400058c36 */ /* 0x041fe40008000000 */
[----:B------:R-:W-:Y:S02]  /*2c80*/  @!P0 VIADD R0, R0, 0x80 ;  /* 0x0000008000008836 */ /* 0x000fe40000000000 */
[----:B-1----:R-:W-:-:S05]  /*2c90*/  @!P0 IMAD.WIDE.U32 R2, R5, 0x8, R2 ;  /* 0x0000000805028825 */ /* 0x002fca00078e0002 */
[----:B------:R3:W-:Y:S02]  /*2ca0*/  @!P0 STG.E.64 desc[UR8][R2.64], R12 ;  /* 0x0000000c02008986 */ /* 0x0007e4000c101b08 */
.L_x_30835:
[----:B------:R-:W-:Y:S05]  /*2cb0*/  BSYNC.RECONVERGENT B0 ;  /* 0x0000000000007941 */ /* 0x000fea0003800200 */
.L_x_30829:
        /* <DEDUP_REMOVED lines=8> */
.L_x_30804:
        /* <DEDUP_REMOVED lines=73> */
.L_x_30837:
[C-C-:B------:R-:W-:Y:S01]  /*31d0*/  DADD R2, R12.reuse, R12.reuse ;  /* 0x000000000c027229 */ /* 0x140fe2000000000c */
[----:B------:R-:W-:Y:S01]  /*31e0*/  IMAD.MOV.U32 R20, RZ, RZ, 0x3ff00000 ;  /* 0x3ff00000ff147424 */ /* 0x000fe200078e00ff */
[----:B------:R-:W-:Y:S01]  /*31f0*/  ISETP.GE.AND P1, PT, R13, RZ, PT ;  /* 0x000000ff0d00720c */ /* 0x000fe20003f26270 */
[----:B------:R-:W-:-:S03]  /*3200*/  DSETP.NAN.AND P0, PT, R12, R12, PT ;  /* 0x0000000c0c00722a */ /* 0x000fc60003f08000 */
[----:B------:R-:W-:-:S04]  /*3210*/  FSEL R13, -R20, +QNAN , !P1 ;  /* 0x7ff00000140d7808 */ /* 0x000fc80004800100 */
[----:B------:R-:W-:Y:S02]  /*3220*/  FSEL R12, R2, RZ, P0 ;  /* 0x000000ff020c7208 */ /* 0x000fe40000000000 */
[----:B------:R-:W-:-:S07]  /*3230*/  FSEL R13, R3, R13, P0 ;  /* 0x0000000d030d7208 */ /* 0x000fce0000000000 */
.L_x_30838:
[----:B------:R-:W-:Y:S05]  /*3240*/  BSYNC.RECONVERGENT B0 ;  /* 0x0000000000007941 */ /* 0x000fea0003800200 */
.L_x_30836:
        /* <DEDUP_REMOVED lines=12> */
.L_x_30840:
        /* <DEDUP_REMOVED lines=59> */
.L_x_30841:
[----:B------:R-:W-:Y:S05]  /*36c0*/  BSYNC.RECONVERGENT B0 ;  /* 0x0000000000007941 */ /* 0x000fea0003800200 */
.L_x_30839:
        /* <DEDUP_REMOVED lines=12> */
.L_x_30843:
        /* <DEDUP_REMOVED lines=59> */
.L_x_30844:
[----:B------:R-:W-:Y:S05]  /*3b40*/  BSYNC.RECONVERGENT B0 ;  /* 0x0000000000007941 */ /* 0x000fea0003800200 */
.L_x_30842:
        /* <DEDUP_REMOVED lines=12> */
.L_x_30846:
        /* <DEDUP_REMOVED lines=59> */
.L_x_30847:
[----:B------:R-:W-:Y:S05]  /*3fc0*/  BSYNC.RECONVERGENT B0 ;  /* 0x0000000000007941 */ /* 0x000fea0003800200 */
.L_x_30845:
        /* <DEDUP_REMOVED lines=12> */
.L_x_30849:
        /* <DEDUP_REMOVED lines=59> */
.L_x_30850:
[----:B------:R-:W-:Y:S05]  /*4440*/  BSYNC.RECONVERGENT B0 ;  /* 0x0000000000007941 */ /* 0x000fea0003800200 */
.L_x_30848:
        /* <DEDUP_REMOVED lines=12> */
.L_x_30852:
        /* <DEDUP_REMOVED lines=59> */
.L_x_30853:
[----:B------:R-:W-:Y:S05]  /*48c0*/  BSYNC.RECONVERGENT B0 ;  /* 0x0000000000007941 */ /* 0x000fea0003800200 */
.L_x_30851:
        /* <DEDUP_REMOVED lines=12> */
.L_x_30855:
        /* <DEDUP_REMOVED lines=59> */
.L_x_30856:
[----:B------:R-:W-:Y:S05]  /*4d40*/  BSYNC.RECONVERGENT B0 ;  /* 0x0000000000007941 */ /* 0x000fea0003800200 */
.L_x_30854:
        /* <DEDUP_REMOVED lines=12> */
.L_x_30858:
        /* <DEDUP_REMOVED lines=59> */
.L_x_30859:
[----:B------:R-:W-:Y:S05]  /*51c0*/  BSYNC.RECONVERGENT B0 ;  /* 0x0000000000007941 */ /* 0x000fea0003800200 */
.L_x_30857:
[----:B------:R-:W0:Y:S01]  /*51d0*/  LDCU.64 UR6, c[0x0][0x388] ;  /* 0x00007100ff0677ac */ /* 0x000e220008000a00 */
[----:B------:R-:W-:Y:S01]  /*51e0*/  IMAD.MOV.U32 R3, RZ, RZ, 0x40 ;  /* 0x00000040ff037424 */ /* 0x000fe200078e00ff */
[----:B0-----:R-:W-:-:S06]  /*51f0*/  UIMAD.WIDE.U32 UR6, UR4, 0x8, UR6 ;  /* 0x00000008040678a5 */ /* 0x001fcc000f8e0006 */
[----:B------:R-:W-:-:S05]  /*5200*/  IMAD.WIDE.U32 R2, R0, R3, UR6 ;  /* 0x0000000600027e25 */ /* 0x000fca000f8e0003 */
[----:B------:R-:W-:Y:S04]  /*5210*/  STG.E.ENL2.256 desc[UR8][R2.64], R12, R16 ;  /* 0xf800000c0210797f */ /* 0x000fe8000f121808 */
[----:B------:R-:W-:Y:S01]  /*5220*/  STG.E.ENL2.256 desc[UR8][R2.64+0x20], R4, R8 ;  /* 0xf80001040208797f */ /* 0x000fe2000f121808 */
[----:B------:R-:W-:Y:S05]  /*5230*/  EXIT ;  /* 0x000000000000794d */ /* 0x000fea0003800000 */
.L_x_30860:
        /* <DEDUP_REMOVED lines=12> */
.L_x_37292:


//--------------------- .text._ZN2at6native18elementwise_kernelILi128ELi4EZNS0_15gpu_kernel_implIZZZNS0_15exp_kernel_cudaERNS_18TensorIteratorBaseEENKUlvE0_clEvENKUlvE2_clEvEUlN3c108BFloat16EE_EEvS4_RKT_EUliE_EEviT1_ --------------------------
	.section	.text._ZN2at6native18elementwise_kernelILi128ELi4EZNS0_15gpu_kernel_implIZZZNS0_15exp_kernel_cudaERNS_18TensorIteratorBaseEENKUlvE0_clEvENKUlvE2_clEvEUlN3c108BFloat16EE_EEvS4_RKT_EUliE_EEviT1_,"ax",@progbits
	.align	128
        .global         _ZN2at6native18elementwise_kernelILi128ELi4EZNS0_15gpu_kernel_implIZZZNS0_15exp_kernel_cudaERNS_18TensorIteratorBaseEENKUlvE0_clEvENKUlvE2_clEvEUlN3c108BFloat16EE_EEvS4_RKT_EUliE_EEviT1_
        .type           _ZN2at6native18elementwise_kernelILi128ELi4EZNS0_15gpu_kernel_implIZZZNS0_15exp_kernel_cudaERNS_18TensorIteratorBaseEENKUlvE0_clEvENKUlvE2_clEvEUlN3c108BFloat16EE_EEvS4_RKT_EUliE_EEviT1_,@function
        .size           _ZN2at6native18elementwise_kernelILi128ELi4EZNS0_15gpu_kernel_implIZZZNS0_15exp_kernel_cudaERNS_18TensorIteratorBaseEENKUlvE0_clEvENKUlvE2_clEvEUlN3c108BFloat16EE_EEvS4_RKT_EUliE_EEviT1_,(.L_x_37293 - _ZN2at6native18elementwise_kernelILi128ELi4EZNS0_15gpu_kernel_implIZZZNS0_15exp_kernel_cudaERNS_18TensorIteratorBaseEENKUlvE0_clEvENKUlvE2_clEvEUlN3c108BFloat16EE_EEvS4_RKT_EUliE_EEviT1_)
        .other          _ZN2at6native18elementwise_kernelILi128ELi4EZNS0_15gpu_kernel_implIZZZNS0_15exp_kernel_cudaERNS_18TensorIteratorBaseEENKUlvE0_clEvENKUlvE2_clEvEUlN3c108BFloat16EE_EEvS4_RKT_EUliE_EEviT1_,@"STO_CUDA_ENTRY STV_DEFAULT"
_ZN2at6native18elementwise_kernelILi128ELi4EZNS0_15gpu_kernel_implIZZZNS0_15exp_kernel_cudaERNS_18TensorIteratorBaseEENKUlvE0_clEvENKUlvE2_clEvEUlN3c108BFloat16EE_EEvS4_RKT_EUliE_EEviT1_:
.text._ZN2at6native18elementwise_kernelILi128ELi4EZNS0_15gpu_kernel_implIZZZNS0_15exp_kernel_cudaERNS_18TensorIteratorBaseEENKUlvE0_clEvENKUlvE2_clEvEUlN3c108BFloat16EE_EEvS4_RKT_EUliE_EEviT1_:
        /* <DEDUP_REMOVED lines=319> */
.L_x_30863:
        /* <DEDUP_REMOVED lines=18> */
.L_x_30867:
[----:B------:R-:W2:Y:S02]  /*1510*/  LDG.E.U8 R2, desc[UR36][R2.64] ;  /* 0x0000002402027981 */ /* 0x000ea4000c1e1100 */
[----:B--2---:R-:W-:-:S04]  /*1520*/  I2FP.F32.U32 R0, R2 ;  /* 0x0000000200007245 */ /* 0x004fc80000201000 */
[----:B------:R-:W-:Y:S01]  /*1530*/  F2FP.BF16.F32.PACK_AB R0, RZ, R0 ;  /* 0x00000000ff00723e */ /* 0x000fe200000010ff */
[----:B------:R-:W-:Y:S06]  /*1540*/  BRA `(.L_x_30869) ;  /* 0x0000000c00847947 */ /* 0x000fec0003800000 */
.L_x_30866:
        /* <DEDUP_REMOVED lines=10> */
.L_x_30871:
[----:B------:R-:W2:Y:S02]  /*15f0*/  LDG.E R2, desc[UR36][R2.64] ;  /* 0x0000002402027981 */ /* 0x000ea4000c1e1900 */
[----:B--2---:R-:W-:-:S04]  /*1600*/  I2FP.F32.S32 R0, R2 ;  /* 0x0000000200007245 */ /* 0x004fc80000201400 */
[----:B------:R-:W-:Y:S01]  /*1610*/  F2FP.BF16.F32.PACK_AB R0, RZ, R0 ;  /* 0x00000000ff00723e */ /* 0x000fe200000010ff */
[----:B------:R-:W-:Y:S06]  /*1620*/  BRA `(.L_x_30869) ;  /* 0x0000000c004c7947 */ /* 0x000fec0003800000 */
.L_x_30870:
[----:B------:R-:W2:Y:S02]  /*1630*/  LDG.E.U16 R2, desc[UR36][R2.64] ;  /* 0x0000002402027981 */ /* 0x000ea4000c1e1500 */
[----:B--2---:R-:W0:Y:S02]  /*1640*/  I2F.S16 R0, R2 ;  /* 0x0000000200007306 */ /* 0x004e240000101400 */
[----:B0-----:R-:W-:Y:S01]  /*1650*/  F2FP.BF16.F32.PACK_AB R0, RZ, R0 ;  /* 0x00000000ff00723e */ /* 0x001fe200000010ff */
[----:B------:R-:W-:Y:S06]  /*1660*/  BRA `(.L_x_30869) ;  /* 0x0000000c003c7947 */ /* 0x000fec0003800000 */
.L_x_30865:
        /* <DEDUP_REMOVED lines=9> */
.L_x_30873:
[----:B------:R-:W2:Y:S02]  /*1700*/  LDG.E.U16 R0, desc[UR36][R2.64] ;  /* 0x0000002402007981 */ /* 0x000ea4000c1e1500 */
[----:B--2---:R-:W-:-:S05]  /*1710*/  HADD2.F32 R0, -RZ, R0.H0_H0 ;  /* 0x20000000ff007230 */ /* 0x004fca0000004100 */
[----:B------:R-:W-:Y:S01]  /*1720*/  F2FP.BF16.F32.PACK_AB R0, RZ, R0 ;  /* 0x00000000ff00723e */ /* 0x000fe200000010ff */
[----:B------:R-:W-:Y:S06]  /*1730*/  BRA `(.L_x_30869) ;  /* 0x0000000c00087947 */ /* 0x000fec0003800000 */
.L_x_30872:
        /* <DEDUP_REMOVED lines=9> */
.L_x_30875:
[----:B------:R-:W2:Y:S02]  /*17d0*/  LDG.E.U16 R2, desc[UR36][R2.64] ;  /* 0x0000002402027981 */ /* 0x000ea4000c1e1500 */
[----:B--2---:R-:W-:-:S05]  /*17e0*/  HADD2.F32 R0, -RZ, R2.H0_H0 ;  /* 0x20000002ff007230 */ /* 0x004fca0000004100 */
[----:B------:R-:W-:Y:S01]  /*17f0*/  F2FP.BF16.F32.PACK_AB R0, RZ, R0 ;  /* 0x00000000ff00723e */ /* 0x000fe200000010ff */
[----:B------:R-:W-:Y:S06]  /*1800*/  BRA `(.L_x_30869) ;  /* 0x0000000800d47947 */ /* 0x000fec0003800000 */
.L_x_30874:
        /* <DEDUP_REMOVED lines=8> */
.L_x_30864:
        /* <DEDUP_REMOVED lines=13> */
.L_x_30878:
        /* <DEDUP_REMOVED lines=8> */
.L_x_30877:
        /* <DEDUP_REMOVED lines=27> */
.L_x_30880:
        /* <DEDUP_REMOVED lines=13> */
.L_x_30879:
[----:B------:R0:W5:Y:S01]  /*1c60*/  LDG.E.U16 R0, desc[UR36][R2.64] ;  /* 0x0000002402007981 */ /* 0x000162000c1e1500 */
[----:B------:R-:W-:Y:S05]  /*1c70*/  BRA `(.L_x_30869) ;  /* 0x0000000400b87947 */ /* 0x000fea0003800000 */
.L_x_30876:
        /* <DEDUP_REMOVED lines=12> */
.L_x_30883:
        /* <DEDUP_REMOVED lines=21> */
.L_x_30887:
[----:B------:R-:W-:Y:S05]  /*1e90*/  BSYNC.RECONVERGENT B1 ;  /* 0x0000000000017941 */ /* 0x000fea0003800200 */
.L_x_30886:
[----:B------:R-:W-:Y:S01]  /*1ea0*/  IMAD.SHL.U32 R0, R0, 0x100000, RZ ;  /* 0x0010000000007824 */ /* 0x000fe200078e00ff */
[----:B------:R-:W-:-:S04]  /*1eb0*/  LEA R2, R2, 0x3b800000, 0x17 ;  /* 0x3b80000002027811 */ /* 0x000fc800078eb8ff */
[----:B------:R-:W-:-:S07]  /*1ec0*/  LOP3.LUT R0, R2, R0, R7, 0xfe, !PT ;  /* 0x0000000002007212 */ /* 0x000fce00078efe07 */
.L_x_30885:
[----:B------:R-:W-:Y:S05]  /*1ed0*/  BSYNC.RECONVERGENT B0 ;  /* 0x0000000000007941 */ /* 0x000fea0003800200 */
.L_x_30884:
[----:B------:R-:W-:Y:S01]  /*1ee0*/  F2FP.BF16.F32.PACK_AB R0, RZ, R0 ;  /* 0x00000000ff00723e */ /* 0x000fe200000010ff */
[----:B------:R-:W-:Y:S06]  /*1ef0*/  BRA `(.L_x_30869) ;  /* 0x0000000400187947 */ /* 0x000fec0003800000 */
.L_x_30882:
        /* <DEDUP_REMOVED lines=21> */
.L_x_30891:
[----:B------:R-:W-:Y:S05]  /*2050*/  BSYNC.RECONVERGENT B1 ;  /* 0x0000000000017941 */ /* 0x000fea0003800200 */
.L_x_30890:
[----:B------:R-:W-:Y:S02]  /*2060*/  SHF.L.U32 R0, R0, 0x15, RZ ;  /* 0x0000001500007819 */ /* 0x000fe400000006ff */
[----:B------:R-:W-:-:S04]  /*2070*/  LEA R2, R2, 0x37800000, 0x17 ;  /* 0x3780000002027811 */ /* 0x000fc800078eb8ff */
[----:B------:R-:W-:-:S07]  /*2080*/  LOP3.LUT R0, R2, R0, R7, 0xfe, !PT ;  /* 0x0000000002007212 */ /* 0x000fce00078efe07 */
.L_x_30889:
[----:B------:R-:W-:Y:S05]  /*2090*/  BSYNC.RECONVERGENT B0 ;  /* 0x0000000000007941 */ /* 0x000fea0003800200 */
.L_x_30888:
[----:B------:R-:W-:Y:S01]  /*20a0*/  F2FP.BF16.F32.PACK_AB R0, RZ, R0 ;  /* 0x00000000ff00723e */ /* 0x000fe200000010ff */
[----:B------:R-:W-:Y:S06]  /*20b0*/  BRA `(.L_x_30869) ;  /* 0x0000000000a87947 */ /* 0x000fec0003800000 */
.L_x_30881:
[----:B------:R-:W-:-:S09]  /*20c0*/  UISETP.NE.AND UP0, UPT, UR4, 0x1c, UPT ;  /* 0x0000001c0400788c */ /* 0x000fd2000bf05270 */
[----:B------:R-:W-:Y:S05]  /*20d0*/  BRA.U !UP0, `(.L_x_30892) ;  /* 0x0000000108947547 */ /* 0x000fea000b800000 */
[----:B------:R-:W-:-:S09]  /*20e0*/  UISETP.NE.AND UP0, UPT, UR4, 0x1d, UPT ;  /* 0x0000001d0400788c */ /* 0x000fd2000bf05270 */
[----:B------:R-:W-:Y:S05]  /*20f0*/  BRA.U !UP0, `(.L_x_30893) ;  /* 0x00000001087c7547 */ /* 0x000fea000b800000 */
[----:B------:R-:W-:-:S09]  /*2100*/  UISETP.NE.AND UP0, UPT, UR4, 0x2c, UPT ;  /* 0x0000002c0400788c */ /* 0x000fd2000bf05270 */
[----:B------:R-:W-:Y:S05]  /*2110*/  BRA.U !UP0, `(.L_x_30894) ;  /* 0x0000000108487547 */ /* 0x000fea000b800000 */
.L_x_30868:
        /* <DEDUP_REMOVED lines=16> */
.L_x_30895:
[----:B------:R-:W-:Y:S01]  /*2220*/  PRMT R0, RZ, 0x7610, R0 ;  /* 0x00007610ff007816 */ /* 0x000fe20000000000 */
[----:B------:R-:W-:Y:S06]  /*2230*/  BRA `(.L_x_30869) ;  /* 0x0000000000487947 */ /* 0x000fec0003800000 */
.L_x_30894:
        /* <DEDUP_REMOVED lines=8> */
.L_x_30897:
[----:B------:R-:W-:Y:S05]  /*22c0*/  BSYNC.RECONVERGENT B0 ;  /* 0x0000000000007941 */ /* 0x000fea0003800200 */
.L_x_30896:
[----:B------:R-:W-:Y:S01]  /*22d0*/  F2FP.BF16.F32.PACK_AB R0, RZ, R0 ;  /* 0x00000000ff00723e */ /* 0x000fe200000010ff */
[----:B------:R-:W-:Y:S06]  /*22e0*/  BRA `(.L_x_30869) ;  /* 0x00000000001c7947 */ /* 0x000fec0003800000 */
.L_x_30893:
[----:B------:R-:W2:Y:S02]  /*22f0*/  LDG.E.64 R2, desc[UR36][R2.64] ;  /* 0x0000002402027981 */ /* 0x000ea4000c1e1b00 */
[----:B--2---:R-:W0:Y:S02]  /*2300*/  I2F.U64 R0, R2 ;  /* 0x0000000200007312 */ /* 0x004e240000301000 */
[----:B0-----:R-:W-:Y:S01]  /*2310*/  F2FP.BF16.F32.PACK_AB R0, RZ, R0 ;  /* 0x00000000ff00723e */ /* 0x001fe200000010ff */
[----:B------:R-:W-:Y:S06]  /*2320*/  BRA `(.L_x_30869) ;  /* 0x00000000000c7947 */ /* 0x000fec0003800000 */
.L_x_30892:
[----:B------:R-:W2:Y:S02]  /*2330*/  LDG.E R2, desc[UR36][R2.64] ;  /* 0x0000002402027981 */ /* 0x000ea4000c1e1900 */
[----:B--2---:R-:W-:-:S04]  /*2340*/  I2FP.F32.U32 R0, R2 ;  /* 0x0000000200007245 */ /* 0x004fc80000201000 */
[----:B------:R-:W-:-:S07]  /*2350*/  F2FP.BF16.F32.PACK_AB R0, RZ, R0 ;  /* 0x00000000ff00723e */ /* 0x000fce00000010ff */
.L_x_30869:
[----:B-----5:R-:W-:Y:S01]  /*2360*/  IMAD.U32 R0, R0, 0x10000, RZ ;  /* 0x0001000000007824 */ /* 0x020fe200078e00ff */
[----:B------:R-:W0:Y:S03]  /*2370*/  LDCU.64 UR6, c[0x0][0x580] ;  /* 0x0000b000ff0677ac */ /* 0x000e260008000a00 */
[----:B------:R-:W-:Y:S01]  /*2380*/  FMUL.FTZ R0, R0, 1.4426950216293334961 ;  /* 0x3fb8aa3b00007820 */ /* 0x000fe20000410000 */
[----:B------:R-:W-:-:S04]  /*2390*/  UPRMT UR4, UR42, 0x9910, URZ ;  /* 0x000099102a047896 */ /* 0x000fc800080000ff */
[----:B------:R-:W-:Y:S01]  /*23a0*/  UISETP.GT.AND UP0, UPT, UR4, 0x9, UPT ;  /* 0x000000090400788c */ /* 0x000fe2000bf04270 */
[----:B------:R-:W1:Y:S01]  /*23b0*/  MUFU.EX2 R0, R0 ;  /* 0x0000000000007308 */ /* 0x000e620000000800 */
[----:B0-----:R-:W-:-:S05]  /*23c0*/  IADD3 R2, P0, PT, R16, UR6, RZ ;  /* 0x0000000610027c10 */ /* 0x001fca000ff1e0ff */
[----:B------:R-:W-:Y:S02]  /*23d0*/  IMAD.X R3, RZ, RZ, UR7, P0 ;  /* 0x00000007ff037e24 */ /* 0x000fe400080e06ff */
[----:B-1----:R0:W1:Y:S01]  /*23e0*/  F2F.BF16.F32 R5, R0 ;  /* 0x0000000000057304 */ /* 0x0020620000202000 */
        /* <DEDUP_REMOVED lines=13> */
.L_x_30901:
[----:B-1----:R-:W-:-:S06]  /*24c0*/  SHF.L.U32 R5, R5, 0x10, RZ ;  /* 0x0000001005057819 */ /* 0x002fcc00000006ff */
[----:B------:R-:W1:Y:S02]  /*24d0*/  F2I.S64.TRUNC R4, R5 ;  /* 0x0000000500047311 */ /* 0x000e64000020d900 */
[----:B-1----:R4:W-:Y:S01]  /*24e0*/  STG.E.U8 desc[UR36][R2.64], R4 ;  /* 0x0000000402007986 */ /* 0x0029e2000c101124 */
[----:B------:R-:W-:Y:S05]  /*24f0*/  BRA `(.L_x_30903) ;  /* 0x0000000c00707947 */ /* 0x000fea0003800000 */
.L_x_30900:
        /* <DEDUP_REMOVED lines=10> */
.L_x_30905:
[----:B-1----:R-:W-:-:S06]  /*25a0*/  IMAD.U32 R5, R5, 0x10000, RZ ;  /* 0x0001000005057824 */ /* 0x002fcc00078e00ff */
[----:B------:R-:W1:Y:S02]  /*25b0*/  F2I.FTZ.TRUNC.NTZ R5, R5 ;  /* 0x0000000500057305 */ /* 0x000e64000021f100 */
[----:B-1----:R2:W-:Y:S01]  /*25c0*/  STG.E desc[UR36][R2.64], R5 ;  /* 0x0000000502007986 */ /* 0x0025e2000c101924 */
[----:B------:R-:W-:Y:S05]  /*25d0*/  BRA `(.L_x_30903) ;  /* 0x0000000c00387947 */ /* 0x000fea0003800000 */
.L_x_30904:
[----:B-1----:R-:W-:-:S06]  /*25e0*/  IMAD.U32 R5, R5, 0x10000, RZ ;  /* 0x0001000005057824 */ /* 0x002fcc00078e00ff */
[----:B------:R-:W1:Y:S02]  /*25f0*/  F2I.FTZ.TRUNC.NTZ R5, R5 ;  /* 0x0000000500057305 */ /* 0x000e64000021f100 */
[----:B-1----:R3:W-:Y:S01]  /*2600*/  STG.E.U16 desc[UR36][R2.64], R5 ;  /* 0x0000000502007986 */ /* 0x0027e2000c101524 */
[----:B------:R-:W-:Y:S05]  /*2610*/  BRA `(.L_x_30903) ;  /* 0x0000000c00287947 */ /* 0x000fea0003800000 */
.L_x_30899:
        /* <DEDUP_REMOVED lines=9> */
.L_x_30907:
[----:B01----:R-:W-:-:S05]  /*26b0*/  IMAD.U32 R0, R5, 0x10000, RZ ;  /* 0x0001000005007824 */ /* 0x003fca00078e00ff */
[----:B------:R-:W-:-:S05]  /*26c0*/  F2FP.F16.F32.PACK_AB R0, RZ, R0 ;  /* 0x00000000ff00723e */ /* 0x000fca00000000ff */
[----:B------:R0:W-:Y:S01]  /*26d0*/  STG.E.U16 desc[UR36][R2.64], R0 ;  /* 0x0000000002007986 */ /* 0x0001e2000c101524 */
[----:B------:R-:W-:Y:S05]  /*26e0*/  BRA `(.L_x_30903) ;  /* 0x0000000800f47947 */ /* 0x000fea0003800000 */
.L_x_30906:
        /* <DEDUP_REMOVED lines=10> */
.L_x_30909:
[----:B-1----:R-:W-:-:S04]  /*2790*/  SHF.L.U32 R5, R5, 0x10, RZ ;  /* 0x0000001005057819 */ /* 0x002fc800000006ff */
[----:B------:R-:W-:-:S04]  /*27a0*/  F2FP.F16.F32.PACK_AB R5, RZ, R5 ;  /* 0x00000005ff05723e */ /* 0x000fc800000000ff */
[----:B------:R-:W-:-:S05]  /*27b0*/  PRMT R5, R5, 0x5410, RZ ;  /* 0x0000541005057816 */ /* 0x000fca00000000ff */
[----:B------:R1:W-:Y:S01]  /*27c0*/  STG.E desc[UR36][R2.64], R5 ;  /* 0x0000000502007986 */ /* 0x0003e2000c101924 */
[----:B------:R-:W-:Y:S05]  /*27d0*/  BRA `(.L_x_30903) ;  /* 0x0000000800b87947 */ /* 0x000fea0003800000 */
.L_x_30908:
[----:B-1----:R-:W-:-:S04]  /*27e0*/  IMAD.U32 R4, R5, 0x10000, RZ ;  /* 0x0001000005047824 */ /* 0x002fc800078e00ff */
[----:B------:R-:W-:-:S06]  /*27f0*/  FMUL.FTZ R4, R4, 1 ;  /* 0x3f80000004047820 */ /* 0x000fcc0000410000 */
[----:B------:R-:W1:Y:S02]  /*2800*/  F2F.F64.F32 R4, R4 ;  /* 0x0000000400047310 */ /* 0x000e640000201800 */
[----:B-1----:R1:W-:Y:S01]  /*2810*/  STG.E.64 desc[UR36][R2.64], R4 ;  /* 0x0000000402007986 */ /* 0x0023e2000c101b24 */
[----:B------:R-:W-:Y:S05]  /*2820*/  BRA `(.L_x_30903) ;  /* 0x0000000800a47947 */ /* 0x000fea0003800000 */
.L_x_30898:
        /* <DEDUP_REMOVED lines=13> */
.L_x_30912:
[----:B-1----:R-:W-:Y:S01]  /*2900*/  IMAD.U32 R5, R5, 0x10000, RZ ;  /* 0x0001000005057824 */ /* 0x002fe200078e00ff */
[----:B------:R-:W-:-:S03]  /*2910*/  CS2R R6, SRZ ;  /* 0x0000000000067805 */ /* 0x000fc6000001ff00 */
[----:B------:R-:W-:-:S06]  /*2920*/  FMUL.FTZ R5, R5, 1 ;  /* 0x3f80000005057820 */ /* 0x000fcc0000410000 */
[----:B------:R-:W1:Y:S02]  /*2930*/  F2F.F64.F32 R4, R5 ;  /* 0x0000000500047310 */ /* 0x000e640000201800 */
[----:B-1----:R1:W-:Y:S01]  /*2940*/  STG.E.128 desc[UR36][R2.64], R4 ;  /* 0x0000000402007986 */ /* 0x0023e2000c101d24 */
[----:B------:R-:W-:Y:S05]  /*2950*/  BRA `(.L_x_30903) ;  /* 0x0000000800587947 */ /* 0x000fea0003800000 */
.L_x_30911:
        /* <DEDUP_REMOVED lines=19> */
.L_x_30916:
[----:B------:R-:W-:Y:S05]  /*2a90*/  BSYNC.RECONVERGENT B0 ;  /* 0x0000000000007941 */ /* 0x000fea0003800200 */
.L_x_30915:
[----:B------:R-:W-:-:S05]  /*2aa0*/  LOP3.LUT R5, R0, 0x80, R5, 0xf8, !PT ;  /* 0x0000008000057812 */ /* 0x000fca00078ef805 */
[----:B------:R0:W-:Y:S01]  /*2ab0*/  STG.E.U8 desc[UR36][R2.64], R5 ;  /* 0x0000000502007986 */ /* 0x0001e2000c101124 */
[----:B------:R-:W-:Y:S05]  /*2ac0*/  BRA `(.L_x_30903) ;  /* 0x0000000400fc7947 */ /* 0x000fea0003800000 */
.L_x_30914:
        /* <DEDUP_REMOVED lines=15> */
.L_x_30918:
[----:B------:R-:W-:Y:S05]  /*2bc0*/  BSYNC.RECONVERGENT B0 ;  /* 0x0000000000007941 */ /* 0x000fea0003800200 */
.L_x_30917:
[----:B------:R-:W-:-:S05]  /*2bd0*/  LOP3.LUT R5, R0, 0x80, R5, 0xf8, !PT ;  /* 0x0000008000057812 */ /* 0x000fca00078ef805 */
[----:B------:R0:W-:Y:S01]  /*2be0*/  STG.E.U8 desc[UR36][R2.64], R5 ;  /* 0x0000000502007986 */ /* 0x0001e2000c101124 */
[----:B------:R-:W-:Y:S05]  /*2bf0*/  BRA `(.L_x_30903) ;  /* 0x0000000400b07947 */ /* 0x000fea0003800000 */
.L_x_30913:
[----:B-1----:R1:W-:Y:S01]  /*2c00*/  STG.E.U16 desc[UR36][R2.64], R5 ;  /* 0x0000000502007986 */ /* 0x0023e2000c101524 */
[----:B------:R-:W-:Y:S05]  /*2c10*/  BRA `(.L_x_30903) ;  /* 0x0000000400a87947 */ /* 0x000fea0003800000 */
.L_x_30910:
        /* <DEDUP_REMOVED lines=12> */
.L_x_30921:
        /* <DEDUP_REMOVED lines=13> */
.L_x_30924:
[----:B------:R-:W-:-:S04]  /*2db0*/  SHF.R.U32.HI R0, RZ, 0x14, R5 ;  /* 0x00000014ff007819 */ /* 0x000fc80000011605 */
[----:B------:R-:W-:-:S04]  /*2dc0*/  LOP3.LUT R0, R0, 0x1, RZ, 0xc0, !PT ;  /* 0x0000000100007812 */ /* 0x000fc800078ec0ff */
[----:B------:R-:W-:-:S04]  /*2dd0*/  IADD3 R0, PT, PT, R5, 0x487ffff, R0 ;  /* 0x0487ffff05007810 */ /* 0x000fc80007ffe000 */
[----:B------:R-:W-:-:S04]  /*2de0*/  SHF.R.U32.HI R0, RZ, 0x14, R0 ;  /* 0x00000014ff007819 */ /* 0x000fc80000011600 */
[----:B------:R-:W-:-:S07]  /*2df0*/  LOP3.LUT R4, R0, 0xff, RZ, 0xc0, !PT ;  /* 0x000000ff00047812 */ /* 0x000fce00078ec0ff */
.L_x_30925:
[----:B------:R-:W-:-:S04]  /*2e00*/  SHF.R.U32.HI R5, RZ, 0x18, R5 ;  /* 0x00000018ff057819 */ /* 0x000fc80000011605 */
[----:B------:R-:W-:-:S04]  /*2e10*/  LOP3.LUT R4, R4, 0x80, R5, 0xf8, !PT ;  /* 0x0000008004047812 */ /* 0x000fc800078ef805 */
[----:B------:R-:W-:-:S07]  /*2e20*/  PRMT R0, R4, 0x7610, R0 ;  /* 0x0000761004007816 */ /* 0x000fce0000000000 */
.L_x_30923:
[----:B------:R-:W-:Y:S05]  /*2e30*/  BSYNC.RECONVERGENT B0 ;  /* 0x0000000000007941 */ /* 0x000fea0003800200 */
.L_x_30922:
[----:B------:R0:W-:Y:S01]  /*2e40*/  STG.E.U8 desc[UR36][R2.64], R0 ;  /* 0x0000000002007986 */ /* 0x0001e2000c101124 */
[----:B------:R-:W-:Y:S05]  /*2e50*/  BRA `(.L_x_30903) ;  /* 0x0000000400187947 */ /* 0x000fea0003800000 */
.L_x_30920:
        /* <DEDUP_REMOVED lines=13> */
.L_x_30928:
[----:B------:R-:W-:-:S04]  /*2f30*/  SHF.R.U32.HI R0, RZ, 0x15, R5 ;  /* 0x00000015ff007819 */ /* 0x000fc80000011605 */
[----:B------:R-:W-:-:S04]  /*2f40*/  LOP3.LUT R0, R0, 0x1, RZ, 0xc0, !PT ;  /* 0x0000000100007812 */ /* 0x000fc800078ec0ff */
[----:B------:R-:W-:-:S04]  /*2f50*/  IADD3 R0, PT, PT, R5, 0x88fffff, R0 ;  /* 0x088fffff05007810 */ /* 0x000fc80007ffe000 */
[----:B------:R-:W-:-:S04]  /*2f60*/  SHF.R.U32.HI R0, RZ, 0x15, R0 ;  /* 0x00000015ff007819 */ /* 0x000fc80000011600 */
[----:B------:R-:W-:-:S07]  /*2f70*/  LOP3.LUT R4, R0, 0xff, RZ, 0xc0, !PT ;  /* 0x000000ff00047812 */ /* 0x000fce00078ec0ff */
.L_x_30929:
[----:B------:R-:W-:-:S04]  /*2f80*/  SHF.R.U32.HI R5, RZ, 0x18, R5 ;  /* 0x00000018ff057819 */ /* 0x000fc80000011605 */
[----:B------:R-:W-:-:S04]  /*2f90*/  LOP3.LUT R4, R4, 0x80, R5, 0xf8, !PT ;  /* 0x0000008004047812 */ /* 0x000fc800078ef805 */
[----:B------:R-:W-:-:S07]  /*2fa0*/  PRMT R0, R4, 0x7610, R0 ;  /* 0x0000761004007816 */ /* 0x000fce0000000000 */
.L_x_30927:
[----:B------:R-:W-:Y:S05]  /*2fb0*/  BSYNC.RECONVERGENT B0 ;  /* 0x0000000000007941 */ /* 0x000fea0003800200 */
.L_x_30926:
[----:B------:R0:W-:Y:S01]  /*2fc0*/  STG.E.U8 desc[UR36][R2.64], R0 ;  /* 0x0000000002007986 */ /* 0x0001e2000c101124 */
[----:B------:R-:W-:Y:S05]  /*2fd0*/  BRA `(.L_x_30903) ;  /* 0x0000000000b87947 */ /* 0x000fea0003800000 */
.L_x_30919:
[----:B------:R-:W-:-:S09]  /*2fe0*/  UISETP.NE.AND UP0, UPT, UR4, 0x1c, UPT ;  /* 0x0000001c0400788c */ /* 0x000fd2000bf05270 */
[----:B------:R-:W-:Y:S05]  /*2ff0*/  BRA.U !UP0, `(.L_x_30930) ;  /* 0x0000000108a47547 */ /* 0x000fea000b800000 */
[----:B------:R-:W-:-:S09]  /*3000*/  UISETP.NE.AND UP0, UPT, UR4, 0x1d, UPT ;  /* 0x0000001d0400788c */ /* 0x000fd2000bf05270 */
[----:B------:R-:W-:Y:S05]  /*3010*/  BRA.U !UP0, `(.L_x_30931) ;  /* 0x00000001088c7547 */ /* 0x000fea000b800000 */
[----:B------:R-:W-:-:S09]  /*3020*/  UISETP.NE.AND UP0, UPT, UR4, 0x2c, UPT ;  /* 0x0000002c0400788c */ /* 0x000fd2000bf05270 */
[----:B------:R-:W-:Y:S05]  /*3030*/  BRA.U !UP0, `(.L_x_30932) ;  /* 0x0000000108447547 */ /* 0x000fea000b800000 */
.L_x_30902:
        /* <DEDUP_REMOVED lines=16> */
.L_x_30933:
[----:B------:R-:W-:Y:S05]  /*3140*/  BRA `(.L_x_30903) ;  /* 0x00000000005c7947 */ /* 0x000fea0003800000 */
.L_x_30932:
        /* <DEDUP_REMOVED lines=16> */
.L_x_30931:
[----:B-1----:R-:W-:-:S06]  /*3250*/  IMAD.U32 R5, R5, 0x10000, RZ ;  /* 0x0001000005057824 */ /* 0x002fcc00078e00ff */
[----:B------:R-:W1:Y:S02]  /*3260*/  F2I.U64.TRUNC R4, R5 ;  /* 0x0000000500047311 */ /* 0x000e64000020d800 */
[----:B-1----:R1:W-:Y:S01]  /*3270*/  STG.E.64 desc[UR36][R2.64], R4 ;  /* 0x0000000402007986 */ /* 0x0023e2000c101b24 */
[----:B------:R-:W-:Y:S05]  /*3280*/  BRA `(.L_x_30903) ;  /* 0x00000000000c7947 */ /* 0x000fea0003800000 */
.L_x_30930:
[----:B-1----:R-:W-:-:S06]  /*3290*/  SHF.L.U32 R5, R5, 0x10, RZ ;  /* 0x0000001005057819 */ /* 0x002fcc00000006ff */
[----:B------:R-:W1:Y:S02]  /*32a0*/  F2I.FTZ.U32.TRUNC.NTZ R5, R5 ;  /* 0x0000000500057305 */ /* 0x000e64000021f000 */
[----:B-1----:R1:W-:Y:S02]  /*32b0*/  STG.E desc[UR36][R2.64], R5 ;  /* 0x0000000502007986 */ /* 0x0023e4000c101924 */
.L_x_30903:
[----:B------:R-:W-:-:S07]  /*32c0*/  VIADD R17, R17, 0x80 ;  /* 0x0000008011117836 */ /* 0x000fce0000000000 */
.L_x_30862:
[----:B------:R-:W-:Y:S05]  /*32d0*/  BSYNC.RECONVERGENT B6 ;  /* 0x0000000000067941 */ /* 0x000fea0003800200 */
.L_x_30861:
        /* <DEDUP_REMOVED lines=307> */
.L_x_30936:
        /* <DEDUP_REMOVED lines=18> */
.L_x_30940:
[----:B------:R-:W2:Y:S02]  /*4730*/  LDG.E.U8 R2, desc[UR36][R2.64] ;  /* 0x0000002402027981 */ /* 0x000ea4000c1e1100 */
[----:B--2---:R-:W-:-:S04]  /*4740*/  I2FP.F32.U32 R0, R2 ;  /* 0x0000000200007245 */ /* 0x004fc80000201000 */
[----:B------:R-:W-:Y:S01]  /*4750*/  F2FP.BF16.F32.PACK_AB R0, RZ, R0 ;  /* 0x00000000ff00723e */ /* 0x000fe200000010ff */
[----:B------:R-:W-:Y:S06]  /*4760*/  BRA `(.L_x_30942) ;  /* 0x0000000c00847947 */ /* 0x000fec0003800000 */
.L_x_30939:
        /* <DEDUP_REMOVED lines=10> */
.L_x_30944:
[----:B------:R-:W2:Y:S02]  /*4810*/  LDG.E R2, desc[UR36][R2.64] ;  /* 0x0000002402027981 */ /* 0x000ea4000c1e1900 */
[----:B--2---:R-:W-:-:S04]  /*4820*/  I2FP.F32.S32 R0, R2 ;  /* 0x0000000200007245 */ /* 0x004fc80000201400 */
[----:B------:R-:W-:Y:S01]  /*4830*/  F2FP.BF16.F32.PACK_AB R0, RZ, R0 ;  /* 0x00000000ff00723e */ /* 0x000fe200000010ff */
[----:B------:R-:W-:Y:S06]  /*4840*/  BRA `(.L_x_30942) ;  /* 0x0000000c004c7947 */ /* 0x000fec0003800000 */
.L_x_30943:
[----:B------:R-:W2:Y:S02]  /*4850*/  LDG.E.U16 R2, desc[UR36][R2.64] ;  /* 0x0000002402027981 */ /* 0x000ea4000c1e1500 */
[----:B--2---:R-:W0:Y:S02]  /*4860*/  I2F.S16 R0, R2 ;  /* 0x0000000200007306 */ /* 0x004e240000101400 */
[----:B0-----:R-:W-:Y:S01]  /*4870*/  F2FP.BF16.F32.PACK_AB R0, RZ, R0 ;  /* 0x00000000ff00723e */ /* 0x001fe200000010ff */
[----:B------:R-:W-:Y:S06]  /*4880*/  BRA `(.L_x_30942) ;  /* 0x0000000c003c7947 */ /* 0x000fec0003800000 */
.L_x_30938:
        /* <DEDUP_REMOVED lines=9> */
.L_x_30946:
[----:B------:R-:W2:Y:S02]  /*4920*/  LDG.E.U16 R0, desc[UR36][R2.64] ;  /* 0x0000002402007981 */ /* 0x000ea4000c1e1500 */
[----:B--2---:R-:W-:-:S05]  /*4930*/  HADD2.F32 R0, -RZ, R0.H0_H0 ;  /* 0x20000000ff007230 */ /* 0x004fca0000004100 */
[----:B------:R-:W-:Y:S01]  /*4940*/  F2FP.BF16.F32.PACK_AB R0, RZ, R0 ;  /* 0x00000000ff00723e */ /* 0x000fe200000010ff */
[----:B------:R-:W-:Y:S06]  /*4950*/  BRA `(.L_x_30942) ;  /* 0x0000000c00087947 */ /* 0x000fec0003800000 */
.L_x_30945:
        /* <DEDUP_REMOVED lines=9> */
.L_x_30948:
[----:B------:R-:W2:Y:S02]  /*49f0*/  LDG.E.U16 R2, desc[UR36][R2.64] ;  /* 0x0000002402027981 */ /* 0x000ea4000c1e1500 */
[----:B--2---:R-:W-:-:S05]  /*4a00*/  HADD2.F32 R0, -RZ, R2.H0_H0 ;  /* 0x20000002ff007230 */ /* 0x004fca0000004100 */
[----:B------:R-:W-:Y:S01]  /*4a10*/  F2FP.BF16.F32.PACK_AB R0, RZ, R0 ;  /* 0x00000000ff00723e */ /* 0x000fe200000010ff */
[----:B------:R-:W-:Y:S06]  /*4a20*/  BRA `(.L_x_30942) ;  /* 0x0000000800d47947 */ /* 0x000fec0003800000 */
.L_x_30947:
        /* <DEDUP_REMOVED lines=8> */
.L_x_30937:
        /* <DEDUP_REMOVED lines=13> */
.L_x_30951:
        /* <DEDUP_REMOVED lines=8> */
.L_x_30950:
        /* <DEDUP_REMOVED lines=27> */
.L_x_30953:
        /* <DEDUP_REMOVED lines=13> */
.L_x_30952:
[----:B------:R0:W5:Y:S01]  /*4e80*/  LDG.E.U16 R0, desc[UR36][R2.64] ;  /* 0x0000002402007981 */ /* 0x000162000c1e1500 */
[----:B------:R-:W-:Y:S05]  /*4e90*/  BRA `(.L_x_30942) ;  /* 0x0000000400b87947 */ /* 0x000fea0003800000 */
.L_x_30949:
        /* <DEDUP_REMOVED lines=12> */
.L_x_30956:
        /* <DEDUP_REMOVED lines=21> */
.L_x_30960:
[----:B------:R-:W-:Y:S05]  /*50b0*/  BSYNC.RECONVERGENT B1 ;  /* 0x0000000000017941 */ /* 0x000fea0003800200 */
.L_x_30959:
[----:B------:R-:W-:Y:S01]  /*50c0*/  IMAD.SHL.U32 R0, R0, 0x100000, RZ ;  /* 0x0010000000007824 */ /* 0x000fe200078e00ff */
[----:B------:R-:W-:-:S04]  /*50d0*/  LEA R2, R2, 0x3b800000, 0x17 ;  /* 0x3b80000002027811 */ /* 0x000fc800078eb8ff */
[----:B------:R-:W-:-:S07]  /*50e0*/  LOP3.LUT R0, R2, R0, R7, 0xfe, !PT ;  /* 0x0000000002007212 */ /* 0x000fce00078efe07 */
.L_x_30958:
[----:B------:R-:W-:Y:S05]  /*50f0*/  BSYNC.RECONVERGENT B0 ;  /* 0x0000000000007941 */ /* 0x000fea0003800200 */
.L_x_30957:
[----:B------:R-:W-:Y:S01]  /*5100*/  F2FP.BF16.F32.PACK_AB R0, RZ, R0 ;  /* 0x00000000ff00723e */ /* 0x000fe200000010ff */
[----:B------:R-:W-:Y:S06]  /*5110*/  BRA `(.L_x_30942) ;  /* 0x0000000400187947 */ /* 0x000fec0003800000 */
.L_x_30955:
        /* <DEDUP_REMOVED lines=21> */
.L_x_30964:
[----:B------:R-:W-:Y:S05]  /*5270*/  BSYNC.RECONVERGENT B1 ;  /* 0x0000000000017941 */ /* 0x000fea0003800200 */
.L_x_30963:
[----:B------:R-:W-:Y:S01]  /*5280*/  IMAD.SHL.U32 R0, R0, 0x200000, RZ ;  /* 0x0020000000007824 */ /* 0x000fe200078e00ff */
[----:B------:R-:W-:-:S04]  /*5290*/  LEA R2, R2, 0x37800000, 0x17 ;  /* 0x3780000002027811 */ /* 0x000fc800078eb8ff */
[----:B------:R-:W-:-:S07]  /*52a0*/  LOP3.LUT R0, R2, R0, R7, 0xfe, !PT ;  /* 0x0000000002007212 */ /* 0x000fce00078efe07 */
.L_x_30962:
[----:B------:R-:W-:Y:S05]  /*52b0*/  BSYNC.RECONVERGENT B0 ;  /* 0x0000000000007941 */ /* 0x000fea0003800200 */
.L_x_30961:
[----:B------:R-:W-:Y:S01]  /*52c0*/  F2FP.BF16.F32.PACK_AB R0, RZ, R0 ;  /* 0x00000000ff00723e */ /* 0x000fe200000010ff */
[----:B------:R-:W-:Y:S06]  /*52d0*/  BRA `(.L_x_30942) ;  /* 0x0000000000a87947 */ /* 0x000fec0003800000 */
.L_x_30954:
        /* <DEDUP_REMOVED lines=14> */
.L_x_30968:
[----:B------:R-:W-:Y:S05]  /*53c0*/  BSYNC.RECONVERGENT B0 ;  /* 0x0000000000007941 */ /* 0x000fea0003800200 */
.L_x_30967:
[----:B------:R-:W-:Y:S01]  /*53d0*/  F2FP.BF16.F32.PACK_AB R0, RZ, R0 ;  /* 0x00000000ff00723e */ /* 0x000fe200000010ff */
[----:B------:R-:W-:Y:S06]  /*53e0*/  BRA `(.L_x_30942) ;  /* 0x0000000000647947 */ /* 0x000fec0003800000 */
.L_x_30941:
        /* <DEDUP_REMOVED lines=16> */
.L_x_30969:
[----:B------:R-:W-:Y:S01]  /*54f0*/  PRMT R0, RZ, 0x7610, R0 ;  /* 0x00007610ff007816 */ /* 0x000fe20000000000 */
[----:B------:R-:W-:Y:S06]  /*5500*/  BRA `(.L_x_30942) ;  /* 0x00000000001c7947 */ /* 0x000fec0003800000 */
.L_x_30966:
[----:B------:R-:W2:Y:S02]  /*5510*/  LDG.E.64 R2, desc[UR36][R2.64] ;  /* 0x0000002402027981 */ /* 0x000ea4000c1e1b00 */
[----:B--2---:R-:W0:Y:S02]  /*5520*/  I2F.U64 R0, R2 ;  /* 0x0000000200007312 */ /* 0x004e240000301000 */
[----:B0-----:R-:W-:Y:S01]  /*5530*/  F2FP.BF16.F32.PACK_AB R0, RZ, R0 ;  /* 0x00000000ff00723e */ /* 0x001fe200000010ff */
[----:B------:R-:W-:Y:S06]  /*5540*/  BRA `(.L_x_30942) ;  /* 0x00000000000c7947 */ /* 0x000fec0003800000 */
.L_x_30965:
[----:B------:R-:W2:Y:S02]  /*5550*/  LDG.E R2, desc[UR36][R2.64] ;  /* 0x0000002402027981 */ /* 0x000ea4000c1e1900 */
[----:B--2---:R-:W-:-:S04]  /*5560*/  I2FP.F32.U32 R0, R2 ;  /* 0x0000000200007245 */ /* 0x004fc80000201000 */
[----:B------:R-:W-:-:S07]  /*5570*/  F2FP.BF16.F32.PACK_AB R0, RZ, R0 ;  /* 0x00000000ff00723e */ /* 0x000fce00000010ff */
.L_x_30942:
[----:B-----5:R-:W-:Y:S01]  /*5580*/  IMAD.U32 R0, R0, 0x10000, RZ ;  /* 0x0001000000007824 */ /* 0x020fe200078e00ff */
[----:B------:R-:W0:Y:S03]  /*5590*/  LDCU.64 UR6, c[0x0][0x580] ;  /* 0x0000b000ff0677ac */ /* 0x000e260008000a00 */
[----:B------:R-:W-:Y:S01]  /*55a0*/  FMUL.FTZ R0, R0, 1.4426950216293334961 ;  /* 0x3fb8aa3b00007820 */ /* 0x000fe20000410000 */
[----:B------:R-:W-:-:S04]  /*55b0*/  UPRMT UR4, UR42, 0x9910, URZ ;  /* 0x000099102a047896 */ /* 0x000fc800080000ff */
[----:B------:R-:W-:Y:S01]  /*55c0*/  UISETP.GT.AND UP0, UPT, UR4, 0x9, UPT ;  /* 0x000000090400788c */ /* 0x000fe2000bf04270 */
[----:B------:R-:W1:Y:S01]  /*55d0*/  MUFU.EX2 R0, R0 ;  /* 0x0000000000007308 */ /* 0x000e620000000800 */
[----:B0-----:R-:W-:-:S04]  /*55e0*/  IADD3 R2, P0, PT, R16, UR6, RZ ;  /* 0x0000000610027c10 */ /* 0x001fc8000ff1e0ff */
[----:B------:R-:W-:-:S03]  /*55f0*/  IADD3.X R3, PT, PT, RZ, UR7, RZ, P0, !PT ;  /* 0x00000007ff037c10 */ /* 0x000fc600087fe4ff */
        /* <DEDUP_REMOVED lines=14> */
.L_x_30973:
[----:B-1----:R-:W-:-:S06]  /*56e0*/  IMAD.U32 R5, R5, 0x10000, RZ ;  /* 0x0001000005057824 */ /* 0x002fcc00078e00ff */
[----:B------:R-:W1:Y:S02]  /*56f0*/  F2I.S64.TRUNC R4, R5 ;  /* 0x0000000500047311 */ /* 0x000e64000020d900 */
[----:B-1----:R1:W-:Y:S01]  /*5700*/  STG.E.U8 desc[UR36][R2.64], R4 ;  /* 0x0000000402007986 */ /* 0x0023e2000c101124 */
[----:B------:R-:W-:Y:S05]  /*5710*/  BRA `(.L_x_30975) ;  /* 0x0000000c006c7947 */ /* 0x000fea0003800000 */
.L_x_30972:
        /* <DEDUP_REMOVED lines=10> */
.L_x_30977:
[----:B-1----:R-:W-:-:S06]  /*57c0*/  IMAD.U32 R5, R5, 0x10000, RZ ;  /* 0x0001000005057824 */ /* 0x002fcc00078e00ff */
[----:B------:R-:W1:Y:S02]  /*57d0*/  F2I.FTZ.TRUNC.NTZ R5, R5 ;  /* 0x0000000500057305 */ /* 0x000e64000021f100 */
[----:B-1----:R1:W-:Y:S01]  /*57e0*/  STG.E desc[UR36][R2.64], R5 ;  /* 0x0000000502007986 */ /* 0x0023e2000c101924 */
[----:B------:R-:W-:Y:S05]  /*57f0*/  BRA `(.L_x_30975) ;  /* 0x0000000c00347947 */ /* 0x000fea0003800000 */
.L_x_30976:
[----:B-1----:R-:W-:-:S06]  /*5800*/  IMAD.U32 R5, R5, 0x10000, RZ ;  /* 0x0001000005057824 */ /* 0x002fcc00078e00ff */
[----:B------:R-:W1:Y:S02]  /*5810*/  F2I.FTZ.TRUNC.NTZ R5, R5 ;  /* 0x0000000500057305 */ /* 0x000e64000021f100 */
[----:B-1----:R1:W-:Y:S01]  /*5820*/  STG.E.U16 desc[UR36][R2.64], R5 ;  /* 0x0000000502007986 */ /* 0x0023e2000c101524 */
[----:B------:R-:W-:Y:S05]  /*5830*/  BRA `(.L_x_30975) ;  /* 0x0000000c00247947 */ /* 0x000fea0003800000 */
.L_x_30971:
        /* <DEDUP_REMOVED lines=9> */
.L_x_30979:
[----:B01----:R-:W-:-:S05]  /*58d0*/  IMAD.U32 R0, R5, 0x10000, RZ ;  /* 0x0001000005007824 */ /* 0x003fca00078e00ff */
[----:B------:R-:W-:-:S05]  /*58e0*/  F2FP.F16.F32.PACK_AB R0, RZ, R0 ;  /* 0x00000000ff00723e */ /* 0x000fca00000000ff */
[----:B------:R0:W-:Y:S01]  /*58f0*/  STG.E.U16 desc[UR36][R2.64], R0 ;  /* 0x0000000002007986 */ /* 0x0001e2000c101524 */
[----:B------:R-:W-:Y:S05]  /*5900*/  BRA `(.L_x_30975) ;  /* 0x0000000800f07947 */ /* 0x000fea0003800000 */
.L_x_30978:
        /* <DEDUP_REMOVED lines=10> */
.L_x_30981:
[----:B-1----:R-:W-:-:S05]  /*59b0*/  IMAD.U32 R5, R5, 0x10000, RZ ;  /* 0x0001000005057824 */ /* 0x002fca00078e00ff */
[----:B------:R-:W-:-:S04]  /*59c0*/  F2FP.F16.F32.PACK_AB R5, RZ, R5 ;  /* 0x00000005ff05723e */ /* 0x000fc800000000ff */
[----:B------:R-:W-:-:S05]  /*59d0*/  PRMT R5, R5, 0x5410, RZ ;  /* 0x0000541005057816 */ /* 0x000fca00000000ff */
[----:B------:R1:W-:Y:S01]  /*59e0*/  STG.E desc[UR36][R2.64], R5 ;  /* 0x0000000502007986 */ /* 0x0003e2000c101924 */
[----:B------:R-:W-:Y:S05]  /*59f0*/  BRA `(.L_x_30975) ;  /* 0x0000000800b47947 */ /* 0x000fea0003800000 */
.L_x_30980:
[----:B-1----:R-:W-:-:S04]  /*5a00*/  IMAD.U32 R4, R5, 0x10000, RZ ;  /* 0x0001000005047824 */ /* 0x002fc800078e00ff */
[----:B------:R-:W-:-:S06]  /*5a10*/  FMUL.FTZ R4, R4, 1 ;  /* 0x3f80000004047820 */ /* 0x000fcc0000410000 */
[----:B------:R-:W1:Y:S02]  /*5a20*/  F2F.F64.F32 R4, R4 ;  /* 0x0000000400047310 */ /* 0x000e640000201800 */
[----:B-1----:R1:W-:Y:S01]  /*5a30*/  STG.E.64 desc[UR36][R2.64], R4 ;  /* 0x0000000402007986 */ /* 0x0023e2000c101b24 */
[----:B------:R-:W-:Y:S05]  /*5a40*/  BRA `(.L_x_30975) ;  /* 0x0000000800a07947 */ /* 0x000fea0003800000 */
.L_x_30970:
        /* <DEDUP_REMOVED lines=14> */
.L_x_30985:
        /* <DEDUP_REMOVED lines=18> */
.L_x_30988:
[----:B------:R-:W-:-:S04]  /*5c50*/  SHF.R.U32.HI R5, RZ, 0x18, R5 ;  /* 0x00000018ff057819 */ /* 0x000fc80000011605 */
[----:B------:R-:W-:-:S07]  /*5c60*/  LOP3.LUT R0, R0, 0x80, R5, 0xf8, !PT ;  /* 0x0000008000007812 */ /* 0x000fce00078ef805 */
.L_x_30987:
[----:B------:R-:W-:Y:S05]  /*5c70*/  BSYNC.RECONVERGENT B0 ;  /* 0x0000000000007941 */ /* 0x000fea0003800200 */
.L_x_30986:
[----:B------:R0:W-:Y:S01]  /*5c80*/  STG.E.U8 desc[UR36][R2.64], R0 ;  /* 0x0000000002007986 */ /* 0x0001e2000c101124 */
[----:B------:R-:W-:Y:S05]  /*5c90*/  BRA `(.L_x_30975) ;  /* 0x00000008000c7947 */ /* 0x000fea0003800000 */
.L_x_30984:
        /* <DEDUP_REMOVED lines=18> */
.L_x_30991:
[----:B------:R-:W-:-:S04]  /*5dc0*/  SHF.R.U32.HI R5, RZ, 0x18, R5 ;  /* 0x00000018ff057819 */ /* 0x000fc80000011605 */
[----:B------:R-:W-:-:S07]  /*5dd0*/  LOP3.LUT R0, R0, 0x80, R5, 0xf8, !PT ;  /* 0x0000008000007812 */ /* 0x000fce00078ef805 */
.L_x_30990:
[----:B------:R-:W-:Y:S05]  /*5de0*/  BSYNC.RECONVERGENT B0 ;  /* 0x0000000000007941 */ /* 0x000fea0003800200 */
.L_x_30989:
[----:B------:R0:W-:Y:S01]  /*5df0*/  STG.E.U8 desc[UR36][R2.64], R0 ;  /* 0x0000000002007986 */ /* 0x0001e2000c101124 */
[----:B------:R-:W-:Y:S05]  /*5e00*/  BRA `(.L_x_30975) ;  /* 0x0000000400b07947 */ /* 0x000fea0003800000 */
.L_x_30983:
        /* <DEDUP_REMOVED lines=22> */
.L_x_30993:
[----:B-1----:R-:W-:-:S06]  /*5f70*/  SHF.L.U32 R5, R5, 0x10, RZ ;  /* 0x0000001005057819 */ /* 0x002fcc00000006ff */
[----:B------:R-:W1:Y:S02]  /*5f80*/  F2I.U64.TRUNC R4, R5 ;  /* 0x0000000500047311 */ /* 0x000e64000020d800 */
[----:B-1----:R1:W-:Y:S01]  /*5f90*/  STG.E.64 desc[UR36][R2.64], R4 ;  /* 0x0000000402007986 */ /* 0x0023e2000c101b24 */
[----:B------:R-:W-:Y:S05]  /*5fa0*/  BRA `(.L_x_30975) ;  /* 0x0000000400487947 */ /* 0x000fea0003800000 */
.L_x_30992:
[----:B-1----:R-:W-:-:S06]  /*5fb0*/  IMAD.U32 R5, R5, 0x10000, RZ ;  /* 0x0001000005057824 */ /* 0x002fcc00078e00ff */
[----:B------:R-:W1:Y:S02]  /*5fc0*/  F2I.FTZ.U32.TRUNC.NTZ R5, R5 ;  /* 0x0000000500057305 */ /* 0x000e64000021f000 */
[----:B-1----:R1:W-:Y:S01]  /*5fd0*/  STG.E desc[UR36][R2.64], R5 ;  /* 0x0000000502007986 */ /* 0x0023e2000c101924 */
[----:B------:R-:W-:Y:S05]  /*5fe0*/  BRA `(.L_x_30975) ;  /* 0x0000000400387947 */ /* 0x000fea0003800000 */
.L_x_30982:
        /* <DEDUP_REMOVED lines=11> */
.L_x_30995:
[----:B-1----:R-:W-:Y:S02]  /*60a0*/  SHF.L.U32 R5, R5, 0x10, RZ ;  /* 0x0000001005057819 */ /* 0x002fe400000006ff */
[----:B------:R-:W-:-:S03]  /*60b0*/  CS2R R6, SRZ ;  /* 0x0000000000067805 */ /* 0x000fc6000001ff00 */
[----:B------:R-:W-:-:S06]  /*60c0*/  FMUL.FTZ R5, R5, 1 ;  /* 0x3f80000005057820 */ /* 0x000fcc0000410000 */
[----:B------:R-:W1:Y:S02]  /*60d0*/  F2F.F64.F32 R4, R5 ;  /* 0x0000000500047310 */ /* 0x000e640000201800 */
[----:B-1----:R1:W-:Y:S01]  /*60e0*/  STG.E.128 desc[UR36][R2.64], R4 ;  /* 0x0000000402007986 */ /* 0x0023e2000c101d24 */
[----:B------:R-:W-:Y:S05]  /*60f0*/  BRA `(.L_x_30975) ;  /* 0x0000000000f47947 */ /* 0x000fea0003800000 */
.L_x_30994:
[----:B------:R-:W-:-:S09]  /*6100*/  UISETP.NE.AND UP0, UPT, UR4, 0xf, UPT ;  /* 0x0000000f0400788c */ /* 0x000fd2000bf05270 */
[----:B------:R-:W-:Y:S05]  /*6110*/  BRA.U !UP0, `(.L_x_30996) ;  /* 0x0000000108e87547 */ /* 0x000fea000b800000 */
[----:B------:R-:W-:-:S09]  /*6120*/  UISETP.NE.AND UP0, UPT, UR4, 0x17, UPT ;  /* 0x000000170400788c */ /* 0x000fd2000bf05270 */
[----:B------:R-:W-:Y:S05]  /*6130*/  BRA.U !UP0, `(.L_x_30997) ;  /* 0x0000000108907547 */ /* 0x000fea000b800000 */
[----:B------:R-:W-:-:S09]  /*6140*/  UISETP.NE.AND UP0, UPT, UR4, 0x18, UPT ;  /* 0x000000180400788c */ /* 0x000fd2000bf05270 */
[----:B------:R-:W-:Y:S05]  /*6150*/  BRA.U !UP0, `(.L_x_30998) ;  /* 0x0000000108447547 */ /* 0x000fea000b800000 */
.L_x_30974:
        /* <DEDUP_REMOVED lines=16> */
.L_x_30999:
[----:B------:R-:W-:Y:S05]  /*6260*/  BRA `(.L_x_30975) ;  /* 0x0000000000987947 */ /* 0x000fea0003800000 */
.L_x_30998:
        /* <DEDUP_REMOVED lines=13> */
.L_x_31001:
[----:B------:R-:W-:Y:S05]  /*6340*/  BSYNC.RECONVERGENT B0 ;  /* 0x0000000000007941 */ /* 0x000fea0003800200 */
.L_x_31000:
[----:B------:R-:W-:-:S05]  /*6350*/  LOP3.LUT R5, R0, 0x80, R5, 0xf8, !PT ;  /* 0x0000008000057812 */ /* 0x000fca00078ef805 */
[----:B------:R3:W-:Y:S01]  /*6360*/  STG.E.U8 desc[UR36][R2.64], R5 ;  /* 0x0000000502007986 */ /* 0x0007e2000c101124 */
[----:B------:R-:W-:Y:S05]  /*6370*/  BRA `(.L_x_30975) ;  /* 0x0000000000547947 */ /* 0x000fea0003800000 */
.L_x_30997:
        /* <DEDUP_REMOVED lines=12> */
.L_x_31003:
[----:B0-----:R-:W-:Y:S01]  /*6440*/  IMAD.MOV.U32 R0, RZ, RZ, 0x7f ;  /* 0x0000007fff007424 */ /* 0x001fe200078e00ff */
[----:B------:R-:W-:-:S04]  /*6450*/  ISETP.GT.U32.AND P0, PT, R4, 0x7f800000, PT ;  /* 0x7f8000000400780c */ /* 0x000fc80003f04070 */
[----:B------:R-:W-:-:S09]  /*6460*/  SEL R0, R0, 0x7c, P0 ;  /* 0x0000007c00007807 */ /* 0x000fd20000000000 */
.L_x_31004:
[----:B------:R-:W-:Y:S05]  /*6470*/  BSYNC.RECONVERGENT B0 ;  /* 0x0000000000007941 */ /* 0x000fea0003800200 */
.L_x_31002:
[----:B------:R-:W-:-:S04]  /*6480*/  SHF.R.U32.HI R5, RZ, 0x18, R5 ;  /* 0x00000018ff057819 */ /* 0x000fc80000011605 */
[----:B------:R-:W-:-:S05]  /*6490*/  LOP3.LUT R5, R0, 0x80, R5, 0xf8, !PT ;  /* 0x0000008000057812 */ /* 0x000fca00078ef805 */
[----:B------:R2:W-:Y:S01]  /*64a0*/  STG.E.U8 desc[UR36][R2.64], R5 ;  /* 0x0000000502007986 */ /* 0x0005e2000c101124 */
[----:B------:R-:W-:Y:S05]  /*64b0*/  BRA `(.L_x_30975) ;  /* 0x0000000000047947 */ /* 0x000fea0003800000 */
.L_x_30996:
[----:B-1----:R1:W-:Y:S02]  /*64c0*/  STG.E.U16 desc[UR36][R2.64], R5 ;  /* 0x0000000502007986 */ /* 0x0023e4000c101524 */
.L_x_30975:
[----:B------:R-:W-:-:S07]  /*64d0*/  VIADD R17, R17, 0x80 ;  /* 0x0000008011117836 */ /* 0x000fce0000000000 */
.L_x_30935:
[----:B------:R-:W-:Y:S05]  /*64e0*/  BSYNC.RECONVERGENT B6 ;  /* 0x0000000000067941 */ /* 0x000fea0003800200 */
.L_x_30934:
        /* <DEDUP_REMOVED lines=307> */
.L_x_31007:
        /* <DEDUP_REMOVED lines=18> */
.L_x_31011:
[----:B------:R-:W2:Y:S02]  /*7940*/  LDG.E.U8 R2, desc[UR36][R2.64] ;  /* 0x0000002402027981 */ /* 0x000ea4000c1e1100 */
[----:B--2---:R-:W-:-:S04]  /*7950*/  I2FP.F32.U32 R0, R2 ;  /* 0x0000000200007245 */ /* 0x004fc80000201000 */
[----:B------:R-:W-:Y:S01]  /*7960*/  F2FP.BF16.F32.PACK_AB R0, RZ, R0 ;  /* 0x00000000ff00723e */ /* 0x000fe200000010ff */
[----:B------:R-:W-:Y:S06]  /*7970*/  BRA `(.L_x_31013) ;  /* 0x0000000c00847947 */ /* 0x000fec0003800000 */
.L_x_31010:
        /* <DEDUP_REMOVED lines=10> */
.L_x_31015:
[----:B------:R-:W2:Y:S02]  /*7a20*/  LDG.E R2, desc[UR36][R2.64] ;  /* 0x0000002402027981 */ /* 0x000ea4000c1e1900 */
[----:B--2---:R-:W-:-:S04]  /*7a30*/  I2FP.F32.S32 R0, R2 ;  /* 0x0000000200007245 */ /* 0x004fc80000201400 */
[----:B------:R-:W-:Y:S01]  /*7a40*/  F2FP.BF16.F32.PACK_AB R0, RZ, R0 ;  /* 0x00000000ff00723e */ /* 0x000fe200000010ff */
[----:B------:R-:W-:Y:S06]  /*7a50*/  BRA `(.L_x_31013) ;  /* 0x0000000c004c7947 */ /* 0x000fec0003800000 */
.L_x_31014:
[----:B------:R-:W2:Y:S02]  /*7a60*/  LDG.E.U16 R2, desc[UR36][R2.64] ;  /* 0x0000002402027981 */ /* 0x000ea4000c1e1500 */
[----:B--2---:R-:W0:Y:S02]  /*7a70*/  I2F.S16 R0, R2 ;  /* 0x0000000200007306 */ /* 0x004e240000101400 */
[----:B0-----:R-:W-:Y:S01]  /*7a80*/  F2FP.BF16.F32.PACK_AB R0, RZ, R0 ;  /* 0x00000000ff00723e */ /* 0x001fe200000010ff */
[----:B------:R-:W-:Y:S06]  /*7a90*/  BRA `(.L_x_31013) ;  /* 0x0000000c003c7947 */ /* 0x000fec0003800000 */
.L_x_31009:
        /* <DEDUP_REMOVED lines=9> */
.L_x_31017:
[----:B------:R-:W2:Y:S02]  /*7b30*/  LDG.E.U16 R0, desc[UR36][R2.64] ;  /* 0x0000002402007981 */ /* 0x000ea4000c1e1500 */
[----:B--2---:R-:W-:-:S05]  /*7b40*/  HADD2.F32 R0, -RZ, R0.H0_H0 ;  /* 0x20000000ff007230 */ /* 0x004fca0000004100 */
[----:B------:R-:W-:Y:S01]  /*7b50*/  F2FP.BF16.F32.PACK_AB R0, RZ, R0 ;  /* 0x00000000ff00723e */ /* 0x000fe200000010ff */
[----:B------:R-:W-:Y:S06]  /*7b60*/  BRA `(.L_x_31013) ;  /* 0x0000000c00087947 */ /* 0x000fec0003800000 */
.L_x_31016:
        /* <DEDUP_REMOVED lines=9> */
.L_x_31019:
[----:B------:R-:W2:Y:S02]  /*7c00*/  LDG.E.U16 R2, desc[UR36][R2.64] ;  /* 0x0000002402027981 */ /* 0x000ea4000c1e1500 */
[----:B--2---:R-:W-:-:S05]  /*7c10*/  HADD2.F32 R0, -RZ, R2.H0_H0 ;  /* 0x20000002ff007230 */ /* 0x004fca0000004100 */
[----:B------:R-:W-:Y:S01]  /*7c20*/  F2FP.BF16.F32.PACK_AB R0, RZ, R0 ;  /* 0x00000000ff00723e */ /* 0x000fe200000010ff */
[----:B------:R-:W-:Y:S06]  /*7c30*/  BRA `(.L_x_31013) ;  /* 0x0000000800d47947 */ /* 0x000fec0003800000 */
.L_x_31018:
        /* <DEDUP_REMOVED lines=8> */
.L_x_31008:
        /* <DEDUP_REMOVED lines=13> */
.L_x_31022:
        /* <DEDUP_REMOVED lines=8> */
.L_x_31021:
        /* <DEDUP_REMOVED lines=27> */
.L_x_31024:
        /* <DEDUP_REMOVED lines=13> */
.L_x_31023:
[----:B------:R0:W5:Y:S01]  /*8090*/  LDG.E.U16 R0, desc[UR36][R2.64] ;  /* 0x0000002402007981 */ /* 0x000162000c1e1500 */
[----:B------:R-:W-:Y:S05]  /*80a0*/  BRA `(.L_x_31013) ;  /* 0x0000000400b87947 */ /* 0x000fea0003800000 */
.L_x_31020:
        /* <DEDUP_REMOVED lines=12> */
.L_x_31027:
        /* <DEDUP_REMOVED lines=21> */
.L_x_31031:
[----:B------:R-:W-:Y:S05]  /*82c0*/  BSYNC.RECONVERGENT B1 ;  /* 0x0000000000017941 */ /* 0x000fea0003800200 */
.L_x_31030:
[----:B------:R-:W-:Y:S02]  /*82d0*/  SHF.L.U32 R0, R0, 0x14, RZ ;  /* 0x0000001400007819 */ /* 0x000fe400000006ff */
[----:B------:R-:W-:-:S04]  /*82e0*/  LEA R2, R2, 0x3b800000, 0x17 ;  /* 0x3b80000002027811 */ /* 0x000fc800078eb8ff */
[----:B------:R-:W-:-:S07]  /*82f0*/  LOP3.LUT R0, R2, R0, R7, 0xfe, !PT ;  /* 0x0000000002007212 */ /* 0x000fce00078efe07 */
.L_x_31029:
[----:B------:R-:W-:Y:S05]  /*8300*/  BSYNC.RECONVERGENT B0 ;  /* 0x0000000000007941 */ /* 0x000fea0003800200 */
.L_x_31028:
[----:B------:R-:W-:Y:S01]  /*8310*/  F2FP.BF16.F32.PACK_AB R0, RZ, R0 ;  /* 0x00000000ff00723e */ /* 0x000fe200000010ff */
[----:B------:R-:W-:Y:S06]  /*8320*/  BRA `(.L_x_31013) ;  /* 0x0000000400187947 */ /* 0x000fec0003800000 */
.L_x_31026:
        /* <DEDUP_REMOVED lines=21> */
.L_x_31035:
[----:B------:R-:W-:Y:S05]  /*8480*/  BSYNC.RECONVERGENT B1 ;  /* 0x0000000000017941 */ /* 0x000fea0003800200 */
.L_x_31034:
[----:B------:R-:W-:Y:S01]  /*8490*/  IMAD.SHL.U32 R0, R0, 0x200000, RZ ;  /* 0x0020000000007824 */ /* 0x000fe200078e00ff */
[----:B------:R-:W-:-:S04]  /*84a0*/  LEA R2, R2, 0x37800000, 0x17 ;  /* 0x3780000002027811 */ /* 0x000fc800078eb8ff */
[----:B------:R-:W-:-:S07]  /*84b0*/  LOP3.LUT R0, R2, R0, R7, 0xfe, !PT ;  /* 0x0000000002007212 */ /* 0x000fce00078efe07 */
.L_x_31033:
[----:B------:R-:W-:Y:S05]  /*84c0*/  BSYNC.RECONVERGENT B0 ;  /* 0x0000000000007941 */ /* 0x000fea0003800200 */
.L_x_31032:
[----:B------:R-:W-:Y:S01]  /*84d0*/  F2FP.BF16.F32.PACK_AB R0, RZ, R0 ;  /* 0x00000000ff00723e */ /* 0x000fe200000010ff */
[----:B------:R-:W-:Y:S06]  /*84e0*/  BRA `(.L_x_31013) ;  /* 0x0000000000a87947 */ /* 0x000fec0003800000 */
.L_x_31025:
        /* <DEDUP_REMOVED lines=14> */
.L_x_31039:
[----:B------:R-:W-:Y:S05]  /*85d0*/  BSYNC.RECONVERGENT B0 ;  /* 0x0000000000007941 */ /* 0x000fea0003800200 */
.L_x_31038:
[----:B------:R-:W-:Y:S01]  /*85e0*/  F2FP.BF16.F32.PACK_AB R0, RZ, R0 ;  /* 0x00000000ff00723e */ /* 0x000fe200000010ff */
[----:B------:R-:W-:Y:S06]  /*85f0*/  BRA `(.L_x_31013) ;  /* 0x0000000000647947 */ /* 0x000fec0003800000 */
.L_x_31012:
        /* <DEDUP_REMOVED lines=16> */
.L_x_31040:
[----:B------:R-:W-:Y:S01]  /*8700*/  PRMT R0, RZ, 0x7610, R0 ;  /* 0x00007610ff007816 */ /* 0x000fe20000000000 */
[----:B------:R-:W-:Y:S06]  /*8710*/  BRA `(.L_x_31013) ;  /* 0x00000000001c7947 */ /* 0x000fec0003800000 */
.L_x_31037:
[----:B------:R-:W2:Y:S02]  /*8720*/  LDG.E.64 R2, desc[UR36][R2.64] ;  /* 0x0000002402027981 */ /* 0x000ea4000c1e1b00 */
[----:B--2---:R-:W0:Y:S02]  /*8730*/  I2F.U64 R0, R2 ;  /* 0x0000000200007312 */ /* 0x004e240000301000 */
[----:B0-----:R-:W-:Y:S01]  /*8740*/  F2FP.BF16.F32.PACK_AB R0, RZ, R0 ;  /* 0x00000000ff00723e */ /* 0x001fe200000010ff */
[----:B------:R-:W-:Y:S06]  /*8750*/  BRA `(.L_x_31013) ;  /* 0x00000000000c7947 */ /* 0x000fec0003800000 */
.L_x_31036:
[----:B------:R-:W2:Y:S02]  /*8760*/  LDG.E R2, desc[UR36][R2.64] ;  /* 0x0000002402027981 */ /* 0x000ea4000c1e1900 */
[----:B--2---:R-:W-:-:S04]  /*8770*/  I2FP.F32.U32 R0, R2 ;  /* 0x0000000200007245 */ /* 0x004fc80000201000 */
[----:B------:R-:W-:-:S07]  /*8780*/  F2FP.BF16.F32.PACK_AB R0, RZ, R0 ;  /* 0x00000000ff00723e */ /* 0x000fce00000010ff */
.L_x_31013:
[----:B-----5:R-:W-:Y:S01]  /*8790*/  SHF.L.U32 R0, R0, 0x10, RZ ;  /* 0x0000001000007819 */ /* 0x020fe200000006ff */
[----:B------:R-:W0:Y:S04]  /*87a0*/  LDCU.64 UR6, c[0x0][0x580] ;  /* 0x0000b000ff0677ac */ /* 0x000e280008000a00 */
        /* <DEDUP_REMOVED lines=20> */
.L_x_31044:
[----:B-1----:R-:W-:-:S06]  /*88f0*/  SHF.L.U32 R5, R5, 0x10, RZ ;  /* 0x0000001005057819 */ /* 0x002fcc00000006ff */
[----:B------:R-:W1:Y:S02]  /*8900*/  F2I.S64.TRUNC R4, R5 ;  /* 0x0000000500047311 */ /* 0x000e64000020d900 */
[----:B-1----:R1:W-:Y:S01]  /*8910*/  STG.E.U8 desc[UR36][R2.64], R4 ;  /* 0x0000000402007986 */ /* 0x0023e2000c101124 */
[----:B------:R-:W-:Y:S05]  /*8920*/  BRA `(.L_x_31046) ;  /* 0x0000000c006c7947 */ /* 0x000fea0003800000 */
.L_x_31043:
        /* <DEDUP_REMOVED lines=10> */
.L_x_31048:
[----:B-1----:R-:W-:-:S06]  /*89d0*/  IMAD.U32 R5, R5, 0x10000, RZ ;  /* 0x0001000005057824 */ /* 0x002fcc00078e00ff */
[----:B------:R-:W1:Y:S02]  /*89e0*/  F2I.FTZ.TRUNC.NTZ R5, R5 ;  /* 0x0000000500057305 */ /* 0x000e64000021f100 */
[----:B-1----:R3:W-:Y:S01]  /*89f0*/  STG.E desc[UR36][R2.64], R5 ;  /* 0x0000000502007986 */ /* 0x0027e2000c101924 */
[----:B------:R-:W-:Y:S05]  /*8a00*/  BRA `(.L_x_31046) ;  /* 0x0000000c00347947 */ /* 0x000fea0003800000 */
.L_x_31047:
[----:B-1----:R-:W-:-:S06]  /*8a10*/  SHF.L.U32 R5, R5, 0x10, RZ ;  /* 0x0000001005057819 */ /* 0x002fcc00000006ff */
[----:B------:R-:W1:Y:S02]  /*8a20*/  F2I.FTZ.TRUNC.NTZ R5, R5 ;  /* 0x0000000500057305 */ /* 0x000e64000021f100 */
[----:B-1----:R1:W-:Y:S01]  /*8a30*/  STG.E.U16 desc[UR36][R2.64], R5 ;  /* 0x0000000502007986 */ /* 0x0023e2000c101524 */
[----:B------:R-:W-:Y:S05]  /*8a40*/  BRA `(.L_x_31046) ;  /* 0x0000000c00247947 */ /* 0x000fea0003800000 */
.L_x_31042:
        /* <DEDUP_REMOVED lines=9> */
.L_x_31050:
[----:B01----:R-:W-:-:S05]  /*8ae0*/  IMAD.U32 R0, R5, 0x10000, RZ ;  /* 0x0001000005007824 */ /* 0x003fca00078e00ff */
[----:B------:R-:W-:-:S05]  /*8af0*/  F2FP.F16.F32.PACK_AB R0, RZ, R0 ;  /* 0x00000000ff00723e */ /* 0x000fca00000000ff */
[----:B------:R0:W-:Y:S01]  /*8b00*/  STG.E.U16 desc[UR36][R2.64], R0 ;  /* 0x0000000002007986 */ /* 0x0001e2000c101524 */
[----:B------:R-:W-:Y:S05]  /*8b10*/  BRA `(.L_x_31046) ;  /* 0x0000000800f07947 */ /* 0x000fea0003800000 */
.L_x_31049:
        /* <DEDUP_REMOVED lines=10> */
.L_x_31052:
[----:B-1----:R-:W-:-:S05]  /*8bc0*/  IMAD.U32 R5, R5, 0x10000, RZ ;  /* 0x0001000005057824 */ /* 0x002fca00078e00ff */
[----:B------:R-:W-:-:S04]  /*8bd0*/  F2FP.F16.F32.PACK_AB R5, RZ, R5 ;  /* 0x00000005ff05723e */ /* 0x000fc800000000ff */
[----:B------:R-:W-:-:S05]  /*8be0*/  PRMT R5, R5, 0x5410, RZ ;  /* 0x0000541005057816 */ /* 0x000fca00000000ff */
[----:B------:R1:W-:Y:S01]  /*8bf0*/  STG.E desc[UR36][R2.64], R5 ;  /* 0x0000000502007986 */ /* 0x0003e2000c101924 */
[----:B------:R-:W-:Y:S05]  /*8c00*/  BRA `(.L_x_31046) ;  /* 0x0000000800b47947 */ /* 0x000fea0003800000 */
.L_x_31051:
[----:B-1----:R-:W-:-:S05]  /*8c10*/  SHF.L.U32 R4, R5, 0x10, RZ ;  /* 0x0000001005047819 */ /* 0x002fca00000006ff */
[----:B------:R-:W-:-:S06]  /*8c20*/  FMUL.FTZ R4, R4, 1 ;  /* 0x3f80000004047820 */ /* 0x000fcc0000410000 */
[----:B------:R-:W1:Y:S02]  /*8c30*/  F2F.F64.F32 R4, R4 ;  /* 0x0000000400047310 */ /* 0x000e640000201800 */
[----:B-1----:R1:W-:Y:S01]  /*8c40*/  STG.E.64 desc[UR36][R2.64], R4 ;  /* 0x0000000402007986 */ /* 0x0023e2000c101b24 */
[----:B------:R-:W-:Y:S05]  /*8c50*/  BRA `(.L_x_31046) ;  /* 0x0000000800a07947 */ /* 0x000fea0003800000 */
.L_x_31041:
        /* <DEDUP_REMOVED lines=14> */
.L_x_31056:
        /* <DEDUP_REMOVED lines=18> */
.L_x_31059:
[----:B------:R-:W-:-:S04]  /*8e60*/  SHF.R.U32.HI R5, RZ, 0x18, R5 ;  /* 0x00000018ff057819 */ /* 0x000fc80000011605 */
[----:B------:R-:W-:-:S07]  /*8e70*/  LOP3.LUT R0, R0, 0x80, R5, 0xf8, !PT ;  /* 0x0000008000007812 */ /* 0x000fce00078ef805 */
.L_x_31058:
[----:B------:R-:W-:Y:S05]  /*8e80*/  BSYNC.RECONVERGENT B0 ;  /* 0x0000000000007941 */ /* 0x000fea0003800200 */
.L_x_31057:
[----:B------:R0:W-:Y:S01]  /*8e90*/  STG.E.U8 desc[UR36][R2.64], R0 ;  /* 0x0000000002007986 */ /* 0x0001e2000c101124 */
[----:B------:R-:W-:Y:S05]  /*8ea0*/  BRA `(.L_x_31046) ;  /* 0x00000008000c7947 */ /* 0x000fea0003800000 */
.L_x_31055:
        /* <DEDUP_REMOVED lines=18> */
.L_x_31062:
[----:B------:R-:W-:-:S04]  /*8fd0*/  SHF.R.U32.HI R5, RZ, 0x18, R5 ;  /* 0x00000018ff057819 */ /* 0x000fc80000011605 */
[----:B------:R-:W-:-:S07]  /*8fe0*/  LOP3.LUT R0, R0, 0x80, R5, 0xf8, !PT ;  /* 0x0000008000007812 */ /* 0x000fce00078ef805 */
.L_x_31061:
[----:B------:R-:W-:Y:S05]  /*8ff0*/  BSYNC.RECONVERGENT B0 ;  /* 0x0000000000007941 */ /* 0x000fea0003800200 */
.L_x_31060:
[----:B------:R0:W-:Y:S01]  /*9000*/  STG.E.U8 desc[UR36][R2.64], R0 ;  /* 0x0000000002007986 */ /* 0x0001e2000c101124 */
[----:B------:R-:W-:Y:S05]  /*9010*/  BRA `(.L_x_31046) ;  /* 0x0000000400b07947 */ /* 0x000fea0003800000 */
.L_x_31054:
        /* <DEDUP_REMOVED lines=22> */
.L_x_31064:
[----:B-1----:R-:W-:-:S06]  /*9180*/  IMAD.U32 R5, R5, 0x10000, RZ ;  /* 0x0001000005057824 */ /* 0x002fcc00078e00ff */
[----:B------:R-:W1:Y:S02]  /*9190*/  F2I.U64.TRUNC R4, R5 ;  /* 0x0000000500047311 */ /* 0x000e64000020d800 */
[----:B-1----:R1:W-:Y:S01]  /*91a0*/  STG.E.64 desc[UR36][R2.64], R4 ;  /* 0x0000000402007986 */ /* 0x0023e2000c101b24 */
[----:B------:R-:W-:Y:S05]  /*91b0*/  BRA `(.L_x_31046) ;  /* 0x0000000400487947 */ /* 0x000fea0003800000 */
.L_x_31063:
[----:B-1----:R-:W-:-:S06]  /*91c0*/  IMAD.U32 R5, R5, 0x10000, RZ ;  /* 0x0001000005057824 */ /* 0x002fcc00078e00ff */
[----:B------:R-:W1:Y:S02]  /*91d0*/  F2I.FTZ.U32.TRUNC.NTZ R5, R5 ;  /* 0x0000000500057305 */ /* 0x000e64000021f000 */
[----:B-1----:R1:W-:Y:S01]  /*91e0*/  STG.E desc[UR36][R2.64], R5 ;  /* 0x0000000502007986 */ /* 0x0023e2000c101924 */
[----:B------:R-:W-:Y:S05]  /*91f0*/  BRA `(.L_x_31046) ;  /* 0x0000000400387947 */ /* 0x000fea0003800000 */
.L_x_31053:
        /* <DEDUP_REMOVED lines=11> */
.L_x_31066:
[----:B-1----:R-:W-:Y:S01]  /*92b0*/  IMAD.U32 R5, R5, 0x10000, RZ ;  /* 0x0001000005057824 */ /* 0x002fe200078e00ff */
[----:B------:R-:W-:-:S03]  /*92c0*/  CS2R R6, SRZ ;  /* 0x0000000000067805 */ /* 0x000fc6000001ff00 */
[----:B------:R-:W-:-:S06]  /*92d0*/  FMUL.FTZ R5, R5, 1 ;  /* 0x3f80000005057820 */ /* 0x000fcc0000410000 */
[----:B------:R-:W1:Y:S02]  /*92e0*/  F2F.F64.F32 R4, R5 ;  /* 0x0000000500047310 */ /* 0x000e640000201800 */
[----:B-1----:R1:W-:Y:S01]  /*92f0*/  STG.E.128 desc[UR36][R2.64], R4 ;  /* 0x0000000402007986 */ /* 0x0023e2000c101d24 */
[----:B------:R-:W-:Y:S05]  /*9300*/  BRA `(.L_x_31046) ;  /* 0x0000000000f47947 */ /* 0x000fea0003800000 */
.L_x_31065:
[----:B------:R-:W-:-:S09]  /*9310*/  UISETP.NE.AND UP0, UPT, UR4, 0xf, UPT ;  /* 0x0000000f0400788c */ /* 0x000fd2000bf05270 */
[----:B------:R-:W-:Y:S05]  /*9320*/  BRA.U !UP0, `(.L_x_31067) ;  /* 0x0000000108e87547 */ /* 0x000fea000b800000 */
[----:B------:R-:W-:-:S09]  /*9330*/  UISETP.NE.AND UP0, UPT, UR4, 0x17, UPT ;  /* 0x000000170400788c */ /* 0x000fd2000bf05270 */
[----:B------:R-:W-:Y:S05]  /*9340*/  BRA.U !UP0, `(.L_x_31068) ;  /* 0x0000000108907547 */ /* 0x000fea000b800000 */
[----:B------:R-:W-:-:S09]  /*9350*/  UISETP.NE.AND UP0, UPT, UR4, 0x18, UPT ;  /* 0x000000180400788c */ /* 0x000fd2000bf05270 */
[----:B------:R-:W-:Y:S05]  /*9360*/  BRA.U !UP0, `(.L_x_31069) ;  /* 0x0000000108447547 */ /* 0x000fea000b800000 */
.L_x_31045:
        /* <DEDUP_REMOVED lines=16> */
.L_x_31070:
[----:B------:R-:W-:Y:S05]  /*9470*/  BRA `(.L_x_31046) ;  /* 0x0000000000987947 */ /* 0x000fea0003800000 */
.L_x_31069:
        /* <DEDUP_REMOVED lines=13> */
.L_x_31072:
[----:B------:R-:W-:Y:S05]  /*9550*/  BSYNC.RECONVERGENT B0 ;  /* 0x0000000000007941 */ /* 0x000fea0003800200 */
.L_x_31071:
[----:B------:R-:W-:-:S05]  /*9560*/  LOP3.LUT R5, R0, 0x80, R5, 0xf8, !PT ;  /* 0x0000008000057812 */ /* 0x000fca00078ef805 */
[----:B------:R0:W-:Y:S01]  /*9570*/  STG.E.U8 desc[UR36][R2.64], R5 ;  /* 0x0000000502007986 */ /* 0x0001e2000c101124 */
[----:B------:R-:W-:Y:S05]  /*9580*/  BRA `(.L_x_31046) ;  /* 0x0000000000547947 */ /* 0x000fea0003800000 */
.L_x_31068:
        /* <DEDUP_REMOVED lines=12> */
.L_x_31074:
[----:B0-----:R-:W-:Y:S01]  /*9650*/  IMAD.MOV.U32 R0, RZ, RZ, 0x7f ;  /* 0x0000007fff007424 */ /* 0x001fe200078e00ff */
[----:B------:R-:W-:-:S04]  /*9660*/  ISETP.GT.U32.AND P0, PT, R4, 0x7f800000, PT ;  /* 0x7f8000000400780c */ /* 0x000fc80003f04070 */
[----:B------:R-:W-:-:S09]  /*9670*/  SEL R0, R0, 0x7c, P0 ;  /* 0x0000007c00007807 */ /* 0x000fd20000000000 */
.L_x_31075:
[----:B------:R-:W-:Y:S05]  /*9680*/  BSYNC.RECONVERGENT B0 ;  /* 0x0000000000007941 */ /* 0x000fea0003800200 */
.L_x_31073:
[----:B------:R-:W-:-:S04]  /*9690*/  SHF.R.U32.HI R5, RZ, 0x18, R5 ;  /* 0x00000018ff057819 */ /* 0x000fc80000011605 */
[----:B------:R-:W-:-:S05]  /*96a0*/  LOP3.LUT R5, R0, 0x80, R5, 0xf8, !PT ;  /* 0x0000008000057812 */ /* 0x000fca00078ef805 */
[----:B------:R0:W-:Y:S01]  /*96b0*/  STG.E.U8 desc[UR36][R2.64], R5 ;  /* 0x0000000502007986 */ /* 0x0001e2000c101124 */
[----:B------:R-:W-:Y:S05]  /*96c0*/  BRA `(.L_x_31046) ;  /* 0x0000000000047947 */ /* 0x000fea0003800000 */
.L_x_31067:
[----:B-1----:R1:W-:Y:S02]  /*96d0*/  STG.E.U16 desc[UR36][R2.64], R5 ;  /* 0x0000000502007986 */ /* 0x0023e4000c101524 */
.L_x_31046:
[----:B------:R-:W-:-:S07]  /*96e0*/  IADD3 R17, PT, PT, R17, 0x80, RZ ;  /* 0x0000008011117810 */ /* 0x000fce0007ffe0ff */
.L_x_31006:
[----:B------:R-:W-:Y:S05]  /*96f0*/  BSYNC.RECONVERGENT B6 ;  /* 0x0000000000067941 */ /* 0x000fea0003800200 */
.L_x_31005:
        /* <DEDUP_REMOVED lines=306> */
.L_x_31076:
        /* <DEDUP_REMOVED lines=20> */
.L_x_31080:
[----:B------:R-:W2:Y:S02]  /*ab60*/  LDG.E.U8 R2, desc[UR36][R2.64] ;  /* 0x0000002402027981 */ /* 0x000ea4000c1e1100 */
[----:B--2---:R-:W-:-:S04]  /*ab70*/  I2FP.F32.U32 R0, R2 ;  /* 0x0000000200007245 */ /* 0x004fc80000201000 */
[----:B------:R-:W-:Y:S01]  /*ab80*/  F2FP.BF16.F32.PACK_AB R0, RZ, R0 ;  /* 0x00000000ff00723e */ /* 0x000fe200000010ff */
[----:B------:R-:W-:Y:S06]  /*ab90*/  BRA `(.L_x_31082) ;  /* 0x0000000c00847947 */ /* 0x000fec0003800000 */
.L_x_31079:
        /* <DEDUP_REMOVED lines=10> */
.L_x_31084:
[----:B------:R-:W2:Y:S02]  /*ac40*/  LDG.E R2, desc[UR36][R2.64] ;  /* 0x0000002402027981 */ /* 0x000ea4000c1e1900 */
[----:B--2---:R-:W-:-:S04]  /*ac50*/  I2FP.F32.S32 R0, R2 ;  /* 0x0000000200007245 */ /* 0x004fc80000201400 */
[----:B------:R-:W-:Y:S01]  /*ac60*/  F2FP.BF16.F32.PACK_AB R0, RZ, R0 ;  /* 0x00000000ff00723e */ /* 0x000fe200000010ff */
[----:B------:R-:W-:Y:S06]  /*ac70*/  BRA `(.L_x_31082) ;  /* 0x0000000c004c7947 */ /* 0x000fec0003800000 */
.L_x_31083:
[----:B------:R-:W2:Y:S02]  /*ac80*/  LDG.E.U16 R2, desc[UR36][R2.64] ;  /* 0x0000002402027981 */ /* 0x000ea4000c1e1500 */
[----:B--2---:R-:W0:Y:S02]  /*ac90*/  I2F.S16 R0, R2 ;  /* 0x0000000200007306 */ /* 0x004e240000101400 */
[----:B0-----:R-:W-:Y:S01]  /*aca0*/  F2FP.BF16.F32.PACK_AB R0, RZ, R0 ;  /* 0x00000000ff00723e */ /* 0x001fe200000010ff */
[----:B------:R-:W-:Y:S06]  /*acb0*/  BRA `(.L_x_31082) ;  /* 0x0000000c003c7947 */ /* 0x000fec0003800000 */
.L_x_31078:
        /* <DEDUP_REMOVED lines=9> */
.L_x_31086:
[----:B------:R-:W2:Y:S02]  /*ad50*/  LDG.E.U16 R0, desc[UR36][R2.64] ;  /* 0x0000002402007981 */ /* 0x000ea4000c1e1500 */
[----:B--2---:R-:W-:-:S05]  /*ad60*/  HADD2.F32 R0, -RZ, R0.H0_H0 ;  /* 0x20000000ff007230 */ /* 0x004fca0000004100 */
[----:B------:R-:W-:Y:S01]  /*ad70*/  F2FP.BF16.F32.PACK_AB R0, RZ, R0 ;  /* 0x00000000ff00723e */ /* 0x000fe200000010ff */
[----:B------:R-:W-:Y:S06]  /*ad80*/  BRA `(.L_x_31082) ;  /* 0x0000000c00087947 */ /* 0x000fec0003800000 */
.L_x_31085:
        /* <DEDUP_REMOVED lines=9> */
.L_x_31088:
[----:B------:R-:W2:Y:S02]  /*ae20*/  LDG.E.U16 R2, desc[UR36][R2.64] ;  /* 0x0000002402027981 */ /* 0x000ea4000c1e1500 */
[----:B--2---:R-:W-:-:S05]  /*ae30*/  HADD2.F32 R0, -RZ, R2.H0_H0 ;  /* 0x20000002ff007230 */ /* 0x004fca0000004100 */
[----:B------:R-:W-:Y:S01]  /*ae40*/  F2FP.BF16.F32.PACK_AB R0, RZ, R0 ;  /* 0x00000000ff00723e */ /* 0x000fe200000010ff */
[----:B------:R-:W-:Y:S06]  /*ae50*/  BRA `(.L_x_31082) ;  /* 0x0000000800d47947 */ /* 0x000fec0003800000 */
.L_x_31087:
        /* <DEDUP_REMOVED lines=8> */
.L_x_31077:
        /* <DEDUP_REMOVED lines=13> */
.L_x_31091:
        /* <DEDUP_REMOVED lines=8> */
.L_x_31090:
        /* <DEDUP_REMOVED lines=27> */
.L_x_31093:
        /* <DEDUP_REMOVED lines=13> */
.L_x_31092:
[----:B------:R0:W5:Y:S01]  /*b2b0*/  LDG.E.U16 R0, desc[UR36][R2.64] ;  /* 0x0000002402007981 */ /* 0x000162000c1e1500 */
[----:B------:R-:W-:Y:S05]  /*b2c0*/  BRA `(.L_x_31082) ;  /* 0x0000000400b87947 */ /* 0x000fea0003800000 */
.L_x_31089:
        /* <DEDUP_REMOVED lines=12> */
.L_x_31096:
        /* <DEDUP_REMOVED lines=21> */
.L_x_31100:
[----:B------:R-:W-:Y:S05]  /*b4e0*/  BSYNC.RECONVERGENT B1 ;  /* 0x0000000000017941 */ /* 0x000fea0003800200 */
.L_x_31099:
[----:B------:R-:W-:Y:S01]  /*b4f0*/  IMAD.SHL.U32 R0, R0, 0x100000, RZ ;  /* 0x0010000000007824 */ /* 0x000fe200078e00ff */
[----:B------:R-:W-:-:S04]  /*b500*/  LEA R2, R2, 0x3b800000, 0x17 ;  /* 0x3b80000002027811 */ /* 0x000fc800078eb8ff */
[----:B------:R-:W-:-:S07]  /*b510*/  LOP3.LUT R0, R2, R0, R7, 0xfe, !PT ;  /* 0x0000000002007212 */ /* 0x000fce00078efe07 */
.L_x_31098:
[----:B------:R-:W-:Y:S05]  /*b520*/  BSYNC.RECONVERGENT B0 ;  /* 0x0000000000007941 */ /* 0x000fea0003800200 */
.L_x_31097:
[----:B------:R-:W-:Y:S01]  /*b530*/  F2FP.BF16.F32.PACK_AB R0, RZ, R0 ;  /* 0x00000000ff00723e */ /* 0x000fe200000010ff */
[----:B------:R-:W-:Y:S06]  /*b540*/  BRA `(.L_x_31082) ;  /* 0x0000000400187947 */ /* 0x000fec0003800000 */
.L_x_31095:
        /* <DEDUP_REMOVED lines=21> */
.L_x_31104:
[----:B------:R-:W-:Y:S05]  /*b6a0*/  BSYNC.RECONVERGENT B1 ;  /* 0x0000000000017941 */ /* 0x000fea0003800200 */
.L_x_31103:
[----:B------:R-:W-:Y:S01]  /*b6b0*/  IMAD.SHL.U32 R0, R0, 0x200000, RZ ;  /* 0x0020000000007824 */ /* 0x000fe200078e00ff */
[----:B------:R-:W-:-:S04]  /*b6c0*/  LEA R2, R2, 0x37800000, 0x17 ;  /* 0x3780000002027811 */ /* 0x000fc800078eb8ff */
[----:B------:R-:W-:-:S07]  /*b6d0*/  LOP3.LUT R0, R2, R0, R7, 0xfe, !PT ;  /* 0x0000000002007212 */ /* 0x000fce00078efe07 */
.L_x_31102:
[----:B------:R-:W-:Y:S05]  /*b6e0*/  BSYNC.RECONVERGENT B0 ;  /* 0x0000000000007941 */ /* 0x000fea0003800200 */
.L_x_31101:
[----:B------:R-:W-:Y:S01]  /*b6f0*/  F2FP.BF16.F32.PACK_AB R0, RZ, R0 ;  /* 0x00000000ff00723e */ /* 0x000fe200000010ff */
[----:B------:R-:W-:Y:S06]  /*b700*/  BRA `(.L_x_31082) ;  /* 0x0000000000a87947 */ /* 0x000fec0003800000 */
.L_x_31094:
        /* <DEDUP_REMOVED lines=14> */
.L_x_31108:
[----:B------:R-:W-:Y:S05]  /*b7f0*/  BSYNC.RECONVERGENT B0 ;  /* 0x0000000000007941 */ /* 0x000fea0003800200 */
.L_x_31107:
[----:B------:R-:W-:Y:S01]  /*b800*/  F2FP.BF16.F32.PACK_AB R0, RZ, R0 ;  /* 0x00000000ff00723e */ /* 0x000fe200000010ff */
[----:B------:R-:W-:Y:S06]  /*b810*/  BRA `(.L_x_31082) ;  /* 0x0000000000647947 */ /* 0x000fec0003800000 */
.L_x_31081:
        /* <DEDUP_REMOVED lines=16> */
.L_x_31109:
[----:B------:R-:W-:Y:S01]  /*b920*/  PRMT R0, RZ, 0x7610, R0 ;  /* 0x00007610ff007816 */ /* 0x000fe20000000000 */
[----:B------:R-:W-:Y:S06]  /*b930*/  BRA `(.L_x_31082) ;  /* 0x00000000001c7947 */ /* 0x000fec0003800000 */
.L_x_31106:
[----:B------:R-:W2:Y:S02]  /*b940*/  LDG.E.64 R2, desc[UR36][R2.64] ;  /* 0x0000002402027981 */ /* 0x000ea4000c1e1b00 */
[----:B--2---:R-:W0:Y:S02]  /*b950*/  I2F.U64 R0, R2 ;  /* 0x0000000200007312 */ /* 0x004e240000301000 */
[----:B0-----:R-:W-:Y:S01]  /*b960*/  F2FP.BF16.F32.PACK_AB R0, RZ, R0 ;  /* 0x00000000ff00723e */ /* 0x001fe200000010ff */
[----:B------:R-:W-:Y:S06]  /*b970*/  BRA `(.L_x_31082) ;  /* 0x00000000000c7947 */ /* 0x000fec0003800000 */
.L_x_31105:
[----:B------:R-:W2:Y:S02]  /*b980*/  LDG.E R2, desc[UR36][R2.64] ;  /* 0x0000002402027981 */ /* 0x000ea4000c1e1900 */
[----:B--2---:R-:W-:-:S04]  /*b990*/  I2FP.F32.U32 R0, R2 ;  /* 0x0000000200007245 */ /* 0x004fc80000201000 */
[----:B------:R-:W-:-:S07]  /*b9a0*/  F2FP.BF16.F32.PACK_AB R0, RZ, R0 ;  /* 0x00000000ff00723e */ /* 0x000fce00000010ff */
.L_x_31082:
[----:B-----5:R-:W-:Y:S01]  /*b9b0*/  IMAD.U32 R0, R0, 0x10000, RZ ;  /* 0x0001000000007824 */ /* 0x020fe200078e00ff */
[----:B------:R-:W-:-:S03]  /*b9c0*/  UPRMT UR4, UR42, 0x9910, URZ ;  /* 0x000099102a047896 */ /* 0x000fc600080000ff */
[----:B------:R-:W-:Y:S01]  /*b9d0*/  FMUL.FTZ R0, R0, 1.4426950216293334961 ;  /* 0x3fb8aa3b00007820 */ /* 0x000fe20000410000 */
[----:B------:R-:W-:-:S05]  /*b9e0*/  UISETP.GT.AND UP0, UPT, UR4, 0x9, UPT ;  /* 0x000000090400788c */ /* 0x000fca000bf04270 */
[----:B------:R-:W0:Y:S08]  /*b9f0*/  MUFU.EX2 R0, R0 ;  /* 0x0000000000007308 */ /* 0x000e300000000800 */
        /* <DEDUP_REMOVED lines=14> */
.L_x_31113:
[----:B-1----:R-:W-:-:S06]  /*bae0*/  IMAD.U32 R3, R3, 0x10000, RZ ;  /* 0x0001000003037824 */ /* 0x002fcc00078e00ff */
[----:B------:R-:W1:Y:S02]  /*baf0*/  F2I.S64.TRUNC R2, R3 ;  /* 0x0000000300027311 */ /* 0x000e64000020d900 */
[----:B-1----:R-:W-:Y:S01]  /*bb00*/  STG.E.U8 desc[UR36][R16.64], R2 ;  /* 0x0000000210007986 */ /* 0x002fe2000c101124 */
[----:B------:R-:W-:Y:S05]  /*bb10*/  EXIT ;  /* 0x000000000000794d */ /* 0x000fea0003800000 */
.L_x_31112:
        /* <DEDUP_REMOVED lines=10> */
.L_x_31116:
[----:B-1----:R-:W-:-:S06]  /*bbc0*/  SHF.L.U32 R3, R3, 0x10, RZ ;  /* 0x0000001003037819 */ /* 0x002fcc00000006ff */
[----:B------:R-:W1:Y:S02]  /*bbd0*/  F2I.FTZ.TRUNC.NTZ R3, R3 ;  /* 0x0000000300037305 */ /* 0x000e64000021f100 */
[----:B-1----:R-:W-:Y:S01]  /*bbe0*/  STG.E desc[UR36][R16.64], R3 ;  /* 0x0000000310007986 */ /* 0x002fe2000c101924 */
[----:B------:R-:W-:Y:S05]  /*bbf0*/  EXIT ;  /* 0x000000000000794d */ /* 0x000fea0003800000 */
.L_x_31115:
[----:B-1----:R-:W-:-:S06]  /*bc00*/  IMAD.U32 R3, R3, 0x10000, RZ ;  /* 0x0001000003037824 */ /* 0x002fcc00078e00ff */
[----:B------:R-:W1:Y:S02]  /*bc10*/  F2I.FTZ.TRUNC.NTZ R3, R3 ;  /* 0x0000000300037305 */ /* 0x000e64000021f100 */
[----:B-1----:R-:W-:Y:S01]  /*bc20*/  STG.E.U16 desc[UR36][R16.64], R3 ;  /* 0x0000000310007986 */ /* 0x002fe2000c101524 */
[----:B------:R-:W-:Y:S05]  /*bc30*/  EXIT ;  /* 0x000000000000794d */ /* 0x000fea0003800000 */
.L_x_31111:
        /* <DEDUP_REMOVED lines=9> */
.L_x_31118:
[----:B01----:R-:W-:-:S04]  /*bcd0*/  SHF.L.U32 R0, R3, 0x10, RZ ;  /* 0x0000001003007819 */ /* 0x003fc800000006ff */
[----:B------:R-:W-:-:S05]  /*bce0*/  F2FP.F16.F32.PACK_AB R0, RZ, R0 ;  /* 0x00000000ff00723e */ /* 0x000fca00000000ff */
[----:B------:R-:W-:Y:S01]  /*bcf0*/  STG.E.U16 desc[UR36][R16.64], R0 ;  /* 0x0000000010007986 */ /* 0x000fe2000c101524 */
[----:B------:R-:W-:Y:S05]  /*bd00*/  EXIT ;  /* 0x000000000000794d */ /* 0x000fea0003800000 */
.L_x_31117:
        /* <DEDUP_REMOVED lines=10> */
.L_x_31120:
[----:B-1----:R-:W-:-:S04]  /*bdb0*/  SHF.L.U32 R3, R3, 0x10, RZ ;  /* 0x0000001003037819 */ /* 0x002fc800000006ff */
[----:B------:R-:W-:-:S04]  /*bdc0*/  F2FP.F16.F32.PACK_AB R3, RZ, R3 ;  /* 0x00000003ff03723e */ /* 0x000fc800000000ff */
[----:B------:R-:W-:-:S05]  /*bdd0*/  PRMT R3, R3, 0x5410, RZ ;  /* 0x0000541003037816 */ /* 0x000fca00000000ff */
[----:B------:R-:W-:Y:S01]  /*bde0*/  STG.E desc[UR36][R16.64], R3 ;  /* 0x0000000310007986 */ /* 0x000fe2000c101924 */
[----:B------:R-:W-:Y:S05]  /*bdf0*/  EXIT ;  /* 0x000000000000794d */ /* 0x000fea0003800000 */
.L_x_31119:
[----:B-1----:R-:W-:-:S04]  /*be00*/  IMAD.U32 R2, R3, 0x10000, RZ ;  /* 0x0001000003027824 */ /* 0x002fc800078e00ff */
[----:B------:R-:W-:-:S06]  /*be10*/  FMUL.FTZ R2, R2, 1 ;  /* 0x3f80000002027820 */ /* 0x000fcc0000410000 */
[----:B------:R-:W1:Y:S02]  /*be20*/  F2F.F64.F32 R2, R2 ;  /* 0x0000000200027310 */ /* 0x000e640000201800 */
[----:B-1----:R-:W-:Y:S01]  /*be30*/  STG.E.64 desc[UR36][R16.64], R2 ;  /* 0x0000000210007986 */ /* 0x002fe2000c101b24 */
[----:B------:R-:W-:Y:S05]  /*be40*/  EXIT ;  /* 0x000000000000794d */ /* 0x000fea0003800000 */
.L_x_31110:
        /* <DEDUP_REMOVED lines=14> */
.L_x_31124:
        /* <DEDUP_REMOVED lines=17> */
.L_x_31127:
[----:B------:R-:W-:-:S04]  /*c040*/  SHF.R.U32.HI R3, RZ, 0x18, R3 ;  /* 0x00000018ff037819 */ /* 0x000fc80000011603 */
[----:B------:R-:W-:-:S04]  /*c050*/  LOP3.LUT R0, R0, 0x80, R3, 0xf8, !PT ;  /* 0x0000008000007812 */ /* 0x000fc800078ef803 */
[----:B------:R-:W-:-:S07]  /*c060*/  PRMT R8, R0, 0x7610, R8 ;  /* 0x0000761000087816 */ /* 0x000fce0000000008 */
.L_x_31126:
[----:B------:R-:W-:Y:S05]  /*c070*/  BSYNC.RECONVERGENT B0 ;  /* 0x0000000000007941 */ /* 0x000fea0003800200 */
.L_x_31125:
[----:B------:R-:W-:Y:S01]  /*c080*/  STG.E.U8 desc[UR36][R16.64], R8 ;  /* 0x0000000810007986 */ /* 0x000fe2000c101124 */
[----:B------:R-:W-:Y:S05]  /*c090*/  EXIT ;  /* 0x000000000000794d */ /* 0x000fea0003800000 */
.L_x_31123:
        /* <DEDUP_REMOVED lines=17> */
.L_x_31130:
[----:B------:R-:W-:-:S04]  /*c1b0*/  SHF.R.U32.HI R3, RZ, 0x18, R3 ;  /* 0x00000018ff037819 */ /* 0x000fc80000011603 */
[----:B------:R-:W-:-:S04]  /*c1c0*/  LOP3.LUT R0, R0, 0x80, R3, 0xf8, !PT ;  /* 0x0000008000007812 */ /* 0x000fc800078ef803 */
[----:B------:R-:W-:-:S07]  /*c1d0*/  PRMT R8, R0, 0x7610, R8 ;  /* 0x0000761000087816 */ /* 0x000fce0000000008 */
.L_x_31129:
[----:B------:R-:W-:Y:S05]  /*c1e0*/  BSYNC.RECONVERGENT B0 ;  /* 0x0000000000007941 */ /* 0x000fea0003800200 */
.L_x_31128:
[----:B------:R-:W-:Y:S01]  /*c1f0*/  STG.E.U8 desc[UR36][R16.64], R8 ;  /* 0x0000000810007986 */ /* 0x000fe2000c101124 */
[----:B------:R-:W-:Y:S05]  /*c200*/  EXIT ;  /* 0x000000000000794d */ /* 0x000fea0003800000 */
.L_x_31122:
        /* <DEDUP_REMOVED lines=22> */
.L_x_31132:
[----:B-1----:R-:W-:-:S06]  /*c370*/  SHF.L.U32 R3, R3, 0x10, RZ ;  /* 0x0000001003037819 */ /* 0x002fcc00000006ff */
[----:B------:R-:W1:Y:S02]  /*c380*/  F2I.U64.TRUNC R2, R3 ;  /* 0x0000000300027311 */ /* 0x000e64000020d800 */
[----:B-1----:R-:W-:Y:S01]  /*c390*/  STG.E.64 desc[UR36][R16.64], R2 ;  /* 0x0000000210007986 */ /* 0x002fe2000c101b24 */
[----:B------:R-:W-:Y:S05]  /*c3a0*/  EXIT ;  /* 0x000000000000794d */ /* 0x000fea0003800000 */
.L_x_31131:
[----:B-1----:R-:W-:-:S06]  /*c3b0*/  IMAD.U32 R3, R3, 0x10000, RZ ;  /* 0x0001000003037824 */ /* 0x002fcc00078e00ff */
[----:B------:R-:W1:Y:S02]  /*c3c0*/  F2I.FTZ.U32.TRUNC.NTZ R3, R3 ;  /* 0x0000000300037305 */ /* 0x000e64000021f000 */
[----:B-1----:R-:W-:Y:S01]  /*c3d0*/  STG.E desc[UR36][R16.64], R3 ;  /* 0x0000000310007986 */ /* 0x002fe2000c101924 */
[----:B------:R-:W-:Y:S05]  /*c3e0*/  EXIT ;  /* 0x000000000000794d */ /* 0x000fea0003800000 */
.L_x_31121:
        /* <DEDUP_REMOVED lines=11> */
.L_x_31134:
[----:B-1----:R-:W-:Y:S02]  /*c4a0*/  SHF.L.U32 R3, R3, 0x10, RZ ;  /* 0x0000001003037819 */ /* 0x002fe400000006ff */
[----:B------:R-:W-:-:S03]  /*c4b0*/  CS2R R6, SRZ ;  /* 0x0000000000067805 */ /* 0x000fc6000001ff00 */
[----:B------:R-:W-:-:S04]  /*c4c0*/  FMUL.FTZ R3, R3, 1 ;  /* 0x3f80000003037820 */ /* 0x000fc80000410000 */
[----:B------:R-:W1:Y:S02]  /*c4d0*/  F2F.F64.F32 R4, R3 ;  /* 0x0000000300047310 */ /* 0x000e640000201800 */
[----:B-1----:R-:W-:Y:S01]  /*c4e0*/  STG.E.128 desc[UR36][R16.64], R4 ;  /* 0x0000000410007986 */ /* 0x002fe2000c101d24 */
[----:B------:R-:W-:Y:S05]  /*c4f0*/  EXIT ;  /* 0x000000000000794d */ /* 0x000fea0003800000 */
.L_x_31133:
[----:B------:R-:W-:-:S09]  /*c500*/  UISETP.NE.AND UP0, UPT, UR4, 0xf, UPT ;  /* 0x0000000f0400788c */ /* 0x000fd2000bf05270 */
[----:B------:R-:W-:Y:S05]  /*c510*/  BRA.U !UP0, `(.L_x_31135) ;  /* 0x0000000108e87547 */ /* 0x000fea000b800000 */
[----:B------:R-:W-:-:S09]  /*c520*/  UISETP.NE.AND UP0, UPT, UR4, 0x17, UPT ;  /* 0x000000170400788c */ /* 0x000fd2000bf05270 */
[----:B------:R-:W-:Y:S05]  /*c530*/  BRA.U !UP0, `(.L_x_31136) ;  /* 0x0000000108907547 */ /* 0x000fea000b800000 */
[----:B------:R-:W-:-:S09]  /*c540*/  UISETP.NE.AND UP0, UPT, UR4, 0x18, UPT ;  /* 0x000000180400788c */ /* 0x000fd2000bf05270 */
[----:B------:R-:W-:Y:S05]  /*c550*/  BRA.U !UP0, `(.L_x_31137) ;  /* 0x0000000108447547 */ /* 0x000fea000b800000 */
.L_x_31114:
        /* <DEDUP_REMOVED lines=16> */
.L_x_31138:
[----:B------:R-:W-:Y:S05]  /*c660*/  EXIT ;  /* 0x000000000000794d */ /* 0x000fea0003800000 */
.L_x_31137:
        /* <DEDUP_REMOVED lines=13> */
.L_x_31140:
[----:B------:R-:W-:Y:S05]  /*c740*/  BSYNC.RECONVERGENT B0 ;  /* 0x0000000000007941 */ /* 0x000fea0003800200 */
.L_x_31139:
[----:B------:R-:W-:-:S05]  /*c750*/  LOP3.LUT R3, R0, 0x80, R3, 0xf8, !PT ;  /* 0x0000008000037812 */ /* 0x000fca00078ef803 */
[----:B------:R-:W-:Y:S01]  /*c760*/  STG.E.U8 desc[UR36][R16.64], R3 ;  /* 0x0000000310007986 */ /* 0x000fe2000c101124 */
[----:B------:R-:W-:Y:S05]  /*c770*/  EXIT ;  /* 0x000000000000794d */ /* 0x000fea0003800000 */
.L_x_31136:
        /* <DEDUP_REMOVED lines=12> */
.L_x_31142:
[----:B0-----:R-:W-:Y:S01]  /*c840*/  IMAD.MOV.U32 R0, RZ, RZ, 0x7f ;  /* 0x0000007fff007424 */ /* 0x001fe200078e00ff */
[----:B------:R-:W-:-:S04]  /*c850*/  ISETP.GT.U32.AND P0, PT, R2, 0x7f800000, PT ;  /* 0x7f8000000200780c */ /* 0x000fc80003f04070 */
[----:B------:R-:W-:-:S09]  /*c860*/  SEL R0, R0, 0x7c, P0 ;  /* 0x0000007c00007807 */ /* 0x000fd20000000000 */
.L_x_31143:
[----:B------:R-:W-:Y:S05]  /*c870*/  BSYNC.RECONVERGENT B0 ;  /* 0x0000000000007941 */ /* 0x000fea0003800200 */
.L_x_31141:
[----:B------:R-:W-:-:S04]  /*c880*/  SHF.R.U32.HI R3, RZ, 0x18, R3 ;  /* 0x00000018ff037819 */ /* 0x000fc80000011603 */
[----:B------:R-:W-:-:S05]  /*c890*/  LOP3.LUT R3, R0, 0x80, R3, 0xf8, !PT ;  /* 0x0000008000037812 */ /* 0x000fca00078ef803 */
[----:B------:R-:W-:Y:S01]  /*c8a0*/  STG.E.U8 desc[UR36][R16.64], R3 ;  /* 0x0000000310007986 */ /* 0x000fe2000c101124 */
[----:B------:R-:W-:Y:S05]  /*c8b0*/  EXIT ;  /* 0x000000000000794d */ /* 0x000fea0003800000 */
.L_x_31135:
[----:B-1----:R-:W-:Y:S01]  /*c8c0*/  STG.E.U16 desc[UR36][R16.64], R3 ;  /* 0x0000000310007986 */ /* 0x002fe2000c101524 */
[----:B------:R-:W-:Y:S05]  /*c8d0*/  EXIT ;  /* 0x000000000000794d */ /* 0x000fea0003800000 */
.L_x_31144:
        /* <DEDUP_REMOVED lines=10> */
.L_x_37293:


//--------------------- .text._ZN2at6native27unrolled_elementwise_kernelIZZZNS0_15exp_kernel_cudaERNS_18TensorIteratorBaseEENKUlvE0_clEvENKUlvE2_clEvEUlN3c108BFloat16EE_St5arrayIPcLm2EELi4E23TrivialOffsetCalculatorILi1EjESD_NS0_6memory12LoadWithCastILi1EEENSE_13StoreWithCastILi1EEEEEviT_T0_T2_T3_T4_T5_ --------------------------
	.section	.text._ZN2at6native27unrolled_elementwise_kernelIZZZNS0_15exp_kernel_cudaERNS_18TensorIteratorBaseEENKUlvE0_clEvENKUlvE2_clEvEUlN3c108BFloat16EE_St5arrayIPcLm2EELi4E23TrivialOffsetCalculatorILi1EjESD_NS0_6memory12LoadWithCastILi1EEENSE_13StoreWithCastILi1EEEEEviT_T0_T2_T3_T4_T5_,"ax",@progbits
	.align	128
        .global         _ZN2at6native27unrolled_elementwise_kernelIZZZNS0_15exp_kernel_cudaERNS_18TensorIteratorBaseEENKUlvE0_clEvENKUlvE2_clEvEUlN3c108BFloat16EE_St5arrayIPcLm2EELi4E23TrivialOffsetCalculatorILi1EjESD_NS0_6memory12LoadWithCastILi1EEENSE_13StoreWithCastILi1EEEEEviT_T0_T2_T3_T4_T5_
        .type           _ZN2at6native27unrolled_elementwise_kernelIZZZNS0_15exp_kernel_cudaERNS_18TensorIteratorBaseEENKUlvE0_clEvENKUlvE2_clEvEUlN3c108BFloat16EE_St5arrayIPcLm2EELi4E23TrivialOffsetCalculatorILi1EjESD_NS0_6memory12LoadWithCastILi1EEENSE_13StoreWithCastILi1EEEEEviT_T0_T2_T3_T4_T5_,@function
        .size           _ZN2at6native27unrolled_elementwise_kernelIZZZNS0_15exp_kernel_cudaERNS_18TensorIteratorBaseEENKUlvE0_clEvENKUlvE2_clEvEUlN3c108BFloat16EE_St5arrayIPcLm2EELi4E23TrivialOffsetCalculatorILi1EjESD_NS0_6memory12LoadWithCastILi1EEENSE_13StoreWithCastILi1EEEEEviT_T0_T2_T3_T4_T5_,(.L_x_37294 - _ZN2at6native27unrolled_elementwise_kernelIZZZNS0_15exp_kernel_cudaERNS_18TensorIteratorBaseEENKUlvE0_clEvENKUlvE2_clEvEUlN3c108BFloat16EE_St5arrayIPcLm2EELi4E23TrivialOffsetCalculatorILi1EjESD_NS0_6memory12LoadWithCastILi1EEENSE_13StoreWithCastILi1EEEEEviT_T0_T2_T3_T4_T5_)
        .other          _ZN2at6native27unrolled_elementwise_kernelIZZZNS0_15exp_kernel_cudaERNS_18TensorIteratorBaseEENKUlvE0_clEvENKUlvE2_clEvEUlN3c108BFloat16EE_St5arrayIPcLm2EELi4E23TrivialOffsetCalculatorILi1EjESD_NS0_6memory12LoadWithCastILi1EEENSE_13StoreWithCastILi1EEEEEviT_T0_T2_T3_T4_T5_,@"STO_CUDA_ENTRY STV_DEFAULT"
_ZN2at6native27unrolled_elementwise_kernelIZZZNS0_15exp_kernel_cudaERNS_18TensorIteratorBaseEENKUlvE0_clEvENKUlvE2_clEvEUlN3c108BFloat16EE_St5arrayIPcLm2EELi4E23TrivialOffsetCalculatorILi1EjESD_NS0_6memory12LoadWithCastILi1EEENSE_13StoreWithCastILi1EEEEEviT_T0_T2_T3_T4_T5_:
.text._ZN2at6native27unrolled_elementwise_kernelIZZZNS0_15exp_kernel_cudaERNS_18TensorIteratorBaseEENKUlvE0_clEvENKUlvE2_clEvEUlN3c108BFloat16EE_St5arrayIPcLm2EELi4E23TrivialOffsetCalculatorILi1EjESD_NS0_6memory12LoadWithCastILi1EEENSE_13StoreWithCastILi1EEEEEviT_T0_T2_T3_T4_T5_:
        /* <DEDUP_REMOVED lines=34> */
.L_x_31150:
[----:B------:R-:W2:Y:S02]  /*0220*/  LDG.E.U8 R4, desc[UR36][R4.64] ;  /* 0x0000002404047981 */ /* 0x000ea4000c1e1100 */
[----:B--2---:R-:W-:-:S04]  /*0230*/  I2FP.F32.U32 R0, R4 ;  /* 0x0000000400007245 */ /* 0x004fc80000201000 */
[----:B------:R-:W-:-:S04]  /*0240*/  F2FP.BF16.F32.PACK_AB R0, RZ, R0 ;  /* 0x00000000ff00723e */ /* 0x000fc800000010ff */
[----:B------:R-:W-:Y:S01]  /*0250*/  PRMT R17, R0, 0x7610, R17 ;  /* 0x0000761000117816 */ /* 0x000fe20000000011 */
[----:B------:R-:W-:Y:S06]  /*0260*/  BRA `(.L_x_31152) ;  /* 0x0000000c00c47947 */ /* 0x000fec0003800000 */
.L_x_31149:
        /* <DEDUP_REMOVED lines=11> */
.L_x_31154:
[----:B------:R-:W2:Y:S02]  /*0320*/  LDG.E R4, desc[UR36][R4.64] ;  /* 0x0000002404047981 */ /* 0x000ea4000c1e1900 */
[----:B--2---:R-:W-:-:S04]  /*0330*/  I2FP.F32.S32 R0, R4 ;  /* 0x0000000400007245 */ /* 0x004fc80000201400 */
[----:B------:R-:W-:-:S04]  /*0340*/  F2FP.BF16.F32.PACK_AB R0, RZ, R0 ;  /* 0x00000000ff00723e */ /* 0x000fc800000010ff */
[----:B------:R-:W-:Y:S01]  /*0350*/  PRMT R17, R0, 0x7610, R17 ;  /* 0x0000761000117816 */ /* 0x000fe20000000011 */
[----:B------:R-:W-:Y:S06]  /*0360*/  BRA `(.L_x_31152) ;  /* 0x0000000c00847947 */ /* 0x000fec0003800000 */
.L_x_31153:
[----:B------:R-:W2:Y:S02]  /*0370*/  LDG.E.U16 R4, desc[UR36][R4.64] ;  /* 0x0000002404047981 */ /* 0x000ea4000c1e1500 */
[----:B--2---:R-:W0:Y:S02]  /*0380*/  I2F.S16 R0, R4 ;  /* 0x0000000400007306 */ /* 0x004e240000101400 */
[----:B0-----:R-:W-:-:S04]  /*0390*/  F2FP.BF16.F32.PACK_AB R0, RZ, R0 ;  /* 0x00000000ff00723e */ /* 0x001fc800000010ff */
[----:B------:R-:W-:Y:S01]  /*03a0*/  PRMT R17, R0, 0x7610, R17 ;  /* 0x0000761000117816 */ /* 0x000fe20000000011 */
[----:B------:R-:W-:Y:S06]  /*03b0*/  BRA `(.L_x_31152) ;  /* 0x0000000c00707947 */ /* 0x000fec0003800000 */
.L_x_31148:
        /* <DEDUP_REMOVED lines=9> */
.L_x_31156:
[----:B------:R-:W2:Y:S02]  /*0450*/  LDG.E.U16 R0, desc[UR36][R4.64] ;  /* 0x0000002404007981 */ /* 0x000ea4000c1e1500 */
[----:B--2---:R-:W-:-:S05]  /*0460*/  HADD2.F32 R0, -RZ, R0.H0_H0 ;  /* 0x20000000ff007230 */ /* 0x004fca0000004100 */
[----:B------:R-:W-:-:S04]  /*0470*/  F2FP.BF16.F32.PACK_AB R0, RZ, R0 ;  /* 0x00000000ff00723e */ /* 0x000fc800000010ff */
[----:B------:R-:W-:Y:S01]  /*0480*/  PRMT R17, R0, 0x7610, R17 ;  /* 0x0000761000117816 */ /* 0x000fe20000000011 */
[----:B------:R-:W-:Y:S06]  /*0490*/  BRA `(.L_x_31152) ;  /* 0x0000000c00387947 */ /* 0x000fec0003800000 */
.L_x_31155:
        /* <DEDUP_REMOVED lines=9> */
.L_x_31158:
[----:B------:R-:W2:Y:S02]  /*0530*/  LDG.E.U16 R4, desc[UR36][R4.64] ;  /* 0x0000002404047981 */ /* 0x000ea4000c1e1500 */
[----:B--2---:R-:W-:-:S05]  /*0540*/  HADD2.F32 R0, -RZ, R4.H0_H0 ;  /* 0x20000004ff007230 */ /* 0x004fca0000004100 */
[----:B------:R-:W-:-:S04]  /*0550*/  F2FP.BF16.F32.PACK_AB R0, RZ, R0 ;  /* 0x00000000ff00723e */ /* 0x000fc800000010ff */
[----:B------:R-:W-:Y:S01]  /*0560*/  PRMT R17, R0, 0x7610, R17 ;  /* 0x0000761000117816 */ /* 0x000fe20000000011 */
[----:B------:R-:W-:Y:S06]  /*0570*/  BRA `(.L_x_31152) ;  /* 0x0000000c00007947 */ /* 0x000fec0003800000 */
.L_x_31157:
        /* <DEDUP_REMOVED lines=9> */
.L_x_31147:
        /* <DEDUP_REMOVED lines=14> */
.L_x_31161:
        /* <DEDUP_REMOVED lines=9> */
.L_x_31160:
        /* <DEDUP_REMOVED lines=27> */
.L_x_31163:
        /* <DEDUP_REMOVED lines=15> */
.L_x_31162:
[----:B------:R0:W5:Y:S01]  /*0a20*/  LDG.E.U16 R17, desc[UR36][R4.64] ;  /* 0x0000002404117981 */ /* 0x000162000c1e1500 */
[----:B------:R-:W-:Y:S05]  /*0a30*/  BRA `(.L_x_31152) ;  /* 0x0000000400d07947 */ /* 0x000fea0003800000 */
.L_x_31159:
        /* <DEDUP_REMOVED lines=13> */
.L_x_31166:
        /* <DEDUP_REMOVED lines=21> */
.L_x_31170:
[----:B------:R-:W-:Y:S05]  /*0c60*/  BSYNC.RECONVERGENT B1 ;  /* 0x0000000000017941 */ /* 0x000fea0003800200 */
.L_x_31169:
[----:B------:R-:W-:Y:S01]  /*0c70*/  IMAD.SHL.U32 R0, R0, 0x100000, RZ ;  /* 0x0010000000007824 */ /* 0x000fe200078e00ff */
[----:B------:R-:W-:-:S04]  /*0c80*/  LEA R3, R3, 0x3b800000, 0x17 ;  /* 0x3b80000003037811 */ /* 0x000fc800078eb8ff */
[----:B------:R-:W-:-:S07]  /*0c90*/  LOP3.LUT R0, R3, R0, R7, 0xfe, !PT ;  /* 0x0000000003007212 */ /* 0x000fce00078efe07 */
.L_x_31168:
[----:B------:R-:W-:Y:S05]  /*0ca0*/  BSYNC.RECONVERGENT B0 ;  /* 0x0000000000007941 */ /* 0x000fea0003800200 */
.L_x_31167:
[----:B------:R-:W-:-:S04]  /*0cb0*/  F2FP.BF16.F32.PACK_AB R0, RZ, R0 ;  /* 0x00000000ff00723e */ /* 0x000fc800000010ff */
[----:B------:R-:W-:Y:S01]  /*0cc0*/  PRMT R17, R0, 0x7610, R17 ;  /* 0x0000761000117816 */ /* 0x000fe20000000011 */
[----:B------:R-:W-:Y:S06]  /*0cd0*/  BRA `(.L_x_31152) ;  /* 0x0000000400287947 */ /* 0x000fec0003800000 */
.L_x_31165:
        /* <DEDUP_REMOVED lines=21> */
.L_x_31174:
[----:B------:R-:W-:Y:S05]  /*0e30*/  BSYNC.RECONVERGENT B1 ;  /* 0x0000000000017941 */ /* 0x000fea0003800200 */
.L_x_31173:
[----:B------:R-:W-:Y:S01]  /*0e40*/  IMAD.SHL.U32 R0, R0, 0x200000, RZ ;  /* 0x0020000000007824 */ /* 0x000fe200078e00ff */
[----:B------:R-:W-:-:S04]  /*0e50*/  LEA R3, R3, 0x37800000, 0x17 ;  /* 0x3780000003037811 */ /* 0x000fc800078eb8ff */
[----:B------:R-:W-:-:S07]  /*0e60*/  LOP3.LUT R0, R3, R0, R7, 0xfe, !PT ;  /* 0x0000000003007212 */ /* 0x000fce00078efe07 */
.L_x_31172:
[----:B------:R-:W-:Y:S05]  /*0e70*/  BSYNC.RECONVERGENT B0 ;  /* 0x0000000000007941 */ /* 0x000fea0003800200 */
.L_x_31171:
[----:B------:R-:W-:-:S04]  /*0e80*/  F2FP.BF16.F32.PACK_AB R0, RZ, R0 ;  /* 0x00000000ff00723e */ /* 0x000fc800000010ff */
[----:B------:R-:W-:Y:S01]  /*0e90*/  PRMT R17, R0, 0x7610, R17 ;  /* 0x0000761000117816 */ /* 0x000fe20000000011 */
[----:B------:R-:W-:Y:S06]  /*0ea0*/  BRA `(.L_x_31152) ;  /* 0x0000000000b47947 */ /* 0x000fec0003800000 */
.L_x_31164:
[----:B------:R-:W-:-:S09]  /*0eb0*/  UISETP.NE.AND UP0, UPT, UR4, 0x1c, UPT ;  /* 0x0000001c0400788c */ /* 0x000fd2000bf05270 */
[----:B------:R-:W-:Y:S05]  /*0ec0*/  BRA.U !UP0, `(.L_x_31175) ;  /* 0x00000001089c7547 */ /* 0x000fea000b800000 */
[----:B------:R-:W-:-:S09]  /*0ed0*/  UISETP.NE.AND UP0, UPT, UR4, 0x1d, UPT ;  /* 0x0000001d0400788c */ /* 0x000fd2000bf05270 */
[----:B------:R-:W-:Y:S05]  /*0ee0*/  BRA.U !UP0, `(.L_x_31176) ;  /* 0x0000000108807547 */ /* 0x000fea000b800000 */
[----:B------:R-:W-:-:S09]  /*0ef0*/  UISETP.NE.AND UP0, UPT, UR4, 0x2c, UPT ;  /* 0x0000002c0400788c */ /* 0x000fd2000bf05270 */
[----:B------:R-:W-:Y:S05]  /*0f00*/  BRA.U !UP0, `(.L_x_31177) ;  /* 0x0000000108487547 */ /* 0x000fea000b800000 */
.L_x_31151:
        /* <DEDUP_REMOVED lines=16> */
.L_x_31178:
[----:B------:R-:W-:Y:S01]  /*1010*/  PRMT R17, RZ, 0x7610, R17 ;  /* 0x00007610ff117816 */ /* 0x000fe20000000011 */
[----:B------:R-:W-:Y:S06]  /*1020*/  BRA `(.L_x_31152) ;  /* 0x0000000000547947 */ /* 0x000fec0003800000 */
.L_x_31177:
        /* <DEDUP_REMOVED lines=8> */
.L_x_31180:
[----:B------:R-:W-:Y:S05]  /*10b0*/  BSYNC.RECONVERGENT B0 ;  /* 0x0000000000007941 */ /* 0x000fea0003800200 */
.L_x_31179:
[----:B------:R-:W-:-:S04]  /*10c0*/  F2FP.BF16.F32.PACK_AB R0, RZ, R0 ;  /* 0x00000000ff00723e */ /* 0x000fc800000010ff */
[----:B------:R-:W-:Y:S01]  /*10d0*/  PRMT R17, R0, 0x7610, R17 ;  /* 0x0000761000117816 */ /* 0x000fe20000000011 */
[----:B------:R-:W-:Y:S06]  /*10e0*/  BRA `(.L_x_31152) ;  /* 0x0000000000247947 */ /* 0x000fec0003800000 */
.L_x_31176:
[----:B------:R-:W2:Y:S02]  /*10f0*/  LDG.E.64 R4, desc[UR36][R4.64] ;  /* 0x0000002404047981 */ /* 0x000ea4000c1e1b00 */
[----:B--2---:R-:W0:Y:S02]  /*1100*/  I2F.U64 R0, R4 ;  /* 0x0000000400007312 */ /* 0x004e240000301000 */
[----:B0-----:R-:W-:-:S04]  /*1110*/  F2FP.BF16.F32.PACK_AB R0, RZ, R0 ;  /* 0x00000000ff00723e */ /* 0x001fc800000010ff */
[----:B------:R-:W-:Y:S01]  /*1120*/  PRMT R17, R0, 0x7610, R17 ;  /* 0x0000761000117816 */ /* 0x000fe20000000011 */
[----:B------:R-:W-:Y:S06]  /*1130*/  BRA `(.L_x_31152) ;  /* 0x0000000000107947 */ /* 0x000fec0003800000 */
.L_x_31175:
[----:B------:R-:W2:Y:S02]  /*1140*/  LDG.E R4, desc[UR36][R4.64] ;  /* 0x0000002404047981 */ /* 0x000ea4000c1e1900 */
[----:B--2---:R-:W-:-:S04]  /*1150*/  I2FP.F32.U32 R0, R4 ;  /* 0x0000000400007245 */ /* 0x004fc80000201000 */
[----:B------:R-:W-:-:S04]  /*1160*/  F2FP.BF16.F32.PACK_AB R0, RZ, R0 ;  /* 0x00000000ff00723e */ /* 0x000fc800000010ff */
[----:B------:R-:W-:-:S07]  /*1170*/  PRMT R17, R0, 0x7610, R17 ;  /* 0x0000761000117816 */ /* 0x000fce0000000011 */
.L_x_31152:
[----:B------:R-:W-:-:S07]  /*1180*/  VIADD R23, R25, 0x80 ;  /* 0x0000008019177836 */ /* 0x000fce0000000000 */
.L_x_31146:
[----:B------:R-:W-:Y:S05]  /*1190*/  BSYNC.RECONVERGENT B6 ;  /* 0x0000000000067941 */ /* 0x000fea0003800200 */
.L_x_31145:
        /* <DEDUP_REMOVED lines=26> */
.L_x_31186:
[----:B------:R-:W2:Y:S02]  /*1340*/  LDG.E.U8 R4, desc[UR36][R4.64] ;  /* 0x0000002404047981 */ /* 0x000ea4000c1e1100 */
[----:B--2---:R-:W-:-:S04]  /*1350*/  I2FP.F32.U32 R0, R4 ;  /* 0x0000000400007245 */ /* 0x004fc80000201000 */
[----:B------:R-:W-:-:S04]  /*1360*/  F2FP.BF16.F32.PACK_AB R0, RZ, R0 ;  /* 0x00000000ff00723e */ /* 0x000fc800000010ff */
[----:B------:R-:W-:Y:S01]  /*1370*/  PRMT R18, R0, 0x7610, R18 ;  /* 0x0000761000127816 */ /* 0x000fe20000000012 */
[----:B------:R-:W-:Y:S06]  /*1380*/  BRA `(.L_x_31188) ;  /* 0x0000000c00c47947 */ /* 0x000fec0003800000 */
.L_x_31185:
        /* <DEDUP_REMOVED lines=11> */
.L_x_31190:
[----:B------:R-:W2:Y:S02]  /*1440*/  LDG.E R4, desc[UR36][R4.64] ;  /* 0x0000002404047981 */ /* 0x000ea4000c1e1900 */
[----:B--2---:R-:W-:-:S04]  /*1450*/  I2FP.F32.S32 R0, R4 ;  /* 0x0000000400007245 */ /* 0x004fc80000201400 */
[----:B------:R-:W-:-:S04]  /*1460*/  F2FP.BF16.F32.PACK_AB R0, RZ, R0 ;  /* 0x00000000ff00723e */ /* 0x000fc800000010ff */
[----:B------:R-:W-:Y:S01]  /*1470*/  PRMT R18, R0, 0x7610, R18 ;  /* 0x0000761000127816 */ /* 0x000fe20000000012 */
[----:B------:R-:W-:Y:S06]  /*1480*/  BRA `(.L_x_31188) ;  /* 0x0000000c00847947 */ /* 0x000fec0003800000 */
.L_x_31189:
[----:B------:R-:W2:Y:S02]  /*1490*/  LDG.E.U16 R4, desc[UR36][R4.64] ;  /* 0x0000002404047981 */ /* 0x000ea4000c1e1500 */
[----:B--2---:R-:W0:Y:S02]  /*14a0*/  I2F.S16 R0, R4 ;  /* 0x0000000400007306 */ /* 0x004e240000101400 */
[----:B0-----:R-:W-:-:S04]  /*14b0*/  F2FP.BF16.F32.PACK_AB R0, RZ, R0 ;  /* 0x00000000ff00723e */ /* 0x001fc800000010ff */
[----:B------:R-:W-:Y:S01]  /*14c0*/  PRMT R18, R0, 0x7610, R18 ;  /* 0x0000761000127816 */ /* 0x000fe20000000012 */
[----:B------:R-:W-:Y:S06]  /*14d0*/  BRA `(.L_x_31188) ;  /* 0x0000000c00707947 */ /* 0x000fec0003800000 */
.L_x_31184:
        /* <DEDUP_REMOVED lines=9> */
.L_x_31192:
[----:B------:R-:W2:Y:S02]  /*1570*/  LDG.E.U16 R0, desc[UR36][R4.64] ;  /* 0x0000002404007981 */ /* 0x000ea4000c1e1500 */
[----:B--2---:R-:W-:-:S05]  /*1580*/  HADD2.F32 R0, -RZ, R0.H0_H0 ;  /* 0x20000000ff007230 */ /* 0x004fca0000004100 */
[----:B------:R-:W-:-:S04]  /*1590*/  F2FP.BF16.F32.PACK_AB R0, RZ, R0 ;  /* 0x00000000ff00723e */ /* 0x000fc800000010ff */
[----:B------:R-:W-:Y:S01]  /*15a0*/  PRMT R18, R0, 0x7610, R18 ;  /* 0x0000761000127816 */ /* 0x000fe20000000012 */
[----:B------:R-:W-:Y:S06]  /*15b0*/  BRA `(.L_x_31188) ;  /* 0x0000000c00387947 */ /* 0x000fec0003800000 */
.L_x_31191:
        /* <DEDUP_REMOVED lines=9> */
.L_x_31194:
[----:B------:R-:W2:Y:S02]  /*1650*/  LDG.E.U16 R4, desc[UR36][R4.64] ;  /* 0x0000002404047981 */ /* 0x000ea4000c1e1500 */
[----:B--2---:R-:W-:-:S05]  /*1660*/  HADD2.F32 R0, -RZ, R4.H0_H0 ;  /* 0x20000004ff007230 */ /* 0x004fca0000004100 */
[----:B------:R-:W-:-:S04]  /*1670*/  F2FP.BF16.F32.PACK_AB R0, RZ, R0 ;  /* 0x00000000ff00723e */ /* 0x000fc800000010ff */
[----:B------:R-:W-:Y:S01]  /*1680*/  PRMT R18, R0, 0x7610, R18 ;  /* 0x0000761000127816 */ /* 0x000fe20000000012 */
[----:B------:R-:W-:Y:S06]  /*1690*/  BRA `(.L_x_31188) ;  /* 0x0000000c00007947 */ /* 0x000fec0003800000 */
.L_x_31193:
        /* <DEDUP_REMOVED lines=9> */
.L_x_31183:
        /* <DEDUP_REMOVED lines=14> */
.L_x_31197:
        /* <DEDUP_REMOVED lines=9> */
.L_x_31196:
        /* <DEDUP_REMOVED lines=27> */
.L_x_31199:
        /* <DEDUP_REMOVED lines=15> */
.L_x_31198:
[----:B------:R0:W5:Y:S01]  /*1b40*/  LDG.E.U16 R18, desc[UR36][R4.64] ;  /* 0x0000002404127981 */ /* 0x000162000c1e1500 */
[----:B------:R-:W-:Y:S05]  /*1b50*/  BRA `(.L_x_31188) ;  /* 0x0000000400d07947 */ /* 0x000fea0003800000 */
.L_x_31195:
        /* <DEDUP_REMOVED lines=13> */
.L_x_31202:
        /* <DEDUP_REMOVED lines=21> */
.L_x_31206:
[----:B------:R-:W-:Y:S05]  /*1d80*/  BSYNC.RECONVERGENT B1 ;  /* 0x0000000000017941 */ /* 0x000fea0003800200 */
.L_x_31205:
[----:B------:R-:W-:Y:S01]  /*1d90*/  IMAD.SHL.U32 R0, R0, 0x100000, RZ ;  /* 0x0010000000007824 */ /* 0x000fe200078e00ff */
[----:B------:R-:W-:-:S04]  /*1da0*/  LEA R3, R3, 0x3b800000, 0x17 ;  /* 0x3b80000003037811 */ /* 0x000fc800078eb8ff */
[----:B------:R-:W-:-:S07]  /*1db0*/  LOP3.LUT R0, R3, R0, R7, 0xfe, !PT ;  /* 0x0000000003007212 */ /* 0x000fce00078efe07 */
.L_x_31204:
[----:B------:R-:W-:Y:S05]  /*1dc0*/  BSYNC.RECONVERGENT B0 ;  /* 0x0000000000007941 */ /* 0x000fea0003800200 */
.L_x_31203:
[----:B------:R-:W-:-:S04]  /*1dd0*/  F2FP.BF16.F32.PACK_AB R0, RZ, R0 ;  /* 0x00000000ff00723e */ /* 0x000fc800000010ff */
[----:B------:R-:W-:Y:S01]  /*1de0*/  PRMT R18, R0, 0x7610, R18 ;  /* 0x0000761000127816 */ /* 0x000fe20000000012 */
[----:B------:R-:W-:Y:S06]  /*1df0*/  BRA `(.L_x_31188) ;  /* 0x0000000400287947 */ /* 0x000fec0003800000 */
.L_x_31201:
        /* <DEDUP_REMOVED lines=21> */
.L_x_31210:
[----:B------:R-:W-:Y:S05]  /*1f50*/  BSYNC.RECONVERGENT B1 ;  /* 0x0000000000017941 */ /* 0x000fea0003800200 */
.L_x_31209:
[----:B------:R-:W-:Y:S01]  /*1f60*/  IMAD.SHL.U32 R0, R0, 0x200000, RZ ;  /* 0x0020000000007824 */ /* 0x000fe200078e00ff */
[----:B------:R-:W-:-:S04]  /*1f70*/  LEA R3, R3, 0x37800000, 0x17 ;  /* 0x3780000003037811 */ /* 0x000fc800078eb8ff */
[----:B------:R-:W-:-:S07]  /*1f80*/  LOP3.LUT R0, R3, R0, R7, 0xfe, !PT ;  /* 0x0000000003007212 */ /* 0x000fce00078efe07 */
.L_x_31208:
[----:B------:R-:W-:Y:S05]  /*1f90*/  BSYNC.RECONVERGENT B0 ;  /* 0x0000000000007941 */ /* 0x000fea0003800200 */
.L_x_31207:
[----:B------:R-:W-:-:S04]  /*1fa0*/  F2FP.BF16.F32.PACK_AB R0, RZ, R0 ;  /* 0x00000000ff00723e */ /* 0x000fc800000010ff */
[----:B------:R-:W-:Y:S01]  /*1fb0*/  PRMT R18, R0, 0x7610, R18 ;  /* 0x0000761000127816 */ /* 0x000fe20000000012 */
[----:B------:R-:W-:Y:S06]  /*1fc0*/  BRA `(.L_x_31188) ;  /* 0x0000000000b47947 */ /* 0x000fec0003800000 */
.L_x_31200:
        /* <DEDUP_REMOVED lines=14> */
.L_x_31214:
[----:B------:R-:W-:Y:S05]  /*20b0*/  BSYNC.RECONVERGENT B0 ;  /* 0x0000000000007941 */ /* 0x000fea0003800200 */
.L_x_31213:
[----:B------:R-:W-:-:S04]  /*20c0*/  F2FP.BF16.F32.PACK_AB R0, RZ, R0 ;  /* 0x00000000ff00723e */ /* 0x000fc800000010ff */
[----:B------:R-:W-:Y:S01]  /*20d0*/  PRMT R18, R0, 0x7610, R18 ;  /* 0x0000761000127816 */ /* 0x000fe20000000012 */
[----:B------:R-:W-:Y:S06]  /*20e0*/  BRA `(.L_x_31188) ;  /* 0x00000000006c7947 */ /* 0x000fec0003800000 */
.L_x_31187:
        /* <DEDUP_REMOVED lines=16> */
.L_x_31215:
[----:B------:R-:W-:Y:S01]  /*21f0*/  PRMT R18, RZ, 0x7610, R18 ;  /* 0x00007610ff127816 */ /* 0x000fe20000000012 */
[----:B------:R-:W-:Y:S06]  /*2200*/  BRA `(.L_x_31188) ;  /* 0x0000000000247947 */ /* 0x000fec0003800000 */
.L_x_31212:
[----:B------:R-:W2:Y:S02]  /*2210*/  LDG.E.64 R4, desc[UR36][R4.64] ;  /* 0x0000002404047981 */ /* 0x000ea4000c1e1b00 */
[----:B--2---:R-:W0:Y:S02]  /*2220*/  I2F.U64 R0, R4 ;  /* 0x0000000400007312 */ /* 0x004e240000301000 */
[----:B0-----:R-:W-:-:S04]  /*2230*/  F2FP.BF16.F32.PACK_AB R0, RZ, R0 ;  /* 0x00000000ff00723e */ /* 0x001fc800000010ff */
[----:B------:R-:W-:Y:S01]  /*2240*/  PRMT R18, R0, 0x7610, R18 ;  /* 0x0000761000127816 */ /* 0x000fe20000000012 */
[----:B------:R-:W-:Y:S06]  /*2250*/  BRA `(.L_x_31188) ;  /* 0x0000000000107947 */ /* 0x000fec0003800000 */
.L_x_31211:
[----:B------:R-:W2:Y:S02]  /*2260*/  LDG.E R4, desc[UR36][R4.64] ;  /* 0x0000002404047981 */ /* 0x000ea4000c1e1900 */
[----:B--2---:R-:W-:-:S04]  /*2270*/  I2FP.F32.U32 R0, R4 ;  /* 0x0000000400007245 */ /* 0x004fc80000201000 */
[----:B------:R-:W-:-:S04]  /*2280*/  F2FP.BF16.F32.PACK_AB R0, RZ, R0 ;  /* 0x00000000ff00723e */ /* 0x000fc800000010ff */
[----:B------:R-:W-:-:S07]  /*2290*/  PRMT R18, R0, 0x7610, R18 ;  /* 0x0000761000127816 */ /* 0x000fce0000000012 */
.L_x_31188:
[----:B------:R-:W-:-:S07]  /*22a0*/  VIADD R23, R23, 0x80 ;  /* 0x0000008017177836 */ /* 0x000fce0000000000 */
.L_x_31182:
[----:B------:R-:W-:Y:S05]  /*22b0*/  BSYNC.RECONVERGENT B6 ;  /* 0x0000000000067941 */ /* 0x000fea0003800200 */
.L_x_31181:
        /* <DEDUP_REMOVED lines=26> */
.L_x_31221:
[----:B------:R-:W2:Y:S02]  /*2460*/  LDG.E.U8 R4, desc[UR36][R4.64] ;  /* 0x0000002404047981 */ /* 0x000ea4000c1e1100 */
[----:B--2---:R-:W-:-:S04]  /*2470*/  I2FP.F32.U32 R0, R4 ;  /* 0x0000000400007245 */ /* 0x004fc80000201000 */
[----:B------:R-:W-:-:S04]  /*2480*/  F2FP.BF16.F32.PACK_AB R0, RZ, R0 ;  /* 0x00000000ff00723e */ /* 0x000fc800000010ff */
[----:B------:R-:W-:Y:S01]  /*2490*/  PRMT R19, R0, 0x7610, R19 ;  /* 0x0000761000137816 */ /* 0x000fe20000000013 */
[----:B------:R-:W-:Y:S06]  /*24a0*/  BRA `(.L_x_31223) ;  /* 0x0000000c00c47947 */ /* 0x000fec0003800000 */
.L_x_31220:
        /* <DEDUP_REMOVED lines=11> */
.L_x_31225:
[----:B------:R-:W2:Y:S02]  /*2560*/  LDG.E R4, desc[UR36][R4.64] ;  /* 0x0000002404047981 */ /* 0x000ea4000c1e1900 */
[----:B--2---:R-:W-:-:S04]  /*2570*/  I2FP.F32.S32 R0, R4 ;  /* 0x0000000400007245 */ /* 0x004fc80000201400 */
[----:B------:R-:W-:-:S04]  /*2580*/  F2FP.BF16.F32.PACK_AB R0, RZ, R0 ;  /* 0x00000000ff00723e */ /* 0x000fc800000010ff */
[----:B------:R-:W-:Y:S01]  /*2590*/  PRMT R19, R0, 0x7610, R19 ;  /* 0x0000761000137816 */ /* 0x000fe20000000013 */
[----:B------:R-:W-:Y:S06]  /*25a0*/  BRA `(.L_x_31223) ;  /* 0x0000000c00847947 */ /* 0x000fec0003800000 */
.L_x_31224:
[----:B------:R-:W2:Y:S02]  /*25b0*/  LDG.E.U16 R4, desc[UR36][R4.64] ;  /* 0x0000002404047981 */ /* 0x000ea4000c1e1500 */
[----:B--2---:R-:W0:Y:S02]  /*25c0*/  I2F.S16 R0, R4 ;  /* 0x0000000400007306 */ /* 0x004e240000101400 */
[----:B0-----:R-:W-:-:S04]  /*25d0*/  F2FP.BF16.F32.PACK_AB R0, RZ, R0 ;  /* 0x00000000ff00723e */ /* 0x001fc800000010ff */
[----:B------:R-:W-:Y:S01]  /*25e0*/  PRMT R19, R0, 0x7610, R19 ;  /* 0x0000761000137816 */ /* 0x000fe20000000013 */
[----:B------:R-:W-:Y:S06]  /*25f0*/  BRA `(.L_x_31223) ;  /* 0x0000000c00707947 */ /* 0x000fec0003800000 */
.L_x_31219:
        /* <DEDUP_REMOVED lines=9> */
.L_x_31227:
[----:B------:R-:W2:Y:S02]  /*2690*/  LDG.E.U16 R0, desc[UR36][R4.64] ;  /* 0x0000002404007981 */ /* 0x000ea4000c1e1500 */
[----:B--2---:R-:W-:-:S05]  /*26a0*/  HADD2.F32 R0, -RZ, R0.H0_H0 ;  /* 0x20000000ff007230 */ /* 0x004fca0000004100 */
[----:B------:R-:W-:-:S04]  /*26b0*/  F2FP.BF16.F32.PACK_AB R0, RZ, R0 ;  /* 0x00000000ff00723e */ /* 0x000fc800000010ff */
[----:B------:R-:W-:Y:S01]  /*26c0*/  PRMT R19, R0, 0x7610, R19 ;  /* 0x0000761000137816 */ /* 0x000fe20000000013 */
[----:B------:R-:W-:Y:S06]  /*26d0*/  BRA `(.L_x_31223) ;  /* 0x0000000c00387947 */ /* 0x000fec0003800000 */
.L_x_31226:
        /* <DEDUP_REMOVED lines=9> */
.L_x_31229:
[----:B------:R-:W2:Y:S02]  /*2770*/  LDG.E.U16 R4, desc[UR36][R4.64] ;  /* 0x0000002404047981 */ /* 0x000ea4000c1e1500 */
[----:B--2---:R-:W-:-:S05]  /*2780*/  HADD2.F32 R0, -RZ, R4.H0_H0 ;  /* 0x20000004ff007230 */ /* 0x004fca0000004100 */
[----:B------:R-:W-:-:S04]  /*2790*/  F2FP.BF16.F32.PACK_AB R0, RZ, R0 ;  /* 0x00000000ff00723e */ /* 0x000fc800000010ff */
[----:B------:R-:W-:Y:S01]  /*27a0*/  PRMT R19, R0, 0x7610, R19 ;  /* 0x0000761000137816 */ /* 0x000fe20000000013 */
[----:B------:R-:W-:Y:S06]  /*27b0*/  BRA `(.L_x_31223) ;  /* 0x0000000c00007947 */ /* 0x000fec0003800000 */
.L_x_31228:
        /* <DEDUP_REMOVED lines=9> */
.L_x_31218:
        /* <DEDUP_REMOVED lines=14> */
.L_x_31232:
        /* <DEDUP_REMOVED lines=9> */
.L_x_31231:
        /* <DEDUP_REMOVED lines=27> */
.L_x_31234:
        /* <DEDUP_REMOVED lines=15> */
.L_x_31233:
[----:B------:R0:W5:Y:S01]  /*2c60*/  LDG.E.U16 R19, desc[UR36][R4.64] ;  /* 0x0000002404137981 */ /* 0x000162000c1e1500 */
[----:B------:R-:W-:Y:S05]  /*2c70*/  BRA `(.L_x_31223) ;  /* 0x0000000400d07947 */ /* 0x000fea0003800000 */
.L_x_31230:
        /* <DEDUP_REMOVED lines=13> */
.L_x_31237:
        /* <DEDUP_REMOVED lines=21> */
.L_x_31241:
[----:B------:R-:W-:Y:S05]  /*2ea0*/  BSYNC.RECONVERGENT B1 ;  /* 0x0000000000017941 */ /* 0x000fea0003800200 */
.L_x_31240:
[----:B------:R-:W-:Y:S01]  /*2eb0*/  IMAD.SHL.U32 R0, R0, 0x100000, RZ ;  /* 0x0010000000007824 */ /* 0x000fe200078e00ff */
[----:B------:R-:W-:-:S04]  /*2ec0*/  LEA R3, R3, 0x3b800000, 0x17 ;  /* 0x3b80000003037811 */ /* 0x000fc800078eb8ff */
[----:B------:R-:W-:-:S07]  /*2ed0*/  LOP3.LUT R0, R3, R0, R7, 0xfe, !PT ;  /* 0x0000000003007212 */ /* 0x000fce00078efe07 */
.L_x_31239:
[----:B------:R-:W-:Y:S05]  /*2ee0*/  BSYNC.RECONVERGENT B0 ;  /* 0x0000000000007941 */ /* 0x000fea0003800200 */
.L_x_31238:
[----:B------:R-:W-:-:S04]  /*2ef0*/  F2FP.BF16.F32.PACK_AB R0, RZ, R0 ;  /* 0x00000000ff00723e */ /* 0x000fc800000010ff */
[----:B------:R-:W-:Y:S01]  /*2f00*/  PRMT R19, R0, 0x7610, R19 ;  /* 0x0000761000137816 */ /* 0x000fe20000000013 */
[----:B------:R-:W-:Y:S06]  /*2f10*/  BRA `(.L_x_31223) ;  /* 0x0000000400287947 */ /* 0x000fec0003800000 */
.L_x_31236:
        /* <DEDUP_REMOVED lines=21> */
.L_x_31245:
[----:B------:R-:W-:Y:S05]  /*3070*/  BSYNC.RECONVERGENT B1 ;  /* 0x0000000000017941 */ /* 0x000fea0003800200 */
.L_x_31244:
[----:B------:R-:W-:Y:S01]  /*3080*/  IMAD.SHL.U32 R0, R0, 0x200000, RZ ;  /* 0x0020000000007824 */ /* 0x000fe200078e00ff */
[----:B------:R-:W-:-:S04]  /*3090*/  LEA R3, R3, 0x37800000, 0x17 ;  /* 0x3780000003037811 */ /* 0x000fc800078eb8ff */
[----:B------:R-:W-:-:S07]  /*30a0*/  LOP3.LUT R0, R3, R0, R7, 0xfe, !PT ;  /* 0x0000000003007212 */ /* 0x000fce00078efe07 */
.L_x_31243:
[----:B------:R-:W-:Y:S05]  /*30b0*/  BSYNC.RECONVERGENT B0 ;  /* 0x0000000000007941 */ /* 0x000fea0003800200 */
.L_x_31242:
[----:B------:R-:W-:-:S04]  /*30c0*/  F2FP.BF16.F32.PACK_AB R0, RZ, R0 ;  /* 0x00000000ff00723e */ /* 0x000fc800000010ff */
[----:B------:R-:W-:Y:S01]  /*30d0*/  PRMT R19, R0, 0x7610, R19 ;  /* 0x0000761000137816 */ /* 0x000fe20000000013 */
[----:B------:R-:W-:Y:S06]  /*30e0*/  BRA `(.L_x_31223) ;  /* 0x0000000000b47947 */ /* 0x000fec0003800000 */
.L_x_31235:
        /* <DEDUP_REMOVED lines=14> */
.L_x_31249:
[----:B------:R-:W-:Y:S05]  /*31d0*/  BSYNC.RECONVERGENT B0 ;  /* 0x0000000000007941 */ /* 0x000fea0003800200 */
.L_x_31248:
[----:B------:R-:W-:-:S04]  /*31e0*/  F2FP.BF16.F32.PACK_AB R0, RZ, R0 ;  /* 0x00000000ff00723e */ /* 0x000fc800000010ff */
[----:B------:R-:W-:Y:S01]  /*31f0*/  PRMT R19, R0, 0x7610, R19 ;  /* 0x0000761000137816 */ /* 0x000fe20000000013 */
[----:B------:R-:W-:Y:S06]  /*3200*/  BRA `(.L_x_31223) ;  /* 0x00000000006c7947 */ /* 0x000fec0003800000 */
.L_x_31222:
        /* <DEDUP_REMOVED lines=16> */
.L_x_31250:
[----:B------:R-:W-:Y:S01]  /*3310*/  PRMT R19, RZ, 0x7610, R19 ;  /* 0x00007610ff137816 */ /* 0x000fe20000000013 */
[----:B------:R-:W-:Y:S06]  /*3320*/  BRA `(.L_x_31223) ;  /* 0x0000000000247947 */ /* 0x000fec0003800000 */
.L_x_31247:
[----:B------:R-:W2:Y:S02]  /*3330*/  LDG.E.64 R4, desc[UR36][R4.64] ;  /* 0x0000002404047981 */ /* 0x000ea4000c1e1b00 */
[----:B--2---:R-:W0:Y:S02]  /*3340*/  I2F.U64 R0, R4 ;  /* 0x0000000400007312 */ /* 0x004e240000301000 */
[----:B0-----:R-:W-:-:S04]  /*3350*/  F2FP.BF16.F32.PACK_AB R0, RZ, R0 ;  /* 0x00000000ff00723e */ /* 0x001fc800000010ff */
[----:B------:R-:W-:Y:S01]  /*3360*/  PRMT R19, R0, 0x7610, R19 ;  /* 0x0000761000137816 */ /* 0x000fe20000000013 */
[----:B------:R-:W-:Y:S06]  /*3370*/  BRA `(.L_x_31223) ;  /* 0x0000000000107947 */ /* 0x000fec0003800000 */
.L_x_31246:
[----:B------:R-:W2:Y:S02]  /*3380*/  LDG.E R4, desc[UR36][R4.64] ;  /* 0x0000002404047981 */ /* 0x000ea4000c1e1900 */
[----:B--2---:R-:W-:-:S04]  /*3390*/  I2FP.F32.U32 R0, R4 ;  /* 0x0000000400007245 */ /* 0x004fc80000201000 */
[----:B------:R-:W-:-:S04]  /*33a0*/  F2FP.BF16.F32.PACK_AB R0, RZ, R0 ;  /* 0x00000000ff00723e */ /* 0x000fc800000010ff */
[----:B------:R-:W-:-:S07]  /*33b0*/  PRMT R19, R0, 0x7610, R19 ;  /* 0x0000761000137816 */ /* 0x000fce0000000013 */
.L_x_31223:
[----:B------:R-:W-:-:S07]  /*33c0*/  VIADD R23, R23, 0x80 ;  /* 0x0000008017177836 */ /* 0x000fce0000000000 */
.L_x_31217:
[----:B------:R-:W-:Y:S05]  /*33d0*/  BSYNC.RECONVERGENT B6 ;  /* 0x0000000000067941 */ /* 0x000fea0003800200 */
.L_x_31216:
        /* <DEDUP_REMOVED lines=25> */
.L_x_31256:
[----:B------:R-:W2:Y:S02]  /*3570*/  LDG.E.U8 R4, desc[UR36][R4.64] ;  /* 0x0000002404047981 */ /* 0x000ea4000c1e1100 */
[----:B--2---:R-:W-:-:S04]  /*3580*/  I2FP.F32.U32 R0, R4 ;  /* 0x0000000400007245 */ /* 0x004fc80000201000 */
[----:B------:R-:W-:Y:S01]  /*3590*/  F2FP.BF16.F32.PACK_AB R0, RZ, R0 ;  /* 0x00000000ff00723e */ /* 0x000fe200000010ff */
[----:B------:R-:W-:Y:S06]  /*35a0*/  BRA `(.L_x_31252) ;  /* 0x0000000c00887947 */ /* 0x000fec0003800000 */
.L_x_31255:
        /* <DEDUP_REMOVED lines=10> */
.L_x_31259:
[----:B------:R-:W2:Y:S02]  /*3650*/  LDG.E R4, desc[UR36][R4.64] ;  /* 0x0000002404047981 */ /* 0x000ea4000c1e1900 */
[----:B--2---:R-:W-:-:S04]  /*3660*/  I2FP.F32.S32 R0, R4 ;  /* 0x0000000400007245 */ /* 0x004fc80000201400 */
[----:B------:R-:W-:Y:S01]  /*3670*/  F2FP.BF16.F32.PACK_AB R0, RZ, R0 ;  /* 0x00000000ff00723e */ /* 0x000fe200000010ff */
[----:B------:R-:W-:Y:S06]  /*3680*/  BRA `(.L_x_31252) ;  /* 0x0000000c00507947 */ /* 0x000fec0003800000 */
.L_x_31258:
[----:B------:R-:W2:Y:S02]  /*3690*/  LDG.E.U16 R4, desc[UR36][R4.64] ;  /* 0x0000002404047981 */ /* 0x000ea4000c1e1500 */
[----:B--2---:R-:W0:Y:S02]  /*36a0*/  I2F.S16 R0, R4 ;  /* 0x0000000400007306 */ /* 0x004e240000101400 */
[----:B0-----:R-:W-:Y:S01]  /*36b0*/  F2FP.BF16.F32.PACK_AB R0, RZ, R0 ;  /* 0x00000000ff00723e */ /* 0x001fe200000010ff */
[----:B------:R-:W-:Y:S06]  /*36c0*/  BRA `(.L_x_31252) ;  /* 0x0000000c00407947 */ /* 0x000fec0003800000 */
.L_x_31254:
        /* <DEDUP_REMOVED lines=9> */
.L_x_31261:
[----:B------:R-:W2:Y:S02]  /*3760*/  LDG.E.U16 R0, desc[UR36][R4.64] ;  /* 0x0000002404007981 */ /* 0x000ea4000c1e1500 */
[----:B--2---:R-:W-:-:S05]  /*3770*/  HADD2.F32 R0, -RZ, R0.H0_H0 ;  /* 0x20000000ff007230 */ /* 0x004fca0000004100 */
[----:B------:R-:W-:Y:S01]  /*3780*/  F2FP.BF16.F32.PACK_AB R0, RZ, R0 ;  /* 0x00000000ff00723e */ /* 0x000fe200000010ff */
[----:B------:R-:W-:Y:S06]  /*3790*/  BRA `(.L_x_31252) ;  /* 0x0000000c000c7947 */ /* 0x000fec0003800000 */
.L_x_31260:
        /* <DEDUP_REMOVED lines=9> */
.L_x_31263:
[----:B------:R-:W2:Y:S02]  /*3830*/  LDG.E.U16 R4, desc[UR36][R4.64] ;  /* 0x0000002404047981 */ /* 0x000ea4000c1e1500 */
[----:B--2---:R-:W-:-:S05]  /*3840*/  HADD2.F32 R0, -RZ, R4.H0_H0 ;  /* 0x20000004ff007230 */ /* 0x004fca0000004100 */
[----:B------:R-:W-:Y:S01]  /*3850*/  F2FP.BF16.F32.PACK_AB R0, RZ, R0 ;  /* 0x00000000ff00723e */ /* 0x000fe200000010ff */
[----:B------:R-:W-:Y:S06]  /*3860*/  BRA `(.L_x_31252) ;  /* 0x0000000800d87947 */ /* 0x000fec0003800000 */
.L_x_31262:
        /* <DEDUP_REMOVED lines=8> */
.L_x_31253:
        /* <DEDUP_REMOVED lines=13> */
.L_x_31266:
        /* <DEDUP_REMOVED lines=8> */
.L_x_31265:
        /* <DEDUP_REMOVED lines=27> */
.L_x_31268:
        /* <DEDUP_REMOVED lines=14> */
.L_x_31267:
[----:B------:R1:W5:Y:S01]  /*3cd0*/  LDG.E.U16 R0, desc[UR36][R4.64] ;  /* 0x0000002404007981 */ /* 0x000362000c1e1500 */
[----:B------:R-:W-:Y:S05]  /*3ce0*/  BRA `(.L_x_31252) ;  /* 0x0000000400b87947 */ /* 0x000fea0003800000 */
.L_x_31264:
        /* <DEDUP_REMOVED lines=12> */
.L_x_31271:
        /* <DEDUP_REMOVED lines=21> */
.L_x_31275:
[----:B------:R-:W-:Y:S05]  /*3f00*/  BSYNC.RECONVERGENT B1 ;  /* 0x0000000000017941 */ /* 0x000fea0003800200 */
.L_x_31274:
[----:B------:R-:W-:Y:S01]  /*3f10*/  IMAD.SHL.U32 R0, R0, 0x100000, RZ ;  /* 0x0010000000007824 */ /* 0x000fe200078e00ff */
[----:B------:R-:W-:-:S04]  /*3f20*/  LEA R3, R3, 0x3b800000, 0x17 ;  /* 0x3b80000003037811 */ /* 0x000fc800078eb8ff */
[----:B------:R-:W-:-:S07]  /*3f30*/  LOP3.LUT R0, R3, R0, R7, 0xfe, !PT ;  /* 0x0000000003007212 */ /* 0x000fce00078efe07 */
.L_x_31273:
[----:B------:R-:W-:Y:S05]  /*3f40*/  BSYNC.RECONVERGENT B0 ;  /* 0x0000000000007941 */ /* 0x000fea0003800200 */
.L_x_31272:
[----:B------:R-:W-:Y:S01]  /*3f50*/  F2FP.BF16.F32.PACK_AB R0, RZ, R0 ;  /* 0x00000000ff00723e */ /* 0x000fe200000010ff */
[----:B------:R-:W-:Y:S06]  /*3f60*/  BRA `(.L_x_31252) ;  /* 0x0000000400187947 */ /* 0x000fec0003800000 */
.L_x_31270:
        /* <DEDUP_REMOVED lines=21> */
.L_x_31279:
[----:B------:R-:W-:Y:S05]  /*40c0*/  BSYNC.RECONVERGENT B1 ;  /* 0x0000000000017941 */ /* 0x000fea0003800200 */
.L_x_31278:
[----:B------:R-:W-:Y:S01]  /*40d0*/  IMAD.SHL.U32 R0, R0, 0x200000, RZ ;  /* 0x0020000000007824 */ /* 0x000fe200078e00ff */
[----:B------:R-:W-:-:S04]  /*40e0*/  LEA R3, R3, 0x37800000, 0x17 ;  /* 0x3780000003037811 */ /* 0x000fc800078eb8ff */
[----:B------:R-:W-:-:S07]  /*40f0*/  LOP3.LUT R0, R3, R0, R7, 0xfe, !PT ;  /* 0x0000000003007212 */ /* 0x000fce00078efe07 */
.L_x_31277:
[----:B------:R-:W-:Y:S05]  /*4100*/  BSYNC.RECONVERGENT B0 ;  /* 0x0000000000007941 */ /* 0x000fea0003800200 */
.L_x_31276:
[----:B------:R-:W-:Y:S01]  /*4110*/  F2FP.BF16.F32.PACK_AB R0, RZ, R0 ;  /* 0x00000000ff00723e */ /* 0x000fe200000010ff */
[----:B------:R-:W-:Y:S06]  /*4120*/  BRA `(.L_x_31252) ;  /* 0x0000000000a87947 */ /* 0x000fec0003800000 */
.L_x_31269:
        /* <DEDUP_REMOVED lines=14> */
.L_x_31283:
[----:B------:R-:W-:Y:S05]  /*4210*/  BSYNC.RECONVERGENT B0 ;  /* 0x0000000000007941 */ /* 0x000fea0003800200 */
.L_x_31282:
[----:B------:R-:W-:Y:S01]  /*4220*/  F2FP.BF16.F32.PACK_AB R0, RZ, R0 ;  /* 0x00000000ff00723e */ /* 0x000fe200000010ff */
[----:B------:R-:W-:Y:S06]  /*4230*/  BRA `(.L_x_31252) ;  /* 0x0000000000647947 */ /* 0x000fec0003800000 */
.L_x_31257:
        /* <DEDUP_REMOVED lines=16> */
.L_x_31284:
[----:B------:R-:W-:Y:S01]  /*4340*/  PRMT R0, RZ, 0x7610, R0 ;  /* 0x00007610ff007816 */ /* 0x000fe20000000000 */
[----:B------:R-:W-:Y:S06]  /*4350*/  BRA `(.L_x_31252) ;  /* 0x00000000001c7947 */ /* 0x000fec0003800000 */
.L_x_31281:
[----:B------:R-:W2:Y:S02]  /*4360*/  LDG.E.64 R4, desc[UR36][R4.64] ;  /* 0x0000002404047981 */ /* 0x000ea4000c1e1b00 */
[----:B--2---:R-:W0:Y:S02]  /*4370*/  I2F.U64 R0, R4 ;  /* 0x0000000400007312 */ /* 0x004e240000301000 */
[----:B0-----:R-:W-:Y:S01]  /*4380*/  F2FP.BF16.F32.PACK_AB R0, RZ, R0 ;  /* 0x00000000ff00723e */ /* 0x001fe200000010ff */
[----:B------:R-:W-:Y:S06]  /*4390*/  BRA `(.L_x_31252) ;  /* 0x00000000000c7947 */ /* 0x000fec0003800000 */
.L_x_31280:
[----:B------:R-:W2:Y:S02]  /*43a0*/  LDG.E R4, desc[UR36][R4.64] ;  /* 0x0000002404047981 */ /* 0x000ea4000c1e1900 */
[----:B--2---:R-:W-:-:S04]  /*43b0*/  I2FP.F32.U32 R0, R4 ;  /* 0x0000000400007245 */ /* 0x004fc80000201000 */
[----:B------:R-:W-:-:S07]  /*43c0*/  F2FP.BF16.F32.PACK_AB R0, RZ, R0 ;  /* 0x00000000ff00723e */ /* 0x000fce00000010ff */
.L_x_31252:
[----:B------:R-:W-:Y:S05]  /*43d0*/  BSYNC.RECONVERGENT B6 ;  /* 0x0000000000067941 */ /* 0x000fea0003800200 */
.L_x_31251:
        /* <DEDUP_REMOVED lines=10> */
[----:B------:R-:W-:Y:S01]  /*4480*/  @!P0 FMUL.FTZ R4, R4, 1.4426950216293334961 ;  /* 0x3fb8aa3b04048820 */ /* 0x000fe20000410000 */
[----:B------:R-:W-:Y:S02]  /*4490*/  @!P1 IMAD.U32 R18, R18, 0x10000, RZ ;  /* 0x0001000012129824 */ /* 0x000fe400078e00ff */
[----:B------:R-:W-:Y:S01]  /*44a0*/  @!P2 FMUL.FTZ R5, R5, 1.4426950216293334961 ;  /* 0x3fb8aa3b0505a820 */ /* 0x000fe20000410000 */
[----:B------:R-:W-:Y:S02]  /*44b0*/  @!P3 IMAD.U32 R0, R0, 0x10000, RZ ;  /* 0x000100000000b824 */ /* 0x000fe400078e00ff */
[----:B------:R-:W0:Y:S02]  /*44c0*/  @!P0 MUFU.EX2 R4, R4 ;  /* 0x0000000400048308 */ /* 0x000e240000000800 */
[----:B------:R-:W-:Y:S01]  /*44d0*/  @!P3 FMUL.FTZ R6, R0, 1.4426950216293334961 ;  /* 0x3fb8aa3b0006b820 */ /* 0x000fe20000410000 */
[----:B------:R-:W-:-:S02]  /*44e0*/  @!P1 FMUL.FTZ R0, R18, 1.4426950216293334961 ;  /* 0x3fb8aa3b12009820 */ /* 0x000fc40000410000 */
[----:B------:R-:W1:Y:S03]  /*44f0*/  LDC.U8 R18, c[0x0][0x3a4] ;  /* 0x0000e900ff127b82 */ /* 0x000e660000000000 */
[----:B------:R-:W2:Y:S08]  /*4500*/  @!P2 MUFU.EX2 R5, R5 ;  /* 0x000000050005a308 */ /* 0x000eb00000000800 */
[----:B------:R-:W3:Y:S08]  /*4510*/  @!P3 MUFU.EX2 R6, R6 ;  /* 0x000000060006b308 */ /* 0x000ef00000000800 */
[----:B------:R-:W4:Y:S08]  /*4520*/  @!P1 MUFU.EX2 R0, R0 ;  /* 0x0000000000009308 */ /* 0x000f300000000800 */
[----:B0-----:R0:W0:Y:S08]  /*4530*/  @!P0 F2F.BF16.F32 R3, R4 ;  /* 0x0000000400038304 */ /* 0x0010300000202000 */
[----:B--2---:R2:W0:Y:S08]  /*4540*/  @!P2 F2F.BF16.F32 R17, R5 ;  /* 0x000000050011a304 */ /* 0x0044300000202000 */
[----:B---3--:R2:W3:Y:S08]  /*4550*/  @!P3 F2F.BF16.F32 R19, R6 ;  /* 0x000000060013b304 */ /* 0x0084f00000202000 */
[----:B----4-:R2:W4:Y:S01]  /*4560*/  @!P1 F2F.BF16.F32 R22, R0 ;  /* 0x0000000000169304 */ /* 0x0105220000202000 */
[----:B01----:R-:W-:Y:S05]  /*4570*/  @P0 BRA `(.L_x_31286) ;  /* 0x0000001000300947 */ /* 0x003fea0003800000 */
[----:B------:R-:W0:Y:S01]  /*4580*/  LDCU UR4, c[0x0][0x3a8] ;  /* 0x00007500ff0477ac */ /* 0x000e220008000800 */
[----:B------:R-:W1:Y:S01]  /*4590*/  LDC.64 R8, c[0x0][0x388] ;  /* 0x0000e200ff087b82 */ /* 0x000e620000000a00 */
[----:B--2---:R-:W-:Y:S01]  /*45a0*/  IMAD R0, R2, 0x200, R25 ;  /* 0x0000020002007824 */ /* 0x004fe200078e0219 */
        /* <DEDUP_REMOVED lines=20> */
.L_x_31290:
[----:B------:R-:W-:Y:S02]  /*46f0*/  IMAD.U32 R5, R3, 0x10000, RZ ;  /* 0x0001000003057824 */ /* 0x000fe400078e00ff */
[----:B------:R-:W-:-:S04]  /*4700*/  IMAD.MOV.U32 R25, RZ, RZ, R23 ;  /* 0x000000ffff197224 */ /* 0x000fc800078e0017 */
[----:B------:R-:W0:Y:S02]  /*4710*/  F2I.S64.TRUNC R4, R5 ;  /* 0x0000000500047311 */ /* 0x000e24000020d900 */
[----:B0-----:R0:W-:Y:S01]  /*4720*/  STG.E.U8 desc[UR36][R8.64], R4 ;  /* 0x0000000408007986 */ /* 0x0011e2000c101124 */
[----:B------:R-:W-:Y:S05]  /*4730*/  BRA `(.L_x_31286) ;  /* 0x0000000c00c07947 */ /* 0x000fea0003800000 */
.L_x_31289:
        /* <DEDUP_REMOVED lines=11> */
.L_x_31293:
[----:B------:R-:W-:Y:S02]  /*47f0*/  IMAD.U32 R3, R3, 0x10000, RZ ;  /* 0x0001000003037824 */ /* 0x000fe400078e00ff */
[----:B------:R-:W-:-:S04]  /*4800*/  IMAD.MOV.U32 R25, RZ, RZ, R23 ;  /* 0x000000ffff197224 */ /* 0x000fc800078e0017 */
[----:B------:R-:W0:Y:S02]  /*4810*/  F2I.FTZ.TRUNC.NTZ R3, R3 ;  /* 0x0000000300037305 */ /* 0x000e24000021f100 */
[----:B0-----:R0:W-:Y:S01]  /*4820*/  STG.E desc[UR36][R8.64], R3 ;  /* 0x0000000308007986 */ /* 0x0011e2000c101924 */
[----:B------:R-:W-:Y:S05]  /*4830*/  BRA `(.L_x_31286) ;  /* 0x0000000c00807947 */ /* 0x000fea0003800000 */
.L_x_31292:
[----:B------:R-:W-:Y:S02]  /*4840*/  IMAD.U32 R3, R3, 0x10000, RZ ;  /* 0x0001000003037824 */ /* 0x000fe400078e00ff */
[----:B------:R-:W-:-:S04]  /*4850*/  IMAD.MOV.U32 R25, RZ, RZ, R23 ;  /* 0x000000ffff197224 */ /* 0x000fc800078e0017 */
[----:B------:R-:W0:Y:S02]  /*4860*/  F2I.FTZ.TRUNC.NTZ R3, R3 ;  /* 0x0000000300037305 */ /* 0x000e24000021f100 */
[----:B0-----:R0:W-:Y:S01]  /*4870*/  STG.E.U16 desc[UR36][R8.64], R3 ;  /* 0x0000000308007986 */ /* 0x0011e2000c101524 */
[----:B------:R-:W-:Y:S05]  /*4880*/  BRA `(.L_x_31286) ;  /* 0x0000000c006c7947 */ /* 0x000fea0003800000 */
.L_x_31288:
        /* <DEDUP_REMOVED lines=10> */
.L_x_31295:
[----:B------:R-:W-:Y:S02]  /*4930*/  IMAD.U32 R0, R3, 0x10000, RZ ;  /* 0x0001000003007824 */ /* 0x000fe400078e00ff */
[----:B------:R-:W-:-:S03]  /*4940*/  IMAD.MOV.U32 R25, RZ, RZ, R23 ;  /* 0x000000ffff197224 */ /* 0x000fc600078e0017 */
[----:B------:R-:W-:-:S05]  /*4950*/  F2FP.F16.F32.PACK_AB R0, RZ, R0 ;  /* 0x00000000ff00723e */ /* 0x000fca00000000ff */
[----:B------:R0:W-:Y:S01]  /*4960*/  STG.E.U16 desc[UR36][R8.64], R0 ;  /* 0x0000000008007986 */ /* 0x0001e2000c101524 */
[----:B------:R-:W-:Y:S05]  /*4970*/  BRA `(.L_x_31286) ;  /* 0x0000000c00307947 */ /* 0x000fea0003800000 */
.L_x_31294:
        /* <DEDUP_REMOVED lines=11> */
.L_x_31297:
[----:B------:R-:W-:Y:S02]  /*4a30*/  IMAD.U32 R3, R3, 0x10000, RZ ;  /* 0x0001000003037824 */ /* 0x000fe400078e00ff */
[----:B------:R-:W-:-:S03]  /*4a40*/  IMAD.MOV.U32 R25, RZ, RZ, R23 ;  /* 0x000000ffff197224 */ /* 0x000fc600078e0017 */
[----:B------:R-:W-:-:S04]  /*4a50*/  F2FP.F16.F32.PACK_AB R3, RZ, R3 ;  /* 0x00000003ff03723e */ /* 0x000fc800000000ff */
[----:B------:R-:W-:-:S05]  /*4a60*/  PRMT R3, R3, 0x5410, RZ ;  /* 0x0000541003037816 */ /* 0x000fca00000000ff */
[----:B------:R0:W-:Y:S01]  /*4a70*/  STG.E desc[UR36][R8.64], R3 ;  /* 0x0000000308007986 */ /* 0x0001e2000c101924 */
[----:B------:R-:W-:Y:S05]  /*4a80*/  BRA `(.L_x_31286) ;  /* 0x0000000800ec7947 */ /* 0x000fea0003800000 */
.L_x_31296:
[----:B------:R-:W-:Y:S02]  /*4a90*/  IMAD.U32 R4, R3, 0x10000, RZ ;  /* 0x0001000003047824 */ /* 0x000fe400078e00ff */
[----:B------:R-:W-:Y:S02]  /*4aa0*/  IMAD.MOV.U32 R25, RZ, RZ, R23 ;  /* 0x000000ffff197224 */ /* 0x000fe400078e0017 */
[----:B------:R-:W-:-:S06]  /*4ab0*/  FMUL.FTZ R4, R4, 1 ;  /* 0x3f80000004047820 */ /* 0x000fcc0000410000 */
[----:B------:R-:W0:Y:S02]  /*4ac0*/  F2F.F64.F32 R4, R4 ;  /* 0x0000000400047310 */ /* 0x000e240000201800 */
[----:B0-----:R0:W-:Y:S01]  /*4ad0*/  STG.E.64 desc[UR36][R8.64], R4 ;  /* 0x0000000408007986 */ /* 0x0011e2000c101b24 */
[----:B------:R-:W-:Y:S05]  /*4ae0*/  BRA `(.L_x_31286) ;  /* 0x0000000800d47947 */ /* 0x000fea0003800000 */
.L_x_31287:
        /* <DEDUP_REMOVED lines=14> */
.L_x_31300:
[----:B------:R-:W-:Y:S01]  /*4bd0*/  IMAD.U32 R3, R3, 0x10000, RZ ;  /* 0x0001000003037824 */ /* 0x000fe200078e00ff */
[----:B------:R-:W-:Y:S01]  /*4be0*/  CS2R R6, SRZ ;  /* 0x0000000000067805 */ /* 0x000fe2000001ff00 */
[----:B------:R-:W-:Y:S02]  /*4bf0*/  IMAD.MOV.U32 R25, RZ, RZ, R23 ;  /* 0x000000ffff197224 */ /* 0x000fe400078e0017 */
[----:B------:R-:W-:-:S04]  /*4c00*/  FMUL.FTZ R3, R3, 1 ;  /* 0x3f80000003037820 */ /* 0x000fc80000410000 */
[----:B------:R-:W0:Y:S02]  /*4c10*/  F2F.F64.F32 R4, R3 ;  /* 0x0000000300047310 */ /* 0x000e240000201800 */
[----:B0-----:R0:W-:Y:S01]  /*4c20*/  STG.E.128 desc[UR36][R8.64], R4 ;  /* 0x0000000408007986 */ /* 0x0011e2000c101d24 */
[----:B------:R-:W-:Y:S05]  /*4c30*/  BRA `(.L_x_31286) ;  /* 0x0000000800807947 */ /* 0x000fea0003800000 */
.L_x_31299:
        /* <DEDUP_REMOVED lines=19> */
.L_x_31304:
[----:B------:R-:W-:Y:S05]  /*4d70*/  BSYNC.RECONVERGENT B0 ;  /* 0x0000000000007941 */ /* 0x000fea0003800200 */
.L_x_31303:
[----:B------:R-:W-:Y:S01]  /*4d80*/  LOP3.LUT R5, R0, 0x80, R5, 0xf8, !PT ;  /* 0x0000008000057812 */ /* 0x000fe200078ef805 */
[----:B------:R-:W-:-:S04]  /*4d90*/  IMAD.MOV.U32 R25, RZ, RZ, R23 ;  /* 0x000000ffff197224 */ /* 0x000fc800078e0017 */
[----:B------:R0:W-:Y:S01]  /*4da0*/  STG.E.U8 desc[UR36][R8.64], R5 ;  /* 0x0000000508007986 */ /* 0x0001e2000c101124 */
[----:B------:R-:W-:Y:S05]  /*4db0*/  BRA `(.L_x_31286) ;  /* 0x0000000800207947 */ /* 0x000fea0003800000 */
.L_x_31302:
        /* <DEDUP_REMOVED lines=15> */
.L_x_31306:
[----:B------:R-:W-:Y:S05]  /*4eb0*/  BSYNC.RECONVERGENT B0 ;  /* 0x0000000000007941 */ /* 0x000fea0003800200 */
.L_x_31305:
[----:B------:R-:W-:Y:S01]  /*4ec0*/  LOP3.LUT R5, R0, 0x80, R5, 0xf8, !PT ;  /* 0x0000008000057812 */ /* 0x000fe200078ef805 */
[----:B------:R-:W-:-:S04]  /*4ed0*/  IMAD.MOV.U32 R25, RZ, RZ, R23 ;  /* 0x000000ffff197224 */ /* 0x000fc800078e0017 */
[----:B------:R1:W-:Y:S01]  /*4ee0*/  STG.E.U8 desc[UR36][R8.64], R5 ;  /* 0x0000000508007986 */ /* 0x0003e2000c101124 */
[----:B------:R-:W-:Y:S05]  /*4ef0*/  BRA `(.L_x_31286) ;  /* 0x0000000400d07947 */ /* 0x000fea0003800000 */
.L_x_31301:
[----:B------:R0:W-:Y:S01]  /*4f00*/  STG.E.U16 desc[UR36][R8.64], R3 ;  /* 0x0000000308007986 */ /* 0x0001e2000c101524 */
[----:B------:R-:W-:Y:S01]  /*4f10*/  IMAD.MOV.U32 R25, RZ, RZ, R23 ;  /* 0x000000ffff197224 */ /* 0x000fe200078e0017 */
[----:B------:R-:W-:Y:S06]  /*4f20*/  BRA `(.L_x_31286) ;  /* 0x0000000400c47947 */ /* 0x000fec0003800000 */
.L_x_31298:
        /* <DEDUP_REMOVED lines=13> */
.L_x_31309:
        /* <DEDUP_REMOVED lines=13> */
.L_x_31312:
[----:B------:R-:W-:-:S04]  /*50d0*/  SHF.R.U32.HI R0, RZ, 0x14, R3 ;  /* 0x00000014ff007819 */ /* 0x000fc80000011603 */
[----:B------:R-:W-:-:S04]  /*50e0*/  LOP3.LUT R0, R0, 0x1, RZ, 0xc0, !PT ;  /* 0x0000000100007812 */ /* 0x000fc800078ec0ff */
[----:B------:R-:W-:-:S04]  /*50f0*/  IADD3 R0, PT, PT, R3, 0x487ffff, R0 ;  /* 0x0487ffff03007810 */ /* 0x000fc80007ffe000 */
[----:B------:R-:W-:-:S04]  /*5100*/  SHF.R.U32.HI R0, RZ, 0x14, R0 ;  /* 0x00000014ff007819 */ /* 0x000fc80000011600 */
[----:B------:R-:W-:-:S07]  /*5110*/  LOP3.LUT R0, R0, 0xff, RZ, 0xc0, !PT ;  /* 0x000000ff00007812 */ /* 0x000fce00078ec0ff */
.L_x_31313:
[----:B------:R-:W-:-:S04]  /*5120*/  SHF.R.U32.HI R3, RZ, 0x18, R3 ;  /* 0x00000018ff037819 */ /* 0x000fc80000011603 */
[----:B------:R-:W-:-:S04]  /*5130*/  LOP3.LUT R0, R0, 0x80, R3, 0xf8, !PT ;  /* 0x0000008000007812 */ /* 0x000fc800078ef803 */
[----:B------:R-:W-:-:S07]  /*5140*/  PRMT R4, R0, 0x7610, R4 ;  /* 0x0000761000047816 */ /* 0x000fce0000000004 */
.L_x_31311:
[----:B------:R-:W-:Y:S05]  /*5150*/  BSYNC.RECONVERGENT B0 ;  /* 0x0000000000007941 */ /* 0x000fea0003800200 */
.L_x_31310:
[----:B------:R0:W-:Y:S01]  /*5160*/  STG.E.U8 desc[UR36][R8.64], R4 ;  /* 0x0000000408007986 */ /* 0x0001e2000c101124 */
[----:B------:R-:W-:Y:S01]  /*5170*/  IMAD.MOV.U32 R25, RZ, RZ, R23 ;  /* 0x000000ffff197224 */ /* 0x000fe200078e0017 */
[----:B------:R-:W-:Y:S06]  /*5180*/  BRA `(.L_x_31286) ;  /* 0x00000004002c7947 */ /* 0x000fec0003800000 */
.L_x_31308:
        /* <DEDUP_REMOVED lines=13> */
.L_x_31316:
[----:B------:R-:W-:-:S04]  /*5260*/  SHF.R.U32.HI R0, RZ, 0x15, R3 ;  /* 0x00000015ff007819 */ /* 0x000fc80000011603 */
[----:B------:R-:W-:-:S04]  /*5270*/  LOP3.LUT R0, R0, 0x1, RZ, 0xc0, !PT ;  /* 0x0000000100007812 */ /* 0x000fc800078ec0ff */
[----:B------:R-:W-:-:S04]  /*5280*/  IADD3 R0, PT, PT, R3, 0x88fffff, R0 ;  /* 0x088fffff03007810 */ /* 0x000fc80007ffe000 */
[----:B------:R-:W-:-:S04]  /*5290*/  SHF.R.U32.HI R0, RZ, 0x15, R0 ;  /* 0x00000015ff007819 */ /* 0x000fc80000011600 */
[----:B------:R-:W-:-:S07]  /*52a0*/  LOP3.LUT R0, R0, 0xff, RZ, 0xc0, !PT ;  /* 0x000000ff00007812 */ /* 0x000fce00078ec0ff */
.L_x_31317:
[----:B------:R-:W-:-:S04]  /*52b0*/  SHF.R.U32.HI R3, RZ, 0x18, R3 ;  /* 0x00000018ff037819 */ /* 0x000fc80000011603 */
[----:B------:R-:W-:-:S04]  /*52c0*/  LOP3.LUT R0, R0, 0x80, R3, 0xf8, !PT ;  /* 0x0000008000007812 */ /* 0x000fc800078ef803 */
[----:B------:R-:W-:-:S07]  /*52d0*/  PRMT R4, R0, 0x7610, R4 ;  /* 0x0000761000047816 */ /* 0x000fce0000000004 */
.L_x_31315:
[----:B------:R-:W-:Y:S05]  /*52e0*/  BSYNC.RECONVERGENT B0 ;  /* 0x0000000000007941 */ /* 0x000fea0003800200 */
.L_x_31314:
[----:B------:R0:W-:Y:S01]  /*52f0*/  STG.E.U8 desc[UR36][R8.64], R4 ;  /* 0x0000000408007986 */ /* 0x0001e2000c101124 */
[----:B------:R-:W-:Y:S01]  /*5300*/  IMAD.MOV.U32 R25, RZ, RZ, R23 ;  /* 0x000000ffff197224 */ /* 0x000fe200078e0017 */
[----:B------:R-:W-:Y:S06]  /*5310*/  BRA `(.L_x_31286) ;  /* 0x0000000000c87947 */ /* 0x000fec0003800000 */
.L_x_31307:
[----:B------:R-:W-:-:S13]  /*5320*/  ISETP.NE.AND P0, PT, R0, 0x1c, PT ;  /* 0x0000001c0000780c */ /* 0x000fda0003f05270 */
[----:B------:R-:W-:Y:S05]  /*5330*/  @!P0 BRA `(.L_x_31318) ;  /* 0x0000000000b08947 */ /* 0x000fea0003800000 */
[----:B------:R-:W-:-:S13]  /*5340*/  ISETP.NE.AND P0, PT, R0, 0x1d, PT ;  /* 0x0000001d0000780c */ /* 0x000fda0003f05270 */
[----:B------:R-:W-:Y:S05]  /*5350*/  @!P0 BRA `(.L_x_31319) ;  /* 0x0000000000948947 */ /* 0x000fea0003800000 */
[----:B------:R-:W-:-:S13]  /*5360*/  ISETP.NE.AND P0, PT, R0, 0x2c, PT ;  /* 0x0000002c0000780c */ /* 0x000fda0003f05270 */
[----:B------:R-:W-:Y:S05]  /*5370*/  @!P0 BRA `(.L_x_31320) ;  /* 0x0000000000488947 */ /* 0x000fea0003800000 */
.L_x_31291:
        /* <DEDUP_REMOVED lines=16> */
.L_x_31321:
[----:B------:R-:W-:Y:S01]  /*5480*/  IMAD.MOV.U32 R25, RZ, RZ, R23 ;  /* 0x000000ffff197224 */ /* 0x000fe200078e0017 */
[----:B------:R-:W-:Y:S06]  /*5490*/  BRA `(.L_x_31286) ;  /* 0x0000000000687947 */ /* 0x000fec0003800000 */
.L_x_31320:
        /* <DEDUP_REMOVED lines=17> */
.L_x_31319:
[----:B------:R-:W-:Y:S02]  /*55b0*/  IMAD.U32 R4, R3, 0x10000, RZ ;  /* 0x0001000003047824 */ /* 0x000fe400078e00ff */
[----:B------:R-:W-:-:S04]  /*55c0*/  IMAD.MOV.U32 R25, RZ, RZ, R23 ;  /* 0x000000ffff197224 */ /* 0x000fc800078e0017 */
[----:B------:R-:W0:Y:S02]  /*55d0*/  F2I.U64.TRUNC R4, R4 ;  /* 0x0000000400047311 */ /* 0x000e24000020d800 */
[----:B0-----:R0:W-:Y:S01]  /*55e0*/  STG.E.64 desc[UR36][R8.64], R4 ;  /* 0x0000000408007986 */ /* 0x0011e2000c101b24 */
[----:B------:R-:W-:Y:S05]  /*55f0*/  BRA `(.L_x_31286) ;  /* 0x0000000000107947 */ /* 0x000fea0003800000 */
.L_x_31318:
[----:B------:R-:W-:Y:S02]  /*5600*/  IMAD.U32 R3, R3, 0x10000, RZ ;  /* 0x0001000003037824 */ /* 0x000fe400078e00ff */
[----:B------:R-:W-:-:S04]  /*5610*/  IMAD.MOV.U32 R25, RZ, RZ, R23 ;  /* 0x000000ffff197224 */ /* 0x000fc800078e0017 */
[----:B------:R-:W0:Y:S02]  /*5620*/  F2I.FTZ.U32.TRUNC.NTZ R3, R3 ;  /* 0x0000000300037305 */ /* 0x000e24000021f000 */
[----:B0-----:R0:W-:Y:S02]  /*5630*/  STG.E desc[UR36][R8.64], R3 ;  /* 0x0000000308007986 */ /* 0x0011e4000c101924 */
.L_x_31286:
[----:B------:R-:W-:Y:S05]  /*5640*/  BSYNC.RECONVERGENT B6 ;  /* 0x0000000000067941 */ /* 0x000fea0003800200 */
.L_x_31285:
[----:B------:R-:W-:Y:S01]  /*5650*/  ISETP.GE.AND P0, PT, R25, R16, PT ;  /* 0x000000101900720c */ /* 0x000fe20003f06270 */
[----:B------:R-:W-:-:S12]  /*5660*/  BSSY.RECONVERGENT B6, `(.L_x_31322) ;  /* 0x00001f0000067945 */ /* 0x000fd80003800200 */
[----:B------:R-:W-:Y:S05]  /*5670*/  @P0 BRA `(.L_x_31323) ;  /* 0x0000001c00b80947 */ /* 0x000fea0003800000 */
[----:B------:R-:W5:Y:S01]  /*5680*/  LDCU UR4, c[0x0][0x3a8] ;  /* 0x00007500ff0477ac */ /* 0x000f620008000800 */
[----:B01----:R-:W0:Y:S01]  /*5690*/  LDC.64 R8, c[0x0][0x388] ;  /* 0x0000e200ff087b82 */ /* 0x003e220000000a00 */
[----:B--2---:R-:W-:Y:S01]  /*56a0*/  IMAD R0, R2, 0x200, R25 ;  /* 0x0000020002007824 */ /* 0x004fe200078e0219 */
        /* <DEDUP_REMOVED lines=19> */
.L_x_31327:
[----:B----4-:R-:W-:-:S06]  /*57e0*/  IMAD.U32 R5, R22, 0x10000, RZ ;  /* 0x0001000016057824 */ /* 0x010fcc00078e00ff */
[----:B------:R-:W0:Y:S02]  /*57f0*/  F2I.S64.TRUNC R4, R5 ;  /* 0x0000000500047311 */ /* 0x000e24000020d900 */
[----:B0-----:R0:W-:Y:S01]  /*5800*/  STG.E.U8 desc[UR36][R8.64], R4 ;  /* 0x0000000408007986 */ /* 0x0011e2000c101124 */
[----:B------:R-:W-:Y:S05]  /*5810*/  BRA `(.L_x_31329) ;  /* 0x0000000c006c7947 */ /* 0x000fea0003800000 */
.L_x_31326:
        /* <DEDUP_REMOVED lines=10> */
.L_x_31331:
[----:B----4-:R-:W-:-:S04]  /*58c0*/  IMAD.U32 R22, R22, 0x10000, RZ ;  /* 0x0001000016167824 */ /* 0x010fc800078e00ff */
[----:B------:R-:W0:Y:S02]  /*58d0*/  F2I.FTZ.TRUNC.NTZ R3, R22 ;  /* 0x0000001600037305 */ /* 0x000e24000021f100 */
[----:B0-----:R0:W-:Y:S01]  /*58e0*/  STG.E desc[UR36][R8.64], R3 ;  /* 0x0000000308007986 */ /* 0x0011e2000c101924 */
[----:B------:R-:W-:Y:S05]  /*58f0*/  BRA `(.L_x_31329) ;  /* 0x0000000c00347947 */ /* 0x000fea0003800000 */
.L_x_31330:
[----:B----4-:R-:W-:-:S04]  /*5900*/  IMAD.U32 R22, R22, 0x10000, RZ ;  /* 0x0001000016167824 */ /* 0x010fc800078e00ff */
[----:B------:R-:W0:Y:S02]  /*5910*/  F2I.FTZ.TRUNC.NTZ R3, R22 ;  /* 0x0000001600037305 */ /* 0x000e24000021f100 */
[----:B0-----:R0:W-:Y:S01]  /*5920*/  STG.E.U16 desc[UR36][R8.64], R3 ;  /* 0x0000000308007986 */ /* 0x0011e2000c101524 */
[----:B------:R-:W-:Y:S05]  /*5930*/  BRA `(.L_x_31329) ;  /* 0x0000000c00247947 */ /* 0x000fea0003800000 */
.L_x_31325:
        /* <DEDUP_REMOVED lines=9> */
.L_x_31333:
[----:B----4-:R-:W-:-:S05]  /*59d0*/  IMAD.U32 R0, R22, 0x10000, RZ ;  /* 0x0001000016007824 */ /* 0x010fca00078e00ff */
[----:B------:R-:W-:-:S05]  /*59e0*/  F2FP.F16.F32.PACK_AB R0, RZ, R0 ;  /* 0x00000000ff00723e */ /* 0x000fca00000000ff */
[----:B------:R0:W-:Y:S01]  /*59f0*/  STG.E.U16 desc[UR36][R8.64], R0 ;  /* 0x0000000008007986 */ /* 0x0001e2000c101524 */
[----:B------:R-:W-:Y:S05]  /*5a00*/  BRA `(.L_x_31329) ;  /* 0x0000000800f07947 */ /* 0x000fea0003800000 */
.L_x_31332:
        /* <DEDUP_REMOVED lines=10> */
.L_x_31335:
[----:B----4-:R-:W-:-:S05]  /*5ab0*/  IMAD.U32 R22, R22, 0x10000, RZ ;  /* 0x0001000016167824 */ /* 0x010fca00078e00ff */
[----:B------:R-:W-:-:S04]  /*5ac0*/  F2FP.F16.F32.PACK_AB R3, RZ, R22 ;  /* 0x00000016ff03723e */ /* 0x000fc800000000ff */
[----:B------:R-:W-:-:S05]  /*5ad0*/  PRMT R3, R3, 0x5410, RZ ;  /* 0x0000541003037816 */ /* 0x000fca00000000ff */
[----:B------:R0:W-:Y:S01]  /*5ae0*/  STG.E desc[UR36][R8.64], R3 ;  /* 0x0000000308007986 */ /* 0x0001e2000c101924 */
[----:B------:R-:W-:Y:S05]  /*5af0*/  BRA `(.L_x_31329) ;  /* 0x0000000800b47947 */ /* 0x000fea0003800000 */
.L_x_31334:
[----:B----4-:R-:W-:-:S04]  /*5b00*/  IMAD.U32 R4, R22, 0x10000, RZ ;  /* 0x0001000016047824 */ /* 0x010fc800078e00ff */
[----:B------:R-:W-:-:S06]  /*5b10*/  FMUL.FTZ R4, R4, 1 ;  /* 0x3f80000004047820 */ /* 0x000fcc0000410000 */
[----:B------:R-:W0:Y:S02]  /*5b20*/  F2F.F64.F32 R4, R4 ;  /* 0x0000000400047310 */ /* 0x000e240000201800 */
[----:B0-----:R0:W-:Y:S01]  /*5b30*/  STG.E.64 desc[UR36][R8.64], R4 ;  /* 0x0000000408007986 */ /* 0x0011e2000c101b24 */
[----:B------:R-:W-:Y:S05]  /*5b40*/  BRA `(.L_x_31329) ;  /* 0x0000000800a07947 */ /* 0x000fea0003800000 */
.L_x_31324:
        /* <DEDUP_REMOVED lines=14> */
.L_x_31339:
        /* <DEDUP_REMOVED lines=17> */
.L_x_31342:
[----:B------:R-:W-:-:S04]  /*5d40*/  SHF.R.U32.HI R3, RZ, 0x18, R5 ;  /* 0x00000018ff037819 */ /* 0x000fc80000011605 */
[----:B------:R-:W-:-:S04]  /*5d50*/  LOP3.LUT R0, R0, 0x80, R3, 0xf8, !PT ;  /* 0x0000008000007812 */ /* 0x000fc800078ef803 */
[----:B------:R-:W-:-:S07]  /*5d60*/  PRMT R4, R0, 0x7610, R4 ;  /* 0x0000761000047816 */ /* 0x000fce0000000004 */
.L_x_31341:
[----:B------:R-:W-:Y:S05]  /*5d70*/  BSYNC.RECONVERGENT B0 ;  /* 0x0000000000007941 */ /* 0x000fea0003800200 */
.L_x_31340:
[----:B------:R0:W-:Y:S01]  /*5d80*/  STG.E.U8 desc[UR36][R8.64], R4 ;  /* 0x0000000408007986 */ /* 0x0001e2000c101124 */
[----:B------:R-:W-:Y:S05]  /*5d90*/  BRA `(.L_x_31329) ;  /* 0x00000008000c7947 */ /* 0x000fea0003800000 */
.L_x_31338:
        /* <DEDUP_REMOVED lines=17> */
.L_x_31345:
[----:B------:R-:W-:-:S04]  /*5eb0*/  SHF.R.U32.HI R3, RZ, 0x18, R5 ;  /* 0x00000018ff037819 */ /* 0x000fc80000011605 */
[----:B------:R-:W-:-:S04]  /*5ec0*/  LOP3.LUT R0, R0, 0x80, R3, 0xf8, !PT ;  /* 0x0000008000007812 */ /* 0x000fc800078ef803 */
[----:B------:R-:W-:-:S07]  /*5ed0*/  PRMT R4, R0, 0x7610, R4 ;  /* 0x0000761000047816 */ /* 0x000fce0000000004 */
.L_x_31344:
[----:B------:R-:W-:Y:S05]  /*5ee0*/  BSYNC.RECONVERGENT B0 ;  /* 0x0000000000007941 */ /* 0x000fea0003800200 */
.L_x_31343:
[----:B------:R0:W-:Y:S01]  /*5ef0*/  STG.E.U8 desc[UR36][R8.64], R4 ;  /* 0x0000000408007986 */ /* 0x0001e2000c101124 */
[----:B------:R-:W-:Y:S05]  /*5f00*/  BRA `(.L_x_31329) ;  /* 0x0000000400b07947 */ /* 0x000fea0003800000 */
.L_x_31337:
        /* <DEDUP_REMOVED lines=22> */
.L_x_31347:
[----:B----4-:R-:W-:-:S06]  /*6070*/  IMAD.U32 R4, R22, 0x10000, RZ ;  /* 0x0001000016047824 */ /* 0x010fcc00078e00ff */
[----:B------:R-:W0:Y:S02]  /*6080*/  F2I.U64.TRUNC R4, R4 ;  /* 0x0000000400047311 */ /* 0x000e24000020d800 */
[----:B0-----:R0:W-:Y:S01]  /*6090*/  STG.E.64 desc[UR36][R8.64], R4 ;  /* 0x0000000408007986 */ /* 0x0011e2000c101b24 */
[----:B------:R-:W-:Y:S05]  /*60a0*/  BRA `(.L_x_31329) ;  /* 0x0000000400487947 */ /* 0x000fea0003800000 */
.L_x_31346:
[----:B----4-:R-:W-:-:S04]  /*60b0*/  IMAD.U32 R22, R22, 0x10000, RZ ;  /* 0x0001000016167824 */ /* 0x010fc800078e00ff */
[----:B------:R-:W0:Y:S02]  /*60c0*/  F2I.FTZ.U32.TRUNC.NTZ R3, R22 ;  /* 0x0000001600037305 */ /* 0x000e24000021f000 */
[----:B0-----:R0:W-:Y:S01]  /*60d0*/  STG.E desc[UR36][R8.64], R3 ;  /* 0x0000000308007986 */ /* 0x0011e2000c101924 */
[----:B------:R-:W-:Y:S05]  /*60e0*/  BRA `(.L_x_31329) ;  /* 0x0000000400387947 */ /* 0x000fea0003800000 */
.L_x_31336:
        /* <DEDUP_REMOVED lines=11> */
.L_x_31349:
[----:B----4-:R-:W-:Y:S01]  /*61a0*/  IMAD.U32 R22, R22, 0x10000, RZ ;  /* 0x0001000016167824 */ /* 0x010fe200078e00ff */
[----:B------:R-:W-:-:S03]  /*61b0*/  CS2R R6, SRZ ;  /* 0x0000000000067805 */ /* 0x000fc6000001ff00 */
[----:B------:R-:W-:-:S06]  /*61c0*/  FMUL.FTZ R4, R22, 1 ;  /* 0x3f80000016047820 */ /* 0x000fcc0000410000 */
[----:B------:R-:W0:Y:S02]  /*61d0*/  F2F.F64.F32 R4, R4 ;  /* 0x0000000400047310 */ /* 0x000e240000201800 */
[----:B0-----:R0:W-:Y:S01]  /*61e0*/  STG.E.128 desc[UR36][R8.64], R4 ;  /* 0x0000000408007986 */ /* 0x0011e2000c101d24 */
[----:B------:R-:W-:Y:S05]  /*61f0*/  BRA `(.L_x_31329) ;  /* 0x0000000000f47947 */ /* 0x000fea0003800000 */
.L_x_31348:
[----:B------:R-:W-:-:S13]  /*6200*/  ISETP.NE.AND P0, PT, R0, 0xf, PT ;  /* 0x0000000f0000780c */ /* 0x000fda0003f05270 */
[----:B------:R-:W-:Y:S05]  /*6210*/  @!P0 BRA `(.L_x_31350) ;  /* 0x0000000000e88947 */ /* 0x000fea0003800000 */
[----:B------:R-:W-:-:S13]  /*6220*/  ISETP.NE.AND P0, PT, R0, 0x17, PT ;  /* 0x000000170000780c */ /* 0x000fda0003f05270 */
[----:B------:R-:W-:Y:S05]  /*6230*/  @!P0 BRA `(.L_x_31351) ;  /* 0x0000000000908947 */ /* 0x000fea0003800000 */
[----:B------:R-:W-:-:S13]  /*6240*/  ISETP.NE.AND P0, PT, R0, 0x18, PT ;  /* 0x000000180000780c */ /* 0x000fda0003f05270 */
[----:B------:R-:W-:Y:S05]  /*6250*/  @!P0 BRA `(.L_x_31352) ;  /* 0x0000000000448947 */ /* 0x000fea0003800000 */
.L_x_31328:
        /* <DEDUP_REMOVED lines=16> */
.L_x_31353:
[----:B------:R-:W-:Y:S05]  /*6360*/  BRA `(.L_x_31329) ;  /* 0x0000000000987947 */ /* 0x000fea0003800000 */
.L_x_31352:
        /* <DEDUP_REMOVED lines=13> */
.L_x_31355:
[----:B------:R-:W-:Y:S05]  /*6440*/  BSYNC.RECONVERGENT B0 ;  /* 0x0000000000007941 */ /* 0x000fea0003800200 */
.L_x_31354:
[----:B------:R-:W-:-:S05]  /*6450*/  LOP3.LUT R3, R0, 0x80, R3, 0xf8, !PT ;  /* 0x0000008000037812 */ /* 0x000fca00078ef803 */
[----:B------:R2:W-:Y:S01]  /*6460*/  STG.E.U8 desc[UR36][R8.64], R3 ;  /* 0x0000000308007986 */ /* 0x0005e2000c101124 */
[----:B------:R-:W-:Y:S05]  /*6470*/  BRA `(.L_x_31329) ;  /* 0x0000000000547947 */ /* 0x000fea0003800000 */
.L_x_31351:
        /* <DEDUP_REMOVED lines=12> */
.L_x_31357:
[----:B------:R-:W-:Y:S01]  /*6540*/  IMAD.MOV.U32 R0, RZ, RZ, 0x7f ;  /* 0x0000007fff007424 */ /* 0x000fe200078e00ff */
[----:B------:R-:W-:-:S04]  /*6550*/  ISETP.GT.U32.AND P0, PT, R4, 0x7f800000, PT ;  /* 0x7f8000000400780c */ /* 0x000fc80003f04070 */
[----:B------:R-:W-:-:S09]  /*6560*/  SEL R0, R0, 0x7c, P0 ;  /* 0x0000007c00007807 */ /* 0x000fd20000000000 */
.L_x_31358:
[----:B------:R-:W-:Y:S05]  /*6570*/  BSYNC.RECONVERGENT B0 ;  /* 0x0000000000007941 */ /* 0x000fea0003800200 */
.L_x_31356:
[----:B------:R-:W-:-:S04]  /*6580*/  SHF.R.U32.HI R3, RZ, 0x18, R3 ;  /* 0x00000018ff037819 */ /* 0x000fc80000011603 */
[----:B------:R-:W-:-:S05]  /*6590*/  LOP3.LUT R3, R0, 0x80, R3, 0xf8, !PT ;  /* 0x0000008000037812 */ /* 0x000fca00078ef803 */
[----:B------:R1:W-:Y:S01]  /*65a0*/  STG.E.U8 desc[UR36][R8.64], R3 ;  /* 0x0000000308007986 */ /* 0x0003e2000c101124 */
[----:B------:R-:W-:Y:S05]  /*65b0*/  BRA `(.L_x_31329) ;  /* 0x0000000000047947 */ /* 0x000fea0003800000 */
.L_x_31350:
[----:B----4-:R0:W-:Y:S02]  /*65c0*/  STG.E.U16 desc[UR36][R8.64], R22 ;  /* 0x0000001608007986 */ /* 0x0101e4000c101524 */
.L_x_31329:
        /* <DEDUP_REMOVED lines=25> */
.L_x_31362:
[----:B------:R-:W-:-:S06]  /*6760*/  IMAD.U32 R5, R17, 0x10000, RZ ;  /* 0x0001000011057824 */ /* 0x000fcc00078e00ff */
[----:B------:R-:W0:Y:S02]  /*6770*/  F2I.S64.TRUNC R4, R5 ;  /* 0x0000000500047311 */ /* 0x000e24000020d900 */
[----:B0-----:R0:W-:Y:S01]  /*6780*/  STG.E.U8 desc[UR36][R8.64], R4 ;  /* 0x0000000408007986 */ /* 0x0011e2000c101124 */
[----:B------:R-:W-:Y:S05]  /*6790*/  BRA `(.L_x_31364) ;  /* 0x0000000c006c7947 */ /* 0x000fea0003800000 */
.L_x_31361:
        /* <DEDUP_REMOVED lines=10> */
.L_x_31366:
[----:B------:R-:W-:-:S06]  /*6840*/  IMAD.U32 R17, R17, 0x10000, RZ ;  /* 0x0001000011117824 */ /* 0x000fcc00078e00ff */
[----:B------:R-:W0:Y:S02]  /*6850*/  F2I.FTZ.TRUNC.NTZ R17, R17 ;  /* 0x0000001100117305 */ /* 0x000e24000021f100 */
[----:B0-----:R4:W-:Y:S01]  /*6860*/  STG.E desc[UR36][R8.64], R17 ;  /* 0x0000001108007986 */ /* 0x0019e2000c101924 */
[----:B------:R-:W-:Y:S05]  /*6870*/  BRA `(.L_x_31364) ;  /* 0x0000000c00347947 */ /* 0x000fea0003800000 */
.L_x_31365:
[----:B------:R-:W-:-:S06]  /*6880*/  IMAD.U32 R17, R17, 0x10000, RZ ;  /* 0x0001000011117824 */ /* 0x000fcc00078e00ff */
[----:B------:R-:W0:Y:S02]  /*6890*/  F2I.FTZ.TRUNC.NTZ R17, R17 ;  /* 0x0000001100117305 */ /* 0x000e24000021f100 */
[----:B0-----:R2:W-:Y:S01]  /*68a0*/  STG.E.U16 desc[UR36][R8.64], R17 ;  /* 0x0000001108007986 */ /* 0x0015e2000c101524 */
[----:B------:R-:W-:Y:S05]  /*68b0*/  BRA `(.L_x_31364) ;  /* 0x0000000c00247947 */ /* 0x000fea0003800000 */
.L_x_31360:
        /* <DEDUP_REMOVED lines=9> */
.L_x_31368:
[----:B------:R-:W-:-:S05]  /*6950*/  IMAD.U32 R0, R17, 0x10000, RZ ;  /* 0x0001000011007824 */ /* 0x000fca00078e00ff */
[----:B------:R-:W-:-:S05]  /*6960*/  F2FP.F16.F32.PACK_AB R0, RZ, R0 ;  /* 0x00000000ff00723e */ /* 0x000fca00000000ff */
[----:B------:R0:W-:Y:S01]  /*6970*/  STG.E.U16 desc[UR36][R8.64], R0 ;  /* 0x0000000008007986 */ /* 0x0001e2000c101524 */
[----:B------:R-:W-:Y:S05]  /*6980*/  BRA `(.L_x_31364) ;  /* 0x0000000800f07947 */ /* 0x000fea0003800000 */
.L_x_31367:
        /* <DEDUP_REMOVED lines=10> */
.L_x_31370:
[----:B------:R-:W-:-:S05]  /*6a30*/  IMAD.U32 R17, R17, 0x10000, RZ ;  /* 0x0001000011117824 */ /* 0x000fca00078e00ff */
[----:B------:R-:W-:-:S04]  /*6a40*/  F2FP.F16.F32.PACK_AB R3, RZ, R17 ;  /* 0x00000011ff03723e */ /* 0x000fc800000000ff */
[----:B------:R-:W-:-:S05]  /*6a50*/  PRMT R3, R3, 0x5410, RZ ;  /* 0x0000541003037816 */ /* 0x000fca00000000ff */
[----:B------:R0:W-:Y:S01]  /*6a60*/  STG.E desc[UR36][R8.64], R3 ;  /* 0x0000000308007986 */ /* 0x0001e2000c101924 */
[----:B------:R-:W-:Y:S05]  /*6a70*/  BRA `(.L_x_31364) ;  /* 0x0000000800b47947 */ /* 0x000fea0003800000 */
.L_x_31369:
[----:B------:R-:W-:-:S04]  /*6a80*/  IMAD.U32 R4, R17, 0x10000, RZ ;  /* 0x0001000011047824 */ /* 0x000fc800078e00ff */
[----:B------:R-:W-:-:S06]  /*6a90*/  FMUL.FTZ R4, R4, 1 ;  /* 0x3f80000004047820 */ /* 0x000fcc0000410000 */
[----:B------:R-:W0:Y:S02]  /*6aa0*/  F2F.F64.F32 R4, R4 ;  /* 0x0000000400047310 */ /* 0x000e240000201800 */
[----:B0-----:R0:W-:Y:S01]  /*6ab0*/  STG.E.64 desc[UR36][R8.64], R4 ;  /* 0x0000000408007986 */ /* 0x0011e2000c101b24 */
[----:B------:R-:W-:Y:S05]  /*6ac0*/  BRA `(.L_x_31364) ;  /* 0x0000000800a07947 */ /* 0x000fea0003800000 */
.L_x_31359:
        /* <DEDUP_REMOVED lines=14> */
.L_x_31374:
        /* <DEDUP_REMOVED lines=17> */
.L_x_31377:
[----:B------:R-:W-:-:S04]  /*6cc0*/  SHF.R.U32.HI R3, RZ, 0x18, R17 ;  /* 0x00000018ff037819 */ /* 0x000fc80000011611 */
[----:B------:R-:W-:-:S04]  /*6cd0*/  LOP3.LUT R0, R0, 0x80, R3, 0xf8, !PT ;  /* 0x0000008000007812 */ /* 0x000fc800078ef803 */
[----:B------:R-:W-:-:S07]  /*6ce0*/  PRMT R4, R0, 0x7610, R4 ;  /* 0x0000761000047816 */ /* 0x000fce0000000004 */
.L_x_31376:
[----:B------:R-:W-:Y:S05]  /*6cf0*/  BSYNC.RECONVERGENT B0 ;  /* 0x0000000000007941 */ /* 0x000fea0003800200 */
.L_x_31375:
[----:B------:R0:W-:Y:S01]  /*6d00*/  STG.E.U8 desc[UR36][R8.64], R4 ;  /* 0x0000000408007986 */ /* 0x0001e2000c101124 */
[----:B------:R-:W-:Y:S05]  /*6d10*/  BRA `(.L_x_31364) ;  /* 0x00000008000c7947 */ /* 0x000fea0003800000 */
.L_x_31373:
        /* <DEDUP_REMOVED lines=17> */
.L_x_31380:
[----:B------:R-:W-:-:S04]  /*6e30*/  SHF.R.U32.HI R3, RZ, 0x18, R17 ;  /* 0x00000018ff037819 */ /* 0x000fc80000011611 */
[----:B------:R-:W-:-:S04]  /*6e40*/  LOP3.LUT R0, R0, 0x80, R3, 0xf8, !PT ;  /* 0x0000008000007812 */ /* 0x000fc800078ef803 */
[----:B------:R-:W-:-:S07]  /*6e50*/  PRMT R4, R0, 0x7610, R4 ;  /* 0x0000761000047816 */ /* 0x000fce0000000004 */
.L_x_31379:
[----:B------:R-:W-:Y:S05]  /*6e60*/  BSYNC.RECONVERGENT B0 ;  /* 0x0000000000007941 */ /* 0x000fea0003800200 */
.L_x_31378:
[----:B------:R0:W-:Y:S01]  /*6e70*/  STG.E.U8 desc[UR36][R8.64], R4 ;  /* 0x0000000408007986 */ /* 0x0001e2000c101124 */
[----:B------:R-:W-:Y:S05]  /*6e80*/  BRA `(.L_x_31364) ;  /* 0x0000000400b07947 */ /* 0x000fea0003800000 */
.L_x_31372:
        /* <DEDUP_REMOVED lines=22> */
.L_x_31382:
[----:B------:R-:W-:-:S06]  /*6ff0*/  IMAD.U32 R4, R17, 0x10000, RZ ;  /* 0x0001000011047824 */ /* 0x000fcc00078e00ff */
[----:B------:R-:W0:Y:S02]  /*7000*/  F2I.U64.TRUNC R4, R4 ;  /* 0x0000000400047311 */ /* 0x000e24000020d800 */
[----:B0-----:R0:W-:Y:S01]  /*7010*/  STG.E.64 desc[UR36][R8.64], R4 ;  /* 0x0000000408007986 */ /* 0x0011e2000c101b24 */
[----:B------:R-:W-:Y:S05]  /*7020*/  BRA `(.L_x_31364) ;  /* 0x0000000400487947 */ /* 0x000fea0003800000 */
.L_x_31381:
[----:B------:R-:W-:-:S06]  /*7030*/  IMAD.U32 R17, R17, 0x10000, RZ ;  /* 0x0001000011117824 */ /* 0x000fcc00078e00ff */
[----:B------:R-:W0:Y:S02]  /*7040*/  F2I.FTZ.U32.TRUNC.NTZ R17, R17 ;  /* 0x0000001100117305 */ /* 0x000e24000021f000 */
[----:B0-----:R0:W-:Y:S01]  /*7050*/  STG.E desc[UR36][R8.64], R17 ;  /* 0x0000001108007986 */ /* 0x0011e2000c101924 */
[----:B------:R-:W-:Y:S05]  /*7060*/  BRA `(.L_x_31364) ;  /* 0x0000000400387947 */ /* 0x000fea0003800000 */
.L_x_31371:
        /* <DEDUP_REMOVED lines=11> */
.L_x_31384:
[----:B------:R-:W-:Y:S01]  /*7120*/  IMAD.U32 R17, R17, 0x10000, RZ ;  /* 0x0001000011117824 */ /* 0x000fe200078e00ff */
[----:B------:R-:W-:-:S03]  /*7130*/  CS2R R6, SRZ ;  /* 0x0000000000067805 */ /* 0x000fc6000001ff00 */
[----:B------:R-:W-:-:S06]  /*7140*/  FMUL.FTZ R4, R17, 1 ;  /* 0x3f80000011047820 */ /* 0x000fcc0000410000 */
[----:B------:R-:W0:Y:S02]  /*7150*/  F2F.F64.F32 R4, R4 ;  /* 0x0000000400047310 */ /* 0x000e240000201800 */
[----:B0-----:R0:W-:Y:S01]  /*7160*/  STG.E.128 desc[UR36][R8.64], R4 ;  /* 0x0000000408007986 */ /* 0x0011e2000c101d24 */
[----:B------:R-:W-:Y:S05]  /*7170*/  BRA `(.L_x_31364) ;  /* 0x0000000000f47947 */ /* 0x000fea0003800000 */
.L_x_31383:
[----:B------:R-:W-:-:S13]  /*7180*/  ISETP.NE.AND P0, PT, R0, 0xf, PT ;  /* 0x0000000f0000780c */ /* 0x000fda0003f05270 */
[----:B------:R-:W-:Y:S05]  /*7190*/  @!P0 BRA `(.L_x_31385) ;  /* 0x0000000000e88947 */ /* 0x000fea0003800000 */
[----:B------:R-:W-:-:S13]  /*71a0*/  ISETP.NE.AND P0, PT, R0, 0x17, PT ;  /* 0x000000170000780c */ /* 0x000fda0003f05270 */
[----:B------:R-:W-:Y:S05]  /*71b0*/  @!P0 BRA `(.L_x_31386) ;  /* 0x0000000000908947 */ /* 0x000fea0003800000 */
[----:B------:R-:W-:-:S13]  /*71c0*/  ISETP.NE.AND P0, PT, R0, 0x18, PT ;  /* 0x000000180000780c */ /* 0x000fda0003f05270 */
[----:B------:R-:W-:Y:S05]  /*71d0*/  @!P0 BRA `(.L_x_31387) ;  /* 0x0000000000448947 */ /* 0x000fea0003800000 */
.L_x_31363:
        /* <DEDUP_REMOVED lines=16> */
.L_x_31388:
[----:B------:R-:W-:Y:S05]  /*72e0*/  BRA `(.L_x_31364) ;  /* 0x0000000000987947 */ /* 0x000fea0003800000 */
.L_x_31387:
        /* <DEDUP_REMOVED lines=13> */
.L_x_31390:
[----:B------:R-:W-:Y:S05]  /*73c0*/  BSYNC.RECONVERGENT B0 ;  /* 0x0000000000007941 */ /* 0x000fea0003800200 */
.L_x_31389:
[----:B------:R-:W-:-:S05]  /*73d0*/  LOP3.LUT R3, R0, 0x80, R3, 0xf8, !PT ;  /* 0x0000008000037812 */ /* 0x000fca00078ef803 */
[----:B------:R0:W-:Y:S01]  /*73e0*/  STG.E.U8 desc[UR36][R8.64], R3 ;  /* 0x0000000308007986 */ /* 0x0001e2000c101124 */
[----:B------:R-:W-:Y:S05]  /*73f0*/  BRA `(.L_x_31364) ;  /* 0x0000000000547947 */ /* 0x000fea0003800000 */
.L_x_31386:
        /* <DEDUP_REMOVED lines=12> */
.L_x_31392:
[----:B------:R-:W-:Y:S01]  /*74c0*/  IMAD.MOV.U32 R0, RZ, RZ, 0x7f ;  /* 0x0000007fff007424 */ /* 0x000fe200078e00ff */
[----:B------:R-:W-:-:S04]  /*74d0*/  ISETP.GT.U32.AND P0, PT, R4, 0x7f800000, PT ;  /* 0x7f8000000400780c */ /* 0x000fc80003f04070 */
[----:B------:R-:W-:-:S09]  /*74e0*/  SEL R0, R0, 0x7c, P0 ;  /* 0x0000007c00007807 */ /* 0x000fd20000000000 */
.L_x_31393:
[----:B------:R-:W-:Y:S05]  /*74f0*/  BSYNC.RECONVERGENT B0 ;  /* 0x0000000000007941 */ /* 0x000fea0003800200 */
.L_x_31391:
[----:B------:R-:W-:-:S04]  /*7500*/  SHF.R.U32.HI R3, RZ, 0x18, R3 ;  /* 0x00000018ff037819 */ /* 0x000fc80000011603 */
[----:B------:R-:W-:-:S05]  /*7510*/  LOP3.LUT R3, R0, 0x80, R3, 0xf8, !PT ;  /* 0x0000008000037812 */ /* 0x000fca00078ef803 */
[----:B------:R0:W-:Y:S01]  /*7520*/  STG.E.U8 desc[UR36][R8.64], R3 ;  /* 0x0000000308007986 */ /* 0x0001e2000c101124 */
[----:B------:R-:W-:Y:S05]  /*7530*/  BRA `(.L_x_31364) ;  /* 0x0000000000047947 */ /* 0x000fea0003800000 */
.L_x_31385:
[----:B------:R0:W-:Y:S02]  /*7540*/  STG.E.U16 desc[UR36][R8.64], R17 ;  /* 0x0000001108007986 */ /* 0x0001e4000c101524 */
.L_x_31364:
[----:B------:R-:W-:-:S07]  /*7550*/  VIADD R25, R25, 0x80 ;  /* 0x0000008019197836 */ /* 0x000fce0000000000 */
.L_x_31323:
[----:B------:R-:W-:Y:S05]  /*7560*/  BSYNC.RECONVERGENT B6 ;  /* 0x0000000000067941 */ /* 0x000fea0003800200 */
.L_x_31322:
        /* <DEDUP_REMOVED lines=23> */
.L_x_31397:
[----:B---3--:R-:W-:-:S06]  /*76e0*/  IMAD.U32 R5, R19, 0x10000, RZ ;  /* 0x0001000013057824 */ /* 0x008fcc00078e00ff */
[----:B------:R-:W0:Y:S02]  /*76f0*/  F2I.S64.TRUNC R4, R5 ;  /* 0x0000000500047311 */ /* 0x000e24000020d900 */
[----:B0-----:R-:W-:Y:S01]  /*7700*/  STG.E.U8 desc[UR36][R2.64], R4 ;  /* 0x0000000402007986 */ /* 0x001fe2000c101124 */
[----:B------:R-:W-:Y:S05]  /*7710*/  EXIT ;  /* 0x000000000000794d */ /* 0x000fea0003800000 */
.L_x_31396:
        /* <DEDUP_REMOVED lines=10> */
.L_x_31400:
[----:B---3--:R-:W-:-:S06]  /*77c0*/  IMAD.U32 R19, R19, 0x10000, RZ ;  /* 0x0001000013137824 */ /* 0x008fcc00078e00ff */
[----:B------:R-:W0:Y:S02]  /*77d0*/  F2I.FTZ.TRUNC.NTZ R19, R19 ;  /* 0x0000001300137305 */ /* 0x000e24000021f100 */
[----:B0-----:R-:W-:Y:S01]  /*77e0*/  STG.E desc[UR36][R2.64], R19 ;  /* 0x0000001302007986 */ /* 0x001fe2000c101924 */
[----:B------:R-:W-:Y:S05]  /*77f0*/  EXIT ;  /* 0x000000000000794d */ /* 0x000fea0003800000 */
.L_x_31399:
[----:B---3--:R-:W-:-:S06]  /*7800*/  IMAD.U32 R19, R19, 0x10000, RZ ;  /* 0x0001000013137824 */ /* 0x008fcc00078e00ff */
[----:B------:R-:W0:Y:S02]  /*7810*/  F2I.FTZ.TRUNC.NTZ R19, R19 ;  /* 0x0000001300137305 */ /* 0x000e24000021f100 */
[----:B0-----:R-:W-:Y:S01]  /*7820*/  STG.E.U16 desc[UR36][R2.64], R19 ;  /* 0x0000001302007986 */ /* 0x001fe2000c101524 */
[----:B------:R-:W-:Y:S05]  /*7830*/  EXIT ;  /* 0x000000000000794d */ /* 0x000fea0003800000 */
.L_x_31395:
        /* <DEDUP_REMOVED lines=9> */
.L_x_31402:
[----:B---3--:R-:W-:-:S05]  /*78d0*/  IMAD.U32 R0, R19, 0x10000, RZ ;  /* 0x0001000013007824 */ /* 0x008fca00078e00ff */
[----:B------:R-:W-:-:S05]  /*78e0*/  F2FP.F16.F32.PACK_AB R0, RZ, R0 ;  /* 0x00000000ff00723e */ /* 0x000fca00000000ff */
[----:B------:R-:W-:Y:S01]  /*78f0*/  STG.E.U16 desc[UR36][R2.64], R0 ;  /* 0x0000000002007986 */ /* 0x000fe2000c101524 */
[----:B------:R-:W-:Y:S05]  /*7900*/  EXIT ;  /* 0x000000000000794d */ /* 0x000fea0003800000 */
.L_x_31401:
        /* <DEDUP_REMOVED lines=10> */
.L_x_31404:
[----:B---3--:R-:W-:-:S05]  /*79b0*/  IMAD.U32 R19, R19, 0x10000, RZ ;  /* 0x0001000013137824 */ /* 0x008fca00078e00ff */
[----:B------:R-:W-:-:S04]  /*79c0*/  F2FP.F16.F32.PACK_AB R5, RZ, R19 ;  /* 0x00000013ff05723e */ /* 0x000fc800000000ff */
[----:B------:R-:W-:-:S05]  /*79d0*/  PRMT R5, R5, 0x5410, RZ ;  /* 0x0000541005057816 */ /* 0x000fca00000000ff */
[----:B------:R-:W-:Y:S01]  /*79e0*/  STG.E desc[UR36][R2.64], R5 ;  /* 0x0000000502007986 */ /* 0x000fe2000c101924 */
[----:B------:R-:W-:Y:S05]  /*79f0*/  EXIT ;  /* 0x000000000000794d */ /* 0x000fea0003800000 */
.L_x_31403:
[----:B---3--:R-:W-:-:S04]  /*7a00*/  IMAD.U32 R4, R19, 0x10000, RZ ;  /* 0x0001000013047824 */ /* 0x008fc800078e00ff */
[----:B------:R-:W-:-:S06]  /*7a10*/  FMUL.FTZ R4, R4, 1 ;  /* 0x3f80000004047820 */ /* 0x000fcc0000410000 */
[----:B------:R-:W0:Y:S02]  /*7a20*/  F2F.F64.F32 R4, R4 ;  /* 0x0000000400047310 */ /* 0x000e240000201800 */
[----:B0-----:R-:W-:Y:S01]  /*7a30*/  STG.E.64 desc[UR36][R2.64], R4 ;  /* 0x0000000402007986 */ /* 0x001fe2000c101b24 */
[----:B------:R-:W-:Y:S05]  /*7a40*/  EXIT ;  /* 0x000000000000794d */ /* 0x000fea0003800000 */
.L_x_31394:
        /* <DEDUP_REMOVED lines=14> */
.L_x_31408:
        /* <DEDUP_REMOVED lines=18> */
.L_x_31411:
[----:B------:R-:W-:-:S04]  /*7c50*/  SHF.R.U32.HI R5, RZ, 0x18, R5 ;  /* 0x00000018ff057819 */ /* 0x000fc80000011605 */
[----:B------:R-:W-:-:S07]  /*7c60*/  LOP3.LUT R0, R0, 0x80, R5, 0xf8, !PT ;  /* 0x0000008000007812 */ /* 0x000fce00078ef805 */
.L_x_31410:
[----:B------:R-:W-:Y:S05]  /*7c70*/  BSYNC.RECONVERGENT B0 ;  /* 0x0000000000007941 */ /* 0x000fea0003800200 */
.L_x_31409:
[----:B------:R-:W-:Y:S01]  /*7c80*/  STG.E.U8 desc[UR36][R2.64], R0 ;  /* 0x0000000002007986 */ /* 0x000fe2000c101124 */
[----:B------:R-:W-:Y:S05]  /*7c90*/  EXIT ;  /* 0x000000000000794d */ /* 0x000fea0003800000 */
.L_x_31407:
        /* <DEDUP_REMOVED lines=18> */
.L_x_31414:
[----:B------:R-:W-:-:S04]  /*7dc0*/  SHF.R.U32.HI R5, RZ, 0x18, R5 ;  /* 0x00000018ff057819 */ /* 0x000fc80000011605 */
[----:B------:R-:W-:-:S07]  /*7dd0*/  LOP3.LUT R0, R0, 0x80, R5, 0xf8, !PT ;  /* 0x0000008000007812 */ /* 0x000fce00078ef805 */
.L_x_31413:
[----:B------:R-:W-:Y:S05]  /*7de0*/  BSYNC.RECONVERGENT B0 ;  /* 0x0000000000007941 */ /* 0x000fea0003800200 */
.L_x_31412:
[----:B------:R-:W-:Y:S01]  /*7df0*/  STG.E.U8 desc[UR36][R2.64], R0 ;  /* 0x0000000002007986 */ /* 0x000fe2000c101124 */
[----:B------:R-:W-:Y:S05]  /*7e00*/  EXIT ;  /* 0x000000000000794d */ /* 0x000fea0003800000 */
.L_x_31406:
        /* <DEDUP_REMOVED lines=22> */
.L_x_31416:
[----:B---3--:R-:W-:-:S06]  /*7f70*/  IMAD.U32 R4, R19, 0x10000, RZ ;  /* 0x0001000013047824 */ /* 0x008fcc00078e00ff */
[----:B------:R-:W0:Y:S02]  /*7f80*/  F2I.U64.TRUNC R4, R4 ;  /* 0x0000000400047311 */ /* 0x000e24000020d800 */
[----:B0-----:R-:W-:Y:S01]  /*7f90*/  STG.E.64 desc[UR36][R2.64], R4 ;  /* 0x0000000402007986 */ /* 0x001fe2000c101b24 */
[----:B------:R-:W-:Y:S05]  /*7fa0*/  EXIT ;  /* 0x000000000000794d */ /* 0x000fea0003800000 */
.L_x_31415:
[----:B---3--:R-:W-:-:S06]  /*7fb0*/  IMAD.U32 R19, R19, 0x10000, RZ ;  /* 0x0001000013137824 */ /* 0x008fcc00078e00ff */
[----:B------:R-:W0:Y:S02]  /*7fc0*/  F2I.FTZ.U32.TRUNC.NTZ R19, R19 ;  /* 0x0000001300137305 */ /* 0x000e24000021f000 */
[----:B0-----:R-:W-:Y:S01]  /*7fd0*/  STG.E desc[UR36][R2.64], R19 ;  /* 0x0000001302007986 */ /* 0x001fe2000c101924 */
[----:B------:R-:W-:Y:S05]  /*7fe0*/  EXIT ;  /* 0x000000000000794d */ /* 0x000fea0003800000 */
.L_x_31405:
        /* <DEDUP_REMOVED lines=11> */
.L_x_31418:
[----:B---3--:R-:W-:Y:S01]  /*80a0*/  IMAD.U32 R19, R19, 0x10000, RZ ;  /* 0x0001000013137824 */ /* 0x008fe200078e00ff */
[----:B------:R-:W-:-:S03]  /*80b0*/  CS2R R6, SRZ ;  /* 0x0000000000067805 */ /* 0x000fc6000001ff00 */
[----:B------:R-:W-:-:S06]  /*80c0*/  FMUL.FTZ R4, R19, 1 ;  /* 0x3f80000013047820 */ /* 0x000fcc0000410000 */
[----:B------:R-:W0:Y:S02]  /*80d0*/  F2F.F64.F32 R4, R4 ;  /* 0x0000000400047310 */ /* 0x000e240000201800 */
[----:B0-----:R-:W-:Y:S01]  /*80e0*/  STG.E.128 desc[UR36][R2.64], R4 ;  /* 0x0000000402007986 */ /* 0x001fe2000c101d24 */
[----:B------:R-:W-:Y:S05]  /*80f0*/  EXIT ;  /* 0x000000000000794d */ /* 0x000fea0003800000 */
.L_x_31417:
[----:B------:R-:W-:-:S13]  /*8100*/  ISETP.NE.AND P0, PT, R0, 0xf, PT ;  /* 0x0000000f0000780c */ /* 0x000fda0003f05270 */
[----:B------:R-:W-:Y:S05]  /*8110*/  @!P0 BRA `(.L_x_31419) ;  /* 0x0000000000e88947 */ /* 0x000fea0003800000 */
[----:B------:R-:W-:-:S13]  /*8120*/  ISETP.NE.AND P0, PT, R0, 0x17, PT ;  /* 0x000000170000780c */ /* 0x000fda0003f05270 */
[----:B------:R-:W-:Y:S05]  /*8130*/  @!P0 BRA `(.L_x_31420) ;  /* 0x0000000000908947 */ /* 0x000fea0003800000 */
[----:B------:R-:W-:-:S13]  /*8140*/  ISETP.NE.AND P0, PT, R0, 0x18, PT ;  /* 0x000000180000780c */ /* 0x000fda0003f05270 */
[----:B------:R-:W-:Y:S05]  /*8150*/  @!P0 BRA `(.L_x_31421) ;  /* 0x0000000000448947 */ /* 0x000fea0003800000 */
.L_x_31398:
        /* <DEDUP_REMOVED lines=16> */
.L_x_31422:
[----:B------:R-:W-:Y:S05]  /*8260*/  EXIT ;  /* 0x000000000000794d */ /* 0x000fea0003800000 */
.L_x_31421:
        /* <DEDUP_REMOVED lines=13> */
.L_x_31424:
[----:B------:R-:W-:Y:S05]  /*8340*/  BSYNC.RECONVERGENT B0 ;  /* 0x0000000000007941 */ /* 0x000fea0003800200 */
.L_x_31423:
[----:B------:R-:W-:-:S05]  /*8350*/  LOP3.LUT R5, R0, 0x80, R5, 0xf8, !PT ;  /* 0x0000008000057812 */ /* 0x000fca00078ef805 */
[----:B------:R-:W-:Y:S01]  /*8360*/  STG.E.U8 desc[UR36][R2.64], R5 ;  /* 0x0000000502007986 */ /* 0x000fe2000c101124 */
[----:B------:R-:W-:Y:S05]  /*8370*/  EXIT ;  /* 0x000000000000794d */ /* 0x000fea0003800000 */
.L_x_31420:
        /* <DEDUP_REMOVED lines=12> */
.L_x_31426:
[----:B------:R-:W-:Y:S01]  /*8440*/  IMAD.MOV.U32 R0, RZ, RZ, 0x7f ;  /* 0x0000007fff007424 */ /* 0x000fe200078e00ff */
[----:B------:R-:W-:-:S04]  /*8450*/  ISETP.GT.U32.AND P0, PT, R4, 0x7f800000, PT ;  /* 0x7f8000000400780c */ /* 0x000fc80003f04070 */
[----:B------:R-:W-:-:S09]  /*8460*/  SEL R0, R0, 0x7c, P0 ;  /* 0x0000007c00007807 */ /* 0x000fd20000000000 */
.L_x_31427:
[----:B------:R-:W-:Y:S05]  /*8470*/  BSYNC.RECONVERGENT B0 ;  /* 0x0000000000007941 */ /* 0x000fea0003800200 */
.L_x_31425:
[----:B------:R-:W-:-:S04]  /*8480*/  SHF.R.U32.HI R5, RZ, 0x18, R5 ;  /* 0x00000018ff057819 */ /* 0x000fc80000011605 */
[----:B------:R-:W-:-:S05]  /*8490*/  LOP3.LUT R5, R0, 0x80, R5, 0xf8, !PT ;  /* 0x0000008000057812 */ /* 0x000fca00078ef805 */
[----:B------:R-:W-:Y:S01]  /*84a0*/  STG.E.U8 desc[UR36][R2.64], R5 ;  /* 0x0000000502007986 */ /* 0x000fe2000c101124 */
[----:B------:R-:W-:Y:S05]  /*84b0*/  EXIT ;  /* 0x000000000000794d */ /* 0x000fea0003800000 */
.L_x_31419:
[----:B---3--:R-:W-:Y:S01]  /*84c0*/  STG.E.U16 desc[UR36][R2.64], R19 ;  /* 0x0000001302007986 */ /* 0x008fe2000c101524 */
[----:B------:R-:W-:Y:S05]  /*84d0*/  EXIT ;  /* 0x000000000000794d */ /* 0x000fea0003800000 */
.L_x_31428:
        /* <DEDUP_REMOVED lines=10> */
.L_x_37294:


//--------------------- .text._ZN2at6native18elementwise_kernelILi128ELi4EZNS0_22gpu_kernel_impl_nocastIZZZNS0_15exp_kernel_cudaERNS_18TensorIteratorBaseEENKUlvE0_clEvENKUlvE2_clEvEUlN3c108BFloat16EE_EEvS4_RKT_EUliE_EEviT1_ --------------------------
	.section	.text._ZN2at6native18elementwise_kernelILi128ELi4EZNS0_22gpu_kernel_impl_nocastIZZZNS0_15exp_kernel_cudaERNS_18TensorIteratorBaseEENKUlvE0_clEvENKUlvE2_clEvEUlN3c108BFloat16EE_EEvS4_RKT_EUliE_EEviT1_,"ax",@progbits
	.align	128
        .global         _ZN2at6native18elementwise_kernelILi128ELi4EZNS0_22gpu_kernel_impl_nocastIZZZNS0_15exp_kernel_cudaERNS_18TensorIteratorBaseEENKUlvE0_clEvENKUlvE2_clEvEUlN3c108BFloat16EE_EEvS4_RKT_EUliE_EEviT1_
        .type           _ZN2at6native18elementwise_kernelILi128ELi4EZNS0_22gpu_kernel_impl_nocastIZZZNS0_15exp_kernel_cudaERNS_18TensorIteratorBaseEENKUlvE0_clEvENKUlvE2_clEvEUlN3c108BFloat16EE_EEvS4_RKT_EUliE_EEviT1_,@function
        .size           _ZN2at6native18elementwise_kernelILi128ELi4EZNS0_22gpu_kernel_impl_nocastIZZZNS0_15exp_kernel_cudaERNS_18TensorIteratorBaseEENKUlvE0_clEvENKUlvE2_clEvEUlN3c108BFloat16EE_EEvS4_RKT_EUliE_EEviT1_,(.L_x_37295 - _ZN2at6native18elementwise_kernelILi128ELi4EZNS0_22gpu_kernel_impl_nocastIZZZNS0_15exp_kernel_cudaERNS_18TensorIteratorBaseEENKUlvE0_clEvENKUlvE2_clEvEUlN3c108BFloat16EE_EEvS4_RKT_EUliE_EEviT1_)
        .other          _ZN2at6native18elementwise_kernelILi128ELi4EZNS0_22gpu_kernel_impl_nocastIZZZNS0_15exp_kernel_cudaERNS_18TensorIteratorBaseEENKUlvE0_clEvENKUlvE2_clEvEUlN3c108BFloat16EE_EEvS4_RKT_EUliE_EEviT1_,@"STO_CUDA_ENTRY STV_DEFAULT"
_ZN2at6native18elementwise_kernelILi128ELi4EZNS0_22gpu_kernel_impl_nocastIZZZNS0_15exp_kernel_cudaERNS_18TensorIteratorBaseEENKUlvE0_clEvENKUlvE2_clEvEUlN3c108BFloat16EE_EEvS4_RKT_EUliE_EEviT1_:
.text._ZN2at6native18elementwise_kernelILi128ELi4EZNS0_22gpu_kernel_impl_nocastIZZZNS0_15exp_kernel_cudaERNS_18TensorIteratorBaseEENKUlvE0_clEvENKUlvE2_clEvEUlN3c108BFloat16EE_EEvS4_RKT_EUliE_EEviT1_:
        /* <DEDUP_REMOVED lines=20> */
[----:B--2---:R-:W-:-:S05]  /*0140*/  SHF.L.U32 R0, R4, 0x10, RZ ;  /* 0x0000001004007819 */ /* 0x004fca00000006ff */
[----:B------:R-:W-:-:S06]  /*0150*/  FMUL.FTZ R0, R0, 1.4426950216293334961 ;  /* 0x3fb8aa3b00007820 */ /* 0x000fcc0000410000 */
[----:B------:R-:W1:Y:S02]  /*0160*/  MUFU.EX2 R0, R0 ;  /* 0x0000000000007308 */ /* 0x000e640000000800 */
[----:B-1----:R-:W-:-:S05]  /*0170*/  F2FP.BF16.F32.PACK_AB R2, RZ, R0 ;  /* 0x00000000ff02723e */ /* 0x002fca00000010ff */
[----:B0-----:R0:W-:Y:S01]  /*0180*/  STG.E.U16 desc[UR6][R6.64], R2 ;  /* 0x0000000206007986 */ /* 0x0011e2000c101506 */
[----:B------:R-:W-:Y:S05]  /*0190*/  @P0 BRA `(.L_x_31433) ;  /* 0x0000000000580947 */ /* 0x000fea0003800000 */
[----:B------:R-:W1:Y:S02]  /*01a0*/  LDC.64 R4, c[0x0][0x588] ;  /* 0x00016200ff047b82 */ /* 0x000e640000000a00 */
[----:B-1----:R-:W2:Y:S06]  /*01b0*/  LDG.E.U16 R4, desc[UR6][R4.64] ;  /* 0x0000000604047981 */ /* 0x002eac000c1e1500 */
[----:B0-----:R-:W0:Y:S01]  /*01c0*/  LDC.64 R6, c[0x0][0x580] ;  /* 0x00016000ff067b82 */ /* 0x001e220000000a00 */
[----:B------:R-:W-:Y:S02]  /*01d0*/  IADD3 R3, PT, PT, R3, 0x80, RZ ;  /* 0x0000008003037810 */ /* 0x000fe40007ffe0ff */
[----:B--2---:R-:W-:-:S05]  /*01e0*/  SHF.L.U32 R0, R4, 0x10, RZ ;  /* 0x0000001004007819 */ /* 0x004fca00000006ff */
[----:B------:R-:W-:-:S06]  /*01f0*/  FMUL.FTZ R0, R0, 1.4426950216293334961 ;  /* 0x3fb8aa3b00007820 */ /* 0x000fcc0000410000 */
[----:B------:R-:W1:Y:S02]  /*0200*/  MUFU.EX2 R0, R0 ;  /* 0x0000000000007308 */ /* 0x000e640000000800 */
[----:B-1----:R-:W-:-:S05]  /*0210*/  F2FP.BF16.F32.PACK_AB R2, RZ, R0 ;  /* 0x00000000ff02723e */ /* 0x002fca00000010ff */
[----:B0-----:R0:W-:Y:S02]  /*0220*/  STG.E.U16 desc[UR6][R6.64], R2 ;  /* 0x0000000206007986 */ /* 0x0011e4000c101506 */
.L_x_31432:
[----:B------:R-:W-:-:S13]  /*0230*/  ISETP.GE.AND P0, PT, R3, UR4, PT ;  /* 0x0000000403007c0c */ /* 0x000fda000bf06270 */
[----:B------:R-:W-:Y:S05]  /*0240*/  @P0 BREAK.RELIABLE B1 ;  /* 0x0000000000010942 */ /* 0x000fea0003800100 */
[----:B------:R-:W-:Y:S05]  /*0250*/  @P0 BRA `(.L_x_31433) ;  /* 0x0000000000280947 */ /* 0x000fea0003800000 */
[----:B------:R-:W-:Y:S05]  /*0260*/  BSYNC.RELIABLE B1 ;  /* 0x0000000000017941 */ /* 0x000fea0003800100 */
.L_x_31431:
        /* <DEDUP_REMOVED lines=9> */
.L_x_31433:
[----:B------:R-:W-:Y:S05]  /*0300*/  BSYNC.RECONVERGENT B0 ;  /* 0x0000000000007941 */ /* 0x000fea0003800200 */
.L_x_31430:
[----:B------:R-:W-:Y:S05]  /*0310*/  WARPSYNC.ALL ;  /* 0x0000000000007948 */ /* 0x000fea0003800000 */
[----:B------:R-:W-:-:S13]  /*0320*/  ISETP.GE.AND P0, PT, R3, UR4, PT ;  /* 0x0000000403007c0c */ /* 0x000fda000bf06270 */
[----:B------:R-:W-:Y:S05]  /*0330*/  @P0 EXIT ;  /* 0x000000000000094d */ /* 0x000fea0003800000 */
[----:B01----:R-:W0:Y:S02]  /*0340*/  LDC.64 R2, c[0x0][0x588] ;  /* 0x00016200ff027b82 */ /* 0x003e240000000a00 */
[----:B0-----:R-:W2:Y:S06]  /*0350*/  LDG.E.U16 R2, desc[UR6][R2.64] ;  /* 0x0000000602027981 */ /* 0x001eac000c1e1500 */
[----:B------:R-:W0:Y:S01]  /*0360*/  LDC.64 R4, c[0x0][0x580] ;  /* 0x00016000ff047b82 */ /* 0x000e220000000a00 */
[----:B--2---:R-:W-:-:S05]  /*0370*/  SHF.L.U32 R0, R2, 0x10, RZ ;  /* 0x0000001002007819 */ /* 0x004fca00000006ff */
[----:B------:R-:W-:-:S06]  /*0380*/  FMUL.FTZ R0, R0, 1.4426950216293334961 ;  /* 0x3fb8aa3b00007820 */ /* 0x000fcc0000410000 */
[----:B------:R-:W1:Y:S02]  /*0390*/  MUFU.EX2 R0, R0 ;  /* 0x0000000000007308 */ /* 0x000e640000000800 */
[----:B-1----:R-:W-:-:S05]  /*03a0*/  F2FP.BF16.F32.PACK_AB R3, RZ, R0 ;  /* 0x00000000ff03723e */ /* 0x002fca00000010ff */
[----:B0-----:R-:W-:Y:S01]  /*03b0*/  STG.E.U16 desc[UR6][R4.64], R3 ;  /* 0x0000000304007986 */ /* 0x001fe2000c101506 */
[----:B------:R-:W-:Y:S05]  /*03c0*/  EXIT ;  /* 0x000000000000794d */ /* 0x000fea0003800000 */
.L_x_31429:
        /* <DEDUP_REMOVED lines=306> */
.L_x_31437:
[----:B------:R-:W0:Y:S02]  /*16f0*/  LDCU.128 UR8, c[0x0][0x580] ;  /* 0x0000b000ff0877ac */ /* 0x000e240008000c00 */
[----:B0-----:R-:W-:-:S04]  /*1700*/  IADD3 R6, P0, PT, R4, UR10, RZ ;  /* 0x0000000a04067c10 */ /* 0x001fc8000ff1e0ff */
[----:B------:R-:W-:-:S05]  /*1710*/  IADD3.X R7, PT, PT, RZ, UR11, RZ, P0, !PT ;  /* 0x0000000bff077c10 */ /* 0x000fca00087fe4ff */
[----:B------:R-:W2:Y:S01]  /*1720*/  LDG.E.U16 R6, desc[UR6][R6.64] ;  /* 0x0000000606067981 */ /* 0x000ea2000c1e1500 */
[----:B------:R-:W-:Y:S02]  /*1730*/  IADD3 R3, PT, PT, R3, 0x80, RZ ;  /* 0x0000008003037810 */ /* 0x000fe40007ffe0ff */
[----:B--2---:R-:W-:-:S05]  /*1740*/  SHF.L.U32 R4, R6, 0x10, RZ ;  /* 0x0000001006047819 */ /* 0x004fca00000006ff */
[----:B------:R-:W-:Y:S01]  /*1750*/  FMUL.FTZ R8, R4, 1.4426950216293334961 ;  /* 0x3fb8aa3b04087820 */ /* 0x000fe20000410000 */
[----:B------:R-:W-:-:S04]  /*1760*/  IADD3 R4, P0, PT, R5, UR8, RZ ;  /* 0x0000000805047c10 */ /* 0x000fc8000ff1e0ff */
[----:B------:R-:W-:Y:S01]  /*1770*/  IADD3.X R5, PT, PT, RZ, UR9, RZ, P0, !PT ;  /* 0x00000009ff057c10 */ /* 0x000fe200087fe4ff */
[----:B------:R-:W0:Y:S01]  /*1780*/  MUFU.EX2 R8, R8 ;  /* 0x0000000800087308 */ /* 0x000e220000000800 */
[----:B------:R-:W-:-:S13]  /*1790*/  ISETP.GE.AND P0, PT, R3, UR4, PT ;  /* 0x0000000403007c0c */ /* 0x000fda000bf06270 */
[----:B------:R-:W-:Y:S05]  /*17a0*/  @P0 BREAK.RELIABLE B1 ;  /* 0x0000000000010942 */ /* 0x000fea0003800100 */
[----:B0-----:R-:W-:-:S05]  /*17b0*/  F2FP.BF16.F32.PACK_AB R7, RZ, R8 ;  /* 0x00000008ff07723e */ /* 0x001fca00000010ff */
[----:B------:R0:W-:Y:S01]  /*17c0*/  STG.E.U16 desc[UR6][R4.64], R7 ;  /* 0x0000000704007986 */ /* 0x0001e2000c101506 */
[----:B------:R-:W-:Y:S05]  /*17d0*/  @P0 BRA `(.L_x_31438) ;  /* 0x0000002400c00947 */ /* 0x000fea0003800000 */
        /* <DEDUP_REMOVED lines=298> */
.L_x_31439:
        /* <DEDUP_REMOVED lines=9> */
[----:B------:R-:W0:Y:S02]  /*2b10*/  MUFU.EX2 R8, R8 ;  /* 0x0000000800087308 */ /* 0x000e240000000800 */
[----:B0-----:R-:W-:-:S05]  /*2b20*/  F2FP.BF16.F32.PACK_AB R7, RZ, R8 ;  /* 0x00000008ff07723e */ /* 0x001fca00000010ff */
[----:B------:R0:W-:Y:S02]  /*2b30*/  STG.E.U16 desc[UR6][R4.64], R7 ;  /* 0x0000000704007986 */ /* 0x0001e4000c101506 */
.L_x_31436:
[----:B------:R-:W-:-:S13]  /*2b40*/  ISETP.GE.AND P0, PT, R3, UR4, PT ;  /* 0x0000000403007c0c */ /* 0x000fda000bf06270 */
[----:B------:R-:W-:Y:S05]  /*2b50*/  @P0 BREAK.RELIABLE B1 ;  /* 0x0000000000010942 */ /* 0x000fea0003800100 */
[----:B------:R-:W-:Y:S05]  /*2b60*/  @P0 BRA `(.L_x_31438) ;  /* 0x0000001000dc0947 */ /* 0x000fea0003800000 */
[----:B------:R-:W-:Y:S05]  /*2b70*/  BSYNC.RELIABLE B1 ;  /* 0x0000000000017941 */ /* 0x000fea0003800100 */
.L_x_31435:
        /* <DEDUP_REMOVED lines=298> */
.L_x_31440:
[----:B------:R-:W0:Y:S02]  /*3e20*/  LDCU.128 UR8, c[0x0][0x580] ;  /* 0x0000b000ff0877ac */ /* 0x000e240008000c00 */
[----:B0-----:R-:W-:-:S04]  /*3e30*/  IADD3 R6, P0, PT, R4, UR10, RZ ;  /* 0x0000000a04067c10 */ /* 0x001fc8000ff1e0ff */
[----:B------:R-:W-:-:S05]  /*3e40*/  IADD3.X R7, PT, PT, RZ, UR11, RZ, P0, !PT ;  /* 0x0000000bff077c10 */ /* 0x000fca00087fe4ff */
[----:B------:R-:W2:Y:S01]  /*3e50*/  LDG.E.U16 R6, desc[UR6][R6.64] ;  /* 0x0000000606067981 */ /* 0x000ea2000c1e1500 */
[----:B------:R-:W-:Y:S01]  /*3e60*/  VIADD R3, R3, 0x80 ;  /* 0x0000008003037836 */ /* 0x000fe20000000000 */
[----:B--2---:R-:W-:-:S05]  /*3e70*/  SHF.L.U32 R4, R6, 0x10, RZ ;  /* 0x0000001006047819 */ /* 0x004fca00000006ff */
[----:B------:R-:W-:Y:S01]  /*3e80*/  FMUL.FTZ R8, R4, 1.4426950216293334961 ;  /* 0x3fb8aa3b04087820 */ /* 0x000fe20000410000 */
[----:B------:R-:W-:-:S04]  /*3e90*/  IADD3 R4, P0, PT, R5, UR8, RZ ;  /* 0x0000000805047c10 */ /* 0x000fc8000ff1e0ff */
[----:B------:R-:W-:Y:S01]  /*3ea0*/  IADD3.X R5, PT, PT, RZ, UR9, RZ, P0, !PT ;  /* 0x00000009ff057c10 */ /* 0x000fe200087fe4ff */
[----:B------:R-:W0:Y:S02]  /*3eb0*/  MUFU.EX2 R8, R8 ;  /* 0x0000000800087308 */ /* 0x000e240000000800 */
[----:B0-----:R-:W-:-:S05]  /*3ec0*/  F2FP.BF16.F32.PACK_AB R7, RZ, R8 ;  /* 0x00000008ff07723e */ /* 0x001fca00000010ff */
[----:B------:R1:W-:Y:S02]  /*3ed0*/  STG.E.U16 desc[UR6][R4.64], R7 ;  /* 0x0000000704007986 */ /* 0x0003e4000c101506 */
.L_x_31438:
[----:B------:R-:W-:Y:S05]  /*3ee0*/  BSYNC.RECONVERGENT B0 ;  /* 0x0000000000007941 */ /* 0x000fea0003800200 */
.L_x_31434:
        /* <DEDUP_REMOVED lines=301> */
.L_x_31441:
[----:B------:R-:W0:Y:S02]  /*51c0*/  LDCU.128 UR8, c[0x0][0x580] ;  /* 0x0000b000ff0877ac */ /* 0x000e240008000c00 */
[----:B0-----:R-:W-:-:S04]  /*51d0*/  IADD3 R4, P0, PT, R2, UR10, RZ ;  /* 0x0000000a02047c10 */ /* 0x001fc8000ff1e0ff */
[----:B------:R-:W-:-:S05]  /*51e0*/  IADD3.X R5, PT, PT, RZ, UR11, RZ, P0, !PT ;  /* 0x0000000bff057c10 */ /* 0x000fca00087fe4ff */
[----:B------:R-:W2:Y:S01]  /*51f0*/  LDG.E.U16 R4, desc[UR6][R4.64] ;  /* 0x0000000604047981 */ /* 0x000ea2000c1e1500 */
[----:B------:R-:W-:-:S04]  /*5200*/  IADD3 R2, P0, PT, R3, UR8, RZ ;  /* 0x0000000803027c10 */ /* 0x000fc8000ff1e0ff */
[----:B------:R-:W-:Y:S02]  /*5210*/  IADD3.X R3, PT, PT, RZ, UR9, RZ, P0, !PT ;  /* 0x00000009ff037c10 */ /* 0x000fe400087fe4ff */
[----:B--2---:R-:W-:-:S05]  /*5220*/  SHF.L.U32 R0, R4, 0x10, RZ ;  /* 0x0000001004007819 */ /* 0x004fca00000006ff */
[----:B------:R-:W-:-:S06]  /*5230*/  FMUL.FTZ R0, R0, 1.4426950216293334961 ;  /* 0x3fb8aa3b00007820 */ /* 0x000fcc0000410000 */
[----:B------:R-:W0:Y:S02]  /*5240*/  MUFU.EX2 R0, R0 ;  /* 0x0000000000007308 */ /* 0x000e240000000800 */
[----:B0-----:R-:W-:-:S05]  /*5250*/  F2FP.BF16.F32.PACK_AB R5, RZ, R0 ;  /* 0x00000000ff05723e */ /* 0x001fca00000010ff */
[----:B------:R-:W-:Y:S01]  /*5260*/  STG.E.U16 desc[UR6][R2.64], R5 ;  /* 0x0000000502007986 */ /* 0x000fe2000c101506 */
[----:B------:R-:W-:Y:S05]  /*5270*/  EXIT ;  /* 0x000000000000794d */ /* 0x000fea0003800000 */
.L_x_31442:
        /* <DEDUP_REMOVED lines=16> */
.L_x_37295:


//--------------------- .text._ZN2at6native27unrolled_elementwise_kernelIZZZNS0_15exp_kernel_cudaERNS_18TensorIteratorBaseEENKUlvE0_clEvENKUlvE2_clEvEUlN3c108BFloat16EE_St5arrayIPcLm2EELi4E23TrivialOffsetCalculatorILi1EjESD_NS0_6memory15LoadWithoutCastENSE_16StoreWithoutCastEEEviT_T0_T2_T3_T4_T5_ --------------------------
	.section	.text._ZN2at6native27unrolled_elementwise_kernelIZZZNS0_15exp_kernel_cudaERNS_18TensorIteratorBaseEENKUlvE0_clEvENKUlvE2_clEvEUlN3c108BFloat16EE_St5arrayIPcLm2EELi4E23TrivialOffsetCalculatorILi1EjESD_NS0_6memory15LoadWithoutCastENSE_16StoreWithoutCastEEEviT_T0_T2_T3_T4_T5_,"ax",@progbits
	.align	128
        .global         _ZN2at6native27unrolled_elementwise_kernelIZZZNS0_15exp_kernel_cudaERNS_18TensorIteratorBaseEENKUlvE0_clEvENKUlvE2_clEvEUlN3c108BFloat16EE_St5arrayIPcLm2EELi4E23TrivialOffsetCalculatorILi1EjESD_NS0_6memory15LoadWithoutCastENSE_16StoreWithoutCastEEEviT_T0_T2_T3_T4_T5_
        .type           _ZN2at6native27unrolled_elementwise_kernelIZZZNS0_15exp_kernel_cudaERNS_18TensorIteratorBaseEENKUlvE0_clEvENKUlvE2_clEvEUlN3c108BFloat16EE_St5arrayIPcLm2EELi4E23TrivialOffsetCalculatorILi1EjESD_NS0_6memory15LoadWithoutCastENSE_16StoreWithoutCastEEEviT_T0_T2_T3_T4_T5_,@function
        .size           _ZN2at6native27unrolled_elementwise_kernelIZZZNS0_15exp_kernel_cudaERNS_18TensorIteratorBaseEENKUlvE0_clEvENKUlvE2_clEvEUlN3c108BFloat16EE_St5arrayIPcLm2EELi4E23TrivialOffsetCalculatorILi1EjESD_NS0_6memory15LoadWithoutCastENSE_16StoreWithoutCastEEEviT_T0_T2_T3_T4_T5_,(.L_x_37296 - _ZN2at6native27unrolled_elementwise_kernelIZZZNS0_15exp_kernel_cudaERNS_18TensorIteratorBaseEENKUlvE0_clEvENKUlvE2_clEvEUlN3c108BFloat16EE_St5arrayIPcLm2EELi4E23TrivialOffsetCalculatorILi1EjESD_NS0_6memory15LoadWithoutCastENSE_16StoreWithoutCastEEEviT_T0_T2_T3_T4_T5_)
        .other          _ZN2at6native27unrolled_elementwise_kernelIZZZNS0_15exp_kernel_cudaERNS_18TensorIteratorBaseEENKUlvE0_clEvENKUlvE2_clEvEUlN3c108BFloat16EE_St5arrayIPcLm2EELi4E23TrivialOffsetCalculatorILi1EjESD_NS0_6memory15LoadWithoutCastENSE_16StoreWithoutCastEEEviT_T0_T2_T3_T4_T5_,@"STO_CUDA_ENTRY STV_DEFAULT"
_ZN2at6native27unrolled_elementwise_kernelIZZZNS0_15exp_kernel_cudaERNS_18TensorIteratorBaseEENKUlvE0_clEvENKUlvE2_clEvEUlN3c108BFloat16EE_St5arrayIPcLm2EELi4E23TrivialOffsetCalculatorILi1EjESD_NS0_6memory15LoadWithoutCastENSE_16StoreWithoutCastEEEviT_T0_T2_T3_T4_T5_:
.text._ZN2at6native27unrolled_elementwise_kernelIZZZNS0_15exp_kernel_cudaERNS_18TensorIteratorBaseEENKUlvE0_clEvENKUlvE2_clEvEUlN3c108BFloat16EE_St5arrayIPcLm2EELi4E23TrivialOffsetCalculatorILi1EjESD_NS0_6memory15LoadWithoutCastENSE_16StoreWithoutCastEEEviT_T0_T2_T3_T4_T5_:
        /* <DEDUP_REMOVED lines=17> */
[----:B0-----:R-:W-:-:S05]  /*0110*/  @!P0 IMAD.WIDE.U32 R12, R7, 0x2, R12 ;  /* 0x00000002070c8825 */ /* 0x001fca00078e000c */
[----:B-1----:R0:W3:Y:S07]  /*0120*/  @!P0 LDG.E.U16 R10, desc[UR4][R12.64] ;  /* 0x000000040c0a8981 */ /* 0x0020ee000c1e1500 */
[----:B------:R-:W1:Y:S01]  /*0130*/  @!P2 LDC.64 R8, c[0x0][0x390] ;  /* 0x0000e400ff08ab82 */ /* 0x000e620000000a00 */
[----:B------:R-:W-:Y:S02]  /*0140*/  @!P2 LEA R7, R3, R18, 0x9 ;  /* 0x000000120307a211 */ /* 0x000fe400078e48ff */
[----:B------:R-:W-:Y:S01]  /*0150*/  PRMT R19, RZ, 0x7610, R19 ;  /* 0x00007610ff137816 */ /* 0x000fe20000000013 */
[----:B--2---:R-:W-:Y:S01]  /*0160*/  @!P1 IMAD.WIDE.U32 R14, R11, 0x2, R14 ;  /* 0x000000020b0e9825 */ /* 0x004fe200078e000e */
[----:B------:R-:W-:-:S06]  /*0170*/  PRMT R11, RZ, 0x7610, R11 ;  /* 0x00007610ff0b7816 */ /* 0x000fcc000000000b */
[----:B------:R2:W4:Y:S01]  /*0180*/  @!P1 LDG.E.U16 R11, desc[UR4][R14.64] ;  /* 0x000000040e0b9981 */ /* 0x000522000c1e1500 */
[----:B-1----:R-:W-:-:S05]  /*0190*/  @!P2 IMAD.WIDE.U32 R8, R7, 0x2, R8 ;  /* 0x000000020708a825 */ /* 0x002fca00078e0008 */
[----:B------:R1:W4:Y:S01]  /*01a0*/  @!P2 LDG.E.U16 R19, desc[UR4][R8.64] ;  /* 0x000000040813a981 */ /* 0x000322000c1e1500 */
[----:B------:R-:W-:-:S05]  /*01b0*/  @!P2 VIADD R18, R18, 0x80 ;  /* 0x000000801212a836 */ /* 0x000fca0000000000 */
[-C--:B------:R-:W-:Y:S02]  /*01c0*/  ISETP.GE.AND P0, PT, R18, R5.reuse, PT ;  /* 0x000000051200720c */ /* 0x080fe40003f06270 */
[----:B------:R-:W-:-:S11]  /*01d0*/  ISETP.GE.AND P1, PT, R0, R5, PT ;  /* 0x000000050000720c */ /* 0x000fd60003f26270 */
[----:B------:R-:W1:Y:S01]  /*01e0*/  @!P0 LDC.64 R16, c[0x0][0x390] ;  /* 0x0000e400ff108b82 */ /* 0x000e620000000a00 */
[----:B0-----:R-:W-:Y:S02]  /*01f0*/  @!P0 IMAD R13, R3, 0x200, R18 ;  /* 0x00000200030d8824 */ /* 0x001fe400078e0212 */
[----:B--2---:R-:W-:-:S05]  /*0200*/  VIADD R14, R0, 0x100 ;  /* 0x00000100000e7836 */ /* 0x004fca0000000000 */
[----:B-1----:R-:W0:Y:S01]  /*0210*/  @!P1 LDC.64 R8, c[0x0][0x388] ;  /* 0x0000e200ff089b82 */ /* 0x002e220000000a00 */
[----:B------:R-:W-:Y:S02]  /*0220*/  ISETP.GE.AND P3, PT, R14, R5, PT ;  /* 0x000000050e00720c */ /* 0x000fe40003f66270 */
[----:B------:R-:W-:Y:S01]  /*0230*/  PRMT R7, RZ, 0x7610, R7 ;  /* 0x00007610ff077816 */ /* 0x000fe20000000007 */
[----:B------:R-:W-:Y:S01]  /*0240*/  @!P0 IMAD.WIDE.U32 R12, R13, 0x2, R16 ;  /* 0x000000020d0c8825 */ /* 0x000fe200078e0010 */
[----:B------:R-:W-:-:S04]  /*0250*/  IADD3 R16, PT, PT, R0, 0x80, RZ ;  /* 0x0000008000107810 */ /* 0x000fc80007ffe0ff */
[----:B------:R-:W-:Y:S01]  /*0260*/  ISETP.GE.AND P2, PT, R16, R5, PT ;  /* 0x000000051000720c */ /* 0x000fe20003f46270 */
[----:B------:R1:W5:Y:S02]  /*0270*/  @!P0 LDG.E.U16 R7, desc[UR4][R12.64] ;  /* 0x000000040c078981 */ /* 0x000364000c1e1500 */
[----:B-1----:R-:W-:-:S04]  /*0280*/  @!P1 IMAD R13, R3, 0x200, R0 ;  /* 0x00000200030d9824 */ /* 0x002fc800078e0200 */
[----:B0-----:R-:W-:Y:S01]  /*0290*/  @!P1 IMAD.WIDE.U32 R8, R13, 0x2, R8 ;  /* 0x000000020d089825 */ /* 0x001fe200078e0008 */
[----:B------:R-:W-:Y:S02]  /*02a0*/  IADD3 R12, PT, PT, R0, 0x180, RZ ;  /* 0x00000180000c7810 */ /* 0x000fe40007ffe0ff */
[----:B------:R-:W-:-:S04]  /*02b0*/  @!P1 MOV R0, R16 ;  /* 0x0000001000009202 */ /* 0x000fc80000000f00 */
[-C--:B------:R-:W-:Y:S01]  /*02c0*/  ISETP.GE.AND P4, PT, R0, R5.reuse, PT ;  /* 0x000000050000720c */ /* 0x080fe20003f86270 */
[----:B------:R-:W-:Y:S01]  /*02d0*/  BSSY.RECONVERGENT B0, `(.L_x_31443) ;  /* 0x000001a000007945 */ /* 0x000fe20003800200 */
[----:B------:R-:W-:Y:S01]  /*02e0*/  ISETP.GE.AND P0, PT, R12, R5, PT ;  /* 0x000000050c00720c */ /* 0x000fe20003f06270 */
[----:B---3--:R-:W-:-:S04]  /*02f0*/  @!P1 IMAD.U32 R10, R10, 0x10000, RZ ;  /* 0x000100000a0a9824 */ /* 0x008fc800078e00ff */
[----:B------:R-:W-:-:S06]  /*0300*/  @!P1 FMUL.FTZ R10, R10, 1.4426950216293334961 ;  /* 0x3fb8aa3b0a0a9820 */ /* 0x000fcc0000410000 */
[----:B------:R-:W0:Y:S01]  /*0310*/  @!P1 MUFU.EX2 R10, R10 ;  /* 0x0000000a000a9308 */ /* 0x000e220000000800 */
[----:B----4-:R-:W-:Y:S02]  /*0320*/  @!P2 SHF.L.U32 R11, R11, 0x10, RZ ;  /* 0x000000100b0ba819 */ /* 0x010fe400000006ff */
[----:B0-----:R-:W-:-:S03]  /*0330*/  @!P1 F2FP.BF16.F32.PACK_AB R6, RZ, R10 ;  /* 0x0000000aff06923e */ /* 0x001fc600000010ff */
[----:B------:R-:W-:Y:S01]  /*0340*/  @!P2 FMUL.FTZ R11, R11, 1.4426950216293334961 ;  /* 0x3fb8aa3b0b0ba820 */ /* 0x000fe20000410000 */
[----:B------:R-:W-:Y:S01]  /*0350*/  @!P3 IMAD.U32 R19, R19, 0x10000, RZ ;  /* 0x000100001313b824 */ /* 0x000fe200078e00ff */
[----:B------:R0:W-:Y:S03]  /*0360*/  @!P1 STG.E.U16 desc[UR4][R8.64], R6 ;  /* 0x0000000608009986 */ /* 0x0001e6000c101504 */
[----:B------:R-:W-:Y:S01]  /*0370*/  @!P3 FMUL.FTZ R19, R19, 1.4426950216293334961 ;  /* 0x3fb8aa3b1313b820 */ /* 0x000fe20000410000 */
[----:B------:R-:W1:Y:S08]  /*0380*/  @!P2 MUFU.EX2 R11, R11 ;  /* 0x0000000b000ba308 */ /* 0x000e700000000800 */
[----:B------:R-:W2:Y:S01]  /*0390*/  @!P3 MUFU.EX2 R19, R19 ;  /* 0x000000130013b308 */ /* 0x000ea20000000800 */
[----:B-1----:R-:W-:-:S02]  /*03a0*/  @!P2 F2FP.BF16.F32.PACK_AB R2, RZ, R11 ;  /* 0x0000000bff02a23e */ /* 0x002fc400000010ff */
[----:B--2---:R-:W-:Y:S01]  /*03b0*/  @!P3 F2FP.BF16.F32.PACK_AB R4, RZ, R19 ;  /* 0x00000013ff04b23e */ /* 0x004fe200000010ff */
[----:B0-----:R-:W-:Y:S06]  /*03c0*/  @P4 BRA `(.L_x_31444) ;  /* 0x0000000000284947 */ /* 0x001fec0003800000 */
[----:B------:R-:W0:Y:S01]  /*03d0*/  LDC.64 R8, c[0x0][0x388] ;  /* 0x0000e200ff087b82 */ /* 0x000e220000000a00 */
[----:B------:R-:W-:Y:S01]  /*03e0*/  IMAD R11, R3, 0x200, R0 ;  /* 0x00000200030b7824 */ /* 0x000fe200078e0200 */
[----:B------:R-:W-:-:S04]  /*03f0*/  IADD3 R0, PT, PT, R0, 0x80, RZ ;  /* 0x0000008000007810 */ /* 0x000fc80007ffe0ff */
[----:B------:R-:W-:-:S13]  /*0400*/  ISETP.GE.AND P1, PT, R0, R5, PT ;  /* 0x000000050000720c */ /* 0x000fda0003f26270 */
[----:B------:R-:W-:Y:S01]  /*0410*/  @!P1 IMAD R13, R3, 0x200, R0 ;  /* 0x00000200030d9824 */ /* 0x000fe200078e0200 */
[----:B------:R-:W-:Y:S01]  /*0420*/  @!P1 IADD3 R0, PT, PT, R0, 0x80, RZ ;  /* 0x0000008000009810 */ /* 0x000fe20007ffe0ff */
[----:B0-----:R-:W-:-:S04]  /*0430*/  IMAD.WIDE.U32 R10, R11, 0x2, R8 ;  /* 0x000000020b0a7825 */ /* 0x001fc800078e0008 */
[----:B------:R-:W-:Y:S01]  /*0440*/  @!P1 IMAD.WIDE.U32 R8, R13, 0x2, R8 ;  /* 0x000000020d089825 */ /* 0x000fe200078e0008 */
[----:B------:R0:W-:Y:S04]  /*0450*/  STG.E.U16 desc[UR4][R10.64], R2 ;  /* 0x000000020a007986 */ /* 0x0001e8000c101504 */
[----:B------:R0:W-:Y:S02]  /*0460*/  @!P1 STG.E.U16 desc[UR4][R8.64], R4 ;  /* 0x0000000408009986 */ /* 0x0001e4000c101504 */
.L_x_31444:
[----:B------:R-:W-:Y:S05]  /*0470*/  BSYNC.RECONVERGENT B0 ;  /* 0x0000000000007941 */ /* 0x000fea0003800200 */
.L_x_31443:
[----:B------:R-:W-:Y:S01]  /*0480*/  ISETP.GE.AND P1, PT, R0, R5, PT ;  /* 0x000000050000720c */ /* 0x000fe20003f26270 */
[----:B-----5:R-:W-:-:S04]  /*0490*/  @!P0 IMAD.U32 R7, R7, 0x10000, RZ ;  /* 0x0001000007078824 */ /* 0x020fc800078e00ff */
[----:B------:R-:W-:-:S08]  /*04a0*/  @!P0 FMUL.FTZ R7, R7, 1.4426950216293334961 ;  /* 0x3fb8aa3b07078820 */ /* 0x000fd00000410000 */
[----:B------:R-:W-:Y:S05]  /*04b0*/  @P1 EXIT ;  /* 0x000000000000194d */ /* 0x000fea0003800000 */
[----:B0-----:R-:W0:Y:S01]  /*04c0*/  LDC.64 R4, c[0x0][0x388] ;  /* 0x0000e200ff047b82 */ /* 0x001e220000000a00 */
[----:B------:R-:W1:Y:S01]  /*04d0*/  @!P0 MUFU.EX2 R7, R7 ;  /* 0x0000000700078308 */ /* 0x000e620000000800 */
[----:B------:R-:W-:Y:S02]  /*04e0*/  LEA R3, R3, R0, 0x9 ;  /* 0x0000000003037211 */ /* 0x000fe400078e48ff */
[----:B-1----:R-:W-:-:S04]  /*04f0*/  @!P0 F2FP.BF16.F32.PACK_AB R2, RZ, R7 ;  /* 0x00000007ff02823e */ /* 0x002fc800000010ff */
[----:B------:R-:W-:Y:S01]  /*0500*/  PRMT R0, R2, 0x7610, R0 ;  /* 0x0000761002007816 */ /* 0x000fe20000000000 */
[----:B0-----:R-:W-:-:S05]  /*0510*/  IMAD.WIDE.U32 R2, R3, 0x2, R4 ;  /* 0x0000000203027825 */ /* 0x001fca00078e0004 */
[----:B------:R-:W-:Y:S01]  /*0520*/  STG.E.U16 desc[UR4][R2.64], R0 ;  /* 0x0000000002007986 */ /* 0x000fe2000c101504 */
[----:B------:R-:W-:Y:S05]  /*0530*/  EXIT ;  /* 0x000000000000794d */ /* 0x000fea0003800000 */
.L_x_31445:
        /* <DEDUP_REMOVED lines=12> */
.L_x_37296:


//--------------------- .text._ZN2at6native29vectorized_elementwise_kernelILi2EZZZNS0_15exp_kernel_cudaERNS_18TensorIteratorBaseEENKUlvE0_clEvENKUlvE2_clEvEUlN3c108BFloat16EE_St5arrayIPcLm2EEEEviT0_T1_ --------------------------
	.section	.text._ZN2at6native29vectorized_elementwise_kernelILi2EZZZNS0_15exp_kernel_cudaERNS_18TensorIteratorBaseEENKUlvE0_clEvENKUlvE2_clEvEUlN3c108BFloat16EE_St5arrayIPcLm2EEEEviT0_T1_,"ax",@progbits
	.align	128
        .global         _ZN2at6native29vectorized_elementwise_kernelILi2EZZZNS0_15exp_kernel_cudaERNS_18TensorIteratorBaseEENKUlvE0_clEvENKUlvE2_clEvEUlN3c108BFloat16EE_St5arrayIPcLm2EEEEviT0_T1_
        .type           _ZN2at6native29vectorized_elementwise_kernelILi2EZZZNS0_15exp_kernel_cudaERNS_18TensorIteratorBaseEENKUlvE0_clEvENKUlvE2_clEvEUlN3c108BFloat16EE_St5arrayIPcLm2EEEEviT0_T1_,@function
        .size           _ZN2at6native29vectorized_elementwise_kernelILi2EZZZNS0_15exp_kernel_cudaERNS_18TensorIteratorBaseEENKUlvE0_clEvENKUlvE2_clEvEUlN3c108BFloat16EE_St5arrayIPcLm2EEEEviT0_T1_,(.L_x_37297 - _ZN2at6native29vectorized_elementwise_kernelILi2EZZZNS0_15exp_kernel_cudaERNS_18TensorIteratorBaseEENKUlvE0_clEvENKUlvE2_clEvEUlN3c108BFloat16EE_St5arrayIPcLm2EEEEviT0_T1_)
        .other          _ZN2at6native29vectorized_elementwise_kernelILi2EZZZNS0_15exp_kernel_cudaERNS_18TensorIteratorBaseEENKUlvE0_clEvENKUlvE2_clEvEUlN3c108BFloat16EE_St5arrayIPcLm2EEEEviT0_T1_,@"STO_CUDA_ENTRY STV_DEFAULT"
_ZN2at6native29vectorized_elementwise_kernelILi2EZZZNS0_15exp_kernel_cudaERNS_18TensorIteratorBaseEENKUlvE0_clEvENKUlvE2_clEvEUlN3c108BFloat16EE_St5arrayIPcLm2EEEEviT0_T1_:
.text._ZN2at6native29vectorized_elementwise_kernelILi2EZZZNS0_15exp_kernel_cudaERNS_18TensorIteratorBaseEENKUlvE0_clEvENKUlvE2_clEvEUlN3c108BFloat16EE_St5arrayIPcLm2EEEEviT0_T1_:
        /* <DEDUP_REMOVED lines=20> */
[----:B0-----:R-:W-:Y:S01]  /*0140*/  @!P5 IMAD.WIDE.U32 R24, R11, 0x2, R24 ;  /* 0x000000020b18d825 */ /* 0x001fe200078e0018 */
[----:B------:R-:W-:-:S04]  /*0150*/  PRMT R11, RZ, 0x7610, R11 ;  /* 0x00007610ff0b7816 */ /* 0x000fc8000000000b */
[----:B------:R-:W2:Y:S07]  /*0160*/  @!P5 LDG.E.U16 R20, desc[UR4][R24.64] ;  /* 0x000000041814d981 */ /* 0x000eae000c1e1500 */
[----:B------:R-:W-:Y:S01]  /*0170*/  @!P6 IADD3 R19, PT, PT, R0, R21, RZ ;  /* 0x000000150013e210 */ /* 0x000fe20007ffe0ff */
[----:B------:R-:W-:Y:S01]  /*0180*/  @!P6 VIADD R21, R21, 0x80 ;  /* 0x000000801515e836 */ /* 0x000fe20000000000 */
[----:B------:R-:W0:Y:S04]  /*0190*/  @!P6 LDC.64 R16, c[0x0][0x390] ;  /* 0x0000e400ff10eb82 */ /* 0x000e280000000a00 */
[----:B------:R-:W-:-:S13]  /*01a0*/  ISETP.GE.U32.AND P1, PT, R21, R2, PT ;  /* 0x000000021500720c */ /* 0x000fda0003f26070 */
[----:B------:R-:W-:Y:S01]  /*01b0*/  @!P1 IMAD.IADD R15, R0, 0x1, R21 ;  /* 0x00000001000f9824 */ /* 0x000fe200078e0215 */
[----:B------:R-:W-:Y:S01]  /*01c0*/  @!P1 IADD3 R21, PT, PT, R21, 0x80, RZ ;  /* 0x0000008015159810 */ /* 0x000fe20007ffe0ff */
[----:B------:R-:W3:Y:S03]  /*01d0*/  @!P1 LDC.64 R28, c[0x0][0x390] ;  /* 0x0000e400ff1c9b82 */ /* 0x000ee60000000a00 */
[----:B------:R-:W-:Y:S01]  /*01e0*/  ISETP.GE.U32.AND P2, PT, R21, R2, PT ;  /* 0x000000021500720c */ /* 0x000fe20003f46070 */
[----:B0-----:R-:W-:-:S05]  /*01f0*/  @!P6 IMAD.WIDE.U32 R16, R19, 0x2, R16 ;  /* 0x000000021310e825 */ /* 0x001fca00078e0010 */
[----:B------:R0:W4:Y:S07]  /*0200*/  @!P6 LDG.E.U16 R11, desc[UR4][R16.64] ;  /* 0x00000004100be981 */ /* 0x00012e000c1e1500 */
[----:B------:R-:W-:Y:S01]  /*0210*/  @!P2 IMAD.IADD R26, R0, 0x1, R21 ;  /* 0x00000001001aa824 */ /* 0x000fe200078e0215 */
[----:B------:R-:W5:Y:S01]  /*0220*/  @!P2 LDC.64 R18, c[0x0][0x390] ;  /* 0x0000e400ff12ab82 */ /* 0x000f620000000a00 */
[----:B------:R-:W-:-:S05]  /*0230*/  @!P2 VIADD R21, R21, 0x80 ;  /* 0x000000801515a836 */ /* 0x000fca0000000000 */
[----:B------:R-:W-:-:S13]  /*0240*/  ISETP.GE.U32.AND P3, PT, R21, R2, PT ;  /* 0x000000021500720c */ /* 0x000fda0003f66070 */
[----:B------:R-:W-:Y:S01]  /*0250*/  @!P3 IADD3 R27, PT, PT, R0, R21, RZ ;  /* 0x00000015001bb210 */ /* 0x000fe20007ffe0ff */
[----:B------:R-:W-:Y:S01]  /*0260*/  @!P3 VIADD R21, R21, 0x80 ;  /* 0x000000801515b836 */ /* 0x000fe20000000000 */
[----:B0-----:R-:W0:Y:S04]  /*0270*/  @!P3 LDC.64 R16, c[0x0][0x390] ;  /* 0x0000e400ff10bb82 */ /* 0x001e280000000a00 */
[----:B------:R-:W-:Y:S01]  /*0280*/  ISETP.GE.U32.AND P4, PT, R21, R2, PT ;  /* 0x000000021500720c */ /* 0x000fe20003f86070 */
[----:B-1----:R-:W-:-:S12]  /*0290*/  @!P0 IMAD.WIDE.U32 R12, R23, 0x2, R12 ;  /* 0x00000002170c8825 */ /* 0x002fd800078e000c */
[----:B------:R-:W-:Y:S01]  /*02a0*/  @!P4 IADD3 R25, PT, PT, R0, R21, RZ ;  /* 0x000000150019c210 */ /* 0x000fe20007ffe0ff */
[----:B------:R-:W-:-:S05]  /*02b0*/  @!P4 VIADD R21, R21, 0x80 ;  /* 0x000000801515c836 */ /* 0x000fca0000000000 */
[----:B------:R-:W-:Y:S02]  /*02c0*/  ISETP.GE.U32.AND P5, PT, R21, R2, PT ;  /* 0x000000021500720c */ /* 0x000fe40003fa6070 */
[----:B------:R-:W-:Y:S01]  /*02d0*/  PRMT R23, RZ, 0x7610, R23 ;  /* 0x00007610ff177816 */ /* 0x000fe20000000017 */
[----:B---3--:R-:W-:-:S05]  /*02e0*/  @!P1 IMAD.WIDE.U32 R28, R15, 0x2, R28 ;  /* 0x000000020f1c9825 */ /* 0x008fca00078e001c */
[----:B------:R1:W3:Y:S05]  /*02f0*/  @!P0 LDG.E.U16 R23, desc[UR4][R12.64] ;  /* 0x000000040c178981 */ /* 0x0002ea000c1e1500 */
[----:B------:R-:W5:Y:S08]  /*0300*/  @!P5 LDC.64 R14, c[0x0][0x390] ;  /* 0x0000e400ff0edb82 */ /* 0x000f700000000a00 */
[----:B-1----:R-:W1:Y:S01]  /*0310*/  @!P4 LDC.64 R12, c[0x0][0x390] ;  /* 0x0000e400ff0ccb82 */ /* 0x002e620000000a00 */
[----:B------:R-:W-:-:S02]  /*0320*/  @!P5 IMAD.IADD R21, R0, 0x1, R21 ;  /* 0x000000010015d824 */ /* 0x000fc400078e0215 */
[----:B0-----:R-:W-:Y:S01]  /*0330*/  @!P3 IMAD.WIDE.U32 R16, R27, 0x2, R16 ;  /* 0x000000021b10b825 */ /* 0x001fe200078e0010 */
[----:B------:R-:W-:Y:S02]  /*0340*/  PRMT R27, RZ, 0x7610, R27 ;  /* 0x00007610ff1b7816 */ /* 0x000fe4000000001b */
[----:B------:R-:W-:Y:S01]  /*0350*/  PRMT R24, RZ, 0x7610, R24 ;  /* 0x00007610ff187816 */ /* 0x000fe20000000018 */
[----:B-----5:R-:W-:Y:S01]  /*0360*/  @!P2 IMAD.WIDE.U32 R18, R26, 0x2, R18 ;  /* 0x000000021a12a825 */ /* 0x020fe200078e0012 */
[----:B------:R-:W-:Y:S02]  /*0370*/  PRMT R26, RZ, 0x7610, R26 ;  /* 0x00007610ff1a7816 */ /* 0x000fe4000000001a */
[----:B------:R-:W5:Y:S04]  /*0380*/  @!P3 LDG.E.U16 R27, desc[UR4][R16.64] ;  /* 0x00000004101bb981 */ /* 0x000f68000c1e1500 */
[----:B------:R-:W5:Y:S01]  /*0390*/  @!P1 LDG.E.U16 R24, desc[UR4][R28.64] ;  /* 0x000000041c189981 */ /* 0x000f62000c1e1500 */
[----:B------:R-:W-:Y:S01]  /*03a0*/  @!P5 IMAD.WIDE.U32 R14, R21, 0x2, R14 ;  /* 0x00000002150ed825 */ /* 0x000fe200078e000e */
[----:B------:R-:W-:-:S02]  /*03b0*/  PRMT R21, RZ, 0x7610, R21 ;  /* 0x00007610ff157816 */ /* 0x000fc40000000015 */
[----:B------:R0:W5:Y:S04]  /*03c0*/  @!P2 LDG.E.U16 R26, desc[UR4][R18.64] ;  /* 0x00000004121aa981 */ /* 0x000168000c1e1500 */
[----:B------:R-:W5:Y:S01]  /*03d0*/  @!P5 LDG.E.U16 R21, desc[UR4][R14.64] ;  /* 0x000000040e15d981 */ /* 0x000f62000c1e1500 */
[----:B-1----:R-:W-:Y:S01]  /*03e0*/  @!P4 IMAD.WIDE.U32 R12, R25, 0x2, R12 ;  /* 0x00000002190cc825 */ /* 0x002fe200078e000c */
[----:B------:R-:W-:-:S06]  /*03f0*/  PRMT R25, RZ, 0x7610, R25 ;  /* 0x00007610ff197816 */ /* 0x000fcc0000000019 */
[----:B------:R1:W5:Y:S01]  /*0400*/  @!P4 LDG.E.U16 R25, desc[UR4][R12.64] ;  /* 0x000000040c19c981 */ /* 0x000362000c1e1500 */
[----:B0-----:R-:W-:-:S04]  /*0410*/  IADD3 R19, PT, PT, R3, 0x100, RZ ;  /* 0x0000010003137810 */ /* 0x001fc80007ffe0ff */
[-C--:B------:R-:W-:Y:S02]  /*0420*/  ISETP.GE.U32.AND P5, PT, R19, R2.reuse, PT ;  /* 0x000000021300720c */ /* 0x080fe40003fa6070 */
[C---:B------:R-:W-:Y:S01]  /*0430*/  ISETP.GE.U32.AND P0, PT, R3.reuse, R2, PT ;  /* 0x000000020300720c */ /* 0x040fe20003f06070 */
[C---:B-1----:R-:W-:Y:S01]  /*0440*/  VIADD R13, R3.reuse, 0x200 ;  /* 0x00000200030d7836 */ /* 0x042fe20000000000 */
[----:B------:R-:W-:-:S04]  /*0450*/  IADD3 R19, PT, PT, R3, 0x300, RZ ;  /* 0x0000030003137810 */ /* 0x000fc80007ffe0ff */
[-C--:B------:R-:W-:Y:S01]  /*0460*/  ISETP.GE.U32.AND P3, PT, R13, R2.reuse, PT ;  /* 0x000000020d00720c */ /* 0x080fe20003f66070 */
[----:B------:R-:W-:Y:S01]  /*0470*/  VIADD R13, R3, 0x280 ;  /* 0x00000280030d7836 */ /* 0x000fe20000000000 */
[-C--:B------:R-:W-:Y:S01]  /*0480*/  ISETP.GE.U32.AND P6, PT, R19, R2.reuse, PT ;  /* 0x000000021300720c */ /* 0x080fe20003fc6070 */
[C---:B------:R-:W-:Y:S02]  /*0490*/  VIADD R17, R3.reuse, 0x80 ;  /* 0x0000008003117836 */ /* 0x040fe40000000000 */
[----:B------:R-:W-:Y:S01]  /*04a0*/  VIADD R19, R3, 0x380 ;  /* 0x0000038003137836 */ /* 0x000fe20000000000 */
[-C--:B------:R-:W-:Y:S02]  /*04b0*/  ISETP.GE.U32.AND P4, PT, R13, R2.reuse, PT ;  /* 0x000000020d00720c */ /* 0x080fe40003f86070 */
[----:B------:R-:W-:Y:S01]  /*04c0*/  ISETP.GE.U32.AND P1, PT, R17, R2, PT ;  /* 0x000000021100720c */ /* 0x000fe20003f26070 */
[----:B------:R-:W-:Y:S04]  /*04d0*/  BSSY.RECONVERGENT B0, `(.L_x_31447) ;  /* 0x0000055000007945 */ /* 0x000fe80003800200 */
[----:B------:R-:W-:Y:S01]  /*04e0*/  BSSY.RELIABLE B1, `(.L_x_31448) ;  /* 0x000004d000017945 */ /* 0x000fe20003800100 */
[----:B--2---:R-:W-:-:S02]  /*04f0*/  @!P0 IMAD.U32 R20, R20, 0x10000, RZ ;  /* 0x0001000014148824 */ /* 0x004fc400078e00ff */
[----:B----4-:R-:W-:-:S04]  /*0500*/  @!P5 IMAD.U32 R11, R11, 0x10000, RZ ;  /* 0x000100000b0bd824 */ /* 0x010fc800078e00ff */
[----:B------:R-:W-:-:S04]  /*0510*/  @!P5 FMUL.FTZ R16, R11, 1.4426950216293334961 ;  /* 0x3fb8aa3b0b10d820 */ /* 0x000fc80000410000 */
[----:B------:R-:W0:Y:S01]  /*0520*/  @!P5 MUFU.EX2 R12, R16 ;  /* 0x00000010000cd308 */ /* 0x000e220000000800 */
[----:B------:R-:W-:-:S04]  /*0530*/  IADD3 R11, PT, PT, R3, 0x180, RZ ;  /* 0x00000180030b7810 */ /* 0x000fc80007ffe0ff */
[----:B------:R-:W-:Y:S01]  /*0540*/  ISETP.GE.U32.AND P2, PT, R11, R2, PT ;  /* 0x000000020b00720c */ /* 0x000fe20003f46070 */
[----:B------:R-:W-:Y:S01]  /*0550*/  @!P0 FMUL.FTZ R11, R20, 1.4426950216293334961 ;  /* 0x3fb8aa3b140b8820 */ /* 0x000fe20000410000 */
[----:B0-----:R-:W-:Y:S02]  /*0560*/  @!P5 F2FP.BF16.F32.PACK_AB R4, RZ, R12 ;  /* 0x0000000cff04d23e */ /* 0x001fe400000010ff */
[----:B------:R-:W0:Y:S01]  /*0570*/  @!P0 LDC.64 R12, c[0x0][0x388] ;  /* 0x0000e200ff0c8b82 */ /* 0x000e220000000a00 */
[----:B------:R-:W-:Y:S02]  /*0580*/  ISETP.GE.U32.AND P5, PT, R19, R2, PT ;  /* 0x000000021300720c */ /* 0x000fe40003fa6070 */
[----:B------:R-:W1:Y:S01]  /*0590*/  @!P0 MUFU.EX2 R11, R11 ;  /* 0x0000000b000b8308 */ /* 0x000e620000000800 */
[----:B------:R-:W-:Y:S02]  /*05a0*/  @!P0 IMAD.IADD R19, R0, 0x1, R3 ;  /* 0x0000000100138824 */ /* 0x000fe400078e0203 */
[----:B------:R-:W-:Y:S01]  /*05b0*/  @!P0 IMAD.MOV.U32 R3, RZ, RZ, R17 ;  /* 0x000000ffff038224 */ /* 0x000fe200078e0011 */
[----:B-1----:R-:W-:Y:S01]  /*05c0*/  @!P0 F2FP.BF16.F32.PACK_AB R22, RZ, R11 ;  /* 0x0000000bff16823e */ /* 0x002fe200000010ff */
[----:B0-----:R-:W-:Y:S01]  /*05d0*/  @!P0 IMAD.WIDE.U32 R12, R19, 0x2, R12 ;  /* 0x00000002130c8825 */ /* 0x001fe200078e000c */
[----:B---3--:R-:W-:-:S05]  /*05e0*/  @!P1 SHF.L.U32 R23, R23, 0x10, RZ ;  /* 0x0000001017179819 */ /* 0x008fca00000006ff */
[----:B------:R-:W-:Y:S01]  /*05f0*/  @!P1 FMUL.FTZ R14, R23, 1.4426950216293334961 ;  /* 0x3fb8aa3b170e9820 */ /* 0x000fe20000410000 */
[----:B------:R0:W-:Y:S01]  /*0600*/  @!P0 STG.E.U16 desc[UR4][R12.64], R22 ;  /* 0x000000160c008986 */ /* 0x0001e2000c101504 */
[----:B------:R-:W-:-:S04]  /*0610*/  ISETP.GE.U32.AND P0, PT, R3, R2, PT ;  /* 0x000000020300720c */ /* 0x000fc80003f06070 */
[----:B------:R-:W1:Y:S01]  /*0620*/  @!P1 MUFU.EX2 R14, R14 ;  /* 0x0000000e000e9308 */ /* 0x000e620000000800 */
[----:B-----5:R-:W-:Y:S01]  /*0630*/  @!P4 SHF.L.U32 R27, R27, 0x10, RZ ;  /* 0x000000101b1bc819 */ /* 0x020fe200000006ff */
[----:B------:R-:W-:Y:S02]  /*0640*/  @!P2 IMAD.U32 R24, R24, 0x10000, RZ ;  /* 0x000100001818a824 */ /* 0x000fe400078e00ff */
[----:B------:R-:W-:Y:S01]  /*0650*/  @!P3 IMAD.U32 R26, R26, 0x10000, RZ ;  /* 0x000100001a1ab824 */ /* 0x000fe200078e00ff */
[----:B------:R-:W-:Y:S01]  /*0660*/  @!P5 SHF.L.U32 R21, R21, 0x10, RZ ;  /* 0x000000101515d819 */ /* 0x000fe200000006ff */
[----:B------:R-:W-:Y:S02]  /*0670*/  @!P2 FMUL.FTZ R15, R24, 1.4426950216293334961 ;  /* 0x3fb8aa3b180fa820 */ /* 0x000fe40000410000 */
[----:B------:R-:W-:Y:S01]  /*0680*/  @!P3 FMUL.FTZ R16, R26, 1.4426950216293334961 ;  /* 0x3fb8aa3b1a10b820 */ /* 0x000fe20000410000 */
[----:B------:R-:W-:Y:S01]  /*0690*/  @!P4 FMUL.FTZ R18, R27, 1.4426950216293334961 ;  /* 0x3fb8aa3b1b12c820 */ /* 0x000fe20000410000 */
[----:B------:R-:W-:-:S02]  /*06a0*/  @!P6 IMAD.U32 R25, R25, 0x10000, RZ ;  /* 0x000100001919e824 */ /* 0x000fc400078e00ff */
[----:B------:R-:W-:Y:S02]  /*06b0*/  @!P5 FMUL.FTZ R21, R21, 1.4426950216293334961 ;  /* 0x3fb8aa3b1515d820 */ /* 0x000fe40000410000 */
[----:B------:R-:W-:Y:S01]  /*06c0*/  @!P6 FMUL.FTZ R25, R25, 1.4426950216293334961 ;  /* 0x3fb8aa3b1919e820 */ /* 0x000fe20000410000 */
[----:B------:R-:W2:Y:S08]  /*06d0*/  @!P2 MUFU.EX2 R15, R15 ;  /* 0x0000000f000fa308 */ /* 0x000eb00000000800 */
[----:B------:R-:W3:Y:S08]  /*06e0*/  @!P3 MUFU.EX2 R16, R16 ;  /* 0x000000100010b308 */ /* 0x000ef00000000800 */
[----:B------:R-:W4:Y:S08]  /*06f0*/  @!P4 MUFU.EX2 R18, R18 ;  /* 0x000000120012c308 */ /* 0x000f300000000800 */
[----:B------:R-:W5:Y:S08]  /*0700*/  @!P6 MUFU.EX2 R25, R25 ;  /* 0x000000190019e308 */ /* 0x000f700000000800 */
[----:B------:R-:W0:Y:S01]  /*0710*/  @!P5 MUFU.EX2 R21, R21 ;  /* 0x000000150015d308 */ /* 0x000e220000000800 */
[----:B-1----:R-:W-:-:S02]  /*0720*/  @!P1 F2FP.BF16.F32.PACK_AB R5, RZ, R14 ;  /* 0x0000000eff05923e */ /* 0x002fc400000010ff */
[----:B--2---:R-:W-:Y:S02]  /*0730*/  @!P2 F2FP.BF16.F32.PACK_AB R6, RZ, R15 ;  /* 0x0000000fff06a23e */ /* 0x004fe400000010ff */
[----:B---3--:R-:W-:Y:S02]  /*0740*/  @!P3 F2FP.BF16.F32.PACK_AB R7, RZ, R16 ;  /* 0x00000010ff07b23e */ /* 0x008fe400000010ff */
[----:B----4-:R-:W-:Y:S02]  /*0750*/  @!P4 F2FP.BF16.F32.PACK_AB R8, RZ, R18 ;  /* 0x00000012ff08c23e */ /* 0x010fe400000010ff */
[----:B-----5:R-:W-:Y:S02]  /*0760*/  @!P6 F2FP.BF16.F32.PACK_AB R9, RZ, R25 ;  /* 0x00000019ff09e23e */ /* 0x020fe400000010ff */
[----:B0-----:R-:W-:Y:S01]  /*0770*/  @!P5 F2FP.BF16.F32.PACK_AB R10, RZ, R21 ;  /* 0x00000015ff0ad23e */ /* 0x001fe200000010ff */
        /* <DEDUP_REMOVED lines=13> */
.L_x_31449:
[----:B------:R-:W-:-:S13]  /*0850*/  ISETP.GE.U32.AND P0, PT, R3, R2, PT ;  /* 0x000000020300720c */ /* 0x000fda0003f06070 */
[----:B------:R-:W-:Y:S05]  /*0860*/  @P0 BRA `(.L_x_31451) ;  /* 0x0000000000300947 */ /* 0x000fea0003800000 */
[----:B0-----:R-:W0:Y:S01]  /*0870*/  LDC.64 R4, c[0x0][0x388] ;  /* 0x0000e200ff047b82 */ /* 0x001e220000000a00 */
[----:B------:R-:W-:Y:S01]  /*0880*/  IADD3 R11, PT, PT, R0, R3, RZ ;  /* 0x00000003000b7210 */ /* 0x000fe20007ffe0ff */
[----:B------:R-:W-:-:S04]  /*0890*/  VIADD R3, R3, 0x80 ;  /* 0x0000008003037836 */ /* 0x000fc80000000000 */
[----:B0-----:R-:W-:-:S05]  /*08a0*/  IMAD.WIDE.U32 R4, R11, 0x2, R4 ;  /* 0x000000020b047825 */ /* 0x001fca00078e0004 */
[----:B------:R1:W-:Y:S02]  /*08b0*/  STG.E.U16 desc[UR4][R4.64], R6 ;  /* 0x0000000604007986 */ /* 0x0003e4000c101504 */
.L_x_31450:
[----:B------:R-:W-:-:S13]  /*08c0*/  ISETP.GE.U32.AND P0, PT, R3, R2, PT ;  /* 0x000000020300720c */ /* 0x000fda0003f06070 */
[----:B------:R-:W-:Y:S05]  /*08d0*/  @P0 BRA `(.L_x_31452) ;  /* 0x0000000000340947 */ /* 0x000fea0003800000 */
[----:B01----:R-:W0:Y:S01]  /*08e0*/  LDC.64 R4, c[0x0][0x388] ;  /* 0x0000e200ff047b82 */ /* 0x003e220000000a00 */
[----:B------:R-:W-:Y:S01]  /*08f0*/  IADD3 R11, PT, PT, R0, R3, RZ ;  /* 0x00000003000b7210 */ /* 0x000fe20007ffe0ff */
[----:B------:R-:W-:-:S04]  /*0900*/  VIADD R3, R3, 0x80 ;  /* 0x0000008003037836 */ /* 0x000fc80000000000 */
[----:B0-----:R-:W-:-:S05]  /*0910*/  IMAD.WIDE.U32 R4, R11, 0x2, R4 ;  /* 0x000000020b047825 */ /* 0x001fca00078e0004 */
[----:B------:R1:W-:Y:S02]  /*0920*/  STG.E.U16 desc[UR4][R4.64], R7 ;  /* 0x0000000704007986 */ /* 0x0003e4000c101504 */
.L_x_31451:
        /* <DEDUP_REMOVED lines=8> */
.L_x_31452:
[----:B------:R-:W-:Y:S05]  /*09b0*/  BSYNC.RELIABLE B1 ;  /* 0x0000000000017941 */ /* 0x000fea0003800100 */
.L_x_31448:
[----:B------:R-:W-:-:S13]  /*09c0*/  ISETP.GE.U32.AND P0, PT, R3, R2, PT ;  /* 0x000000020300720c */ /* 0x000fda0003f06070 */
[----:B012---:R-:W0:Y:S01]  /*09d0*/  @!P0 LDC.64 R4, c[0x0][0x388] ;  /* 0x0000e200ff048b82 */ /* 0x007e220000000a00 */
[----:B------:R-:W-:Y:S01]  /*09e0*/  @!P0 IADD3 R7, PT, PT, R0, R3, RZ ;  /* 0x0000000300078210 */ /* 0x000fe20007ffe0ff */
[----:B------:R-:W-:-:S04]  /*09f0*/  @!P0 VIADD R3, R3, 0x80 ;  /* 0x0000008003038836 */ /* 0x000fc80000000000 */
[----:B0-----:R-:W-:-:S05]  /*0a00*/  @!P0 IMAD.WIDE.U32 R4, R7, 0x2, R4 ;  /* 0x0000000207048825 */ /* 0x001fca00078e0004 */
[----:B------:R2:W-:Y:S02]  /*0a10*/  @!P0 STG.E.U16 desc[UR4][R4.64], R9 ;  /* 0x0000000904008986 */ /* 0x0005e4000c101504 */
.L_x_31453:
[----:B------:R-:W-:Y:S05]  /*0a20*/  BSYNC.RECONVERGENT B0 ;  /* 0x0000000000007941 */ /* 0x000fea0003800200 */
.L_x_31447:
        /* <DEDUP_REMOVED lines=8> */
.L_x_31446:
        /* <DEDUP_REMOVED lines=8> */
[C---:B--2---:R-:W-:Y:S01]  /*0b30*/  IMAD.U32 R3, R8.reuse, 0x10000, RZ ;  /* 0x0001000008037824 */ /* 0x044fe200078e00ff */
[----:B------:R-:W-:-:S02]  /*0b40*/  PRMT R8, R8, 0x7632, R8 ;  /* 0x0000763208087816 */ /* 0x000fc40000000008 */
[----:B---3--:R-:W-:-:S03]  /*0b50*/  SHF.L.U32 R12, R11, 0x10, RZ ;  /* 0x000000100b0c7819 */ /* 0x008fc600000006ff */
[----:B0-----:R-:W-:Y:S01]  /*0b60*/  IMAD.U32 R4, R8, 0x10000, RZ ;  /* 0x0001000008047824 */ /* 0x001fe200078e00ff */
[C---:B----4-:R-:W-:Y:S01]  /*0b70*/  SHF.L.U32 R6, R9.reuse, 0x10, RZ ;  /* 0x0000001009067819 */ /* 0x050fe200000006ff */
[----:B------:R-:W-:Y:S01]  /*0b80*/  FMUL.FTZ R13, R12, 1.4426950216293334961 ;  /* 0x3fb8aa3b0c0d7820 */ /* 0x000fe20000410000 */
[----:B------:R-:W-:Y:S01]  /*0b90*/  PRMT R9, R9, 0x7632, R9 ;  /* 0x0000763209097816 */ /* 0x000fe20000000009 */
[C---:B-----5:R-:W-:Y:S01]  /*0ba0*/  IMAD.U32 R7, R10.reuse, 0x10000, RZ ;  /* 0x000100000a077824 */ /* 0x060fe200078e00ff */
[----:B------:R-:W-:Y:S01]  /*0bb0*/  PRMT R10, R10, 0x7632, R10 ;  /* 0x000076320a0a7816 */ /* 0x000fe2000000000a */
[----:B------:R-:W-:Y:S01]  /*0bc0*/  FMUL.FTZ R12, R4, 1.4426950216293334961 ;  /* 0x3fb8aa3b040c7820 */ /* 0x000fe20000410000 */
[----:B------:R-:W-:Y:S01]  /*0bd0*/  PRMT R11, R11, 0x7632, R11 ;  /* 0x000076320b0b7816 */ /* 0x000fe2000000000b */
[----:B------:R-:W0:Y:S01]  /*0be0*/  LDC.64 R4, c[0x0][0x388] ;  /* 0x0000e200ff047b82 */ /* 0x000e220000000a00 */
[----:B------:R-:W-:Y:S01]  /*0bf0*/  SHF.L.U32 R9, R9, 0x10, RZ ;  /* 0x0000001009097819 */ /* 0x000fe200000006ff */
[----:B------:R-:W-:Y:S01]  /*0c00*/  IMAD.U32 R10, R10, 0x10000, RZ ;  /* 0x000100000a0a7824 */ /* 0x000fe200078e00ff */
[----:B------:R-:W-:Y:S01]  /*0c10*/  SHF.L.U32 R11, R11, 0x10, RZ ;  /* 0x000000100b0b7819 */ /* 0x000fe200000006ff */
[----:B------:R-:W-:Y:S01]  /*0c20*/  FMUL.FTZ R6, R6, 1.4426950216293334961 ;  /* 0x3fb8aa3b06067820 */ /* 0x000fe20000410000 */
[----:B------:R-:W-:Y:S01]  /*0c30*/  FMUL.FTZ R3, R3, 1.4426950216293334961 ;  /* 0x3fb8aa3b03037820 */ /* 0x000fe20000410000 */
[----:B------:R-:W-:Y:S01]  /*0c40*/  FMUL.FTZ R9, R9, 1.4426950216293334961 ;  /* 0x3fb8aa3b09097820 */ /* 0x000fe20000410000 */
[----:B------:R-:W-:Y:S01]  /*0c50*/  FMUL.FTZ R7, R7, 1.4426950216293334961 ;  /* 0x3fb8aa3b07077820 */ /* 0x000fe20000410000 */
[----:B------:R-:W-:Y:S01]  /*0c60*/  FMUL.FTZ R10, R10, 1.4426950216293334961 ;  /* 0x3fb8aa3b0a0a7820 */ /* 0x000fe20000410000 */
[----:B------:R-:W-:Y:S01]  /*0c70*/  FMUL.FTZ R11, R11, 1.4426950216293334961 ;  /* 0x3fb8aa3b0b0b7820 */ /* 0x000fe20000410000 */
[----:B------:R-:W-:Y:S08]  /*0c80*/  MUFU.EX2 R6, R6 ;  /* 0x0000000600067308 */ /* 0x000ff00000000800 */
[----:B------:R-:W1:Y:S08]  /*0c90*/  MUFU.EX2 R9, R9 ;  /* 0x0000000900097308 */ /* 0x000e700000000800 */
[----:B------:R-:W-:Y:S08]  /*0ca0*/  MUFU.EX2 R3, R3 ;  /* 0x0000000300037308 */ /* 0x000ff00000000800 */
[----:B------:R-:W-:Y:S08]  /*0cb0*/  MUFU.EX2 R7, R7 ;  /* 0x0000000700077308 */ /* 0x000ff00000000800 */
[----:B------:R1:W-:Y:S08]  /*0cc0*/  MUFU.EX2 R8, R13 ;  /* 0x0000000d00087308 */ /* 0x0003f00000000800 */
[----:B------:R-:W2:Y:S08]  /*0cd0*/  MUFU.EX2 R12, R12 ;  /* 0x0000000c000c7308 */ /* 0x000eb00000000800 */
[----:B------:R-:W3:Y:S08]  /*0ce0*/  MUFU.EX2 R10, R10 ;  /* 0x0000000a000a7308 */ /* 0x000ef00000000800 */
[----:B------:R-:W4:Y:S01]  /*0cf0*/  MUFU.EX2 R11, R11 ;  /* 0x0000000b000b7308 */ /* 0x000f220000000800 */
[----:B0-----:R-:W-:Y:S01]  /*0d00*/  IMAD.WIDE.U32 R4, R0, 0x2, R4 ;  /* 0x0000000200047825 */ /* 0x001fe200078e0004 */
[----:B-1----:R-:W-:-:S02]  /*0d10*/  F2FP.BF16.F32.PACK_AB R13, R9, R6 ;  /* 0x00000006090d723e */ /* 0x002fc400000010ff */
[----:B--2---:R-:W-:Y:S01]  /*0d20*/  F2FP.BF16.F32.PACK_AB R3, R12, R3 ;  /* 0x000000030c03723e */ /* 0x004fe200000010ff */
[----:B------:R-:W-:Y:S01]  /*0d30*/  IMAD.WIDE.U32 R4, R2, 0x4, R4 ;  /* 0x0000000402047825 */ /* 0x000fe200078e0004 */
[----:B---3--:R-:W-:-:S04]  /*0d40*/  F2FP.BF16.F32.PACK_AB R7, R10, R7 ;  /* 0x000000070a07723e */ /* 0x008fc800000010ff */
[----:B------:R-:W-:Y:S01]  /*0d50*/  STG.E desc[UR4][R4.64], R3 ;  /* 0x0000000304007986 */ /* 0x000fe2000c101904 */
[----:B----4-:R-:W-:-:S03]  /*0d60*/  F2FP.BF16.F32.PACK_AB R9, R11, R8 ;  /* 0x000000080b09723e */ /* 0x010fc600000010ff */
[----:B------:R-:W-:Y:S04]  /*0d70*/  STG.E desc[UR4][R4.64+0x200], R13 ;  /* 0x0002000d04007986 */ /* 0x000fe8000c101904 */
[----:B------:R-:W-:Y:S04]  /*0d80*/  STG.E desc[UR4][R4.64+0x400], R7 ;  /* 0x0004000704007986 */ /* 0x000fe8000c101904 */
[----:B------:R-:W-:Y:S01]  /*0d90*/  STG.E desc[UR4][R4.64+0x600], R9 ;  /* 0x0006000904007986 */ /* 0x000fe2000c101904 */
[----:B------:R-:W-:Y:S05]  /*0da0*/  EXIT ;  /* 0x000000000000794d */ /* 0x000fea0003800000 */
.L_x_31454:
        /* <DEDUP_REMOVED lines=13> */
.L_x_37297:


//--------------------- .text._ZN2at6native29vectorized_elementwise_kernelILi4EZZZNS0_15exp_kernel_cudaERNS_18TensorIteratorBaseEENKUlvE0_clEvENKUlvE2_clEvEUlN3c108BFloat16EE_St5arrayIPcLm2EEEEviT0_T1_ --------------------------
	.section	.text._ZN2at6native29vectorized_elementwise_kernelILi4EZZZNS0_15exp_kernel_cudaERNS_18TensorIteratorBaseEENKUlvE0_clEvENKUlvE2_clEvEUlN3c108BFloat16EE_St5arrayIPcLm2EEEEviT0_T1_,"ax",@progbits
	.align	128
        .global         _ZN2at6native29vectorized_elementwise_kernelILi4EZZZNS0_15exp_kernel_cudaERNS_18TensorIteratorBaseEENKUlvE0_clEvENKUlvE2_clEvEUlN3c108BFloat16EE_St5arrayIPcLm2EEEEviT0_T1_
        .type           _ZN2at6native29vectorized_elementwise_kernelILi4EZZZNS0_15exp_kernel_cudaERNS_18TensorIteratorBaseEENKUlvE0_clEvENKUlvE2_clEvEUlN3c108BFloat16EE_St5arrayIPcLm2EEEEviT0_T1_,@function
        .size           _ZN2at6native29vectorized_elementwise_kernelILi4EZZZNS0_15exp_kernel_cudaERNS_18TensorIteratorBaseEENKUlvE0_clEvENKUlvE2_clEvEUlN3c108BFloat16EE_St5arrayIPcLm2EEEEviT0_T1_,(.L_x_37298 - _ZN2at6native29vectorized_elementwise_kernelILi4EZZZNS0_15exp_kernel_cudaERNS_18TensorIteratorBaseEENKUlvE0_clEvENKUlvE2_clEvEUlN3c108BFloat16EE_St5arrayIPcLm2EEEEviT0_T1_)
        .other          _ZN2at6native29vectorized_elementwise_kernelILi4EZZZNS0_15exp_kernel_cudaERNS_18TensorIteratorBaseEENKUlvE0_clEvENKUlvE2_clEvEUlN3c108BFloat16EE_St5arrayIPcLm2EEEEviT0_T1_,@"STO_CUDA_ENTRY STV_DEFAULT"
_ZN2at6native29vectorized_elementwise_kernelILi4EZZZNS0_15exp_kernel_cudaERNS_18TensorIteratorBaseEENKUlvE0_clEvENKUlvE2_clEvEUlN3c108BFloat16EE_St5arrayIPcLm2EEEEviT0_T1_:
.text._ZN2at6native29vectorized_elementwise_kernelILi4EZZZNS0_15exp_kernel_cudaERNS_18TensorIteratorBaseEENKUlvE0_clEvENKUlvE2_clEvEUlN3c108BFloat16EE_St5arrayIPcLm2EEEEviT0_T1_:
        /* <DEDUP_REMOVED lines=133> */
.L_x_31458:
[----:B------:R-:W-:-:S13]  /*0850*/  ISETP.GE.U32.AND P0, PT, R3, R2, PT ;  /* 0x000000020300720c */ /* 0x000fda0003f06070 */
[----:B------:R-:W-:Y:S05]  /*0860*/  @P0 BRA `(.L_x_31460) ;  /* 0x0000000000300947 */ /* 0x000fea0003800000 */
[----:B0-----:R-:W0:Y:S01]  /*0870*/  LDC.64 R4, c[0x0][0x388] ;  /* 0x0000e200ff047b82 */ /* 0x001e220000000a00 */
[----:B------:R-:W-:Y:S01]  /*0880*/  IADD3 R11, PT, PT, R0, R3, RZ ;  /* 0x00000003000b7210 */ /* 0x000fe20007ffe0ff */
[----:B------:R-:W-:-:S04]  /*0890*/  VIADD R3, R3, 0x80 ;  /* 0x0000008003037836 */ /* 0x000fc80000000000 */
[----:B0-----:R-:W-:-:S05]  /*08a0*/  IMAD.WIDE.U32 R4, R11, 0x2, R4 ;  /* 0x000000020b047825 */ /* 0x001fca00078e0004 */
[----:B------:R1:W-:Y:S02]  /*08b0*/  STG.E.U16 desc[UR4][R4.64], R6 ;  /* 0x0000000604007986 */ /* 0x0003e4000c101504 */
.L_x_31459:
[----:B------:R-:W-:-:S13]  /*08c0*/  ISETP.GE.U32.AND P0, PT, R3, R2, PT ;  /* 0x000000020300720c */ /* 0x000fda0003f06070 */
[----:B------:R-:W-:Y:S05]  /*08d0*/  @P0 BRA `(.L_x_31461) ;  /* 0x0000000000340947 */ /* 0x000fea0003800000 */
[----:B01----:R-:W0:Y:S01]  /*08e0*/  LDC.64 R4, c[0x0][0x388] ;  /* 0x0000e200ff047b82 */ /* 0x003e220000000a00 */
[----:B------:R-:W-:Y:S01]  /*08f0*/  IADD3 R11, PT, PT, R0, R3, RZ ;  /* 0x00000003000b7210 */ /* 0x000fe20007ffe0ff */
[----:B------:R-:W-:-:S04]  /*0900*/  VIADD R3, R3, 0x80 ;  /* 0x0000008003037836 */ /* 0x000fc80000000000 */
[----:B0-----:R-:W-:-:S05]  /*0910*/  IMAD.WIDE.U32 R4, R11, 0x2, R4 ;  /* 0x000000020b047825 */ /* 0x001fca00078e0004 */
[----:B------:R1:W-:Y:S02]  /*0920*/  STG.E.U16 desc[UR4][R4.64], R7 ;  /* 0x0000000704007986 */ /* 0x0003e4000c101504 */
.L_x_31460:
        /* <DEDUP_REMOVED lines=8> */
.L_x_31461:
[----:B------:R-:W-:Y:S05]  /*09b0*/  BSYNC.RELIABLE B1 ;  /* 0x0000000000017941 */ /* 0x000fea0003800100 */
.L_x_31457:
[----:B------:R-:W-:-:S13]  /*09c0*/  ISETP.GE.U32.AND P0, PT, R3, R2, PT ;  /* 0x000000020300720c */ /* 0x000fda0003f06070 */
[----:B012---:R-:W0:Y:S01]  /*09d0*/  @!P0 LDC.64 R4, c[0x0][0x388] ;  /* 0x0000e200ff048b82 */ /* 0x007e220000000a00 */
[----:B------:R-:W-:Y:S01]  /*09e0*/  @!P0 IADD3 R7, PT, PT, R0, R3, RZ ;  /* 0x0000000300078210 */ /* 0x000fe20007ffe0ff */
[----:B------:R-:W-:-:S04]  /*09f0*/  @!P0 VIADD R3, R3, 0x80 ;  /* 0x0000008003038836 */ /* 0x000fc80000000000 */
[----:B0-----:R-:W-:-:S05]  /*0a00*/  @!P0 IMAD.WIDE.U32 R4, R7, 0x2, R4 ;  /* 0x0000000207048825 */ /* 0x001fca00078e0004 */
[----:B------:R2:W-:Y:S02]  /*0a10*/  @!P0 STG.E.U16 desc[UR4][R4.64], R9 ;  /* 0x0000000904008986 */ /* 0x0005e4000c101504 */
.L_x_31462:
[----:B------:R-:W-:Y:S05]  /*0a20*/  BSYNC.RECONVERGENT B0 ;  /* 0x0000000000007941 */ /* 0x000fea0003800200 */
.L_x_31456:
        /* <DEDUP_REMOVED lines=8> */
.L_x_31455:
[----:B------:R-:W0:Y:S01]  /*0ab0*/  S2R R4, SR_TID.X ;  /* 0x0000000000047919 */ /* 0x000e220000002100 */
[----:B------:R-:W1:Y:S02]  /*0ac0*/  LDC.64 R2, c[0x0][0x390] ;  /* 0x0000e400ff027b82 */ /* 0x000e640000000a00 */
[----:B-1----:R-:W-:-:S04]  /*0ad0*/  IMAD.WIDE.U32 R2, R0, 0x2, R2 ;  /* 0x0000000200027825 */ /* 0x002fc800078e0002 */
[----:B0-----:R-:W-:-:S05]  /*0ae0*/  IMAD.WIDE.U32 R10, R4, 0x8, R2 ;  /* 0x00000008040a7825 */ /* 0x001fca00078e0002 */
[----:B------:R-:W2:Y:S04]  /*0af0*/  LDG.E.64 R6, desc[UR4][R10.64] ;  /* 0x000000040a067981 */ /* 0x000ea8000c1e1b00 */
[----:B------:R-:W3:Y:S01]  /*0b00*/  LDG.E.64 R2, desc[UR4][R10.64+0x400] ;  /* 0x000400040a027981 */ /* 0x000ee2000c1e1b00 */
[C---:B--2---:R-:W-:Y:S01]  /*0b10*/  IMAD.U32 R5, R6.reuse, 0x10000, RZ ;  /* 0x0001000006057824 */ /* 0x044fe200078e00ff */
[----:B------:R-:W-:Y:S02]  /*0b20*/  PRMT R6, R6, 0x7632, R6 ;  /* 0x0000763206067816 */ /* 0x000fe40000000006 */
[C---:B------:R-:W-:Y:S01]  /*0b30*/  SHF.L.U32 R8, R7.reuse, 0x10, RZ ;  /* 0x0000001007087819 */ /* 0x040fe200000006ff */
[----:B---3--:R-:W-:Y:S01]  /*0b40*/  IMAD.U32 R9, R2, 0x10000, RZ ;  /* 0x0001000002097824 */ /* 0x008fe200078e00ff */
[----:B------:R-:W-:Y:S01]  /*0b50*/  PRMT R7, R7, 0x7632, R7 ;  /* 0x0000763207077816 */ /* 0x000fe20000000007 */
[----:B------:R-:W-:Y:S01]  /*0b60*/  IMAD.U32 R6, R6, 0x10000, RZ ;  /* 0x0001000006067824 */ /* 0x000fe200078e00ff */
[----:B------:R-:W-:Y:S01]  /*0b70*/  SHF.L.U32 R12, R3, 0x10, RZ ;  /* 0x00000010030c7819 */ /* 0x000fe200000006ff */
[----:B------:R-:W-:Y:S01]  /*0b80*/  FMUL.FTZ R5, R5, 1.4426950216293334961 ;  /* 0x3fb8aa3b05057820 */ /* 0x000fe20000410000 */
[----:B------:R-:W-:Y:S01]  /*0b90*/  SHF.L.U32 R13, R7, 0x10, RZ ;  /* 0x00000010070d7819 */ /* 0x000fe200000006ff */
[----:B------:R-:W-:Y:S01]  /*0ba0*/  FMUL.FTZ R11, R6, 1.4426950216293334961 ;  /* 0x3fb8aa3b060b7820 */ /* 0x000fe20000410000 */
[----:B------:R-:W-:Y:S01]  /*0bb0*/  PRMT R2, R2, 0x7632, R2 ;  /* 0x0000763202027816 */ /* 0x000fe20000000002 */
[----:B------:R-:W0:Y:S01]  /*0bc0*/  LDC.64 R6, c[0x0][0x388] ;  /* 0x0000e200ff067b82 */ /* 0x000e220000000a00 */
[----:B------:R-:W-:Y:S01]  /*0bd0*/  PRMT R3, R3, 0x7632, R3 ;  /* 0x0000763203037816 */ /* 0x000fe20000000003 */
[----:B------:R-:W-:Y:S01]  /*0be0*/  FMUL.FTZ R8, R8, 1.4426950216293334961 ;  /* 0x3fb8aa3b08087820 */ /* 0x000fe20000410000 */
[----:B------:R-:W-:Y:S01]  /*0bf0*/  FMUL.FTZ R13, R13, 1.4426950216293334961 ;  /* 0x3fb8aa3b0d0d7820 */ /* 0x000fe20000410000 */
[----:B------:R-:W-:Y:S01]  /*0c00*/  IMAD.U32 R2, R2, 0x10000, RZ ;  /* 0x0001000002027824 */ /* 0x000fe200078e00ff */
[----:B------:R-:W-:Y:S01]  /*0c10*/  SHF.L.U32 R3, R3, 0x10, RZ ;  /* 0x0000001003037819 */ /* 0x000fe200000006ff */
[----:B------:R-:W-:Y:S01]  /*0c20*/  FMUL.FTZ R9, R9, 1.4426950216293334961 ;  /* 0x3fb8aa3b09097820 */ /* 0x000fe20000410000 */
[----:B------:R-:W-:Y:S01]  /*0c30*/  FMUL.FTZ R10, R12, 1.4426950216293334961 ;  /* 0x3fb8aa3b0c0a7820 */ /* 0x000fe20000410000 */
[----:B------:R-:W-:Y:S01]  /*0c40*/  FMUL.FTZ R2, R2, 1.4426950216293334961 ;  /* 0x3fb8aa3b02027820 */ /* 0x000fe20000410000 */
[----:B------:R-:W-:Y:S01]  /*0c50*/  MUFU.EX2 R5, R5 ;  /* 0x0000000500057308 */ /* 0x000fe20000000800 */
[----:B------:R-:W-:-:S07]  /*0c60*/  FMUL.FTZ R3, R3, 1.4426950216293334961 ;  /* 0x3fb8aa3b03037820 */ /* 0x000fce0000410000 */
[----:B------:R-:W1:Y:S01]  /*0c70*/  MUFU.EX2 R12, R11 ;  /* 0x0000000b000c7308 */ /* 0x000e620000000800 */
[----:B0-----:R-:W-:-:S07]  /*0c80*/  IMAD.WIDE.U32 R6, R0, 0x2, R6 ;  /* 0x0000000200067825 */ /* 0x001fce00078e0006 */
[----:B------:R-:W-:Y:S01]  /*0c90*/  MUFU.EX2 R8, R8 ;  /* 0x0000000800087308 */ /* 0x000fe20000000800 */
[----:B------:R-:W-:-:S07]  /*0ca0*/  IMAD.WIDE.U32 R6, R4, 0x8, R6 ;  /* 0x0000000804067825 */ /* 0x000fce00078e0006 */
[----:B------:R-:W0:Y:S01]  /*0cb0*/  MUFU.EX2 R13, R13 ;  /* 0x0000000d000d7308 */ /* 0x000e220000000800 */
[----:B-1----:R-:W-:-:S07]  /*0cc0*/  F2FP.BF16.F32.PACK_AB R4, R12, R5 ;  /* 0x000000050c04723e */ /* 0x002fce00000010ff */
[----:B------:R-:W-:Y:S08]  /*0cd0*/  MUFU.EX2 R9, R9 ;  /* 0x0000000900097308 */ /* 0x000ff00000000800 */
[----:B------:R-:W1:Y:S01]  /*0ce0*/  MUFU.EX2 R2, R2 ;  /* 0x0000000200027308 */ /* 0x000e620000000800 */
[----:B0-----:R-:W-:-:S05]  /*0cf0*/  F2FP.BF16.F32.PACK_AB R5, R13, R8 ;  /* 0x000000080d05723e */ /* 0x001fca00000010ff */
[----:B------:R-:W-:Y:S02]  /*0d00*/  STG.E.64 desc[UR4][R6.64], R4 ;  /* 0x0000000406007986 */ /* 0x000fe4000c101b04 */
[----:B------:R-:W-:Y:S08]  /*0d10*/  MUFU.EX2 R10, R10 ;  /* 0x0000000a000a7308 */ /* 0x000ff00000000800 */
[----:B------:R-:W0:Y:S01]  /*0d20*/  MUFU.EX2 R3, R3 ;  /* 0x0000000300037308 */ /* 0x000e220000000800 */
[----:B-1----:R-:W-:-:S02]  /*0d30*/  F2FP.BF16.F32.PACK_AB R8, R2, R9 ;  /* 0x000000090208723e */ /* 0x002fc400000010ff */
[----:B0-----:R-:W-:-:S05]  /*0d40*/  F2FP.BF16.F32.PACK_AB R9, R3, R10 ;  /* 0x0000000a0309723e */ /* 0x001fca00000010ff */
[----:B------:R-:W-:Y:S01]  /*0d50*/  STG.E.64 desc[UR4][R6.64+0x400], R8 ;  /* 0x0004000806007986 */ /* 0x000fe2000c101b04 */
[----:B------:R-:W-:Y:S05]  /*0d60*/  EXIT ;  /* 0x000000000000794d */ /* 0x000fea0003800000 */
.L_x_31463:
        /* <DEDUP_REMOVED lines=9> */
.L_x_37298:


//--------------------- .text._ZN2at6native29vectorized_elementwise_kernelILi8EZZZNS0_15exp_kernel_cudaERNS_18TensorIteratorBaseEENKUlvE0_clEvENKUlvE2_clEvEUlN3c108BFloat16EE_St5arrayIPcLm2EEEEviT0_T1_ --------------------------
	.section	.text._ZN2at6native29vectorized_elementwise_kernelILi8EZZZNS0_15exp_kernel_cudaERNS_18TensorIteratorBaseEENKUlvE0_clEvENKUlvE2_clEvEUlN3c108BFloat16EE_St5arrayIPcLm2EEEEviT0_T1_,"ax",@progbits
	.align	128
        .global         _ZN2at6native29vectorized_elementwise_kernelILi8EZZZNS0_15exp_kernel_cudaERNS_18TensorIteratorBaseEENKUlvE0_clEvENKUlvE2_clEvEUlN3c108BFloat16EE_St5arrayIPcLm2EEEEviT0_T1_
        .type           _ZN2at6native29vectorized_elementwise_kernelILi8EZZZNS0_15exp_kernel_cudaERNS_18TensorIteratorBaseEENKUlvE0_clEvENKUlvE2_clEvEUlN3c108BFloat16EE_St5arrayIPcLm2EEEEviT0_T1_,@function
        .size           _ZN2at6native29vectorized_elementwise_kernelILi8EZZZNS0_15exp_kernel_cudaERNS_18TensorIteratorBaseEENKUlvE0_clEvENKUlvE2_clEvEUlN3c108BFloat16EE_St5arrayIPcLm2EEEEviT0_T1_,(.L_x_37299 - _ZN2at6native29vectorized_elementwise_kernelILi8EZZZNS0_15exp_kernel_cudaERNS_18TensorIteratorBaseEENKUlvE0_clEvENKUlvE2_clEvEUlN3c108BFloat16EE_St5arrayIPcLm2EEEEviT0_T1_)
        .other          _ZN2at6native29vectorized_elementwise_kernelILi8EZZZNS0_15exp_kernel_cudaERNS_18TensorIteratorBaseEENKUlvE0_clEvENKUlvE2_clEvEUlN3c108BFloat16EE_St5arrayIPcLm2EEEEviT0_T1_,@"STO_CUDA_ENTRY STV_DEFAULT"
_ZN2at6native29vectorized_elementwise_kernelILi8EZZZNS0_15exp_kernel_cudaERNS_18TensorIteratorBaseEENKUlvE0_clEvENKUlvE2_clEvEUlN3c108BFloat16EE_St5arrayIPcLm2EEEEviT0_T1_:
.text._ZN2at6native29vectorized_elementwise_kernelILi8EZZZNS0_15exp_kernel_cudaERNS_18TensorIteratorBaseEENKUlvE0_clEvENKUlvE2_clEvEUlN3c108BFloat16EE_St5arrayIPcLm2EEEEviT0_T1_:
        /* <DEDUP_REMOVED lines=133> */
.L_x_31467:
[----:B------:R-:W-:-:S13]  /*0850*/  ISETP.GE.U32.AND P0, PT, R3, R2, PT ;  /* 0x000000020300720c */ /* 0x000fda0003f06070 */
[----:B------:R-:W-:Y:S05]  /*0860*/  @P0 BRA `(.L_x_31469) ;  /* 0x0000000000300947 */ /* 0x000fea0003800000 */
[----:B0-----:R-:W0:Y:S01]  /*0870*/  LDC.64 R4, c[0x0][0x388] ;  /* 0x0000e200ff047b82 */ /* 0x001e220000000a00 */
[----:B------:R-:W-:Y:S01]  /*0880*/  IADD3 R11, PT, PT, R0, R3, RZ ;  /* 0x00000003000b7210 */ /* 0x000fe20007ffe0ff */
[----:B------:R-:W-:-:S04]  /*0890*/  VIADD R3, R3, 0x80 ;  /* 0x0000008003037836 */ /* 0x000fc80000000000 */
[----:B0-----:R-:W-:-:S05]  /*08a0*/  IMAD.WIDE.U32 R4, R11, 0x2, R4 ;  /* 0x000000020b047825 */ /* 0x001fca00078e0004 */
[----:B------:R1:W-:Y:S02]  /*08b0*/  STG.E.U16 desc[UR4][R4.64], R6 ;  /* 0x0000000604007986 */ /* 0x0003e4000c101504 */
.L_x_31468:
[----:B------:R-:W-:-:S13]  /*08c0*/  ISETP.GE.U32.AND P0, PT, R3, R2, PT ;  /* 0x000000020300720c */ /* 0x000fda0003f06070 */
[----:B------:R-:W-:Y:S05]  /*08d0*/  @P0 BRA `(.L_x_31470) ;  /* 0x0000000000340947 */ /* 0x000fea0003800000 */
[----:B01----:R-:W0:Y:S01]  /*08e0*/  LDC.64 R4, c[0x0][0x388] ;  /* 0x0000e200ff047b82 */ /* 0x003e220000000a00 */
[----:B------:R-:W-:Y:S01]  /*08f0*/  IADD3 R11, PT, PT, R0, R3, RZ ;  /* 0x00000003000b7210 */ /* 0x000fe20007ffe0ff */
[----:B------:R-:W-:-:S04]  /*0900*/  VIADD R3, R3, 0x80 ;  /* 0x0000008003037836 */ /* 0x000fc80000000000 */
[----:B0-----:R-:W-:-:S05]  /*0910*/  IMAD.WIDE.U32 R4, R11, 0x2, R4 ;  /* 0x000000020b047825 */ /* 0x001fca00078e0004 */
[----:B------:R1:W-:Y:S02]  /*0920*/  STG.E.U16 desc[UR4][R4.64], R7 ;  /* 0x0000000704007986 */ /* 0x0003e4000c101504 */
.L_x_31469:
        /* <DEDUP_REMOVED lines=8> */
.L_x_31470:
[----:B------:R-:W-:Y:S05]  /*09b0*/  BSYNC.RELIABLE B1 ;  /* 0x0000000000017941 */ /* 0x000fea0003800100 */
.L_x_31466:
[----:B------:R-:W-:-:S13]  /*09c0*/  ISETP.GE.U32.AND P0, PT, R3, R2, PT ;  /* 0x000000020300720c */ /* 0x000fda0003f06070 */
[----:B012---:R-:W0:Y:S01]  /*09d0*/  @!P0 LDC.64 R4, c[0x0][0x388] ;  /* 0x0000e200ff048b82 */ /* 0x007e220000000a00 */
[----:B------:R-:W-:Y:S01]  /*09e0*/  @!P0 IADD3 R7, PT, PT, R0, R3, RZ ;  /* 0x0000000300078210 */ /* 0x000fe20007ffe0ff */
[----:B------:R-:W-:-:S04]  /*09f0*/  @!P0 VIADD R3, R3, 0x80 ;  /* 0x0000008003038836 */ /* 0x000fc80000000000 */
[----:B0-----:R-:W-:-:S05]  /*0a00*/  @!P0 IMAD.WIDE.U32 R4, R7, 0x2, R4 ;  /* 0x0000000207048825 */ /* 0x001fca00078e0004 */
[----:B------:R2:W-:Y:S02]  /*0a10*/  @!P0 STG.E.U16 desc[UR4][R4.64], R9 ;  /* 0x0000000904008986 */ /* 0x0005e4000c101504 */
.L_x_31471:
[----:B------:R-:W-:Y:S05]  /*0a20*/  BSYNC.RECONVERGENT B0 ;  /* 0x0000000000007941 */ /* 0x000fea0003800200 */
.L_x_31465:
        /* <DEDUP_REMOVED lines=8> */
.L_x_31464:
[----:B------:R-:W0:Y:S01]  /*0ab0*/  S2R R2, SR_TID.X ;  /* 0x0000000000027919 */ /* 0x000e220000002100 */
[----:B------:R-:W1:Y:S02]  /*0ac0*/  LDC.64 R4, c[0x0][0x390] ;  /* 0x0000e400ff047b82 */ /* 0x000e640000000a00 */
[----:B-1----:R-:W-:-:S04]  /*0ad0*/  IMAD.WIDE.U32 R4, R0, 0x2, R4 ;  /* 0x0000000200047825 */ /* 0x002fc800078e0004 */
[----:B0-----:R-:W-:-:S06]  /*0ae0*/  IMAD.WIDE.U32 R4, R2, 0x10, R4 ;  /* 0x0000001002047825 */ /* 0x001fcc00078e0004 */
[----:B------:R-:W2:Y:S02]  /*0af0*/  LDG.E.128 R4, desc[UR4][R4.64] ;  /* 0x0000000404047981 */ /* 0x000ea4000c1e1d00 */
[C---:B--2---:R-:W-:Y:S01]  /*0b00*/  IMAD.U32 R3, R7.reuse, 0x10000, RZ ;  /* 0x0001000007037824 */ /* 0x044fe200078e00ff */
[----:B------:R-:W-:Y:S01]  /*0b10*/  PRMT R7, R7, 0x7632, R7 ;  /* 0x0000763207077816 */ /* 0x000fe20000000007 */
[----:B------:R-:W-:Y:S01]  /*0b20*/  IMAD.U32 R8, R5, 0x10000, RZ ;  /* 0x0001000005087824 */ /* 0x000fe200078e00ff */
[----:B------:R-:W-:Y:S01]  /*0b30*/  SHF.L.U32 R10, R4, 0x10, RZ ;  /* 0x00000010040a7819 */ /* 0x000fe200000006ff */
[----:B------:R-:W-:Y:S01]  /*0b40*/  FMUL.FTZ R9, R3, 1.4426950216293334961 ;  /* 0x3fb8aa3b03097820 */ /* 0x000fe20000410000 */
[C---:B------:R-:W-:Y:S01]  /*0b50*/  SHF.L.U32 R3, R6.reuse, 0x10, RZ ;  /* 0x0000001006037819 */ /* 0x040fe200000006ff */
[----:B------:R-:W-:Y:S01]  /*0b60*/  IMAD.U32 R7, R7, 0x10000, RZ ;  /* 0x0001000007077824 */ /* 0x000fe200078e00ff */
[----:B------:R-:W-:Y:S01]  /*0b70*/  PRMT R6, R6, 0x7632, R6 ;  /* 0x0000763206067816 */ /* 0x000fe20000000006 */
[----:B------:R-:W-:Y:S01]  /*0b80*/  FMUL.FTZ R8, R8, 1.4426950216293334961 ;  /* 0x3fb8aa3b08087820 */ /* 0x000fe20000410000 */
[----:B------:R-:W-:Y:S01]  /*0b90*/  PRMT R4, R4, 0x7632, R4 ;  /* 0x0000763204047816 */ /* 0x000fe20000000004 */
[----:B------:R-:W-:Y:S01]  /*0ba0*/  FMUL.FTZ R12, R7, 1.4426950216293334961 ;  /* 0x3fb8aa3b070c7820 */ /* 0x000fe20000410000 */
[----:B------:R-:W-:Y:S01]  /*0bb0*/  SHF.L.U32 R11, R6, 0x10, RZ ;  /* 0x00000010060b7819 */ /* 0x000fe200000006ff */
[----:B------:R-:W-:Y:S01]  /*0bc0*/  FMUL.FTZ R3, R3, 1.4426950216293334961 ;  /* 0x3fb8aa3b03037820 */ /* 0x000fe20000410000 */
[----:B------:R-:W0:Y:S01]  /*0bd0*/  LDC.64 R6, c[0x0][0x388] ;  /* 0x0000e200ff067b82 */ /* 0x000e220000000a00 */
[----:B------:R-:W-:Y:S01]  /*0be0*/  PRMT R5, R5, 0x7632, R5 ;  /* 0x0000763205057816 */ /* 0x000fe20000000005 */
[----:B------:R-:W-:Y:S01]  /*0bf0*/  FMUL.FTZ R10, R10, 1.4426950216293334961 ;  /* 0x3fb8aa3b0a0a7820 */ /* 0x000fe20000410000 */
[----:B------:R-:W-:Y:S01]  /*0c00*/  SHF.L.U32 R4, R4, 0x10, RZ ;  /* 0x0000001004047819 */ /* 0x000fe200000006ff */
[----:B------:R-:W-:Y:S01]  /*0c10*/  FMUL.FTZ R15, R11, 1.4426950216293334961 ;  /* 0x3fb8aa3b0b0f7820 */ /* 0x000fe20000410000 */
[----:B------:R-:W-:Y:S01]  /*0c20*/  MUFU.EX2 R9, R9 ;  /* 0x0000000900097308 */ /* 0x000fe20000000800 */
[----:B------:R-:W-:-:S02]  /*0c30*/  IMAD.U32 R5, R5, 0x10000, RZ ;  /* 0x0001000005057824 */ /* 0x000fc400078e00ff */
[----:B------:R-:W-:Y:S02]  /*0c40*/  FMUL.FTZ R11, R4, 1.4426950216293334961 ;  /* 0x3fb8aa3b040b7820 */ /* 0x000fe40000410000 */
[----:B------:R-:W-:-:S03]  /*0c50*/  FMUL.FTZ R14, R5, 1.4426950216293334961 ;  /* 0x3fb8aa3b050e7820 */ /* 0x000fc60000410000 */
[----:B------:R-:W-:Y:S08]  /*0c60*/  MUFU.EX2 R3, R3 ;  /* 0x0000000300037308 */ /* 0x000ff00000000800 */
[----:B------:R-:W-:Y:S01]  /*0c70*/  MUFU.EX2 R8, R8 ;  /* 0x0000000800087308 */ /* 0x000fe20000000800 */
[----:B0-----:R-:W-:-:S07]  /*0c80*/  IMAD.WIDE.U32 R6, R0, 0x2, R6 ;  /* 0x0000000200067825 */ /* 0x001fce00078e0006 */
[----:B------:R-:W-:Y:S08]  /*0c90*/  MUFU.EX2 R10, R10 ;  /* 0x0000000a000a7308 */ /* 0x000ff00000000800 */
[----:B------:R0:W1:Y:S08]  /*0ca0*/  MUFU.EX2 R18, R12 ;  /* 0x0000000c00127308 */ /* 0x0000700000000800 */
[----:B------:R-:W2:Y:S01]  /*0cb0*/  MUFU.EX2 R16, R15 ;  /* 0x0000000f00107308 */ /* 0x000ea20000000800 */
[----:B0-----:R-:W-:-:S07]  /*0cc0*/  IMAD.WIDE.U32 R12, R2, 0x10, R6 ;  /* 0x00000010020c7825 */ /* 0x001fce00078e0006 */
[----:B------:R-:W0:Y:S01]  /*0cd0*/  MUFU.EX2 R5, R14 ;  /* 0x0000000e00057308 */ /* 0x000e220000000800 */
[----:B-1----:R-:W-:-:S07]  /*0ce0*/  F2FP.BF16.F32.PACK_AB R7, R18, R9 ;  /* 0x000000091207723e */ /* 0x002fce00000010ff */
[----:B------:R-:W1:Y:S01]  /*0cf0*/  MUFU.EX2 R11, R11 ;  /* 0x0000000b000b7308 */ /* 0x000e620000000800 */
[----:B--2---:R-:W-:Y:S02]  /*0d00*/  F2FP.BF16.F32.PACK_AB R6, R16, R3 ;  /* 0x000000031006723e */ /* 0x004fe400000010ff */
[----:B0-----:R-:W-:Y:S02]  /*0d10*/  F2FP.BF16.F32.PACK_AB R5, R5, R8 ;  /* 0x000000080505723e */ /* 0x001fe400000010ff */
[----:B-1----:R-:W-:-:S05]  /*0d20*/  F2FP.BF16.F32.PACK_AB R4, R11, R10 ;  /* 0x0000000a0b04723e */ /* 0x002fca00000010ff */
[----:B------:R-:W-:Y:S01]  /*0d30*/  STG.E.128 desc[UR4][R12.64], R4 ;  /* 0x000000040c007986 */ /* 0x000fe2000c101d04 */
[----:B------:R-:W-:Y:S05]  /*0d40*/  EXIT ;  /* 0x000000000000794d */ /* 0x000fea0003800000 */
.L_x_31472:
        /* <DEDUP_REMOVED lines=11> */
.L_x_37299:


//--------------------- .text._ZN2at6native18elementwise_kernelILi128ELi4EZNS0_15gpu_kernel_implIZZZNS0_15exp_kernel_cudaERNS_18TensorIteratorBaseEENKUlvE0_clEvENKUlvE1_clEvEUlN3c104HalfEE_EEvS4_RKT_EUliE_EEviT1_ --------------------------
	.section	.text._ZN2at6native18elementwise_kernelILi128ELi4EZNS0_15gpu_kernel_implIZZZNS0_15exp_kernel_cudaERNS_18TensorIteratorBaseEENKUlvE0_clEvENKUlvE1_clEvEUlN3c104HalfEE_EEvS4_RKT_EUliE_EEviT1_,"ax",@progbits
	.align	128
        .global         _ZN2at6native18elementwise_kernelILi128ELi4EZNS0_15gpu_kernel_implIZZZNS0_15exp_kernel_cudaERNS_18TensorIteratorBaseEENKUlvE0_clEvENKUlvE1_clEvEUlN3c104HalfEE_EEvS4_RKT_EUliE_EEviT1_
        .type           _ZN2at6native18elementwise_kernelILi128ELi4EZNS0_15gpu_kernel_implIZZZNS0_15exp_kernel_cudaERNS_18TensorIteratorBaseEENKUlvE0_clEvENKUlvE1_clEvEUlN3c104HalfEE_EEvS4_RKT_EUliE_EEviT1_,@function
        .size           _ZN2at6native18elementwise_kernelILi128ELi4EZNS0_15gpu_kernel_implIZZZNS0_15exp_kernel_cudaERNS_18TensorIteratorBaseEENKUlvE0_clEvENKUlvE1_clEvEUlN3c104HalfEE_EEvS4_RKT_EUliE_EEviT1_,(.L_x_37300 - _ZN2at6native18elementwise_kernelILi128ELi4EZNS0_15gpu_kernel_implIZZZNS0_15exp_kernel_cudaERNS_18TensorIteratorBaseEENKUlvE0_clEvENKUlvE1_clEvEUlN3c104HalfEE_EEvS4_RKT_EUliE_EEviT1_)
        .other          _ZN2at6native18elementwise_kernelILi128ELi4EZNS0_15gpu_kernel_implIZZZNS0_15exp_kernel_cudaERNS_18TensorIteratorBaseEENKUlvE0_clEvENKUlvE1_clEvEUlN3c104HalfEE_EEvS4_RKT_EUliE_EEviT1_,@"STO_CUDA_ENTRY STV_DEFAULT"
_ZN2at6native18elementwise_kernelILi128ELi4EZNS0_15gpu_kernel_implIZZZNS0_15exp_kernel_cudaERNS_18TensorIteratorBaseEENKUlvE0_clEvENKUlvE1_clEvEUlN3c104HalfEE_EEvS4_RKT_EUliE_EEviT1_:
.text._ZN2at6native18elementwise_kernelILi128ELi4EZNS0_15gpu_kernel_implIZZZNS0_15exp_kernel_cudaERNS_18TensorIteratorBaseEENKUlvE0_clEvENKUlvE1_clEvEUlN3c104HalfEE_EEvS4_RKT_EUliE_EEviT1_:
        /* <DEDUP_REMOVED lines=319> */
.L_x_31475:
        /* <DEDUP_REMOVED lines=18> */
.L_x_31479:
[----:B------:R-:W2:Y:S02]  /*1510*/  LDG.E.U8 R2, desc[UR36][R2.64] ;  /* 0x0000002402027981 */ /* 0x000ea4000c1e1100 */
[----:B--2---:R-:W-:-:S04]  /*1520*/  I2FP.F32.U32 R0, R2 ;  /* 0x0000000200007245 */ /* 0x004fc80000201000 */
[----:B------:R-:W-:Y:S01]  /*1530*/  F2FP.F16.F32.PACK_AB R0, RZ, R0 ;  /* 0x00000000ff00723e */ /* 0x000fe200000000ff */
[----:B------:R-:W-:Y:S06]  /*1540*/  BRA `(.L_x_31481) ;  /* 0x0000000c007c7947 */ /* 0x000fec0003800000 */
.L_x_31478:
        /* <DEDUP_REMOVED lines=10> */
.L_x_31483:
[----:B------:R-:W2:Y:S02]  /*15f0*/  LDG.E R2, desc[UR36][R2.64] ;  /* 0x0000002402027981 */ /* 0x000ea4000c1e1900 */
[----:B--2---:R-:W-:-:S04]  /*1600*/  I2FP.F32.S32 R0, R2 ;  /* 0x0000000200007245 */ /* 0x004fc80000201400 */
[----:B------:R-:W-:Y:S01]  /*1610*/  F2FP.F16.F32.PACK_AB R0, RZ, R0 ;  /* 0x00000000ff00723e */ /* 0x000fe200000000ff */
[----:B------:R-:W-:Y:S06]  /*1620*/  BRA `(.L_x_31481) ;  /* 0x0000000c00447947 */ /* 0x000fec0003800000 */
.L_x_31482:
[----:B------:R-:W2:Y:S02]  /*1630*/  LDG.E.U16 R2, desc[UR36][R2.64] ;  /* 0x0000002402027981 */ /* 0x000ea4000c1e1500 */
[----:B--2---:R-:W0:Y:S02]  /*1640*/  I2F.S16 R0, R2 ;  /* 0x0000000200007306 */ /* 0x004e240000101400 */
[----:B0-----:R-:W-:Y:S01]  /*1650*/  F2FP.F16.F32.PACK_AB R0, RZ, R0 ;  /* 0x00000000ff00723e */ /* 0x001fe200000000ff */
[----:B------:R-:W-:Y:S06]  /*1660*/  BRA `(.L_x_31481) ;  /* 0x0000000c00347947 */ /* 0x000fec0003800000 */
.L_x_31477:
        /* <DEDUP_REMOVED lines=9> */
.L_x_31485:
[----:B------:R0:W5:Y:S01]  /*1700*/  LDG.E.U16 R0, desc[UR36][R2.64] ;  /* 0x0000002402007981 */ /* 0x000162000c1e1500 */
[----:B------:R-:W-:Y:S05]  /*1710*/  BRA `(.L_x_31481) ;  /* 0x0000000c00087947 */ /* 0x000fea0003800000 */
.L_x_31484:
        /* <DEDUP_REMOVED lines=9> */
.L_x_31487:
[----:B------:R1:W5:Y:S01]  /*17b0*/  LDG.E.U16 R0, desc[UR36][R2.64] ;  /* 0x0000002402007981 */ /* 0x000362000c1e1500 */
[----:B------:R-:W-:Y:S05]  /*17c0*/  BRA `(.L_x_31481) ;  /* 0x0000000800dc7947 */ /* 0x000fea0003800000 */
.L_x_31486:
        /* <DEDUP_REMOVED lines=8> */
.L_x_31476:
        /* <DEDUP_REMOVED lines=13> */
.L_x_31490:
        /* <DEDUP_REMOVED lines=8> */
.L_x_31489:
        /* <DEDUP_REMOVED lines=27> */
.L_x_31492:
        /* <DEDUP_REMOVED lines=13> */
.L_x_31491:
[----:B------:R-:W2:Y:S02]  /*1c20*/  LDG.E.U16 R0, desc[UR36][R2.64] ;  /* 0x0000002402007981 */ /* 0x000ea4000c1e1500 */
[----:B--2---:R-:W-:-:S04]  /*1c30*/  SHF.L.U32 R0, R0, 0x10, RZ ;  /* 0x0000001000007819 */ /* 0x004fc800000006ff */
[----:B------:R-:W-:Y:S01]  /*1c40*/  F2FP.F16.F32.PACK_AB R0, RZ, R0 ;  /* 0x00000000ff00723e */ /* 0x000fe200000000ff */
[----:B------:R-:W-:Y:S06]  /*1c50*/  BRA `(.L_x_31481) ;  /* 0x0000000400b87947 */ /* 0x000fec0003800000 */
.L_x_31488:
        /* <DEDUP_REMOVED lines=12> */
.L_x_31495:
        /* <DEDUP_REMOVED lines=21> */
.L_x_31499:
[----:B------:R-:W-:Y:S05]  /*1e70*/  BSYNC.RECONVERGENT B1 ;  /* 0x0000000000017941 */ /* 0x000fea0003800200 */
.L_x_31498:
[----:B------:R-:W-:Y:S01]  /*1e80*/  IMAD.SHL.U32 R0, R0, 0x100000, RZ ;  /* 0x0010000000007824 */ /* 0x000fe200078e00ff */
[----:B------:R-:W-:-:S04]  /*1e90*/  LEA R2, R2, 0x3b800000, 0x17 ;  /* 0x3b80000002027811 */ /* 0x000fc800078eb8ff */
[----:B------:R-:W-:-:S07]  /*1ea0*/  LOP3.LUT R0, R2, R0, R7, 0xfe, !PT ;  /* 0x0000000002007212 */ /* 0x000fce00078efe07 */
.L_x_31497:
[----:B------:R-:W-:Y:S05]  /*1eb0*/  BSYNC.RECONVERGENT B0 ;  /* 0x0000000000007941 */ /* 0x000fea0003800200 */
.L_x_31496:
[----:B------:R-:W-:Y:S01]  /*1ec0*/  F2FP.F16.F32.PACK_AB R0, RZ, R0 ;  /* 0x00000000ff00723e */ /* 0x000fe200000000ff */
[----:B------:R-:W-:Y:S06]  /*1ed0*/  BRA `(.L_x_31481) ;  /* 0x0000000400187947 */ /* 0x000fec0003800000 */
.L_x_31494:
        /* <DEDUP_REMOVED lines=21> */
.L_x_31503:
[----:B------:R-:W-:Y:S05]  /*2030*/  BSYNC.RECONVERGENT B1 ;  /* 0x0000000000017941 */ /* 0x000fea0003800200 */
.L_x_31502:
[----:B------:R-:W-:Y:S01]  /*2040*/  IMAD.SHL.U32 R0, R0, 0x200000, RZ ;  /* 0x0020000000007824 */ /* 0x000fe200078e00ff */
[----:B------:R-:W-:-:S04]  /*2050*/  LEA R2, R2, 0x37800000, 0x17 ;  /* 0x3780000002027811 */ /* 0x000fc800078eb8ff */
[----:B------:R-:W-:-:S07]  /*2060*/  LOP3.LUT R0, R2, R0, R7, 0xfe, !PT ;  /* 0x0000000002007212 */ /* 0x000fce00078efe07 */
.L_x_31501:
[----:B------:R-:W-:Y:S05]  /*2070*/  BSYNC.RECONVERGENT B0 ;  /* 0x0000000000007941 */ /* 0x000fea0003800200 */
.L_x_31500:
[----:B------:R-:W-:Y:S01]  /*2080*/  F2FP.F16.F32.PACK_AB R0, RZ, R0 ;  /* 0x00000000ff00723e */ /* 0x000fe200000000ff */
[----:B------:R-:W-:Y:S06]  /*2090*/  BRA `(.L_x_31481) ;  /* 0x0000000000a87947 */ /* 0x000fec0003800000 */
.L_x_31493:
[----:B------:R-:W-:-:S09]  /*20a0*/  UISETP.NE.AND UP0, UPT, UR4, 0x1c, UPT ;  /* 0x0000001c0400788c */ /* 0x000fd2000bf05270 */
[----:B------:R-:W-:Y:S05]  /*20b0*/  BRA.U !UP0, `(.L_x_31504) ;  /* 0x0000000108947547 */ /* 0x000fea000b800000 */
[----:B------:R-:W-:-:S09]  /*20c0*/  UISETP.NE.AND UP0, UPT, UR4, 0x1d, UPT ;  /* 0x0000001d0400788c */ /* 0x000fd2000bf05270 */
[----:B------:R-:W-:Y:S05]  /*20d0*/  BRA.U !UP0, `(.L_x_31505) ;  /* 0x00000001087c7547 */ /* 0x000fea000b800000 */
[----:B------:R-:W-:-:S09]  /*20e0*/  UISETP.NE.AND UP0, UPT, UR4, 0x2c, UPT ;  /* 0x0000002c0400788c */ /* 0x000fd2000bf05270 */
[----:B------:R-:W-:Y:S05]  /*20f0*/  BRA.U !UP0, `(.L_x_31506) ;  /* 0x0000000108487547 */ /* 0x000fea000b800000 */
.L_x_31480:
        /* <DEDUP_REMOVED lines=16> */
.L_x_31507:
[----:B------:R-:W-:Y:S01]  /*2200*/  PRMT R0, RZ, 0x7610, R0 ;  /* 0x00007610ff007816 */ /* 0x000fe20000000000 */
[----:B------:R-:W-:Y:S06]  /*2210*/  BRA `(.L_x_31481) ;  /* 0x0000000000487947 */ /* 0x000fec0003800000 */
.L_x_31506:
        /* <DEDUP_REMOVED lines=8> */
.L_x_31509:
[----:B------:R-:W-:Y:S05]  /*22a0*/  BSYNC.RECONVERGENT B0 ;  /* 0x0000000000007941 */ /* 0x000fea0003800200 */
.L_x_31508:
[----:B------:R-:W-:Y:S01]  /*22b0*/  F2FP.F16.F32.PACK_AB R0, RZ, R0 ;  /* 0x00000000ff00723e */ /* 0x000fe200000000ff */
[----:B------:R-:W-:Y:S06]  /*22c0*/  BRA `(.L_x_31481) ;  /* 0x00000000001c7947 */ /* 0x000fec0003800000 */
.L_x_31505:
[----:B------:R-:W2:Y:S02]  /*22d0*/  LDG.E.64 R2, desc[UR36][R2.64] ;  /* 0x0000002402027981 */ /* 0x000ea4000c1e1b00 */
[----:B--2---:R-:W0:Y:S02]  /*22e0*/  I2F.U64 R0, R2 ;  /* 0x0000000200007312 */ /* 0x004e240000301000 */
[----:B0-----:R-:W-:Y:S01]  /*22f0*/  F2FP.F16.F32.PACK_AB R0, RZ, R0 ;  /* 0x00000000ff00723e */ /* 0x001fe200000000ff */
[----:B------:R-:W-:Y:S06]  /*2300*/  BRA `(.L_x_31481) ;  /* 0x00000000000c7947 */ /* 0x000fec0003800000 */
.L_x_31504:
[----:B------:R-:W2:Y:S02]  /*2310*/  LDG.E R2, desc[UR36][R2.64] ;  /* 0x0000002402027981 */ /* 0x000ea4000c1e1900 */
[----:B--2---:R-:W-:-:S04]  /*2320*/  I2FP.F32.U32 R0, R2 ;  /* 0x0000000200007245 */ /* 0x004fc80000201000 */
[----:B------:R-:W-:-:S07]  /*2330*/  F2FP.F16.F32.PACK_AB R0, RZ, R0 ;  /* 0x00000000ff00723e */ /* 0x000fce00000000ff */
.L_x_31481:
[----:B-----5:R-:W-:Y:S01]  /*2340*/  HADD2.F32 R0, -RZ, R0.H0_H0 ;  /* 0x20000000ff007230 */ /* 0x020fe20000004100 */
[----:B------:R-:W0:Y:S04]  /*2350*/  LDCU.64 UR6, c[0x0][0x580] ;  /* 0x0000b000ff0677ac */ /* 0x000e280008000a00 */
[----:B------:R-:W-:Y:S01]  /*2360*/  FMUL.FTZ R0, R0, 1.4426950216293334961 ;  /* 0x3fb8aa3b00007820 */ /* 0x000fe20000410000 */
[----:B------:R-:W-:-:S04]  /*2370*/  UPRMT UR4, UR42, 0x9910, URZ ;  /* 0x000099102a047896 */ /* 0x000fc800080000ff */
[----:B------:R-:W-:Y:S01]  /*2380*/  UISETP.GT.AND UP0, UPT, UR4, 0x9, UPT ;  /* 0x000000090400788c */ /* 0x000fe2000bf04270 */
[----:B------:R-:W2:Y:S01]  /*2390*/  MUFU.EX2 R0, R0 ;  /* 0x0000000000007308 */ /* 0x000ea20000000800 */
[----:B01----:R-:W-:-:S05]  /*23a0*/  IADD3 R2, P0, PT, R16, UR6, RZ ;  /* 0x0000000610027c10 */ /* 0x003fca000ff1e0ff */
[----:B------:R-:W-:Y:S01]  /*23b0*/  IMAD.X R3, RZ, RZ, UR7, P0 ;  /* 0x00000007ff037e24 */ /* 0x000fe200080e06ff */
[----:B--2---:R-:W-:Y:S01]  /*23c0*/  F2FP.F16.F32.PACK_AB R4, RZ, R0 ;  /* 0x00000000ff04723e */ /* 0x004fe200000000ff */
        /* <DEDUP_REMOVED lines=13> */
.L_x_31513:
[----:B------:R-:W-:-:S06]  /*24a0*/  HADD2.F32 R5, -RZ, R4.H0_H0 ;  /* 0x20000004ff057230 */ /* 0x000fcc0000004100 */
[----:B------:R-:W0:Y:S02]  /*24b0*/  F2I.S64.TRUNC R4, R5 ;  /* 0x0000000500047311 */ /* 0x000e24000020d900 */
[----:B0-----:R3:W-:Y:S01]  /*24c0*/  STG.E.U8 desc[UR36][R2.64], R4 ;  /* 0x0000000402007986 */ /* 0x0017e2000c101124 */
[----:B------:R-:W-:Y:S05]  /*24d0*/  BRA `(.L_x_31515) ;  /* 0x0000000c00707947 */ /* 0x000fea0003800000 */
.L_x_31512:
        /* <DEDUP_REMOVED lines=10> */
.L_x_31517:
[----:B------:R-:W-:-:S04]  /*2580*/  HADD2.F32 R4, -RZ, R4.H0_H0 ;  /* 0x20000004ff047230 */ /* 0x000fc80000004100 */
[----:B------:R-:W0:Y:S02]  /*2590*/  F2I.FTZ.TRUNC.NTZ R5, R4 ;  /* 0x0000000400057305 */ /* 0x000e24000021f100 */
[----:B0-----:R1:W-:Y:S01]  /*25a0*/  STG.E desc[UR36][R2.64], R5 ;  /* 0x0000000502007986 */ /* 0x0013e2000c101924 */
[----:B------:R-:W-:Y:S05]  /*25b0*/  BRA `(.L_x_31515) ;  /* 0x0000000c00387947 */ /* 0x000fea0003800000 */
.L_x_31516:
[----:B------:R-:W-:-:S04]  /*25c0*/  HADD2.F32 R4, -RZ, R4.H0_H0 ;  /* 0x20000004ff047230 */ /* 0x000fc80000004100 */
[----:B------:R-:W0:Y:S02]  /*25d0*/  F2I.FTZ.TRUNC.NTZ R5, R4 ;  /* 0x0000000400057305 */ /* 0x000e24000021f100 */
[----:B0-----:R2:W-:Y:S01]  /*25e0*/  STG.E.U16 desc[UR36][R2.64], R5 ;  /* 0x0000000502007986 */ /* 0x0015e2000c101524 */
[----:B------:R-:W-:Y:S05]  /*25f0*/  BRA `(.L_x_31515) ;  /* 0x0000000c00287947 */ /* 0x000fea0003800000 */
.L_x_31511:
        /* <DEDUP_REMOVED lines=9> */
.L_x_31519:
[----:B------:R0:W-:Y:S01]  /*2690*/  STG.E.U16 desc[UR36][R2.64], R4 ;  /* 0x0000000402007986 */ /* 0x0001e2000c101524 */
[----:B------:R-:W-:Y:S05]  /*26a0*/  BRA `(.L_x_31515) ;  /* 0x0000000800fc7947 */ /* 0x000fea0003800000 */
.L_x_31518:
        /* <DEDUP_REMOVED lines=10> */
.L_x_31521:
[----:B------:R-:W-:-:S05]  /*2750*/  HADD2.F32 R0, -RZ, R4.H0_H0 ;  /* 0x20000004ff007230 */ /* 0x000fca0000004100 */
[----:B------:R-:W-:-:S04]  /*2760*/  F2FP.F16.F32.PACK_AB R0, RZ, R0 ;  /* 0x00000000ff00723e */ /* 0x000fc800000000ff */
[----:B------:R-:W-:-:S05]  /*2770*/  PRMT R0, R0, 0x5410, RZ ;  /* 0x0000541000007816 */ /* 0x000fca00000000ff */
[----:B------:R0:W-:Y:S01]  /*2780*/  STG.E desc[UR36][R2.64], R0 ;  /* 0x0000000002007986 */ /* 0x0001e2000c101924 */
[----:B------:R-:W-:Y:S05]  /*2790*/  BRA `(.L_x_31515) ;  /* 0x0000000800c07947 */ /* 0x000fea0003800000 */
.L_x_31520:
[----:B------:R-:W-:-:S05]  /*27a0*/  HADD2.F32 R4, -RZ, R4.H0_H0 ;  /* 0x20000004ff047230 */ /* 0x000fca0000004100 */
[----:B------:R-:W-:-:S06]  /*27b0*/  FMUL.FTZ R4, R4, 1 ;  /* 0x3f80000004047820 */ /* 0x000fcc0000410000 */
[----:B------:R-:W0:Y:S02]  /*27c0*/  F2F.F64.F32 R4, R4 ;  /* 0x0000000400047310 */ /* 0x000e240000201800 */
[----:B0-----:R0:W-:Y:S01]  /*27d0*/  STG.E.64 desc[UR36][R2.64], R4 ;  /* 0x0000000402007986 */ /* 0x0011e2000c101b24 */
[----:B------:R-:W-:Y:S05]  /*27e0*/  BRA `(.L_x_31515) ;  /* 0x0000000800ac7947 */ /* 0x000fea0003800000 */
.L_x_31510:
        /* <DEDUP_REMOVED lines=13> */
.L_x_31524:
[----:B------:R-:W-:Y:S01]  /*28c0*/  HADD2.F32 R4, -RZ, R4.H0_H0 ;  /* 0x20000004ff047230 */ /* 0x000fe20000004100 */
[----:B------:R-:W-:-:S04]  /*28d0*/  CS2R R6, SRZ ;  /* 0x0000000000067805 */ /* 0x000fc8000001ff00 */
[----:B------:R-:W-:-:S06]  /*28e0*/  FMUL.FTZ R4, R4, 1 ;  /* 0x3f80000004047820 */ /* 0x000fcc0000410000 */
[----:B------:R-:W0:Y:S02]  /*28f0*/  F2F.F64.F32 R4, R4 ;  /* 0x0000000400047310 */ /* 0x000e240000201800 */
[----:B0-----:R0:W-:Y:S01]  /*2900*/  STG.E.128 desc[UR36][R2.64], R4 ;  /* 0x0000000402007986 */ /* 0x0011e2000c101d24 */
[----:B------:R-:W-:Y:S05]  /*2910*/  BRA `(.L_x_31515) ;  /* 0x0000000800607947 */ /* 0x000fea0003800000 */
.L_x_31523:
        /* <DEDUP_REMOVED lines=19> */
.L_x_31528:
[----:B------:R-:W-:Y:S05]  /*2a50*/  BSYNC.RECONVERGENT B0 ;  /* 0x0000000000007941 */ /* 0x000fea0003800200 */
.L_x_31527:
[----:B------:R-:W-:-:S05]  /*2a60*/  LOP3.LUT R5, R0, 0x80, R5, 0xf8, !PT ;  /* 0x0000008000057812 */ /* 0x000fca00078ef805 */
[----:B------:R0:W-:Y:S01]  /*2a70*/  STG.E.U8 desc[UR36][R2.64], R5 ;  /* 0x0000000502007986 */ /* 0x0001e2000c101124 */
[----:B------:R-:W-:Y:S05]  /*2a80*/  BRA `(.L_x_31515) ;  /* 0x0000000800047947 */ /* 0x000fea0003800000 */
.L_x_31526:
        /* <DEDUP_REMOVED lines=15> */
.L_x_31530:
[----:B------:R-:W-:Y:S05]  /*2b80*/  BSYNC.RECONVERGENT B0 ;  /* 0x0000000000007941 */ /* 0x000fea0003800200 */
.L_x_31529:
[----:B------:R-:W-:-:S05]  /*2b90*/  LOP3.LUT R5, R0, 0x80, R5, 0xf8, !PT ;  /* 0x0000008000057812 */ /* 0x000fca00078ef805 */
[----:B------:R0:W-:Y:S01]  /*2ba0*/  STG.E.U8 desc[UR36][R2.64], R5 ;  /* 0x0000000502007986 */ /* 0x0001e2000c101124 */
[----:B------:R-:W-:Y:S05]  /*2bb0*/  BRA `(.L_x_31515) ;  /* 0x0000000400b87947 */ /* 0x000fea0003800000 */
.L_x_31525:
[----:B------:R-:W-:-:S05]  /*2bc0*/  HADD2.F32 R0, -RZ, R4.H0_H0 ;  /* 0x20000004ff007230 */ /* 0x000fca0000004100 */
[----:B------:R-:W-:-:S05]  /*2bd0*/  F2FP.BF16.F32.PACK_AB R0, RZ, R0 ;  /* 0x00000000ff00723e */ /* 0x000fca00000010ff */
[----:B------:R0:W-:Y:S01]  /*2be0*/  STG.E.U16 desc[UR36][R2.64], R0 ;  /* 0x0000000002007986 */ /* 0x0001e2000c101524 */
[----:B------:R-:W-:Y:S05]  /*2bf0*/  BRA `(.L_x_31515) ;  /* 0x0000000400a87947 */ /* 0x000fea0003800000 */
.L_x_31522:
        /* <DEDUP_REMOVED lines=12> */
.L_x_31533:
        /* <DEDUP_REMOVED lines=13> */
.L_x_31536:
[----:B------:R-:W-:-:S04]  /*2d90*/  SHF.R.U32.HI R0, RZ, 0x14, R5 ;  /* 0x00000014ff007819 */ /* 0x000fc80000011605 */
[----:B------:R-:W-:-:S04]  /*2da0*/  LOP3.LUT R0, R0, 0x1, RZ, 0xc0, !PT ;  /* 0x0000000100007812 */ /* 0x000fc800078ec0ff */
[----:B------:R-:W-:-:S04]  /*2db0*/  IADD3 R0, PT, PT, R5, 0x487ffff, R0 ;  /* 0x0487ffff05007810 */ /* 0x000fc80007ffe000 */
[----:B------:R-:W-:-:S04]  /*2dc0*/  SHF.R.U32.HI R0, RZ, 0x14, R0 ;  /* 0x00000014ff007819 */ /* 0x000fc80000011600 */
[----:B------:R-:W-:-:S07]  /*2dd0*/  LOP3.LUT R4, R0, 0xff, RZ, 0xc0, !PT ;  /* 0x000000ff00047812 */ /* 0x000fce00078ec0ff */
.L_x_31537:
[----:B------:R-:W-:-:S04]  /*2de0*/  SHF.R.U32.HI R5, RZ, 0x18, R5 ;  /* 0x00000018ff057819 */ /* 0x000fc80000011605 */
[----:B------:R-:W-:-:S04]  /*2df0*/  LOP3.LUT R4, R4, 0x80, R5, 0xf8, !PT ;  /* 0x0000008004047812 */ /* 0x000fc800078ef805 */
[----:B------:R-:W-:-:S07]  /*2e00*/  PRMT R0, R4, 0x7610, R0 ;  /* 0x0000761004007816 */ /* 0x000fce0000000000 */
.L_x_31535:
[----:B------:R-:W-:Y:S05]  /*2e10*/  BSYNC.RECONVERGENT B0 ;  /* 0x0000000000007941 */ /* 0x000fea0003800200 */
.L_x_31534:
[----:B------:R0:W-:Y:S01]  /*2e20*/  STG.E.U8 desc[UR36][R2.64], R0 ;  /* 0x0000000002007986 */ /* 0x0001e2000c101124 */
[----:B------:R-:W-:Y:S05]  /*2e30*/  BRA `(.L_x_31515) ;  /* 0x0000000400187947 */ /* 0x000fea0003800000 */
.L_x_31532:
        /* <DEDUP_REMOVED lines=13> */
.L_x_31540:
[----:B------:R-:W-:-:S04]  /*2f10*/  SHF.R.U32.HI R0, RZ, 0x15, R5 ;  /* 0x00000015ff007819 */ /* 0x000fc80000011605 */
[----:B------:R-:W-:-:S04]  /*2f20*/  LOP3.LUT R0, R0, 0x1, RZ, 0xc0, !PT ;  /* 0x0000000100007812 */ /* 0x000fc800078ec0ff */
[----:B------:R-:W-:-:S04]  /*2f30*/  IADD3 R0, PT, PT, R5, 0x88fffff, R0 ;  /* 0x088fffff05007810 */ /* 0x000fc80007ffe000 */
[----:B------:R-:W-:-:S04]  /*2f40*/  SHF.R.U32.HI R0, RZ, 0x15, R0 ;  /* 0x00000015ff007819 */ /* 0x000fc80000011600 */
[----:B------:R-:W-:-:S07]  /*2f50*/  LOP3.LUT R4, R0, 0xff, RZ, 0xc0, !PT ;  /* 0x000000ff00047812 */ /* 0x000fce00078ec0ff */
.L_x_31541:
[----:B------:R-:W-:-:S04]  /*2f60*/  SHF.R.U32.HI R5, RZ, 0x18, R5 ;  /* 0x00000018ff057819 */ /* 0x000fc80000011605 */
[----:B------:R-:W-:-:S04]  /*2f70*/  LOP3.LUT R4, R4, 0x80, R5, 0xf8, !PT ;  /* 0x0000008004047812 */ /* 0x000fc800078ef805 */
[----:B------:R-:W-:-:S07]  /*2f80*/  PRMT R0, R4, 0x7610, R0 ;  /* 0x0000761004007816 */ /* 0x000fce0000000000 */
.L_x_31539:
[----:B------:R-:W-:Y:S05]  /*2f90*/  BSYNC.RECONVERGENT B0 ;  /* 0x0000000000007941 */ /* 0x000fea0003800200 */
.L_x_31538:
[----:B------:R0:W-:Y:S01]  /*2fa0*/  STG.E.U8 desc[UR36][R2.64], R0 ;  /* 0x0000000002007986 */ /* 0x0001e2000c101124 */
[----:B------:R-:W-:Y:S05]  /*2fb0*/  BRA `(.L_x_31515) ;  /* 0x0000000000b87947 */ /* 0x000fea0003800000 */
.L_x_31531:
[----:B------:R-:W-:-:S09]  /*2fc0*/  UISETP.NE.AND UP0, UPT, UR4, 0x1c, UPT ;  /* 0x0000001c0400788c */ /* 0x000fd2000bf05270 */
[----:B------:R-:W-:Y:S05]  /*2fd0*/  BRA.U !UP0, `(.L_x_31542) ;  /* 0x0000000108a47547 */ /* 0x000fea000b800000 */
[----:B------:R-:W-:-:S09]  /*2fe0*/  UISETP.NE.AND UP0, UPT, UR4, 0x1d, UPT ;  /* 0x0000001d0400788c */ /* 0x000fd2000bf05270 */
[----:B------:R-:W-:Y:S05]  /*2ff0*/  BRA.U !UP0, `(.L_x_31543) ;  /* 0x00000001088c7547 */ /* 0x000fea000b800000 */
[----:B------:R-:W-:-:S09]  /*3000*/  UISETP.NE.AND UP0, UPT, UR4, 0x2c, UPT ;  /* 0x0000002c0400788c */ /* 0x000fd2000bf05270 */
[----:B------:R-:W-:Y:S05]  /*3010*/  BRA.U !UP0, `(.L_x_31544) ;  /* 0x0000000108447547 */ /* 0x000fea000b800000 */
.L_x_31514:
        /* <DEDUP_REMOVED lines=16> */
.L_x_31545:
[----:B------:R-:W-:Y:S05]  /*3120*/  BRA `(.L_x_31515) ;  /* 0x00000000005c7947 */ /* 0x000fea0003800000 */
.L_x_31544:
        /* <DEDUP_REMOVED lines=16> */
.L_x_31543:
[----:B------:R-:W-:-:S06]  /*3230*/  HADD2.F32 R4, -RZ, R4.H0_H0 ;  /* 0x20000004ff047230 */ /* 0x000fcc0000004100 */
[----:B------:R-:W0:Y:S02]  /*3240*/  F2I.U64.TRUNC R4, R4 ;  /* 0x0000000400047311 */ /* 0x000e24000020d800 */
[----:B0-----:R0:W-:Y:S01]  /*3250*/  STG.E.64 desc[UR36][R2.64], R4 ;  /* 0x0000000402007986 */ /* 0x0011e2000c101b24 */
[----:B------:R-:W-:Y:S05]  /*3260*/  BRA `(.L_x_31515) ;  /* 0x00000000000c7947 */ /* 0x000fea0003800000 */
.L_x_31542:
[----:B------:R-:W-:-:S04]  /*3270*/  HADD2.F32 R4, -RZ, R4.H0_H0 ;  /* 0x20000004ff047230 */ /* 0x000fc80000004100 */
[----:B------:R-:W0:Y:S02]  /*3280*/  F2I.FTZ.U32.TRUNC.NTZ R5, R4 ;  /* 0x0000000400057305 */ /* 0x000e24000021f000 */
[----:B0-----:R0:W-:Y:S02]  /*3290*/  STG.E desc[UR36][R2.64], R5 ;  /* 0x0000000502007986 */ /* 0x0011e4000c101924 */
.L_x_31515:
[----:B------:R-:W-:-:S07]  /*32a0*/  IADD3 R17, PT, PT, R17, 0x80, RZ ;  /* 0x0000008011117810 */ /* 0x000fce0007ffe0ff */
.L_x_31474:
[----:B------:R-:W-:Y:S05]  /*32b0*/  BSYNC.RECONVERGENT B6 ;  /* 0x0000000000067941 */ /* 0x000fea0003800200 */
.L_x_31473:
        /* <DEDUP_REMOVED lines=307> */
.L_x_31548:
        /* <DEDUP_REMOVED lines=18> */
.L_x_31552:
[----:B------:R-:W2:Y:S02]  /*4710*/  LDG.E.U8 R2, desc[UR36][R2.64] ;  /* 0x0000002402027981 */ /* 0x000ea4000c1e1100 */
[----:B--2---:R-:W-:-:S04]  /*4720*/  I2FP.F32.U32 R0, R2 ;  /* 0x0000000200007245 */ /* 0x004fc80000201000 */
[----:B------:R-:W-:Y:S01]  /*4730*/  F2FP.F16.F32.PACK_AB R0, RZ, R0 ;  /* 0x00000000ff00723e */ /* 0x000fe200000000ff */
[----:B------:R-:W-:Y:S06]  /*4740*/  BRA `(.L_x_31554) ;  /* 0x0000000c007c7947 */ /* 0x000fec0003800000 */
.L_x_31551:
        /* <DEDUP_REMOVED lines=10> */
.L_x_31556:
[----:B------:R-:W2:Y:S02]  /*47f0*/  LDG.E R2, desc[UR36][R2.64] ;  /* 0x0000002402027981 */ /* 0x000ea4000c1e1900 */
[----:B--2---:R-:W-:-:S04]  /*4800*/  I2FP.F32.S32 R0, R2 ;  /* 0x0000000200007245 */ /* 0x004fc80000201400 */
[----:B------:R-:W-:Y:S01]  /*4810*/  F2FP.F16.F32.PACK_AB R0, RZ, R0 ;  /* 0x00000000ff00723e */ /* 0x000fe200000000ff */
[----:B------:R-:W-:Y:S06]  /*4820*/  BRA `(.L_x_31554) ;  /* 0x0000000c00447947 */ /* 0x000fec0003800000 */
.L_x_31555:
[----:B------:R-:W2:Y:S02]  /*4830*/  LDG.E.U16 R2, desc[UR36][R2.64] ;  /* 0x0000002402027981 */ /* 0x000ea4000c1e1500 */
[----:B--2---:R-:W0:Y:S02]  /*4840*/  I2F.S16 R0, R2 ;  /* 0x0000000200007306 */ /* 0x004e240000101400 */
[----:B0-----:R-:W-:Y:S01]  /*4850*/  F2FP.F16.F32.PACK_AB R0, RZ, R0 ;  /* 0x00000000ff00723e */ /* 0x001fe200000000ff */
[----:B------:R-:W-:Y:S06]  /*4860*/  BRA `(.L_x_31554) ;  /* 0x0000000c00347947 */ /* 0x000fec0003800000 */
.L_x_31550:
        /* <DEDUP_REMOVED lines=9> */
.L_x_31558:
[----:B------:R1:W5:Y:S01]  /*4900*/  LDG.E.U16 R0, desc[UR36][R2.64] ;  /* 0x0000002402007981 */ /* 0x000362000c1e1500 */
[----:B------:R-:W-:Y:S05]  /*4910*/  BRA `(.L_x_31554) ;  /* 0x0000000c00087947 */ /* 0x000fea0003800000 */
.L_x_31557:
        /* <DEDUP_REMOVED lines=9> */
.L_x_31560:
[----:B------:R0:W5:Y:S01]  /*49b0*/  LDG.E.U16 R0, desc[UR36][R2.64] ;  /* 0x0000002402007981 */ /* 0x000162000c1e1500 */
[----:B------:R-:W-:Y:S05]  /*49c0*/  BRA `(.L_x_31554) ;  /* 0x0000000800dc7947 */ /* 0x000fea0003800000 */
.L_x_31559:
        /* <DEDUP_REMOVED lines=8> */
.L_x_31549:
        /* <DEDUP_REMOVED lines=13> */
.L_x_31563:
        /* <DEDUP_REMOVED lines=8> */
.L_x_31562:
        /* <DEDUP_REMOVED lines=27> */
.L_x_31565:
        /* <DEDUP_REMOVED lines=13> */
.L_x_31564:
[----:B------:R-:W2:Y:S02]  /*4e20*/  LDG.E.U16 R0, desc[UR36][R2.64] ;  /* 0x0000002402007981 */ /* 0x000ea4000c1e1500 */
[----:B--2---:R-:W-:-:S04]  /*4e30*/  SHF.L.U32 R0, R0, 0x10, RZ ;  /* 0x0000001000007819 */ /* 0x004fc800000006ff */
[----:B------:R-:W-:Y:S01]  /*4e40*/  F2FP.F16.F32.PACK_AB R0, RZ, R0 ;  /* 0x00000000ff00723e */ /* 0x000fe200000000ff */
[----:B------:R-:W-:Y:S06]  /*4e50*/  BRA `(.L_x_31554) ;  /* 0x0000000400b87947 */ /* 0x000fec0003800000 */
.L_x_31561:
        /* <DEDUP_REMOVED lines=12> */
.L_x_31568:
        /* <DEDUP_REMOVED lines=21> */
.L_x_31572:
[----:B------:R-:W-:Y:S05]  /*5070*/  BSYNC.RECONVERGENT B1 ;  /* 0x0000000000017941 */ /* 0x000fea0003800200 */
.L_x_31571:
[----:B------:R-:W-:Y:S01]  /*5080*/  IMAD.SHL.U32 R0, R0, 0x100000, RZ ;  /* 0x0010000000007824 */ /* 0x000fe200078e00ff */
[----:B------:R-:W-:-:S04]  /*5090*/  LEA R2, R2, 0x3b800000, 0x17 ;  /* 0x3b80000002027811 */ /* 0x000fc800078eb8ff */
[----:B------:R-:W-:-:S07]  /*50a0*/  LOP3.LUT R0, R2, R0, R7, 0xfe, !PT ;  /* 0x0000000002007212 */ /* 0x000fce00078efe07 */
.L_x_31570:
[----:B------:R-:W-:Y:S05]  /*50b0*/  BSYNC.RECONVERGENT B0 ;  /* 0x0000000000007941 */ /* 0x000fea0003800200 */
.L_x_31569:
[----:B------:R-:W-:Y:S01]  /*50c0*/  F2FP.F16.F32.PACK_AB R0, RZ, R0 ;  /* 0x00000000ff00723e */ /* 0x000fe200000000ff */
[----:B------:R-:W-:Y:S06]  /*50d0*/  BRA `(.L_x_31554) ;  /* 0x0000000400187947 */ /* 0x000fec0003800000 */
.L_x_31567:
        /* <DEDUP_REMOVED lines=21> */
.L_x_31576:
[----:B------:R-:W-:Y:S05]  /*5230*/  BSYNC.RECONVERGENT B1 ;  /* 0x0000000000017941 */ /* 0x000fea0003800200 */
.L_x_31575:
[----:B------:R-:W-:Y:S01]  /*5240*/  IMAD.SHL.U32 R0, R0, 0x200000, RZ ;  /* 0x0020000000007824 */ /* 0x000fe200078e00ff */
[----:B------:R-:W-:-:S04]  /*5250*/  LEA R2, R2, 0x37800000, 0x17 ;  /* 0x3780000002027811 */ /* 0x000fc800078eb8ff */
[----:B------:R-:W-:-:S07]  /*5260*/  LOP3.LUT R0, R2, R0, R7, 0xfe, !PT ;  /* 0x0000000002007212 */ /* 0x000fce00078efe07 */
.L_x_31574:
[----:B------:R-:W-:Y:S05]  /*5270*/  BSYNC.RECONVERGENT B0 ;  /* 0x0000000000007941 */ /* 0x000fea0003800200 */
.L_x_31573:
[----:B------:R-:W-:Y:S01]  /*5280*/  F2FP.F16.F32.PACK_AB R0, RZ, R0 ;  /* 0x00000000ff00723e */ /* 0x000fe200000000ff */
[----:B------:R-:W-:Y:S06]  /*5290*/  BRA `(.L_x_31554) ;  /* 0x0000000000a87947 */ /* 0x000fec0003800000 */
.L_x_31566:
        /* <DEDUP_REMOVED lines=14> */
.L_x_31580:
[----:B------:R-:W-:Y:S05]  /*5380*/  BSYNC.RECONVERGENT B0 ;  /* 0x0000000000007941 */ /* 0x000fea0003800200 */
.L_x_31579:
[----:B------:R-:W-:Y:S01]  /*5390*/  F2FP.F16.F32.PACK_AB R0, RZ, R0 ;  /* 0x00000000ff00723e */ /* 0x000fe200000000ff */
[----:B------:R-:W-:Y:S06]  /*53a0*/  BRA `(.L_x_31554) ;  /* 0x0000000000647947 */ /* 0x000fec0003800000 */
.L_x_31553:
        /* <DEDUP_REMOVED lines=16> */
.L_x_31581:
[----:B------:R-:W-:Y:S01]  /*54b0*/  PRMT R0, RZ, 0x7610, R0 ;  /* 0x00007610ff007816 */ /* 0x000fe20000000000 */
[----:B------:R-:W-:Y:S06]  /*54c0*/  BRA `(.L_x_31554) ;  /* 0x00000000001c7947 */ /* 0x000fec0003800000 */
.L_x_31578:
[----:B------:R-:W2:Y:S02]  /*54d0*/  LDG.E.64 R2, desc[UR36][R2.64] ;  /* 0x0000002402027981 */ /* 0x000ea4000c1e1b00 */
[----:B--2---:R-:W0:Y:S02]  /*54e0*/  I2F.U64 R0, R2 ;  /* 0x0000000200007312 */ /* 0x004e240000301000 */
[----:B0-----:R-:W-:Y:S01]  /*54f0*/  F2FP.F16.F32.PACK_AB R0, RZ, R0 ;  /* 0x00000000ff00723e */ /* 0x001fe200000000ff */
[----:B------:R-:W-:Y:S06]  /*5500*/  BRA `(.L_x_31554) ;  /* 0x00000000000c7947 */ /* 0x000fec0003800000 */
.L_x_31577:
[----:B------:R-:W2:Y:S02]  /*5510*/  LDG.E R2, desc[UR36][R2.64] ;  /* 0x0000002402027981 */ /* 0x000ea4000c1e1900 */
[----:B--2---:R-:W-:-:S04]  /*5520*/  I2FP.F32.U32 R0, R2 ;  /* 0x0000000200007245 */ /* 0x004fc80000201000 */
[----:B------:R-:W-:-:S07]  /*5530*/  F2FP.F16.F32.PACK_AB R0, RZ, R0 ;  /* 0x00000000ff00723e */ /* 0x000fce00000000ff */
.L_x_31554:
        /* <DEDUP_REMOVED lines=22> */
.L_x_31585:
[----:B------:R-:W-:-:S06]  /*56a0*/  HADD2.F32 R5, -RZ, R4.H0_H0 ;  /* 0x20000004ff057230 */ /* 0x000fcc0000004100 */
[----:B------:R-:W0:Y:S02]  /*56b0*/  F2I.S64.TRUNC R4, R5 ;  /* 0x0000000500047311 */ /* 0x000e24000020d900 */
[----:B0-----:R0:W-:Y:S01]  /*56c0*/  STG.E.U8 desc[UR36][R2.64], R4 ;  /* 0x0000000402007986 */ /* 0x0011e2000c101124 */
[----:B------:R-:W-:Y:S05]  /*56d0*/  BRA `(.L_x_31587) ;  /* 0x0000000c006c7947 */ /* 0x000fea0003800000 */
.L_x_31584:
        /* <DEDUP_REMOVED lines=10> */
.L_x_31589:
[----:B------:R-:W-:-:S04]  /*5780*/  HADD2.F32 R4, -RZ, R4.H0_H0 ;  /* 0x20000004ff047230 */ /* 0x000fc80000004100 */
[----:B------:R-:W0:Y:S02]  /*5790*/  F2I.FTZ.TRUNC.NTZ R5, R4 ;  /* 0x0000000400057305 */ /* 0x000e24000021f100 */
[----:B0-----:R0:W-:Y:S01]  /*57a0*/  STG.E desc[UR36][R2.64], R5 ;  /* 0x0000000502007986 */ /* 0x0011e2000c101924 */
[----:B------:R-:W-:Y:S05]  /*57b0*/  BRA `(.L_x_31587) ;  /* 0x0000000c00347947 */ /* 0x000fea0003800000 */
.L_x_31588:
[----:B------:R-:W-:-:S04]  /*57c0*/  HADD2.F32 R4, -RZ, R4.H0_H0 ;  /* 0x20000004ff047230 */ /* 0x000fc80000004100 */
[----:B------:R-:W0:Y:S02]  /*57d0*/  F2I.FTZ.TRUNC.NTZ R5, R4 ;  /* 0x0000000400057305 */ /* 0x000e24000021f100 */
[----:B0-----:R0:W-:Y:S01]  /*57e0*/  STG.E.U16 desc[UR36][R2.64], R5 ;  /* 0x0000000502007986 */ /* 0x0011e2000c101524 */
[----:B------:R-:W-:Y:S05]  /*57f0*/  BRA `(.L_x_31587) ;  /* 0x0000000c00247947 */ /* 0x000fea0003800000 */
.L_x_31583:
        /* <DEDUP_REMOVED lines=9> */
.L_x_31591:
[----:B------:R0:W-:Y:S01]  /*5890*/  STG.E.U16 desc[UR36][R2.64], R4 ;  /* 0x0000000402007986 */ /* 0x0001e2000c101524 */
[----:B------:R-:W-:Y:S05]  /*58a0*/  BRA `(.L_x_31587) ;  /* 0x0000000800f87947 */ /* 0x000fea0003800000 */
.L_x_31590:
        /* <DEDUP_REMOVED lines=10> */
.L_x_31593:
[----:B------:R-:W-:-:S05]  /*5950*/  HADD2.F32 R0, -RZ, R4.H0_H0 ;  /* 0x20000004ff007230 */ /* 0x000fca0000004100 */
[----:B------:R-:W-:-:S04]  /*5960*/  F2FP.F16.F32.PACK_AB R0, RZ, R0 ;  /* 0x00000000ff00723e */ /* 0x000fc800000000ff */
[----:B------:R-:W-:-:S05]  /*5970*/  PRMT R0, R0, 0x5410, RZ ;  /* 0x0000541000007816 */ /* 0x000fca00000000ff */
[----:B------:R0:W-:Y:S01]  /*5980*/  STG.E desc[UR36][R2.64], R0 ;  /* 0x0000000002007986 */ /* 0x0001e2000c101924 */
[----:B------:R-:W-:Y:S05]  /*5990*/  BRA `(.L_x_31587) ;  /* 0x0000000800bc7947 */ /* 0x000fea0003800000 */
.L_x_31592:
[----:B------:R-:W-:-:S05]  /*59a0*/  HADD2.F32 R4, -RZ, R4.H0_H0 ;  /* 0x20000004ff047230 */ /* 0x000fca0000004100 */
[----:B------:R-:W-:-:S06]  /*59b0*/  FMUL.FTZ R4, R4, 1 ;  /* 0x3f80000004047820 */ /* 0x000fcc0000410000 */
[----:B------:R-:W0:Y:S02]  /*59c0*/  F2F.F64.F32 R4, R4 ;  /* 0x0000000400047310 */ /* 0x000e240000201800 */
[----:B0-----:R0:W-:Y:S01]  /*59d0*/  STG.E.64 desc[UR36][R2.64], R4 ;  /* 0x0000000402007986 */ /* 0x0011e2000c101b24 */
[----:B------:R-:W-:Y:S05]  /*59e0*/  BRA `(.L_x_31587) ;  /* 0x0000000800a87947 */ /* 0x000fea0003800000 */
.L_x_31582:
        /* <DEDUP_REMOVED lines=14> */
.L_x_31597:
        /* <DEDUP_REMOVED lines=18> */
.L_x_31600:
[----:B------:R-:W-:-:S04]  /*5bf0*/  SHF.R.U32.HI R5, RZ, 0x18, R5 ;  /* 0x00000018ff057819 */ /* 0x000fc80000011605 */
[----:B------:R-:W-:-:S07]  /*5c00*/  LOP3.LUT R0, R0, 0x80, R5, 0xf8, !PT ;  /* 0x0000008000007812 */ /* 0x000fce00078ef805 */
.L_x_31599:
[----:B------:R-:W-:Y:S05]  /*5c10*/  BSYNC.RECONVERGENT B0 ;  /* 0x0000000000007941 */ /* 0x000fea0003800200 */
.L_x_31598:
[----:B------:R0:W-:Y:S01]  /*5c20*/  STG.E.U8 desc[UR36][R2.64], R0 ;  /* 0x0000000002007986 */ /* 0x0001e2000c101124 */
[----:B------:R-:W-:Y:S05]  /*5c30*/  BRA `(.L_x_31587) ;  /* 0x0000000800147947 */ /* 0x000fea0003800000 */
.L_x_31596:
        /* <DEDUP_REMOVED lines=18> */
.L_x_31603:
[----:B------:R-:W-:-:S04]  /*5d60*/  SHF.R.U32.HI R5, RZ, 0x18, R5 ;  /* 0x00000018ff057819 */ /* 0x000fc80000011605 */
[----:B------:R-:W-:-:S07]  /*5d70*/  LOP3.LUT R0, R0, 0x80, R5, 0xf8, !PT ;  /* 0x0000008000007812 */ /* 0x000fce00078ef805 */
.L_x_31602:
[----:B------:R-:W-:Y:S05]  /*5d80*/  BSYNC.RECONVERGENT B0 ;  /* 0x0000000000007941 */ /* 0x000fea0003800200 */
.L_x_31601:
[----:B------:R0:W-:Y:S01]  /*5d90*/  STG.E.U8 desc[UR36][R2.64], R0 ;  /* 0x0000000002007986 */ /* 0x0001e2000c101124 */
[----:B------:R-:W-:Y:S05]  /*5da0*/  BRA `(.L_x_31587) ;  /* 0x0000000400b87947 */ /* 0x000fea0003800000 */
.L_x_31595:
        /* <DEDUP_REMOVED lines=22> */
.L_x_31605:
[----:B------:R-:W-:-:S06]  /*5f10*/  HADD2.F32 R4, -RZ, R4.H0_H0 ;  /* 0x20000004ff047230 */ /* 0x000fcc0000004100 */
[----:B------:R-:W0:Y:S02]  /*5f20*/  F2I.U64.TRUNC R4, R4 ;  /* 0x0000000400047311 */ /* 0x000e24000020d800 */
[----:B0-----:R0:W-:Y:S01]  /*5f30*/  STG.E.64 desc[UR36][R2.64], R4 ;  /* 0x0000000402007986 */ /* 0x0011e2000c101b24 */
[----:B------:R-:W-:Y:S05]  /*5f40*/  BRA `(.L_x_31587) ;  /* 0x0000000400507947 */ /* 0x000fea0003800000 */
.L_x_31604:
[----:B------:R-:W-:-:S04]  /*5f50*/  HADD2.F32 R4, -RZ, R4.H0_H0 ;  /* 0x20000004ff047230 */ /* 0x000fc80000004100 */
[----:B------:R-:W0:Y:S02]  /*5f60*/  F2I.FTZ.U32.TRUNC.NTZ R5, R4 ;  /* 0x0000000400057305 */ /* 0x000e24000021f000 */
[----:B0-----:R0:W-:Y:S01]  /*5f70*/  STG.E desc[UR36][R2.64], R5 ;  /* 0x0000000502007986 */ /* 0x0011e2000c101924 */
[----:B------:R-:W-:Y:S05]  /*5f80*/  BRA `(.L_x_31587) ;  /* 0x0000000400407947 */ /* 0x000fea0003800000 */
.L_x_31594:
        /* <DEDUP_REMOVED lines=11> */
.L_x_31607:
[----:B------:R-:W-:Y:S01]  /*6040*/  HADD2.F32 R4, -RZ, R4.H0_H0 ;  /* 0x20000004ff047230 */ /* 0x000fe20000004100 */
[----:B------:R-:W-:-:S04]  /*6050*/  CS2R R6, SRZ ;  /* 0x0000000000067805 */ /* 0x000fc8000001ff00 */
[----:B------:R-:W-:-:S06]  /*6060*/  FMUL.FTZ R4, R4, 1 ;  /* 0x3f80000004047820 */ /* 0x000fcc0000410000 */
[----:B------:R-:W0:Y:S02]  /*6070*/  F2F.F64.F32 R4, R4 ;  /* 0x0000000400047310 */ /* 0x000e240000201800 */
[----:B0-----:R4:W-:Y:S01]  /*6080*/  STG.E.128 desc[UR36][R2.64], R4 ;  /* 0x0000000402007986 */ /* 0x0019e2000c101d24 */
[----:B------:R-:W-:Y:S05]  /*6090*/  BRA `(.L_x_31587) ;  /* 0x0000000000fc7947 */ /* 0x000fea0003800000 */
.L_x_31606:
[----:B------:R-:W-:-:S09]  /*60a0*/  UISETP.NE.AND UP0, UPT, UR4, 0xf, UPT ;  /* 0x0000000f0400788c */ /* 0x000fd2000bf05270 */
[----:B------:R-:W-:Y:S05]  /*60b0*/  BRA.U !UP0, `(.L_x_31608) ;  /* 0x0000000108e87547 */ /* 0x000fea000b800000 */
[----:B------:R-:W-:-:S09]  /*60c0*/  UISETP.NE.AND UP0, UPT, UR4, 0x17, UPT ;  /* 0x000000170400788c */ /* 0x000fd2000bf05270 */
[----:B------:R-:W-:Y:S05]  /*60d0*/  BRA.U !UP0, `(.L_x_31609) ;  /* 0x0000000108907547 */ /* 0x000fea000b800000 */
[----:B------:R-:W-:-:S09]  /*60e0*/  UISETP.NE.AND UP0, UPT, UR4, 0x18, UPT ;  /* 0x000000180400788c */ /* 0x000fd2000bf05270 */
[----:B------:R-:W-:Y:S05]  /*60f0*/  BRA.U !UP0, `(.L_x_31610) ;  /* 0x0000000108447547 */ /* 0x000fea000b800000 */
.L_x_31586:
        /* <DEDUP_REMOVED lines=16> */
.L_x_31611:
[----:B------:R-:W-:Y:S05]  /*6200*/  BRA `(.L_x_31587) ;  /* 0x0000000000a07947 */ /* 0x000fea0003800000 */
.L_x_31610:
        /* <DEDUP_REMOVED lines=13> */
.L_x_31613:
[----:B------:R-:W-:Y:S05]  /*62e0*/  BSYNC.RECONVERGENT B0 ;  /* 0x0000000000007941 */ /* 0x000fea0003800200 */
.L_x_31612:
[----:B------:R-:W-:-:S05]  /*62f0*/  LOP3.LUT R5, R0, 0x80, R5, 0xf8, !PT ;  /* 0x0000008000057812 */ /* 0x000fca00078ef805 */
[----:B------:R2:W-:Y:S01]  /*6300*/  STG.E.U8 desc[UR36][R2.64], R5 ;  /* 0x0000000502007986 */ /* 0x0005e2000c101124 */
[----:B------:R-:W-:Y:S05]  /*6310*/  BRA `(.L_x_31587) ;  /* 0x00000000005c7947 */ /* 0x000fea0003800000 */
.L_x_31609:
        /* <DEDUP_REMOVED lines=12> */
.L_x_31615:
[----:B------:R-:W-:Y:S01]  /*63e0*/  IMAD.MOV.U32 R0, RZ, RZ, 0x7f ;  /* 0x0000007fff007424 */ /* 0x000fe200078e00ff */
[----:B------:R-:W-:-:S04]  /*63f0*/  ISETP.GT.U32.AND P0, PT, R4, 0x7f800000, PT ;  /* 0x7f8000000400780c */ /* 0x000fc80003f04070 */
[----:B------:R-:W-:-:S09]  /*6400*/  SEL R0, R0, 0x7c, P0 ;  /* 0x0000007c00007807 */ /* 0x000fd20000000000 */
.L_x_31616:
[----:B------:R-:W-:Y:S05]  /*6410*/  BSYNC.RECONVERGENT B0 ;  /* 0x0000000000007941 */ /* 0x000fea0003800200 */
.L_x_31614:
[----:B------:R-:W-:-:S04]  /*6420*/  SHF.R.U32.HI R5, RZ, 0x18, R5 ;  /* 0x00000018ff057819 */ /* 0x000fc80000011605 */
[----:B------:R-:W-:-:S05]  /*6430*/  LOP3.LUT R5, R0, 0x80, R5, 0xf8, !PT ;  /* 0x0000008000057812 */ /* 0x000fca00078ef805 */
[----:B------:R1:W-:Y:S01]  /*6440*/  STG.E.U8 desc[UR36][R2.64], R5 ;  /* 0x0000000502007986 */ /* 0x0003e2000c101124 */
[----:B------:R-:W-:Y:S05]  /*6450*/  BRA `(.L_x_31587) ;  /* 0x00000000000c7947 */ /* 0x000fea0003800000 */
.L_x_31608:
[----:B------:R-:W-:-:S05]  /*6460*/  HADD2.F32 R0, -RZ, R4.H0_H0 ;  /* 0x20000004ff007230 */ /* 0x000fca0000004100 */
[----:B------:R-:W-:-:S05]  /*6470*/  F2FP.BF16.F32.PACK_AB R0, RZ, R0 ;  /* 0x00000000ff00723e */ /* 0x000fca00000010ff */
[----:B------:R0:W-:Y:S02]  /*6480*/  STG.E.U16 desc[UR36][R2.64], R0 ;  /* 0x0000000002007986 */ /* 0x0001e4000c101524 */
.L_x_31587:
[----:B------:R-:W-:-:S07]  /*6490*/  VIADD R17, R17, 0x80 ;  /* 0x0000008011117836 */ /* 0x000fce0000000000 */
.L_x_31547:
[----:B------:R-:W-:Y:S05]  /*64a0*/  BSYNC.RECONVERGENT B6 ;  /* 0x0000000000067941 */ /* 0x000fea0003800200 */
.L_x_31546:
        /* <DEDUP_REMOVED lines=307> */
.L_x_31619:
        /* <DEDUP_REMOVED lines=18> */
.L_x_31623:
[----:B------:R-:W2:Y:S02]  /*7900*/  LDG.E.U8 R2, desc[UR36][R2.64] ;  /* 0x0000002402027981 */ /* 0x000ea4000c1e1100 */
[----:B--2---:R-:W-:-:S04]  /*7910*/  I2FP.F32.U32 R0, R2 ;  /* 0x0000000200007245 */ /* 0x004fc80000201000 */
[----:B------:R-:W-:Y:S01]  /*7920*/  F2FP.F16.F32.PACK_AB R0, RZ, R0 ;  /* 0x00000000ff00723e */ /* 0x000fe200000000ff */
[----:B------:R-:W-:Y:S06]  /*7930*/  BRA `(.L_x_31625) ;  /* 0x0000000c007c7947 */ /* 0x000fec0003800000 */
.L_x_31622:
        /* <DEDUP_REMOVED lines=10> */
.L_x_31627:
[----:B------:R-:W2:Y:S02]  /*79e0*/  LDG.E R2, desc[UR36][R2.64] ;  /* 0x0000002402027981 */ /* 0x000ea4000c1e1900 */
[----:B--2---:R-:W-:-:S04]  /*79f0*/  I2FP.F32.S32 R0, R2 ;  /* 0x0000000200007245 */ /* 0x004fc80000201400 */
[----:B------:R-:W-:Y:S01]  /*7a00*/  F2FP.F16.F32.PACK_AB R0, RZ, R0 ;  /* 0x00000000ff00723e */ /* 0x000fe200000000ff */
[----:B------:R-:W-:Y:S06]  /*7a10*/  BRA `(.L_x_31625) ;  /* 0x0000000c00447947 */ /* 0x000fec0003800000 */
.L_x_31626:
[----:B------:R-:W2:Y:S02]  /*7a20*/  LDG.E.U16 R2, desc[UR36][R2.64] ;  /* 0x0000002402027981 */ /* 0x000ea4000c1e1500 */
[----:B--2---:R-:W0:Y:S02]  /*7a30*/  I2F.S16 R0, R2 ;  /* 0x0000000200007306 */ /* 0x004e240000101400 */
[----:B0-----:R-:W-:Y:S01]  /*7a40*/  F2FP.F16.F32.PACK_AB R0, RZ, R0 ;  /* 0x00000000ff00723e */ /* 0x001fe200000000ff */
[----:B------:R-:W-:Y:S06]  /*7a50*/  BRA `(.L_x_31625) ;  /* 0x0000000c00347947 */ /* 0x000fec0003800000 */
.L_x_31621:
        /* <DEDUP_REMOVED lines=9> */
.L_x_31629:
[----:B------:R1:W5:Y:S01]  /*7af0*/  LDG.E.U16 R0, desc[UR36][R2.64] ;  /* 0x0000002402007981 */ /* 0x000362000c1e1500 */
[----:B------:R-:W-:Y:S05]  /*7b00*/  BRA `(.L_x_31625) ;  /* 0x0000000c00087947 */ /* 0x000fea0003800000 */
.L_x_31628:
        /* <DEDUP_REMOVED lines=9> */
.L_x_31631:
[----:B------:R0:W5:Y:S01]  /*7ba0*/  LDG.E.U16 R0, desc[UR36][R2.64] ;  /* 0x0000002402007981 */ /* 0x000162000c1e1500 */
[----:B------:R-:W-:Y:S05]  /*7bb0*/  BRA `(.L_x_31625) ;  /* 0x0000000800dc7947 */ /* 0x000fea0003800000 */
.L_x_31630:
        /* <DEDUP_REMOVED lines=8> */
.L_x_31620:
        /* <DEDUP_REMOVED lines=13> */
.L_x_31634:
        /* <DEDUP_REMOVED lines=8> */
.L_x_31633:
        /* <DEDUP_REMOVED lines=27> */
.L_x_31636:
        /* <DEDUP_REMOVED lines=13> */
.L_x_31635:
[----:B------:R-:W2:Y:S02]  /*8010*/  LDG.E.U16 R0, desc[UR36][R2.64] ;  /* 0x0000002402007981 */ /* 0x000ea4000c1e1500 */
[----:B--2---:R-:W-:-:S05]  /*8020*/  IMAD.U32 R0, R0, 0x10000, RZ ;  /* 0x0001000000007824 */ /* 0x004fca00078e00ff */
[----:B------:R-:W-:Y:S01]  /*8030*/  F2FP.F16.F32.PACK_AB R0, RZ, R0 ;  /* 0x00000000ff00723e */ /* 0x000fe200000000ff */
[----:B------:R-:W-:Y:S06]  /*8040*/  BRA `(.L_x_31625) ;  /* 0x0000000400b87947 */ /* 0x000fec0003800000 */
.L_x_31632:
        /* <DEDUP_REMOVED lines=12> */
.L_x_31639:
        /* <DEDUP_REMOVED lines=21> */
.L_x_31643:
[----:B------:R-:W-:Y:S05]  /*8260*/  BSYNC.RECONVERGENT B1 ;  /* 0x0000000000017941 */ /* 0x000fea0003800200 */
.L_x_31642:
[----:B------:R-:W-:Y:S01]  /*8270*/  IMAD.SHL.U32 R0, R0, 0x100000, RZ ;  /* 0x0010000000007824 */ /* 0x000fe200078e00ff */
[----:B------:R-:W-:-:S04]  /*8280*/  LEA R2, R2, 0x3b800000, 0x17 ;  /* 0x3b80000002027811 */ /* 0x000fc800078eb8ff */
[----:B------:R-:W-:-:S07]  /*8290*/  LOP3.LUT R0, R2, R0, R7, 0xfe, !PT ;  /* 0x0000000002007212 */ /* 0x000fce00078efe07 */
.L_x_31641:
[----:B------:R-:W-:Y:S05]  /*82a0*/  BSYNC.RECONVERGENT B0 ;  /* 0x0000000000007941 */ /* 0x000fea0003800200 */
.L_x_31640:
[----:B------:R-:W-:Y:S01]  /*82b0*/  F2FP.F16.F32.PACK_AB R0, RZ, R0 ;  /* 0x00000000ff00723e */ /* 0x000fe200000000ff */
[----:B------:R-:W-:Y:S06]  /*82c0*/  BRA `(.L_x_31625) ;  /* 0x0000000400187947 */ /* 0x000fec0003800000 */
.L_x_31638:
        /* <DEDUP_REMOVED lines=21> */
.L_x_31647:
[----:B------:R-:W-:Y:S05]  /*8420*/  BSYNC.RECONVERGENT B1 ;  /* 0x0000000000017941 */ /* 0x000fea0003800200 */
.L_x_31646:
[----:B------:R-:W-:Y:S02]  /*8430*/  SHF.L.U32 R0, R0, 0x15, RZ ;  /* 0x0000001500007819 */ /* 0x000fe400000006ff */
[----:B------:R-:W-:-:S04]  /*8440*/  LEA R2, R2, 0x37800000, 0x17 ;  /* 0x3780000002027811 */ /* 0x000fc800078eb8ff */
[----:B------:R-:W-:-:S07]  /*8450*/  LOP3.LUT R0, R2, R0, R7, 0xfe, !PT ;  /* 0x0000000002007212 */ /* 0x000fce00078efe07 */
.L_x_31645:
[----:B------:R-:W-:Y:S05]  /*8460*/  BSYNC.RECONVERGENT B0 ;  /* 0x0000000000007941 */ /* 0x000fea0003800200 */
.L_x_31644:
[----:B------:R-:W-:Y:S01]  /*8470*/  F2FP.F16.F32.PACK_AB R0, RZ, R0 ;  /* 0x00000000ff00723e */ /* 0x000fe200000000ff */
[----:B------:R-:W-:Y:S06]  /*8480*/  BRA `(.L_x_31625) ;  /* 0x0000000000a87947 */ /* 0x000fec0003800000 */
.L_x_31637:
        /* <DEDUP_REMOVED lines=14> */
.L_x_31651:
[----:B------:R-:W-:Y:S05]  /*8570*/  BSYNC.RECONVERGENT B0 ;  /* 0x0000000000007941 */ /* 0x000fea0003800200 */
.L_x_31650:
[----:B------:R-:W-:Y:S01]  /*8580*/  F2FP.F16.F32.PACK_AB R0, RZ, R0 ;  /* 0x00000000ff00723e */ /* 0x000fe200000000ff */
[----:B------:R-:W-:Y:S06]  /*8590*/  BRA `(.L_x_31625) ;  /* 0x0000000000647947 */ /* 0x000fec0003800000 */
.L_x_31624:
        /* <DEDUP_REMOVED lines=16> */
.L_x_31652:
[----:B------:R-:W-:Y:S01]  /*86a0*/  PRMT R0, RZ, 0x7610, R0 ;  /* 0x00007610ff007816 */ /* 0x000fe20000000000 */
[----:B------:R-:W-:Y:S06]  /*86b0*/  BRA `(.L_x_31625) ;  /* 0x00000000001c7947 */ /* 0x000fec0003800000 */
.L_x_31649:
[----:B------:R-:W2:Y:S02]  /*86c0*/  LDG.E.64 R2, desc[UR36][R2.64] ;  /* 0x0000002402027981 */ /* 0x000ea4000c1e1b00 */
[----:B--2---:R-:W0:Y:S02]  /*86d0*/  I2F.U64 R0, R2 ;  /* 0x0000000200007312 */ /* 0x004e240000301000 */
[----:B0-----:R-:W-:Y:S01]  /*86e0*/  F2FP.F16.F32.PACK_AB R0, RZ, R0 ;  /* 0x00000000ff00723e */ /* 0x001fe200000000ff */
[----:B------:R-:W-:Y:S06]  /*86f0*/  BRA `(.L_x_31625) ;  /* 0x00000000000c7947 */ /* 0x000fec0003800000 */
.L_x_31648:
[----:B------:R-:W2:Y:S02]  /*8700*/  LDG.E R2, desc[UR36][R2.64] ;  /* 0x0000002402027981 */ /* 0x000ea4000c1e1900 */
[----:B--2---:R-:W-:-:S04]  /*8710*/  I2FP.F32.U32 R0, R2 ;  /* 0x0000000200007245 */ /* 0x004fc80000201000 */
[----:B------:R-:W-:-:S07]  /*8720*/  F2FP.F16.F32.PACK_AB R0, RZ, R0 ;  /* 0x00000000ff00723e */ /* 0x000fce00000000ff */
.L_x_31625:
        /* <DEDUP_REMOVED lines=22> */
.L_x_31656:
[----:B------:R-:W-:-:S06]  /*8890*/  HADD2.F32 R5, -RZ, R4.H0_H0 ;  /* 0x20000004ff057230 */ /* 0x000fcc0000004100 */
[----:B------:R-:W0:Y:S02]  /*88a0*/  F2I.S64.TRUNC R4, R5 ;  /* 0x0000000500047311 */ /* 0x000e24000020d900 */
[----:B0-----:R4:W-:Y:S01]  /*88b0*/  STG.E.U8 desc[UR36][R2.64], R4 ;  /* 0x0000000402007986 */ /* 0x0019e2000c101124 */
[----:B------:R-:W-:Y:S05]  /*88c0*/  BRA `(.L_x_31658) ;  /* 0x0000000c006c7947 */ /* 0x000fea0003800000 */
.L_x_31655:
        /* <DEDUP_REMOVED lines=10> */
.L_x_31660:
[----:B------:R-:W-:-:S04]  /*8970*/  HADD2.F32 R4, -RZ, R4.H0_H0 ;  /* 0x20000004ff047230 */ /* 0x000fc80000004100 */
[----:B------:R-:W0:Y:S02]  /*8980*/  F2I.FTZ.TRUNC.NTZ R5, R4 ;  /* 0x0000000400057305 */ /* 0x000e24000021f100 */
[----:B0-----:R2:W-:Y:S01]  /*8990*/  STG.E desc[UR36][R2.64], R5 ;  /* 0x0000000502007986 */ /* 0x0015e2000c101924 */
[----:B------:R-:W-:Y:S05]  /*89a0*/  BRA `(.L_x_31658) ;  /* 0x0000000c00347947 */ /* 0x000fea0003800000 */
.L_x_31659:
[----:B------:R-:W-:-:S04]  /*89b0*/  HADD2.F32 R4, -RZ, R4.H0_H0 ;  /* 0x20000004ff047230 */ /* 0x000fc80000004100 */
[----:B------:R-:W0:Y:S02]  /*89c0*/  F2I.FTZ.TRUNC.NTZ R5, R4 ;  /* 0x0000000400057305 */ /* 0x000e24000021f100 */
[----:B0-----:R0:W-:Y:S01]  /*89d0*/  STG.E.U16 desc[UR36][R2.64], R5 ;  /* 0x0000000502007986 */ /* 0x0011e2000c101524 */
[----:B------:R-:W-:Y:S05]  /*89e0*/  BRA `(.L_x_31658) ;  /* 0x0000000c00247947 */ /* 0x000fea0003800000 */
.L_x_31654:
        /* <DEDUP_REMOVED lines=9> */
.L_x_31662:
[----:B------:R0:W-:Y:S01]  /*8a80*/  STG.E.U16 desc[UR36][R2.64], R4 ;  /* 0x0000000402007986 */ /* 0x0001e2000c101524 */
[----:B------:R-:W-:Y:S05]  /*8a90*/  BRA `(.L_x_31658) ;  /* 0x0000000800f87947 */ /* 0x000fea0003800000 */
.L_x_31661:
        /* <DEDUP_REMOVED lines=10> */
.L_x_31664:
[----:B------:R-:W-:-:S05]  /*8b40*/  HADD2.F32 R0, -RZ, R4.H0_H0 ;  /* 0x20000004ff007230 */ /* 0x000fca0000004100 */
[----:B------:R-:W-:-:S04]  /*8b50*/  F2FP.F16.F32.PACK_AB R0, RZ, R0 ;  /* 0x00000000ff00723e */ /* 0x000fc800000000ff */
[----:B------:R-:W-:-:S05]  /*8b60*/  PRMT R0, R0, 0x5410, RZ ;  /* 0x0000541000007816 */ /* 0x000fca00000000ff */
[----:B------:R0:W-:Y:S01]  /*8b70*/  STG.E desc[UR36][R2.64], R0 ;  /* 0x0000000002007986 */ /* 0x0001e2000c101924 */
[----:B------:R-:W-:Y:S05]  /*8b80*/  BRA `(.L_x_31658) ;  /* 0x0000000800bc7947 */ /* 0x000fea0003800000 */
.L_x_31663:
[----:B------:R-:W-:-:S05]  /*8b90*/  HADD2.F32 R4, -RZ, R4.H0_H0 ;  /* 0x20000004ff047230 */ /* 0x000fca0000004100 */
[----:B------:R-:W-:-:S06]  /*8ba0*/  FMUL.FTZ R4, R4, 1 ;  /* 0x3f80000004047820 */ /* 0x000fcc0000410000 */
[----:B------:R-:W0:Y:S02]  /*8bb0*/  F2F.F64.F32 R4, R4 ;  /* 0x0000000400047310 */ /* 0x000e240000201800 */
[----:B0-----:R0:W-:Y:S01]  /*8bc0*/  STG.E.64 desc[UR36][R2.64], R4 ;  /* 0x0000000402007986 */ /* 0x0011e2000c101b24 */
[----:B------:R-:W-:Y:S05]  /*8bd0*/  BRA `(.L_x_31658) ;  /* 0x0000000800a87947 */ /* 0x000fea0003800000 */
.L_x_31653:
        /* <DEDUP_REMOVED lines=14> */
.L_x_31668:
        /* <DEDUP_REMOVED lines=18> */
.L_x_31671:
[----:B------:R-:W-:-:S04]  /*8de0*/  SHF.R.U32.HI R5, RZ, 0x18, R5 ;  /* 0x00000018ff057819 */ /* 0x000fc80000011605 */
[----:B------:R-:W-:-:S07]  /*8df0*/  LOP3.LUT R0, R0, 0x80, R5, 0xf8, !PT ;  /* 0x0000008000007812 */ /* 0x000fce00078ef805 */
.L_x_31670:
[----:B------:R-:W-:Y:S05]  /*8e00*/  BSYNC.RECONVERGENT B0 ;  /* 0x0000000000007941 */ /* 0x000fea0003800200 */
.L_x_31669:
[----:B------:R0:W-:Y:S01]  /*8e10*/  STG.E.U8 desc[UR36][R2.64], R0 ;  /* 0x0000000002007986 */ /* 0x0001e2000c101124 */
[----:B------:R-:W-:Y:S05]  /*8e20*/  BRA `(.L_x_31658) ;  /* 0x0000000800147947 */ /* 0x000fea0003800000 */
.L_x_31667:
        /* <DEDUP_REMOVED lines=18> */
.L_x_31674:
[----:B------:R-:W-:-:S04]  /*8f50*/  SHF.R.U32.HI R5, RZ, 0x18, R5 ;  /* 0x00000018ff057819 */ /* 0x000fc80000011605 */
[----:B------:R-:W-:-:S07]  /*8f60*/  LOP3.LUT R0, R0, 0x80, R5, 0xf8, !PT ;  /* 0x0000008000007812 */ /* 0x000fce00078ef805 */
.L_x_31673:
[----:B------:R-:W-:Y:S05]  /*8f70*/  BSYNC.RECONVERGENT B0 ;  /* 0x0000000000007941 */ /* 0x000fea0003800200 */
.L_x_31672:
[----:B------:R0:W-:Y:S01]  /*8f80*/  STG.E.U8 desc[UR36][R2.64], R0 ;  /* 0x0000000002007986 */ /* 0x0001e2000c101124 */
[----:B------:R-:W-:Y:S05]  /*8f90*/  BRA `(.L_x_31658) ;  /* 0x0000000400b87947 */ /* 0x000fea0003800000 */
.L_x_31666:
        /* <DEDUP_REMOVED lines=22> */
.L_x_31676:
[----:B------:R-:W-:-:S06]  /*9100*/  HADD2.F32 R4, -RZ, R4.H0_H0 ;  /* 0x20000004ff047230 */ /* 0x000fcc0000004100 */
[----:B------:R-:W0:Y:S02]  /*9110*/  F2I.U64.TRUNC R4, R4 ;  /* 0x0000000400047311 */ /* 0x000e24000020d800 */
[----:B0-----:R0:W-:Y:S01]  /*9120*/  STG.E.64 desc[UR36][R2.64], R4 ;  /* 0x0000000402007986 */ /* 0x0011e2000c101b24 */
[----:B------:R-:W-:Y:S05]  /*9130*/  BRA `(.L_x_31658) ;  /* 0x0000000400507947 */ /* 0x000fea0003800000 */
.L_x_31675:
[----:B------:R-:W-:-:S04]  /*9140*/  HADD2.F32 R4, -RZ, R4.H0_H0 ;  /* 0x20000004ff047230 */ /* 0x000fc80000004100 */
[----:B------:R-:W0:Y:S02]  /*9150*/  F2I.FTZ.U32.TRUNC.NTZ R5, R4 ;  /* 0x0000000400057305 */ /* 0x000e24000021f000 */
[----:B0-----:R0:W-:Y:S01]  /*9160*/  STG.E desc[UR36][R2.64], R5 ;  /* 0x0000000502007986 */ /* 0x0011e2000c101924 */
[----:B------:R-:W-:Y:S05]  /*9170*/  BRA `(.L_x_31658) ;  /* 0x0000000400407947 */ /* 0x000fea0003800000 */
.L_x_31665:
        /* <DEDUP_REMOVED lines=11> */
.L_x_31678:
[----:B------:R-:W-:Y:S01]  /*9230*/  HADD2.F32 R4, -RZ, R4.H0_H0 ;  /* 0x20000004ff047230 */ /* 0x000fe20000004100 */
[----:B------:R-:W-:-:S04]  /*9240*/  CS2R R6, SRZ ;  /* 0x0000000000067805 */ /* 0x000fc8000001ff00 */
[----:B------:R-:W-:-:S06]  /*9250*/  FMUL.FTZ R4, R4, 1 ;  /* 0x3f80000004047820 */ /* 0x000fcc0000410000 */
[----:B------:R-:W0:Y:S02]  /*9260*/  F2F.F64.F32 R4, R4 ;  /* 0x0000000400047310 */ /* 0x000e240000201800 */
[----:B0-----:R0:W-:Y:S01]  /*9270*/  STG.E.128 desc[UR36][R2.64], R4 ;  /* 0x0000000402007986 */ /* 0x0011e2000c101d24 */
[----:B------:R-:W-:Y:S05]  /*9280*/  BRA `(.L_x_31658) ;  /* 0x0000000000fc7947 */ /* 0x000fea0003800000 */
.L_x_31677:
[----:B------:R-:W-:-:S09]  /*9290*/  UISETP.NE.AND UP0, UPT, UR4, 0xf, UPT ;  /* 0x0000000f0400788c */ /* 0x000fd2000bf05270 */
[----:B------:R-:W-:Y:S05]  /*92a0*/  BRA.U !UP0, `(.L_x_31679) ;  /* 0x0000000108e87547 */ /* 0x000fea000b800000 */
[----:B------:R-:W-:-:S09]  /*92b0*/  UISETP.NE.AND UP0, UPT, UR4, 0x17, UPT ;  /* 0x000000170400788c */ /* 0x000fd2000bf05270 */
[----:B------:R-:W-:Y:S05]  /*92c0*/  BRA.U !UP0, `(.L_x_31680) ;  /* 0x0000000108907547 */ /* 0x000fea000b800000 */
[----:B------:R-:W-:-:S09]  /*92d0*/  UISETP.NE.AND UP0, UPT, UR4, 0x18, UPT ;  /* 0x000000180400788c */ /* 0x000fd2000bf05270 */
[----:B------:R-:W-:Y:S05]  /*92e0*/  BRA.U !UP0, `(.L_x_31681) ;  /* 0x0000000108447547 */ /* 0x000fea000b800000 */
.L_x_31657:
        /* <DEDUP_REMOVED lines=16> */
.L_x_31682:
[----:B------:R-:W-:Y:S05]  /*93f0*/  BRA `(.L_x_31658) ;  /* 0x0000000000a07947 */ /* 0x000fea0003800000 */
.L_x_31681:
        /* <DEDUP_REMOVED lines=13> */
.L_x_31684:
[----:B------:R-:W-:Y:S05]  /*94d0*/  BSYNC.RECONVERGENT B0 ;  /* 0x0000000000007941 */ /* 0x000fea0003800200 */
.L_x_31683:
[----:B------:R-:W-:-:S05]  /*94e0*/  LOP3.LUT R5, R0, 0x80, R5, 0xf8, !PT ;  /* 0x0000008000057812 */ /* 0x000fca00078ef805 */
[----:B------:R0:W-:Y:S01]  /*94f0*/  STG.E.U8 desc[UR36][R2.64], R5 ;  /* 0x0000000502007986 */ /* 0x0001e2000c101124 */
[----:B------:R-:W-:Y:S05]  /*9500*/  BRA `(.L_x_31658) ;  /* 0x00000000005c7947 */ /* 0x000fea0003800000 */
.L_x_31680:
        /* <DEDUP_REMOVED lines=12> */
.L_x_31686:
[----:B------:R-:W-:Y:S02]  /*95d0*/  ISETP.GT.U32.AND P0, PT, R4, 0x7f800000, PT ;  /* 0x7f8000000400780c */ /* 0x000fe40003f04070 */
[----:B------:R-:W-:-:S04]  /*95e0*/  MOV R0, 0x7f ;  /* 0x0000007f00007802 */ /* 0x000fc80000000f00 */
[----:B------:R-:W-:-:S07]  /*95f0*/  SEL R0, R0, 0x7c, P0 ;  /* 0x0000007c00007807 */ /* 0x000fce0000000000 */
.L_x_31687:
[----:B------:R-:W-:Y:S05]  /*9600*/  BSYNC.RECONVERGENT B0 ;  /* 0x0000000000007941 */ /* 0x000fea0003800200 */
.L_x_31685:
[----:B------:R-:W-:-:S04]  /*9610*/  SHF.R.U32.HI R5, RZ, 0x18, R5 ;  /* 0x00000018ff057819 */ /* 0x000fc80000011605 */
[----:B------:R-:W-:-:S05]  /*9620*/  LOP3.LUT R5, R0, 0x80, R5, 0xf8, !PT ;  /* 0x0000008000057812 */ /* 0x000fca00078ef805 */
[----:B------:R0:W-:Y:S01]  /*9630*/  STG.E.U8 desc[UR36][R2.64], R5 ;  /* 0x0000000502007986 */ /* 0x0001e2000c101124 */
[----:B------:R-:W-:Y:S05]  /*9640*/  BRA `(.L_x_31658) ;  /* 0x00000000000c7947 */ /* 0x000fea0003800000 */
.L_x_31679:
[----:B------:R-:W-:-:S05]  /*9650*/  HADD2.F32 R0, -RZ, R4.H0_H0 ;  /* 0x20000004ff007230 */ /* 0x000fca0000004100 */
[----:B------:R-:W-:-:S05]  /*9660*/  F2FP.BF16.F32.PACK_AB R0, RZ, R0 ;  /* 0x00000000ff00723e */ /* 0x000fca00000010ff */
[----:B------:R0:W-:Y:S02]  /*9670*/  STG.E.U16 desc[UR36][R2.64], R0 ;  /* 0x0000000002007986 */ /* 0x0001e4000c101524 */
.L_x_31658:
[----:B------:R-:W-:-:S07]  /*9680*/  VIADD R17, R17, 0x80 ;  /* 0x0000008011117836 */ /* 0x000fce0000000000 */
.L_x_31618:
[----:B------:R-:W-:Y:S05]  /*9690*/  BSYNC.RECONVERGENT B6 ;  /* 0x0000000000067941 */ /* 0x000fea0003800200 */
.L_x_31617:
        /* <DEDUP_REMOVED lines=306> */
.L_x_31688:
        /* <DEDUP_REMOVED lines=20> */
.L_x_31692:
[----:B------:R-:W2:Y:S02]  /*ab00*/  LDG.E.U8 R2, desc[UR36][R2.64] ;  /* 0x0000002402027981 */ /* 0x000ea4000c1e1100 */
[----:B--2---:R-:W-:-:S04]  /*ab10*/  I2FP.F32.U32 R0, R2 ;  /* 0x0000000200007245 */ /* 0x004fc80000201000 */
[----:B------:R-:W-:Y:S01]  /*ab20*/  F2FP.F16.F32.PACK_AB R0, RZ, R0 ;  /* 0x00000000ff00723e */ /* 0x000fe200000000ff */
[----:B------:R-:W-:Y:S06]  /*ab30*/  BRA `(.L_x_31694) ;  /* 0x0000000c007c7947 */ /* 0x000fec0003800000 */
.L_x_31691:
        /* <DEDUP_REMOVED lines=10> */
.L_x_31696:
[----:B------:R-:W2:Y:S02]  /*abe0*/  LDG.E R2, desc[UR36][R2.64] ;  /* 0x0000002402027981 */ /* 0x000ea4000c1e1900 */
[----:B--2---:R-:W-:-:S04]  /*abf0*/  I2FP.F32.S32 R0, R2 ;  /* 0x0000000200007245 */ /* 0x004fc80000201400 */
[----:B------:R-:W-:Y:S01]  /*ac00*/  F2FP.F16.F32.PACK_AB R0, RZ, R0 ;  /* 0x00000000ff00723e */ /* 0x000fe200000000ff */
[----:B------:R-:W-:Y:S06]  /*ac10*/  BRA `(.L_x_31694) ;  /* 0x0000000c00447947 */ /* 0x000fec0003800000 */
.L_x_31695:
[----:B------:R-:W2:Y:S02]  /*ac20*/  LDG.E.U16 R2, desc[UR36][R2.64] ;  /* 0x0000002402027981 */ /* 0x000ea4000c1e1500 */
[----:B--2---:R-:W0:Y:S02]  /*ac30*/  I2F.S16 R0, R2 ;  /* 0x0000000200007306 */ /* 0x004e240000101400 */
[----:B0-----:R-:W-:Y:S01]  /*ac40*/  F2FP.F16.F32.PACK_AB R0, RZ, R0 ;  /* 0x00000000ff00723e */ /* 0x001fe200000000ff */
[----:B------:R-:W-:Y:S06]  /*ac50*/  BRA `(.L_x_31694) ;  /* 0x0000000c00347947 */ /* 0x000fec0003800000 */
.L_x_31690:
        /* <DEDUP_REMOVED lines=9> */
.L_x_31698:
[----:B------:R1:W5:Y:S01]  /*acf0*/  LDG.E.U16 R0, desc[UR36][R2.64] ;  /* 0x0000002402007981 */ /* 0x000362000c1e1500 */
[----:B------:R-:W-:Y:S05]  /*ad00*/  BRA `(.L_x_31694) ;  /* 0x0000000c00087947 */ /* 0x000fea0003800000 */
.L_x_31697:
        /* <DEDUP_REMOVED lines=9> */
.L_x_31700:
[----:B------:R0:W5:Y:S01]  /*ada0*/  LDG.E.U16 R0, desc[UR36][R2.64] ;  /* 0x0000002402007981 */ /* 0x000162000c1e1500 */
[----:B------:R-:W-:Y:S05]  /*adb0*/  BRA `(.L_x_31694) ;  /* 0x0000000800dc7947 */ /* 0x000fea0003800000 */
.L_x_31699:
        /* <DEDUP_REMOVED lines=8> */
.L_x_31689:
        /* <DEDUP_REMOVED lines=13> */
.L_x_31703:
        /* <DEDUP_REMOVED lines=8> */
.L_x_31702:
        /* <DEDUP_REMOVED lines=27> */
.L_x_31705:
        /* <DEDUP_REMOVED lines=13> */
.L_x_31704:
[----:B------:R-:W2:Y:S02]  /*b210*/  LDG.E.U16 R0, desc[UR36][R2.64] ;  /* 0x0000002402007981 */ /* 0x000ea4000c1e1500 */
[----:B--2---:R-:W-:-:S04]  /*b220*/  SHF.L.U32 R0, R0, 0x10, RZ ;  /* 0x0000001000007819 */ /* 0x004fc800000006ff */
[----:B------:R-:W-:Y:S01]  /*b230*/  F2FP.F16.F32.PACK_AB R0, RZ, R0 ;  /* 0x00000000ff00723e */ /* 0x000fe200000000ff */
[----:B------:R-:W-:Y:S06]  /*b240*/  BRA `(.L_x_31694) ;  /* 0x0000000400b87947 */ /* 0x000fec0003800000 */
.L_x_31701:
        /* <DEDUP_REMOVED lines=12> */
.L_x_31708:
        /* <DEDUP_REMOVED lines=21> */
.L_x_31712:
[----:B------:R-:W-:Y:S05]  /*b460*/  BSYNC.RECONVERGENT B1 ;  /* 0x0000000000017941 */ /* 0x000fea0003800200 */
.L_x_31711:
[----:B------:R-:W-:Y:S01]  /*b470*/  IMAD.SHL.U32 R0, R0, 0x100000, RZ ;  /* 0x0010000000007824 */ /* 0x000fe200078e00ff */
[----:B------:R-:W-:-:S04]  /*b480*/  LEA R2, R2, 0x3b800000, 0x17 ;  /* 0x3b80000002027811 */ /* 0x000fc800078eb8ff */
[----:B------:R-:W-:-:S07]  /*b490*/  LOP3.LUT R0, R2, R0, R7, 0xfe, !PT ;  /* 0x0000000002007212 */ /* 0x000fce00078efe07 */
.L_x_31710:
[----:B------:R-:W-:Y:S05]  /*b4a0*/  BSYNC.RECONVERGENT B0 ;  /* 0x0000000000007941 */ /* 0x000fea0003800200 */
.L_x_31709:
[----:B------:R-:W-:Y:S01]  /*b4b0*/  F2FP.F16.F32.PACK_AB R0, RZ, R0 ;  /* 0x00000000ff00723e */ /* 0x000fe200000000ff */
[----:B------:R-:W-:Y:S06]  /*b4c0*/  BRA `(.L_x_31694) ;  /* 0x0000000400187947 */ /* 0x000fec0003800000 */
.L_x_31707:
        /* <DEDUP_REMOVED lines=21> */
.L_x_31716:
[----:B------:R-:W-:Y:S05]  /*b620*/  BSYNC.RECONVERGENT B1 ;  /* 0x0000000000017941 */ /* 0x000fea0003800200 */
.L_x_31715:
[----:B------:R-:W-:Y:S02]  /*b630*/  SHF.L.U32 R0, R0, 0x15, RZ ;  /* 0x0000001500007819 */ /* 0x000fe400000006ff */
[----:B------:R-:W-:-:S04]  /*b640*/  LEA R2, R2, 0x37800000, 0x17 ;  /* 0x3780000002027811 */ /* 0x000fc800078eb8ff */
[----:B------:R-:W-:-:S07]  /*b650*/  LOP3.LUT R0, R2, R0, R7, 0xfe, !PT ;  /* 0x0000000002007212 */ /* 0x000fce00078efe07 */
.L_x_31714:
[----:B------:R-:W-:Y:S05]  /*b660*/  BSYNC.RECONVERGENT B0 ;  /* 0x0000000000007941 */ /* 0x000fea0003800200 */
.L_x_31713:
[----:B------:R-:W-:Y:S01]  /*b670*/  F2FP.F16.F32.PACK_AB R0, RZ, R0 ;  /* 0x00000000ff00723e */ /* 0x000fe200000000ff */
[----:B------:R-:W-:Y:S06]  /*b680*/  BRA `(.L_x_31694) ;  /* 0x0000000000a87947 */ /* 0x000fec0003800000 */
.L_x_31706:
        /* <DEDUP_REMOVED lines=14> */
.L_x_31720:
[----:B------:R-:W-:Y:S05]  /*b770*/  BSYNC.RECONVERGENT B0 ;  /* 0x0000000000007941 */ /* 0x000fea0003800200 */
.L_x_31719:
[----:B------:R-:W-:Y:S01]  /*b780*/  F2FP.F16.F32.PACK_AB R0, RZ, R0 ;  /* 0x00000000ff00723e */ /* 0x000fe200000000ff */
[----:B------:R-:W-:Y:S06]  /*b790*/  BRA `(.L_x_31694) ;  /* 0x0000000000647947 */ /* 0x000fec0003800000 */
.L_x_31693:
        /* <DEDUP_REMOVED lines=16> */
.L_x_31721:
[----:B------:R-:W-:Y:S01]  /*b8a0*/  PRMT R0, RZ, 0x7610, R0 ;  /* 0x00007610ff007816 */ /* 0x000fe20000000000 */
[----:B------:R-:W-:Y:S06]  /*b8b0*/  BRA `(.L_x_31694) ;  /* 0x00000000001c7947 */ /* 0x000fec0003800000 */
.L_x_31718:
[----:B------:R-:W2:Y:S02]  /*b8c0*/  LDG.E.64 R2, desc[UR36][R2.64] ;  /* 0x0000002402027981 */ /* 0x000ea4000c1e1b00 */
[----:B--2---:R-:W0:Y:S02]  /*b8d0*/  I2F.U64 R0, R2 ;  /* 0x0000000200007312 */ /* 0x004e240000301000 */
[----:B0-----:R-:W-:Y:S01]  /*b8e0*/  F2FP.F16.F32.PACK_AB R0, RZ, R0 ;  /* 0x00000000ff00723e */ /* 0x001fe200000000ff */
[----:B------:R-:W-:Y:S06]  /*b8f0*/  BRA `(.L_x_31694) ;  /* 0x00000000000c7947 */ /* 0x000fec0003800000 */
.L_x_31717:
[----:B------:R-:W2:Y:S02]  /*b900*/  LDG.E R2, desc[UR36][R2.64] ;  /* 0x0000002402027981 */ /* 0x000ea4000c1e1900 */
[----:B--2---:R-:W-:-:S04]  /*b910*/  I2FP.F32.U32 R0, R2 ;  /* 0x0000000200007245 */ /* 0x004fc80000201000 */
[----:B------:R-:W-:-:S07]  /*b920*/  F2FP.F16.F32.PACK_AB R0, RZ, R0 ;  /* 0x00000000ff00723e */ /* 0x000fce00000000ff */
.L_x_31694:
[----:B-----5:R-:W-:Y:S01]  /*b930*/  HADD2.F32 R0, -RZ, R0.H0_H0 ;  /* 0x20000000ff007230 */ /* 0x020fe20000004100 */
[----:B------:R-:W-:-:S04]  /*b940*/  UPRMT UR4, UR42, 0x9910, URZ ;  /* 0x000099102a047896 */ /* 0x000fc800080000ff */
[----:B------:R-:W-:Y:S01]  /*b950*/  FMUL.FTZ R0, R0, 1.4426950216293334961 ;  /* 0x3fb8aa3b00007820 */ /* 0x000fe20000410000 */
[----:B------:R-:W-:-:S05]  /*b960*/  UISETP.GT.AND UP0, UPT, UR4, 0x9, UPT ;  /* 0x000000090400788c */ /* 0x000fca000bf04270 */
[----:B------:R-:W0:Y:S02]  /*b970*/  MUFU.EX2 R0, R0 ;  /* 0x0000000000007308 */ /* 0x000e240000000800 */
[----:B01----:R-:W-:Y:S02]  /*b980*/  F2FP.F16.F32.PACK_AB R2, RZ, R0 ;  /* 0x00000000ff02723e */ /* 0x003fe400000000ff */
        /* <DEDUP_REMOVED lines=13> */
.L_x_31725:
[----:B------:R-:W-:-:S06]  /*ba60*/  HADD2.F32 R3, -RZ, R2.H0_H0 ;  /* 0x20000002ff037230 */ /* 0x000fcc0000004100 */
[----:B------:R-:W0:Y:S02]  /*ba70*/  F2I.S64.TRUNC R2, R3 ;  /* 0x0000000300027311 */ /* 0x000e24000020d900 */
[----:B0-----:R-:W-:Y:S01]  /*ba80*/  STG.E.U8 desc[UR36][R16.64], R2 ;  /* 0x0000000210007986 */ /* 0x001fe2000c101124 */
[----:B------:R-:W-:Y:S05]  /*ba90*/  EXIT ;  /* 0x000000000000794d */ /* 0x000fea0003800000 */
.L_x_31724:
        /* <DEDUP_REMOVED lines=10> */
.L_x_31728:
[----:B------:R-:W-:-:S04]  /*bb40*/  HADD2.F32 R2, -RZ, R2.H0_H0 ;  /* 0x20000002ff027230 */ /* 0x000fc80000004100 */
[----:B------:R-:W0:Y:S02]  /*bb50*/  F2I.FTZ.TRUNC.NTZ R3, R2 ;  /* 0x0000000200037305 */ /* 0x000e24000021f100 */
[----:B0-----:R-:W-:Y:S01]  /*bb60*/  STG.E desc[UR36][R16.64], R3 ;  /* 0x0000000310007986 */ /* 0x001fe2000c101924 */
[----:B------:R-:W-:Y:S05]  /*bb70*/  EXIT ;  /* 0x000000000000794d */ /* 0x000fea0003800000 */
.L_x_31727:
[----:B------:R-:W-:-:S04]  /*bb80*/  HADD2.F32 R2, -RZ, R2.H0_H0 ;  /* 0x20000002ff027230 */ /* 0x000fc80000004100 */
[----:B------:R-:W0:Y:S02]  /*bb90*/  F2I.FTZ.TRUNC.NTZ R3, R2 ;  /* 0x0000000200037305 */ /* 0x000e24000021f100 */
[----:B0-----:R-:W-:Y:S01]  /*bba0*/  STG.E.U16 desc[UR36][R16.64], R3 ;  /* 0x0000000310007986 */ /* 0x001fe2000c101524 */
[----:B------:R-:W-:Y:S05]  /*bbb0*/  EXIT ;  /* 0x000000000000794d */ /* 0x000fea0003800000 */
.L_x_31723:
        /* <DEDUP_REMOVED lines=9> */
.L_x_31730:
[----:B------:R-:W-:Y:S01]  /*bc50*/  STG.E.U16 desc[UR36][R16.64], R2 ;  /* 0x0000000210007986 */ /* 0x000fe2000c101524 */
[----:B------:R-:W-:Y:S05]  /*bc60*/  EXIT ;  /* 0x000000000000794d */ /* 0x000fea0003800000 */
.L_x_31729:
        /* <DEDUP_REMOVED lines=10> */
.L_x_31732:
[----:B------:R-:W-:-:S05]  /*bd10*/  HADD2.F32 R0, -RZ, R2.H0_H0 ;  /* 0x20000002ff007230 */ /* 0x000fca0000004100 */
[----:B------:R-:W-:-:S04]  /*bd20*/  F2FP.F16.F32.PACK_AB R0, RZ, R0 ;  /* 0x00000000ff00723e */ /* 0x000fc800000000ff */
[----:B------:R-:W-:-:S05]  /*bd30*/  PRMT R0, R0, 0x5410, RZ ;  /* 0x0000541000007816 */ /* 0x000fca00000000ff */
[----:B------:R-:W-:Y:S01]  /*bd40*/  STG.E desc[UR36][R16.64], R0 ;  /* 0x0000000010007986 */ /* 0x000fe2000c101924 */
[----:B------:R-:W-:Y:S05]  /*bd50*/  EXIT ;  /* 0x000000000000794d */ /* 0x000fea0003800000 */
.L_x_31731:
[----:B------:R-:W-:-:S05]  /*bd60*/  HADD2.F32 R2, -RZ, R2.H0_H0 ;  /* 0x20000002ff027230 */ /* 0x000fca0000004100 */
[----:B------:R-:W-:-:S06]  /*bd70*/  FMUL.FTZ R2, R2, 1 ;  /* 0x3f80000002027820 */ /* 0x000fcc0000410000 */
[----:B------:R-:W0:Y:S02]  /*bd80*/  F2F.F64.F32 R2, R2 ;  /* 0x0000000200027310 */ /* 0x000e240000201800 */
[----:B0-----:R-:W-:Y:S01]  /*bd90*/  STG.E.64 desc[UR36][R16.64], R2 ;  /* 0x0000000210007986 */ /* 0x001fe2000c101b24 */
[----:B------:R-:W-:Y:S05]  /*bda0*/  EXIT ;  /* 0x000000000000794d */ /* 0x000fea0003800000 */
.L_x_31722:
        /* <DEDUP_REMOVED lines=14> */
.L_x_31736:
        /* <DEDUP_REMOVED lines=17> */
.L_x_31739:
[----:B------:R-:W-:-:S04]  /*bfa0*/  SHF.R.U32.HI R3, RZ, 0x18, R3 ;  /* 0x00000018ff037819 */ /* 0x000fc80000011603 */
[----:B------:R-:W-:-:S04]  /*bfb0*/  LOP3.LUT R0, R0, 0x80, R3, 0xf8, !PT ;  /* 0x0000008000007812 */ /* 0x000fc800078ef803 */
[----:B------:R-:W-:-:S07]  /*bfc0*/  PRMT R8, R0, 0x7610, R8 ;  /* 0x0000761000087816 */ /* 0x000fce0000000008 */
.L_x_31738:
[----:B------:R-:W-:Y:S05]  /*bfd0*/  BSYNC.RECONVERGENT B0 ;  /* 0x0000000000007941 */ /* 0x000fea0003800200 */
.L_x_31737:
[----:B------:R-:W-:Y:S01]  /*bfe0*/  STG.E.U8 desc[UR36][R16.64], R8 ;  /* 0x0000000810007986 */ /* 0x000fe2000c101124 */
[----:B------:R-:W-:Y:S05]  /*bff0*/  EXIT ;  /* 0x000000000000794d */ /* 0x000fea0003800000 */
.L_x_31735:
        /* <DEDUP_REMOVED lines=17> */
.L_x_31742:
[----:B------:R-:W-:-:S04]  /*c110*/  SHF.R.U32.HI R3, RZ, 0x18, R3 ;  /* 0x00000018ff037819 */ /* 0x000fc80000011603 */
[----:B------:R-:W-:-:S04]  /*c120*/  LOP3.LUT R0, R0, 0x80, R3, 0xf8, !PT ;  /* 0x0000008000007812 */ /* 0x000fc800078ef803 */
[----:B------:R-:W-:-:S07]  /*c130*/  PRMT R8, R0, 0x7610, R8 ;  /* 0x0000761000087816 */ /* 0x000fce0000000008 */
.L_x_31741:
[----:B------:R-:W-:Y:S05]  /*c140*/  BSYNC.RECONVERGENT B0 ;  /* 0x0000000000007941 */ /* 0x000fea0003800200 */
.L_x_31740:
[----:B------:R-:W-:Y:S01]  /*c150*/  STG.E.U8 desc[UR36][R16.64], R8 ;  /* 0x0000000810007986 */ /* 0x000fe2000c101124 */
[----:B------:R-:W-:Y:S05]  /*c160*/  EXIT ;  /* 0x000000000000794d */ /* 0x000fea0003800000 */
.L_x_31734:
        /* <DEDUP_REMOVED lines=22> */
.L_x_31744:
[----:B------:R-:W-:-:S06]  /*c2d0*/  HADD2.F32 R2, -RZ, R2.H0_H0 ;  /* 0x20000002ff027230 */ /* 0x000fcc0000004100 */
[----:B------:R-:W0:Y:S02]  /*c2e0*/  F2I.U64.TRUNC R2, R2 ;  /* 0x0000000200027311 */ /* 0x000e24000020d800 */
[----:B0-----:R-:W-:Y:S01]  /*c2f0*/  STG.E.64 desc[UR36][R16.64], R2 ;  /* 0x0000000210007986 */ /* 0x001fe2000c101b24 */
[----:B------:R-:W-:Y:S05]  /*c300*/  EXIT ;  /* 0x000000000000794d */ /* 0x000fea0003800000 */
.L_x_31743:
[----:B------:R-:W-:-:S04]  /*c310*/  HADD2.F32 R2, -RZ, R2.H0_H0 ;  /* 0x20000002ff027230 */ /* 0x000fc80000004100 */
[----:B------:R-:W0:Y:S02]  /*c320*/  F2I.FTZ.U32.TRUNC.NTZ R3, R2 ;  /* 0x0000000200037305 */ /* 0x000e24000021f000 */
[----:B0-----:R-:W-:Y:S01]  /*c330*/  STG.E desc[UR36][R16.64], R3 ;  /* 0x0000000310007986 */ /* 0x001fe2000c101924 */
[----:B------:R-:W-:Y:S05]  /*c340*/  EXIT ;  /* 0x000000000000794d */ /* 0x000fea0003800000 */
.L_x_31733:
        /* <DEDUP_REMOVED lines=11> */
.L_x_31746:
[----:B------:R-:W-:Y:S01]  /*c400*/  HADD2.F32 R2, -RZ, R2.H0_H0 ;  /* 0x20000002ff027230 */ /* 0x000fe20000004100 */
[----:B------:R-:W-:-:S04]  /*c410*/  CS2R R6, SRZ ;  /* 0x0000000000067805 */ /* 0x000fc8000001ff00 */
[----:B------:R-:W-:-:S04]  /*c420*/  FMUL.FTZ R2, R2, 1 ;  /* 0x3f80000002027820 */ /* 0x000fc80000410000 */
[----:B------:R-:W0:Y:S02]  /*c430*/  F2F.F64.F32 R4, R2 ;  /* 0x0000000200047310 */ /* 0x000e240000201800 */
[----:B0-----:R-:W-:Y:S01]  /*c440*/  STG.E.128 desc[UR36][R16.64], R4 ;  /* 0x0000000410007986 */ /* 0x001fe2000c101d24 */
[----:B------:R-:W-:Y:S05]  /*c450*/  EXIT ;  /* 0x000000000000794d */ /* 0x000fea0003800000 */
.L_x_31745:
[----:B------:R-:W-:-:S09]  /*c460*/  UISETP.NE.AND UP0, UPT, UR4, 0xf, UPT ;  /* 0x0000000f0400788c */ /* 0x000fd2000bf05270 */
[----:B------:R-:W-:Y:S05]  /*c470*/  BRA.U !UP0, `(.L_x_31747) ;  /* 0x0000000108e87547 */ /* 0x000fea000b800000 */
[----:B------:R-:W-:-:S09]  /*c480*/  UISETP.NE.AND UP0, UPT, UR4, 0x17, UPT ;  /* 0x000000170400788c */ /* 0x000fd2000bf05270 */
[----:B------:R-:W-:Y:S05]  /*c490*/  BRA.U !UP0, `(.L_x_31748) ;  /* 0x0000000108907547 */ /* 0x000fea000b800000 */
[----:B------:R-:W-:-:S09]  /*c4a0*/  UISETP.NE.AND UP0, UPT, UR4, 0x18, UPT ;  /* 0x000000180400788c */ /* 0x000fd2000bf05270 */
[----:B------:R-:W-:Y:S05]  /*c4b0*/  BRA.U !UP0, `(.L_x_31749) ;  /* 0x0000000108447547 */ /* 0x000fea000b800000 */
.L_x_31726:
        /* <DEDUP_REMOVED lines=16> */
.L_x_31750:
[----:B------:R-:W-:Y:S05]  /*c5c0*/  EXIT ;  /* 0x000000000000794d */ /* 0x000fea0003800000 */
.L_x_31749:
        /* <DEDUP_REMOVED lines=13> */
.L_x_31752:
[----:B------:R-:W-:Y:S05]  /*c6a0*/  BSYNC.RECONVERGENT B0 ;  /* 0x0000000000007941 */ /* 0x000fea0003800200 */
.L_x_31751:
[----:B------:R-:W-:-:S05]  /*c6b0*/  LOP3.LUT R3, R0, 0x80, R3, 0xf8, !PT ;  /* 0x0000008000037812 */ /* 0x000fca00078ef803 */
[----:B------:R-:W-:Y:S01]  /*c6c0*/  STG.E.U8 desc[UR36][R16.64], R3 ;  /* 0x0000000310007986 */ /* 0x000fe2000c101124 */
[----:B------:R-:W-:Y:S05]  /*c6d0*/  EXIT ;  /* 0x000000000000794d */ /* 0x000fea0003800000 */
.L_x_31748:
        /* <DEDUP_REMOVED lines=12> */
.L_x_31754:
[----:B------:R-:W-:Y:S01]  /*c7a0*/  HFMA2 R0, -RZ, RZ, 0, 7.569789886474609375e-06 ;  /* 0x0000007fff007431 */ /* 0x000fe200000001ff */
[----:B------:R-:W-:-:S04]  /*c7b0*/  ISETP.GT.U32.AND P0, PT, R2, 0x7f800000, PT ;  /* 0x7f8000000200780c */ /* 0x000fc80003f04070 */
[----:B------:R-:W-:-:S09]  /*c7c0*/  SEL R0, R0, 0x7c, P0 ;  /* 0x0000007c00007807 */ /* 0x000fd20000000000 */
.L_x_31755:
[----:B------:R-:W-:Y:S05]  /*c7d0*/  BSYNC.RECONVERGENT B0 ;  /* 0x0000000000007941 */ /* 0x000fea0003800200 */
.L_x_31753:
[----:B------:R-:W-:-:S04]  /*c7e0*/  SHF.R.U32.HI R3, RZ, 0x18, R3 ;  /* 0x00000018ff037819 */ /* 0x000fc80000011603 */
[----:B------:R-:W-:-:S05]  /*c7f0*/  LOP3.LUT R3, R0, 0x80, R3, 0xf8, !PT ;  /* 0x0000008000037812 */ /* 0x000fca00078ef803 */
[----:B------:R-:W-:Y:S01]  /*c800*/  STG.E.U8 desc[UR36][R16.64], R3 ;  /* 0x0000000310007986 */ /* 0x000fe2000c101124 */
[----:B------:R-:W-:Y:S05]  /*c810*/  EXIT ;  /* 0x000000000000794d */ /* 0x000fea0003800000 */
.L_x_31747:
[----:B------:R-:W-:-:S05]  /*c820*/  HADD2.F32 R0, -RZ, R2.H0_H0 ;  /* 0x20000002ff007230 */ /* 0x000fca0000004100 */
[----:B------:R-:W-:-:S05]  /*c830*/  F2FP.BF16.F32.PACK_AB R0, RZ, R0 ;  /* 0x00000000ff00723e */ /* 0x000fca00000010ff */
[----:B------:R-:W-:Y:S01]  /*c840*/  STG.E.U16 desc[UR36][R16.64], R0 ;  /* 0x0000000010007986 */ /* 0x000fe2000c101524 */
[----:B------:R-:W-:Y:S05]  /*c850*/  EXIT ;  /* 0x000000000000794d */ /* 0x000fea0003800000 */
.L_x_31756:
        /* <DEDUP_REMOVED lines=10> */
.L_x_37300:


//--------------------- .text._ZN2at6native27unrolled_elementwise_kernelIZZZNS0_15exp_kernel_cudaERNS_18TensorIteratorBaseEENKUlvE0_clEvENKUlvE1_clEvEUlN3c104HalfEE_St5arrayIPcLm2EELi4E23TrivialOffsetCalculatorILi1EjESD_NS0_6memory12LoadWithCastILi1EEENSE_13StoreWithCastILi1EEEEEviT_T0_T2_T3_T4_T5_ --------------------------
	.section	.text._ZN2at6native27unrolled_elementwise_kernelIZZZNS0_15exp_kernel_cudaERNS_18TensorIteratorBaseEENKUlvE0_clEvENKUlvE1_clEvEUlN3c104HalfEE_St5arrayIPcLm2EELi4E23TrivialOffsetCalculatorILi1EjESD_NS0_6memory12LoadWithCastILi1EEENSE_13StoreWithCastILi1EEEEEviT_T0_T2_T3_T4_T5_,"ax",@progbits
	.align	128
        .global         _ZN2at6native27unrolled_elementwise_kernelIZZZNS0_15exp_kernel_cudaERNS_18TensorIteratorBaseEENKUlvE0_clEvENKUlvE1_clEvEUlN3c104HalfEE_St5arrayIPcLm2EELi4E23TrivialOffsetCalculatorILi1EjESD_NS0_6memory12LoadWithCastILi1EEENSE_13StoreWithCastILi1EEEEEviT_T0_T2_T3_T4_T5_
        .type           _ZN2at6native27unrolled_elementwise_kernelIZZZNS0_15exp_kernel_cudaERNS_18TensorIteratorBaseEENKUlvE0_clEvENKUlvE1_clEvEUlN3c104HalfEE_St5arrayIPcLm2EELi4E23TrivialOffsetCalculatorILi1EjESD_NS0_6memory12LoadWithCastILi1EEENSE_13StoreWithCastILi1EEEEEviT_T0_T2_T3_T4_T5_,@function
        .size           _ZN2at6native27unrolled_elementwise_kernelIZZZNS0_15exp_kernel_cudaERNS_18TensorIteratorBaseEENKUlvE0_clEvENKUlvE1_clEvEUlN3c104HalfEE_St5arrayIPcLm2EELi4E23TrivialOffsetCalculatorILi1EjESD_NS0_6memory12LoadWithCastILi1EEENSE_13StoreWithCastILi1EEEEEviT_T0_T2_T3_T4_T5_,(.L_x_37301 - _ZN2at6native27unrolled_elementwise_kernelIZZZNS0_15exp_kernel_cudaERNS_18TensorIteratorBaseEENKUlvE0_clEvENKUlvE1_clEvEUlN3c104HalfEE_St5arrayIPcLm2EELi4E23TrivialOffsetCalculatorILi1EjESD_NS0_6memory12LoadWithCastILi1EEENSE_13StoreWithCastILi1EEEEEviT_T0_T2_T3_T4_T5_)
        .other          _ZN2at6native27unrolled_elementwise_kernelIZZZNS0_15exp_kernel_cudaERNS_18TensorIteratorBaseEENKUlvE0_clEvENKUlvE1_clEvEUlN3c104HalfEE_St5arrayIPcLm2EELi4E23TrivialOffsetCalculatorILi1EjESD_NS0_6memory12LoadWithCastILi1EEENSE_13StoreWithCastILi1EEEEEviT_T0_T2_T3_T4_T5_,@"STO_CUDA_ENTRY STV_DEFAULT"
_ZN2at6native27unrolled_elementwise_kernelIZZZNS0_15exp_kernel_cudaERNS_18TensorIteratorBaseEENKUlvE0_clEvENKUlvE1_clEvEUlN3c104HalfEE_St5arrayIPcLm2EELi4E23TrivialOffsetCalculatorILi1EjESD_NS0_6memory12LoadWithCastILi1EEENSE_13StoreWithCastILi1EEEEEviT_T0_T2_T3_T4_T5_:
.text._ZN2at6native27unrolled_elementwise_kernelIZZZNS0_15exp_kernel_cudaERNS_18TensorIteratorBaseEENKUlvE0_clEvENKUlvE1_clEvEUlN3c104HalfEE_St5arrayIPcLm2EELi4E23TrivialOffsetCalculatorILi1EjESD_NS0_6memory12LoadWithCastILi1EEENSE_13StoreWithCastILi1EEEEEviT_T0_T2_T3_T4_T5_:
        /* <DEDUP_REMOVED lines=34> */
.L_x_31762:
[----:B------:R-:W2:Y:S02]  /*0220*/  LDG.E.U8 R2, desc[UR36][R2.64] ;  /* 0x0000002402027981 */ /* 0x000ea4000c1e1100 */
[----:B--2---:R-:W-:-:S04]  /*0230*/  I2FP.F32.U32 R0, R2 ;  /* 0x0000000200007245 */ /* 0x004fc80000201000 */
[----:B------:R-:W-:-:S04]  /*0240*/  F2FP.F16.F32.PACK_AB R0, RZ, R0 ;  /* 0x00000000ff00723e */ /* 0x000fc800000000ff */
[----:B------:R-:W-:Y:S01]  /*0250*/  PRMT R16, R0, 0x7610, R16 ;  /* 0x0000761000107816 */ /* 0x000fe20000000010 */
[----:B------:R-:W-:Y:S06]  /*0260*/  BRA `(.L_x_31764) ;  /* 0x0000000c00b47947 */ /* 0x000fec0003800000 */
.L_x_31761:
        /* <DEDUP_REMOVED lines=11> */
.L_x_31766:
[----:B------:R-:W2:Y:S02]  /*0320*/  LDG.E R2, desc[UR36][R2.64] ;  /* 0x0000002402027981 */ /* 0x000ea4000c1e1900 */
[----:B--2---:R-:W-:-:S04]  /*0330*/  I2FP.F32.S32 R0, R2 ;  /* 0x0000000200007245 */ /* 0x004fc80000201400 */
[----:B------:R-:W-:-:S04]  /*0340*/  F2FP.F16.F32.PACK_AB R0, RZ, R0 ;  /* 0x00000000ff00723e */ /* 0x000fc800000000ff */
[----:B------:R-:W-:Y:S01]  /*0350*/  PRMT R16, R0, 0x7610, R16 ;  /* 0x0000761000107816 */ /* 0x000fe20000000010 */
[----:B------:R-:W-:Y:S06]  /*0360*/  BRA `(.L_x_31764) ;  /* 0x0000000c00747947 */ /* 0x000fec0003800000 */
.L_x_31765:
[----:B------:R-:W2:Y:S02]  /*0370*/  LDG.E.U16 R2, desc[UR36][R2.64] ;  /* 0x0000002402027981 */ /* 0x000ea4000c1e1500 */
[----:B--2---:R-:W0:Y:S02]  /*0380*/  I2F.S16 R0, R2 ;  /* 0x0000000200007306 */ /* 0x004e240000101400 */
[----:B0-----:R-:W-:-:S04]  /*0390*/  F2FP.F16.F32.PACK_AB R0, RZ, R0 ;  /* 0x00000000ff00723e */ /* 0x001fc800000000ff */
[----:B------:R-:W-:Y:S01]  /*03a0*/  PRMT R16, R0, 0x7610, R16 ;  /* 0x0000761000107816 */ /* 0x000fe20000000010 */
[----:B------:R-:W-:Y:S06]  /*03b0*/  BRA `(.L_x_31764) ;  /* 0x0000000c00607947 */ /* 0x000fec0003800000 */
.L_x_31760:
        /* <DEDUP_REMOVED lines=9> */
.L_x_31768:
[----:B------:R1:W5:Y:S01]  /*0450*/  LDG.E.U16 R16, desc[UR36][R2.64] ;  /* 0x0000002402107981 */ /* 0x000362000c1e1500 */
[----:B------:R-:W-:Y:S05]  /*0460*/  BRA `(.L_x_31764) ;  /* 0x0000000c00347947 */ /* 0x000fea0003800000 */
.L_x_31767:
        /* <DEDUP_REMOVED lines=9> */
.L_x_31770:
[----:B------:R0:W5:Y:S01]  /*0500*/  LDG.E.U16 R16, desc[UR36][R2.64] ;  /* 0x0000002402107981 */ /* 0x000162000c1e1500 */
[----:B------:R-:W-:Y:S05]  /*0510*/  BRA `(.L_x_31764) ;  /* 0x0000000c00087947 */ /* 0x000fea0003800000 */
.L_x_31769:
        /* <DEDUP_REMOVED lines=9> */
.L_x_31759:
        /* <DEDUP_REMOVED lines=14> */
.L_x_31773:
        /* <DEDUP_REMOVED lines=9> */
.L_x_31772:
        /* <DEDUP_REMOVED lines=27> */
.L_x_31775:
        /* <DEDUP_REMOVED lines=14> */
.L_x_31774:
[----:B------:R-:W2:Y:S02]  /*09b0*/  LDG.E.U16 R0, desc[UR36][R2.64] ;  /* 0x0000002402007981 */ /* 0x000ea4000c1e1500 */
[----:B--2---:R-:W-:-:S05]  /*09c0*/  IMAD.U32 R0, R0, 0x10000, RZ ;  /* 0x0001000000007824 */ /* 0x004fca00078e00ff */
[----:B------:R-:W-:-:S04]  /*09d0*/  F2FP.F16.F32.PACK_AB R0, RZ, R0 ;  /* 0x00000000ff00723e */ /* 0x000fc800000000ff */
[----:B------:R-:W-:Y:S01]  /*09e0*/  PRMT R16, R0, 0x7610, R16 ;  /* 0x0000761000107816 */ /* 0x000fe20000000010 */
[----:B------:R-:W-:Y:S06]  /*09f0*/  BRA `(.L_x_31764) ;  /* 0x0000000400d07947 */ /* 0x000fec0003800000 */
.L_x_31771:
        /* <DEDUP_REMOVED lines=13> */
.L_x_31778:
        /* <DEDUP_REMOVED lines=21> */
.L_x_31782:
[----:B------:R-:W-:Y:S05]  /*0c20*/  BSYNC.RECONVERGENT B1 ;  /* 0x0000000000017941 */ /* 0x000fea0003800200 */
.L_x_31781:
[----:B------:R-:W-:Y:S01]  /*0c30*/  IMAD.SHL.U32 R0, R0, 0x100000, RZ ;  /* 0x0010000000007824 */ /* 0x000fe200078e00ff */
[----:B------:R-:W-:-:S04]  /*0c40*/  LEA R2, R2, 0x3b800000, 0x17 ;  /* 0x3b80000002027811 */ /* 0x000fc800078eb8ff */
[----:B------:R-:W-:-:S07]  /*0c50*/  LOP3.LUT R0, R2, R0, R7, 0xfe, !PT ;  /* 0x0000000002007212 */ /* 0x000fce00078efe07 */
.L_x_31780:
[----:B------:R-:W-:Y:S05]  /*0c60*/  BSYNC.RECONVERGENT B0 ;  /* 0x0000000000007941 */ /* 0x000fea0003800200 */
.L_x_31779:
[----:B------:R-:W-:-:S04]  /*0c70*/  F2FP.F16.F32.PACK_AB R0, RZ, R0 ;  /* 0x00000000ff00723e */ /* 0x000fc800000000ff */
[----:B------:R-:W-:Y:S01]  /*0c80*/  PRMT R16, R0, 0x7610, R16 ;  /* 0x0000761000107816 */ /* 0x000fe20000000010 */
[----:B------:R-:W-:Y:S06]  /*0c90*/  BRA `(.L_x_31764) ;  /* 0x0000000400287947 */ /* 0x000fec0003800000 */
.L_x_31777:
        /* <DEDUP_REMOVED lines=21> */
.L_x_31786:
[----:B------:R-:W-:Y:S05]  /*0df0*/  BSYNC.RECONVERGENT B1 ;  /* 0x0000000000017941 */ /* 0x000fea0003800200 */
.L_x_31785:
[----:B------:R-:W-:Y:S01]  /*0e00*/  IMAD.SHL.U32 R0, R0, 0x200000, RZ ;  /* 0x0020000000007824 */ /* 0x000fe200078e00ff */
[----:B------:R-:W-:-:S04]  /*0e10*/  LEA R2, R2, 0x37800000, 0x17 ;  /* 0x3780000002027811 */ /* 0x000fc800078eb8ff */
[----:B------:R-:W-:-:S07]  /*0e20*/  LOP3.LUT R0, R2, R0, R7, 0xfe, !PT ;  /* 0x0000000002007212 */ /* 0x000fce00078efe07 */
.L_x_31784:
[----:B------:R-:W-:Y:S05]  /*0e30*/  BSYNC.RECONVERGENT B0 ;  /* 0x0000000000007941 */ /* 0x000fea0003800200 */
.L_x_31783:
[----:B------:R-:W-:-:S04]  /*0e40*/  F2FP.F16.F32.PACK_AB R0, RZ, R0 ;  /* 0x00000000ff00723e */ /* 0x000fc800000000ff */
[----:B------:R-:W-:Y:S01]  /*0e50*/  PRMT R16, R0, 0x7610, R16 ;  /* 0x0000761000107816 */ /* 0x000fe20000000010 */
[----:B------:R-:W-:Y:S06]  /*0e60*/  BRA `(.L_x_31764) ;  /* 0x0000000000b47947 */ /* 0x000fec0003800000 */
.L_x_31776:
[----:B------:R-:W-:-:S09]  /*0e70*/  UISETP.NE.AND UP0, UPT, UR4, 0x1c, UPT ;  /* 0x0000001c0400788c */ /* 0x000fd2000bf05270 */
[----:B------:R-:W-:Y:S05]  /*0e80*/  BRA.U !UP0, `(.L_x_31787) ;  /* 0x00000001089c7547 */ /* 0x000fea000b800000 */
[----:B------:R-:W-:-:S09]  /*0e90*/  UISETP.NE.AND UP0, UPT, UR4, 0x1d, UPT ;  /* 0x0000001d0400788c */ /* 0x000fd2000bf05270 */
[----:B------:R-:W-:Y:S05]  /*0ea0*/  BRA.U !UP0, `(.L_x_31788) ;  /* 0x0000000108807547 */ /* 0x000fea000b800000 */
[----:B------:R-:W-:-:S09]  /*0eb0*/  UISETP.NE.AND UP0, UPT, UR4, 0x2c, UPT ;  /* 0x0000002c0400788c */ /* 0x000fd2000bf05270 */
[----:B------:R-:W-:Y:S05]  /*0ec0*/  BRA.U !UP0, `(.L_x_31789) ;  /* 0x0000000108487547 */ /* 0x000fea000b800000 */
.L_x_31763:
        /* <DEDUP_REMOVED lines=16> */
.L_x_31790:
[----:B------:R-:W-:Y:S01]  /*0fd0*/  PRMT R16, RZ, 0x7610, R16 ;  /* 0x00007610ff107816 */ /* 0x000fe20000000010 */
[----:B------:R-:W-:Y:S06]  /*0fe0*/  BRA `(.L_x_31764) ;  /* 0x0000000000547947 */ /* 0x000fec0003800000 */
.L_x_31789:
        /* <DEDUP_REMOVED lines=8> */
.L_x_31792:
[----:B------:R-:W-:Y:S05]  /*1070*/  BSYNC.RECONVERGENT B0 ;  /* 0x0000000000007941 */ /* 0x000fea0003800200 */
.L_x_31791:
[----:B------:R-:W-:-:S04]  /*1080*/  F2FP.F16.F32.PACK_AB R0, RZ, R0 ;  /* 0x00000000ff00723e */ /* 0x000fc800000000ff */
[----:B------:R-:W-:Y:S01]  /*1090*/  PRMT R16, R0, 0x7610, R16 ;  /* 0x0000761000107816 */ /* 0x000fe20000000010 */
[----:B------:R-:W-:Y:S06]  /*10a0*/  BRA `(.L_x_31764) ;  /* 0x0000000000247947 */ /* 0x000fec0003800000 */
.L_x_31788:
[----:B------:R-:W2:Y:S02]  /*10b0*/  LDG.E.64 R2, desc[UR36][R2.64] ;  /* 0x0000002402027981 */ /* 0x000ea4000c1e1b00 */
[----:B--2---:R-:W0:Y:S02]  /*10c0*/  I2F.U64 R0, R2 ;  /* 0x0000000200007312 */ /* 0x004e240000301000 */
[----:B0-----:R-:W-:-:S04]  /*10d0*/  F2FP.F16.F32.PACK_AB R0, RZ, R0 ;  /* 0x00000000ff00723e */ /* 0x001fc800000000ff */
[----:B------:R-:W-:Y:S01]  /*10e0*/  PRMT R16, R0, 0x7610, R16 ;  /* 0x0000761000107816 */ /* 0x000fe20000000010 */
[----:B------:R-:W-:Y:S06]  /*10f0*/  BRA `(.L_x_31764) ;  /* 0x0000000000107947 */ /* 0x000fec0003800000 */
.L_x_31787:
[----:B------:R-:W2:Y:S02]  /*1100*/  LDG.E R2, desc[UR36][R2.64] ;  /* 0x0000002402027981 */ /* 0x000ea4000c1e1900 */
[----:B--2---:R-:W-:-:S04]  /*1110*/  I2FP.F32.U32 R0, R2 ;  /* 0x0000000200007245 */ /* 0x004fc80000201000 */
[----:B------:R-:W-:-:S04]  /*1120*/  F2FP.F16.F32.PACK_AB R0, RZ, R0 ;  /* 0x00000000ff00723e */ /* 0x000fc800000000ff */
[----:B------:R-:W-:-:S07]  /*1130*/  PRMT R16, R0, 0x7610, R16 ;  /* 0x0000761000107816 */ /* 0x000fce0000000010 */
.L_x_31764:
[----:B------:R-:W-:-:S07]  /*1140*/  VIADD R22, R19, 0x80 ;  /* 0x0000008013167836 */ /* 0x000fce0000000000 */
.L_x_31758:
[----:B------:R-:W-:Y:S05]  /*1150*/  BSYNC.RECONVERGENT B6 ;  /* 0x0000000000067941 */ /* 0x000fea0003800200 */
.L_x_31757:
        /* <DEDUP_REMOVED lines=26> */
.L_x_31798:
[----:B------:R-:W2:Y:S02]  /*1300*/  LDG.E.U8 R2, desc[UR36][R2.64] ;  /* 0x0000002402027981 */ /* 0x000ea4000c1e1100 */
[----:B--2---:R-:W-:-:S04]  /*1310*/  I2FP.F32.U32 R0, R2 ;  /* 0x0000000200007245 */ /* 0x004fc80000201000 */
[----:B------:R-:W-:-:S04]  /*1320*/  F2FP.F16.F32.PACK_AB R0, RZ, R0 ;  /* 0x00000000ff00723e */ /* 0x000fc800000000ff */
[----:B------:R-:W-:Y:S01]  /*1330*/  PRMT R23, R0, 0x7610, R23 ;  /* 0x0000761000177816 */ /* 0x000fe20000000017 */
[----:B------:R-:W-:Y:S06]  /*1340*/  BRA `(.L_x_31800) ;  /* 0x0000000c00b47947 */ /* 0x000fec0003800000 */
.L_x_31797:
        /* <DEDUP_REMOVED lines=11> */
.L_x_31802:
[----:B------:R-:W2:Y:S02]  /*1400*/  LDG.E R2, desc[UR36][R2.64] ;  /* 0x0000002402027981 */ /* 0x000ea4000c1e1900 */
[----:B--2---:R-:W-:-:S04]  /*1410*/  I2FP.F32.S32 R0, R2 ;  /* 0x0000000200007245 */ /* 0x004fc80000201400 */
[----:B------:R-:W-:-:S04]  /*1420*/  F2FP.F16.F32.PACK_AB R0, RZ, R0 ;  /* 0x00000000ff00723e */ /* 0x000fc800000000ff */
[----:B------:R-:W-:Y:S01]  /*1430*/  PRMT R23, R0, 0x7610, R23 ;  /* 0x0000761000177816 */ /* 0x000fe20000000017 */
[----:B------:R-:W-:Y:S06]  /*1440*/  BRA `(.L_x_31800) ;  /* 0x0000000c00747947 */ /* 0x000fec0003800000 */
.L_x_31801:
[----:B------:R-:W2:Y:S02]  /*1450*/  LDG.E.U16 R2, desc[UR36][R2.64] ;  /* 0x0000002402027981 */ /* 0x000ea4000c1e1500 */
[----:B--2---:R-:W0:Y:S02]  /*1460*/  I2F.S16 R0, R2 ;  /* 0x0000000200007306 */ /* 0x004e240000101400 */
[----:B0-----:R-:W-:-:S04]  /*1470*/  F2FP.F16.F32.PACK_AB R0, RZ, R0 ;  /* 0x00000000ff00723e */ /* 0x001fc800000000ff */
[----:B------:R-:W-:Y:S01]  /*1480*/  PRMT R23, R0, 0x7610, R23 ;  /* 0x0000761000177816 */ /* 0x000fe20000000017 */
[----:B------:R-:W-:Y:S06]  /*1490*/  BRA `(.L_x_31800) ;  /* 0x0000000c00607947 */ /* 0x000fec0003800000 */
.L_x_31796:
        /* <DEDUP_REMOVED lines=9> */
.L_x_31804:
[----:B------:R0:W5:Y:S01]  /*1530*/  LDG.E.U16 R23, desc[UR36][R2.64] ;  /* 0x0000002402177981 */ /* 0x000162000c1e1500 */
[----:B------:R-:W-:Y:S05]  /*1540*/  BRA `(.L_x_31800) ;  /* 0x0000000c00347947 */ /* 0x000fea0003800000 */
.L_x_31803:
        /* <DEDUP_REMOVED lines=9> */
.L_x_31806:
[----:B------:R1:W5:Y:S01]  /*15e0*/  LDG.E.U16 R23, desc[UR36][R2.64] ;  /* 0x0000002402177981 */ /* 0x000362000c1e1500 */
[----:B------:R-:W-:Y:S05]  /*15f0*/  BRA `(.L_x_31800) ;  /* 0x0000000c00087947 */ /* 0x000fea0003800000 */
.L_x_31805:
        /* <DEDUP_REMOVED lines=9> */
.L_x_31795:
        /* <DEDUP_REMOVED lines=14> */
.L_x_31809:
        /* <DEDUP_REMOVED lines=9> */
.L_x_31808:
        /* <DEDUP_REMOVED lines=27> */
.L_x_31811:
        /* <DEDUP_REMOVED lines=14> */
.L_x_31810:
[----:B------:R-:W2:Y:S02]  /*1a90*/  LDG.E.U16 R0, desc[UR36][R2.64] ;  /* 0x0000002402007981 */ /* 0x000ea4000c1e1500 */
[----:B--2---:R-:W-:-:S05]  /*1aa0*/  IMAD.U32 R0, R0, 0x10000, RZ ;  /* 0x0001000000007824 */ /* 0x004fca00078e00ff */
[----:B------:R-:W-:-:S04]  /*1ab0*/  F2FP.F16.F32.PACK_AB R0, RZ, R0 ;  /* 0x00000000ff00723e */ /* 0x000fc800000000ff */
[----:B------:R-:W-:Y:S01]  /*1ac0*/  PRMT R23, R0, 0x7610, R23 ;  /* 0x0000761000177816 */ /* 0x000fe20000000017 */
[----:B------:R-:W-:Y:S06]  /*1ad0*/  BRA `(.L_x_31800) ;  /* 0x0000000400d07947 */ /* 0x000fec0003800000 */
.L_x_31807:
        /* <DEDUP_REMOVED lines=13> */
.L_x_31814:
        /* <DEDUP_REMOVED lines=21> */
.L_x_31818:
[----:B------:R-:W-:Y:S05]  /*1d00*/  BSYNC.RECONVERGENT B1 ;  /* 0x0000000000017941 */ /* 0x000fea0003800200 */
.L_x_31817:
[----:B------:R-:W-:Y:S01]  /*1d10*/  IMAD.SHL.U32 R0, R0, 0x100000, RZ ;  /* 0x0010000000007824 */ /* 0x000fe200078e00ff */
[----:B------:R-:W-:-:S04]  /*1d20*/  LEA R2, R2, 0x3b800000, 0x17 ;  /* 0x3b80000002027811 */ /* 0x000fc800078eb8ff */
[----:B------:R-:W-:-:S07]  /*1d30*/  LOP3.LUT R0, R2, R0, R7, 0xfe, !PT ;  /* 0x0000000002007212 */ /* 0x000fce00078efe07 */
.L_x_31816:
[----:B------:R-:W-:Y:S05]  /*1d40*/  BSYNC.RECONVERGENT B0 ;  /* 0x0000000000007941 */ /* 0x000fea0003800200 */
.L_x_31815:
[----:B------:R-:W-:-:S04]  /*1d50*/  F2FP.F16.F32.PACK_AB R0, RZ, R0 ;  /* 0x00000000ff00723e */ /* 0x000fc800000000ff */
[----:B------:R-:W-:Y:S01]  /*1d60*/  PRMT R23, R0, 0x7610, R23 ;  /* 0x0000761000177816 */ /* 0x000fe20000000017 */
[----:B------:R-:W-:Y:S06]  /*1d70*/  BRA `(.L_x_31800) ;  /* 0x0000000400287947 */ /* 0x000fec0003800000 */
.L_x_31813:
        /* <DEDUP_REMOVED lines=21> */
.L_x_31822:
[----:B------:R-:W-:Y:S05]  /*1ed0*/  BSYNC.RECONVERGENT B1 ;  /* 0x0000000000017941 */ /* 0x000fea0003800200 */
.L_x_31821:
[----:B------:R-:W-:Y:S01]  /*1ee0*/  IMAD.SHL.U32 R0, R0, 0x200000, RZ ;  /* 0x0020000000007824 */ /* 0x000fe200078e00ff */
[----:B------:R-:W-:-:S04]  /*1ef0*/  LEA R2, R2, 0x37800000, 0x17 ;  /* 0x3780000002027811 */ /* 0x000fc800078eb8ff */
[----:B------:R-:W-:-:S07]  /*1f00*/  LOP3.LUT R0, R2, R0, R7, 0xfe, !PT ;  /* 0x0000000002007212 */ /* 0x000fce00078efe07 */
.L_x_31820:
[----:B------:R-:W-:Y:S05]  /*1f10*/  BSYNC.RECONVERGENT B0 ;  /* 0x0000000000007941 */ /* 0x000fea0003800200 */
.L_x_31819:
[----:B------:R-:W-:-:S04]  /*1f20*/  F2FP.F16.F32.PACK_AB R0, RZ, R0 ;  /* 0x00000000ff00723e */ /* 0x000fc800000000ff */
[----:B------:R-:W-:Y:S01]  /*1f30*/  PRMT R23, R0, 0x7610, R23 ;  /* 0x0000761000177816 */ /* 0x000fe20000000017 */
[----:B------:R-:W-:Y:S06]  /*1f40*/  BRA `(.L_x_31800) ;  /* 0x0000000000b47947 */ /* 0x000fec0003800000 */
.L_x_31812:
        /* <DEDUP_REMOVED lines=14> */
.L_x_31826:
[----:B------:R-:W-:Y:S05]  /*2030*/  BSYNC.RECONVERGENT B0 ;  /* 0x0000000000007941 */ /* 0x000fea0003800200 */
.L_x_31825:
[----:B------:R-:W-:-:S04]  /*2040*/  F2FP.F16.F32.PACK_AB R0, RZ, R0 ;  /* 0x00000000ff00723e */ /* 0x000fc800000000ff */
[----:B------:R-:W-:Y:S01]  /*2050*/  PRMT R23, R0, 0x7610, R23 ;  /* 0x0000761000177816 */ /* 0x000fe20000000017 */
[----:B------:R-:W-:Y:S06]  /*2060*/  BRA `(.L_x_31800) ;  /* 0x00000000006c7947 */ /* 0x000fec0003800000 */
.L_x_31799:
        /* <DEDUP_REMOVED lines=16> */
.L_x_31827:
[----:B------:R-:W-:Y:S01]  /*2170*/  PRMT R23, RZ, 0x7610, R23 ;  /* 0x00007610ff177816 */ /* 0x000fe20000000017 */
[----:B------:R-:W-:Y:S06]  /*2180*/  BRA `(.L_x_31800) ;  /* 0x0000000000247947 */ /* 0x000fec0003800000 */
.L_x_31824:
[----:B------:R-:W2:Y:S02]  /*2190*/  LDG.E.64 R2, desc[UR36][R2.64] ;  /* 0x0000002402027981 */ /* 0x000ea4000c1e1b00 */
[----:B--2---:R-:W0:Y:S02]  /*21a0*/  I2F.U64 R0, R2 ;  /* 0x0000000200007312 */ /* 0x004e240000301000 */
[----:B0-----:R-:W-:-:S04]  /*21b0*/  F2FP.F16.F32.PACK_AB R0, RZ, R0 ;  /* 0x00000000ff00723e */ /* 0x001fc800000000ff */
[----:B------:R-:W-:Y:S01]  /*21c0*/  PRMT R23, R0, 0x7610, R23 ;  /* 0x0000761000177816 */ /* 0x000fe20000000017 */
[----:B------:R-:W-:Y:S06]  /*21d0*/  BRA `(.L_x_31800) ;  /* 0x0000000000107947 */ /* 0x000fec0003800000 */
.L_x_31823:
[----:B------:R-:W2:Y:S02]  /*21e0*/  LDG.E R2, desc[UR36][R2.64] ;  /* 0x0000002402027981 */ /* 0x000ea4000c1e1900 */
[----:B--2---:R-:W-:-:S04]  /*21f0*/  I2FP.F32.U32 R0, R2 ;  /* 0x0000000200007245 */ /* 0x004fc80000201000 */
[----:B------:R-:W-:-:S04]  /*2200*/  F2FP.F16.F32.PACK_AB R0, RZ, R0 ;  /* 0x00000000ff00723e */ /* 0x000fc800000000ff */
[----:B------:R-:W-:-:S07]  /*2210*/  PRMT R23, R0, 0x7610, R23 ;  /* 0x0000761000177816 */ /* 0x000fce0000000017 */
.L_x_31800:
[----:B------:R-:W-:-:S07]  /*2220*/  VIADD R22, R22, 0x80 ;  /* 0x0000008016167836 */ /* 0x000fce0000000000 */
.L_x_31794:
[----:B------:R-:W-:Y:S05]  /*2230*/  BSYNC.RECONVERGENT B6 ;  /* 0x0000000000067941 */ /* 0x000fea0003800200 */
.L_x_31793:
        /* <DEDUP_REMOVED lines=26> */
.L_x_31833:
[----:B------:R-:W2:Y:S02]  /*23e0*/  LDG.E.U8 R2, desc[UR36][R2.64] ;  /* 0x0000002402027981 */ /* 0x000ea4000c1e1100 */
[----:B--2---:R-:W-:-:S04]  /*23f0*/  I2FP.F32.U32 R0, R2 ;  /* 0x0000000200007245 */ /* 0x004fc80000201000 */
[----:B------:R-:W-:-:S04]  /*2400*/  F2FP.F16.F32.PACK_AB R0, RZ, R0 ;  /* 0x00000000ff00723e */ /* 0x000fc800000000ff */
[----:B------:R-:W-:Y:S01]  /*2410*/  PRMT R24, R0, 0x7610, R24 ;  /* 0x0000761000187816 */ /* 0x000fe20000000018 */
[----:B------:R-:W-:Y:S06]  /*2420*/  BRA `(.L_x_31835) ;  /* 0x0000000c00b47947 */ /* 0x000fec0003800000 */
.L_x_31832:
        /* <DEDUP_REMOVED lines=11> */
.L_x_31837:
[----:B------:R-:W2:Y:S02]  /*24e0*/  LDG.E R2, desc[UR36][R2.64] ;  /* 0x0000002402027981 */ /* 0x000ea4000c1e1900 */
[----:B--2---:R-:W-:-:S04]  /*24f0*/  I2FP.F32.S32 R0, R2 ;  /* 0x0000000200007245 */ /* 0x004fc80000201400 */
[----:B------:R-:W-:-:S04]  /*2500*/  F2FP.F16.F32.PACK_AB R0, RZ, R0 ;  /* 0x00000000ff00723e */ /* 0x000fc800000000ff */
[----:B------:R-:W-:Y:S01]  /*2510*/  PRMT R24, R0, 0x7610, R24 ;  /* 0x0000761000187816 */ /* 0x000fe20000000018 */
[----:B------:R-:W-:Y:S06]  /*2520*/  BRA `(.L_x_31835) ;  /* 0x0000000c00747947 */ /* 0x000fec0003800000 */
.L_x_31836:
[----:B------:R-:W2:Y:S02]  /*2530*/  LDG.E.U16 R2, desc[UR36][R2.64] ;  /* 0x0000002402027981 */ /* 0x000ea4000c1e1500 */
[----:B--2---:R-:W0:Y:S02]  /*2540*/  I2F.S16 R0, R2 ;  /* 0x0000000200007306 */ /* 0x004e240000101400 */
[----:B0-----:R-:W-:-:S04]  /*2550*/  F2FP.F16.F32.PACK_AB R0, RZ, R0 ;  /* 0x00000000ff00723e */ /* 0x001fc800000000ff */
[----:B------:R-:W-:Y:S01]  /*2560*/  PRMT R24, R0, 0x7610, R24 ;  /* 0x0000761000187816 */ /* 0x000fe20000000018 */
[----:B------:R-:W-:Y:S06]  /*2570*/  BRA `(.L_x_31835) ;  /* 0x0000000c00607947 */ /* 0x000fec0003800000 */
.L_x_31831:
        /* <DEDUP_REMOVED lines=9> */
.L_x_31839:
[----:B------:R0:W5:Y:S01]  /*2610*/  LDG.E.U16 R24, desc[UR36][R2.64] ;  /* 0x0000002402187981 */ /* 0x000162000c1e1500 */
[----:B------:R-:W-:Y:S05]  /*2620*/  BRA `(.L_x_31835) ;  /* 0x0000000c00347947 */ /* 0x000fea0003800000 */
.L_x_31838:
        /* <DEDUP_REMOVED lines=9> */
.L_x_31841:
[----:B------:R1:W5:Y:S01]  /*26c0*/  LDG.E.U16 R24, desc[UR36][R2.64] ;  /* 0x0000002402187981 */ /* 0x000362000c1e1500 */
[----:B------:R-:W-:Y:S05]  /*26d0*/  BRA `(.L_x_31835) ;  /* 0x0000000c00087947 */ /* 0x000fea0003800000 */
.L_x_31840:
        /* <DEDUP_REMOVED lines=9> */
.L_x_31830:
        /* <DEDUP_REMOVED lines=14> */
.L_x_31844:
        /* <DEDUP_REMOVED lines=9> */
.L_x_31843:
        /* <DEDUP_REMOVED lines=27> */
.L_x_31846:
        /* <DEDUP_REMOVED lines=14> */
.L_x_31845:
[----:B------:R-:W2:Y:S02]  /*2b70*/  LDG.E.U16 R0, desc[UR36][R2.64] ;  /* 0x0000002402007981 */ /* 0x000ea4000c1e1500 */
[----:B--2---:R-:W-:-:S05]  /*2b80*/  IMAD.U32 R0, R0, 0x10000, RZ ;  /* 0x0001000000007824 */ /* 0x004fca00078e00ff */
[----:B------:R-:W-:-:S04]  /*2b90*/  F2FP.F16.F32.PACK_AB R0, RZ, R0 ;  /* 0x00000000ff00723e */ /* 0x000fc800000000ff */
[----:B------:R-:W-:Y:S01]  /*2ba0*/  PRMT R24, R0, 0x7610, R24 ;  /* 0x0000761000187816 */ /* 0x000fe20000000018 */
[----:B------:R-:W-:Y:S06]  /*2bb0*/  BRA `(.L_x_31835) ;  /* 0x0000000400d07947 */ /* 0x000fec0003800000 */
.L_x_31842:
        /* <DEDUP_REMOVED lines=13> */
.L_x_31849:
        /* <DEDUP_REMOVED lines=21> */
.L_x_31853:
[----:B------:R-:W-:Y:S05]  /*2de0*/  BSYNC.RECONVERGENT B1 ;  /* 0x0000000000017941 */ /* 0x000fea0003800200 */
.L_x_31852:
[----:B------:R-:W-:Y:S01]  /*2df0*/  IMAD.SHL.U32 R0, R0, 0x100000, RZ ;  /* 0x0010000000007824 */ /* 0x000fe200078e00ff */
[----:B------:R-:W-:-:S04]  /*2e00*/  LEA R2, R2, 0x3b800000, 0x17 ;  /* 0x3b80000002027811 */ /* 0x000fc800078eb8ff */
[----:B------:R-:W-:-:S07]  /*2e10*/  LOP3.LUT R0, R2, R0, R7, 0xfe, !PT ;  /* 0x0000000002007212 */ /* 0x000fce00078efe07 */
.L_x_31851:
[----:B------:R-:W-:Y:S05]  /*2e20*/  BSYNC.RECONVERGENT B0 ;  /* 0x0000000000007941 */ /* 0x000fea0003800200 */
.L_x_31850:
[----:B------:R-:W-:-:S04]  /*2e30*/  F2FP.F16.F32.PACK_AB R0, RZ, R0 ;  /* 0x00000000ff00723e */ /* 0x000fc800000000ff */
[----:B------:R-:W-:Y:S01]  /*2e40*/  PRMT R24, R0, 0x7610, R24 ;  /* 0x0000761000187816 */ /* 0x000fe20000000018 */
[----:B------:R-:W-:Y:S06]  /*2e50*/  BRA `(.L_x_31835) ;  /* 0x0000000400287947 */ /* 0x000fec0003800000 */
.L_x_31848:
        /* <DEDUP_REMOVED lines=21> */
.L_x_31857:
[----:B------:R-:W-:Y:S05]  /*2fb0*/  BSYNC.RECONVERGENT B1 ;  /* 0x0000000000017941 */ /* 0x000fea0003800200 */
.L_x_31856:
[----:B------:R-:W-:Y:S01]  /*2fc0*/  IMAD.SHL.U32 R0, R0, 0x200000, RZ ;  /* 0x0020000000007824 */ /* 0x000fe200078e00ff */
[----:B------:R-:W-:-:S04]  /*2fd0*/  LEA R2, R2, 0x37800000, 0x17 ;  /* 0x3780000002027811 */ /* 0x000fc800078eb8ff */
[----:B------:R-:W-:-:S07]  /*2fe0*/  LOP3.LUT R0, R2, R0, R7, 0xfe, !PT ;  /* 0x0000000002007212 */ /* 0x000fce00078efe07 */
.L_x_31855:
[----:B------:R-:W-:Y:S05]  /*2ff0*/  BSYNC.RECONVERGENT B0 ;  /* 0x0000000000007941 */ /* 0x000fea0003800200 */
.L_x_31854:
[----:B------:R-:W-:-:S04]  /*3000*/  F2FP.F16.F32.PACK_AB R0, RZ, R0 ;  /* 0x00000000ff00723e */ /* 0x000fc800000000ff */
[----:B------:R-:W-:Y:S01]  /*3010*/  PRMT R24, R0, 0x7610, R24 ;  /* 0x0000761000187816 */ /* 0x000fe20000000018 */
[----:B------:R-:W-:Y:S06]  /*3020*/  BRA `(.L_x_31835) ;  /* 0x0000000000b47947 */ /* 0x000fec0003800000 */
.L_x_31847:
        /* <DEDUP_REMOVED lines=14> */
.L_x_31861:
[----:B------:R-:W-:Y:S05]  /*3110*/  BSYNC.RECONVERGENT B0 ;  /* 0x0000000000007941 */ /* 0x000fea0003800200 */
.L_x_31860:
[----:B------:R-:W-:-:S04]  /*3120*/  F2FP.F16.F32.PACK_AB R0, RZ, R0 ;  /* 0x00000000ff00723e */ /* 0x000fc800000000ff */
[----:B------:R-:W-:Y:S01]  /*3130*/  PRMT R24, R0, 0x7610, R24 ;  /* 0x0000761000187816 */ /* 0x000fe20000000018 */
[----:B------:R-:W-:Y:S06]  /*3140*/  BRA `(.L_x_31835) ;  /* 0x00000000006c7947 */ /* 0x000fec0003800000 */
.L_x_31834:
        /* <DEDUP_REMOVED lines=16> */
.L_x_31862:
[----:B------:R-:W-:Y:S01]  /*3250*/  PRMT R24, RZ, 0x7610, R24 ;  /* 0x00007610ff187816 */ /* 0x000fe20000000018 */
[----:B------:R-:W-:Y:S06]  /*3260*/  BRA `(.L_x_31835) ;  /* 0x0000000000247947 */ /* 0x000fec0003800000 */
.L_x_31859:
[----:B------:R-:W2:Y:S02]  /*3270*/  LDG.E.64 R2, desc[UR36][R2.64] ;  /* 0x0000002402027981 */ /* 0x000ea4000c1e1b00 */
[----:B--2---:R-:W0:Y:S02]  /*3280*/  I2F.U64 R0, R2 ;  /* 0x0000000200007312 */ /* 0x004e240000301000 */
[----:B0-----:R-:W-:-:S04]  /*3290*/  F2FP.F16.F32.PACK_AB R0, RZ, R0 ;  /* 0x00000000ff00723e */ /* 0x001fc800000000ff */
[----:B------:R-:W-:Y:S01]  /*32a0*/  PRMT R24, R0, 0x7610, R24 ;  /* 0x0000761000187816 */ /* 0x000fe20000000018 */
[----:B------:R-:W-:Y:S06]  /*32b0*/  BRA `(.L_x_31835) ;  /* 0x0000000000107947 */ /* 0x000fec0003800000 */
.L_x_31858:
[----:B------:R-:W2:Y:S02]  /*32c0*/  LDG.E R2, desc[UR36][R2.64] ;  /* 0x0000002402027981 */ /* 0x000ea4000c1e1900 */
[----:B--2---:R-:W-:-:S04]  /*32d0*/  I2FP.F32.U32 R0, R2 ;  /* 0x0000000200007245 */ /* 0x004fc80000201000 */
[----:B------:R-:W-:-:S04]  /*32e0*/  F2FP.F16.F32.PACK_AB R0, RZ, R0 ;  /* 0x00000000ff00723e */ /* 0x000fc800000000ff */
[----:B------:R-:W-:-:S07]  /*32f0*/  PRMT R24, R0, 0x7610, R24 ;  /* 0x0000761000187816 */ /* 0x000fce0000000018 */
.L_x_31835:
[----:B------:R-:W-:-:S07]  /*3300*/  VIADD R22, R22, 0x80 ;  /* 0x0000008016167836 */ /* 0x000fce0000000000 */
.L_x_31829:
[----:B------:R-:W-:Y:S05]  /*3310*/  BSYNC.RECONVERGENT B6 ;  /* 0x0000000000067941 */ /* 0x000fea0003800200 */
.L_x_31828:
        /* <DEDUP_REMOVED lines=25> */
.L_x_31868:
[----:B------:R-:W2:Y:S02]  /*34b0*/  LDG.E.U8 R2, desc[UR36][R2.64] ;  /* 0x0000002402027981 */ /* 0x000ea4000c1e1100 */
[----:B--2---:R-:W-:-:S04]  /*34c0*/  I2FP.F32.U32 R0, R2 ;  /* 0x0000000200007245 */ /* 0x004fc80000201000 */
[----:B------:R-:W-:Y:S01]  /*34d0*/  F2FP.F16.F32.PACK_AB R0, RZ, R0 ;  /* 0x00000000ff00723e */ /* 0x000fe200000000ff */
[----:B------:R-:W-:Y:S06]  /*34e0*/  BRA `(.L_x_31864) ;  /* 0x0000000c007c7947 */ /* 0x000fec0003800000 */
.L_x_31867:
        /* <DEDUP_REMOVED lines=10> */
.L_x_31871:
[----:B------:R-:W2:Y:S02]  /*3590*/  LDG.E R2, desc[UR36][R2.64] ;  /* 0x0000002402027981 */ /* 0x000ea4000c1e1900 */
[----:B--2---:R-:W-:-:S04]  /*35a0*/  I2FP.F32.S32 R0, R2 ;  /* 0x0000000200007245 */ /* 0x004fc80000201400 */
[----:B------:R-:W-:Y:S01]  /*35b0*/  F2FP.F16.F32.PACK_AB R0, RZ, R0 ;  /* 0x00000000ff00723e */ /* 0x000fe200000000ff */
[----:B------:R-:W-:Y:S06]  /*35c0*/  BRA `(.L_x_31864) ;  /* 0x0000000c00447947 */ /* 0x000fec0003800000 */
.L_x_31870:
[----:B------:R-:W2:Y:S02]  /*35d0*/  LDG.E.U16 R2, desc[UR36][R2.64] ;  /* 0x0000002402027981 */ /* 0x000ea4000c1e1500 */
[----:B--2---:R-:W0:Y:S02]  /*35e0*/  I2F.S16 R0, R2 ;  /* 0x0000000200007306 */ /* 0x004e240000101400 */
[----:B0-----:R-:W-:Y:S01]  /*35f0*/  F2FP.F16.F32.PACK_AB R0, RZ, R0 ;  /* 0x00000000ff00723e */ /* 0x001fe200000000ff */
[----:B------:R-:W-:Y:S06]  /*3600*/  BRA `(.L_x_31864) ;  /* 0x0000000c00347947 */ /* 0x000fec0003800000 */
.L_x_31866:
        /* <DEDUP_REMOVED lines=9> */
.L_x_31873:
[----:B------:R2:W5:Y:S01]  /*36a0*/  LDG.E.U16 R0, desc[UR36][R2.64] ;  /* 0x0000002402007981 */ /* 0x000562000c1e1500 */
[----:B------:R-:W-:Y:S05]  /*36b0*/  BRA `(.L_x_31864) ;  /* 0x0000000c00087947 */ /* 0x000fea0003800000 */
.L_x_31872:
        /* <DEDUP_REMOVED lines=9> */
.L_x_31875:
[----:B------:R3:W5:Y:S01]  /*3750*/  LDG.E.U16 R0, desc[UR36][R2.64] ;  /* 0x0000002402007981 */ /* 0x000762000c1e1500 */
[----:B------:R-:W-:Y:S05]  /*3760*/  BRA `(.L_x_31864) ;  /* 0x0000000800dc7947 */ /* 0x000fea0003800000 */
.L_x_31874:
        /* <DEDUP_REMOVED lines=8> */
.L_x_31865:
        /* <DEDUP_REMOVED lines=13> */
.L_x_31878:
        /* <DEDUP_REMOVED lines=8> */
.L_x_31877:
        /* <DEDUP_REMOVED lines=27> */
.L_x_31880:
        /* <DEDUP_REMOVED lines=13> */
.L_x_31879:
[----:B------:R-:W2:Y:S02]  /*3bc0*/  LDG.E.U16 R0, desc[UR36][R2.64] ;  /* 0x0000002402007981 */ /* 0x000ea4000c1e1500 */
[----:B--2---:R-:W-:-:S05]  /*3bd0*/  IMAD.U32 R0, R0, 0x10000, RZ ;  /* 0x0001000000007824 */ /* 0x004fca00078e00ff */
[----:B------:R-:W-:Y:S01]  /*3be0*/  F2FP.F16.F32.PACK_AB R0, RZ, R0 ;  /* 0x00000000ff00723e */ /* 0x000fe200000000ff */
[----:B------:R-:W-:Y:S06]  /*3bf0*/  BRA `(.L_x_31864) ;  /* 0x0000000400b87947 */ /* 0x000fec0003800000 */
.L_x_31876:
        /* <DEDUP_REMOVED lines=12> */
.L_x_31883:
        /* <DEDUP_REMOVED lines=21> */
.L_x_31887:
[----:B------:R-:W-:Y:S05]  /*3e10*/  BSYNC.RECONVERGENT B1 ;  /* 0x0000000000017941 */ /* 0x000fea0003800200 */
.L_x_31886:
[----:B------:R-:W-:Y:S01]  /*3e20*/  IMAD.SHL.U32 R0, R0, 0x100000, RZ ;  /* 0x0010000000007824 */ /* 0x000fe200078e00ff */
[----:B------:R-:W-:-:S04]  /*3e30*/  LEA R2, R2, 0x3b800000, 0x17 ;  /* 0x3b80000002027811 */ /* 0x000fc800078eb8ff */
[----:B------:R-:W-:-:S07]  /*3e40*/  LOP3.LUT R0, R2, R0, R7, 0xfe, !PT ;  /* 0x0000000002007212 */ /* 0x000fce00078efe07 */
.L_x_31885:
[----:B------:R-:W-:Y:S05]  /*3e50*/  BSYNC.RECONVERGENT B0 ;  /* 0x0000000000007941 */ /* 0x000fea0003800200 */
.L_x_31884:
[----:B------:R-:W-:Y:S01]  /*3e60*/  F2FP.F16.F32.PACK_AB R0, RZ, R0 ;  /* 0x00000000ff00723e */ /* 0x000fe200000000ff */
[----:B------:R-:W-:Y:S06]  /*3e70*/  BRA `(.L_x_31864) ;  /* 0x0000000400187947 */ /* 0x000fec0003800000 */
.L_x_31882:
        /* <DEDUP_REMOVED lines=21> */
.L_x_31891:
[----:B------:R-:W-:Y:S05]  /*3fd0*/  BSYNC.RECONVERGENT B1 ;  /* 0x0000000000017941 */ /* 0x000fea0003800200 */
.L_x_31890:
[----:B------:R-:W-:Y:S01]  /*3fe0*/  IMAD.SHL.U32 R0, R0, 0x200000, RZ ;  /* 0x0020000000007824 */ /* 0x000fe200078e00ff */
[----:B------:R-:W-:-:S04]  /*3ff0*/  LEA R2, R2, 0x37800000, 0x17 ;  /* 0x3780000002027811 */ /* 0x000fc800078eb8ff */
[----:B------:R-:W-:-:S07]  /*4000*/  LOP3.LUT R0, R2, R0, R7, 0xfe, !PT ;  /* 0x0000000002007212 */ /* 0x000fce00078efe07 */
.L_x_31889:
[----:B------:R-:W-:Y:S05]  /*4010*/  BSYNC.RECONVERGENT B0 ;  /* 0x0000000000007941 */ /* 0x000fea0003800200 */
.L_x_31888:
[----:B------:R-:W-:Y:S01]  /*4020*/  F2FP.F16.F32.PACK_AB R0, RZ, R0 ;  /* 0x00000000ff00723e */ /* 0x000fe200000000ff */
[----:B------:R-:W-:Y:S06]  /*4030*/  BRA `(.L_x_31864) ;  /* 0x0000000000a87947 */ /* 0x000fec0003800000 */
.L_x_31881:
        /* <DEDUP_REMOVED lines=14> */
.L_x_31895:
[----:B------:R-:W-:Y:S05]  /*4120*/  BSYNC.RECONVERGENT B0 ;  /* 0x0000000000007941 */ /* 0x000fea0003800200 */
.L_x_31894:
[----:B------:R-:W-:Y:S01]  /*4130*/  F2FP.F16.F32.PACK_AB R0, RZ, R0 ;  /* 0x00000000ff00723e */ /* 0x000fe200000000ff */
[----:B------:R-:W-:Y:S06]  /*4140*/  BRA `(.L_x_31864) ;  /* 0x0000000000647947 */ /* 0x000fec0003800000 */
.L_x_31869:
        /* <DEDUP_REMOVED lines=16> */
.L_x_31896:
[----:B------:R-:W-:Y:S01]  /*4250*/  PRMT R0, RZ, 0x7610, R0 ;  /* 0x00007610ff007816 */ /* 0x000fe20000000000 */
[----:B------:R-:W-:Y:S06]  /*4260*/  BRA `(.L_x_31864) ;  /* 0x00000000001c7947 */ /* 0x000fec0003800000 */
.L_x_31893:
[----:B------:R-:W2:Y:S02]  /*4270*/  LDG.E.64 R2, desc[UR36][R2.64] ;  /* 0x0000002402027981 */ /* 0x000ea4000c1e1b00 */
[----:B--2---:R-:W0:Y:S02]  /*4280*/  I2F.U64 R0, R2 ;  /* 0x0000000200007312 */ /* 0x004e240000301000 */
[----:B0-----:R-:W-:Y:S01]  /*4290*/  F2FP.F16.F32.PACK_AB R0, RZ, R0 ;  /* 0x00000000ff00723e */ /* 0x001fe200000000ff */
[----:B------:R-:W-:Y:S06]  /*42a0*/  BRA `(.L_x_31864) ;  /* 0x00000000000c7947 */ /* 0x000fec0003800000 */
.L_x_31892:
[----:B------:R-:W2:Y:S02]  /*42b0*/  LDG.E R2, desc[UR36][R2.64] ;  /* 0x0000002402027981 */ /* 0x000ea4000c1e1900 */
[----:B--2---:R-:W-:-:S04]  /*42c0*/  I2FP.F32.U32 R0, R2 ;  /* 0x0000000200007245 */ /* 0x004fc80000201000 */
[----:B------:R-:W-:-:S07]  /*42d0*/  F2FP.F16.F32.PACK_AB R0, RZ, R0 ;  /* 0x00000000ff00723e */ /* 0x000fce00000000ff */
.L_x_31864:
[----:B------:R-:W-:Y:S05]  /*42e0*/  BSYNC.RECONVERGENT B6 ;  /* 0x0000000000067941 */ /* 0x000fea0003800200 */
.L_x_31863:
[C---:B0123--:R-:W-:Y:S01]  /*42f0*/  VIADD R2, R19.reuse, 0x100 ;  /* 0x0000010013027836 */ /* 0x04ffe20000000000 */
[CC--:B------:R-:W-:Y:S01]  /*4300*/  ISETP.GE.AND P0, PT, R19.reuse, R17.reuse, PT ;  /* 0x000000111300720c */ /* 0x0c0fe20003f06270 */
[C---:B------:R-:W-:Y:S01]  /*4310*/  VIADD R22, R19.reuse, 0x80 ;  /* 0x0000008013167836 */ /* 0x040fe20000000000 */
[----:B------:R-:W-:Y:S02]  /*4320*/  BSSY.RECONVERGENT B6, `(.L_x_31897) ;  /* 0x0000123000067945 */ /* 0x000fe40003800200 */
[-C--:B------:R-:W-:Y:S01]  /*4330*/  ISETP.GE.AND P2, PT, R2, R17.reuse, PT ;  /* 0x000000110200720c */ /* 0x080fe20003f46270 */
[----:B------:R-:W-:Y:S01]  /*4340*/  VIADD R2, R19, 0x180 ;  /* 0x0000018013027836 */ /* 0x000fe20000000000 */
[----:B------:R-:W-:-:S04]  /*4350*/  ISETP.GE.AND P1, PT, R22, R17, PT ;  /* 0x000000111600720c */ /* 0x000fc80003f26270 */
[----:B------:R-:W-:-:S03]  /*4360*/  ISETP.GE.AND P3, PT, R2, R17, PT ;  /* 0x000000110200720c */ /* 0x000fc60003f66270 */
[----:B-----5:R-:W-:-:S04]  /*4370*/  @!P0 HADD2.F32 R16, -RZ, R16.H0_H0 ;  /* 0x20000010ff108230 */ /* 0x020fc80000004100 */
[----:B------:R-:W-:Y:S02]  /*4380*/  @!P2 HADD2.F32 R3, -RZ, R24.H0_H0 ;  /* 0x20000018ff03a230 */ /* 0x000fe40000004100 */
[----:B------:R-:W-:Y:S02]  /*4390*/  @!P0 FMUL.FTZ R2, R16, 1.4426950216293334961 ;  /* 0x3fb8aa3b10028820 */ /* 0x000fe40000410000 */
[----:B------:R-:W0:Y:S01]  /*43a0*/  LDC.U8 R16, c[0x0][0x3a4] ;  /* 0x0000e900ff107b82 */ /* 0x000e220000000000 */
[----:B------:R-:W-:Y:S01]  /*43b0*/  @!P2 FMUL.FTZ R4, R3, 1.4426950216293334961 ;  /* 0x3fb8aa3b0304a820 */ /* 0x000fe20000410000 */
[----:B------:R-:W-:Y:S02]  /*43c0*/  @!P3 HADD2.F32 R5, -RZ, R0.H0_H0 ;  /* 0x20000000ff05b230 */ /* 0x000fe40000004100 */
[----:B------:R-:W1:Y:S01]  /*43d0*/  @!P0 MUFU.EX2 R2, R2 ;  /* 0x0000000200028308 */ /* 0x000e620000000800 */
[----:B------:R-:W-:Y:S02]  /*43e0*/  @!P1 HADD2.F32 R3, -RZ, R23.H0_H0 ;  /* 0x20000017ff039230 */ /* 0x000fe40000004100 */
[----:B------:R-:W-:-:S03]  /*43f0*/  @!P3 FMUL.FTZ R5, R5, 1.4426950216293334961 ;  /* 0x3fb8aa3b0505b820 */ /* 0x000fc60000410000 */
[----:B------:R-:W-:Y:S02]  /*4400*/  @!P1 FMUL.FTZ R3, R3, 1.4426950216293334961 ;  /* 0x3fb8aa3b03039820 */ /* 0x000fe40000410000 */
[----:B------:R-:W2:Y:S08]  /*4410*/  @!P2 MUFU.EX2 R4, R4 ;  /* 0x000000040004a308 */ /* 0x000eb00000000800 */
[----:B------:R-:W3:Y:S01]  /*4420*/  @!P3 MUFU.EX2 R5, R5 ;  /* 0x000000050005b308 */ /* 0x000ee20000000800 */
[----:B-1----:R-:W-:-:S07]  /*4430*/  @!P0 F2FP.F16.F32.PACK_AB R0, RZ, R2 ;  /* 0x00000002ff00823e */ /* 0x002fce00000000ff */
[----:B------:R-:W1:Y:S01]  /*4440*/  @!P1 MUFU.EX2 R3, R3 ;  /* 0x0000000300039308 */ /* 0x000e620000000800 */
        /* <DEDUP_REMOVED lines=27> */
.L_x_31902:
[----:B------:R-:W-:Y:S02]  /*4600*/  HADD2.F32 R5, -RZ, R0.H0_H0 ;  /* 0x20000000ff057230 */ /* 0x000fe40000004100 */
[----:B------:R-:W-:-:S04]  /*4610*/  IMAD.MOV.U32 R19, RZ, RZ, R22 ;  /* 0x000000ffff137224 */ /* 0x000fc800078e0016 */
[----:B------:R-:W0:Y:S02]  /*4620*/  F2I.S64.TRUNC R4, R5 ;  /* 0x0000000500047311 */ /* 0x000e24000020d900 */
[----:B0-----:R0:W-:Y:S01]  /*4630*/  STG.E.U8 desc[UR36][R2.64], R4 ;  /* 0x0000000402007986 */ /* 0x0011e2000c101124 */
[----:B------:R-:W-:Y:S05]  /*4640*/  BRA `(.L_x_31898) ;  /* 0x0000000c00c07947 */ /* 0x000fea0003800000 */
.L_x_31901:
        /* <DEDUP_REMOVED lines=11> */
.L_x_31905:
[----:B------:R-:W-:Y:S02]  /*4700*/  HADD2.F32 R0, -RZ, R0.H0_H0 ;  /* 0x20000000ff007230 */ /* 0x000fe40000004100 */
[----:B------:R-:W-:Y:S02]  /*4710*/  IMAD.MOV.U32 R19, RZ, RZ, R22 ;  /* 0x000000ffff137224 */ /* 0x000fe400078e0016 */
[----:B------:R-:W0:Y:S02]  /*4720*/  F2I.FTZ.TRUNC.NTZ R5, R0 ;  /* 0x0000000000057305 */ /* 0x000e24000021f100 */
[----:B0-----:R0:W-:Y:S01]  /*4730*/  STG.E desc[UR36][R2.64], R5 ;  /* 0x0000000502007986 */ /* 0x0011e2000c101924 */
[----:B------:R-:W-:Y:S05]  /*4740*/  BRA `(.L_x_31898) ;  /* 0x0000000c00807947 */ /* 0x000fea0003800000 */
.L_x_31904:
[----:B------:R-:W-:Y:S02]  /*4750*/  HADD2.F32 R0, -RZ, R0.H0_H0 ;  /* 0x20000000ff007230 */ /* 0x000fe40000004100 */
[----:B------:R-:W-:Y:S02]  /*4760*/  IMAD.MOV.U32 R19, RZ, RZ, R22 ;  /* 0x000000ffff137224 */ /* 0x000fe400078e0016 */
[----:B------:R-:W0:Y:S02]  /*4770*/  F2I.FTZ.TRUNC.NTZ R5, R0 ;  /* 0x0000000000057305 */ /* 0x000e24000021f100 */
[----:B0-----:R0:W-:Y:S01]  /*4780*/  STG.E.U16 desc[UR36][R2.64], R5 ;  /* 0x0000000502007986 */ /* 0x0011e2000c101524 */
[----:B------:R-:W-:Y:S05]  /*4790*/  BRA `(.L_x_31898) ;  /* 0x0000000c006c7947 */ /* 0x000fea0003800000 */
.L_x_31900:
        /* <DEDUP_REMOVED lines=10> */
.L_x_31907:
[----:B------:R0:W-:Y:S01]  /*4840*/  STG.E.U16 desc[UR36][R2.64], R0 ;  /* 0x0000000002007986 */ /* 0x0001e2000c101524 */
[----:B------:R-:W-:Y:S01]  /*4850*/  IMAD.MOV.U32 R19, RZ, RZ, R22 ;  /* 0x000000ffff137224 */ /* 0x000fe200078e0016 */
[----:B------:R-:W-:Y:S06]  /*4860*/  BRA `(.L_x_31898) ;  /* 0x0000000c00387947 */ /* 0x000fec0003800000 */
.L_x_31906:
        /* <DEDUP_REMOVED lines=11> */
.L_x_31909:
[----:B------:R-:W-:Y:S02]  /*4920*/  HADD2.F32 R0, -RZ, R0.H0_H0 ;  /* 0x20000000ff007230 */ /* 0x000fe40000004100 */
[----:B------:R-:W-:-:S03]  /*4930*/  IMAD.MOV.U32 R19, RZ, RZ, R22 ;  /* 0x000000ffff137224 */ /* 0x000fc600078e0016 */
[----:B------:R-:W-:-:S04]  /*4940*/  F2FP.F16.F32.PACK_AB R0, RZ, R0 ;  /* 0x00000000ff00723e */ /* 0x000fc800000000ff */
[----:B------:R-:W-:-:S05]  /*4950*/  PRMT R0, R0, 0x5410, RZ ;  /* 0x0000541000007816 */ /* 0x000fca00000000ff */
[----:B------:R0:W-:Y:S01]  /*4960*/  STG.E desc[UR36][R2.64], R0 ;  /* 0x0000000002007986 */ /* 0x0001e2000c101924 */
[----:B------:R-:W-:Y:S05]  /*4970*/  BRA `(.L_x_31898) ;  /* 0x0000000800f47947 */ /* 0x000fea0003800000 */
.L_x_31908:
[----:B------:R-:W-:Y:S02]  /*4980*/  HADD2.F32 R4, -RZ, R0.H0_H0 ;  /* 0x20000000ff047230 */ /* 0x000fe40000004100 */
[----:B------:R-:W-:-:S03]  /*4990*/  IMAD.MOV.U32 R19, RZ, RZ, R22 ;  /* 0x000000ffff137224 */ /* 0x000fc600078e0016 */
[----:B------:R-:W-:-:S06]  /*49a0*/  FMUL.FTZ R4, R4, 1 ;  /* 0x3f80000004047820 */ /* 0x000fcc0000410000 */
[----:B------:R-:W0:Y:S02]  /*49b0*/  F2F.F64.F32 R4, R4 ;  /* 0x0000000400047310 */ /* 0x000e240000201800 */
[----:B0-----:R0:W-:Y:S01]  /*49c0*/  STG.E.64 desc[UR36][R2.64], R4 ;  /* 0x0000000402007986 */ /* 0x0011e2000c101b24 */
[----:B------:R-:W-:Y:S05]  /*49d0*/  BRA `(.L_x_31898) ;  /* 0x0000000800dc7947 */ /* 0x000fea0003800000 */
.L_x_31899:
        /* <DEDUP_REMOVED lines=14> */
.L_x_31912:
[----:B------:R-:W-:Y:S01]  /*4ac0*/  HADD2.F32 R0, -RZ, R0.H0_H0 ;  /* 0x20000000ff007230 */ /* 0x000fe20000004100 */
[----:B------:R-:W-:Y:S01]  /*4ad0*/  CS2R R6, SRZ ;  /* 0x0000000000067805 */ /* 0x000fe2000001ff00 */
[----:B------:R-:W-:-:S03]  /*4ae0*/  IMAD.MOV.U32 R19, RZ, RZ, R22 ;  /* 0x000000ffff137224 */ /* 0x000fc600078e0016 */
[----:B------:R-:W-:-:S04]  /*4af0*/  FMUL.FTZ R0, R0, 1 ;  /* 0x3f80000000007820 */ /* 0x000fc80000410000 */
[----:B------:R-:W0:Y:S02]  /*4b00*/  F2F.F64.F32 R4, R0 ;  /* 0x0000000000047310 */ /* 0x000e240000201800 */
[----:B0-----:R4:W-:Y:S01]  /*4b10*/  STG.E.128 desc[UR36][R2.64], R4 ;  /* 0x0000000402007986 */ /* 0x0019e2000c101d24 */
[----:B------:R-:W-:Y:S05]  /*4b20*/  BRA `(.L_x_31898) ;  /* 0x0000000800887947 */ /* 0x000fea0003800000 */
.L_x_31911:
        /* <DEDUP_REMOVED lines=19> */
.L_x_31916:
[----:B------:R-:W-:Y:S05]  /*4c60*/  BSYNC.RECONVERGENT B0 ;  /* 0x0000000000007941 */ /* 0x000fea0003800200 */
.L_x_31915:
[----:B------:R-:W-:Y:S01]  /*4c70*/  LOP3.LUT R5, R0, 0x80, R5, 0xf8, !PT ;  /* 0x0000008000057812 */ /* 0x000fe200078ef805 */
[----:B------:R-:W-:-:S04]  /*4c80*/  IMAD.MOV.U32 R19, RZ, RZ, R22 ;  /* 0x000000ffff137224 */ /* 0x000fc800078e0016 */
[----:B------:R3:W-:Y:S01]  /*4c90*/  STG.E.U8 desc[UR36][R2.64], R5 ;  /* 0x0000000502007986 */ /* 0x0007e2000c101124 */
[----:B------:R-:W-:Y:S05]  /*4ca0*/  BRA `(.L_x_31898) ;  /* 0x0000000800287947 */ /* 0x000fea0003800000 */
.L_x_31914:
        /* <DEDUP_REMOVED lines=15> */
.L_x_31918:
[----:B------:R-:W-:Y:S05]  /*4da0*/  BSYNC.RECONVERGENT B0 ;  /* 0x0000000000007941 */ /* 0x000fea0003800200 */
.L_x_31917:
[----:B------:R-:W-:Y:S01]  /*4db0*/  LOP3.LUT R5, R0, 0x80, R5, 0xf8, !PT ;  /* 0x0000008000057812 */ /* 0x000fe200078ef805 */
[----:B------:R-:W-:-:S04]  /*4dc0*/  IMAD.MOV.U32 R19, RZ, RZ, R22 ;  /* 0x000000ffff137224 */ /* 0x000fc800078e0016 */
[----:B------:R2:W-:Y:S01]  /*4dd0*/  STG.E.U8 desc[UR36][R2.64], R5 ;  /* 0x0000000502007986 */ /* 0x0005e2000c101124 */
[----:B------:R-:W-:Y:S05]  /*4de0*/  BRA `(.L_x_31898) ;  /* 0x0000000400d87947 */ /* 0x000fea0003800000 */
.L_x_31913:
[----:B------:R-:W-:Y:S02]  /*4df0*/  HADD2.F32 R0, -RZ, R0.H0_H0 ;  /* 0x20000000ff007230 */ /* 0x000fe40000004100 */
[----:B------:R-:W-:-:S03]  /*4e00*/  IMAD.MOV.U32 R19, RZ, RZ, R22 ;  /* 0x000000ffff137224 */ /* 0x000fc600078e0016 */
[----:B------:R-:W-:-:S05]  /*4e10*/  F2FP.BF16.F32.PACK_AB R0, RZ, R0 ;  /* 0x00000000ff00723e */ /* 0x000fca00000010ff */
[----:B------:R1:W-:Y:S01]  /*4e20*/  STG.E.U16 desc[UR36][R2.64], R0 ;  /* 0x0000000002007986 */ /* 0x0003e2000c101524 */
[----:B------:R-:W-:Y:S05]  /*4e30*/  BRA `(.L_x_31898) ;  /* 0x0000000400c47947 */ /* 0x000fea0003800000 */
.L_x_31910:
        /* <DEDUP_REMOVED lines=13> */
.L_x_31921:
        /* <DEDUP_REMOVED lines=13> */
.L_x_31924:
[----:B------:R-:W-:-:S04]  /*4fe0*/  SHF.R.U32.HI R0, RZ, 0x14, R5 ;  /* 0x00000014ff007819 */ /* 0x000fc80000011605 */
[----:B------:R-:W-:-:S04]  /*4ff0*/  LOP3.LUT R0, R0, 0x1, RZ, 0xc0, !PT ;  /* 0x0000000100007812 */ /* 0x000fc800078ec0ff */
[----:B------:R-:W-:-:S04]  /*5000*/  IADD3 R0, PT, PT, R5, 0x487ffff, R0 ;  /* 0x0487ffff05007810 */ /* 0x000fc80007ffe000 */
[----:B------:R-:W-:-:S04]  /*5010*/  SHF.R.U32.HI R0, RZ, 0x14, R0 ;  /* 0x00000014ff007819 */ /* 0x000fc80000011600 */
[----:B------:R-:W-:-:S07]  /*5020*/  LOP3.LUT R4, R0, 0xff, RZ, 0xc0, !PT ;  /* 0x000000ff00047812 */ /* 0x000fce00078ec0ff */
.L_x_31925:
[----:B------:R-:W-:-:S04]  /*5030*/  SHF.R.U32.HI R5, RZ, 0x18, R5 ;  /* 0x00000018ff057819 */ /* 0x000fc80000011605 */
[----:B------:R-:W-:-:S04]  /*5040*/  LOP3.LUT R4, R4, 0x80, R5, 0xf8, !PT ;  /* 0x0000008004047812 */ /* 0x000fc800078ef805 */
[----:B------:R-:W-:-:S07]  /*5050*/  PRMT R0, R4, 0x7610, R0 ;  /* 0x0000761004007816 */ /* 0x000fce0000000000 */
.L_x_31923:
[----:B------:R-:W-:Y:S05]  /*5060*/  BSYNC.RECONVERGENT B0 ;  /* 0x0000000000007941 */ /* 0x000fea0003800200 */
.L_x_31922:
[----:B------:R0:W-:Y:S01]  /*5070*/  STG.E.U8 desc[UR36][R2.64], R0 ;  /* 0x0000000002007986 */ /* 0x0001e2000c101124 */
[----:B------:R-:W-:Y:S01]  /*5080*/  IMAD.MOV.U32 R19, RZ, RZ, R22 ;  /* 0x000000ffff137224 */ /* 0x000fe200078e0016 */
[----:B------:R-:W-:Y:S06]  /*5090*/  BRA `(.L_x_31898) ;  /* 0x00000004002c7947 */ /* 0x000fec0003800000 */
.L_x_31920:
        /* <DEDUP_REMOVED lines=13> */
.L_x_31928:
[----:B------:R-:W-:-:S04]  /*5170*/  SHF.R.U32.HI R0, RZ, 0x15, R5 ;  /* 0x00000015ff007819 */ /* 0x000fc80000011605 */
[----:B------:R-:W-:-:S04]  /*5180*/  LOP3.LUT R0, R0, 0x1, RZ, 0xc0, !PT ;  /* 0x0000000100007812 */ /* 0x000fc800078ec0ff */
[----:B------:R-:W-:-:S04]  /*5190*/  IADD3 R0, PT, PT, R5, 0x88fffff, R0 ;  /* 0x088fffff05007810 */ /* 0x000fc80007ffe000 */
[----:B------:R-:W-:-:S04]  /*51a0*/  SHF.R.U32.HI R0, RZ, 0x15, R0 ;  /* 0x00000015ff007819 */ /* 0x000fc80000011600 */
[----:B------:R-:W-:-:S07]  /*51b0*/  LOP3.LUT R4, R0, 0xff, RZ, 0xc0, !PT ;  /* 0x000000ff00047812 */ /* 0x000fce00078ec0ff */
.L_x_31929:
[----:B------:R-:W-:-:S04]  /*51c0*/  SHF.R.U32.HI R5, RZ, 0x18, R5 ;  /* 0x00000018ff057819 */ /* 0x000fc80000011605 */
[----:B------:R-:W-:-:S04]  /*51d0*/  LOP3.LUT R4, R4, 0x80, R5, 0xf8, !PT ;  /* 0x0000008004047812 */ /* 0x000fc800078ef805 */
[----:B------:R-:W-:-:S07]  /*51e0*/  PRMT R0, R4, 0x7610, R0 ;  /* 0x0000761004007816 */ /* 0x000fce0000000000 */
.L_x_31927:
[----:B------:R-:W-:Y:S05]  /*51f0*/  BSYNC.RECONVERGENT B0 ;  /* 0x0000000000007941 */ /* 0x000fea0003800200 */
.L_x_31926:
[----:B------:R0:W-:Y:S01]  /*5200*/  STG.E.U8 desc[UR36][R2.64], R0 ;  /* 0x0000000002007986 */ /* 0x0001e2000c101124 */
[----:B------:R-:W-:Y:S01]  /*5210*/  IMAD.MOV.U32 R19, RZ, RZ, R22 ;  /* 0x000000ffff137224 */ /* 0x000fe200078e0016 */
[----:B------:R-:W-:Y:S06]  /*5220*/  BRA `(.L_x_31898) ;  /* 0x0000000000c87947 */ /* 0x000fec0003800000 */
.L_x_31919:
[----:B------:R-:W-:-:S13]  /*5230*/  ISETP.NE.AND P0, PT, R4, 0x1c, PT ;  /* 0x0000001c0400780c */ /* 0x000fda0003f05270 */
[----:B------:R-:W-:Y:S05]  /*5240*/  @!P0 BRA `(.L_x_31930) ;  /* 0x0000000000b08947 */ /* 0x000fea0003800000 */
[----:B------:R-:W-:-:S13]  /*5250*/  ISETP.NE.AND P0, PT, R4, 0x1d, PT ;  /* 0x0000001d0400780c */ /* 0x000fda0003f05270 */
[----:B------:R-:W-:Y:S05]  /*5260*/  @!P0 BRA `(.L_x_31931) ;  /* 0x0000000000948947 */ /* 0x000fea0003800000 */
[----:B------:R-:W-:-:S13]  /*5270*/  ISETP.NE.AND P0, PT, R4, 0x2c, PT ;  /* 0x0000002c0400780c */ /* 0x000fda0003f05270 */
[----:B------:R-:W-:Y:S05]  /*5280*/  @!P0 BRA `(.L_x_31932) ;  /* 0x0000000000488947 */ /* 0x000fea0003800000 */
.L_x_31903:
        /* <DEDUP_REMOVED lines=16> */
.L_x_31933:
[----:B------:R-:W-:Y:S01]  /*5390*/  IMAD.MOV.U32 R19, RZ, RZ, R22 ;  /* 0x000000ffff137224 */ /* 0x000fe200078e0016 */
[----:B------:R-:W-:Y:S06]  /*53a0*/  BRA `(.L_x_31898) ;  /* 0x0000000000687947 */ /* 0x000fec0003800000 */
.L_x_31932:
        /* <DEDUP_REMOVED lines=17> */
.L_x_31931:
[----:B------:R-:W-:Y:S02]  /*54c0*/  HADD2.F32 R4, -RZ, R0.H0_H0 ;  /* 0x20000000ff047230 */ /* 0x000fe40000004100 */
[----:B------:R-:W-:-:S04]  /*54d0*/  IMAD.MOV.U32 R19, RZ, RZ, R22 ;  /* 0x000000ffff137224 */ /* 0x000fc800078e0016 */
[----:B------:R-:W0:Y:S02]  /*54e0*/  F2I.U64.TRUNC R4, R4 ;  /* 0x0000000400047311 */ /* 0x000e24000020d800 */
[----:B0-----:R0:W-:Y:S01]  /*54f0*/  STG.E.64 desc[UR36][R2.64], R4 ;  /* 0x0000000402007986 */ /* 0x0011e2000c101b24 */
[----:B------:R-:W-:Y:S05]  /*5500*/  BRA `(.L_x_31898) ;  /* 0x0000000000107947 */ /* 0x000fea0003800000 */
.L_x_31930:
[----:B------:R-:W-:Y:S02]  /*5510*/  HADD2.F32 R0, -RZ, R0.H0_H0 ;  /* 0x20000000ff007230 */ /* 0x000fe40000004100 */
[----:B------:R-:W-:Y:S02]  /*5520*/  IMAD.MOV.U32 R19, RZ, RZ, R22 ;  /* 0x000000ffff137224 */ /* 0x000fe400078e0016 */
[----:B------:R-:W0:Y:S02]  /*5530*/  F2I.FTZ.U32.TRUNC.NTZ R5, R0 ;  /* 0x0000000000057305 */ /* 0x000e24000021f000 */
[----:B0-----:R0:W-:Y:S03]  /*5540*/  STG.E desc[UR36][R2.64], R5 ;  /* 0x0000000502007986 */ /* 0x0011e6000c101924 */
.L_x_31898:
[----:B------:R-:W-:Y:S05]  /*5550*/  BSYNC.RECONVERGENT B6 ;  /* 0x0000000000067941 */ /* 0x000fea0003800200 */
.L_x_31897:
        /* <DEDUP_REMOVED lines=25> */
.L_x_31939:
[----:B------:R-:W-:-:S06]  /*56f0*/  HADD2.F32 R5, -RZ, R25.H0_H0 ;  /* 0x20000019ff057230 */ /* 0x000fcc0000004100 */
[----:B------:R-:W0:Y:S02]  /*5700*/  F2I.S64.TRUNC R4, R5 ;  /* 0x0000000500047311 */ /* 0x000e24000020d900 */
[----:B0-----:R0:W-:Y:S01]  /*5710*/  STG.E.U8 desc[UR36][R2.64], R4 ;  /* 0x0000000402007986 */ /* 0x0011e2000c101124 */
[----:B------:R-:W-:Y:S05]  /*5720*/  BRA `(.L_x_31941) ;  /* 0x0000000c006c7947 */ /* 0x000fea0003800000 */
.L_x_31938:
        /* <DEDUP_REMOVED lines=10> */
.L_x_31943:
[----:B------:R-:W-:-:S06]  /*57d0*/  HADD2.F32 R25, -RZ, R25.H0_H0 ;  /* 0x20000019ff197230 */ /* 0x000fcc0000004100 */
[----:B------:R-:W0:Y:S02]  /*57e0*/  F2I.FTZ.TRUNC.NTZ R25, R25 ;  /* 0x0000001900197305 */ /* 0x000e24000021f100 */
[----:B0-----:R0:W-:Y:S01]  /*57f0*/  STG.E desc[UR36][R2.64], R25 ;  /* 0x0000001902007986 */ /* 0x0011e2000c101924 */
[----:B------:R-:W-:Y:S05]  /*5800*/  BRA `(.L_x_31941) ;  /* 0x0000000c00347947 */ /* 0x000fea0003800000 */
.L_x_31942:
[----:B------:R-:W-:-:S06]  /*5810*/  HADD2.F32 R25, -RZ, R25.H0_H0 ;  /* 0x20000019ff197230 */ /* 0x000fcc0000004100 */
[----:B------:R-:W0:Y:S02]  /*5820*/  F2I.FTZ.TRUNC.NTZ R25, R25 ;  /* 0x0000001900197305 */ /* 0x000e24000021f100 */
[----:B0-----:R0:W-:Y:S01]  /*5830*/  STG.E.U16 desc[UR36][R2.64], R25 ;  /* 0x0000001902007986 */ /* 0x0011e2000c101524 */
[----:B------:R-:W-:Y:S05]  /*5840*/  BRA `(.L_x_31941) ;  /* 0x0000000c00247947 */ /* 0x000fea0003800000 */
.L_x_31937:
        /* <DEDUP_REMOVED lines=9> */
.L_x_31945:
[----:B------:R0:W-:Y:S01]  /*58e0*/  STG.E.U16 desc[UR36][R2.64], R25 ;  /* 0x0000001902007986 */ /* 0x0001e2000c101524 */
[----:B------:R-:W-:Y:S05]  /*58f0*/  BRA `(.L_x_31941) ;  /* 0x0000000800f87947 */ /* 0x000fea0003800000 */
.L_x_31944:
        /* <DEDUP_REMOVED lines=10> */
.L_x_31947:
[----:B------:R-:W-:-:S05]  /*59a0*/  HADD2.F32 R0, -RZ, R25.H0_H0 ;  /* 0x20000019ff007230 */ /* 0x000fca0000004100 */
[----:B------:R-:W-:-:S04]  /*59b0*/  F2FP.F16.F32.PACK_AB R0, RZ, R0 ;  /* 0x00000000ff00723e */ /* 0x000fc800000000ff */
[----:B------:R-:W-:-:S05]  /*59c0*/  PRMT R0, R0, 0x5410, RZ ;  /* 0x0000541000007816 */ /* 0x000fca00000000ff */
[----:B------:R0:W-:Y:S01]  /*59d0*/  STG.E desc[UR36][R2.64], R0 ;  /* 0x0000000002007986 */ /* 0x0001e2000c101924 */
[----:B------:R-:W-:Y:S05]  /*59e0*/  BRA `(.L_x_31941) ;  /* 0x0000000800bc7947 */ /* 0x000fea0003800000 */
.L_x_31946:
[----:B------:R-:W-:-:S05]  /*59f0*/  HADD2.F32 R4, -RZ, R25.H0_H0 ;  /* 0x20000019ff047230 */ /* 0x000fca0000004100 */
[----:B------:R-:W-:-:S06]  /*5a00*/  FMUL.FTZ R4, R4, 1 ;  /* 0x3f80000004047820 */ /* 0x000fcc0000410000 */
[----:B------:R-:W0:Y:S02]  /*5a10*/  F2F.F64.F32 R4, R4 ;  /* 0x0000000400047310 */ /* 0x000e240000201800 */
[----:B0-----:R0:W-:Y:S01]  /*5a20*/  STG.E.64 desc[UR36][R2.64], R4 ;  /* 0x0000000402007986 */ /* 0x0011e2000c101b24 */
[----:B------:R-:W-:Y:S05]  /*5a30*/  BRA `(.L_x_31941) ;  /* 0x0000000800a87947 */ /* 0x000fea0003800000 */
.L_x_31936:
        /* <DEDUP_REMOVED lines=14> */
.L_x_31951:
        /* <DEDUP_REMOVED lines=18> */
.L_x_31954:
[----:B------:R-:W-:-:S04]  /*5c40*/  SHF.R.U32.HI R5, RZ, 0x18, R5 ;  /* 0x00000018ff057819 */ /* 0x000fc80000011605 */
[----:B------:R-:W-:-:S07]  /*5c50*/  LOP3.LUT R0, R0, 0x80, R5, 0xf8, !PT ;  /* 0x0000008000007812 */ /* 0x000fce00078ef805 */
.L_x_31953:
[----:B------:R-:W-:Y:S05]  /*5c60*/  BSYNC.RECONVERGENT B0 ;  /* 0x0000000000007941 */ /* 0x000fea0003800200 */
.L_x_31952:
[----:B------:R0:W-:Y:S01]  /*5c70*/  STG.E.U8 desc[UR36][R2.64], R0 ;  /* 0x0000000002007986 */ /* 0x0001e2000c101124 */
[----:B------:R-:W-:Y:S05]  /*5c80*/  BRA `(.L_x_31941) ;  /* 0x0000000800147947 */ /* 0x000fea0003800000 */
.L_x_31950:
        /* <DEDUP_REMOVED lines=18> */
.L_x_31957:
[----:B------:R-:W-:-:S04]  /*5db0*/  SHF.R.U32.HI R5, RZ, 0x18, R5 ;  /* 0x00000018ff057819 */ /* 0x000fc80000011605 */
[----:B------:R-:W-:-:S07]  /*5dc0*/  LOP3.LUT R0, R0, 0x80, R5, 0xf8, !PT ;  /* 0x0000008000007812 */ /* 0x000fce00078ef805 */
.L_x_31956:
[----:B------:R-:W-:Y:S05]  /*5dd0*/  BSYNC.RECONVERGENT B0 ;  /* 0x0000000000007941 */ /* 0x000fea0003800200 */
.L_x_31955:
[----:B------:R0:W-:Y:S01]  /*5de0*/  STG.E.U8 desc[UR36][R2.64], R0 ;  /* 0x0000000002007986 */ /* 0x0001e2000c101124 */
[----:B------:R-:W-:Y:S05]  /*5df0*/  BRA `(.L_x_31941) ;  /* 0x0000000400b87947 */ /* 0x000fea0003800000 */
.L_x_31949:
        /* <DEDUP_REMOVED lines=22> */
.L_x_31959:
[----:B------:R-:W-:-:S06]  /*5f60*/  HADD2.F32 R4, -RZ, R25.H0_H0 ;  /* 0x20000019ff047230 */ /* 0x000fcc0000004100 */
[----:B------:R-:W0:Y:S02]  /*5f70*/  F2I.U64.TRUNC R4, R4 ;  /* 0x0000000400047311 */ /* 0x000e24000020d800 */
[----:B0-----:R0:W-:Y:S01]  /*5f80*/  STG.E.64 desc[UR36][R2.64], R4 ;  /* 0x0000000402007986 */ /* 0x0011e2000c101b24 */
[----:B------:R-:W-:Y:S05]  /*5f90*/  BRA `(.L_x_31941) ;  /* 0x0000000400507947 */ /* 0x000fea0003800000 */
.L_x_31958:
[----:B------:R-:W-:-:S06]  /*5fa0*/  HADD2.F32 R25, -RZ, R25.H0_H0 ;  /* 0x20000019ff197230 */ /* 0x000fcc0000004100 */
[----:B------:R-:W0:Y:S02]  /*5fb0*/  F2I.FTZ.U32.TRUNC.NTZ R25, R25 ;  /* 0x0000001900197305 */ /* 0x000e24000021f000 */
[----:B0-----:R0:W-:Y:S01]  /*5fc0*/  STG.E desc[UR36][R2.64], R25 ;  /* 0x0000001902007986 */ /* 0x0011e2000c101924 */
[----:B------:R-:W-:Y:S05]  /*5fd0*/  BRA `(.L_x_31941) ;  /* 0x0000000400407947 */ /* 0x000fea0003800000 */
.L_x_31948:
        /* <DEDUP_REMOVED lines=11> */
.L_x_31961:
[----:B------:R-:W-:Y:S01]  /*6090*/  HADD2.F32 R25, -RZ, R25.H0_H0 ;  /* 0x20000019ff197230 */ /* 0x000fe20000004100 */
[----:B------:R-:W-:-:S04]  /*60a0*/  CS2R R6, SRZ ;  /* 0x0000000000067805 */ /* 0x000fc8000001ff00 */
[----:B------:R-:W-:-:S06]  /*60b0*/  FMUL.FTZ R4, R25, 1 ;  /* 0x3f80000019047820 */ /* 0x000fcc0000410000 */
[----:B------:R-:W0:Y:S02]  /*60c0*/  F2F.F64.F32 R4, R4 ;  /* 0x0000000400047310 */ /* 0x000e240000201800 */
[----:B0-----:R0:W-:Y:S01]  /*60d0*/  STG.E.128 desc[UR36][R2.64], R4 ;  /* 0x0000000402007986 */ /* 0x0011e2000c101d24 */
[----:B------:R-:W-:Y:S05]  /*60e0*/  BRA `(.L_x_31941) ;  /* 0x0000000000fc7947 */ /* 0x000fea0003800000 */
.L_x_31960:
[----:B------:R-:W-:-:S13]  /*60f0*/  ISETP.NE.AND P0, PT, R0, 0xf, PT ;  /* 0x0000000f0000780c */ /* 0x000fda0003f05270 */
[----:B------:R-:W-:Y:S05]  /*6100*/  @!P0 BRA `(.L_x_31962) ;  /* 0x0000000000e88947 */ /* 0x000fea0003800000 */
[----:B------:R-:W-:-:S13]  /*6110*/  ISETP.NE.AND P0, PT, R0, 0x17, PT ;  /* 0x000000170000780c */ /* 0x000fda0003f05270 */
[----:B------:R-:W-:Y:S05]  /*6120*/  @!P0 BRA `(.L_x_31963) ;  /* 0x0000000000908947 */ /* 0x000fea0003800000 */
[----:B------:R-:W-:-:S13]  /*6130*/  ISETP.NE.AND P0, PT, R0, 0x18, PT ;  /* 0x000000180000780c */ /* 0x000fda0003f05270 */
[----:B------:R-:W-:Y:S05]  /*6140*/  @!P0 BRA `(.L_x_31964) ;  /* 0x0000000000448947 */ /* 0x000fea0003800000 */
.L_x_31940:
        /* <DEDUP_REMOVED lines=16> */
.L_x_31965:
[----:B------:R-:W-:Y:S05]  /*6250*/  BRA `(.L_x_31941) ;  /* 0x0000000000a07947 */ /* 0x000fea0003800000 */
.L_x_31964:
        /* <DEDUP_REMOVED lines=13> */
.L_x_31967:
[----:B------:R-:W-:Y:S05]  /*6330*/  BSYNC.RECONVERGENT B0 ;  /* 0x0000000000007941 */ /* 0x000fea0003800200 */
.L_x_31966:
[----:B------:R-:W-:-:S05]  /*6340*/  LOP3.LUT R5, R0, 0x80, R5, 0xf8, !PT ;  /* 0x0000008000057812 */ /* 0x000fca00078ef805 */
[----:B------:R3:W-:Y:S01]  /*6350*/  STG.E.U8 desc[UR36][R2.64], R5 ;  /* 0x0000000502007986 */ /* 0x0007e2000c101124 */
[----:B------:R-:W-:Y:S05]  /*6360*/  BRA `(.L_x_31941) ;  /* 0x00000000005c7947 */ /* 0x000fea0003800000 */
.L_x_31963:
        /* <DEDUP_REMOVED lines=12> */
.L_x_31969:
[----:B------:R-:W-:Y:S01]  /*6430*/  IMAD.MOV.U32 R0, RZ, RZ, 0x7f ;  /* 0x0000007fff007424 */ /* 0x000fe200078e00ff */
[----:B------:R-:W-:-:S04]  /*6440*/  ISETP.GT.U32.AND P0, PT, R4, 0x7f800000, PT ;  /* 0x7f8000000400780c */ /* 0x000fc80003f04070 */
[----:B------:R-:W-:-:S09]  /*6450*/  SEL R0, R0, 0x7c, P0 ;  /* 0x0000007c00007807 */ /* 0x000fd20000000000 */
.L_x_31970:
[----:B------:R-:W-:Y:S05]  /*6460*/  BSYNC.RECONVERGENT B0 ;  /* 0x0000000000007941 */ /* 0x000fea0003800200 */
.L_x_31968:
[----:B------:R-:W-:-:S04]  /*6470*/  SHF.R.U32.HI R5, RZ, 0x18, R5 ;  /* 0x00000018ff057819 */ /* 0x000fc80000011605 */
[----:B------:R-:W-:-:S05]  /*6480*/  LOP3.LUT R5, R0, 0x80, R5, 0xf8, !PT ;  /* 0x0000008000057812 */ /* 0x000fca00078ef805 */
[----:B------:R2:W-:Y:S01]  /*6490*/  STG.E.U8 desc[UR36][R2.64], R5 ;  /* 0x0000000502007986 */ /* 0x0005e2000c101124 */
[----:B------:R-:W-:Y:S05]  /*64a0*/  BRA `(.L_x_31941) ;  /* 0x00000000000c7947 */ /* 0x000fea0003800000 */
.L_x_31962:
[----:B------:R-:W-:-:S05]  /*64b0*/  HADD2.F32 R0, -RZ, R25.H0_H0 ;  /* 0x20000019ff007230 */ /* 0x000fca0000004100 */
[----:B------:R-:W-:-:S05]  /*64c0*/  F2FP.BF16.F32.PACK_AB R0, RZ, R0 ;  /* 0x00000000ff00723e */ /* 0x000fca00000010ff */
[----:B------:R4:W-:Y:S02]  /*64d0*/  STG.E.U16 desc[UR36][R2.64], R0 ;  /* 0x0000000002007986 */ /* 0x0009e4000c101524 */
.L_x_31941:
        /* <DEDUP_REMOVED lines=25> */
.L_x_31974:
[----:B------:R-:W-:-:S06]  /*6670*/  HADD2.F32 R5, -RZ, R24.H0_H0 ;  /* 0x20000018ff057230 */ /* 0x000fcc0000004100 */
[----:B------:R-:W0:Y:S02]  /*6680*/  F2I.S64.TRUNC R4, R5 ;  /* 0x0000000500047311 */ /* 0x000e24000020d900 */
[----:B0-----:R4:W-:Y:S01]  /*6690*/  STG.E.U8 desc[UR36][R2.64], R4 ;  /* 0x0000000402007986 */ /* 0x0019e2000c101124 */
[----:B------:R-:W-:Y:S05]  /*66a0*/  BRA `(.L_x_31976) ;  /* 0x0000000c006c7947 */ /* 0x000fea0003800000 */
.L_x_31973:
        /* <DEDUP_REMOVED lines=10> */
.L_x_31978:
[----:B------:R-:W-:-:S04]  /*6750*/  HADD2.F32 R24, -RZ, R24.H0_H0 ;  /* 0x20000018ff187230 */ /* 0x000fc80000004100 */
[----:B------:R-:W0:Y:S02]  /*6760*/  F2I.FTZ.TRUNC.NTZ R5, R24 ;  /* 0x0000001800057305 */ /* 0x000e24000021f100 */
[----:B0-----:R2:W-:Y:S01]  /*6770*/  STG.E desc[UR36][R2.64], R5 ;  /* 0x0000000502007986 */ /* 0x0015e2000c101924 */
[----:B------:R-:W-:Y:S05]  /*6780*/  BRA `(.L_x_31976) ;  /* 0x0000000c00347947 */ /* 0x000fea0003800000 */
.L_x_31977:
[----:B------:R-:W-:-:S04]  /*6790*/  HADD2.F32 R24, -RZ, R24.H0_H0 ;  /* 0x20000018ff187230 */ /* 0x000fc80000004100 */
[----:B------:R-:W0:Y:S02]  /*67a0*/  F2I.FTZ.TRUNC.NTZ R5, R24 ;  /* 0x0000001800057305 */ /* 0x000e24000021f100 */
[----:B0-----:R0:W-:Y:S01]  /*67b0*/  STG.E.U16 desc[UR36][R2.64], R5 ;  /* 0x0000000502007986 */ /* 0x0011e2000c101524 */
[----:B------:R-:W-:Y:S05]  /*67c0*/  BRA `(.L_x_31976) ;  /* 0x0000000c00247947 */ /* 0x000fea0003800000 */
.L_x_31972:
        /* <DEDUP_REMOVED lines=9> */
.L_x_31980:
[----:B------:R0:W-:Y:S01]  /*6860*/  STG.E.U16 desc[UR36][R2.64], R24 ;  /* 0x0000001802007986 */ /* 0x0001e2000c101524 */
[----:B------:R-:W-:Y:S05]  /*6870*/  BRA `(.L_x_31976) ;  /* 0x0000000800f87947 */ /* 0x000fea0003800000 */
.L_x_31979:
        /* <DEDUP_REMOVED lines=10> */
.L_x_31982:
[----:B------:R-:W-:-:S05]  /*6920*/  HADD2.F32 R0, -RZ, R24.H0_H0 ;  /* 0x20000018ff007230 */ /* 0x000fca0000004100 */
[----:B------:R-:W-:-:S04]  /*6930*/  F2FP.F16.F32.PACK_AB R0, RZ, R0 ;  /* 0x00000000ff00723e */ /* 0x000fc800000000ff */
[----:B------:R-:W-:-:S05]  /*6940*/  PRMT R0, R0, 0x5410, RZ ;  /* 0x0000541000007816 */ /* 0x000fca00000000ff */
[----:B------:R0:W-:Y:S01]  /*6950*/  STG.E desc[UR36][R2.64], R0 ;  /* 0x0000000002007986 */ /* 0x0001e2000c101924 */
[----:B------:R-:W-:Y:S05]  /*6960*/  BRA `(.L_x_31976) ;  /* 0x0000000800bc7947 */ /* 0x000fea0003800000 */
.L_x_31981:
[----:B------:R-:W-:-:S05]  /*6970*/  HADD2.F32 R4, -RZ, R24.H0_H0 ;  /* 0x20000018ff047230 */ /* 0x000fca0000004100 */
[----:B------:R-:W-:-:S06]  /*6980*/  FMUL.FTZ R4, R4, 1 ;  /* 0x3f80000004047820 */ /* 0x000fcc0000410000 */
[----:B------:R-:W0:Y:S02]  /*6990*/  F2F.F64.F32 R4, R4 ;  /* 0x0000000400047310 */ /* 0x000e240000201800 */
[----:B0-----:R0:W-:Y:S01]  /*69a0*/  STG.E.64 desc[UR36][R2.64], R4 ;  /* 0x0000000402007986 */ /* 0x0011e2000c101b24 */
[----:B------:R-:W-:Y:S05]  /*69b0*/  BRA `(.L_x_31976) ;  /* 0x0000000800a87947 */ /* 0x000fea0003800000 */
.L_x_31971:
        /* <DEDUP_REMOVED lines=14> */
.L_x_31986:
        /* <DEDUP_REMOVED lines=18> */
.L_x_31989:
[----:B------:R-:W-:-:S04]  /*6bc0*/  SHF.R.U32.HI R5, RZ, 0x18, R5 ;  /* 0x00000018ff057819 */ /* 0x000fc80000011605 */
[----:B------:R-:W-:-:S07]  /*6bd0*/  LOP3.LUT R0, R0, 0x80, R5, 0xf8, !PT ;  /* 0x0000008000007812 */ /* 0x000fce00078ef805 */
.L_x_31988:
[----:B------:R-:W-:Y:S05]  /*6be0*/  BSYNC.RECONVERGENT B0 ;  /* 0x0000000000007941 */ /* 0x000fea0003800200 */
.L_x_31987:
[----:B------:R0:W-:Y:S01]  /*6bf0*/  STG.E.U8 desc[UR36][R2.64], R0 ;  /* 0x0000000002007986 */ /* 0x0001e2000c101124 */
[----:B------:R-:W-:Y:S05]  /*6c00*/  BRA `(.L_x_31976) ;  /* 0x0000000800147947 */ /* 0x000fea0003800000 */
.L_x_31985:
        /* <DEDUP_REMOVED lines=18> */
.L_x_31992:
[----:B------:R-:W-:-:S04]  /*6d30*/  SHF.R.U32.HI R5, RZ, 0x18, R5 ;  /* 0x00000018ff057819 */ /* 0x000fc80000011605 */
[----:B------:R-:W-:-:S07]  /*6d40*/  LOP3.LUT R0, R0, 0x80, R5, 0xf8, !PT ;  /* 0x0000008000007812 */ /* 0x000fce00078ef805 */
.L_x_31991:
[----:B------:R-:W-:Y:S05]  /*6d50*/  BSYNC.RECONVERGENT B0 ;  /* 0x0000000000007941 */ /* 0x000fea0003800200 */
.L_x_31990:
[----:B------:R0:W-:Y:S01]  /*6d60*/  STG.E.U8 desc[UR36][R2.64], R0 ;  /* 0x0000000002007986 */ /* 0x0001e2000c101124 */
[----:B------:R-:W-:Y:S05]  /*6d70*/  BRA `(.L_x_31976) ;  /* 0x0000000400b87947 */ /* 0x000fea0003800000 */
.L_x_31984:
        /* <DEDUP_REMOVED lines=22> */
.L_x_31994:
[----:B------:R-:W-:-:S06]  /*6ee0*/  HADD2.F32 R4, -RZ, R24.H0_H0 ;  /* 0x20000018ff047230 */ /* 0x000fcc0000004100 */
[----:B------:R-:W0:Y:S02]  /*6ef0*/  F2I.U64.TRUNC R4, R4 ;  /* 0x0000000400047311 */ /* 0x000e24000020d800 */
[----:B0-----:R0:W-:Y:S01]  /*6f00*/  STG.E.64 desc[UR36][R2.64], R4 ;  /* 0x0000000402007986 */ /* 0x0011e2000c101b24 */
[----:B------:R-:W-:Y:S05]  /*6f10*/  BRA `(.L_x_31976) ;  /* 0x0000000400507947 */ /* 0x000fea0003800000 */
.L_x_31993:
[----:B------:R-:W-:-:S04]  /*6f20*/  HADD2.F32 R24, -RZ, R24.H0_H0 ;  /* 0x20000018ff187230 */ /* 0x000fc80000004100 */
[----:B------:R-:W0:Y:S02]  /*6f30*/  F2I.FTZ.U32.TRUNC.NTZ R5, R24 ;  /* 0x0000001800057305 */ /* 0x000e24000021f000 */
[----:B0-----:R0:W-:Y:S01]  /*6f40*/  STG.E desc[UR36][R2.64], R5 ;  /* 0x0000000502007986 */ /* 0x0011e2000c101924 */
[----:B------:R-:W-:Y:S05]  /*6f50*/  BRA `(.L_x_31976) ;  /* 0x0000000400407947 */ /* 0x000fea0003800000 */
.L_x_31983:
        /* <DEDUP_REMOVED lines=11> */
.L_x_31996:
[----:B------:R-:W-:Y:S01]  /*7010*/  HADD2.F32 R24, -RZ, R24.H0_H0 ;  /* 0x20000018ff187230 */ /* 0x000fe20000004100 */
[----:B------:R-:W-:-:S04]  /*7020*/  CS2R R6, SRZ ;  /* 0x0000000000067805 */ /* 0x000fc8000001ff00 */
[----:B------:R-:W-:-:S06]  /*7030*/  FMUL.FTZ R4, R24, 1 ;  /* 0x3f80000018047820 */ /* 0x000fcc0000410000 */
[----:B------:R-:W0:Y:S02]  /*7040*/  F2F.F64.F32 R4, R4 ;  /* 0x0000000400047310 */ /* 0x000e240000201800 */
[----:B0-----:R0:W-:Y:S01]  /*7050*/  STG.E.128 desc[UR36][R2.64], R4 ;  /* 0x0000000402007986 */ /* 0x0011e2000c101d24 */
[----:B------:R-:W-:Y:S05]  /*7060*/  BRA `(.L_x_31976) ;  /* 0x0000000000fc7947 */ /* 0x000fea0003800000 */
.L_x_31995:
[----:B------:R-:W-:-:S13]  /*7070*/  ISETP.NE.AND P0, PT, R0, 0xf, PT ;  /* 0x0000000f0000780c */ /* 0x000fda0003f05270 */
[----:B------:R-:W-:Y:S05]  /*7080*/  @!P0 BRA `(.L_x_31997) ;  /* 0x0000000000e88947 */ /* 0x000fea0003800000 */
[----:B------:R-:W-:-:S13]  /*7090*/  ISETP.NE.AND P0, PT, R0, 0x17, PT ;  /* 0x000000170000780c */ /* 0x000fda0003f05270 */
[----:B------:R-:W-:Y:S05]  /*70a0*/  @!P0 BRA `(.L_x_31998) ;  /* 0x0000000000908947 */ /* 0x000fea0003800000 */
[----:B------:R-:W-:-:S13]  /*70b0*/  ISETP.NE.AND P0, PT, R0, 0x18, PT ;  /* 0x000000180000780c */ /* 0x000fda0003f05270 */
[----:B------:R-:W-:Y:S05]  /*70c0*/  @!P0 BRA `(.L_x_31999) ;  /* 0x0000000000448947 */ /* 0x000fea0003800000 */
.L_x_31975:
        /* <DEDUP_REMOVED lines=16> */
.L_x_32000:
[----:B------:R-:W-:Y:S05]  /*71d0*/  BRA `(.L_x_31976) ;  /* 0x0000000000a07947 */ /* 0x000fea0003800000 */
.L_x_31999:
        /* <DEDUP_REMOVED lines=13> */
.L_x_32002:
[----:B------:R-:W-:Y:S05]  /*72b0*/  BSYNC.RECONVERGENT B0 ;  /* 0x0000000000007941 */ /* 0x000fea0003800200 */
.L_x_32001:
[----:B------:R-:W-:-:S05]  /*72c0*/  LOP3.LUT R5, R0, 0x80, R5, 0xf8, !PT ;  /* 0x0000008000057812 */ /* 0x000fca00078ef805 */
[----:B------:R0:W-:Y:S01]  /*72d0*/  STG.E.U8 desc[UR36][R2.64], R5 ;  /* 0x0000000502007986 */ /* 0x0001e2000c101124 */
[----:B------:R-:W-:Y:S05]  /*72e0*/  BRA `(.L_x_31976) ;  /* 0x00000000005c7947 */ /* 0x000fea0003800000 */
.L_x_31998:
        /* <DEDUP_REMOVED lines=12> */
.L_x_32004:
[----:B------:R-:W-:Y:S01]  /*73b0*/  IMAD.MOV.U32 R0, RZ, RZ, 0x7f ;  /* 0x0000007fff007424 */ /* 0x000fe200078e00ff */
[----:B------:R-:W-:-:S04]  /*73c0*/  ISETP.GT.U32.AND P0, PT, R4, 0x7f800000, PT ;  /* 0x7f8000000400780c */ /* 0x000fc80003f04070 */
[----:B------:R-:W-:-:S09]  /*73d0*/  SEL R0, R0, 0x7c, P0 ;  /* 0x0000007c00007807 */ /* 0x000fd20000000000 */
.L_x_32005:
[----:B------:R-:W-:Y:S05]  /*73e0*/  BSYNC.RECONVERGENT B0 ;  /* 0x0000000000007941 */ /* 0x000fea0003800200 */
.L_x_32003:
[----:B------:R-:W-:-:S04]  /*73f0*/  SHF.R.U32.HI R5, RZ, 0x18, R5 ;  /* 0x00000018ff057819 */ /* 0x000fc80000011605 */
[----:B------:R-:W-:-:S05]  /*7400*/  LOP3.LUT R5, R0, 0x80, R5, 0xf8, !PT ;  /* 0x0000008000057812 */ /* 0x000fca00078ef805 */
[----:B------:R0:W-:Y:S01]  /*7410*/  STG.E.U8 desc[UR36][R2.64], R5 ;  /* 0x0000000502007986 */ /* 0x0001e2000c101124 */
[----:B------:R-:W-:Y:S05]  /*7420*/  BRA `(.L_x_31976) ;  /* 0x00000000000c7947 */ /* 0x000fea0003800000 */
.L_x_31997:
[----:B------:R-:W-:-:S05]  /*7430*/  HADD2.F32 R0, -RZ, R24.H0_H0 ;  /* 0x20000018ff007230 */ /* 0x000fca0000004100 */
[----:B------:R-:W-:-:S05]  /*7440*/  F2FP.BF16.F32.PACK_AB R0, RZ, R0 ;  /* 0x00000000ff00723e */ /* 0x000fca00000010ff */
[----:B------:R0:W-:Y:S02]  /*7450*/  STG.E.U16 desc[UR36][R2.64], R0 ;  /* 0x0000000002007986 */ /* 0x0001e4000c101524 */
.L_x_31976:
[----:B------:R-:W-:-:S07]  /*7460*/  VIADD R19, R19, 0x80 ;  /* 0x0000008013137836 */ /* 0x000fce0000000000 */
.L_x_31935:
[----:B------:R-:W-:Y:S05]  /*7470*/  BSYNC.RECONVERGENT B6 ;  /* 0x0000000000067941 */ /* 0x000fea0003800200 */
.L_x_31934:
        /* <DEDUP_REMOVED lines=23> */
.L_x_32009:
[----:B------:R-:W-:-:S06]  /*75f0*/  HADD2.F32 R5, -RZ, R23.H0_H0 ;  /* 0x20000017ff057230 */ /* 0x000fcc0000004100 */
[----:B------:R-:W0:Y:S02]  /*7600*/  F2I.S64.TRUNC R4, R5 ;  /* 0x0000000500047311 */ /* 0x000e24000020d900 */
[----:B0-----:R-:W-:Y:S01]  /*7610*/  STG.E.U8 desc[UR36][R2.64], R4 ;  /* 0x0000000402007986 */ /* 0x001fe2000c101124 */
[----:B------:R-:W-:Y:S05]  /*7620*/  EXIT ;  /* 0x000000000000794d */ /* 0x000fea0003800000 */
.L_x_32008:
        /* <DEDUP_REMOVED lines=10> */
.L_x_32012:
[----:B------:R-:W-:-:S06]  /*76d0*/  HADD2.F32 R23, -RZ, R23.H0_H0 ;  /* 0x20000017ff177230 */ /* 0x000fcc0000004100 */
[----:B------:R-:W0:Y:S02]  /*76e0*/  F2I.FTZ.TRUNC.NTZ R23, R23 ;  /* 0x0000001700177305 */ /* 0x000e24000021f100 */
[----:B0-----:R-:W-:Y:S01]  /*76f0*/  STG.E desc[UR36][R2.64], R23 ;  /* 0x0000001702007986 */ /* 0x001fe2000c101924 */
[----:B------:R-:W-:Y:S05]  /*7700*/  EXIT ;  /* 0x000000000000794d */ /* 0x000fea0003800000 */
.L_x_32011:
[----:B------:R-:W-:-:S06]  /*7710*/  HADD2.F32 R23, -RZ, R23.H0_H0 ;  /* 0x20000017ff177230 */ /* 0x000fcc0000004100 */
[----:B------:R-:W0:Y:S02]  /*7720*/  F2I.FTZ.TRUNC.NTZ R23, R23 ;  /* 0x0000001700177305 */ /* 0x000e24000021f100 */
[----:B0-----:R-:W-:Y:S01]  /*7730*/  STG.E.U16 desc[UR36][R2.64], R23 ;  /* 0x0000001702007986 */ /* 0x001fe2000c101524 */
[----:B------:R-:W-:Y:S05]  /*7740*/  EXIT ;  /* 0x000000000000794d */ /* 0x000fea0003800000 */
.L_x_32007:
        /* <DEDUP_REMOVED lines=9> */
.L_x_32014:
[----:B------:R-:W-:Y:S01]  /*77e0*/  STG.E.U16 desc[UR36][R2.64], R23 ;  /* 0x0000001702007986 */ /* 0x000fe2000c101524 */
[----:B------:R-:W-:Y:S05]  /*77f0*/  EXIT ;  /* 0x000000000000794d */ /* 0x000fea0003800000 */
.L_x_32013:
        /* <DEDUP_REMOVED lines=10> */
.L_x_32016:
[----:B------:R-:W-:-:S05]  /*78a0*/  HADD2.F32 R0, -RZ, R23.H0_H0 ;  /* 0x20000017ff007230 */ /* 0x000fca0000004100 */
[----:B------:R-:W-:-:S04]  /*78b0*/  F2FP.F16.F32.PACK_AB R0, RZ, R0 ;  /* 0x00000000ff00723e */ /* 0x000fc800000000ff */
[----:B------:R-:W-:-:S05]  /*78c0*/  PRMT R0, R0, 0x5410, RZ ;  /* 0x0000541000007816 */ /* 0x000fca00000000ff */
[----:B------:R-:W-:Y:S01]  /*78d0*/  STG.E desc[UR36][R2.64], R0 ;  /* 0x0000000002007986 */ /* 0x000fe2000c101924 */
[----:B------:R-:W-:Y:S05]  /*78e0*/  EXIT ;  /* 0x000000000000794d */ /* 0x000fea0003800000 */
.L_x_32015:
[----:B------:R-:W-:-:S05]  /*78f0*/  HADD2.F32 R4, -RZ, R23.H0_H0 ;  /* 0x20000017ff047230 */ /* 0x000fca0000004100 */
[----:B------:R-:W-:-:S06]  /*7900*/  FMUL.FTZ R4, R4, 1 ;  /* 0x3f80000004047820 */ /* 0x000fcc0000410000 */
[----:B------:R-:W0:Y:S02]  /*7910*/  F2F.F64.F32 R4, R4 ;  /* 0x0000000400047310 */ /* 0x000e240000201800 */
[----:B0-----:R-:W-:Y:S01]  /*7920*/  STG.E.64 desc[UR36][R2.64], R4 ;  /* 0x0000000402007986 */ /* 0x001fe2000c101b24 */
[----:B------:R-:W-:Y:S05]  /*7930*/  EXIT ;  /* 0x000000000000794d */ /* 0x000fea0003800000 */
.L_x_32006:
        /* <DEDUP_REMOVED lines=14> */
.L_x_32020:
        /* <DEDUP_REMOVED lines=18> */
.L_x_32023:
[----:B------:R-:W-:-:S04]  /*7b40*/  SHF.R.U32.HI R5, RZ, 0x18, R5 ;  /* 0x00000018ff057819 */ /* 0x000fc80000011605 */
[----:B------:R-:W-:-:S07]  /*7b50*/  LOP3.LUT R0, R0, 0x80, R5, 0xf8, !PT ;  /* 0x0000008000007812 */ /* 0x000fce00078ef805 */
.L_x_32022:
[----:B------:R-:W-:Y:S05]  /*7b60*/  BSYNC.RECONVERGENT B0 ;  /* 0x0000000000007941 */ /* 0x000fea0003800200 */
.L_x_32021:
[----:B------:R-:W-:Y:S01]  /*7b70*/  STG.E.U8 desc[UR36][R2.64], R0 ;  /* 0x0000000002007986 */ /* 0x000fe2000c101124 */
[----:B------:R-:W-:Y:S05]  /*7b80*/  EXIT ;  /* 0x000000000000794d */ /* 0x000fea0003800000 */
.L_x_32019:
        /* <DEDUP_REMOVED lines=18> */
.L_x_32026:
[----:B------:R-:W-:-:S04]  /*7cb0*/  SHF.R.U32.HI R5, RZ, 0x18, R5 ;  /* 0x00000018ff057819 */ /* 0x000fc80000011605 */
[----:B------:R-:W-:-:S07]  /*7cc0*/  LOP3.LUT R0, R0, 0x80, R5, 0xf8, !PT ;  /* 0x0000008000007812 */ /* 0x000fce00078ef805 */
.L_x_32025:
[----:B------:R-:W-:Y:S05]  /*7cd0*/  BSYNC.RECONVERGENT B0 ;  /* 0x0000000000007941 */ /* 0x000fea0003800200 */
.L_x_32024:
[----:B------:R-:W-:Y:S01]  /*7ce0*/  STG.E.U8 desc[UR36][R2.64], R0 ;  /* 0x0000000002007986 */ /* 0x000fe2000c101124 */
[----:B------:R-:W-:Y:S05]  /*7cf0*/  EXIT ;  /* 0x000000000000794d */ /* 0x000fea0003800000 */
.L_x_32018:
        /* <DEDUP_REMOVED lines=22> */
.L_x_32028:
[----:B------:R-:W-:-:S06]  /*7e60*/  HADD2.F32 R4, -RZ, R23.H0_H0 ;  /* 0x20000017ff047230 */ /* 0x000fcc0000004100 */
[----:B------:R-:W0:Y:S02]  /*7e70*/  F2I.U64.TRUNC R4, R4 ;  /* 0x0000000400047311 */ /* 0x000e24000020d800 */
[----:B0-----:R-:W-:Y:S01]  /*7e80*/  STG.E.64 desc[UR36][R2.64], R4 ;  /* 0x0000000402007986 */ /* 0x001fe2000c101b24 */
[----:B------:R-:W-:Y:S05]  /*7e90*/  EXIT ;  /* 0x000000000000794d */ /* 0x000fea0003800000 */
.L_x_32027:
[----:B------:R-:W-:-:S06]  /*7ea0*/  HADD2.F32 R23, -RZ, R23.H0_H0 ;  /* 0x20000017ff177230 */ /* 0x000fcc0000004100 */
[----:B------:R-:W0:Y:S02]  /*7eb0*/  F2I.FTZ.U32.TRUNC.NTZ R23, R23 ;  /* 0x0000001700177305 */ /* 0x000e24000021f000 */
[----:B0-----:R-:W-:Y:S01]  /*7ec0*/  STG.E desc[UR36][R2.64], R23 ;  /* 0x0000001702007986 */ /* 0x001fe2000c101924 */
[----:B------:R-:W-:Y:S05]  /*7ed0*/  EXIT ;  /* 0x000000000000794d */ /* 0x000fea0003800000 */
.L_x_32017:
        /* <DEDUP_REMOVED lines=11> */
.L_x_32030:
[----:B------:R-:W-:Y:S01]  /*7f90*/  HADD2.F32 R23, -RZ, R23.H0_H0 ;  /* 0x20000017ff177230 */ /* 0x000fe20000004100 */
[----:B------:R-:W-:-:S04]  /*7fa0*/  CS2R R6, SRZ ;  /* 0x0000000000067805 */ /* 0x000fc8000001ff00 */
[----:B------:R-:W-:-:S06]  /*7fb0*/  FMUL.FTZ R4, R23, 1 ;  /* 0x3f80000017047820 */ /* 0x000fcc0000410000 */
[----:B------:R-:W0:Y:S02]  /*7fc0*/  F2F.F64.F32 R4, R4 ;  /* 0x0000000400047310 */ /* 0x000e240000201800 */
[----:B0-----:R-:W-:Y:S01]  /*7fd0*/  STG.E.128 desc[UR36][R2.64], R4 ;  /* 0x0000000402007986 */ /* 0x001fe2000c101d24 */
[----:B------:R-:W-:Y:S05]  /*7fe0*/  EXIT ;  /* 0x000000000000794d */ /* 0x000fea0003800000 */
.L_x_32029:
[----:B------:R-:W-:-:S13]  /*7ff0*/  ISETP.NE.AND P0, PT, R0, 0xf, PT ;  /* 0x0000000f0000780c */ /* 0x000fda0003f05270 */
[----:B------:R-:W-:Y:S05]  /*8000*/  @!P0 BRA `(.L_x_32031) ;  /* 0x0000000000e88947 */ /* 0x000fea0003800000 */
[----:B------:R-:W-:-:S13]  /*8010*/  ISETP.NE.AND P0, PT, R0, 0x17, PT ;  /* 0x000000170000780c */ /* 0x000fda0003f05270 */
[----:B------:R-:W-:Y:S05]  /*8020*/  @!P0 BRA `(.L_x_32032) ;  /* 0x0000000000908947 */ /* 0x000fea0003800000 */
[----:B------:R-:W-:-:S13]  /*8030*/  ISETP.NE.AND P0, PT, R0, 0x18, PT ;  /* 0x000000180000780c */ /* 0x000fda0003f05270 */
[----:B------:R-:W-:Y:S05]  /*8040*/  @!P0 BRA `(.L_x_32033) ;  /* 0x0000000000448947 */ /* 0x000fea0003800000 */
.L_x_32010:
        /* <DEDUP_REMOVED lines=16> */
.L_x_32034:
[----:B------:R-:W-:Y:S05]  /*8150*/  EXIT ;  /* 0x000000000000794d */ /* 0x000fea0003800000 */
.L_x_32033:
        /* <DEDUP_REMOVED lines=13> */
.L_x_32036:
[----:B------:R-:W-:Y:S05]  /*8230*/  BSYNC.RECONVERGENT B0 ;  /* 0x0000000000007941 */ /* 0x000fea0003800200 */
.L_x_32035:
[----:B------:R-:W-:-:S05]  /*8240*/  LOP3.LUT R5, R0, 0x80, R5, 0xf8, !PT ;  /* 0x0000008000057812 */ /* 0x000fca00078ef805 */
[----:B------:R-:W-:Y:S01]  /*8250*/  STG.E.U8 desc[UR36][R2.64], R5 ;  /* 0x0000000502007986 */ /* 0x000fe2000c101124 */
[----:B------:R-:W-:Y:S05]  /*8260*/  EXIT ;  /* 0x000000000000794d */ /* 0x000fea0003800000 */
.L_x_32032:
        /* <DEDUP_REMOVED lines=12> */
.L_x_32038:
[----:B------:R-:W-:Y:S01]  /*8330*/  IMAD.MOV.U32 R0, RZ, RZ, 0x7f ;  /* 0x0000007fff007424 */ /* 0x000fe200078e00ff */
[----:B------:R-:W-:-:S04]  /*8340*/  ISETP.GT.U32.AND P0, PT, R4, 0x7f800000, PT ;  /* 0x7f8000000400780c */ /* 0x000fc80003f04070 */
[----:B------:R-:W-:-:S09]  /*8350*/  SEL R0, R0, 0x7c, P0 ;  /* 0x0000007c00007807 */ /* 0x000fd20000000000 */
.L_x_32039:
[----:B------:R-:W-:Y:S05]  /*8360*/  BSYNC.RECONVERGENT B0 ;  /* 0x0000000000007941 */ /* 0x000fea0003800200 */
.L_x_32037:
[----:B------:R-:W-:-:S04]  /*8370*/  SHF.R.U32.HI R5, RZ, 0x18, R5 ;  /* 0x00000018ff057819 */ /* 0x000fc80000011605 */
[----:B------:R-:W-:-:S05]  /*8380*/  LOP3.LUT R5, R0, 0x80, R5, 0xf8, !PT ;  /* 0x0000008000057812 */ /* 0x000fca00078ef805 */
[----:B------:R-:W-:Y:S01]  /*8390*/  STG.E.U8 desc[UR36][R2.64], R5 ;  /* 0x0000000502007986 */ /* 0x000fe2000c101124 */
[----:B------:R-:W-:Y:S05]  /*83a0*/  EXIT ;  /* 0x000000000000794d */ /* 0x000fea0003800000 */
.L_x_32031:
[----:B------:R-:W-:-:S05]  /*83b0*/  HADD2.F32 R0, -RZ, R23.H0_H0 ;  /* 0x20000017ff007230 */ /* 0x000fca0000004100 */
[----:B------:R-:W-:-:S05]  /*83c0*/  F2FP.BF16.F32.PACK_AB R0, RZ, R0 ;  /* 0x00000000ff00723e */ /* 0x000fca00000010ff */
[----:B------:R-:W-:Y:S01]  /*83d0*/  STG.E.U16 desc[UR36][R2.64], R0 ;  /* 0x0000000002007986 */ /* 0x000fe2000c101524 */
[----:B------:R-:W-:Y:S05]  /*83e0*/  EXIT ;  /* 0x000000000000794d */ /* 0x000fea0003800000 */
.L_x_32040:
        /* <DEDUP_REMOVED lines=9> */
.L_x_37301:


//--------------------- .text._ZN2at6native18elementwise_kernelILi128ELi4EZNS0_22gpu_kernel_impl_nocastIZZZNS0_15exp_kernel_cudaERNS_18TensorIteratorBaseEENKUlvE0_clEvENKUlvE1_clEvEUlN3c104HalfEE_EEvS4_RKT_EUliE_EEviT1_ --------------------------
	.section	.text._ZN2at6native18elementwise_kernelILi128ELi4EZNS0_22gpu_kernel_impl_nocastIZZZNS0_15exp_kernel_cudaERNS_18TensorIteratorBaseEENKUlvE0_clEvENKUlvE1_clEvEUlN3c104HalfEE_EEvS4_RKT_EUliE_EEviT1_,"ax",@progbits
	.align	128
        .global         _ZN2at6native18elementwise_kernelILi128ELi4EZNS0_22gpu_kernel_impl_nocastIZZZNS0_15exp_kernel_cudaERNS_18TensorIteratorBaseEENKUlvE0_clEvENKUlvE1_clEvEUlN3c104HalfEE_EEvS4_RKT_EUliE_EEviT1_
        .type           _ZN2at6native18elementwise_kernelILi128ELi4EZNS0_22gpu_kernel_impl_nocastIZZZNS0_15exp_kernel_cudaERNS_18TensorIteratorBaseEENKUlvE0_clEvENKUlvE1_clEvEUlN3c104HalfEE_EEvS4_RKT_EUliE_EEviT1_,@function
        .size           _ZN2at6native18elementwise_kernelILi128ELi4EZNS0_22gpu_kernel_impl_nocastIZZZNS0_15exp_kernel_cudaERNS_18TensorIteratorBaseEENKUlvE0_clEvENKUlvE1_clEvEUlN3c104HalfEE_EEvS4_RKT_EUliE_EEviT1_,(.L_x_37302 - _ZN2at6native18elementwise_kernelILi128ELi4EZNS0_22gpu_kernel_impl_nocastIZZZNS0_15exp_kernel_cudaERNS_18TensorIteratorBaseEENKUlvE0_clEvENKUlvE1_clEvEUlN3c104HalfEE_EEvS4_RKT_EUliE_EEviT1_)
        .other          _ZN2at6native18elementwise_kernelILi128ELi4EZNS0_22gpu_kernel_impl_nocastIZZZNS0_15exp_kernel_cudaERNS_18TensorIteratorBaseEENKUlvE0_clEvENKUlvE1_clEvEUlN3c104HalfEE_EEvS4_RKT_EUliE_EEviT1_,@"STO_CUDA_ENTRY STV_DEFAULT"
_ZN2at6native18elementwise_kernelILi128ELi4EZNS0_22gpu_kernel_impl_nocastIZZZNS0_15exp_kernel_cudaERNS_18TensorIteratorBaseEENKUlvE0_clEvENKUlvE1_clEvEUlN3c104HalfEE_EEvS4_RKT_EUliE_EEviT1_:
.text._ZN2at6native18elementwise_kernelILi128ELi4EZNS0_22gpu_kernel_impl_nocastIZZZNS0_15exp_kernel_cudaERNS_18TensorIteratorBaseEENKUlvE0_clEvENKUlvE1_clEvEUlN3c104HalfEE_EEvS4_RKT_EUliE_EEviT1_:
        /* <DEDUP_REMOVED lines=20> */
[----:B--2---:R-:W-:-:S05]  /*0140*/  HADD2.F32 R0, -RZ, R4.H0_H0 ;  /* 0x20000004ff007230 */ /* 0x004fca0000004100 */
[----:B------:R-:W-:-:S06]  /*0150*/  FMUL.FTZ R0, R0, 1.4426950216293334961 ;  /* 0x3fb8aa3b00007820 */ /* 0x000fcc0000410000 */
[----:B------:R-:W1:Y:S02]  /*0160*/  MUFU.EX2 R0, R0 ;  /* 0x0000000000007308 */ /* 0x000e640000000800 */
[----:B-1----:R-:W-:-:S05]  /*0170*/  F2FP.F16.F32.PACK_AB R2, RZ, R0 ;  /* 0x00000000ff02723e */ /* 0x002fca00000000ff */
[----:B0-----:R0:W-:Y:S01]  /*0180*/  STG.E.U16 desc[UR6][R6.64], R2 ;  /* 0x0000000206007986 */ /* 0x0011e2000c101506 */
[----:B------:R-:W-:Y:S05]  /*0190*/  @P0 BRA `(.L_x_32045) ;  /* 0x0000000000580947 */ /* 0x000fea0003800000 */
[----:B------:R-:W1:Y:S02]  /*01a0*/  LDC.64 R4, c[0x0][0x588] ;  /* 0x00016200ff047b82 */ /* 0x000e640000000a00 */
[----:B-1----:R-:W2:Y:S06]  /*01b0*/  LDG.E.U16 R4, desc[UR6][R4.64] ;  /* 0x0000000604047981 */ /* 0x002eac000c1e1500 */
[----:B0-----:R-:W0:Y:S01]  /*01c0*/  LDC.64 R6, c[0x0][0x580] ;  /* 0x00016000ff067b82 */ /* 0x001e220000000a00 */
[----:B------:R-:W-:Y:S01]  /*01d0*/  IADD3 R3, PT, PT, R3, 0x80, RZ ;  /* 0x0000008003037810 */ /* 0x000fe20007ffe0ff */
[----:B--2---:R-:W-:-:S05]  /*01e0*/  HADD2.F32 R0, -RZ, R4.H0_H0 ;  /* 0x20000004ff007230 */ /* 0x004fca0000004100 */
[----:B------:R-:W-:-:S06]  /*01f0*/  FMUL.FTZ R0, R0, 1.4426950216293334961 ;  /* 0x3fb8aa3b00007820 */ /* 0x000fcc0000410000 */
[----:B------:R-:W1:Y:S02]  /*0200*/  MUFU.EX2 R0, R0 ;  /* 0x0000000000007308 */ /* 0x000e640000000800 */
[----:B-1----:R-:W-:-:S05]  /*0210*/  F2FP.F16.F32.PACK_AB R2, RZ, R0 ;  /* 0x00000000ff02723e */ /* 0x002fca00000000ff */
[----:B0-----:R0:W-:Y:S02]  /*0220*/  STG.E.U16 desc[UR6][R6.64], R2 ;  /* 0x0000000206007986 */ /* 0x0011e4000c101506 */
.L_x_32044:
[----:B------:R-:W-:-:S13]  /*0230*/  ISETP.GE.AND P0, PT, R3, UR4, PT ;  /* 0x0000000403007c0c */ /* 0x000fda000bf06270 */
[----:B------:R-:W-:Y:S05]  /*0240*/  @P0 BREAK.RELIABLE B1 ;  /* 0x0000000000010942 */ /* 0x000fea0003800100 */
[----:B------:R-:W-:Y:S05]  /*0250*/  @P0 BRA `(.L_x_32045) ;  /* 0x0000000000280947 */ /* 0x000fea0003800000 */
[----:B------:R-:W-:Y:S05]  /*0260*/  BSYNC.RELIABLE B1 ;  /* 0x0000000000017941 */ /* 0x000fea0003800100 */
.L_x_32043:
        /* <DEDUP_REMOVED lines=9> */
.L_x_32045:
[----:B------:R-:W-:Y:S05]  /*0300*/  BSYNC.RECONVERGENT B0 ;  /* 0x0000000000007941 */ /* 0x000fea0003800200 */
.L_x_32042:
[----:B------:R-:W-:Y:S05]  /*0310*/  WARPSYNC.ALL ;  /* 0x0000000000007948 */ /* 0x000fea0003800000 */
[----:B------:R-:W-:-:S13]  /*0320*/  ISETP.GE.AND P0, PT, R3, UR4, PT ;  /* 0x0000000403007c0c */ /* 0x000fda000bf06270 */
[----:B------:R-:W-:Y:S05]  /*0330*/  @P0 EXIT ;  /* 0x000000000000094d */ /* 0x000fea0003800000 */
[----:B01----:R-:W0:Y:S02]  /*0340*/  LDC.64 R2, c[0x0][0x588] ;  /* 0x00016200ff027b82 */ /* 0x003e240000000a00 */
[----:B0-----:R-:W2:Y:S06]  /*0350*/  LDG.E.U16 R2, desc[UR6][R2.64] ;  /* 0x0000000602027981 */ /* 0x001eac000c1e1500 */
[----:B------:R-:W0:Y:S01]  /*0360*/  LDC.64 R4, c[0x0][0x580] ;  /* 0x00016000ff047b82 */ /* 0x000e220000000a00 */
[----:B--2---:R-:W-:-:S05]  /*0370*/  HADD2.F32 R0, -RZ, R2.H0_H0 ;  /* 0x20000002ff007230 */ /* 0x004fca0000004100 */
[----:B------:R-:W-:-:S06]  /*0380*/  FMUL.FTZ R0, R0, 1.4426950216293334961 ;  /* 0x3fb8aa3b00007820 */ /* 0x000fcc0000410000 */
[----:B------:R-:W1:Y:S02]  /*0390*/  MUFU.EX2 R0, R0 ;  /* 0x0000000000007308 */ /* 0x000e640000000800 */
[----:B-1----:R-:W-:-:S05]  /*03a0*/  F2FP.F16.F32.PACK_AB R3, RZ, R0 ;  /* 0x00000000ff03723e */ /* 0x002fca00000000ff */
[----:B0-----:R-:W-:Y:S01]  /*03b0*/  STG.E.U16 desc[UR6][R4.64], R3 ;  /* 0x0000000304007986 */ /* 0x001fe2000c101506 */
[----:B------:R-:W-:Y:S05]  /*03c0*/  EXIT ;  /* 0x000000000000794d */ /* 0x000fea0003800000 */
.L_x_32041:
        /* <DEDUP_REMOVED lines=306> */
.L_x_32049:
[----:B------:R-:W0:Y:S02]  /*16f0*/  LDCU.128 UR8, c[0x0][0x580] ;  /* 0x0000b000ff0877ac */ /* 0x000e240008000c00 */
[----:B0-----:R-:W-:-:S04]  /*1700*/  IADD3 R6, P0, PT, R4, UR10, RZ ;  /* 0x0000000a04067c10 */ /* 0x001fc8000ff1e0ff */
[----:B------:R-:W-:-:S05]  /*1710*/  IADD3.X R7, PT, PT, RZ, UR11, RZ, P0, !PT ;  /* 0x0000000bff077c10 */ /* 0x000fca00087fe4ff */
[----:B------:R-:W2:Y:S01]  /*1720*/  LDG.E.U16 R6, desc[UR6][R6.64] ;  /* 0x0000000606067981 */ /* 0x000ea2000c1e1500 */
[----:B------:R-:W-:Y:S01]  /*1730*/  IADD3 R3, PT, PT, R3, 0x80, RZ ;  /* 0x0000008003037810 */ /* 0x000fe20007ffe0ff */
[----:B--2---:R-:W-:-:S05]  /*1740*/  HADD2.F32 R4, -RZ, R6.H0_H0 ;  /* 0x20000006ff047230 */ /* 0x004fca0000004100 */
[----:B------:R-:W-:Y:S01]  /*1750*/  FMUL.FTZ R8, R4, 1.4426950216293334961 ;  /* 0x3fb8aa3b04087820 */ /* 0x000fe20000410000 */
[----:B------:R-:W-:-:S04]  /*1760*/  IADD3 R4, P0, PT, R5, UR8, RZ ;  /* 0x0000000805047c10 */ /* 0x000fc8000ff1e0ff */
[----:B------:R-:W-:Y:S01]  /*1770*/  IADD3.X R5, PT, PT, RZ, UR9, RZ, P0, !PT ;  /* 0x00000009ff057c10 */ /* 0x000fe200087fe4ff */
[----:B------:R-:W0:Y:S01]  /*1780*/  MUFU.EX2 R8, R8 ;  /* 0x0000000800087308 */ /* 0x000e220000000800 */
[----:B------:R-:W-:-:S13]  /*1790*/  ISETP.GE.AND P0, PT, R3, UR4, PT ;  /* 0x0000000403007c0c */ /* 0x000fda000bf06270 */
[----:B------:R-:W-:Y:S05]  /*17a0*/  @P0 BREAK.RELIABLE B1 ;  /* 0x0000000000010942 */ /* 0x000fea0003800100 */
[----:B0-----:R-:W-:-:S05]  /*17b0*/  F2FP.F16.F32.PACK_AB R7, RZ, R8 ;  /* 0x00000008ff07723e */ /* 0x001fca00000000ff */
[----:B------:R0:W-:Y:S01]  /*17c0*/  STG.E.U16 desc[UR6][R4.64], R7 ;  /* 0x0000000704007986 */ /* 0x0001e2000c101506 */
[----:B------:R-:W-:Y:S05]  /*17d0*/  @P0 BRA `(.L_x_32050) ;  /* 0x0000002400c00947 */ /* 0x000fea0003800000 */
[----:B------:R-:W1:Y:S01]  /*17e0*/  LDCU.64 UR8, c[0x0][0x390] ;  /* 0x00007200ff0877ac */ /* 0x000e620008000a00 */
[----:B0-----:R-:W-:Y:S02]  /*17f0*/  HFMA2 R4, -RZ, RZ, 0, 0 ;  /* 0x00000000ff047431 */ /* 0x001fe400000001ff */
        /* <DEDUP_REMOVED lines=284> */
[----:B------:R-:W-:-:S05]  /*29c0*/  @P0 MOV R10, RZ ;  /* 0x000000ff000a0202 */ /* 0x000fca0000000f00 */
[----:B------:R-:W1:Y:S01]  /*29d0*/  @P0 LDC.64 R8, c[0x0][0x578] ;  /* 0x00015e00ff080b82 */ /* 0x000e620000000a00 */
[--C-:B------:R-:W-:Y:S02]  /*29e0*/  IMAD.MOV R13, RZ, RZ, -R11.reuse ;  /* 0x000000ffff0d7224 */ /* 0x100fe400078e0a0b */
        /* <DEDUP_REMOVED lines=9> */
.L_x_32051:
        /* <DEDUP_REMOVED lines=9> */
[----:B------:R-:W0:Y:S02]  /*2b10*/  MUFU.EX2 R8, R8 ;  /* 0x0000000800087308 */ /* 0x000e240000000800 */
[----:B0-----:R-:W-:-:S05]  /*2b20*/  F2FP.F16.F32.PACK_AB R7, RZ, R8 ;  /* 0x00000008ff07723e */ /* 0x001fca00000000ff */
[----:B------:R0:W-:Y:S02]  /*2b30*/  STG.E.U16 desc[UR6][R4.64], R7 ;  /* 0x0000000704007986 */ /* 0x0001e4000c101506 */
.L_x_32048:
[----:B------:R-:W-:-:S13]  /*2b40*/  ISETP.GE.AND P0, PT, R3, UR4, PT ;  /* 0x0000000403007c0c */ /* 0x000fda000bf06270 */
[----:B------:R-:W-:Y:S05]  /*2b50*/  @P0 BREAK.RELIABLE B1 ;  /* 0x0000000000010942 */ /* 0x000fea0003800100 */
[----:B------:R-:W-:Y:S05]  /*2b60*/  @P0 BRA `(.L_x_32050) ;  /* 0x0000001000dc0947 */ /* 0x000fea0003800000 */
[----:B------:R-:W-:Y:S05]  /*2b70*/  BSYNC.RELIABLE B1 ;  /* 0x0000000000017941 */ /* 0x000fea0003800100 */
.L_x_32047:
        /* <DEDUP_REMOVED lines=298> */
.L_x_32052:
        /* <DEDUP_REMOVED lines=12> */
.L_x_32050:
[----:B------:R-:W-:Y:S05]  /*3ee0*/  BSYNC.RECONVERGENT B0 ;  /* 0x0000000000007941 */ /* 0x000fea0003800200 */
.L_x_32046:
        /* <DEDUP_REMOVED lines=301> */
.L_x_32053:
[----:B------:R-:W0:Y:S02]  /*51c0*/  LDCU.128 UR8, c[0x0][0x580] ;  /* 0x0000b000ff0877ac */ /* 0x000e240008000c00 */
[----:B0-----:R-:W-:-:S04]  /*51d0*/  IADD3 R4, P0, PT, R2, UR10, RZ ;  /* 0x0000000a02047c10 */ /* 0x001fc8000ff1e0ff */
[----:B------:R-:W-:-:S05]  /*51e0*/  IADD3.X R5, PT, PT, RZ, UR11, RZ, P0, !PT ;  /* 0x0000000bff057c10 */ /* 0x000fca00087fe4ff */
[----:B------:R-:W2:Y:S01]  /*51f0*/  LDG.E.U16 R4, desc[UR6][R4.64] ;  /* 0x0000000604047981 */ /* 0x000ea2000c1e1500 */
[----:B------:R-:W-:-:S04]  /*5200*/  IADD3 R2, P0, PT, R3, UR8, RZ ;  /* 0x0000000803027c10 */ /* 0x000fc8000ff1e0ff */
[----:B------:R-:W-:Y:S01]  /*5210*/  IADD3.X R3, PT, PT, RZ, UR9, RZ, P0, !PT ;  /* 0x00000009ff037c10 */ /* 0x000fe200087fe4ff */
[----:B--2---:R-:W-:-:S05]  /*5220*/  HADD2.F32 R0, -RZ, R4.H0_H0 ;  /* 0x20000004ff007230 */ /* 0x004fca0000004100 */
[----:B------:R-:W-:-:S06]  /*5230*/  FMUL.FTZ R0, R0, 1.4426950216293334961 ;  /* 0x3fb8aa3b00007820 */ /* 0x000fcc0000410000 */
[----:B------:R-:W0:Y:S02]  /*5240*/  MUFU.EX2 R0, R0 ;  /* 0x0000000000007308 */ /* 0x000e240000000800 */
[----:B0-----:R-:W-:-:S05]  /*5250*/  F2FP.F16.F32.PACK_AB R5, RZ, R0 ;  /* 0x00000000ff05723e */ /* 0x001fca00000000ff */
[----:B------:R-:W-:Y:S01]  /*5260*/  STG.E.U16 desc[UR6][R2.64], R5 ;  /* 0x0000000502007986 */ /* 0x000fe2000c101506 */
[----:B------:R-:W-:Y:S05]  /*5270*/  EXIT ;  /* 0x000000000000794d */ /* 0x000fea0003800000 */
.L_x_32054:
        /* <DEDUP_REMOVED lines=16> */
.L_x_37302:


//--------------------- .text._ZN2at6native27unrolled_elementwise_kernelIZZZNS0_15exp_kernel_cudaERNS_18TensorIteratorBaseEENKUlvE0_clEvENKUlvE1_clEvEUlN3c104HalfEE_St5arrayIPcLm2EELi4E23TrivialOffsetCalculatorILi1EjESD_NS0_6memory15LoadWithoutCastENSE_16StoreWithoutCastEEEviT_T0_T2_T3_T4_T5_ --------------------------
	.section	.text._ZN2at6native27unrolled_elementwise_kernelIZZZNS0_15exp_kernel_cudaERNS_18TensorIteratorBaseEENKUlvE0_clEvENKUlvE1_clEvEUlN3c104HalfEE_St5arrayIPcLm2EELi4E23TrivialOffsetCalculatorILi1EjESD_NS0_6memory15LoadWithoutCastENSE_16StoreWithoutCastEEEviT_T0_T2_T3_T4_T5_,"ax",@progbits
	.align	128
        .global         _ZN2at6native27unrolled_elementwise_kernelIZZZNS0_15exp_kernel_cudaERNS_18TensorIteratorBaseEENKUlvE0_clEvENKUlvE1_clEvEUlN3c104HalfEE_St5arrayIPcLm2EELi4E23TrivialOffsetCalculatorILi1EjESD_NS0_6memory15LoadWithoutCastENSE_16StoreWithoutCastEEEviT_T0_T2_T3_T4_T5_
        .type           _ZN2at6native27unrolled_elementwise_kernelIZZZNS0_15exp_kernel_cudaERNS_18TensorIteratorBaseEENKUlvE0_clEvENKUlvE1_clEvEUlN3c104HalfEE_St5arrayIPcLm2EELi4E23TrivialOffsetCalculatorILi1EjESD_NS0_6memory15LoadWithoutCastENSE_16StoreWithoutCastEEEviT_T0_T2_T3_T4_T5_,@function
        .size           _ZN2at6native27unrolled_elementwise_kernelIZZZNS0_15exp_kernel_cudaERNS_18TensorIteratorBaseEENKUlvE0_clEvENKUlvE1_clEvEUlN3c104HalfEE_St5arrayIPcLm2EELi4E23TrivialOffsetCalculatorILi1EjESD_NS0_6memory15LoadWithoutCastENSE_16StoreWithoutCastEEEviT_T0_T2_T3_T4_T5_,(.L_x_37303 - _ZN2at6native27unrolled_elementwise_kernelIZZZNS0_15exp_kernel_cudaERNS_18TensorIteratorBaseEENKUlvE0_clEvENKUlvE1_clEvEUlN3c104HalfEE_St5arrayIPcLm2EELi4E23TrivialOffsetCalculatorILi1EjESD_NS0_6memory15LoadWithoutCastENSE_16StoreWithoutCastEEEviT_T0_T2_T3_T4_T5_)
        .other          _ZN2at6native27unrolled_elementwise_kernelIZZZNS0_15exp_kernel_cudaERNS_18TensorIteratorBaseEENKUlvE0_clEvENKUlvE1_clEvEUlN3c104HalfEE_St5arrayIPcLm2EELi4E23TrivialOffsetCalculatorILi1EjESD_NS0_6memory15LoadWithoutCastENSE_16StoreWithoutCastEEEviT_T0_T2_T3_T4_T5_,@"STO_CUDA_ENTRY STV_DEFAULT"
_ZN2at6native27unrolled_elementwise_kernelIZZZNS0_15exp_kernel_cudaERNS_18TensorIteratorBaseEENKUlvE0_clEvENKUlvE1_clEvEUlN3c104HalfEE_St5arrayIPcLm2EELi4E23TrivialOffsetCalculatorILi1EjESD_NS0_6memory15LoadWithoutCastENSE_16StoreWithoutCastEEEviT_T0_T2_T3_T4_T5_:
.text._ZN2at6native27unrolled_elementwise_kernelIZZZNS0_15exp_kernel_cudaERNS_18TensorIteratorBaseEENKUlvE0_clEvENKUlvE1_clEvEUlN3c104HalfEE_St5arrayIPcLm2EELi4E23TrivialOffsetCalculatorILi1EjESD_NS0_6memory15LoadWithoutCastENSE_16StoreWithoutCastEEEviT_T0_T2_T3_T4_T5_:
        /* <DEDUP_REMOVED lines=20> */
[----:B------:R-:W-:Y:S01]  /*0140*/  @!P2 IMAD R7, R3, 0x200, R18 ;  /* 0x000002000307a824 */ /* 0x000fe200078e0212 */
[----:B------:R-:W-:Y:S01]  /*0150*/  PRMT R19, RZ, 0x7610, R19 ;  /* 0x00007610ff137816 */ /* 0x000fe20000000013 */
[----:B--2---:R-:W-:Y:S01]  /*0160*/  @!P1 IMAD.WIDE.U32 R14, R11, 0x2, R14 ;  /* 0x000000020b0e9825 */ /* 0x004fe200078e000e */
[----:B------:R-:W-:-:S06]  /*0170*/  PRMT R11, RZ, 0x7610, R11 ;  /* 0x00007610ff0b7816 */ /* 0x000fcc000000000b */
[----:B------:R2:W4:Y:S01]  /*0180*/  @!P1 LDG.E.U16 R11, desc[UR4][R14.64] ;  /* 0x000000040e0b9981 */ /* 0x000522000c1e1500 */
[----:B-1----:R-:W-:-:S05]  /*0190*/  @!P2 IMAD.WIDE.U32 R8, R7, 0x2, R8 ;  /* 0x000000020708a825 */ /* 0x002fca00078e0008 */
[----:B------:R1:W4:Y:S01]  /*01a0*/  @!P2 LDG.E.U16 R19, desc[UR4][R8.64] ;  /* 0x000000040813a981 */ /* 0x000322000c1e1500 */
[----:B------:R-:W-:-:S04]  /*01b0*/  @!P2 IADD3 R18, PT, PT, R18, 0x80, RZ ;  /* 0x000000801212a810 */ /* 0x000fc80007ffe0ff */
        /* <DEDUP_REMOVED lines=19> */
[----:B---3--:R-:W-:-:S05]  /*02f0*/  @!P1 HADD2.F32 R10, -RZ, R10.H0_H0 ;  /* 0x2000000aff0a9230 */ /* 0x008fca0000004100 */
[----:B------:R-:W-:-:S06]  /*0300*/  @!P1 FMUL.FTZ R10, R10, 1.4426950216293334961 ;  /* 0x3fb8aa3b0a0a9820 */ /* 0x000fcc0000410000 */
[----:B------:R-:W0:Y:S01]  /*0310*/  @!P1 MUFU.EX2 R10, R10 ;  /* 0x0000000a000a9308 */ /* 0x000e220000000800 */
[----:B----4-:R-:W-:-:S05]  /*0320*/  @!P2 HADD2.F32 R11, -RZ, R11.H0_H0 ;  /* 0x2000000bff0ba230 */ /* 0x010fca0000004100 */
[----:B------:R-:W-:Y:S01]  /*0330*/  @!P2 FMUL.FTZ R11, R11, 1.4426950216293334961 ;  /* 0x3fb8aa3b0b0ba820 */ /* 0x000fe20000410000 */
[----:B0-----:R-:W-:Y:S01]  /*0340*/  @!P1 F2FP.F16.F32.PACK_AB R6, RZ, R10 ;  /* 0x0000000aff06923e */ /* 0x001fe200000000ff */
[----:B------:R-:W-:-:S04]  /*0350*/  @!P3 HADD2.F32 R19, -RZ, R19.H0_H0 ;  /* 0x20000013ff13b230 */ /* 0x000fc80000004100 */
[----:B------:R0:W-:Y:S01]  /*0360*/  @!P1 STG.E.U16 desc[UR4][R8.64], R6 ;  /* 0x0000000608009986 */ /* 0x0001e2000c101504 */
[----:B------:R-:W-:Y:S01]  /*0370*/  @!P3 FMUL.FTZ R19, R19, 1.4426950216293334961 ;  /* 0x3fb8aa3b1313b820 */ /* 0x000fe20000410000 */
[----:B------:R-:W1:Y:S08]  /*0380*/  @!P2 MUFU.EX2 R11, R11 ;  /* 0x0000000b000ba308 */ /* 0x000e700000000800 */
[----:B------:R-:W2:Y:S01]  /*0390*/  @!P3 MUFU.EX2 R19, R19 ;  /* 0x000000130013b308 */ /* 0x000ea20000000800 */
[----:B-1----:R-:W-:-:S02]  /*03a0*/  @!P2 F2FP.F16.F32.PACK_AB R2, RZ, R11 ;  /* 0x0000000bff02a23e */ /* 0x002fc400000000ff */
[----:B--2---:R-:W-:Y:S01]  /*03b0*/  @!P3 F2FP.F16.F32.PACK_AB R4, RZ, R19 ;  /* 0x00000013ff04b23e */ /* 0x004fe200000000ff */
        /* <DEDUP_REMOVED lines=11> */
.L_x_32056:
[----:B------:R-:W-:Y:S05]  /*0470*/  BSYNC.RECONVERGENT B0 ;  /* 0x0000000000007941 */ /* 0x000fea0003800200 */
.L_x_32055:
[----:B------:R-:W-:Y:S01]  /*0480*/  ISETP.GE.AND P1, PT, R0, R5, PT ;  /* 0x000000050000720c */ /* 0x000fe20003f26270 */
[----:B-----5:R-:W-:-:S05]  /*0490*/  @!P0 HADD2.F32 R7, -RZ, R7.H0_H0 ;  /* 0x20000007ff078230 */ /* 0x020fca0000004100 */
[----:B------:R-:W-:-:S07]  /*04a0*/  @!P0 FMUL.FTZ R7, R7, 1.4426950216293334961 ;  /* 0x3fb8aa3b07078820 */ /* 0x000fce0000410000 */
[----:B------:R-:W-:Y:S05]  /*04b0*/  @P1 EXIT ;  /* 0x000000000000194d */ /* 0x000fea0003800000 */
[----:B0-----:R-:W0:Y:S01]  /*04c0*/  LDC.64 R4, c[0x0][0x388] ;  /* 0x0000e200ff047b82 */ /* 0x001e220000000a00 */
[----:B------:R-:W1:Y:S01]  /*04d0*/  @!P0 MUFU.EX2 R7, R7 ;  /* 0x0000000700078308 */ /* 0x000e620000000800 */
[----:B------:R-:W-:Y:S01]  /*04e0*/  IMAD R3, R3, 0x200, R0 ;  /* 0x0000020003037824 */ /* 0x000fe200078e0200 */
[----:B-1----:R-:W-:-:S04]  /*04f0*/  @!P0 F2FP.F16.F32.PACK_AB R2, RZ, R7 ;  /* 0x00000007ff02823e */ /* 0x002fc800000000ff */
[----:B------:R-:W-:Y:S01]  /*0500*/  PRMT R0, R2, 0x7610, R0 ;  /* 0x0000761002007816 */ /* 0x000fe20000000000 */
[----:B0-----:R-:W-:-:S05]  /*0510*/  IMAD.WIDE.U32 R2, R3, 0x2, R4 ;  /* 0x0000000203027825 */ /* 0x001fca00078e0004 */
[----:B------:R-:W-:Y:S01]  /*0520*/  STG.E.U16 desc[UR4][R2.64], R0 ;  /* 0x0000000002007986 */ /* 0x000fe2000c101504 */
[----:B------:R-:W-:Y:S05]  /*0530*/  EXIT ;  /* 0x000000000000794d */ /* 0x000fea0003800000 */
.L_x_32057:
        /* <DEDUP_REMOVED lines=12> */
.L_x_37303:


//--------------------- .text._ZN2at6native29vectorized_elementwise_kernelILi2EZZZNS0_15exp_kernel_cudaERNS_18TensorIteratorBaseEENKUlvE0_clEvENKUlvE1_clEvEUlN3c104HalfEE_St5arrayIPcLm2EEEEviT0_T1_ --------------------------
	.section	.text._ZN2at6native29vectorized_elementwise_kernelILi2EZZZNS0_15exp_kernel_cudaERNS_18TensorIteratorBaseEENKUlvE0_clEvENKUlvE1_clEvEUlN3c104HalfEE_St5arrayIPcLm2EEEEviT0_T1_,"ax",@progbits
	.align	128
        .global         _ZN2at6native29vectorized_elementwise_kernelILi2EZZZNS0_15exp_kernel_cudaERNS_18TensorIteratorBaseEENKUlvE0_clEvENKUlvE1_clEvEUlN3c104HalfEE_St5arrayIPcLm2EEEEviT0_T1_
        .type           _ZN2at6native29vectorized_elementwise_kernelILi2EZZZNS0_15exp_kernel_cudaERNS_18TensorIteratorBaseEENKUlvE0_clEvENKUlvE1_clEvEUlN3c104HalfEE_St5arrayIPcLm2EEEEviT0_T1_,@function
        .size           _ZN2at6native29vectorized_elementwise_kernelILi2EZZZNS0_15exp_kernel_cudaERNS_18TensorIteratorBaseEENKUlvE0_clEvENKUlvE1_clEvEUlN3c104HalfEE_St5arrayIPcLm2EEEEviT0_T1_,(.L_x_37304 - _ZN2at6native29vectorized_elementwise_kernelILi2EZZZNS0_15exp_kernel_cudaERNS_18TensorIteratorBaseEENKUlvE0_clEvENKUlvE1_clEvEUlN3c104HalfEE_St5arrayIPcLm2EEEEviT0_T1_)
        .other          _ZN2at6native29vectorized_elementwise_kernelILi2EZZZNS0_15exp_kernel_cudaERNS_18TensorIteratorBaseEENKUlvE0_clEvENKUlvE1_clEvEUlN3c104HalfEE_St5arrayIPcLm2EEEEviT0_T1_,@"STO_CUDA_ENTRY STV_DEFAULT"
_ZN2at6native29vectorized_elementwise_kernelILi2EZZZNS0_15exp_kernel_cudaERNS_18TensorIteratorBaseEENKUlvE0_clEvENKUlvE1_clEvEUlN3c104HalfEE_St5arrayIPcLm2EEEEviT0_T1_:
.text._ZN2at6native29vectorized_elementwise_kernelILi2EZZZNS0_15exp_kernel_cudaERNS_18TensorIteratorBaseEENKUlvE0_clEvENKUlvE1_clEvEUlN3c104HalfEE_St5arrayIPcLm2EEEEviT0_T1_:
        /* <DEDUP_REMOVED lines=17> */
[----:B------:R-:W-:Y:S01]  /*0110*/  @!P0 IADD3 R21, PT, PT, R21, 0x80, RZ ;  /* 0x0000008015158810 */ /* 0x000fe20007ffe0ff */
[----:B------:R-:W1:Y:S03]  /*0120*/  @!P0 LDC.64 R12, c[0x0][0x390] ;  /* 0x0000e400ff0c8b82 */ /* 0x000e660000000a00 */
[----:B------:R-:W-:Y:S01]  /*0130*/  ISETP.GE.U32.AND P6, PT, R21, R2, PT ;  /* 0x000000021500720c */ /* 0x000fe20003fc6070 */
[----:B0-----:R-:W-:Y:S01]  /*0140*/  @!P5 IMAD.WIDE.U32 R24, R11, 0x2, R24 ;  /* 0x000000020b18d825 */ /* 0x001fe200078e0018 */
[----:B------:R-:W-:-:S04]  /*0150*/  PRMT R11, RZ, 0x7610, R11 ;  /* 0x00007610ff0b7816 */ /* 0x000fc8000000000b */
[----:B------:R-:W2:Y:S07]  /*0160*/  @!P5 LDG.E.U16 R20, desc[UR4][R24.64] ;  /* 0x000000041814d981 */ /* 0x000eae000c1e1500 */
[----:B------:R-:W-:Y:S01]  /*0170*/  @!P6 IMAD.IADD R19, R0, 0x1, R21 ;  /* 0x000000010013e824 */ /* 0x000fe200078e0215 */
[----:B------:R-:W-:Y:S01]  /*0180*/  @!P6 IADD3 R21, PT, PT, R21, 0x80, RZ ;  /* 0x000000801515e810 */ /* 0x000fe20007ffe0ff */
[----:B------:R-:W0:Y:S03]  /*0190*/  @!P6 LDC.64 R16, c[0x0][0x390] ;  /* 0x0000e400ff10eb82 */ /* 0x000e260000000a00 */
        /* <DEDUP_REMOVED lines=8> */
[----:B------:R-:W-:Y:S01]  /*0220*/  @!P2 IADD3 R21, PT, PT, R21, 0x80, RZ ;  /* 0x000000801515a810 */ /* 0x000fe20007ffe0ff */
[----:B-1----:R-:W-:Y:S01]  /*0230*/  @!P0 IMAD.WIDE.U32 R12, R23, 0x2, R12 ;  /* 0x00000002170c8825 */ /* 0x002fe200078e000c */
[----:B------:R-:W1:Y:S02]  /*0240*/  @!P2 LDC.64 R18, c[0x0][0x390] ;  /* 0x0000e400ff12ab82 */ /* 0x000e640000000a00 */
[----:B------:R-:W-:-:S13]  /*0250*/  ISETP.GE.U32.AND P3, PT, R21, R2, PT ;  /* 0x000000021500720c */ /* 0x000fda0003f66070 */
[----:B------:R-:W-:Y:S01]  /*0260*/  @!P3 IMAD.IADD R27, R0, 0x1, R21 ;  /* 0x00000001001bb824 */ /* 0x000fe200078e0215 */
[----:B------:R-:W-:Y:S01]  /*0270*/  @!P3 IADD3 R21, PT, PT, R21, 0x80, RZ ;  /* 0x000000801515b810 */ /* 0x000fe20007ffe0ff */
[----:B---3--:R-:W-:Y:S01]  /*0280*/  @!P1 IMAD.WIDE.U32 R28, R15, 0x2, R28 ;  /* 0x000000020f1c9825 */ /* 0x008fe200078e001c */
[----:B------:R-:W-:Y:S01]  /*0290*/  PRMT R23, RZ, 0x7610, R23 ;  /* 0x00007610ff177816 */ /* 0x000fe20000000017 */
[----:B0-----:R-:W0:Y:S01]  /*02a0*/  @!P3 LDC.64 R16, c[0x0][0x390] ;  /* 0x0000e400ff10bb82 */ /* 0x001e220000000a00 */
[----:B------:R-:W-:-:S04]  /*02b0*/  ISETP.GE.U32.AND P4, PT, R21, R2, PT ;  /* 0x000000021500720c */ /* 0x000fc80003f86070 */
[----:B------:R3:W5:Y:S09]  /*02c0*/  @!P0 LDG.E.U16 R23, desc[UR4][R12.64] ;  /* 0x000000040c178981 */ /* 0x000772000c1e1500 */
[----:B------:R-:W-:Y:S01]  /*02d0*/  @!P4 IADD3 R25, PT, PT, R0, R21, RZ ;  /* 0x000000150019c210 */ /* 0x000fe20007ffe0ff */
[----:B------:R-:W-:Y:S01]  /*02e0*/  @!P4 VIADD R21, R21, 0x80 ;  /* 0x000000801515c836 */ /* 0x000fe20000000000 */
[----:B---3--:R-:W3:Y:S04]  /*02f0*/  @!P4 LDC.64 R12, c[0x0][0x390] ;  /* 0x0000e400ff0ccb82 */ /* 0x008ee80000000a00 */
[----:B------:R-:W-:-:S13]  /*0300*/  ISETP.GE.U32.AND P5, PT, R21, R2, PT ;  /* 0x000000021500720c */ /* 0x000fda0003fa6070 */
[----:B------:R-:W3:Y:S01]  /*0310*/  @!P5 LDC.64 R14, c[0x0][0x390] ;  /* 0x0000e400ff0edb82 */ /* 0x000ee20000000a00 */
[----:B------:R-:W-:Y:S01]  /*0320*/  @!P5 IADD3 R21, PT, PT, R0, R21, RZ ;  /* 0x000000150015d210 */ /* 0x000fe20007ffe0ff */
[----:B-1----:R-:W-:Y:S01]  /*0330*/  @!P2 IMAD.WIDE.U32 R18, R26, 0x2, R18 ;  /* 0x000000021a12a825 */ /* 0x002fe200078e0012 */
[----:B------:R-:W-:Y:S02]  /*0340*/  PRMT R24, RZ, 0x7610, R24 ;  /* 0x00007610ff187816 */ /* 0x000fe40000000018 */
[----:B------:R-:W-:Y:S01]  /*0350*/  PRMT R26, RZ, 0x7610, R26 ;  /* 0x00007610ff1a7816 */ /* 0x000fe2000000001a */
[----:B0-----:R-:W-:Y:S01]  /*0360*/  @!P3 IMAD.WIDE.U32 R16, R27, 0x2, R16 ;  /* 0x000000021b10b825 */ /* 0x001fe200078e0010 */
[----:B------:R-:W-:Y:S02]  /*0370*/  PRMT R27, RZ, 0x7610, R27 ;  /* 0x00007610ff1b7816 */ /* 0x000fe4000000001b */
[----:B------:R-:W5:Y:S01]  /*0380*/  @!P1 LDG.E.U16 R24, desc[UR4][R28.64] ;  /* 0x000000041c189981 */ /* 0x000f62000c1e1500 */
[----:B---3--:R-:W-:Y:S01]  /*0390*/  @!P4 IMAD.WIDE.U32 R12, R25, 0x2, R12 ;  /* 0x00000002190cc825 */ /* 0x008fe200078e000c */
[----:B------:R-:W-:-:S02]  /*03a0*/  PRMT R25, RZ, 0x7610, R25 ;  /* 0x00007610ff197816 */ /* 0x000fc40000000019 */
[----:B------:R0:W3:Y:S04]  /*03b0*/  @!P2 LDG.E.U16 R26, desc[UR4][R18.64] ;  /* 0x00000004121aa981 */ /* 0x0000e8000c1e1500 */
[----:B------:R-:W3:Y:S04]  /*03c0*/  @!P3 LDG.E.U16 R27, desc[UR4][R16.64] ;  /* 0x00000004101bb981 */ /* 0x000ee8000c1e1500 */
[----:B------:R1:W3:Y:S01]  /*03d0*/  @!P4 LDG.E.U16 R25, desc[UR4][R12.64] ;  /* 0x000000040c19c981 */ /* 0x0002e2000c1e1500 */
[----:B------:R-:W-:Y:S01]  /*03e0*/  @!P5 IMAD.WIDE.U32 R14, R21, 0x2, R14 ;  /* 0x00000002150ed825 */ /* 0x000fe200078e000e */
[----:B------:R-:W-:-:S06]  /*03f0*/  PRMT R21, RZ, 0x7610, R21 ;  /* 0x00007610ff157816 */ /* 0x000fcc0000000015 */
[----:B------:R5:W3:Y:S01]  /*0400*/  @!P5 LDG.E.U16 R21, desc[UR4][R14.64] ;  /* 0x000000040e15d981 */ /* 0x000ae2000c1e1500 */
[----:B0-----:R-:W-:-:S05]  /*0410*/  VIADD R19, R3, 0x100 ;  /* 0x0000010003137836 */ /* 0x001fca0000000000 */
[-C--:B------:R-:W-:Y:S02]  /*0420*/  ISETP.GE.U32.AND P5, PT, R19, R2.reuse, PT ;  /* 0x000000021300720c */ /* 0x080fe40003fa6070 */
[CC--:B------:R-:W-:Y:S02]  /*0430*/  ISETP.GE.U32.AND P0, PT, R3.reuse, R2.reuse, PT ;  /* 0x000000020300720c */ /* 0x0c0fe40003f06070 */
[C---:B-1----:R-:W-:Y:S02]  /*0440*/  IADD3 R13, PT, PT, R3.reuse, 0x200, RZ ;  /* 0x00000200030d7810 */ /* 0x042fe40007ffe0ff */
[----:B------:R-:W-:Y:S02]  /*0450*/  IADD3 R19, PT, PT, R3, 0x300, RZ ;  /* 0x0000030003137810 */ /* 0x000fe40007ffe0ff */
[-C--:B------:R-:W-:Y:S01]  /*0460*/  ISETP.GE.U32.AND P3, PT, R13, R2.reuse, PT ;  /* 0x000000020d00720c */ /* 0x080fe20003f66070 */
[----:B------:R-:W-:Y:S01]  /*0470*/  VIADD R13, R3, 0x280 ;  /* 0x00000280030d7836 */ /* 0x000fe20000000000 */
[----:B------:R-:W-:-:S02]  /*0480*/  ISETP.GE.U32.AND P6, PT, R19, R2, PT ;  /* 0x000000021300720c */ /* 0x000fc40003fc6070 */
[----:B------:R-:W-:Y:S02]  /*0490*/  IADD3 R17, PT, PT, R3, 0x80, RZ ;  /* 0x0000008003117810 */ /* 0x000fe40007ffe0ff */
[-C--:B------:R-:W-:Y:S02]  /*04a0*/  ISETP.GE.U32.AND P4, PT, R13, R2.reuse, PT ;  /* 0x000000020d00720c */ /* 0x080fe40003f86070 */
[----:B------:R-:W-:Y:S02]  /*04b0*/  IADD3 R19, PT, PT, R3, 0x380, RZ ;  /* 0x0000038003137810 */ /* 0x000fe40007ffe0ff */
[----:B------:R-:W-:Y:S01]  /*04c0*/  ISETP.GE.U32.AND P1, PT, R17, R2, PT ;  /* 0x000000021100720c */ /* 0x000fe20003f26070 */
[----:B------:R-:W-:Y:S04]  /*04d0*/  BSSY.RECONVERGENT B0, `(.L_x_32059) ;  /* 0x0000055000007945 */ /* 0x000fe80003800200 */
[----:B------:R-:W-:Y:S01]  /*04e0*/  BSSY.RELIABLE B1, `(.L_x_32060) ;  /* 0x000004d000017945 */ /* 0x000fe20003800100 */
[----:B--2---:R-:W-:-:S02]  /*04f0*/  @!P0 HADD2.F32 R20, -RZ, R20.H0_H0 ;  /* 0x20000014ff148230 */ /* 0x004fc40000004100 */
[----:B----4-:R-:W-:-:S05]  /*0500*/  @!P5 HADD2.F32 R11, -RZ, R11.H0_H0 ;  /* 0x2000000bff0bd230 */ /* 0x010fca0000004100 */
[----:B------:R-:W-:-:S04]  /*0510*/  @!P5 FMUL.FTZ R16, R11, 1.4426950216293334961 ;  /* 0x3fb8aa3b0b10d820 */ /* 0x000fc80000410000 */
[----:B------:R-:W0:Y:S01]  /*0520*/  @!P5 MUFU.EX2 R12, R16 ;  /* 0x00000010000cd308 */ /* 0x000e220000000800 */
[----:B------:R-:W-:-:S05]  /*0530*/  VIADD R11, R3, 0x180 ;  /* 0x00000180030b7836 */ /* 0x000fca0000000000 */
[----:B------:R-:W-:Y:S01]  /*0540*/  ISETP.GE.U32.AND P2, PT, R11, R2, PT ;  /* 0x000000020b00720c */ /* 0x000fe20003f46070 */
[----:B------:R-:W-:Y:S01]  /*0550*/  @!P0 FMUL.FTZ R11, R20, 1.4426950216293334961 ;  /* 0x3fb8aa3b140b8820 */ /* 0x000fe20000410000 */
[----:B0-----:R-:W-:Y:S02]  /*0560*/  @!P5 F2FP.F16.F32.PACK_AB R4, RZ, R12 ;  /* 0x0000000cff04d23e */ /* 0x001fe400000000ff */
[----:B------:R-:W0:Y:S01]  /*0570*/  @!P0 LDC.64 R12, c[0x0][0x388] ;  /* 0x0000e200ff0c8b82 */ /* 0x000e220000000a00 */
[----:B------:R-:W-:Y:S02]  /*0580*/  ISETP.GE.U32.AND P5, PT, R19, R2, PT ;  /* 0x000000021300720c */ /* 0x000fe40003fa6070 */
[----:B------:R-:W1:Y:S01]  /*0590*/  @!P0 MUFU.EX2 R11, R11 ;  /* 0x0000000b000b8308 */ /* 0x000e620000000800 */
[----:B-----5:R-:W-:Y:S02]  /*05a0*/  @!P1 HADD2.F32 R23, -RZ, R23.H0_H0 ;  /* 0x20000017ff179230 */ /* 0x020fe40000004100 */
[----:B------:R-:W-:-:S03]  /*05b0*/  @!P0 IMAD.IADD R19, R0, 0x1, R3 ;  /* 0x0000000100138824 */ /* 0x000fc600078e0203 */
[----:B------:R-:W-:Y:S01]  /*05c0*/  @!P1 FMUL.FTZ R14, R23, 1.4426950216293334961 ;  /* 0x3fb8aa3b170e9820 */ /* 0x000fe20000410000 */
[----:B------:R-:W-:-:S05]  /*05d0*/  @!P0 MOV R3, R17 ;  /* 0x0000001100038202 */ /* 0x000fca0000000f00 */
[----:B------:R-:W2:Y:S01]  /*05e0*/  @!P1 MUFU.EX2 R14, R14 ;  /* 0x0000000e000e9308 */ /* 0x000ea20000000800 */
[----:B-1----:R-:W-:Y:S01]  /*05f0*/  @!P0 F2FP.F16.F32.PACK_AB R22, RZ, R11 ;  /* 0x0000000bff16823e */ /* 0x002fe200000000ff */
[----:B0-----:R-:W-:-:S05]  /*0600*/  @!P0 IMAD.WIDE.U32 R12, R19, 0x2, R12 ;  /* 0x00000002130c8825 */ /* 0x001fca00078e000c */
[----:B------:R0:W-:Y:S01]  /*0610*/  @!P0 STG.E.U16 desc[UR4][R12.64], R22 ;  /* 0x000000160c008986 */ /* 0x0001e2000c101504 */
[----:B------:R-:W-:Y:S02]  /*0620*/  @!P2 HADD2.F32 R24, -RZ, R24.H0_H0 ;  /* 0x20000018ff18a230 */ /* 0x000fe40000004100 */
[----:B---3--:R-:W-:Y:S02]  /*0630*/  @!P3 HADD2.F32 R26, -RZ, R26.H0_H0 ;  /* 0x2000001aff1ab230 */ /* 0x008fe40000004100 */
[----:B------:R-:W-:Y:S02]  /*0640*/  @!P4 HADD2.F32 R27, -RZ, R27.H0_H0 ;  /* 0x2000001bff1bc230 */ /* 0x000fe40000004100 */
[----:B------:R-:W-:Y:S02]  /*0650*/  @!P6 HADD2.F32 R25, -RZ, R25.H0_H0 ;  /* 0x20000019ff19e230 */ /* 0x000fe40000004100 */
[----:B------:R-:W-:Y:S01]  /*0660*/  @!P2 FMUL.FTZ R15, R24, 1.4426950216293334961 ;  /* 0x3fb8aa3b180fa820 */ /* 0x000fe20000410000 */
[----:B------:R-:W-:Y:S01]  /*0670*/  @!P3 FMUL.FTZ R16, R26, 1.4426950216293334961 ;  /* 0x3fb8aa3b1a10b820 */ /* 0x000fe20000410000 */
[----:B------:R-:W-:Y:S01]  /*0680*/  @!P4 FMUL.FTZ R18, R27, 1.4426950216293334961 ;  /* 0x3fb8aa3b1b12c820 */ /* 0x000fe20000410000 */
[----:B------:R-:W-:Y:S01]  /*0690*/  @!P6 FMUL.FTZ R25, R25, 1.4426950216293334961 ;  /* 0x3fb8aa3b1919e820 */ /* 0x000fe20000410000 */
[----:B------:R-:W-:-:S05]  /*06a0*/  @!P5 HADD2.F32 R21, -RZ, R21.H0_H0 ;  /* 0x20000015ff15d230 */ /* 0x000fca0000004100 */
[----:B------:R-:W-:Y:S01]  /*06b0*/  @!P5 FMUL.FTZ R21, R21, 1.4426950216293334961 ;  /* 0x3fb8aa3b1515d820 */ /* 0x000fe20000410000 */
[----:B------:R-:W1:Y:S01]  /*06c0*/  @!P2 MUFU.EX2 R15, R15 ;  /* 0x0000000f000fa308 */ /* 0x000e620000000800 */
[----:B------:R-:W-:-:S07]  /*06d0*/  ISETP.GE.U32.AND P0, PT, R3, R2, PT ;  /* 0x000000020300720c */ /* 0x000fce0003f06070 */
[----:B------:R-:W3:Y:S08]  /*06e0*/  @!P3 MUFU.EX2 R16, R16 ;  /* 0x000000100010b308 */ /* 0x000ef00000000800 */
[----:B------:R-:W4:Y:S08]  /*06f0*/  @!P4 MUFU.EX2 R18, R18 ;  /* 0x000000120012c308 */ /* 0x000f300000000800 */
[----:B------:R-:W5:Y:S08]  /*0700*/  @!P6 MUFU.EX2 R25, R25 ;  /* 0x000000190019e308 */ /* 0x000f700000000800 */
[----:B------:R-:W0:Y:S01]  /*0710*/  @!P5 MUFU.EX2 R21, R21 ;  /* 0x000000150015d308 */ /* 0x000e220000000800 */
[----:B--2---:R-:W-:-:S02]  /*0720*/  @!P1 F2FP.F16.F32.PACK_AB R5, RZ, R14 ;  /* 0x0000000eff05923e */ /* 0x004fc400000000ff */
[----:B-1----:R-:W-:Y:S02]  /*0730*/  @!P2 F2FP.F16.F32.PACK_AB R6, RZ, R15 ;  /* 0x0000000fff06a23e */ /* 0x002fe400000000ff */
[----:B---3--:R-:W-:Y:S02]  /*0740*/  @!P3 F2FP.F16.F32.PACK_AB R7, RZ, R16 ;  /* 0x00000010ff07b23e */ /* 0x008fe400000000ff */
[----:B----4-:R-:W-:Y:S02]  /*0750*/  @!P4 F2FP.F16.F32.PACK_AB R8, RZ, R18 ;  /* 0x00000012ff08c23e */ /* 0x010fe400000000ff */
[----:B-----5:R-:W-:Y:S02]  /*0760*/  @!P6 F2FP.F16.F32.PACK_AB R9, RZ, R25 ;  /* 0x00000019ff09e23e */ /* 0x020fe400000000ff */
[----:B0-----:R-:W-:Y:S01]  /*0770*/  @!P5 F2FP.F16.F32.PACK_AB R10, RZ, R21 ;  /* 0x00000015ff0ad23e */ /* 0x001fe200000000ff */
        /* <DEDUP_REMOVED lines=9> */
[----:B------:R-:W-:Y:S02]  /*0810*/  IADD3 R5, PT, PT, R0, R3, RZ ;  /* 0x0000000300057210 */ /* 0x000fe40007ffe0ff */
[----:B------:R-:W-:-:S03]  /*0820*/  IADD3 R3, PT, PT, R3, 0x80, RZ ;  /* 0x0000008003037810 */ /* 0x000fc60007ffe0ff */
[----:B0-----:R-:W-:-:S05]  /*0830*/  IMAD.WIDE.U32 R12, R5, 0x2, R12 ;  /* 0x00000002050c7825 */ /* 0x001fca00078e000c */
[----:B------:R0:W-:Y:S02]  /*0840*/  STG.E.U16 desc[UR4][R12.64], R4 ;  /* 0x000000040c007986 */ /* 0x0001e4000c101504 */
.L_x_32061:
[----:B------:R-:W-:-:S13]  /*0850*/  ISETP.GE.U32.AND P0, PT, R3, R2, PT ;  /* 0x000000020300720c */ /* 0x000fda0003f06070 */
[----:B------:R-:W-:Y:S05]  /*0860*/  @P0 BRA `(.L_x_32063) ;  /* 0x0000000000300947 */ /* 0x000fea0003800000 */
[----:B0-----:R-:W0:Y:S01]  /*0870*/  LDC.64 R4, c[0x0][0x388] ;  /* 0x0000e200ff047b82 */ /* 0x001e220000000a00 */
[----:B------:R-:W-:Y:S01]  /*0880*/  IMAD.IADD R11, R0, 0x1, R3 ;  /* 0x00000001000b7824 */ /* 0x000fe200078e0203 */
[----:B------:R-:W-:-:S03]  /*0890*/  IADD3 R3, PT, PT, R3, 0x80, RZ ;  /* 0x0000008003037810 */ /* 0x000fc60007ffe0ff */
[----:B0-----:R-:W-:-:S05]  /*08a0*/  IMAD.WIDE.U32 R4, R11, 0x2, R4 ;  /* 0x000000020b047825 */ /* 0x001fca00078e0004 */
[----:B------:R1:W-:Y:S02]  /*08b0*/  STG.E.U16 desc[UR4][R4.64], R6 ;  /* 0x0000000604007986 */ /* 0x0003e4000c101504 */
.L_x_32062:
[----:B------:R-:W-:-:S13]  /*08c0*/  ISETP.GE.U32.AND P0, PT, R3, R2, PT ;  /* 0x000000020300720c */ /* 0x000fda0003f06070 */
[----:B------:R-:W-:Y:S05]  /*08d0*/  @P0 BRA `(.L_x_32064) ;  /* 0x0000000000340947 */ /* 0x000fea0003800000 */
[----:B01----:R-:W0:Y:S01]  /*08e0*/  LDC.64 R4, c[0x0][0x388] ;  /* 0x0000e200ff047b82 */ /* 0x003e220000000a00 */
[----:B------:R-:W-:Y:S01]  /*08f0*/  IADD3 R11, PT, PT, R0, R3, RZ ;  /* 0x00000003000b7210 */ /* 0x000fe20007ffe0ff */
[----:B------:R-:W-:-:S04]  /*0900*/  VIADD R3, R3, 0x80 ;  /* 0x0000008003037836 */ /* 0x000fc80000000000 */
[----:B0-----:R-:W-:-:S05]  /*0910*/  IMAD.WIDE.U32 R4, R11, 0x2, R4 ;  /* 0x000000020b047825 */ /* 0x001fca00078e0004 */
[----:B------:R1:W-:Y:S02]  /*0920*/  STG.E.U16 desc[UR4][R4.64], R7 ;  /* 0x0000000704007986 */ /* 0x0003e4000c101504 */
.L_x_32063:
        /* <DEDUP_REMOVED lines=8> */
.L_x_32064:
[----:B------:R-:W-:Y:S05]  /*09b0*/  BSYNC.RELIABLE B1 ;  /* 0x0000000000017941 */ /* 0x000fea0003800100 */
.L_x_32060:
[----:B------:R-:W-:-:S13]  /*09c0*/  ISETP.GE.U32.AND P0, PT, R3, R2, PT ;  /* 0x000000020300720c */ /* 0x000fda0003f06070 */
[----:B012---:R-:W0:Y:S01]  /*09d0*/  @!P0 LDC.64 R4, c[0x0][0x388] ;  /* 0x0000e200ff048b82 */ /* 0x007e220000000a00 */
[----:B------:R-:W-:Y:S01]  /*09e0*/  @!P0 IMAD.IADD R7, R0, 0x1, R3 ;  /* 0x0000000100078824 */ /* 0x000fe200078e0203 */
[----:B------:R-:W-:-:S03]  /*09f0*/  @!P0 IADD3 R3, PT, PT, R3, 0x80, RZ ;  /* 0x0000008003038810 */ /* 0x000fc60007ffe0ff */
[----:B0-----:R-:W-:-:S05]  /*0a00*/  @!P0 IMAD.WIDE.U32 R4, R7, 0x2, R4 ;  /* 0x0000000207048825 */ /* 0x001fca00078e0004 */
[----:B------:R2:W-:Y:S02]  /*0a10*/  @!P0 STG.E.U16 desc[UR4][R4.64], R9 ;  /* 0x0000000904008986 */ /* 0x0005e4000c101504 */
.L_x_32065:
[----:B------:R-:W-:Y:S05]  /*0a20*/  BSYNC.RECONVERGENT B0 ;  /* 0x0000000000007941 */ /* 0x000fea0003800200 */
.L_x_32059:
        /* <DEDUP_REMOVED lines=8> */
.L_x_32058:
        /* <DEDUP_REMOVED lines=8> */
[----:B--2---:R-:W-:-:S02]  /*0b30*/  HADD2.F32 R6, -RZ, R3.H0_H0 ;  /* 0x20000003ff067230 */ /* 0x004fc40000004100 */
[----:B---3--:R-:W-:-:S03]  /*0b40*/  HADD2.F32 R4, -RZ, R8.H0_H0 ;  /* 0x20000008ff047230 */ /* 0x008fc60000004100 */
[----:B------:R-:W-:Y:S01]  /*0b50*/  FMUL.FTZ R10, R6, 1.4426950216293334961 ;  /* 0x3fb8aa3b060a7820 */ /* 0x000fe20000410000 */
[----:B------:R-:W-:Y:S02]  /*0b60*/  HADD2.F32 R6, -RZ, R3.H1_H1 ;  /* 0x30000003ff067230 */ /* 0x000fe40000004100 */
[----:B------:R-:W-:Y:S01]  /*0b70*/  FMUL.FTZ R13, R4, 1.4426950216293334961 ;  /* 0x3fb8aa3b040d7820 */ /* 0x000fe20000410000 */
[----:B------:R4:W-:Y:S01]  /*0b80*/  MUFU.EX2 R3, R10 ;  /* 0x0000000a00037308 */ /* 0x0009e20000000800 */
[----:B------:R-:W0:Y:S01]  /*0b90*/  LDC.64 R4, c[0x0][0x388] ;  /* 0x0000e200ff047b82 */ /* 0x000e220000000a00 */
[--C-:B-----5:R-:W-:Y:S02]  /*0ba0*/  HADD2.F32 R11, -RZ, R7.reuse.H0_H0 ;  /* 0x20000007ff0b7230 */ /* 0x120fe40000004100 */
[----:B------:R-:W-:Y:S02]  /*0bb0*/  HADD2.F32 R8, -RZ, R8.H1_H1 ;  /* 0x30000008ff087230 */ /* 0x000fe40000004100 */
[----:B------:R-:W-:-:S02]  /*0bc0*/  HADD2.F32 R7, -RZ, R7.H1_H1 ;  /* 0x30000007ff077230 */ /* 0x000fc40000004100 */
[--C-:B----4-:R-:W-:Y:S02]  /*0bd0*/  HADD2.F32 R10, -RZ, R9.reuse.H0_H0 ;  /* 0x20000009ff0a7230 */ /* 0x110fe40000004100 */
[----:B------:R-:W-:Y:S02]  /*0be0*/  HADD2.F32 R9, -RZ, R9.H1_H1 ;  /* 0x30000009ff097230 */ /* 0x000fe40000004100 */
[----:B------:R-:W-:Y:S01]  /*0bf0*/  FMUL.FTZ R6, R6, 1.4426950216293334961 ;  /* 0x3fb8aa3b06067820 */ /* 0x000fe20000410000 */
[----:B------:R-:W-:Y:S01]  /*0c00*/  FMUL.FTZ R11, R11, 1.4426950216293334961 ;  /* 0x3fb8aa3b0b0b7820 */ /* 0x000fe20000410000 */
[----:B------:R-:W-:Y:S01]  /*0c10*/  FMUL.FTZ R8, R8, 1.4426950216293334961 ;  /* 0x3fb8aa3b08087820 */ /* 0x000fe20000410000 */
[----:B------:R-:W-:Y:S01]  /*0c20*/  FMUL.FTZ R10, R10, 1.4426950216293334961 ;  /* 0x3fb8aa3b0a0a7820 */ /* 0x000fe20000410000 */
[----:B------:R-:W-:Y:S01]  /*0c30*/  FMUL.FTZ R9, R9, 1.4426950216293334961 ;  /* 0x3fb8aa3b09097820 */ /* 0x000fe20000410000 */
[----:B------:R-:W-:Y:S01]  /*0c40*/  FMUL.FTZ R7, R7, 1.4426950216293334961 ;  /* 0x3fb8aa3b07077820 */ /* 0x000fe20000410000 */
[----:B------:R-:W1:Y:S08]  /*0c50*/  MUFU.EX2 R6, R6 ;  /* 0x0000000600067308 */ /* 0x000e700000000800 */
[----:B------:R-:W-:Y:S08]  /*0c60*/  MUFU.EX2 R11, R11 ;  /* 0x0000000b000b7308 */ /* 0x000ff00000000800 */
[----:B------:R-:W2:Y:S08]  /*0c70*/  MUFU.EX2 R12, R7 ;  /* 0x00000007000c7308 */ /* 0x000eb00000000800 */
[----:B------:R-:W-:Y:S08]  /*0c80*/  MUFU.EX2 R13, R13 ;  /* 0x0000000d000d7308 */ /* 0x000ff00000000800 */
[----:B------:R-:W3:Y:S08]  /*0c90*/  MUFU.EX2 R8, R8 ;  /* 0x0000000800087308 */ /* 0x000ef00000000800 */
[----:B------:R-:W-:Y:S08]  /*0ca0*/  MUFU.EX2 R10, R10 ;  /* 0x0000000a000a7308 */ /* 0x000ff00000000800 */
[----:B------:R-:W4:Y:S01]  /*0cb0*/  MUFU.EX2 R9, R9 ;  /* 0x0000000900097308 */ /* 0x000f220000000800 */
[----:B0-----:R-:W-:Y:S01]  /*0cc0*/  IMAD.WIDE.U32 R4, R0, 0x2, R4 ;  /* 0x0000000200047825 */ /* 0x001fe200078e0004 */
[----:B-1----:R-:W-:-:S02]  /*0cd0*/  F2FP.F16.F32.PACK_AB R3, R6, R3 ;  /* 0x000000030603723e */ /* 0x002fc400000000ff */
[----:B--2---:R-:W-:Y:S02]  /*0ce0*/  F2FP.F16.F32.PACK_AB R11, R12, R11 ;  /* 0x0000000b0c0b723e */ /* 0x004fe400000000ff */
[----:B---3--:R-:W-:Y:S01]  /*0cf0*/  F2FP.F16.F32.PACK_AB R13, R8, R13 ;  /* 0x0000000d080d723e */ /* 0x008fe200000000ff */
[----:B------:R-:W-:-:S05]  /*0d00*/  IMAD.WIDE.U32 R4, R2, 0x4, R4 ;  /* 0x0000000402047825 */ /* 0x000fca00078e0004 */
[----:B------:R-:W-:Y:S01]  /*0d10*/  STG.E desc[UR4][R4.64], R3 ;  /* 0x0000000304007986 */ /* 0x000fe2000c101904 */
[----:B----4-:R-:W-:-:S03]  /*0d20*/  F2FP.F16.F32.PACK_AB R7, R9, R10 ;  /* 0x0000000a0907723e */ /* 0x010fc600000000ff */
[----:B------:R-:W-:Y:S04]  /*0d30*/  STG.E desc[UR4][R4.64+0x200], R11 ;  /* 0x0002000b04007986 */ /* 0x000fe8000c101904 */
[----:B------:R-:W-:Y:S04]  /*0d40*/  STG.E desc[UR4][R4.64+0x400], R13 ;  /* 0x0004000d04007986 */ /* 0x000fe8000c101904 */
[----:B------:R-:W-:Y:S01]  /*0d50*/  STG.E desc[UR4][R4.64+0x600], R7 ;  /* 0x0006000704007986 */ /* 0x000fe2000c101904 */
[----:B------:R-:W-:Y:S05]  /*0d60*/  EXIT ;  /* 0x000000000000794d */ /* 0x000fea0003800000 */
.L_x_32066:
        /* <DEDUP_REMOVED lines=9> */
.L_x_37304:


//--------------------- .text._ZN2at6native29vectorized_elementwise_kernelILi4EZZZNS0_15exp_kernel_cudaERNS_18TensorIteratorBaseEENKUlvE0_clEvENKUlvE1_clEvEUlN3c104HalfEE_St5arrayIPcLm2EEEEviT0_T1_ --------------------------
	.section	.text._ZN2at6native29vectorized_elementwise_kernelILi4EZZZNS0_15exp_kernel_cudaERNS_18TensorIteratorBaseEENKUlvE0_clEvENKUlvE1_clEvEUlN3c104HalfEE_St5arrayIPcLm2EEEEviT0_T1_,"ax",@progbits
	.align	128
        .global         _ZN2at6native29vectorized_elementwise_kernelILi4EZZZNS0_15exp_kernel_cudaERNS_18TensorIteratorBaseEENKUlvE0_clEvENKUlvE1_clEvEUlN3c104HalfEE_St5arrayIPcLm2EEEEviT0_T1_
        .type           _ZN2at6native29vectorized_elementwise_kernelILi4EZZZNS0_15exp_kernel_cudaERNS_18TensorIteratorBaseEENKUlvE0_clEvENKUlvE1_clEvEUlN3c104HalfEE_St5arrayIPcLm2EEEEviT0_T1_,@function
        .size           _ZN2at6native29vectorized_elementwise_kernelILi4EZZZNS0_15exp_kernel_cudaERNS_18TensorIteratorBaseEENKUlvE0_clEvENKUlvE1_clEvEUlN3c104HalfEE_St5arrayIPcLm2EEEEviT0_T1_,(.L_x_37305 - _ZN2at6native29vectorized_elementwise_kernelILi4EZZZNS0_15exp_kernel_cudaERNS_18TensorIteratorBaseEENKUlvE0_clEvENKUlvE1_clEvEUlN3c104HalfEE_St5arrayIPcLm2EEEEviT0_T1_)
        .other          _ZN2at6native29vectorized_elementwise_kernelILi4EZZZNS0_15exp_kernel_cudaERNS_18TensorIteratorBaseEENKUlvE0_clEvENKUlvE1_clEvEUlN3c104HalfEE_St5arrayIPcLm2EEEEviT0_T1_,@"STO_CUDA_ENTRY STV_DEFAULT"
_ZN2at6native29vectorized_elementwise_kernelILi4EZZZNS0_15exp_kernel_cudaERNS_18TensorIteratorBaseEENKUlvE0_clEvENKUlvE1_clEvEUlN3c104HalfEE_St5arrayIPcLm2EEEEviT0_T1_:
.text._ZN2at6native29vectorized_elementwise_kernelILi4EZZZNS0_15exp_kernel_cudaERNS_18TensorIteratorBaseEENKUlvE0_clEvENKUlvE1_clEvEUlN3c104HalfEE_St5arrayIPcLm2EEEEviT0_T1_:
        /* <DEDUP_REMOVED lines=133> */
.L_x_32070:
[----:B------:R-:W-:-:S13]  /*0850*/  ISETP.GE.U32.AND P0, PT, R3, R2, PT ;  /* 0x000000020300720c */ /* 0x000fda0003f06070 */
[----:B------:R-:W-:Y:S05]  /*0860*/  @P0 BRA `(.L_x_32072) ;  /* 0x0000000000300947 */ /* 0x000fea0003800000 */
[----:B0-----:R-:W0:Y:S01]  /*0870*/  LDC.64 R4, c[0x0][0x388] ;  /* 0x0000e200ff047b82 */ /* 0x001e220000000a00 */
[----:B------:R-:W-:Y:S01]  /*0880*/  IMAD.IADD R11, R0, 0x1, R3 ;  /* 0x00000001000b7824 */ /* 0x000fe200078e0203 */
[----:B------:R-:W-:-:S03]  /*0890*/  IADD3 R3, PT, PT, R3, 0x80, RZ ;  /* 0x0000008003037810 */ /* 0x000fc60007ffe0ff */
[----:B0-----:R-:W-:-:S05]  /*08a0*/  IMAD.WIDE.U32 R4, R11, 0x2, R4 ;  /* 0x000000020b047825 */ /* 0x001fca00078e0004 */
[----:B------:R1:W-:Y:S02]  /*08b0*/  STG.E.U16 desc[UR4][R4.64], R6 ;  /* 0x0000000604007986 */ /* 0x0003e4000c101504 */
.L_x_32071:
[----:B------:R-:W-:-:S13]  /*08c0*/  ISETP.GE.U32.AND P0, PT, R3, R2, PT ;  /* 0x000000020300720c */ /* 0x000fda0003f06070 */
[----:B------:R-:W-:Y:S05]  /*08d0*/  @P0 BRA `(.L_x_32073) ;  /* 0x0000000000340947 */ /* 0x000fea0003800000 */
[----:B01----:R-:W0:Y:S01]  /*08e0*/  LDC.64 R4, c[0x0][0x388] ;  /* 0x0000e200ff047b82 */ /* 0x003e220000000a00 */
[----:B------:R-:W-:Y:S01]  /*08f0*/  IADD3 R11, PT, PT, R0, R3, RZ ;  /* 0x00000003000b7210 */ /* 0x000fe20007ffe0ff */
[----:B------:R-:W-:-:S04]  /*0900*/  VIADD R3, R3, 0x80 ;  /* 0x0000008003037836 */ /* 0x000fc80000000000 */
[----:B0-----:R-:W-:-:S05]  /*0910*/  IMAD.WIDE.U32 R4, R11, 0x2, R4 ;  /* 0x000000020b047825 */ /* 0x001fca00078e0004 */
[----:B------:R1:W-:Y:S02]  /*0920*/  STG.E.U16 desc[UR4][R4.64], R7 ;  /* 0x0000000704007986 */ /* 0x0003e4000c101504 */
.L_x_32072:
        /* <DEDUP_REMOVED lines=8> */
.L_x_32073:
[----:B------:R-:W-:Y:S05]  /*09b0*/  BSYNC.RELIABLE B1 ;  /* 0x0000000000017941 */ /* 0x000fea0003800100 */
.L_x_32069:
[----:B------:R-:W-:-:S13]  /*09c0*/  ISETP.GE.U32.AND P0, PT, R3, R2, PT ;  /* 0x000000020300720c */ /* 0x000fda0003f06070 */
[----:B012---:R-:W0:Y:S01]  /*09d0*/  @!P0 LDC.64 R4, c[0x0][0x388] ;  /* 0x0000e200ff048b82 */ /* 0x007e220000000a00 */
[----:B------:R-:W-:Y:S01]  /*09e0*/  @!P0 IMAD.IADD R7, R0, 0x1, R3 ;  /* 0x0000000100078824 */ /* 0x000fe200078e0203 */
[----:B------:R-:W-:-:S03]  /*09f0*/  @!P0 IADD3 R3, PT, PT, R3, 0x80, RZ ;  /* 0x0000008003038810 */ /* 0x000fc60007ffe0ff */
[----:B0-----:R-:W-:-:S05]  /*0a00*/  @!P0 IMAD.WIDE.U32 R4, R7, 0x2, R4 ;  /* 0x0000000207048825 */ /* 0x001fca00078e0004 */
[----:B------:R2:W-:Y:S02]  /*0a10*/  @!P0 STG.E.U16 desc[UR4][R4.64], R9 ;  /* 0x0000000904008986 */ /* 0x0005e4000c101504 */
.L_x_32074:
[----:B------:R-:W-:Y:S05]  /*0a20*/  BSYNC.RECONVERGENT B0 ;  /* 0x0000000000007941 */ /* 0x000fea0003800200 */
.L_x_32068:
        /* <DEDUP_REMOVED lines=8> */
.L_x_32067:
[----:B------:R-:W0:Y:S01]  /*0ab0*/  S2R R4, SR_TID.X ;  /* 0x0000000000047919 */ /* 0x000e220000002100 */
[----:B------:R-:W1:Y:S02]  /*0ac0*/  LDC.64 R2, c[0x0][0x390] ;  /* 0x0000e400ff027b82 */ /* 0x000e640000000a00 */
[----:B-1----:R-:W-:-:S04]  /*0ad0*/  IMAD.WIDE.U32 R2, R0, 0x2, R2 ;  /* 0x0000000200027825 */ /* 0x002fc800078e0002 */
[----:B0-----:R-:W-:-:S05]  /*0ae0*/  IMAD.WIDE.U32 R6, R4, 0x8, R2 ;  /* 0x0000000804067825 */ /* 0x001fca00078e0002 */
[----:B------:R-:W2:Y:S04]  /*0af0*/  LDG.E.64 R2, desc[UR4][R6.64+0x400] ;  /* 0x0004000406027981 */ /* 0x000ea8000c1e1b00 */
[----:B------:R2:W3:Y:S02]  /*0b00*/  LDG.E.64 R10, desc[UR4][R6.64] ;  /* 0x00000004060a7981 */ /* 0x0004e4000c1e1b00 */
[----:B--2---:R-:W-:Y:S02]  /*0b10*/  HADD2.F32 R6, -RZ, R2.H0_H0 ;  /* 0x20000002ff067230 */ /* 0x004fe40000004100 */
[--C-:B---3--:R-:W-:Y:S02]  /*0b20*/  HADD2.F32 R5, -RZ, R10.reuse.H0_H0 ;  /* 0x2000000aff057230 */ /* 0x108fe40000004100 */
[----:B------:R-:W-:-:S02]  /*0b30*/  HADD2.F32 R8, -RZ, R10.H1_H1 ;  /* 0x3000000aff087230 */ /* 0x000fc40000004100 */
[--C-:B------:R-:W-:Y:S02]  /*0b40*/  HADD2.F32 R9, -RZ, R11.reuse.H0_H0 ;  /* 0x2000000bff097230 */ /* 0x100fe40000004100 */
[----:B------:R-:W-:Y:S02]  /*0b50*/  HADD2.F32 R10, -RZ, R11.H1_H1 ;  /* 0x3000000bff0a7230 */ /* 0x000fe40000004100 */
[----:B------:R-:W-:Y:S02]  /*0b60*/  FMUL.FTZ R11, R6, 1.4426950216293334961 ;  /* 0x3fb8aa3b060b7820 */ /* 0x000fe40000410000 */
[----:B------:R-:W0:Y:S01]  /*0b70*/  LDC.64 R6, c[0x0][0x388] ;  /* 0x0000e200ff067b82 */ /* 0x000e220000000a00 */
[--C-:B------:R-:W-:Y:S02]  /*0b80*/  HADD2.F32 R12, -RZ, R3.reuse.H0_H0 ;  /* 0x20000003ff0c7230 */ /* 0x100fe40000004100 */
[----:B------:R-:W-:Y:S02]  /*0b90*/  HADD2.F32 R2, -RZ, R2.H1_H1 ;  /* 0x30000002ff027230 */ /* 0x000fe40000004100 */
[----:B------:R-:W-:-:S02]  /*0ba0*/  HADD2.F32 R3, -RZ, R3.H1_H1 ;  /* 0x30000003ff037230 */ /* 0x000fc40000004100 */
[----:B------:R-:W-:Y:S01]  /*0bb0*/  FMUL.FTZ R5, R5, 1.4426950216293334961 ;  /* 0x3fb8aa3b05057820 */ /* 0x000fe20000410000 */
        /* <DEDUP_REMOVED lines=16> */
[----:B--2---:R-:W-:Y:S01]  /*0cc0*/  F2FP.F16.F32.PACK_AB R9, R10, R9 ;  /* 0x000000090a09723e */ /* 0x004fe200000000ff */
[----:B------:R-:W-:Y:S01]  /*0cd0*/  IMAD.WIDE.U32 R6, R4, 0x8, R6 ;  /* 0x0000000804067825 */ /* 0x000fe200078e0006 */
[----:B---3--:R-:W-:-:S04]  /*0ce0*/  F2FP.F16.F32.PACK_AB R4, R2, R11 ;  /* 0x0000000b0204723e */ /* 0x008fc800000000ff */
[----:B------:R-:W-:Y:S01]  /*0cf0*/  STG.E.64 desc[UR4][R6.64], R8 ;  /* 0x0000000806007986 */ /* 0x000fe2000c101b04 */
[----:B----4-:R-:W-:-:S05]  /*0d00*/  F2FP.F16.F32.PACK_AB R5, R3, R12 ;  /* 0x0000000c0305723e */ /* 0x010fca00000000ff */
[----:B------:R-:W-:Y:S01]  /*0d10*/  STG.E.64 desc[UR4][R6.64+0x400], R4 ;  /* 0x0004000406007986 */ /* 0x000fe2000c101b04 */
[----:B------:R-:W-:Y:S05]  /*0d20*/  EXIT ;  /* 0x000000000000794d */ /* 0x000fea0003800000 */
.L_x_32075:
        /* <DEDUP_REMOVED lines=13> */
.L_x_37305:


//--------------------- .text._ZN2at6native29vectorized_elementwise_kernelILi8EZZZNS0_15exp_kernel_cudaERNS_18TensorIteratorBaseEENKUlvE0_clEvENKUlvE1_clEvEUlN3c104HalfEE_St5arrayIPcLm2EEEEviT0_T1_ --------------------------
	.section	.text._ZN2at6native29vectorized_elementwise_kernelILi8EZZZNS0_15exp_kernel_cudaERNS_18TensorIteratorBaseEENKUlvE0_clEvENKUlvE1_clEvEUlN3c104HalfEE_St5arrayIPcLm2EEEEviT0_T1_,"ax",@progbits
	.align	128
        .global         _ZN2at6native29vectorized_elementwise_kernelILi8EZZZNS0_15exp_kernel_cudaERNS_18TensorIteratorBaseEENKUlvE0_clEvENKUlvE1_clEvEUlN3c104HalfEE_St5arrayIPcLm2EEEEviT0_T1_
        .type           _ZN2at6native29vectorized_elementwise_kernelILi8EZZZNS0_15exp_kernel_cudaERNS_18TensorIteratorBaseEENKUlvE0_clEvENKUlvE1_clEvEUlN3c104HalfEE_St5arrayIPcLm2EEEEviT0_T1_,@function
        .size           _ZN2at6native29vectorized_elementwise_kernelILi8EZZZNS0_15exp_kernel_cudaERNS_18TensorIteratorBaseEENKUlvE0_clEvENKUlvE1_clEvEUlN3c104HalfEE_St5arrayIPcLm2EEEEviT0_T1_,(.L_x_37306 - _ZN2at6native29vectorized_elementwise_kernelILi8EZZZNS0_15exp_kernel_cudaERNS_18TensorIteratorBaseEENKUlvE0_clEvENKUlvE1_clEvEUlN3c104HalfEE_St5arrayIPcLm2EEEEviT0_T1_)
        .other          _ZN2at6native29vectorized_elementwise_kernelILi8EZZZNS0_15exp_kernel_cudaERNS_18TensorIteratorBaseEENKUlvE0_clEvENKUlvE1_clEvEUlN3c104HalfEE_St5arrayIPcLm2EEEEviT0_T1_,@"STO_CUDA_ENTRY STV_DEFAULT"
_ZN2at6native29vectorized_elementwise_kernelILi8EZZZNS0_15exp_kernel_cudaERNS_18TensorIteratorBaseEENKUlvE0_clEvENKUlvE1_clEvEUlN3c104HalfEE_St5arrayIPcLm2EEEEviT0_T1_:
.text._ZN2at6native29vectorized_elementwise_kernelILi8EZZZNS0_15exp_kernel_cudaERNS_18TensorIteratorBaseEENKUlvE0_clEvENKUlvE1_clEvEUlN3c104HalfEE_St5arrayIPcLm2EEEEviT0_T1_:
        /* <DEDUP_REMOVED lines=133> */
.L_x_32079:
[----:B------:R-:W-:-:S13]  /*0850*/  ISETP.GE.U32.AND P0, PT, R3, R2, PT ;  /* 0x000000020300720c */ /* 0x000fda0003f06070 */
[----:B------:R-:W-:Y:S05]  /*0860*/  @P0 BRA `(.L_x_32081) ;  /* 0x0000000000300947 */ /* 0x000fea0003800000 */
[----:B0-----:R-:W0:Y:S01]  /*0870*/  LDC.64 R4, c[0x0][0x388] ;  /* 0x0000e200ff047b82 */ /* 0x001e220000000a00 */
[----:B------:R-:W-:Y:S01]  /*0880*/  IMAD.IADD R11, R0, 0x1, R3 ;  /* 0x00000001000b7824 */ /* 0x000fe200078e0203 */
[----:B------:R-:W-:-:S03]  /*0890*/  IADD3 R3, PT, PT, R3, 0x80, RZ ;  /* 0x0000008003037810 */ /* 0x000fc60007ffe0ff */
[----:B0-----:R-:W-:-:S05]  /*08a0*/  IMAD.WIDE.U32 R4, R11, 0x2, R4 ;  /* 0x000000020b047825 */ /* 0x001fca00078e0004 */
[----:B------:R1:W-:Y:S02]  /*08b0*/  STG.E.U16 desc[UR4][R4.64], R6 ;  /* 0x0000000604007986 */ /* 0x0003e4000c101504 */
.L_x_32080:
[----:B------:R-:W-:-:S13]  /*08c0*/  ISETP.GE.U32.AND P0, PT, R3, R2, PT ;  /* 0x000000020300720c */ /* 0x000fda0003f06070 */
[----:B------:R-:W-:Y:S05]  /*08d0*/  @P0 BRA `(.L_x_32082) ;  /* 0x0000000000340947 */ /* 0x000fea0003800000 */
[----:B01----:R-:W0:Y:S01]  /*08e0*/  LDC.64 R4, c[0x0][0x388] ;  /* 0x0000e200ff047b82 */ /* 0x003e220000000a00 */
[----:B------:R-:W-:Y:S01]  /*08f0*/  IADD3 R11, PT, PT, R0, R3, RZ ;  /* 0x00000003000b7210 */ /* 0x000fe20007ffe0ff */
[----:B------:R-:W-:-:S04]  /*0900*/  VIADD R3, R3, 0x80 ;  /* 0x0000008003037836 */ /* 0x000fc80000000000 */
[----:B0-----:R-:W-:-:S05]  /*0910*/  IMAD.WIDE.U32 R4, R11, 0x2, R4 ;  /* 0x000000020b047825 */ /* 0x001fca00078e0004 */
[----:B------:R1:W-:Y:S02]  /*0920*/  STG.E.U16 desc[UR4][R4.64], R7 ;  /* 0x0000000704007986 */ /* 0x0003e4000c101504 */
.L_x_32081:
        /* <DEDUP_REMOVED lines=8> */
.L_x_32082:
[----:B------:R-:W-:Y:S05]  /*09b0*/  BSYNC.RELIABLE B1 ;  /* 0x0000000000017941 */ /* 0x000fea0003800100 */
.L_x_32078:
[----:B------:R-:W-:-:S13]  /*09c0*/  ISETP.GE.U32.AND P0, PT, R3, R2, PT ;  /* 0x000000020300720c */ /* 0x000fda0003f06070 */
[----:B012---:R-:W0:Y:S01]  /*09d0*/  @!P0 LDC.64 R4, c[0x0][0x388] ;  /* 0x0000e200ff048b82 */ /* 0x007e220000000a00 */
[----:B------:R-:W-:Y:S01]  /*09e0*/  @!P0 IMAD.IADD R7, R0, 0x1, R3 ;  /* 0x0000000100078824 */ /* 0x000fe200078e0203 */
[----:B------:R-:W-:-:S03]  /*09f0*/  @!P0 IADD3 R3, PT, PT, R3, 0x80, RZ ;  /* 0x0000008003038810 */ /* 0x000fc60007ffe0ff */
[----:B0-----:R-:W-:-:S05]  /*0a00*/  @!P0 IMAD.WIDE.U32 R4, R7, 0x2, R4 ;  /* 0x0000000207048825 */ /* 0x001fca00078e0004 */
[----:B------:R2:W-:Y:S02]  /*0a10*/  @!P0 STG.E.U16 desc[UR4][R4.64], R9 ;  /* 0x0000000904008986 */ /* 0x0005e4000c101504 */
.L_x_32083:
[----:B------:R-:W-:Y:S05]  /*0a20*/  BSYNC.RECONVERGENT B0 ;  /* 0x0000000000007941 */ /* 0x000fea0003800200 */
.L_x_32077:
        /* <DEDUP_REMOVED lines=8> */
.L_x_32076:
[----:B------:R-:W0:Y:S01]  /*0ab0*/  S2R R2, SR_TID.X ;  /* 0x0000000000027919 */ /* 0x000e220000002100 */
[----:B------:R-:W1:Y:S02]  /*0ac0*/  LDC.64 R4, c[0x0][0x390] ;  /* 0x0000e400ff047b82 */ /* 0x000e640000000a00 */
[----:B-1----:R-:W-:-:S04]  /*0ad0*/  IMAD.WIDE.U32 R4, R0, 0x2, R4 ;  /* 0x0000000200047825 */ /* 0x002fc800078e0004 */
[----:B0-----:R-:W-:-:S06]  /*0ae0*/  IMAD.WIDE.U32 R4, R2, 0x10, R4 ;  /* 0x0000001002047825 */ /* 0x001fcc00078e0004 */
[----:B------:R-:W2:Y:S02]  /*0af0*/  LDG.E.128 R4, desc[UR4][R4.64] ;  /* 0x0000000404047981 */ /* 0x000ea4000c1e1d00 */
[--C-:B--2---:R-:W-:Y:S02]  /*0b00*/  HADD2.F32 R3, -RZ, R4.reuse.H0_H0 ;  /* 0x20000004ff037230 */ /* 0x104fe40000004100 */
[----:B------:R-:W-:Y:S02]  /*0b10*/  HADD2.F32 R8, -RZ, R4.H1_H1 ;  /* 0x30000004ff087230 */ /* 0x000fe40000004100 */
[----:B------:R-:W-:Y:S02]  /*0b20*/  HADD2.F32 R4, -RZ, R6.H0_H0 ;  /* 0x20000006ff047230 */ /* 0x000fe40000004100 */
[----:B------:R-:W-:Y:S01]  /*0b30*/  FMUL.FTZ R3, R3, 1.4426950216293334961 ;  /* 0x3fb8aa3b03037820 */ /* 0x000fe20000410000 */
[--C-:B------:R-:W-:Y:S02]  /*0b40*/  HADD2.F32 R9, -RZ, R5.reuse.H0_H0 ;  /* 0x20000005ff097230 */ /* 0x100fe40000004100 */
[----:B------:R-:W-:Y:S01]  /*0b50*/  FMUL.FTZ R8, R8, 1.4426950216293334961 ;  /* 0x3fb8aa3b08087820 */ /* 0x000fe20000410000 */
[----:B------:R-:W-:-:S02]  /*0b60*/  HADD2.F32 R10, -RZ, R5.H1_H1 ;  /* 0x30000005ff0a7230 */ /* 0x000fc40000004100 */
[----:B------:R-:W-:Y:S01]  /*0b70*/  FMUL.FTZ R11, R4, 1.4426950216293334961 ;  /* 0x3fb8aa3b040b7820 */ /* 0x000fe20000410000 */
[----:B------:R-:W-:Y:S01]  /*0b80*/  HADD2.F32 R13, -RZ, R6.H1_H1 ;  /* 0x30000006ff0d7230 */ /* 0x000fe20000004100 */
[----:B------:R-:W0:Y:S01]  /*0b90*/  LDC.64 R4, c[0x0][0x388] ;  /* 0x0000e200ff047b82 */ /* 0x000e220000000a00 */
[--C-:B------:R-:W-:Y:S02]  /*0ba0*/  HADD2.F32 R14, -RZ, R7.reuse.H0_H0 ;  /* 0x20000007ff0e7230 */ /* 0x100fe40000004100 */
[----:B------:R-:W-:Y:S01]  /*0bb0*/  FMUL.FTZ R9, R9, 1.4426950216293334961 ;  /* 0x3fb8aa3b09097820 */ /* 0x000fe20000410000 */
[----:B------:R-:W-:Y:S02]  /*0bc0*/  HADD2.F32 R15, -RZ, R7.H1_H1 ;  /* 0x30000007ff0f7230 */ /* 0x000fe40000004100 */
[----:B------:R-:W-:Y:S01]  /*0bd0*/  FMUL.FTZ R13, R13, 1.4426950216293334961 ;  /* 0x3fb8aa3b0d0d7820 */ /* 0x000fe20000410000 */
[----:B------:R-:W-:Y:S01]  /*0be0*/  FMUL.FTZ R10, R10, 1.4426950216293334961 ;  /* 0x3fb8aa3b0a0a7820 */ /* 0x000fe20000410000 */
[----:B------:R-:W-:Y:S01]  /*0bf0*/  FMUL.FTZ R14, R14, 1.4426950216293334961 ;  /* 0x3fb8aa3b0e0e7820 */ /* 0x000fe20000410000 */
[----:B------:R-:W-:Y:S01]  /*0c00*/  MUFU.EX2 R3, R3 ;  /* 0x0000000300037308 */ /* 0x000fe20000000800 */
[----:B------:R-:W-:-:S07]  /*0c10*/  FMUL.FTZ R15, R15, 1.4426950216293334961 ;  /* 0x3fb8aa3b0f0f7820 */ /* 0x000fce0000410000 */
[----:B------:R-:W1:Y:S08]  /*0c20*/  MUFU.EX2 R8, R8 ;  /* 0x0000000800087308 */ /* 0x000e700000000800 */
[----:B------:R-:W-:Y:S01]  /*0c30*/  MUFU.EX2 R9, R9 ;  /* 0x0000000900097308 */ /* 0x000fe20000000800 */
[----:B0-----:R-:W-:-:S07]  /*0c40*/  IMAD.WIDE.U32 R4, R0, 0x2, R4 ;  /* 0x0000000200047825 */ /* 0x001fce00078e0004 */
[----:B------:R-:W0:Y:S08]  /*0c50*/  MUFU.EX2 R12, R10 ;  /* 0x0000000a000c7308 */ /* 0x000e300000000800 */
[----:B------:R2:W-:Y:S08]  /*0c60*/  MUFU.EX2 R6, R11 ;  /* 0x0000000b00067308 */ /* 0x0005f00000000800 */
[----:B------:R-:W3:Y:S01]  /*0c70*/  MUFU.EX2 R13, R13 ;  /* 0x0000000d000d7308 */ /* 0x000ee20000000800 */
[----:B--2---:R-:W-:Y:S01]  /*0c80*/  IMAD.WIDE.U32 R10, R2, 0x10, R4 ;  /* 0x00000010020a7825 */ /* 0x004fe200078e0004 */
[----:B-1----:R-:W-:-:S02]  /*0c90*/  F2FP.F16.F32.PACK_AB R4, R8, R3 ;  /* 0x000000030804723e */ /* 0x002fc400000000ff */
[----:B0-----:R-:W-:-:S04]  /*0ca0*/  F2FP.F16.F32.PACK_AB R5, R12, R9 ;  /* 0x000000090c05723e */ /* 0x001fc800000000ff */
[----:B------:R-:W-:Y:S08]  /*0cb0*/  MUFU.EX2 R7, R14 ;  /* 0x0000000e00077308 */ /* 0x000ff00000000800 */
[----:B------:R-:W0:Y:S01]  /*0cc0*/  MUFU.EX2 R16, R15 ;  /* 0x0000000f00107308 */ /* 0x000e220000000800 */
[----:B---3--:R-:W-:Y:S02]  /*0cd0*/  F2FP.F16.F32.PACK_AB R6, R13, R6 ;  /* 0x000000060d06723e */ /* 0x008fe400000000ff */
[----:B0-----:R-:W-:-:S05]  /*0ce0*/  F2FP.F16.F32.PACK_AB R7, R16, R7 ;  /* 0x000000071007723e */ /* 0x001fca00000000ff */
[----:B------:R-:W-:Y:S01]  /*0cf0*/  STG.E.128 desc[UR4][R10.64], R4 ;  /* 0x000000040a007986 */ /* 0x000fe2000c101d04 */
[----:B------:R-:W-:Y:S05]  /*0d00*/  EXIT ;  /* 0x000000000000794d */ /* 0x000fea0003800000 */
.L_x_32084:
        /* <DEDUP_REMOVED lines=15> */
.L_x_37306:


//--------------------- .text._ZN2at6native18elementwise_kernelILi128ELi4EZNS0_15gpu_kernel_implIZZZNS0_15exp_kernel_cudaERNS_18TensorIteratorBaseEENKUlvE0_clEvENKUlvE0_clEvEUlfE_EEvS4_RKT_EUliE_EEviT1_ --------------------------
	.section	.text._ZN2at6native18elementwise_kernelILi128ELi4EZNS0_15gpu_kernel_implIZZZNS0_15exp_kernel_cudaERNS_18TensorIteratorBaseEENKUlvE0_clEvENKUlvE0_clEvEUlfE_EEvS4_RKT_EUliE_EEviT1_,"ax",@progbits
	.align	128
        .global         _ZN2at6native18elementwise_kernelILi128ELi4EZNS0_15gpu_kernel_implIZZZNS0_15exp_kernel_cudaERNS_18TensorIteratorBaseEENKUlvE0_clEvENKUlvE0_clEvEUlfE_EEvS4_RKT_EUliE_EEviT1_
        .type           _ZN2at6native18elementwise_kernelILi128ELi4EZNS0_15gpu_kernel_implIZZZNS0_15exp_kernel_cudaERNS_18TensorIteratorBaseEENKUlvE0_clEvENKUlvE0_clEvEUlfE_EEvS4_RKT_EUliE_EEviT1_,@function
        .size           _ZN2at6native18elementwise_kernelILi128ELi4EZNS0_15gpu_kernel_implIZZZNS0_15exp_kernel_cudaERNS_18TensorIteratorBaseEENKUlvE0_clEvENKUlvE0_clEvEUlfE_EEvS4_RKT_EUliE_EEviT1_,(.L_x_37307 - _ZN2at6native18elementwise_kernelILi128ELi4EZNS0_15gpu_kernel_implIZZZNS0_15exp_kernel_cudaERNS_18TensorIteratorBaseEENKUlvE0_clEvENKUlvE0_clEvEUlfE_EEvS4_RKT_EUliE_EEviT1_)
        .other          _ZN2at6native18elementwise_kernelILi128ELi4EZNS0_15gpu_kernel_implIZZZNS0_15exp_kernel_cudaERNS_18TensorIteratorBaseEENKUlvE0_clEvENKUlvE0_clEvEUlfE_EEvS4_RKT_EUliE_EEviT1_,@"STO_CUDA_ENTRY STV_DEFAULT"
_ZN2at6native18elementwise_kernelILi128ELi4EZNS0_15gpu_kernel_implIZZZNS0_15exp_kernel_cudaERNS_18TensorIteratorBaseEENKUlvE0_clEvENKUlvE0_clEvEUlfE_EEvS4_RKT_EUliE_EEviT1_:
.text._ZN2at6native18elementwise_kernelILi128ELi4EZNS0_15gpu_kernel_implIZZZNS0_15exp_kernel_cudaERNS_18TensorIteratorBaseEENKUlvE0_clEvENKUlvE0_clEvEUlfE_EEvS4_RKT_EUliE_EEviT1_:
        /* <DEDUP_REMOVED lines=319> */
.L_x_32087:
        /* <DEDUP_REMOVED lines=18> */
.L_x_32092:
[----:B------:R-:W2:Y:S02]  /*1510*/  LDG.E.U8 R0, desc[UR36][R2.64] ;  /* 0x0000002402007981 */ /* 0x000ea4000c1e1100 */
[----:B--2---:R-:W-:Y:S01]  /*1520*/  I2FP.F32.U32 R0, R0 ;  /* 0x0000000000007245 */ /* 0x004fe20000201000 */
[----:B------:R-:W-:Y:S06]  /*1530*/  BRA `(.L_x_32094) ;  /* 0x0000000c00247947 */ /* 0x000fec0003800000 */
.L_x_32091:
        /* <DEDUP_REMOVED lines=9> */
.L_x_32096:
[----:B------:R-:W2:Y:S02]  /*15d0*/  LDG.E R0, desc[UR36][R2.64] ;  /* 0x0000002402007981 */ /* 0x000ea4000c1e1900 */
[----:B--2---:R-:W-:Y:S01]  /*15e0*/  I2FP.F32.S32 R0, R0 ;  /* 0x0000000000007245 */ /* 0x004fe20000201400 */
[----:B------:R-:W-:Y:S06]  /*15f0*/  BRA `(.L_x_32094) ;  /* 0x0000000800f47947 */ /* 0x000fec0003800000 */
.L_x_32095:
[----:B------:R-:W2:Y:S02]  /*1600*/  LDG.E.U16 R0, desc[UR36][R2.64] ;  /* 0x0000002402007981 */ /* 0x000ea4000c1e1500 */
[----:B--2---:R-:W0:Y:S01]  /*1610*/  I2F.S16 R0, R0 ;  /* 0x0000000000007306 */ /* 0x004e220000101400 */
[----:B------:R-:W-:Y:S05]  /*1620*/  BRA `(.L_x_32094) ;  /* 0x0000000800e87947 */ /* 0x000fea0003800000 */
.L_x_32090:
        /* <DEDUP_REMOVED lines=8> */
.L_x_32098:
[----:B------:R-:W2:Y:S02]  /*16b0*/  LDG.E.U16 R0, desc[UR36][R2.64] ;  /* 0x0000002402007981 */ /* 0x000ea4000c1e1500 */
[----:B--2---:R-:W-:Y:S01]  /*16c0*/  HADD2.F32 R0, -RZ, R0.H0_H0 ;  /* 0x20000000ff007230 */ /* 0x004fe20000004100 */
[----:B------:R-:W-:Y:S06]  /*16d0*/  BRA `(.L_x_32094) ;  /* 0x0000000800bc7947 */ /* 0x000fec0003800000 */
.L_x_32097:
        /* <DEDUP_REMOVED lines=8> */
.L_x_32100:
[----:B------:R-:W2:Y:S02]  /*1760*/  LDG.E.U16 R0, desc[UR36][R2.64] ;  /* 0x0000002402007981 */ /* 0x000ea4000c1e1500 */
[----:B--2---:R-:W-:Y:S01]  /*1770*/  HADD2.F32 R0, -RZ, R0.H0_H0 ;  /* 0x20000000ff007230 */ /* 0x004fe20000004100 */
[----:B------:R-:W-:Y:S06]  /*1780*/  BRA `(.L_x_32094) ;  /* 0x0000000800907947 */ /* 0x000fec0003800000 */
.L_x_32099:
[----:B------:R-:W2:Y:S01]  /*1790*/  LDG.E.64 R2, desc[UR36][R2.64] ;  /* 0x0000002402027981 */ /* 0x000ea2000c1e1b00 */
[----:B------:R-:W-:Y:S01]  /*17a0*/  UMOV UR4, 0xf0000000 ;  /* 0xf000000000047882 */ /* 0x000fe20000000000 */
[----:B------:R-:W-:Y:S01]  /*17b0*/  UMOV UR5, 0x380fffff ;  /* 0x380fffff00057882 */ /* 0x000fe20000000000 */
[----:B--2---:R-:W0:Y:S01]  /*17c0*/  F2F.F32.F64 R0, R2 ;  /* 0x0000000200007310 */ /* 0x004e220000301000 */
[----:B------:R-:W-:-:S14]  /*17d0*/  DSETP.GEU.AND P0, PT, |R2|, UR4, PT ;  /* 0x0000000402007e2a */ /* 0x000fdc000bf0e200 */
[----:B0-----:R-:W-:Y:S01]  /*17e0*/  @!P0 FMUL R0, R0, 1.175494350822287508e-38 ;  /* 0x0080000000008820 */ /* 0x001fe20000400000 */
[----:B------:R-:W-:Y:S06]  /*17f0*/  BRA `(.L_x_32094) ;  /* 0x0000000800747947 */ /* 0x000fec0003800000 */
.L_x_32089:
        /* <DEDUP_REMOVED lines=12> */
.L_x_32103:
[----:B------:R-:W2:Y:S01]  /*18c0*/  LDG.E.64 R2, desc[UR36][R2.64] ;  /* 0x0000002402027981 */ /* 0x000ea2000c1e1b00 */
[----:B------:R-:W-:Y:S01]  /*18d0*/  UMOV UR4, 0xf0000000 ;  /* 0xf000000000047882 */ /* 0x000fe20000000000 */
[----:B------:R-:W-:Y:S01]  /*18e0*/  UMOV UR5, 0x380fffff ;  /* 0x380fffff00057882 */ /* 0x000fe20000000000 */
[----:B--2---:R-:W0:Y:S01]  /*18f0*/  F2F.F32.F64 R0, R2 ;  /* 0x0000000200007310 */ /* 0x004e220000301000 */
[----:B------:R-:W-:-:S14]  /*1900*/  DSETP.GEU.AND P0, PT, |R2|, UR4, PT ;  /* 0x0000000402007e2a */ /* 0x000fdc000bf0e200 */
[----:B0-----:R-:W-:Y:S01]  /*1910*/  @!P0 FMUL R0, R0, 1.175494350822287508e-38 ;  /* 0x0080000000008820 */ /* 0x001fe20000400000 */
[----:B------:R-:W-:Y:S06]  /*1920*/  BRA `(.L_x_32094) ;  /* 0x0000000800287947 */ /* 0x000fec0003800000 */
.L_x_32102:
        /* <DEDUP_REMOVED lines=25> */
.L_x_32105:
        /* <DEDUP_REMOVED lines=12> */
.L_x_32104:
[----:B------:R-:W2:Y:S02]  /*1b80*/  LDG.E.U16 R0, desc[UR36][R2.64] ;  /* 0x0000002402007981 */ /* 0x000ea4000c1e1500 */
[----:B--2---:R-:W-:Y:S01]  /*1b90*/  SHF.L.U32 R0, R0, 0x10, RZ ;  /* 0x0000001000007819 */ /* 0x004fe200000006ff */
[----:B------:R-:W-:Y:S06]  /*1ba0*/  BRA `(.L_x_32094) ;  /* 0x0000000400887947 */ /* 0x000fec0003800000 */
.L_x_32101:
        /* <DEDUP_REMOVED lines=11> */
.L_x_32108:
        /* <DEDUP_REMOVED lines=20> */
.L_x_32110:
[----:B------:R-:W-:Y:S05]  /*1da0*/  BSYNC.RECONVERGENT B0 ;  /* 0x0000000000007941 */ /* 0x000fea0003800200 */
.L_x_32109:
[----:B------:R-:W-:Y:S01]  /*1db0*/  IMAD.SHL.U32 R0, R0, 0x100000, RZ ;  /* 0x0010000000007824 */ /* 0x000fe200078e00ff */
[----:B------:R-:W-:-:S04]  /*1dc0*/  LEA R2, R2, 0x3b800000, 0x17 ;  /* 0x3b80000002027811 */ /* 0x000fc800078eb8ff */
[----:B------:R-:W-:Y:S01]  /*1dd0*/  LOP3.LUT R0, R2, R0, R7, 0xfe, !PT ;  /* 0x0000000002007212 */ /* 0x000fe200078efe07 */
[----:B------:R-:W-:Y:S06]  /*1de0*/  BRA `(.L_x_32094) ;  /* 0x0000000000f87947 */ /* 0x000fec0003800000 */
.L_x_32107:
        /* <DEDUP_REMOVED lines=20> */
.L_x_32112:
[----:B------:R-:W-:Y:S05]  /*1f30*/  BSYNC.RECONVERGENT B0 ;  /* 0x0000000000007941 */ /* 0x000fea0003800200 */
.L_x_32111:
[----:B------:R-:W-:Y:S01]  /*1f40*/  IMAD.SHL.U32 R0, R0, 0x200000, RZ ;  /* 0x0020000000007824 */ /* 0x000fe200078e00ff */
[----:B------:R-:W-:-:S04]  /*1f50*/  LEA R2, R2, 0x37800000, 0x17 ;  /* 0x3780000002027811 */ /* 0x000fc800078eb8ff */
[----:B------:R-:W-:Y:S01]  /*1f60*/  LOP3.LUT R0, R2, R0, R7, 0xfe, !PT ;  /* 0x0000000002007212 */ /* 0x000fe200078efe07 */
[----:B------:R-:W-:Y:S06]  /*1f70*/  BRA `(.L_x_32094) ;  /* 0x0000000000947947 */ /* 0x000fec0003800000 */
.L_x_32106:
[----:B------:R-:W-:-:S09]  /*1f80*/  UISETP.NE.AND UP0, UPT, UR4, 0x1c, UPT ;  /* 0x0000001c0400788c */ /* 0x000fd2000bf05270 */
[----:B------:R-:W-:Y:S05]  /*1f90*/  BRA.U !UP0, `(.L_x_32113) ;  /* 0x0000000108847547 */ /* 0x000fea000b800000 */
[----:B------:R-:W-:-:S09]  /*1fa0*/  UISETP.NE.AND UP0, UPT, UR4, 0x1d, UPT ;  /* 0x0000001d0400788c */ /* 0x000fd2000bf05270 */
[----:B------:R-:W-:Y:S05]  /*1fb0*/  BRA.U !UP0, `(.L_x_32114) ;  /* 0x0000000108707547 */ /* 0x000fea000b800000 */
[----:B------:R-:W-:-:S09]  /*1fc0*/  UISETP.NE.AND UP0, UPT, UR4, 0x2c, UPT ;  /* 0x0000002c0400788c */ /* 0x000fd2000bf05270 */
[----:B------:R-:W-:Y:S05]  /*1fd0*/  BRA.U !UP0, `(.L_x_32115) ;  /* 0x0000000108487547 */ /* 0x000fea000b800000 */
.L_x_32093:
        /* <DEDUP_REMOVED lines=16> */
.L_x_32116:
[----:B------:R-:W-:Y:S01]  /*20e0*/  IMAD.MOV.U32 R0, RZ, RZ, RZ ;  /* 0x000000ffff007224 */ /* 0x000fe200078e00ff */
[----:B------:R-:W-:Y:S06]  /*20f0*/  BRA `(.L_x_32094) ;  /* 0x0000000000347947 */ /* 0x000fec0003800000 */
.L_x_32115:
        /* <DEDUP_REMOVED lines=8> */
.L_x_32114:
[----:B------:R-:W2:Y:S02]  /*2180*/  LDG.E.64 R2, desc[UR36][R2.64] ;  /* 0x0000002402027981 */ /* 0x000ea4000c1e1b00 */
[----:B--2---:R0:W1:Y:S01]  /*2190*/  I2F.U64 R0, R2 ;  /* 0x0000000200007312 */ /* 0x0040620000301000 */
[----:B------:R-:W-:Y:S05]  /*21a0*/  BRA `(.L_x_32094) ;  /* 0x0000000000087947 */ /* 0x000fea0003800000 */
.L_x_32113:
[----:B------:R-:W2:Y:S02]  /*21b0*/  LDG.E R0, desc[UR36][R2.64] ;  /* 0x0000002402007981 */ /* 0x000ea4000c1e1900 */
[----:B--2---:R-:W-:-:S07]  /*21c0*/  I2FP.F32.U32 R0, R0 ;  /* 0x0000000000007245 */ /* 0x004fce0000201000 */
.L_x_32094:
[----:B------:R-:W-:Y:S05]  /*21d0*/  BSYNC.RECONVERGENT B6 ;  /* 0x0000000000067941 */ /* 0x000fea0003800200 */
.L_x_32088:
[----:B------:R-:W2:Y:S01]  /*21e0*/  LDCU.64 UR6, c[0x0][0x580] ;  /* 0x0000b000ff0677ac */ /* 0x000ea20008000a00 */
[----:B01---5:R-:W-:Y:S01]  /*21f0*/  FMUL.FTZ R4, R0, 1.4426950216293334961 ;  /* 0x3fb8aa3b00047820 */ /* 0x023fe20000410000 */
[----:B------:R-:W-:-:S05]  /*2200*/  UPRMT UR4, UR42, 0x9910, URZ ;  /* 0x000099102a047896 */ /* 0x000fca00080000ff */
[----:B------:R-:W0:Y:S01]  /*2210*/  MUFU.EX2 R4, R4 ;  /* 0x0000000400047308 */ /* 0x000e220000000800 */
        /* <DEDUP_REMOVED lines=15> */
.L_x_32120:
[----:B0-----:R-:W0:Y:S02]  /*2310*/  F2I.S64.TRUNC R4, R4 ;  /* 0x0000000400047311 */ /* 0x001e24000020d900 */
[----:B0-----:R-:W-:-:S05]  /*2320*/  IMAD.MOV.U32 R7, RZ, RZ, R4 ;  /* 0x000000ffff077224 */ /* 0x001fca00078e0004 */
[----:B------:R0:W-:Y:S01]  /*2330*/  STG.E.U8 desc[UR36][R2.64], R7 ;  /* 0x0000000702007986 */ /* 0x0001e2000c101124 */
[----:B------:R-:W-:Y:S05]  /*2340*/  BRA `(.L_x_32122) ;  /* 0x0000000c002c7947 */ /* 0x000fea0003800000 */
.L_x_32119:
        /* <DEDUP_REMOVED lines=9> */
.L_x_32124:
[----:B0-----:R-:W0:Y:S02]  /*23e0*/  F2I.FTZ.TRUNC.NTZ R5, R4 ;  /* 0x0000000400057305 */ /* 0x001e24000021f100 */
[----:B0-----:R0:W-:Y:S01]  /*23f0*/  STG.E desc[UR36][R2.64], R5 ;  /* 0x0000000502007986 */ /* 0x0011e2000c101924 */
[----:B------:R-:W-:Y:S05]  /*2400*/  BRA `(.L_x_32122) ;  /* 0x0000000800fc7947 */ /* 0x000fea0003800000 */
.L_x_32123:
[----:B0-----:R-:W0:Y:S02]  /*2410*/  F2I.FTZ.TRUNC.NTZ R5, R4 ;  /* 0x0000000400057305 */ /* 0x001e24000021f100 */
[----:B0-----:R0:W-:Y:S01]  /*2420*/  STG.E.U16 desc[UR36][R2.64], R5 ;  /* 0x0000000502007986 */ /* 0x0011e2000c101524 */
[----:B------:R-:W-:Y:S05]  /*2430*/  BRA `(.L_x_32122) ;  /* 0x0000000800f07947 */ /* 0x000fea0003800000 */
.L_x_32118:
        /* <DEDUP_REMOVED lines=8> */
.L_x_32126:
[----:B0-----:R-:W-:-:S05]  /*24c0*/  F2FP.F16.F32.PACK_AB R4, RZ, R4 ;  /* 0x00000004ff04723e */ /* 0x001fca00000000ff */
[----:B------:R0:W-:Y:S01]  /*24d0*/  STG.E.U16 desc[UR36][R2.64], R4 ;  /* 0x0000000402007986 */ /* 0x0001e2000c101524 */
[----:B------:R-:W-:Y:S05]  /*24e0*/  BRA `(.L_x_32122) ;  /* 0x0000000800c47947 */ /* 0x000fea0003800000 */
.L_x_32125:
        /* <DEDUP_REMOVED lines=9> */
.L_x_32128:
[----:B0-----:R-:W-:-:S04]  /*2580*/  F2FP.F16.F32.PACK_AB R5, RZ, R4 ;  /* 0x00000004ff05723e */ /* 0x001fc800000000ff */
[----:B------:R-:W-:-:S05]  /*2590*/  PRMT R5, R5, 0x5410, RZ ;  /* 0x0000541005057816 */ /* 0x000fca00000000ff */
[----:B------:R0:W-:Y:S01]  /*25a0*/  STG.E desc[UR36][R2.64], R5 ;  /* 0x0000000502007986 */ /* 0x0001e2000c101924 */
[----:B------:R-:W-:Y:S05]  /*25b0*/  BRA `(.L_x_32122) ;  /* 0x0000000800907947 */ /* 0x000fea0003800000 */
.L_x_32127:
[----:B0-----:R-:W-:-:S06]  /*25c0*/  FMUL.FTZ R4, R4, 1 ;  /* 0x3f80000004047820 */ /* 0x001fcc0000410000 */
[----:B------:R-:W0:Y:S02]  /*25d0*/  F2F.F64.F32 R4, R4 ;  /* 0x0000000400047310 */ /* 0x000e240000201800 */
[----:B0-----:R0:W-:Y:S01]  /*25e0*/  STG.E.64 desc[UR36][R2.64], R4 ;  /* 0x0000000402007986 */ /* 0x0011e2000c101b24 */
[----:B------:R-:W-:Y:S05]  /*25f0*/  BRA `(.L_x_32122) ;  /* 0x0000000800807947 */ /* 0x000fea0003800000 */
.L_x_32117:
        /* <DEDUP_REMOVED lines=12> */
.L_x_32131:
[----:B0-----:R-:W-:Y:S01]  /*26c0*/  FMUL.FTZ R4, R4, 1 ;  /* 0x3f80000004047820 */ /* 0x001fe20000410000 */
[----:B------:R-:W-:-:S05]  /*26d0*/  CS2R R6, SRZ ;  /* 0x0000000000067805 */ /* 0x000fca000001ff00 */
[----:B------:R-:W0:Y:S02]  /*26e0*/  F2F.F64.F32 R4, R4 ;  /* 0x0000000400047310 */ /* 0x000e240000201800 */
[----:B0-----:R0:W-:Y:S01]  /*26f0*/  STG.E.128 desc[UR36][R2.64], R4 ;  /* 0x0000000402007986 */ /* 0x0011e2000c101d24 */
[----:B------:R-:W-:Y:S05]  /*2700*/  BRA `(.L_x_32122) ;  /* 0x00000008003c7947 */ /* 0x000fea0003800000 */
.L_x_32130:
        /* <DEDUP_REMOVED lines=18> */
.L_x_32135:
[----:B------:R-:W-:Y:S05]  /*2830*/  BSYNC.RECONVERGENT B0 ;  /* 0x0000000000007941 */ /* 0x000fea0003800200 */
.L_x_32134:
[----:B------:R-:W-:-:S05]  /*2840*/  LOP3.LUT R7, R0, 0x80, R7, 0xf8, !PT ;  /* 0x0000008000077812 */ /* 0x000fca00078ef807 */
[----:B------:R0:W-:Y:S01]  /*2850*/  STG.E.U8 desc[UR36][R2.64], R7 ;  /* 0x0000000702007986 */ /* 0x0001e2000c101124 */
[----:B------:R-:W-:Y:S05]  /*2860*/  BRA `(.L_x_32122) ;  /* 0x0000000400e47947 */ /* 0x000fea0003800000 */
.L_x_32133:
        /* <DEDUP_REMOVED lines=14> */
.L_x_32137:
[----:B------:R-:W-:Y:S05]  /*2950*/  BSYNC.RECONVERGENT B0 ;  /* 0x0000000000007941 */ /* 0x000fea0003800200 */
.L_x_32136:
[----:B------:R-:W-:-:S05]  /*2960*/  LOP3.LUT R5, R0, 0x80, R7, 0xf8, !PT ;  /* 0x0000008000057812 */ /* 0x000fca00078ef807 */
[----:B------:R0:W-:Y:S01]  /*2970*/  STG.E.U8 desc[UR36][R2.64], R5 ;  /* 0x0000000502007986 */ /* 0x0001e2000c101124 */
[----:B------:R-:W-:Y:S05]  /*2980*/  BRA `(.L_x_32122) ;  /* 0x00000004009c7947 */ /* 0x000fea0003800000 */
.L_x_32132:
[----:B0-----:R-:W-:-:S05]  /*2990*/  F2FP.BF16.F32.PACK_AB R4, RZ, R4 ;  /* 0x00000004ff04723e */ /* 0x001fca00000010ff */
[----:B------:R0:W-:Y:S01]  /*29a0*/  STG.E.U16 desc[UR36][R2.64], R4 ;  /* 0x0000000402007986 */ /* 0x0001e2000c101524 */
[----:B------:R-:W-:Y:S05]  /*29b0*/  BRA `(.L_x_32122) ;  /* 0x0000000400907947 */ /* 0x000fea0003800000 */
.L_x_32129:
        /* <DEDUP_REMOVED lines=11> */
.L_x_32140:
        /* <DEDUP_REMOVED lines=12> */
.L_x_32143:
[----:B------:R-:W-:-:S04]  /*2b30*/  SHF.R.U32.HI R0, RZ, 0x14, R4 ;  /* 0x00000014ff007819 */ /* 0x000fc80000011604 */
[----:B------:R-:W-:-:S04]  /*2b40*/  LOP3.LUT R5, R0, 0x1, RZ, 0xc0, !PT ;  /* 0x0000000100057812 */ /* 0x000fc800078ec0ff */
[----:B------:R-:W-:-:S04]  /*2b50*/  IADD3 R0, PT, PT, R4, 0x487ffff, R5 ;  /* 0x0487ffff04007810 */ /* 0x000fc80007ffe005 */
[----:B------:R-:W-:-:S04]  /*2b60*/  SHF.R.U32.HI R0, RZ, 0x14, R0 ;  /* 0x00000014ff007819 */ /* 0x000fc80000011600 */
[----:B------:R-:W-:-:S07]  /*2b70*/  LOP3.LUT R5, R0, 0xff, RZ, 0xc0, !PT ;  /* 0x000000ff00057812 */ /* 0x000fce00078ec0ff */
.L_x_32144:
[----:B------:R-:W-:-:S04]  /*2b80*/  SHF.R.U32.HI R4, RZ, 0x18, R4 ;  /* 0x00000018ff047819 */ /* 0x000fc80000011604 */
[----:B------:R-:W-:-:S04]  /*2b90*/  LOP3.LUT R5, R5, 0x80, R4, 0xf8, !PT ;  /* 0x0000008005057812 */ /* 0x000fc800078ef804 */
[----:B------:R-:W-:-:S07]  /*2ba0*/  PRMT R0, R5, 0x7610, R0 ;  /* 0x0000761005007816 */ /* 0x000fce0000000000 */
.L_x_32142:
[----:B------:R-:W-:Y:S05]  /*2bb0*/  BSYNC.RECONVERGENT B0 ;  /* 0x0000000000007941 */ /* 0x000fea0003800200 */
.L_x_32141:
[----:B------:R4:W-:Y:S01]  /*2bc0*/  STG.E.U8 desc[UR36][R2.64], R0 ;  /* 0x0000000002007986 */ /* 0x0009e2000c101124 */
[----:B------:R-:W-:Y:S05]  /*2bd0*/  BRA `(.L_x_32122) ;  /* 0x0000000400087947 */ /* 0x000fea0003800000 */
.L_x_32139:
        /* <DEDUP_REMOVED lines=12> */
.L_x_32147:
[----:B------:R-:W-:-:S04]  /*2ca0*/  SHF.R.U32.HI R0, RZ, 0x15, R4 ;  /* 0x00000015ff007819 */ /* 0x000fc80000011604 */
[----:B------:R-:W-:-:S04]  /*2cb0*/  LOP3.LUT R5, R0, 0x1, RZ, 0xc0, !PT ;  /* 0x0000000100057812 */ /* 0x000fc800078ec0ff */
[----:B------:R-:W-:-:S04]  /*2cc0*/  IADD3 R0, PT, PT, R4, 0x88fffff, R5 ;  /* 0x088fffff04007810 */ /* 0x000fc80007ffe005 */
[----:B------:R-:W-:-:S04]  /*2cd0*/  SHF.R.U32.HI R0, RZ, 0x15, R0 ;  /* 0x00000015ff007819 */ /* 0x000fc80000011600 */
[----:B------:R-:W-:-:S07]  /*2ce0*/  LOP3.LUT R5, R0, 0xff, RZ, 0xc0, !PT ;  /* 0x000000ff00057812 */ /* 0x000fce00078ec0ff */
.L_x_32148:
[----:B------:R-:W-:-:S04]  /*2cf0*/  SHF.R.U32.HI R4, RZ, 0x18, R4 ;  /* 0x00000018ff047819 */ /* 0x000fc80000011604 */
[----:B------:R-:W-:-:S04]  /*2d00*/  LOP3.LUT R5, R5, 0x80, R4, 0xf8, !PT ;  /* 0x0000008005057812 */ /* 0x000fc800078ef804 */
[----:B------:R-:W-:-:S07]  /*2d10*/  PRMT R0, R5, 0x7610, R0 ;  /* 0x0000761005007816 */ /* 0x000fce0000000000 */
.L_x_32146:
[----:B------:R-:W-:Y:S05]  /*2d20*/  BSYNC.RECONVERGENT B0 ;  /* 0x0000000000007941 */ /* 0x000fea0003800200 */
.L_x_32145:
[----:B------:R3:W-:Y:S01]  /*2d30*/  STG.E.U8 desc[UR36][R2.64], R0 ;  /* 0x0000000002007986 */ /* 0x0007e2000c101124 */
[----:B------:R-:W-:Y:S05]  /*2d40*/  BRA `(.L_x_32122) ;  /* 0x0000000000ac7947 */ /* 0x000fea0003800000 */
.L_x_32138:
[----:B------:R-:W-:-:S09]  /*2d50*/  UISETP.NE.AND UP0, UPT, UR4, 0x1c, UPT ;  /* 0x0000001c0400788c */ /* 0x000fd2000bf05270 */
[----:B------:R-:W-:Y:S05]  /*2d60*/  BRA.U !UP0, `(.L_x_32149) ;  /* 0x00000001089c7547 */ /* 0x000fea000b800000 */
[----:B------:R-:W-:-:S09]  /*2d70*/  UISETP.NE.AND UP0, UPT, UR4, 0x1d, UPT ;  /* 0x0000001d0400788c */ /* 0x000fd2000bf05270 */
[----:B------:R-:W-:Y:S05]  /*2d80*/  BRA.U !UP0, `(.L_x_32150) ;  /* 0x0000000108887547 */ /* 0x000fea000b800000 */
[----:B------:R-:W-:-:S09]  /*2d90*/  UISETP.NE.AND UP0, UPT, UR4, 0x2c, UPT ;  /* 0x0000002c0400788c */ /* 0x000fd2000bf05270 */
[----:B------:R-:W-:Y:S05]  /*2da0*/  BRA.U !UP0, `(.L_x_32151) ;  /* 0x0000000108447547 */ /* 0x000fea000b800000 */
.L_x_32121:
        /* <DEDUP_REMOVED lines=16> */
.L_x_32152:
[----:B------:R-:W-:Y:S05]  /*2eb0*/  BRA `(.L_x_32122) ;  /* 0x0000000000507947 */ /* 0x000fea0003800000 */
.L_x_32151:
        /* <DEDUP_REMOVED lines=15> */
.L_x_32150:
[----:B0-----:R-:W0:Y:S02]  /*2fb0*/  F2I.U64.TRUNC R4, R4 ;  /* 0x0000000400047311 */ /* 0x001e24000020d800 */
[----:B0-----:R1:W-:Y:S01]  /*2fc0*/  STG.E.64 desc[UR36][R2.64], R4 ;  /* 0x0000000402007986 */ /* 0x0013e2000c101b24 */
[----:B------:R-:W-:Y:S05]  /*2fd0*/  BRA `(.L_x_32122) ;  /* 0x0000000000087947 */ /* 0x000fea0003800000 */
.L_x_32149:
[----:B0-----:R-:W0:Y:S02]  /*2fe0*/  F2I.FTZ.U32.TRUNC.NTZ R5, R4 ;  /* 0x0000000400057305 */ /* 0x001e24000021f000 */
[----:B0-----:R0:W-:Y:S02]  /*2ff0*/  STG.E desc[UR36][R2.64], R5 ;  /* 0x0000000502007986 */ /* 0x0011e4000c101924 */
.L_x_32122:
[----:B------:R-:W-:-:S07]  /*3000*/  VIADD R17, R17, 0x80 ;  /* 0x0000008011117836 */ /* 0x000fce0000000000 */
.L_x_32086:
[----:B------:R-:W-:Y:S05]  /*3010*/  BSYNC.RECONVERGENT B7 ;  /* 0x0000000000077941 */ /* 0x000fea0003800200 */
.L_x_32085:
        /* <DEDUP_REMOVED lines=307> */
.L_x_32155:
        /* <DEDUP_REMOVED lines=18> */
.L_x_32160:
[----:B------:R-:W2:Y:S02]  /*4470*/  LDG.E.U8 R0, desc[UR36][R2.64] ;  /* 0x0000002402007981 */ /* 0x000ea4000c1e1100 */
[----:B--2---:R-:W-:Y:S01]  /*4480*/  I2FP.F32.U32 R0, R0 ;  /* 0x0000000000007245 */ /* 0x004fe20000201000 */
[----:B------:R-:W-:Y:S06]  /*4490*/  BRA `(.L_x_32162) ;  /* 0x0000000c00247947 */ /* 0x000fec0003800000 */
.L_x_32159:
        /* <DEDUP_REMOVED lines=9> */
.L_x_32164:
[----:B------:R-:W2:Y:S02]  /*4530*/  LDG.E R0, desc[UR36][R2.64] ;  /* 0x0000002402007981 */ /* 0x000ea4000c1e1900 */
[----:B--2---:R-:W-:Y:S01]  /*4540*/  I2FP.F32.S32 R0, R0 ;  /* 0x0000000000007245 */ /* 0x004fe20000201400 */
[----:B------:R-:W-:Y:S06]  /*4550*/  BRA `(.L_x_32162) ;  /* 0x0000000800f47947 */ /* 0x000fec0003800000 */
.L_x_32163:
[----:B------:R-:W2:Y:S02]  /*4560*/  LDG.E.U16 R0, desc[UR36][R2.64] ;  /* 0x0000002402007981 */ /* 0x000ea4000c1e1500 */
[----:B--2---:R-:W0:Y:S01]  /*4570*/  I2F.S16 R0, R0 ;  /* 0x0000000000007306 */ /* 0x004e220000101400 */
[----:B------:R-:W-:Y:S05]  /*4580*/  BRA `(.L_x_32162) ;  /* 0x0000000800e87947 */ /* 0x000fea0003800000 */
.L_x_32158:
        /* <DEDUP_REMOVED lines=8> */
.L_x_32166:
[----:B------:R-:W2:Y:S02]  /*4610*/  LDG.E.U16 R0, desc[UR36][R2.64] ;  /* 0x0000002402007981 */ /* 0x000ea4000c1e1500 */
[----:B--2---:R-:W-:Y:S01]  /*4620*/  HADD2.F32 R0, -RZ, R0.H0_H0 ;  /* 0x20000000ff007230 */ /* 0x004fe20000004100 */
[----:B------:R-:W-:Y:S06]  /*4630*/  BRA `(.L_x_32162) ;  /* 0x0000000800bc7947 */ /* 0x000fec0003800000 */
.L_x_32165:
        /* <DEDUP_REMOVED lines=8> */
.L_x_32168:
[----:B------:R-:W2:Y:S02]  /*46c0*/  LDG.E.U16 R0, desc[UR36][R2.64] ;  /* 0x0000002402007981 */ /* 0x000ea4000c1e1500 */
[----:B--2---:R-:W-:Y:S01]  /*46d0*/  HADD2.F32 R0, -RZ, R0.H0_H0 ;  /* 0x20000000ff007230 */ /* 0x004fe20000004100 */
[----:B------:R-:W-:Y:S06]  /*46e0*/  BRA `(.L_x_32162) ;  /* 0x0000000800907947 */ /* 0x000fec0003800000 */
.L_x_32167:
[----:B------:R-:W2:Y:S01]  /*46f0*/  LDG.E.64 R2, desc[UR36][R2.64] ;  /* 0x0000002402027981 */ /* 0x000ea2000c1e1b00 */
[----:B------:R-:W-:Y:S01]  /*4700*/  UMOV UR4, 0xf0000000 ;  /* 0xf000000000047882 */ /* 0x000fe20000000000 */
[----:B------:R-:W-:Y:S01]  /*4710*/  UMOV UR5, 0x380fffff ;  /* 0x380fffff00057882 */ /* 0x000fe20000000000 */
[----:B--2---:R-:W0:Y:S01]  /*4720*/  F2F.F32.F64 R0, R2 ;  /* 0x0000000200007310 */ /* 0x004e220000301000 */
[----:B------:R-:W-:-:S14]  /*4730*/  DSETP.GEU.AND P0, PT, |R2|, UR4, PT ;  /* 0x0000000402007e2a */ /* 0x000fdc000bf0e200 */
[----:B0-----:R-:W-:Y:S01]  /*4740*/  @!P0 FMUL R0, R0, 1.175494350822287508e-38 ;  /* 0x0080000000008820 */ /* 0x001fe20000400000 */
[----:B------:R-:W-:Y:S06]  /*4750*/  BRA `(.L_x_32162) ;  /* 0x0000000800747947 */ /* 0x000fec0003800000 */
.L_x_32157:
        /* <DEDUP_REMOVED lines=12> */
.L_x_32171:
[----:B------:R-:W2:Y:S01]  /*4820*/  LDG.E.64 R2, desc[UR36][R2.64] ;  /* 0x0000002402027981 */ /* 0x000ea2000c1e1b00 */
[----:B------:R-:W-:Y:S01]  /*4830*/  UMOV UR4, 0xf0000000 ;  /* 0xf000000000047882 */ /* 0x000fe20000000000 */
[----:B------:R-:W-:Y:S01]  /*4840*/  UMOV UR5, 0x380fffff ;  /* 0x380fffff00057882 */ /* 0x000fe20000000000 */
[----:B--2---:R-:W0:Y:S01]  /*4850*/  F2F.F32.F64 R0, R2 ;  /* 0x0000000200007310 */ /* 0x004e220000301000 */
[----:B------:R-:W-:-:S14]  /*4860*/  DSETP.GEU.AND P0, PT, |R2|, UR4, PT ;  /* 0x0000000402007e2a */ /* 0x000fdc000bf0e200 */
[----:B0-----:R-:W-:Y:S01]  /*4870*/  @!P0 FMUL R0, R0, 1.175494350822287508e-38 ;  /* 0x0080000000008820 */ /* 0x001fe20000400000 */
[----:B------:R-:W-:Y:S06]  /*4880*/  BRA `(.L_x_32162) ;  /* 0x0000000800287947 */ /* 0x000fec0003800000 */
.L_x_32170:
        /* <DEDUP_REMOVED lines=25> */
.L_x_32173:
        /* <DEDUP_REMOVED lines=12> */
.L_x_32172:
[----:B------:R-:W2:Y:S02]  /*4ae0*/  LDG.E.U16 R0, desc[UR36][R2.64] ;  /* 0x0000002402007981 */ /* 0x000ea4000c1e1500 */
[----:B--2---:R-:W-:Y:S01]  /*4af0*/  IMAD.U32 R0, R0, 0x10000, RZ ;  /* 0x0001000000007824 */ /* 0x004fe200078e00ff */
[----:B------:R-:W-:Y:S06]  /*4b00*/  BRA `(.L_x_32162) ;  /* 0x0000000400887947 */ /* 0x000fec0003800000 */
.L_x_32169:
        /* <DEDUP_REMOVED lines=11> */
.L_x_32176:
        /* <DEDUP_REMOVED lines=20> */
.L_x_32178:
[----:B------:R-:W-:Y:S05]  /*4d00*/  BSYNC.RECONVERGENT B0 ;  /* 0x0000000000007941 */ /* 0x000fea0003800200 */
.L_x_32177:
[----:B------:R-:W-:Y:S01]  /*4d10*/  IMAD.SHL.U32 R0, R0, 0x100000, RZ ;  /* 0x0010000000007824 */ /* 0x000fe200078e00ff */
[----:B------:R-:W-:-:S04]  /*4d20*/  LEA R2, R2, 0x3b800000, 0x17 ;  /* 0x3b80000002027811 */ /* 0x000fc800078eb8ff */
[----:B------:R-:W-:Y:S01]  /*4d30*/  LOP3.LUT R0, R2, R0, R7, 0xfe, !PT ;  /* 0x0000000002007212 */ /* 0x000fe200078efe07 */
[----:B------:R-:W-:Y:S06]  /*4d40*/  BRA `(.L_x_32162) ;  /* 0x0000000000f87947 */ /* 0x000fec0003800000 */
.L_x_32175:
        /* <DEDUP_REMOVED lines=20> */
.L_x_32180:
[----:B------:R-:W-:Y:S05]  /*4e90*/  BSYNC.RECONVERGENT B0 ;  /* 0x0000000000007941 */ /* 0x000fea0003800200 */
.L_x_32179:
[----:B------:R-:W-:Y:S02]  /*4ea0*/  SHF.L.U32 R0, R0, 0x15, RZ ;  /* 0x0000001500007819 */ /* 0x000fe400000006ff */
[----:B------:R-:W-:-:S04]  /*4eb0*/  LEA R2, R2, 0x37800000, 0x17 ;  /* 0x3780000002027811 */ /* 0x000fc800078eb8ff */
[----:B------:R-:W-:Y:S01]  /*4ec0*/  LOP3.LUT R0, R2, R0, R7, 0xfe, !PT ;  /* 0x0000000002007212 */ /* 0x000fe200078efe07 */
[----:B------:R-:W-:Y:S06]  /*4ed0*/  BRA `(.L_x_32162) ;  /* 0x0000000000947947 */ /* 0x000fec0003800000 */
.L_x_32174:
        /* <DEDUP_REMOVED lines=14> */
.L_x_32161:
        /* <DEDUP_REMOVED lines=16> */
.L_x_32183:
[----:B------:R-:W-:Y:S01]  /*50c0*/  IMAD.MOV.U32 R0, RZ, RZ, RZ ;  /* 0x000000ffff007224 */ /* 0x000fe200078e00ff */
[----:B------:R-:W-:Y:S06]  /*50d0*/  BRA `(.L_x_32162) ;  /* 0x0000000000147947 */ /* 0x000fec0003800000 */
.L_x_32182:
[----:B------:R-:W2:Y:S02]  /*50e0*/  LDG.E.64 R2, desc[UR36][R2.64] ;  /* 0x0000002402027981 */ /* 0x000ea4000c1e1b00 */
[----:B--2---:R0:W1:Y:S01]  /*50f0*/  I2F.U64 R0, R2 ;  /* 0x0000000200007312 */ /* 0x0040620000301000 */
[----:B------:R-:W-:Y:S05]  /*5100*/  BRA `(.L_x_32162) ;  /* 0x0000000000087947 */ /* 0x000fea0003800000 */
.L_x_32181:
[----:B------:R-:W2:Y:S02]  /*5110*/  LDG.E R0, desc[UR36][R2.64] ;  /* 0x0000002402007981 */ /* 0x000ea4000c1e1900 */
[----:B--2---:R-:W-:-:S07]  /*5120*/  I2FP.F32.U32 R0, R0 ;  /* 0x0000000000007245 */ /* 0x004fce0000201000 */
.L_x_32162:
[----:B------:R-:W-:Y:S05]  /*5130*/  BSYNC.RECONVERGENT B6 ;  /* 0x0000000000067941 */ /* 0x000fea0003800200 */
.L_x_32156:
[----:B------:R-:W2:Y:S01]  /*5140*/  LDCU.64 UR6, c[0x0][0x580] ;  /* 0x0000b000ff0677ac */ /* 0x000ea20008000a00 */
[----:B01---5:R-:W-:Y:S01]  /*5150*/  FMUL.FTZ R4, R0, 1.4426950216293334961 ;  /* 0x3fb8aa3b00047820 */ /* 0x023fe20000410000 */
[----:B------:R-:W-:-:S05]  /*5160*/  UPRMT UR4, UR42, 0x9910, URZ ;  /* 0x000099102a047896 */ /* 0x000fca00080000ff */
[----:B------:R-:W0:Y:S01]  /*5170*/  MUFU.EX2 R4, R4 ;  /* 0x0000000400047308 */ /* 0x000e220000000800 */
        /* <DEDUP_REMOVED lines=15> */
.L_x_32187:
[----:B------:R-:W0:Y:S02]  /*5270*/  F2I.S64.TRUNC R4, R4 ;  /* 0x0000000400047311 */ /* 0x000e24000020d900 */
[----:B0-----:R-:W-:-:S05]  /*5280*/  MOV R7, R4 ;  /* 0x0000000400077202 */ /* 0x001fca0000000f00 */
[----:B------:R3:W-:Y:S01]  /*5290*/  STG.E.U8 desc[UR36][R2.64], R7 ;  /* 0x0000000702007986 */ /* 0x0007e2000c101124 */
[----:B------:R-:W-:Y:S05]  /*52a0*/  BRA `(.L_x_32189) ;  /* 0x0000000c00287947 */ /* 0x000fea0003800000 */
.L_x_32186:
        /* <DEDUP_REMOVED lines=9> */
.L_x_32191:
[----:B------:R-:W0:Y:S02]  /*5340*/  F2I.FTZ.TRUNC.NTZ R5, R4 ;  /* 0x0000000400057305 */ /* 0x000e24000021f100 */
[----:B0-----:R2:W-:Y:S01]  /*5350*/  STG.E desc[UR36][R2.64], R5 ;  /* 0x0000000502007986 */ /* 0x0015e2000c101924 */
[----:B------:R-:W-:Y:S05]  /*5360*/  BRA `(.L_x_32189) ;  /* 0x0000000800f87947 */ /* 0x000fea0003800000 */
.L_x_32190:
[----:B------:R-:W0:Y:S02]  /*5370*/  F2I.FTZ.TRUNC.NTZ R5, R4 ;  /* 0x0000000400057305 */ /* 0x000e24000021f100 */
[----:B0-----:R0:W-:Y:S01]  /*5380*/  STG.E.U16 desc[UR36][R2.64], R5 ;  /* 0x0000000502007986 */ /* 0x0011e2000c101524 */
[----:B------:R-:W-:Y:S05]  /*5390*/  BRA `(.L_x_32189) ;  /* 0x0000000800ec7947 */ /* 0x000fea0003800000 */
.L_x_32185:
        /* <DEDUP_REMOVED lines=8> */
.L_x_32193:
[----:B------:R-:W-:-:S05]  /*5420*/  F2FP.F16.F32.PACK_AB R4, RZ, R4 ;  /* 0x00000004ff04723e */ /* 0x000fca00000000ff */
[----:B------:R0:W-:Y:S01]  /*5430*/  STG.E.U16 desc[UR36][R2.64], R4 ;  /* 0x0000000402007986 */ /* 0x0001e2000c101524 */
[----:B------:R-:W-:Y:S05]  /*5440*/  BRA `(.L_x_32189) ;  /* 0x0000000800c07947 */ /* 0x000fea0003800000 */
.L_x_32192:
        /* <DEDUP_REMOVED lines=9> */
.L_x_32195:
[----:B------:R-:W-:-:S04]  /*54e0*/  F2FP.F16.F32.PACK_AB R5, RZ, R4 ;  /* 0x00000004ff05723e */ /* 0x000fc800000000ff */
[----:B------:R-:W-:-:S05]  /*54f0*/  PRMT R5, R5, 0x5410, RZ ;  /* 0x0000541005057816 */ /* 0x000fca00000000ff */
[----:B------:R0:W-:Y:S01]  /*5500*/  STG.E desc[UR36][R2.64], R5 ;  /* 0x0000000502007986 */ /* 0x0001e2000c101924 */
[----:B------:R-:W-:Y:S05]  /*5510*/  BRA `(.L_x_32189) ;  /* 0x00000008008c7947 */ /* 0x000fea0003800000 */
.L_x_32194:
[----:B------:R-:W-:-:S06]  /*5520*/  FMUL.FTZ R4, R4, 1 ;  /* 0x3f80000004047820 */ /* 0x000fcc0000410000 */
[----:B------:R-:W0:Y:S02]  /*5530*/  F2F.F64.F32 R4, R4 ;  /* 0x0000000400047310 */ /* 0x000e240000201800 */
[----:B0-----:R0:W-:Y:S01]  /*5540*/  STG.E.64 desc[UR36][R2.64], R4 ;  /* 0x0000000402007986 */ /* 0x0011e2000c101b24 */
[----:B------:R-:W-:Y:S05]  /*5550*/  BRA `(.L_x_32189) ;  /* 0x00000008007c7947 */ /* 0x000fea0003800000 */
.L_x_32184:
        /* <DEDUP_REMOVED lines=13> */
.L_x_32199:
        /* <DEDUP_REMOVED lines=16> */
.L_x_32202:
[----:B------:R-:W-:-:S04]  /*5730*/  SHF.R.U32.HI R4, RZ, 0x18, R4 ;  /* 0x00000018ff047819 */ /* 0x000fc80000011604 */
[----:B------:R-:W-:-:S04]  /*5740*/  LOP3.LUT R4, R5, 0x80, R4, 0xf8, !PT ;  /* 0x0000008005047812 */ /* 0x000fc800078ef804 */
[----:B------:R-:W-:-:S07]  /*5750*/  PRMT R0, R4, 0x7610, R0 ;  /* 0x0000761004007816 */ /* 0x000fce0000000000 */
.L_x_32201:
[----:B------:R-:W-:Y:S05]  /*5760*/  BSYNC.RECONVERGENT B0 ;  /* 0x0000000000007941 */ /* 0x000fea0003800200 */
.L_x_32200:
[----:B------:R0:W-:Y:S01]  /*5770*/  STG.E.U8 desc[UR36][R2.64], R0 ;  /* 0x0000000002007986 */ /* 0x0001e2000c101124 */
[----:B------:R-:W-:Y:S05]  /*5780*/  BRA `(.L_x_32189) ;  /* 0x0000000400f07947 */ /* 0x000fea0003800000 */
.L_x_32198:
        /* <DEDUP_REMOVED lines=16> */
.L_x_32205:
[----:B------:R-:W-:-:S04]  /*5890*/  SHF.R.U32.HI R4, RZ, 0x18, R4 ;  /* 0x00000018ff047819 */ /* 0x000fc80000011604 */
[----:B------:R-:W-:-:S04]  /*58a0*/  LOP3.LUT R5, R5, 0x80, R4, 0xf8, !PT ;  /* 0x0000008005057812 */ /* 0x000fc800078ef804 */
[----:B------:R-:W-:-:S07]  /*58b0*/  PRMT R0, R5, 0x7610, R0 ;  /* 0x0000761005007816 */ /* 0x000fce0000000000 */
.L_x_32204:
[----:B------:R-:W-:Y:S05]  /*58c0*/  BSYNC.RECONVERGENT B0 ;  /* 0x0000000000007941 */ /* 0x000fea0003800200 */
.L_x_32203:
[----:B------:R0:W-:Y:S01]  /*58d0*/  STG.E.U8 desc[UR36][R2.64], R0 ;  /* 0x0000000002007986 */ /* 0x0001e2000c101124 */
[----:B------:R-:W-:Y:S05]  /*58e0*/  BRA `(.L_x_32189) ;  /* 0x0000000400987947 */ /* 0x000fea0003800000 */
.L_x_32197:
        /* <DEDUP_REMOVED lines=21> */
.L_x_32207:
[----:B------:R-:W0:Y:S02]  /*5a40*/  F2I.U64.TRUNC R4, R4 ;  /* 0x0000000400047311 */ /* 0x000e24000020d800 */
[----:B0-----:R0:W-:Y:S01]  /*5a50*/  STG.E.64 desc[UR36][R2.64], R4 ;  /* 0x0000000402007986 */ /* 0x0011e2000c101b24 */
[----:B------:R-:W-:Y:S05]  /*5a60*/  BRA `(.L_x_32189) ;  /* 0x0000000400387947 */ /* 0x000fea0003800000 */
.L_x_32206:
[----:B------:R-:W0:Y:S02]  /*5a70*/  F2I.FTZ.U32.TRUNC.NTZ R5, R4 ;  /* 0x0000000400057305 */ /* 0x000e24000021f000 */
[----:B0-----:R0:W-:Y:S01]  /*5a80*/  STG.E desc[UR36][R2.64], R5 ;  /* 0x0000000502007986 */ /* 0x0011e2000c101924 */
[----:B------:R-:W-:Y:S05]  /*5a90*/  BRA `(.L_x_32189) ;  /* 0x00000004002c7947 */ /* 0x000fea0003800000 */
.L_x_32196:
        /* <DEDUP_REMOVED lines=10> */
.L_x_32209:
[----:B------:R-:W-:Y:S01]  /*5b40*/  FMUL.FTZ R4, R4, 1 ;  /* 0x3f80000004047820 */ /* 0x000fe20000410000 */
[----:B------:R-:W-:-:S05]  /*5b50*/  CS2R R6, SRZ ;  /* 0x0000000000067805 */ /* 0x000fca000001ff00 */
[----:B------:R-:W0:Y:S02]  /*5b60*/  F2F.F64.F32 R4, R4 ;  /* 0x0000000400047310 */ /* 0x000e240000201800 */
[----:B0-----:R0:W-:Y:S01]  /*5b70*/  STG.E.128 desc[UR36][R2.64], R4 ;  /* 0x0000000402007986 */ /* 0x0011e2000c101d24 */
[----:B------:R-:W-:Y:S05]  /*5b80*/  BRA `(.L_x_32189) ;  /* 0x0000000000f07947 */ /* 0x000fea0003800000 */
.L_x_32208:
[----:B------:R-:W-:-:S09]  /*5b90*/  UISETP.NE.AND UP0, UPT, UR4, 0xf, UPT ;  /* 0x0000000f0400788c */ /* 0x000fd2000bf05270 */
[----:B------:R-:W-:Y:S05]  /*5ba0*/  BRA.U !UP0, `(.L_x_32210) ;  /* 0x0000000108e07547 */ /* 0x000fea000b800000 */
[----:B------:R-:W-:-:S09]  /*5bb0*/  UISETP.NE.AND UP0, UPT, UR4, 0x17, UPT ;  /* 0x000000170400788c */ /* 0x000fd2000bf05270 */
[----:B------:R-:W-:Y:S05]  /*5bc0*/  BRA.U !UP0, `(.L_x_32211) ;  /* 0x00000001088c7547 */ /* 0x000fea000b800000 */
[----:B------:R-:W-:-:S09]  /*5bd0*/  UISETP.NE.AND UP0, UPT, UR4, 0x18, UPT ;  /* 0x000000180400788c */ /* 0x000fd2000bf05270 */
[----:B------:R-:W-:Y:S05]  /*5be0*/  BRA.U !UP0, `(.L_x_32212) ;  /* 0x0000000108447547 */ /* 0x000fea000b800000 */
.L_x_32188:
        /* <DEDUP_REMOVED lines=16> */
.L_x_32213:
[----:B------:R-:W-:Y:S05]  /*5cf0*/  BRA `(.L_x_32189) ;  /* 0x0000000000947947 */ /* 0x000fea0003800000 */
.L_x_32212:
        /* <DEDUP_REMOVED lines=12> */
.L_x_32215:
[----:B------:R-:W-:Y:S05]  /*5dc0*/  BSYNC.RECONVERGENT B0 ;  /* 0x0000000000007941 */ /* 0x000fea0003800200 */
.L_x_32214:
[----:B------:R-:W-:-:S05]  /*5dd0*/  LOP3.LUT R5, R0, 0x80, R7, 0xf8, !PT ;  /* 0x0000008000057812 */ /* 0x000fca00078ef807 */
[----:B------:R0:W-:Y:S01]  /*5de0*/  STG.E.U8 desc[UR36][R2.64], R5 ;  /* 0x0000000502007986 */ /* 0x0001e2000c101124 */
[----:B------:R-:W-:Y:S05]  /*5df0*/  BRA `(.L_x_32189) ;  /* 0x0000000000547947 */ /* 0x000fea0003800000 */
.L_x_32211:
        /* <DEDUP_REMOVED lines=11> */
.L_x_32217:
[----:B------:R-:W-:Y:S02]  /*5eb0*/  ISETP.GT.U32.AND P0, PT, R6, 0x7f800000, PT ;  /* 0x7f8000000600780c */ /* 0x000fe40003f04070 */
[----:B------:R-:W-:-:S04]  /*5ec0*/  MOV R0, 0x7f ;  /* 0x0000007f00007802 */ /* 0x000fc80000000f00 */
[----:B------:R-:W-:-:S07]  /*5ed0*/  SEL R0, R0, 0x7c, P0 ;  /* 0x0000007c00007807 */ /* 0x000fce0000000000 */
.L_x_32218:
[----:B------:R-:W-:Y:S05]  /*5ee0*/  BSYNC.RECONVERGENT B0 ;  /* 0x0000000000007941 */ /* 0x000fea0003800200 */
.L_x_32216:
[----:B------:R-:W-:-:S04]  /*5ef0*/  SHF.R.U32.HI R5, RZ, 0x18, R4 ;  /* 0x00000018ff057819 */ /* 0x000fc80000011604 */
[----:B------:R-:W-:-:S05]  /*5f00*/  LOP3.LUT R5, R0, 0x80, R5, 0xf8, !PT ;  /* 0x0000008000057812 */ /* 0x000fca00078ef805 */
[----:B------:R0:W-:Y:S01]  /*5f10*/  STG.E.U8 desc[UR36][R2.64], R5 ;  /* 0x0000000502007986 */ /* 0x0001e2000c101124 */
[----:B------:R-:W-:Y:S05]  /*5f20*/  BRA `(.L_x_32189) ;  /* 0x0000000000087947 */ /* 0x000fea0003800000 */
.L_x_32210:
[----:B------:R-:W-:-:S05]  /*5f30*/  F2FP.BF16.F32.PACK_AB R4, RZ, R4 ;  /* 0x00000004ff04723e */ /* 0x000fca00000010ff */
[----:B------:R0:W-:Y:S02]  /*5f40*/  STG.E.U16 desc[UR36][R2.64], R4 ;  /* 0x0000000402007986 */ /* 0x0001e4000c101524 */
.L_x_32189:
[----:B------:R-:W-:-:S07]  /*5f50*/  VIADD R17, R17, 0x80 ;  /* 0x0000008011117836 */ /* 0x000fce0000000000 */
.L_x_32154:
[----:B------:R-:W-:Y:S05]  /*5f60*/  BSYNC.RECONVERGENT B7 ;  /* 0x0000000000077941 */ /* 0x000fea0003800200 */
.L_x_32153:
        /* <DEDUP_REMOVED lines=307> */
.L_x_32221:
        /* <DEDUP_REMOVED lines=18> */
.L_x_32226:
[----:B------:R-:W2:Y:S02]  /*73c0*/  LDG.E.U8 R0, desc[UR36][R2.64] ;  /* 0x0000002402007981 */ /* 0x000ea4000c1e1100 */
[----:B--2---:R-:W-:Y:S01]  /*73d0*/  I2FP.F32.U32 R0, R0 ;  /* 0x0000000000007245 */ /* 0x004fe20000201000 */
[----:B------:R-:W-:Y:S06]  /*73e0*/  BRA `(.L_x_32228) ;  /* 0x0000000c00247947 */ /* 0x000fec0003800000 */
.L_x_32225:
[----:B------:R-:W-:-:S09]  /*73f0*/  UISETP.NE.AND UP0, UPT, UR4, 0x2, UPT ;  /* 0x000000020400788c */ /* 0x000fd2000bf05270 */
[----:B------:R-:W-:Y:S05]  /*7400*/  BRA.U !UP0, `(.L_x_32229) ;  /* 0x0000000108287547 */ /* 0x000fea000b800000 */
[----:B------:R-:W-:-:S09]  /*7410*/  UISETP.NE.AND UP0, UPT, UR4, 0x3, UPT ;  /* 0x000000030400788c */ /* 0x000fd2000bf05270 */
[----:B------:R-:W-:Y:S05]  /*7420*/  BRA.U !UP0, `(.L_x_32230) ;  /* 0x0000000108147547 */ /* 0x000fea000b800000 */
[----:B------:R-:W-:-:S09]  /*7430*/  UISETP.NE.AND UP0, UPT, UR4, 0x4, UPT ;  /* 0x000000040400788c */ /* 0x000fd2000bf05270 */
[----:B------:R-:W-:Y:S05]  /*7440*/  BRA.U UP0, `(.L_x_32227) ;  /* 0x0000000900b07547 */ /* 0x000fea000b800000 */
[----:B------:R-:W2:Y:S02]  /*7450*/  LDG.E.64 R2, desc[UR36][R2.64] ;  /* 0x0000002402027981 */ /* 0x000ea4000c1e1b00 */
[----:B--2---:R3:W4:Y:S01]  /*7460*/  I2F.S64 R0, R2 ;  /* 0x0000000200007312 */ /* 0x0047220000301400 */
[----:B------:R-:W-:Y:S05]  /*7470*/  BRA `(.L_x_32228) ;  /* 0x0000000c00007947 */ /* 0x000fea0003800000 */
.L_x_32230:
[----:B------:R-:W2:Y:S02]  /*7480*/  LDG.E R0, desc[UR36][R2.64] ;  /* 0x0000002402007981 */ /* 0x000ea4000c1e1900 */
[----:B--2---:R-:W-:Y:S01]  /*7490*/  I2FP.F32.S32 R0, R0 ;  /* 0x0000000000007245 */ /* 0x004fe20000201400 */
[----:B------:R-:W-:Y:S06]  /*74a0*/  BRA `(.L_x_32228) ;  /* 0x0000000800f47947 */ /* 0x000fec0003800000 */
.L_x_32229:
[----:B------:R-:W2:Y:S02]  /*74b0*/  LDG.E.U16 R0, desc[UR36][R2.64] ;  /* 0x0000002402007981 */ /* 0x000ea4000c1e1500 */
[----:B--2---:R-:W2:Y:S01]  /*74c0*/  I2F.S16 R0, R0 ;  /* 0x0000000000007306 */ /* 0x004ea20000101400 */
[----:B------:R-:W-:Y:S05]  /*74d0*/  BRA `(.L_x_32228) ;  /* 0x0000000800e87947 */ /* 0x000fea0003800000 */
.L_x_32224:
        /* <DEDUP_REMOVED lines=8> */
.L_x_32232:
[----:B------:R-:W2:Y:S02]  /*7560*/  LDG.E.U16 R0, desc[UR36][R2.64] ;  /* 0x0000002402007981 */ /* 0x000ea4000c1e1500 */
[----:B--2---:R-:W-:Y:S01]  /*7570*/  HADD2.F32 R0, -RZ, R0.H0_H0 ;  /* 0x20000000ff007230 */ /* 0x004fe20000004100 */
[----:B------:R-:W-:Y:S06]  /*7580*/  BRA `(.L_x_32228) ;  /* 0x0000000800bc7947 */ /* 0x000fec0003800000 */
.L_x_32231:
        /* <DEDUP_REMOVED lines=8> */
.L_x_32234:
[----:B------:R-:W2:Y:S02]  /*7610*/  LDG.E.U16 R0, desc[UR36][R2.64] ;  /* 0x0000002402007981 */ /* 0x000ea4000c1e1500 */
[----:B--2---:R-:W-:Y:S01]  /*7620*/  HADD2.F32 R0, -RZ, R0.H0_H0 ;  /* 0x20000000ff007230 */ /* 0x004fe20000004100 */
[----:B------:R-:W-:Y:S06]  /*7630*/  BRA `(.L_x_32228) ;  /* 0x0000000800907947 */ /* 0x000fec0003800000 */
.L_x_32233:
[----:B------:R-:W2:Y:S01]  /*7640*/  LDG.E.64 R2, desc[UR36][R2.64] ;  /* 0x0000002402027981 */ /* 0x000ea2000c1e1b00 */
[----:B------:R-:W-:Y:S01]  /*7650*/  UMOV UR4, 0xf0000000 ;  /* 0xf000000000047882 */ /* 0x000fe20000000000 */
[----:B------:R-:W-:Y:S01]  /*7660*/  UMOV UR5, 0x380fffff ;  /* 0x380fffff00057882 */ /* 0x000fe20000000000 */
[----:B--2---:R-:W0:Y:S01]  /*7670*/  F2F.F32.F64 R0, R2 ;  /* 0x0000000200007310 */ /* 0x004e220000301000 */
[----:B------:R-:W-:-:S14]  /*7680*/  DSETP.GEU.AND P0, PT, |R2|, UR4, PT ;  /* 0x0000000402007e2a */ /* 0x000fdc000bf0e200 */
[----:B0-----:R-:W-:Y:S01]  /*7690*/  @!P0 FMUL R0, R0, 1.175494350822287508e-38 ;  /* 0x0080000000008820 */ /* 0x001fe20000400000 */
[----:B------:R-:W-:Y:S06]  /*76a0*/  BRA `(.L_x_32228) ;  /* 0x0000000800747947 */ /* 0x000fec0003800000 */
.L_x_32223:
        /* <DEDUP_REMOVED lines=12> */
.L_x_32237:
[----:B------:R-:W2:Y:S01]  /*7770*/  LDG.E.64 R2, desc[UR36][R2.64] ;  /* 0x0000002402027981 */ /* 0x000ea2000c1e1b00 */
[----:B------:R-:W-:Y:S01]  /*7780*/  UMOV UR4, 0xf0000000 ;  /* 0xf000000000047882 */ /* 0x000fe20000000000 */
[----:B------:R-:W-:Y:S01]  /*7790*/  UMOV UR5, 0x380fffff ;  /* 0x380fffff00057882 */ /* 0x000fe20000000000 */
[----:B--2---:R-:W0:Y:S01]  /*77a0*/  F2F.F32.F64 R0, R2 ;  /* 0x0000000200007310 */ /* 0x004e220000301000 */
[----:B------:R-:W-:-:S14]  /*77b0*/  DSETP.GEU.AND P0, PT, |R2|, UR4, PT ;  /* 0x0000000402007e2a */ /* 0x000fdc000bf0e200 */
[----:B0-----:R-:W-:Y:S01]  /*77c0*/  @!P0 FMUL R0, R0, 1.175494350822287508e-38 ;  /* 0x0080000000008820 */ /* 0x001fe20000400000 */
[----:B------:R-:W-:Y:S06]  /*77d0*/  BRA `(.L_x_32228) ;  /* 0x0000000800287947 */ /* 0x000fec0003800000 */
.L_x_32236:
        /* <DEDUP_REMOVED lines=25> */
.L_x_32239:
        /* <DEDUP_REMOVED lines=12> */
.L_x_32238:
[----:B------:R-:W2:Y:S02]  /*7a30*/  LDG.E.U16 R0, desc[UR36][R2.64] ;  /* 0x0000002402007981 */ /* 0x000ea4000c1e1500 */
[----:B--2---:R-:W-:Y:S01]  /*7a40*/  IMAD.U32 R0, R0, 0x10000, RZ ;  /* 0x0001000000007824 */ /* 0x004fe200078e00ff */
[----:B------:R-:W-:Y:S06]  /*7a50*/  BRA `(.L_x_32228) ;  /* 0x0000000400887947 */ /* 0x000fec0003800000 */
.L_x_32235:
        /* <DEDUP_REMOVED lines=11> */
.L_x_32242:
        /* <DEDUP_REMOVED lines=20> */
.L_x_32244:
[----:B------:R-:W-:Y:S05]  /*7c50*/  BSYNC.RECONVERGENT B0 ;  /* 0x0000000000007941 */ /* 0x000fea0003800200 */
.L_x_32243:
[----:B------:R-:W-:Y:S02]  /*7c60*/  SHF.L.U32 R0, R0, 0x14, RZ ;  /* 0x0000001400007819 */ /* 0x000fe400000006ff */
[----:B------:R-:W-:-:S04]  /*7c70*/  LEA R2, R2, 0x3b800000, 0x17 ;  /* 0x3b80000002027811 */ /* 0x000fc800078eb8ff */
[----:B------:R-:W-:Y:S01]  /*7c80*/  LOP3.LUT R0, R2, R0, R7, 0xfe, !PT ;  /* 0x0000000002007212 */ /* 0x000fe200078efe07 */
[----:B------:R-:W-:Y:S06]  /*7c90*/  BRA `(.L_x_32228) ;  /* 0x0000000000f87947 */ /* 0x000fec0003800000 */
.L_x_32241:
        /* <DEDUP_REMOVED lines=20> */
.L_x_32246:
[----:B------:R-:W-:Y:S05]  /*7de0*/  BSYNC.RECONVERGENT B0 ;  /* 0x0000000000007941 */ /* 0x000fea0003800200 */
.L_x_32245:
[----:B------:R-:W-:Y:S01]  /*7df0*/  IMAD.SHL.U32 R0, R0, 0x200000, RZ ;  /* 0x0020000000007824 */ /* 0x000fe200078e00ff */
[----:B------:R-:W-:-:S04]  /*7e00*/  LEA R2, R2, 0x37800000, 0x17 ;  /* 0x3780000002027811 */ /* 0x000fc800078eb8ff */
[----:B------:R-:W-:Y:S01]  /*7e10*/  LOP3.LUT R0, R2, R0, R7, 0xfe, !PT ;  /* 0x0000000002007212 */ /* 0x000fe200078efe07 */
[----:B------:R-:W-:Y:S06]  /*7e20*/  BRA `(.L_x_32228) ;  /* 0x0000000000947947 */ /* 0x000fec0003800000 */
.L_x_32240:
        /* <DEDUP_REMOVED lines=14> */
.L_x_32227:
        /* <DEDUP_REMOVED lines=16> */
.L_x_32249:
[----:B------:R-:W-:Y:S01]  /*8010*/  MOV R0, RZ ;  /* 0x000000ff00007202 */ /* 0x000fe20000000f00 */
[----:B------:R-:W-:Y:S06]  /*8020*/  BRA `(.L_x_32228) ;  /* 0x0000000000147947 */ /* 0x000fec0003800000 */
.L_x_32248:
[----:B------:R-:W2:Y:S02]  /*8030*/  LDG.E.64 R2, desc[UR36][R2.64] ;  /* 0x0000002402027981 */ /* 0x000ea4000c1e1b00 */
[----:B--2---:R0:W1:Y:S01]  /*8040*/  I2F.U64 R0, R2 ;  /* 0x0000000200007312 */ /* 0x0040620000301000 */
[----:B------:R-:W-:Y:S05]  /*8050*/  BRA `(.L_x_32228) ;  /* 0x0000000000087947 */ /* 0x000fea0003800000 */
.L_x_32247:
[----:B------:R-:W2:Y:S02]  /*8060*/  LDG.E R0, desc[UR36][R2.64] ;  /* 0x0000002402007981 */ /* 0x000ea4000c1e1900 */
[----:B--2---:R-:W-:-:S07]  /*8070*/  I2FP.F32.U32 R0, R0 ;  /* 0x0000000000007245 */ /* 0x004fce0000201000 */
.L_x_32228:
[----:B------:R-:W-:Y:S05]  /*8080*/  BSYNC.RECONVERGENT B6 ;  /* 0x0000000000067941 */ /* 0x000fea0003800200 */
.L_x_32222:
[----:B------:R-:W0:Y:S01]  /*8090*/  LDCU.64 UR6, c[0x0][0x580] ;  /* 0x0000b000ff0677ac */ /* 0x000e220008000a00 */
[----:B-12-45:R-:W-:Y:S01]  /*80a0*/  FMUL.FTZ R4, R0, 1.4426950216293334961 ;  /* 0x3fb8aa3b00047820 */ /* 0x036fe20000410000 */
[----:B------:R-:W-:-:S05]  /*80b0*/  UPRMT UR4, UR42, 0x9910, URZ ;  /* 0x000099102a047896 */ /* 0x000fca00080000ff */
[----:B------:R-:W1:Y:S01]  /*80c0*/  MUFU.EX2 R4, R4 ;  /* 0x0000000400047308 */ /* 0x000e620000000800 */
[----:B------:R-:W-:Y:S01]  /*80d0*/  UISETP.GT.AND UP0, UPT, UR4, 0x9, UPT ;  /* 0x000000090400788c */ /* 0x000fe2000bf04270 */
[----:B0--3--:R-:W-:-:S05]  /*80e0*/  IADD3 R2, P0, PT, R16, UR6, RZ ;  /* 0x0000000610027c10 */ /* 0x009fca000ff1e0ff */
[----:B------:R-:W-:-:S03]  /*80f0*/  IMAD.X R3, RZ, RZ, UR7, P0 ;  /* 0x00000007ff037e24 */ /* 0x000fc600080e06ff */
[----:B-1----:R-:W-:Y:S05]  /*8100*/  BRA.U UP0, `(.L_x_32250) ;  /* 0x0000000100e87547 */ /* 0x002fea000b800000 */
        /* <DEDUP_REMOVED lines=11> */
.L_x_32253:
[----:B------:R-:W0:Y:S02]  /*81c0*/  F2I.S64.TRUNC R4, R4 ;  /* 0x0000000400047311 */ /* 0x000e24000020d900 */
[----:B0-----:R-:W-:-:S05]  /*81d0*/  IMAD.MOV.U32 R7, RZ, RZ, R4 ;  /* 0x000000ffff077224 */ /* 0x001fca00078e0004 */
[----:B------:R0:W-:Y:S01]  /*81e0*/  STG.E.U8 desc[UR36][R2.64], R7 ;  /* 0x0000000702007986 */ /* 0x0001e2000c101124 */
[----:B------:R-:W-:Y:S05]  /*81f0*/  BRA `(.L_x_32255) ;  /* 0x0000000c00287947 */ /* 0x000fea0003800000 */
.L_x_32252:
        /* <DEDUP_REMOVED lines=9> */
.L_x_32257:
[----:B------:R-:W0:Y:S02]  /*8290*/  F2I.FTZ.TRUNC.NTZ R5, R4 ;  /* 0x0000000400057305 */ /* 0x000e24000021f100 */
[----:B0-----:R0:W-:Y:S01]  /*82a0*/  STG.E desc[UR36][R2.64], R5 ;  /* 0x0000000502007986 */ /* 0x0011e2000c101924 */
[----:B------:R-:W-:Y:S05]  /*82b0*/  BRA `(.L_x_32255) ;  /* 0x0000000800f87947 */ /* 0x000fea0003800000 */
.L_x_32256:
[----:B------:R-:W0:Y:S02]  /*82c0*/  F2I.FTZ.TRUNC.NTZ R5, R4 ;  /* 0x0000000400057305 */ /* 0x000e24000021f100 */
[----:B0-----:R0:W-:Y:S01]  /*82d0*/  STG.E.U16 desc[UR36][R2.64], R5 ;  /* 0x0000000502007986 */ /* 0x0011e2000c101524 */
[----:B------:R-:W-:Y:S05]  /*82e0*/  BRA `(.L_x_32255) ;  /* 0x0000000800ec7947 */ /* 0x000fea0003800000 */
.L_x_32251:
        /* <DEDUP_REMOVED lines=8> */
.L_x_32259:
[----:B------:R-:W-:-:S05]  /*8370*/  F2FP.F16.F32.PACK_AB R4, RZ, R4 ;  /* 0x00000004ff04723e */ /* 0x000fca00000000ff */
[----:B------:R0:W-:Y:S01]  /*8380*/  STG.E.U16 desc[UR36][R2.64], R4 ;  /* 0x0000000402007986 */ /* 0x0001e2000c101524 */
[----:B------:R-:W-:Y:S05]  /*8390*/  BRA `(.L_x_32255) ;  /* 0x0000000800c07947 */ /* 0x000fea0003800000 */
.L_x_32258:
        /* <DEDUP_REMOVED lines=9> */
.L_x_32261:
[----:B------:R-:W-:-:S04]  /*8430*/  F2FP.F16.F32.PACK_AB R5, RZ, R4 ;  /* 0x00000004ff05723e */ /* 0x000fc800000000ff */
[----:B------:R-:W-:-:S05]  /*8440*/  PRMT R5, R5, 0x5410, RZ ;  /* 0x0000541005057816 */ /* 0x000fca00000000ff */
[----:B------:R0:W-:Y:S01]  /*8450*/  STG.E desc[UR36][R2.64], R5 ;  /* 0x0000000502007986 */ /* 0x0001e2000c101924 */
[----:B------:R-:W-:Y:S05]  /*8460*/  BRA `(.L_x_32255) ;  /* 0x00000008008c7947 */ /* 0x000fea0003800000 */
.L_x_32260:
[----:B------:R-:W-:-:S06]  /*8470*/  FMUL.FTZ R4, R4, 1 ;  /* 0x3f80000004047820 */ /* 0x000fcc0000410000 */
[----:B------:R-:W0:Y:S02]  /*8480*/  F2F.F64.F32 R4, R4 ;  /* 0x0000000400047310 */ /* 0x000e240000201800 */
[----:B0-----:R0:W-:Y:S01]  /*8490*/  STG.E.64 desc[UR36][R2.64], R4 ;  /* 0x0000000402007986 */ /* 0x0011e2000c101b24 */
[----:B------:R-:W-:Y:S05]  /*84a0*/  BRA `(.L_x_32255) ;  /* 0x00000008007c7947 */ /* 0x000fea0003800000 */
.L_x_32250:
        /* <DEDUP_REMOVED lines=13> */
.L_x_32265:
        /* <DEDUP_REMOVED lines=16> */
.L_x_32268:
[----:B------:R-:W-:-:S04]  /*8680*/  SHF.R.U32.HI R4, RZ, 0x18, R4 ;  /* 0x00000018ff047819 */ /* 0x000fc80000011604 */
[----:B------:R-:W-:-:S04]  /*8690*/  LOP3.LUT R4, R5, 0x80, R4, 0xf8, !PT ;  /* 0x0000008005047812 */ /* 0x000fc800078ef804 */
[----:B------:R-:W-:-:S07]  /*86a0*/  PRMT R0, R4, 0x7610, R0 ;  /* 0x0000761004007816 */ /* 0x000fce0000000000 */
.L_x_32267:
[----:B------:R-:W-:Y:S05]  /*86b0*/  BSYNC.RECONVERGENT B0 ;  /* 0x0000000000007941 */ /* 0x000fea0003800200 */
.L_x_32266:
[----:B------:R0:W-:Y:S01]  /*86c0*/  STG.E.U8 desc[UR36][R2.64], R0 ;  /* 0x0000000002007986 */ /* 0x0001e2000c101124 */
[----:B------:R-:W-:Y:S05]  /*86d0*/  BRA `(.L_x_32255) ;  /* 0x0000000400f07947 */ /* 0x000fea0003800000 */
.L_x_32264:
        /* <DEDUP_REMOVED lines=16> */
.L_x_32271:
[----:B------:R-:W-:-:S04]  /*87e0*/  SHF.R.U32.HI R4, RZ, 0x18, R4 ;  /* 0x00000018ff047819 */ /* 0x000fc80000011604 */
[----:B------:R-:W-:-:S04]  /*87f0*/  LOP3.LUT R5, R5, 0x80, R4, 0xf8, !PT ;  /* 0x0000008005057812 */ /* 0x000fc800078ef804 */
[----:B------:R-:W-:-:S07]  /*8800*/  PRMT R0, R5, 0x7610, R0 ;  /* 0x0000761005007816 */ /* 0x000fce0000000000 */
.L_x_32270:
[----:B------:R-:W-:Y:S05]  /*8810*/  BSYNC.RECONVERGENT B0 ;  /* 0x0000000000007941 */ /* 0x000fea0003800200 */
.L_x_32269:
[----:B------:R0:W-:Y:S01]  /*8820*/  STG.E.U8 desc[UR36][R2.64], R0 ;  /* 0x0000000002007986 */ /* 0x0001e2000c101124 */
[----:B------:R-:W-:Y:S05]  /*8830*/  BRA `(.L_x_32255) ;  /* 0x0000000400987947 */ /* 0x000fea0003800000 */
.L_x_32263:
        /* <DEDUP_REMOVED lines=21> */
.L_x_32273:
[----:B------:R-:W0:Y:S02]  /*8990*/  F2I.U64.TRUNC R4, R4 ;  /* 0x0000000400047311 */ /* 0x000e24000020d800 */
[----:B0-----:R0:W-:Y:S01]  /*89a0*/  STG.E.64 desc[UR36][R2.64], R4 ;  /* 0x0000000402007986 */ /* 0x0011e2000c101b24 */
[----:B------:R-:W-:Y:S05]  /*89b0*/  BRA `(.L_x_32255) ;  /* 0x0000000400387947 */ /* 0x000fea0003800000 */
.L_x_32272:
[----:B------:R-:W0:Y:S02]  /*89c0*/  F2I.FTZ.U32.TRUNC.NTZ R5, R4 ;  /* 0x0000000400057305 */ /* 0x000e24000021f000 */
[----:B0-----:R0:W-:Y:S01]  /*89d0*/  STG.E desc[UR36][R2.64], R5 ;  /* 0x0000000502007986 */ /* 0x0011e2000c101924 */
[----:B------:R-:W-:Y:S05]  /*89e0*/  BRA `(.L_x_32255) ;  /* 0x00000004002c7947 */ /* 0x000fea0003800000 */
.L_x_32262:
        /* <DEDUP_REMOVED lines=10> */
.L_x_32275:
[----:B------:R-:W-:Y:S01]  /*8a90*/  FMUL.FTZ R4, R4, 1 ;  /* 0x3f80000004047820 */ /* 0x000fe20000410000 */
[----:B------:R-:W-:-:S05]  /*8aa0*/  CS2R R6, SRZ ;  /* 0x0000000000067805 */ /* 0x000fca000001ff00 */
[----:B------:R-:W0:Y:S02]  /*8ab0*/  F2F.F64.F32 R4, R4 ;  /* 0x0000000400047310 */ /* 0x000e240000201800 */
[----:B0-----:R4:W-:Y:S01]  /*8ac0*/  STG.E.128 desc[UR36][R2.64], R4 ;  /* 0x0000000402007986 */ /* 0x0019e2000c101d24 */
[----:B------:R-:W-:Y:S05]  /*8ad0*/  BRA `(.L_x_32255) ;  /* 0x0000000000f07947 */ /* 0x000fea0003800000 */
.L_x_32274:
[----:B------:R-:W-:-:S09]  /*8ae0*/  UISETP.NE.AND UP0, UPT, UR4, 0xf, UPT ;  /* 0x0000000f0400788c */ /* 0x000fd2000bf05270 */
[----:B------:R-:W-:Y:S05]  /*8af0*/  BRA.U !UP0, `(.L_x_32276) ;  /* 0x0000000108e07547 */ /* 0x000fea000b800000 */
[----:B------:R-:W-:-:S09]  /*8b00*/  UISETP.NE.AND UP0, UPT, UR4, 0x17, UPT ;  /* 0x000000170400788c */ /* 0x000fd2000bf05270 */
[----:B------:R-:W-:Y:S05]  /*8b10*/  BRA.U !UP0, `(.L_x_32277) ;  /* 0x00000001088c7547 */ /* 0x000fea000b800000 */
[----:B------:R-:W-:-:S09]  /*8b20*/  UISETP.NE.AND UP0, UPT, UR4, 0x18, UPT ;  /* 0x000000180400788c */ /* 0x000fd2000bf05270 */
[----:B------:R-:W-:Y:S05]  /*8b30*/  BRA.U !UP0, `(.L_x_32278) ;  /* 0x0000000108447547 */ /* 0x000fea000b800000 */
.L_x_32254:
        /* <DEDUP_REMOVED lines=16> */
.L_x_32279:
[----:B------:R-:W-:Y:S05]  /*8c40*/  BRA `(.L_x_32255) ;  /* 0x0000000000947947 */ /* 0x000fea0003800000 */
.L_x_32278:
        /* <DEDUP_REMOVED lines=12> */
.L_x_32281:
[----:B------:R-:W-:Y:S05]  /*8d10*/  BSYNC.RECONVERGENT B0 ;  /* 0x0000000000007941 */ /* 0x000fea0003800200 */
.L_x_32280:
[----:B------:R-:W-:-:S05]  /*8d20*/  LOP3.LUT R5, R0, 0x80, R7, 0xf8, !PT ;  /* 0x0000008000057812 */ /* 0x000fca00078ef807 */
[----:B------:R2:W-:Y:S01]  /*8d30*/  STG.E.U8 desc[UR36][R2.64], R5 ;  /* 0x0000000502007986 */ /* 0x0005e2000c101124 */
[----:B------:R-:W-:Y:S05]  /*8d40*/  BRA `(.L_x_32255) ;  /* 0x0000000000547947 */ /* 0x000fea0003800000 */
.L_x_32277:
        /* <DEDUP_REMOVED lines=11> */
.L_x_32283:
[----:B------:R-:W-:Y:S01]  /*8e00*/  IMAD.MOV.U32 R0, RZ, RZ, 0x7f ;  /* 0x0000007fff007424 */ /* 0x000fe200078e00ff */
[----:B------:R-:W-:-:S04]  /*8e10*/  ISETP.GT.U32.AND P0, PT, R6, 0x7f800000, PT ;  /* 0x7f8000000600780c */ /* 0x000fc80003f04070 */
[----:B------:R-:W-:-:S09]  /*8e20*/  SEL R0, R0, 0x7c, P0 ;  /* 0x0000007c00007807 */ /* 0x000fd20000000000 */
.L_x_32284:
[----:B------:R-:W-:Y:S05]  /*8e30*/  BSYNC.RECONVERGENT B0 ;  /* 0x0000000000007941 */ /* 0x000fea0003800200 */
.L_x_32282:
[----:B------:R-:W-:-:S04]  /*8e40*/  SHF.R.U32.HI R5, RZ, 0x18, R4 ;  /* 0x00000018ff057819 */ /* 0x000fc80000011604 */
[----:B------:R-:W-:-:S05]  /*8e50*/  LOP3.LUT R5, R0, 0x80, R5, 0xf8, !PT ;  /* 0x0000008000057812 */ /* 0x000fca00078ef805 */
[----:B------:R1:W-:Y:S01]  /*8e60*/  STG.E.U8 desc[UR36][R2.64], R5 ;  /* 0x0000000502007986 */ /* 0x0003e2000c101124 */
[----:B------:R-:W-:Y:S05]  /*8e70*/  BRA `(.L_x_32255) ;  /* 0x0000000000087947 */ /* 0x000fea0003800000 */
.L_x_32276:
[----:B------:R-:W-:-:S05]  /*8e80*/  F2FP.BF16.F32.PACK_AB R4, RZ, R4 ;  /* 0x00000004ff04723e */ /* 0x000fca00000010ff */
[----:B------:R0:W-:Y:S02]  /*8e90*/  STG.E.U16 desc[UR36][R2.64], R4 ;  /* 0x0000000402007986 */ /* 0x0001e4000c101524 */
.L_x_32255:
[----:B------:R-:W-:-:S07]  /*8ea0*/  IADD3 R17, PT, PT, R17, 0x80, RZ ;  /* 0x0000008011117810 */ /* 0x000fce0007ffe0ff */
.L_x_32220:
[----:B------:R-:W-:Y:S05]  /*8eb0*/  BSYNC.RECONVERGENT B7 ;  /* 0x0000000000077941 */ /* 0x000fea0003800200 */
.L_x_32219:
        /* <DEDUP_REMOVED lines=306> */
.L_x_32285:
        /* <DEDUP_REMOVED lines=20> */
.L_x_32290:
[----:B------:R-:W2:Y:S02]  /*a320*/  LDG.E.U8 R0, desc[UR36][R2.64] ;  /* 0x0000002402007981 */ /* 0x000ea4000c1e1100 */
[----:B--2---:R-:W-:Y:S01]  /*a330*/  I2FP.F32.U32 R0, R0 ;  /* 0x0000000000007245 */ /* 0x004fe20000201000 */
[----:B------:R-:W-:Y:S06]  /*a340*/  BRA `(.L_x_32292) ;  /* 0x0000000c00247947 */ /* 0x000fec0003800000 */
.L_x_32289:
        /* <DEDUP_REMOVED lines=9> */
.L_x_32294:
[----:B------:R-:W2:Y:S02]  /*a3e0*/  LDG.E R0, desc[UR36][R2.64] ;  /* 0x0000002402007981 */ /* 0x000ea4000c1e1900 */
[----:B--2---:R-:W-:Y:S01]  /*a3f0*/  I2FP.F32.S32 R0, R0 ;  /* 0x0000000000007245 */ /* 0x004fe20000201400 */
[----:B------:R-:W-:Y:S06]  /*a400*/  BRA `(.L_x_32292) ;  /* 0x0000000800f47947 */ /* 0x000fec0003800000 */
.L_x_32293:
[----:B------:R-:W2:Y:S02]  /*a410*/  LDG.E.U16 R0, desc[UR36][R2.64] ;  /* 0x0000002402007981 */ /* 0x000ea4000c1e1500 */
[----:B--2---:R-:W0:Y:S01]  /*a420*/  I2F.S16 R0, R0 ;  /* 0x0000000000007306 */ /* 0x004e220000101400 */
[----:B------:R-:W-:Y:S05]  /*a430*/  BRA `(.L_x_32292) ;  /* 0x0000000800e87947 */ /* 0x000fea0003800000 */
.L_x_32288:
        /* <DEDUP_REMOVED lines=8> */
.L_x_32296:
[----:B------:R-:W2:Y:S02]  /*a4c0*/  LDG.E.U16 R0, desc[UR36][R2.64] ;  /* 0x0000002402007981 */ /* 0x000ea4000c1e1500 */
[----:B--2---:R-:W-:Y:S01]  /*a4d0*/  HADD2.F32 R0, -RZ, R0.H0_H0 ;  /* 0x20000000ff007230 */ /* 0x004fe20000004100 */
[----:B------:R-:W-:Y:S06]  /*a4e0*/  BRA `(.L_x_32292) ;  /* 0x0000000800bc7947 */ /* 0x000fec0003800000 */
.L_x_32295:
        /* <DEDUP_REMOVED lines=8> */
.L_x_32298:
[----:B------:R-:W2:Y:S02]  /*a570*/  LDG.E.U16 R0, desc[UR36][R2.64] ;  /* 0x0000002402007981 */ /* 0x000ea4000c1e1500 */
[----:B--2---:R-:W-:Y:S01]  /*a580*/  HADD2.F32 R0, -RZ, R0.H0_H0 ;  /* 0x20000000ff007230 */ /* 0x004fe20000004100 */
[----:B------:R-:W-:Y:S06]  /*a590*/  BRA `(.L_x_32292) ;  /* 0x0000000800907947 */ /* 0x000fec0003800000 */
.L_x_32297:
[----:B------:R-:W2:Y:S01]  /*a5a0*/  LDG.E.64 R2, desc[UR36][R2.64] ;  /* 0x0000002402027981 */ /* 0x000ea2000c1e1b00 */
[----:B------:R-:W-:Y:S01]  /*a5b0*/  UMOV UR4, 0xf0000000 ;  /* 0xf000000000047882 */ /* 0x000fe20000000000 */
[----:B------:R-:W-:Y:S01]  /*a5c0*/  UMOV UR5, 0x380fffff ;  /* 0x380fffff00057882 */ /* 0x000fe20000000000 */
[----:B--2---:R-:W0:Y:S01]  /*a5d0*/  F2F.F32.F64 R0, R2 ;  /* 0x0000000200007310 */ /* 0x004e220000301000 */
[----:B------:R-:W-:-:S14]  /*a5e0*/  DSETP.GEU.AND P0, PT, |R2|, UR4, PT ;  /* 0x0000000402007e2a */ /* 0x000fdc000bf0e200 */
[----:B0-----:R-:W-:Y:S01]  /*a5f0*/  @!P0 FMUL R0, R0, 1.175494350822287508e-38 ;  /* 0x0080000000008820 */ /* 0x001fe20000400000 */
[----:B------:R-:W-:Y:S06]  /*a600*/  BRA `(.L_x_32292) ;  /* 0x0000000800747947 */ /* 0x000fec0003800000 */
.L_x_32287:
        /* <DEDUP_REMOVED lines=12> */
.L_x_32301:
[----:B------:R-:W2:Y:S01]  /*a6d0*/  LDG.E.64 R2, desc[UR36][R2.64] ;  /* 0x0000002402027981 */ /* 0x000ea2000c1e1b00 */
[----:B------:R-:W-:Y:S01]  /*a6e0*/  UMOV UR4, 0xf0000000 ;  /* 0xf000000000047882 */ /* 0x000fe20000000000 */
[----:B------:R-:W-:Y:S01]  /*a6f0*/  UMOV UR5, 0x380fffff ;  /* 0x380fffff00057882 */ /* 0x000fe20000000000 */
[----:B--2---:R-:W0:Y:S01]  /*a700*/  F2F.F32.F64 R0, R2 ;  /* 0x0000000200007310 */ /* 0x004e220000301000 */
[----:B------:R-:W-:-:S14]  /*a710*/  DSETP.GEU.AND P0, PT, |R2|, UR4, PT ;  /* 0x0000000402007e2a */ /* 0x000fdc000bf0e200 */
[----:B0-----:R-:W-:Y:S01]  /*a720*/  @!P0 FMUL R0, R0, 1.175494350822287508e-38 ;  /* 0x0080000000008820 */ /* 0x001fe20000400000 */
[----:B------:R-:W-:Y:S06]  /*a730*/  BRA `(.L_x_32292) ;  /* 0x0000000800287947 */ /* 0x000fec0003800000 */
.L_x_32300:
        /* <DEDUP_REMOVED lines=25> */
.L_x_32303:
        /* <DEDUP_REMOVED lines=12> */
.L_x_32302:
[----:B------:R-:W2:Y:S02]  /*a990*/  LDG.E.U16 R0, desc[UR36][R2.64] ;  /* 0x0000002402007981 */ /* 0x000ea4000c1e1500 */
[----:B--2---:R-:W-:Y:S01]  /*a9a0*/  SHF.L.U32 R0, R0, 0x10, RZ ;  /* 0x0000001000007819 */ /* 0x004fe200000006ff */
[----:B------:R-:W-:Y:S06]  /*a9b0*/  BRA `(.L_x_32292) ;  /* 0x0000000400887947 */ /* 0x000fec0003800000 */
.L_x_32299:
        /* <DEDUP_REMOVED lines=11> */
.L_x_32306:
        /* <DEDUP_REMOVED lines=20> */
.L_x_32308:
[----:B------:R-:W-:Y:S05]  /*abb0*/  BSYNC.RECONVERGENT B0 ;  /* 0x0000000000007941 */ /* 0x000fea0003800200 */
.L_x_32307:
[----:B------:R-:W-:Y:S01]  /*abc0*/  IMAD.SHL.U32 R0, R0, 0x100000, RZ ;  /* 0x0010000000007824 */ /* 0x000fe200078e00ff */
[----:B------:R-:W-:-:S04]  /*abd0*/  LEA R2, R2, 0x3b800000, 0x17 ;  /* 0x3b80000002027811 */ /* 0x000fc800078eb8ff */
[----:B------:R-:W-:Y:S01]  /*abe0*/  LOP3.LUT R0, R2, R0, R7, 0xfe, !PT ;  /* 0x0000000002007212 */ /* 0x000fe200078efe07 */
[----:B------:R-:W-:Y:S06]  /*abf0*/  BRA `(.L_x_32292) ;  /* 0x0000000000f87947 */ /* 0x000fec0003800000 */
.L_x_32305:
        /* <DEDUP_REMOVED lines=20> */
.L_x_32310:
[----:B------:R-:W-:Y:S05]  /*ad40*/  BSYNC.RECONVERGENT B0 ;  /* 0x0000000000007941 */ /* 0x000fea0003800200 */
.L_x_32309:
[----:B------:R-:W-:Y:S02]  /*ad50*/  SHF.L.U32 R0, R0, 0x15, RZ ;  /* 0x0000001500007819 */ /* 0x000fe400000006ff */
[----:B------:R-:W-:-:S04]  /*ad60*/  LEA R2, R2, 0x37800000, 0x17 ;  /* 0x3780000002027811 */ /* 0x000fc800078eb8ff */
[----:B------:R-:W-:Y:S01]  /*ad70*/  LOP3.LUT R0, R2, R0, R7, 0xfe, !PT ;  /* 0x0000000002007212 */ /* 0x000fe200078efe07 */
[----:B------:R-:W-:Y:S06]  /*ad80*/  BRA `(.L_x_32292) ;  /* 0x0000000000947947 */ /* 0x000fec0003800000 */
.L_x_32304:
        /* <DEDUP_REMOVED lines=14> */
.L_x_32291:
        /* <DEDUP_REMOVED lines=16> */
.L_x_32313:
[----:B------:R-:W-:Y:S01]  /*af70*/  IMAD.MOV.U32 R0, RZ, RZ, RZ ;  /* 0x000000ffff007224 */ /* 0x000fe200078e00ff */
[----:B------:R-:W-:Y:S06]  /*af80*/  BRA `(.L_x_32292) ;  /* 0x0000000000147947 */ /* 0x000fec0003800000 */
.L_x_32312:
[----:B------:R-:W2:Y:S02]  /*af90*/  LDG.E.64 R2, desc[UR36][R2.64] ;  /* 0x0000002402027981 */ /* 0x000ea4000c1e1b00 */
[----:B--2---:R0:W1:Y:S01]  /*afa0*/  I2F.U64 R0, R2 ;  /* 0x0000000200007312 */ /* 0x0040620000301000 */
[----:B------:R-:W-:Y:S05]  /*afb0*/  BRA `(.L_x_32292) ;  /* 0x0000000000087947 */ /* 0x000fea0003800000 */
.L_x_32311:
[----:B------:R-:W2:Y:S02]  /*afc0*/  LDG.E R0, desc[UR36][R2.64] ;  /* 0x0000002402007981 */ /* 0x000ea4000c1e1900 */
[----:B--2---:R-:W-:-:S07]  /*afd0*/  I2FP.F32.U32 R0, R0 ;  /* 0x0000000000007245 */ /* 0x004fce0000201000 */
.L_x_32292:
[----:B------:R-:W-:Y:S05]  /*afe0*/  BSYNC.RECONVERGENT B6 ;  /* 0x0000000000067941 */ /* 0x000fea0003800200 */
.L_x_32286:
[----:B012345:R-:W-:Y:S01]  /*aff0*/  FMUL.FTZ R2, R0, 1.4426950216293334961 ;  /* 0x3fb8aa3b00027820 */ /* 0x03ffe20000410000 */
[----:B------:R-:W-:-:S04]  /*b000*/  UPRMT UR4, UR42, 0x9910, URZ ;  /* 0x000099102a047896 */ /* 0x000fc800080000ff */
[----:B------:R-:W-:Y:S01]  /*b010*/  UISETP.GT.AND UP0, UPT, UR4, 0x9, UPT ;  /* 0x000000090400788c */ /* 0x000fe2000bf04270 */
[----:B------:R-:W0:Y:S08]  /*b020*/  MUFU.EX2 R2, R2 ;  /* 0x0000000200027308 */ /* 0x000e300000000800 */
        /* <DEDUP_REMOVED lines=12> */
.L_x_32317:
[----:B0-----:R-:W0:Y:S02]  /*b0f0*/  F2I.S64.TRUNC R2, R2 ;  /* 0x0000000200027311 */ /* 0x001e24000020d900 */
[----:B0-----:R-:W-:-:S05]  /*b100*/  MOV R5, R2 ;  /* 0x0000000200057202 */ /* 0x001fca0000000f00 */
[----:B------:R-:W-:Y:S01]  /*b110*/  STG.E.U8 desc[UR36][R16.64], R5 ;  /* 0x0000000510007986 */ /* 0x000fe2000c101124 */
[----:B------:R-:W-:Y:S05]  /*b120*/  EXIT ;  /* 0x000000000000794d */ /* 0x000fea0003800000 */
.L_x_32316:
        /* <DEDUP_REMOVED lines=9> */
.L_x_32320:
[----:B0-----:R-:W0:Y:S02]  /*b1c0*/  F2I.FTZ.TRUNC.NTZ R3, R2 ;  /* 0x0000000200037305 */ /* 0x001e24000021f100 */
[----:B0-----:R-:W-:Y:S01]  /*b1d0*/  STG.E desc[UR36][R16.64], R3 ;  /* 0x0000000310007986 */ /* 0x001fe2000c101924 */
[----:B------:R-:W-:Y:S05]  /*b1e0*/  EXIT ;  /* 0x000000000000794d */ /* 0x000fea0003800000 */
.L_x_32319:
[----:B0-----:R-:W0:Y:S02]  /*b1f0*/  F2I.FTZ.TRUNC.NTZ R3, R2 ;  /* 0x0000000200037305 */ /* 0x001e24000021f100 */
[----:B0-----:R-:W-:Y:S01]  /*b200*/  STG.E.U16 desc[UR36][R16.64], R3 ;  /* 0x0000000310007986 */ /* 0x001fe2000c101524 */
[----:B------:R-:W-:Y:S05]  /*b210*/  EXIT ;  /* 0x000000000000794d */ /* 0x000fea0003800000 */
.L_x_32315:
        /* <DEDUP_REMOVED lines=8> */
.L_x_32322:
[----:B0-----:R-:W-:-:S05]  /*b2a0*/  F2FP.F16.F32.PACK_AB R2, RZ, R2 ;  /* 0x00000002ff02723e */ /* 0x001fca00000000ff */
[----:B------:R-:W-:Y:S01]  /*b2b0*/  STG.E.U16 desc[UR36][R16.64], R2 ;  /* 0x0000000210007986 */ /* 0x000fe2000c101524 */
[----:B------:R-:W-:Y:S05]  /*b2c0*/  EXIT ;  /* 0x000000000000794d */ /* 0x000fea0003800000 */
.L_x_32321:
        /* <DEDUP_REMOVED lines=9> */
.L_x_32324:
[----:B0-----:R-:W-:-:S04]  /*b360*/  F2FP.F16.F32.PACK_AB R3, RZ, R2 ;  /* 0x00000002ff03723e */ /* 0x001fc800000000ff */
[----:B------:R-:W-:-:S05]  /*b370*/  PRMT R3, R3, 0x5410, RZ ;  /* 0x0000541003037816 */ /* 0x000fca00000000ff */
[----:B------:R-:W-:Y:S01]  /*b380*/  STG.E desc[UR36][R16.64], R3 ;  /* 0x0000000310007986 */ /* 0x000fe2000c101924 */
[----:B------:R-:W-:Y:S05]  /*b390*/  EXIT ;  /* 0x000000000000794d */ /* 0x000fea0003800000 */
.L_x_32323:
[----:B0-----:R-:W-:-:S06]  /*b3a0*/  FMUL.FTZ R2, R2, 1 ;  /* 0x3f80000002027820 */ /* 0x001fcc0000410000 */
[----:B------:R-:W0:Y:S02]  /*b3b0*/  F2F.F64.F32 R2, R2 ;  /* 0x0000000200027310 */ /* 0x000e240000201800 */
[----:B0-----:R-:W-:Y:S01]  /*b3c0*/  STG.E.64 desc[UR36][R16.64], R2 ;  /* 0x0000000210007986 */ /* 0x001fe2000c101b24 */
[----:B------:R-:W-:Y:S05]  /*b3d0*/  EXIT ;  /* 0x000000000000794d */ /* 0x000fea0003800000 */
.L_x_32314:
        /* <DEDUP_REMOVED lines=13> */
.L_x_32328:
        /* <DEDUP_REMOVED lines=16> */
.L_x_32331:
[----:B------:R-:W-:-:S04]  /*b5b0*/  SHF.R.U32.HI R2, RZ, 0x18, R2 ;  /* 0x00000018ff027819 */ /* 0x000fc80000011602 */
[----:B------:R-:W-:-:S04]  /*b5c0*/  LOP3.LUT R2, R3, 0x80, R2, 0xf8, !PT ;  /* 0x0000008003027812 */ /* 0x000fc800078ef802 */
[----:B------:R-:W-:-:S07]  /*b5d0*/  PRMT R8, R2, 0x7610, R8 ;  /* 0x0000761002087816 */ /* 0x000fce0000000008 */
.L_x_32330:
[----:B------:R-:W-:Y:S05]  /*b5e0*/  BSYNC.RECONVERGENT B0 ;  /* 0x0000000000007941 */ /* 0x000fea0003800200 */
.L_x_32329:
[----:B------:R-:W-:Y:S01]  /*b5f0*/  STG.E.U8 desc[UR36][R16.64], R8 ;  /* 0x0000000810007986 */ /* 0x000fe2000c101124 */
[----:B------:R-:W-:Y:S05]  /*b600*/  EXIT ;  /* 0x000000000000794d */ /* 0x000fea0003800000 */
.L_x_32327:
        /* <DEDUP_REMOVED lines=16> */
.L_x_32334:
[----:B------:R-:W-:-:S04]  /*b710*/  SHF.R.U32.HI R2, RZ, 0x18, R2 ;  /* 0x00000018ff027819 */ /* 0x000fc80000011602 */
[----:B------:R-:W-:-:S04]  /*b720*/  LOP3.LUT R3, R3, 0x80, R2, 0xf8, !PT ;  /* 0x0000008003037812 */ /* 0x000fc800078ef802 */
[----:B------:R-:W-:-:S07]  /*b730*/  PRMT R8, R3, 0x7610, R8 ;  /* 0x0000761003087816 */ /* 0x000fce0000000008 */
.L_x_32333:
[----:B------:R-:W-:Y:S05]  /*b740*/  BSYNC.RECONVERGENT B0 ;  /* 0x0000000000007941 */ /* 0x000fea0003800200 */
.L_x_32332:
[----:B------:R-:W-:Y:S01]  /*b750*/  STG.E.U8 desc[UR36][R16.64], R8 ;  /* 0x0000000810007986 */ /* 0x000fe2000c101124 */
[----:B------:R-:W-:Y:S05]  /*b760*/  EXIT ;  /* 0x000000000000794d */ /* 0x000fea0003800000 */
.L_x_32326:
        /* <DEDUP_REMOVED lines=21> */
.L_x_32336:
[----:B0-----:R-:W0:Y:S02]  /*b8c0*/  F2I.U64.TRUNC R2, R2 ;  /* 0x0000000200027311 */ /* 0x001e24000020d800 */
[----:B0-----:R-:W-:Y:S01]  /*b8d0*/  STG.E.64 desc[UR36][R16.64], R2 ;  /* 0x0000000210007986 */ /* 0x001fe2000c101b24 */
[----:B------:R-:W-:Y:S05]  /*b8e0*/  EXIT ;  /* 0x000000000000794d */ /* 0x000fea0003800000 */
.L_x_32335:
[----:B0-----:R-:W0:Y:S02]  /*b8f0*/  F2I.FTZ.U32.TRUNC.NTZ R3, R2 ;  /* 0x0000000200037305 */ /* 0x001e24000021f000 */
[----:B0-----:R-:W-:Y:S01]  /*b900*/  STG.E desc[UR36][R16.64], R3 ;  /* 0x0000000310007986 */ /* 0x001fe2000c101924 */
[----:B------:R-:W-:Y:S05]  /*b910*/  EXIT ;  /* 0x000000000000794d */ /* 0x000fea0003800000 */
.L_x_32325:
        /* <DEDUP_REMOVED lines=10> */
.L_x_32338:
[----:B0-----:R-:W-:Y:S01]  /*b9c0*/  FMUL.FTZ R4, R2, 1 ;  /* 0x3f80000002047820 */ /* 0x001fe20000410000 */
[----:B------:R-:W-:-:S05]  /*b9d0*/  CS2R R6, SRZ ;  /* 0x0000000000067805 */ /* 0x000fca000001ff00 */
[----:B------:R-:W0:Y:S02]  /*b9e0*/  F2F.F64.F32 R4, R4 ;  /* 0x0000000400047310 */ /* 0x000e240000201800 */
[----:B0-----:R-:W-:Y:S01]  /*b9f0*/  STG.E.128 desc[UR36][R16.64], R4 ;  /* 0x0000000410007986 */ /* 0x001fe2000c101d24 */
[----:B------:R-:W-:Y:S05]  /*ba00*/  EXIT ;  /* 0x000000000000794d */ /* 0x000fea0003800000 */
.L_x_32337:
[----:B------:R-:W-:-:S09]  /*ba10*/  UISETP.NE.AND UP0, UPT, UR4, 0xf, UPT ;  /* 0x0000000f0400788c */ /* 0x000fd2000bf05270 */
[----:B------:R-:W-:Y:S05]  /*ba20*/  BRA.U !UP0, `(.L_x_32339) ;  /* 0x0000000108e07547 */ /* 0x000fea000b800000 */
[----:B------:R-:W-:-:S09]  /*ba30*/  UISETP.NE.AND UP0, UPT, UR4, 0x17, UPT ;  /* 0x000000170400788c */ /* 0x000fd2000bf05270 */
[----:B------:R-:W-:Y:S05]  /*ba40*/  BRA.U !UP0, `(.L_x_32340) ;  /* 0x00000001088c7547 */ /* 0x000fea000b800000 */
[----:B------:R-:W-:-:S09]  /*ba50*/  UISETP.NE.AND UP0, UPT, UR4, 0x18, UPT ;  /* 0x000000180400788c */ /* 0x000fd2000bf05270 */
[----:B------:R-:W-:Y:S05]  /*ba60*/  BRA.U !UP0, `(.L_x_32341) ;  /* 0x0000000108447547 */ /* 0x000fea000b800000 */
.L_x_32318:
        /* <DEDUP_REMOVED lines=16> */
.L_x_32342:
[----:B------:R-:W-:Y:S05]  /*bb70*/  EXIT ;  /* 0x000000000000794d */ /* 0x000fea0003800000 */
.L_x_32341:
        /* <DEDUP_REMOVED lines=12> */
.L_x_32344:
[----:B------:R-:W-:Y:S05]  /*bc40*/  BSYNC.RECONVERGENT B0 ;  /* 0x0000000000007941 */ /* 0x000fea0003800200 */
.L_x_32343:
[----:B------:R-:W-:-:S05]  /*bc50*/  LOP3.LUT R3, R0, 0x80, R5, 0xf8, !PT ;  /* 0x0000008000037812 */ /* 0x000fca00078ef805 */
[----:B------:R-:W-:Y:S01]  /*bc60*/  STG.E.U8 desc[UR36][R16.64], R3 ;  /* 0x0000000310007986 */ /* 0x000fe2000c101124 */
[----:B------:R-:W-:Y:S05]  /*bc70*/  EXIT ;  /* 0x000000000000794d */ /* 0x000fea0003800000 */
.L_x_32340:
        /* <DEDUP_REMOVED lines=11> */
.L_x_32346:
[----:B------:R-:W-:Y:S01]  /*bd30*/  HFMA2 R0, -RZ, RZ, 0, 7.569789886474609375e-06 ;  /* 0x0000007fff007431 */ /* 0x000fe200000001ff */
[----:B------:R-:W-:-:S04]  /*bd40*/  ISETP.GT.U32.AND P0, PT, R4, 0x7f800000, PT ;  /* 0x7f8000000400780c */ /* 0x000fc80003f04070 */
[----:B------:R-:W-:-:S09]  /*bd50*/  SEL R0, R0, 0x7c, P0 ;  /* 0x0000007c00007807 */ /* 0x000fd20000000000 */
.L_x_32347:
[----:B------:R-:W-:Y:S05]  /*bd60*/  BSYNC.RECONVERGENT B0 ;  /* 0x0000000000007941 */ /* 0x000fea0003800200 */
.L_x_32345:
[----:B------:R-:W-:-:S04]  /*bd70*/  SHF.R.U32.HI R3, RZ, 0x18, R2 ;  /* 0x00000018ff037819 */ /* 0x000fc80000011602 */
[----:B------:R-:W-:-:S05]  /*bd80*/  LOP3.LUT R3, R0, 0x80, R3, 0xf8, !PT ;  /* 0x0000008000037812 */ /* 0x000fca00078ef803 */
[----:B------:R-:W-:Y:S01]  /*bd90*/  STG.E.U8 desc[UR36][R16.64], R3 ;  /* 0x0000000310007986 */ /* 0x000fe2000c101124 */
[----:B------:R-:W-:Y:S05]  /*bda0*/  EXIT ;  /* 0x000000000000794d */ /* 0x000fea0003800000 */
.L_x_32339:
[----:B0-----:R-:W-:-:S05]  /*bdb0*/  F2FP.BF16.F32.PACK_AB R2, RZ, R2 ;  /* 0x00000002ff02723e */ /* 0x001fca00000010ff */
[----:B------:R-:W-:Y:S01]  /*bdc0*/  STG.E.U16 desc[UR36][R16.64], R2 ;  /* 0x0000000210007986 */ /* 0x000fe2000c101524 */
[----:B------:R-:W-:Y:S05]  /*bdd0*/  EXIT ;  /* 0x000000000000794d */ /* 0x000fea0003800000 */
.L_x_32348:
        /* <DEDUP_REMOVED lines=10> */
.L_x_37307:


//--------------------- .text._ZN2at6native27unrolled_elementwise_kernelIZZZNS0_15exp_kernel_cudaERNS_18TensorIteratorBaseEENKUlvE0_clEvENKUlvE0_clEvEUlfE_St5arrayIPcLm2EELi4E23TrivialOffsetCalculatorILi1EjESB_NS0_6memory12LoadWithCastILi1EEENSC_13StoreWithCastILi1EEEEEviT_T0_T2_T3_T4_T5_ --------------------------
	.section	.text._ZN2at6native27unrolled_elementwise_kernelIZZZNS0_15exp_kernel_cudaERNS_18TensorIteratorBaseEENKUlvE0_clEvENKUlvE0_clEvEUlfE_St5arrayIPcLm2EELi4E23TrivialOffsetCalculatorILi1EjESB_NS0_6memory12LoadWithCastILi1EEENSC_13StoreWithCastILi1EEEEEviT_T0_T2_T3_T4_T5_,"ax",@progbits
	.align	128
        .global         _ZN2at6native27unrolled_elementwise_kernelIZZZNS0_15exp_kernel_cudaERNS_18TensorIteratorBaseEENKUlvE0_clEvENKUlvE0_clEvEUlfE_St5arrayIPcLm2EELi4E23TrivialOffsetCalculatorILi1EjESB_NS0_6memory12LoadWithCastILi1EEENSC_13StoreWithCastILi1EEEEEviT_T0_T2_T3_T4_T5_
        .type           _ZN2at6native27unrolled_elementwise_kernelIZZZNS0_15exp_kernel_cudaERNS_18TensorIteratorBaseEENKUlvE0_clEvENKUlvE0_clEvEUlfE_St5arrayIPcLm2EELi4E23TrivialOffsetCalculatorILi1EjESB_NS0_6memory12LoadWithCastILi1EEENSC_13StoreWithCastILi1EEEEEviT_T0_T2_T3_T4_T5_,@function
        .size           _ZN2at6native27unrolled_elementwise_kernelIZZZNS0_15exp_kernel_cudaERNS_18TensorIteratorBaseEENKUlvE0_clEvENKUlvE0_clEvEUlfE_St5arrayIPcLm2EELi4E23TrivialOffsetCalculatorILi1EjESB_NS0_6memory12LoadWithCastILi1EEENSC_13StoreWithCastILi1EEEEEviT_T0_T2_T3_T4_T5_,(.L_x_37308 - _ZN2at6native27unrolled_elementwise_kernelIZZZNS0_15exp_kernel_cudaERNS_18TensorIteratorBaseEENKUlvE0_clEvENKUlvE0_clEvEUlfE_St5arrayIPcLm2EELi4E23TrivialOffsetCalculatorILi1EjESB_NS0_6memory12LoadWithCastILi1EEENSC_13StoreWithCastILi1EEEEEviT_T0_T2_T3_T4_T5_)
        .other          _ZN2at6native27unrolled_elementwise_kernelIZZZNS0_15exp_kernel_cudaERNS_18TensorIteratorBaseEENKUlvE0_clEvENKUlvE0_clEvEUlfE_St5arrayIPcLm2EELi4E23TrivialOffsetCalculatorILi1EjESB_NS0_6memory12LoadWithCastILi1EEENSC_13StoreWithCastILi1EEEEEviT_T0_T2_T3_T4_T5_,@"STO_CUDA_ENTRY STV_DEFAULT"
_ZN2at6native27unrolled_elementwise_kernelIZZZNS0_15exp_kernel_cudaERNS_18TensorIteratorBaseEENKUlvE0_clEvENKUlvE0_clEvEUlfE_St5arrayIPcLm2EELi4E23TrivialOffsetCalculatorILi1EjESB_NS0_6memory12LoadWithCastILi1EEENSC_13StoreWithCastILi1EEEEEviT_T0_T2_T3_T4_T5_:
.text._ZN2at6native27unrolled_elementwise_kernelIZZZNS0_15exp_kernel_cudaERNS_18TensorIteratorBaseEENKUlvE0_clEvENKUlvE0_clEvEUlfE_St5arrayIPcLm2EELi4E23TrivialOffsetCalculatorILi1EjESB_NS0_6memory12LoadWithCastILi1EEENSC_13StoreWithCastILi1EEEEEviT_T0_T2_T3_T4_T5_:
        /* <DEDUP_REMOVED lines=33> */
.L_x_32355:
[----:B------:R-:W2:Y:S02]  /*0210*/  LDG.E.U8 R4, desc[UR36][R4.64] ;  /* 0x0000002404047981 */ /* 0x000ea4000c1e1100 */
[----:B--2---:R-:W-:Y:S01]  /*0220*/  I2FP.F32.U32 R19, R4 ;  /* 0x0000000400137245 */ /* 0x004fe20000201000 */
[----:B------:R-:W-:Y:S06]  /*0230*/  BRA `(.L_x_32357) ;  /* 0x0000000c00247947 */ /* 0x000fec0003800000 */
.L_x_32354:
        /* <DEDUP_REMOVED lines=9> */
.L_x_32359:
[----:B------:R-:W2:Y:S02]  /*02d0*/  LDG.E R4, desc[UR36][R4.64] ;  /* 0x0000002404047981 */ /* 0x000ea4000c1e1900 */
[----:B--2---:R-:W-:Y:S01]  /*02e0*/  I2FP.F32.S32 R19, R4 ;  /* 0x0000000400137245 */ /* 0x004fe20000201400 */
[----:B------:R-:W-:Y:S06]  /*02f0*/  BRA `(.L_x_32357) ;  /* 0x0000000800f47947 */ /* 0x000fec0003800000 */
.L_x_32358:
[----:B------:R-:W2:Y:S02]  /*0300*/  LDG.E.U16 R4, desc[UR36][R4.64] ;  /* 0x0000002404047981 */ /* 0x000ea4000c1e1500 */
[----:B--2---:R2:W3:Y:S01]  /*0310*/  I2F.S16 R19, R4 ;  /* 0x0000000400137306 */ /* 0x0044e20000101400 */
[----:B------:R-:W-:Y:S05]  /*0320*/  BRA `(.L_x_32357) ;  /* 0x0000000800e87947 */ /* 0x000fea0003800000 */
.L_x_32353:
        /* <DEDUP_REMOVED lines=8> */
.L_x_32361:
[----:B------:R-:W2:Y:S02]  /*03b0*/  LDG.E.U16 R4, desc[UR36][R4.64] ;  /* 0x0000002404047981 */ /* 0x000ea4000c1e1500 */
[----:B--2---:R-:W-:Y:S01]  /*03c0*/  HADD2.F32 R19, -RZ, R4.H0_H0 ;  /* 0x20000004ff137230 */ /* 0x004fe20000004100 */
[----:B------:R-:W-:Y:S06]  /*03d0*/  BRA `(.L_x_32357) ;  /* 0x0000000800bc7947 */ /* 0x000fec0003800000 */
.L_x_32360:
        /* <DEDUP_REMOVED lines=8> */
.L_x_32363:
[----:B------:R-:W2:Y:S02]  /*0460*/  LDG.E.U16 R4, desc[UR36][R4.64] ;  /* 0x0000002404047981 */ /* 0x000ea4000c1e1500 */
[----:B--2---:R-:W-:Y:S01]  /*0470*/  HADD2.F32 R19, -RZ, R4.H0_H0 ;  /* 0x20000004ff137230 */ /* 0x004fe20000004100 */
[----:B------:R-:W-:Y:S06]  /*0480*/  BRA `(.L_x_32357) ;  /* 0x0000000800907947 */ /* 0x000fec0003800000 */
.L_x_32362:
[----:B------:R-:W2:Y:S01]  /*0490*/  LDG.E.64 R4, desc[UR36][R4.64] ;  /* 0x0000002404047981 */ /* 0x000ea2000c1e1b00 */
[----:B------:R-:W-:Y:S01]  /*04a0*/  UMOV UR4, 0xf0000000 ;  /* 0xf000000000047882 */ /* 0x000fe20000000000 */
[----:B------:R-:W-:Y:S01]  /*04b0*/  UMOV UR5, 0x380fffff ;  /* 0x380fffff00057882 */ /* 0x000fe20000000000 */
[----:B--2---:R-:W0:Y:S01]  /*04c0*/  F2F.F32.F64 R19, R4 ;  /* 0x0000000400137310 */ /* 0x004e220000301000 */
[----:B------:R-:W-:-:S14]  /*04d0*/  DSETP.GEU.AND P0, PT, |R4|, UR4, PT ;  /* 0x0000000404007e2a */ /* 0x000fdc000bf0e200 */
[----:B0-----:R-:W-:Y:S01]  /*04e0*/  @!P0 FMUL R19, R19, 1.175494350822287508e-38 ;  /* 0x0080000013138820 */ /* 0x001fe20000400000 */
[----:B------:R-:W-:Y:S06]  /*04f0*/  BRA `(.L_x_32357) ;  /* 0x0000000800747947 */ /* 0x000fec0003800000 */
.L_x_32352:
        /* <DEDUP_REMOVED lines=12> */
.L_x_32366:
[----:B------:R-:W2:Y:S01]  /*05c0*/  LDG.E.64 R4, desc[UR36][R4.64] ;  /* 0x0000002404047981 */ /* 0x000ea2000c1e1b00 */
[----:B------:R-:W-:Y:S01]  /*05d0*/  UMOV UR4, 0xf0000000 ;  /* 0xf000000000047882 */ /* 0x000fe20000000000 */
[----:B------:R-:W-:Y:S01]  /*05e0*/  UMOV UR5, 0x380fffff ;  /* 0x380fffff00057882 */ /* 0x000fe20000000000 */
[----:B--2---:R-:W0:Y:S01]  /*05f0*/  F2F.F32.F64 R19, R4 ;  /* 0x0000000400137310 */ /* 0x004e220000301000 */
[----:B------:R-:W-:-:S14]  /*0600*/  DSETP.GEU.AND P0, PT, |R4|, UR4, PT ;  /* 0x0000000404007e2a */ /* 0x000fdc000bf0e200 */
[----:B0-----:R-:W-:Y:S01]  /*0610*/  @!P0 FMUL R19, R19, 1.175494350822287508e-38 ;  /* 0x0080000013138820 */ /* 0x001fe20000400000 */
[----:B------:R-:W-:Y:S06]  /*0620*/  BRA `(.L_x_32357) ;  /* 0x0000000800287947 */ /* 0x000fec0003800000 */
.L_x_32365:
        /* <DEDUP_REMOVED lines=25> */
.L_x_32368:
        /* <DEDUP_REMOVED lines=12> */
.L_x_32367:
[----:B------:R-:W2:Y:S02]  /*0880*/  LDG.E.U16 R4, desc[UR36][R4.64] ;  /* 0x0000002404047981 */ /* 0x000ea4000c1e1500 */
[----:B--2---:R-:W-:Y:S01]  /*0890*/  IMAD.U32 R19, R4, 0x10000, RZ ;  /* 0x0001000004137824 */ /* 0x004fe200078e00ff */
[----:B------:R-:W-:Y:S06]  /*08a0*/  BRA `(.L_x_32357) ;  /* 0x0000000400887947 */ /* 0x000fec0003800000 */
.L_x_32364:
        /* <DEDUP_REMOVED lines=11> */
.L_x_32371:
        /* <DEDUP_REMOVED lines=20> */
.L_x_32373:
[----:B------:R-:W-:Y:S05]  /*0aa0*/  BSYNC.RECONVERGENT B0 ;  /* 0x0000000000007941 */ /* 0x000fea0003800200 */
.L_x_32372:
[----:B------:R-:W-:Y:S01]  /*0ab0*/  IMAD.SHL.U32 R0, R0, 0x100000, RZ ;  /* 0x0010000000007824 */ /* 0x000fe200078e00ff */
[----:B------:R-:W-:-:S04]  /*0ac0*/  LEA R3, R3, 0x3b800000, 0x17 ;  /* 0x3b80000003037811 */ /* 0x000fc800078eb8ff */
[----:B------:R-:W-:Y:S01]  /*0ad0*/  LOP3.LUT R19, R3, R0, R19, 0xfe, !PT ;  /* 0x0000000003137212 */ /* 0x000fe200078efe13 */
[----:B------:R-:W-:Y:S06]  /*0ae0*/  BRA `(.L_x_32357) ;  /* 0x0000000000f87947 */ /* 0x000fec0003800000 */
.L_x_32370:
        /* <DEDUP_REMOVED lines=20> */
.L_x_32375:
[----:B------:R-:W-:Y:S05]  /*0c30*/  BSYNC.RECONVERGENT B0 ;  /* 0x0000000000007941 */ /* 0x000fea0003800200 */
.L_x_32374:
[----:B------:R-:W-:Y:S01]  /*0c40*/  IMAD.SHL.U32 R0, R0, 0x200000, RZ ;  /* 0x0020000000007824 */ /* 0x000fe200078e00ff */
[----:B------:R-:W-:-:S04]  /*0c50*/  LEA R3, R3, 0x37800000, 0x17 ;  /* 0x3780000003037811 */ /* 0x000fc800078eb8ff */
[----:B------:R-:W-:Y:S01]  /*0c60*/  LOP3.LUT R19, R3, R0, R19, 0xfe, !PT ;  /* 0x0000000003137212 */ /* 0x000fe200078efe13 */
[----:B------:R-:W-:Y:S06]  /*0c70*/  BRA `(.L_x_32357) ;  /* 0x0000000000947947 */ /* 0x000fec0003800000 */
.L_x_32369:
[----:B------:R-:W-:-:S09]  /*0c80*/  UISETP.NE.AND UP0, UPT, UR4, 0x1c, UPT ;  /* 0x0000001c0400788c */ /* 0x000fd2000bf05270 */
[----:B------:R-:W-:Y:S05]  /*0c90*/  BRA.U !UP0, `(.L_x_32376) ;  /* 0x0000000108847547 */ /* 0x000fea000b800000 */
[----:B------:R-:W-:-:S09]  /*0ca0*/  UISETP.NE.AND UP0, UPT, UR4, 0x1d, UPT ;  /* 0x0000001d0400788c */ /* 0x000fd2000bf05270 */
[----:B------:R-:W-:Y:S05]  /*0cb0*/  BRA.U !UP0, `(.L_x_32377) ;  /* 0x0000000108707547 */ /* 0x000fea000b800000 */
[----:B------:R-:W-:-:S09]  /*0cc0*/  UISETP.NE.AND UP0, UPT, UR4, 0x2c, UPT ;  /* 0x0000002c0400788c */ /* 0x000fd2000bf05270 */
[----:B------:R-:W-:Y:S05]  /*0cd0*/  BRA.U !UP0, `(.L_x_32378) ;  /* 0x0000000108487547 */ /* 0x000fea000b800000 */
.L_x_32356:
        /* <DEDUP_REMOVED lines=16> */
.L_x_32379:
[----:B------:R-:W-:Y:S01]  /*0de0*/  IMAD.MOV.U32 R19, RZ, RZ, RZ ;  /* 0x000000ffff137224 */ /* 0x000fe200078e00ff */
[----:B------:R-:W-:Y:S06]  /*0df0*/  BRA `(.L_x_32357) ;  /* 0x0000000000347947 */ /* 0x000fec0003800000 */
.L_x_32378:
        /* <DEDUP_REMOVED lines=8> */
.L_x_32377:
[----:B------:R-:W2:Y:S02]  /*0e80*/  LDG.E.64 R4, desc[UR36][R4.64] ;  /* 0x0000002404047981 */ /* 0x000ea4000c1e1b00 */
[----:B--2---:R0:W1:Y:S01]  /*0e90*/  I2F.U64 R19, R4 ;  /* 0x0000000400137312 */ /* 0x0040620000301000 */
[----:B------:R-:W-:Y:S05]  /*0ea0*/  BRA `(.L_x_32357) ;  /* 0x0000000000087947 */ /* 0x000fea0003800000 */
.L_x_32376:
[----:B------:R-:W2:Y:S02]  /*0eb0*/  LDG.E R4, desc[UR36][R4.64] ;  /* 0x0000002404047981 */ /* 0x000ea4000c1e1900 */
[----:B--2---:R-:W-:-:S07]  /*0ec0*/  I2FP.F32.U32 R19, R4 ;  /* 0x0000000400137245 */ /* 0x004fce0000201000 */
.L_x_32357:
[----:B------:R-:W-:Y:S05]  /*0ed0*/  BSYNC.RECONVERGENT B6 ;  /* 0x0000000000067941 */ /* 0x000fea0003800200 */
.L_x_32351:
[----:B01-3-5:R-:W-:Y:S01]  /*0ee0*/  FMUL.FTZ R19, R19, 1.4426950216293334961 ;  /* 0x3fb8aa3b13137820 */ /* 0x02bfe20000410000 */
[----:B------:R-:W-:-:S07]  /*0ef0*/  VIADD R16, R25, 0x80 ;  /* 0x0000008019107836 */ /* 0x000fce0000000000 */
.L_x_32350:
[----:B------:R-:W-:Y:S05]  /*0f00*/  BSYNC.RECONVERGENT B7 ;  /* 0x0000000000077941 */ /* 0x000fea0003800200 */
.L_x_32349:
[----:B------:R-:W-:Y:S01]  /*0f10*/  ISETP.GE.AND P0, PT, R16, R17, PT ;  /* 0x000000111000720c */ /* 0x000fe20003f06270 */
[----:B------:R-:W-:Y:S01]  /*0f20*/  BSSY.RECONVERGENT B7, `(.L_x_32380) ;  /* 0x00000e8000077945 */ /* 0x000fe20003800200 */
[----:B------:R-:W-:-:S11]  /*0f30*/  IMAD.MOV.U32 R18, RZ, RZ, RZ ;  /* 0x000000ffff127224 */ /* 0x000fd600078e00ff */
[----:B------:R-:W-:Y:S05]  /*0f40*/  @P0 BRA `(.L_x_32381) ;  /* 0x0000000c00940947 */ /* 0x000fea0003800000 */
[----:B--2-4-:R-:W0:Y:S01]  /*0f50*/  LDC.64 R4, c[0x0][0x390] ;  /* 0x0000e400ff047b82 */ /* 0x014e220000000a00 */
        /* <DEDUP_REMOVED lines=18> */
[----:B--2---:R2:W3:Y:S01]  /*1080*/  I2F.S16 R18, R4 ;  /* 0x0000000400127306 */ /* 0x0044e20000101400 */
[----:B------:R-:W-:Y:S05]  /*1090*/  BRA `(.L_x_32388) ;  /* 0x0000000c00347947 */ /* 0x000fea0003800000 */
.L_x_32386:
[----:B------:R-:W2:Y:S02]  /*10a0*/  LDG.E.U8 R4, desc[UR36][R4.64] ;  /* 0x0000002404047981 */ /* 0x000ea4000c1e1100 */
[----:B--2---:R-:W-:Y:S01]  /*10b0*/  I2FP.F32.U32 R18, R4 ;  /* 0x0000000400127245 */ /* 0x004fe20000201000 */
[----:B------:R-:W-:Y:S06]  /*10c0*/  BRA `(.L_x_32388) ;  /* 0x0000000c00287947 */ /* 0x000fec0003800000 */
.L_x_32385:
        /* <DEDUP_REMOVED lines=9> */
.L_x_32390:
[----:B------:R-:W2:Y:S02]  /*1160*/  LDG.E R4, desc[UR36][R4.64] ;  /* 0x0000002404047981 */ /* 0x000ea4000c1e1900 */
[----:B--2---:R-:W-:Y:S01]  /*1170*/  I2FP.F32.S32 R18, R4 ;  /* 0x0000000400127245 */ /* 0x004fe20000201400 */
[----:B------:R-:W-:Y:S06]  /*1180*/  BRA `(.L_x_32388) ;  /* 0x0000000800f87947 */ /* 0x000fec0003800000 */
.L_x_32389:
[----:B------:R-:W2:Y:S02]  /*1190*/  LDG.E.U16 R4, desc[UR36][R4.64] ;  /* 0x0000002404047981 */ /* 0x000ea4000c1e1500 */
[----:B--2---:R4:W0:Y:S01]  /*11a0*/  I2F.S16 R18, R4 ;  /* 0x0000000400127306 */ /* 0x0048220000101400 */
[----:B------:R-:W-:Y:S05]  /*11b0*/  BRA `(.L_x_32388) ;  /* 0x0000000800ec7947 */ /* 0x000fea0003800000 */
.L_x_32384:
        /* <DEDUP_REMOVED lines=8> */
.L_x_32392:
[----:B------:R-:W2:Y:S02]  /*1240*/  LDG.E.U16 R4, desc[UR36][R4.64] ;  /* 0x0000002404047981 */ /* 0x000ea4000c1e1500 */
[----:B--2---:R-:W-:Y:S01]  /*1250*/  HADD2.F32 R18, -RZ, R4.H0_H0 ;  /* 0x20000004ff127230 */ /* 0x004fe20000004100 */
[----:B------:R-:W-:Y:S06]  /*1260*/  BRA `(.L_x_32388) ;  /* 0x0000000800c07947 */ /* 0x000fec0003800000 */
.L_x_32391:
        /* <DEDUP_REMOVED lines=8> */
.L_x_32394:
[----:B------:R-:W2:Y:S02]  /*12f0*/  LDG.E.U16 R4, desc[UR36][R4.64] ;  /* 0x0000002404047981 */ /* 0x000ea4000c1e1500 */
[----:B--2---:R-:W-:Y:S01]  /*1300*/  HADD2.F32 R18, -RZ, R4.H0_H0 ;  /* 0x20000004ff127230 */ /* 0x004fe20000004100 */
[----:B------:R-:W-:Y:S06]  /*1310*/  BRA `(.L_x_32388) ;  /* 0x0000000800947947 */ /* 0x000fec0003800000 */
.L_x_32393:
[----:B------:R-:W2:Y:S01]  /*1320*/  LDG.E.64 R4, desc[UR36][R4.64] ;  /* 0x0000002404047981 */ /* 0x000ea2000c1e1b00 */
[----:B------:R-:W-:Y:S01]  /*1330*/  UMOV UR4, 0xf0000000 ;  /* 0xf000000000047882 */ /* 0x000fe20000000000 */
[----:B------:R-:W-:Y:S01]  /*1340*/  UMOV UR5, 0x380fffff ;  /* 0x380fffff00057882 */ /* 0x000fe20000000000 */
[----:B--2---:R-:W0:Y:S01]  /*1350*/  F2F.F32.F64 R18, R4 ;  /* 0x0000000400127310 */ /* 0x004e220000301000 */
[----:B------:R-:W-:-:S14]  /*1360*/  DSETP.GEU.AND P0, PT, |R4|, UR4, PT ;  /* 0x0000000404007e2a */ /* 0x000fdc000bf0e200 */
[----:B0-----:R-:W-:Y:S01]  /*1370*/  @!P0 FMUL R18, R18, 1.175494350822287508e-38 ;  /* 0x0080000012128820 */ /* 0x001fe20000400000 */
[----:B------:R-:W-:Y:S06]  /*1380*/  BRA `(.L_x_32388) ;  /* 0x0000000800787947 */ /* 0x000fec0003800000 */
.L_x_32383:
        /* <DEDUP_REMOVED lines=12> */
.L_x_32397:
[----:B------:R-:W2:Y:S01]  /*1450*/  LDG.E.64 R4, desc[UR36][R4.64] ;  /* 0x0000002404047981 */ /* 0x000ea2000c1e1b00 */
[----:B------:R-:W-:Y:S01]  /*1460*/  UMOV UR4, 0xf0000000 ;  /* 0xf000000000047882 */ /* 0x000fe20000000000 */
[----:B------:R-:W-:Y:S01]  /*1470*/  UMOV UR5, 0x380fffff ;  /* 0x380fffff00057882 */ /* 0x000fe20000000000 */
[----:B--2---:R-:W0:Y:S01]  /*1480*/  F2F.F32.F64 R18, R4 ;  /* 0x0000000400127310 */ /* 0x004e220000301000 */
[----:B------:R-:W-:-:S14]  /*1490*/  DSETP.GEU.AND P0, PT, |R4|, UR4, PT ;  /* 0x0000000404007e2a */ /* 0x000fdc000bf0e200 */
[----:B0-----:R-:W-:Y:S01]  /*14a0*/  @!P0 FMUL R18, R18, 1.175494350822287508e-38 ;  /* 0x0080000012128820 */ /* 0x001fe20000400000 */
[----:B------:R-:W-:Y:S06]  /*14b0*/  BRA `(.L_x_32388) ;  /* 0x00000008002c7947 */ /* 0x000fec0003800000 */
.L_x_32396:
        /* <DEDUP_REMOVED lines=25> */
.L_x_32399:
        /* <DEDUP_REMOVED lines=13> */
.L_x_32398:
[----:B------:R-:W2:Y:S02]  /*1720*/  LDG.E.U16 R4, desc[UR36][R4.64] ;  /* 0x0000002404047981 */ /* 0x000ea4000c1e1500 */
[----:B--2---:R-:W-:Y:S01]  /*1730*/  IMAD.U32 R18, R4, 0x10000, RZ ;  /* 0x0001000004127824 */ /* 0x004fe200078e00ff */
[----:B------:R-:W-:Y:S06]  /*1740*/  BRA `(.L_x_32388) ;  /* 0x0000000400887947 */ /* 0x000fec0003800000 */
.L_x_32395:
        /* <DEDUP_REMOVED lines=11> */
.L_x_32402:
        /* <DEDUP_REMOVED lines=20> */
.L_x_32404:
[----:B------:R-:W-:Y:S05]  /*1940*/  BSYNC.RECONVERGENT B0 ;  /* 0x0000000000007941 */ /* 0x000fea0003800200 */
.L_x_32403:
[----:B------:R-:W-:Y:S01]  /*1950*/  IMAD.SHL.U32 R0, R0, 0x100000, RZ ;  /* 0x0010000000007824 */ /* 0x000fe200078e00ff */
[----:B------:R-:W-:-:S04]  /*1960*/  LEA R3, R3, 0x3b800000, 0x17 ;  /* 0x3b80000003037811 */ /* 0x000fc800078eb8ff */
[----:B------:R-:W-:Y:S01]  /*1970*/  LOP3.LUT R18, R3, R0, R7, 0xfe, !PT ;  /* 0x0000000003127212 */ /* 0x000fe200078efe07 */
[----:B------:R-:W-:Y:S06]  /*1980*/  BRA `(.L_x_32388) ;  /* 0x0000000000f87947 */ /* 0x000fec0003800000 */
.L_x_32401:
        /* <DEDUP_REMOVED lines=20> */
.L_x_32406:
[----:B------:R-:W-:Y:S05]  /*1ad0*/  BSYNC.RECONVERGENT B0 ;  /* 0x0000000000007941 */ /* 0x000fea0003800200 */
.L_x_32405:
[----:B------:R-:W-:Y:S01]  /*1ae0*/  IMAD.SHL.U32 R0, R0, 0x200000, RZ ;  /* 0x0020000000007824 */ /* 0x000fe200078e00ff */
[----:B------:R-:W-:-:S04]  /*1af0*/  LEA R3, R3, 0x37800000, 0x17 ;  /* 0x3780000003037811 */ /* 0x000fc800078eb8ff */
[----:B------:R-:W-:Y:S01]  /*1b00*/  LOP3.LUT R18, R3, R0, R7, 0xfe, !PT ;  /* 0x0000000003127212 */ /* 0x000fe200078efe07 */
[----:B------:R-:W-:Y:S06]  /*1b10*/  BRA `(.L_x_32388) ;  /* 0x0000000000947947 */ /* 0x000fec0003800000 */
.L_x_32400:
        /* <DEDUP_REMOVED lines=14> */
.L_x_32387:
        /* <DEDUP_REMOVED lines=16> */
.L_x_32409:
[----:B------:R-:W-:Y:S01]  /*1d00*/  IMAD.MOV.U32 R18, RZ, RZ, RZ ;  /* 0x000000ffff127224 */ /* 0x000fe200078e00ff */
[----:B------:R-:W-:Y:S06]  /*1d10*/  BRA `(.L_x_32388) ;  /* 0x0000000000147947 */ /* 0x000fec0003800000 */
.L_x_32408:
[----:B------:R-:W2:Y:S02]  /*1d20*/  LDG.E.64 R4, desc[UR36][R4.64] ;  /* 0x0000002404047981 */ /* 0x000ea4000c1e1b00 */
[----:B--2---:R0:W1:Y:S01]  /*1d30*/  I2F.U64 R18, R4 ;  /* 0x0000000400127312 */ /* 0x0040620000301000 */
[----:B------:R-:W-:Y:S05]  /*1d40*/  BRA `(.L_x_32388) ;  /* 0x0000000000087947 */ /* 0x000fea0003800000 */
.L_x_32407:
[----:B------:R-:W2:Y:S02]  /*1d50*/  LDG.E R4, desc[UR36][R4.64] ;  /* 0x0000002404047981 */ /* 0x000ea4000c1e1900 */
[----:B--2---:R-:W-:-:S07]  /*1d60*/  I2FP.F32.U32 R18, R4 ;  /* 0x0000000400127245 */ /* 0x004fce0000201000 */
.L_x_32388:
[----:B------:R-:W-:Y:S05]  /*1d70*/  BSYNC.RECONVERGENT B6 ;  /* 0x0000000000067941 */ /* 0x000fea0003800200 */
.L_x_32382:
[----:B------:R-:W-:Y:S02]  /*1d80*/  VIADD R16, R16, 0x80 ;  /* 0x0000008010107836 */ /* 0x000fe40000000000 */
[----:B01-3-5:R-:W-:-:S07]  /*1d90*/  FMUL.FTZ R18, R18, 1.4426950216293334961 ;  /* 0x3fb8aa3b12127820 */ /* 0x02bfce0000410000 */
.L_x_32381:
[----:B------:R-:W-:Y:S05]  /*1da0*/  BSYNC.RECONVERGENT B7 ;  /* 0x0000000000077941 */ /* 0x000fea0003800200 */
.L_x_32380:
        /* <DEDUP_REMOVED lines=25> */
.L_x_32416:
[----:B------:R-:W2:Y:S02]  /*1f40*/  LDG.E.U8 R4, desc[UR36][R4.64] ;  /* 0x0000002404047981 */ /* 0x000ea4000c1e1100 */
[----:B--2---:R-:W-:Y:S01]  /*1f50*/  I2FP.F32.U32 R22, R4 ;  /* 0x0000000400167245 */ /* 0x004fe20000201000 */
[----:B------:R-:W-:Y:S06]  /*1f60*/  BRA `(.L_x_32418) ;  /* 0x0000000c00287947 */ /* 0x000fec0003800000 */
.L_x_32415:
        /* <DEDUP_REMOVED lines=9> */
.L_x_32420:
[----:B------:R-:W2:Y:S02]  /*2000*/  LDG.E R4, desc[UR36][R4.64] ;  /* 0x0000002404047981 */ /* 0x000ea4000c1e1900 */
[----:B--2---:R-:W-:Y:S01]  /*2010*/  I2FP.F32.S32 R22, R4 ;  /* 0x0000000400167245 */ /* 0x004fe20000201400 */
[----:B------:R-:W-:Y:S06]  /*2020*/  BRA `(.L_x_32418) ;  /* 0x0000000800f87947 */ /* 0x000fec0003800000 */
.L_x_32419:
[----:B------:R-:W2:Y:S02]  /*2030*/  LDG.E.U16 R4, desc[UR36][R4.64] ;  /* 0x0000002404047981 */ /* 0x000ea4000c1e1500 */
[----:B--2---:R2:W3:Y:S01]  /*2040*/  I2F.S16 R22, R4 ;  /* 0x0000000400167306 */ /* 0x0044e20000101400 */
[----:B------:R-:W-:Y:S05]  /*2050*/  BRA `(.L_x_32418) ;  /* 0x0000000800ec7947 */ /* 0x000fea0003800000 */
.L_x_32414:
        /* <DEDUP_REMOVED lines=8> */
.L_x_32422:
[----:B------:R-:W2:Y:S02]  /*20e0*/  LDG.E.U16 R4, desc[UR36][R4.64] ;  /* 0x0000002404047981 */ /* 0x000ea4000c1e1500 */
[----:B--2---:R-:W-:Y:S01]  /*20f0*/  HADD2.F32 R22, -RZ, R4.H0_H0 ;  /* 0x20000004ff167230 */ /* 0x004fe20000004100 */
[----:B------:R-:W-:Y:S06]  /*2100*/  BRA `(.L_x_32418) ;  /* 0x0000000800c07947 */ /* 0x000fec0003800000 */
.L_x_32421:
        /* <DEDUP_REMOVED lines=8> */
.L_x_32424:
[----:B------:R-:W2:Y:S02]  /*2190*/  LDG.E.U16 R4, desc[UR36][R4.64] ;  /* 0x0000002404047981 */ /* 0x000ea4000c1e1500 */
[----:B--2---:R-:W-:Y:S01]  /*21a0*/  HADD2.F32 R22, -RZ, R4.H0_H0 ;  /* 0x20000004ff167230 */ /* 0x004fe20000004100 */
[----:B------:R-:W-:Y:S06]  /*21b0*/  BRA `(.L_x_32418) ;  /* 0x0000000800947947 */ /* 0x000fec0003800000 */
.L_x_32423:
[----:B------:R-:W2:Y:S01]  /*21c0*/  LDG.E.64 R4, desc[UR36][R4.64] ;  /* 0x0000002404047981 */ /* 0x000ea2000c1e1b00 */
[----:B------:R-:W-:Y:S01]  /*21d0*/  UMOV UR4, 0xf0000000 ;  /* 0xf000000000047882 */ /* 0x000fe20000000000 */
[----:B------:R-:W-:Y:S01]  /*21e0*/  UMOV UR5, 0x380fffff ;  /* 0x380fffff00057882 */ /* 0x000fe20000000000 */
[----:B--2---:R-:W0:Y:S01]  /*21f0*/  F2F.F32.F64 R22, R4 ;  /* 0x0000000400167310 */ /* 0x004e220000301000 */
[----:B------:R-:W-:-:S14]  /*2200*/  DSETP.GEU.AND P0, PT, |R4|, UR4, PT ;  /* 0x0000000404007e2a */ /* 0x000fdc000bf0e200 */
[----:B0-----:R-:W-:Y:S01]  /*2210*/  @!P0 FMUL R22, R22, 1.175494350822287508e-38 ;  /* 0x0080000016168820 */ /* 0x001fe20000400000 */
[----:B------:R-:W-:Y:S06]  /*2220*/  BRA `(.L_x_32418) ;  /* 0x0000000800787947 */ /* 0x000fec0003800000 */
.L_x_32413:
        /* <DEDUP_REMOVED lines=12> */
.L_x_32427:
[----:B------:R-:W2:Y:S01]  /*22f0*/  LDG.E.64 R4, desc[UR36][R4.64] ;  /* 0x0000002404047981 */ /* 0x000ea2000c1e1b00 */
[----:B------:R-:W-:Y:S01]  /*2300*/  UMOV UR4, 0xf0000000 ;  /* 0xf000000000047882 */ /* 0x000fe20000000000 */
[----:B------:R-:W-:Y:S01]  /*2310*/  UMOV UR5, 0x380fffff ;  /* 0x380fffff00057882 */ /* 0x000fe20000000000 */
[----:B--2---:R-:W0:Y:S01]  /*2320*/  F2F.F32.F64 R22, R4 ;  /* 0x0000000400167310 */ /* 0x004e220000301000 */
[----:B------:R-:W-:-:S14]  /*2330*/  DSETP.GEU.AND P0, PT, |R4|, UR4, PT ;  /* 0x0000000404007e2a */ /* 0x000fdc000bf0e200 */
[----:B0-----:R-:W-:Y:S01]  /*2340*/  @!P0 FMUL R22, R22, 1.175494350822287508e-38 ;  /* 0x0080000016168820 */ /* 0x001fe20000400000 */
[----:B------:R-:W-:Y:S06]  /*2350*/  BRA `(.L_x_32418) ;  /* 0x00000008002c7947 */ /* 0x000fec0003800000 */
.L_x_32426:
        /* <DEDUP_REMOVED lines=25> */
.L_x_32429:
        /* <DEDUP_REMOVED lines=13> */
.L_x_32428:
[----:B------:R-:W2:Y:S02]  /*25c0*/  LDG.E.U16 R4, desc[UR36][R4.64] ;  /* 0x0000002404047981 */ /* 0x000ea4000c1e1500 */
[----:B--2---:R-:W-:Y:S01]  /*25d0*/  IMAD.U32 R22, R4, 0x10000, RZ ;  /* 0x0001000004167824 */ /* 0x004fe200078e00ff */
[----:B------:R-:W-:Y:S06]  /*25e0*/  BRA `(.L_x_32418) ;  /* 0x0000000400887947 */ /* 0x000fec0003800000 */
.L_x_32425:
        /* <DEDUP_REMOVED lines=11> */
.L_x_32432:
        /* <DEDUP_REMOVED lines=20> */
.L_x_32434:
[----:B------:R-:W-:Y:S05]  /*27e0*/  BSYNC.RECONVERGENT B0 ;  /* 0x0000000000007941 */ /* 0x000fea0003800200 */
.L_x_32433:
[----:B------:R-:W-:Y:S01]  /*27f0*/  IMAD.SHL.U32 R0, R0, 0x100000, RZ ;  /* 0x0010000000007824 */ /* 0x000fe200078e00ff */
[----:B------:R-:W-:-:S04]  /*2800*/  LEA R3, R3, 0x3b800000, 0x17 ;  /* 0x3b80000003037811 */ /* 0x000fc800078eb8ff */
[----:B------:R-:W-:Y:S01]  /*2810*/  LOP3.LUT R22, R3, R0, R7, 0xfe, !PT ;  /* 0x0000000003167212 */ /* 0x000fe200078efe07 */
[----:B------:R-:W-:Y:S06]  /*2820*/  BRA `(.L_x_32418) ;  /* 0x0000000000f87947 */ /* 0x000fec0003800000 */
.L_x_32431:
        /* <DEDUP_REMOVED lines=20> */
.L_x_32436:
[----:B------:R-:W-:Y:S05]  /*2970*/  BSYNC.RECONVERGENT B0 ;  /* 0x0000000000007941 */ /* 0x000fea0003800200 */
.L_x_32435:
[----:B------:R-:W-:Y:S01]  /*2980*/  IMAD.SHL.U32 R0, R0, 0x200000, RZ ;  /* 0x0020000000007824 */ /* 0x000fe200078e00ff */
[----:B------:R-:W-:-:S04]  /*2990*/  LEA R3, R3, 0x37800000, 0x17 ;  /* 0x3780000003037811 */ /* 0x000fc800078eb8ff */
[----:B------:R-:W-:Y:S01]  /*29a0*/  LOP3.LUT R22, R3, R0, R7, 0xfe, !PT ;  /* 0x0000000003167212 */ /* 0x000fe200078efe07 */
[----:B------:R-:W-:Y:S06]  /*29b0*/  BRA `(.L_x_32418) ;  /* 0x0000000000947947 */ /* 0x000fec0003800000 */
.L_x_32430:
        /* <DEDUP_REMOVED lines=14> */
.L_x_32417:
        /* <DEDUP_REMOVED lines=16> */
.L_x_32439:
[----:B------:R-:W-:Y:S01]  /*2ba0*/  IMAD.MOV.U32 R22, RZ, RZ, RZ ;  /* 0x000000ffff167224 */ /* 0x000fe200078e00ff */
[----:B------:R-:W-:Y:S06]  /*2bb0*/  BRA `(.L_x_32418) ;  /* 0x0000000000147947 */ /* 0x000fec0003800000 */
.L_x_32438:
[----:B------:R-:W2:Y:S02]  /*2bc0*/  LDG.E.64 R4, desc[UR36][R4.64] ;  /* 0x0000002404047981 */ /* 0x000ea4000c1e1b00 */
[----:B--2---:R0:W1:Y:S01]  /*2bd0*/  I2F.U64 R22, R4 ;  /* 0x0000000400167312 */ /* 0x0040620000301000 */
[----:B------:R-:W-:Y:S05]  /*2be0*/  BRA `(.L_x_32418) ;  /* 0x0000000000087947 */ /* 0x000fea0003800000 */
.L_x_32437:
[----:B------:R-:W2:Y:S02]  /*2bf0*/  LDG.E R4, desc[UR36][R4.64] ;  /* 0x0000002404047981 */ /* 0x000ea4000c1e1900 */
[----:B--2---:R-:W-:-:S07]  /*2c00*/  I2FP.F32.U32 R22, R4 ;  /* 0x0000000400167245 */ /* 0x004fce0000201000 */
.L_x_32418:
[----:B------:R-:W-:Y:S05]  /*2c10*/  BSYNC.RECONVERGENT B6 ;  /* 0x0000000000067941 */ /* 0x000fea0003800200 */
.L_x_32412:
[----:B------:R-:W-:Y:S02]  /*2c20*/  VIADD R16, R16, 0x80 ;  /* 0x0000008010107836 */ /* 0x000fe40000000000 */
[----:B01-3-5:R-:W-:-:S07]  /*2c30*/  FMUL.FTZ R22, R22, 1.4426950216293334961 ;  /* 0x3fb8aa3b16167820 */ /* 0x02bfce0000410000 */
.L_x_32411:
[----:B------:R-:W-:Y:S05]  /*2c40*/  BSYNC.RECONVERGENT B7 ;  /* 0x0000000000077941 */ /* 0x000fea0003800200 */
.L_x_32410:
        /* <DEDUP_REMOVED lines=25> */
.L_x_32446:
[----:B------:R-:W2:Y:S02]  /*2de0*/  LDG.E.U8 R0, desc[UR36][R4.64] ;  /* 0x0000002404007981 */ /* 0x000ea4000c1e1100 */
[----:B--2---:R-:W-:Y:S01]  /*2df0*/  I2FP.F32.U32 R0, R0 ;  /* 0x0000000000007245 */ /* 0x004fe20000201000 */
[----:B------:R-:W-:Y:S06]  /*2e00*/  BRA `(.L_x_32448) ;  /* 0x0000000c00287947 */ /* 0x000fec0003800000 */
.L_x_32445:
        /* <DEDUP_REMOVED lines=9> */
.L_x_32450:
[----:B------:R-:W2:Y:S02]  /*2ea0*/  LDG.E R0, desc[UR36][R4.64] ;  /* 0x0000002404007981 */ /* 0x000ea4000c1e1900 */
[----:B--2---:R-:W-:Y:S01]  /*2eb0*/  I2FP.F32.S32 R0, R0 ;  /* 0x0000000000007245 */ /* 0x004fe20000201400 */
[----:B------:R-:W-:Y:S06]  /*2ec0*/  BRA `(.L_x_32448) ;  /* 0x0000000800f87947 */ /* 0x000fec0003800000 */
.L_x_32449:
[----:B------:R-:W2:Y:S02]  /*2ed0*/  LDG.E.U16 R0, desc[UR36][R4.64] ;  /* 0x0000002404007981 */ /* 0x000ea4000c1e1500 */
[----:B--2---:R-:W4:Y:S01]  /*2ee0*/  I2F.S16 R0, R0 ;  /* 0x0000000000007306 */ /* 0x004f220000101400 */
[----:B------:R-:W-:Y:S05]  /*2ef0*/  BRA `(.L_x_32448) ;  /* 0x0000000800ec7947 */ /* 0x000fea0003800000 */
.L_x_32444:
        /* <DEDUP_REMOVED lines=8> */
.L_x_32452:
[----:B------:R-:W2:Y:S02]  /*2f80*/  LDG.E.U16 R0, desc[UR36][R4.64] ;  /* 0x0000002404007981 */ /* 0x000ea4000c1e1500 */
[----:B--2---:R-:W-:Y:S01]  /*2f90*/  HADD2.F32 R0, -RZ, R0.H0_H0 ;  /* 0x20000000ff007230 */ /* 0x004fe20000004100 */
[----:B------:R-:W-:Y:S06]  /*2fa0*/  BRA `(.L_x_32448) ;  /* 0x0000000800c07947 */ /* 0x000fec0003800000 */
.L_x_32451:
        /* <DEDUP_REMOVED lines=8> */
.L_x_32454:
[----:B------:R-:W2:Y:S02]  /*3030*/  LDG.E.U16 R0, desc[UR36][R4.64] ;  /* 0x0000002404007981 */ /* 0x000ea4000c1e1500 */
[----:B--2---:R-:W-:Y:S01]  /*3040*/  HADD2.F32 R0, -RZ, R0.H0_H0 ;  /* 0x20000000ff007230 */ /* 0x004fe20000004100 */
[----:B------:R-:W-:Y:S06]  /*3050*/  BRA `(.L_x_32448) ;  /* 0x0000000800947947 */ /* 0x000fec0003800000 */
.L_x_32453:
[----:B------:R-:W2:Y:S01]  /*3060*/  LDG.E.64 R4, desc[UR36][R4.64] ;  /* 0x0000002404047981 */ /* 0x000ea2000c1e1b00 */
[----:B------:R-:W-:Y:S01]  /*3070*/  UMOV UR4, 0xf0000000 ;  /* 0xf000000000047882 */ /* 0x000fe20000000000 */
[----:B------:R-:W-:Y:S01]  /*3080*/  UMOV UR5, 0x380fffff ;  /* 0x380fffff00057882 */ /* 0x000fe20000000000 */
[----:B--2---:R-:W0:Y:S01]  /*3090*/  F2F.F32.F64 R0, R4 ;  /* 0x0000000400007310 */ /* 0x004e220000301000 */
[----:B------:R-:W-:-:S14]  /*30a0*/  DSETP.GEU.AND P0, PT, |R4|, UR4, PT ;  /* 0x0000000404007e2a */ /* 0x000fdc000bf0e200 */
[----:B0-----:R-:W-:Y:S01]  /*30b0*/  @!P0 FMUL R0, R0, 1.175494350822287508e-38 ;  /* 0x0080000000008820 */ /* 0x001fe20000400000 */
[----:B------:R-:W-:Y:S06]  /*30c0*/  BRA `(.L_x_32448) ;  /* 0x0000000800787947 */ /* 0x000fec0003800000 */
.L_x_32443:
        /* <DEDUP_REMOVED lines=12> */
.L_x_32457:
[----:B------:R-:W2:Y:S01]  /*3190*/  LDG.E.64 R4, desc[UR36][R4.64] ;  /* 0x0000002404047981 */ /* 0x000ea2000c1e1b00 */
[----:B------:R-:W-:Y:S01]  /*31a0*/  UMOV UR4, 0xf0000000 ;  /* 0xf000000000047882 */ /* 0x000fe20000000000 */
[----:B------:R-:W-:Y:S01]  /*31b0*/  UMOV UR5, 0x380fffff ;  /* 0x380fffff00057882 */ /* 0x000fe20000000000 */
[----:B--2---:R-:W0:Y:S01]  /*31c0*/  F2F.F32.F64 R0, R4 ;  /* 0x0000000400007310 */ /* 0x004e220000301000 */
[----:B------:R-:W-:-:S14]  /*31d0*/  DSETP.GEU.AND P0, PT, |R4|, UR4, PT ;  /* 0x0000000404007e2a */ /* 0x000fdc000bf0e200 */
[----:B0-----:R-:W-:Y:S01]  /*31e0*/  @!P0 FMUL R0, R0, 1.175494350822287508e-38 ;  /* 0x0080000000008820 */ /* 0x001fe20000400000 */
[----:B------:R-:W-:Y:S06]  /*31f0*/  BRA `(.L_x_32448) ;  /* 0x00000008002c7947 */ /* 0x000fec0003800000 */
.L_x_32456:
        /* <DEDUP_REMOVED lines=25> */
.L_x_32459:
        /* <DEDUP_REMOVED lines=13> */
.L_x_32458:
[----:B------:R-:W2:Y:S02]  /*3460*/  LDG.E.U16 R0, desc[UR36][R4.64] ;  /* 0x0000002404007981 */ /* 0x000ea4000c1e1500 */
[----:B--2---:R-:W-:Y:S01]  /*3470*/  IMAD.U32 R0, R0, 0x10000, RZ ;  /* 0x0001000000007824 */ /* 0x004fe200078e00ff */
[----:B------:R-:W-:Y:S06]  /*3480*/  BRA `(.L_x_32448) ;  /* 0x0000000400887947 */ /* 0x000fec0003800000 */
.L_x_32455:
        /* <DEDUP_REMOVED lines=11> */
.L_x_32462:
        /* <DEDUP_REMOVED lines=20> */
.L_x_32464:
[----:B------:R-:W-:Y:S05]  /*3680*/  BSYNC.RECONVERGENT B0 ;  /* 0x0000000000007941 */ /* 0x000fea0003800200 */
.L_x_32463:
[----:B------:R-:W-:Y:S01]  /*3690*/  IMAD.SHL.U32 R0, R0, 0x100000, RZ ;  /* 0x0010000000007824 */ /* 0x000fe200078e00ff */
[----:B------:R-:W-:-:S04]  /*36a0*/  LEA R3, R3, 0x3b800000, 0x17 ;  /* 0x3b80000003037811 */ /* 0x000fc800078eb8ff */
[----:B------:R-:W-:Y:S01]  /*36b0*/  LOP3.LUT R0, R3, R0, R7, 0xfe, !PT ;  /* 0x0000000003007212 */ /* 0x000fe200078efe07 */
[----:B------:R-:W-:Y:S06]  /*36c0*/  BRA `(.L_x_32448) ;  /* 0x0000000000f87947 */ /* 0x000fec0003800000 */
.L_x_32461:
        /* <DEDUP_REMOVED lines=20> */
.L_x_32466:
[----:B------:R-:W-:Y:S05]  /*3810*/  BSYNC.RECONVERGENT B0 ;  /* 0x0000000000007941 */ /* 0x000fea0003800200 */
.L_x_32465:
[----:B------:R-:W-:Y:S01]  /*3820*/  IMAD.SHL.U32 R0, R0, 0x200000, RZ ;  /* 0x0020000000007824 */ /* 0x000fe200078e00ff */
[----:B------:R-:W-:-:S04]  /*3830*/  LEA R3, R3, 0x37800000, 0x17 ;  /* 0x3780000003037811 */ /* 0x000fc800078eb8ff */
[----:B------:R-:W-:Y:S01]  /*3840*/  LOP3.LUT R0, R3, R0, R7, 0xfe, !PT ;  /* 0x0000000003007212 */ /* 0x000fe200078efe07 */
[----:B------:R-:W-:Y:S06]  /*3850*/  BRA `(.L_x_32448) ;  /* 0x0000000000947947 */ /* 0x000fec0003800000 */
.L_x_32460:
        /* <DEDUP_REMOVED lines=14> */
.L_x_32447:
        /* <DEDUP_REMOVED lines=16> */
.L_x_32469:
[----:B------:R-:W-:Y:S01]  /*3a40*/  IMAD.MOV.U32 R0, RZ, RZ, RZ ;  /* 0x000000ffff007224 */ /* 0x000fe200078e00ff */
[----:B------:R-:W-:Y:S06]  /*3a50*/  BRA `(.L_x_32448) ;  /* 0x0000000000147947 */ /* 0x000fec0003800000 */
.L_x_32468:
[----:B------:R-:W2:Y:S02]  /*3a60*/  LDG.E.64 R4, desc[UR36][R4.64] ;  /* 0x0000002404047981 */ /* 0x000ea4000c1e1b00 */
[----:B--2---:R0:W1:Y:S01]  /*3a70*/  I2F.U64 R0, R4 ;  /* 0x0000000400007312 */ /* 0x0040620000301000 */
[----:B------:R-:W-:Y:S05]  /*3a80*/  BRA `(.L_x_32448) ;  /* 0x0000000000087947 */ /* 0x000fea0003800000 */
.L_x_32467:
[----:B------:R-:W2:Y:S02]  /*3a90*/  LDG.E R0, desc[UR36][R4.64] ;  /* 0x0000002404007981 */ /* 0x000ea4000c1e1900 */
[----:B--2---:R-:W-:-:S07]  /*3aa0*/  I2FP.F32.U32 R0, R0 ;  /* 0x0000000000007245 */ /* 0x004fce0000201000 */
.L_x_32448:
[----:B------:R-:W-:Y:S05]  /*3ab0*/  BSYNC.RECONVERGENT B6 ;  /* 0x0000000000067941 */ /* 0x000fea0003800200 */
.L_x_32442:
[----:B-1-345:R-:W-:-:S07]  /*3ac0*/  FMUL.FTZ R0, R0, 1.4426950216293334961 ;  /* 0x3fb8aa3b00007820 */ /* 0x03afce0000410000 */
.L_x_32441:
[----:B------:R-:W-:Y:S05]  /*3ad0*/  BSYNC.RECONVERGENT B7 ;  /* 0x0000000000077941 */ /* 0x000fea0003800200 */
.L_x_32440:
[C---:B------:R-:W-:Y:S01]  /*3ae0*/  VIADD R6, R25.reuse, 0x100 ;  /* 0x0000010019067836 */ /* 0x040fe20000000000 */
[CC--:B------:R-:W-:Y:S01]  /*3af0*/  ISETP.GE.AND P0, PT, R25.reuse, R17.reuse, PT ;  /* 0x000000111900720c */ /* 0x0c0fe20003f06270 */
[C---:B------:R-:W-:Y:S01]  /*3b00*/  VIADD R26, R25.reuse, 0x80 ;  /* 0x00000080191a7836 */ /* 0x040fe20000000000 */
[----:B------:R-:W1:Y:S01]  /*3b10*/  LDC.U8 R16, c[0x0][0x3a4] ;  /* 0x0000e900ff107b82 */ /* 0x000e620000000000 */
[----:B------:R-:W-:Y:S01]  /*3b20*/  BSSY.RECONVERGENT B6, `(.L_x_32470) ;  /* 0x0000104000067945 */ /* 0x000fe20003800200 */
[----:B------:R-:W-:Y:S01]  /*3b30*/  ISETP.GE.AND P2, PT, R6, R17, PT ;  /* 0x000000110600720c */ /* 0x000fe20003f46270 */
[----:B------:R-:W-:-:S05]  /*3b40*/  VIADD R6, R25, 0x180 ;  /* 0x0000018019067836 */ /* 0x000fca0000000000 */
[----:B------:R-:W-:-:S03]  /*3b50*/  ISETP.GE.AND P1, PT, R6, R17, PT ;  /* 0x000000110600720c */ /* 0x000fc60003f26270 */
[----:B0-2-4-:R0:W2:Y:S08]  /*3b60*/  @!P0 MUFU.EX2 R4, R19 ;  /* 0x0000001300048308 */ /* 0x0150b00000000800 */
[----:B------:R-:W3:Y:S01]  /*3b70*/  @!P2 MUFU.EX2 R22, R22 ;  /* 0x000000160016a308 */ /* 0x000ee20000000800 */
[----:B------:R-:W-:-:S07]  /*3b80*/  ISETP.GE.AND P2, PT, R26, R17, PT ;  /* 0x000000111a00720c */ /* 0x000fce0003f46270 */
[----:B------:R0:W4:Y:S08]  /*3b90*/  @!P1 MUFU.EX2 R24, R0 ;  /* 0x0000000000189308 */ /* 0x0001300000000800 */
[----:B------:R-:W0:Y:S01]  /*3ba0*/  @!P2 MUFU.EX2 R18, R18 ;  /* 0x000000120012a308 */ /* 0x000e220000000800 */
[----:B--23--:R-:W-:Y:S05]  /*3bb0*/  @P0 BRA `(.L_x_32471) ;  /* 0x0000000c00e80947 */ /* 0x00cfea0003800000 */
[----:B------:R-:W2:Y:S01]  /*3bc0*/  LDCU UR4, c[0x0][0x3a8] ;  /* 0x00007500ff0477ac */ /* 0x000ea20008000800 */
[----:B------:R-:W3:Y:S01]  /*3bd0*/  LDC.64 R8, c[0x0][0x388] ;  /* 0x0000e200ff087b82 */ /* 0x000ee20000000a00 */
[----:B0-----:R-:W-:Y:S01]  /*3be0*/  IMAD R0, R2, 0x200, R25 ;  /* 0x0000020002007824 */ /* 0x001fe200078e0219 */
[----:B-1----:R-:W-:-:S03]  /*3bf0*/  PRMT R5, R16, 0x9910, RZ ;  /* 0x0000991010057816 */ /* 0x002fc600000000ff */
[----:B--2---:R-:W-:Y:S02]  /*3c00*/  IMAD R3, R0, UR4, RZ ;  /* 0x0000000400037c24 */ /* 0x004fe4000f8e02ff */
        /* <DEDUP_REMOVED lines=17> */
.L_x_32475:
[----:B------:R-:W0:Y:S01]  /*3d20*/  F2I.S64.TRUNC R4, R4 ;  /* 0x0000000400047311 */ /* 0x000e22000020d900 */
[----:B------:R-:W-:Y:S02]  /*3d30*/  IMAD.MOV.U32 R25, RZ, RZ, R26 ;  /* 0x000000ffff197224 */ /* 0x000fe400078e001a */
[----:B0-----:R-:W-:-:S05]  /*3d40*/  IMAD.MOV.U32 R3, RZ, RZ, R4 ;  /* 0x000000ffff037224 */ /* 0x001fca00078e0004 */
[----:B------:R0:W-:Y:S01]  /*3d50*/  STG.E.U8 desc[UR36][R8.64], R3 ;  /* 0x0000000308007986 */ /* 0x0001e2000c101124 */
[----:B------:R-:W-:Y:S05]  /*3d60*/  BRA `(.L_x_32471) ;  /* 0x0000000c007c7947 */ /* 0x000fea0003800000 */
.L_x_32474:
        /* <DEDUP_REMOVED lines=10> */
.L_x_32478:
[----:B------:R-:W0:Y:S01]  /*3e10*/  F2I.FTZ.TRUNC.NTZ R3, R4 ;  /* 0x0000000400037305 */ /* 0x000e22000021f100 */
[----:B------:R-:W-:Y:S01]  /*3e20*/  IMAD.MOV.U32 R25, RZ, RZ, R26 ;  /* 0x000000ffff197224 */ /* 0x000fe200078e001a */
[----:B0-----:R0:W-:Y:S01]  /*3e30*/  STG.E desc[UR36][R8.64], R3 ;  /* 0x0000000308007986 */ /* 0x0011e2000c101924 */
[----:B------:R-:W-:Y:S05]  /*3e40*/  BRA `(.L_x_32471) ;  /* 0x0000000c00447947 */ /* 0x000fea0003800000 */
.L_x_32477:
[----:B------:R-:W0:Y:S01]  /*3e50*/  F2I.FTZ.TRUNC.NTZ R3, R4 ;  /* 0x0000000400037305 */ /* 0x000e22000021f100 */
[----:B------:R-:W-:Y:S01]  /*3e60*/  IMAD.MOV.U32 R25, RZ, RZ, R26 ;  /* 0x000000ffff197224 */ /* 0x000fe200078e001a */
[----:B0-----:R0:W-:Y:S01]  /*3e70*/  STG.E.U16 desc[UR36][R8.64], R3 ;  /* 0x0000000308007986 */ /* 0x0011e2000c101524 */
[----:B------:R-:W-:Y:S05]  /*3e80*/  BRA `(.L_x_32471) ;  /* 0x0000000c00347947 */ /* 0x000fea0003800000 */
.L_x_32473:
        /* <DEDUP_REMOVED lines=9> */
.L_x_32480:
[----:B------:R-:W-:Y:S01]  /*3f20*/  F2FP.F16.F32.PACK_AB R4, RZ, R4 ;  /* 0x00000004ff04723e */ /* 0x000fe200000000ff */
[----:B------:R-:W-:-:S04]  /*3f30*/  IMAD.MOV.U32 R25, RZ, RZ, R26 ;  /* 0x000000ffff197224 */ /* 0x000fc800078e001a */
[----:B------:R0:W-:Y:S01]  /*3f40*/  STG.E.U16 desc[UR36][R8.64], R4 ;  /* 0x0000000408007986 */ /* 0x0001e2000c101524 */
[----:B------:R-:W-:Y:S05]  /*3f50*/  BRA `(.L_x_32471) ;  /* 0x0000000c00007947 */ /* 0x000fea0003800000 */
.L_x_32479:
        /* <DEDUP_REMOVED lines=10> */
.L_x_32482:
[----:B------:R-:W-:Y:S01]  /*4000*/  F2FP.F16.F32.PACK_AB R3, RZ, R4 ;  /* 0x00000004ff03723e */ /* 0x000fe200000000ff */
[----:B------:R-:W-:-:S03]  /*4010*/  IMAD.MOV.U32 R25, RZ, RZ, R26 ;  /* 0x000000ffff197224 */ /* 0x000fc600078e001a */
[----:B------:R-:W-:-:S05]  /*4020*/  PRMT R3, R3, 0x5410, RZ ;  /* 0x0000541003037816 */ /* 0x000fca00000000ff */
[----:B------:R0:W-:Y:S01]  /*4030*/  STG.E desc[UR36][R8.64], R3 ;  /* 0x0000000308007986 */ /* 0x0001e2000c101924 */
[----:B------:R-:W-:Y:S05]  /*4040*/  BRA `(.L_x_32471) ;  /* 0x0000000800c47947 */ /* 0x000fea0003800000 */
.L_x_32481:
[----:B------:R-:W-:Y:S01]  /*4050*/  FMUL.FTZ R4, R4, 1 ;  /* 0x3f80000004047820 */ /* 0x000fe20000410000 */
[----:B------:R-:W-:-:S05]  /*4060*/  IMAD.MOV.U32 R25, RZ, RZ, R26 ;  /* 0x000000ffff197224 */ /* 0x000fca00078e001a */
[----:B------:R-:W0:Y:S02]  /*4070*/  F2F.F64.F32 R4, R4 ;  /* 0x0000000400047310 */ /* 0x000e240000201800 */
[----:B0-----:R0:W-:Y:S01]  /*4080*/  STG.E.64 desc[UR36][R8.64], R4 ;  /* 0x0000000408007986 */ /* 0x0011e2000c101b24 */
[----:B------:R-:W-:Y:S05]  /*4090*/  BRA `(.L_x_32471) ;  /* 0x0000000800b07947 */ /* 0x000fea0003800000 */
.L_x_32472:
        /* <DEDUP_REMOVED lines=13> */
.L_x_32485:
[----:B------:R-:W-:Y:S01]  /*4170*/  FMUL.FTZ R4, R4, 1 ;  /* 0x3f80000004047820 */ /* 0x000fe20000410000 */
[----:B------:R-:W-:Y:S01]  /*4180*/  CS2R R6, SRZ ;  /* 0x0000000000067805 */ /* 0x000fe2000001ff00 */
[----:B------:R-:W-:-:S04]  /*4190*/  IMAD.MOV.U32 R25, RZ, RZ, R26 ;  /* 0x000000ffff197224 */ /* 0x000fc800078e001a */
[----:B------:R-:W0:Y:S02]  /*41a0*/  F2F.F64.F32 R4, R4 ;  /* 0x0000000400047310 */ /* 0x000e240000201800 */
[----:B0-----:R0:W-:Y:S01]  /*41b0*/  STG.E.128 desc[UR36][R8.64], R4 ;  /* 0x0000000408007986 */ /* 0x0011e2000c101d24 */
[----:B------:R-:W-:Y:S05]  /*41c0*/  BRA `(.L_x_32471) ;  /* 0x0000000800647947 */ /* 0x000fea0003800000 */
.L_x_32484:
        /* <DEDUP_REMOVED lines=18> */
.L_x_32489:
[----:B------:R-:W-:Y:S05]  /*42f0*/  BSYNC.RECONVERGENT B0 ;  /* 0x0000000000007941 */ /* 0x000fea0003800200 */
.L_x_32488:
[----:B------:R-:W-:Y:S01]  /*4300*/  LOP3.LUT R5, R0, 0x80, R5, 0xf8, !PT ;  /* 0x0000008000057812 */ /* 0x000fe200078ef805 */
[----:B------:R-:W-:-:S04]  /*4310*/  IMAD.MOV.U32 R25, RZ, RZ, R26 ;  /* 0x000000ffff197224 */ /* 0x000fc800078e001a */
[----:B------:R3:W-:Y:S01]  /*4320*/  STG.E.U8 desc[UR36][R8.64], R5 ;  /* 0x0000000508007986 */ /* 0x0007e2000c101124 */
[----:B------:R-:W-:Y:S05]  /*4330*/  BRA `(.L_x_32471) ;  /* 0x0000000800087947 */ /* 0x000fea0003800000 */
.L_x_32487:
        /* <DEDUP_REMOVED lines=14> */
.L_x_32491:
[----:B------:R-:W-:Y:S05]  /*4420*/  BSYNC.RECONVERGENT B0 ;  /* 0x0000000000007941 */ /* 0x000fea0003800200 */
.L_x_32490:
[----:B------:R-:W-:Y:S01]  /*4430*/  LOP3.LUT R3, R0, 0x80, R7, 0xf8, !PT ;  /* 0x0000008000037812 */ /* 0x000fe200078ef807 */
[----:B------:R-:W-:-:S04]  /*4440*/  IMAD.MOV.U32 R25, RZ, RZ, R26 ;  /* 0x000000ffff197224 */ /* 0x000fc800078e001a */
[----:B------:R0:W-:Y:S01]  /*4450*/  STG.E.U8 desc[UR36][R8.64], R3 ;  /* 0x0000000308007986 */ /* 0x0001e2000c101124 */
[----:B------:R-:W-:Y:S05]  /*4460*/  BRA `(.L_x_32471) ;  /* 0x0000000400bc7947 */ /* 0x000fea0003800000 */
.L_x_32486:
[----:B------:R-:W-:Y:S01]  /*4470*/  F2FP.BF16.F32.PACK_AB R4, RZ, R4 ;  /* 0x00000004ff04723e */ /* 0x000fe200000010ff */
[----:B------:R-:W-:-:S04]  /*4480*/  IMAD.MOV.U32 R25, RZ, RZ, R26 ;  /* 0x000000ffff197224 */ /* 0x000fc800078e001a */
[----:B------:R2:W-:Y:S01]  /*4490*/  STG.E.U16 desc[UR36][R8.64], R4 ;  /* 0x0000000408007986 */ /* 0x0005e2000c101524 */
[----:B------:R-:W-:Y:S05]  /*44a0*/  BRA `(.L_x_32471) ;  /* 0x0000000400ac7947 */ /* 0x000fea0003800000 */
.L_x_32483:
        /* <DEDUP_REMOVED lines=12> */
.L_x_32494:
        /* <DEDUP_REMOVED lines=12> */
.L_x_32497:
[----:B------:R-:W-:-:S04]  /*4630*/  SHF.R.U32.HI R0, RZ, 0x14, R4 ;  /* 0x00000014ff007819 */ /* 0x000fc80000011604 */
[----:B------:R-:W-:-:S04]  /*4640*/  LOP3.LUT R3, R0, 0x1, RZ, 0xc0, !PT ;  /* 0x0000000100037812 */ /* 0x000fc800078ec0ff */
[----:B------:R-:W-:-:S04]  /*4650*/  IADD3 R0, PT, PT, R4, 0x487ffff, R3 ;  /* 0x0487ffff04007810 */ /* 0x000fc80007ffe003 */
[----:B------:R-:W-:-:S04]  /*4660*/  SHF.R.U32.HI R0, RZ, 0x14, R0 ;  /* 0x00000014ff007819 */ /* 0x000fc80000011600 */
[----:B------:R-:W-:-:S07]  /*4670*/  LOP3.LUT R3, R0, 0xff, RZ, 0xc0, !PT ;  /* 0x000000ff00037812 */ /* 0x000fce00078ec0ff */
.L_x_32498:
[----:B------:R-:W-:-:S04]  /*4680*/  SHF.R.U32.HI R4, RZ, 0x18, R4 ;  /* 0x00000018ff047819 */ /* 0x000fc80000011604 */
[----:B------:R-:W-:-:S04]  /*4690*/  LOP3.LUT R3, R3, 0x80, R4, 0xf8, !PT ;  /* 0x0000008003037812 */ /* 0x000fc800078ef804 */
[----:B------:R-:W-:-:S07]  /*46a0*/  PRMT R0, R3, 0x7610, R0 ;  /* 0x0000761003007816 */ /* 0x000fce0000000000 */
.L_x_32496:
[----:B------:R-:W-:Y:S05]  /*46b0*/  BSYNC.RECONVERGENT B0 ;  /* 0x0000000000007941 */ /* 0x000fea0003800200 */
.L_x_32495:
[----:B------:R0:W-:Y:S01]  /*46c0*/  STG.E.U8 desc[UR36][R8.64], R0 ;  /* 0x0000000008007986 */ /* 0x0001e2000c101124 */
[----:B------:R-:W-:Y:S01]  /*46d0*/  IMAD.MOV.U32 R25, RZ, RZ, R26 ;  /* 0x000000ffff197224 */ /* 0x000fe200078e001a */
[----:B------:R-:W-:Y:S06]  /*46e0*/  BRA `(.L_x_32471) ;  /* 0x00000004001c7947 */ /* 0x000fec0003800000 */
.L_x_32493:
        /* <DEDUP_REMOVED lines=12> */
.L_x_32501:
[----:B------:R-:W-:-:S04]  /*47b0*/  SHF.R.U32.HI R0, RZ, 0x15, R4 ;  /* 0x00000015ff007819 */ /* 0x000fc80000011604 */
[----:B------:R-:W-:-:S04]  /*47c0*/  LOP3.LUT R3, R0, 0x1, RZ, 0xc0, !PT ;  /* 0x0000000100037812 */ /* 0x000fc800078ec0ff */
[----:B------:R-:W-:-:S04]  /*47d0*/  IADD3 R0, PT, PT, R4, 0x88fffff, R3 ;  /* 0x088fffff04007810 */ /* 0x000fc80007ffe003 */
[----:B------:R-:W-:-:S04]  /*47e0*/  SHF.R.U32.HI R0, RZ, 0x15, R0 ;  /* 0x00000015ff007819 */ /* 0x000fc80000011600 */
[----:B------:R-:W-:-:S07]  /*47f0*/  LOP3.LUT R3, R0, 0xff, RZ, 0xc0, !PT ;  /* 0x000000ff00037812 */ /* 0x000fce00078ec0ff */
.L_x_32502:
[----:B------:R-:W-:-:S04]  /*4800*/  SHF.R.U32.HI R4, RZ, 0x18, R4 ;  /* 0x00000018ff047819 */ /* 0x000fc80000011604 */
[----:B------:R-:W-:-:S04]  /*4810*/  LOP3.LUT R3, R3, 0x80, R4, 0xf8, !PT ;  /* 0x0000008003037812 */ /* 0x000fc800078ef804 */
[----:B------:R-:W-:-:S07]  /*4820*/  PRMT R0, R3, 0x7610, R0 ;  /* 0x0000761003007816 */ /* 0x000fce0000000000 */
.L_x_32500:
[----:B------:R-:W-:Y:S05]  /*4830*/  BSYNC.RECONVERGENT B0 ;  /* 0x0000000000007941 */ /* 0x000fea0003800200 */
.L_x_32499:
[----:B------:R0:W-:Y:S01]  /*4840*/  STG.E.U8 desc[UR36][R8.64], R0 ;  /* 0x0000000008007986 */ /* 0x0001e2000c101124 */
[----:B------:R-:W-:Y:S01]  /*4850*/  IMAD.MOV.U32 R25, RZ, RZ, R26 ;  /* 0x000000ffff197224 */ /* 0x000fe200078e001a */
[----:B------:R-:W-:Y:S06]  /*4860*/  BRA `(.L_x_32471) ;  /* 0x0000000000bc7947 */ /* 0x000fec0003800000 */
.L_x_32492:
[----:B------:R-:W-:-:S13]  /*4870*/  ISETP.NE.AND P0, PT, R0, 0x1c, PT ;  /* 0x0000001c0000780c */ /* 0x000fda0003f05270 */
[----:B------:R-:W-:Y:S05]  /*4880*/  @!P0 BRA `(.L_x_32503) ;  /* 0x0000000000a88947 */ /* 0x000fea0003800000 */
[----:B------:R-:W-:-:S13]  /*4890*/  ISETP.NE.AND P0, PT, R0, 0x1d, PT ;  /* 0x0000001d0000780c */ /* 0x000fda0003f05270 */
[----:B------:R-:W-:Y:S05]  /*48a0*/  @!P0 BRA `(.L_x_32504) ;  /* 0x0000000000908947 */ /* 0x000fea0003800000 */
[----:B------:R-:W-:-:S13]  /*48b0*/  ISETP.NE.AND P0, PT, R0, 0x2c, PT ;  /* 0x0000002c0000780c */ /* 0x000fda0003f05270 */
[----:B------:R-:W-:Y:S05]  /*48c0*/  @!P0 BRA `(.L_x_32505) ;  /* 0x0000000000488947 */ /* 0x000fea0003800000 */
.L_x_32476:
        /* <DEDUP_REMOVED lines=15> */
[----:B--2-4-:R-:W-:Y:S05]  /*49c0*/  CALL.ABS.NOINC R14 ;  /* 0x000000000e007343 */ /* 0x014fea0003c00000 */
.L_x_32506:
[----:B------:R-:W-:Y:S01]  /*49d0*/  IMAD.MOV.U32 R25, RZ, RZ, R26 ;  /* 0x000000ffff197224 */ /* 0x000fe200078e001a */
[----:B------:R-:W-:Y:S06]  /*49e0*/  BRA `(.L_x_32471) ;  /* 0x00000000005c7947 */ /* 0x000fec0003800000 */
.L_x_32505:
        /* <DEDUP_REMOVED lines=16> */
.L_x_32504:
[----:B------:R-:W0:Y:S01]  /*4af0*/  F2I.U64.TRUNC R4, R4 ;  /* 0x0000000400047311 */ /* 0x000e22000020d800 */
[----:B------:R-:W-:Y:S01]  /*4b00*/  IMAD.MOV.U32 R25, RZ, RZ, R26 ;  /* 0x000000ffff197224 */ /* 0x000fe200078e001a */
[----:B0-----:R0:W-:Y:S01]  /*4b10*/  STG.E.64 desc[UR36][R8.64], R4 ;  /* 0x0000000408007986 */ /* 0x0011e2000c101b24 */
[----:B------:R-:W-:Y:S05]  /*4b20*/  BRA `(.L_x_32471) ;  /* 0x00000000000c7947 */ /* 0x000fea0003800000 */
.L_x_32503:
[----:B------:R-:W0:Y:S01]  /*4b30*/  F2I.FTZ.U32.TRUNC.NTZ R3, R4 ;  /* 0x0000000400037305 */ /* 0x000e22000021f000 */
[----:B------:R-:W-:Y:S01]  /*4b40*/  IMAD.MOV.U32 R25, RZ, RZ, R26 ;  /* 0x000000ffff197224 */ /* 0x000fe200078e001a */
[----:B0-----:R0:W-:Y:S06]  /*4b50*/  STG.E desc[UR36][R8.64], R3 ;  /* 0x0000000308007986 */ /* 0x0011ec000c101924 */
.L_x_32471:
[----:B------:R-:W-:Y:S05]  /*4b60*/  BSYNC.RECONVERGENT B6 ;  /* 0x0000000000067941 */ /* 0x000fea0003800200 */
.L_x_32470:
[----:B------:R-:W-:Y:S01]  /*4b70*/  ISETP.GE.AND P0, PT, R25, R17, PT ;  /* 0x000000111900720c */ /* 0x000fe20003f06270 */
[----:B------:R-:W-:-:S12]  /*4b80*/  BSSY.RECONVERGENT B6, `(.L_x_32507) ;  /* 0x00001cc000067945 */ /* 0x000fd80003800200 */
[----:B------:R-:W-:Y:S05]  /*4b90*/  @P0 BRA `(.L_x_32508) ;  /* 0x0000001c00280947 */ /* 0x000fea0003800000 */
[----:B------:R-:W5:Y:S01]  /*4ba0*/  LDCU UR4, c[0x0][0x3a8] ;  /* 0x00007500ff0477ac */ /* 0x000f620008000800 */
[----:B0-23--:R-:W0:Y:S01]  /*4bb0*/  LDC.64 R8, c[0x0][0x388] ;  /* 0x0000e200ff087b82 */ /* 0x00de220000000a00 */
[----:B------:R-:W-:Y:S01]  /*4bc0*/  IMAD R0, R2, 0x200, R25 ;  /* 0x0000020002007824 */ /* 0x000fe200078e0219 */
[----:B-1----:R-:W-:-:S03]  /*4bd0*/  PRMT R4, R16, 0x9910, RZ ;  /* 0x0000991010047816 */ /* 0x002fc600000000ff */
        /* <DEDUP_REMOVED lines=17> */
.L_x_32512:
[----:B------:R-:W0:Y:S02]  /*4cf0*/  F2I.S64.TRUNC R18, R18 ;  /* 0x0000001200127311 */ /* 0x000e24000020d900 */
[----:B0-----:R-:W-:-:S05]  /*4d00*/  IMAD.MOV.U32 R3, RZ, RZ, R18 ;  /* 0x000000ffff037224 */ /* 0x001fca00078e0012 */
[----:B------:R0:W-:Y:S01]  /*4d10*/  STG.E.U8 desc[UR36][R8.64], R3 ;  /* 0x0000000308007986 */ /* 0x0001e2000c101124 */
[----:B------:R-:W-:Y:S05]  /*4d20*/  BRA `(.L_x_32514) ;  /* 0x0000000c00287947 */ /* 0x000fea0003800000 */
.L_x_32511:
        /* <DEDUP_REMOVED lines=9> */
.L_x_32516:
[----:B------:R-:W0:Y:S02]  /*4dc0*/  F2I.FTZ.TRUNC.NTZ R3, R18 ;  /* 0x0000001200037305 */ /* 0x000e24000021f100 */
[----:B0-----:R0:W-:Y:S01]  /*4dd0*/  STG.E desc[UR36][R8.64], R3 ;  /* 0x0000000308007986 */ /* 0x0011e2000c101924 */
[----:B------:R-:W-:Y:S05]  /*4de0*/  BRA `(.L_x_32514) ;  /* 0x0000000800f87947 */ /* 0x000fea0003800000 */
.L_x_32515:
[----:B------:R-:W0:Y:S02]  /*4df0*/  F2I.FTZ.TRUNC.NTZ R3, R18 ;  /* 0x0000001200037305 */ /* 0x000e24000021f100 */
[----:B0-----:R0:W-:Y:S01]  /*4e00*/  STG.E.U16 desc[UR36][R8.64], R3 ;  /* 0x0000000308007986 */ /* 0x0011e2000c101524 */
[----:B------:R-:W-:Y:S05]  /*4e10*/  BRA `(.L_x_32514) ;  /* 0x0000000800ec7947 */ /* 0x000fea0003800000 */
.L_x_32510:
        /* <DEDUP_REMOVED lines=8> */
.L_x_32518:
[----:B------:R-:W-:-:S05]  /*4ea0*/  F2FP.F16.F32.PACK_AB R18, RZ, R18 ;  /* 0x00000012ff12723e */ /* 0x000fca00000000ff */
[----:B------:R0:W-:Y:S01]  /*4eb0*/  STG.E.U16 desc[UR36][R8.64], R18 ;  /* 0x0000001208007986 */ /* 0x0001e2000c101524 */
[----:B------:R-:W-:Y:S05]  /*4ec0*/  BRA `(.L_x_32514) ;  /* 0x0000000800c07947 */ /* 0x000fea0003800000 */
.L_x_32517:
        /* <DEDUP_REMOVED lines=9> */
.L_x_32520:
[----:B------:R-:W-:-:S04]  /*4f60*/  F2FP.F16.F32.PACK_AB R3, RZ, R18 ;  /* 0x00000012ff03723e */ /* 0x000fc800000000ff */
[----:B------:R-:W-:-:S05]  /*4f70*/  PRMT R3, R3, 0x5410, RZ ;  /* 0x0000541003037816 */ /* 0x000fca00000000ff */
[----:B------:R0:W-:Y:S01]  /*4f80*/  STG.E desc[UR36][R8.64], R3 ;  /* 0x0000000308007986 */ /* 0x0001e2000c101924 */
[----:B------:R-:W-:Y:S05]  /*4f90*/  BRA `(.L_x_32514) ;  /* 0x00000008008c7947 */ /* 0x000fea0003800000 */
.L_x_32519:
[----:B------:R-:W-:-:S06]  /*4fa0*/  FMUL.FTZ R4, R18, 1 ;  /* 0x3f80000012047820 */ /* 0x000fcc0000410000 */
[----:B------:R-:W0:Y:S02]  /*4fb0*/  F2F.F64.F32 R4, R4 ;  /* 0x0000000400047310 */ /* 0x000e240000201800 */
[----:B0-----:R0:W-:Y:S01]  /*4fc0*/  STG.E.64 desc[UR36][R8.64], R4 ;  /* 0x0000000408007986 */ /* 0x0011e2000c101b24 */
[----:B------:R-:W-:Y:S05]  /*4fd0*/  BRA `(.L_x_32514) ;  /* 0x00000008007c7947 */ /* 0x000fea0003800000 */
.L_x_32509:
        /* <DEDUP_REMOVED lines=13> */
.L_x_32524:
        /* <DEDUP_REMOVED lines=16> */
.L_x_32527:
[----:B------:R-:W-:-:S04]  /*51b0*/  SHF.R.U32.HI R18, RZ, 0x18, R18 ;  /* 0x00000018ff127819 */ /* 0x000fc80000011612 */
[----:B------:R-:W-:-:S04]  /*51c0*/  LOP3.LUT R3, R3, 0x80, R18, 0xf8, !PT ;  /* 0x0000008003037812 */ /* 0x000fc800078ef812 */
[----:B------:R-:W-:-:S07]  /*51d0*/  PRMT R4, R3, 0x7610, R4 ;  /* 0x0000761003047816 */ /* 0x000fce0000000004 */
.L_x_32526:
[----:B------:R-:W-:Y:S05]  /*51e0*/  BSYNC.RECONVERGENT B0 ;  /* 0x0000000000007941 */ /* 0x000fea0003800200 */
.L_x_32525:
[----:B------:R0:W-:Y:S01]  /*51f0*/  STG.E.U8 desc[UR36][R8.64], R4 ;  /* 0x0000000408007986 */ /* 0x0001e2000c101124 */
[----:B------:R-:W-:Y:S05]  /*5200*/  BRA `(.L_x_32514) ;  /* 0x0000000400f07947 */ /* 0x000fea0003800000 */
.L_x_32523:
        /* <DEDUP_REMOVED lines=16> */
.L_x_32530:
[----:B------:R-:W-:-:S04]  /*5310*/  SHF.R.U32.HI R18, RZ, 0x18, R18 ;  /* 0x00000018ff127819 */ /* 0x000fc80000011612 */
[----:B------:R-:W-:-:S04]  /*5320*/  LOP3.LUT R3, R3, 0x80, R18, 0xf8, !PT ;  /* 0x0000008003037812 */ /* 0x000fc800078ef812 */
[----:B------:R-:W-:-:S07]  /*5330*/  PRMT R4, R3, 0x7610, R4 ;  /* 0x0000761003047816 */ /* 0x000fce0000000004 */
.L_x_32529:
[----:B------:R-:W-:Y:S05]  /*5340*/  BSYNC.RECONVERGENT B0 ;  /* 0x0000000000007941 */ /* 0x000fea0003800200 */
.L_x_32528:
[----:B------:R0:W-:Y:S01]  /*5350*/  STG.E.U8 desc[UR36][R8.64], R4 ;  /* 0x0000000408007986 */ /* 0x0001e2000c101124 */
[----:B------:R-:W-:Y:S05]  /*5360*/  BRA `(.L_x_32514) ;  /* 0x0000000400987947 */ /* 0x000fea0003800000 */
.L_x_32522:
        /* <DEDUP_REMOVED lines=21> */
.L_x_32532:
[----:B------:R-:W0:Y:S02]  /*54c0*/  F2I.U64.TRUNC R18, R18 ;  /* 0x0000001200127311 */ /* 0x000e24000020d800 */
[----:B0-----:R0:W-:Y:S01]  /*54d0*/  STG.E.64 desc[UR36][R8.64], R18 ;  /* 0x0000001208007986 */ /* 0x0011e2000c101b24 */
[----:B------:R-:W-:Y:S05]  /*54e0*/  BRA `(.L_x_32514) ;  /* 0x0000000400387947 */ /* 0x000fea0003800000 */
.L_x_32531:
[----:B------:R-:W0:Y:S02]  /*54f0*/  F2I.FTZ.U32.TRUNC.NTZ R3, R18 ;  /* 0x0000001200037305 */ /* 0x000e24000021f000 */
[----:B0-----:R0:W-:Y:S01]  /*5500*/  STG.E desc[UR36][R8.64], R3 ;  /* 0x0000000308007986 */ /* 0x0011e2000c101924 */
[----:B------:R-:W-:Y:S05]  /*5510*/  BRA `(.L_x_32514) ;  /* 0x00000004002c7947 */ /* 0x000fea0003800000 */
.L_x_32521:
        /* <DEDUP_REMOVED lines=10> */
.L_x_32534:
[----:B------:R-:W-:Y:S01]  /*55c0*/  FMUL.FTZ R4, R18, 1 ;  /* 0x3f80000012047820 */ /* 0x000fe20000410000 */
[----:B------:R-:W-:-:S05]  /*55d0*/  CS2R R6, SRZ ;  /* 0x0000000000067805 */ /* 0x000fca000001ff00 */
[----:B------:R-:W0:Y:S02]  /*55e0*/  F2F.F64.F32 R4, R4 ;  /* 0x0000000400047310 */ /* 0x000e240000201800 */
[----:B0-----:R3:W-:Y:S01]  /*55f0*/  STG.E.128 desc[UR36][R8.64], R4 ;  /* 0x0000000408007986 */ /* 0x0017e2000c101d24 */
[----:B------:R-:W-:Y:S05]  /*5600*/  BRA `(.L_x_32514) ;  /* 0x0000000000f07947 */ /* 0x000fea0003800000 */
.L_x_32533:
[----:B------:R-:W-:-:S13]  /*5610*/  ISETP.NE.AND P0, PT, R0, 0xf, PT ;  /* 0x0000000f0000780c */ /* 0x000fda0003f05270 */
[----:B------:R-:W-:Y:S05]  /*5620*/  @!P0 BRA `(.L_x_32535) ;  /* 0x0000000000e08947 */ /* 0x000fea0003800000 */
[----:B------:R-:W-:-:S13]  /*5630*/  ISETP.NE.AND P0, PT, R0, 0x17, PT ;  /* 0x000000170000780c */ /* 0x000fda0003f05270 */
[----:B------:R-:W-:Y:S05]  /*5640*/  @!P0 BRA `(.L_x_32536) ;  /* 0x00000000008c8947 */ /* 0x000fea0003800000 */
[----:B------:R-:W-:-:S13]  /*5650*/  ISETP.NE.AND P0, PT, R0, 0x18, PT ;  /* 0x000000180000780c */ /* 0x000fda0003f05270 */
[----:B------:R-:W-:Y:S05]  /*5660*/  @!P0 BRA `(.L_x_32537) ;  /* 0x0000000000448947 */ /* 0x000fea0003800000 */
.L_x_32513:
        /* <DEDUP_REMOVED lines=16> */
.L_x_32538:
[----:B------:R-:W-:Y:S05]  /*5770*/  BRA `(.L_x_32514) ;  /* 0x0000000000947947 */ /* 0x000fea0003800000 */
.L_x_32537:
        /* <DEDUP_REMOVED lines=12> */
.L_x_32540:
[----:B------:R-:W-:Y:S05]  /*5840*/  BSYNC.RECONVERGENT B0 ;  /* 0x0000000000007941 */ /* 0x000fea0003800200 */
.L_x_32539:
[----:B------:R-:W-:-:S05]  /*5850*/  LOP3.LUT R3, R0, 0x80, R5, 0xf8, !PT ;  /* 0x0000008000037812 */ /* 0x000fca00078ef805 */
[----:B------:R2:W-:Y:S01]  /*5860*/  STG.E.U8 desc[UR36][R8.64], R3 ;  /* 0x0000000308007986 */ /* 0x0005e2000c101124 */
[----:B------:R-:W-:Y:S05]  /*5870*/  BRA `(.L_x_32514) ;  /* 0x0000000000547947 */ /* 0x000fea0003800000 */
.L_x_32536:
        /* <DEDUP_REMOVED lines=11> */
.L_x_32542:
[----:B------:R-:W-:Y:S01]  /*5930*/  IMAD.MOV.U32 R0, RZ, RZ, 0x7f ;  /* 0x0000007fff007424 */ /* 0x000fe200078e00ff */
[----:B------:R-:W-:-:S04]  /*5940*/  ISETP.GT.U32.AND P0, PT, R4, 0x7f800000, PT ;  /* 0x7f8000000400780c */ /* 0x000fc80003f04070 */
[----:B------:R-:W-:-:S09]  /*5950*/  SEL R0, R0, 0x7c, P0 ;  /* 0x0000007c00007807 */ /* 0x000fd20000000000 */
.L_x_32543:
[----:B------:R-:W-:Y:S05]  /*5960*/  BSYNC.RECONVERGENT B0 ;  /* 0x0000000000007941 */ /* 0x000fea0003800200 */
.L_x_32541:
[----:B------:R-:W-:-:S04]  /*5970*/  SHF.R.U32.HI R3, RZ, 0x18, R18 ;  /* 0x00000018ff037819 */ /* 0x000fc80000011612 */
[----:B------:R-:W-:-:S05]  /*5980*/  LOP3.LUT R3, R0, 0x80, R3, 0xf8, !PT ;  /* 0x0000008000037812 */ /* 0x000fca00078ef803 */
[----:B------:R1:W-:Y:S01]  /*5990*/  STG.E.U8 desc[UR36][R8.64], R3 ;  /* 0x0000000308007986 */ /* 0x0003e2000c101124 */
[----:B------:R-:W-:Y:S05]  /*59a0*/  BRA `(.L_x_32514) ;  /* 0x0000000000087947 */ /* 0x000fea0003800000 */
.L_x_32535:
[----:B------:R-:W-:-:S05]  /*59b0*/  F2FP.BF16.F32.PACK_AB R18, RZ, R18 ;  /* 0x00000012ff12723e */ /* 0x000fca00000010ff */
[----:B------:R0:W-:Y:S02]  /*59c0*/  STG.E.U16 desc[UR36][R8.64], R18 ;  /* 0x0000001208007986 */ /* 0x0001e4000c101524 */
.L_x_32514:
[----:B------:R-:W-:-:S05]  /*59d0*/  VIADD R25, R25, 0x80 ;  /* 0x0000008019197836 */ /* 0x000fca0000000000 */
[----:B------:R-:W-:-:S13]  /*59e0*/  ISETP.GE.AND P0, PT, R25, R17, PT ;  /* 0x000000111900720c */ /* 0x000fda0003f06270 */
[----:B------:R-:W-:Y:S05]  /*59f0*/  @P0 BRA `(.L_x_32508) ;  /* 0x0000000c00900947 */ /* 0x000fea0003800000 */
[----:B------:R-:W5:Y:S01]  /*5a00*/  LDCU UR4, c[0x0][0x3a8] ;  /* 0x00007500ff0477ac */ /* 0x000f620008000800 */
[----:B0123--:R-:W0:Y:S01]  /*5a10*/  LDC.64 R8, c[0x0][0x388] ;  /* 0x0000e200ff087b82 */ /* 0x00fe220000000a00 */
        /* <DEDUP_REMOVED lines=19> */
.L_x_32547:
[----:B------:R-:W0:Y:S02]  /*5b50*/  F2I.S64.TRUNC R22, R22 ;  /* 0x0000001600167311 */ /* 0x000e24000020d900 */
[----:B0-----:R-:W-:-:S05]  /*5b60*/  IMAD.MOV.U32 R3, RZ, RZ, R22 ;  /* 0x000000ffff037224 */ /* 0x001fca00078e0016 */
[----:B------:R3:W-:Y:S01]  /*5b70*/  STG.E.U8 desc[UR36][R8.64], R3 ;  /* 0x0000000308007986 */ /* 0x0007e2000c101124 */
[----:B------:R-:W-:Y:S05]  /*5b80*/  BRA `(.L_x_32549) ;  /* 0x0000000c00287947 */ /* 0x000fea0003800000 */
.L_x_32546:
        /* <DEDUP_REMOVED lines=9> */
.L_x_32551:
[----:B------:R-:W0:Y:S02]  /*5c20*/  F2I.FTZ.TRUNC.NTZ R3, R22 ;  /* 0x0000001600037305 */ /* 0x000e24000021f100 */
[----:B0-----:R2:W-:Y:S01]  /*5c30*/  STG.E desc[UR36][R8.64], R3 ;  /* 0x0000000308007986 */ /* 0x0015e2000c101924 */
[----:B------:R-:W-:Y:S05]  /*5c40*/  BRA `(.L_x_32549) ;  /* 0x0000000800f87947 */ /* 0x000fea0003800000 */
.L_x_32550:
[----:B------:R-:W0:Y:S02]  /*5c50*/  F2I.FTZ.TRUNC.NTZ R3, R22 ;  /* 0x0000001600037305 */ /* 0x000e24000021f100 */
[----:B0-----:R0:W-:Y:S01]  /*5c60*/  STG.E.U16 desc[UR36][R8.64], R3 ;  /* 0x0000000308007986 */ /* 0x0011e2000c101524 */
[----:B------:R-:W-:Y:S05]  /*5c70*/  BRA `(.L_x_32549) ;  /* 0x0000000800ec7947 */ /* 0x000fea0003800000 */
.L_x_32545:
        /* <DEDUP_REMOVED lines=8> */
.L_x_32553:
[----:B------:R-:W-:-:S05]  /*5d00*/  F2FP.F16.F32.PACK_AB R22, RZ, R22 ;  /* 0x00000016ff16723e */ /* 0x000fca00000000ff */
[----:B------:R0:W-:Y:S01]  /*5d10*/  STG.E.U16 desc[UR36][R8.64], R22 ;  /* 0x0000001608007986 */ /* 0x0001e2000c101524 */
[----:B------:R-:W-:Y:S05]  /*5d20*/  BRA `(.L_x_32549) ;  /* 0x0000000800c07947 */ /* 0x000fea0003800000 */
.L_x_32552:
        /* <DEDUP_REMOVED lines=9> */
.L_x_32555:
[----:B------:R-:W-:-:S04]  /*5dc0*/  F2FP.F16.F32.PACK_AB R3, RZ, R22 ;  /* 0x00000016ff03723e */ /* 0x000fc800000000ff */
[----:B------:R-:W-:-:S05]  /*5dd0*/  PRMT R3, R3, 0x5410, RZ ;  /* 0x0000541003037816 */ /* 0x000fca00000000ff */
[----:B------:R0:W-:Y:S01]  /*5de0*/  STG.E desc[UR36][R8.64], R3 ;  /* 0x0000000308007986 */ /* 0x0001e2000c101924 */
[----:B------:R-:W-:Y:S05]  /*5df0*/  BRA `(.L_x_32549) ;  /* 0x00000008008c7947 */ /* 0x000fea0003800000 */
.L_x_32554:
[----:B------:R-:W-:-:S06]  /*5e00*/  FMUL.FTZ R4, R22, 1 ;  /* 0x3f80000016047820 */ /* 0x000fcc0000410000 */
[----:B------:R-:W0:Y:S02]  /*5e10*/  F2F.F64.F32 R4, R4 ;  /* 0x0000000400047310 */ /* 0x000e240000201800 */
[----:B0-----:R0:W-:Y:S01]  /*5e20*/  STG.E.64 desc[UR36][R8.64], R4 ;  /* 0x0000000408007986 */ /* 0x0011e2000c101b24 */
[----:B------:R-:W-:Y:S05]  /*5e30*/  BRA `(.L_x_32549) ;  /* 0x00000008007c7947 */ /* 0x000fea0003800000 */
.L_x_32544:
        /* <DEDUP_REMOVED lines=13> */
.L_x_32559:
        /* <DEDUP_REMOVED lines=16> */
.L_x_32562:
[----:B------:R-:W-:-:S04]  /*6010*/  SHF.R.U32.HI R22, RZ, 0x18, R22 ;  /* 0x00000018ff167819 */ /* 0x000fc80000011616 */
[----:B------:R-:W-:-:S04]  /*6020*/  LOP3.LUT R3, R3, 0x80, R22, 0xf8, !PT ;  /* 0x0000008003037812 */ /* 0x000fc800078ef816 */
[----:B------:R-:W-:-:S07]  /*6030*/  PRMT R4, R3, 0x7610, R4 ;  /* 0x0000761003047816 */ /* 0x000fce0000000004 */
.L_x_32561:
[----:B------:R-:W-:Y:S05]  /*6040*/  BSYNC.RECONVERGENT B0 ;  /* 0x0000000000007941 */ /* 0x000fea0003800200 */
.L_x_32560:
[----:B------:R0:W-:Y:S01]  /*6050*/  STG.E.U8 desc[UR36][R8.64], R4 ;  /* 0x0000000408007986 */ /* 0x0001e2000c101124 */
[----:B------:R-:W-:Y:S05]  /*6060*/  BRA `(.L_x_32549) ;  /* 0x0000000400f07947 */ /* 0x000fea0003800000 */
.L_x_32558:
        /* <DEDUP_REMOVED lines=16> */
.L_x_32565:
[----:B------:R-:W-:-:S04]  /*6170*/  SHF.R.U32.HI R22, RZ, 0x18, R22 ;  /* 0x00000018ff167819 */ /* 0x000fc80000011616 */
[----:B------:R-:W-:-:S04]  /*6180*/  LOP3.LUT R3, R3, 0x80, R22, 0xf8, !PT ;  /* 0x0000008003037812 */ /* 0x000fc800078ef816 */
[----:B------:R-:W-:-:S07]  /*6190*/  PRMT R4, R3, 0x7610, R4 ;  /* 0x0000761003047816 */ /* 0x000fce0000000004 */
.L_x_32564:
[----:B------:R-:W-:Y:S05]  /*61a0*/  BSYNC.RECONVERGENT B0 ;  /* 0x0000000000007941 */ /* 0x000fea0003800200 */
.L_x_32563:
[----:B------:R0:W-:Y:S01]  /*61b0*/  STG.E.U8 desc[UR36][R8.64], R4 ;  /* 0x0000000408007986 */ /* 0x0001e2000c101124 */
[----:B------:R-:W-:Y:S05]  /*61c0*/  BRA `(.L_x_32549) ;  /* 0x0000000400987947 */ /* 0x000fea0003800000 */
.L_x_32557:
        /* <DEDUP_REMOVED lines=21> */
.L_x_32567:
[----:B------:R-:W0:Y:S02]  /*6320*/  F2I.U64.TRUNC R22, R22 ;  /* 0x0000001600167311 */ /* 0x000e24000020d800 */
[----:B0-----:R0:W-:Y:S01]  /*6330*/  STG.E.64 desc[UR36][R8.64], R22 ;  /* 0x0000001608007986 */ /* 0x0011e2000c101b24 */
[----:B------:R-:W-:Y:S05]  /*6340*/  BRA `(.L_x_32549) ;  /* 0x0000000400387947 */ /* 0x000fea0003800000 */
.L_x_32566:
[----:B------:R-:W0:Y:S02]  /*6350*/  F2I.FTZ.U32.TRUNC.NTZ R3, R22 ;  /* 0x0000001600037305 */ /* 0x000e24000021f000 */
[----:B0-----:R0:W-:Y:S01]  /*6360*/  STG.E desc[UR36][R8.64], R3 ;  /* 0x0000000308007986 */ /* 0x0011e2000c101924 */
[----:B------:R-:W-:Y:S05]  /*6370*/  BRA `(.L_x_32549) ;  /* 0x00000004002c7947 */ /* 0x000fea0003800000 */
.L_x_32556:
        /* <DEDUP_REMOVED lines=10> */
.L_x_32569:
[----:B------:R-:W-:Y:S01]  /*6420*/  FMUL.FTZ R4, R22, 1 ;  /* 0x3f80000016047820 */ /* 0x000fe20000410000 */
[----:B------:R-:W-:-:S05]  /*6430*/  CS2R R6, SRZ ;  /* 0x0000000000067805 */ /* 0x000fca000001ff00 */
[----:B------:R-:W0:Y:S02]  /*6440*/  F2F.F64.F32 R4, R4 ;  /* 0x0000000400047310 */ /* 0x000e240000201800 */
[----:B0-----:R0:W-:Y:S01]  /*6450*/  STG.E.128 desc[UR36][R8.64], R4 ;  /* 0x0000000408007986 */ /* 0x0011e2000c101d24 */
[----:B------:R-:W-:Y:S05]  /*6460*/  BRA `(.L_x_32549) ;  /* 0x0000000000f07947 */ /* 0x000fea0003800000 */
.L_x_32568:
[----:B------:R-:W-:-:S13]  /*6470*/  ISETP.NE.AND P0, PT, R0, 0xf, PT ;  /* 0x0000000f0000780c */ /* 0x000fda0003f05270 */
[----:B------:R-:W-:Y:S05]  /*6480*/  @!P0 BRA `(.L_x_32570) ;  /* 0x0000000000e08947 */ /* 0x000fea0003800000 */
[----:B------:R-:W-:-:S13]  /*6490*/  ISETP.NE.AND P0, PT, R0, 0x17, PT ;  /* 0x000000170000780c */ /* 0x000fda0003f05270 */
[----:B------:R-:W-:Y:S05]  /*64a0*/  @!P0 BRA `(.L_x_32571) ;  /* 0x00000000008c8947 */ /* 0x000fea0003800000 */
[----:B------:R-:W-:-:S13]  /*64b0*/  ISETP.NE.AND P0, PT, R0, 0x18, PT ;  /* 0x000000180000780c */ /* 0x000fda0003f05270 */
[----:B------:R-:W-:Y:S05]  /*64c0*/  @!P0 BRA `(.L_x_32572) ;  /* 0x0000000000448947 */ /* 0x000fea0003800000 */
.L_x_32548:
        /* <DEDUP_REMOVED lines=16> */
.L_x_32573:
[----:B------:R-:W-:Y:S05]  /*65d0*/  BRA `(.L_x_32549) ;  /* 0x0000000000947947 */ /* 0x000fea0003800000 */
.L_x_32572:
        /* <DEDUP_REMOVED lines=12> */
.L_x_32575:
[----:B------:R-:W-:Y:S05]  /*66a0*/  BSYNC.RECONVERGENT B0 ;  /* 0x0000000000007941 */ /* 0x000fea0003800200 */
.L_x_32574:
[----:B------:R-:W-:-:S05]  /*66b0*/  LOP3.LUT R3, R0, 0x80, R5, 0xf8, !PT ;  /* 0x0000008000037812 */ /* 0x000fca00078ef805 */
[----:B------:R0:W-:Y:S01]  /*66c0*/  STG.E.U8 desc[UR36][R8.64], R3 ;  /* 0x0000000308007986 */ /* 0x0001e2000c101124 */
[----:B------:R-:W-:Y:S05]  /*66d0*/  BRA `(.L_x_32549) ;  /* 0x0000000000547947 */ /* 0x000fea0003800000 */
.L_x_32571:
        /* <DEDUP_REMOVED lines=11> */
.L_x_32577:
[----:B------:R-:W-:Y:S01]  /*6790*/  IMAD.MOV.U32 R0, RZ, RZ, 0x7f ;  /* 0x0000007fff007424 */ /* 0x000fe200078e00ff */
[----:B------:R-:W-:-:S04]  /*67a0*/  ISETP.GT.U32.AND P0, PT, R4, 0x7f800000, PT ;  /* 0x7f8000000400780c */ /* 0x000fc80003f04070 */
[----:B------:R-:W-:-:S09]  /*67b0*/  SEL R0, R0, 0x7c, P0 ;  /* 0x0000007c00007807 */ /* 0x000fd20000000000 */
.L_x_32578:
[----:B------:R-:W-:Y:S05]  /*67c0*/  BSYNC.RECONVERGENT B0 ;  /* 0x0000000000007941 */ /* 0x000fea0003800200 */
.L_x_32576:
[----:B------:R-:W-:-:S04]  /*67d0*/  SHF.R.U32.HI R3, RZ, 0x18, R22 ;  /* 0x00000018ff037819 */ /* 0x000fc80000011616 */
[----:B------:R-:W-:-:S05]  /*67e0*/  LOP3.LUT R3, R0, 0x80, R3, 0xf8, !PT ;  /* 0x0000008000037812 */ /* 0x000fca00078ef803 */
[----:B------:R0:W-:Y:S01]  /*67f0*/  STG.E.U8 desc[UR36][R8.64], R3 ;  /* 0x0000000308007986 */ /* 0x0001e2000c101124 */
[----:B------:R-:W-:Y:S05]  /*6800*/  BRA `(.L_x_32549) ;  /* 0x0000000000087947 */ /* 0x000fea0003800000 */
.L_x_32570:
[----:B------:R-:W-:-:S05]  /*6810*/  F2FP.BF16.F32.PACK_AB R22, RZ, R22 ;  /* 0x00000016ff16723e */ /* 0x000fca00000010ff */
[----:B------:R0:W-:Y:S02]  /*6820*/  STG.E.U16 desc[UR36][R8.64], R22 ;  /* 0x0000001608007986 */ /* 0x0001e4000c101524 */
.L_x_32549:
[----:B------:R-:W-:-:S07]  /*6830*/  VIADD R25, R25, 0x80 ;  /* 0x0000008019197836 */ /* 0x000fce0000000000 */
.L_x_32508:
[----:B------:R-:W-:Y:S05]  /*6840*/  BSYNC.RECONVERGENT B6 ;  /* 0x0000000000067941 */ /* 0x000fea0003800200 */
.L_x_32507:
[----:B------:R-:W-:-:S13]  /*6850*/  ISETP.GE.AND P0, PT, R25, R17, PT ;  /* 0x000000111900720c */ /* 0x000fda0003f06270 */
[----:B------:R-:W-:Y:S05]  /*6860*/  @P0 EXIT ;  /* 0x000000000000094d */ /* 0x000fea0003800000 */
[----:B0-23--:R-:W0:Y:S01]  /*6870*/  LDC.64 R4, c[0x0][0x388] ;  /* 0x0000e200ff047b82 */ /* 0x00de220000000a00 */
[----:B------:R-:W2:Y:S01]  /*6880*/  LDCU UR4, c[0x0][0x3a8] ;  /* 0x00007500ff0477ac */ /* 0x000ea20008000800 */
[----:B-1----:R-:W-:Y:S01]  /*6890*/  PRMT R0, R16, 0x9910, RZ ;  /* 0x0000991010007816 */ /* 0x002fe200000000ff */
        /* <DEDUP_REMOVED lines=14> */
[----:B----4-:R-:W0:Y:S02]  /*6980*/  F2I.FTZ.TRUNC.NTZ R5, R24 ;  /* 0x0000001800057305 */ /* 0x010e24000021f100 */
[----:B0-----:R-:W-:Y:S01]  /*6990*/  STG.E.U8 desc[UR36][R2.64], R5 ;  /* 0x0000000502007986 */ /* 0x001fe2000c101124 */
[----:B------:R-:W-:Y:S05]  /*69a0*/  EXIT ;  /* 0x000000000000794d */ /* 0x000fea0003800000 */
.L_x_32582:
[----:B----4-:R-:W0:Y:S02]  /*69b0*/  F2I.S64.TRUNC R24, R24 ;  /* 0x0000001800187311 */ /* 0x010e24000020d900 */
[----:B0-----:R-:W-:-:S05]  /*69c0*/  IMAD.MOV.U32 R5, RZ, RZ, R24 ;  /* 0x000000ffff057224 */ /* 0x001fca00078e0018 */
[----:B------:R-:W-:Y:S01]  /*69d0*/  STG.E.U8 desc[UR36][R2.64], R5 ;  /* 0x0000000502007986 */ /* 0x000fe2000c101124 */
[----:B------:R-:W-:Y:S05]  /*69e0*/  EXIT ;  /* 0x000000000000794d */ /* 0x000fea0003800000 */
.L_x_32581:
[----:B------:R-:W-:-:S13]  /*69f0*/  ISETP.NE.AND P0, PT, R0, 0x2, PT ;  /* 0x000000020000780c */ /* 0x000fda0003f05270 */
[----:B------:R-:W-:Y:S05]  /*6a00*/  @!P0 BRA `(.L_x_32584) ;  /* 0x0000000000288947 */ /* 0x000fea0003800000 */
[----:B------:R-:W-:-:S13]  /*6a10*/  ISETP.NE.AND P0, PT, R0, 0x3, PT ;  /* 0x000000030000780c */ /* 0x000fda0003f05270 */
[----:B------:R-:W-:Y:S05]  /*6a20*/  @!P0 BRA `(.L_x_32585) ;  /* 0x0000000000148947 */ /* 0x000fea0003800000 */
[----:B------:R-:W-:-:S13]  /*6a30*/  ISETP.NE.AND P0, PT, R0, 0x4, PT ;  /* 0x000000040000780c */ /* 0x000fda0003f05270 */
[----:B------:R-:W-:Y:S05]  /*6a40*/  @P0 BRA `(.L_x_32583) ;  /* 0x0000000800380947 */ /* 0x000fea0003800000 */
[----:B----4-:R-:W0:Y:S02]  /*6a50*/  F2I.S64.TRUNC R24, R24 ;  /* 0x0000001800187311 */ /* 0x010e24000020d900 */
[----:B0-----:R-:W-:Y:S01]  /*6a60*/  STG.E.64 desc[UR36][R2.64], R24 ;  /* 0x0000001802007986 */ /* 0x001fe2000c101b24 */
[----:B------:R-:W-:Y:S05]  /*6a70*/  EXIT ;  /* 0x000000000000794d */ /* 0x000fea0003800000 */
.L_x_32585:
[----:B----4-:R-:W0:Y:S02]  /*6a80*/  F2I.FTZ.TRUNC.NTZ R5, R24 ;  /* 0x0000001800057305 */ /* 0x010e24000021f100 */
[----:B0-----:R-:W-:Y:S01]  /*6a90*/  STG.E desc[UR36][R2.64], R5 ;  /* 0x0000000502007986 */ /* 0x001fe2000c101924 */
[----:B------:R-:W-:Y:S05]  /*6aa0*/  EXIT ;  /* 0x000000000000794d */ /* 0x000fea0003800000 */
.L_x_32584:
[----:B----4-:R-:W0:Y:S02]  /*6ab0*/  F2I.FTZ.TRUNC.NTZ R5, R24 ;  /* 0x0000001800057305 */ /* 0x010e24000021f100 */
[----:B0-----:R-:W-:Y:S01]  /*6ac0*/  STG.E.U16 desc[UR36][R2.64], R5 ;  /* 0x0000000502007986 */ /* 0x001fe2000c101524 */
[----:B------:R-:W-:Y:S05]  /*6ad0*/  EXIT ;  /* 0x000000000000794d */ /* 0x000fea0003800000 */
.L_x_32580:
[----:B------:R-:W-:-:S13]  /*6ae0*/  ISETP.GT.AND P0, PT, R0, 0x6, PT ;  /* 0x000000060000780c */ /* 0x000fda0003f04270 */
[----:B------:R-:W-:Y:S05]  /*6af0*/  @P0 BRA `(.L_x_32586) ;  /* 0x0000000000240947 */ /* 0x000fea0003800000 */
[----:B------:R-:W-:-:S13]  /*6b00*/  ISETP.NE.AND P0, PT, R0, 0x5, PT ;  /* 0x000000050000780c */ /* 0x000fda0003f05270 */
[----:B------:R-:W-:Y:S05]  /*6b10*/  @!P0 BRA `(.L_x_32587) ;  /* 0x0000000000108947 */ /* 0x000fea0003800000 */
[----:B------:R-:W-:-:S13]  /*6b20*/  ISETP.NE.AND P0, PT, R0, 0x6, PT ;  /* 0x000000060000780c */ /* 0x000fda0003f05270 */
[----:B------:R-:W-:Y:S05]  /*6b30*/  @P0 BRA `(.L_x_32583) ;  /* 0x0000000400fc0947 */ /* 0x000fea0003800000 */
[----:B----4-:R-:W-:Y:S01]  /*6b40*/  STG.E desc[UR36][R2.64], R24 ;  /* 0x0000001802007986 */ /* 0x010fe2000c101924 */
[----:B------:R-:W-:Y:S05]  /*6b50*/  EXIT ;  /* 0x000000000000794d */ /* 0x000fea0003800000 */
.L_x_32587:
[----:B----4-:R-:W-:-:S05]  /*6b60*/  F2FP.F16.F32.PACK_AB R24, RZ, R24 ;  /* 0x00000018ff18723e */ /* 0x010fca00000000ff */
[----:B------:R-:W-:Y:S01]  /*6b70*/  STG.E.U16 desc[UR36][R2.64], R24 ;  /* 0x0000001802007986 */ /* 0x000fe2000c101524 */
[----:B------:R-:W-:Y:S05]  /*6b80*/  EXIT ;  /* 0x000000000000794d */ /* 0x000fea0003800000 */
.L_x_32586:
[----:B------:R-:W-:-:S13]  /*6b90*/  ISETP.NE.AND P0, PT, R0, 0x7, PT ;  /* 0x000000070000780c */ /* 0x000fda0003f05270 */
[----:B------:R-:W-:Y:S05]  /*6ba0*/  @!P0 BRA `(.L_x_32588) ;  /* 0x00000000002c8947 */ /* 0x000fea0003800000 */
[----:B------:R-:W-:-:S13]  /*6bb0*/  ISETP.NE.AND P0, PT, R0, 0x8, PT ;  /* 0x000000080000780c */ /* 0x000fda0003f05270 */
[----:B------:R-:W-:Y:S05]  /*6bc0*/  @!P0 BRA `(.L_x_32589) ;  /* 0x0000000000148947 */ /* 0x000fea0003800000 */
[----:B------:R-:W-:-:S13]  /*6bd0*/  ISETP.NE.AND P0, PT, R0, 0x9, PT ;  /* 0x000000090000780c */ /* 0x000fda0003f05270 */
[----:B------:R-:W-:Y:S05]  /*6be0*/  @P0 BRA `(.L_x_32583) ;  /* 0x0000000400d00947 */ /* 0x000fea0003800000 */
[----:B------:R-:W-:-:S05]  /*6bf0*/  IMAD.MOV.U32 R25, RZ, RZ, RZ ;  /* 0x000000ffff197224 */ /* 0x000fca00078e00ff */
[----:B----4-:R-:W-:Y:S01]  /*6c00*/  STG.E.64 desc[UR36][R2.64], R24 ;  /* 0x0000001802007986 */ /* 0x010fe2000c101b24 */
[----:B------:R-:W-:Y:S05]  /*6c10*/  EXIT ;  /* 0x000000000000794d */ /* 0x000fea0003800000 */
.L_x_32589:
[----:B----4-:R-:W-:-:S04]  /*6c20*/  F2FP.F16.F32.PACK_AB R5, RZ, R24 ;  /* 0x00000018ff05723e */ /* 0x010fc800000000ff */
[----:B------:R-:W-:-:S05]  /*6c30*/  PRMT R5, R5, 0x5410, RZ ;  /* 0x0000541005057816 */ /* 0x000fca00000000ff */
[----:B------:R-:W-:Y:S01]  /*6c40*/  STG.E desc[UR36][R2.64], R5 ;  /* 0x0000000502007986 */ /* 0x000fe2000c101924 */
[----:B------:R-:W-:Y:S05]  /*6c50*/  EXIT ;  /* 0x000000000000794d */ /* 0x000fea0003800000 */
.L_x_32588:
[----:B----4-:R-:W-:-:S06]  /*6c60*/  FMUL.FTZ R4, R24, 1 ;  /* 0x3f80000018047820 */ /* 0x010fcc0000410000 */
[----:B------:R-:W0:Y:S02]  /*6c70*/  F2F.F64.F32 R4, R4 ;  /* 0x0000000400047310 */ /* 0x000e240000201800 */
[----:B0-----:R-:W-:Y:S01]  /*6c80*/  STG.E.64 desc[UR36][R2.64], R4 ;  /* 0x0000000402007986 */ /* 0x001fe2000c101b24 */
[----:B------:R-:W-:Y:S05]  /*6c90*/  EXIT ;  /* 0x000000000000794d */ /* 0x000fea0003800000 */
.L_x_32579:
        /* <DEDUP_REMOVED lines=10> */
[----:B----4-:R-:W0:Y:S02]  /*6d40*/  F2I.FTZ.U32.TRUNC.NTZ R5, R24 ;  /* 0x0000001800057305 */ /* 0x010e24000021f000 */
[----:B0-----:R-:W-:Y:S01]  /*6d50*/  STG.E.U16 desc[UR36][R2.64], R5 ;  /* 0x0000000502007986 */ /* 0x001fe2000c101524 */
[----:B------:R-:W-:Y:S05]  /*6d60*/  EXIT ;  /* 0x000000000000794d */ /* 0x000fea0003800000 */
.L_x_32593:
        /* <DEDUP_REMOVED lines=16> */
.L_x_32596:
[----:B------:R-:W-:-:S04]  /*6e70*/  SHF.R.U32.HI R24, RZ, 0x18, R24 ;  /* 0x00000018ff187819 */ /* 0x000fc80000011618 */
[----:B------:R-:W-:-:S04]  /*6e80*/  LOP3.LUT R5, R5, 0x80, R24, 0xf8, !PT ;  /* 0x0000008005057812 */ /* 0x000fc800078ef818 */
[----:B------:R-:W-:-:S07]  /*6e90*/  PRMT R0, R5, 0x7610, R0 ;  /* 0x0000761005007816 */ /* 0x000fce0000000000 */
.L_x_32595:
[----:B------:R-:W-:Y:S05]  /*6ea0*/  BSYNC.RECONVERGENT B0 ;  /* 0x0000000000007941 */ /* 0x000fea0003800200 */
.L_x_32594:
[----:B------:R-:W-:Y:S01]  /*6eb0*/  STG.E.U8 desc[UR36][R2.64], R0 ;  /* 0x0000000002007986 */ /* 0x000fe2000c101124 */
[----:B------:R-:W-:Y:S05]  /*6ec0*/  EXIT ;  /* 0x000000000000794d */ /* 0x000fea0003800000 */
.L_x_32592:
        /* <DEDUP_REMOVED lines=16> */
.L_x_32599:
[----:B------:R-:W-:-:S04]  /*6fd0*/  SHF.R.U32.HI R24, RZ, 0x18, R24 ;  /* 0x00000018ff187819 */ /* 0x000fc80000011618 */
[----:B------:R-:W-:-:S04]  /*6fe0*/  LOP3.LUT R5, R5, 0x80, R24, 0xf8, !PT ;  /* 0x0000008005057812 */ /* 0x000fc800078ef818 */
[----:B------:R-:W-:-:S07]  /*6ff0*/  PRMT R0, R5, 0x7610, R0 ;  /* 0x0000761005007816 */ /* 0x000fce0000000000 */
.L_x_32598:
[----:B------:R-:W-:Y:S05]  /*7000*/  BSYNC.RECONVERGENT B0 ;  /* 0x0000000000007941 */ /* 0x000fea0003800200 */
.L_x_32597:
[----:B------:R-:W-:Y:S01]  /*7010*/  STG.E.U8 desc[UR36][R2.64], R0 ;  /* 0x0000000002007986 */ /* 0x000fe2000c101124 */
[----:B------:R-:W-:Y:S05]  /*7020*/  EXIT ;  /* 0x000000000000794d */ /* 0x000fea0003800000 */
.L_x_32591:
        /* <DEDUP_REMOVED lines=21> */
.L_x_32601:
[----:B----4-:R-:W0:Y:S02]  /*7180*/  F2I.U64.TRUNC R24, R24 ;  /* 0x0000001800187311 */ /* 0x010e24000020d800 */
[----:B0-----:R-:W-:Y:S01]  /*7190*/  STG.E.64 desc[UR36][R2.64], R24 ;  /* 0x0000001802007986 */ /* 0x001fe2000c101b24 */
[----:B------:R-:W-:Y:S05]  /*71a0*/  EXIT ;  /* 0x000000000000794d */ /* 0x000fea0003800000 */
.L_x_32600:
[----:B----4-:R-:W0:Y:S02]  /*71b0*/  F2I.FTZ.U32.TRUNC.NTZ R5, R24 ;  /* 0x0000001800057305 */ /* 0x010e24000021f000 */
[----:B0-----:R-:W-:Y:S01]  /*71c0*/  STG.E desc[UR36][R2.64], R5 ;  /* 0x0000000502007986 */ /* 0x001fe2000c101924 */
[----:B------:R-:W-:Y:S05]  /*71d0*/  EXIT ;  /* 0x000000000000794d */ /* 0x000fea0003800000 */
.L_x_32590:
        /* <DEDUP_REMOVED lines=8> */
[----:B------:R-:W-:Y:S01]  /*7260*/  STG.E.U8 desc[UR36][R2.64], R5 ;  /* 0x0000000502007986 */ /* 0x000fe2000c101124 */
[----:B------:R-:W-:Y:S05]  /*7270*/  EXIT ;  /* 0x000000000000794d */ /* 0x000fea0003800000 */
.L_x_32603:
[----:B----4-:R-:W-:Y:S01]  /*7280*/  FMUL.FTZ R4, R24, 1 ;  /* 0x3f80000018047820 */ /* 0x010fe20000410000 */
[----:B------:R-:W-:-:S05]  /*7290*/  CS2R R6, SRZ ;  /* 0x0000000000067805 */ /* 0x000fca000001ff00 */
[----:B------:R-:W0:Y:S02]  /*72a0*/  F2F.F64.F32 R4, R4 ;  /* 0x0000000400047310 */ /* 0x000e240000201800 */
[----:B0-----:R-:W-:Y:S01]  /*72b0*/  STG.E.128 desc[UR36][R2.64], R4 ;  /* 0x0000000402007986 */ /* 0x001fe2000c101d24 */
[----:B------:R-:W-:Y:S05]  /*72c0*/  EXIT ;  /* 0x000000000000794d */ /* 0x000fea0003800000 */
.L_x_32602:
[----:B------:R-:W-:-:S13]  /*72d0*/  ISETP.NE.AND P0, PT, R0, 0xf, PT ;  /* 0x0000000f0000780c */ /* 0x000fda0003f05270 */
[----:B------:R-:W-:Y:S05]  /*72e0*/  @!P0 BRA `(.L_x_32604) ;  /* 0x0000000000e08947 */ /* 0x000fea0003800000 */
[----:B------:R-:W-:-:S13]  /*72f0*/  ISETP.NE.AND P0, PT, R0, 0x17, PT ;  /* 0x000000170000780c */ /* 0x000fda0003f05270 */
[----:B------:R-:W-:Y:S05]  /*7300*/  @!P0 BRA `(.L_x_32605) ;  /* 0x00000000008c8947 */ /* 0x000fea0003800000 */
[----:B------:R-:W-:-:S13]  /*7310*/  ISETP.NE.AND P0, PT, R0, 0x18, PT ;  /* 0x000000180000780c */ /* 0x000fda0003f05270 */
[----:B------:R-:W-:Y:S05]  /*7320*/  @!P0 BRA `(.L_x_32606) ;  /* 0x0000000000448947 */ /* 0x000fea0003800000 */
.L_x_32583:
        /* <DEDUP_REMOVED lines=16> */
.L_x_32607:
[----:B------:R-:W-:Y:S05]  /*7430*/  EXIT ;  /* 0x000000000000794d */ /* 0x000fea0003800000 */
.L_x_32606:
        /* <DEDUP_REMOVED lines=12> */
.L_x_32609:
[----:B------:R-:W-:Y:S05]  /*7500*/  BSYNC.RECONVERGENT B0 ;  /* 0x0000000000007941 */ /* 0x000fea0003800200 */
.L_x_32608:
[----:B------:R-:W-:-:S05]  /*7510*/  LOP3.LUT R5, R0, 0x80, R7, 0xf8, !PT ;  /* 0x0000008000057812 */ /* 0x000fca00078ef807 */
[----:B------:R-:W-:Y:S01]  /*7520*/  STG.E.U8 desc[UR36][R2.64], R5 ;  /* 0x0000000502007986 */ /* 0x000fe2000c101124 */
[----:B------:R-:W-:Y:S05]  /*7530*/  EXIT ;  /* 0x000000000000794d */ /* 0x000fea0003800000 */
.L_x_32605:
        /* <DEDUP_REMOVED lines=11> */
.L_x_32611:
[----:B------:R-:W-:Y:S01]  /*75f0*/  IMAD.MOV.U32 R0, RZ, RZ, 0x7f ;  /* 0x0000007fff007424 */ /* 0x000fe200078e00ff */
[----:B------:R-:W-:-:S04]  /*7600*/  ISETP.GT.U32.AND P0, PT, R4, 0x7f800000, PT ;  /* 0x7f8000000400780c */ /* 0x000fc80003f04070 */
[----:B------:R-:W-:-:S09]  /*7610*/  SEL R0, R0, 0x7c, P0 ;  /* 0x0000007c00007807 */ /* 0x000fd20000000000 */
.L_x_32612:
[----:B------:R-:W-:Y:S05]  /*7620*/  BSYNC.RECONVERGENT B0 ;  /* 0x0000000000007941 */ /* 0x000fea0003800200 */
.L_x_32610:
[----:B------:R-:W-:-:S04]  /*7630*/  SHF.R.U32.HI R5, RZ, 0x18, R24 ;  /* 0x00000018ff057819 */ /* 0x000fc80000011618 */
[----:B------:R-:W-:-:S05]  /*7640*/  LOP3.LUT R5, R0, 0x80, R5, 0xf8, !PT ;  /* 0x0000008000057812 */ /* 0x000fca00078ef805 */
[----:B------:R-:W-:Y:S01]  /*7650*/  STG.E.U8 desc[UR36][R2.64], R5 ;  /* 0x0000000502007986 */ /* 0x000fe2000c101124 */
[----:B------:R-:W-:Y:S05]  /*7660*/  EXIT ;  /* 0x000000000000794d */ /* 0x000fea0003800000 */
.L_x_32604:
[----:B----4-:R-:W-:-:S05]  /*7670*/  F2FP.BF16.F32.PACK_AB R24, RZ, R24 ;  /* 0x00000018ff18723e */ /* 0x010fca00000010ff */
[----:B------:R-:W-:Y:S01]  /*7680*/  STG.E.U16 desc[UR36][R2.64], R24 ;  /* 0x0000001802007986 */ /* 0x000fe2000c101524 */
[----:B------:R-:W-:Y:S05]  /*7690*/  EXIT ;  /* 0x000000000000794d */ /* 0x000fea0003800000 */
.L_x_32613:
        /* <DEDUP_REMOVED lines=14> */
.L_x_37308:


//--------------------- .text._ZN2at6native18elementwise_kernelILi128ELi2EZNS0_22gpu_kernel_impl_nocastIZZZNS0_15exp_kernel_cudaERNS_18TensorIteratorBaseEENKUlvE0_clEvENKUlvE0_clEvEUlfE_EEvS4_RKT_EUliE_EEviT1_ --------------------------
	.section	.text._ZN2at6native18elementwise_kernelILi128ELi2EZNS0_22gpu_kernel_impl_nocastIZZZNS0_15exp_kernel_cudaERNS_18TensorIteratorBaseEENKUlvE0_clEvENKUlvE0_clEvEUlfE_EEvS4_RKT_EUliE_EEviT1_,"ax",@progbits
	.align	128
        .global         _ZN2at6native18elementwise_kernelILi128ELi2EZNS0_22gpu_kernel_impl_nocastIZZZNS0_15exp_kernel_cudaERNS_18TensorIteratorBaseEENKUlvE0_clEvENKUlvE0_clEvEUlfE_EEvS4_RKT_EUliE_EEviT1_
        .type           _ZN2at6native18elementwise_kernelILi128ELi2EZNS0_22gpu_kernel_impl_nocastIZZZNS0_15exp_kernel_cudaERNS_18TensorIteratorBaseEENKUlvE0_clEvENKUlvE0_clEvEUlfE_EEvS4_RKT_EUliE_EEviT1_,@function
        .size           _ZN2at6native18elementwise_kernelILi128ELi2EZNS0_22gpu_kernel_impl_nocastIZZZNS0_15exp_kernel_cudaERNS_18TensorIteratorBaseEENKUlvE0_clEvENKUlvE0_clEvEUlfE_EEvS4_RKT_EUliE_EEviT1_,(.L_x_37309 - _ZN2at6native18elementwise_kernelILi128ELi2EZNS0_22gpu_kernel_impl_nocastIZZZNS0_15exp_kernel_cudaERNS_18TensorIteratorBaseEENKUlvE0_clEvENKUlvE0_clEvEUlfE_EEvS4_RKT_EUliE_EEviT1_)
        .other          _ZN2at6native18elementwise_kernelILi128ELi2EZNS0_22gpu_kernel_impl_nocastIZZZNS0_15exp_kernel_cudaERNS_18TensorIteratorBaseEENKUlvE0_clEvENKUlvE0_clEvEUlfE_EEvS4_RKT_EUliE_EEviT1_,@"STO_CUDA_ENTRY STV_DEFAULT"
_ZN2at6native18elementwise_kernelILi128ELi2EZNS0_22gpu_kernel_impl_nocastIZZZNS0_15exp_kernel_cudaERNS_18TensorIteratorBaseEENKUlvE0_clEvENKUlvE0_clEvEUlfE_EEvS4_RKT_EUliE_EEviT1_:
.text._ZN2at6native18elementwise_kernelILi128ELi2EZNS0_22gpu_kernel_impl_nocastIZZZNS0_15exp_kernel_cudaERNS_18TensorIteratorBaseEENKUlvE0_clEvENKUlvE0_clEvEUlfE_EEvS4_RKT_EUliE_EEviT1_:
        /* <DEDUP_REMOVED lines=17> */
[----:B--2---:R-:W-:-:S04]  /*0110*/  FMUL.FTZ R0, R4, 1.4426950216293334961 ;  /* 0x3fb8aa3b04007820 */ /* 0x004fc80000410000 */
[----:B------:R-:W0:Y:S02]  /*0120*/  MUFU.EX2 R9, R0 ;  /* 0x0000000000097308 */ /* 0x000e240000000800 */
[----:B0-----:R0:W-:Y:S02]  /*0130*/  STG.E desc[UR6][R6.64], R9 ;  /* 0x0000000906007986 */ /* 0x0011e4000c101906 */
.L_x_32616:
[----:B------:R-:W-:Y:S05]  /*0140*/  BSYNC.RECONVERGENT B0 ;  /* 0x0000000000007941 */ /* 0x000fea0003800200 */
.L_x_32615:
[----:B------:R-:W-:-:S13]  /*0150*/  ISETP.GE.AND P0, PT, R3, UR4, PT ;  /* 0x0000000403007c0c */ /* 0x000fda000bf06270 */
[----:B------:R-:W-:Y:S05]  /*0160*/  @P0 EXIT ;  /* 0x000000000000094d */ /* 0x000fea0003800000 */
[----:B------:R-:W1:Y:S02]  /*0170*/  LDC.64 R2, c[0x0][0x588] ;  /* 0x00016200ff027b82 */ /* 0x000e640000000a00 */
[----:B-1----:R-:W2:Y:S06]  /*0180*/  LDG.E R2, desc[UR6][R2.64] ;  /* 0x0000000602027981 */ /* 0x002eac000c1e1900 */
[----:B------:R-:W1:Y:S01]  /*0190*/  LDC.64 R4, c[0x0][0x580] ;  /* 0x00016000ff047b82 */ /* 0x000e620000000a00 */
[----:B--2---:R-:W-:-:S04]  /*01a0*/  FMUL.FTZ R0, R2, 1.4426950216293334961 ;  /* 0x3fb8aa3b02007820 */ /* 0x004fc80000410000 */
[----:B0-----:R-:W1:Y:S02]  /*01b0*/  MUFU.EX2 R7, R0 ;  /* 0x0000000000077308 */ /* 0x001e640000000800 */
[----:B-1----:R-:W-:Y:S01]  /*01c0*/  STG.E desc[UR6][R4.64], R7 ;  /* 0x0000000704007986 */ /* 0x002fe2000c101906 */
[----:B------:R-:W-:Y:S05]  /*01d0*/  EXIT ;  /* 0x000000000000794d */ /* 0x000fea0003800000 */
.L_x_32614:
        /* <DEDUP_REMOVED lines=305> */
.L_x_32619:
[----:B------:R-:W0:Y:S02]  /*14f0*/  LDCU.128 UR8, c[0x0][0x580] ;  /* 0x0000b000ff0877ac */ /* 0x000e240008000c00 */
[----:B0-----:R-:W-:-:S05]  /*1500*/  IADD3 R6, P0, PT, R4, UR10, RZ ;  /* 0x0000000a04067c10 */ /* 0x001fca000ff1e0ff */
[----:B------:R-:W-:-:S05]  /*1510*/  IMAD.X R7, RZ, RZ, UR11, P0 ;  /* 0x0000000bff077e24 */ /* 0x000fca00080e06ff */
[----:B------:R-:W2:Y:S01]  /*1520*/  LDG.E R6, desc[UR6][R6.64] ;  /* 0x0000000606067981 */ /* 0x000ea2000c1e1900 */
[----:B------:R-:W-:Y:S02]  /*1530*/  IADD3 R4, P0, PT, R5, UR8, RZ ;  /* 0x0000000805047c10 */ /* 0x000fe4000ff1e0ff */
[----:B------:R-:W-:Y:S02]  /*1540*/  IADD3 R3, PT, PT, R3, 0x80, RZ ;  /* 0x0000008003037810 */ /* 0x000fe40007ffe0ff */
[----:B------:R-:W-:Y:S01]  /*1550*/  IADD3.X R5, PT, PT, RZ, UR9, RZ, P0, !PT ;  /* 0x00000009ff057c10 */ /* 0x000fe200087fe4ff */
[----:B--2---:R-:W-:-:S04]  /*1560*/  FMUL.FTZ R8, R6, 1.4426950216293334961 ;  /* 0x3fb8aa3b06087820 */ /* 0x004fc80000410000 */
[----:B------:R-:W0:Y:S02]  /*1570*/  MUFU.EX2 R9, R8 ;  /* 0x0000000800097308 */ /* 0x000e240000000800 */
[----:B0-----:R0:W-:Y:S02]  /*1580*/  STG.E desc[UR6][R4.64], R9 ;  /* 0x0000000904007986 */ /* 0x0011e4000c101906 */
.L_x_32618:
[----:B------:R-:W-:Y:S05]  /*1590*/  BSYNC.RECONVERGENT B0 ;  /* 0x0000000000007941 */ /* 0x000fea0003800200 */
.L_x_32617:
        /* <DEDUP_REMOVED lines=300> */
.L_x_32620:
[----:B------:R-:W0:Y:S02]  /*2860*/  LDCU.128 UR8, c[0x0][0x580] ;  /* 0x0000b000ff0877ac */ /* 0x000e240008000c00 */
[----:B0-----:R-:W-:-:S04]  /*2870*/  IADD3 R4, P0, PT, R2, UR10, RZ ;  /* 0x0000000a02047c10 */ /* 0x001fc8000ff1e0ff */
[----:B------:R-:W-:-:S05]  /*2880*/  IADD3.X R5, PT, PT, RZ, UR11, RZ, P0, !PT ;  /* 0x0000000bff057c10 */ /* 0x000fca00087fe4ff */
[----:B------:R-:W2:Y:S01]  /*2890*/  LDG.E R4, desc[UR6][R4.64] ;  /* 0x0000000604047981 */ /* 0x000ea2000c1e1900 */
[----:B------:R-:W-:-:S04]  /*28a0*/  IADD3 R2, P0, PT, R3, UR8, RZ ;  /* 0x0000000803027c10 */ /* 0x000fc8000ff1e0ff */
[----:B------:R-:W-:Y:S01]  /*28b0*/  IADD3.X R3, PT, PT, RZ, UR9, RZ, P0, !PT ;  /* 0x00000009ff037c10 */ /* 0x000fe200087fe4ff */
[----:B--2---:R-:W-:-:S04]  /*28c0*/  FMUL.FTZ R0, R4, 1.4426950216293334961 ;  /* 0x3fb8aa3b04007820 */ /* 0x004fc80000410000 */
[----:B------:R-:W0:Y:S02]  /*28d0*/  MUFU.EX2 R7, R0 ;  /* 0x0000000000077308 */ /* 0x000e240000000800 */
[----:B0-----:R-:W-:Y:S01]  /*28e0*/  STG.E desc[UR6][R2.64], R7 ;  /* 0x0000000702007986 */ /* 0x001fe2000c101906 */
[----:B------:R-:W-:Y:S05]  /*28f0*/  EXIT ;  /* 0x000000000000794d */ /* 0x000fea0003800000 */
.L_x_32621:
        /* <DEDUP_REMOVED lines=16> */
.L_x_37309:


//--------------------- .text._ZN2at6native27unrolled_elementwise_kernelIZZZNS0_15exp_kernel_cudaERNS_18TensorIteratorBaseEENKUlvE0_clEvENKUlvE0_clEvEUlfE_St5arrayIPcLm2EELi4E23TrivialOffsetCalculatorILi1EjESB_NS0_6memory15LoadWithoutCastENSC_16StoreWithoutCastEEEviT_T0_T2_T3_T4_T5_ --------------------------
	.section	.text._ZN2at6native27unrolled_elementwise_kernelIZZZNS0_15exp_kernel_cudaERNS_18TensorIteratorBaseEENKUlvE0_clEvENKUlvE0_clEvEUlfE_St5arrayIPcLm2EELi4E23TrivialOffsetCalculatorILi1EjESB_NS0_6memory15LoadWithoutCastENSC_16StoreWithoutCastEEEviT_T0_T2_T3_T4_T5_,"ax",@progbits
	.align	128
        .global         _ZN2at6native27unrolled_elementwise_kernelIZZZNS0_15exp_kernel_cudaERNS_18TensorIteratorBaseEENKUlvE0_clEvENKUlvE0_clEvEUlfE_St5arrayIPcLm2EELi4E23TrivialOffsetCalculatorILi1EjESB_NS0_6memory15LoadWithoutCastENSC_16StoreWithoutCastEEEviT_T0_T2_T3_T4_T5_
        .type           _ZN2at6native27unrolled_elementwise_kernelIZZZNS0_15exp_kernel_cudaERNS_18TensorIteratorBaseEENKUlvE0_clEvENKUlvE0_clEvEUlfE_St5arrayIPcLm2EELi4E23TrivialOffsetCalculatorILi1EjESB_NS0_6memory15LoadWithoutCastENSC_16StoreWithoutCastEEEviT_T0_T2_T3_T4_T5_,@function
        .size           _ZN2at6native27unrolled_elementwise_kernelIZZZNS0_15exp_kernel_cudaERNS_18TensorIteratorBaseEENKUlvE0_clEvENKUlvE0_clEvEUlfE_St5arrayIPcLm2EELi4E23TrivialOffsetCalculatorILi1EjESB_NS0_6memory15LoadWithoutCastENSC_16StoreWithoutCastEEEviT_T0_T2_T3_T4_T5_,(.L_x_37310 - _ZN2at6native27unrolled_elementwise_kernelIZZZNS0_15exp_kernel_cudaERNS_18TensorIteratorBaseEENKUlvE0_clEvENKUlvE0_clEvEUlfE_St5arrayIPcLm2EELi4E23TrivialOffsetCalculatorILi1EjESB_NS0_6memory15LoadWithoutCastENSC_16StoreWithoutCastEEEviT_T0_T2_T3_T4_T5_)
        .other          _ZN2at6native27unrolled_elementwise_kernelIZZZNS0_15exp_kernel_cudaERNS_18TensorIteratorBaseEENKUlvE0_clEvENKUlvE0_clEvEUlfE_St5arrayIPcLm2EELi4E23TrivialOffsetCalculatorILi1EjESB_NS0_6memory15LoadWithoutCastENSC_16StoreWithoutCastEEEviT_T0_T2_T3_T4_T5_,@"STO_CUDA_ENTRY STV_DEFAULT"
_ZN2at6native27unrolled_elementwise_kernelIZZZNS0_15exp_kernel_cudaERNS_18TensorIteratorBaseEENKUlvE0_clEvENKUlvE0_clEvEUlfE_St5arrayIPcLm2EELi4E23TrivialOffsetCalculatorILi1EjESB_NS0_6memory15LoadWithoutCastENSC_16StoreWithoutCastEEEviT_T0_T2_T3_T4_T5_:
.text._ZN2at6native27unrolled_elementwise_kernelIZZZNS0_15exp_kernel_cudaERNS_18TensorIteratorBaseEENKUlvE0_clEvENKUlvE0_clEvEUlfE_St5arrayIPcLm2EELi4E23TrivialOffsetCalculatorILi1EjESB_NS0_6memory15LoadWithoutCastENSC_16StoreWithoutCastEEEviT_T0_T2_T3_T4_T5_:
[----:B------:R-:W-:Y:S01]  /*0000*/  LDC R1, c[0x0][0x37c] ;  /* 0x0000df00ff017b82 */ /* 0x000fe20000000800 */
[----:B------:R-:W0:Y:S07]  /*0010*/  S2R R3, SR_CTAID.X ;  /* 0x0000000000037919 */ /* 0x000e2e0000002500 */
[----:B------:R-:W0:Y:S01]  /*0020*/  LDC R0, c[0x0][0x380] ;  /* 0x0000e000ff007b82 */ /* 0x000e220000000800 */
[----:B------:R-:W1:Y:S01]  /*0030*/  LDCU.64 UR4, c[0x0][0x358] ;  /* 0x00006b00ff0477ac */ /* 0x000e620008000a00 */
[----:B------:R-:W2:Y:S01]  /*0040*/  S2R R18, SR_TID.X ;  /* 0x0000000000127919 */ /* 0x000ea20000002100 */
[----:B0-----:R-:W-:Y:S01]  /*0050*/  IMAD R5, R3, -0x200, R0 ;  /* 0xfffffe0003057824 */ /* 0x001fe200078e0200 */
[----:B--2---:R-:W-:-:S04]  /*0060*/  MOV R0, R18 ;  /* 0x0000001200007202 */ /* 0x004fc80000000f00 */
        /* <DEDUP_REMOVED lines=10> */
[----:B-1----:R0:W3:Y:S07]  /*0110*/  @!P4 LDG.E R7, desc[UR4][R10.64] ;  /* 0x000000040a07c981 */ /* 0x0020ee000c1e1900 */
[----:B------:R-:W1:Y:S01]  /*0120*/  @!P1 LDC.64 R8, c[0x0][0x390] ;  /* 0x0000e400ff089b82 */ /* 0x000e620000000a00 */
[----:B------:R-:W-:Y:S02]  /*0130*/  @!P1 IMAD R17, R3, 0x200, R18 ;  /* 0x0000020003119824 */ /* 0x000fe400078e0212 */
[----:B--2---:R-:W-:-:S06]  /*0140*/  @!P3 IMAD.WIDE.U32 R12, R15, 0x4, R12 ;  /* 0x000000040f0cb825 */ /* 0x004fcc00078e000c */
[----:B------:R-:W2:Y:S01]  /*0150*/  @!P3 LDG.E R12, desc[UR4][R12.64] ;  /* 0x000000040c0cb981 */ /* 0x000ea2000c1e1900 */
[----:B-1----:R-:W-:-:S06]  /*0160*/  @!P1 IMAD.WIDE.U32 R16, R17, 0x4, R8 ;  /* 0x0000000411109825 */ /* 0x002fcc00078e0008 */
[----:B------:R1:W4:Y:S01]  /*0170*/  @!P1 LDG.E R17, desc[UR4][R16.64] ;  /* 0x0000000410119981 */ /* 0x000322000c1e1900 */
[----:B------:R-:W-:-:S04]  /*0180*/  @!P1 IADD3 R18, PT, PT, R18, 0x80, RZ ;  /* 0x0000008012129810 */ /* 0x000fc80007ffe0ff */
[----:B------:R-:W-:-:S13]  /*0190*/  ISETP.GE.AND P0, PT, R18, R5, PT ;  /* 0x000000051200720c */ /* 0x000fda0003f06270 */
[----:B------:R-:W1:Y:S01]  /*01a0*/  @!P0 LDC.64 R14, c[0x0][0x390] ;  /* 0x0000e400ff0e8b82 */ /* 0x000e620000000a00 */
[C---:B------:R-:W-:Y:S01]  /*01b0*/  ISETP.GE.AND P2, PT, R0.reuse, R5, PT ;  /* 0x000000050000720c */ /* 0x040fe20003f46270 */
[----:B------:R-:W-:Y:S02]  /*01c0*/  @!P0 IMAD R9, R3, 0x200, R18 ;  /* 0x0000020003098824 */ /* 0x000fe400078e0212 */
[----:B0-----:R-:W-:Y:S02]  /*01d0*/  HFMA2 R11, -RZ, RZ, 0, 0 ;  /* 0x00000000ff0b7431 */ /* 0x001fe400000001ff */
[----:B------:R-:W-:Y:S02]  /*01e0*/  VIADD R18, R0, 0x80 ;  /* 0x0000008000127836 */ /* 0x000fe40000000000 */
[----:B-1----:R-:W-:-:S06]  /*01f0*/  @!P0 IMAD.WIDE.U32 R14, R9, 0x4, R14 ;  /* 0x00000004090e8825 */ /* 0x002fcc00078e000e */
[----:B------:R-:W0:Y:S01]  /*0200*/  @!P2 LDC.64 R8, c[0x0][0x388] ;  /* 0x0000e200ff08ab82 */ /* 0x000e220000000a00 */
[----:B------:R-:W-:Y:S02]  /*0210*/  VIADD R16, R0, 0x100 ;  /* 0x0000010000107836 */ /* 0x000fe40000000000 */
[----:B------:R-:W-:Y:S01]  /*0220*/  @!P2 IMAD R13, R3, 0x200, R0 ;  /* 0x00000200030da824 */ /* 0x000fe200078e0200 */
[----:B------:R-:W-:Y:S01]  /*0230*/  ISETP.GE.AND P5, PT, R18, R5, PT ;  /* 0x000000051200720c */ /* 0x000fe20003fa6270 */
[----:B------:R1:W5:Y:S02]  /*0240*/  @!P0 LDG.E R10, desc[UR4][R14.64] ;  /* 0x000000040e0a8981 */ /* 0x000364000c1e1900 */
[----:B-1----:R-:W-:Y:S02]  /*0250*/  IADD3 R14, PT, PT, R0, 0x180, RZ ;  /* 0x00000180000e7810 */ /* 0x002fe40007ffe0ff */
[----:B------:R-:W-:Y:S01]  /*0260*/  @!P2 MOV R0, R18 ;  /* 0x000000120000a202 */ /* 0x000fe20000000f00 */
[----:B0-----:R-:W-:Y:S01]  /*0270*/  @!P2 IMAD.WIDE.U32 R8, R13, 0x4, R8 ;  /* 0x000000040d08a825 */ /* 0x001fe200078e0008 */
[----:B------:R-:W-:Y:S03]  /*0280*/  BSSY.RECONVERGENT B0, `(.L_x_32622) ;  /* 0x0000017000007945 */ /* 0x000fe60003800200 */
[----:B---3--:R-:W-:-:S04]  /*0290*/  @!P4 FMUL.FTZ R11, R7, 1.4426950216293334961 ;  /* 0x3fb8aa3b070bc820 */ /* 0x008fc80000410000 */
[----:B------:R-:W0:Y:S01]  /*02a0*/  @!P2 MUFU.EX2 R6, R11 ;  /* 0x0000000b0006a308 */ /* 0x000e220000000800 */
[-C--:B------:R-:W-:Y:S02]  /*02b0*/  ISETP.GE.AND P4, PT, R16, R5.reuse, PT ;  /* 0x000000051000720c */ /* 0x080fe40003f86270 */
[----:B------:R-:W-:Y:S01]  /*02c0*/  MOV R7, RZ ;  /* 0x000000ff00077202 */ /* 0x000fe20000000f00 */
[----:B0-----:R0:W-:Y:S01]  /*02d0*/  @!P2 STG.E desc[UR4][R8.64], R6 ;  /* 0x000000060800a986 */ /* 0x0011e2000c101904 */
[----:B--2---:R-:W-:Y:S01]  /*02e0*/  @!P3 FMUL.FTZ R7, R12, 1.4426950216293334961 ;  /* 0x3fb8aa3b0c07b820 */ /* 0x004fe20000410000 */
[----:B------:R-:W-:Y:S01]  /*02f0*/  IMAD.MOV.U32 R12, RZ, RZ, RZ ;  /* 0x000000ffff0c7224 */ /* 0x000fe200078e00ff */
[----:B------:R-:W-:Y:S02]  /*0300*/  ISETP.GE.AND P3, PT, R0, R5, PT ;  /* 0x000000050000720c */ /* 0x000fe40003f66270 */
[----:B------:R0:W1:Y:S01]  /*0310*/  @!P5 MUFU.EX2 R4, R7 ;  /* 0x000000070004d308 */ /* 0x0000620000000800 */
[----:B----4-:R-:W-:-:S07]  /*0320*/  @!P1 FMUL.FTZ R12, R17, 1.4426950216293334961 ;  /* 0x3fb8aa3b110c9820 */ /* 0x010fce0000410000 */
[----:B------:R0:W2:Y:S03]  /*0330*/  @!P4 MUFU.EX2 R2, R12 ;  /* 0x0000000c0002c308 */ /* 0x0000a60000000800 */
[----:B-1----:R-:W-:Y:S05]  /*0340*/  @P3 BRA `(.L_x_32623) ;  /* 0x0000000000283947 */ /* 0x002fea0003800000 */
[----:B0-----:R-:W0:Y:S01]  /*0350*/  LDC.64 R6, c[0x0][0x388] ;  /* 0x0000e200ff067b82 */ /* 0x001e220000000a00 */
[----:B------:R-:W-:Y:S01]  /*0360*/  LEA R9, R3, R0, 0x9 ;  /* 0x0000000003097211 */ /* 0x000fe200078e48ff */
[----:B------:R-:W-:-:S05]  /*0370*/  VIADD R0, R0, 0x80 ;  /* 0x0000008000007836 */ /* 0x000fca0000000000 */
[----:B------:R-:W-:-:S13]  /*0380*/  ISETP.GE.AND P1, PT, R0, R5, PT ;  /* 0x000000050000720c */ /* 0x000fda0003f26270 */
[----:B------:R-:W-:Y:S01]  /*0390*/  @!P1 LEA R11, R3, R0, 0x9 ;  /* 0x00000000030b9211 */ /* 0x000fe200078e48ff */
[----:B------:R-:W-:Y:S02]  /*03a0*/  @!P1 VIADD R0, R0, 0x80 ;  /* 0x0000008000009836 */ /* 0x000fe40000000000 */
[----:B0-----:R-:W-:-:S04]  /*03b0*/  IMAD.WIDE.U32 R8, R9, 0x4, R6 ;  /* 0x0000000409087825 */ /* 0x001fc800078e0006 */
[----:B------:R-:W-:Y:S01]  /*03c0*/  @!P1 IMAD.WIDE.U32 R6, R11, 0x4, R6 ;  /* 0x000000040b069825 */ /* 0x000fe200078e0006 */
[----:B------:R1:W-:Y:S04]  /*03d0*/  STG.E desc[UR4][R8.64], R4 ;  /* 0x0000000408007986 */ /* 0x0003e8000c101904 */
[----:B--2---:R1:W-:Y:S02]  /*03e0*/  @!P1 STG.E desc[UR4][R6.64], R2 ;  /* 0x0000000206009986 */ /* 0x0043e4000c101904 */
.L_x_32623:
[----:B------:R-:W-:Y:S05]  /*03f0*/  BSYNC.RECONVERGENT B0 ;  /* 0x0000000000007941 */ /* 0x000fea0003800200 */
.L_x_32622:
[-C--:B------:R-:W-:Y:S02]  /*0400*/  ISETP.GE.AND P2, PT, R0, R5.reuse, PT ;  /* 0x000000050000720c */ /* 0x080fe40003f46270 */
[----:B------:R-:W-:-:S11]  /*0410*/  ISETP.GE.AND P1, PT, R14, R5, PT ;  /* 0x000000050e00720c */ /* 0x000fd60003f26270 */
[----:B------:R-:W-:Y:S05]  /*0420*/  @P2 EXIT ;  /* 0x000000000000294d */ /* 0x000fea0003800000 */
[----:B-1----:R-:W2:Y:S01]  /*0430*/  LDC.64 R4, c[0x0][0x388] ;  /* 0x0000e200ff047b82 */ /* 0x002ea20000000a00 */
[----:B0-----:R-:W-:Y:S01]  /*0440*/  HFMA2 R6, -RZ, RZ, 0, 0 ;  /* 0x00000000ff067431 */ /* 0x001fe200000001ff */
[----:B------:R-:W-:Y:S01]  /*0450*/  LEA R3, R3, R0, 0x9 ;  /* 0x0000000003037211 */ /* 0x000fe200078e48ff */
[----:B-----5:R-:W-:-:S04]  /*0460*/  @!P0 FMUL.FTZ R6, R10, 1.4426950216293334961 ;  /* 0x3fb8aa3b0a068820 */ /* 0x020fc80000410000 */
[----:B------:R-:W0:Y:S01]  /*0470*/  @!P1 MUFU.EX2 R7, R6 ;  /* 0x0000000600079308 */ /* 0x000e220000000800 */
[----:B--2---:R-:W-:-:S05]  /*0480*/  IMAD.WIDE.U32 R2, R3, 0x4, R4 ;  /* 0x0000000403027825 */ /* 0x004fca00078e0004 */
[----:B0-----:R-:W-:Y:S01]  /*0490*/  STG.E desc[UR4][R2.64], R7 ;  /* 0x0000000702007986 */ /* 0x001fe2000c101904 */
[----:B------:R-:W-:Y:S05]  /*04a0*/  EXIT ;  /* 0x000000000000794d */ /* 0x000fea0003800000 */
.L_x_32624:
        /* <DEDUP_REMOVED lines=13> */
.L_x_37310:


//--------------------- .text._ZN2at6native29vectorized_elementwise_kernelILi2EZZZNS0_15exp_kernel_cudaERNS_18TensorIteratorBaseEENKUlvE0_clEvENKUlvE0_clEvEUlfE_St5arrayIPcLm2EEEEviT0_T1_ --------------------------
	.section	.text._ZN2at6native29vectorized_elementwise_kernelILi2EZZZNS0_15exp_kernel_cudaERNS_18TensorIteratorBaseEENKUlvE0_clEvENKUlvE0_clEvEUlfE_St5arrayIPcLm2EEEEviT0_T1_,"ax",@progbits
	.align	128
        .global         _ZN2at6native29vectorized_elementwise_kernelILi2EZZZNS0_15exp_kernel_cudaERNS_18TensorIteratorBaseEENKUlvE0_clEvENKUlvE0_clEvEUlfE_St5arrayIPcLm2EEEEviT0_T1_
        .type           _ZN2at6native29vectorized_elementwise_kernelILi2EZZZNS0_15exp_kernel_cudaERNS_18TensorIteratorBaseEENKUlvE0_clEvENKUlvE0_clEvEUlfE_St5arrayIPcLm2EEEEviT0_T1_,@function
        .size           _ZN2at6native29vectorized_elementwise_kernelILi2EZZZNS0_15exp_kernel_cudaERNS_18TensorIteratorBaseEENKUlvE0_clEvENKUlvE0_clEvEUlfE_St5arrayIPcLm2EEEEviT0_T1_,(.L_x_37311 - _ZN2at6native29vectorized_elementwise_kernelILi2EZZZNS0_15exp_kernel_cudaERNS_18TensorIteratorBaseEENKUlvE0_clEvENKUlvE0_clEvEUlfE_St5arrayIPcLm2EEEEviT0_T1_)
        .other          _ZN2at6native29vectorized_elementwise_kernelILi2EZZZNS0_15exp_kernel_cudaERNS_18TensorIteratorBaseEENKUlvE0_clEvENKUlvE0_clEvEUlfE_St5arrayIPcLm2EEEEviT0_T1_,@"STO_CUDA_ENTRY STV_DEFAULT"
_ZN2at6native29vectorized_elementwise_kernelILi2EZZZNS0_15exp_kernel_cudaERNS_18TensorIteratorBaseEENKUlvE0_clEvENKUlvE0_clEvEUlfE_St5arrayIPcLm2EEEEviT0_T1_:
.text._ZN2at6native29vectorized_elementwise_kernelILi2EZZZNS0_15exp_kernel_cudaERNS_18TensorIteratorBaseEENKUlvE0_clEvENKUlvE0_clEvEUlfE_St5arrayIPcLm2EEEEviT0_T1_:
        /* <DEDUP_REMOVED lines=8> */
[----:B------:R-:W0:Y:S02]  /*0080*/  S2R R25, SR_TID.X ;  /* 0x0000000000197919 */ /* 0x000e240000002100 */
[----:B0-----:R-:W-:Y:S01]  /*0090*/  ISETP.GE.U32.AND P2, PT, R25, R2, PT ;  /* 0x000000021900720c */ /* 0x001fe20003f46070 */
[----:B------:R-:W-:-:S12]  /*00a0*/  IMAD.MOV.U32 R3, RZ, RZ, R25 ;  /* 0x000000ffff037224 */ /* 0x000fd800078e0019 */
[----:B------:R-:W0:Y:S01]  /*00b0*/  @!P2 LDC.64 R12, c[0x0][0x390] ;  /* 0x0000e400ff0cab82 */ /* 0x000e220000000a00 */
[----:B------:R-:W-:-:S05]  /*00c0*/  @!P2 IADD3 R11, PT, PT, R0, R3, RZ ;  /* 0x00000003000ba210 */ /* 0x000fca0007ffe0ff */
[----:B0-----:R-:W-:-:S05]  /*00d0*/  @!P2 IMAD.WIDE.U32 R12, R11, 0x4, R12 ;  /* 0x000000040b0ca825 */ /* 0x001fca00078e000c */
[----:B------:R0:W2:Y:S01]  /*00e0*/  @!P2 LDG.E R14, desc[UR4][R12.64] ;  /* 0x000000040c0ea981 */ /* 0x0000a2000c1e1900 */
[----:B------:R-:W-:-:S05]  /*00f0*/  @!P2 VIADD R25, R3, 0x80 ;  /* 0x000000800319a836 */ /* 0x000fca0000000000 */
[----:B------:R-:W-:-:S13]  /*0100*/  ISETP.GE.U32.AND P1, PT, R25, R2, PT ;  /* 0x000000021900720c */ /* 0x000fda0003f26070 */
[----:B------:R-:W-:Y:S01]  /*0110*/  @!P1 IADD3 R11, PT, PT, R0, R25, RZ ;  /* 0x00000019000b9210 */ /* 0x000fe20007ffe0ff */
[----:B------:R-:W-:Y:S01]  /*0120*/  @!P1 VIADD R25, R25, 0x80 ;  /* 0x0000008019199836 */ /* 0x000fe20000000000 */
[----:B------:R-:W1:Y:S04]  /*0130*/  @!P1 LDC.64 R22, c[0x0][0x390] ;  /* 0x0000e400ff169b82 */ /* 0x000e680000000a00 */
[----:B------:R-:W-:-:S13]  /*0140*/  ISETP.GE.U32.AND P5, PT, R25, R2, PT ;  /* 0x000000021900720c */ /* 0x000fda0003fa6070 */
[----:B------:R-:W-:Y:S01]  /*0150*/  @!P5 IADD3 R27, PT, PT, R0, R25, RZ ;  /* 0x00000019001bd210 */ /* 0x000fe20007ffe0ff */
[----:B------:R-:W-:Y:S01]  /*0160*/  @!P5 VIADD R25, R25, 0x80 ;  /* 0x000000801919d836 */ /* 0x000fe20000000000 */
[----:B------:R-:W3:Y:S04]  /*0170*/  @!P5 LDC.64 R16, c[0x0][0x390] ;  /* 0x0000e400ff10db82 */ /* 0x000ee80000000a00 */
[----:B------:R-:W-:Y:S01]  /*0180*/  ISETP.GE.U32.AND P6, PT, R25, R2, PT ;  /* 0x000000021900720c */ /* 0x000fe20003fc6070 */
[----:B-1----:R-:W-:-:S04]  /*0190*/  @!P1 IMAD.WIDE.U32 R22, R11, 0x4, R22 ;  /* 0x000000040b169825 */ /* 0x002fc800078e0016 */
[----:B------:R-:W-:Y:S02]  /*01a0*/  HFMA2 R20, -RZ, RZ, 0, 0 ;  /* 0x00000000ff147431 */ /* 0x000fe400000001ff */
[----:B------:R-:W4:Y:S06]  /*01b0*/  @!P1 LDG.E R23, desc[UR4][R22.64] ;  /* 0x0000000416179981 */ /* 0x000f2c000c1e1900 */
[----:B------:R-:W-:Y:S01]  /*01c0*/  @!P6 IADD3 R15, PT, PT, R0, R25, RZ ;  /* 0x00000019000fe210 */ /* 0x000fe20007ffe0ff */
[----:B------:R-:W-:Y:S01]  /*01d0*/  @!P6 VIADD R25, R25, 0x80 ;  /* 0x000000801919e836 */ /* 0x000fe20000000000 */
[----:B0-----:R-:W0:Y:S04]  /*01e0*/  @!P6 LDC.64 R12, c[0x0][0x390] ;  /* 0x0000e400ff0ceb82 */ /* 0x001e280000000a00 */
[----:B------:R-:W-:-:S13]  /*01f0*/  ISETP.GE.U32.AND P4, PT, R25, R2, PT ;  /* 0x000000021900720c */ /* 0x000fda0003f86070 */
[----:B------:R-:W-:Y:S01]  /*0200*/  @!P4 IADD3 R19, PT, PT, R0, R25, RZ ;  /* 0x000000190013c210 */ /* 0x000fe20007ffe0ff */
[----:B------:R-:W-:-:S05]  /*0210*/  @!P4 VIADD R25, R25, 0x80 ;  /* 0x000000801919c836 */ /* 0x000fca0000000000 */
[----:B------:R-:W-:Y:S01]  /*0220*/  ISETP.GE.U32.AND P3, PT, R25, R2, PT ;  /* 0x000000021900720c */ /* 0x000fe20003f66070 */
[----:B---3--:R-:W-:-:S05]  /*0230*/  @!P5 IMAD.WIDE.U32 R16, R27, 0x4, R16 ;  /* 0x000000041b10d825 */ /* 0x008fca00078e0010 */
[----:B------:R1:W3:Y:S07]  /*0240*/  @!P5 LDG.E R11, desc[UR4][R16.64] ;  /* 0x00000004100bd981 */ /* 0x0002ee000c1e1900 */
[----:B------:R-:W-:Y:S01]  /*0250*/  @!P3 IADD3 R29, PT, PT, R0, R25, RZ ;  /* 0x00000019001db210 */ /* 0x000fe20007ffe0ff */
[----:B------:R-:W-:Y:S01]  /*0260*/  @!P3 VIADD R25, R25, 0x80 ;  /* 0x000000801919b836 */ /* 0x000fe20000000000 */
[----:B-1----:R-:W1:Y:S04]  /*0270*/  @!P4 LDC.64 R16, c[0x0][0x390] ;  /* 0x0000e400ff10cb82 */ /* 0x002e680000000a00 */
[----:B------:R-:W-:Y:S01]  /*0280*/  ISETP.GE.U32.AND P0, PT, R25, R2, PT ;  /* 0x000000021900720c */ /* 0x000fe20003f06070 */
[----:B0-----:R-:W-:-:S05]  /*0290*/  @!P6 IMAD.WIDE.U32 R12, R15, 0x4, R12 ;  /* 0x000000040f0ce825 */ /* 0x001fca00078e000c */
[----:B------:R0:W5:Y:S07]  /*02a0*/  @!P6 LDG.E R22, desc[UR4][R12.64] ;  /* 0x000000040c16e981 */ /* 0x00016e000c1e1900 */
[----:B------:R-:W-:Y:S01]  /*02b0*/  @!P0 IMAD.IADD R27, R0, 0x1, R25 ;  /* 0x00000001001b8824 */ /* 0x000fe200078e0219 */
[----:B------:R-:W-:Y:S01]  /*02c0*/  @!P0 IADD3 R25, PT, PT, R25, 0x80, RZ ;  /* 0x0000008019198810 */ /* 0x000fe20007ffe0ff */
[----:B0-----:R-:W0:Y:S01]  /*02d0*/  @!P3 LDC.64 R12, c[0x0][0x390] ;  /* 0x0000e400ff0cbb82 */ /* 0x001e220000000a00 */
[----:B-1----:R-:W-:-:S06]  /*02e0*/  @!P4 IMAD.WIDE.U32 R16, R19, 0x4, R16 ;  /* 0x000000041310c825 */ /* 0x002fcc00078e0010 */
[----:B------:R1:W5:Y:S01]  /*02f0*/  @!P4 LDG.E R16, desc[UR4][R16.64] ;  /* 0x000000041010c981 */ /* 0x000362000c1e1900 */
[----:B0-----:R-:W-:-:S06]  /*0300*/  @!P3 IMAD.WIDE.U32 R12, R29, 0x4, R12 ;  /* 0x000000041d0cb825 */ /* 0x001fcc00078e000c */
[----:B------:R0:W5:Y:S01]  /*0310*/  @!P3 LDG.E R12, desc[UR4][R12.64] ;  /* 0x000000040c0cb981 */ /* 0x000162000c1e1900 */
[----:B--2---:R-:W-:Y:S01]  /*0320*/  @!P2 FMUL.FTZ R20, R14, 1.4426950216293334961 ;  /* 0x3fb8aa3b0e14a820 */ /* 0x004fe20000410000 */
[----:B------:R-:W-:Y:S01]  /*0330*/  ISETP.GE.U32.AND P2, PT, R25, R2, PT ;  /* 0x000000021900720c */ /* 0x000fe20003f46070 */
[----:B------:R-:W2:-:S12]  /*0340*/  @!P0 LDC.64 R14, c[0x0][0x390] ;  /* 0x0000e400ff0e8b82 */ /* 0x000e980000000a00 */
[----:B------:R-:W1:Y:S01]  /*0350*/  @!P2 LDC.64 R18, c[0x0][0x390] ;  /* 0x0000e400ff12ab82 */ /* 0x000e620000000a00 */
[----:B------:R-:W-:Y:S02]  /*0360*/  @!P2 IMAD.IADD R25, R0, 0x1, R25 ;  /* 0x000000010019a824 */ /* 0x000fe400078e0219 */
[----:B--2---:R-:W-:-:S05]  /*0370*/  @!P0 IMAD.WIDE.U32 R14, R27, 0x4, R14 ;  /* 0x000000041b0e8825 */ /* 0x004fca00078e000e */
[----:B------:R2:W5:Y:S01]  /*0380*/  @!P0 LDG.E R24, desc[UR4][R14.64] ;  /* 0x000000040e188981 */ /* 0x000562000c1e1900 */
[----:B-1----:R-:W-:-:S06]  /*0390*/  @!P2 IMAD.WIDE.U32 R18, R25, 0x4, R18 ;  /* 0x000000041912a825 */ /* 0x002fcc00078e0012 */
[----:B------:R1:W5:Y:S01]  /*03a0*/  @!P2 LDG.E R18, desc[UR4][R18.64] ;  /* 0x000000041212a981 */ /* 0x000362000c1e1900 */
[----:B------:R-:W-:Y:S01]  /*03b0*/  MOV R25, RZ ;  /* 0x000000ff00197202 */ /* 0x000fe20000000f00 */
[----:B------:R-:W-:Y:S02]  /*03c0*/  HFMA2 R17, -RZ, RZ, 0, 0 ;  /* 0x00000000ff117431 */ /* 0x000fe400000001ff */
[----:B----4-:R-:W-:Y:S01]  /*03d0*/  @!P1 FMUL.FTZ R25, R23, 1.4426950216293334961 ;  /* 0x3fb8aa3b17199820 */ /* 0x010fe20000410000 */
[C---:B------:R-:W-:Y:S01]  /*03e0*/  VIADD R23, R3.reuse, 0x100 ;  /* 0x0000010003177836 */ /* 0x040fe20000000000 */
[----:B------:R-:W-:Y:S02]  /*03f0*/  ISETP.GE.U32.AND P1, PT, R3, R2, PT ;  /* 0x000000020300720c */ /* 0x000fe40003f26070 */
[----:B0-----:R-:W-:-:S11]  /*0400*/  MOV R13, RZ ;  /* 0x000000ff000d7202 */ /* 0x001fd60000000f00 */
[----:B--2---:R-:W0:Y:S01]  /*0410*/  @!P1 LDC.64 R14, c[0x0][0x388] ;  /* 0x0000e200ff0e9b82 */ /* 0x004e220000000a00 */
[----:B-1----:R-:W-:Y:S01]  /*0420*/  IADD3 R19, PT, PT, R3, 0x200, RZ ;  /* 0x0000020003137810 */ /* 0x002fe20007ffe0ff */
[----:B---3--:R-:W-:Y:S01]  /*0430*/  @!P5 FMUL.FTZ R17, R11, 1.4426950216293334961 ;  /* 0x3fb8aa3b0b11d820 */ /* 0x008fe20000410000 */
[-C--:B------:R-:W-:Y:S02]  /*0440*/  ISETP.GE.U32.AND P5, PT, R23, R2.reuse, PT ;  /* 0x000000021700720c */ /* 0x080fe40003fa6070 */
[----:B------:R-:W-:Y:S01]  /*0450*/  IADD3 R11, PT, PT, R3, 0x180, RZ ;  /* 0x00000180030b7810 */ /* 0x000fe20007ffe0ff */
[----:B------:R-:W1:Y:S01]  /*0460*/  @!P1 MUFU.EX2 R21, R20 ;  /* 0x0000001400159308 */ /* 0x000e620000000800 */
[----:B-----5:R-:W-:Y:S02]  /*0470*/  @!P6 FMUL.FTZ R13, R22, 1.4426950216293334961 ;  /* 0x3fb8aa3b160de820 */ /* 0x020fe40000410000 */
[----:B------:R-:W-:Y:S01]  /*0480*/  ISETP.GE.U32.AND P6, PT, R11, R2, PT ;  /* 0x000000020b00720c */ /* 0x000fe20003fc6070 */
[----:B------:R-:W-:-:S06]  /*0490*/  VIADD R11, R3, 0x80 ;  /* 0x00000080030b7836 */ /* 0x000fcc0000000000 */
[----:B------:R2:W3:Y:S01]  /*04a0*/  @!P5 MUFU.EX2 R4, R17 ;  /* 0x000000110004d308 */ /* 0x0004e20000000800 */
[----:B------:R-:W-:Y:S02]  /*04b0*/  ISETP.GE.U32.AND P5, PT, R11, R2, PT ;  /* 0x000000020b00720c */ /* 0x000fe40003fa6070 */
[----:B--2---:R-:W-:-:S05]  /*04c0*/  IADD3 R17, PT, PT, R3, 0x300, RZ ;  /* 0x0000030003117810 */ /* 0x004fca0007ffe0ff */
[----:B------:R2:W4:Y:S01]  /*04d0*/  @!P6 MUFU.EX2 R5, R13 ;  /* 0x0000000d0005e308 */ /* 0x0005220000000800 */
[----:B------:R-:W-:Y:S01]  /*04e0*/  ISETP.GE.U32.AND P6, PT, R19, R2, PT ;  /* 0x000000021300720c */ /* 0x000fe20003fc6070 */
[----:B------:R-:W-:Y:S02]  /*04f0*/  HFMA2 R19, -RZ, RZ, 0, 0 ;  /* 0x00000000ff137431 */ /* 0x000fe400000001ff */
[----:B------:R-:W-:-:S04]  /*0500*/  VIADD R23, R3, 0x280 ;  /* 0x0000028003177836 */ /* 0x000fc80000000000 */
[----:B------:R0:W1:Y:S01]  /*0510*/  @!P5 MUFU.EX2 R6, R25 ;  /* 0x000000190006d308 */ /* 0x0000620000000800 */
[-C--:B------:R-:W-:Y:S02]  /*0520*/  ISETP.GE.U32.AND P5, PT, R17, R2.reuse, PT ;  /* 0x000000021100720c */ /* 0x080fe40003fa6070 */
[----:B------:R-:W-:Y:S01]  /*0530*/  @!P1 IADD3 R17, PT, PT, R0, R3, RZ ;  /* 0x0000000300119210 */ /* 0x000fe20007ffe0ff */
[----:B------:R-:W-:Y:S01]  /*0540*/  @!P4 FMUL.FTZ R19, R16, 1.4426950216293334961 ;  /* 0x3fb8aa3b1013c820 */ /* 0x000fe20000410000 */
[----:B--2---:R-:W-:Y:S02]  /*0550*/  IADD3 R13, PT, PT, R3, 0x380, RZ ;  /* 0x00000380030d7810 */ /* 0x004fe40007ffe0ff */
[----:B------:R-:W-:Y:S01]  /*0560*/  MOV R16, RZ ;  /* 0x000000ff00107202 */ /* 0x000fe20000000f00 */
[----:B0-----:R-:W-:Y:S01]  /*0570*/  @!P1 IMAD.WIDE.U32 R14, R17, 0x4, R14 ;  /* 0x00000004110e9825 */ /* 0x001fe200078e000e */
[-C--:B------:R-:W-:Y:S02]  /*0580*/  ISETP.GE.U32.AND P4, PT, R23, R2.reuse, PT ;  /* 0x000000021700720c */ /* 0x080fe40003f86070 */
[----:B------:R-:W-:Y:S01]  /*0590*/  @!P1 MOV R3, R11 ;  /* 0x0000000b00039202 */ /* 0x000fe20000000f00 */
[----:B------:R-:W-:Y:S01]  /*05a0*/  @!P3 FMUL.FTZ R16, R12, 1.4426950216293334961 ;  /* 0x3fb8aa3b0c10b820 */ /* 0x000fe20000410000 */
[----:B------:R-:W-:Y:S01]  /*05b0*/  ISETP.GE.U32.AND P3, PT, R13, R2, PT ;  /* 0x000000020d00720c */ /* 0x000fe20003f66070 */
[----:B-1----:R0:W-:Y:S01]  /*05c0*/  @!P1 STG.E desc[UR4][R14.64], R21 ;  /* 0x000000150e009986 */ /* 0x0021e2000c101904 */
[----:B------:R-:W-:-:S02]  /*05d0*/  IMAD.MOV.U32 R12, RZ, RZ, RZ ;  /* 0x000000ffff0c7224 */ /* 0x000fc400078e00ff */
[----:B------:R-:W-:Y:S01]  /*05e0*/  IMAD.MOV.U32 R13, RZ, RZ, RZ ;  /* 0x000000ffff0d7224 */ /* 0x000fe200078e00ff */
[----:B------:R0:W1:Y:S08]  /*05f0*/  @!P6 MUFU.EX2 R7, R19 ;  /* 0x000000130007e308 */ /* 0x0000700000000800 */
[----:B------:R0:W2:Y:S01]  /*0600*/  @!P4 MUFU.EX2 R8, R16 ;  /* 0x000000100008c308 */ /* 0x0000a20000000800 */
[----:B------:R-:W-:Y:S04]  /*0610*/  BSSY.RECONVERGENT B0, `(.L_x_32626) ;  /* 0x0000031000007945 */ /* 0x000fe80003800200 */
[----:B------:R-:W-:Y:S01]  /*0620*/  BSSY.RELIABLE B1, `(.L_x_32627) ;  /* 0x0000029000017945 */ /* 0x000fe20003800100 */
[----:B------:R-:W-:Y:S01]  /*0630*/  @!P0 FMUL.FTZ R12, R24, 1.4426950216293334961 ;  /* 0x3fb8aa3b180c8820 */ /* 0x000fe20000410000 */
[----:B------:R-:W-:-:S03]  /*0640*/  ISETP.GE.U32.AND P0, PT, R3, R2, PT ;  /* 0x000000020300720c */ /* 0x000fc60003f06070 */
[----:B------:R0:W0:Y:S01]  /*0650*/  @!P5 MUFU.EX2 R9, R12 ;  /* 0x0000000c0009d308 */ /* 0x0000220000000800 */
[----:B------:R-:W-:-:S07]  /*0660*/  @!P2 FMUL.FTZ R13, R18, 1.4426950216293334961 ;  /* 0x3fb8aa3b120da820 */ /* 0x000fce0000410000 */
[----:B------:R0:W0:Y:S02]  /*0670*/  @!P3 MUFU.EX2 R10, R13 ;  /* 0x0000000d000ab308 */ /* 0x0000240000000800 */
[----:B-1234-:R-:W-:Y:S05]  /*0680*/  @P0 BRA `(.L_x_32628) ;  /* 0x0000000000300947 */ /* 0x01efea0003800000 */
[----:B0-----:R-:W0:Y:S01]  /*0690*/  LDC.64 R12, c[0x0][0x388] ;  /* 0x0000e200ff0c7b82 */ /* 0x001e220000000a00 */
[----:B------:R-:W-:Y:S01]  /*06a0*/  IADD3 R11, PT, PT, R0, R3, RZ ;  /* 0x00000003000b7210 */ /* 0x000fe20007ffe0ff */
[----:B------:R-:W-:-:S05]  /*06b0*/  VIADD R3, R3, 0x80 ;  /* 0x0000008003037836 */ /* 0x000fca0000000000 */
        /* <DEDUP_REMOVED lines=9> */
.L_x_32628:
[----:B------:R-:W-:-:S13]  /*0750*/  ISETP.GE.U32.AND P0, PT, R3, R2, PT ;  /* 0x000000020300720c */ /* 0x000fda0003f06070 */
[----:B------:R-:W-:Y:S05]  /*0760*/  @P0 BRA `(.L_x_32630) ;  /* 0x0000000000300947 */ /* 0x000fea0003800000 */
[----:B01----:R-:W0:Y:S01]  /*0770*/  LDC.64 R12, c[0x0][0x388] ;  /* 0x0000e200ff0c7b82 */ /* 0x003e220000000a00 */
[----:B------:R-:W-:Y:S01]  /*0780*/  IMAD.IADD R11, R0, 0x1, R3 ;  /* 0x00000001000b7824 */ /* 0x000fe200078e0203 */
[----:B------:R-:W-:-:S03]  /*0790*/  IADD3 R3, PT, PT, R3, 0x80, RZ ;  /* 0x0000008003037810 */ /* 0x000fc60007ffe0ff */
[----:B0-----:R-:W-:-:S05]  /*07a0*/  IMAD.WIDE.U32 R12, R11, 0x4, R12 ;  /* 0x000000040b0c7825 */ /* 0x001fca00078e000c */
[----:B------:R1:W-:Y:S02]  /*07b0*/  STG.E desc[UR4][R12.64], R5 ;  /* 0x000000050c007986 */ /* 0x0003e4000c101904 */
.L_x_32629:
[----:B------:R-:W-:-:S13]  /*07c0*/  ISETP.GE.U32.AND P0, PT, R3, R2, PT ;  /* 0x000000020300720c */ /* 0x000fda0003f06070 */
[----:B------:R-:W-:Y:S05]  /*07d0*/  @P0 BRA `(.L_x_32631) ;  /* 0x0000000000340947 */ /* 0x000fea0003800000 */
[----:B-1----:R-:W1:Y:S01]  /*07e0*/  LDC.64 R4, c[0x0][0x388] ;  /* 0x0000e200ff047b82 */ /* 0x002e620000000a00 */
[----:B------:R-:W-:Y:S01]  /*07f0*/  IADD3 R11, PT, PT, R0, R3, RZ ;  /* 0x00000003000b7210 */ /* 0x000fe20007ffe0ff */
[----:B------:R-:W-:-:S04]  /*0800*/  VIADD R3, R3, 0x80 ;  /* 0x0000008003037836 */ /* 0x000fc80000000000 */
[----:B-1----:R-:W-:-:S05]  /*0810*/  IMAD.WIDE.U32 R4, R11, 0x4, R4 ;  /* 0x000000040b047825 */ /* 0x002fca00078e0004 */
[----:B------:R2:W-:Y:S02]  /*0820*/  STG.E desc[UR4][R4.64], R7 ;  /* 0x0000000704007986 */ /* 0x0005e4000c101904 */
.L_x_32630:
[----:B------:R-:W-:-:S13]  /*0830*/  ISETP.GE.U32.AND P0, PT, R3, R2, PT ;  /* 0x000000020300720c */ /* 0x000fda0003f06070 */
[----:B------:R-:W-:Y:S05]  /*0840*/  @P0 BREAK.RELIABLE B1 ;  /* 0x0000000000010942 */ /* 0x000fea0003800100 */
[----:B------:R-:W-:Y:S05]  /*0850*/  @P0 BRA `(.L_x_32632) ;  /* 0x0000000000300947 */ /* 0x000fea0003800000 */
[----:B-12---:R-:W1:Y:S01]  /*0860*/  LDC.64 R4, c[0x0][0x388] ;  /* 0x0000e200ff047b82 */ /* 0x006e620000000a00 */
[----:B------:R-:W-:Y:S02]  /*0870*/  IADD3 R7, PT, PT, R0, R3, RZ ;  /* 0x0000000300077210 */ /* 0x000fe40007ffe0ff */
[----:B------:R-:W-:-:S03]  /*0880*/  IADD3 R3, PT, PT, R3, 0x80, RZ ;  /* 0x0000008003037810 */ /* 0x000fc60007ffe0ff */
[----:B-1----:R-:W-:-:S05]  /*0890*/  IMAD.WIDE.U32 R4, R7, 0x4, R4 ;  /* 0x0000000407047825 */ /* 0x002fca00078e0004 */
[----:B------:R2:W-:Y:S02]  /*08a0*/  STG.E desc[UR4][R4.64], R8 ;  /* 0x0000000804007986 */ /* 0x0005e4000c101904 */
.L_x_32631:
[----:B------:R-:W-:Y:S05]  /*08b0*/  BSYNC.RELIABLE B1 ;  /* 0x0000000000017941 */ /* 0x000fea0003800100 */
.L_x_32627:
[----:B------:R-:W-:-:S13]  /*08c0*/  ISETP.GE.U32.AND P0, PT, R3, R2, PT ;  /* 0x000000020300720c */ /* 0x000fda0003f06070 */
[----:B-12---:R-:W1:Y:S01]  /*08d0*/  @!P0 LDC.64 R4, c[0x0][0x388] ;  /* 0x0000e200ff048b82 */ /* 0x006e620000000a00 */
[----:B------:R-:W-:Y:S01]  /*08e0*/  @!P0 IMAD.IADD R7, R0, 0x1, R3 ;  /* 0x0000000100078824 */ /* 0x000fe200078e0203 */
[----:B------:R-:W-:-:S03]  /*08f0*/  @!P0 IADD3 R3, PT, PT, R3, 0x80, RZ ;  /* 0x0000008003038810 */ /* 0x000fc60007ffe0ff */
[----:B-1----:R-:W-:-:S05]  /*0900*/  @!P0 IMAD.WIDE.U32 R4, R7, 0x4, R4 ;  /* 0x0000000407048825 */ /* 0x002fca00078e0004 */
[----:B0-----:R3:W-:Y:S02]  /*0910*/  @!P0 STG.E desc[UR4][R4.64], R9 ;  /* 0x0000000904008986 */ /* 0x0017e4000c101904 */
.L_x_32632:
[----:B------:R-:W-:Y:S05]  /*0920*/  BSYNC.RECONVERGENT B0 ;  /* 0x0000000000007941 */ /* 0x000fea0003800200 */
.L_x_32626:
[----:B------:R-:W-:Y:S05]  /*0930*/  WARPSYNC.ALL ;  /* 0x0000000000007948 */ /* 0x000fea0003800000 */
[----:B------:R-:W-:-:S13]  /*0940*/  ISETP.GE.U32.AND P0, PT, R3, R2, PT ;  /* 0x000000020300720c */ /* 0x000fda0003f06070 */
[----:B------:R-:W-:Y:S05]  /*0950*/  @P0 EXIT ;  /* 0x000000000000094d */ /* 0x000fea0003800000 */
[----:B-123--:R-:W1:Y:S01]  /*0960*/  LDC.64 R4, c[0x0][0x388] ;  /* 0x0000e200ff047b82 */ /* 0x00ee620000000a00 */
[----:B------:R-:W-:-:S05]  /*0970*/  IADD3 R3, PT, PT, R0, R3, RZ ;  /* 0x0000000300037210 */ /* 0x000fca0007ffe0ff */
[----:B-1----:R-:W-:-:S05]  /*0980*/  IMAD.WIDE.U32 R2, R3, 0x4, R4 ;  /* 0x0000000403027825 */ /* 0x002fca00078e0004 */
[----:B0-----:R-:W-:Y:S01]  /*0990*/  STG.E desc[UR4][R2.64], R10 ;  /* 0x0000000a02007986 */ /* 0x001fe2000c101904 */
[----:B------:R-:W-:Y:S05]  /*09a0*/  EXIT ;  /* 0x000000000000794d */ /* 0x000fea0003800000 */
.L_x_32625:
        /* <DEDUP_REMOVED lines=8> */
[----:B------:R5:W2:Y:S01]  /*0a30*/  LDG.E.64 R6, desc[UR4][R12.64+0xc00] ;  /* 0x000c00040c067981 */ /* 0x000aa2000c1e1b00 */
[----:B---3--:R-:W-:Y:S01]  /*0a40*/  FMUL.FTZ R8, R8, 1.4426950216293334961 ;  /* 0x3fb8aa3b08087820 */ /* 0x008fe20000410000 */
[----:B------:R-:W-:Y:S01]  /*0a50*/  FMUL.FTZ R9, R9, 1.4426950216293334961 ;  /* 0x3fb8aa3b09097820 */ /* 0x000fe20000410000 */
[----:B----4-:R-:W-:Y:S01]  /*0a60*/  FMUL.FTZ R10, R10, 1.4426950216293334961 ;  /* 0x3fb8aa3b0a0a7820 */ /* 0x010fe20000410000 */
[----:B------:R-:W-:-:S03]  /*0a70*/  FMUL.FTZ R11, R11, 1.4426950216293334961 ;  /* 0x3fb8aa3b0b0b7820 */ /* 0x000fc60000410000 */
[----:B------:R-:W-:Y:S01]  /*0a80*/  MUFU.EX2 R8, R8 ;  /* 0x0000000800087308 */ /* 0x000fe20000000800 */
[----:B-----5:R-:W-:Y:S01]  /*0a90*/  FMUL.FTZ R13, R3, 1.4426950216293334961 ;  /* 0x3fb8aa3b030d7820 */ /* 0x020fe20000410000 */
[----:B------:R-:W-:Y:S01]  /*0aa0*/  FMUL.FTZ R5, R2, 1.4426950216293334961 ;  /* 0x3fb8aa3b02057820 */ /* 0x000fe20000410000 */
[----:B--2---:R-:W-:-:S04]  /*0ab0*/  IMAD.WIDE.U32 R2, R0, 0x4, R14 ;  /* 0x0000000400027825 */ /* 0x004fc800078e000e */
[----:B------:R-:W-:Y:S01]  /*0ac0*/  FMUL.FTZ R6, R6, 1.4426950216293334961 ;  /* 0x3fb8aa3b06067820 */ /* 0x000fe20000410000 */
[----:B------:R-:W-:Y:S01]  /*0ad0*/  FMUL.FTZ R7, R7, 1.4426950216293334961 ;  /* 0x3fb8aa3b07077820 */ /* 0x000fe20000410000 */
[----:B------:R-:W0:Y:S01]  /*0ae0*/  MUFU.EX2 R9, R9 ;  /* 0x0000000900097308 */ /* 0x000e220000000800 */
[----:B------:R-:W-:-:S07]  /*0af0*/  IMAD.WIDE.U32 R2, R4, 0x8, R2 ;  /* 0x0000000804027825 */ /* 0x000fce00078e0002 */
[----:B------:R-:W-:Y:S08]  /*0b00*/  MUFU.EX2 R10, R10 ;  /* 0x0000000a000a7308 */ /* 0x000ff00000000800 */
[----:B------:R-:W1:Y:S01]  /*0b10*/  MUFU.EX2 R11, R11 ;  /* 0x0000000b000b7308 */ /* 0x000e620000000800 */
[----:B0-----:R-:W-:Y:S07]  /*0b20*/  STG.E.64 desc[UR4][R2.64], R8 ;  /* 0x0000000802007986 */ /* 0x001fee000c101b04 */
[----:B------:R-:W-:Y:S08]  /*0b30*/  MUFU.EX2 R12, R5 ;  /* 0x00000005000c7308 */ /* 0x000ff00000000800 */
[----:B------:R-:W0:Y:S01]  /*0b40*/  MUFU.EX2 R13, R13 ;  /* 0x0000000d000d7308 */ /* 0x000e220000000800 */
[----:B-1----:R-:W-:Y:S07]  /*0b50*/  STG.E.64 desc[UR4][R2.64+0x400], R10 ;  /* 0x0004000a02007986 */ /* 0x002fee000c101b04 */
[----:B------:R-:W-:Y:S08]  /*0b60*/  MUFU.EX2 R6, R6 ;  /* 0x0000000600067308 */ /* 0x000ff00000000800 */
[----:B------:R-:W1:Y:S01]  /*0b70*/  MUFU.EX2 R7, R7 ;  /* 0x0000000700077308 */ /* 0x000e620000000800 */
[----:B0-----:R-:W-:Y:S04]  /*0b80*/  STG.E.64 desc[UR4][R2.64+0x800], R12 ;  /* 0x0008000c02007986 */ /* 0x001fe8000c101b04 */
[----:B-1----:R-:W-:Y:S01]  /*0b90*/  STG.E.64 desc[UR4][R2.64+0xc00], R6 ;  /* 0x000c000602007986 */ /* 0x002fe2000c101b04 */
[----:B------:R-:W-:Y:S05]  /*0ba0*/  EXIT ;  /* 0x000000000000794d */ /* 0x000fea0003800000 */
.L_x_32633:
        /* <DEDUP_REMOVED lines=13> */
.L_x_37311:


//--------------------- .text._ZN2at6native29vectorized_elementwise_kernelILi4EZZZNS0_15exp_kernel_cudaERNS_18TensorIteratorBaseEENKUlvE0_clEvENKUlvE0_clEvEUlfE_St5arrayIPcLm2EEEEviT0_T1_ --------------------------
	.section	.text._ZN2at6native29vectorized_elementwise_kernelILi4EZZZNS0_15exp_kernel_cudaERNS_18TensorIteratorBaseEENKUlvE0_clEvENKUlvE0_clEvEUlfE_St5arrayIPcLm2EEEEviT0_T1_,"ax",@progbits
	.align	128
        .global         _ZN2at6native29vectorized_elementwise_kernelILi4EZZZNS0_15exp_kernel_cudaERNS_18TensorIteratorBaseEENKUlvE0_clEvENKUlvE0_clEvEUlfE_St5arrayIPcLm2EEEEviT0_T1_
        .type           _ZN2at6native29vectorized_elementwise_kernelILi4EZZZNS0_15exp_kernel_cudaERNS_18TensorIteratorBaseEENKUlvE0_clEvENKUlvE0_clEvEUlfE_St5arrayIPcLm2EEEEviT0_T1_,@function
        .size           _ZN2at6native29vectorized_elementwise_kernelILi4EZZZNS0_15exp_kernel_cudaERNS_18TensorIteratorBaseEENKUlvE0_clEvENKUlvE0_clEvEUlfE_St5arrayIPcLm2EEEEviT0_T1_,(.L_x_37312 - _ZN2at6native29vectorized_elementwise_kernelILi4EZZZNS0_15exp_kernel_cudaERNS_18TensorIteratorBaseEENKUlvE0_clEvENKUlvE0_clEvEUlfE_St5arrayIPcLm2EEEEviT0_T1_)
        .other          _ZN2at6native29vectorized_elementwise_kernelILi4EZZZNS0_15exp_kernel_cudaERNS_18TensorIteratorBaseEENKUlvE0_clEvENKUlvE0_clEvEUlfE_St5arrayIPcLm2EEEEviT0_T1_,@"STO_CUDA_ENTRY STV_DEFAULT"
_ZN2at6native29vectorized_elementwise_kernelILi4EZZZNS0_15exp_kernel_cudaERNS_18TensorIteratorBaseEENKUlvE0_clEvENKUlvE0_clEvEUlfE_St5arrayIPcLm2EEEEviT0_T1_:
.text._ZN2at6native29vectorized_elementwise_kernelILi4EZZZNS0_15exp_kernel_cudaERNS_18TensorIteratorBaseEENKUlvE0_clEvENKUlvE0_clEvEUlfE_St5arrayIPcLm2EEEEviT0_T1_:
        /* <DEDUP_REMOVED lines=117> */
.L_x_32637:
[----:B------:R-:W-:-:S13]  /*0750*/  ISETP.GE.U32.AND P0, PT, R3, R2, PT ;  /* 0x000000020300720c */ /* 0x000fda0003f06070 */
[----:B------:R-:W-:Y:S05]  /*0760*/  @P0 BRA `(.L_x_32639) ;  /* 0x0000000000300947 */ /* 0x000fea0003800000 */
[----:B01----:R-:W0:Y:S01]  /*0770*/  LDC.64 R12, c[0x0][0x388] ;  /* 0x0000e200ff0c7b82 */ /* 0x003e220000000a00 */
[----:B------:R-:W-:Y:S01]  /*0780*/  IMAD.IADD R11, R0, 0x1, R3 ;  /* 0x00000001000b7824 */ /* 0x000fe200078e0203 */
[----:B------:R-:W-:-:S03]  /*0790*/  IADD3 R3, PT, PT, R3, 0x80, RZ ;  /* 0x0000008003037810 */ /* 0x000fc60007ffe0ff */
[----:B0-----:R-:W-:-:S05]  /*07a0*/  IMAD.WIDE.U32 R12, R11, 0x4, R12 ;  /* 0x000000040b0c7825 */ /* 0x001fca00078e000c */
[----:B------:R1:W-:Y:S02]  /*07b0*/  STG.E desc[UR4][R12.64], R5 ;  /* 0x000000050c007986 */ /* 0x0003e4000c101904 */
.L_x_32638:
[----:B------:R-:W-:-:S13]  /*07c0*/  ISETP.GE.U32.AND P0, PT, R3, R2, PT ;  /* 0x000000020300720c */ /* 0x000fda0003f06070 */
[----:B------:R-:W-:Y:S05]  /*07d0*/  @P0 BRA `(.L_x_32640) ;  /* 0x0000000000340947 */ /* 0x000fea0003800000 */
[----:B-1----:R-:W1:Y:S01]  /*07e0*/  LDC.64 R4, c[0x0][0x388] ;  /* 0x0000e200ff047b82 */ /* 0x002e620000000a00 */
[----:B------:R-:W-:Y:S01]  /*07f0*/  IADD3 R11, PT, PT, R0, R3, RZ ;  /* 0x00000003000b7210 */ /* 0x000fe20007ffe0ff */
[----:B------:R-:W-:-:S04]  /*0800*/  VIADD R3, R3, 0x80 ;  /* 0x0000008003037836 */ /* 0x000fc80000000000 */
[----:B-1----:R-:W-:-:S05]  /*0810*/  IMAD.WIDE.U32 R4, R11, 0x4, R4 ;  /* 0x000000040b047825 */ /* 0x002fca00078e0004 */
[----:B------:R2:W-:Y:S02]  /*0820*/  STG.E desc[UR4][R4.64], R7 ;  /* 0x0000000704007986 */ /* 0x0005e4000c101904 */
.L_x_32639:
        /* <DEDUP_REMOVED lines=8> */
.L_x_32640:
[----:B------:R-:W-:Y:S05]  /*08b0*/  BSYNC.RELIABLE B1 ;  /* 0x0000000000017941 */ /* 0x000fea0003800100 */
.L_x_32636:
[----:B------:R-:W-:-:S13]  /*08c0*/  ISETP.GE.U32.AND P0, PT, R3, R2, PT ;  /* 0x000000020300720c */ /* 0x000fda0003f06070 */
[----:B-12---:R-:W1:Y:S01]  /*08d0*/  @!P0 LDC.64 R4, c[0x0][0x388] ;  /* 0x0000e200ff048b82 */ /* 0x006e620000000a00 */
[----:B------:R-:W-:Y:S01]  /*08e0*/  @!P0 IMAD.IADD R7, R0, 0x1, R3 ;  /* 0x0000000100078824 */ /* 0x000fe200078e0203 */
[----:B------:R-:W-:-:S03]  /*08f0*/  @!P0 IADD3 R3, PT, PT, R3, 0x80, RZ ;  /* 0x0000008003038810 */ /* 0x000fc60007ffe0ff */
[----:B-1----:R-:W-:-:S05]  /*0900*/  @!P0 IMAD.WIDE.U32 R4, R7, 0x4, R4 ;  /* 0x0000000407048825 */ /* 0x002fca00078e0004 */
[----:B0-----:R3:W-:Y:S02]  /*0910*/  @!P0 STG.E desc[UR4][R4.64], R9 ;  /* 0x0000000904008986 */ /* 0x0017e4000c101904 */
.L_x_32641:
[----:B------:R-:W-:Y:S05]  /*0920*/  BSYNC.RECONVERGENT B0 ;  /* 0x0000000000007941 */ /* 0x000fea0003800200 */
.L_x_32635:
        /* <DEDUP_REMOVED lines=8> */
.L_x_32634:
[----:B------:R-:W0:Y:S01]  /*09b0*/  S2R R2, SR_TID.X ;  /* 0x0000000000027919 */ /* 0x000e220000002100 */
[----:B------:R-:W1:Y:S08]  /*09c0*/  LDC.64 R4, c[0x0][0x390] ;  /* 0x0000e400ff047b82 */ /* 0x000e700000000a00 */
[----:B------:R-:W2:Y:S01]  /*09d0*/  LDC.64 R14, c[0x0][0x388] ;  /* 0x0000e200ff0e7b82 */ /* 0x000ea20000000a00 */
[----:B-1----:R-:W-:-:S04]  /*09e0*/  IMAD.WIDE.U32 R4, R0, 0x4, R4 ;  /* 0x0000000400047825 */ /* 0x002fc800078e0004 */
[----:B0-----:R-:W-:-:S05]  /*09f0*/  IMAD.WIDE.U32 R12, R2, 0x10, R4 ;  /* 0x00000010020c7825 */ /* 0x001fca00078e0004 */
[----:B------:R-:W3:Y:S04]  /*0a00*/  LDG.E.128 R4, desc[UR4][R12.64] ;  /* 0x000000040c047981 */ /* 0x000ee8000c1e1d00 */
[----:B------:R2:W4:Y:S02]  /*0a10*/  LDG.E.128 R8, desc[UR4][R12.64+0x800] ;  /* 0x000800040c087981 */ /* 0x000524000c1e1d00 */
[----:B--2---:R-:W-:-:S04]  /*0a20*/  IMAD.WIDE.U32 R12, R0, 0x4, R14 ;  /* 0x00000004000c7825 */ /* 0x004fc800078e000e */
[----:B------:R-:W-:-:S04]  /*0a30*/  IMAD.WIDE.U32 R12, R2, 0x10, R12 ;  /* 0x00000010020c7825 */ /* 0x000fc800078e000c */
[----:B---3--:R-:W-:Y:S01]  /*0a40*/  FMUL.FTZ R4, R4, 1.4426950216293334961 ;  /* 0x3fb8aa3b04047820 */ /* 0x008fe20000410000 */
[----:B------:R-:W-:Y:S01]  /*0a50*/  FMUL.FTZ R5, R5, 1.4426950216293334961 ;  /* 0x3fb8aa3b05057820 */ /* 0x000fe20000410000 */
[----:B------:R-:W-:Y:S01]  /*0a60*/  FMUL.FTZ R6, R6, 1.4426950216293334961 ;  /* 0x3fb8aa3b06067820 */ /* 0x000fe20000410000 */
[----:B------:R-:W-:Y:S01]  /*0a70*/  FMUL.FTZ R7, R7, 1.4426950216293334961 ;  /* 0x3fb8aa3b07077820 */ /* 0x000fe20000410000 */
[----:B----4-:R-:W-:Y:S01]  /*0a80*/  FMUL.FTZ R8, R8, 1.4426950216293334961 ;  /* 0x3fb8aa3b08087820 */ /* 0x010fe20000410000 */
[----:B------:R-:W-:Y:S01]  /*0a90*/  FMUL.FTZ R9, R9, 1.4426950216293334961 ;  /* 0x3fb8aa3b09097820 */ /* 0x000fe20000410000 */
[----:B------:R-:W-:Y:S01]  /*0aa0*/  FMUL.FTZ R10, R10, 1.4426950216293334961 ;  /* 0x3fb8aa3b0a0a7820 */ /* 0x000fe20000410000 */
[----:B------:R-:W-:Y:S01]  /*0ab0*/  FMUL.FTZ R11, R11, 1.4426950216293334961 ;  /* 0x3fb8aa3b0b0b7820 */ /* 0x000fe20000410000 */
[----:B------:R-:W-:Y:S08]  /*0ac0*/  MUFU.EX2 R4, R4 ;  /* 0x0000000400047308 */ /* 0x000ff00000000800 */
[----:B------:R-:W-:Y:S08]  /*0ad0*/  MUFU.EX2 R5, R5 ;  /* 0x0000000500057308 */ /* 0x000ff00000000800 */
[----:B------:R-:W-:Y:S08]  /*0ae0*/  MUFU.EX2 R6, R6 ;  /* 0x0000000600067308 */ /* 0x000ff00000000800 */
[----:B------:R-:W0:Y:S08]  /*0af0*/  MUFU.EX2 R7, R7 ;  /* 0x0000000700077308 */ /* 0x000e300000000800 */
[----:B------:R-:W-:Y:S08]  /*0b00*/  MUFU.EX2 R8, R8 ;  /* 0x0000000800087308 */ /* 0x000ff00000000800 */
[----:B------:R-:W-:Y:S01]  /*0b10*/  MUFU.EX2 R9, R9 ;  /* 0x0000000900097308 */ /* 0x000fe20000000800 */
[----:B0-----:R-:W-:Y:S07]  /*0b20*/  STG.E.128 desc[UR4][R12.64], R4 ;  /* 0x000000040c007986 */ /* 0x001fee000c101d04 */
[----:B------:R-:W-:Y:S08]  /*0b30*/  MUFU.EX2 R10, R10 ;  /* 0x0000000a000a7308 */ /* 0x000ff00000000800 */
[----:B------:R-:W0:Y:S02]  /*0b40*/  MUFU.EX2 R11, R11 ;  /* 0x0000000b000b7308 */ /* 0x000e240000000800 */
[----:B0-----:R-:W-:Y:S01]  /*0b50*/  STG.E.128 desc[UR4][R12.64+0x800], R8 ;  /* 0x000800080c007986 */ /* 0x001fe2000c101d04 */
[----:B------:R-:W-:Y:S05]  /*0b60*/  EXIT ;  /* 0x000000000000794d */ /* 0x000fea0003800000 */
.L_x_32642:
        /* <DEDUP_REMOVED lines=9> */
.L_x_37312:


//--------------------- .text._ZN2at6native29vectorized_elementwise_kernelILi8EZZZNS0_15exp_kernel_cudaERNS_18TensorIteratorBaseEENKUlvE0_clEvENKUlvE0_clEvEUlfE_St5arrayIPcLm2EEEEviT0_T1_ --------------------------
	.section	.text._ZN2at6native29vectorized_elementwise_kernelILi8EZZZNS0_15exp_kernel_cudaERNS_18TensorIteratorBaseEENKUlvE0_clEvENKUlvE0_clEvEUlfE_St5arrayIPcLm2EEEEviT0_T1_,"ax",@progbits
	.align	128
        .global         _ZN2at6native29vectorized_elementwise_kernelILi8EZZZNS0_15exp_kernel_cudaERNS_18TensorIteratorBaseEENKUlvE0_clEvENKUlvE0_clEvEUlfE_St5arrayIPcLm2EEEEviT0_T1_
        .type           _ZN2at6native29vectorized_elementwise_kernelILi8EZZZNS0_15exp_kernel_cudaERNS_18TensorIteratorBaseEENKUlvE0_clEvENKUlvE0_clEvEUlfE_St5arrayIPcLm2EEEEviT0_T1_,@function
        .size           _ZN2at6native29vectorized_elementwise_kernelILi8EZZZNS0_15exp_kernel_cudaERNS_18TensorIteratorBaseEENKUlvE0_clEvENKUlvE0_clEvEUlfE_St5arrayIPcLm2EEEEviT0_T1_,(.L_x_37313 - _ZN2at6native29vectorized_elementwise_kernelILi8EZZZNS0_15exp_kernel_cudaERNS_18TensorIteratorBaseEENKUlvE0_clEvENKUlvE0_clEvEUlfE_St5arrayIPcLm2EEEEviT0_T1_)
        .other          _ZN2at6native29vectorized_elementwise_kernelILi8EZZZNS0_15exp_kernel_cudaERNS_18TensorIteratorBaseEENKUlvE0_clEvENKUlvE0_clEvEUlfE_St5arrayIPcLm2EEEEviT0_T1_,@"STO_CUDA_ENTRY STV_DEFAULT"
_ZN2at6native29vectorized_elementwise_kernelILi8EZZZNS0_15exp_kernel_cudaERNS_18TensorIteratorBaseEENKUlvE0_clEvENKUlvE0_clEvEUlfE_St5arrayIPcLm2EEEEviT0_T1_:
.text._ZN2at6native29vectorized_elementwise_kernelILi8EZZZNS0_15exp_kernel_cudaERNS_18TensorIteratorBaseEENKUlvE0_clEvENKUlvE0_clEvEUlfE_St5arrayIPcLm2EEEEviT0_T1_:
        /* <DEDUP_REMOVED lines=117> */
.L_x_32646:
[----:B------:R-:W-:-:S13]  /*0750*/  ISETP.GE.U32.AND P0, PT, R3, R2, PT ;  /* 0x000000020300720c */ /* 0x000fda0003f06070 */
[----:B------:R-:W-:Y:S05]  /*0760*/  @P0 BRA `(.L_x_32648) ;  /* 0x0000000000300947 */ /* 0x000fea0003800000 */
[----:B01----:R-:W0:Y:S01]  /*0770*/  LDC.64 R12, c[0x0][0x388] ;  /* 0x0000e200ff0c7b82 */ /* 0x003e220000000a00 */
[----:B------:R-:W-:Y:S01]  /*0780*/  IMAD.IADD R11, R0, 0x1, R3 ;  /* 0x00000001000b7824 */ /* 0x000fe200078e0203 */
[----:B------:R-:W-:-:S03]  /*0790*/  IADD3 R3, PT, PT, R3, 0x80, RZ ;  /* 0x0000008003037810 */ /* 0x000fc60007ffe0ff */
[----:B0-----:R-:W-:-:S05]  /*07a0*/  IMAD.WIDE.U32 R12, R11, 0x4, R12 ;  /* 0x000000040b0c7825 */ /* 0x001fca00078e000c */
[----:B------:R1:W-:Y:S02]  /*07b0*/  STG.E desc[UR4][R12.64], R5 ;  /* 0x000000050c007986 */ /* 0x0003e4000c101904 */
.L_x_32647:
[----:B------:R-:W-:-:S13]  /*07c0*/  ISETP.GE.U32.AND P0, PT, R3, R2, PT ;  /* 0x000000020300720c */ /* 0x000fda0003f06070 */
[----:B------:R-:W-:Y:S05]  /*07d0*/  @P0 BRA `(.L_x_32649) ;  /* 0x0000000000340947 */ /* 0x000fea0003800000 */
[----:B-1----:R-:W1:Y:S01]  /*07e0*/  LDC.64 R4, c[0x0][0x388] ;  /* 0x0000e200ff047b82 */ /* 0x002e620000000a00 */
[----:B------:R-:W-:Y:S01]  /*07f0*/  IADD3 R11, PT, PT, R0, R3, RZ ;  /* 0x00000003000b7210 */ /* 0x000fe20007ffe0ff */
[----:B------:R-:W-:-:S04]  /*0800*/  VIADD R3, R3, 0x80 ;  /* 0x0000008003037836 */ /* 0x000fc80000000000 */
[----:B-1----:R-:W-:-:S05]  /*0810*/  IMAD.WIDE.U32 R4, R11, 0x4, R4 ;  /* 0x000000040b047825 */ /* 0x002fca00078e0004 */
[----:B------:R2:W-:Y:S02]  /*0820*/  STG.E desc[UR4][R4.64], R7 ;  /* 0x0000000704007986 */ /* 0x0005e4000c101904 */
.L_x_32648:
        /* <DEDUP_REMOVED lines=8> */
.L_x_32649:
[----:B------:R-:W-:Y:S05]  /*08b0*/  BSYNC.RELIABLE B1 ;  /* 0x0000000000017941 */ /* 0x000fea0003800100 */
.L_x_32645:
[----:B------:R-:W-:-:S13]  /*08c0*/  ISETP.GE.U32.AND P0, PT, R3, R2, PT ;  /* 0x000000020300720c */ /* 0x000fda0003f06070 */
[----:B-12---:R-:W1:Y:S01]  /*08d0*/  @!P0 LDC.64 R4, c[0x0][0x388] ;  /* 0x0000e200ff048b82 */ /* 0x006e620000000a00 */
[----:B------:R-:W-:Y:S01]  /*08e0*/  @!P0 IMAD.IADD R7, R0, 0x1, R3 ;  /* 0x0000000100078824 */ /* 0x000fe200078e0203 */
[----:B------:R-:W-:-:S03]  /*08f0*/  @!P0 IADD3 R3, PT, PT, R3, 0x80, RZ ;  /* 0x0000008003038810 */ /* 0x000fc60007ffe0ff */
[----:B-1----:R-:W-:-:S05]  /*0900*/  @!P0 IMAD.WIDE.U32 R4, R7, 0x4, R4 ;  /* 0x0000000407048825 */ /* 0x002fca00078e0004 */
[----:B0-----:R3:W-:Y:S02]  /*0910*/  @!P0 STG.E desc[UR4][R4.64], R9 ;  /* 0x0000000904008986 */ /* 0x0017e4000c101904 */
.L_x_32650:
[----:B------:R-:W-:Y:S05]  /*0920*/  BSYNC.RECONVERGENT B0 ;  /* 0x0000000000007941 */ /* 0x000fea0003800200 */
.L_x_32644:
        /* <DEDUP_REMOVED lines=8> */
.L_x_32643:
[----:B------:R-:W0:Y:S01]  /*09b0*/  S2R R2, SR_TID.X ;  /* 0x0000000000027919 */ /* 0x000e220000002100 */
[----:B------:R-:W1:Y:S08]  /*09c0*/  LDC.64 R4, c[0x0][0x390] ;  /* 0x0000e400ff047b82 */ /* 0x000e700000000a00 */
[----:B------:R-:W2:Y:S01]  /*09d0*/  LDC.64 R12, c[0x0][0x388] ;  /* 0x0000e200ff0c7b82 */ /* 0x000ea20000000a00 */
[----:B-1----:R-:W-:-:S04]  /*09e0*/  IMAD.WIDE.U32 R4, R0, 0x4, R4 ;  /* 0x0000000400047825 */ /* 0x002fc800078e0004 */
[----:B0-----:R-:W-:-:S06]  /*09f0*/  IMAD.WIDE.U32 R8, R2, 0x20, R4 ;  /* 0x0000002002087825 */ /* 0x001fcc00078e0004 */
[----:B------:R-:W3:Y:S01]  /*0a00*/  LDG.E.ENL2.256 R8, R4, desc[UR4][R8.64] ;  /* 0xfe0000040804797e */ /* 0x000ee20008121908 */
[----:B--2---:R-:W-:-:S04]  /*0a10*/  IMAD.WIDE.U32 R12, R0, 0x4, R12 ;  /* 0x00000004000c7825 */ /* 0x004fc800078e000c */
[----:B------:R-:W-:-:S04]  /*0a20*/  IMAD.WIDE.U32 R12, R2, 0x20, R12 ;  /* 0x00000020020c7825 */ /* 0x000fc800078e000c */
[----:B---3--:R-:W-:Y:S01]  /*0a30*/  FMUL.FTZ R4, R4, 1.4426950216293334961 ;  /* 0x3fb8aa3b04047820 */ /* 0x008fe20000410000 */
        /* <DEDUP_REMOVED lines=8> */
[----:B------:R-:W-:Y:S08]  /*0ac0*/  MUFU.EX2 R5, R5 ;  /* 0x0000000500057308 */ /* 0x000ff00000000800 */
[----:B------:R-:W-:Y:S08]  /*0ad0*/  MUFU.EX2 R6, R6 ;  /* 0x0000000600067308 */ /* 0x000ff00000000800 */
[----:B------:R-:W-:Y:S08]  /*0ae0*/  MUFU.EX2 R7, R7 ;  /* 0x0000000700077308 */ /* 0x000ff00000000800 */
[----:B------:R-:W-:Y:S08]  /*0af0*/  MUFU.EX2 R8, R3 ;  /* 0x0000000300087308 */ /* 0x000ff00000000800 */
[----:B------:R-:W-:Y:S08]  /*0b00*/  MUFU.EX2 R9, R9 ;  /* 0x0000000900097308 */ /* 0x000ff00000000800 */
[----:B------:R-:W-:Y:S08]  /*0b10*/  MUFU.EX2 R10, R10 ;  /* 0x0000000a000a7308 */ /* 0x000ff00000000800 */
[----:B------:R-:W0:Y:S02]  /*0b20*/  MUFU.EX2 R11, R11 ;  /* 0x0000000b000b7308 */ /* 0x000e240000000800 */
[----:B0-----:R-:W-:Y:S01]  /*0b30*/  STG.E.ENL2.256 desc[UR4][R12.64], R4, R8 ;  /* 0xf80000040c08797f */ /* 0x001fe2000f121804 */
[----:B------:R-:W-:Y:S05]  /*0b40*/  EXIT ;  /* 0x000000000000794d */ /* 0x000fea0003800000 */
.L_x_32651:
        /* <DEDUP_REMOVED lines=11> */
.L_x_37313:


//--------------------- .text._ZN2at6native18elementwise_kernelILi128ELi4EZNS0_15gpu_kernel_implIZZZNS0_15exp_kernel_cudaERNS_18TensorIteratorBaseEENKUlvE0_clEvENKUlvE_clEvEUldE_EEvS4_RKT_EUliE_EEviT1_ --------------------------
	.section	.text._ZN2at6native18elementwise_kernelILi128ELi4EZNS0_15gpu_kernel_implIZZZNS0_15exp_kernel_cudaERNS_18TensorIteratorBaseEENKUlvE0_clEvENKUlvE_clEvEUldE_EEvS4_RKT_EUliE_EEviT1_,"ax",@progbits
	.align	128
        .global         _ZN2at6native18elementwise_kernelILi128ELi4EZNS0_15gpu_kernel_implIZZZNS0_15exp_kernel_cudaERNS_18TensorIteratorBaseEENKUlvE0_clEvENKUlvE_clEvEUldE_EEvS4_RKT_EUliE_EEviT1_
        .type           _ZN2at6native18elementwise_kernelILi128ELi4EZNS0_15gpu_kernel_implIZZZNS0_15exp_kernel_cudaERNS_18TensorIteratorBaseEENKUlvE0_clEvENKUlvE_clEvEUldE_EEvS4_RKT_EUliE_EEviT1_,@function
        .size           _ZN2at6native18elementwise_kernelILi128ELi4EZNS0_15gpu_kernel_implIZZZNS0_15exp_kernel_cudaERNS_18TensorIteratorBaseEENKUlvE0_clEvENKUlvE_clEvEUldE_EEvS4_RKT_EUliE_EEviT1_,(.L_x_37314 - _ZN2at6native18elementwise_kernelILi128ELi4EZNS0_15gpu_kernel_implIZZZNS0_15exp_kernel_cudaERNS_18TensorIteratorBaseEENKUlvE0_clEvENKUlvE_clEvEUldE_EEvS4_RKT_EUliE_EEviT1_)
        .other          _ZN2at6native18elementwise_kernelILi128ELi4EZNS0_15gpu_kernel_implIZZZNS0_15exp_kernel_cudaERNS_18TensorIteratorBaseEENKUlvE0_clEvENKUlvE_clEvEUldE_EEvS4_RKT_EUliE_EEviT1_,@"STO_CUDA_ENTRY STV_DEFAULT"
_ZN2at6native18elementwise_kernelILi128ELi4EZNS0_15gpu_kernel_implIZZZNS0_15exp_kernel_cudaERNS_18TensorIteratorBaseEENKUlvE0_clEvENKUlvE_clEvEUldE_EEvS4_RKT_EUliE_EEviT1_:
.text._ZN2at6native18elementwise_kernelILi128ELi4EZNS0_15gpu_kernel_implIZZZNS0_15exp_kernel_cudaERNS_18TensorIteratorBaseEENKUlvE0_clEvENKUlvE_clEvEUldE_EEvS4_RKT_EUliE_EEviT1_:
        /* <DEDUP_REMOVED lines=319> */
.L_x_32654:
        /* <DEDUP_REMOVED lines=18> */
.L_x_32659:
[----:B------:R-:W2:Y:S02]  /*1510*/  LDG.E.U8 R2, desc[UR36][R4.64] ;  /* 0x0000002404027981 */ /* 0x000ea4000c1e1100 */
[----:B--2---:R-:W0:Y:S01]  /*1520*/  I2F.F64.U16 R2, R2 ;  /* 0x0000000200027312 */ /* 0x004e220000101800 */
[----:B------:R-:W-:Y:S05]  /*1530*/  BRA `(.L_x_32661) ;  /* 0x0000000c00607947 */ /* 0x000fea0003800000 */
.L_x_32658:
        /* <DEDUP_REMOVED lines=9> */
.L_x_32663:
[----:B------:R-:W2:Y:S02]  /*15d0*/  LDG.E R2, desc[UR36][R4.64] ;  /* 0x0000002404027981 */ /* 0x000ea4000c1e1900 */
[----:B--2---:R-:W0:Y:S01]  /*15e0*/  I2F.F64 R2, R2 ;  /* 0x0000000200027312 */ /* 0x004e220000201c00 */
[----:B------:R-:W-:Y:S05]  /*15f0*/  BRA `(.L_x_32661) ;  /* 0x0000000c00307947 */ /* 0x000fea0003800000 */
.L_x_32662:
[----:B------:R-:W2:Y:S02]  /*1600*/  LDG.E.U16 R2, desc[UR36][R4.64] ;  /* 0x0000002404027981 */ /* 0x000ea4000c1e1500 */
[----:B--2---:R-:W0:Y:S01]  /*1610*/  I2F.F64.S16 R2, R2 ;  /* 0x0000000200027312 */ /* 0x004e220000101c00 */
[----:B------:R-:W-:Y:S05]  /*1620*/  BRA `(.L_x_32661) ;  /* 0x0000000c00247947 */ /* 0x000fea0003800000 */
.L_x_32657:
        /* <DEDUP_REMOVED lines=10> */
.L_x_32665:
[----:B------:R-:W2:Y:S02]  /*16d0*/  LDG.E.U16 R0, desc[UR36][R4.64] ;  /* 0x0000002404007981 */ /* 0x000ea4000c1e1500 */
[----:B--2---:R-:W-:-:S05]  /*16e0*/  HADD2.F32 R0, -RZ, R0.H0_H0 ;  /* 0x20000000ff007230 */ /* 0x004fca0000004100 */
[----:B------:R-:W-:-:S04]  /*16f0*/  FMUL.FTZ R0, R0, 1 ;  /* 0x3f80000000007820 */ /* 0x000fc80000410000 */
[----:B------:R0:W1:Y:S01]  /*1700*/  F2F.F64.F32 R2, R0 ;  /* 0x0000000000027310 */ /* 0x0000620000201800 */
[----:B------:R-:W-:Y:S05]  /*1710*/  BRA `(.L_x_32661) ;  /* 0x0000000800e87947 */ /* 0x000fea0003800000 */
.L_x_32664:
        /* <DEDUP_REMOVED lines=10> */
.L_x_32667:
[----:B------:R-:W2:Y:S02]  /*17c0*/  LDG.E.U16 R4, desc[UR36][R4.64] ;  /* 0x0000002404047981 */ /* 0x000ea4000c1e1500 */
[----:B--2---:R-:W-:-:S05]  /*17d0*/  HADD2.F32 R0, -RZ, R4.H0_H0 ;  /* 0x20000004ff007230 */ /* 0x004fca0000004100 */
[----:B------:R-:W-:-:S04]  /*17e0*/  FMUL.FTZ R0, R0, 1 ;  /* 0x3f80000000007820 */ /* 0x000fc80000410000 */
[----:B------:R0:W1:Y:S01]  /*17f0*/  F2F.F64.F32 R2, R0 ;  /* 0x0000000000027310 */ /* 0x0000620000201800 */
[----:B------:R-:W-:Y:S05]  /*1800*/  BRA `(.L_x_32661) ;  /* 0x0000000800ac7947 */ /* 0x000fea0003800000 */
.L_x_32666:
[----:B------:R0:W5:Y:S01]  /*1810*/  LDG.E.64 R2, desc[UR36][R4.64] ;  /* 0x0000002404027981 */ /* 0x000162000c1e1b00 */
[----:B------:R-:W-:Y:S05]  /*1820*/  BRA `(.L_x_32661) ;  /* 0x0000000800a47947 */ /* 0x000fea0003800000 */
.L_x_32656:
        /* <DEDUP_REMOVED lines=13> */
.L_x_32670:
[----:B------:R0:W5:Y:S01]  /*1900*/  LDG.E.64 R2, desc[UR36][R4.64] ;  /* 0x0000002404027981 */ /* 0x000162000c1e1b00 */
[----:B------:R-:W-:Y:S05]  /*1910*/  BRA `(.L_x_32661) ;  /* 0x0000000800687947 */ /* 0x000fea0003800000 */
.L_x_32669:
        /* <DEDUP_REMOVED lines=27> */
.L_x_32672:
        /* <DEDUP_REMOVED lines=14> */
.L_x_32671:
[----:B------:R-:W2:Y:S02]  /*1bb0*/  LDG.E.U16 R0, desc[UR36][R4.64] ;  /* 0x0000002404007981 */ /* 0x000ea4000c1e1500 */
[----:B--2---:R-:W-:-:S04]  /*1bc0*/  IMAD.U32 R0, R0, 0x10000, RZ ;  /* 0x0001000000007824 */ /* 0x004fc800078e00ff */
[----:B------:R-:W-:-:S04]  /*1bd0*/  FMUL.FTZ R0, R0, 1 ;  /* 0x3f80000000007820 */ /* 0x000fc80000410000 */
[----:B------:R0:W1:Y:S01]  /*1be0*/  F2F.F64.F32 R2, R0 ;  /* 0x0000000000027310 */ /* 0x0000620000201800 */
[----:B------:R-:W-:Y:S05]  /*1bf0*/  BRA `(.L_x_32661) ;  /* 0x0000000400b07947 */ /* 0x000fea0003800000 */
.L_x_32668:
        /* <DEDUP_REMOVED lines=11> */
.L_x_32675:
        /* <DEDUP_REMOVED lines=21> */
.L_x_32677:
[----:B------:R-:W-:Y:S05]  /*1e00*/  BSYNC.RECONVERGENT B0 ;  /* 0x0000000000007941 */ /* 0x000fea0003800200 */
.L_x_32676:
[----:B------:R-:W-:Y:S02]  /*1e10*/  SHF.L.U32 R0, R0, 0x14, RZ ;  /* 0x0000001400007819 */ /* 0x000fe400000006ff */
[----:B------:R-:W-:-:S04]  /*1e20*/  LEA R2, R2, 0x3b800000, 0x17 ;  /* 0x3b80000002027811 */ /* 0x000fc800078eb8ff */
[----:B------:R-:W-:-:S05]  /*1e30*/  LOP3.LUT R0, R2, R0, R7, 0xfe, !PT ;  /* 0x0000000002007212 */ /* 0x000fca00078efe07 */
[----:B------:R-:W-:-:S04]  /*1e40*/  FMUL.FTZ R0, R0, 1 ;  /* 0x3f80000000007820 */ /* 0x000fc80000410000 */
[----:B------:R0:W1:Y:S01]  /*1e50*/  F2F.F64.F32 R2, R0 ;  /* 0x0000000000027310 */ /* 0x0000620000201800 */
[----:B------:R-:W-:Y:S05]  /*1e60*/  BRA `(.L_x_32661) ;  /* 0x0000000400147947 */ /* 0x000fea0003800000 */
.L_x_32674:
        /* <DEDUP_REMOVED lines=21> */
.L_x_32679:
[----:B------:R-:W-:Y:S05]  /*1fc0*/  BSYNC.RECONVERGENT B0 ;  /* 0x0000000000007941 */ /* 0x000fea0003800200 */
.L_x_32678:
[----:B------:R-:W-:Y:S01]  /*1fd0*/  IMAD.SHL.U32 R0, R0, 0x200000, RZ ;  /* 0x0020000000007824 */ /* 0x000fe200078e00ff */
[----:B------:R-:W-:-:S04]  /*1fe0*/  LEA R2, R2, 0x37800000, 0x17 ;  /* 0x3780000002027811 */ /* 0x000fc800078eb8ff */
[----:B------:R-:W-:-:S05]  /*1ff0*/  LOP3.LUT R0, R2, R0, R7, 0xfe, !PT ;  /* 0x0000000002007212 */ /* 0x000fca00078efe07 */
[----:B------:R-:W-:-:S04]  /*2000*/  FMUL.FTZ R0, R0, 1 ;  /* 0x3f80000000007820 */ /* 0x000fc80000410000 */
[----:B------:R4:W0:Y:S01]  /*2010*/  F2F.F64.F32 R2, R0 ;  /* 0x0000000000027310 */ /* 0x0008220000201800 */
[----:B------:R-:W-:Y:S05]  /*2020*/  BRA `(.L_x_32661) ;  /* 0x0000000000a47947 */ /* 0x000fea0003800000 */
.L_x_32673:
[----:B------:R-:W-:-:S09]  /*2030*/  UISETP.NE.AND UP0, UPT, UR4, 0x1c, UPT ;  /* 0x0000001c0400788c */ /* 0x000fd2000bf05270 */
[----:B------:R-:W-:Y:S05]  /*2040*/  BRA.U !UP0, `(.L_x_32680) ;  /* 0x0000000108947547 */ /* 0x000fea000b800000 */
[----:B------:R-:W-:-:S09]  /*2050*/  UISETP.NE.AND UP0, UPT, UR4, 0x1d, UPT ;  /* 0x0000001d0400788c */ /* 0x000fd2000bf05270 */
[----:B------:R-:W-:Y:S05]  /*2060*/  BRA.U !UP0, `(.L_x_32681) ;  /* 0x0000000108807547 */ /* 0x000fea000b800000 */
[----:B------:R-:W-:-:S09]  /*2070*/  UISETP.NE.AND UP0, UPT, UR4, 0x2c, UPT ;  /* 0x0000002c0400788c */ /* 0x000fd2000bf05270 */
[----:B------:R-:W-:Y:S05]  /*2080*/  BRA.U !UP0, `(.L_x_32682) ;  /* 0x0000000108487547 */ /* 0x000fea000b800000 */
.L_x_32660:
        /* <DEDUP_REMOVED lines=16> */
.L_x_32683:
[----:B------:R-:W-:Y:S01]  /*2190*/  CS2R R2, SRZ ;  /* 0x0000000000027805 */ /* 0x000fe2000001ff00 */
[----:B------:R-:W-:Y:S06]  /*21a0*/  BRA `(.L_x_32661) ;  /* 0x0000000000447947 */ /* 0x000fec0003800000 */
.L_x_32682:
        /* <DEDUP_REMOVED lines=12> */
.L_x_32681:
[----:B------:R-:W2:Y:S02]  /*2270*/  LDG.E.64 R2, desc[UR36][R4.64] ;  /* 0x0000002404027981 */ /* 0x000ea4000c1e1b00 */
[----:B--2---:R-:W3:Y:S01]  /*2280*/  I2F.F64.U64 R2, R2 ;  /* 0x0000000200027312 */ /* 0x004ee20000301800 */
[----:B------:R-:W-:Y:S05]  /*2290*/  BRA `(.L_x_32661) ;  /* 0x0000000000087947 */ /* 0x000fea0003800000 */
.L_x_32680:
[----:B------:R-:W2:Y:S02]  /*22a0*/  LDG.E R2, desc[UR36][R4.64] ;  /* 0x0000002404027981 */ /* 0x000ea4000c1e1900 */
[----:B--2---:R-:W0:Y:S02]  /*22b0*/  I2F.F64.U32 R2, R2 ;  /* 0x0000000200027312 */ /* 0x004e240000201800 */
.L_x_32661:
[----:B------:R-:W-:Y:S05]  /*22c0*/  BSYNC.RECONVERGENT B6 ;  /* 0x0000000000067941 */ /* 0x000fea0003800200 */
.L_x_32655:
[----:B0-----:R-:W-:Y:S02]  /*22d0*/  HFMA2 R5, -RZ, RZ, 1.9912109375, 0.00128841400146484375 ;  /* 0x3ff71547ff057431 */ /* 0x001fe400000001ff */
[----:B------:R-:W-:Y:S01]  /*22e0*/  IMAD.MOV.U32 R4, RZ, RZ, 0x652b82fe ;  /* 0x652b82feff047424 */ /* 0x000fe200078e00ff */
[----:B------:R-:W-:Y:S01]  /*22f0*/  UMOV UR4, 0xfefa39ef ;  /* 0xfefa39ef00047882 */ /* 0x000fe20000000000 */
[----:B------:R-:W-:Y:S01]  /*2300*/  UMOV UR5, 0x3fe62e42 ;  /* 0x3fe62e4200057882 */ /* 0x000fe20000000000 */
[----:B-123-5:R-:W-:Y:S01]  /*2310*/  FSETP.GEU.FTZ.AND P0, PT, |R3|, 4.1917929649353027344, PT ;  /* 0x4086232b0300780b */ /* 0x02efe20003f1e200 */
[----:B------:R-:W-:Y:S02]  /*2320*/  BSSY.RECONVERGENT B0, `(.L_x_32684) ;  /* 0x0000036000007945 */ /* 0x000fe40003800200 */
[----:B------:R-:W-:-:S08]  /*2330*/  DFMA R4, R2, R4, 6.75539944105574400000e+15 ;  /* 0x433800000204742b */ /* 0x000fd00000000004 */
        /* <DEDUP_REMOVED lines=36> */
[----:B------:R-:W-:Y:S01]  /*2580*/  LEA R9, R4, R11, 0x14 ;  /* 0x0000000b04097211 */ /* 0x000fe200078ea0ff */
[----:B------:R-:W-:Y:S01]  /*2590*/  IMAD.MOV.U32 R8, RZ, RZ, R10 ;  /* 0x000000ffff087224 */ /* 0x000fe200078e000a */
[----:B------:R-:W-:Y:S06]  /*25a0*/  @!P0 BRA `(.L_x_32685) ;  /* 0x0000000000348947 */ /* 0x000fec0003800000 */
[----:B------:R-:W-:Y:S01]  /*25b0*/  FSETP.GEU.FTZ.AND P0, PT, |R3|, 4.2275390625, PT ;  /* 0x408748000300780b */ /* 0x000fe20003f1e200 */
[C---:B------:R-:W-:Y:S02]  /*25c0*/  DADD R6, R2.reuse, +INF ;  /* 0x7ff0000002067429 */ /* 0x040fe40000000000 */
[----:B------:R-:W-:-:S08]  /*25d0*/  DSETP.GEU.AND P1, PT, R2, RZ, PT ;  /* 0x000000ff0200722a */ /* 0x000fd00003f2e000 */
[----:B------:R-:W-:Y:S02]  /*25e0*/  FSEL R8, R6, RZ, P1 ;  /* 0x000000ff06087208 */ /* 0x000fe40000800000 */
[----:B----4-:R-:W-:Y:S01]  /*25f0*/  @!P0 LEA.HI R0, R4, R4, RZ, 0x1 ;  /* 0x0000000404008211 */ /* 0x010fe200078f08ff */
[----:B------:R-:W-:Y:S01]  /*2600*/  @!P0 IMAD.MOV.U32 R2, RZ, RZ, R10 ;  /* 0x000000ffff028224 */ /* 0x000fe200078e000a */
[----:B------:R-:W-:Y:S02]  /*2610*/  FSEL R9, R7, RZ, P1 ;  /* 0x000000ff07097208 */ /* 0x000fe40000800000 */
[----:B------:R-:W-:-:S05]  /*2620*/  @!P0 SHF.R.S32.HI R3, RZ, 0x1, R0 ;  /* 0x00000001ff038819 */ /* 0x000fca0000011400 */
[----:B------:R-:W-:Y:S01]  /*2630*/  @!P0 IMAD.IADD R4, R4, 0x1, -R3 ;  /* 0x0000000104048824 */ /* 0x000fe200078e0a03 */
[----:B------:R-:W-:-:S04]  /*2640*/  @!P0 LEA R3, R3, R11, 0x14 ;  /* 0x0000000b03038211 */ /* 0x000fc800078ea0ff */
[----:B------:R-:W-:Y:S01]  /*2650*/  @!P0 LEA R5, R4, 0x3ff00000, 0x14 ;  /* 0x3ff0000004058811 */ /* 0x000fe200078ea0ff */
[----:B------:R-:W-:-:S06]  /*2660*/  @!P0 IMAD.MOV.U32 R4, RZ, RZ, RZ ;  /* 0x000000ffff048224 */ /* 0x000fcc00078e00ff */
[----:B------:R-:W-:-:S11]  /*2670*/  @!P0 DMUL R8, R2, R4 ;  /* 0x0000000402088228 */ /* 0x000fd60000000000 */
.L_x_32685:
[----:B------:R-:W-:Y:S05]  /*2680*/  BSYNC.RECONVERGENT B0 ;  /* 0x0000000000007941 */ /* 0x000fea0003800200 */
.L_x_32684:
        /* <DEDUP_REMOVED lines=17> */
.L_x_32689:
[----:B------:R-:W0:Y:S02]  /*27a0*/  F2I.S64.F64.TRUNC R8, R8 ;  /* 0x0000000800087311 */ /* 0x000e24000030d900 */
[----:B0-----:R-:W-:-:S05]  /*27b0*/  IMAD.MOV.U32 R5, RZ, RZ, R8 ;  /* 0x000000ffff057224 */ /* 0x001fca00078e0008 */
[----:B------:R1:W-:Y:S01]  /*27c0*/  STG.E.U8 desc[UR36][R2.64], R5 ;  /* 0x0000000502007986 */ /* 0x0003e2000c101124 */
[----:B------:R-:W-:Y:S05]  /*27d0*/  BRA `(.L_x_32691) ;  /* 0x0000000c00e47947 */ /* 0x000fea0003800000 */
.L_x_32688:
        /* <DEDUP_REMOVED lines=9> */
.L_x_32693:
[----:B------:R-:W0:Y:S02]  /*2870*/  F2I.F64.TRUNC R9, R8 ;  /* 0x0000000800097311 */ /* 0x000e24000030d100 */
[----:B0-----:R3:W-:Y:S01]  /*2880*/  STG.E desc[UR36][R2.64], R9 ;  /* 0x0000000902007986 */ /* 0x0017e2000c101924 */
[----:B------:R-:W-:Y:S05]  /*2890*/  BRA `(.L_x_32691) ;  /* 0x0000000c00b47947 */ /* 0x000fea0003800000 */
.L_x_32692:
[----:B------:R-:W0:Y:S02]  /*28a0*/  F2I.F64.TRUNC R9, R8 ;  /* 0x0000000800097311 */ /* 0x000e24000030d100 */
[----:B0-----:R2:W-:Y:S01]  /*28b0*/  STG.E.U16 desc[UR36][R2.64], R9 ;  /* 0x0000000902007986 */ /* 0x0015e2000c101524 */
[----:B------:R-:W-:Y:S05]  /*28c0*/  BRA `(.L_x_32691) ;  /* 0x0000000c00a87947 */ /* 0x000fea0003800000 */
.L_x_32687:
        /* <DEDUP_REMOVED lines=13> */
.L_x_32695:
[----:B------:R-:W-:Y:S01]  /*29a0*/  UMOV UR4, 0xf0000000 ;  /* 0xf000000000047882 */ /* 0x000fe20000000000 */
[----:B------:R-:W-:Y:S01]  /*29b0*/  UMOV UR5, 0x380fffff ;  /* 0x380fffff00057882 */ /* 0x000fe20000000000 */
[----:B----4-:R-:W0:Y:S01]  /*29c0*/  F2F.F32.F64 R0, R8 ;  /* 0x0000000800007310 */ /* 0x010e220000301000 */
[----:B------:R-:W-:-:S14]  /*29d0*/  DSETP.GEU.AND P0, PT, |R8|, UR4, PT ;  /* 0x0000000408007e2a */ /* 0x000fdc000bf0e200 */
[----:B0-----:R-:W-:-:S05]  /*29e0*/  @!P0 FMUL R0, R0, 1.175494350822287508e-38 ;  /* 0x0080000000008820 */ /* 0x001fca0000400000 */
[----:B------:R-:W-:-:S05]  /*29f0*/  F2FP.F16.F32.PACK_AB R0, RZ, R0 ;  /* 0x00000000ff00723e */ /* 0x000fca00000000ff */
[----:B------:R0:W-:Y:S01]  /*2a00*/  STG.E.U16 desc[UR36][R2.64], R0 ;  /* 0x0000000002007986 */ /* 0x0001e2000c101524 */
[----:B------:R-:W-:Y:S05]  /*2a10*/  BRA `(.L_x_32691) ;  /* 0x0000000c00547947 */ /* 0x000fea0003800000 */
.L_x_32694:
        /* <DEDUP_REMOVED lines=14> */
.L_x_32697:
[----:B------:R-:W-:Y:S01]  /*2b00*/  UMOV UR4, 0xf0000000 ;  /* 0xf000000000047882 */ /* 0x000fe20000000000 */
[----:B------:R-:W-:Y:S01]  /*2b10*/  UMOV UR5, 0x380fffff ;  /* 0x380fffff00057882 */ /* 0x000fe20000000000 */
[----:B----4-:R-:W0:Y:S01]  /*2b20*/  F2F.F32.F64 R0, R8 ;  /* 0x0000000800007310 */ /* 0x010e220000301000 */
[----:B------:R-:W-:-:S14]  /*2b30*/  DSETP.GEU.AND P0, PT, |R8|, UR4, PT ;  /* 0x0000000408007e2a */ /* 0x000fdc000bf0e200 */
[----:B0-----:R-:W-:-:S05]  /*2b40*/  @!P0 FMUL R0, R0, 1.175494350822287508e-38 ;  /* 0x0080000000008820 */ /* 0x001fca0000400000 */
[----:B------:R-:W-:-:S04]  /*2b50*/  F2FP.F16.F32.PACK_AB R5, RZ, R0 ;  /* 0x00000000ff05723e */ /* 0x000fc800000000ff */
[----:B------:R-:W-:-:S05]  /*2b60*/  PRMT R5, R5, 0x5410, RZ ;  /* 0x0000541005057816 */ /* 0x000fca00000000ff */
[----:B------:R0:W-:Y:S01]  /*2b70*/  STG.E desc[UR36][R2.64], R5 ;  /* 0x0000000502007986 */ /* 0x0001e2000c101924 */
[----:B------:R-:W-:Y:S05]  /*2b80*/  BRA `(.L_x_32691) ;  /* 0x0000000800f87947 */ /* 0x000fea0003800000 */
.L_x_32696:
[----:B------:R0:W-:Y:S01]  /*2b90*/  STG.E.64 desc[UR36][R2.64], R8 ;  /* 0x0000000802007986 */ /* 0x0001e2000c101b24 */
[----:B------:R-:W-:Y:S05]  /*2ba0*/  BRA `(.L_x_32691) ;  /* 0x0000000800f07947 */ /* 0x000fea0003800000 */
.L_x_32686:
        /* <DEDUP_REMOVED lines=12> */
.L_x_32700:
[----:B------:R-:W-:-:S05]  /*2c70*/  CS2R R10, SRZ ;  /* 0x00000000000a7805 */ /* 0x000fca000001ff00 */
[----:B------:R0:W-:Y:S01]  /*2c80*/  STG.E.128 desc[UR36][R2.64], R8 ;  /* 0x0000000802007986 */ /* 0x0001e2000c101d24 */
[----:B------:R-:W-:Y:S05]  /*2c90*/  BRA `(.L_x_32691) ;  /* 0x0000000800b47947 */ /* 0x000fea0003800000 */
.L_x_32699:
        /* <DEDUP_REMOVED lines=11> */
[----:B----4-:R-:W-:-:S12]  /*2d50*/  MOV R0, 0x7f ;  /* 0x0000007f00007802 */ /* 0x010fd80000000f00 */
        /* <DEDUP_REMOVED lines=11> */
.L_x_32704:
[----:B------:R-:W-:Y:S05]  /*2e10*/  BSYNC.RECONVERGENT B0 ;  /* 0x0000000000007941 */ /* 0x000fea0003800200 */
.L_x_32703:
[----:B------:R-:W-:-:S05]  /*2e20*/  LOP3.LUT R5, R0, 0x80, R5, 0xf8, !PT ;  /* 0x0000008000057812 */ /* 0x000fca00078ef805 */
[----:B------:R0:W-:Y:S01]  /*2e30*/  STG.E.U8 desc[UR36][R2.64], R5 ;  /* 0x0000000502007986 */ /* 0x0001e2000c101124 */
[----:B------:R-:W-:Y:S05]  /*2e40*/  BRA `(.L_x_32691) ;  /* 0x0000000800487947 */ /* 0x000fea0003800000 */
.L_x_32702:
        /* <DEDUP_REMOVED lines=9> */
[----:B----4-:R-:W-:Y:S01]  /*2ee0*/  @P1 IMAD.MOV.U32 R0, RZ, RZ, 0x7f ;  /* 0x0000007fff001424 */ /* 0x010fe200078e00ff */
        /* <DEDUP_REMOVED lines=9> */
.L_x_32706:
[----:B------:R-:W-:Y:S05]  /*2f80*/  BSYNC.RECONVERGENT B0 ;  /* 0x0000000000007941 */ /* 0x000fea0003800200 */
.L_x_32705:
[----:B------:R-:W-:-:S05]  /*2f90*/  LOP3.LUT R5, R0, 0x80, R5, 0xf8, !PT ;  /* 0x0000008000057812 */ /* 0x000fca00078ef805 */
[----:B------:R0:W-:Y:S01]  /*2fa0*/  STG.E.U8 desc[UR36][R2.64], R5 ;  /* 0x0000000502007986 */ /* 0x0001e2000c101124 */
[----:B------:R-:W-:Y:S05]  /*2fb0*/  BRA `(.L_x_32691) ;  /* 0x0000000400ec7947 */ /* 0x000fea0003800000 */
.L_x_32701:
[----:B------:R-:W-:Y:S01]  /*2fc0*/  UMOV UR4, 0xf0000000 ;  /* 0xf000000000047882 */ /* 0x000fe20000000000 */
[----:B------:R-:W-:Y:S01]  /*2fd0*/  UMOV UR5, 0x380fffff ;  /* 0x380fffff00057882 */ /* 0x000fe20000000000 */
[----:B----4-:R-:W0:Y:S01]  /*2fe0*/  F2F.F32.F64 R0, R8 ;  /* 0x0000000800007310 */ /* 0x010e220000301000 */
[----:B------:R-:W-:-:S14]  /*2ff0*/  DSETP.GEU.AND P0, PT, |R8|, UR4, PT ;  /* 0x0000000408007e2a */ /* 0x000fdc000bf0e200 */
[----:B0-----:R-:W-:-:S05]  /*3000*/  @!P0 FMUL R0, R0, 1.175494350822287508e-38 ;  /* 0x0080000000008820 */ /* 0x001fca0000400000 */
[----:B------:R-:W-:-:S05]  /*3010*/  F2FP.BF16.F32.PACK_AB R0, RZ, R0 ;  /* 0x00000000ff00723e */ /* 0x000fca00000010ff */
[----:B------:R0:W-:Y:S01]  /*3020*/  STG.E.U16 desc[UR36][R2.64], R0 ;  /* 0x0000000002007986 */ /* 0x0001e2000c101524 */
[----:B------:R-:W-:Y:S05]  /*3030*/  BRA `(.L_x_32691) ;  /* 0x0000000400cc7947 */ /* 0x000fea0003800000 */
.L_x_32698:
        /* <DEDUP_REMOVED lines=11> */
.L_x_32709:
[----:B------:R-:W-:Y:S01]  /*30f0*/  UMOV UR4, 0xf0000000 ;  /* 0xf000000000047882 */ /* 0x000fe20000000000 */
[----:B------:R-:W-:Y:S01]  /*3100*/  UMOV UR5, 0x380fffff ;  /* 0x380fffff00057882 */ /* 0x000fe20000000000 */
[----:B------:R-:W0:Y:S01]  /*3110*/  F2F.F32.F64 R5, R8 ;  /* 0x0000000800057310 */ /* 0x000e220000301000 */
[----:B------:R-:W-:Y:S01]  /*3120*/  DSETP.GEU.AND P0, PT, |R8|, UR4, PT ;  /* 0x0000000408007e2a */ /* 0x000fe2000bf0e200 */
[----:B------:R-:W-:Y:S01]  /*3130*/  BSSY.RECONVERGENT B0, `(.L_x_32710) ;  /* 0x0000015000007945 */ /* 0x000fe20003800200 */
[----:B----4-:R-:W-:-:S12]  /*3140*/  IMAD.MOV.U32 R0, RZ, RZ, 0x80 ;  /* 0x00000080ff007424 */ /* 0x010fd800078e00ff */
        /* <DEDUP_REMOVED lines=11> */
.L_x_32712:
[----:B------:R-:W-:-:S04]  /*3200*/  SHF.R.U32.HI R0, RZ, 0x14, R5 ;  /* 0x00000014ff007819 */ /* 0x000fc80000011605 */
[----:B------:R-:W-:-:S04]  /*3210*/  LOP3.LUT R0, R0, 0x1, RZ, 0xc0, !PT ;  /* 0x0000000100007812 */ /* 0x000fc800078ec0ff */
[----:B------:R-:W-:-:S04]  /*3220*/  IADD3 R0, PT, PT, R5, 0x487ffff, R0 ;  /* 0x0487ffff05007810 */ /* 0x000fc80007ffe000 */
[----:B------:R-:W-:-:S04]  /*3230*/  SHF.R.U32.HI R0, RZ, 0x14, R0 ;  /* 0x00000014ff007819 */ /* 0x000fc80000011600 */
[----:B------:R-:W-:-:S07]  /*3240*/  LOP3.LUT R4, R0, 0xff, RZ, 0xc0, !PT ;  /* 0x000000ff00047812 */ /* 0x000fce00078ec0ff */
.L_x_32713:
[----:B------:R-:W-:-:S04]  /*3250*/  SHF.R.U32.HI R5, RZ, 0x18, R5 ;  /* 0x00000018ff057819 */ /* 0x000fc80000011605 */
[----:B------:R-:W-:-:S04]  /*3260*/  LOP3.LUT R4, R4, 0x80, R5, 0xf8, !PT ;  /* 0x0000008004047812 */ /* 0x000fc800078ef805 */
[----:B------:R-:W-:-:S07]  /*3270*/  PRMT R0, R4, 0x7610, R0 ;  /* 0x0000761004007816 */ /* 0x000fce0000000000 */
.L_x_32711:
[----:B------:R-:W-:Y:S05]  /*3280*/  BSYNC.RECONVERGENT B0 ;  /* 0x0000000000007941 */ /* 0x000fea0003800200 */
.L_x_32710:
[----:B------:R0:W-:Y:S01]  /*3290*/  STG.E.U8 desc[UR36][R2.64], R0 ;  /* 0x0000000002007986 */ /* 0x0001e2000c101124 */
[----:B------:R-:W-:Y:S05]  /*32a0*/  BRA `(.L_x_32691) ;  /* 0x0000000400307947 */ /* 0x000fea0003800000 */
.L_x_32708:
[----:B------:R-:W-:Y:S01]  /*32b0*/  UMOV UR4, 0xf0000000 ;  /* 0xf000000000047882 */ /* 0x000fe20000000000 */
[----:B------:R-:W-:Y:S01]  /*32c0*/  UMOV UR5, 0x380fffff ;  /* 0x380fffff00057882 */ /* 0x000fe20000000000 */
[----:B------:R-:W0:Y:S01]  /*32d0*/  F2F.F32.F64 R5, R8 ;  /* 0x0000000800057310 */ /* 0x000e220000301000 */
[----:B------:R-:W-:Y:S01]  /*32e0*/  DSETP.GEU.AND P0, PT, |R8|, UR4, PT ;  /* 0x0000000408007e2a */ /* 0x000fe2000bf0e200 */
[----:B------:R-:W-:Y:S01]  /*32f0*/  BSSY.RECONVERGENT B0, `(.L_x_32714) ;  /* 0x0000015000007945 */ /* 0x000fe20003800200 */
[----:B----4-:R-:W-:-:S12]  /*3300*/  MOV R0, 0x80 ;  /* 0x0000008000007802 */ /* 0x010fd80000000f00 */
        /* <DEDUP_REMOVED lines=11> */
.L_x_32716:
[----:B------:R-:W-:-:S04]  /*33c0*/  SHF.R.U32.HI R0, RZ, 0x15, R5 ;  /* 0x00000015ff007819 */ /* 0x000fc80000011605 */
[----:B------:R-:W-:-:S04]  /*33d0*/  LOP3.LUT R0, R0, 0x1, RZ, 0xc0, !PT ;  /* 0x0000000100007812 */ /* 0x000fc800078ec0ff */
[----:B------:R-:W-:-:S04]  /*33e0*/  IADD3 R0, PT, PT, R5, 0x88fffff, R0 ;  /* 0x088fffff05007810 */ /* 0x000fc80007ffe000 */
[----:B------:R-:W-:-:S04]  /*33f0*/  SHF.R.U32.HI R0, RZ, 0x15, R0 ;  /* 0x00000015ff007819 */ /* 0x000fc80000011600 */
[----:B------:R-:W-:-:S07]  /*3400*/  LOP3.LUT R4, R0, 0xff, RZ, 0xc0, !PT ;  /* 0x000000ff00047812 */ /* 0x000fce00078ec0ff */
.L_x_32717:
[----:B------:R-:W-:-:S04]  /*3410*/  SHF.R.U32.HI R5, RZ, 0x18, R5 ;  /* 0x00000018ff057819 */ /* 0x000fc80000011605 */
[----:B------:R-:W-:-:S04]  /*3420*/  LOP3.LUT R4, R4, 0x80, R5, 0xf8, !PT ;  /* 0x0000008004047812 */ /* 0x000fc800078ef805 */
[----:B------:R-:W-:-:S07]  /*3430*/  PRMT R0, R4, 0x7610, R0 ;  /* 0x0000761004007816 */ /* 0x000fce0000000000 */
.L_x_32715:
[----:B------:R-:W-:Y:S05]  /*3440*/  BSYNC.RECONVERGENT B0 ;  /* 0x0000000000007941 */ /* 0x000fea0003800200 */
.L_x_32714:
[----:B------:R0:W-:Y:S01]  /*3450*/  STG.E.U8 desc[UR36][R2.64], R0 ;  /* 0x0000000002007986 */ /* 0x0001e2000c101124 */
[----:B------:R-:W-:Y:S05]  /*3460*/  BRA `(.L_x_32691) ;  /* 0x0000000000c07947 */ /* 0x000fea0003800000 */
.L_x_32707:
[----:B------:R-:W-:-:S09]  /*3470*/  UISETP.NE.AND UP0, UPT, UR4, 0x1c, UPT ;  /* 0x0000001c0400788c */ /* 0x000fd2000bf05270 */
[----:B------:R-:W-:Y:S05]  /*3480*/  BRA.U !UP0, `(.L_x_32718) ;  /* 0x0000000108b07547 */ /* 0x000fea000b800000 */
[----:B------:R-:W-:-:S09]  /*3490*/  UISETP.NE.AND UP0, UPT, UR4, 0x1d, UPT ;  /* 0x0000001d0400788c */ /* 0x000fd2000bf05270 */
[----:B------:R-:W-:Y:S05]  /*34a0*/  BRA.U !UP0, `(.L_x_32719) ;  /* 0x00000001089c7547 */ /* 0x000fea000b800000 */
[----:B------:R-:W-:-:S09]  /*34b0*/  UISETP.NE.AND UP0, UPT, UR4, 0x2c, UPT ;  /* 0x0000002c0400788c */ /* 0x000fd2000bf05270 */
[----:B------:R-:W-:Y:S05]  /*34c0*/  BRA.U !UP0, `(.L_x_32720) ;  /* 0x0000000108447547 */ /* 0x000fea000b800000 */
.L_x_32690:
[----:B----4-:R-:W-:Y:S01]  /*34d0*/  MOV R0, 0x1c0 ;  /* 0x000001c000007802 */ /* 0x010fe20000000f00 */
        /* <DEDUP_REMOVED lines=15> */
.L_x_32721:
[----:B------:R-:W-:Y:S05]  /*35d0*/  BRA `(.L_x_32691) ;  /* 0x0000000000647947 */ /* 0x000fea0003800000 */
.L_x_32720:
        /* <DEDUP_REMOVED lines=8> */
[--C-:B----4-:R-:W-:Y:S02]  /*3660*/  @P1 SHF.R.U32.HI R0, RZ, 0x16, R6.reuse ;  /* 0x00000016ff001819 */ /* 0x110fe40000011606 */
        /* <DEDUP_REMOVED lines=11> */
.L_x_32719:
[----:B------:R-:W0:Y:S02]  /*3720*/  F2I.U64.F64.TRUNC R8, R8 ;  /* 0x0000000800087311 */ /* 0x000e24000030d800 */
[----:B0-----:R0:W-:Y:S01]  /*3730*/  STG.E.64 desc[UR36][R2.64], R8 ;  /* 0x0000000802007986 */ /* 0x0011e2000c101b24 */
[----:B------:R-:W-:Y:S05]  /*3740*/  BRA `(.L_x_32691) ;  /* 0x0000000000087947 */ /* 0x000fea0003800000 */
.L_x_32718:
[----:B------:R-:W0:Y:S02]  /*3750*/  F2I.U32.F64.TRUNC R9, R8 ;  /* 0x0000000800097311 */ /* 0x000e24000030d000 */
[----:B0-----:R0:W-:Y:S02]  /*3760*/  STG.E desc[UR36][R2.64], R9 ;  /* 0x0000000902007986 */ /* 0x0011e4000c101924 */
.L_x_32691:
[----:B------:R-:W-:-:S07]  /*3770*/  VIADD R17, R17, 0x80 ;  /* 0x0000008011117836 */ /* 0x000fce0000000000 */
.L_x_32653:
[----:B------:R-:W-:Y:S05]  /*3780*/  BSYNC.RECONVERGENT B7 ;  /* 0x0000000000077941 */ /* 0x000fea0003800200 */
.L_x_32652:
[----:B------:R-:W5:Y:S01]  /*3790*/  LDCU UR4, c[0x0][0x380] ;  /* 0x00007000ff0477ac */ /* 0x000f620008000800 */
[----:B------:R-:W-:Y:S01]  /*37a0*/  BSSY.RECONVERGENT B7, `(.L_x_32722) ;  /* 0x000036a000077945 */ /* 0x000fe20003800200 */
[----:B-----5:R-:W-:-:S13]  /*37b0*/  ISETP.GE.AND P0, PT, R17, UR4, PT ;  /* 0x0000000411007c0c */ /* 0x020fda000bf06270 */
[----:B------:R-:W-:Y:S05]  /*37c0*/  @P0 BRA `(.L_x_32723) ;  /* 0x00000034009c0947 */ /* 0x000fea0003800000 */
[----:B------:R-:W5:Y:S01]  /*37d0*/  LDCU UR4, c[0x0][0x388] ;  /* 0x00007100ff0477ac */ /* 0x000f620008000800 */
[----:B0---4-:R-:W-:Y:S02]  /*37e0*/  HFMA2 R0, -RZ, RZ, 0, 0 ;  /* 0x00000000ff007431 */ /* 0x011fe400000001ff */
[----:B------:R-:W-:Y:S01]  /*37f0*/  IMAD.MOV.U32 R16, RZ, RZ, RZ ;  /* 0x000000ffff107224 */ /* 0x000fe200078e00ff */
[----:B-----5:R-:W-:-:S09]  /*3800*/  UISETP.NE.AND UP0, UPT, UR4, URZ, UPT ;  /* 0x000000ff0400728c */ /* 0x020fd2000bf05270 */
[----:B------:R-:W-:Y:S05]  /*3810*/  BRA.U !UP0, `(.L_x_32724) ;  /* 0x0000001108a87547 */ /* 0x000fea000b800000 */
[----:B------:R-:W1:Y:S01]  /*3820*/  LDCU.64 UR4, c[0x0][0x390] ;  /* 0x00007200ff0477ac */ /* 0x000e620008000a00 */
[----:B------:R-:W-:Y:S01]  /*3830*/  IMAD.MOV.U32 R16, RZ, RZ, RZ ;  /* 0x000000ffff107224 */ /* 0x000fe200078e00ff */
[----:B------:R-:W0:Y:S01]  /*3840*/  LDCU UR6, c[0x0][0x38c] ;  /* 0x00007180ff0677ac */ /* 0x000e220008000800 */
[----:B------:R-:W4:Y:S01]  /*3850*/  LDCU.64 UR8, c[0x0][0x4b8] ;  /* 0x00009700ff0877ac */ /* 0x000f220008000a00 */
[----:B------:R-:W-:Y:S01]  /*3860*/  UISETP.NE.AND UP0, UPT, UR40, URZ, UPT ;  /* 0x000000ff2800728c */ /* 0x000fe2000bf05270 */
[----:B-123--:R-:W-:-:S05]  /*3870*/  IMAD.HI.U32 R2, R17, UR4, R16 ;  /* 0x0000000411027c27 */ /* 0x00efca000f8e0010 */
[----:B------:R-:W-:-:S04]  /*3880*/  SHF.R.U32.HI R3, RZ, UR5, R2 ;  /* 0x00000005ff037c19 */ /* 0x000fc80008011602 */
[----:B------:R-:W-:-:S05]  /*3890*/  IADD3 R0, PT, PT, -R3, RZ, RZ ;  /* 0x000000ff03007210 */ /* 0x000fca0007ffe1ff */
[----:B0-----:R-:W-:-:S04]  /*38a0*/  IMAD R0, R0, UR6, R17 ;  /* 0x0000000600007c24 */ /* 0x001fc8000f8e0211 */
        /* <DEDUP_REMOVED lines=289> */
.L_x_32724:
[----:B------:R-:W0:Y:S01]  /*4ac0*/  LDCU.64 UR6, c[0x0][0x588] ;  /* 0x0000b100ff0677ac */ /* 0x000e220008000a00 */
[----:B------:R-:W-:Y:S01]  /*4ad0*/  BSSY.RECONVERGENT B6, `(.L_x_32725) ;  /* 0x00000ec000067945 */ /* 0x000fe20003800200 */
[----:B------:R-:W-:-:S04]  /*4ae0*/  UPRMT UR4, UR41, 0x9910, URZ ;  /* 0x0000991029047896 */ /* 0x000fc800080000ff */
[----:B------:R-:W-:Y:S01]  /*4af0*/  UISETP.GT.AND UP0, UPT, UR4, 0x9, UPT ;  /* 0x000000090400788c */ /* 0x000fe2000bf04270 */
[----:B0-----:R-:W-:-:S05]  /*4b00*/  IADD3 R4, P0, PT, R0, UR6, RZ ;  /* 0x0000000600047c10 */ /* 0x001fca000ff1e0ff */
[----:B-1----:R-:W-:-:S03]  /*4b10*/  IMAD.X R5, RZ, RZ, UR7, P0 ;  /* 0x00000007ff057e24 */ /* 0x002fc600080e06ff */
        /* <DEDUP_REMOVED lines=9> */
[----:B--23--:R-:W2:Y:S02]  /*4bb0*/  LDG.E.S8 R2, desc[UR36][R4.64] ;  /* 0x0000002404027981 */ /* 0x00cea4000c1e1300 */
[----:B--2---:R-:W0:Y:S01]  /*4bc0*/  I2F.F64.S16 R2, R2 ;  /* 0x0000000200027312 */ /* 0x004e220000101c00 */
[----:B------:R-:W-:Y:S05]  /*4bd0*/  BRA `(.L_x_32731) ;  /* 0x0000000c006c7947 */ /* 0x000fea0003800000 */
.L_x_32729:
[----:B--23--:R-:W2:Y:S02]  /*4be0*/  LDG.E.U8 R2, desc[UR36][R4.64] ;  /* 0x0000002404027981 */ /* 0x00cea4000c1e1100 */
[----:B--2---:R-:W0:Y:S01]  /*4bf0*/  I2F.F64.U16 R2, R2 ;  /* 0x0000000200027312 */ /* 0x004e220000101800 */
[----:B------:R-:W-:Y:S05]  /*4c00*/  BRA `(.L_x_32731) ;  /* 0x0000000c00607947 */ /* 0x000fea0003800000 */
.L_x_32728:
[----:B------:R-:W-:-:S09]  /*4c10*/  UISETP.NE.AND UP0, UPT, UR4, 0x2, UPT ;  /* 0x000000020400788c */ /* 0x000fd2000bf05270 */
[----:B------:R-:W-:Y:S05]  /*4c20*/  BRA.U !UP0, `(.L_x_32732) ;  /* 0x0000000108287547 */ /* 0x000fea000b800000 */
[----:B------:R-:W-:-:S09]  /*4c30*/  UISETP.NE.AND UP0, UPT, UR4, 0x3, UPT ;  /* 0x000000030400788c */ /* 0x000fd2000bf05270 */
[----:B------:R-:W-:Y:S05]  /*4c40*/  BRA.U !UP0, `(.L_x_32733) ;  /* 0x0000000108147547 */ /* 0x000fea000b800000 */
[----:B------:R-:W-:-:S09]  /*4c50*/  UISETP.NE.AND UP0, UPT, UR4, 0x4, UPT ;  /* 0x000000040400788c */ /* 0x000fd2000bf05270 */
[----:B------:R-:W-:Y:S05]  /*4c60*/  BRA.U UP0, `(.L_x_32730) ;  /* 0x0000000900ec7547 */ /* 0x000fea000b800000 */
[----:B--23--:R-:W2:Y:S02]  /*4c70*/  LDG.E.64 R2, desc[UR36][R4.64] ;  /* 0x0000002404027981 */ /* 0x00cea4000c1e1b00 */
[----:B--2---:R-:W0:Y:S01]  /*4c80*/  I2F.F64.S64 R2, R2 ;  /* 0x0000000200027312 */ /* 0x004e220000301c00 */
[----:B------:R-:W-:Y:S05]  /*4c90*/  BRA `(.L_x_32731) ;  /* 0x0000000c003c7947 */ /* 0x000fea0003800000 */
.L_x_32733:
[----:B--23--:R-:W2:Y:S02]  /*4ca0*/  LDG.E R2, desc[UR36][R4.64] ;  /* 0x0000002404027981 */ /* 0x00cea4000c1e1900 */
[----:B--2---:R-:W0:Y:S01]  /*4cb0*/  I2F.F64 R2, R2 ;  /* 0x0000000200027312 */ /* 0x004e220000201c00 */
[----:B------:R-:W-:Y:S05]  /*4cc0*/  BRA `(.L_x_32731) ;  /* 0x0000000c00307947 */ /* 0x000fea0003800000 */
.L_x_32732:
[----:B--23--:R-:W2:Y:S02]  /*4cd0*/  LDG.E.U16 R2, desc[UR36][R4.64] ;  /* 0x0000002404027981 */ /* 0x00cea4000c1e1500 */
[----:B--2---:R-:W0:Y:S01]  /*4ce0*/  I2F.F64.S16 R2, R2 ;  /* 0x0000000200027312 */ /* 0x004e220000101c00 */
[----:B------:R-:W-:Y:S05]  /*4cf0*/  BRA `(.L_x_32731) ;  /* 0x0000000c00247947 */ /* 0x000fea0003800000 */
.L_x_32727:
[----:B------:R-:W-:-:S09]  /*4d00*/  UISETP.GT.AND UP0, UPT, UR4, 0x6, UPT ;  /* 0x000000060400788c */ /* 0x000fd2000bf04270 */
[----:B------:R-:W-:Y:S05]  /*4d10*/  BRA.U UP0, `(.L_x_32734) ;  /* 0x0000000100347547 */ /* 0x000fea000b800000 */
[----:B------:R-:W-:-:S09]  /*4d20*/  UISETP.NE.AND UP0, UPT, UR4, 0x5, UPT ;  /* 0x000000050400788c */ /* 0x000fd2000bf05270 */
[----:B------:R-:W-:Y:S05]  /*4d30*/  BRA.U !UP0, `(.L_x_32735) ;  /* 0x0000000108187547 */ /* 0x000fea000b800000 */
[----:B------:R-:W-:-:S09]  /*4d40*/  UISETP.NE.AND UP0, UPT, UR4, 0x6, UPT ;  /* 0x000000060400788c */ /* 0x000fd2000bf05270 */
[----:B------:R-:W-:Y:S05]  /*4d50*/  BRA.U UP0, `(.L_x_32730) ;  /* 0x0000000900b07547 */ /* 0x000fea000b800000 */
[----:B--23--:R-:W2:Y:S02]  /*4d60*/  LDG.E R2, desc[UR36][R4.64] ;  /* 0x0000002404027981 */ /* 0x00cea4000c1e1900 */
[----:B--2---:R-:W-:-:S06]  /*4d70*/  FMUL.FTZ R2, R2, 1 ;  /* 0x3f80000002027820 */ /* 0x004fcc0000410000 */
[----:B------:R-:W2:Y:S01]  /*4d80*/  F2F.F64.F32 R2, R2 ;  /* 0x0000000200027310 */ /* 0x000ea20000201800 */
[----:B------:R-:W-:Y:S05]  /*4d90*/  BRA `(.L_x_32731) ;  /* 0x0000000800fc7947 */ /* 0x000fea0003800000 */
.L_x_32735:
[----:B------:R-:W4:Y:S02]  /*4da0*/  LDG.E.U16 R0, desc[UR36][R4.64] ;  /* 0x0000002404007981 */ /* 0x000f24000c1e1500 */
[----:B----4-:R-:W-:-:S05]  /*4db0*/  HADD2.F32 R0, -RZ, R0.H0_H0 ;  /* 0x20000000ff007230 */ /* 0x010fca0000004100 */
[----:B------:R-:W-:-:S04]  /*4dc0*/  FMUL.FTZ R0, R0, 1 ;  /* 0x3f80000000007820 */ /* 0x000fc80000410000 */
[----:B--23--:R0:W1:Y:S01]  /*4dd0*/  F2F.F64.F32 R2, R0 ;  /* 0x0000000000027310 */ /* 0x00c0620000201800 */
[----:B------:R-:W-:Y:S05]  /*4de0*/  BRA `(.L_x_32731) ;  /* 0x0000000800e87947 */ /* 0x000fea0003800000 */
.L_x_32734:
[----:B------:R-:W-:-:S09]  /*4df0*/  UISETP.NE.AND UP0, UPT, UR4, 0x7, UPT ;  /* 0x000000070400788c */ /* 0x000fd2000bf05270 */
[----:B------:R-:W-:Y:S05]  /*4e00*/  BRA.U !UP0, `(.L_x_32736) ;  /* 0x0000000108347547 */ /* 0x000fea000b800000 */
[----:B------:R-:W-:-:S09]  /*4e10*/  UISETP.NE.AND UP0, UPT, UR4, 0x8, UPT ;  /* 0x000000080400788c */ /* 0x000fd2000bf05270 */
[----:B------:R-:W-:Y:S05]  /*4e20*/  BRA.U !UP0, `(.L_x_32737) ;  /* 0x0000000108187547 */ /* 0x000fea000b800000 */
[----:B------:R-:W-:-:S09]  /*4e30*/  UISETP.NE.AND UP0, UPT, UR4, 0x9, UPT ;  /* 0x000000090400788c */ /* 0x000fd2000bf05270 */
[----:B------:R-:W-:Y:S05]  /*4e40*/  BRA.U UP0, `(.L_x_32730) ;  /* 0x0000000900747547 */ /* 0x000fea000b800000 */
[----:B------:R-:W2:Y:S02]  /*4e50*/  LDG.E R4, desc[UR36][R4.64] ;  /* 0x0000002404047981 */ /* 0x000ea4000c1e1900 */
[----:B--23--:R-:W-:-:S06]  /*4e60*/  FMUL.FTZ R2, R4, 1 ;  /* 0x3f80000004027820 */ /* 0x00cfcc0000410000 */
[----:B------:R-:W0:Y:S01]  /*4e70*/  F2F.F64.F32 R2, R2 ;  /* 0x0000000200027310 */ /* 0x000e220000201800 */
[----:B------:R-:W-:Y:S05]  /*4e80*/  BRA `(.L_x_32731) ;  /* 0x0000000800c07947 */ /* 0x000fea0003800000 */
.L_x_32737:
[----:B------:R-:W4:Y:S02]  /*4e90*/  LDG.E.U16 R4, desc[UR36][R4.64] ;  /* 0x0000002404047981 */ /* 0x000f24000c1e1500 */
[----:B----4-:R-:W-:-:S05]  /*4ea0*/  HADD2.F32 R0, -RZ, R4.H0_H0 ;  /* 0x20000004ff007230 */ /* 0x010fca0000004100 */
[----:B------:R-:W-:-:S04]  /*4eb0*/  FMUL.FTZ R0, R0, 1 ;  /* 0x3f80000000007820 */ /* 0x000fc80000410000 */
[----:B--23--:R3:W4:Y:S01]  /*4ec0*/  F2F.F64.F32 R2, R0 ;  /* 0x0000000000027310 */ /* 0x00c7220000201800 */
[----:B------:R-:W-:Y:S05]  /*4ed0*/  BRA `(.L_x_32731) ;  /* 0x0000000800ac7947 */ /* 0x000fea0003800000 */
.L_x_32736:
[----:B--23--:R0:W5:Y:S01]  /*4ee0*/  LDG.E.64 R2, desc[UR36][R4.64] ;  /* 0x0000002404027981 */ /* 0x00c162000c1e1b00 */
[----:B------:R-:W-:Y:S05]  /*4ef0*/  BRA `(.L_x_32731) ;  /* 0x0000000800a47947 */ /* 0x000fea0003800000 */
.L_x_32726:
        /* <DEDUP_REMOVED lines=8> */
[----:B------:R-:W4:Y:S01]  /*4f80*/  LDG.E.U8 R4, desc[UR36][R4.64] ;  /* 0x0000002404047981 */ /* 0x000f22000c1e1100 */
[----:B--23--:R-:W-:Y:S01]  /*4f90*/  IMAD.MOV.U32 R2, RZ, RZ, RZ ;  /* 0x000000ffff027224 */ /* 0x00cfe200078e00ff */
[----:B----4-:R-:W-:-:S04]  /*4fa0*/  ISETP.NE.AND P0, PT, R4, RZ, PT ;  /* 0x000000ff0400720c */ /* 0x010fc80003f05270 */
[----:B------:R-:W-:Y:S01]  /*4fb0*/  FSEL R3, RZ, 1.875, !P0 ;  /* 0x3ff00000ff037808 */ /* 0x000fe20004000000 */
[----:B------:R-:W-:Y:S08]  /*4fc0*/  BRA `(.L_x_32731) ;  /* 0x0000000800707947 */ /* 0x000ff00003800000 */
.L_x_32740:
[----:B--23--:R0:W5:Y:S01]  /*4fd0*/  LDG.E.64 R2, desc[UR36][R4.64] ;  /* 0x0000002404027981 */ /* 0x00c162000c1e1b00 */
[----:B------:R-:W-:Y:S05]  /*4fe0*/  BRA `(.L_x_32731) ;  /* 0x0000000800687947 */ /* 0x000fea0003800000 */
.L_x_32739:
[----:B------:R-:W-:-:S09]  /*4ff0*/  UISETP.NE.AND UP0, UPT, UR4, 0xf, UPT ;  /* 0x0000000f0400788c */ /* 0x000fd2000bf05270 */
[----:B------:R-:W-:Y:S05]  /*5000*/  BRA.U !UP0, `(.L_x_32741) ;  /* 0x00000001089c7547 */ /* 0x000fea000b800000 */
[----:B------:R-:W-:-:S09]  /*5010*/  UISETP.NE.AND UP0, UPT, UR4, 0x17, UPT ;  /* 0x000000170400788c */ /* 0x000fd2000bf05270 */
[----:B------:R-:W-:Y:S05]  /*5020*/  BRA.U !UP0, `(.L_x_32742) ;  /* 0x00000001085c7547 */ /* 0x000fea000b800000 */
[----:B------:R-:W-:-:S09]  /*5030*/  UISETP.NE.AND UP0, UPT, UR4, 0x18, UPT ;  /* 0x000000180400788c */ /* 0x000fd2000bf05270 */
[----:B------:R-:W-:Y:S05]  /*5040*/  BRA.U UP0, `(.L_x_32730) ;  /* 0x0000000500f47547 */ /* 0x000fea000b800000 */
[----:B------:R-:W4:Y:S01]  /*5050*/  LDG.E.U8 R0, desc[UR36][R4.64] ;  /* 0x0000002404007981 */ /* 0x000f22000c1e1100 */
[----:B------:R-:W-:Y:S01]  /*5060*/  IMAD.MOV.U32 R6, RZ, RZ, 0x1f ;  /* 0x0000001fff067424 */ /* 0x000fe200078e00ff */
[----:B----4-:R-:W-:-:S04]  /*5070*/  SHF.L.U32 R0, R0, 0x18, RZ ;  /* 0x0000001800007819 */ /* 0x010fc800000006ff */
[C---:B--23--:R-:W-:Y:S02]  /*5080*/  LOP3.LUT R2, R0.reuse, 0x7f000000, RZ, 0xc0, !PT ;  /* 0x7f00000000027812 */ /* 0x04cfe400078ec0ff */
        /* <DEDUP_REMOVED lines=17> */
.L_x_32742:
[----:B--23--:R-:W2:Y:S02]  /*51a0*/  LDG.E.U8 R3, desc[UR36][R4.64] ;  /* 0x0000002404037981 */ /* 0x00cea4000c1e1100 */
        /* <DEDUP_REMOVED lines=13> */
.L_x_32741:
[----:B------:R-:W4:Y:S02]  /*5280*/  LDG.E.U16 R0, desc[UR36][R4.64] ;  /* 0x0000002404007981 */ /* 0x000f24000c1e1500 */
[----:B----4-:R-:W-:-:S05]  /*5290*/  SHF.L.U32 R0, R0, 0x10, RZ ;  /* 0x0000001000007819 */ /* 0x010fca00000006ff */
[----:B------:R-:W-:-:S04]  /*52a0*/  FMUL.FTZ R0, R0, 1 ;  /* 0x3f80000000007820 */ /* 0x000fc80000410000 */
[----:B--23--:R0:W1:Y:S01]  /*52b0*/  F2F.F64.F32 R2, R0 ;  /* 0x0000000000027310 */ /* 0x00c0620000201800 */
[----:B------:R-:W-:Y:S05]  /*52c0*/  BRA `(.L_x_32731) ;  /* 0x0000000400b07947 */ /* 0x000fea0003800000 */
.L_x_32738:
        /* <DEDUP_REMOVED lines=8> */
[----:B--23--:R-:W2:Y:S02]  /*5350*/  LDG.E.U16 R2, desc[UR36][R4.64] ;  /* 0x0000002404027981 */ /* 0x00cea4000c1e1500 */
[----:B--2---:R-:W0:Y:S01]  /*5360*/  I2F.F64.U16 R2, R2 ;  /* 0x0000000200027312 */ /* 0x004e220000101800 */
[----:B------:R-:W-:Y:S05]  /*5370*/  BRA `(.L_x_32731) ;  /* 0x0000000400847947 */ /* 0x000fea0003800000 */
.L_x_32745:
[----:B------:R-:W4:Y:S01]  /*5380*/  LDG.E.U8 R4, desc[UR36][R4.64] ;  /* 0x0000002404047981 */ /* 0x000f22000c1e1100 */
[----:B--23--:R-:W-:Y:S02]  /*5390*/  CS2R R2, SRZ ;  /* 0x0000000000027805 */ /* 0x00cfe4000001ff00 */
[----:B----4-:R-:W-:-:S13]  /*53a0*/  ISETP.NE.AND P0, PT, R4, RZ, PT ;  /* 0x000000ff0400720c */ /* 0x010fda0003f05270 */
        /* <DEDUP_REMOVED lines=18> */
.L_x_32747:
[----:B------:R-:W-:Y:S05]  /*54d0*/  BSYNC.RECONVERGENT B0 ;  /* 0x0000000000007941 */ /* 0x000fea0003800200 */
.L_x_32746:
[----:B------:R-:W-:Y:S01]  /*54e0*/  IMAD.SHL.U32 R0, R0, 0x100000, RZ ;  /* 0x0010000000007824 */ /* 0x000fe200078e00ff */
[----:B------:R-:W-:-:S04]  /*54f0*/  LEA R2, R2, 0x3b800000, 0x17 ;  /* 0x3b80000002027811 */ /* 0x000fc800078eb8ff */
[----:B------:R-:W-:-:S05]  /*5500*/  LOP3.LUT R0, R2, R0, R7, 0xfe, !PT ;  /* 0x0000000002007212 */ /* 0x000fca00078efe07 */
[----:B------:R-:W-:-:S04]  /*5510*/  FMUL.FTZ R0, R0, 1 ;  /* 0x3f80000000007820 */ /* 0x000fc80000410000 */
[----:B------:R0:W1:Y:S01]  /*5520*/  F2F.F64.F32 R2, R0 ;  /* 0x0000000000027310 */ /* 0x0000620000201800 */
[----:B------:R-:W-:Y:S05]  /*5530*/  BRA `(.L_x_32731) ;  /* 0x0000000400147947 */ /* 0x000fea0003800000 */
.L_x_32744:
[----:B------:R-:W4:Y:S01]  /*5540*/  LDG.E.U8 R4, desc[UR36][R4.64] ;  /* 0x0000002404047981 */ /* 0x000f22000c1e1100 */
[----:B--23--:R-:W-:Y:S02]  /*5550*/  CS2R R2, SRZ ;  /* 0x0000000000027805 */ /* 0x00cfe4000001ff00 */
[----:B----4-:R-:W-:-:S13]  /*5560*/  ISETP.NE.AND P0, PT, R4, RZ, PT ;  /* 0x000000ff0400720c */ /* 0x010fda0003f05270 */
        /* <DEDUP_REMOVED lines=18> */
.L_x_32749:
[----:B------:R-:W-:Y:S05]  /*5690*/  BSYNC.RECONVERGENT B0 ;  /* 0x0000000000007941 */ /* 0x000fea0003800200 */
.L_x_32748:
[----:B------:R-:W-:Y:S01]  /*56a0*/  IMAD.SHL.U32 R0, R0, 0x200000, RZ ;  /* 0x0020000000007824 */ /* 0x000fe200078e00ff */
[----:B------:R-:W-:-:S04]  /*56b0*/  LEA R2, R2, 0x37800000, 0x17 ;  /* 0x3780000002027811 */ /* 0x000fc800078eb8ff */
[----:B------:R-:W-:-:S05]  /*56c0*/  LOP3.LUT R0, R2, R0, R7, 0xfe, !PT ;  /* 0x0000000002007212 */ /* 0x000fca00078efe07 */
[----:B------:R-:W-:-:S04]  /*56d0*/  FMUL.FTZ R0, R0, 1 ;  /* 0x3f80000000007820 */ /* 0x000fc80000410000 */
[----:B------:R0:W1:Y:S01]  /*56e0*/  F2F.F64.F32 R2, R0 ;  /* 0x0000000000027310 */ /* 0x0000620000201800 */
[----:B------:R-:W-:Y:S05]  /*56f0*/  BRA `(.L_x_32731) ;  /* 0x0000000000a47947 */ /* 0x000fea0003800000 */
.L_x_32743:
[----:B------:R-:W-:-:S09]  /*5700*/  UISETP.NE.AND UP0, UPT, UR4, 0x1c, UPT ;  /* 0x0000001c0400788c */ /* 0x000fd2000bf05270 */
[----:B------:R-:W-:Y:S05]  /*5710*/  BRA.U !UP0, `(.L_x_32750) ;  /* 0x0000000108947547 */ /* 0x000fea000b800000 */
[----:B------:R-:W-:-:S09]  /*5720*/  UISETP.NE.AND UP0, UPT, UR4, 0x1d, UPT ;  /* 0x0000001d0400788c */ /* 0x000fd2000bf05270 */
[----:B------:R-:W-:Y:S05]  /*5730*/  BRA.U !UP0, `(.L_x_32751) ;  /* 0x0000000108807547 */ /* 0x000fea000b800000 */
[----:B------:R-:W-:-:S09]  /*5740*/  UISETP.NE.AND UP0, UPT, UR4, 0x2c, UPT ;  /* 0x0000002c0400788c */ /* 0x000fd2000bf05270 */
[----:B------:R-:W-:Y:S05]  /*5750*/  BRA.U UP0, `(.L_x_32730) ;  /* 0x0000000100307547 */ /* 0x000fea000b800000 */
[----:B------:R-:W4:Y:S01]  /*5760*/  LDG.E.U8 R0, desc[UR36][R4.64] ;  /* 0x0000002404007981 */ /* 0x000f22000c1e1100 */
[----:B--23--:R-:W-:Y:S02]  /*5770*/  HFMA2 R3, -RZ, RZ, 0.5, 0 ;  /* 0x38000000ff037431 */ /* 0x00cfe400000001ff */
[----:B------:R-:W-:Y:S01]  /*5780*/  IMAD.MOV.U32 R2, RZ, RZ, 0x0 ;  /* 0x00000000ff027424 */ /* 0x000fe200078e00ff */
[----:B----4-:R-:W-:-:S13]  /*5790*/  ISETP.NE.AND P0, PT, R0, RZ, PT ;  /* 0x000000ff0000720c */ /* 0x010fda0003f05270 */
        /* <DEDUP_REMOVED lines=8> */
.L_x_32730:
[----:B--23--:R-:W-:Y:S01]  /*5820*/  MOV R2, 0x1c0 ;  /* 0x000001c000027802 */ /* 0x00cfe20000000f00 */
        /* <DEDUP_REMOVED lines=15> */
.L_x_32752:
[----:B------:R-:W-:Y:S01]  /*5920*/  CS2R R2, SRZ ;  /* 0x0000000000027805 */ /* 0x000fe2000001ff00 */
[----:B------:R-:W-:Y:S06]  /*5930*/  BRA `(.L_x_32731) ;  /* 0x0000000000147947 */ /* 0x000fec0003800000 */
.L_x_32751:
[----:B--23--:R-:W2:Y:S02]  /*5940*/  LDG.E.64 R2, desc[UR36][R4.64] ;  /* 0x0000002404027981 */ /* 0x00cea4000c1e1b00 */
[----:B--2---:R-:W0:Y:S01]  /*5950*/  I2F.F64.U64 R2, R2 ;  /* 0x0000000200027312 */ /* 0x004e220000301800 */
[----:B------:R-:W-:Y:S05]  /*5960*/  BRA `(.L_x_32731) ;  /* 0x0000000000087947 */ /* 0x000fea0003800000 */
.L_x_32750:
[----:B--23--:R-:W2:Y:S02]  /*5970*/  LDG.E R2, desc[UR36][R4.64] ;  /* 0x0000002404027981 */ /* 0x00cea4000c1e1900 */
[----:B--2---:R-:W0:Y:S02]  /*5980*/  I2F.F64.U32 R2, R2 ;  /* 0x0000000200027312 */ /* 0x004e240000201800 */
.L_x_32731:
[----:B------:R-:W-:Y:S05]  /*5990*/  BSYNC.RECONVERGENT B6 ;  /* 0x0000000000067941 */ /* 0x000fea0003800200 */
.L_x_32725:
        /* <DEDUP_REMOVED lines=43> */
[----:B------:R-:W-:Y:S01]  /*5c50*/  IMAD R9, R4, 0x100000, R11 ;  /* 0x0010000004097824 */ /* 0x000fe200078e020b */
[----:B------:R-:W-:Y:S01]  /*5c60*/  MOV R8, R10 ;  /* 0x0000000a00087202 */ /* 0x000fe20000000f00 */
[----:B------:R-:W-:Y:S06]  /*5c70*/  @!P0 BRA `(.L_x_32754) ;  /* 0x0000000000348947 */ /* 0x000fec0003800000 */
[----:B------:R-:W-:Y:S01]  /*5c80*/  FSETP.GEU.FTZ.AND P0, PT, |R3|, 4.2275390625, PT ;  /* 0x408748000300780b */ /* 0x000fe20003f1e200 */
[C---:B------:R-:W-:Y:S02]  /*5c90*/  DADD R6, R2.reuse, +INF ;  /* 0x7ff0000002067429 */ /* 0x040fe40000000000 */
[----:B------:R-:W-:-:S08]  /*5ca0*/  DSETP.GEU.AND P1, PT, R2, RZ, PT ;  /* 0x000000ff0200722a */ /* 0x000fd00003f2e000 */
[----:B------:R-:W-:Y:S02]  /*5cb0*/  FSEL R8, R6, RZ, P1 ;  /* 0x000000ff06087208 */ /* 0x000fe40000800000 */
[----:B---3--:R-:W-:Y:S01]  /*5cc0*/  @!P0 LEA.HI R0, R4, R4, RZ, 0x1 ;  /* 0x0000000404008211 */ /* 0x008fe200078f08ff */
[----:B------:R-:W-:Y:S01]  /*5cd0*/  @!P0 IMAD.MOV.U32 R2, RZ, RZ, R10 ;  /* 0x000000ffff028224 */ /* 0x000fe200078e000a */
[----:B------:R-:W-:Y:S02]  /*5ce0*/  FSEL R9, R7, RZ, P1 ;  /* 0x000000ff07097208 */ /* 0x000fe40000800000 */
[----:B------:R-:W-:-:S05]  /*5cf0*/  @!P0 SHF.R.S32.HI R3, RZ, 0x1, R0 ;  /* 0x00000001ff038819 */ /* 0x000fca0000011400 */
[----:B------:R-:W-:Y:S01]  /*5d00*/  @!P0 IMAD.IADD R4, R4, 0x1, -R3 ;  /* 0x0000000104048824 */ /* 0x000fe200078e0a03 */
[----:B------:R-:W-:-:S04]  /*5d10*/  @!P0 LEA R3, R3, R11, 0x14 ;  /* 0x0000000b03038211 */ /* 0x000fc800078ea0ff */
[----:B------:R-:W-:Y:S02]  /*5d20*/  @!P0 LEA R5, R4, 0x3ff00000, 0x14 ;  /* 0x3ff0000004058811 */ /* 0x000fe400078ea0ff */
[----:B------:R-:W-:-:S06]  /*5d30*/  @!P0 MOV R4, RZ ;  /* 0x000000ff00048202 */ /* 0x000fcc0000000f00 */
[----:B------:R-:W-:-:S11]  /*5d40*/  @!P0 DMUL R8, R2, R4 ;  /* 0x0000000402088228 */ /* 0x000fd60000000000 */
.L_x_32754:
[----:B------:R-:W-:Y:S05]  /*5d50*/  BSYNC.RECONVERGENT B0 ;  /* 0x0000000000007941 */ /* 0x000fea0003800200 */
.L_x_32753:
        /* <DEDUP_REMOVED lines=17> */
.L_x_32758:
[----:B------:R-:W0:Y:S02]  /*5e70*/  F2I.S64.F64.TRUNC R8, R8 ;  /* 0x0000000800087311 */ /* 0x000e24000030d900 */
[----:B0-----:R-:W-:-:S05]  /*5e80*/  MOV R5, R8 ;  /* 0x0000000800057202 */ /* 0x001fca0000000f00 */
[----:B------:R0:W-:Y:S01]  /*5e90*/  STG.E.U8 desc[UR36][R2.64], R5 ;  /* 0x0000000502007986 */ /* 0x0001e2000c101124 */
[----:B------:R-:W-:Y:S05]  /*5ea0*/  BRA `(.L_x_32760) ;  /* 0x0000000c00e07947 */ /* 0x000fea0003800000 */
.L_x_32757:
        /* <DEDUP_REMOVED lines=9> */
.L_x_32762:
[----:B------:R-:W0:Y:S02]  /*5f40*/  F2I.F64.TRUNC R9, R8 ;  /* 0x0000000800097311 */ /* 0x000e24000030d100 */
[----:B0-----:R0:W-:Y:S01]  /*5f50*/  STG.E desc[UR36][R2.64], R9 ;  /* 0x0000000902007986 */ /* 0x0011e2000c101924 */
[----:B------:R-:W-:Y:S05]  /*5f60*/  BRA `(.L_x_32760) ;  /* 0x0000000c00b07947 */ /* 0x000fea0003800000 */
.L_x_32761:
[----:B------:R-:W0:Y:S02]  /*5f70*/  F2I.F64.TRUNC R9, R8 ;  /* 0x0000000800097311 */ /* 0x000e24000030d100 */
[----:B0-----:R0:W-:Y:S01]  /*5f80*/  STG.E.U16 desc[UR36][R2.64], R9 ;  /* 0x0000000902007986 */ /* 0x0011e2000c101524 */
[----:B------:R-:W-:Y:S05]  /*5f90*/  BRA `(.L_x_32760) ;  /* 0x0000000c00a47947 */ /* 0x000fea0003800000 */
.L_x_32756:
        /* <DEDUP_REMOVED lines=13> */
.L_x_32764:
        /* <DEDUP_REMOVED lines=8> */
.L_x_32763:
        /* <DEDUP_REMOVED lines=14> */
.L_x_32766:
        /* <DEDUP_REMOVED lines=9> */
.L_x_32765:
[----:B------:R0:W-:Y:S01]  /*6260*/  STG.E.64 desc[UR36][R2.64], R8 ;  /* 0x0000000802007986 */ /* 0x0001e2000c101b24 */
[----:B------:R-:W-:Y:S05]  /*6270*/  BRA `(.L_x_32760) ;  /* 0x0000000800ec7947 */ /* 0x000fea0003800000 */
.L_x_32755:
        /* <DEDUP_REMOVED lines=13> */
.L_x_32770:
[----:B------:R-:W-:Y:S01]  /*6350*/  UMOV UR4, 0xf0000000 ;  /* 0xf000000000047882 */ /* 0x000fe20000000000 */
[----:B------:R-:W-:Y:S01]  /*6360*/  UMOV UR5, 0x380fffff ;  /* 0x380fffff00057882 */ /* 0x000fe20000000000 */
[----:B------:R-:W0:Y:S01]  /*6370*/  F2F.F32.F64 R5, R8 ;  /* 0x0000000800057310 */ /* 0x000e220000301000 */
[----:B------:R-:W-:Y:S01]  /*6380*/  DSETP.GEU.AND P0, PT, |R8|, UR4, PT ;  /* 0x0000000408007e2a */ /* 0x000fe2000bf0e200 */
[----:B------:R-:W-:Y:S01]  /*6390*/  BSSY.RECONVERGENT B0, `(.L_x_32771) ;  /* 0x0000014000007945 */ /* 0x000fe20003800200 */
[----:B---3--:R-:W-:-:S12]  /*63a0*/  MOV R0, 0x80 ;  /* 0x0000008000007802 */ /* 0x008fd80000000f00 */
        /* <DEDUP_REMOVED lines=16> */
.L_x_32773:
[----:B------:R-:W-:-:S04]  /*64b0*/  SHF.R.U32.HI R5, RZ, 0x18, R5 ;  /* 0x00000018ff057819 */ /* 0x000fc80000011605 */
[----:B------:R-:W-:-:S07]  /*64c0*/  LOP3.LUT R0, R0, 0x80, R5, 0xf8, !PT ;  /* 0x0000008000007812 */ /* 0x000fce00078ef805 */
.L_x_32772:
[----:B------:R-:W-:Y:S05]  /*64d0*/  BSYNC.RECONVERGENT B0 ;  /* 0x0000000000007941 */ /* 0x000fea0003800200 */
.L_x_32771:
[----:B------:R4:W-:Y:S01]  /*64e0*/  STG.E.U8 desc[UR36][R2.64], R0 ;  /* 0x0000000002007986 */ /* 0x0009e2000c101124 */
[----:B------:R-:W-:Y:S05]  /*64f0*/  BRA `(.L_x_32760) ;  /* 0x00000008004c7947 */ /* 0x000fea0003800000 */
.L_x_32769:
        /* <DEDUP_REMOVED lines=22> */
.L_x_32776:
[----:B------:R-:W-:-:S04]  /*6660*/  SHF.R.U32.HI R5, RZ, 0x18, R5 ;  /* 0x00000018ff057819 */ /* 0x000fc80000011605 */
[----:B------:R-:W-:-:S07]  /*6670*/  LOP3.LUT R0, R0, 0x80, R5, 0xf8, !PT ;  /* 0x0000008000007812 */ /* 0x000fce00078ef805 */
.L_x_32775:
[----:B------:R-:W-:Y:S05]  /*6680*/  BSYNC.RECONVERGENT B0 ;  /* 0x0000000000007941 */ /* 0x000fea0003800200 */
.L_x_32774:
[----:B------:R0:W-:Y:S01]  /*6690*/  STG.E.U8 desc[UR36][R2.64], R0 ;  /* 0x0000000002007986 */ /* 0x0001e2000c101124 */
[----:B------:R-:W-:Y:S05]  /*66a0*/  BRA `(.L_x_32760) ;  /* 0x0000000400e07947 */ /* 0x000fea0003800000 */
.L_x_32768:
        /* <DEDUP_REMOVED lines=14> */
[--C-:B---3--:R-:W-:Y:S02]  /*6790*/  @P1 SHF.R.U32.HI R0, RZ, 0x16, R6.reuse ;  /* 0x00000016ff001819 */ /* 0x108fe40000011606 */
        /* <DEDUP_REMOVED lines=11> */
.L_x_32778:
[----:B------:R-:W0:Y:S02]  /*6850*/  F2I.U64.F64.TRUNC R8, R8 ;  /* 0x0000000800087311 */ /* 0x000e24000030d800 */
[----:B0-----:R1:W-:Y:S01]  /*6860*/  STG.E.64 desc[UR36][R2.64], R8 ;  /* 0x0000000802007986 */ /* 0x0013e2000c101b24 */
[----:B------:R-:W-:Y:S05]  /*6870*/  BRA `(.L_x_32760) ;  /* 0x00000004006c7947 */ /* 0x000fea0003800000 */
.L_x_32777:
[----:B------:R-:W0:Y:S02]  /*6880*/  F2I.U32.F64.TRUNC R9, R8 ;  /* 0x0000000800097311 */ /* 0x000e24000030d000 */
[----:B0-----:R0:W-:Y:S01]  /*6890*/  STG.E desc[UR36][R2.64], R9 ;  /* 0x0000000902007986 */ /* 0x0011e2000c101924 */
[----:B------:R-:W-:Y:S05]  /*68a0*/  BRA `(.L_x_32760) ;  /* 0x0000000400607947 */ /* 0x000fea0003800000 */
.L_x_32767:
        /* <DEDUP_REMOVED lines=10> */
.L_x_32780:
[----:B------:R-:W-:-:S05]  /*6950*/  CS2R R10, SRZ ;  /* 0x00000000000a7805 */ /* 0x000fca000001ff00 */
[----:B------:R0:W-:Y:S01]  /*6960*/  STG.E.128 desc[UR36][R2.64], R8 ;  /* 0x0000000802007986 */ /* 0x0001e2000c101d24 */
[----:B------:R-:W-:Y:S05]  /*6970*/  BRA `(.L_x_32760) ;  /* 0x00000004002c7947 */ /* 0x000fea0003800000 */
.L_x_32779:
[----:B------:R-:W-:-:S09]  /*6980*/  UISETP.NE.AND UP0, UPT, UR4, 0xf, UPT ;  /* 0x0000000f0400788c */ /* 0x000fd2000bf05270 */
[----:B------:R-:W-:Y:S05]  /*6990*/  BRA.U !UP0, `(.L_x_32781) ;  /* 0x0000000508087547 */ /* 0x000fea000b800000 */
[----:B------:R-:W-:-:S09]  /*69a0*/  UISETP.NE.AND UP0, UPT, UR4, 0x17, UPT ;  /* 0x000000170400788c */ /* 0x000fd2000bf05270 */
[----:B------:R-:W-:Y:S05]  /*69b0*/  BRA.U !UP0, `(.L_x_32782) ;  /* 0x0000000108a07547 */ /* 0x000fea000b800000 */
[----:B------:R-:W-:-:S09]  /*69c0*/  UISETP.NE.AND UP0, UPT, UR4, 0x18, UPT ;  /* 0x000000180400788c */ /* 0x000fd2000bf05270 */
[----:B------:R-:W-:Y:S05]  /*69d0*/  BRA.U !UP0, `(.L_x_32783) ;  /* 0x0000000108447547 */ /* 0x000fea000b800000 */
.L_x_32759:
[----:B---3--:R-:W-:Y:S01]  /*69e0*/  MOV R0, 0x1c0 ;  /* 0x000001c000007802 */ /* 0x008fe20000000f00 */
        /* <DEDUP_REMOVED lines=15> */
.L_x_32784:
[----:B------:R-:W-:Y:S05]  /*6ae0*/  BRA `(.L_x_32760) ;  /* 0x0000000000d07947 */ /* 0x000fea0003800000 */
.L_x_32783:
[----:B------:R-:W-:Y:S01]  /*6af0*/  UMOV UR4, 0xf0000000 ;  /* 0xf000000000047882 */ /* 0x000fe20000000000 */
[----:B------:R-:W-:Y:S01]  /*6b00*/  UMOV UR5, 0x380fffff ;  /* 0x380fffff00057882 */ /* 0x000fe20000000000 */
[----:B------:R-:W0:Y:S01]  /*6b10*/  F2F.F32.F64 R7, R8 ;  /* 0x0000000800077310 */ /* 0x000e220000301000 */
[----:B------:R-:W-:Y:S01]  /*6b20*/  DSETP.GEU.AND P0, PT, |R8|, UR4, PT ;  /* 0x0000000408007e2a */ /* 0x000fe2000bf0e200 */
[----:B------:R-:W-:Y:S01]  /*6b30*/  BSSY.RECONVERGENT B0, `(.L_x_32785) ;  /* 0x000000d000007945 */ /* 0x000fe20003800200 */
[----:B---3--:R-:W-:-:S12]  /*6b40*/  IMAD.MOV.U32 R0, RZ, RZ, 0x7f ;  /* 0x0000007fff007424 */ /* 0x008fd800078e00ff */
        /* <DEDUP_REMOVED lines=11> */
.L_x_32786:
[----:B------:R-:W-:Y:S05]  /*6c00*/  BSYNC.RECONVERGENT B0 ;  /* 0x0000000000007941 */ /* 0x000fea0003800200 */
.L_x_32785:
[----:B------:R-:W-:-:S05]  /*6c10*/  LOP3.LUT R5, R0, 0x80, R5, 0xf8, !PT ;  /* 0x0000008000057812 */ /* 0x000fca00078ef805 */
[----:B------:R0:W-:Y:S01]  /*6c20*/  STG.E.U8 desc[UR36][R2.64], R5 ;  /* 0x0000000502007986 */ /* 0x0001e2000c101124 */
[----:B------:R-:W-:Y:S05]  /*6c30*/  BRA `(.L_x_32760) ;  /* 0x00000000007c7947 */ /* 0x000fea0003800000 */
.L_x_32782:
        /* <DEDUP_REMOVED lines=10> */
[----:B---3--:R-:W-:-:S04]  /*6ce0*/  @P0 SHF.R.U32.HI R0, RZ, 0x15, R5 ;  /* 0x00000015ff000819 */ /* 0x008fc80000011605 */
[----:B------:R-:W-:-:S04]  /*6cf0*/  @P0 LOP3.LUT R0, R0, 0x1, RZ, 0xc0, !PT ;  /* 0x0000000100000812 */ /* 0x000fc800078ec0ff */
[----:B------:R-:W-:-:S04]  /*6d00*/  @P0 IADD3 R0, PT, PT, R5, 0x80fffff, R0 ;  /* 0x080fffff05000810 */ /* 0x000fc80007ffe000 */
[----:B------:R-:W-:Y:S01]  /*6d10*/  @P0 SHF.R.U32.HI R0, RZ, 0x15, R0 ;  /* 0x00000015ff000819 */ /* 0x000fe20000011600 */
[----:B------:R-:W-:Y:S01]  /*6d20*/  @!P0 FADD.FTZ R0, R4, 128 ;  /* 0x4300000004008421 */ /* 0x000fe20000010000 */
[----:B------:R-:W-:Y:S06]  /*6d30*/  BRA `(.L_x_32789) ;  /* 0x00000000000c7947 */ /* 0x000fec0003800000 */
.L_x_32788:
[----:B------:R-:W-:Y:S02]  /*6d40*/  ISETP.GT.U32.AND P0, PT, R4, 0x7f800000, PT ;  /* 0x7f8000000400780c */ /* 0x000fe40003f04070 */
[----:B---3--:R-:W-:-:S04]  /*6d50*/  MOV R0, 0x7f ;  /* 0x0000007f00007802 */ /* 0x008fc80000000f00 */
[----:B------:R-:W-:-:S07]  /*6d60*/  SEL R0, R0, 0x7c, P0 ;  /* 0x0000007c00007807 */ /* 0x000fce0000000000 */
.L_x_32789:
[----:B------:R-:W-:Y:S05]  /*6d70*/  BSYNC.RECONVERGENT B0 ;  /* 0x0000000000007941 */ /* 0x000fea0003800200 */
.L_x_32787:
[----:B------:R-:W-:-:S04]  /*6d80*/  SHF.R.U32.HI R5, RZ, 0x18, R5 ;  /* 0x00000018ff057819 */ /* 0x000fc80000011605 */
[----:B------:R-:W-:-:S05]  /*6d90*/  LOP3.LUT R5, R0, 0x80, R5, 0xf8, !PT ;  /* 0x0000008000057812 */ /* 0x000fca00078ef805 */
[----:B------:R0:W-:Y:S01]  /*6da0*/  STG.E.U8 desc[UR36][R2.64], R5 ;  /* 0x0000000502007986 */ /* 0x0001e2000c101124 */
[----:B------:R-:W-:Y:S05]  /*6db0*/  BRA `(.L_x_32760) ;  /* 0x00000000001c7947 */ /* 0x000fea0003800000 */
.L_x_32781:
[----:B------:R-:W-:Y:S01]  /*6dc0*/  UMOV UR4, 0xf0000000 ;  /* 0xf000000000047882 */ /* 0x000fe20000000000 */
[----:B------:R-:W-:Y:S01]  /*6dd0*/  UMOV UR5, 0x380fffff ;  /* 0x380fffff00057882 */ /* 0x000fe20000000000 */
[----:B---3--:R-:W0:Y:S01]  /*6de0*/  F2F.F32.F64 R0, R8 ;  /* 0x0000000800007310 */ /* 0x008e220000301000 */
[----:B------:R-:W-:-:S14]  /*6df0*/  DSETP.GEU.AND P0, PT, |R8|, UR4, PT ;  /* 0x0000000408007e2a */ /* 0x000fdc000bf0e200 */
[----:B0-----:R-:W-:-:S05]  /*6e00*/  @!P0 FMUL R0, R0, 1.175494350822287508e-38 ;  /* 0x0080000000008820 */ /* 0x001fca0000400000 */
[----:B------:R-:W-:-:S05]  /*6e10*/  F2FP.BF16.F32.PACK_AB R0, RZ, R0 ;  /* 0x00000000ff00723e */ /* 0x000fca00000010ff */
[----:B------:R0:W-:Y:S02]  /*6e20*/  STG.E.U16 desc[UR36][R2.64], R0 ;  /* 0x0000000002007986 */ /* 0x0001e4000c101524 */
.L_x_32760:
[----:B------:R-:W-:-:S07]  /*6e30*/  VIADD R17, R17, 0x80 ;  /* 0x0000008011117836 */ /* 0x000fce0000000000 */
.L_x_32723:
[----:B------:R-:W-:Y:S05]  /*6e40*/  BSYNC.RECONVERGENT B7 ;  /* 0x0000000000077941 */ /* 0x000fea0003800200 */
.L_x_32722:
        /* <DEDUP_REMOVED lines=307> */
.L_x_32792:
[----:B------:R-:W0:Y:S01]  /*8180*/  LDCU.64 UR6, c[0x0][0x588] ;  /* 0x0000b100ff0677ac */ /* 0x000e220008000a00 */
[----:B------:R-:W-:Y:S01]  /*8190*/  BSSY.RECONVERGENT B6, `(.L_x_32793) ;  /* 0x00000ec000067945 */ /* 0x000fe20003800200 */
[----:B------:R-:W-:-:S04]  /*81a0*/  UPRMT UR4, UR41, 0x9910, URZ ;  /* 0x0000991029047896 */ /* 0x000fc800080000ff */
[----:B------:R-:W-:Y:S01]  /*81b0*/  UISETP.GT.AND UP0, UPT, UR4, 0x9, UPT ;  /* 0x000000090400788c */ /* 0x000fe2000bf04270 */
[----:B0-----:R-:W-:-:S04]  /*81c0*/  IADD3 R4, P0, PT, R0, UR6, RZ ;  /* 0x0000000600047c10 */ /* 0x001fc8000ff1e0ff */
[----:B-12---:R-:W-:-:S04]  /*81d0*/  IADD3.X R5, PT, PT, RZ, UR7, RZ, P0, !PT ;  /* 0x00000007ff057c10 */ /* 0x006fc800087fe4ff */
        /* <DEDUP_REMOVED lines=10> */
[----:B--2---:R-:W1:Y:S01]  /*8280*/  I2F.F64.S16 R2, R2 ;  /* 0x0000000200027312 */ /* 0x004e620000101c00 */
[----:B------:R-:W-:Y:S05]  /*8290*/  BRA `(.L_x_32799) ;  /* 0x0000000c006c7947 */ /* 0x000fea0003800000 */
.L_x_32797:
[----:B------:R-:W2:Y:S02]  /*82a0*/  LDG.E.U8 R2, desc[UR36][R4.64] ;  /* 0x0000002404027981 */ /* 0x000ea4000c1e1100 */
[----:B--2---:R-:W0:Y:S01]  /*82b0*/  I2F.F64.U16 R2, R2 ;  /* 0x0000000200027312 */ /* 0x004e220000101800 */
[----:B------:R-:W-:Y:S05]  /*82c0*/  BRA `(.L_x_32799) ;  /* 0x0000000c00607947 */ /* 0x000fea0003800000 */
.L_x_32796:
[----:B------:R-:W-:-:S09]  /*82d0*/  UISETP.NE.AND UP0, UPT, UR4, 0x2, UPT ;  /* 0x000000020400788c */ /* 0x000fd2000bf05270 */
[----:B------:R-:W-:Y:S05]  /*82e0*/  BRA.U !UP0, `(.L_x_32800) ;  /* 0x0000000108287547 */ /* 0x000fea000b800000 */
[----:B------:R-:W-:-:S09]  /*82f0*/  UISETP.NE.AND UP0, UPT, UR4, 0x3, UPT ;  /* 0x000000030400788c */ /* 0x000fd2000bf05270 */
[----:B------:R-:W-:Y:S05]  /*8300*/  BRA.U !UP0, `(.L_x_32801) ;  /* 0x0000000108147547 */ /* 0x000fea000b800000 */
[----:B------:R-:W-:-:S09]  /*8310*/  UISETP.NE.AND UP0, UPT, UR4, 0x4, UPT ;  /* 0x000000040400788c */ /* 0x000fd2000bf05270 */
[----:B------:R-:W-:Y:S05]  /*8320*/  BRA.U UP0, `(.L_x_32798) ;  /* 0x0000000900ec7547 */ /* 0x000fea000b800000 */
[----:B------:R-:W2:Y:S02]  /*8330*/  LDG.E.64 R2, desc[UR36][R4.64] ;  /* 0x0000002404027981 */ /* 0x000ea4000c1e1b00 */
[----:B--2---:R-:W4:Y:S01]  /*8340*/  I2F.F64.S64 R2, R2 ;  /* 0x0000000200027312 */ /* 0x004f220000301c00 */
[----:B------:R-:W-:Y:S05]  /*8350*/  BRA `(.L_x_32799) ;  /* 0x0000000c003c7947 */ /* 0x000fea0003800000 */
.L_x_32801:
[----:B------:R-:W2:Y:S02]  /*8360*/  LDG.E R2, desc[UR36][R4.64] ;  /* 0x0000002404027981 */ /* 0x000ea4000c1e1900 */
[----:B--2---:R-:W3:Y:S01]  /*8370*/  I2F.F64 R2, R2 ;  /* 0x0000000200027312 */ /* 0x004ee20000201c00 */
[----:B------:R-:W-:Y:S05]  /*8380*/  BRA `(.L_x_32799) ;  /* 0x0000000c00307947 */ /* 0x000fea0003800000 */
.L_x_32800:
[----:B------:R-:W2:Y:S02]  /*8390*/  LDG.E.U16 R2, desc[UR36][R4.64] ;  /* 0x0000002404027981 */ /* 0x000ea4000c1e1500 */
[----:B--2---:R-:W2:Y:S01]  /*83a0*/  I2F.F64.S16 R2, R2 ;  /* 0x0000000200027312 */ /* 0x004ea20000101c00 */
[----:B------:R-:W-:Y:S05]  /*83b0*/  BRA `(.L_x_32799) ;  /* 0x0000000c00247947 */ /* 0x000fea0003800000 */
.L_x_32795:
        /* <DEDUP_REMOVED lines=10> */
.L_x_32803:
[----:B------:R-:W2:Y:S02]  /*8460*/  LDG.E.U16 R0, desc[UR36][R4.64] ;  /* 0x0000002404007981 */ /* 0x000ea4000c1e1500 */
[----:B--2---:R-:W-:-:S05]  /*8470*/  HADD2.F32 R0, -RZ, R0.H0_H0 ;  /* 0x20000000ff007230 */ /* 0x004fca0000004100 */
[----:B------:R-:W-:-:S04]  /*8480*/  FMUL.FTZ R0, R0, 1 ;  /* 0x3f80000000007820 */ /* 0x000fc80000410000 */
[----:B------:R0:W1:Y:S01]  /*8490*/  F2F.F64.F32 R2, R0 ;  /* 0x0000000000027310 */ /* 0x0000620000201800 */
[----:B------:R-:W-:Y:S05]  /*84a0*/  BRA `(.L_x_32799) ;  /* 0x0000000800e87947 */ /* 0x000fea0003800000 */
.L_x_32802:
        /* <DEDUP_REMOVED lines=10> */
.L_x_32805:
[----:B------:R-:W2:Y:S02]  /*8550*/  LDG.E.U16 R4, desc[UR36][R4.64] ;  /* 0x0000002404047981 */ /* 0x000ea4000c1e1500 */
[----:B--2---:R-:W-:-:S05]  /*8560*/  HADD2.F32 R0, -RZ, R4.H0_H0 ;  /* 0x20000004ff007230 */ /* 0x004fca0000004100 */
[----:B------:R-:W-:-:S04]  /*8570*/  FMUL.FTZ R0, R0, 1 ;  /* 0x3f80000000007820 */ /* 0x000fc80000410000 */
[----:B------:R0:W1:Y:S01]  /*8580*/  F2F.F64.F32 R2, R0 ;  /* 0x0000000000027310 */ /* 0x0000620000201800 */
[----:B------:R-:W-:Y:S05]  /*8590*/  BRA `(.L_x_32799) ;  /* 0x0000000800ac7947 */ /* 0x000fea0003800000 */
.L_x_32804:
[----:B------:R0:W5:Y:S01]  /*85a0*/  LDG.E.64 R2, desc[UR36][R4.64] ;  /* 0x0000002404027981 */ /* 0x000162000c1e1b00 */
[----:B------:R-:W-:Y:S05]  /*85b0*/  BRA `(.L_x_32799) ;  /* 0x0000000800a47947 */ /* 0x000fea0003800000 */
.L_x_32794:
        /* <DEDUP_REMOVED lines=13> */
.L_x_32808:
[----:B------:R0:W5:Y:S01]  /*8690*/  LDG.E.64 R2, desc[UR36][R4.64] ;  /* 0x0000002404027981 */ /* 0x000162000c1e1b00 */
[----:B------:R-:W-:Y:S05]  /*86a0*/  BRA `(.L_x_32799) ;  /* 0x0000000800687947 */ /* 0x000fea0003800000 */
.L_x_32807:
        /* <DEDUP_REMOVED lines=27> */
.L_x_32810:
        /* <DEDUP_REMOVED lines=14> */
.L_x_32809:
[----:B------:R-:W2:Y:S02]  /*8940*/  LDG.E.U16 R0, desc[UR36][R4.64] ;  /* 0x0000002404007981 */ /* 0x000ea4000c1e1500 */
[----:B--2---:R-:W-:-:S04]  /*8950*/  IMAD.U32 R0, R0, 0x10000, RZ ;  /* 0x0001000000007824 */ /* 0x004fc800078e00ff */
[----:B------:R-:W-:-:S04]  /*8960*/  FMUL.FTZ R0, R0, 1 ;  /* 0x3f80000000007820 */ /* 0x000fc80000410000 */
[----:B------:R0:W1:Y:S01]  /*8970*/  F2F.F64.F32 R2, R0 ;  /* 0x0000000000027310 */ /* 0x0000620000201800 */
[----:B------:R-:W-:Y:S05]  /*8980*/  BRA `(.L_x_32799) ;  /* 0x0000000400b07947 */ /* 0x000fea0003800000 */
.L_x_32806:
        /* <DEDUP_REMOVED lines=11> */
.L_x_32813:
        /* <DEDUP_REMOVED lines=21> */
.L_x_32815:
[----:B------:R-:W-:Y:S05]  /*8b90*/  BSYNC.RECONVERGENT B0 ;  /* 0x0000000000007941 */ /* 0x000fea0003800200 */
.L_x_32814:
[----:B------:R-:W-:Y:S02]  /*8ba0*/  SHF.L.U32 R0, R0, 0x14, RZ ;  /* 0x0000001400007819 */ /* 0x000fe400000006ff */
[----:B------:R-:W-:-:S04]  /*8bb0*/  LEA R2, R2, 0x3b800000, 0x17 ;  /* 0x3b80000002027811 */ /* 0x000fc800078eb8ff */
[----:B------:R-:W-:-:S05]  /*8bc0*/  LOP3.LUT R0, R2, R0, R7, 0xfe, !PT ;  /* 0x0000000002007212 */ /* 0x000fca00078efe07 */
[----:B------:R-:W-:-:S04]  /*8bd0*/  FMUL.FTZ R0, R0, 1 ;  /* 0x3f80000000007820 */ /* 0x000fc80000410000 */
[----:B------:R0:W1:Y:S01]  /*8be0*/  F2F.F64.F32 R2, R0 ;  /* 0x0000000000027310 */ /* 0x0000620000201800 */
[----:B------:R-:W-:Y:S05]  /*8bf0*/  BRA `(.L_x_32799) ;  /* 0x0000000400147947 */ /* 0x000fea0003800000 */
.L_x_32812:
        /* <DEDUP_REMOVED lines=21> */
.L_x_32817:
[----:B------:R-:W-:Y:S05]  /*8d50*/  BSYNC.RECONVERGENT B0 ;  /* 0x0000000000007941 */ /* 0x000fea0003800200 */
.L_x_32816:
[----:B------:R-:W-:Y:S01]  /*8d60*/  IMAD.SHL.U32 R0, R0, 0x200000, RZ ;  /* 0x0020000000007824 */ /* 0x000fe200078e00ff */
[----:B------:R-:W-:-:S04]  /*8d70*/  LEA R2, R2, 0x37800000, 0x17 ;  /* 0x3780000002027811 */ /* 0x000fc800078eb8ff */
[----:B------:R-:W-:-:S05]  /*8d80*/  LOP3.LUT R0, R2, R0, R7, 0xfe, !PT ;  /* 0x0000000002007212 */ /* 0x000fca00078efe07 */
[----:B------:R-:W-:-:S04]  /*8d90*/  FMUL.FTZ R0, R0, 1 ;  /* 0x3f80000000007820 */ /* 0x000fc80000410000 */
[----:B------:R0:W1:Y:S01]  /*8da0*/  F2F.F64.F32 R2, R0 ;  /* 0x0000000000027310 */ /* 0x0000620000201800 */
[----:B------:R-:W-:Y:S05]  /*8db0*/  BRA `(.L_x_32799) ;  /* 0x0000000000a47947 */ /* 0x000fea0003800000 */
.L_x_32811:
        /* <DEDUP_REMOVED lines=18> */
.L_x_32798:
        /* <DEDUP_REMOVED lines=16> */
.L_x_32820:
[----:B------:R-:W-:Y:S01]  /*8fe0*/  CS2R R2, SRZ ;  /* 0x0000000000027805 */ /* 0x000fe2000001ff00 */
[----:B------:R-:W-:Y:S06]  /*8ff0*/  BRA `(.L_x_32799) ;  /* 0x0000000000147947 */ /* 0x000fec0003800000 */
.L_x_32819:
[----:B------:R-:W2:Y:S02]  /*9000*/  LDG.E.64 R2, desc[UR36][R4.64] ;  /* 0x0000002404027981 */ /* 0x000ea4000c1e1b00 */
[----:B--2---:R-:W0:Y:S01]  /*9010*/  I2F.F64.U64 R2, R2 ;  /* 0x0000000200027312 */ /* 0x004e220000301800 */
[----:B------:R-:W-:Y:S05]  /*9020*/  BRA `(.L_x_32799) ;  /* 0x0000000000087947 */ /* 0x000fea0003800000 */
.L_x_32818:
[----:B------:R-:W2:Y:S02]  /*9030*/  LDG.E R2, desc[UR36][R4.64] ;  /* 0x0000002404027981 */ /* 0x000ea4000c1e1900 */
[----:B--2---:R-:W0:Y:S02]  /*9040*/  I2F.F64.U32 R2, R2 ;  /* 0x0000000200027312 */ /* 0x004e240000201800 */
.L_x_32799:
[----:B------:R-:W-:Y:S05]  /*9050*/  BSYNC.RECONVERGENT B6 ;  /* 0x0000000000067941 */ /* 0x000fea0003800200 */
.L_x_32793:
[----:B0-----:R-:W-:Y:S01]  /*9060*/  MOV R4, 0x652b82fe ;  /* 0x652b82fe00047802 */ /* 0x001fe20000000f00 */
[----:B------:R-:W-:Y:S01]  /*9070*/  IMAD.MOV.U32 R5, RZ, RZ, 0x3ff71547 ;  /* 0x3ff71547ff057424 */ /* 0x000fe200078e00ff */
[----:B------:R-:W-:Y:S01]  /*9080*/  UMOV UR4, 0xfefa39ef ;  /* 0xfefa39ef00047882 */ /* 0x000fe20000000000 */
[----:B------:R-:W-:Y:S01]  /*9090*/  UMOV UR5, 0x3fe62e42 ;  /* 0x3fe62e4200057882 */ /* 0x000fe20000000000 */
[----:B-12345:R-:W-:Y:S01]  /*90a0*/  FSETP.GEU.FTZ.AND P0, PT, |R3|, 4.1917929649353027344, PT ;  /* 0x4086232b0300780b */ /* 0x03efe20003f1e200 */
        /* <DEDUP_REMOVED lines=45> */
[C---:B------:R-:W-:Y:S02]  /*9380*/  @!P0 LEA.HI R0, R4.reuse, R4, RZ, 0x1 ;  /* 0x0000000404008211 */ /* 0x040fe400078f08ff */
[----:B------:R-:W-:Y:S02]  /*9390*/  @!P0 MOV R2, R10 ;  /* 0x0000000a00028202 */ /* 0x000fe40000000f00 */
[----:B------:R-:W-:Y:S02]  /*93a0*/  @!P0 SHF.R.S32.HI R3, RZ, 0x1, R0 ;  /* 0x00000001ff038819 */ /* 0x000fe40000011400 */
[----:B------:R-:W-:Y:S02]  /*93b0*/  FSEL R9, R7, RZ, P1 ;  /* 0x000000ff07097208 */ /* 0x000fe40000800000 */
[----:B------:R-:W-:Y:S01]  /*93c0*/  @!P0 IADD3 R4, PT, PT, R4, -R3, RZ ;  /* 0x8000000304048210 */ /* 0x000fe20007ffe0ff */
[----:B------:R-:W-:-:S03]  /*93d0*/  @!P0 IMAD R3, R3, 0x100000, R11 ;  /* 0x0010000003038824 */ /* 0x000fc600078e020b */
[----:B------:R-:W-:Y:S01]  /*93e0*/  @!P0 LEA R5, R4, 0x3ff00000, 0x14 ;  /* 0x3ff0000004058811 */ /* 0x000fe200078ea0ff */
[----:B------:R-:W-:-:S06]  /*93f0*/  @!P0 IMAD.MOV.U32 R4, RZ, RZ, RZ ;  /* 0x000000ffff048224 */ /* 0x000fcc00078e00ff */
[----:B------:R-:W-:-:S11]  /*9400*/  @!P0 DMUL R8, R2, R4 ;  /* 0x0000000402088228 */ /* 0x000fd60000000000 */
.L_x_32822:
[----:B------:R-:W-:Y:S05]  /*9410*/  BSYNC.RECONVERGENT B0 ;  /* 0x0000000000007941 */ /* 0x000fea0003800200 */
.L_x_32821:
        /* <DEDUP_REMOVED lines=17> */
.L_x_32826:
[----:B------:R-:W0:Y:S02]  /*9530*/  F2I.S64.F64.TRUNC R8, R8 ;  /* 0x0000000800087311 */ /* 0x000e24000030d900 */
[----:B0-----:R-:W-:-:S05]  /*9540*/  IMAD.MOV.U32 R5, RZ, RZ, R8 ;  /* 0x000000ffff057224 */ /* 0x001fca00078e0008 */
[----:B------:R0:W-:Y:S01]  /*9550*/  STG.E.U8 desc[UR36][R2.64], R5 ;  /* 0x0000000502007986 */ /* 0x0001e2000c101124 */
[----:B------:R-:W-:Y:S05]  /*9560*/  BRA `(.L_x_32828) ;  /* 0x0000000c00e07947 */ /* 0x000fea0003800000 */
.L_x_32825:
        /* <DEDUP_REMOVED lines=9> */
.L_x_32830:
[----:B------:R-:W0:Y:S02]  /*9600*/  F2I.F64.TRUNC R9, R8 ;  /* 0x0000000800097311 */ /* 0x000e24000030d100 */
[----:B0-----:R0:W-:Y:S01]  /*9610*/  STG.E desc[UR36][R2.64], R9 ;  /* 0x0000000902007986 */ /* 0x0011e2000c101924 */
[----:B------:R-:W-:Y:S05]  /*9620*/  BRA `(.L_x_32828) ;  /* 0x0000000c00b07947 */ /* 0x000fea0003800000 */
.L_x_32829:
[----:B------:R-:W0:Y:S02]  /*9630*/  F2I.F64.TRUNC R9, R8 ;  /* 0x0000000800097311 */ /* 0x000e24000030d100 */
[----:B0-----:R0:W-:Y:S01]  /*9640*/  STG.E.U16 desc[UR36][R2.64], R9 ;  /* 0x0000000902007986 */ /* 0x0011e2000c101524 */
[----:B------:R-:W-:Y:S05]  /*9650*/  BRA `(.L_x_32828) ;  /* 0x0000000c00a47947 */ /* 0x000fea0003800000 */
.L_x_32824:
        /* <DEDUP_REMOVED lines=13> */
.L_x_32832:
        /* <DEDUP_REMOVED lines=8> */
.L_x_32831:
        /* <DEDUP_REMOVED lines=14> */
.L_x_32834:
        /* <DEDUP_REMOVED lines=9> */
.L_x_32833:
[----:B------:R0:W-:Y:S01]  /*9920*/  STG.E.64 desc[UR36][R2.64], R8 ;  /* 0x0000000802007986 */ /* 0x0001e2000c101b24 */
[----:B------:R-:W-:Y:S05]  /*9930*/  BRA `(.L_x_32828) ;  /* 0x0000000800ec7947 */ /* 0x000fea0003800000 */
.L_x_32823:
        /* <DEDUP_REMOVED lines=13> */
.L_x_32838:
        /* <DEDUP_REMOVED lines=22> */
.L_x_32841:
[----:B------:R-:W-:-:S04]  /*9b70*/  SHF.R.U32.HI R5, RZ, 0x18, R5 ;  /* 0x00000018ff057819 */ /* 0x000fc80000011605 */
[----:B------:R-:W-:-:S07]  /*9b80*/  LOP3.LUT R0, R0, 0x80, R5, 0xf8, !PT ;  /* 0x0000008000007812 */ /* 0x000fce00078ef805 */
.L_x_32840:
[----:B------:R-:W-:Y:S05]  /*9b90*/  BSYNC.RECONVERGENT B0 ;  /* 0x0000000000007941 */ /* 0x000fea0003800200 */
.L_x_32839:
[----:B------:R0:W-:Y:S01]  /*9ba0*/  STG.E.U8 desc[UR36][R2.64], R0 ;  /* 0x0000000002007986 */ /* 0x0001e2000c101124 */
[----:B------:R-:W-:Y:S05]  /*9bb0*/  BRA `(.L_x_32828) ;  /* 0x00000008004c7947 */ /* 0x000fea0003800000 */
.L_x_32837:
        /* <DEDUP_REMOVED lines=22> */
.L_x_32844:
[----:B------:R-:W-:-:S04]  /*9d20*/  SHF.R.U32.HI R5, RZ, 0x18, R5 ;  /* 0x00000018ff057819 */ /* 0x000fc80000011605 */
[----:B------:R-:W-:-:S07]  /*9d30*/  LOP3.LUT R0, R0, 0x80, R5, 0xf8, !PT ;  /* 0x0000008000007812 */ /* 0x000fce00078ef805 */
.L_x_32843:
[----:B------:R-:W-:Y:S05]  /*9d40*/  BSYNC.RECONVERGENT B0 ;  /* 0x0000000000007941 */ /* 0x000fea0003800200 */
.L_x_32842:
[----:B------:R0:W-:Y:S01]  /*9d50*/  STG.E.U8 desc[UR36][R2.64], R0 ;  /* 0x0000000002007986 */ /* 0x0001e2000c101124 */
[----:B------:R-:W-:Y:S05]  /*9d60*/  BRA `(.L_x_32828) ;  /* 0x0000000400e07947 */ /* 0x000fea0003800000 */
.L_x_32836:
        /* <DEDUP_REMOVED lines=26> */
.L_x_32846:
[----:B------:R-:W0:Y:S02]  /*9f10*/  F2I.U64.F64.TRUNC R8, R8 ;  /* 0x0000000800087311 */ /* 0x000e24000030d800 */
[----:B0-----:R0:W-:Y:S01]  /*9f20*/  STG.E.64 desc[UR36][R2.64], R8 ;  /* 0x0000000802007986 */ /* 0x0011e2000c101b24 */
[----:B------:R-:W-:Y:S05]  /*9f30*/  BRA `(.L_x_32828) ;  /* 0x00000004006c7947 */ /* 0x000fea0003800000 */
.L_x_32845:
[----:B------:R-:W0:Y:S02]  /*9f40*/  F2I.U32.F64.TRUNC R9, R8 ;  /* 0x0000000800097311 */ /* 0x000e24000030d000 */
[----:B0-----:R0:W-:Y:S01]  /*9f50*/  STG.E desc[UR36][R2.64], R9 ;  /* 0x0000000902007986 */ /* 0x0011e2000c101924 */
[----:B------:R-:W-:Y:S05]  /*9f60*/  BRA `(.L_x_32828) ;  /* 0x0000000400607947 */ /* 0x000fea0003800000 */
.L_x_32835:
        /* <DEDUP_REMOVED lines=10> */
.L_x_32848:
[----:B------:R-:W-:-:S05]  /*a010*/  CS2R R10, SRZ ;  /* 0x00000000000a7805 */ /* 0x000fca000001ff00 */
[----:B------:R3:W-:Y:S01]  /*a020*/  STG.E.128 desc[UR36][R2.64], R8 ;  /* 0x0000000802007986 */ /* 0x0007e2000c101d24 */
[----:B------:R-:W-:Y:S05]  /*a030*/  BRA `(.L_x_32828) ;  /* 0x00000004002c7947 */ /* 0x000fea0003800000 */
.L_x_32847:
[----:B------:R-:W-:-:S09]  /*a040*/  UISETP.NE.AND UP0, UPT, UR4, 0xf, UPT ;  /* 0x0000000f0400788c */ /* 0x000fd2000bf05270 */
[----:B------:R-:W-:Y:S05]  /*a050*/  BRA.U !UP0, `(.L_x_32849) ;  /* 0x0000000508087547 */ /* 0x000fea000b800000 */
[----:B------:R-:W-:-:S09]  /*a060*/  UISETP.NE.AND UP0, UPT, UR4, 0x17, UPT ;  /* 0x000000170400788c */ /* 0x000fd2000bf05270 */
[----:B------:R-:W-:Y:S05]  /*a070*/  BRA.U !UP0, `(.L_x_32850) ;  /* 0x0000000108a07547 */ /* 0x000fea000b800000 */
[----:B------:R-:W-:-:S09]  /*a080*/  UISETP.NE.AND UP0, UPT, UR4, 0x18, UPT ;  /* 0x000000180400788c */ /* 0x000fd2000bf05270 */
[----:B------:R-:W-:Y:S05]  /*a090*/  BRA.U !UP0, `(.L_x_32851) ;  /* 0x0000000108447547 */ /* 0x000fea000b800000 */
.L_x_32827:
        /* <DEDUP_REMOVED lines=16> */
.L_x_32852:
[----:B------:R-:W-:Y:S05]  /*a1a0*/  BRA `(.L_x_32828) ;  /* 0x0000000000d07947 */ /* 0x000fea0003800000 */
.L_x_32851:
        /* <DEDUP_REMOVED lines=17> */
.L_x_32854:
[----:B------:R-:W-:Y:S05]  /*a2c0*/  BSYNC.RECONVERGENT B0 ;  /* 0x0000000000007941 */ /* 0x000fea0003800200 */
.L_x_32853:
[----:B------:R-:W-:-:S05]  /*a2d0*/  LOP3.LUT R5, R0, 0x80, R5, 0xf8, !PT ;  /* 0x0000008000057812 */ /* 0x000fca00078ef805 */
[----:B------:R2:W-:Y:S01]  /*a2e0*/  STG.E.U8 desc[UR36][R2.64], R5 ;  /* 0x0000000502007986 */ /* 0x0005e2000c101124 */
[----:B------:R-:W-:Y:S05]  /*a2f0*/  BRA `(.L_x_32828) ;  /* 0x00000000007c7947 */ /* 0x000fea0003800000 */
.L_x_32850:
        /* <DEDUP_REMOVED lines=16> */
.L_x_32856:
[----:B------:R-:W-:Y:S01]  /*a400*/  IMAD.MOV.U32 R0, RZ, RZ, 0x7f ;  /* 0x0000007fff007424 */ /* 0x000fe200078e00ff */
[----:B------:R-:W-:-:S04]  /*a410*/  ISETP.GT.U32.AND P0, PT, R4, 0x7f800000, PT ;  /* 0x7f8000000400780c */ /* 0x000fc80003f04070 */
[----:B------:R-:W-:-:S09]  /*a420*/  SEL R0, R0, 0x7c, P0 ;  /* 0x0000007c00007807 */ /* 0x000fd20000000000 */
.L_x_32857:
[----:B------:R-:W-:Y:S05]  /*a430*/  BSYNC.RECONVERGENT B0 ;  /* 0x0000000000007941 */ /* 0x000fea0003800200 */
.L_x_32855:
[----:B------:R-:W-:-:S04]  /*a440*/  SHF.R.U32.HI R5, RZ, 0x18, R5 ;  /* 0x00000018ff057819 */ /* 0x000fc80000011605 */
[----:B------:R-:W-:-:S05]  /*a450*/  LOP3.LUT R5, R0, 0x80, R5, 0xf8, !PT ;  /* 0x0000008000057812 */ /* 0x000fca00078ef805 */
[----:B------:R1:W-:Y:S01]  /*a460*/  STG.E.U8 desc[UR36][R2.64], R5 ;  /* 0x0000000502007986 */ /* 0x0003e2000c101124 */
[----:B------:R-:W-:Y:S05]  /*a470*/  BRA `(.L_x_32828) ;  /* 0x00000000001c7947 */ /* 0x000fea0003800000 */
.L_x_32849:
[----:B------:R-:W-:Y:S01]  /*a480*/  UMOV UR4, 0xf0000000 ;  /* 0xf000000000047882 */ /* 0x000fe20000000000 */
[----:B------:R-:W-:Y:S01]  /*a490*/  UMOV UR5, 0x380fffff ;  /* 0x380fffff00057882 */ /* 0x000fe20000000000 */
[----:B------:R-:W0:Y:S01]  /*a4a0*/  F2F.F32.F64 R0, R8 ;  /* 0x0000000800007310 */ /* 0x000e220000301000 */
[----:B------:R-:W-:-:S14]  /*a4b0*/  DSETP.GEU.AND P0, PT, |R8|, UR4, PT ;  /* 0x0000000408007e2a */ /* 0x000fdc000bf0e200 */
[----:B0-----:R-:W-:-:S05]  /*a4c0*/  @!P0 FMUL R0, R0, 1.175494350822287508e-38 ;  /* 0x0080000000008820 */ /* 0x001fca0000400000 */
[----:B------:R-:W-:-:S05]  /*a4d0*/  F2FP.BF16.F32.PACK_AB R0, RZ, R0 ;  /* 0x00000000ff00723e */ /* 0x000fca00000010ff */
[----:B------:R0:W-:Y:S02]  /*a4e0*/  STG.E.U16 desc[UR36][R2.64], R0 ;  /* 0x0000000002007986 */ /* 0x0001e4000c101524 */
.L_x_32828:
[----:B------:R-:W-:-:S07]  /*a4f0*/  IADD3 R17, PT, PT, R17, 0x80, RZ ;  /* 0x0000008011117810 */ /* 0x000fce0007ffe0ff */
.L_x_32791:
[----:B------:R-:W-:Y:S05]  /*a500*/  BSYNC.RECONVERGENT B7 ;  /* 0x0000000000077941 */ /* 0x000fea0003800200 */
.L_x_32790:
        /* <DEDUP_REMOVED lines=306> */
.L_x_32858:
[----:B------:R-:W0:Y:S01]  /*b830*/  LDCU.128 UR8, c[0x0][0x580] ;  /* 0x0000b000ff0877ac */ /* 0x000e220008000c00 */
[----:B------:R-:W-:Y:S01]  /*b840*/  BSSY.RECONVERGENT B6, `(.L_x_32859) ;  /* 0x00000ee000067945 */ /* 0x000fe20003800200 */
[----:B------:R-:W-:-:S04]  /*b850*/  UPRMT UR4, UR41, 0x9910, URZ ;  /* 0x0000991029047896 */ /* 0x000fc800080000ff */
[----:B------:R-:W-:Y:S01]  /*b860*/  UISETP.GT.AND UP0, UPT, UR4, 0x9, UPT ;  /* 0x000000090400788c */ /* 0x000fe2000bf04270 */
[----:B0-----:R-:W-:Y:S02]  /*b870*/  IADD3 R16, P0, PT, R16, UR8, RZ ;  /* 0x0000000810107c10 */ /* 0x001fe4000ff1e0ff */
[----:B------:R-:W-:-:S03]  /*b880*/  IADD3 R4, P1, PT, R0, UR10, RZ ;  /* 0x0000000a00047c10 */ /* 0x000fc6000ff3e0ff */
[----:B------:R-:W-:Y:S01]  /*b890*/  IMAD.X R17, RZ, RZ, UR9, P0 ;  /* 0x00000009ff117e24 */ /* 0x000fe200080e06ff */
[----:B-12---:R-:W-:Y:S02]  /*b8a0*/  IADD3.X R5, PT, PT, RZ, UR11, RZ, P1, !PT ;  /* 0x0000000bff057c10 */ /* 0x006fe40008ffe4ff */
        /* <DEDUP_REMOVED lines=12> */
.L_x_32863:
[----:B------:R-:W2:Y:S02]  /*b970*/  LDG.E.U8 R2, desc[UR36][R4.64] ;  /* 0x0000002404027981 */ /* 0x000ea4000c1e1100 */
[----:B--2---:R-:W0:Y:S01]  /*b980*/  I2F.F64.U16 R2, R2 ;  /* 0x0000000200027312 */ /* 0x004e220000101800 */
[----:B------:R-:W-:Y:S05]  /*b990*/  BRA `(.L_x_32865) ;  /* 0x0000000c00607947 */ /* 0x000fea0003800000 */
.L_x_32862:
        /* <DEDUP_REMOVED lines=9> */
.L_x_32867:
[----:B------:R-:W2:Y:S02]  /*ba30*/  LDG.E R2, desc[UR36][R4.64] ;  /* 0x0000002404027981 */ /* 0x000ea4000c1e1900 */
[----:B--2---:R-:W0:Y:S01]  /*ba40*/  I2F.F64 R2, R2 ;  /* 0x0000000200027312 */ /* 0x004e220000201c00 */
[----:B------:R-:W-:Y:S05]  /*ba50*/  BRA `(.L_x_32865) ;  /* 0x0000000c00307947 */ /* 0x000fea0003800000 */
.L_x_32866:
[----:B------:R-:W2:Y:S02]  /*ba60*/  LDG.E.U16 R2, desc[UR36][R4.64] ;  /* 0x0000002404027981 */ /* 0x000ea4000c1e1500 */
[----:B--2---:R-:W0:Y:S01]  /*ba70*/  I2F.F64.S16 R2, R2 ;  /* 0x0000000200027312 */ /* 0x004e220000101c00 */
[----:B------:R-:W-:Y:S05]  /*ba80*/  BRA `(.L_x_32865) ;  /* 0x0000000c00247947 */ /* 0x000fea0003800000 */
.L_x_32861:
        /* <DEDUP_REMOVED lines=8> */
[----:B------:R-:W2:Y:S01]  /*bb10*/  F2F.F64.F32 R2, R2 ;  /* 0x0000000200027310 */ /* 0x000ea20000201800 */
[----:B------:R-:W-:Y:S05]  /*bb20*/  BRA `(.L_x_32865) ;  /* 0x0000000800fc7947 */ /* 0x000fea0003800000 */
.L_x_32869:
[----:B------:R-:W2:Y:S02]  /*bb30*/  LDG.E.U16 R0, desc[UR36][R4.64] ;  /* 0x0000002404007981 */ /* 0x000ea4000c1e1500 */
[----:B--2---:R-:W-:-:S05]  /*bb40*/  HADD2.F32 R0, -RZ, R0.H0_H0 ;  /* 0x20000000ff007230 */ /* 0x004fca0000004100 */
[----:B------:R-:W-:-:S04]  /*bb50*/  FMUL.FTZ R0, R0, 1 ;  /* 0x3f80000000007820 */ /* 0x000fc80000410000 */
[----:B------:R0:W1:Y:S01]  /*bb60*/  F2F.F64.F32 R2, R0 ;  /* 0x0000000000027310 */ /* 0x0000620000201800 */
[----:B------:R-:W-:Y:S05]  /*bb70*/  BRA `(.L_x_32865) ;  /* 0x0000000800e87947 */ /* 0x000fea0003800000 */
.L_x_32868:
        /* <DEDUP_REMOVED lines=10> */
.L_x_32871:
[----:B------:R-:W2:Y:S02]  /*bc20*/  LDG.E.U16 R4, desc[UR36][R4.64] ;  /* 0x0000002404047981 */ /* 0x000ea4000c1e1500 */
[----:B--2---:R-:W-:-:S05]  /*bc30*/  HADD2.F32 R0, -RZ, R4.H0_H0 ;  /* 0x20000004ff007230 */ /* 0x004fca0000004100 */
[----:B------:R-:W-:-:S04]  /*bc40*/  FMUL.FTZ R0, R0, 1 ;  /* 0x3f80000000007820 */ /* 0x000fc80000410000 */
[----:B------:R3:W4:Y:S01]  /*bc50*/  F2F.F64.F32 R2, R0 ;  /* 0x0000000000027310 */ /* 0x0007220000201800 */
[----:B------:R-:W-:Y:S05]  /*bc60*/  BRA `(.L_x_32865) ;  /* 0x0000000800ac7947 */ /* 0x000fea0003800000 */
.L_x_32870:
[----:B------:R0:W5:Y:S01]  /*bc70*/  LDG.E.64 R2, desc[UR36][R4.64] ;  /* 0x0000002404027981 */ /* 0x000162000c1e1b00 */
[----:B------:R-:W-:Y:S05]  /*bc80*/  BRA `(.L_x_32865) ;  /* 0x0000000800a47947 */ /* 0x000fea0003800000 */
.L_x_32860:
        /* <DEDUP_REMOVED lines=13> */
.L_x_32874:
[----:B------:R0:W5:Y:S01]  /*bd60*/  LDG.E.64 R2, desc[UR36][R4.64] ;  /* 0x0000002404027981 */ /* 0x000162000c1e1b00 */
[----:B------:R-:W-:Y:S05]  /*bd70*/  BRA `(.L_x_32865) ;  /* 0x0000000800687947 */ /* 0x000fea0003800000 */
.L_x_32873:
        /* <DEDUP_REMOVED lines=27> */
.L_x_32876:
        /* <DEDUP_REMOVED lines=14> */
.L_x_32875:
[----:B------:R-:W2:Y:S02]  /*c010*/  LDG.E.U16 R0, desc[UR36][R4.64] ;  /* 0x0000002404007981 */ /* 0x000ea4000c1e1500 */
[----:B--2---:R-:W-:-:S04]  /*c020*/  IMAD.U32 R0, R0, 0x10000, RZ ;  /* 0x0001000000007824 */ /* 0x004fc800078e00ff */
[----:B------:R-:W-:-:S04]  /*c030*/  FMUL.FTZ R0, R0, 1 ;  /* 0x3f80000000007820 */ /* 0x000fc80000410000 */
[----:B------:R0:W1:Y:S01]  /*c040*/  F2F.F64.F32 R2, R0 ;  /* 0x0000000000027310 */ /* 0x0000620000201800 */
[----:B------:R-:W-:Y:S05]  /*c050*/  BRA `(.L_x_32865) ;  /* 0x0000000400b07947 */ /* 0x000fea0003800000 */
.L_x_32872:
        /* <DEDUP_REMOVED lines=11> */
.L_x_32879:
        /* <DEDUP_REMOVED lines=21> */
.L_x_32881:
[----:B------:R-:W-:Y:S05]  /*c260*/  BSYNC.RECONVERGENT B0 ;  /* 0x0000000000007941 */ /* 0x000fea0003800200 */
.L_x_32880:
[----:B------:R-:W-:Y:S02]  /*c270*/  SHF.L.U32 R0, R0, 0x14, RZ ;  /* 0x0000001400007819 */ /* 0x000fe400000006ff */
[----:B------:R-:W-:-:S04]  /*c280*/  LEA R2, R2, 0x3b800000, 0x17 ;  /* 0x3b80000002027811 */ /* 0x000fc800078eb8ff */
[----:B------:R-:W-:-:S05]  /*c290*/  LOP3.LUT R0, R2, R0, R7, 0xfe, !PT ;  /* 0x0000000002007212 */ /* 0x000fca00078efe07 */
[----:B------:R-:W-:-:S04]  /*c2a0*/  FMUL.FTZ R0, R0, 1 ;  /* 0x3f80000000007820 */ /* 0x000fc80000410000 */
[----:B------:R0:W1:Y:S01]  /*c2b0*/  F2F.F64.F32 R2, R0 ;  /* 0x0000000000027310 */ /* 0x0000620000201800 */
[----:B------:R-:W-:Y:S05]  /*c2c0*/  BRA `(.L_x_32865) ;  /* 0x0000000400147947 */ /* 0x000fea0003800000 */
.L_x_32878:
        /* <DEDUP_REMOVED lines=21> */
.L_x_32883:
[----:B------:R-:W-:Y:S05]  /*c420*/  BSYNC.RECONVERGENT B0 ;  /* 0x0000000000007941 */ /* 0x000fea0003800200 */
.L_x_32882:
[----:B------:R-:W-:Y:S01]  /*c430*/  IMAD.SHL.U32 R0, R0, 0x200000, RZ ;  /* 0x0020000000007824 */ /* 0x000fe200078e00ff */
[----:B------:R-:W-:-:S04]  /*c440*/  LEA R2, R2, 0x37800000, 0x17 ;  /* 0x3780000002027811 */ /* 0x000fc800078eb8ff */
[----:B------:R-:W-:-:S05]  /*c450*/  LOP3.LUT R0, R2, R0, R7, 0xfe, !PT ;  /* 0x0000000002007212 */ /* 0x000fca00078efe07 */
[----:B------:R-:W-:-:S04]  /*c460*/  FMUL.FTZ R0, R0, 1 ;  /* 0x3f80000000007820 */ /* 0x000fc80000410000 */
[----:B------:R0:W1:Y:S01]  /*c470*/  F2F.F64.F32 R2, R0 ;  /* 0x0000000000027310 */ /* 0x0000620000201800 */
[----:B------:R-:W-:Y:S05]  /*c480*/  BRA `(.L_x_32865) ;  /* 0x0000000000a47947 */ /* 0x000fea0003800000 */
.L_x_32877:
        /* <DEDUP_REMOVED lines=18> */
.L_x_32864:
        /* <DEDUP_REMOVED lines=16> */
.L_x_32886:
[----:B------:R-:W-:Y:S01]  /*c6b0*/  CS2R R2, SRZ ;  /* 0x0000000000027805 */ /* 0x000fe2000001ff00 */
[----:B------:R-:W-:Y:S06]  /*c6c0*/  BRA `(.L_x_32865) ;  /* 0x0000000000147947 */ /* 0x000fec0003800000 */
.L_x_32885:
[----:B------:R-:W2:Y:S02]  /*c6d0*/  LDG.E.64 R2, desc[UR36][R4.64] ;  /* 0x0000002404027981 */ /* 0x000ea4000c1e1b00 */
[----:B--2---:R-:W0:Y:S01]  /*c6e0*/  I2F.F64.U64 R2, R2 ;  /* 0x0000000200027312 */ /* 0x004e220000301800 */
[----:B------:R-:W-:Y:S05]  /*c6f0*/  BRA `(.L_x_32865) ;  /* 0x0000000000087947 */ /* 0x000fea0003800000 */
.L_x_32884:
[----:B------:R-:W2:Y:S02]  /*c700*/  LDG.E R2, desc[UR36][R4.64] ;  /* 0x0000002404027981 */ /* 0x000ea4000c1e1900 */
[----:B--2---:R-:W0:Y:S02]  /*c710*/  I2F.F64.U32 R2, R2 ;  /* 0x0000000200027312 */ /* 0x004e240000201800 */
.L_x_32865:
[----:B------:R-:W-:Y:S05]  /*c720*/  BSYNC.RECONVERGENT B6 ;  /* 0x0000000000067941 */ /* 0x000fea0003800200 */
.L_x_32859:
[----:B0-----:R-:W-:Y:S01]  /*c730*/  MOV R4, 0x652b82fe ;  /* 0x652b82fe00047802 */ /* 0x001fe20000000f00 */
        /* <DEDUP_REMOVED lines=49> */
[C---:B---3--:R-:W-:Y:S02]  /*ca50*/  @!P0 LEA.HI R0, R4.reuse, R4, RZ, 0x1 ;  /* 0x0000000404008211 */ /* 0x048fe400078f08ff */
        /* <DEDUP_REMOVED lines=8> */
.L_x_32888:
[----:B------:R-:W-:Y:S05]  /*cae0*/  BSYNC.RECONVERGENT B0 ;  /* 0x0000000000007941 */ /* 0x000fea0003800200 */
.L_x_32887:
        /* <DEDUP_REMOVED lines=14> */
.L_x_32892:
[----:B------:R-:W0:Y:S02]  /*cbd0*/  F2I.S64.F64.TRUNC R8, R8 ;  /* 0x0000000800087311 */ /* 0x000e24000030d900 */
[----:B0-----:R-:W-:-:S05]  /*cbe0*/  MOV R3, R8 ;  /* 0x0000000800037202 */ /* 0x001fca0000000f00 */
[----:B------:R-:W-:Y:S01]  /*cbf0*/  STG.E.U8 desc[UR36][R16.64], R3 ;  /* 0x0000000310007986 */ /* 0x000fe2000c101124 */
[----:B------:R-:W-:Y:S05]  /*cc00*/  EXIT ;  /* 0x000000000000794d */ /* 0x000fea0003800000 */
.L_x_32891:
        /* <DEDUP_REMOVED lines=9> */
.L_x_32895:
[----:B------:R-:W0:Y:S02]  /*cca0*/  F2I.F64.TRUNC R9, R8 ;  /* 0x0000000800097311 */ /* 0x000e24000030d100 */
[----:B0-----:R-:W-:Y:S01]  /*ccb0*/  STG.E desc[UR36][R16.64], R9 ;  /* 0x0000000910007986 */ /* 0x001fe2000c101924 */
[----:B------:R-:W-:Y:S05]  /*ccc0*/  EXIT ;  /* 0x000000000000794d */ /* 0x000fea0003800000 */
.L_x_32894:
[----:B------:R-:W0:Y:S02]  /*ccd0*/  F2I.F64.TRUNC R9, R8 ;  /* 0x0000000800097311 */ /* 0x000e24000030d100 */
[----:B0-----:R-:W-:Y:S01]  /*cce0*/  STG.E.U16 desc[UR36][R16.64], R9 ;  /* 0x0000000910007986 */ /* 0x001fe2000c101524 */
[----:B------:R-:W-:Y:S05]  /*ccf0*/  EXIT ;  /* 0x000000000000794d */ /* 0x000fea0003800000 */
.L_x_32890:
        /* <DEDUP_REMOVED lines=13> */
.L_x_32897:
[----:B------:R-:W-:Y:S01]  /*cdd0*/  UMOV UR4, 0xf0000000 ;  /* 0xf000000000047882 */ /* 0x000fe20000000000 */
[----:B------:R-:W-:Y:S01]  /*cde0*/  UMOV UR5, 0x380fffff ;  /* 0x380fffff00057882 */ /* 0x000fe20000000000 */
[----:B---3--:R-:W0:Y:S01]  /*cdf0*/  F2F.F32.F64 R0, R8 ;  /* 0x0000000800007310 */ /* 0x008e220000301000 */
[----:B------:R-:W-:-:S14]  /*ce00*/  DSETP.GEU.AND P0, PT, |R8|, UR4, PT ;  /* 0x0000000408007e2a */ /* 0x000fdc000bf0e200 */
[----:B0-----:R-:W-:-:S05]  /*ce10*/  @!P0 FMUL R0, R0, 1.175494350822287508e-38 ;  /* 0x0080000000008820 */ /* 0x001fca0000400000 */
[----:B------:R-:W-:-:S05]  /*ce20*/  F2FP.F16.F32.PACK_AB R0, RZ, R0 ;  /* 0x00000000ff00723e */ /* 0x000fca00000000ff */
[----:B------:R-:W-:Y:S01]  /*ce30*/  STG.E.U16 desc[UR36][R16.64], R0 ;  /* 0x0000000010007986 */ /* 0x000fe2000c101524 */
[----:B------:R-:W-:Y:S05]  /*ce40*/  EXIT ;  /* 0x000000000000794d */ /* 0x000fea0003800000 */
.L_x_32896:
        /* <DEDUP_REMOVED lines=14> */
.L_x_32899:
[----:B------:R-:W-:Y:S01]  /*cf30*/  UMOV UR4, 0xf0000000 ;  /* 0xf000000000047882 */ /* 0x000fe20000000000 */
[----:B------:R-:W-:Y:S01]  /*cf40*/  UMOV UR5, 0x380fffff ;  /* 0x380fffff00057882 */ /* 0x000fe20000000000 */
[----:B---3--:R-:W0:Y:S01]  /*cf50*/  F2F.F32.F64 R0, R8 ;  /* 0x0000000800007310 */ /* 0x008e220000301000 */
[----:B------:R-:W-:-:S14]  /*cf60*/  DSETP.GEU.AND P0, PT, |R8|, UR4, PT ;  /* 0x0000000408007e2a */ /* 0x000fdc000bf0e200 */
[----:B0-----:R-:W-:-:S05]  /*cf70*/  @!P0 FMUL R0, R0, 1.175494350822287508e-38 ;  /* 0x0080000000008820 */ /* 0x001fca0000400000 */
[----:B------:R-:W-:-:S04]  /*cf80*/  F2FP.F16.F32.PACK_AB R3, RZ, R0 ;  /* 0x00000000ff03723e */ /* 0x000fc800000000ff */
[----:B------:R-:W-:-:S05]  /*cf90*/  PRMT R3, R3, 0x5410, RZ ;  /* 0x0000541003037816 */ /* 0x000fca00000000ff */
[----:B------:R-:W-:Y:S01]  /*cfa0*/  STG.E desc[UR36][R16.64], R3 ;  /* 0x0000000310007986 */ /* 0x000fe2000c101924 */
[----:B------:R-:W-:Y:S05]  /*cfb0*/  EXIT ;  /* 0x000000000000794d */ /* 0x000fea0003800000 */
.L_x_32898:
[----:B------:R-:W-:Y:S01]  /*cfc0*/  STG.E.64 desc[UR36][R16.64], R8 ;  /* 0x0000000810007986 */ /* 0x000fe2000c101b24 */
[----:B------:R-:W-:Y:S05]  /*cfd0*/  EXIT ;  /* 0x000000000000794d */ /* 0x000fea0003800000 */
.L_x_32889:
        /* <DEDUP_REMOVED lines=13> */
.L_x_32903:
        /* <DEDUP_REMOVED lines=22> */
.L_x_32906:
[----:B------:R-:W-:-:S04]  /*d210*/  SHF.R.U32.HI R3, RZ, 0x18, R3 ;  /* 0x00000018ff037819 */ /* 0x000fc80000011603 */
[----:B------:R-:W-:-:S07]  /*d220*/  LOP3.LUT R0, R0, 0x80, R3, 0xf8, !PT ;  /* 0x0000008000007812 */ /* 0x000fce00078ef803 */
.L_x_32905:
[----:B------:R-:W-:Y:S05]  /*d230*/  BSYNC.RECONVERGENT B0 ;  /* 0x0000000000007941 */ /* 0x000fea0003800200 */
.L_x_32904:
[----:B------:R-:W-:Y:S01]  /*d240*/  STG.E.U8 desc[UR36][R16.64], R0 ;  /* 0x0000000010007986 */ /* 0x000fe2000c101124 */
[----:B------:R-:W-:Y:S05]  /*d250*/  EXIT ;  /* 0x000000000000794d */ /* 0x000fea0003800000 */
.L_x_32902:
        /* <DEDUP_REMOVED lines=22> */
.L_x_32909:
[----:B------:R-:W-:-:S04]  /*d3c0*/  SHF.R.U32.HI R3, RZ, 0x18, R3 ;  /* 0x00000018ff037819 */ /* 0x000fc80000011603 */
[----:B------:R-:W-:-:S07]  /*d3d0*/  LOP3.LUT R0, R0, 0x80, R3, 0xf8, !PT ;  /* 0x0000008000007812 */ /* 0x000fce00078ef803 */
.L_x_32908:
[----:B------:R-:W-:Y:S05]  /*d3e0*/  BSYNC.RECONVERGENT B0 ;  /* 0x0000000000007941 */ /* 0x000fea0003800200 */
.L_x_32907:
[----:B------:R-:W-:Y:S01]  /*d3f0*/  STG.E.U8 desc[UR36][R16.64], R0 ;  /* 0x0000000010007986 */ /* 0x000fe2000c101124 */
[----:B------:R-:W-:Y:S05]  /*d400*/  EXIT ;  /* 0x000000000000794d */ /* 0x000fea0003800000 */
.L_x_32901:
        /* <DEDUP_REMOVED lines=26> */
.L_x_32911:
[----:B------:R-:W0:Y:S02]  /*d5b0*/  F2I.U64.F64.TRUNC R8, R8 ;  /* 0x0000000800087311 */ /* 0x000e24000030d800 */
[----:B0-----:R-:W-:Y:S01]  /*d5c0*/  STG.E.64 desc[UR36][R16.64], R8 ;  /* 0x0000000810007986 */ /* 0x001fe2000c101b24 */
[----:B------:R-:W-:Y:S05]  /*d5d0*/  EXIT ;  /* 0x000000000000794d */ /* 0x000fea0003800000 */
.L_x_32910:
[----:B------:R-:W0:Y:S02]  /*d5e0*/  F2I.U32.F64.TRUNC R9, R8 ;  /* 0x0000000800097311 */ /* 0x000e24000030d000 */
[----:B0-----:R-:W-:Y:S01]  /*d5f0*/  STG.E desc[UR36][R16.64], R9 ;  /* 0x0000000910007986 */ /* 0x001fe2000c101924 */
[----:B------:R-:W-:Y:S05]  /*d600*/  EXIT ;  /* 0x000000000000794d */ /* 0x000fea0003800000 */
.L_x_32900:
        /* <DEDUP_REMOVED lines=10> */
.L_x_32913:
[----:B------:R-:W-:-:S05]  /*d6b0*/  CS2R R10, SRZ ;  /* 0x00000000000a7805 */ /* 0x000fca000001ff00 */
[----:B------:R-:W-:Y:S01]  /*d6c0*/  STG.E.128 desc[UR36][R16.64], R8 ;  /* 0x0000000810007986 */ /* 0x000fe2000c101d24 */
[----:B------:R-:W-:Y:S05]  /*d6d0*/  EXIT ;  /* 0x000000000000794d */ /* 0x000fea0003800000 */
.L_x_32912:
[----:B------:R-:W-:-:S09]  /*d6e0*/  UISETP.NE.AND UP0, UPT, UR4, 0xf, UPT ;  /* 0x0000000f0400788c */ /* 0x000fd2000bf05270 */
[----:B------:R-:W-:Y:S05]  /*d6f0*/  BRA.U !UP0, `(.L_x_32914) ;  /* 0x0000000508087547 */ /* 0x000fea000b800000 */
[----:B------:R-:W-:-:S09]  /*d700*/  UISETP.NE.AND UP0, UPT, UR4, 0x17, UPT ;  /* 0x000000170400788c */ /* 0x000fd2000bf05270 */
[----:B------:R-:W-:Y:S05]  /*d710*/  BRA.U !UP0, `(.L_x_32915) ;  /* 0x0000000108a07547 */ /* 0x000fea000b800000 */
[----:B------:R-:W-:-:S09]  /*d720*/  UISETP.NE.AND UP0, UPT, UR4, 0x18, UPT ;  /* 0x000000180400788c */ /* 0x000fd2000bf05270 */
[----:B------:R-:W-:Y:S05]  /*d730*/  BRA.U !UP0, `(.L_x_32916) ;  /* 0x0000000108447547 */ /* 0x000fea000b800000 */
.L_x_32893:
        /* <DEDUP_REMOVED lines=16> */
.L_x_32917:
[----:B------:R-:W-:Y:S05]  /*d840*/  EXIT ;  /* 0x000000000000794d */ /* 0x000fea0003800000 */
.L_x_32916:
        /* <DEDUP_REMOVED lines=17> */
.L_x_32919:
[----:B------:R-:W-:Y:S05]  /*d960*/  BSYNC.RECONVERGENT B0 ;  /* 0x0000000000007941 */ /* 0x000fea0003800200 */
.L_x_32918:
[----:B------:R-:W-:-:S05]  /*d970*/  LOP3.LUT R3, R0, 0x80, R3, 0xf8, !PT ;  /* 0x0000008000037812 */ /* 0x000fca00078ef803 */
[----:B------:R-:W-:Y:S01]  /*d980*/  STG.E.U8 desc[UR36][R16.64], R3 ;  /* 0x0000000310007986 */ /* 0x000fe2000c101124 */
[----:B------:R-:W-:Y:S05]  /*d990*/  EXIT ;  /* 0x000000000000794d */ /* 0x000fea0003800000 */
.L_x_32915:
        /* <DEDUP_REMOVED lines=16> */
.L_x_32921:
[----:B------:R-:W-:Y:S02]  /*daa0*/  ISETP.GT.U32.AND P0, PT, R2, 0x7f800000, PT ;  /* 0x7f8000000200780c */ /* 0x000fe40003f04070 */
[----:B---3--:R-:W-:-:S04]  /*dab0*/  MOV R0, 0x7f ;  /* 0x0000007f00007802 */ /* 0x008fc80000000f00 */
[----:B------:R-:W-:-:S07]  /*dac0*/  SEL R0, R0, 0x7c, P0 ;  /* 0x0000007c00007807 */ /* 0x000fce0000000000 */
.L_x_32922:
[----:B------:R-:W-:Y:S05]  /*dad0*/  BSYNC.RECONVERGENT B0 ;  /* 0x0000000000007941 */ /* 0x000fea0003800200 */
.L_x_32920:
[----:B------:R-:W-:-:S04]  /*dae0*/  SHF.R.U32.HI R3, RZ, 0x18, R3 ;  /* 0x00000018ff037819 */ /* 0x000fc80000011603 */
[----:B------:R-:W-:-:S05]  /*daf0*/  LOP3.LUT R3, R0, 0x80, R3, 0xf8, !PT ;  /* 0x0000008000037812 */ /* 0x000fca00078ef803 */
[----:B------:R-:W-:Y:S01]  /*db00*/  STG.E.U8 desc[UR36][R16.64], R3 ;  /* 0x0000000310007986 */ /* 0x000fe2000c101124 */
[----:B------:R-:W-:Y:S05]  /*db10*/  EXIT ;  /* 0x000000000000794d */ /* 0x000fea0003800000 */
.L_x_32914:
[----:B------:R-:W-:Y:S01]  /*db20*/  UMOV UR4, 0xf0000000 ;  /* 0xf000000000047882 */ /* 0x000fe20000000000 */
[----:B------:R-:W-:Y:S01]  /*db30*/  UMOV UR5, 0x380fffff ;  /* 0x380fffff00057882 */ /* 0x000fe20000000000 */
[----:B---3--:R-:W0:Y:S01]  /*db40*/  F2F.F32.F64 R0, R8 ;  /* 0x0000000800007310 */ /* 0x008e220000301000 */
[----:B------:R-:W-:-:S14]  /*db50*/  DSETP.GEU.AND P0, PT, |R8|, UR4, PT ;  /* 0x0000000408007e2a */ /* 0x000fdc000bf0e200 */
[----:B0-----:R-:W-:-:S05]  /*db60*/  @!P0 FMUL R0, R0, 1.175494350822287508e-38 ;  /* 0x0080000000008820 */ /* 0x001fca0000400000 */
[----:B------:R-:W-:-:S05]  /*db70*/  F2FP.BF16.F32.PACK_AB R0, RZ, R0 ;  /* 0x00000000ff00723e */ /* 0x000fca00000010ff */
[----:B------:R-:W-:Y:S01]  /*db80*/  STG.E.U16 desc[UR36][R16.64], R0 ;  /* 0x0000000010007986 */ /* 0x000fe2000c101524 */
[----:B------:R-:W-:Y:S05]  /*db90*/  EXIT ;  /* 0x000000000000794d */ /* 0x000fea0003800000 */
.L_x_32923:
        /* <DEDUP_REMOVED lines=14> */
.L_x_37314:


//--------------------- .text._ZN2at6native27unrolled_elementwise_kernelIZZZNS0_15exp_kernel_cudaERNS_18TensorIteratorBaseEENKUlvE0_clEvENKUlvE_clEvEUldE_St5arrayIPcLm2EELi4E23TrivialOffsetCalculatorILi1EjESB_NS0_6memory12LoadWithCastILi1EEENSC_13StoreWithCastILi1EEEEEviT_T0_T2_T3_T4_T5_ --------------------------
	.section	.text._ZN2at6native27unrolled_elementwise_kernelIZZZNS0_15exp_kernel_cudaERNS_18TensorIteratorBaseEENKUlvE0_clEvENKUlvE_clEvEUldE_St5arrayIPcLm2EELi4E23TrivialOffsetCalculatorILi1EjESB_NS0_6memory12LoadWithCastILi1EEENSC_13StoreWithCastILi1EEEEEviT_T0_T2_T3_T4_T5_,"ax",@progbits
	.align	128
        .global         _ZN2at6native27unrolled_elementwise_kernelIZZZNS0_15exp_kernel_cudaERNS_18TensorIteratorBaseEENKUlvE0_clEvENKUlvE_clEvEUldE_St5arrayIPcLm2EELi4E23TrivialOffsetCalculatorILi1EjESB_NS0_6memory12LoadWithCastILi1EEENSC_13StoreWithCastILi1EEEEEviT_T0_T2_T3_T4_T5_
        .type           _ZN2at6native27unrolled_elementwise_kernelIZZZNS0_15exp_kernel_cudaERNS_18TensorIteratorBaseEENKUlvE0_clEvENKUlvE_clEvEUldE_St5arrayIPcLm2EELi4E23TrivialOffsetCalculatorILi1EjESB_NS0_6memory12LoadWithCastILi1EEENSC_13StoreWithCastILi1EEEEEviT_T0_T2_T3_T4_T5_,@function
        .size           _ZN2at6native27unrolled_elementwise_kernelIZZZNS0_15exp_kernel_cudaERNS_18TensorIteratorBaseEENKUlvE0_clEvENKUlvE_clEvEUldE_St5arrayIPcLm2EELi4E23TrivialOffsetCalculatorILi1EjESB_NS0_6memory12LoadWithCastILi1EEENSC_13StoreWithCastILi1EEEEEviT_T0_T2_T3_T4_T5_,(.L_x_37315 - _ZN2at6native27unrolled_elementwise_kernelIZZZNS0_15exp_kernel_cudaERNS_18TensorIteratorBaseEENKUlvE0_clEvENKUlvE_clEvEUldE_St5arrayIPcLm2EELi4E23TrivialOffsetCalculatorILi1EjESB_NS0_6memory12LoadWithCastILi1EEENSC_13StoreWithCastILi1EEEEEviT_T0_T2_T3_T4_T5_)
        .other          _ZN2at6native27unrolled_elementwise_kernelIZZZNS0_15exp_kernel_cudaERNS_18TensorIteratorBaseEENKUlvE0_clEvENKUlvE_clEvEUldE_St5arrayIPcLm2EELi4E23TrivialOffsetCalculatorILi1EjESB_NS0_6memory12LoadWithCastILi1EEENSC_13StoreWithCastILi1EEEEEviT_T0_T2_T3_T4_T5_,@"STO_CUDA_ENTRY STV_DEFAULT"
_ZN2at6native27unrolled_elementwise_kernelIZZZNS0_15exp_kernel_cudaERNS_18TensorIteratorBaseEENKUlvE0_clEvENKUlvE_clEvEUldE_St5arrayIPcLm2EELi4E23TrivialOffsetCalculatorILi1EjESB_NS0_6memory12LoadWithCastILi1EEENSC_13StoreWithCastILi1EEEEEviT_T0_T2_T3_T4_T5_:
.text._ZN2at6native27unrolled_elementwise_kernelIZZZNS0_15exp_kernel_cudaERNS_18TensorIteratorBaseEENKUlvE0_clEvENKUlvE_clEvEUldE_St5arrayIPcLm2EELi4E23TrivialOffsetCalculatorILi1EjESB_NS0_6memory12LoadWithCastILi1EEENSC_13StoreWithCastILi1EEEEEviT_T0_T2_T3_T4_T5_:
        /* <DEDUP_REMOVED lines=33> */
.L_x_32930:
[----:B------:R-:W2:Y:S02]  /*0210*/  LDG.E.U8 R2, desc[UR36][R2.64] ;  /* 0x0000002402027981 */ /* 0x000ea4000c1e1100 */
[----:B--2---:R0:W1:Y:S01]  /*0220*/  I2F.F64.U16 R28, R2 ;  /* 0x00000002001c7312 */ /* 0x0040620000101800 */
[----:B------:R-:W-:Y:S05]  /*0230*/  BRA `(.L_x_32932) ;  /* 0x0000000c00607947 */ /* 0x000fea0003800000 */
.L_x_32929:
        /* <DEDUP_REMOVED lines=9> */
.L_x_32934:
[----:B------:R-:W2:Y:S02]  /*02d0*/  LDG.E R2, desc[UR36][R2.64] ;  /* 0x0000002402027981 */ /* 0x000ea4000c1e1900 */
[----:B--2---:R1:W2:Y:S01]  /*02e0*/  I2F.F64 R28, R2 ;  /* 0x00000002001c7312 */ /* 0x0042a20000201c00 */
[----:B------:R-:W-:Y:S05]  /*02f0*/  BRA `(.L_x_32932) ;  /* 0x0000000c00307947 */ /* 0x000fea0003800000 */
.L_x_32933:
[----:B------:R-:W2:Y:S02]  /*0300*/  LDG.E.U16 R2, desc[UR36][R2.64] ;  /* 0x0000002402027981 */ /* 0x000ea4000c1e1500 */
[----:B--2---:R3:W4:Y:S01]  /*0310*/  I2F.F64.S16 R28, R2 ;  /* 0x00000002001c7312 */ /* 0x0047220000101c00 */
[----:B------:R-:W-:Y:S05]  /*0320*/  BRA `(.L_x_32932) ;  /* 0x0000000c00247947 */ /* 0x000fea0003800000 */
.L_x_32928:
        /* <DEDUP_REMOVED lines=10> */
.L_x_32936:
[----:B------:R-:W2:Y:S02]  /*03d0*/  LDG.E.U16 R0, desc[UR36][R2.64] ;  /* 0x0000002402007981 */ /* 0x000ea4000c1e1500 */
[----:B--2---:R-:W-:-:S05]  /*03e0*/  HADD2.F32 R0, -RZ, R0.H0_H0 ;  /* 0x20000000ff007230 */ /* 0x004fca0000004100 */
[----:B------:R-:W-:-:S04]  /*03f0*/  FMUL.FTZ R0, R0, 1 ;  /* 0x3f80000000007820 */ /* 0x000fc80000410000 */
[----:B------:R0:W1:Y:S01]  /*0400*/  F2F.F64.F32 R28, R0 ;  /* 0x00000000001c7310 */ /* 0x0000620000201800 */
[----:B------:R-:W-:Y:S05]  /*0410*/  BRA `(.L_x_32932) ;  /* 0x0000000800e87947 */ /* 0x000fea0003800000 */
.L_x_32935:
        /* <DEDUP_REMOVED lines=10> */
.L_x_32938:
[----:B------:R-:W2:Y:S02]  /*04c0*/  LDG.E.U16 R2, desc[UR36][R2.64] ;  /* 0x0000002402027981 */ /* 0x000ea4000c1e1500 */
[----:B--2---:R-:W-:-:S05]  /*04d0*/  HADD2.F32 R0, -RZ, R2.H0_H0 ;  /* 0x20000002ff007230 */ /* 0x004fca0000004100 */
[----:B------:R-:W-:-:S04]  /*04e0*/  FMUL.FTZ R0, R0, 1 ;  /* 0x3f80000000007820 */ /* 0x000fc80000410000 */
[----:B------:R0:W1:Y:S01]  /*04f0*/  F2F.F64.F32 R28, R0 ;  /* 0x00000000001c7310 */ /* 0x0000620000201800 */
[----:B------:R-:W-:Y:S05]  /*0500*/  BRA `(.L_x_32932) ;  /* 0x0000000800ac7947 */ /* 0x000fea0003800000 */
.L_x_32937:
[----:B------:R0:W5:Y:S01]  /*0510*/  LDG.E.64 R28, desc[UR36][R2.64] ;  /* 0x00000024021c7981 */ /* 0x000162000c1e1b00 */
[----:B------:R-:W-:Y:S05]  /*0520*/  BRA `(.L_x_32932) ;  /* 0x0000000800a47947 */ /* 0x000fea0003800000 */
.L_x_32927:
        /* <DEDUP_REMOVED lines=13> */
.L_x_32941:
[----:B------:R0:W5:Y:S01]  /*0600*/  LDG.E.64 R28, desc[UR36][R2.64] ;  /* 0x00000024021c7981 */ /* 0x000162000c1e1b00 */
[----:B------:R-:W-:Y:S05]  /*0610*/  BRA `(.L_x_32932) ;  /* 0x0000000800687947 */ /* 0x000fea0003800000 */
.L_x_32940:
        /* <DEDUP_REMOVED lines=27> */
.L_x_32943:
        /* <DEDUP_REMOVED lines=14> */
.L_x_32942:
[----:B------:R-:W2:Y:S02]  /*08b0*/  LDG.E.U16 R0, desc[UR36][R2.64] ;  /* 0x0000002402007981 */ /* 0x000ea4000c1e1500 */
[----:B--2---:R-:W-:-:S04]  /*08c0*/  IMAD.U32 R0, R0, 0x10000, RZ ;  /* 0x0001000000007824 */ /* 0x004fc800078e00ff */
[----:B------:R-:W-:-:S04]  /*08d0*/  FMUL.FTZ R0, R0, 1 ;  /* 0x3f80000000007820 */ /* 0x000fc80000410000 */
[----:B------:R0:W1:Y:S01]  /*08e0*/  F2F.F64.F32 R28, R0 ;  /* 0x00000000001c7310 */ /* 0x0000620000201800 */
[----:B------:R-:W-:Y:S05]  /*08f0*/  BRA `(.L_x_32932) ;  /* 0x0000000400b07947 */ /* 0x000fea0003800000 */
.L_x_32939:
        /* <DEDUP_REMOVED lines=11> */
.L_x_32946:
        /* <DEDUP_REMOVED lines=21> */
.L_x_32948:
[----:B------:R-:W-:Y:S05]  /*0b00*/  BSYNC.RECONVERGENT B0 ;  /* 0x0000000000007941 */ /* 0x000fea0003800200 */
.L_x_32947:
[----:B------:R-:W-:Y:S01]  /*0b10*/  IMAD.SHL.U32 R0, R0, 0x100000, RZ ;  /* 0x0010000000007824 */ /* 0x000fe200078e00ff */
[----:B------:R-:W-:-:S04]  /*0b20*/  LEA R2, R2, 0x3b800000, 0x17 ;  /* 0x3b80000002027811 */ /* 0x000fc800078eb8ff */
[----:B------:R-:W-:-:S05]  /*0b30*/  LOP3.LUT R0, R2, R0, R7, 0xfe, !PT ;  /* 0x0000000002007212 */ /* 0x000fca00078efe07 */
[----:B------:R-:W-:-:S04]  /*0b40*/  FMUL.FTZ R0, R0, 1 ;  /* 0x3f80000000007820 */ /* 0x000fc80000410000 */
[----:B------:R0:W1:Y:S01]  /*0b50*/  F2F.F64.F32 R28, R0 ;  /* 0x00000000001c7310 */ /* 0x0000620000201800 */
[----:B------:R-:W-:Y:S05]  /*0b60*/  BRA `(.L_x_32932) ;  /* 0x0000000400147947 */ /* 0x000fea0003800000 */
.L_x_32945:
        /* <DEDUP_REMOVED lines=21> */
.L_x_32950:
[----:B------:R-:W-:Y:S05]  /*0cc0*/  BSYNC.RECONVERGENT B0 ;  /* 0x0000000000007941 */ /* 0x000fea0003800200 */
.L_x_32949:
[----:B------:R-:W-:Y:S01]  /*0cd0*/  IMAD.SHL.U32 R0, R0, 0x200000, RZ ;  /* 0x0020000000007824 */ /* 0x000fe200078e00ff */
[----:B------:R-:W-:-:S04]  /*0ce0*/  LEA R2, R2, 0x37800000, 0x17 ;  /* 0x3780000002027811 */ /* 0x000fc800078eb8ff */
[----:B------:R-:W-:-:S05]  /*0cf0*/  LOP3.LUT R0, R2, R0, R7, 0xfe, !PT ;  /* 0x0000000002007212 */ /* 0x000fca00078efe07 */
[----:B------:R-:W-:-:S04]  /*0d00*/  FMUL.FTZ R0, R0, 1 ;  /* 0x3f80000000007820 */ /* 0x000fc80000410000 */
[----:B------:R0:W1:Y:S01]  /*0d10*/  F2F.F64.F32 R28, R0 ;  /* 0x00000000001c7310 */ /* 0x0000620000201800 */
[----:B------:R-:W-:Y:S05]  /*0d20*/  BRA `(.L_x_32932) ;  /* 0x0000000000a47947 */ /* 0x000fea0003800000 */
.L_x_32944:
[----:B------:R-:W-:-:S09]  /*0d30*/  UISETP.NE.AND UP0, UPT, UR4, 0x1c, UPT ;  /* 0x0000001c0400788c */ /* 0x000fd2000bf05270 */
[----:B------:R-:W-:Y:S05]  /*0d40*/  BRA.U !UP0, `(.L_x_32951) ;  /* 0x0000000108947547 */ /* 0x000fea000b800000 */
[----:B------:R-:W-:-:S09]  /*0d50*/  UISETP.NE.AND UP0, UPT, UR4, 0x1d, UPT ;  /* 0x0000001d0400788c */ /* 0x000fd2000bf05270 */
[----:B------:R-:W-:Y:S05]  /*0d60*/  BRA.U !UP0, `(.L_x_32952) ;  /* 0x0000000108807547 */ /* 0x000fea000b800000 */
[----:B------:R-:W-:-:S09]  /*0d70*/  UISETP.NE.AND UP0, UPT, UR4, 0x2c, UPT ;  /* 0x0000002c0400788c */ /* 0x000fd2000bf05270 */
[----:B------:R-:W-:Y:S05]  /*0d80*/  BRA.U !UP0, `(.L_x_32953) ;  /* 0x0000000108487547 */ /* 0x000fea000b800000 */
.L_x_32931:
        /* <DEDUP_REMOVED lines=16> */
.L_x_32954:
[----:B------:R-:W-:Y:S01]  /*0e90*/  CS2R R28, SRZ ;  /* 0x00000000001c7805 */ /* 0x000fe2000001ff00 */
[----:B------:R-:W-:Y:S06]  /*0ea0*/  BRA `(.L_x_32932) ;  /* 0x0000000000447947 */ /* 0x000fec0003800000 */
.L_x_32953:
        /* <DEDUP_REMOVED lines=12> */
.L_x_32952:
[----:B------:R-:W2:Y:S02]  /*0f70*/  LDG.E.64 R28, desc[UR36][R2.64] ;  /* 0x00000024021c7981 */ /* 0x000ea4000c1e1b00 */
[----:B--2---:R-:W0:Y:S01]  /*0f80*/  I2F.F64.U64 R28, R28 ;  /* 0x0000001c001c7312 */ /* 0x004e220000301800 */
[----:B------:R-:W-:Y:S05]  /*0f90*/  BRA `(.L_x_32932) ;  /* 0x0000000000087947 */ /* 0x000fea0003800000 */
.L_x_32951:
[----:B------:R-:W2:Y:S02]  /*0fa0*/  LDG.E R2, desc[UR36][R2.64] ;  /* 0x0000002402027981 */ /* 0x000ea4000c1e1900 */
[----:B--2---:R0:W1:Y:S02]  /*0fb0*/  I2F.F64.U32 R28, R2 ;  /* 0x00000002001c7312 */ /* 0x0040640000201800 */
.L_x_32932:
[----:B------:R-:W-:Y:S05]  /*0fc0*/  BSYNC.RECONVERGENT B6 ;  /* 0x0000000000067941 */ /* 0x000fea0003800200 */
.L_x_32926:
[----:B01-3--:R-:W-:-:S07]  /*0fd0*/  VIADD R2, R23, 0x80 ;  /* 0x0000008017027836 */ /* 0x00bfce0000000000 */
.L_x_32925:
[----:B------:R-:W-:Y:S05]  /*0fe0*/  BSYNC.RECONVERGENT B7 ;  /* 0x0000000000077941 */ /* 0x000fea0003800200 */
.L_x_32924:
        /* <DEDUP_REMOVED lines=25> */
.L_x_32961:
[----:B------:R-:W3:Y:S02]  /*1180*/  LDG.E.U8 R4, desc[UR36][R4.64] ;  /* 0x0000002404047981 */ /* 0x000ee4000c1e1100 */
[----:B---3--:R0:W1:Y:S01]  /*1190*/  I2F.F64.U16 R24, R4 ;  /* 0x0000000400187312 */ /* 0x0080620000101800 */
[----:B------:R-:W-:Y:S05]  /*11a0*/  BRA `(.L_x_32963) ;  /* 0x0000000c00647947 */ /* 0x000fea0003800000 */
.L_x_32960:
        /* <DEDUP_REMOVED lines=9> */
.L_x_32965:
[----:B------:R-:W3:Y:S02]  /*1240*/  LDG.E R4, desc[UR36][R4.64] ;  /* 0x0000002404047981 */ /* 0x000ee4000c1e1900 */
[----:B---3--:R0:W1:Y:S01]  /*1250*/  I2F.F64 R24, R4 ;  /* 0x0000000400187312 */ /* 0x0080620000201c00 */
[----:B------:R-:W-:Y:S05]  /*1260*/  BRA `(.L_x_32963) ;  /* 0x0000000c00347947 */ /* 0x000fea0003800000 */
.L_x_32964:
[----:B------:R-:W3:Y:S02]  /*1270*/  LDG.E.U16 R4, desc[UR36][R4.64] ;  /* 0x0000002404047981 */ /* 0x000ee4000c1e1500 */
[----:B---3--:R0:W1:Y:S01]  /*1280*/  I2F.F64.S16 R24, R4 ;  /* 0x0000000400187312 */ /* 0x0080620000101c00 */
[----:B------:R-:W-:Y:S05]  /*1290*/  BRA `(.L_x_32963) ;  /* 0x0000000c00287947 */ /* 0x000fea0003800000 */
.L_x_32959:
        /* <DEDUP_REMOVED lines=10> */
.L_x_32967:
[----:B------:R-:W3:Y:S02]  /*1340*/  LDG.E.U16 R0, desc[UR36][R4.64] ;  /* 0x0000002404007981 */ /* 0x000ee4000c1e1500 */
[----:B---3--:R-:W-:-:S05]  /*1350*/  HADD2.F32 R0, -RZ, R0.H0_H0 ;  /* 0x20000000ff007230 */ /* 0x008fca0000004100 */
[----:B------:R-:W-:-:S04]  /*1360*/  FMUL.FTZ R0, R0, 1 ;  /* 0x3f80000000007820 */ /* 0x000fc80000410000 */
[----:B------:R0:W1:Y:S01]  /*1370*/  F2F.F64.F32 R24, R0 ;  /* 0x0000000000187310 */ /* 0x0000620000201800 */
[----:B------:R-:W-:Y:S05]  /*1380*/  BRA `(.L_x_32963) ;  /* 0x0000000800ec7947 */ /* 0x000fea0003800000 */
.L_x_32966:
        /* <DEDUP_REMOVED lines=10> */
.L_x_32969:
[----:B------:R-:W3:Y:S02]  /*1430*/  LDG.E.U16 R4, desc[UR36][R4.64] ;  /* 0x0000002404047981 */ /* 0x000ee4000c1e1500 */
[----:B---3--:R-:W-:-:S05]  /*1440*/  HADD2.F32 R0, -RZ, R4.H0_H0 ;  /* 0x20000004ff007230 */ /* 0x008fca0000004100 */
[----:B------:R-:W-:-:S04]  /*1450*/  FMUL.FTZ R0, R0, 1 ;  /* 0x3f80000000007820 */ /* 0x000fc80000410000 */
[----:B------:R0:W1:Y:S01]  /*1460*/  F2F.F64.F32 R24, R0 ;  /* 0x0000000000187310 */ /* 0x0000620000201800 */
[----:B------:R-:W-:Y:S05]  /*1470*/  BRA `(.L_x_32963) ;  /* 0x0000000800b07947 */ /* 0x000fea0003800000 */
.L_x_32968:
[----:B------:R0:W5:Y:S01]  /*1480*/  LDG.E.64 R24, desc[UR36][R4.64] ;  /* 0x0000002404187981 */ /* 0x000162000c1e1b00 */
[----:B------:R-:W-:Y:S05]  /*1490*/  BRA `(.L_x_32963) ;  /* 0x0000000800a87947 */ /* 0x000fea0003800000 */
.L_x_32958:
        /* <DEDUP_REMOVED lines=13> */
.L_x_32972:
[----:B------:R0:W5:Y:S01]  /*1570*/  LDG.E.64 R24, desc[UR36][R4.64] ;  /* 0x0000002404187981 */ /* 0x000162000c1e1b00 */
[----:B------:R-:W-:Y:S05]  /*1580*/  BRA `(.L_x_32963) ;  /* 0x00000008006c7947 */ /* 0x000fea0003800000 */
.L_x_32971:
        /* <DEDUP_REMOVED lines=27> */
.L_x_32974:
        /* <DEDUP_REMOVED lines=15> */
.L_x_32973:
[----:B------:R-:W3:Y:S02]  /*1830*/  LDG.E.U16 R0, desc[UR36][R4.64] ;  /* 0x0000002404007981 */ /* 0x000ee4000c1e1500 */
[----:B---3--:R-:W-:-:S04]  /*1840*/  IMAD.U32 R0, R0, 0x10000, RZ ;  /* 0x0001000000007824 */ /* 0x008fc800078e00ff */
[----:B------:R-:W-:-:S04]  /*1850*/  FMUL.FTZ R0, R0, 1 ;  /* 0x3f80000000007820 */ /* 0x000fc80000410000 */
[----:B------:R0:W1:Y:S01]  /*1860*/  F2F.F64.F32 R24, R0 ;  /* 0x0000000000187310 */ /* 0x0000620000201800 */
[----:B------:R-:W-:Y:S05]  /*1870*/  BRA `(.L_x_32963) ;  /* 0x0000000400b07947 */ /* 0x000fea0003800000 */
.L_x_32970:
        /* <DEDUP_REMOVED lines=11> */
.L_x_32977:
        /* <DEDUP_REMOVED lines=21> */
.L_x_32979:
[----:B------:R-:W-:Y:S05]  /*1a80*/  BSYNC.RECONVERGENT B0 ;  /* 0x0000000000007941 */ /* 0x000fea0003800200 */
.L_x_32978:
[----:B------:R-:W-:Y:S01]  /*1a90*/  IMAD.SHL.U32 R0, R0, 0x100000, RZ ;  /* 0x0010000000007824 */ /* 0x000fe200078e00ff */
[----:B------:R-:W-:-:S04]  /*1aa0*/  LEA R3, R3, 0x3b800000, 0x17 ;  /* 0x3b80000003037811 */ /* 0x000fc800078eb8ff */
[----:B------:R-:W-:-:S05]  /*1ab0*/  LOP3.LUT R0, R3, R0, R7, 0xfe, !PT ;  /* 0x0000000003007212 */ /* 0x000fca00078efe07 */
[----:B------:R-:W-:-:S04]  /*1ac0*/  FMUL.FTZ R0, R0, 1 ;  /* 0x3f80000000007820 */ /* 0x000fc80000410000 */
[----:B------:R0:W1:Y:S01]  /*1ad0*/  F2F.F64.F32 R24, R0 ;  /* 0x0000000000187310 */ /* 0x0000620000201800 */
[----:B------:R-:W-:Y:S05]  /*1ae0*/  BRA `(.L_x_32963) ;  /* 0x0000000400147947 */ /* 0x000fea0003800000 */
.L_x_32976:
        /* <DEDUP_REMOVED lines=21> */
.L_x_32981:
[----:B------:R-:W-:Y:S05]  /*1c40*/  BSYNC.RECONVERGENT B0 ;  /* 0x0000000000007941 */ /* 0x000fea0003800200 */
.L_x_32980:
[----:B------:R-:W-:Y:S01]  /*1c50*/  IMAD.SHL.U32 R0, R0, 0x200000, RZ ;  /* 0x0020000000007824 */ /* 0x000fe200078e00ff */
[----:B------:R-:W-:-:S04]  /*1c60*/  LEA R3, R3, 0x37800000, 0x17 ;  /* 0x3780000003037811 */ /* 0x000fc800078eb8ff */
[----:B------:R-:W-:-:S05]  /*1c70*/  LOP3.LUT R0, R3, R0, R7, 0xfe, !PT ;  /* 0x0000000003007212 */ /* 0x000fca00078efe07 */
[----:B------:R-:W-:-:S04]  /*1c80*/  FMUL.FTZ R0, R0, 1 ;  /* 0x3f80000000007820 */ /* 0x000fc80000410000 */
[----:B------:R0:W1:Y:S01]  /*1c90*/  F2F.F64.F32 R24, R0 ;  /* 0x0000000000187310 */ /* 0x0000620000201800 */
[----:B------:R-:W-:Y:S05]  /*1ca0*/  BRA `(.L_x_32963) ;  /* 0x0000000000a47947 */ /* 0x000fea0003800000 */
.L_x_32975:
        /* <DEDUP_REMOVED lines=18> */
.L_x_32962:
        /* <DEDUP_REMOVED lines=16> */
.L_x_32984:
[----:B------:R-:W-:Y:S01]  /*1ed0*/  CS2R R24, SRZ ;  /* 0x0000000000187805 */ /* 0x000fe2000001ff00 */
[----:B------:R-:W-:Y:S06]  /*1ee0*/  BRA `(.L_x_32963) ;  /* 0x0000000000147947 */ /* 0x000fec0003800000 */
.L_x_32983:
[----:B------:R-:W3:Y:S02]  /*1ef0*/  LDG.E.64 R24, desc[UR36][R4.64] ;  /* 0x0000002404187981 */ /* 0x000ee4000c1e1b00 */
[----:B---3--:R-:W0:Y:S01]  /*1f00*/  I2F.F64.U64 R24, R24 ;  /* 0x0000001800187312 */ /* 0x008e220000301800 */
[----:B------:R-:W-:Y:S05]  /*1f10*/  BRA `(.L_x_32963) ;  /* 0x0000000000087947 */ /* 0x000fea0003800000 */
.L_x_32982:
[----:B------:R-:W3:Y:S02]  /*1f20*/  LDG.E R4, desc[UR36][R4.64] ;  /* 0x0000002404047981 */ /* 0x000ee4000c1e1900 */
[----:B---3--:R0:W1:Y:S02]  /*1f30*/  I2F.F64.U32 R24, R4 ;  /* 0x0000000400187312 */ /* 0x0080640000201800 */
.L_x_32963:
[----:B------:R-:W-:Y:S05]  /*1f40*/  BSYNC.RECONVERGENT B6 ;  /* 0x0000000000067941 */ /* 0x000fea0003800200 */
.L_x_32957:
[----:B------:R-:W-:-:S07]  /*1f50*/  VIADD R2, R2, 0x80 ;  /* 0x0000008002027836 */ /* 0x000fce0000000000 */
.L_x_32956:
[----:B------:R-:W-:Y:S05]  /*1f60*/  BSYNC.RECONVERGENT B7 ;  /* 0x0000000000077941 */ /* 0x000fea0003800200 */
.L_x_32955:
        /* <DEDUP_REMOVED lines=25> */
.L_x_32991:
[----:B------:R-:W2:Y:S02]  /*2100*/  LDG.E.U8 R4, desc[UR36][R4.64] ;  /* 0x0000002404047981 */ /* 0x000ea4000c1e1100 */
[----:B--2---:R0:W1:Y:S01]  /*2110*/  I2F.F64.U16 R16, R4 ;  /* 0x0000000400107312 */ /* 0x0040620000101800 */
[----:B------:R-:W-:Y:S05]  /*2120*/  BRA `(.L_x_32993) ;  /* 0x0000000c00647947 */ /* 0x000fea0003800000 */
.L_x_32990:
        /* <DEDUP_REMOVED lines=9> */
.L_x_32995:
[----:B------:R-:W2:Y:S02]  /*21c0*/  LDG.E R4, desc[UR36][R4.64] ;  /* 0x0000002404047981 */ /* 0x000ea4000c1e1900 */
[----:B--2---:R1:W2:Y:S01]  /*21d0*/  I2F.F64 R16, R4 ;  /* 0x0000000400107312 */ /* 0x0042a20000201c00 */
[----:B------:R-:W-:Y:S05]  /*21e0*/  BRA `(.L_x_32993) ;  /* 0x0000000c00347947 */ /* 0x000fea0003800000 */
.L_x_32994:
[----:B------:R-:W2:Y:S02]  /*21f0*/  LDG.E.U16 R4, desc[UR36][R4.64] ;  /* 0x0000002404047981 */ /* 0x000ea4000c1e1500 */
[----:B--2---:R0:W1:Y:S01]  /*2200*/  I2F.F64.S16 R16, R4 ;  /* 0x0000000400107312 */ /* 0x0040620000101c00 */
[----:B------:R-:W-:Y:S05]  /*2210*/  BRA `(.L_x_32993) ;  /* 0x0000000c00287947 */ /* 0x000fea0003800000 */
.L_x_32989:
        /* <DEDUP_REMOVED lines=10> */
.L_x_32997:
[----:B------:R-:W2:Y:S02]  /*22c0*/  LDG.E.U16 R0, desc[UR36][R4.64] ;  /* 0x0000002404007981 */ /* 0x000ea4000c1e1500 */
[----:B--2---:R-:W-:-:S05]  /*22d0*/  HADD2.F32 R0, -RZ, R0.H0_H0 ;  /* 0x20000000ff007230 */ /* 0x004fca0000004100 */
[----:B------:R-:W-:-:S04]  /*22e0*/  FMUL.FTZ R0, R0, 1 ;  /* 0x3f80000000007820 */ /* 0x000fc80000410000 */
[----:B------:R0:W1:Y:S01]  /*22f0*/  F2F.F64.F32 R16, R0 ;  /* 0x0000000000107310 */ /* 0x0000620000201800 */
[----:B------:R-:W-:Y:S05]  /*2300*/  BRA `(.L_x_32993) ;  /* 0x0000000800ec7947 */ /* 0x000fea0003800000 */
.L_x_32996:
        /* <DEDUP_REMOVED lines=10> */
.L_x_32999:
[----:B------:R-:W2:Y:S02]  /*23b0*/  LDG.E.U16 R4, desc[UR36][R4.64] ;  /* 0x0000002404047981 */ /* 0x000ea4000c1e1500 */
[----:B--2---:R-:W-:-:S05]  /*23c0*/  HADD2.F32 R0, -RZ, R4.H0_H0 ;  /* 0x20000004ff007230 */ /* 0x004fca0000004100 */
[----:B------:R-:W-:-:S04]  /*23d0*/  FMUL.FTZ R0, R0, 1 ;  /* 0x3f80000000007820 */ /* 0x000fc80000410000 */
[----:B------:R0:W1:Y:S01]  /*23e0*/  F2F.F64.F32 R16, R0 ;  /* 0x0000000000107310 */ /* 0x0000620000201800 */
[----:B------:R-:W-:Y:S05]  /*23f0*/  BRA `(.L_x_32993) ;  /* 0x0000000800b07947 */ /* 0x000fea0003800000 */
.L_x_32998:
[----:B------:R0:W5:Y:S01]  /*2400*/  LDG.E.64 R16, desc[UR36][R4.64] ;  /* 0x0000002404107981 */ /* 0x000162000c1e1b00 */
[----:B------:R-:W-:Y:S05]  /*2410*/  BRA `(.L_x_32993) ;  /* 0x0000000800a87947 */ /* 0x000fea0003800000 */
.L_x_32988:
        /* <DEDUP_REMOVED lines=13> */
.L_x_33002:
[----:B------:R0:W5:Y:S01]  /*24f0*/  LDG.E.64 R16, desc[UR36][R4.64] ;  /* 0x0000002404107981 */ /* 0x000162000c1e1b00 */
[----:B------:R-:W-:Y:S05]  /*2500*/  BRA `(.L_x_32993) ;  /* 0x00000008006c7947 */ /* 0x000fea0003800000 */
.L_x_33001:
        /* <DEDUP_REMOVED lines=27> */
.L_x_33004:
        /* <DEDUP_REMOVED lines=15> */
.L_x_33003:
[----:B------:R-:W2:Y:S02]  /*27b0*/  LDG.E.U16 R0, desc[UR36][R4.64] ;  /* 0x0000002404007981 */ /* 0x000ea4000c1e1500 */
[----:B--2---:R-:W-:-:S04]  /*27c0*/  IMAD.U32 R0, R0, 0x10000, RZ ;  /* 0x0001000000007824 */ /* 0x004fc800078e00ff */
[----:B------:R-:W-:-:S04]  /*27d0*/  FMUL.FTZ R0, R0, 1 ;  /* 0x3f80000000007820 */ /* 0x000fc80000410000 */
[----:B------:R0:W1:Y:S01]  /*27e0*/  F2F.F64.F32 R16, R0 ;  /* 0x0000000000107310 */ /* 0x0000620000201800 */
[----:B------:R-:W-:Y:S05]  /*27f0*/  BRA `(.L_x_32993) ;  /* 0x0000000400b07947 */ /* 0x000fea0003800000 */
.L_x_33000:
        /* <DEDUP_REMOVED lines=11> */
.L_x_33007:
        /* <DEDUP_REMOVED lines=21> */
.L_x_33009:
[----:B------:R-:W-:Y:S05]  /*2a00*/  BSYNC.RECONVERGENT B0 ;  /* 0x0000000000007941 */ /* 0x000fea0003800200 */
.L_x_33008:
[----:B------:R-:W-:Y:S01]  /*2a10*/  IMAD.SHL.U32 R0, R0, 0x100000, RZ ;  /* 0x0010000000007824 */ /* 0x000fe200078e00ff */
[----:B------:R-:W-:-:S04]  /*2a20*/  LEA R3, R3, 0x3b800000, 0x17 ;  /* 0x3b80000003037811 */ /* 0x000fc800078eb8ff */
[----:B------:R-:W-:-:S05]  /*2a30*/  LOP3.LUT R0, R3, R0, R7, 0xfe, !PT ;  /* 0x0000000003007212 */ /* 0x000fca00078efe07 */
[----:B------:R-:W-:-:S04]  /*2a40*/  FMUL.FTZ R0, R0, 1 ;  /* 0x3f80000000007820 */ /* 0x000fc80000410000 */
[----:B------:R0:W1:Y:S01]  /*2a50*/  F2F.F64.F32 R16, R0 ;  /* 0x0000000000107310 */ /* 0x0000620000201800 */
[----:B------:R-:W-:Y:S05]  /*2a60*/  BRA `(.L_x_32993) ;  /* 0x0000000400147947 */ /* 0x000fea0003800000 */
.L_x_33006:
        /* <DEDUP_REMOVED lines=21> */
.L_x_33011:
[----:B------:R-:W-:Y:S05]  /*2bc0*/  BSYNC.RECONVERGENT B0 ;  /* 0x0000000000007941 */ /* 0x000fea0003800200 */
.L_x_33010:
[----:B------:R-:W-:Y:S01]  /*2bd0*/  IMAD.SHL.U32 R0, R0, 0x200000, RZ ;  /* 0x0020000000007824 */ /* 0x000fe200078e00ff */
[----:B------:R-:W-:-:S04]  /*2be0*/  LEA R3, R3, 0x37800000, 0x17 ;  /* 0x3780000003037811 */ /* 0x000fc800078eb8ff */
[----:B------:R-:W-:-:S05]  /*2bf0*/  LOP3.LUT R0, R3, R0, R7, 0xfe, !PT ;  /* 0x0000000003007212 */ /* 0x000fca00078efe07 */
[----:B------:R-:W-:-:S04]  /*2c00*/  FMUL.FTZ R0, R0, 1 ;  /* 0x3f80000000007820 */ /* 0x000fc80000410000 */
[----:B------:R0:W1:Y:S01]  /*2c10*/  F2F.F64.F32 R16, R0 ;  /* 0x0000000000107310 */ /* 0x0000620000201800 */
[----:B------:R-:W-:Y:S05]  /*2c20*/  BRA `(.L_x_32993) ;  /* 0x0000000000a47947 */ /* 0x000fea0003800000 */
.L_x_33005:
        /* <DEDUP_REMOVED lines=18> */
.L_x_32992:
        /* <DEDUP_REMOVED lines=16> */
.L_x_33014:
[----:B------:R-:W-:Y:S01]  /*2e50*/  CS2R R16, SRZ ;  /* 0x0000000000107805 */ /* 0x000fe2000001ff00 */
[----:B------:R-:W-:Y:S06]  /*2e60*/  BRA `(.L_x_32993) ;  /* 0x0000000000147947 */ /* 0x000fec0003800000 */
.L_x_33013:
[----:B------:R-:W2:Y:S02]  /*2e70*/  LDG.E.64 R16, desc[UR36][R4.64] ;  /* 0x0000002404107981 */ /* 0x000ea4000c1e1b00 */
[----:B--2---:R-:W0:Y:S01]  /*2e80*/  I2F.F64.U64 R16, R16 ;  /* 0x0000001000107312 */ /* 0x004e220000301800 */
[----:B------:R-:W-:Y:S05]  /*2e90*/  BRA `(.L_x_32993) ;  /* 0x0000000000087947 */ /* 0x000fea0003800000 */
.L_x_33012:
[----:B------:R-:W2:Y:S02]  /*2ea0*/  LDG.E R4, desc[UR36][R4.64] ;  /* 0x0000002404047981 */ /* 0x000ea4000c1e1900 */
[----:B--2---:R0:W1:Y:S02]  /*2eb0*/  I2F.F64.U32 R16, R4 ;  /* 0x0000000400107312 */ /* 0x0040640000201800 */
.L_x_32993:
[----:B------:R-:W-:Y:S05]  /*2ec0*/  BSYNC.RECONVERGENT B6 ;  /* 0x0000000000067941 */ /* 0x000fea0003800200 */
.L_x_32987:
[----:B------:R-:W-:-:S07]  /*2ed0*/  VIADD R2, R2, 0x80 ;  /* 0x0000008002027836 */ /* 0x000fce0000000000 */
.L_x_32986:
[----:B------:R-:W-:Y:S05]  /*2ee0*/  BSYNC.RECONVERGENT B7 ;  /* 0x0000000000077941 */ /* 0x000fea0003800200 */
.L_x_32985:
        /* <DEDUP_REMOVED lines=24> */
.L_x_33020:
[----:B------:R-:W2:Y:S02]  /*3070*/  LDG.E.U8 R2, desc[UR36][R2.64] ;  /* 0x0000002402027981 */ /* 0x000ea4000c1e1100 */
[----:B--2---:R0:W1:Y:S01]  /*3080*/  I2F.F64.U16 R26, R2 ;  /* 0x00000002001a7312 */ /* 0x0040620000101800 */
[----:B------:R-:W-:Y:S05]  /*3090*/  BRA `(.L_x_33016) ;  /* 0x0000000c00547947 */ /* 0x000fea0003800000 */
.L_x_33019:
        /* <DEDUP_REMOVED lines=9> */
.L_x_33023:
[----:B------:R-:W2:Y:S02]  /*3130*/  LDG.E R2, desc[UR36][R2.64] ;  /* 0x0000002402027981 */ /* 0x000ea4000c1e1900 */
[----:B--2---:R0:W1:Y:S01]  /*3140*/  I2F.F64 R26, R2 ;  /* 0x00000002001a7312 */ /* 0x0040620000201c00 */
[----:B------:R-:W-:Y:S05]  /*3150*/  BRA `(.L_x_33016) ;  /* 0x0000000c00247947 */ /* 0x000fea0003800000 */
.L_x_33022:
[----:B------:R-:W2:Y:S02]  /*3160*/  LDG.E.U16 R2, desc[UR36][R2.64] ;  /* 0x0000002402027981 */ /* 0x000ea4000c1e1500 */
[----:B--2---:R0:W1:Y:S01]  /*3170*/  I2F.F64.S16 R26, R2 ;  /* 0x00000002001a7312 */ /* 0x0040620000101c00 */
[----:B------:R-:W-:Y:S05]  /*3180*/  BRA `(.L_x_33016) ;  /* 0x0000000c00187947 */ /* 0x000fea0003800000 */
.L_x_33018:
        /* <DEDUP_REMOVED lines=10> */
.L_x_33025:
[----:B------:R-:W2:Y:S02]  /*3230*/  LDG.E.U16 R0, desc[UR36][R2.64] ;  /* 0x0000002402007981 */ /* 0x000ea4000c1e1500 */
[----:B--2---:R-:W-:-:S05]  /*3240*/  HADD2.F32 R0, -RZ, R0.H0_H0 ;  /* 0x20000000ff007230 */ /* 0x004fca0000004100 */
[----:B------:R-:W-:-:S04]  /*3250*/  FMUL.FTZ R0, R0, 1 ;  /* 0x3f80000000007820 */ /* 0x000fc80000410000 */
[----:B------:R0:W1:Y:S01]  /*3260*/  F2F.F64.F32 R26, R0 ;  /* 0x00000000001a7310 */ /* 0x0000620000201800 */
[----:B------:R-:W-:Y:S05]  /*3270*/  BRA `(.L_x_33016) ;  /* 0x0000000800dc7947 */ /* 0x000fea0003800000 */
.L_x_33024:
        /* <DEDUP_REMOVED lines=10> */
.L_x_33027:
[----:B------:R-:W2:Y:S02]  /*3320*/  LDG.E.U16 R2, desc[UR36][R2.64] ;  /* 0x0000002402027981 */ /* 0x000ea4000c1e1500 */
[----:B--2---:R-:W-:-:S05]  /*3330*/  HADD2.F32 R0, -RZ, R2.H0_H0 ;  /* 0x20000002ff007230 */ /* 0x004fca0000004100 */
[----:B------:R-:W-:-:S04]  /*3340*/  FMUL.FTZ R0, R0, 1 ;  /* 0x3f80000000007820 */ /* 0x000fc80000410000 */
[----:B------:R0:W1:Y:S01]  /*3350*/  F2F.F64.F32 R26, R0 ;  /* 0x00000000001a7310 */ /* 0x0000620000201800 */
[----:B------:R-:W-:Y:S05]  /*3360*/  BRA `(.L_x_33016) ;  /* 0x0000000800a07947 */ /* 0x000fea0003800000 */
.L_x_33026:
[----:B------:R0:W5:Y:S01]  /*3370*/  LDG.E.64 R26, desc[UR36][R2.64] ;  /* 0x00000024021a7981 */ /* 0x000162000c1e1b00 */
[----:B------:R-:W-:Y:S05]  /*3380*/  BRA `(.L_x_33016) ;  /* 0x0000000800987947 */ /* 0x000fea0003800000 */
.L_x_33017:
        /* <DEDUP_REMOVED lines=13> */
.L_x_33030:
[----:B------:R0:W5:Y:S01]  /*3460*/  LDG.E.64 R26, desc[UR36][R2.64] ;  /* 0x00000024021a7981 */ /* 0x000162000c1e1b00 */
[----:B------:R-:W-:Y:S05]  /*3470*/  BRA `(.L_x_33016) ;  /* 0x00000008005c7947 */ /* 0x000fea0003800000 */
.L_x_33029:
        /* <DEDUP_REMOVED lines=27> */
.L_x_33032:
        /* <DEDUP_REMOVED lines=14> */
.L_x_33031:
[----:B------:R-:W2:Y:S02]  /*3710*/  LDG.E.U16 R0, desc[UR36][R2.64] ;  /* 0x0000002402007981 */ /* 0x000ea4000c1e1500 */
[----:B--2---:R-:W-:-:S04]  /*3720*/  IMAD.U32 R0, R0, 0x10000, RZ ;  /* 0x0001000000007824 */ /* 0x004fc800078e00ff */
[----:B------:R-:W-:-:S04]  /*3730*/  FMUL.FTZ R0, R0, 1 ;  /* 0x3f80000000007820 */ /* 0x000fc80000410000 */
[----:B------:R0:W1:Y:S01]  /*3740*/  F2F.F64.F32 R26, R0 ;  /* 0x00000000001a7310 */ /* 0x0000620000201800 */
[----:B------:R-:W-:Y:S05]  /*3750*/  BRA `(.L_x_33016) ;  /* 0x0000000400a47947 */ /* 0x000fea0003800000 */
.L_x_33028:
        /* <DEDUP_REMOVED lines=11> */
.L_x_33035:
        /* <DEDUP_REMOVED lines=20> */
.L_x_33037:
[----:B------:R-:W-:Y:S05]  /*3950*/  BSYNC.RECONVERGENT B0 ;  /* 0x0000000000007941 */ /* 0x000fea0003800200 */
.L_x_33036:
[----:B------:R-:W-:Y:S01]  /*3960*/  IMAD.SHL.U32 R0, R0, 0x100000, RZ ;  /* 0x0010000000007824 */ /* 0x000fe200078e00ff */
[----:B------:R-:W-:-:S04]  /*3970*/  LEA R2, R2, 0x3b800000, 0x17 ;  /* 0x3b80000002027811 */ /* 0x000fc800078eb8ff */
[----:B------:R-:W-:-:S05]  /*3980*/  LOP3.LUT R0, R2, R0, R7, 0xfe, !PT ;  /* 0x0000000002007212 */ /* 0x000fca00078efe07 */
[----:B------:R-:W-:-:S04]  /*3990*/  FMUL.FTZ R0, R0, 1 ;  /* 0x3f80000000007820 */ /* 0x000fc80000410000 */
[----:B------:R0:W1:Y:S01]  /*39a0*/  F2F.F64.F32 R26, R0 ;  /* 0x00000000001a7310 */ /* 0x0000620000201800 */
[----:B------:R-:W-:Y:S05]  /*39b0*/  BRA `(.L_x_33016) ;  /* 0x00000004000c7947 */ /* 0x000fea0003800000 */
.L_x_33034:
        /* <DEDUP_REMOVED lines=20> */
.L_x_33039:
[----:B------:R-:W-:Y:S05]  /*3b00*/  BSYNC.RECONVERGENT B0 ;  /* 0x0000000000007941 */ /* 0x000fea0003800200 */
.L_x_33038:
[----:B------:R-:W-:Y:S01]  /*3b10*/  IMAD.SHL.U32 R0, R0, 0x200000, RZ ;  /* 0x0020000000007824 */ /* 0x000fe200078e00ff */
[----:B------:R-:W-:-:S04]  /*3b20*/  LEA R2, R2, 0x37800000, 0x17 ;  /* 0x3780000002027811 */ /* 0x000fc800078eb8ff */
[----:B------:R-:W-:-:S05]  /*3b30*/  LOP3.LUT R0, R2, R0, R7, 0xfe, !PT ;  /* 0x0000000002007212 */ /* 0x000fca00078efe07 */
[----:B------:R-:W-:-:S04]  /*3b40*/  FMUL.FTZ R0, R0, 1 ;  /* 0x3f80000000007820 */ /* 0x000fc80000410000 */
[----:B------:R0:W1:Y:S01]  /*3b50*/  F2F.F64.F32 R26, R0 ;  /* 0x00000000001a7310 */ /* 0x0000620000201800 */
[----:B------:R-:W-:Y:S05]  /*3b60*/  BRA `(.L_x_33016) ;  /* 0x0000000000a07947 */ /* 0x000fea0003800000 */
.L_x_33033:
        /* <DEDUP_REMOVED lines=18> */
.L_x_33021:
        /* <DEDUP_REMOVED lines=16> */
.L_x_33042:
[----:B------:R-:W-:Y:S05]  /*3d90*/  BRA `(.L_x_33016) ;  /* 0x0000000000147947 */ /* 0x000fea0003800000 */
.L_x_33041:
[----:B------:R-:W2:Y:S02]  /*3da0*/  LDG.E.64 R26, desc[UR36][R2.64] ;  /* 0x00000024021a7981 */ /* 0x000ea4000c1e1b00 */
[----:B--2---:R-:W0:Y:S01]  /*3db0*/  I2F.F64.U64 R26, R26 ;  /* 0x0000001a001a7312 */ /* 0x004e220000301800 */
[----:B------:R-:W-:Y:S05]  /*3dc0*/  BRA `(.L_x_33016) ;  /* 0x0000000000087947 */ /* 0x000fea0003800000 */
.L_x_33040:
[----:B------:R-:W2:Y:S02]  /*3dd0*/  LDG.E R2, desc[UR36][R2.64] ;  /* 0x0000002402027981 */ /* 0x000ea4000c1e1900 */
[----:B--2---:R0:W1:Y:S02]  /*3de0*/  I2F.F64.U32 R26, R2 ;  /* 0x00000002001a7312 */ /* 0x0040640000201800 */
.L_x_33016:
[----:B------:R-:W-:Y:S05]  /*3df0*/  BSYNC.RECONVERGENT B6 ;  /* 0x0000000000067941 */ /* 0x000fea0003800200 */
.L_x_33015:
        /* <DEDUP_REMOVED lines=10> */
[----:B------:R-:W-:Y:S01]  /*3ea0*/  IMAD.MOV.U32 R6, RZ, RZ, 0x652b82fe ;  /* 0x652b82feff067424 */ /* 0x000fe200078e00ff */
[----:B------:R-:W-:Y:S01]  /*3eb0*/  UMOV UR4, 0xfefa39ef ;  /* 0xfefa39ef00047882 */ /* 0x000fe20000000000 */
[----:B------:R-:W-:Y:S01]  /*3ec0*/  IMAD.MOV.U32 R7, RZ, RZ, 0x3ff71547 ;  /* 0x3ff71547ff077424 */ /* 0x000fe200078e00ff */
[----:B------:R-:W-:Y:S01]  /*3ed0*/  UMOV UR5, 0x3fe62e42 ;  /* 0x3fe62e4200057882 */ /* 0x000fe20000000000 */
[----:B--2-45:R-:W-:-:S04]  /*3ee0*/  FSETP.GEU.FTZ.AND P4, PT, |R29|, 4.1917929649353027344, PT ;  /* 0x4086232b1d00780b */ /* 0x034fc80003f9e200 */
        /* <DEDUP_REMOVED lines=41> */
[C---:B------:R-:W-:Y:S02]  /*4180*/  DSETP.GEU.AND P5, PT, R28.reuse, RZ, PT ;  /* 0x000000ff1c00722a */ /* 0x040fe40003fae000 */
[----:B------:R-:W-:-:S10]  /*4190*/  DADD R28, R28, +INF ;  /* 0x7ff000001c1c7429 */ /* 0x000fd40000000000 */
[----:B------:R-:W-:Y:S02]  /*41a0*/  @!P4 LEA.HI R0, R6, R6, RZ, 0x1 ;  /* 0x000000060600c211 */ /* 0x000fe400078f08ff */
[----:B------:R-:W-:Y:S02]  /*41b0*/  FSEL R4, R28, RZ, P5 ;  /* 0x000000ff1c047208 */ /* 0x000fe40002800000 */
[----:B------:R-:W-:Y:S02]  /*41c0*/  @!P4 SHF.R.S32.HI R3, RZ, 0x1, R0 ;  /* 0x00000001ff03c819 */ /* 0x000fe40000011400 */
[----:B------:R-:W-:-:S03]  /*41d0*/  FSEL R5, R29, RZ, P5 ;  /* 0x000000ff1d057208 */ /* 0x000fc60002800000 */
[----:B------:R-:W-:Y:S02]  /*41e0*/  @!P4 IMAD.IADD R6, R6, 0x1, -R3 ;  /* 0x000000010606c824 */ /* 0x000fe400078e0a03 */
[----:B------:R-:W-:-:S03]  /*41f0*/  @!P4 IMAD R9, R3, 0x100000, R9 ;  /* 0x001000000309c824 */ /* 0x000fc600078e0209 */
[----:B------:R-:W-:Y:S01]  /*4200*/  @!P4 LEA R7, R6, 0x3ff00000, 0x14 ;  /* 0x3ff000000607c811 */ /* 0x000fe200078ea0ff */
[----:B------:R-:W-:-:S06]  /*4210*/  @!P4 IMAD.MOV.U32 R6, RZ, RZ, RZ ;  /* 0x000000ffff06c224 */ /* 0x000fcc00078e00ff */
[----:B------:R-:W-:-:S11]  /*4220*/  @!P4 DMUL R4, R8, R6 ;  /* 0x000000060804c228 */ /* 0x000fd60000000000 */
.L_x_33044:
[----:B------:R-:W-:Y:S05]  /*4230*/  BSYNC.RECONVERGENT B0 ;  /* 0x0000000000007941 */ /* 0x000fea0003800200 */
.L_x_33043:
[----:B------:R-:W-:Y:S04]  /*4240*/  BSSY.RECONVERGENT B0, `(.L_x_33045) ;  /* 0x000003b000007945 */ /* 0x000fe80003800200 */
[----:B------:R-:W-:Y:S05]  /*4250*/  @P3 BRA `(.L_x_33046) ;  /* 0x0000000000e43947 */ /* 0x000fea0003800000 */
[----:B------:R-:W-:Y:S01]  /*4260*/  IMAD.MOV.U32 R6, RZ, RZ, 0x652b82fe ;  /* 0x652b82feff067424 */ /* 0x000fe200078e00ff */
[----:B------:R-:W-:Y:S01]  /*4270*/  UMOV UR4, 0xfefa39ef ;  /* 0xfefa39ef00047882 */ /* 0x000fe20000000000 */
[----:B------:R-:W-:Y:S01]  /*4280*/  IMAD.MOV.U32 R7, RZ, RZ, 0x3ff71547 ;  /* 0x3ff71547ff077424 */ /* 0x000fe200078e00ff */
[----:B------:R-:W-:Y:S01]  /*4290*/  UMOV UR5, 0x3fe62e42 ;  /* 0x3fe62e4200057882 */ /* 0x000fe20000000000 */
[----:B---3-5:R-:W-:-:S04]  /*42a0*/  FSETP.GEU.FTZ.AND P3, PT, |R25|, 4.1917929649353027344, PT ;  /* 0x4086232b1900780b */ /* 0x028fc80003f7e200 */
        /* <DEDUP_REMOVED lines=37> */
[----:B--2-4-:R-:W-:Y:S02]  /*4500*/  IMAD R29, R6, 0x100000, R9 ;  /* 0x00100000061d7824 */ /* 0x014fe400078e0209 */
        /* <DEDUP_REMOVED lines=14> */
.L_x_33046:
[----:B------:R-:W-:Y:S05]  /*45f0*/  BSYNC.RECONVERGENT B0 ;  /* 0x0000000000007941 */ /* 0x000fea0003800200 */
.L_x_33045:
[----:B------:R-:W-:Y:S04]  /*4600*/  BSSY.RECONVERGENT B0, `(.L_x_33047) ;  /* 0x000003b000007945 */ /* 0x000fe80003800200 */
[----:B------:R-:W-:Y:S05]  /*4610*/  @P2 BRA `(.L_x_33048) ;  /* 0x0000000000e42947 */ /* 0x000fea0003800000 */
[----:B------:R-:W-:Y:S01]  /*4620*/  IMAD.MOV.U32 R6, RZ, RZ, 0x652b82fe ;  /* 0x652b82feff067424 */ /* 0x000fe200078e00ff */
[----:B------:R-:W-:Y:S01]  /*4630*/  UMOV UR4, 0xfefa39ef ;  /* 0xfefa39ef00047882 */ /* 0x000fe20000000000 */
[----:B------:R-:W-:Y:S01]  /*4640*/  IMAD.MOV.U32 R7, RZ, RZ, 0x3ff71547 ;  /* 0x3ff71547ff077424 */ /* 0x000fe200078e00ff */
[----:B------:R-:W-:Y:S01]  /*4650*/  UMOV UR5, 0x3fe62e42 ;  /* 0x3fe62e4200057882 */ /* 0x000fe20000000000 */
[----:B--2--5:R-:W-:-:S04]  /*4660*/  FSETP.GEU.FTZ.AND P2, PT, |R17|, 4.1917929649353027344, PT ;  /* 0x4086232b1100780b */ /* 0x024fc80003f5e200 */
        /* <DEDUP_REMOVED lines=37> */
[----:B---3--:R-:W-:Y:S02]  /*48c0*/  IMAD R25, R6, 0x100000, R9 ;  /* 0x0010000006197824 */ /* 0x008fe400078e0209 */
        /* <DEDUP_REMOVED lines=14> */
.L_x_33048:
[----:B------:R-:W-:Y:S05]  /*49b0*/  BSYNC.RECONVERGENT B0 ;  /* 0x0000000000007941 */ /* 0x000fea0003800200 */
.L_x_33047:
[----:B------:R-:W-:Y:S04]  /*49c0*/  BSSY.RECONVERGENT B0, `(.L_x_33049) ;  /* 0x000003b000007945 */ /* 0x000fe80003800200 */
[----:B------:R-:W-:Y:S05]  /*49d0*/  @P0 BRA `(.L_x_33050) ;  /* 0x0000000000e40947 */ /* 0x000fea0003800000 */
[----:B------:R-:W-:Y:S01]  /*49e0*/  IMAD.MOV.U32 R6, RZ, RZ, 0x652b82fe ;  /* 0x652b82feff067424 */ /* 0x000fe200078e00ff */
[----:B------:R-:W-:Y:S01]  /*49f0*/  UMOV UR4, 0xfefa39ef ;  /* 0xfefa39ef00047882 */ /* 0x000fe20000000000 */
[----:B------:R-:W-:Y:S01]  /*4a00*/  IMAD.MOV.U32 R7, RZ, RZ, 0x3ff71547 ;  /* 0x3ff71547ff077424 */ /* 0x000fe200078e00ff */
[----:B------:R-:W-:Y:S01]  /*4a10*/  UMOV UR5, 0x3fe62e42 ;  /* 0x3fe62e4200057882 */ /* 0x000fe20000000000 */
[----:B-----5:R-:W-:-:S04]  /*4a20*/  FSETP.GEU.FTZ.AND P0, PT, |R27|, 4.1917929649353027344, PT ;  /* 0x4086232b1b00780b */ /* 0x020fc80003f1e200 */
        /* <DEDUP_REMOVED lines=37> */
[----:B--2---:R-:W-:Y:S02]  /*4c80*/  IMAD R17, R6, 0x100000, R9 ;  /* 0x0010000006117824 */ /* 0x004fe400078e0209 */
        /* <DEDUP_REMOVED lines=14> */
.L_x_33050:
[----:B------:R-:W-:Y:S05]  /*4d70*/  BSYNC.RECONVERGENT B0 ;  /* 0x0000000000007941 */ /* 0x000fea0003800200 */
.L_x_33049:
        /* <DEDUP_REMOVED lines=24> */
.L_x_33056:
[----:B------:R-:W0:Y:S01]  /*4f00*/  F2I.S64.F64.TRUNC R4, R4 ;  /* 0x0000000400047311 */ /* 0x000e22000030d900 */
[----:B------:R-:W-:Y:S02]  /*4f10*/  IMAD.MOV.U32 R23, RZ, RZ, R22 ;  /* 0x000000ffff177224 */ /* 0x000fe400078e0016 */
[----:B0-----:R-:W-:-:S05]  /*4f20*/  IMAD.MOV.U32 R3, RZ, RZ, R4 ;  /* 0x000000ffff037224 */ /* 0x001fca00078e0004 */
[----:B------:R0:W-:Y:S01]  /*4f30*/  STG.E.U8 desc[UR36][R8.64], R3 ;  /* 0x0000000308007986 */ /* 0x0001e2000c101124 */
[----:B------:R-:W-:Y:S05]  /*4f40*/  BRA `(.L_x_33052) ;  /* 0x00000010002c7947 */ /* 0x000fea0003800000 */
.L_x_33055:
        /* <DEDUP_REMOVED lines=10> */
.L_x_33059:
[----:B------:R-:W0:Y:S01]  /*4ff0*/  F2I.F64.TRUNC R5, R4 ;  /* 0x0000000400057311 */ /* 0x000e22000030d100 */
[----:B------:R-:W-:Y:S01]  /*5000*/  IMAD.MOV.U32 R23, RZ, RZ, R22 ;  /* 0x000000ffff177224 */ /* 0x000fe200078e0016 */
[----:B0-----:R0:W-:Y:S01]  /*5010*/  STG.E desc[UR36][R8.64], R5 ;  /* 0x0000000508007986 */ /* 0x0011e2000c101924 */
[----:B------:R-:W-:Y:S05]  /*5020*/  BRA `(.L_x_33052) ;  /* 0x0000000c00f47947 */ /* 0x000fea0003800000 */
.L_x_33058:
[----:B------:R-:W0:Y:S01]  /*5030*/  F2I.F64.TRUNC R5, R4 ;  /* 0x0000000400057311 */ /* 0x000e22000030d100 */
[----:B------:R-:W-:Y:S01]  /*5040*/  IMAD.MOV.U32 R23, RZ, RZ, R22 ;  /* 0x000000ffff177224 */ /* 0x000fe200078e0016 */
[----:B0-----:R0:W-:Y:S01]  /*5050*/  STG.E.U16 desc[UR36][R8.64], R5 ;  /* 0x0000000508007986 */ /* 0x0011e2000c101524 */
[----:B------:R-:W-:Y:S05]  /*5060*/  BRA `(.L_x_33052) ;  /* 0x0000000c00e47947 */ /* 0x000fea0003800000 */
.L_x_33054:
        /* <DEDUP_REMOVED lines=14> */
.L_x_33061:
        /* <DEDUP_REMOVED lines=9> */
.L_x_33060:
        /* <DEDUP_REMOVED lines=15> */
.L_x_33063:
        /* <DEDUP_REMOVED lines=10> */
.L_x_33062:
[----:B------:R0:W-:Y:S01]  /*5370*/  STG.E.64 desc[UR36][R8.64], R4 ;  /* 0x0000000408007986 */ /* 0x0001e2000c101b24 */
[----:B------:R-:W-:Y:S01]  /*5380*/  IMAD.MOV.U32 R23, RZ, RZ, R22 ;  /* 0x000000ffff177224 */ /* 0x000fe200078e0016 */
[----:B------:R-:W-:Y:S06]  /*5390*/  BRA `(.L_x_33052) ;  /* 0x0000000c00187947 */ /* 0x000fec0003800000 */
.L_x_33053:
        /* <DEDUP_REMOVED lines=13> */
.L_x_33066:
[----:B------:R-:W-:Y:S01]  /*5470*/  CS2R R6, SRZ ;  /* 0x0000000000067805 */ /* 0x000fe2000001ff00 */
[----:B------:R-:W-:-:S04]  /*5480*/  IMAD.MOV.U32 R23, RZ, RZ, R22 ;  /* 0x000000ffff177224 */ /* 0x000fc800078e0016 */
[----:B------:R0:W-:Y:S01]  /*5490*/  STG.E.128 desc[UR36][R8.64], R4 ;  /* 0x0000000408007986 */ /* 0x0001e2000c101d24 */
[----:B------:R-:W-:Y:S05]  /*54a0*/  BRA `(.L_x_33052) ;  /* 0x0000000800d47947 */ /* 0x000fea0003800000 */
.L_x_33065:
        /* <DEDUP_REMOVED lines=23> */
.L_x_33070:
[----:B------:R-:W-:Y:S05]  /*5620*/  BSYNC.RECONVERGENT B0 ;  /* 0x0000000000007941 */ /* 0x000fea0003800200 */
.L_x_33069:
[----:B------:R-:W-:Y:S01]  /*5630*/  LOP3.LUT R7, R0, 0x80, R7, 0xf8, !PT ;  /* 0x0000008000077812 */ /* 0x000fe200078ef807 */
[----:B------:R-:W-:-:S04]  /*5640*/  IMAD.MOV.U32 R23, RZ, RZ, R22 ;  /* 0x000000ffff177224 */ /* 0x000fc800078e0016 */
[----:B------:R0:W-:Y:S01]  /*5650*/  STG.E.U8 desc[UR36][R8.64], R7 ;  /* 0x0000000708007986 */ /* 0x0001e2000c101124 */
[----:B------:R-:W-:Y:S05]  /*5660*/  BRA `(.L_x_33052) ;  /* 0x0000000800647947 */ /* 0x000fea0003800000 */
.L_x_33068:
        /* <DEDUP_REMOVED lines=19> */
.L_x_33072:
[----:B------:R-:W-:Y:S05]  /*57a0*/  BSYNC.RECONVERGENT B0 ;  /* 0x0000000000007941 */ /* 0x000fea0003800200 */
.L_x_33071:
[----:B------:R-:W-:Y:S01]  /*57b0*/  LOP3.LUT R7, R0, 0x80, R7, 0xf8, !PT ;  /* 0x0000008000077812 */ /* 0x000fe200078ef807 */
[----:B------:R-:W-:-:S04]  /*57c0*/  IMAD.MOV.U32 R23, RZ, RZ, R22 ;  /* 0x000000ffff177224 */ /* 0x000fc800078e0016 */
[----:B------:R0:W-:Y:S01]  /*57d0*/  STG.E.U8 desc[UR36][R8.64], R7 ;  /* 0x0000000708007986 */ /* 0x0001e2000c101124 */
[----:B------:R-:W-:Y:S05]  /*57e0*/  BRA `(.L_x_33052) ;  /* 0x0000000800047947 */ /* 0x000fea0003800000 */
.L_x_33067:
        /* <DEDUP_REMOVED lines=9> */
.L_x_33064:
        /* <DEDUP_REMOVED lines=12> */
.L_x_33075:
        /* <DEDUP_REMOVED lines=17> */
.L_x_33078:
[----:B------:R-:W-:-:S04]  /*5a50*/  SHF.R.U32.HI R0, RZ, 0x14, R7 ;  /* 0x00000014ff007819 */ /* 0x000fc80000011607 */
[----:B------:R-:W-:-:S04]  /*5a60*/  LOP3.LUT R0, R0, 0x1, RZ, 0xc0, !PT ;  /* 0x0000000100007812 */ /* 0x000fc800078ec0ff */
[----:B------:R-:W-:-:S04]  /*5a70*/  IADD3 R0, PT, PT, R7, 0x487ffff, R0 ;  /* 0x0487ffff07007810 */ /* 0x000fc80007ffe000 */
[----:B------:R-:W-:-:S04]  /*5a80*/  SHF.R.U32.HI R0, RZ, 0x14, R0 ;  /* 0x00000014ff007819 */ /* 0x000fc80000011600 */
[----:B------:R-:W-:-:S07]  /*5a90*/  LOP3.LUT R3, R0, 0xff, RZ, 0xc0, !PT ;  /* 0x000000ff00037812 */ /* 0x000fce00078ec0ff */
.L_x_33079:
[----:B------:R-:W-:-:S04]  /*5aa0*/  SHF.R.U32.HI R0, RZ, 0x18, R7 ;  /* 0x00000018ff007819 */ /* 0x000fc80000011607 */
[----:B------:R-:W-:-:S07]  /*5ab0*/  LOP3.LUT R0, R3, 0x80, R0, 0xf8, !PT ;  /* 0x0000008003007812 */ /* 0x000fce00078ef800 */
.L_x_33077:
[----:B------:R-:W-:Y:S05]  /*5ac0*/  BSYNC.RECONVERGENT B0 ;  /* 0x0000000000007941 */ /* 0x000fea0003800200 */
.L_x_33076:
[----:B------:R0:W-:Y:S01]  /*5ad0*/  STG.E.U8 desc[UR36][R8.64], R0 ;  /* 0x0000000008007986 */ /* 0x0001e2000c101124 */
[----:B------:R-:W-:Y:S01]  /*5ae0*/  IMAD.MOV.U32 R23, RZ, RZ, R22 ;  /* 0x000000ffff177224 */ /* 0x000fe200078e0016 */
[----:B------:R-:W-:Y:S06]  /*5af0*/  BRA `(.L_x_33052) ;  /* 0x0000000400407947 */ /* 0x000fec0003800000 */
.L_x_33074:
        /* <DEDUP_REMOVED lines=17> */
.L_x_33082:
[----:B------:R-:W-:-:S04]  /*5c10*/  SHF.R.U32.HI R0, RZ, 0x15, R7 ;  /* 0x00000015ff007819 */ /* 0x000fc80000011607 */
[----:B------:R-:W-:-:S04]  /*5c20*/  LOP3.LUT R0, R0, 0x1, RZ, 0xc0, !PT ;  /* 0x0000000100007812 */ /* 0x000fc800078ec0ff */
[----:B------:R-:W-:-:S04]  /*5c30*/  IADD3 R0, PT, PT, R7, 0x88fffff, R0 ;  /* 0x088fffff07007810 */ /* 0x000fc80007ffe000 */
[----:B------:R-:W-:-:S04]  /*5c40*/  SHF.R.U32.HI R0, RZ, 0x15, R0 ;  /* 0x00000015ff007819 */ /* 0x000fc80000011600 */
[----:B------:R-:W-:-:S07]  /*5c50*/  LOP3.LUT R3, R0, 0xff, RZ, 0xc0, !PT ;  /* 0x000000ff00037812 */ /* 0x000fce00078ec0ff */
.L_x_33083:
[----:B------:R-:W-:-:S04]  /*5c60*/  SHF.R.U32.HI R0, RZ, 0x18, R7 ;  /* 0x00000018ff007819 */ /* 0x000fc80000011607 */
[----:B------:R-:W-:-:S07]  /*5c70*/  LOP3.LUT R0, R3, 0x80, R0, 0xf8, !PT ;  /* 0x0000008003007812 */ /* 0x000fce00078ef800 */
.L_x_33081:
[----:B------:R-:W-:Y:S05]  /*5c80*/  BSYNC.RECONVERGENT B0 ;  /* 0x0000000000007941 */ /* 0x000fea0003800200 */
.L_x_33080:
[----:B------:R0:W-:Y:S01]  /*5c90*/  STG.E.U8 desc[UR36][R8.64], R0 ;  /* 0x0000000008007986 */ /* 0x0001e2000c101124 */
[----:B------:R-:W-:Y:S01]  /*5ca0*/  IMAD.MOV.U32 R23, RZ, RZ, R22 ;  /* 0x000000ffff177224 */ /* 0x000fe200078e0016 */
[----:B------:R-:W-:Y:S06]  /*5cb0*/  BRA `(.L_x_33052) ;  /* 0x0000000000d07947 */ /* 0x000fec0003800000 */
.L_x_33073:
[----:B------:R-:W-:-:S13]  /*5cc0*/  ISETP.NE.AND P0, PT, R0, 0x1c, PT ;  /* 0x0000001c0000780c */ /* 0x000fda0003f05270 */
[----:B------:R-:W-:Y:S05]  /*5cd0*/  @!P0 BRA `(.L_x_33084) ;  /* 0x0000000000bc8947 */ /* 0x000fea0003800000 */
[----:B------:R-:W-:-:S13]  /*5ce0*/  ISETP.NE.AND P0, PT, R0, 0x1d, PT ;  /* 0x0000001d0000780c */ /* 0x000fda0003f05270 */
[----:B------:R-:W-:Y:S05]  /*5cf0*/  @!P0 BRA `(.L_x_33085) ;  /* 0x0000000000a48947 */ /* 0x000fea0003800000 */
[----:B------:R-:W-:-:S13]  /*5d00*/  ISETP.NE.AND P0, PT, R0, 0x2c, PT ;  /* 0x0000002c0000780c */ /* 0x000fda0003f05270 */
[----:B------:R-:W-:Y:S05]  /*5d10*/  @!P0 BRA `(.L_x_33086) ;  /* 0x0000000000488947 */ /* 0x000fea0003800000 */
.L_x_33057:
        /* <DEDUP_REMOVED lines=16> */
.L_x_33087:
[----:B------:R-:W-:Y:S01]  /*5e20*/  IMAD.MOV.U32 R23, RZ, RZ, R22 ;  /* 0x000000ffff177224 */ /* 0x000fe200078e0016 */
[----:B------:R-:W-:Y:S06]  /*5e30*/  BRA `(.L_x_33052) ;  /* 0x0000000000707947 */ /* 0x000fec0003800000 */
.L_x_33086:
        /* <DEDUP_REMOVED lines=21> */
.L_x_33085:
[----:B------:R-:W0:Y:S01]  /*5f90*/  F2I.U64.F64.TRUNC R4, R4 ;  /* 0x0000000400047311 */ /* 0x000e22000030d800 */
[----:B------:R-:W-:Y:S01]  /*5fa0*/  IMAD.MOV.U32 R23, RZ, RZ, R22 ;  /* 0x000000ffff177224 */ /* 0x000fe200078e0016 */
[----:B0-----:R0:W-:Y:S01]  /*5fb0*/  STG.E.64 desc[UR36][R8.64], R4 ;  /* 0x0000000408007986 */ /* 0x0011e2000c101b24 */
[----:B------:R-:W-:Y:S05]  /*5fc0*/  BRA `(.L_x_33052) ;  /* 0x00000000000c7947 */ /* 0x000fea0003800000 */
.L_x_33084:
[----:B------:R-:W0:Y:S01]  /*5fd0*/  F2I.U32.F64.TRUNC R5, R4 ;  /* 0x0000000400057311 */ /* 0x000e22000030d000 */
[----:B------:R-:W-:Y:S01]  /*5fe0*/  IMAD.MOV.U32 R23, RZ, RZ, R22 ;  /* 0x000000ffff177224 */ /* 0x000fe200078e0016 */
[----:B0-----:R0:W-:Y:S06]  /*5ff0*/  STG.E desc[UR36][R8.64], R5 ;  /* 0x0000000508007986 */ /* 0x0011ec000c101924 */
.L_x_33052:
[----:B------:R-:W-:Y:S05]  /*6000*/  BSYNC.RECONVERGENT B6 ;  /* 0x0000000000067941 */ /* 0x000fea0003800200 */
.L_x_33051:
        /* <DEDUP_REMOVED lines=24> */
.L_x_33093:
[----:B----45:R-:W0:Y:S02]  /*6190*/  F2I.S64.F64.TRUNC R28, R28 ;  /* 0x0000001c001c7311 */ /* 0x030e24000030d900 */
[----:B0-----:R-:W-:-:S05]  /*61a0*/  IMAD.MOV.U32 R3, RZ, RZ, R28 ;  /* 0x000000ffff037224 */ /* 0x001fca00078e001c */
[----:B------:R0:W-:Y:S01]  /*61b0*/  STG.E.U8 desc[UR36][R4.64], R3 ;  /* 0x0000000304007986 */ /* 0x0001e2000c101124 */
[----:B------:R-:W-:Y:S05]  /*61c0*/  BRA `(.L_x_33095) ;  /* 0x0000000c00e07947 */ /* 0x000fea0003800000 */
.L_x_33092:
        /* <DEDUP_REMOVED lines=9> */
.L_x_33097:
[----:B----45:R-:W0:Y:S02]  /*6260*/  F2I.F64.TRUNC R29, R28 ;  /* 0x0000001c001d7311 */ /* 0x030e24000030d100 */
[----:B0-----:R0:W-:Y:S01]  /*6270*/  STG.E desc[UR36][R4.64], R29 ;  /* 0x0000001d04007986 */ /* 0x0011e2000c101924 */
[----:B------:R-:W-:Y:S05]  /*6280*/  BRA `(.L_x_33095) ;  /* 0x0000000c00b07947 */ /* 0x000fea0003800000 */
.L_x_33096:
[----:B----45:R-:W0:Y:S02]  /*6290*/  F2I.F64.TRUNC R29, R28 ;  /* 0x0000001c001d7311 */ /* 0x030e24000030d100 */
[----:B0-----:R0:W-:Y:S01]  /*62a0*/  STG.E.U16 desc[UR36][R4.64], R29 ;  /* 0x0000001d04007986 */ /* 0x0011e2000c101524 */
[----:B------:R-:W-:Y:S05]  /*62b0*/  BRA `(.L_x_33095) ;  /* 0x0000000c00a47947 */ /* 0x000fea0003800000 */
.L_x_33091:
        /* <DEDUP_REMOVED lines=13> */
.L_x_33099:
        /* <DEDUP_REMOVED lines=8> */
.L_x_33098:
        /* <DEDUP_REMOVED lines=14> */
.L_x_33101:
        /* <DEDUP_REMOVED lines=9> */
.L_x_33100:
[----:B----45:R0:W-:Y:S01]  /*6580*/  STG.E.64 desc[UR36][R4.64], R28 ;  /* 0x0000001c04007986 */ /* 0x0301e2000c101b24 */
[----:B------:R-:W-:Y:S05]  /*6590*/  BRA `(.L_x_33095) ;  /* 0x0000000800ec7947 */ /* 0x000fea0003800000 */
.L_x_33090:
        /* <DEDUP_REMOVED lines=13> */
.L_x_33105:
        /* <DEDUP_REMOVED lines=22> */
.L_x_33108:
[----:B------:R-:W-:-:S04]  /*67d0*/  SHF.R.U32.HI R3, RZ, 0x18, R7 ;  /* 0x00000018ff037819 */ /* 0x000fc80000011607 */
[----:B------:R-:W-:-:S07]  /*67e0*/  LOP3.LUT R0, R0, 0x80, R3, 0xf8, !PT ;  /* 0x0000008000007812 */ /* 0x000fce00078ef803 */
.L_x_33107:
[----:B------:R-:W-:Y:S05]  /*67f0*/  BSYNC.RECONVERGENT B0 ;  /* 0x0000000000007941 */ /* 0x000fea0003800200 */
.L_x_33106:
[----:B------:R0:W-:Y:S01]  /*6800*/  STG.E.U8 desc[UR36][R4.64], R0 ;  /* 0x0000000004007986 */ /* 0x0001e2000c101124 */
[----:B------:R-:W-:Y:S05]  /*6810*/  BRA `(.L_x_33095) ;  /* 0x00000008004c7947 */ /* 0x000fea0003800000 */
.L_x_33104:
        /* <DEDUP_REMOVED lines=22> */
.L_x_33111:
[----:B------:R-:W-:-:S04]  /*6980*/  SHF.R.U32.HI R3, RZ, 0x18, R7 ;  /* 0x00000018ff037819 */ /* 0x000fc80000011607 */
[----:B------:R-:W-:-:S07]  /*6990*/  LOP3.LUT R0, R0, 0x80, R3, 0xf8, !PT ;  /* 0x0000008000007812 */ /* 0x000fce00078ef803 */
.L_x_33110:
[----:B------:R-:W-:Y:S05]  /*69a0*/  BSYNC.RECONVERGENT B0 ;  /* 0x0000000000007941 */ /* 0x000fea0003800200 */
.L_x_33109:
[----:B------:R0:W-:Y:S01]  /*69b0*/  STG.E.U8 desc[UR36][R4.64], R0 ;  /* 0x0000000004007986 */ /* 0x0001e2000c101124 */
[----:B------:R-:W-:Y:S05]  /*69c0*/  BRA `(.L_x_33095) ;  /* 0x0000000400e07947 */ /* 0x000fea0003800000 */
.L_x_33103:
        /* <DEDUP_REMOVED lines=26> */
.L_x_33113:
[----:B----45:R-:W0:Y:S02]  /*6b70*/  F2I.U64.F64.TRUNC R28, R28 ;  /* 0x0000001c001c7311 */ /* 0x030e24000030d800 */
[----:B0-----:R0:W-:Y:S01]  /*6b80*/  STG.E.64 desc[UR36][R4.64], R28 ;  /* 0x0000001c04007986 */ /* 0x0011e2000c101b24 */
[----:B------:R-:W-:Y:S05]  /*6b90*/  BRA `(.L_x_33095) ;  /* 0x00000004006c7947 */ /* 0x000fea0003800000 */
.L_x_33112:
[----:B----45:R-:W0:Y:S02]  /*6ba0*/  F2I.U32.F64.TRUNC R29, R28 ;  /* 0x0000001c001d7311 */ /* 0x030e24000030d000 */
[----:B0-----:R0:W-:Y:S01]  /*6bb0*/  STG.E desc[UR36][R4.64], R29 ;  /* 0x0000001d04007986 */ /* 0x0011e2000c101924 */
[----:B------:R-:W-:Y:S05]  /*6bc0*/  BRA `(.L_x_33095) ;  /* 0x0000000400607947 */ /* 0x000fea0003800000 */
.L_x_33102:
        /* <DEDUP_REMOVED lines=10> */
.L_x_33115:
[----:B------:R-:W-:-:S05]  /*6c70*/  CS2R R30, SRZ ;  /* 0x00000000001e7805 */ /* 0x000fca000001ff00 */
[----:B----45:R4:W-:Y:S01]  /*6c80*/  STG.E.128 desc[UR36][R4.64], R28 ;  /* 0x0000001c04007986 */ /* 0x0309e2000c101d24 */
[----:B------:R-:W-:Y:S05]  /*6c90*/  BRA `(.L_x_33095) ;  /* 0x00000004002c7947 */ /* 0x000fea0003800000 */
.L_x_33114:
[----:B------:R-:W-:-:S13]  /*6ca0*/  ISETP.NE.AND P0, PT, R0, 0xf, PT ;  /* 0x0000000f0000780c */ /* 0x000fda0003f05270 */
[----:B------:R-:W-:Y:S05]  /*6cb0*/  @!P0 BRA `(.L_x_33116) ;  /* 0x0000000400088947 */ /* 0x000fea0003800000 */
[----:B------:R-:W-:-:S13]  /*6cc0*/  ISETP.NE.AND P0, PT, R0, 0x17, PT ;  /* 0x000000170000780c */ /* 0x000fda0003f05270 */
[----:B------:R-:W-:Y:S05]  /*6cd0*/  @!P0 BRA `(.L_x_33117) ;  /* 0x0000000000a08947 */ /* 0x000fea0003800000 */
[----:B------:R-:W-:-:S13]  /*6ce0*/  ISETP.NE.AND P0, PT, R0, 0x18, PT ;  /* 0x000000180000780c */ /* 0x000fda0003f05270 */
[----:B------:R-:W-:Y:S05]  /*6cf0*/  @!P0 BRA `(.L_x_33118) ;  /* 0x0000000000448947 */ /* 0x000fea0003800000 */
.L_x_33094:
        /* <DEDUP_REMOVED lines=16> */
.L_x_33119:
[----:B------:R-:W-:Y:S05]  /*6e00*/  BRA `(.L_x_33095) ;  /* 0x0000000000d07947 */ /* 0x000fea0003800000 */
.L_x_33118:
        /* <DEDUP_REMOVED lines=17> */
.L_x_33121:
[----:B------:R-:W-:Y:S05]  /*6f20*/  BSYNC.RECONVERGENT B0 ;  /* 0x0000000000007941 */ /* 0x000fea0003800200 */
.L_x_33120:
[----:B------:R-:W-:-:S05]  /*6f30*/  LOP3.LUT R3, R0, 0x80, R3, 0xf8, !PT ;  /* 0x0000008000037812 */ /* 0x000fca00078ef803 */
[----:B------:R2:W-:Y:S01]  /*6f40*/  STG.E.U8 desc[UR36][R4.64], R3 ;  /* 0x0000000304007986 */ /* 0x0005e2000c101124 */
[----:B------:R-:W-:Y:S05]  /*6f50*/  BRA `(.L_x_33095) ;  /* 0x00000000007c7947 */ /* 0x000fea0003800000 */
.L_x_33117:
        /* <DEDUP_REMOVED lines=16> */
.L_x_33123:
[----:B------:R-:W-:Y:S01]  /*7060*/  IMAD.MOV.U32 R0, RZ, RZ, 0x7f ;  /* 0x0000007fff007424 */ /* 0x000fe200078e00ff */
[----:B------:R-:W-:-:S04]  /*7070*/  ISETP.GT.U32.AND P0, PT, R3, 0x7f800000, PT ;  /* 0x7f8000000300780c */ /* 0x000fc80003f04070 */
[----:B------:R-:W-:-:S09]  /*7080*/  SEL R0, R0, 0x7c, P0 ;  /* 0x0000007c00007807 */ /* 0x000fd20000000000 */
.L_x_33124:
[----:B------:R-:W-:Y:S05]  /*7090*/  BSYNC.RECONVERGENT B0 ;  /* 0x0000000000007941 */ /* 0x000fea0003800200 */
.L_x_33122:
[----:B------:R-:W-:-:S04]  /*70a0*/  SHF.R.U32.HI R3, RZ, 0x18, R7 ;  /* 0x00000018ff037819 */ /* 0x000fc80000011607 */
[----:B------:R-:W-:-:S05]  /*70b0*/  LOP3.LUT R3, R0, 0x80, R3, 0xf8, !PT ;  /* 0x0000008000037812 */ /* 0x000fca00078ef803 */
[----:B------:R1:W-:Y:S01]  /*70c0*/  STG.E.U8 desc[UR36][R4.64], R3 ;  /* 0x0000000304007986 */ /* 0x0003e2000c101124 */
[----:B------:R-:W-:Y:S05]  /*70d0*/  BRA `(.L_x_33095) ;  /* 0x00000000001c7947 */ /* 0x000fea0003800000 */
.L_x_33116:
[----:B------:R-:W-:Y:S01]  /*70e0*/  UMOV UR4, 0xf0000000 ;  /* 0xf000000000047882 */ /* 0x000fe20000000000 */
[----:B------:R-:W-:Y:S01]  /*70f0*/  UMOV UR5, 0x380fffff ;  /* 0x380fffff00057882 */ /* 0x000fe20000000000 */
[----:B----45:R-:W0:Y:S01]  /*7100*/  F2F.F32.F64 R0, R28 ;  /* 0x0000001c00007310 */ /* 0x030e220000301000 */
[----:B------:R-:W-:-:S14]  /*7110*/  DSETP.GEU.AND P0, PT, |R28|, UR4, PT ;  /* 0x000000041c007e2a */ /* 0x000fdc000bf0e200 */
[----:B0-----:R-:W-:-:S05]  /*7120*/  @!P0 FMUL R0, R0, 1.175494350822287508e-38 ;  /* 0x0080000000008820 */ /* 0x001fca0000400000 */
[----:B------:R-:W-:-:S05]  /*7130*/  F2FP.BF16.F32.PACK_AB R0, RZ, R0 ;  /* 0x00000000ff00723e */ /* 0x000fca00000010ff */
[----:B------:R0:W-:Y:S02]  /*7140*/  STG.E.U16 desc[UR36][R4.64], R0 ;  /* 0x0000000004007986 */ /* 0x0001e4000c101524 */
.L_x_33095:
        /* <DEDUP_REMOVED lines=24> */
.L_x_33128:
[----:B---3--:R-:W0:Y:S02]  /*72d0*/  F2I.S64.F64.TRUNC R24, R24 ;  /* 0x0000001800187311 */ /* 0x008e24000030d900 */
[----:B0-----:R-:W-:-:S05]  /*72e0*/  IMAD.MOV.U32 R3, RZ, RZ, R24 ;  /* 0x000000ffff037224 */ /* 0x001fca00078e0018 */
[----:B------:R3:W-:Y:S01]  /*72f0*/  STG.E.U8 desc[UR36][R4.64], R3 ;  /* 0x0000000304007986 */ /* 0x0007e2000c101124 */
[----:B------:R-:W-:Y:S05]  /*7300*/  BRA `(.L_x_33130) ;  /* 0x0000000c00e07947 */ /* 0x000fea0003800000 */
.L_x_33127:
        /* <DEDUP_REMOVED lines=9> */
.L_x_33132:
[----:B---3--:R-:W0:Y:S02]  /*73a0*/  F2I.F64.TRUNC R25, R24 ;  /* 0x0000001800197311 */ /* 0x008e24000030d100 */
[----:B0-----:R2:W-:Y:S01]  /*73b0*/  STG.E desc[UR36][R4.64], R25 ;  /* 0x0000001904007986 */ /* 0x0015e2000c101924 */
[----:B------:R-:W-:Y:S05]  /*73c0*/  BRA `(.L_x_33130) ;  /* 0x0000000c00b07947 */ /* 0x000fea0003800000 */
.L_x_33131:
[----:B---3--:R-:W0:Y:S02]  /*73d0*/  F2I.F64.TRUNC R25, R24 ;  /* 0x0000001800197311 */ /* 0x008e24000030d100 */
[----:B0-----:R0:W-:Y:S01]  /*73e0*/  STG.E.U16 desc[UR36][R4.64], R25 ;  /* 0x0000001904007986 */ /* 0x0011e2000c101524 */
[----:B------:R-:W-:Y:S05]  /*73f0*/  BRA `(.L_x_33130) ;  /* 0x0000000c00a47947 */ /* 0x000fea0003800000 */
.L_x_33126:
        /* <DEDUP_REMOVED lines=13> */
.L_x_33134:
        /* <DEDUP_REMOVED lines=8> */
.L_x_33133:
        /* <DEDUP_REMOVED lines=14> */
.L_x_33136:
        /* <DEDUP_REMOVED lines=9> */
.L_x_33135:
[----:B---3--:R0:W-:Y:S01]  /*76c0*/  STG.E.64 desc[UR36][R4.64], R24 ;  /* 0x0000001804007986 */ /* 0x0081e2000c101b24 */
[----:B------:R-:W-:Y:S05]  /*76d0*/  BRA `(.L_x_33130) ;  /* 0x0000000800ec7947 */ /* 0x000fea0003800000 */
.L_x_33125:
        /* <DEDUP_REMOVED lines=13> */
.L_x_33140:
        /* <DEDUP_REMOVED lines=22> */
.L_x_33143:
[----:B------:R-:W-:-:S04]  /*7910*/  SHF.R.U32.HI R3, RZ, 0x18, R7 ;  /* 0x00000018ff037819 */ /* 0x000fc80000011607 */
[----:B------:R-:W-:-:S07]  /*7920*/  LOP3.LUT R0, R0, 0x80, R3, 0xf8, !PT ;  /* 0x0000008000007812 */ /* 0x000fce00078ef803 */
.L_x_33142:
[----:B------:R-:W-:Y:S05]  /*7930*/  BSYNC.RECONVERGENT B0 ;  /* 0x0000000000007941 */ /* 0x000fea0003800200 */
.L_x_33141:
[----:B------:R0:W-:Y:S01]  /*7940*/  STG.E.U8 desc[UR36][R4.64], R0 ;  /* 0x0000000004007986 */ /* 0x0001e2000c101124 */
[----:B------:R-:W-:Y:S05]  /*7950*/  BRA `(.L_x_33130) ;  /* 0x00000008004c7947 */ /* 0x000fea0003800000 */
.L_x_33139:
        /* <DEDUP_REMOVED lines=22> */
.L_x_33146:
[----:B------:R-:W-:-:S04]  /*7ac0*/  SHF.R.U32.HI R3, RZ, 0x18, R7 ;  /* 0x00000018ff037819 */ /* 0x000fc80000011607 */
[----:B------:R-:W-:-:S07]  /*7ad0*/  LOP3.LUT R0, R0, 0x80, R3, 0xf8, !PT ;  /* 0x0000008000007812 */ /* 0x000fce00078ef803 */
.L_x_33145:
[----:B------:R-:W-:Y:S05]  /*7ae0*/  BSYNC.RECONVERGENT B0 ;  /* 0x0000000000007941 */ /* 0x000fea0003800200 */
.L_x_33144:
[----:B------:R0:W-:Y:S01]  /*7af0*/  STG.E.U8 desc[UR36][R4.64], R0 ;  /* 0x0000000004007986 */ /* 0x0001e2000c101124 */
[----:B------:R-:W-:Y:S05]  /*7b00*/  BRA `(.L_x_33130) ;  /* 0x0000000400e07947 */ /* 0x000fea0003800000 */
.L_x_33138:
        /* <DEDUP_REMOVED lines=26> */
.L_x_33148:
[----:B---3--:R-:W0:Y:S02]  /*7cb0*/  F2I.U64.F64.TRUNC R24, R24 ;  /* 0x0000001800187311 */ /* 0x008e24000030d800 */
[----:B0-----:R0:W-:Y:S01]  /*7cc0*/  STG.E.64 desc[UR36][R4.64], R24 ;  /* 0x0000001804007986 */ /* 0x0011e2000c101b24 */
[----:B------:R-:W-:Y:S05]  /*7cd0*/  BRA `(.L_x_33130) ;  /* 0x00000004006c7947 */ /* 0x000fea0003800000 */
.L_x_33147:
[----:B---3--:R-:W0:Y:S02]  /*7ce0*/  F2I.U32.F64.TRUNC R25, R24 ;  /* 0x0000001800197311 */ /* 0x008e24000030d000 */
[----:B0-----:R0:W-:Y:S01]  /*7cf0*/  STG.E desc[UR36][R4.64], R25 ;  /* 0x0000001904007986 */ /* 0x0011e2000c101924 */
[----:B------:R-:W-:Y:S05]  /*7d00*/  BRA `(.L_x_33130) ;  /* 0x0000000400607947 */ /* 0x000fea0003800000 */
.L_x_33137:
        /* <DEDUP_REMOVED lines=10> */
.L_x_33150:
[----:B------:R-:W-:-:S05]  /*7db0*/  CS2R R26, SRZ ;  /* 0x00000000001a7805 */ /* 0x000fca000001ff00 */
[----:B---3--:R0:W-:Y:S01]  /*7dc0*/  STG.E.128 desc[UR36][R4.64], R24 ;  /* 0x0000001804007986 */ /* 0x0081e2000c101d24 */
[----:B------:R-:W-:Y:S05]  /*7dd0*/  BRA `(.L_x_33130) ;  /* 0x00000004002c7947 */ /* 0x000fea0003800000 */
.L_x_33149:
[----:B------:R-:W-:-:S13]  /*7de0*/  ISETP.NE.AND P0, PT, R0, 0xf, PT ;  /* 0x0000000f0000780c */ /* 0x000fda0003f05270 */
[----:B------:R-:W-:Y:S05]  /*7df0*/  @!P0 BRA `(.L_x_33151) ;  /* 0x0000000400088947 */ /* 0x000fea0003800000 */
[----:B------:R-:W-:-:S13]  /*7e00*/  ISETP.NE.AND P0, PT, R0, 0x17, PT ;  /* 0x000000170000780c */ /* 0x000fda0003f05270 */
[----:B------:R-:W-:Y:S05]  /*7e10*/  @!P0 BRA `(.L_x_33152) ;  /* 0x0000000000a08947 */ /* 0x000fea0003800000 */
[----:B------:R-:W-:-:S13]  /*7e20*/  ISETP.NE.AND P0, PT, R0, 0x18, PT ;  /* 0x000000180000780c */ /* 0x000fda0003f05270 */
[----:B------:R-:W-:Y:S05]  /*7e30*/  @!P0 BRA `(.L_x_33153) ;  /* 0x0000000000448947 */ /* 0x000fea0003800000 */
.L_x_33129:
        /* <DEDUP_REMOVED lines=16> */
.L_x_33154:
[----:B------:R-:W-:Y:S05]  /*7f40*/  BRA `(.L_x_33130) ;  /* 0x0000000000d07947 */ /* 0x000fea0003800000 */
.L_x_33153:
        /* <DEDUP_REMOVED lines=17> */
.L_x_33156:
[----:B------:R-:W-:Y:S05]  /*8060*/  BSYNC.RECONVERGENT B0 ;  /* 0x0000000000007941 */ /* 0x000fea0003800200 */
.L_x_33155:
[----:B------:R-:W-:-:S05]  /*8070*/  LOP3.LUT R3, R0, 0x80, R3, 0xf8, !PT ;  /* 0x0000008000037812 */ /* 0x000fca00078ef803 */
[----:B------:R0:W-:Y:S01]  /*8080*/  STG.E.U8 desc[UR36][R4.64], R3 ;  /* 0x0000000304007986 */ /* 0x0001e2000c101124 */
[----:B------:R-:W-:Y:S05]  /*8090*/  BRA `(.L_x_33130) ;  /* 0x00000000007c7947 */ /* 0x000fea0003800000 */
.L_x_33152:
        /* <DEDUP_REMOVED lines=16> */
.L_x_33158:
[----:B------:R-:W-:Y:S01]  /*81a0*/  IMAD.MOV.U32 R0, RZ, RZ, 0x7f ;  /* 0x0000007fff007424 */ /* 0x000fe200078e00ff */
[----:B------:R-:W-:-:S04]  /*81b0*/  ISETP.GT.U32.AND P0, PT, R3, 0x7f800000, PT ;  /* 0x7f8000000300780c */ /* 0x000fc80003f04070 */
[----:B------:R-:W-:-:S09]  /*81c0*/  SEL R0, R0, 0x7c, P0 ;  /* 0x0000007c00007807 */ /* 0x000fd20000000000 */
.L_x_33159:
[----:B------:R-:W-:Y:S05]  /*81d0*/  BSYNC.RECONVERGENT B0 ;  /* 0x0000000000007941 */ /* 0x000fea0003800200 */
.L_x_33157:
[----:B------:R-:W-:-:S04]  /*81e0*/  SHF.R.U32.HI R3, RZ, 0x18, R7 ;  /* 0x00000018ff037819 */ /* 0x000fc80000011607 */
[----:B------:R-:W-:-:S05]  /*81f0*/  LOP3.LUT R3, R0, 0x80, R3, 0xf8, !PT ;  /* 0x0000008000037812 */ /* 0x000fca00078ef803 */
[----:B------:R0:W-:Y:S01]  /*8200*/  STG.E.U8 desc[UR36][R4.64], R3 ;  /* 0x0000000304007986 */ /* 0x0001e2000c101124 */
[----:B------:R-:W-:Y:S05]  /*8210*/  BRA `(.L_x_33130) ;  /* 0x00000000001c7947 */ /* 0x000fea0003800000 */
.L_x_33151:
[----:B------:R-:W-:Y:S01]  /*8220*/  UMOV UR4, 0xf0000000 ;  /* 0xf000000000047882 */ /* 0x000fe20000000000 */
[----:B------:R-:W-:Y:S01]  /*8230*/  UMOV UR5, 0x380fffff ;  /* 0x380fffff00057882 */ /* 0x000fe20000000000 */
[----:B---3--:R-:W0:Y:S01]  /*8240*/  F2F.F32.F64 R0, R24 ;  /* 0x0000001800007310 */ /* 0x008e220000301000 */
[----:B------:R-:W-:-:S14]  /*8250*/  DSETP.GEU.AND P0, PT, |R24|, UR4, PT ;  /* 0x0000000418007e2a */ /* 0x000fdc000bf0e200 */
[----:B0-----:R-:W-:-:S05]  /*8260*/  @!P0 FMUL R0, R0, 1.175494350822287508e-38 ;  /* 0x0080000000008820 */ /* 0x001fca0000400000 */
[----:B------:R-:W-:-:S05]  /*8270*/  F2FP.BF16.F32.PACK_AB R0, RZ, R0 ;  /* 0x00000000ff00723e */ /* 0x000fca00000010ff */
[----:B------:R0:W-:Y:S02]  /*8280*/  STG.E.U16 desc[UR36][R4.64], R0 ;  /* 0x0000000004007986 */ /* 0x0001e4000c101524 */
.L_x_33130:
[----:B------:R-:W-:-:S07]  /*8290*/  VIADD R23, R23, 0x80 ;  /* 0x0000008017177836 */ /* 0x000fce0000000000 */
.L_x_33089:
[----:B------:R-:W-:Y:S05]  /*82a0*/  BSYNC.RECONVERGENT B6 ;  /* 0x0000000000067941 */ /* 0x000fea0003800200 */
.L_x_33088:
        /* <DEDUP_REMOVED lines=22> */
.L_x_33163:
[----:B-----5:R-:W0:Y:S02]  /*8410*/  F2I.S64.F64.TRUNC R16, R16 ;  /* 0x0000001000107311 */ /* 0x020e24000030d900 */
[----:B0-----:R-:W-:-:S05]  /*8420*/  IMAD.MOV.U32 R3, RZ, RZ, R16 ;  /* 0x000000ffff037224 */ /* 0x001fca00078e0010 */
[----:B------:R-:W-:Y:S01]  /*8430*/  STG.E.U8 desc[UR36][R4.64], R3 ;  /* 0x0000000304007986 */ /* 0x000fe2000c101124 */
[----:B------:R-:W-:Y:S05]  /*8440*/  EXIT ;  /* 0x000000000000794d */ /* 0x000fea0003800000 */
.L_x_33162:
        /* <DEDUP_REMOVED lines=9> */
.L_x_33166:
[----:B-----5:R-:W0:Y:S02]  /*84e0*/  F2I.F64.TRUNC R17, R16 ;  /* 0x0000001000117311 */ /* 0x020e24000030d100 */
[----:B0-----:R-:W-:Y:S01]  /*84f0*/  STG.E desc[UR36][R4.64], R17 ;  /* 0x0000001104007986 */ /* 0x001fe2000c101924 */
[----:B------:R-:W-:Y:S05]  /*8500*/  EXIT ;  /* 0x000000000000794d */ /* 0x000fea0003800000 */
.L_x_33165:
[----:B-----5:R-:W0:Y:S02]  /*8510*/  F2I.F64.TRUNC R17, R16 ;  /* 0x0000001000117311 */ /* 0x020e24000030d100 */
[----:B0-----:R-:W-:Y:S01]  /*8520*/  STG.E.U16 desc[UR36][R4.64], R17 ;  /* 0x0000001104007986 */ /* 0x001fe2000c101524 */
[----:B------:R-:W-:Y:S05]  /*8530*/  EXIT ;  /* 0x000000000000794d */ /* 0x000fea0003800000 */
.L_x_33161:
        /* <DEDUP_REMOVED lines=13> */
.L_x_33168:
        /* <DEDUP_REMOVED lines=8> */
.L_x_33167:
        /* <DEDUP_REMOVED lines=14> */
.L_x_33170:
        /* <DEDUP_REMOVED lines=9> */
.L_x_33169:
[----:B-----5:R-:W-:Y:S01]  /*8800*/  STG.E.64 desc[UR36][R4.64], R16 ;  /* 0x0000001004007986 */ /* 0x020fe2000c101b24 */
[----:B------:R-:W-:Y:S05]  /*8810*/  EXIT ;  /* 0x000000000000794d */ /* 0x000fea0003800000 */
.L_x_33160:
        /* <DEDUP_REMOVED lines=13> */
.L_x_33174:
        /* <DEDUP_REMOVED lines=21> */
.L_x_33177:
[----:B------:R-:W-:-:S04]  /*8a40*/  SHF.R.U32.HI R3, RZ, 0x18, R7 ;  /* 0x00000018ff037819 */ /* 0x000fc80000011607 */
[----:B------:R-:W-:-:S04]  /*8a50*/  LOP3.LUT R0, R0, 0x80, R3, 0xf8, !PT ;  /* 0x0000008000007812 */ /* 0x000fc800078ef803 */
[----:B------:R-:W-:-:S07]  /*8a60*/  PRMT R2, R0, 0x7610, R2 ;  /* 0x0000761000027816 */ /* 0x000fce0000000002 */
.L_x_33176:
[----:B------:R-:W-:Y:S05]  /*8a70*/  BSYNC.RECONVERGENT B0 ;  /* 0x0000000000007941 */ /* 0x000fea0003800200 */
.L_x_33175:
[----:B------:R-:W-:Y:S01]  /*8a80*/  STG.E.U8 desc[UR36][R4.64], R2 ;  /* 0x0000000204007986 */ /* 0x000fe2000c101124 */
[----:B------:R-:W-:Y:S05]  /*8a90*/  EXIT ;  /* 0x000000000000794d */ /* 0x000fea0003800000 */
.L_x_33173:
        /* <DEDUP_REMOVED lines=21> */
.L_x_33180:
[----:B------:R-:W-:-:S04]  /*8bf0*/  SHF.R.U32.HI R3, RZ, 0x18, R7 ;  /* 0x00000018ff037819 */ /* 0x000fc80000011607 */
[----:B------:R-:W-:-:S04]  /*8c00*/  LOP3.LUT R0, R0, 0x80, R3, 0xf8, !PT ;  /* 0x0000008000007812 */ /* 0x000fc800078ef803 */
[----:B------:R-:W-:-:S07]  /*8c10*/  PRMT R2, R0, 0x7610, R2 ;  /* 0x0000761000027816 */ /* 0x000fce0000000002 */
.L_x_33179:
[----:B------:R-:W-:Y:S05]  /*8c20*/  BSYNC.RECONVERGENT B0 ;  /* 0x0000000000007941 */ /* 0x000fea0003800200 */
.L_x_33178:
[----:B------:R-:W-:Y:S01]  /*8c30*/  STG.E.U8 desc[UR36][R4.64], R2 ;  /* 0x0000000204007986 */ /* 0x000fe2000c101124 */
[----:B------:R-:W-:Y:S05]  /*8c40*/  EXIT ;  /* 0x000000000000794d */ /* 0x000fea0003800000 */
.L_x_33172:
        /* <DEDUP_REMOVED lines=26> */
.L_x_33182:
[----:B-----5:R-:W0:Y:S02]  /*8df0*/  F2I.U64.F64.TRUNC R16, R16 ;  /* 0x0000001000107311 */ /* 0x020e24000030d800 */
[----:B0-----:R-:W-:Y:S01]  /*8e00*/  STG.E.64 desc[UR36][R4.64], R16 ;  /* 0x0000001004007986 */ /* 0x001fe2000c101b24 */
[----:B------:R-:W-:Y:S05]  /*8e10*/  EXIT ;  /* 0x000000000000794d */ /* 0x000fea0003800000 */
.L_x_33181:
[----:B-----5:R-:W0:Y:S02]  /*8e20*/  F2I.U32.F64.TRUNC R17, R16 ;  /* 0x0000001000117311 */ /* 0x020e24000030d000 */
[----:B0-----:R-:W-:Y:S01]  /*8e30*/  STG.E desc[UR36][R4.64], R17 ;  /* 0x0000001104007986 */ /* 0x001fe2000c101924 */
[----:B------:R-:W-:Y:S05]  /*8e40*/  EXIT ;  /* 0x000000000000794d */ /* 0x000fea0003800000 */
.L_x_33171:
        /* <DEDUP_REMOVED lines=10> */
.L_x_33184:
[----:B------:R-:W-:-:S05]  /*8ef0*/  CS2R R18, SRZ ;  /* 0x0000000000127805 */ /* 0x000fca000001ff00 */
[----:B-----5:R-:W-:Y:S01]  /*8f00*/  STG.E.128 desc[UR36][R4.64], R16 ;  /* 0x0000001004007986 */ /* 0x020fe2000c101d24 */
[----:B------:R-:W-:Y:S05]  /*8f10*/  EXIT ;  /* 0x000000000000794d */ /* 0x000fea0003800000 */
.L_x_33183:
[----:B------:R-:W-:-:S13]  /*8f20*/  ISETP.NE.AND P0, PT, R0, 0xf, PT ;  /* 0x0000000f0000780c */ /* 0x000fda0003f05270 */
[----:B------:R-:W-:Y:S05]  /*8f30*/  @!P0 BRA `(.L_x_33185) ;  /* 0x0000000400088947 */ /* 0x000fea0003800000 */
[----:B------:R-:W-:-:S13]  /*8f40*/  ISETP.NE.AND P0, PT, R0, 0x17, PT ;  /* 0x000000170000780c */ /* 0x000fda0003f05270 */
[----:B------:R-:W-:Y:S05]  /*8f50*/  @!P0 BRA `(.L_x_33186) ;  /* 0x0000000000a08947 */ /* 0x000fea0003800000 */
[----:B------:R-:W-:-:S13]  /*8f60*/  ISETP.NE.AND P0, PT, R0, 0x18, PT ;  /* 0x000000180000780c */ /* 0x000fda0003f05270 */
[----:B------:R-:W-:Y:S05]  /*8f70*/  @!P0 BRA `(.L_x_33187) ;  /* 0x0000000000448947 */ /* 0x000fea0003800000 */
.L_x_33164:
        /* <DEDUP_REMOVED lines=16> */
.L_x_33188:
[----:B------:R-:W-:Y:S05]  /*9080*/  EXIT ;  /* 0x000000000000794d */ /* 0x000fea0003800000 */
.L_x_33187:
        /* <DEDUP_REMOVED lines=17> */
.L_x_33190:
[----:B------:R-:W-:Y:S05]  /*91a0*/  BSYNC.RECONVERGENT B0 ;  /* 0x0000000000007941 */ /* 0x000fea0003800200 */
.L_x_33189:
[----:B------:R-:W-:-:S05]  /*91b0*/  LOP3.LUT R3, R0, 0x80, R3, 0xf8, !PT ;  /* 0x0000008000037812 */ /* 0x000fca00078ef803 */
[----:B------:R-:W-:Y:S01]  /*91c0*/  STG.E.U8 desc[UR36][R4.64], R3 ;  /* 0x0000000304007986 */ /* 0x000fe2000c101124 */
[----:B------:R-:W-:Y:S05]  /*91d0*/  EXIT ;  /* 0x000000000000794d */ /* 0x000fea0003800000 */
.L_x_33186:
        /* <DEDUP_REMOVED lines=16> */
.L_x_33192:
[----:B------:R-:W-:Y:S01]  /*92e0*/  IMAD.MOV.U32 R0, RZ, RZ, 0x7f ;  /* 0x0000007fff007424 */ /* 0x000fe200078e00ff */
[----:B------:R-:W-:-:S04]  /*92f0*/  ISETP.GT.U32.AND P0, PT, R2, 0x7f800000, PT ;  /* 0x7f8000000200780c */ /* 0x000fc80003f04070 */
[----:B------:R-:W-:-:S09]  /*9300*/  SEL R0, R0, 0x7c, P0 ;  /* 0x0000007c00007807 */ /* 0x000fd20000000000 */
.L_x_33193:
[----:B------:R-:W-:Y:S05]  /*9310*/  BSYNC.RECONVERGENT B0 ;  /* 0x0000000000007941 */ /* 0x000fea0003800200 */
.L_x_33191:
[----:B------:R-:W-:-:S04]  /*9320*/  SHF.R.U32.HI R3, RZ, 0x18, R3 ;  /* 0x00000018ff037819 */ /* 0x000fc80000011603 */
[----:B------:R-:W-:-:S05]  /*9330*/  LOP3.LUT R3, R0, 0x80, R3, 0xf8, !PT ;  /* 0x0000008000037812 */ /* 0x000fca00078ef803 */
[----:B------:R-:W-:Y:S01]  /*9340*/  STG.E.U8 desc[UR36][R4.64], R3 ;  /* 0x0000000304007986 */ /* 0x000fe2000c101124 */
[----:B------:R-:W-:Y:S05]  /*9350*/  EXIT ;  /* 0x000000000000794d */ /* 0x000fea0003800000 */
.L_x_33185:
        /* <DEDUP_REMOVED lines=8> */
.L_x_33194:
        /* <DEDUP_REMOVED lines=10> */
.L_x_37315:


//--------------------- .text._ZN2at6native18elementwise_kernelILi128ELi2EZNS0_22gpu_kernel_impl_nocastIZZZNS0_15exp_kernel_cudaERNS_18TensorIteratorBaseEENKUlvE0_clEvENKUlvE_clEvEUldE_EEvS4_RKT_EUliE_EEviT1_ --------------------------
	.section	.text._ZN2at6native18elementwise_kernelILi128ELi2EZNS0_22gpu_kernel_impl_nocastIZZZNS0_15exp_kernel_cudaERNS_18TensorIteratorBaseEENKUlvE0_clEvENKUlvE_clEvEUldE_EEvS4_RKT_EUliE_EEviT1_,"ax",@progbits
	.align	128
        .global         _ZN2at6native18elementwise_kernelILi128ELi2EZNS0_22gpu_kernel_impl_nocastIZZZNS0_15exp_kernel_cudaERNS_18TensorIteratorBaseEENKUlvE0_clEvENKUlvE_clEvEUldE_EEvS4_RKT_EUliE_EEviT1_
        .type           _ZN2at6native18elementwise_kernelILi128ELi2EZNS0_22gpu_kernel_impl_nocastIZZZNS0_15exp_kernel_cudaERNS_18TensorIteratorBaseEENKUlvE0_clEvENKUlvE_clEvEUldE_EEvS4_RKT_EUliE_EEviT1_,@function
        .size           _ZN2at6native18elementwise_kernelILi128ELi2EZNS0_22gpu_kernel_impl_nocastIZZZNS0_15exp_kernel_cudaERNS_18TensorIteratorBaseEENKUlvE0_clEvENKUlvE_clEvEUldE_EEvS4_RKT_EUliE_EEviT1_,(.L_x_37316 - _ZN2at6native18elementwise_kernelILi128ELi2EZNS0_22gpu_kernel_impl_nocastIZZZNS0_15exp_kernel_cudaERNS_18TensorIteratorBaseEENKUlvE0_clEvENKUlvE_clEvEUldE_EEvS4_RKT_EUliE_EEviT1_)
        .other          _ZN2at6native18elementwise_kernelILi128ELi2EZNS0_22gpu_kernel_impl_nocastIZZZNS0_15exp_kernel_cudaERNS_18TensorIteratorBaseEENKUlvE0_clEvENKUlvE_clEvEUldE_EEvS4_RKT_EUliE_EEviT1_,@"STO_CUDA_ENTRY STV_DEFAULT"
_ZN2at6native18elementwise_kernelILi128ELi2EZNS0_22gpu_kernel_impl_nocastIZZZNS0_15exp_kernel_cudaERNS_18TensorIteratorBaseEENKUlvE0_clEvENKUlvE_clEvEUldE_EEvS4_RKT_EUliE_EEviT1_:
.text._ZN2at6native18elementwise_kernelILi128ELi2EZNS0_22gpu_kernel_impl_nocastIZZZNS0_15exp_kernel_cudaERNS_18TensorIteratorBaseEENKUlvE0_clEvENKUlvE_clEvEUldE_EEvS4_RKT_EUliE_EEviT1_:
        /* <DEDUP_REMOVED lines=15> */
[----:B------:R-:W-:Y:S01]  /*00f0*/  HFMA2 R6, -RZ, RZ, 1323, -4.565715789794921875e-05 ;  /* 0x652b82feff067431 */ /* 0x000fe200000001ff */
[----:B------:R-:W-:Y:S01]  /*0100*/  MOV R7, 0x3ff71547 ;  /* 0x3ff7154700077802 */ /* 0x000fe20000000f00 */
[----:B------:R-:W-:Y:S01]  /*0110*/  UMOV UR8, 0xfefa39ef ;  /* 0xfefa39ef00087882 */ /* 0x000fe20000000000 */
[----:B------:R-:W-:Y:S02]  /*0120*/  UMOV UR9, 0x3fe62e42 ;  /* 0x3fe62e4200097882 */ /* 0x000fe40000000000 */
[----:B------:R-:W0:Y:S02]  /*0130*/  LDC.64 R12, c[0x0][0x580] ;  /* 0x00016000ff0c7b82 */ /* 0x000e240000000a00 */
[----:B--2---:R-:W-:Y:S01]  /*0140*/  DFMA R6, R4, R6, 6.75539944105574400000e+15 ;  /* 0x433800000406742b */ /* 0x004fe20000000006 */
[----:B------:R-:W-:-:S07]  /*0150*/  FSETP.GEU.FTZ.AND P0, PT, |R5|, 4.1917929649353027344, PT ;  /* 0x4086232b0500780b */ /* 0x000fce0003f1e200 */
        /* <DEDUP_REMOVED lines=38> */
[----:B0-----:R-:W-:Y:S06]  /*03c0*/  @!P0 BRA `(.L_x_33198) ;  /* 0x0000000000348947 */ /* 0x001fec0003800000 */
[----:B------:R-:W-:Y:S01]  /*03d0*/  FSETP.GEU.FTZ.AND P0, PT, |R5|, 4.2275390625, PT ;  /* 0x408748000500780b */ /* 0x000fe20003f1e200 */
[C---:B------:R-:W-:Y:S02]  /*03e0*/  DADD R8, R4.reuse, +INF ;  /* 0x7ff0000004087429 */ /* 0x040fe40000000000 */
[----:B------:R-:W-:-:S08]  /*03f0*/  DSETP.GEU.AND P1, PT, R4, RZ, PT ;  /* 0x000000ff0400722a */ /* 0x000fd00003f2e000 */
[----:B------:R-:W-:Y:S02]  /*0400*/  FSEL R8, R8, RZ, P1 ;  /* 0x000000ff08087208 */ /* 0x000fe40000800000 */
[----:B------:R-:W-:Y:S01]  /*0410*/  FSEL R9, R9, RZ, P1 ;  /* 0x000000ff09097208 */ /* 0x000fe20000800000 */
[----:B------:R-:W-:Y:S06]  /*0420*/  @P0 BRA `(.L_x_33198) ;  /* 0x00000000001c0947 */ /* 0x000fec0003800000 */
[----:B------:R-:W-:Y:S01]  /*0430*/  LEA.HI R0, R6, R6, RZ, 0x1 ;  /* 0x0000000606007211 */ /* 0x000fe200078f08ff */
[----:B------:R-:W-:-:S03]  /*0440*/  IMAD.MOV.U32 R8, RZ, RZ, RZ ;  /* 0x000000ffff087224 */ /* 0x000fc600078e00ff */
[----:B------:R-:W-:-:S04]  /*0450*/  SHF.R.S32.HI R5, RZ, 0x1, R0 ;  /* 0x00000001ff057819 */ /* 0x000fc80000011400 */
[----:B------:R-:W-:Y:S02]  /*0460*/  IADD3 R6, PT, PT, R6, -R5, RZ ;  /* 0x8000000506067210 */ /* 0x000fe40007ffe0ff */
[----:B------:R-:W-:Y:S02]  /*0470*/  LEA R11, R5, R11, 0x14 ;  /* 0x0000000b050b7211 */ /* 0x000fe400078ea0ff */
[----:B------:R-:W-:-:S06]  /*0480*/  LEA R9, R6, 0x3ff00000, 0x14 ;  /* 0x3ff0000006097811 */ /* 0x000fcc00078ea0ff */
[----:B------:R-:W-:-:S11]  /*0490*/  DMUL R8, R10, R8 ;  /* 0x000000080a087228 */ /* 0x000fd60000000000 */
.L_x_33198:
[----:B------:R0:W-:Y:S01]  /*04a0*/  STG.E.64 desc[UR6][R12.64], R8 ;  /* 0x000000080c007986 */ /* 0x0001e2000c101b06 */
[----:B------:R-:W-:-:S07]  /*04b0*/  IADD3 R3, PT, PT, R3, 0x80, RZ ;  /* 0x0000008003037810 */ /* 0x000fce0007ffe0ff */
.L_x_33197:
[----:B------:R-:W-:Y:S05]  /*04c0*/  BSYNC.RECONVERGENT B0 ;  /* 0x0000000000007941 */ /* 0x000fea0003800200 */
.L_x_33196:
[----:B------:R-:W-:-:S13]  /*04d0*/  ISETP.GE.AND P0, PT, R3, UR4, PT ;  /* 0x0000000403007c0c */ /* 0x000fda000bf06270 */
[----:B------:R-:W-:Y:S05]  /*04e0*/  @P0 EXIT ;  /* 0x000000000000094d */ /* 0x000fea0003800000 */
[----:B------:R-:W1:Y:S02]  /*04f0*/  LDC.64 R2, c[0x0][0x588] ;  /* 0x00016200ff027b82 */ /* 0x000e640000000a00 */
[----:B-1----:R-:W2:Y:S01]  /*0500*/  LDG.E.64 R2, desc[UR6][R2.64] ;  /* 0x0000000602027981 */ /* 0x002ea2000c1e1b00 */
[----:B------:R-:W-:Y:S02]  /*0510*/  HFMA2 R4, -RZ, RZ, 1323, -4.565715789794921875e-05 ;  /* 0x652b82feff047431 */ /* 0x000fe400000001ff */
[----:B------:R-:W-:Y:S01]  /*0520*/  IMAD.MOV.U32 R5, RZ, RZ, 0x3ff71547 ;  /* 0x3ff71547ff057424 */ /* 0x000fe200078e00ff */
[----:B------:R-:W-:Y:S01]  /*0530*/  UMOV UR4, 0xfefa39ef ;  /* 0xfefa39ef00047882 */ /* 0x000fe20000000000 */
[----:B------:R-:W-:Y:S01]  /*0540*/  UMOV UR5, 0x3fe62e42 ;  /* 0x3fe62e4200057882 */ /* 0x000fe20000000000 */
[----:B------:R-:W1:Y:S03]  /*0550*/  LDC.64 R10, c[0x0][0x580] ;  /* 0x00016000ff0a7b82 */ /* 0x000e660000000a00 */
[----:B--2---:R-:W-:Y:S01]  /*0560*/  DFMA R4, R2, R4, 6.75539944105574400000e+15 ;  /* 0x433800000204742b */ /* 0x004fe20000000004 */
[----:B------:R-:W-:-:S07]  /*0570*/  FSETP.GEU.FTZ.AND P0, PT, |R3|, 4.1917929649353027344, PT ;  /* 0x4086232b0300780b */ /* 0x000fce0003f1e200 */
[----:B------:R-:W-:-:S08]  /*0580*/  DADD R6, R4, -6.75539944105574400000e+15 ;  /* 0xc338000004067429 */ /* 0x000fd00000000000 */
[----:B0-----:R-:W-:Y:S01]  /*0590*/  DFMA R8, R6, -UR4, R2 ;  /* 0x8000000406087c2b */ /* 0x001fe20008000002 */
[----:B------:R-:W-:Y:S01]  /*05a0*/  UMOV UR4, 0x3b39803f ;  /* 0x3b39803f00047882 */ /* 0x000fe20000000000 */
[----:B------:R-:W-:-:S06]  /*05b0*/  UMOV UR5, 0x3c7abc9e ;  /* 0x3c7abc9e00057882 */ /* 0x000fcc0000000000 */
[----:B------:R-:W-:Y:S01]  /*05c0*/  DFMA R6, R6, -UR4, R8 ;  /* 0x8000000406067c2b */ /* 0x000fe20008000008 */
[----:B------:R-:W-:Y:S01]  /*05d0*/  UMOV UR4, 0x69ce2bdf ;  /* 0x69ce2bdf00047882 */ /* 0x000fe20000000000 */
[----:B------:R-:W-:Y:S01]  /*05e0*/  HFMA2 R9, -RZ, RZ, 1.642578125, -0.00021207332611083984375 ;  /* 0x3e928af3ff097431 */ /* 0x000fe200000001ff */
        /* <DEDUP_REMOVED lines=31> */
[----:B-1----:R-:W-:Y:S06]  /*07e0*/  @!P0 BRA `(.L_x_33199) ;  /* 0x0000000000348947 */ /* 0x002fec0003800000 */
[----:B------:R-:W-:Y:S01]  /*07f0*/  FSETP.GEU.FTZ.AND P0, PT, |R3|, 4.2275390625, PT ;  /* 0x408748000300780b */ /* 0x000fe20003f1e200 */
[C---:B------:R-:W-:Y:S02]  /*0800*/  DADD R6, R2.reuse, +INF ;  /* 0x7ff0000002067429 */ /* 0x040fe40000000000 */
[----:B------:R-:W-:-:S08]  /*0810*/  DSETP.GEU.AND P1, PT, R2, RZ, PT ;  /* 0x000000ff0200722a */ /* 0x000fd00003f2e000 */
[----:B------:R-:W-:Y:S02]  /*0820*/  FSEL R6, R6, RZ, P1 ;  /* 0x000000ff06067208 */ /* 0x000fe40000800000 */
[----:B------:R-:W-:Y:S01]  /*0830*/  FSEL R7, R7, RZ, P1 ;  /* 0x000000ff07077208 */ /* 0x000fe20000800000 */
[----:B------:R-:W-:Y:S06]  /*0840*/  @P0 BRA `(.L_x_33199) ;  /* 0x00000000001c0947 */ /* 0x000fec0003800000 */
[----:B------:R-:W-:Y:S02]  /*0850*/  LEA.HI R0, R4, R4, RZ, 0x1 ;  /* 0x0000000404007211 */ /* 0x000fe400078f08ff */
[----:B------:R-:W-:Y:S02]  /*0860*/  MOV R6, RZ ;  /* 0x000000ff00067202 */ /* 0x000fe40000000f00 */
[----:B------:R-:W-:-:S04]  /*0870*/  SHF.R.S32.HI R3, RZ, 0x1, R0 ;  /* 0x00000001ff037819 */ /* 0x000fc80000011400 */
[----:B------:R-:W-:Y:S01]  /*0880*/  IADD3 R4, PT, PT, R4, -R3, RZ ;  /* 0x8000000304047210 */ /* 0x000fe20007ffe0ff */
[----:B------:R-:W-:-:S03]  /*0890*/  IMAD R9, R3, 0x100000, R9 ;  /* 0x0010000003097824 */ /* 0x000fc600078e0209 */
[----:B------:R-:W-:-:S06]  /*08a0*/  LEA R7, R4, 0x3ff00000, 0x14 ;  /* 0x3ff0000004077811 */ /* 0x000fcc00078ea0ff */
[----:B------:R-:W-:-:S11]  /*08b0*/  DMUL R6, R8, R6 ;  /* 0x0000000608067228 */ /* 0x000fd60000000000 */
.L_x_33199:
[----:B------:R-:W-:Y:S01]  /*08c0*/  STG.E.64 desc[UR6][R10.64], R6 ;  /* 0x000000060a007986 */ /* 0x000fe2000c101b06 */
[----:B------:R-:W-:Y:S05]  /*08d0*/  EXIT ;  /* 0x000000000000794d */ /* 0x000fea0003800000 */
.L_x_33195:
        /* <DEDUP_REMOVED lines=305> */
.L_x_33202:
[----:B------:R-:W0:Y:S02]  /*1bf0*/  LDCU.64 UR8, c[0x0][0x588] ;  /* 0x0000b100ff0877ac */ /* 0x000e240008000a00 */
[----:B0-----:R-:W-:-:S05]  /*1c00*/  IADD3 R6, P0, PT, R4, UR8, RZ ;  /* 0x0000000804067c10 */ /* 0x001fca000ff1e0ff */
[----:B------:R-:W-:-:S06]  /*1c10*/  IMAD.X R7, RZ, RZ, UR9, P0 ;  /* 0x00000009ff077e24 */ /* 0x000fcc00080e06ff */
[----:B------:R-:W2:Y:S01]  /*1c20*/  LDG.E.64 R6, desc[UR6][R6.64] ;  /* 0x0000000606067981 */ /* 0x000ea2000c1e1b00 */
[----:B------:R-:W-:Y:S01]  /*1c30*/  MOV R8, 0x652b82fe ;  /* 0x652b82fe00087802 */ /* 0x000fe20000000f00 */
[----:B------:R-:W-:Y:S01]  /*1c40*/  UMOV UR8, 0xfefa39ef ;  /* 0xfefa39ef00087882 */ /* 0x000fe20000000000 */
[----:B------:R-:W-:Y:S01]  /*1c50*/  MOV R9, 0x3ff71547 ;  /* 0x3ff7154700097802 */ /* 0x000fe20000000f00 */
[----:B------:R-:W-:Y:S01]  /*1c60*/  UMOV UR9, 0x3fe62e42 ;  /* 0x3fe62e4200097882 */ /* 0x000fe20000000000 */
[----:B------:R-:W-:Y:S04]  /*1c70*/  BSSY.RECONVERGENT B1, `(.L_x_33203) ;  /* 0x0000037000017945 */ /* 0x000fe80003800200 */
        /* <DEDUP_REMOVED lines=38> */
[----:B------:R-:W-:Y:S02]  /*1ee0*/  LEA R11, R8, R13, 0x14 ;  /* 0x0000000d080b7211 */ /* 0x000fe400078ea0ff */
[----:B------:R-:W-:Y:S01]  /*1ef0*/  MOV R10, R12 ;  /* 0x0000000c000a7202 */ /* 0x000fe20000000f00 */
        /* <DEDUP_REMOVED lines=11> */
[----:B------:R-:W-:Y:S02]  /*1fb0*/  @!P0 LEA R9, R8, 0x3ff00000, 0x14 ;  /* 0x3ff0000008098811 */ /* 0x000fe400078ea0ff */
[----:B------:R-:W-:-:S06]  /*1fc0*/  @!P0 MOV R8, RZ ;  /* 0x000000ff00088202 */ /* 0x000fcc0000000f00 */
[----:B------:R-:W-:-:S11]  /*1fd0*/  @!P0 DMUL R10, R6, R8 ;  /* 0x00000008060a8228 */ /* 0x000fd60000000000 */
.L_x_33204:
[----:B------:R-:W-:Y:S05]  /*1fe0*/  BSYNC.RECONVERGENT B1 ;  /* 0x0000000000017941 */ /* 0x000fea0003800200 */
.L_x_33203:
[----:B------:R-:W0:Y:S01]  /*1ff0*/  LDCU.64 UR8, c[0x0][0x580] ;  /* 0x0000b000ff0877ac */ /* 0x000e220008000a00 */
[----:B------:R-:W-:Y:S01]  /*2000*/  VIADD R3, R3, 0x80 ;  /* 0x0000008003037836 */ /* 0x000fe20000000000 */
[----:B0-----:R-:W-:-:S04]  /*2010*/  IADD3 R4, P0, PT, R5, UR8, RZ ;  /* 0x0000000805047c10 */ /* 0x001fc8000ff1e0ff */
[----:B------:R-:W-:-:S05]  /*2020*/  IADD3.X R5, PT, PT, RZ, UR9, RZ, P0, !PT ;  /* 0x00000009ff057c10 */ /* 0x000fca00087fe4ff */
[----:B------:R0:W-:Y:S04]  /*2030*/  STG.E.64 desc[UR6][R4.64], R10 ;  /* 0x0000000a04007986 */ /* 0x0001e8000c101b06 */
.L_x_33201:
[----:B------:R-:W-:Y:S05]  /*2040*/  BSYNC.RECONVERGENT B0 ;  /* 0x0000000000007941 */ /* 0x000fea0003800200 */
.L_x_33200:
        /* <DEDUP_REMOVED lines=300> */
.L_x_33205:
[----:B------:R-:W0:Y:S02]  /*3310*/  LDCU.128 UR8, c[0x0][0x580] ;  /* 0x0000b000ff0877ac */ /* 0x000e240008000c00 */
        /* <DEDUP_REMOVED lines=46> */
[----:B------:R-:W-:-:S04]  /*3600*/  IADD3 R8, P1, PT, R3, UR8, RZ ;  /* 0x0000000803087c10 */ /* 0x000fc8000ff3e0ff */
[----:B------:R-:W-:-:S05]  /*3610*/  IADD3.X R9, PT, PT, RZ, UR9, RZ, P1, !PT ;  /* 0x00000009ff097c10 */ /* 0x000fca0008ffe4ff */
[----:B------:R-:W-:Y:S02]  /*3620*/  LEA R3, R6, R11, 0x14 ;  /* 0x0000000b06037211 */ /* 0x000fe400078ea0ff */
[----:B------:R-:W-:Y:S01]  /*3630*/  MOV R2, R10 ;  /* 0x0000000a00027202 */ /* 0x000fe20000000f00 */
[----:B------:R-:W-:Y:S06]  /*3640*/  @!P0 BRA `(.L_x_33207) ;  /* 0x0000000000348947 */ /* 0x000fec0003800000 */
[----:B------:R-:W-:Y:S01]  /*3650*/  FSETP.GEU.FTZ.AND P0, PT, |R5|, 4.2275390625, PT ;  /* 0x408748000500780b */ /* 0x000fe20003f1e200 */
[C---:B------:R-:W-:Y:S02]  /*3660*/  DADD R2, R4.reuse, +INF ;  /* 0x7ff0000004027429 */ /* 0x040fe40000000000 */
[----:B------:R-:W-:-:S08]  /*3670*/  DSETP.GEU.AND P1, PT, R4, RZ, PT ;  /* 0x000000ff0400722a */ /* 0x000fd00003f2e000 */
[----:B------:R-:W-:Y:S02]  /*3680*/  FSEL R2, R2, RZ, P1 ;  /* 0x000000ff02027208 */ /* 0x000fe40000800000 */
[----:B------:R-:W-:Y:S02]  /*3690*/  @!P0 LEA.HI R0, R6, R6, RZ, 0x1 ;  /* 0x0000000606008211 */ /* 0x000fe400078f08ff */
[----:B------:R-:W-:Y:S02]  /*36a0*/  @!P0 MOV R4, R10 ;  /* 0x0000000a00048202 */ /* 0x000fe40000000f00 */
[----:B------:R-:W-:Y:S02]  /*36b0*/  @!P0 SHF.R.S32.HI R5, RZ, 0x1, R0 ;  /* 0x00000001ff058819 */ /* 0x000fe40000011400 */
[----:B------:R-:W-:-:S03]  /*36c0*/  FSEL R3, R3, RZ, P1 ;  /* 0x000000ff03037208 */ /* 0x000fc60000800000 */
[----:B------:R-:W-:Y:S01]  /*36d0*/  @!P0 IMAD.IADD R6, R6, 0x1, -R5 ;  /* 0x0000000106068824 */ /* 0x000fe200078e0a05 */
[----:B------:R-:W-:-:S04]  /*36e0*/  @!P0 LEA R5, R5, R11, 0x14 ;  /* 0x0000000b05058211 */ /* 0x000fc800078ea0ff */
[----:B------:R-:W-:Y:S02]  /*36f0*/  @!P0 LEA R7, R6, 0x3ff00000, 0x14 ;  /* 0x3ff0000006078811 */ /* 0x000fe400078ea0ff */
[----:B------:R-:W-:-:S06]  /*3700*/  @!P0 MOV R6, RZ ;  /* 0x000000ff00068202 */ /* 0x000fcc0000000f00 */
[----:B------:R-:W-:-:S11]  /*3710*/  @!P0 DMUL R2, R4, R6 ;  /* 0x0000000604028228 */ /* 0x000fd60000000000 */
.L_x_33207:
[----:B------:R-:W-:Y:S05]  /*3720*/  BSYNC.RECONVERGENT B0 ;  /* 0x0000000000007941 */ /* 0x000fea0003800200 */
.L_x_33206:
[----:B------:R-:W-:Y:S01]  /*3730*/  STG.E.64 desc[UR6][R8.64], R2 ;  /* 0x0000000208007986 */ /* 0x000fe2000c101b06 */
[----:B------:R-:W-:Y:S05]  /*3740*/  EXIT ;  /* 0x000000000000794d */ /* 0x000fea0003800000 */
.L_x_33208:
        /* <DEDUP_REMOVED lines=11> */
.L_x_37316:


//--------------------- .text._ZN2at6native27unrolled_elementwise_kernelIZZZNS0_15exp_kernel_cudaERNS_18TensorIteratorBaseEENKUlvE0_clEvENKUlvE_clEvEUldE_St5arrayIPcLm2EELi4E23TrivialOffsetCalculatorILi1EjESB_NS0_6memory15LoadWithoutCastENSC_16StoreWithoutCastEEEviT_T0_T2_T3_T4_T5_ --------------------------
	.section	.text._ZN2at6native27unrolled_elementwise_kernelIZZZNS0_15exp_kernel_cudaERNS_18TensorIteratorBaseEENKUlvE0_clEvENKUlvE_clEvEUldE_St5arrayIPcLm2EELi4E23TrivialOffsetCalculatorILi1EjESB_NS0_6memory15LoadWithoutCastENSC_16StoreWithoutCastEEEviT_T0_T2_T3_T4_T5_,"ax",@progbits
	.align	128
        .global         _ZN2at6native27unrolled_elementwise_kernelIZZZNS0_15exp_kernel_cudaERNS_18TensorIteratorBaseEENKUlvE0_clEvENKUlvE_clEvEUldE_St5arrayIPcLm2EELi4E23TrivialOffsetCalculatorILi1EjESB_NS0_6memory15LoadWithoutCastENSC_16StoreWithoutCastEEEviT_T0_T2_T3_T4_T5_
        .type           _ZN2at6native27unrolled_elementwise_kernelIZZZNS0_15exp_kernel_cudaERNS_18TensorIteratorBaseEENKUlvE0_clEvENKUlvE_clEvEUldE_St5arrayIPcLm2EELi4E23TrivialOffsetCalculatorILi1EjESB_NS0_6memory15LoadWithoutCastENSC_16StoreWithoutCastEEEviT_T0_T2_T3_T4_T5_,@function
        .size           _ZN2at6native27unrolled_elementwise_kernelIZZZNS0_15exp_kernel_cudaERNS_18TensorIteratorBaseEENKUlvE0_clEvENKUlvE_clEvEUldE_St5arrayIPcLm2EELi4E23TrivialOffsetCalculatorILi1EjESB_NS0_6memory15LoadWithoutCastENSC_16StoreWithoutCastEEEviT_T0_T2_T3_T4_T5_,(.L_x_37317 - _ZN2at6native27unrolled_elementwise_kernelIZZZNS0_15exp_kernel_cudaERNS_18TensorIteratorBaseEENKUlvE0_clEvENKUlvE_clEvEUldE_St5arrayIPcLm2EELi4E23TrivialOffsetCalculatorILi1EjESB_NS0_6memory15LoadWithoutCastENSC_16StoreWithoutCastEEEviT_T0_T2_T3_T4_T5_)
        .other          _ZN2at6native27unrolled_elementwise_kernelIZZZNS0_15exp_kernel_cudaERNS_18TensorIteratorBaseEENKUlvE0_clEvENKUlvE_clEvEUldE_St5arrayIPcLm2EELi4E23TrivialOffsetCalculatorILi1EjESB_NS0_6memory15LoadWithoutCastENSC_16StoreWithoutCastEEEviT_T0_T2_T3_T4_T5_,@"STO_CUDA_ENTRY STV_DEFAULT"
_ZN2at6native27unrolled_elementwise_kernelIZZZNS0_15exp_kernel_cudaERNS_18TensorIteratorBaseEENKUlvE0_clEvENKUlvE_clEvEUldE_St5arrayIPcLm2EELi4E23TrivialOffsetCalculatorILi1EjESB_NS0_6memory15LoadWithoutCastENSC_16StoreWithoutCastEEEviT_T0_T2_T3_T4_T5_:
.text._ZN2at6native27unrolled_elementwise_kernelIZZZNS0_15exp_kernel_cudaERNS_18TensorIteratorBaseEENKUlvE0_clEvENKUlvE_clEvEUldE_St5arrayIPcLm2EELi4E23TrivialOffsetCalculatorILi1EjESB_NS0_6memory15LoadWithoutCastENSC_16StoreWithoutCastEEEviT_T0_T2_T3_T4_T5_:
        /* <DEDUP_REMOVED lines=9> */
[----:B------:R-:W-:-:S05]  /*0090*/  @!P0 VIADD R5, R11, 0x80 ;  /* 0x000000800b058836 */ /* 0x000fca0000000000 */
[----:B------:R-:W-:-:S13]  /*00a0*/  ISETP.GE.AND P1, PT, R5, R10, PT ;  /* 0x0000000a0500720c */ /* 0x000fda0003f26270 */
[----:B------:R-:W0:Y:S01]  /*00b0*/  @!P1 LDC.64 R8, c[0x0][0x390] ;  /* 0x0000e400ff089b82 */ /* 0x000e220000000a00 */
[----:B------:R-:W-:Y:S02]  /*00c0*/  @!P1 IMAD R7, R0, 0x200, R5 ;  /* 0x0000020000079824 */ /* 0x000fe400078e0205 */
[----:B------:R-:W-:-:S05]  /*00d0*/  @!P1 VIADD R5, R5, 0x80 ;  /* 0x0000008005059836 */ /* 0x000fca0000000000 */
[----:B------:R-:W-:Y:S01]  /*00e0*/  ISETP.GE.AND P3, PT, R5, R10, PT ;  /* 0x0000000a0500720c */ /* 0x000fe20003f66270 */
[----:B------:R-:W-:-:S12]  /*00f0*/  @!P0 IMAD R13, R0, 0x200, R11 ;  /* 0x00000200000d8824 */ /* 0x000fd800078e020b */
[----:B------:R-:W-:Y:S01]  /*0100*/  @!P3 LEA R21, R0, R5, 0x9 ;  /* 0x000000050015b211 */ /* 0x000fe200078e48ff */
[----:B------:R-:W-:Y:S01]  /*0110*/  @!P3 VIADD R5, R5, 0x80 ;  /* 0x000000800505b836 */ /* 0x000fe20000000000 */
[----:B------:R-:W2:Y:S01]  /*0120*/  @!P3 LDC.64 R2, c[0x0][0x390] ;  /* 0x0000e400ff02bb82 */ /* 0x000ea20000000a00 */
[----:B0-----:R-:W-:-:S03]  /*0130*/  @!P1 IMAD.WIDE.U32 R8, R7, 0x8, R8 ;  /* 0x0000000807089825 */ /* 0x001fc600078e0008 */
[----:B------:R-:W-:Y:S01]  /*0140*/  ISETP.GE.AND P2, PT, R5, R10, PT ;  /* 0x0000000a0500720c */ /* 0x000fe20003f46270 */
[----:B------:R-:W-:Y:S01]  /*0150*/  VIADD R23, R11, 0x80 ;  /* 0x000000800b177836 */ /* 0x000fe20000000000 */
[----:B-1----:R0:W5:Y:S02]  /*0160*/  @!P1 LDG.E.64 R14, desc[UR4][R8.64] ;  /* 0x00000004080e9981 */ /* 0x002164000c1e1b00 */
[----:B------:R-:W1:Y:S09]  /*0170*/  @!P0 LDC.64 R6, c[0x0][0x390] ;  /* 0x0000e400ff068b82 */ /* 0x000e720000000a00 */
[----:B------:R-:W3:Y:S01]  /*0180*/  @!P2 LDC.64 R16, c[0x0][0x390] ;  /* 0x0000e400ff10ab82 */ /* 0x000ee20000000a00 */
[----:B------:R-:W-:-:S02]  /*0190*/  @!P2 IMAD R5, R0, 0x200, R5 ;  /* 0x000002000005a824 */ /* 0x000fc400078e0205 */
[----:B--2---:R-:W-:Y:S01]  /*01a0*/  @!P3 IMAD.WIDE.U32 R20, R21, 0x8, R2 ;  /* 0x000000081514b825 */ /* 0x004fe200078e0002 */
[----:B------:R-:W-:Y:S02]  /*01b0*/  CS2R R2, SRZ ;  /* 0x0000000000027805 */ /* 0x000fe4000001ff00 */
[----:B0-----:R-:W-:Y:S01]  /*01c0*/  IADD3 R9, PT, PT, R11, 0x100, RZ ;  /* 0x000001000b097810 */ /* 0x001fe20007ffe0ff */
[----:B------:R-:W-:Y:S03]  /*01d0*/  BSSY.RECONVERGENT B0, `(.L_x_33209) ;  /* 0x000004c000007945 */ /* 0x000fe60003800200 */
[----:B------:R0:W5:Y:S01]  /*01e0*/  @!P3 LDG.E.64 R2, desc[UR4][R20.64] ;  /* 0x000000041402b981 */ /* 0x000162000c1e1b00 */
[----:B-1----:R-:W-:Y:S01]  /*01f0*/  @!P0 IMAD.WIDE.U32 R6, R13, 0x8, R6 ;  /* 0x000000080d068825 */ /* 0x002fe200078e0006 */
[----:B------:R-:W-:-:S06]  /*0200*/  CS2R R12, SRZ ;  /* 0x00000000000c7805 */ /* 0x000fcc000001ff00 */
[----:B------:R-:W5:Y:S01]  /*0210*/  @!P0 LDG.E.64 R12, desc[UR4][R6.64] ;  /* 0x00000004060c8981 */ /* 0x000f62000c1e1b00 */
[----:B------:R-:W-:Y:S01]  /*0220*/  ISETP.GE.AND P0, PT, R11, R10, PT ;  /* 0x0000000a0b00720c */ /* 0x000fe20003f06270 */
[----:B---3--:R-:W-:Y:S01]  /*0230*/  @!P2 IMAD.WIDE.U32 R16, R5, 0x8, R16 ;  /* 0x000000080510a825 */ /* 0x008fe200078e0010 */
[----:B------:R-:W-:-:S03]  /*0240*/  CS2R R4, SRZ ;  /* 0x0000000000047805 */ /* 0x000fc6000001ff00 */
[----:B0-----:R-:W-:-:S03]  /*0250*/  VIADD R21, R11, 0x180 ;  /* 0x000001800b157836 */ /* 0x001fc60000000000 */
[----:B------:R0:W5:Y:S05]  /*0260*/  @!P2 LDG.E.64 R4, desc[UR4][R16.64] ;  /* 0x000000041004a981 */ /* 0x00016a000c1e1b00 */
[----:B------:R-:W1:Y:S01]  /*0270*/  @!P0 LDC.64 R18, c[0x0][0x388] ;  /* 0x0000e200ff128b82 */ /* 0x000e620000000a00 */
[----:B0-----:R-:W-:Y:S02]  /*0280*/  @!P0 IMAD R17, R0, 0x200, R11 ;  /* 0x0000020000118824 */ /* 0x001fe400078e020b */
[----:B------:R-:W-:Y:S01]  /*0290*/  @!P0 IMAD.MOV.U32 R11, RZ, RZ, R23 ;  /* 0x000000ffff0b8224 */ /* 0x000fe200078e0017 */
[-C--:B------:R-:W-:Y:S02]  /*02a0*/  ISETP.GE.AND P4, PT, R23, R10.reuse, PT ;  /* 0x0000000a1700720c */ /* 0x080fe40003f86270 */
[----:B------:R-:W-:-:S02]  /*02b0*/  ISETP.GE.AND P3, PT, R9, R10, PT ;  /* 0x0000000a0900720c */ /* 0x000fc40003f66270 */
[-C--:B------:R-:W-:Y:S02]  /*02c0*/  ISETP.GE.AND P1, PT, R21, R10.reuse, PT ;  /* 0x0000000a1500720c */ /* 0x080fe40003f26270 */
[----:B------:R-:W-:Y:S01]  /*02d0*/  ISETP.GE.AND P2, PT, R11, R10, PT ;  /* 0x0000000a0b00720c */ /* 0x000fe20003f46270 */
[----:B-1----:R-:W-:Y:S01]  /*02e0*/  @!P0 IMAD.WIDE.U32 R6, R17, 0x8, R18 ;  /* 0x0000000811068825 */ /* 0x002fe200078e0012 */
[----:B------:R-:W-:Y:S11]  /*02f0*/  @P0 BRA `(.L_x_33210) ;  /* 0x0000000000e40947 */ /* 0x000ff60003800000 */
[----:B------:R-:W-:Y:S02]  /*0300*/  HFMA2 R17, -RZ, RZ, 1.9912109375, 0.00128841400146484375 ;  /* 0x3ff71547ff117431 */ /* 0x000fe400000001ff */
[----:B------:R-:W-:Y:S01]  /*0310*/  IMAD.MOV.U32 R16, RZ, RZ, 0x652b82fe ;  /* 0x652b82feff107424 */ /* 0x000fe200078e00ff */
[----:B------:R-:W-:Y:S01]  /*0320*/  UMOV UR6, 0xfefa39ef ;  /* 0xfefa39ef00067882 */ /* 0x000fe20000000000 */
[----:B------:R-:W-:Y:S01]  /*0330*/  UMOV UR7, 0x3fe62e42 ;  /* 0x3fe62e4200077882 */ /* 0x000fe20000000000 */
[----:B-----5:R-:W-:-:S03]  /*0340*/  FSETP.GEU.FTZ.AND P5, PT, |R13|, 4.1917929649353027344, PT ;  /* 0x4086232b0d00780b */ /* 0x020fc60003fbe200 */
        /* <DEDUP_REMOVED lines=44> */
[----:B------:R-:W-:-:S04]  /*0610*/  @!P5 LEA.HI R8, R16, R16, RZ, 0x1 ;  /* 0x000000101008d211 */ /* 0x000fc800078f08ff */
[----:B------:R-:W-:Y:S02]  /*0620*/  @!P5 SHF.R.S32.HI R13, RZ, 0x1, R8 ;  /* 0x00000001ff0dd819 */ /* 0x000fe40000011408 */
[----:B------:R-:W-:Y:S02]  /*0630*/  FSEL R8, R20, RZ, P6 ;  /* 0x000000ff14087208 */ /* 0x000fe40003000000 */
[----:B------:R-:W-:Y:S01]  /*0640*/  @!P5 IADD3 R12, PT, PT, R16, -R13, RZ ;  /* 0x8000000d100cd210 */ /* 0x000fe20007ffe0ff */
[----:B------:R-:W-:-:S03]  /*0650*/  @!P5 IMAD R19, R13, 0x100000, R19 ;  /* 0x001000000d13d824 */ /* 0x000fc600078e0213 */
[----:B------:R-:W-:Y:S01]  /*0660*/  @!P5 LEA R13, R12, 0x3ff00000, 0x14 ;  /* 0x3ff000000c0dd811 */ /* 0x000fe200078ea0ff */
[----:B------:R-:W-:-:S06]  /*0670*/  @!P5 IMAD.MOV.U32 R12, RZ, RZ, RZ ;  /* 0x000000ffff0cd224 */ /* 0x000fcc00078e00ff */
[----:B------:R-:W-:-:S11]  /*0680*/  @!P5 DMUL R8, R18, R12 ;  /* 0x0000000c1208d228 */ /* 0x000fd60000000000 */
.L_x_33210:
[----:B------:R-:W-:Y:S05]  /*0690*/  BSYNC.RECONVERGENT B0 ;  /* 0x0000000000007941 */ /* 0x000fea0003800200 */
.L_x_33209:
        /* <DEDUP_REMOVED lines=54> */
[----:B------:R-:W-:Y:S01]  /*0a00*/  @!P4 LEA R19, R15, R19, 0x14 ;  /* 0x000000130f13c211 */ /* 0x000fe200078ea0ff */
[----:B------:R-:W-:-:S05]  /*0a10*/  @!P4 IMAD.IADD R14, R16, 0x1, -R15 ;  /* 0x00000001100ec824 */ /* 0x000fca00078e0a0f */
[----:B------:R-:W-:Y:S01]  /*0a20*/  @!P4 LEA R15, R14, 0x3ff00000, 0x14 ;  /* 0x3ff000000e0fc811 */ /* 0x000fe200078ea0ff */
[----:B------:R-:W-:-:S06]  /*0a30*/  @!P4 IMAD.MOV.U32 R14, RZ, RZ, RZ ;  /* 0x000000ffff0ec224 */ /* 0x000fcc00078e00ff */
[----:B------:R-:W-:-:S11]  /*0a40*/  @!P4 DMUL R12, R18, R14 ;  /* 0x0000000e120cc228 */ /* 0x000fd60000000000 */
.L_x_33212:
[----:B------:R-:W-:Y:S05]  /*0a50*/  BSYNC.RECONVERGENT B0 ;  /* 0x0000000000007941 */ /* 0x000fea0003800200 */
.L_x_33211:
        /* <DEDUP_REMOVED lines=53> */
[----:B------:R-:W-:-:S03]  /*0db0*/  FSEL R14, R20, RZ, P4 ;  /* 0x000000ff140e7208 */ /* 0x000fc60002000000 */
[----:B------:R-:W-:Y:S02]  /*0dc0*/  @!P3 IMAD.IADD R2, R16, 0x1, -R3 ;  /* 0x000000011002b824 */ /* 0x000fe400078e0a03 */
[----:B------:R-:W-:-:S03]  /*0dd0*/  @!P3 IMAD R19, R3, 0x100000, R19 ;  /* 0x001000000313b824 */ /* 0x000fc600078e0213 */
[----:B------:R-:W-:Y:S02]  /*0de0*/  @!P3 LEA R3, R2, 0x3ff00000, 0x14 ;  /* 0x3ff000000203b811 */ /* 0x000fe400078ea0ff */
[----:B------:R-:W-:-:S06]  /*0df0*/  @!P3 MOV R2, RZ ;  /* 0x000000ff0002b202 */ /* 0x000fcc0000000f00 */
[----:B------:R-:W-:-:S11]  /*0e00*/  @!P3 DMUL R14, R18, R2 ;  /* 0x00000002120eb228 */ /* 0x000fd60000000000 */
.L_x_33214:
[----:B------:R-:W-:Y:S05]  /*0e10*/  BSYNC.RECONVERGENT B0 ;  /* 0x0000000000007941 */ /* 0x000fea0003800200 */
.L_x_33213:
[----:B------:R-:W-:Y:S04]  /*0e20*/  BSSY.RECONVERGENT B0, `(.L_x_33215) ;  /* 0x000003b000007945 */ /* 0x000fe80003800200 */
[----:B------:R-:W-:Y:S05]  /*0e30*/  @P1 BRA `(.L_x_33216) ;  /* 0x0000000000e41947 */ /* 0x000fea0003800000 */
[----:B-----5:R-:W-:Y:S01]  /*0e40*/  IMAD.MOV.U32 R2, RZ, RZ, 0x652b82fe ;  /* 0x652b82feff027424 */ /* 0x020fe200078e00ff */
[----:B------:R-:W-:Y:S01]  /*0e50*/  UMOV UR6, 0xfefa39ef ;  /* 0xfefa39ef00067882 */ /* 0x000fe20000000000 */
[----:B------:R-:W-:Y:S01]  /*0e60*/  IMAD.MOV.U32 R3, RZ, RZ, 0x3ff71547 ;  /* 0x3ff71547ff037424 */ /* 0x000fe200078e00ff */
[----:B------:R-:W-:Y:S01]  /*0e70*/  UMOV UR7, 0x3fe62e42 ;  /* 0x3fe62e4200077882 */ /* 0x000fe20000000000 */
[----:B------:R-:W-:-:S04]  /*0e80*/  FSETP.GEU.FTZ.AND P1, PT, |R5|, 4.1917929649353027344, PT ;  /* 0x4086232b0500780b */ /* 0x000fc80003f3e200 */
        /* <DEDUP_REMOVED lines=52> */
.L_x_33216:
[----:B------:R-:W-:Y:S05]  /*11d0*/  BSYNC.RECONVERGENT B0 ;  /* 0x0000000000007941 */ /* 0x000fea0003800200 */
.L_x_33215:
[----:B------:R0:W-:Y:S01]  /*11e0*/  @!P0 STG.E.64 desc[UR4][R6.64], R8 ;  /* 0x0000000806008986 */ /* 0x0001e2000c101b04 */
[----:B------:R-:W-:Y:S04]  /*11f0*/  BSSY.RECONVERGENT B0, `(.L_x_33217) ;  /* 0x000000c000007945 */ /* 0x000fe80003800200 */
[----:B------:R-:W-:Y:S05]  /*1200*/  @P2 BRA `(.L_x_33218) ;  /* 0x0000000000282947 */ /* 0x000fea0003800000 */
[----:B-----5:R-:W1:Y:S01]  /*1210*/  LDC.64 R2, c[0x0][0x388] ;  /* 0x0000e200ff027b82 */ /* 0x020e620000000a00 */
[----:B------:R-:W-:Y:S02]  /*1220*/  IMAD R5, R0, 0x200, R11 ;  /* 0x0000020000057824 */ /* 0x000fe400078e020b */
[----:B------:R-:W-:-:S05]  /*1230*/  VIADD R11, R11, 0x80 ;  /* 0x000000800b0b7836 */ /* 0x000fca0000000000 */
[----:B------:R-:W-:-:S13]  /*1240*/  ISETP.GE.AND P0, PT, R11, R10, PT ;  /* 0x0000000a0b00720c */ /* 0x000fda0003f06270 */
[----:B0-----:R-:W-:Y:S01]  /*1250*/  @!P0 LEA R7, R0, R11, 0x9 ;  /* 0x0000000b00078211 */ /* 0x001fe200078e48ff */
[----:B------:R-:W-:Y:S02]  /*1260*/  @!P0 VIADD R11, R11, 0x80 ;  /* 0x000000800b0b8836 */ /* 0x000fe40000000000 */
[----:B-1----:R-:W-:-:S04]  /*1270*/  IMAD.WIDE.U32 R4, R5, 0x8, R2 ;  /* 0x0000000805047825 */ /* 0x002fc800078e0002 */
[----:B------:R-:W-:Y:S01]  /*1280*/  @!P0 IMAD.WIDE.U32 R2, R7, 0x8, R2 ;  /* 0x0000000807028825 */ /* 0x000fe200078e0002 */
[----:B------:R1:W-:Y:S04]  /*1290*/  STG.E.64 desc[UR4][R4.64], R12 ;  /* 0x0000000c04007986 */ /* 0x0003e8000c101b04 */
[----:B------:R1:W-:Y:S02]  /*12a0*/  @!P0 STG.E.64 desc[UR4][R2.64], R14 ;  /* 0x0000000e02008986 */ /* 0x0003e4000c101b04 */
.L_x_33218:
[----:B------:R-:W-:Y:S05]  /*12b0*/  BSYNC.RECONVERGENT B0 ;  /* 0x0000000000007941 */ /* 0x000fea0003800200 */
.L_x_33217:
[----:B------:R-:W-:-:S13]  /*12c0*/  ISETP.GE.AND P0, PT, R11, R10, PT ;  /* 0x0000000a0b00720c */ /* 0x000fda0003f06270 */
[----:B------:R-:W-:Y:S05]  /*12d0*/  @P0 EXIT ;  /* 0x000000000000094d */ /* 0x000fea0003800000 */
[----:B-1---5:R-:W1:Y:S01]  /*12e0*/  LDC.64 R2, c[0x0][0x388] ;  /* 0x0000e200ff027b82 */ /* 0x022e620000000a00 */
[----:B------:R-:W-:-:S04]  /*12f0*/  IMAD R11, R0, 0x200, R11 ;  /* 0x00000200000b7824 */ /* 0x000fc800078e020b */
[----:B-1----:R-:W-:-:S05]  /*1300*/  IMAD.WIDE.U32 R2, R11, 0x8, R2 ;  /* 0x000000080b027825 */ /* 0x002fca00078e0002 */
[----:B------:R-:W-:Y:S01]  /*1310*/  STG.E.64 desc[UR4][R2.64], R16 ;  /* 0x0000001002007986 */ /* 0x000fe2000c101b04 */
[----:B------:R-:W-:Y:S05]  /*1320*/  EXIT ;  /* 0x000000000000794d */ /* 0x000fea0003800000 */
.L_x_33219:
        /* <DEDUP_REMOVED lines=13> */
.L_x_37317:


//--------------------- .text._ZN2at6native29vectorized_elementwise_kernelILi2EZZZNS0_15exp_kernel_cudaERNS_18TensorIteratorBaseEENKUlvE0_clEvENKUlvE_clEvEUldE_St5arrayIPcLm2EEEEviT0_T1_ --------------------------
	.section	.text._ZN2at6native29vectorized_elementwise_kernelILi2EZZZNS0_15exp_kernel_cudaERNS_18TensorIteratorBaseEENKUlvE0_clEvENKUlvE_clEvEUldE_St5arrayIPcLm2EEEEviT0_T1_,"ax",@progbits
	.align	128
        .global         _ZN2at6native29vectorized_elementwise_kernelILi2EZZZNS0_15exp_kernel_cudaERNS_18TensorIteratorBaseEENKUlvE0_clEvENKUlvE_clEvEUldE_St5arrayIPcLm2EEEEviT0_T1_
        .type           _ZN2at6native29vectorized_elementwise_kernelILi2EZZZNS0_15exp_kernel_cudaERNS_18TensorIteratorBaseEENKUlvE0_clEvENKUlvE_clEvEUldE_St5arrayIPcLm2EEEEviT0_T1_,@function
        .size           _ZN2at6native29vectorized_elementwise_kernelILi2EZZZNS0_15exp_kernel_cudaERNS_18TensorIteratorBaseEENKUlvE0_clEvENKUlvE_clEvEUldE_St5arrayIPcLm2EEEEviT0_T1_,(.L_x_37318 - _ZN2at6native29vectorized_elementwise_kernelILi2EZZZNS0_15exp_kernel_cudaERNS_18TensorIteratorBaseEENKUlvE0_clEvENKUlvE_clEvEUldE_St5arrayIPcLm2EEEEviT0_T1_)
        .other          _ZN2at6native29vectorized_elementwise_kernelILi2EZZZNS0_15exp_kernel_cudaERNS_18TensorIteratorBaseEENKUlvE0_clEvENKUlvE_clEvEUldE_St5arrayIPcLm2EEEEviT0_T1_,@"STO_CUDA_ENTRY STV_DEFAULT"
_ZN2at6native29vectorized_elementwise_kernelILi2EZZZNS0_15exp_kernel_cudaERNS_18TensorIteratorBaseEENKUlvE0_clEvENKUlvE_clEvEUldE_St5arrayIPcLm2EEEEviT0_T1_:
.text._ZN2at6native29vectorized_elementwise_kernelILi2EZZZNS0_15exp_kernel_cudaERNS_18TensorIteratorBaseEENKUlvE0_clEvENKUlvE_clEvEUldE_St5arrayIPcLm2EEEEviT0_T1_:
        /* <DEDUP_REMOVED lines=15> */
[----:B------:R-:W1:Y:S01]  /*00f0*/  @!P1 LDC.64 R10, c[0x0][0x390] ;  /* 0x0000e400ff0a9b82 */ /* 0x000e620000000a00 */
[----:B------:R-:W-:Y:S02]  /*0100*/  @!P1 IMAD.IADD R13, R0, 0x1, R5 ;  /* 0x00000001000d9824 */ /* 0x000fe400078e0205 */
[----:B0-----:R-:W-:Y:S01]  /*0110*/  @!P0 IMAD.WIDE.U32 R6, R9, 0x8, R6 ;  /* 0x0000000809068825 */ /* 0x001fe200078e0006 */
[----:B------:R-:W-:-:S03]  /*0120*/  CS2R R8, SRZ ;  /* 0x0000000000087805 */ /* 0x000fc6000001ff00 */
[----:B------:R-:W-:-:S03]  /*0130*/  @!P1 VIADD R5, R5, 0x80 ;  /* 0x0000008005059836 */ /* 0x000fc60000000000 */
[----:B------:R0:W5:Y:S01]  /*0140*/  @!P0 LDG.E.64 R8, desc[UR4][R6.64] ;  /* 0x0000000406088981 */ /* 0x000162000c1e1b00 */
[----:B------:R-:W-:Y:S02]  /*0150*/  CS2R R14, SRZ ;  /* 0x00000000000e7805 */ /* 0x000fe4000001ff00 */
[----:B------:R-:W-:Y:S01]  /*0160*/  ISETP.GE.U32.AND P0, PT, R5, R2, PT ;  /* 0x000000020500720c */ /* 0x000fe20003f06070 */
[----:B-1----:R-:W-:-:S12]  /*0170*/  @!P1 IMAD.WIDE.U32 R10, R13, 0x8, R10 ;  /* 0x000000080d0a9825 */ /* 0x002fd800078e000a */
[----:B------:R-:W1:Y:S01]  /*0180*/  @!P0 LDC.64 R12, c[0x0][0x390] ;  /* 0x0000e400ff0c8b82 */ /* 0x000e620000000a00 */
[----:B------:R-:W-:Y:S01]  /*0190*/  @!P0 IMAD.IADD R17, R0, 0x1, R5 ;  /* 0x0000000100118824 */ /* 0x000fe200078e0205 */
[----:B------:R-:W-:Y:S01]  /*01a0*/  @!P0 IADD3 R5, PT, PT, R5, 0x80, RZ ;  /* 0x0000008005058810 */ /* 0x000fe20007ffe0ff */
[----:B------:R2:W5:Y:S02]  /*01b0*/  @!P1 LDG.E.64 R14, desc[UR4][R10.64] ;  /* 0x000000040a0e9981 */ /* 0x000564000c1e1b00 */
        /* <DEDUP_REMOVED lines=11> */
[----:B--2---:R-:W1:Y:S01]  /*0270*/  @!P0 LDC.64 R10, c[0x0][0x390] ;  /* 0x0000e400ff0a8b82 */ /* 0x004e620000000a00 */
[----:B------:R-:W-:Y:S02]  /*0280*/  @!P0 IMAD.IADD R21, R0, 0x1, R5 ;  /* 0x0000000100158824 */ /* 0x000fe400078e0205 */
[----:B------:R-:W-:Y:S02]  /*0290*/  @!P0 VIADD R5, R5, 0x80 ;  /* 0x0000008005058836 */ /* 0x000fe40000000000 */
[----:B-1----:R-:W-:Y:S01]  /*02a0*/  @!P0 IMAD.WIDE.U32 R10, R21, 0x8, R10 ;  /* 0x00000008150a8825 */ /* 0x002fe200078e000a */
[----:B------:R-:W-:-:S06]  /*02b0*/  CS2R R20, SRZ ;  /* 0x0000000000147805 */ /* 0x000fcc000001ff00 */
[----:B------:R1:W5:Y:S01]  /*02c0*/  @!P0 LDG.E.64 R20, desc[UR4][R10.64] ;  /* 0x000000040a148981 */ /* 0x000362000c1e1b00 */
[----:B------:R-:W-:Y:S02]  /*02d0*/  ISETP.GE.U32.AND P0, PT, R5, R2, PT ;  /* 0x000000020500720c */ /* 0x000fe40003f06070 */
[----:B------:R-:W-:-:S11]  /*02e0*/  CS2R R22, SRZ ;  /* 0x0000000000167805 */ /* 0x000fd6000001ff00 */
[----:B0-----:R-:W0:Y:S01]  /*02f0*/  @!P0 LDC.64 R6, c[0x0][0x390] ;  /* 0x0000e400ff068b82 */ /* 0x001e220000000a00 */
[----:B------:R-:W-:Y:S02]  /*0300*/  @!P0 IMAD.IADD R13, R0, 0x1, R5 ;  /* 0x00000001000d8824 */ /* 0x000fe400078e0205 */
[----:B------:R-:W-:Y:S02]  /*0310*/  @!P0 VIADD R5, R5, 0x80 ;  /* 0x0000008005058836 */ /* 0x000fe40000000000 */
[----:B0-----:R-:W-:-:S05]  /*0320*/  @!P0 IMAD.WIDE.U32 R6, R13, 0x8, R6 ;  /* 0x000000080d068825 */ /* 0x001fca00078e0006 */
[----:B------:R0:W5:Y:S01]  /*0330*/  @!P0 LDG.E.64 R22, desc[UR4][R6.64] ;  /* 0x0000000406168981 */ /* 0x000162000c1e1b00 */
[----:B------:R-:W-:Y:S02]  /*0340*/  ISETP.GE.U32.AND P0, PT, R5, R2, PT ;  /* 0x000000020500720c */ /* 0x000fe40003f06070 */
[----:B------:R-:W-:-:S11]  /*0350*/  CS2R R24, SRZ ;  /* 0x0000000000187805 */ /* 0x000fd6000001ff00 */
[----:B-1----:R-:W1:Y:S01]  /*0360*/  @!P0 LDC.64 R10, c[0x0][0x390] ;  /* 0x0000e400ff0a8b82 */ /* 0x002e620000000a00 */
[----:B------:R-:W-:Y:S01]  /*0370*/  @!P0 IADD3 R13, PT, PT, R0, R5, RZ ;  /* 0x00000005000d8210 */ /* 0x000fe20007ffe0ff */
[----:B------:R-:W-:-:S04]  /*0380*/  @!P0 VIADD R5, R5, 0x80 ;  /* 0x0000008005058836 */ /* 0x000fc80000000000 */
[----:B-1----:R-:W-:-:S05]  /*0390*/  @!P0 IMAD.WIDE.U32 R10, R13, 0x8, R10 ;  /* 0x000000080d0a8825 */ /* 0x002fca00078e000a */
        /* <DEDUP_REMOVED lines=61> */
[----:B------:R-:W-:Y:S01]  /*0770*/  FSEL R4, R8, RZ, P2 ;  /* 0x000000ff08047208 */ /* 0x000fe20001000000 */
[----:B------:R-:W-:Y:S02]  /*0780*/  @!P1 IMAD.MOV.U32 R8, RZ, RZ, RZ ;  /* 0x000000ffff089224 */ /* 0x000fe400078e00ff */
[----:B------:R-:W-:Y:S02]  /*0790*/  @!P1 IMAD.IADD R10, R10, 0x1, -R11 ;  /* 0x000000010a0a9824 */ /* 0x000fe400078e0a0b */
[----:B------:R-:W-:-:S03]  /*07a0*/  @!P1 IMAD R13, R11, 0x100000, R13 ;  /* 0x001000000b0d9824 */ /* 0x000fc600078e020d */
[----:B------:R-:W-:-:S06]  /*07b0*/  @!P1 LEA R9, R10, 0x3ff00000, 0x14 ;  /* 0x3ff000000a099811 */ /* 0x000fcc00078ea0ff */
[----:B------:R-:W-:-:S11]  /*07c0*/  @!P1 DMUL R4, R12, R8 ;  /* 0x000000080c049228 */ /* 0x000fd60000000000 */
.L_x_33222:
[----:B------:R-:W-:Y:S05]  /*07d0*/  BSYNC.RECONVERGENT B0 ;  /* 0x0000000000007941 */ /* 0x000fea0003800200 */
.L_x_33221:
[----:B------:R-:W-:Y:S01]  /*07e0*/  VIADD R27, R3, 0x80 ;  /* 0x00000080031b7836 */ /* 0x000fe20000000000 */
[----:B------:R-:W-:Y:S04]  /*07f0*/  BSSY.RECONVERGENT B0, `(.L_x_33223) ;  /* 0x000003c000007945 */ /* 0x000fe80003800200 */
[----:B------:R-:W-:-:S13]  /*0800*/  ISETP.GE.U32.AND P1, PT, R27, R2, PT ;  /* 0x000000021b00720c */ /* 0x000fda0003f26070 */
[----:B------:R-:W-:Y:S05]  /*0810*/  @P1 BRA `(.L_x_33224) ;  /* 0x0000000000e41947 */ /* 0x000fea0003800000 */
[----:B------:R-:W-:Y:S01]  /*0820*/  IMAD.MOV.U32 R10, RZ, RZ, 0x652b82fe ;  /* 0x652b82feff0a7424 */ /* 0x000fe200078e00ff */
[----:B------:R-:W-:Y:S01]  /*0830*/  MOV R11, 0x3ff71547 ;  /* 0x3ff71547000b7802 */ /* 0x000fe20000000f00 */
        /* <DEDUP_REMOVED lines=52> */
[----:B------:R-:W-:Y:S02]  /*0b80*/  @!P1 LEA R11, R10, 0x3ff00000, 0x14 ;  /* 0x3ff000000a0b9811 */ /* 0x000fe400078ea0ff */
[----:B------:R-:W-:-:S06]  /*0b90*/  @!P1 MOV R10, RZ ;  /* 0x000000ff000a9202 */ /* 0x000fcc0000000f00 */
[----:B------:R-:W-:-:S11]  /*0ba0*/  @!P1 DMUL R8, R12, R10 ;  /* 0x0000000a0c089228 */ /* 0x000fd60000000000 */
.L_x_33224:
[----:B------:R-:W-:Y:S05]  /*0bb0*/  BSYNC.RECONVERGENT B0 ;  /* 0x0000000000007941 */ /* 0x000fea0003800200 */
.L_x_33223:
[----:B------:R-:W-:Y:S01]  /*0bc0*/  VIADD R11, R3, 0x100 ;  /* 0x00000100030b7836 */ /* 0x000fe20000000000 */
[----:B------:R-:W-:Y:S04]  /*0bd0*/  BSSY.RECONVERGENT B0, `(.L_x_33225) ;  /* 0x000003c000007945 */ /* 0x000fe80003800200 */
[----:B------:R-:W-:-:S13]  /*0be0*/  ISETP.GE.U32.AND P1, PT, R11, R2, PT ;  /* 0x000000020b00720c */ /* 0x000fda0003f26070 */
        /* <DEDUP_REMOVED lines=58> */
.L_x_33226:
[----:B------:R-:W-:Y:S05]  /*0f90*/  BSYNC.RECONVERGENT B0 ;  /* 0x0000000000007941 */ /* 0x000fea0003800200 */
.L_x_33225:
[----:B------:R-:W-:Y:S01]  /*0fa0*/  VIADD R13, R3, 0x180 ;  /* 0x00000180030d7836 */ /* 0x000fe20000000000 */
[----:B------:R-:W-:Y:S04]  /*0fb0*/  BSSY.RECONVERGENT B0, `(.L_x_33227) ;  /* 0x000003c000007945 */ /* 0x000fe80003800200 */
[----:B------:R-:W-:-:S13]  /*0fc0*/  ISETP.GE.U32.AND P1, PT, R13, R2, PT ;  /* 0x000000020d00720c */ /* 0x000fda0003f26070 */
        /* <DEDUP_REMOVED lines=58> */
.L_x_33228:
[----:B------:R-:W-:Y:S05]  /*1370*/  BSYNC.RECONVERGENT B0 ;  /* 0x0000000000007941 */ /* 0x000fea0003800200 */
.L_x_33227:
[----:B-----5:R-:W-:Y:S01]  /*1380*/  IADD3 R15, PT, PT, R3, 0x200, RZ ;  /* 0x00000200030f7810 */ /* 0x020fe20007ffe0ff */
[----:B------:R-:W-:Y:S03]  /*1390*/  BSSY.RECONVERGENT B0, `(.L_x_33229) ;  /* 0x000003c000007945 */ /* 0x000fe60003800200 */
[----:B------:R-:W-:-:S13]  /*13a0*/  ISETP.GE.U32.AND P1, PT, R15, R2, PT ;  /* 0x000000020f00720c */ /* 0x000fda0003f26070 */
[----:B------:R-:W-:Y:S05]  /*13b0*/  @P1 BRA `(.L_x_33230) ;  /* 0x0000000000e41947 */ /* 0x000fea0003800000 */
[----:B------:R-:W-:Y:S01]  /*13c0*/  IMAD.MOV.U32 R16, RZ, RZ, 0x652b82fe ;  /* 0x652b82feff107424 */ /* 0x000fe200078e00ff */
        /* <DEDUP_REMOVED lines=50> */
[----:B------:R-:W-:Y:S02]  /*16f0*/  FSEL R14, R20, RZ, P2 ;  /* 0x000000ff140e7208 */ /* 0x000fe40001000000 */
[----:B------:R-:W-:Y:S01]  /*1700*/  @!P1 IADD3 R16, PT, PT, R16, -R17, RZ ;  /* 0x8000001110109210 */ /* 0x000fe20007ffe0ff */
[----:B------:R-:W-:-:S03]  /*1710*/  @!P1 IMAD R19, R17, 0x100000, R19 ;  /* 0x0010000011139824 */ /* 0x000fc600078e0213 */
[----:B------:R-:W-:Y:S01]  /*1720*/  @!P1 LEA R17, R16, 0x3ff00000, 0x14 ;  /* 0x3ff0000010119811 */ /* 0x000fe200078ea0ff */
[----:B------:R-:W-:-:S06]  /*1730*/  @!P1 IMAD.MOV.U32 R16, RZ, RZ, RZ ;  /* 0x000000ffff109224 */ /* 0x000fcc00078e00ff */
[----:B------:R-:W-:-:S11]  /*1740*/  @!P1 DMUL R14, R18, R16 ;  /* 0x00000010120e9228 */ /* 0x000fd60000000000 */
.L_x_33230:
[----:B------:R-:W-:Y:S05]  /*1750*/  BSYNC.RECONVERGENT B0 ;  /* 0x0000000000007941 */ /* 0x000fea0003800200 */
.L_x_33229:
        /* <DEDUP_REMOVED lines=61> */
.L_x_33232:
[----:B------:R-:W-:Y:S05]  /*1b30*/  BSYNC.RECONVERGENT B0 ;  /* 0x0000000000007941 */ /* 0x000fea0003800200 */
.L_x_33231:
[----:B------:R-:W-:Y:S01]  /*1b40*/  VIADD R19, R3, 0x300 ;  /* 0x0000030003137836 */ /* 0x000fe20000000000 */
[----:B------:R-:W-:Y:S04]  /*1b50*/  BSSY.RECONVERGENT B0, `(.L_x_33233) ;  /* 0x000003c000007945 */ /* 0x000fe80003800200 */
[----:B------:R-:W-:-:S13]  /*1b60*/  ISETP.GE.U32.AND P1, PT, R19, R2, PT ;  /* 0x000000021300720c */ /* 0x000fda0003f26070 */
[----:B------:R-:W-:Y:S05]  /*1b70*/  @P1 BRA `(.L_x_33234) ;  /* 0x0000000000e41947 */ /* 0x000fea0003800000 */
[----:B------:R-:W-:Y:S01]  /*1b80*/  MOV R20, 0x652b82fe ;  /* 0x652b82fe00147802 */ /* 0x000fe20000000f00 */
[----:B------:R-:W-:Y:S01]  /*1b90*/  IMAD.MOV.U32 R21, RZ, RZ, 0x3ff71547 ;  /* 0x3ff71547ff157424 */ /* 0x000fe200078e00ff */
[----:B------:R-:W-:Y:S01]  /*1ba0*/  UMOV UR6, 0xfefa39ef ;  /* 0xfefa39ef00067882 */ /* 0x000fe20000000000 */
[----:B------:R-:W-:Y:S01]  /*1bb0*/  UMOV UR7, 0x3fe62e42 ;  /* 0x3fe62e4200077882 */ /* 0x000fe20000000000 */
[----:B------:R-:W-:-:S03]  /*1bc0*/  FSETP.GEU.FTZ.AND P1, PT, |R25|, 4.1917929649353027344, PT ;  /* 0x4086232b1900780b */ /* 0x000fc60003f3e200 */
        /* <DEDUP_REMOVED lines=47> */
[----:B------:R-:W-:Y:S01]  /*1ec0*/  @!P1 LEA R23, R21, R23, 0x14 ;  /* 0x0000001715179211 */ /* 0x000fe200078ea0ff */
[----:B------:R-:W-:-:S05]  /*1ed0*/  @!P1 IMAD.IADD R20, R20, 0x1, -R21 ;  /* 0x0000000114149824 */ /* 0x000fca00078e0a15 */
[----:B------:R-:W-:Y:S01]  /*1ee0*/  @!P1 LEA R21, R20, 0x3ff00000, 0x14 ;  /* 0x3ff0000014159811 */ /* 0x000fe200078ea0ff */
[----:B------:R-:W-:-:S06]  /*1ef0*/  @!P1 IMAD.MOV.U32 R20, RZ, RZ, RZ ;  /* 0x000000ffff149224 */ /* 0x000fcc00078e00ff */
[----:B------:R-:W-:-:S11]  /*1f00*/  @!P1 DMUL R18, R22, R20 ;  /* 0x0000001416129228 */ /* 0x000fd60000000000 */
.L_x_33234:
[----:B------:R-:W-:Y:S05]  /*1f10*/  BSYNC.RECONVERGENT B0 ;  /* 0x0000000000007941 */ /* 0x000fea0003800200 */
.L_x_33233:
        /* <DEDUP_REMOVED lines=53> */
[----:B------:R-:W-:Y:S01]  /*2270*/  FSEL R24, R6, RZ, P2 ;  /* 0x000000ff06187208 */ /* 0x000fe20001000000 */
[----:B------:R-:W-:Y:S01]  /*2280*/  @!P1 IMAD.MOV.U32 R6, RZ, RZ, RZ ;  /* 0x000000ffff069224 */ /* 0x000fe200078e00ff */
[----:B------:R-:W-:Y:S02]  /*2290*/  @!P1 SHF.R.S32.HI R21, RZ, 0x1, R21 ;  /* 0x00000001ff159819 */ /* 0x000fe40000011415 */
[----:B------:R-:W-:-:S03]  /*22a0*/  FSEL R25, R7, RZ, P2 ;  /* 0x000000ff07197208 */ /* 0x000fc60001000000 */
[----:B------:R-:W-:Y:S02]  /*22b0*/  @!P1 IMAD.IADD R20, R20, 0x1, -R21 ;  /* 0x0000000114149824 */ /* 0x000fe400078e0a15 */
[----:B------:R-:W-:-:S03]  /*22c0*/  @!P1 IMAD R23, R21, 0x100000, R23 ;  /* 0x0010000015179824 */ /* 0x000fc600078e0217 */
[----:B------:R-:W-:-:S06]  /*22d0*/  @!P1 LEA R7, R20, 0x3ff00000, 0x14 ;  /* 0x3ff0000014079811 */ /* 0x000fcc00078ea0ff */
[----:B------:R-:W-:-:S11]  /*22e0*/  @!P1 DMUL R24, R22, R6 ;  /* 0x0000000616189228 */ /* 0x000fd60000000000 */
.L_x_33236:
[----:B------:R-:W-:Y:S05]  /*22f0*/  BSYNC.RECONVERGENT B0 ;  /* 0x0000000000007941 */ /* 0x000fea0003800200 */
.L_x_33235:
[----:B------:R-:W0:Y:S01]  /*2300*/  @!P0 LDC.64 R6, c[0x0][0x388] ;  /* 0x0000e200ff068b82 */ /* 0x000e220000000a00 */
[----:B------:R-:W-:Y:S01]  /*2310*/  @!P0 IMAD.IADD R21, R0, 0x1, R3 ;  /* 0x0000000100158824 */ /* 0x000fe200078e0203 */
[----:B------:R-:W-:Y:S01]  /*2320*/  BSSY.RECONVERGENT B0, `(.L_x_33237) ;  /* 0x0000030000007945 */ /* 0x000fe20003800200 */
[----:B------:R-:W-:-:S03]  /*2330*/  @!P0 IMAD.MOV.U32 R3, RZ, RZ, R27 ;  /* 0x000000ffff038224 */ /* 0x000fc600078e001b */
[----:B------:R-:W-:Y:S01]  /*2340*/  BSSY.RELIABLE B1, `(.L_x_33238) ;  /* 0x0000027000017945 */ /* 0x000fe20003800100 */
[----:B0-----:R-:W-:-:S05]  /*2350*/  @!P0 IMAD.WIDE.U32 R6, R21, 0x8, R6 ;  /* 0x0000000815068825 */ /* 0x001fca00078e0006 */
[----:B------:R0:W-:Y:S01]  /*2360*/  @!P0 STG.E.64 desc[UR4][R6.64], R4 ;  /* 0x0000000406008986 */ /* 0x0001e2000c101b04 */
[----:B------:R-:W-:-:S13]  /*2370*/  ISETP.GE.U32.AND P0, PT, R3, R2, PT ;  /* 0x000000020300720c */ /* 0x000fda0003f06070 */
[----:B0-----:R-:W-:Y:S05]  /*2380*/  @P0 BRA `(.L_x_33239) ;  /* 0x0000000000300947 */ /* 0x001fea0003800000 */
[----:B------:R-:W0:Y:S01]  /*2390*/  LDC.64 R4, c[0x0][0x388] ;  /* 0x0000e200ff047b82 */ /* 0x000e220000000a00 */
[----:B------:R-:W-:Y:S01]  /*23a0*/  IADD3 R7, PT, PT, R0, R3, RZ ;  /* 0x0000000300077210 */ /* 0x000fe20007ffe0ff */
        /* <DEDUP_REMOVED lines=10> */
.L_x_33239:
[----:B------:R-:W-:-:S13]  /*2450*/  ISETP.GE.U32.AND P0, PT, R3, R2, PT ;  /* 0x000000020300720c */ /* 0x000fda0003f06070 */
[----:B------:R-:W-:Y:S05]  /*2460*/  @P0 BRA `(.L_x_33241) ;  /* 0x0000000000300947 */ /* 0x000fea0003800000 */
[----:B0-----:R-:W0:Y:S01]  /*2470*/  LDC.64 R4, c[0x0][0x388] ;  /* 0x0000e200ff047b82 */ /* 0x001e220000000a00 */
[----:B------:R-:W-:Y:S02]  /*2480*/  IMAD.IADD R7, R0, 0x1, R3 ;  /* 0x0000000100077824 */ /* 0x000fe400078e0203 */
[----:B------:R-:W-:Y:S02]  /*2490*/  VIADD R3, R3, 0x80 ;  /* 0x0000008003037836 */ /* 0x000fe40000000000 */
[----:B0-----:R-:W-:-:S05]  /*24a0*/  IMAD.WIDE.U32 R4, R7, 0x8, R4 ;  /* 0x0000000807047825 */ /* 0x001fca00078e0004 */
[----:B------:R1:W-:Y:S02]  /*24b0*/  STG.E.64 desc[UR4][R4.64], R12 ;  /* 0x0000000c04007986 */ /* 0x0003e4000c101b04 */
.L_x_33240:
[----:B------:R-:W-:-:S13]  /*24c0*/  ISETP.GE.U32.AND P0, PT, R3, R2, PT ;  /* 0x000000020300720c */ /* 0x000fda0003f06070 */
[----:B------:R-:W-:Y:S05]  /*24d0*/  @P0 BRA `(.L_x_33242) ;  /* 0x0000000000340947 */ /* 0x000fea0003800000 */
[----:B01----:R-:W0:Y:S01]  /*24e0*/  LDC.64 R4, c[0x0][0x388] ;  /* 0x0000e200ff047b82 */ /* 0x003e220000000a00 */
[----:B------:R-:W-:Y:S01]  /*24f0*/  IMAD.IADD R7, R0, 0x1, R3 ;  /* 0x0000000100077824 */ /* 0x000fe200078e0203 */
[----:B------:R-:W-:-:S03]  /*2500*/  IADD3 R3, PT, PT, R3, 0x80, RZ ;  /* 0x0000008003037810 */ /* 0x000fc60007ffe0ff */
[----:B0-----:R-:W-:-:S05]  /*2510*/  IMAD.WIDE.U32 R4, R7, 0x8, R4 ;  /* 0x0000000807047825 */ /* 0x001fca00078e0004 */
[----:B------:R1:W-:Y:S02]  /*2520*/  STG.E.64 desc[UR4][R4.64], R14 ;  /* 0x0000000e04007986 */ /* 0x0003e4000c101b04 */
.L_x_33241:
[----:B------:R-:W-:-:S13]  /*2530*/  ISETP.GE.U32.AND P0, PT, R3, R2, PT ;  /* 0x000000020300720c */ /* 0x000fda0003f06070 */
[----:B------:R-:W-:Y:S05]  /*2540*/  @P0 BREAK.RELIABLE B1 ;  /* 0x0000000000010942 */ /* 0x000fea0003800100 */
[----:B------:R-:W-:Y:S05]  /*2550*/  @P0 BRA `(.L_x_33243) ;  /* 0x0000000000300947 */ /* 0x000fea0003800000 */
[----:B01----:R-:W0:Y:S01]  /*2560*/  LDC.64 R4, c[0x0][0x388] ;  /* 0x0000e200ff047b82 */ /* 0x003e220000000a00 */
[----:B------:R-:W-:Y:S02]  /*2570*/  IMAD.IADD R7, R0, 0x1, R3 ;  /* 0x0000000100077824 */ /* 0x000fe400078e0203 */
[----:B------:R-:W-:Y:S02]  /*2580*/  VIADD R3, R3, 0x80 ;  /* 0x0000008003037836 */ /* 0x000fe40000000000 */
[----:B0-----:R-:W-:-:S05]  /*2590*/  IMAD.WIDE.U32 R4, R7, 0x8, R4 ;  /* 0x0000000807047825 */ /* 0x001fca00078e0004 */
[----:B------:R2:W-:Y:S02]  /*25a0*/  STG.E.64 desc[UR4][R4.64], R16 ;  /* 0x0000001004007986 */ /* 0x0005e4000c101b04 */
.L_x_33242:
[----:B------:R-:W-:Y:S05]  /*25b0*/  BSYNC.RELIABLE B1 ;  /* 0x0000000000017941 */ /* 0x000fea0003800100 */
.L_x_33238:
[----:B------:R-:W-:-:S13]  /*25c0*/  ISETP.GE.U32.AND P0, PT, R3, R2, PT ;  /* 0x000000020300720c */ /* 0x000fda0003f06070 */
[----:B012---:R-:W0:Y:S01]  /*25d0*/  @!P0 LDC.64 R4, c[0x0][0x388] ;  /* 0x0000e200ff048b82 */ /* 0x007e220000000a00 */
[----:B------:R-:W-:Y:S02]  /*25e0*/  @!P0 IMAD.IADD R7, R0, 0x1, R3 ;  /* 0x0000000100078824 */ /* 0x000fe400078e0203 */
[----:B------:R-:W-:Y:S02]  /*25f0*/  @!P0 VIADD R3, R3, 0x80 ;  /* 0x0000008003038836 */ /* 0x000fe40000000000 */
[----:B0-----:R-:W-:-:S05]  /*2600*/  @!P0 IMAD.WIDE.U32 R4, R7, 0x8, R4 ;  /* 0x0000000807048825 */ /* 0x001fca00078e0004 */
[----:B------:R2:W-:Y:S02]  /*2610*/  @!P0 STG.E.64 desc[UR4][R4.64], R18 ;  /* 0x0000001204008986 */ /* 0x0005e4000c101b04 */
.L_x_33243:
[----:B------:R-:W-:Y:S05]  /*2620*/  BSYNC.RECONVERGENT B0 ;  /* 0x0000000000007941 */ /* 0x000fea0003800200 */
.L_x_33237:
        /* <DEDUP_REMOVED lines=8> */
.L_x_33220:
[----:B------:R-:W0:Y:S01]  /*26b0*/  S2R R25, SR_TID.X ;  /* 0x0000000000197919 */ /* 0x000e220000002100 */
[----:B------:R-:W1:Y:S02]  /*26c0*/  LDC.64 R2, c[0x0][0x390] ;  /* 0x0000e400ff027b82 */ /* 0x000e640000000a00 */
[----:B-1----:R-:W-:-:S04]  /*26d0*/  IMAD.WIDE.U32 R2, R0, 0x8, R2 ;  /* 0x0000000800027825 */ /* 0x002fc800078e0002 */
[----:B0-----:R-:W-:-:S05]  /*26e0*/  IMAD.WIDE.U32 R24, R25, 0x10, R2 ;  /* 0x0000001019187825 */ /* 0x001fca00078e0002 */
[----:B------:R-:W2:Y:S01]  /*26f0*/  LDG.E.128 R4, desc[UR4][R24.64] ;  /* 0x0000000418047981 */ /* 0x000ea2000c1e1d00 */
[----:B------:R-:W-:Y:S01]  /*2700*/  IMAD.MOV.U32 R10, RZ, RZ, 0x652b82fe ;  /* 0x652b82feff0a7424 */ /* 0x000fe200078e00ff */
[----:B------:R-:W-:Y:S01]  /*2710*/  MOV R11, 0x3ff71547 ;  /* 0x3ff71547000b7802 */ /* 0x000fe20000000f00 */
[----:B------:R-:W-:Y:S01]  /*2720*/  UMOV UR6, 0xfefa39ef ;  /* 0xfefa39ef00067882 */ /* 0x000fe20000000000 */
        /* <DEDUP_REMOVED lines=21> */
[----:B------:R-:W5:Y:S04]  /*2880*/  LDG.E.128 R20, desc[UR4][R24.64+0x800] ;  /* 0x0008000418147981 */ /* 0x000f68000c1e1d00 */
[----:B------:R-:W5:Y:S04]  /*2890*/  LDG.E.128 R16, desc[UR4][R24.64+0x1000] ;  /* 0x0010000418107981 */ /* 0x000f68000c1e1d00 */
[----:B------:R0:W5:Y:S01]  /*28a0*/  LDG.E.128 R12, desc[UR4][R24.64+0x1800] ;  /* 0x00180004180c7981 */ /* 0x000162000c1e1d00 */
[----:B------:R-:W-:Y:S01]  /*28b0*/  BSSY.RECONVERGENT B0, `(.L_x_33244) ;  /* 0x0000023000007945 */ /* 0x000fe20003800200 */
[----:B--2---:R-:W-:Y:S01]  /*28c0*/  DFMA R10, R4, R10, 6.75539944105574400000e+15 ;  /* 0x43380000040a742b */ /* 0x004fe2000000000a */
[----:B------:R-:W-:-:S07]  /*28d0*/  FSETP.GEU.FTZ.AND P0, PT, |R5|, 4.1917929649353027344, PT ;  /* 0x4086232b0500780b */ /* 0x000fce0003f1e200 */
[----:B------:R-:W-:-:S08]  /*28e0*/  DADD R8, R10, -6.75539944105574400000e+15 ;  /* 0xc33800000a087429 */ /* 0x000fd00000000000 */
[----:B------:R-:W-:-:S08]  /*28f0*/  DFMA R2, R8, -UR6, R4 ;  /* 0x8000000608027c2b */ /* 0x000fd00008000004 */
[----:B------:R-:W-:Y:S01]  /*2900*/  DFMA R8, R8, -UR8, R2 ;  /* 0x8000000808087c2b */ /* 0x000fe20008000002 */
[----:B------:R-:W-:Y:S02]  /*2910*/  IMAD.MOV.U32 R2, RZ, RZ, -0x35dec16 ;  /* 0xfca213eaff027424 */ /* 0x000fe400078e00ff */
[----:B------:R-:W-:-:S06]  /*2920*/  IMAD.MOV.U32 R3, RZ, RZ, 0x3e928af3 ;  /* 0x3e928af3ff037424 */ /* 0x000fcc00078e00ff */
[----:B------:R-:W-:-:S08]  /*2930*/  DFMA R26, R8, UR10, R2 ;  /* 0x0000000a081a7c2b */ /* 0x000fd00008000002 */
[----:B------:R-:W-:-:S08]  /*2940*/  DFMA R26, R8, R26, UR12 ;  /* 0x0000000c081a7e2b */ /* 0x000fd0000800001a */
[----:B------:R-:W-:-:S08]  /*2950*/  DFMA R26, R8, R26, UR14 ;  /* 0x0000000e081a7e2b */ /* 0x000fd0000800001a */
[----:B------:R-:W-:-:S08]  /*2960*/  DFMA R26, R8, R26, UR16 ;  /* 0x00000010081a7e2b */ /* 0x000fd0000800001a */
[----:B------:R-:W-:-:S08]  /*2970*/  DFMA R26, R8, R26, UR18 ;  /* 0x00000012081a7e2b */ /* 0x000fd0000800001a */
[----:B------:R-:W-:-:S08]  /*2980*/  DFMA R26, R8, R26, UR20 ;  /* 0x00000014081a7e2b */ /* 0x000fd0000800001a */
[----:B------:R-:W-:-:S08]  /*2990*/  DFMA R26, R8, R26, UR22 ;  /* 0x00000016081a7e2b */ /* 0x000fd0000800001a */
[----:B------:R-:W-:-:S08]  /*29a0*/  DFMA R26, R8, R26, UR24 ;  /* 0x00000018081a7e2b */ /* 0x000fd0000800001a */
[----:B------:R-:W-:-:S08]  /*29b0*/  DFMA R26, R8, R26, UR26 ;  /* 0x0000001a081a7e2b */ /* 0x000fd0000800001a */
[----:B0-----:R-:W-:-:S08]  /*29c0*/  DFMA R24, R8, R26, 1 ;  /* 0x3ff000000818742b */ /* 0x001fd0000000001a */
        /* <DEDUP_REMOVED lines=13> */
[----:B------:R-:W-:Y:S01]  /*2aa0*/  @!P0 IMAD R25, R9, 0x100000, R25 ;  /* 0x0010000009198824 */ /* 0x000fe200078e0219 */
[----:B------:R-:W-:-:S02]  /*2ab0*/  MOV R9, R11 ;  /* 0x0000000b00097202 */ /* 0x000fc40000000f00 */
[----:B------:R-:W-:-:S06]  /*2ac0*/  @!P0 LEA R5, R10, 0x3ff00000, 0x14 ;  /* 0x3ff000000a058811 */ /* 0x000fcc00078ea0ff */
[----:B------:R-:W-:-:S11]  /*2ad0*/  @!P0 DMUL R8, R24, R4 ;  /* 0x0000000418088228 */ /* 0x000fd60000000000 */
.L_x_33245:
[----:B------:R-:W-:Y:S05]  /*2ae0*/  BSYNC.RECONVERGENT B0 ;  /* 0x0000000000007941 */ /* 0x000fea0003800200 */
.L_x_33244:
[----:B------:R-:W-:Y:S01]  /*2af0*/  IMAD.MOV.U32 R4, RZ, RZ, 0x652b82fe ;  /* 0x652b82feff047424 */ /* 0x000fe200078e00ff */
[----:B------:R-:W-:Y:S01]  /*2b00*/  FSETP.GEU.FTZ.AND P0, PT, |R7|, 4.1917929649353027344, PT ;  /* 0x4086232b0700780b */ /* 0x000fe20003f1e200 */
[----:B------:R-:W-:Y:S01]  /*2b10*/  IMAD.MOV.U32 R5, RZ, RZ, 0x3ff71547 ;  /* 0x3ff71547ff057424 */ /* 0x000fe200078e00ff */
[----:B------:R-:W-:Y:S05]  /*2b20*/  BSSY.RECONVERGENT B0, `(.L_x_33246) ;  /* 0x000001f000007945 */ /* 0x000fea0003800200 */
[----:B------:R-:W-:-:S08]  /*2b30*/  DFMA R4, R6, R4, 6.75539944105574400000e+15 ;  /* 0x433800000604742b */ /* 0x000fd00000000004 */
[----:B------:R-:W-:-:S08]  /*2b40*/  DADD R10, R4, -6.75539944105574400000e+15 ;  /* 0xc3380000040a7429 */ /* 0x000fd00000000000 */
[----:B------:R-:W-:-:S08]  /*2b50*/  DFMA R24, R10, -UR6, R6 ;  /* 0x800000060a187c2b */ /* 0x000fd00008000006 */
[----:B------:R-:W-:-:S08]  /*2b60*/  DFMA R10, R10, -UR8, R24 ;  /* 0x800000080a0a7c2b */ /* 0x000fd00008000018 */
        /* <DEDUP_REMOVED lines=26> */
.L_x_33247:
[----:B------:R-:W-:Y:S05]  /*2d10*/  BSYNC.RECONVERGENT B0 ;  /* 0x0000000000007941 */ /* 0x000fea0003800200 */
.L_x_33246:
[----:B------:R-:W-:Y:S01]  /*2d20*/  IMAD.MOV.U32 R6, RZ, RZ, 0x652b82fe ;  /* 0x652b82feff067424 */ /* 0x000fe200078e00ff */
[----:B-----5:R-:W-:Y:S01]  /*2d30*/  FSETP.GEU.FTZ.AND P0, PT, |R21|, 4.1917929649353027344, PT ;  /* 0x4086232b1500780b */ /* 0x020fe20003f1e200 */
        /* <DEDUP_REMOVED lines=28> */
[----:B------:R-:W-:Y:S02]  /*2f00*/  @!P0 IMAD.IADD R6, R6, 0x1, -R5 ;  /* 0x0000000106068824 */ /* 0x000fe400078e0a05 */
[----:B------:R-:W-:-:S03]  /*2f10*/  IMAD.MOV.U32 R5, RZ, RZ, R21 ;  /* 0x000000ffff057224 */ /* 0x000fc600078e0015 */
[----:B------:R-:W-:Y:S01]  /*2f20*/  @!P0 LEA R7, R6, 0x3ff00000, 0x14 ;  /* 0x3ff0000006078811 */ /* 0x000fe200078ea0ff */
[----:B------:R-:W-:-:S06]  /*2f30*/  @!P0 IMAD.MOV.U32 R6, RZ, RZ, RZ ;  /* 0x000000ffff068224 */ /* 0x000fcc00078e00ff */
[----:B------:R-:W-:-:S11]  /*2f40*/  @!P0 DMUL R4, R24, R6 ;  /* 0x0000000618048228 */ /* 0x000fd60000000000 */
.L_x_33249:
[----:B------:R-:W-:Y:S05]  /*2f50*/  BSYNC.RECONVERGENT B0 ;  /* 0x0000000000007941 */ /* 0x000fea0003800200 */
.L_x_33248:
        /* <DEDUP_REMOVED lines=30> */
[----:B------:R-:W-:Y:S02]  /*3140*/  @!P0 IMAD R25, R7, 0x100000, R25 ;  /* 0x0010000007198824 */ /* 0x000fe400078e0219 */
[----:B------:R-:W-:Y:S01]  /*3150*/  IMAD.MOV.U32 R7, RZ, RZ, R23 ;  /* 0x000000ffff077224 */ /* 0x000fe200078e0017 */
[----:B------:R-:W-:Y:S01]  /*3160*/  @!P0 LEA R21, R20, 0x3ff00000, 0x14 ;  /* 0x3ff0000014158811 */ /* 0x000fe200078ea0ff */
[----:B------:R-:W-:-:S06]  /*3170*/  @!P0 IMAD.MOV.U32 R20, RZ, RZ, RZ ;  /* 0x000000ffff148224 */ /* 0x000fcc00078e00ff */
[----:B------:R-:W-:-:S11]  /*3180*/  @!P0 DMUL R6, R24, R20 ;  /* 0x0000001418068228 */ /* 0x000fd60000000000 */
.L_x_33251:
[----:B------:R-:W-:Y:S05]  /*3190*/  BSYNC.RECONVERGENT B0 ;  /* 0x0000000000007941 */ /* 0x000fea0003800200 */
.L_x_33250:
        /* <DEDUP_REMOVED lines=31> */
[----:B------:R-:W-:-:S02]  /*3390*/  @!P0 IMAD R25, R21, 0x100000, R25 ;  /* 0x0010000015198824 */ /* 0x000fc400078e0219 */
[----:B------:R-:W-:Y:S01]  /*33a0*/  IMAD.MOV.U32 R21, RZ, RZ, R23 ;  /* 0x000000ffff157224 */ /* 0x000fe200078e0017 */
[----:B------:R-:W-:-:S06]  /*33b0*/  @!P0 LEA R17, R22, 0x3ff00000, 0x14 ;  /* 0x3ff0000016118811 */ /* 0x000fcc00078ea0ff */
[----:B------:R-:W-:-:S11]  /*33c0*/  @!P0 DMUL R20, R24, R16 ;  /* 0x0000001018148228 */ /* 0x000fd60000000000 */
.L_x_33253:
[----:B------:R-:W-:Y:S05]  /*33d0*/  BSYNC.RECONVERGENT B0 ;  /* 0x0000000000007941 */ /* 0x000fea0003800200 */
.L_x_33252:
[----:B------:R-:W-:Y:S01]  /*33e0*/  IMAD.MOV.U32 R24, RZ, RZ, 0x652b82fe ;  /* 0x652b82feff187424 */ /* 0x000fe200078e00ff */
[----:B------:R-:W-:Y:S01]  /*33f0*/  MOV R25, 0x3ff71547 ;  /* 0x3ff7154700197802 */ /* 0x000fe20000000f00 */
[----:B------:R-:W-:Y:S01]  /*3400*/  BSSY.RECONVERGENT B0, `(.L_x_33254) ;  /* 0x0000020000007945 */ /* 0x000fe20003800200 */
[----:B------:R-:W-:-:S04]  /*3410*/  FSETP.GEU.FTZ.AND P0, PT, |R19|, 4.1917929649353027344, PT ;  /* 0x4086232b1300780b */ /* 0x000fc80003f1e200 */
        /* <DEDUP_REMOVED lines=30> */
.L_x_33255:
[----:B------:R-:W-:Y:S05]  /*3600*/  BSYNC.RECONVERGENT B0 ;  /* 0x0000000000007941 */ /* 0x000fea0003800200 */
.L_x_33254:
[----:B------:R-:W-:Y:S01]  /*3610*/  DFMA R18, R12, R24, 6.75539944105574400000e+15 ;  /* 0x433800000c12742b */ /* 0x000fe20000000018 */
[----:B------:R-:W-:Y:S01]  /*3620*/  FSETP.GEU.FTZ.AND P0, PT, |R13|, 4.1917929649353027344, PT ;  /* 0x4086232b0d00780b */ /* 0x000fe20003f1e200 */
[----:B------:R-:W-:Y:S06]  /*3630*/  BSSY.RECONVERGENT B0, `(.L_x_33256) ;  /* 0x000001f000007945 */ /* 0x000fec0003800200 */
        /* <DEDUP_REMOVED lines=30> */
.L_x_33257:
[----:B------:R-:W-:Y:S05]  /*3820*/  BSYNC.RECONVERGENT B0 ;  /* 0x0000000000007941 */ /* 0x000fea0003800200 */
.L_x_33256:
[----:B------:R-:W-:Y:S01]  /*3830*/  DFMA R24, R14, R24, 6.75539944105574400000e+15 ;  /* 0x433800000e18742b */ /* 0x000fe20000000018 */
[----:B------:R-:W0:Y:S01]  /*3840*/  LDC.64 R26, c[0x0][0x388] ;  /* 0x0000e200ff1a7b82 */ /* 0x000e220000000a00 */
[----:B------:R-:W-:Y:S01]  /*3850*/  FSETP.GEU.FTZ.AND P0, PT, |R15|, 4.1917929649353027344, PT ;  /* 0x4086232b0f00780b */ /* 0x000fe20003f1e200 */
[----:B------:R-:W-:Y:S05]  /*3860*/  BSSY.RECONVERGENT B0, `(.L_x_33258) ;  /* 0x0000021000007945 */ /* 0x000fea0003800200 */
[----:B------:R-:W-:-:S08]  /*3870*/  DADD R12, R24, -6.75539944105574400000e+15 ;  /* 0xc3380000180c7429 */ /* 0x000fd00000000000 */
[----:B------:R-:W-:-:S08]  /*3880*/  DFMA R18, R12, -UR6, R14 ;  /* 0x800000060c127c2b */ /* 0x000fd0000800000e */
[----:B------:R-:W-:Y:S02]  /*3890*/  DFMA R12, R12, -UR8, R18 ;  /* 0x800000080c0c7c2b */ /* 0x000fe40008000012 */
[----:B------:R-:W1:Y:S06]  /*38a0*/  S2R R18, SR_TID.X ;  /* 0x0000000000127919 */ /* 0x000e6c0000002100 */
        /* <DEDUP_REMOVED lines=10> */
[----:B------:R-:W-:Y:S01]  /*3950*/  DFMA R2, R12, R2, 1 ;  /* 0x3ff000000c02742b */ /* 0x000fe20000000002 */
[----:B0-----:R-:W-:-:S04]  /*3960*/  IMAD.WIDE.U32 R12, R0, 0x8, R26 ;  /* 0x00000008000c7825 */ /* 0x001fc800078e001a */
[----:B-1----:R-:W-:-:S05]  /*3970*/  IMAD.WIDE.U32 R12, R18, 0x10, R12 ;  /* 0x00000010120c7825 */ /* 0x002fca00078e000c */
[----:B------:R-:W-:Y:S01]  /*3980*/  LEA R19, R24, R3, 0x14 ;  /* 0x0000000318137211 */ /* 0x000fe200078ea0ff */
        /* <DEDUP_REMOVED lines=14> */
.L_x_33259:
[----:B------:R-:W-:Y:S05]  /*3a70*/  BSYNC.RECONVERGENT B0 ;  /* 0x0000000000007941 */ /* 0x000fea0003800200 */
.L_x_33258:
[----:B------:R-:W-:Y:S04]  /*3a80*/  STG.E.128 desc[UR4][R12.64], R8 ;  /* 0x000000080c007986 */ /* 0x000fe8000c101d04 */
[----:B------:R-:W-:Y:S04]  /*3a90*/  STG.E.128 desc[UR4][R12.64+0x800], R4 ;  /* 0x000800040c007986 */ /* 0x000fe8000c101d04 */
[----:B------:R-:W-:Y:S04]  /*3aa0*/  STG.E.128 desc[UR4][R12.64+0x1000], R20 ;  /* 0x001000140c007986 */ /* 0x000fe8000c101d04 */
[----:B------:R-:W-:Y:S01]  /*3ab0*/  STG.E.128 desc[UR4][R12.64+0x1800], R16 ;  /* 0x001800100c007986 */ /* 0x000fe2000c101d04 */
[----:B------:R-:W-:Y:S05]  /*3ac0*/  EXIT ;  /* 0x000000000000794d */ /* 0x000fea0003800000 */
.L_x_33260:
        /* <DEDUP_REMOVED lines=11> */
.L_x_37318:


//--------------------- .text._ZN2at6native29vectorized_elementwise_kernelILi4EZZZNS0_15exp_kernel_cudaERNS_18TensorIteratorBaseEENKUlvE0_clEvENKUlvE_clEvEUldE_St5arrayIPcLm2EEEEviT0_T1_ --------------------------
	.section	.text._ZN2at6native29vectorized_elementwise_kernelILi4EZZZNS0_15exp_kernel_cudaERNS_18TensorIteratorBaseEENKUlvE0_clEvENKUlvE_clEvEUldE_St5arrayIPcLm2EEEEviT0_T1_,"ax",@progbits
	.align	128
        .global         _ZN2at6native29vectorized_elementwise_kernelILi4EZZZNS0_15exp_kernel_cudaERNS_18TensorIteratorBaseEENKUlvE0_clEvENKUlvE_clEvEUldE_St5arrayIPcLm2EEEEviT0_T1_
        .type           _ZN2at6native29vectorized_elementwise_kernelILi4EZZZNS0_15exp_kernel_cudaERNS_18TensorIteratorBaseEENKUlvE0_clEvENKUlvE_clEvEUldE_St5arrayIPcLm2EEEEviT0_T1_,@function
        .size           _ZN2at6native29vectorized_elementwise_kernelILi4EZZZNS0_15exp_kernel_cudaERNS_18TensorIteratorBaseEENKUlvE0_clEvENKUlvE_clEvEUldE_St5arrayIPcLm2EEEEviT0_T1_,(.L_x_37319 - _ZN2at6native29vectorized_elementwise_kernelILi4EZZZNS0_15exp_kernel_cudaERNS_18TensorIteratorBaseEENKUlvE0_clEvENKUlvE_clEvEUldE_St5arrayIPcLm2EEEEviT0_T1_)
        .other          _ZN2at6native29vectorized_elementwise_kernelILi4EZZZNS0_15exp_kernel_cudaERNS_18TensorIteratorBaseEENKUlvE0_clEvENKUlvE_clEvEUldE_St5arrayIPcLm2EEEEviT0_T1_,@"STO_CUDA_ENTRY STV_DEFAULT"
_ZN2at6native29vectorized_elementwise_kernelILi4EZZZNS0_15exp_kernel_cudaERNS_18TensorIteratorBaseEENKUlvE0_clEvENKUlvE_clEvEUldE_St5arrayIPcLm2EEEEviT0_T1_:
.text._ZN2at6native29vectorized_elementwise_kernelILi4EZZZNS0_15exp_kernel_cudaERNS_18TensorIteratorBaseEENKUlvE0_clEvENKUlvE_clEvEUldE_St5arrayIPcLm2EEEEviT0_T1_:
        /* <DEDUP_REMOVED lines=22> */
[----:B------:R-:W2:Y:S01]  /*0160*/  @!P0 LDC.64 R8, c[0x0][0x390] ;  /* 0x0000e400ff088b82 */ /* 0x000ea20000000a00 */
[C---:B------:R-:W-:Y:S02]  /*0170*/  @!P0 VIADD R3, R2.reuse, UR4 ;  /* 0x0000000402038c36 */ /* 0x040fe40008000000 */
[----:B------:R-:W-:Y:S01]  /*0180*/  @!P0 VIADD R2, R2, 0x80 ;  /* 0x0000008002028836 */ /* 0x000fe20000000000 */
[----:B------:R-:W-:Y:S01]  /*0190*/  CS2R R14, SRZ ;  /* 0x00000000000e7805 */ /* 0x000fe2000001ff00 */
[----:B-1----:R-:W-:Y:S01]  /*01a0*/  @!P2 IMAD.WIDE.U32 R6, R13, 0x8, R6 ;  /* 0x000000080d06a825 */ /* 0x002fe200078e0006 */
[----:B------:R-:W-:-:S02]  /*01b0*/  CS2R R12, SRZ ;  /* 0x00000000000c7805 */ /* 0x000fc4000001ff00 */
[----:B------:R-:W-:-:S04]  /*01c0*/  ISETP.GE.U32.AND P1, PT, R2, UR5, PT ;  /* 0x0000000502007c0c */ /* 0x000fc8000bf26070 */
[----:B------:R1:W5:Y:S09]  /*01d0*/  @!P2 LDG.E.64 R12, desc[UR8][R6.64] ;  /* 0x00000008060ca981 */ /* 0x000372000c1e1b00 */
[----:B0-----:R-:W0:Y:S01]  /*01e0*/  @!P1 LDC.64 R4, c[0x0][0x390] ;  /* 0x0000e400ff049b82 */ /* 0x001e220000000a00 */
[----:B--2---:R-:W-:-:S04]  /*01f0*/  @!P0 IMAD.WIDE.U32 R8, R3, 0x8, R8 ;  /* 0x0000000803088825 */ /* 0x004fc800078e0008 */
[C---:B------:R-:W-:Y:S01]  /*0200*/  @!P1 VIADD R3, R2.reuse, UR4 ;  /* 0x0000000402039c36 */ /* 0x040fe20008000000 */
[----:B------:R-:W-:Y:S01]  /*0210*/  @!P1 IADD3 R2, PT, PT, R2, 0x80, RZ ;  /* 0x0000008002029810 */ /* 0x000fe20007ffe0ff */
[----:B------:R2:W5:Y:S01]  /*0220*/  @!P0 LDG.E.64 R14, desc[UR8][R8.64] ;  /* 0x00000008080e8981 */ /* 0x000562000c1e1b00 */
[----:B------:R-:W-:Y:S02]  /*0230*/  CS2R R16, SRZ ;  /* 0x0000000000107805 */ /* 0x000fe4000001ff00 */
[----:B------:R-:W-:Y:S02]  /*0240*/  ISETP.GE.U32.AND P0, PT, R2, UR5, PT ;  /* 0x0000000502007c0c */ /* 0x000fe4000bf06070 */
[----:B------:R-:W-:Y:S01]  /*0250*/  CS2R R18, SRZ ;  /* 0x0000000000127805 */ /* 0x000fe2000001ff00 */
[----:B0-----:R-:W-:-:S10]  /*0260*/  @!P1 IMAD.WIDE.U32 R4, R3, 0x8, R4 ;  /* 0x0000000803049825 */ /* 0x001fd400078e0004 */
[----:B-1----:R-:W0:Y:S01]  /*0270*/  @!P0 LDC.64 R6, c[0x0][0x390] ;  /* 0x0000e400ff068b82 */ /* 0x002e220000000a00 */
[C---:B------:R-:W-:Y:S01]  /*0280*/  @!P0 VIADD R3, R2.reuse, UR4 ;  /* 0x0000000402038c36 */ /* 0x040fe20008000000 */
[----:B------:R1:W5:Y:S01]  /*0290*/  @!P1 LDG.E.64 R16, desc[UR8][R4.64] ;  /* 0x0000000804109981 */ /* 0x000362000c1e1b00 */
[----:B------:R-:W-:Y:S02]  /*02a0*/  @!P0 VIADD R2, R2, 0x80 ;  /* 0x0000008002028836 */ /* 0x000fe40000000000 */
[----:B0-----:R-:W-:-:S05]  /*02b0*/  @!P0 IMAD.WIDE.U32 R6, R3, 0x8, R6 ;  /* 0x0000000803068825 */ /* 0x001fca00078e0006 */
[----:B------:R0:W5:Y:S01]  /*02c0*/  @!P0 LDG.E.64 R18, desc[UR8][R6.64] ;  /* 0x0000000806128981 */ /* 0x000162000c1e1b00 */
[----:B------:R-:W-:Y:S02]  /*02d0*/  ISETP.GE.U32.AND P0, PT, R2, UR5, PT ;  /* 0x0000000502007c0c */ /* 0x000fe4000bf06070 */
[----:B--2---:R-:W-:-:S11]  /*02e0*/  CS2R R8, SRZ ;  /* 0x0000000000087805 */ /* 0x004fd6000001ff00 */
[----:B-1----:R-:W1:Y:S01]  /*02f0*/  @!P0 LDC.64 R4, c[0x0][0x390] ;  /* 0x0000e400ff048b82 */ /* 0x002e620000000a00 */
[C---:B------:R-:W-:Y:S02]  /*0300*/  @!P0 VIADD R3, R2.reuse, UR4 ;  /* 0x0000000402038c36 */ /* 0x040fe40008000000 */
[----:B------:R-:W-:Y:S02]  /*0310*/  @!P0 VIADD R2, R2, 0x80 ;  /* 0x0000008002028836 */ /* 0x000fe40000000000 */
[----:B-1----:R-:W-:-:S05]  /*0320*/  @!P0 IMAD.WIDE.U32 R4, R3, 0x8, R4 ;  /* 0x0000000803048825 */ /* 0x002fca00078e0004 */
[----:B------:R1:W5:Y:S01]  /*0330*/  @!P0 LDG.E.64 R8, desc[UR8][R4.64] ;  /* 0x0000000804088981 */ /* 0x000362000c1e1b00 */
[----:B------:R-:W-:-:S13]  /*0340*/  ISETP.GE.U32.AND P0, PT, R2, UR5, PT ;  /* 0x0000000502007c0c */ /* 0x000fda000bf06070 */
[----:B0-----:R-:W0:Y:S01]  /*0350*/  @!P0 LDC.64 R6, c[0x0][0x390] ;  /* 0x0000e400ff068b82 */ /* 0x001e220000000a00 */
[C---:B------:R-:W-:Y:S02]  /*0360*/  @!P0 VIADD R21, R2.reuse, UR4 ;  /* 0x0000000402158c36 */ /* 0x040fe40008000000 */
[----:B------:R-:W-:Y:S02]  /*0370*/  @!P0 VIADD R2, R2, 0x80 ;  /* 0x0000008002028836 */ /* 0x000fe40000000000 */
[----:B0-----:R-:W-:Y:S01]  /*0380*/  @!P0 IMAD.WIDE.U32 R20, R21, 0x8, R6 ;  /* 0x0000000815148825 */ /* 0x001fe200078e0006 */
[----:B------:R-:W-:-:S06]  /*0390*/  CS2R R6, SRZ ;  /* 0x0000000000067805 */ /* 0x000fcc000001ff00 */
[----:B------:R0:W5:Y:S01]  /*03a0*/  @!P0 LDG.E.64 R6, desc[UR8][R20.64] ;  /* 0x0000000814068981 */ /* 0x000162000c1e1b00 */
[----:B------:R-:W-:Y:S02]  /*03b0*/  ISETP.GE.U32.AND P0, PT, R2, UR5, PT ;  /* 0x0000000502007c0c */ /* 0x000fe4000bf06070 */
[----:B-1----:R-:W-:-:S11]  /*03c0*/  CS2R R4, SRZ ;  /* 0x0000000000047805 */ /* 0x002fd6000001ff00 */
[----:B------:R-:W-:Y:S02]  /*03d0*/  @!P0 VIADD R23, R2, UR4 ;  /* 0x0000000402178c36 */ /* 0x000fe40008000000 */
[----:B------:R-:W1:Y:S01]  /*03e0*/  @!P0 LDC.64 R2, c[0x0][0x390] ;  /* 0x0000e400ff028b82 */ /* 0x000e620000000a00 */
[----:B------:R-:W-:Y:S01]  /*03f0*/  BSSY.RECONVERGENT B0, `(.L_x_33262) ;  /* 0x000003e000007945 */ /* 0x000fe20003800200 */
[----:B-1----:R-:W-:-:S05]  /*0400*/  @!P0 IMAD.WIDE.U32 R2, R23, 0x8, R2 ;  /* 0x0000000817028825 */ /* 0x002fca00078e0002 */
[----:B------:R0:W5:Y:S01]  /*0410*/  @!P0 LDG.E.64 R4, desc[UR8][R2.64] ;  /* 0x0000000802048981 */ /* 0x000162000c1e1b00 */
[----:B------:R-:W-:-:S13]  /*0420*/  ISETP.GE.U32.AND P0, PT, R0, UR5, PT ;  /* 0x0000000500007c0c */ /* 0x000fda000bf06070 */
[----:B0-----:R-:W-:Y:S05]  /*0430*/  @P0 BRA `(.L_x_33263) ;  /* 0x0000000000e40947 */ /* 0x001fea0003800000 */
[----:B------:R-:W-:Y:S02]  /*0440*/  HFMA2 R20, -RZ, RZ, 1323, -4.565715789794921875e-05 ;  /* 0x652b82feff147431 */ /* 0x000fe400000001ff */
        /* <DEDUP_REMOVED lines=56> */
.L_x_33263:
[----:B------:R-:W-:Y:S05]  /*07d0*/  BSYNC.RECONVERGENT B0 ;  /* 0x0000000000007941 */ /* 0x000fea0003800200 */
.L_x_33262:
[----:B------:R-:W-:Y:S01]  /*07e0*/  VIADD R20, R0, 0x80 ;  /* 0x0000008000147836 */ /* 0x000fe20000000000 */
[----:B------:R-:W-:Y:S04]  /*07f0*/  BSSY.RECONVERGENT B0, `(.L_x_33264) ;  /* 0x000003c000007945 */ /* 0x000fe80003800200 */
[----:B------:R-:W-:-:S13]  /*0800*/  ISETP.GE.U32.AND P1, PT, R20, UR5, PT ;  /* 0x0000000514007c0c */ /* 0x000fda000bf26070 */
        /* <DEDUP_REMOVED lines=58> */
.L_x_33265:
[----:B------:R-:W-:Y:S05]  /*0bb0*/  BSYNC.RECONVERGENT B0 ;  /* 0x0000000000007941 */ /* 0x000fea0003800200 */
.L_x_33264:
[----:B-----5:R-:W-:Y:S01]  /*0bc0*/  VIADD R12, R0, 0x100 ;  /* 0x00000100000c7836 */ /* 0x020fe20000000000 */
[----:B------:R-:W-:Y:S04]  /*0bd0*/  BSSY.RECONVERGENT B0, `(.L_x_33266) ;  /* 0x000003c000007945 */ /* 0x000fe80003800200 */
[----:B------:R-:W-:-:S13]  /*0be0*/  ISETP.GE.U32.AND P1, PT, R12, UR5, PT ;  /* 0x000000050c007c0c */ /* 0x000fda000bf26070 */
        /* <DEDUP_REMOVED lines=55> */
[----:B------:R-:W-:Y:S01]  /*0f60*/  @!P1 LEA R15, R14, 0x3ff00000, 0x14 ;  /* 0x3ff000000e0f9811 */ /* 0x000fe200078ea0ff */
[----:B------:R-:W-:-:S06]  /*0f70*/  @!P1 IMAD.MOV.U32 R14, RZ, RZ, RZ ;  /* 0x000000ffff0e9224 */ /* 0x000fcc00078e00ff */
[----:B------:R-:W-:-:S11]  /*0f80*/  @!P1 DMUL R12, R24, R14 ;  /* 0x0000000e180c9228 */ /* 0x000fd60000000000 */
.L_x_33267:
[----:B------:R-:W-:Y:S05]  /*0f90*/  BSYNC.RECONVERGENT B0 ;  /* 0x0000000000007941 */ /* 0x000fea0003800200 */
.L_x_33266:
        /* <DEDUP_REMOVED lines=61> */
.L_x_33269:
[----:B------:R-:W-:Y:S05]  /*1370*/  BSYNC.RECONVERGENT B0 ;  /* 0x0000000000007941 */ /* 0x000fea0003800200 */
.L_x_33268:
[----:B------:R-:W-:Y:S01]  /*1380*/  VIADD R16, R0, 0x200 ;  /* 0x0000020000107836 */ /* 0x000fe20000000000 */
[----:B------:R-:W-:Y:S04]  /*1390*/  BSSY.RECONVERGENT B0, `(.L_x_33270) ;  /* 0x000003c000007945 */ /* 0x000fe80003800200 */
[----:B------:R-:W-:-:S13]  /*13a0*/  ISETP.GE.U32.AND P1, PT, R16, UR5, PT ;  /* 0x0000000510007c0c */ /* 0x000fda000bf26070 */
        /* <DEDUP_REMOVED lines=58> */
.L_x_33271:
[----:B------:R-:W-:Y:S05]  /*1750*/  BSYNC.RECONVERGENT B0 ;  /* 0x0000000000007941 */ /* 0x000fea0003800200 */
.L_x_33270:
        /* <DEDUP_REMOVED lines=61> */
.L_x_33273:
[----:B------:R-:W-:Y:S05]  /*1b30*/  BSYNC.RECONVERGENT B0 ;  /* 0x0000000000007941 */ /* 0x000fea0003800200 */
.L_x_33272:
        /* <DEDUP_REMOVED lines=61> */
.L_x_33275:
[----:B------:R-:W-:Y:S05]  /*1f10*/  BSYNC.RECONVERGENT B0 ;  /* 0x0000000000007941 */ /* 0x000fea0003800200 */
.L_x_33274:
[----:B------:R-:W0:Y:S01]  /*1f20*/  @!P0 LDC.64 R22, c[0x0][0x388] ;  /* 0x0000e200ff168b82 */ /* 0x000e220000000a00 */
[C---:B------:R-:W-:Y:S01]  /*1f30*/  VIADD R6, R0.reuse, 0x380 ;  /* 0x0000038000067836 */ /* 0x040fe20000000000 */
[----:B------:R-:W-:Y:S01]  /*1f40*/  BSSY.RECONVERGENT B0, `(.L_x_33276) ;  /* 0x000003e000007945 */ /* 0x000fe20003800200 */
[----:B------:R-:W-:-:S03]  /*1f50*/  @!P0 VIADD R7, R0, UR4 ;  /* 0x0000000400078c36 */ /* 0x000fc60008000000 */
[----:B------:R-:W-:Y:S01]  /*1f60*/  ISETP.GE.U32.AND P1, PT, R6, UR5, PT ;  /* 0x0000000506007c0c */ /* 0x000fe2000bf26070 */
[----:B0-----:R-:W-:-:S12]  /*1f70*/  @!P0 IMAD.WIDE.U32 R22, R7, 0x8, R22 ;  /* 0x0000000807168825 */ /* 0x001fd800078e0016 */
[----:B------:R-:W-:Y:S05]  /*1f80*/  @P1 BRA `(.L_x_33277) ;  /* 0x0000000000e41947 */ /* 0x000fea0003800000 */
[----:B------:R-:W-:Y:S01]  /*1f90*/  IMAD.MOV.U32 R6, RZ, RZ, 0x652b82fe ;  /* 0x652b82feff067424 */ /* 0x000fe200078e00ff */
[----:B------:R-:W-:Y:S01]  /*1fa0*/  MOV R7, 0x3ff71547 ;  /* 0x3ff7154700077802 */ /* 0x000fe20000000f00 */
        /* <DEDUP_REMOVED lines=55> */
.L_x_33277:
[----:B------:R-:W-:Y:S05]  /*2320*/  BSYNC.RECONVERGENT B0 ;  /* 0x0000000000007941 */ /* 0x000fea0003800200 */
.L_x_33276:
[----:B------:R-:W-:Y:S01]  /*2330*/  @!P0 MOV R0, R20 ;  /* 0x0000001400008202 */ /* 0x000fe20000000f00 */
[----:B------:R0:W-:Y:S01]  /*2340*/  @!P0 STG.E.64 desc[UR8][R22.64], R2 ;  /* 0x0000000216008986 */ /* 0x0001e2000c101b08 */
[----:B------:R-:W-:Y:S04]  /*2350*/  BSSY.RECONVERGENT B0, `(.L_x_33278) ;  /* 0x000002d000007945 */ /* 0x000fe80003800200 */
[----:B------:R-:W-:Y:S01]  /*2360*/  BSSY.RELIABLE B1, `(.L_x_33279) ;  /* 0x0000025000017945 */ /* 0x000fe20003800100 */
[----:B------:R-:W-:-:S13]  /*2370*/  ISETP.GE.U32.AND P0, PT, R0, UR5, PT ;  /* 0x0000000500007c0c */ /* 0x000fda000bf06070 */
[----:B0-----:R-:W-:Y:S05]  /*2380*/  @P0 BRA `(.L_x_33280) ;  /* 0x0000000000300947 */ /* 0x001fea0003800000 */
[----:B------:R-:W0:Y:S01]  /*2390*/  LDC.64 R2, c[0x0][0x388] ;  /* 0x0000e200ff027b82 */ /* 0x000e220000000a00 */
        /* <DEDUP_REMOVED lines=11> */
.L_x_33280:
[----:B------:R-:W-:-:S13]  /*2450*/  ISETP.GE.U32.AND P0, PT, R0, UR5, PT ;  /* 0x0000000500007c0c */ /* 0x000fda000bf06070 */
[----:B------:R-:W-:Y:S05]  /*2460*/  @P0 BRA `(.L_x_33282) ;  /* 0x0000000000300947 */ /* 0x000fea0003800000 */
[----:B0-----:R-:W0:Y:S01]  /*2470*/  LDC.64 R2, c[0x0][0x388] ;  /* 0x0000e200ff027b82 */ /* 0x001e220000000a00 */
[C---:B------:R-:W-:Y:S02]  /*2480*/  VIADD R5, R0.reuse, UR4 ;  /* 0x0000000400057c36 */ /* 0x040fe40008000000 */
[----:B------:R-:W-:Y:S02]  /*2490*/  VIADD R0, R0, 0x80 ;  /* 0x0000008000007836 */ /* 0x000fe40000000000 */
[----:B0-----:R-:W-:-:S05]  /*24a0*/  IMAD.WIDE.U32 R2, R5, 0x8, R2 ;  /* 0x0000000805027825 */ /* 0x001fca00078e0002 */
[----:B------:R1:W-:Y:S02]  /*24b0*/  STG.E.64 desc[UR8][R2.64], R14 ;  /* 0x0000000e02007986 */ /* 0x0003e4000c101b08 */
.L_x_33281:
[----:B------:R-:W-:-:S13]  /*24c0*/  ISETP.GE.U32.AND P0, PT, R0, UR5, PT ;  /* 0x0000000500007c0c */ /* 0x000fda000bf06070 */
[----:B------:R-:W-:Y:S05]  /*24d0*/  @P0 BRA `(.L_x_33283) ;  /* 0x0000000000340947 */ /* 0x000fea0003800000 */
[----:B01----:R-:W0:Y:S01]  /*24e0*/  LDC.64 R2, c[0x0][0x388] ;  /* 0x0000e200ff027b82 */ /* 0x003e220000000a00 */
[C---:B------:R-:W-:Y:S01]  /*24f0*/  VIADD R5, R0.reuse, UR4 ;  /* 0x0000000400057c36 */ /* 0x040fe20008000000 */
[----:B------:R-:W-:-:S03]  /*2500*/  IADD3 R0, PT, PT, R0, 0x80, RZ ;  /* 0x0000008000007810 */ /* 0x000fc60007ffe0ff */
[----:B0-----:R-:W-:-:S05]  /*2510*/  IMAD.WIDE.U32 R2, R5, 0x8, R2 ;  /* 0x0000000805027825 */ /* 0x001fca00078e0002 */
[----:B------:R1:W-:Y:S02]  /*2520*/  STG.E.64 desc[UR8][R2.64], R16 ;  /* 0x0000001002007986 */ /* 0x0003e4000c101b08 */
.L_x_33282:
[----:B------:R-:W-:-:S13]  /*2530*/  ISETP.GE.U32.AND P0, PT, R0, UR5, PT ;  /* 0x0000000500007c0c */ /* 0x000fda000bf06070 */
[----:B------:R-:W-:Y:S05]  /*2540*/  @P0 BREAK.RELIABLE B1 ;  /* 0x0000000000010942 */ /* 0x000fea0003800100 */
[----:B------:R-:W-:Y:S05]  /*2550*/  @P0 BRA `(.L_x_33284) ;  /* 0x0000000000300947 */ /* 0x000fea0003800000 */
[----:B01----:R-:W0:Y:S01]  /*2560*/  LDC.64 R2, c[0x0][0x388] ;  /* 0x0000e200ff027b82 */ /* 0x003e220000000a00 */
[C---:B------:R-:W-:Y:S02]  /*2570*/  VIADD R5, R0.reuse, UR4 ;  /* 0x0000000400057c36 */ /* 0x040fe40008000000 */
[----:B------:R-:W-:Y:S02]  /*2580*/  VIADD R0, R0, 0x80 ;  /* 0x0000008000007836 */ /* 0x000fe40000000000 */
[----:B0-----:R-:W-:-:S05]  /*2590*/  IMAD.WIDE.U32 R2, R5, 0x8, R2 ;  /* 0x0000000805027825 */ /* 0x001fca00078e0002 */
[----:B------:R2:W-:Y:S02]  /*25a0*/  STG.E.64 desc[UR8][R2.64], R18 ;  /* 0x0000001202007986 */ /* 0x0005e4000c101b08 */
.L_x_33283:
[----:B------:R-:W-:Y:S05]  /*25b0*/  BSYNC.RELIABLE B1 ;  /* 0x0000000000017941 */ /* 0x000fea0003800100 */
.L_x_33279:
[----:B------:R-:W-:-:S13]  /*25c0*/  ISETP.GE.U32.AND P0, PT, R0, UR5, PT ;  /* 0x0000000500007c0c */ /* 0x000fda000bf06070 */
[----:B012---:R-:W0:Y:S01]  /*25d0*/  @!P0 LDC.64 R2, c[0x0][0x388] ;  /* 0x0000e200ff028b82 */ /* 0x007e220000000a00 */
[C---:B------:R-:W-:Y:S02]  /*25e0*/  @!P0 VIADD R5, R0.reuse, UR4 ;  /* 0x0000000400058c36 */ /* 0x040fe40008000000 */
[----:B------:R-:W-:Y:S02]  /*25f0*/  @!P0 VIADD R0, R0, 0x80 ;  /* 0x0000008000008836 */ /* 0x000fe40000000000 */
[----:B0-----:R-:W-:-:S05]  /*2600*/  @!P0 IMAD.WIDE.U32 R2, R5, 0x8, R2 ;  /* 0x0000000805028825 */ /* 0x001fca00078e0002 */
[----:B------:R2:W-:Y:S02]  /*2610*/  @!P0 STG.E.64 desc[UR8][R2.64], R8 ;  /* 0x0000000802008986 */ /* 0x0005e4000c101b08 */
.L_x_33284:
[----:B------:R-:W-:Y:S05]  /*2620*/  BSYNC.RECONVERGENT B0 ;  /* 0x0000000000007941 */ /* 0x000fea0003800200 */
.L_x_33278:
[----:B------:R-:W-:Y:S05]  /*2630*/  WARPSYNC.ALL ;  /* 0x0000000000007948 */ /* 0x000fea0003800000 */
[----:B------:R-:W-:-:S13]  /*2640*/  ISETP.GE.U32.AND P0, PT, R0, UR5, PT ;  /* 0x0000000500007c0c */ /* 0x000fda000bf06070 */
[----:B------:R-:W-:Y:S05]  /*2650*/  @P0 EXIT ;  /* 0x000000000000094d */ /* 0x000fea0003800000 */
[----:B012---:R-:W0:Y:S01]  /*2660*/  LDC.64 R2, c[0x0][0x388] ;  /* 0x0000e200ff027b82 */ /* 0x007e220000000a00 */
[----:B------:R-:W-:-:S04]  /*2670*/  VIADD R5, R0, UR4 ;  /* 0x0000000400057c36 */ /* 0x000fc80008000000 */
[----:B0-----:R-:W-:-:S05]  /*2680*/  IMAD.WIDE.U32 R2, R5, 0x8, R2 ;  /* 0x0000000805027825 */ /* 0x001fca00078e0002 */
[----:B------:R-:W-:Y:S01]  /*2690*/  STG.E.64 desc[UR8][R2.64], R26 ;  /* 0x0000001a02007986 */ /* 0x000fe2000c101b08 */
[----:B------:R-:W-:Y:S05]  /*26a0*/  EXIT ;  /* 0x000000000000794d */ /* 0x000fea0003800000 */
.L_x_33261:
        /* <DEDUP_REMOVED lines=8> */
[----:B------:R-:W-:Y:S02]  /*2730*/  HFMA2 R24, -RZ, RZ, 1323, -4.565715789794921875e-05 ;  /* 0x652b82feff187431 */ /* 0x000fe400000001ff */
[----:B------:R-:W-:Y:S01]  /*2740*/  IMAD.MOV.U32 R25, RZ, RZ, 0x3ff71547 ;  /* 0x3ff71547ff197424 */ /* 0x000fe200078e00ff */
        /* <DEDUP_REMOVED lines=43> */
[----:B0-----:R-:W-:Y:S06]  /*2a00*/  @!P0 BRA `(.L_x_33286) ;  /* 0x0000000000388947 */ /* 0x001fec0003800000 */
[----:B------:R-:W-:Y:S01]  /*2a10*/  FSETP.GEU.FTZ.AND P0, PT, |R5|, 4.2275390625, PT ;  /* 0x408748000500780b */ /* 0x000fe20003f1e200 */
[C---:B------:R-:W-:Y:S02]  /*2a20*/  DFMA R8, R4.reuse, R24, 6.75539944105574400000e+15 ;  /* 0x433800000408742b */ /* 0x040fe40000000018 */
[C---:B------:R-:W-:Y:S02]  /*2a30*/  DSETP.GEU.AND P1, PT, R4.reuse, RZ, PT ;  /* 0x000000ff0400722a */ /* 0x040fe40003f2e000 */
[----:B------:R-:W-:-:S08]  /*2a40*/  DADD R4, R4, +INF ;  /* 0x7ff0000004047429 */ /* 0x000fd00000000000 */
[----:B------:R-:W-:Y:S02]  /*2a50*/  @!P0 LEA.HI R9, R8, R8, RZ, 0x1 ;  /* 0x0000000808098211 */ /* 0x000fe400078f08ff */
[----:B------:R-:W-:Y:S02]  /*2a60*/  FSEL R27, R5, RZ, P1 ;  /* 0x000000ff051b7208 */ /* 0x000fe40000800000 */
[----:B------:R-:W-:-:S05]  /*2a70*/  @!P0 SHF.R.S32.HI R9, RZ, 0x1, R9 ;  /* 0x00000001ff098819 */ /* 0x000fca0000011409 */
[----:B------:R-:W-:Y:S01]  /*2a80*/  @!P0 IMAD.IADD R26, R8, 0x1, -R9 ;  /* 0x00000001081a8824 */ /* 0x000fe200078e0a09 */
[----:B------:R-:W-:Y:S01]  /*2a90*/  FSEL R8, R4, RZ, P1 ;  /* 0x000000ff04087208 */ /* 0x000fe20000800000 */
[----:B------:R-:W-:Y:S01]  /*2aa0*/  @!P0 IMAD R11, R9, 0x100000, R11 ;  /* 0x00100000090b8824 */ /* 0x000fe200078e020b */
[----:B------:R-:W-:Y:S01]  /*2ab0*/  MOV R9, R27 ;  /* 0x0000001b00097202 */ /* 0x000fe20000000f00 */
[----:B------:R-:W-:Y:S01]  /*2ac0*/  @!P0 IMAD.MOV.U32 R4, RZ, RZ, RZ ;  /* 0x000000ffff048224 */ /* 0x000fe200078e00ff */
[----:B------:R-:W-:-:S06]  /*2ad0*/  @!P0 LEA R5, R26, 0x3ff00000, 0x14 ;  /* 0x3ff000001a058811 */ /* 0x000fcc00078ea0ff */
[----:B------:R-:W-:-:S11]  /*2ae0*/  @!P0 DMUL R8, R10, R4 ;  /* 0x000000040a088228 */ /* 0x000fd60000000000 */
.L_x_33286:
[----:B------:R-:W-:Y:S05]  /*2af0*/  BSYNC.RECONVERGENT B0 ;  /* 0x0000000000007941 */ /* 0x000fea0003800200 */
.L_x_33285:
        /* <DEDUP_REMOVED lines=32> */
.L_x_33288:
[----:B------:R-:W-:Y:S05]  /*2d00*/  BSYNC.RECONVERGENT B0 ;  /* 0x0000000000007941 */ /* 0x000fea0003800200 */
.L_x_33287:
[----:B------:R-:W-:Y:S01]  /*2d10*/  DFMA R6, R20, R24, 6.75539944105574400000e+15 ;  /* 0x433800001406742b */ /* 0x000fe20000000018 */
[----:B------:R-:W-:Y:S01]  /*2d20*/  UMOV UR6, 0xfefa39ef ;  /* 0xfefa39ef00067882 */ /* 0x000fe20000000000 */
[----:B------:R-:W-:Y:S01]  /*2d30*/  UMOV UR7, 0x3fe62e42 ;  /* 0x3fe62e4200077882 */ /* 0x000fe20000000000 */
[----:B------:R-:W-:Y:S01]  /*2d40*/  FSETP.GEU.FTZ.AND P0, PT, |R21|, 4.1917929649353027344, PT ;  /* 0x4086232b1500780b */ /* 0x000fe20003f1e200 */
[----:B------:R-:W-:Y:S04]  /*2d50*/  BSSY.RECONVERGENT B0, `(.L_x_33289) ;  /* 0x000001f000007945 */ /* 0x000fe80003800200 */
        /* <DEDUP_REMOVED lines=25> */
[----:B------:R-:W-:Y:S02]  /*2ef0*/  @!P0 IMAD R27, R5, 0x100000, R27 ;  /* 0x00100000051b8824 */ /* 0x000fe400078e021b */
[----:B------:R-:W-:Y:S01]  /*2f00*/  IMAD.MOV.U32 R5, RZ, RZ, R21 ;  /* 0x000000ffff057224 */ /* 0x000fe200078e0015 */
[----:B------:R-:W-:Y:S01]  /*2f10*/  @!P0 LEA R7, R6, 0x3ff00000, 0x14 ;  /* 0x3ff0000006078811 */ /* 0x000fe200078ea0ff */
[----:B------:R-:W-:-:S06]  /*2f20*/  @!P0 IMAD.MOV.U32 R6, RZ, RZ, RZ ;  /* 0x000000ffff068224 */ /* 0x000fcc00078e00ff */
[----:B------:R-:W-:-:S11]  /*2f30*/  @!P0 DMUL R4, R26, R6 ;  /* 0x000000061a048228 */ /* 0x000fd60000000000 */
.L_x_33290:
[----:B------:R-:W-:Y:S05]  /*2f40*/  BSYNC.RECONVERGENT B0 ;  /* 0x0000000000007941 */ /* 0x000fea0003800200 */
.L_x_33289:
        /* <DEDUP_REMOVED lines=33> */
.L_x_33292:
[----:B------:R-:W-:Y:S05]  /*3160*/  BSYNC.RECONVERGENT B0 ;  /* 0x0000000000007941 */ /* 0x000fea0003800200 */
.L_x_33291:
[----:B-----5:R-:W-:Y:S01]  /*3170*/  DFMA R22, R16, R24, 6.75539944105574400000e+15 ;  /* 0x433800001016742b */ /* 0x020fe20000000018 */
        /* <DEDUP_REMOVED lines=26> */
[----:B------:R-:W-:Y:S01]  /*3320*/  @!P0 IMAD.MOV.U32 R16, RZ, RZ, RZ ;  /* 0x000000ffff108224 */ /* 0x000fe200078e00ff */
[----:B------:R-:W-:Y:S01]  /*3330*/  @!P0 LEA R27, R21, R27, 0x14 ;  /* 0x0000001b151b8211 */ /* 0x000fe200078ea0ff */
[----:B------:R-:W-:Y:S02]  /*3340*/  @!P0 IMAD.IADD R22, R22, 0x1, -R21 ;  /* 0x0000000116168824 */ /* 0x000fe400078e0a15 */
[----:B------:R-:W-:-:S03]  /*3350*/  IMAD.MOV.U32 R21, RZ, RZ, R23 ;  /* 0x000000ffff157224 */ /* 0x000fc600078e0017 */
[----:B------:R-:W-:-:S06]  /*3360*/  @!P0 LEA R17, R22, 0x3ff00000, 0x14 ;  /* 0x3ff0000016118811 */ /* 0x000fcc00078ea0ff */
[----:B------:R-:W-:-:S11]  /*3370*/  @!P0 DMUL R20, R26, R16 ;  /* 0x000000101a148228 */ /* 0x000fd60000000000 */
.L_x_33294:
[----:B------:R-:W-:Y:S05]  /*3380*/  BSYNC.RECONVERGENT B0 ;  /* 0x0000000000007941 */ /* 0x000fea0003800200 */
.L_x_33293:
        /* <DEDUP_REMOVED lines=32> */
.L_x_33296:
[----:B------:R-:W-:Y:S05]  /*3590*/  BSYNC.RECONVERGENT B0 ;  /* 0x0000000000007941 */ /* 0x000fea0003800200 */
.L_x_33295:
        /* <DEDUP_REMOVED lines=33> */
.L_x_33298:
[----:B------:R-:W-:Y:S05]  /*37b0*/  BSYNC.RECONVERGENT B0 ;  /* 0x0000000000007941 */ /* 0x000fea0003800200 */
.L_x_33297:
        /* <DEDUP_REMOVED lines=26> */
[----:B------:R-:W-:Y:S01]  /*3960*/  FSEL R18, R2, RZ, P1 ;  /* 0x000000ff02127208 */ /* 0x000fe20000800000 */
[----:B------:R-:W-:Y:S02]  /*3970*/  @!P0 IMAD.MOV.U32 R2, RZ, RZ, RZ ;  /* 0x000000ffff028224 */ /* 0x000fe400078e00ff */
[----:B------:R-:W-:Y:S02]  /*3980*/  @!P0 IMAD.IADD R24, R24, 0x1, -R15 ;  /* 0x0000000118188824 */ /* 0x000fe400078e0a0f */
[----:B------:R-:W-:-:S03]  /*3990*/  @!P0 IMAD R13, R15, 0x100000, R13 ;  /* 0x001000000f0d8824 */ /* 0x000fc600078e020d */
[----:B------:R-:W-:-:S06]  /*39a0*/  @!P0 LEA R3, R24, 0x3ff00000, 0x14 ;  /* 0x3ff0000018038811 */ /* 0x000fcc00078ea0ff */
[----:B------:R-:W-:-:S11]  /*39b0*/  @!P0 DMUL R18, R12, R2 ;  /* 0x000000020c128228 */ /* 0x000fd60000000000 */
.L_x_33300:
[----:B------:R-:W-:Y:S05]  /*39c0*/  BSYNC.RECONVERGENT B0 ;  /* 0x0000000000007941 */ /* 0x000fea0003800200 */
.L_x_33299:
[----:B------:R-:W0:Y:S01]  /*39d0*/  LDCU.64 UR6, c[0x0][0x388] ;  /* 0x00007100ff0677ac */ /* 0x000e220008000a00 */
[----:B------:R-:W-:Y:S01]  /*39e0*/  IMAD.MOV.U32 R3, RZ, RZ, 0x20 ;  /* 0x00000020ff037424 */ /* 0x000fe200078e00ff */
[----:B0-----:R-:W-:-:S06]  /*39f0*/  UIMAD.WIDE.U32 UR6, UR4, 0x8, UR6 ;  /* 0x00000008040678a5 */ /* 0x001fcc000f8e0006 */
[----:B------:R-:W-:-:S05]  /*3a00*/  IMAD.WIDE.U32 R2, R0, R3, UR6 ;  /* 0x0000000600027e25 */ /* 0x000fca000f8e0003 */
[----:B------:R-:W-:Y:S04]  /*3a10*/  STG.E.ENL2.256 desc[UR8][R2.64], R8, R4 ;  /* 0xf80000080204797f */ /* 0x000fe8000f121808 */
[----:B------:R-:W-:Y:S01]  /*3a20*/  STG.E.ENL2.256 desc[UR8][R2.64+0x1000], R20, R16 ;  /* 0xf80080140210797f */ /* 0x000fe2000f121808 */
[----:B------:R-:W-:Y:S05]  /*3a30*/  EXIT ;  /* 0x000000000000794d */ /* 0x000fea0003800000 */
.L_x_33301:
        /* <DEDUP_REMOVED lines=12> */
.L_x_37319:


//--------------------- .text._ZN2at6native29vectorized_elementwise_kernelILi8EZZZNS0_15exp_kernel_cudaERNS_18TensorIteratorBaseEENKUlvE0_clEvENKUlvE_clEvEUldE_St5arrayIPcLm2EEEEviT0_T1_ --------------------------
	.section	.text._ZN2at6native29vectorized_elementwise_kernelILi8EZZZNS0_15exp_kernel_cudaERNS_18TensorIteratorBaseEENKUlvE0_clEvENKUlvE_clEvEUldE_St5arrayIPcLm2EEEEviT0_T1_,"ax",@progbits
	.align	128
        .global         _ZN2at6native29vectorized_elementwise_kernelILi8EZZZNS0_15exp_kernel_cudaERNS_18TensorIteratorBaseEENKUlvE0_clEvENKUlvE_clEvEUldE_St5arrayIPcLm2EEEEviT0_T1_
        .type           _ZN2at6native29vectorized_elementwise_kernelILi8EZZZNS0_15exp_kernel_cudaERNS_18TensorIteratorBaseEENKUlvE0_clEvENKUlvE_clEvEUldE_St5arrayIPcLm2EEEEviT0_T1_,@function
        .size           _ZN2at6native29vectorized_elementwise_kernelILi8EZZZNS0_15exp_kernel_cudaERNS_18TensorIteratorBaseEENKUlvE0_clEvENKUlvE_clEvEUldE_St5arrayIPcLm2EEEEviT0_T1_,(.L_x_37320 - _ZN2at6native29vectorized_elementwise_kernelILi8EZZZNS0_15exp_kernel_cudaERNS_18TensorIteratorBaseEENKUlvE0_clEvENKUlvE_clEvEUldE_St5arrayIPcLm2EEEEviT0_T1_)
        .other          _ZN2at6native29vectorized_elementwise_kernelILi8EZZZNS0_15exp_kernel_cudaERNS_18TensorIteratorBaseEENKUlvE0_clEvENKUlvE_clEvEUldE_St5arrayIPcLm2EEEEviT0_T1_,@"STO_CUDA_ENTRY STV_DEFAULT"
_ZN2at6native29vectorized_elementwise_kernelILi8EZZZNS0_15exp_kernel_cudaERNS_18TensorIteratorBaseEENKUlvE0_clEvENKUlvE_clEvEUldE_St5arrayIPcLm2EEEEviT0_T1_:
.text._ZN2at6native29vectorized_elementwise_kernelILi8EZZZNS0_15exp_kernel_cudaERNS_18TensorIteratorBaseEENKUlvE0_clEvENKUlvE_clEvEUldE_St5arrayIPcLm2EEEEviT0_T1_:
        /* <DEDUP_REMOVED lines=125> */
.L_x_33304:
[----:B------:R-:W-:Y:S05]  /*07d0*/  BSYNC.RECONVERGENT B0 ;  /* 0x0000000000007941 */ /* 0x000fea0003800200 */
.L_x_33303:
        /* <DEDUP_REMOVED lines=61> */
.L_x_33306:
[----:B------:R-:W-:Y:S05]  /*0bb0*/  BSYNC.RECONVERGENT B0 ;  /* 0x0000000000007941 */ /* 0x000fea0003800200 */
.L_x_33305:
        /* <DEDUP_REMOVED lines=61> */
.L_x_33308:
[----:B------:R-:W-:Y:S05]  /*0f90*/  BSYNC.RECONVERGENT B0 ;  /* 0x0000000000007941 */ /* 0x000fea0003800200 */
.L_x_33307:
        /* <DEDUP_REMOVED lines=61> */
.L_x_33310:
[----:B------:R-:W-:Y:S05]  /*1370*/  BSYNC.RECONVERGENT B0 ;  /* 0x0000000000007941 */ /* 0x000fea0003800200 */
.L_x_33309:
        /* <DEDUP_REMOVED lines=61> */
.L_x_33312:
[----:B------:R-:W-:Y:S05]  /*1750*/  BSYNC.RECONVERGENT B0 ;  /* 0x0000000000007941 */ /* 0x000fea0003800200 */
.L_x_33311:
        /* <DEDUP_REMOVED lines=61> */
.L_x_33314:
[----:B------:R-:W-:Y:S05]  /*1b30*/  BSYNC.RECONVERGENT B0 ;  /* 0x0000000000007941 */ /* 0x000fea0003800200 */
.L_x_33313:
        /* <DEDUP_REMOVED lines=61> */
.L_x_33316:
[----:B------:R-:W-:Y:S05]  /*1f10*/  BSYNC.RECONVERGENT B0 ;  /* 0x0000000000007941 */ /* 0x000fea0003800200 */
.L_x_33315:
        /* <DEDUP_REMOVED lines=64> */
.L_x_33318:
[----:B------:R-:W-:Y:S05]  /*2320*/  BSYNC.RECONVERGENT B0 ;  /* 0x0000000000007941 */ /* 0x000fea0003800200 */
.L_x_33317:
        /* <DEDUP_REMOVED lines=18> */
.L_x_33321:
[----:B------:R-:W-:-:S13]  /*2450*/  ISETP.GE.U32.AND P0, PT, R0, UR5, PT ;  /* 0x0000000500007c0c */ /* 0x000fda000bf06070 */
[----:B------:R-:W-:Y:S05]  /*2460*/  @P0 BRA `(.L_x_33323) ;  /* 0x0000000000300947 */ /* 0x000fea0003800000 */
[----:B0-----:R-:W0:Y:S01]  /*2470*/  LDC.64 R2, c[0x0][0x388] ;  /* 0x0000e200ff027b82 */ /* 0x001e220000000a00 */
[C---:B------:R-:W-:Y:S02]  /*2480*/  VIADD R5, R0.reuse, UR4 ;  /* 0x0000000400057c36 */ /* 0x040fe40008000000 */
[----:B------:R-:W-:Y:S02]  /*2490*/  VIADD R0, R0, 0x80 ;  /* 0x0000008000007836 */ /* 0x000fe40000000000 */
[----:B0-----:R-:W-:-:S05]  /*24a0*/  IMAD.WIDE.U32 R2, R5, 0x8, R2 ;  /* 0x0000000805027825 */ /* 0x001fca00078e0002 */
[----:B------:R1:W-:Y:S02]  /*24b0*/  STG.E.64 desc[UR8][R2.64], R14 ;  /* 0x0000000e02007986 */ /* 0x0003e4000c101b08 */
.L_x_33322:
[----:B------:R-:W-:-:S13]  /*24c0*/  ISETP.GE.U32.AND P0, PT, R0, UR5, PT ;  /* 0x0000000500007c0c */ /* 0x000fda000bf06070 */
[----:B------:R-:W-:Y:S05]  /*24d0*/  @P0 BRA `(.L_x_33324) ;  /* 0x0000000000340947 */ /* 0x000fea0003800000 */
[----:B01----:R-:W0:Y:S01]  /*24e0*/  LDC.64 R2, c[0x0][0x388] ;  /* 0x0000e200ff027b82 */ /* 0x003e220000000a00 */
[C---:B------:R-:W-:Y:S01]  /*24f0*/  VIADD R5, R0.reuse, UR4 ;  /* 0x0000000400057c36 */ /* 0x040fe20008000000 */
[----:B------:R-:W-:-:S03]  /*2500*/  IADD3 R0, PT, PT, R0, 0x80, RZ ;  /* 0x0000008000007810 */ /* 0x000fc60007ffe0ff */
[----:B0-----:R-:W-:-:S05]  /*2510*/  IMAD.WIDE.U32 R2, R5, 0x8, R2 ;  /* 0x0000000805027825 */ /* 0x001fca00078e0002 */
[----:B------:R1:W-:Y:S02]  /*2520*/  STG.E.64 desc[UR8][R2.64], R16 ;  /* 0x0000001002007986 */ /* 0x0003e4000c101b08 */
.L_x_33323:
        /* <DEDUP_REMOVED lines=8> */
.L_x_33324:
[----:B------:R-:W-:Y:S05]  /*25b0*/  BSYNC.RELIABLE B1 ;  /* 0x0000000000017941 */ /* 0x000fea0003800100 */
.L_x_33320:
[----:B------:R-:W-:-:S13]  /*25c0*/  ISETP.GE.U32.AND P0, PT, R0, UR5, PT ;  /* 0x0000000500007c0c */ /* 0x000fda000bf06070 */
[----:B012---:R-:W0:Y:S01]  /*25d0*/  @!P0 LDC.64 R2, c[0x0][0x388] ;  /* 0x0000e200ff028b82 */ /* 0x007e220000000a00 */
[C---:B------:R-:W-:Y:S02]  /*25e0*/  @!P0 VIADD R5, R0.reuse, UR4 ;  /* 0x0000000400058c36 */ /* 0x040fe40008000000 */
[----:B------:R-:W-:Y:S02]  /*25f0*/  @!P0 VIADD R0, R0, 0x80 ;  /* 0x0000008000008836 */ /* 0x000fe40000000000 */
[----:B0-----:R-:W-:-:S05]  /*2600*/  @!P0 IMAD.WIDE.U32 R2, R5, 0x8, R2 ;  /* 0x0000000805028825 */ /* 0x001fca00078e0002 */
[----:B------:R2:W-:Y:S02]  /*2610*/  @!P0 STG.E.64 desc[UR8][R2.64], R8 ;  /* 0x0000000802008986 */ /* 0x0005e4000c101b08 */
.L_x_33325:
[----:B------:R-:W-:Y:S05]  /*2620*/  BSYNC.RECONVERGENT B0 ;  /* 0x0000000000007941 */ /* 0x000fea0003800200 */
.L_x_33319:
        /* <DEDUP_REMOVED lines=8> */
.L_x_33302:
        /* <DEDUP_REMOVED lines=68> */
.L_x_33327:
[----:B------:R-:W-:Y:S05]  /*2af0*/  BSYNC.RECONVERGENT B0 ;  /* 0x0000000000007941 */ /* 0x000fea0003800200 */
.L_x_33326:
        /* <DEDUP_REMOVED lines=32> */
.L_x_33329:
[----:B------:R-:W-:Y:S05]  /*2d00*/  BSYNC.RECONVERGENT B0 ;  /* 0x0000000000007941 */ /* 0x000fea0003800200 */
.L_x_33328:
        /* <DEDUP_REMOVED lines=35> */
.L_x_33331:
[----:B------:R-:W-:Y:S05]  /*2f40*/  BSYNC.RECONVERGENT B0 ;  /* 0x0000000000007941 */ /* 0x000fea0003800200 */
.L_x_33330:
        /* <DEDUP_REMOVED lines=33> */
.L_x_33333:
[----:B------:R-:W-:Y:S05]  /*3160*/  BSYNC.RECONVERGENT B0 ;  /* 0x0000000000007941 */ /* 0x000fea0003800200 */
.L_x_33332:
        /* <DEDUP_REMOVED lines=33> */
.L_x_33335:
[----:B------:R-:W-:Y:S05]  /*3380*/  BSYNC.RECONVERGENT B0 ;  /* 0x0000000000007941 */ /* 0x000fea0003800200 */
.L_x_33334:
        /* <DEDUP_REMOVED lines=32> */
.L_x_33337:
[----:B------:R-:W-:Y:S05]  /*3590*/  BSYNC.RECONVERGENT B0 ;  /* 0x0000000000007941 */ /* 0x000fea0003800200 */
.L_x_33336:
        /* <DEDUP_REMOVED lines=33> */
.L_x_33339:
[----:B------:R-:W-:Y:S05]  /*37b0*/  BSYNC.RECONVERGENT B0 ;  /* 0x0000000000007941 */ /* 0x000fea0003800200 */
.L_x_33338:
        /* <DEDUP_REMOVED lines=32> */
.L_x_33341:
[----:B------:R-:W-:Y:S05]  /*39c0*/  BSYNC.RECONVERGENT B0 ;  /* 0x0000000000007941 */ /* 0x000fea0003800200 */
.L_x_33340:
[----:B------:R-:W0:Y:S01]  /*39d0*/  LDCU.64 UR6, c[0x0][0x388] ;  /* 0x00007100ff0677ac */ /* 0x000e220008000a00 */
[----:B------:R-:W-:Y:S01]  /*39e0*/  IMAD.MOV.U32 R3, RZ, RZ, 0x40 ;  /* 0x00000040ff037424 */ /* 0x000fe200078e00ff */
[----:B0-----:R-:W-:-:S06]  /*39f0*/  UIMAD.WIDE.U32 UR6, UR4, 0x8, UR6 ;  /* 0x00000008040678a5 */ /* 0x001fcc000f8e0006 */
[----:B------:R-:W-:-:S05]  /*3a00*/  IMAD.WIDE.U32 R2, R0, R3, UR6 ;  /* 0x0000000600027e25 */ /* 0x000fca000f8e0003 */
[----:B------:R-:W-:Y:S04]  /*3a10*/  STG.E.ENL2.256 desc[UR8][R2.64], R8, R4 ;  /* 0xf80000080204797f */ /* 0x000fe8000f121808 */
[----:B------:R-:W-:Y:S01]  /*3a20*/  STG.E.ENL2.256 desc[UR8][R2.64+0x20], R20, R16 ;  /* 0xf80001140210797f */ /* 0x000fe2000f121808 */
[----:B------:R-:W-:Y:S05]  /*3a30*/  EXIT ;  /* 0x000000000000794d */ /* 0x000fea0003800000 */
.L_x_33342:
        /* <DEDUP_REMOVED lines=12> */
.L_x_37320:


//--------------------- .text._ZN2at6native18elementwise_kernelILi128ELi4EZNS0_15gpu_kernel_implIZZZNS0_23bitwise_not_kernel_cudaERNS_18TensorIteratorBaseEENKUlvE_clEvENKUlvE3_clEvEUlsE_EEvS4_RKT_EUliE_EEviT1_ --------------------------
	.section	.text._ZN2at6native18elementwise_kernelILi128ELi4EZNS0_15gpu_kernel_implIZZZNS0_23bitwise_not_kernel_cudaERNS_18TensorIteratorBaseEENKUlvE_clEvENKUlvE3_clEvEUlsE_EEvS4_RKT_EUliE_EEviT1_,"ax",@progbits
	.align	128
        .global         _ZN2at6native18elementwise_kernelILi128ELi4EZNS0_15gpu_kernel_implIZZZNS0_23bitwise_not_kernel_cudaERNS_18TensorIteratorBaseEENKUlvE_clEvENKUlvE3_clEvEUlsE_EEvS4_RKT_EUliE_EEviT1_
        .type           _ZN2at6native18elementwise_kernelILi128ELi4EZNS0_15gpu_kernel_implIZZZNS0_23bitwise_not_kernel_cudaERNS_18TensorIteratorBaseEENKUlvE_clEvENKUlvE3_clEvEUlsE_EEvS4_RKT_EUliE_EEviT1_,@function
        .size           _ZN2at6native18elementwise_kernelILi128ELi4EZNS0_15gpu_kernel_implIZZZNS0_23bitwise_not_kernel_cudaERNS_18TensorIteratorBaseEENKUlvE_clEvENKUlvE3_clEvEUlsE_EEvS4_RKT_EUliE_EEviT1_,(.L_x_37321 - _ZN2at6native18elementwise_kernelILi128ELi4EZNS0_15gpu_kernel_implIZZZNS0_23bitwise_not_kernel_cudaERNS_18TensorIteratorBaseEENKUlvE_clEvENKUlvE3_clEvEUlsE_EEvS4_RKT_EUliE_EEviT1_)
        .other          _ZN2at6native18elementwise_kernelILi128ELi4EZNS0_15gpu_kernel_implIZZZNS0_23bitwise_not_kernel_cudaERNS_18TensorIteratorBaseEENKUlvE_clEvENKUlvE3_clEvEUlsE_EEvS4_RKT_EUliE_EEviT1_,@"STO_CUDA_ENTRY STV_DEFAULT"
_ZN2at6native18elementwise_kernelILi128ELi4EZNS0_15gpu_kernel_implIZZZNS0_23bitwise_not_kernel_cudaERNS_18TensorIteratorBaseEENKUlvE_clEvENKUlvE3_clEvEUlsE_EEvS4_RKT_EUliE_EEviT1_:
.text._ZN2at6native18elementwise_kernelILi128ELi4EZNS0_15gpu_kernel_implIZZZNS0_23bitwise_not_kernel_cudaERNS_18TensorIteratorBaseEENKUlvE_clEvENKUlvE3_clEvEUlsE_EEvS4_RKT_EUliE_EEviT1_:
        /* <DEDUP_REMOVED lines=319> */
.L_x_33345:
        /* <DEDUP_REMOVED lines=16> */
.L_x_33349:
[----:B------:R0:W5:Y:S01]  /*14f0*/  LDG.E.U8 R0, desc[UR36][R2.64] ;  /* 0x0000002402007981 */ /* 0x000162000c1e1100 */
[----:B------:R-:W-:Y:S05]  /*1500*/  BRA `(.L_x_33351) ;  /* 0x0000000c004c7947 */ /* 0x000fea0003800000 */
.L_x_33348:
        /* <DEDUP_REMOVED lines=8> */
.L_x_33353:
[----:B------:R0:W5:Y:S01]  /*1590*/  LDG.E.U16 R0, desc[UR36][R2.64] ;  /* 0x0000002402007981 */ /* 0x000162000c1e1500 */
[----:B------:R-:W-:Y:S05]  /*15a0*/  BRA `(.L_x_33351) ;  /* 0x0000000c00247947 */ /* 0x000fea0003800000 */
.L_x_33352:
[----:B------:R0:W5:Y:S01]  /*15b0*/  LDG.E.U16 R0, desc[UR36][R2.64] ;  /* 0x0000002402007981 */ /* 0x000162000c1e1500 */
[----:B------:R-:W-:Y:S05]  /*15c0*/  BRA `(.L_x_33351) ;  /* 0x0000000c001c7947 */ /* 0x000fea0003800000 */
.L_x_33347:
        /* <DEDUP_REMOVED lines=9> */
.L_x_33355:
[----:B------:R-:W2:Y:S02]  /*1660*/  LDG.E.U16 R4, desc[UR36][R2.64] ;  /* 0x0000002402047981 */ /* 0x000ea4000c1e1500 */
[----:B--2---:R-:W-:-:S06]  /*1670*/  HADD2.F32 R4, -RZ, R4.H0_H0 ;  /* 0x20000004ff047230 */ /* 0x004fcc0000004100 */
[----:B------:R-:W0:Y:S02]  /*1680*/  F2I.FTZ.TRUNC.NTZ R4, R4 ;  /* 0x0000000400047305 */ /* 0x000e24000021f100 */
[----:B0-----:R-:W-:Y:S01]  /*1690*/  PRMT R0, R4, 0x7610, R0 ;  /* 0x0000761004007816 */ /* 0x001fe20000000000 */
[----:B------:R-:W-:Y:S06]  /*16a0*/  BRA `(.L_x_33351) ;  /* 0x0000000800e47947 */ /* 0x000fec0003800000 */
.L_x_33354:
        /* <DEDUP_REMOVED lines=9> */
.L_x_33357:
[----:B------:R-:W2:Y:S02]  /*1740*/  LDG.E.U16 R2, desc[UR36][R2.64] ;  /* 0x0000002402027981 */ /* 0x000ea4000c1e1500 */
[----:B--2---:R-:W-:-:S06]  /*1750*/  HADD2.F32 R4, -RZ, R2.H0_H0 ;  /* 0x20000002ff047230 */ /* 0x004fcc0000004100 */
[----:B------:R-:W0:Y:S02]  /*1760*/  F2I.FTZ.TRUNC.NTZ R4, R4 ;  /* 0x0000000400047305 */ /* 0x000e24000021f100 */
[----:B0-----:R-:W-:Y:S01]  /*1770*/  PRMT R0, R4, 0x7610, R0 ;  /* 0x0000761004007816 */ /* 0x001fe20000000000 */
[----:B------:R-:W-:Y:S06]  /*1780*/  BRA `(.L_x_33351) ;  /* 0x0000000800ac7947 */ /* 0x000fec0003800000 */
.L_x_33356:
[----:B------:R-:W2:Y:S02]  /*1790*/  LDG.E.64 R2, desc[UR36][R2.64] ;  /* 0x0000002402027981 */ /* 0x000ea4000c1e1b00 */
[----:B--2---:R0:W1:Y:S01]  /*17a0*/  F2I.F64.TRUNC R0, R2 ;  /* 0x0000000200007311 */ /* 0x004062000030d100 */
[----:B------:R-:W-:Y:S05]  /*17b0*/  BRA `(.L_x_33351) ;  /* 0x0000000800a07947 */ /* 0x000fea0003800000 */
.L_x_33346:
        /* <DEDUP_REMOVED lines=12> */
.L_x_33360:
[----:B------:R-:W2:Y:S02]  /*1880*/  LDG.E.64 R2, desc[UR36][R2.64] ;  /* 0x0000002402027981 */ /* 0x000ea4000c1e1b00 */
[----:B--2---:R3:W4:Y:S01]  /*1890*/  F2I.F64.TRUNC R0, R2 ;  /* 0x0000000200007311 */ /* 0x004722000030d100 */
[----:B------:R-:W-:Y:S05]  /*18a0*/  BRA `(.L_x_33351) ;  /* 0x0000000800647947 */ /* 0x000fea0003800000 */
.L_x_33359:
        /* <DEDUP_REMOVED lines=27> */
.L_x_33362:
        /* <DEDUP_REMOVED lines=14> */
.L_x_33361:
[----:B------:R-:W2:Y:S02]  /*1b40*/  LDG.E.U16 R4, desc[UR36][R2.64] ;  /* 0x0000002402047981 */ /* 0x000ea4000c1e1500 */
[----:B--2---:R-:W-:-:S06]  /*1b50*/  IMAD.U32 R4, R4, 0x10000, RZ ;  /* 0x0001000004047824 */ /* 0x004fcc00078e00ff */
[----:B------:R-:W0:Y:S02]  /*1b60*/  F2I.FTZ.TRUNC.NTZ R4, R4 ;  /* 0x0000000400047305 */ /* 0x000e24000021f100 */
[----:B0-----:R-:W-:Y:S01]  /*1b70*/  PRMT R0, R4, 0x7610, R0 ;  /* 0x0000761004007816 */ /* 0x001fe20000000000 */
[----:B------:R-:W-:Y:S06]  /*1b80*/  BRA `(.L_x_33351) ;  /* 0x0000000400ac7947 */ /* 0x000fec0003800000 */
.L_x_33358:
        /* <DEDUP_REMOVED lines=10> */
.L_x_33365:
        /* <DEDUP_REMOVED lines=21> */
.L_x_33369:
[----:B------:R-:W-:Y:S05]  /*1d80*/  BSYNC.RECONVERGENT B1 ;  /* 0x0000000000017941 */ /* 0x000fea0003800200 */
.L_x_33368:
[----:B------:R-:W-:Y:S02]  /*1d90*/  SHF.L.U32 R0, R0, 0x14, RZ ;  /* 0x0000001400007819 */ /* 0x000fe400000006ff */
[----:B------:R-:W-:-:S04]  /*1da0*/  LEA R2, R2, 0x3b800000, 0x17 ;  /* 0x3b80000002027811 */ /* 0x000fc800078eb8ff */
[----:B------:R-:W-:-:S07]  /*1db0*/  LOP3.LUT R4, R2, R0, R7, 0xfe, !PT ;  /* 0x0000000002047212 */ /* 0x000fce00078efe07 */
.L_x_33367:
[----:B------:R-:W-:Y:S05]  /*1dc0*/  BSYNC.RECONVERGENT B0 ;  /* 0x0000000000007941 */ /* 0x000fea0003800200 */
.L_x_33366:
[----:B------:R-:W0:Y:S02]  /*1dd0*/  F2I.FTZ.TRUNC.NTZ R4, R4 ;  /* 0x0000000400047305 */ /* 0x000e24000021f100 */
[----:B0-----:R-:W-:Y:S01]  /*1de0*/  PRMT R0, R4, 0x7610, R0 ;  /* 0x0000761004007816 */ /* 0x001fe20000000000 */
[----:B------:R-:W-:Y:S06]  /*1df0*/  BRA `(.L_x_33351) ;  /* 0x0000000400107947 */ /* 0x000fec0003800000 */
.L_x_33364:
        /* <DEDUP_REMOVED lines=21> */
.L_x_33373:
[----:B------:R-:W-:Y:S05]  /*1f50*/  BSYNC.RECONVERGENT B1 ;  /* 0x0000000000017941 */ /* 0x000fea0003800200 */
.L_x_33372:
[----:B------:R-:W-:Y:S01]  /*1f60*/  IMAD.SHL.U32 R0, R0, 0x200000, RZ ;  /* 0x0020000000007824 */ /* 0x000fe200078e00ff */
[----:B------:R-:W-:-:S04]  /*1f70*/  LEA R2, R2, 0x37800000, 0x17 ;  /* 0x3780000002027811 */ /* 0x000fc800078eb8ff */
[----:B------:R-:W-:-:S07]  /*1f80*/  LOP3.LUT R4, R2, R0, R7, 0xfe, !PT ;  /* 0x0000000002047212 */ /* 0x000fce00078efe07 */
.L_x_33371:
[----:B------:R-:W-:Y:S05]  /*1f90*/  BSYNC.RECONVERGENT B0 ;  /* 0x0000000000007941 */ /* 0x000fea0003800200 */
.L_x_33370:
[----:B------:R-:W0:Y:S02]  /*1fa0*/  F2I.FTZ.TRUNC.NTZ R4, R4 ;  /* 0x0000000400047305 */ /* 0x000e24000021f100 */
[----:B0-----:R-:W-:Y:S01]  /*1fb0*/  PRMT R0, R4, 0x7610, R0 ;  /* 0x0000761004007816 */ /* 0x001fe20000000000 */
[----:B------:R-:W-:Y:S06]  /*1fc0*/  BRA `(.L_x_33351) ;  /* 0x00000000009c7947 */ /* 0x000fec0003800000 */
.L_x_33363:
[----:B------:R-:W-:-:S09]  /*1fd0*/  UISETP.NE.AND UP0, UPT, UR4, 0x1c, UPT ;  /* 0x0000001c0400788c */ /* 0x000fd2000bf05270 */
[----:B------:R-:W-:Y:S05]  /*1fe0*/  BRA.U !UP0, `(.L_x_33374) ;  /* 0x0000000108907547 */ /* 0x000fea000b800000 */
[----:B------:R-:W-:-:S09]  /*1ff0*/  UISETP.NE.AND UP0, UPT, UR4, 0x1d, UPT ;  /* 0x0000001d0400788c */ /* 0x000fd2000bf05270 */
[----:B------:R-:W-:Y:S05]  /*2000*/  BRA.U !UP0, `(.L_x_33375) ;  /* 0x0000000108807547 */ /* 0x000fea000b800000 */
[----:B------:R-:W-:-:S09]  /*2010*/  UISETP.NE.AND UP0, UPT, UR4, 0x2c, UPT ;  /* 0x0000002c0400788c */ /* 0x000fd2000bf05270 */
[----:B------:R-:W-:Y:S05]  /*2020*/  BRA.U !UP0, `(.L_x_33376) ;  /* 0x0000000108487547 */ /* 0x000fea000b800000 */
.L_x_33350:
        /* <DEDUP_REMOVED lines=16> */
.L_x_33377:
[----:B------:R-:W-:Y:S01]  /*2130*/  PRMT R0, RZ, 0x7610, R0 ;  /* 0x00007610ff007816 */ /* 0x000fe20000000000 */
[----:B------:R-:W-:Y:S06]  /*2140*/  BRA `(.L_x_33351) ;  /* 0x00000000003c7947 */ /* 0x000fec0003800000 */
.L_x_33376:
        /* <DEDUP_REMOVED lines=8> */
.L_x_33379:
[----:B------:R-:W-:Y:S05]  /*21d0*/  BSYNC.RECONVERGENT B0 ;  /* 0x0000000000007941 */ /* 0x000fea0003800200 */
.L_x_33378:
[----:B------:R-:W0:Y:S02]  /*21e0*/  F2I.FTZ.TRUNC.NTZ R4, R4 ;  /* 0x0000000400047305 */ /* 0x000e24000021f100 */
[----:B0-----:R-:W-:Y:S01]  /*21f0*/  PRMT R0, R4, 0x7610, R0 ;  /* 0x0000761004007816 */ /* 0x001fe20000000000 */
[----:B------:R-:W-:Y:S06]  /*2200*/  BRA `(.L_x_33351) ;  /* 0x00000000000c7947 */ /* 0x000fec0003800000 */
.L_x_33375:
[----:B------:R2:W5:Y:S01]  /*2210*/  LDG.E.U16 R0, desc[UR36][R2.64] ;  /* 0x0000002402007981 */ /* 0x000562000c1e1500 */
[----:B------:R-:W-:Y:S05]  /*2220*/  BRA `(.L_x_33351) ;  /* 0x0000000000047947 */ /* 0x000fea0003800000 */
.L_x_33374:
[----:B------:R1:W5:Y:S02]  /*2230*/  LDG.E.U16 R0, desc[UR36][R2.64] ;  /* 0x0000002402007981 */ /* 0x000364000c1e1500 */
.L_x_33351:
[----:B------:R-:W0:Y:S01]  /*2240*/  LDCU.64 UR6, c[0x0][0x580] ;  /* 0x0000b000ff0677ac */ /* 0x000e220008000a00 */
[----:B-1--45:R-:W-:Y:S01]  /*2250*/  LOP3.LUT R9, RZ, R0, RZ, 0x33, !PT ;  /* 0x00000000ff097212 */ /* 0x032fe200078e33ff */
[----:B------:R-:W-:-:S04]  /*2260*/  UPRMT UR4, UR42, 0x9910, URZ ;  /* 0x000099102a047896 */ /* 0x000fc800080000ff */
[----:B------:R-:W-:Y:S01]  /*2270*/  UISETP.GT.AND UP0, UPT, UR4, 0x9, UPT ;  /* 0x000000090400788c */ /* 0x000fe2000bf04270 */
[----:B0-23--:R-:W-:-:S05]  /*2280*/  IADD3 R2, P0, PT, R16, UR6, RZ ;  /* 0x0000000610027c10 */ /* 0x00dfca000ff1e0ff */
        /* <DEDUP_REMOVED lines=12> */
.L_x_33383:
[----:B------:R3:W-:Y:S01]  /*2350*/  STG.E.U8 desc[UR36][R2.64], R9 ;  /* 0x0000000902007986 */ /* 0x0007e2000c101124 */
[----:B------:R-:W-:Y:S05]  /*2360*/  BRA `(.L_x_33385) ;  /* 0x0000000c00507947 */ /* 0x000fea0003800000 */
.L_x_33382:
        /* <DEDUP_REMOVED lines=10> */
.L_x_33387:
[----:B------:R-:W-:-:S05]  /*2410*/  PRMT R5, R9, 0x9910, RZ ;  /* 0x0000991009057816 */ /* 0x000fca00000000ff */
[----:B------:R1:W-:Y:S01]  /*2420*/  STG.E desc[UR36][R2.64], R5 ;  /* 0x0000000502007986 */ /* 0x0003e2000c101924 */
[----:B------:R-:W-:Y:S05]  /*2430*/  BRA `(.L_x_33385) ;  /* 0x0000000c001c7947 */ /* 0x000fea0003800000 */
.L_x_33386:
[----:B------:R2:W-:Y:S01]  /*2440*/  STG.E.U16 desc[UR36][R2.64], R9 ;  /* 0x0000000902007986 */ /* 0x0005e2000c101524 */
[----:B------:R-:W-:Y:S05]  /*2450*/  BRA `(.L_x_33385) ;  /* 0x0000000c00147947 */ /* 0x000fea0003800000 */
.L_x_33381:
        /* <DEDUP_REMOVED lines=9> */
.L_x_33389:
[----:B------:R-:W0:Y:S02]  /*24f0*/  I2F.S16 R0, R9 ;  /* 0x0000000900007306 */ /* 0x000e240000101400 */
[----:B0-----:R-:W-:-:S05]  /*2500*/  F2FP.F16.F32.PACK_AB R0, RZ, R0 ;  /* 0x00000000ff00723e */ /* 0x001fca00000000ff */
[----:B------:R0:W-:Y:S01]  /*2510*/  STG.E.U16 desc[UR36][R2.64], R0 ;  /* 0x0000000002007986 */ /* 0x0001e2000c101524 */
[----:B------:R-:W-:Y:S05]  /*2520*/  BRA `(.L_x_33385) ;  /* 0x0000000800e07947 */ /* 0x000fea0003800000 */
.L_x_33388:
        /* <DEDUP_REMOVED lines=10> */
.L_x_33391:
[----:B------:R-:W0:Y:S02]  /*25d0*/  I2F.S16 R9, R9 ;  /* 0x0000000900097306 */ /* 0x000e240000101400 */
[----:B0-----:R-:W-:-:S04]  /*25e0*/  F2FP.F16.F32.PACK_AB R5, RZ, R9 ;  /* 0x00000009ff05723e */ /* 0x001fc800000000ff */
[----:B------:R-:W-:-:S05]  /*25f0*/  PRMT R5, R5, 0x5410, RZ ;  /* 0x0000541005057816 */ /* 0x000fca00000000ff */
[----:B------:R0:W-:Y:S01]  /*2600*/  STG.E desc[UR36][R2.64], R5 ;  /* 0x0000000502007986 */ /* 0x0001e2000c101924 */
[----:B------:R-:W-:Y:S05]  /*2610*/  BRA `(.L_x_33385) ;  /* 0x0000000800a47947 */ /* 0x000fea0003800000 */
.L_x_33390:
[----:B------:R-:W0:Y:S02]  /*2620*/  I2F.F64.S16 R4, R9 ;  /* 0x0000000900047312 */ /* 0x000e240000101c00 */
[----:B0-----:R0:W-:Y:S01]  /*2630*/  STG.E.64 desc[UR36][R2.64], R4 ;  /* 0x0000000402007986 */ /* 0x0011e2000c101b24 */
[----:B------:R-:W-:Y:S05]  /*2640*/  BRA `(.L_x_33385) ;  /* 0x0000000800987947 */ /* 0x000fea0003800000 */
.L_x_33380:
        /* <DEDUP_REMOVED lines=9> */
[----:B------:R-:W-:-:S04]  /*26e0*/  ISETP.NE.AND P0, PT, R0, -0x1, PT ;  /* 0xffffffff0000780c */ /* 0x000fc80003f05270 */
[----:B------:R-:W-:-:S05]  /*26f0*/  SEL R5, RZ, 0x1, !P0 ;  /* 0x00000001ff057807 */ /* 0x000fca0004000000 */
[----:B------:R0:W-:Y:S01]  /*2700*/  STG.E.U8 desc[UR36][R2.64], R5 ;  /* 0x0000000502007986 */ /* 0x0001e2000c101124 */
[----:B------:R-:W-:Y:S05]  /*2710*/  BRA `(.L_x_33385) ;  /* 0x0000000800647947 */ /* 0x000fea0003800000 */
.L_x_33394:
[----:B------:R-:W0:Y:S01]  /*2720*/  I2F.F64.S16 R4, R9 ;  /* 0x0000000900047312 */ /* 0x000e220000101c00 */
[----:B------:R-:W-:-:S05]  /*2730*/  CS2R R6, SRZ ;  /* 0x0000000000067805 */ /* 0x000fca000001ff00 */
[----:B0-----:R0:W-:Y:S01]  /*2740*/  STG.E.128 desc[UR36][R2.64], R4 ;  /* 0x0000000402007986 */ /* 0x0011e2000c101d24 */
[----:B------:R-:W-:Y:S05]  /*2750*/  BRA `(.L_x_33385) ;  /* 0x0000000800547947 */ /* 0x000fea0003800000 */
.L_x_33393:
        /* <DEDUP_REMOVED lines=19> */
.L_x_33398:
[----:B------:R-:W-:Y:S05]  /*2890*/  BSYNC.RECONVERGENT B0 ;  /* 0x0000000000007941 */ /* 0x000fea0003800200 */
.L_x_33397:
[----:B------:R-:W-:-:S05]  /*28a0*/  LOP3.LUT R5, R0, 0x80, R5, 0xf8, !PT ;  /* 0x0000008000057812 */ /* 0x000fca00078ef805 */
[----:B------:R0:W-:Y:S01]  /*28b0*/  STG.E.U8 desc[UR36][R2.64], R5 ;  /* 0x0000000502007986 */ /* 0x0001e2000c101124 */
[----:B------:R-:W-:Y:S05]  /*28c0*/  BRA `(.L_x_33385) ;  /* 0x0000000400f87947 */ /* 0x000fea0003800000 */
.L_x_33396:
        /* <DEDUP_REMOVED lines=15> */
.L_x_33400:
[----:B------:R-:W-:Y:S05]  /*29c0*/  BSYNC.RECONVERGENT B0 ;  /* 0x0000000000007941 */ /* 0x000fea0003800200 */
.L_x_33399:
[----:B------:R-:W-:-:S05]  /*29d0*/  LOP3.LUT R5, R0, 0x80, R5, 0xf8, !PT ;  /* 0x0000008000057812 */ /* 0x000fca00078ef805 */
[----:B------:R0:W-:Y:S01]  /*29e0*/  STG.E.U8 desc[UR36][R2.64], R5 ;  /* 0x0000000502007986 */ /* 0x0001e2000c101124 */
[----:B------:R-:W-:Y:S05]  /*29f0*/  BRA `(.L_x_33385) ;  /* 0x0000000400ac7947 */ /* 0x000fea0003800000 */
.L_x_33395:
[----:B------:R-:W0:Y:S02]  /*2a00*/  I2F.S16 R0, R9 ;  /* 0x0000000900007306 */ /* 0x000e240000101400 */
[----:B0-----:R-:W-:-:S05]  /*2a10*/  F2FP.BF16.F32.PACK_AB R0, RZ, R0 ;  /* 0x00000000ff00723e */ /* 0x001fca00000010ff */
[----:B------:R0:W-:Y:S01]  /*2a20*/  STG.E.U16 desc[UR36][R2.64], R0 ;  /* 0x0000000002007986 */ /* 0x0001e2000c101524 */
[----:B------:R-:W-:Y:S05]  /*2a30*/  BRA `(.L_x_33385) ;  /* 0x00000004009c7947 */ /* 0x000fea0003800000 */
.L_x_33392:
        /* <DEDUP_REMOVED lines=10> */
.L_x_33403:
        /* <DEDUP_REMOVED lines=13> */
.L_x_33406:
[----:B------:R-:W-:-:S04]  /*2bb0*/  SHF.R.U32.HI R0, RZ, 0x14, R5 ;  /* 0x00000014ff007819 */ /* 0x000fc80000011605 */
[----:B------:R-:W-:-:S04]  /*2bc0*/  LOP3.LUT R0, R0, 0x1, RZ, 0xc0, !PT ;  /* 0x0000000100007812 */ /* 0x000fc800078ec0ff */
[----:B------:R-:W-:-:S04]  /*2bd0*/  IADD3 R0, PT, PT, R5, 0x487ffff, R0 ;  /* 0x0487ffff05007810 */ /* 0x000fc80007ffe000 */
[----:B------:R-:W-:-:S04]  /*2be0*/  SHF.R.U32.HI R0, RZ, 0x14, R0 ;  /* 0x00000014ff007819 */ /* 0x000fc80000011600 */
[----:B------:R-:W-:-:S07]  /*2bf0*/  LOP3.LUT R4, R0, 0xff, RZ, 0xc0, !PT ;  /* 0x000000ff00047812 */ /* 0x000fce00078ec0ff */
.L_x_33407:
[----:B------:R-:W-:-:S04]  /*2c00*/  SHF.R.U32.HI R5, RZ, 0x18, R5 ;  /* 0x00000018ff057819 */ /* 0x000fc80000011605 */
[----:B------:R-:W-:-:S04]  /*2c10*/  LOP3.LUT R4, R4, 0x80, R5, 0xf8, !PT ;  /* 0x0000008004047812 */ /* 0x000fc800078ef805 */
[----:B------:R-:W-:-:S07]  /*2c20*/  PRMT R0, R4, 0x7610, R0 ;  /* 0x0000761004007816 */ /* 0x000fce0000000000 */
.L_x_33405:
[----:B------:R-:W-:Y:S05]  /*2c30*/  BSYNC.RECONVERGENT B0 ;  /* 0x0000000000007941 */ /* 0x000fea0003800200 */
.L_x_33404:
[----:B------:R0:W-:Y:S01]  /*2c40*/  STG.E.U8 desc[UR36][R2.64], R0 ;  /* 0x0000000002007986 */ /* 0x0001e2000c101124 */
[----:B------:R-:W-:Y:S05]  /*2c50*/  BRA `(.L_x_33385) ;  /* 0x0000000400147947 */ /* 0x000fea0003800000 */
.L_x_33402:
        /* <DEDUP_REMOVED lines=13> */
.L_x_33410:
[----:B------:R-:W-:-:S04]  /*2d30*/  SHF.R.U32.HI R0, RZ, 0x15, R5 ;  /* 0x00000015ff007819 */ /* 0x000fc80000011605 */
[----:B------:R-:W-:-:S04]  /*2d40*/  LOP3.LUT R0, R0, 0x1, RZ, 0xc0, !PT ;  /* 0x0000000100007812 */ /* 0x000fc800078ec0ff */
[----:B------:R-:W-:-:S04]  /*2d50*/  IADD3 R0, PT, PT, R5, 0x88fffff, R0 ;  /* 0x088fffff05007810 */ /* 0x000fc80007ffe000 */
[----:B------:R-:W-:-:S04]  /*2d60*/  SHF.R.U32.HI R0, RZ, 0x15, R0 ;  /* 0x00000015ff007819 */ /* 0x000fc80000011600 */
[----:B------:R-:W-:-:S07]  /*2d70*/  LOP3.LUT R4, R0, 0xff, RZ, 0xc0, !PT ;  /* 0x000000ff00047812 */ /* 0x000fce00078ec0ff */
.L_x_33411:
[----:B------:R-:W-:-:S04]  /*2d80*/  SHF.R.U32.HI R5, RZ, 0x18, R5 ;  /* 0x00000018ff057819 */ /* 0x000fc80000011605 */
[----:B------:R-:W-:-:S04]  /*2d90*/  LOP3.LUT R4, R4, 0x80, R5, 0xf8, !PT ;  /* 0x0000008004047812 */ /* 0x000fc800078ef805 */
[----:B------:R-:W-:-:S07]  /*2da0*/  PRMT R0, R4, 0x7610, R0 ;  /* 0x0000761004007816 */ /* 0x000fce0000000000 */
.L_x_33409:
[----:B------:R-:W-:Y:S05]  /*2db0*/  BSYNC.RECONVERGENT B0 ;  /* 0x0000000000007941 */ /* 0x000fea0003800200 */
.L_x_33408:
[----:B------:R0:W-:Y:S01]  /*2dc0*/  STG.E.U8 desc[UR36][R2.64], R0 ;  /* 0x0000000002007986 */ /* 0x0001e2000c101124 */
[----:B------:R-:W-:Y:S05]  /*2dd0*/  BRA `(.L_x_33385) ;  /* 0x0000000000b47947 */ /* 0x000fea0003800000 */
.L_x_33401:
[----:B------:R-:W-:-:S09]  /*2de0*/  UISETP.NE.AND UP0, UPT, UR4, 0x1c, UPT ;  /* 0x0000001c0400788c */ /* 0x000fd2000bf05270 */
[----:B------:R-:W-:Y:S05]  /*2df0*/  BRA.U !UP0, `(.L_x_33412) ;  /* 0x0000000108a47547 */ /* 0x000fea000b800000 */
[----:B------:R-:W-:-:S09]  /*2e00*/  UISETP.NE.AND UP0, UPT, UR4, 0x1d, UPT ;  /* 0x0000001d0400788c */ /* 0x000fd2000bf05270 */
[----:B------:R-:W-:Y:S05]  /*2e10*/  BRA.U !UP0, `(.L_x_33413) ;  /* 0x00000001088c7547 */ /* 0x000fea000b800000 */
[----:B------:R-:W-:-:S09]  /*2e20*/  UISETP.NE.AND UP0, UPT, UR4, 0x2c, UPT ;  /* 0x0000002c0400788c */ /* 0x000fd2000bf05270 */
[----:B------:R-:W-:Y:S05]  /*2e30*/  BRA.U !UP0, `(.L_x_33414) ;  /* 0x0000000108447547 */ /* 0x000fea000b800000 */
.L_x_33384:
        /* <DEDUP_REMOVED lines=16> */
.L_x_33415:
[----:B------:R-:W-:Y:S05]  /*2f40*/  BRA `(.L_x_33385) ;  /* 0x0000000000587947 */ /* 0x000fea0003800000 */
.L_x_33414:
        /* <DEDUP_REMOVED lines=16> */
.L_x_33413:
[----:B------:R-:W-:-:S04]  /*3050*/  PRMT R4, R9, 0x9910, RZ ;  /* 0x0000991009047816 */ /* 0x000fc800000000ff */
[----:B------:R-:W-:-:S05]  /*3060*/  SHF.R.S32.HI R5, RZ, 0x1f, R4 ;  /* 0x0000001fff057819 */ /* 0x000fca0000011404 */
[----:B------:R0:W-:Y:S01]  /*3070*/  STG.E.64 desc[UR36][R2.64], R4 ;  /* 0x0000000402007986 */ /* 0x0001e2000c101b24 */
[----:B------:R-:W-:Y:S05]  /*3080*/  BRA `(.L_x_33385) ;  /* 0x0000000000087947 */ /* 0x000fea0003800000 */
.L_x_33412:
[----:B------:R-:W-:-:S05]  /*3090*/  PRMT R5, R9, 0x9910, RZ ;  /* 0x0000991009057816 */ /* 0x000fca00000000ff */
[----:B------:R0:W-:Y:S02]  /*30a0*/  STG.E desc[UR36][R2.64], R5 ;  /* 0x0000000502007986 */ /* 0x0001e4000c101924 */
.L_x_33385:
[----:B------:R-:W-:-:S07]  /*30b0*/  VIADD R17, R17, 0x80 ;  /* 0x0000008011117836 */ /* 0x000fce0000000000 */
.L_x_33344:
[----:B------:R-:W-:Y:S05]  /*30c0*/  BSYNC.RECONVERGENT B6 ;  /* 0x0000000000067941 */ /* 0x000fea0003800200 */
.L_x_33343:
        /* <DEDUP_REMOVED lines=307> */
.L_x_33418:
        /* <DEDUP_REMOVED lines=16> */
.L_x_33422:
[----:B------:R1:W5:Y:S01]  /*4500*/  LDG.E.U8 R0, desc[UR36][R2.64] ;  /* 0x0000002402007981 */ /* 0x000362000c1e1100 */
[----:B------:R-:W-:Y:S05]  /*4510*/  BRA `(.L_x_33424) ;  /* 0x0000000c004c7947 */ /* 0x000fea0003800000 */
.L_x_33421:
        /* <DEDUP_REMOVED lines=8> */
.L_x_33426:
[----:B------:R3:W5:Y:S01]  /*45a0*/  LDG.E.U16 R0, desc[UR36][R2.64] ;  /* 0x0000002402007981 */ /* 0x000762000c1e1500 */
[----:B------:R-:W-:Y:S05]  /*45b0*/  BRA `(.L_x_33424) ;  /* 0x0000000c00247947 */ /* 0x000fea0003800000 */
.L_x_33425:
[----:B------:R2:W5:Y:S01]  /*45c0*/  LDG.E.U16 R0, desc[UR36][R2.64] ;  /* 0x0000002402007981 */ /* 0x000562000c1e1500 */
[----:B------:R-:W-:Y:S05]  /*45d0*/  BRA `(.L_x_33424) ;  /* 0x0000000c001c7947 */ /* 0x000fea0003800000 */
.L_x_33420:
        /* <DEDUP_REMOVED lines=9> */
.L_x_33428:
[----:B------:R-:W2:Y:S02]  /*4670*/  LDG.E.U16 R4, desc[UR36][R2.64] ;  /* 0x0000002402047981 */ /* 0x000ea4000c1e1500 */
[----:B--2---:R-:W-:-:S06]  /*4680*/  HADD2.F32 R4, -RZ, R4.H0_H0 ;  /* 0x20000004ff047230 */ /* 0x004fcc0000004100 */
[----:B------:R-:W0:Y:S02]  /*4690*/  F2I.FTZ.TRUNC.NTZ R4, R4 ;  /* 0x0000000400047305 */ /* 0x000e24000021f100 */
[----:B0-----:R-:W-:Y:S01]  /*46a0*/  PRMT R0, R4, 0x7610, R0 ;  /* 0x0000761004007816 */ /* 0x001fe20000000000 */
[----:B------:R-:W-:Y:S06]  /*46b0*/  BRA `(.L_x_33424) ;  /* 0x0000000800e47947 */ /* 0x000fec0003800000 */
.L_x_33427:
        /* <DEDUP_REMOVED lines=9> */
.L_x_33430:
[----:B------:R-:W2:Y:S02]  /*4750*/  LDG.E.U16 R2, desc[UR36][R2.64] ;  /* 0x0000002402027981 */ /* 0x000ea4000c1e1500 */
[----:B--2---:R-:W-:-:S06]  /*4760*/  HADD2.F32 R4, -RZ, R2.H0_H0 ;  /* 0x20000002ff047230 */ /* 0x004fcc0000004100 */
[----:B------:R-:W0:Y:S02]  /*4770*/  F2I.FTZ.TRUNC.NTZ R4, R4 ;  /* 0x0000000400047305 */ /* 0x000e24000021f100 */
[----:B0-----:R-:W-:Y:S01]  /*4780*/  PRMT R0, R4, 0x7610, R0 ;  /* 0x0000761004007816 */ /* 0x001fe20000000000 */
[----:B------:R-:W-:Y:S06]  /*4790*/  BRA `(.L_x_33424) ;  /* 0x0000000800ac7947 */ /* 0x000fec0003800000 */
.L_x_33429:
[----:B------:R-:W2:Y:S02]  /*47a0*/  LDG.E.64 R2, desc[UR36][R2.64] ;  /* 0x0000002402027981 */ /* 0x000ea4000c1e1b00 */
[----:B--2---:R0:W1:Y:S01]  /*47b0*/  F2I.F64.TRUNC R0, R2 ;  /* 0x0000000200007311 */ /* 0x004062000030d100 */
[----:B------:R-:W-:Y:S05]  /*47c0*/  BRA `(.L_x_33424) ;  /* 0x0000000800a07947 */ /* 0x000fea0003800000 */
.L_x_33419:
        /* <DEDUP_REMOVED lines=12> */
.L_x_33433:
[----:B------:R-:W2:Y:S02]  /*4890*/  LDG.E.64 R2, desc[UR36][R2.64] ;  /* 0x0000002402027981 */ /* 0x000ea4000c1e1b00 */
[----:B--2---:R0:W1:Y:S01]  /*48a0*/  F2I.F64.TRUNC R0, R2 ;  /* 0x0000000200007311 */ /* 0x004062000030d100 */
[----:B------:R-:W-:Y:S05]  /*48b0*/  BRA `(.L_x_33424) ;  /* 0x0000000800647947 */ /* 0x000fea0003800000 */
.L_x_33432:
        /* <DEDUP_REMOVED lines=27> */
.L_x_33435:
        /* <DEDUP_REMOVED lines=14> */
.L_x_33434:
[----:B------:R-:W2:Y:S02]  /*4b50*/  LDG.E.U16 R4, desc[UR36][R2.64] ;  /* 0x0000002402047981 */ /* 0x000ea4000c1e1500 */
[----:B--2---:R-:W-:-:S06]  /*4b60*/  SHF.L.U32 R4, R4, 0x10, RZ ;  /* 0x0000001004047819 */ /* 0x004fcc00000006ff */
[----:B------:R-:W0:Y:S02]  /*4b70*/  F2I.FTZ.TRUNC.NTZ R4, R4 ;  /* 0x0000000400047305 */ /* 0x000e24000021f100 */
[----:B0-----:R-:W-:Y:S01]  /*4b80*/  PRMT R0, R4, 0x7610, R0 ;  /* 0x0000761004007816 */ /* 0x001fe20000000000 */
[----:B------:R-:W-:Y:S06]  /*4b90*/  BRA `(.L_x_33424) ;  /* 0x0000000400ac7947 */ /* 0x000fec0003800000 */
.L_x_33431:
        /* <DEDUP_REMOVED lines=10> */
.L_x_33438:
        /* <DEDUP_REMOVED lines=21> */
.L_x_33442:
[----:B------:R-:W-:Y:S05]  /*4d90*/  BSYNC.RECONVERGENT B1 ;  /* 0x0000000000017941 */ /* 0x000fea0003800200 */
.L_x_33441:
[----:B------:R-:W-:Y:S01]  /*4da0*/  IMAD.SHL.U32 R0, R0, 0x100000, RZ ;  /* 0x0010000000007824 */ /* 0x000fe200078e00ff */
[----:B------:R-:W-:-:S04]  /*4db0*/  LEA R2, R2, 0x3b800000, 0x17 ;  /* 0x3b80000002027811 */ /* 0x000fc800078eb8ff */
[----:B------:R-:W-:-:S07]  /*4dc0*/  LOP3.LUT R4, R2, R0, R7, 0xfe, !PT ;  /* 0x0000000002047212 */ /* 0x000fce00078efe07 */
.L_x_33440:
[----:B------:R-:W-:Y:S05]  /*4dd0*/  BSYNC.RECONVERGENT B0 ;  /* 0x0000000000007941 */ /* 0x000fea0003800200 */
.L_x_33439:
[----:B------:R-:W0:Y:S02]  /*4de0*/  F2I.FTZ.TRUNC.NTZ R4, R4 ;  /* 0x0000000400047305 */ /* 0x000e24000021f100 */
[----:B0-----:R-:W-:Y:S01]  /*4df0*/  PRMT R0, R4, 0x7610, R0 ;  /* 0x0000761004007816 */ /* 0x001fe20000000000 */
[----:B------:R-:W-:Y:S06]  /*4e00*/  BRA `(.L_x_33424) ;  /* 0x0000000400107947 */ /* 0x000fec0003800000 */
.L_x_33437:
        /* <DEDUP_REMOVED lines=21> */
.L_x_33446:
[----:B------:R-:W-:Y:S05]  /*4f60*/  BSYNC.RECONVERGENT B1 ;  /* 0x0000000000017941 */ /* 0x000fea0003800200 */
.L_x_33445:
[----:B------:R-:W-:Y:S01]  /*4f70*/  IMAD.SHL.U32 R0, R0, 0x200000, RZ ;  /* 0x0020000000007824 */ /* 0x000fe200078e00ff */
[----:B------:R-:W-:-:S04]  /*4f80*/  LEA R2, R2, 0x37800000, 0x17 ;  /* 0x3780000002027811 */ /* 0x000fc800078eb8ff */
[----:B------:R-:W-:-:S07]  /*4f90*/  LOP3.LUT R4, R2, R0, R7, 0xfe, !PT ;  /* 0x0000000002047212 */ /* 0x000fce00078efe07 */
.L_x_33444:
[----:B------:R-:W-:Y:S05]  /*4fa0*/  BSYNC.RECONVERGENT B0 ;  /* 0x0000000000007941 */ /* 0x000fea0003800200 */
.L_x_33443:
[----:B------:R-:W0:Y:S02]  /*4fb0*/  F2I.FTZ.TRUNC.NTZ R4, R4 ;  /* 0x0000000400047305 */ /* 0x000e24000021f100 */
[----:B0-----:R-:W-:Y:S01]  /*4fc0*/  PRMT R0, R4, 0x7610, R0 ;  /* 0x0000761004007816 */ /* 0x001fe20000000000 */
[----:B------:R-:W-:Y:S06]  /*4fd0*/  BRA `(.L_x_33424) ;  /* 0x00000000009c7947 */ /* 0x000fec0003800000 */
.L_x_33436:
        /* <DEDUP_REMOVED lines=14> */
.L_x_33450:
[----:B------:R-:W-:Y:S05]  /*50c0*/  BSYNC.RECONVERGENT B0 ;  /* 0x0000000000007941 */ /* 0x000fea0003800200 */
.L_x_33449:
[----:B------:R-:W0:Y:S02]  /*50d0*/  F2I.FTZ.TRUNC.NTZ R4, R4 ;  /* 0x0000000400047305 */ /* 0x000e24000021f100 */
[----:B0-----:R-:W-:Y:S01]  /*50e0*/  PRMT R0, R4, 0x7610, R0 ;  /* 0x0000761004007816 */ /* 0x001fe20000000000 */
[----:B------:R-:W-:Y:S06]  /*50f0*/  BRA `(.L_x_33424) ;  /* 0x0000000000547947 */ /* 0x000fec0003800000 */
.L_x_33423:
        /* <DEDUP_REMOVED lines=16> */
.L_x_33451:
[----:B------:R-:W-:Y:S01]  /*5200*/  PRMT R0, RZ, 0x7610, R0 ;  /* 0x00007610ff007816 */ /* 0x000fe20000000000 */
[----:B------:R-:W-:Y:S06]  /*5210*/  BRA `(.L_x_33424) ;  /* 0x00000000000c7947 */ /* 0x000fec0003800000 */
.L_x_33448:
[----:B------:R0:W5:Y:S01]  /*5220*/  LDG.E.U16 R0, desc[UR36][R2.64] ;  /* 0x0000002402007981 */ /* 0x000162000c1e1500 */
[----:B------:R-:W-:Y:S05]  /*5230*/  BRA `(.L_x_33424) ;  /* 0x0000000000047947 */ /* 0x000fea0003800000 */
.L_x_33447:
[----:B------:R0:W5:Y:S02]  /*5240*/  LDG.E.U16 R0, desc[UR36][R2.64] ;  /* 0x0000002402007981 */ /* 0x000164000c1e1500 */
.L_x_33424:
[----:B------:R-:W0:Y:S01]  /*5250*/  LDCU.64 UR6, c[0x0][0x580] ;  /* 0x0000b000ff0677ac */ /* 0x000e220008000a00 */
[----:B-1---5:R-:W-:Y:S01]  /*5260*/  LOP3.LUT R9, RZ, R0, RZ, 0x33, !PT ;  /* 0x00000000ff097212 */ /* 0x022fe200078e33ff */
[----:B------:R-:W-:-:S04]  /*5270*/  UPRMT UR4, UR42, 0x9910, URZ ;  /* 0x000099102a047896 */ /* 0x000fc800080000ff */
[----:B------:R-:W-:Y:S01]  /*5280*/  UISETP.GT.AND UP0, UPT, UR4, 0x9, UPT ;  /* 0x000000090400788c */ /* 0x000fe2000bf04270 */
[----:B0-234-:R-:W-:-:S05]  /*5290*/  IADD3 R2, P0, PT, R16, UR6, RZ ;  /* 0x0000000610027c10 */ /* 0x01dfca000ff1e0ff */
        /* <DEDUP_REMOVED lines=12> */
.L_x_33455:
[----:B------:R0:W-:Y:S01]  /*5360*/  STG.E.U8 desc[UR36][R2.64], R9 ;  /* 0x0000000902007986 */ /* 0x0001e2000c101124 */
[----:B------:R-:W-:Y:S05]  /*5370*/  BRA `(.L_x_33457) ;  /* 0x0000000c004c7947 */ /* 0x000fea0003800000 */
.L_x_33454:
        /* <DEDUP_REMOVED lines=10> */
.L_x_33459:
[----:B------:R-:W-:-:S05]  /*5420*/  PRMT R5, R9, 0x9910, RZ ;  /* 0x0000991009057816 */ /* 0x000fca00000000ff */
[----:B------:R0:W-:Y:S01]  /*5430*/  STG.E desc[UR36][R2.64], R5 ;  /* 0x0000000502007986 */ /* 0x0001e2000c101924 */
[----:B------:R-:W-:Y:S05]  /*5440*/  BRA `(.L_x_33457) ;  /* 0x0000000c00187947 */ /* 0x000fea0003800000 */
.L_x_33458:
[----:B------:R0:W-:Y:S01]  /*5450*/  STG.E.U16 desc[UR36][R2.64], R9 ;  /* 0x0000000902007986 */ /* 0x0001e2000c101524 */
[----:B------:R-:W-:Y:S05]  /*5460*/  BRA `(.L_x_33457) ;  /* 0x0000000c00107947 */ /* 0x000fea0003800000 */
.L_x_33453:
        /* <DEDUP_REMOVED lines=9> */
.L_x_33461:
[----:B------:R-:W0:Y:S02]  /*5500*/  I2F.S16 R0, R9 ;  /* 0x0000000900007306 */ /* 0x000e240000101400 */
[----:B0-----:R-:W-:-:S05]  /*5510*/  F2FP.F16.F32.PACK_AB R0, RZ, R0 ;  /* 0x00000000ff00723e */ /* 0x001fca00000000ff */
[----:B------:R0:W-:Y:S01]  /*5520*/  STG.E.U16 desc[UR36][R2.64], R0 ;  /* 0x0000000002007986 */ /* 0x0001e2000c101524 */
[----:B------:R-:W-:Y:S05]  /*5530*/  BRA `(.L_x_33457) ;  /* 0x0000000800dc7947 */ /* 0x000fea0003800000 */
.L_x_33460:
        /* <DEDUP_REMOVED lines=10> */
.L_x_33463:
[----:B------:R-:W0:Y:S02]  /*55e0*/  I2F.S16 R9, R9 ;  /* 0x0000000900097306 */ /* 0x000e240000101400 */
[----:B0-----:R-:W-:-:S04]  /*55f0*/  F2FP.F16.F32.PACK_AB R5, RZ, R9 ;  /* 0x00000009ff05723e */ /* 0x001fc800000000ff */
[----:B------:R-:W-:-:S05]  /*5600*/  PRMT R5, R5, 0x5410, RZ ;  /* 0x0000541005057816 */ /* 0x000fca00000000ff */
[----:B------:R0:W-:Y:S01]  /*5610*/  STG.E desc[UR36][R2.64], R5 ;  /* 0x0000000502007986 */ /* 0x0001e2000c101924 */
[----:B------:R-:W-:Y:S05]  /*5620*/  BRA `(.L_x_33457) ;  /* 0x0000000800a07947 */ /* 0x000fea0003800000 */
.L_x_33462:
[----:B------:R-:W0:Y:S02]  /*5630*/  I2F.F64.S16 R4, R9 ;  /* 0x0000000900047312 */ /* 0x000e240000101c00 */
[----:B0-----:R0:W-:Y:S01]  /*5640*/  STG.E.64 desc[UR36][R2.64], R4 ;  /* 0x0000000402007986 */ /* 0x0011e2000c101b24 */
[----:B------:R-:W-:Y:S05]  /*5650*/  BRA `(.L_x_33457) ;  /* 0x0000000800947947 */ /* 0x000fea0003800000 */
.L_x_33452:
        /* <DEDUP_REMOVED lines=12> */
.L_x_33467:
        /* <DEDUP_REMOVED lines=18> */
.L_x_33470:
[----:B------:R-:W-:-:S04]  /*5840*/  SHF.R.U32.HI R5, RZ, 0x18, R5 ;  /* 0x00000018ff057819 */ /* 0x000fc80000011605 */
[----:B------:R-:W-:-:S07]  /*5850*/  LOP3.LUT R0, R0, 0x80, R5, 0xf8, !PT ;  /* 0x0000008000007812 */ /* 0x000fce00078ef805 */
.L_x_33469:
[----:B------:R-:W-:Y:S05]  /*5860*/  BSYNC.RECONVERGENT B0 ;  /* 0x0000000000007941 */ /* 0x000fea0003800200 */
.L_x_33468:
[----:B------:R0:W-:Y:S01]  /*5870*/  STG.E.U8 desc[UR36][R2.64], R0 ;  /* 0x0000000002007986 */ /* 0x0001e2000c101124 */
[----:B------:R-:W-:Y:S05]  /*5880*/  BRA `(.L_x_33457) ;  /* 0x0000000800087947 */ /* 0x000fea0003800000 */
.L_x_33466:
        /* <DEDUP_REMOVED lines=18> */
.L_x_33473:
[----:B------:R-:W-:-:S04]  /*59b0*/  SHF.R.U32.HI R5, RZ, 0x18, R5 ;  /* 0x00000018ff057819 */ /* 0x000fc80000011605 */
[----:B------:R-:W-:-:S07]  /*59c0*/  LOP3.LUT R0, R0, 0x80, R5, 0xf8, !PT ;  /* 0x0000008000007812 */ /* 0x000fce00078ef805 */
.L_x_33472:
[----:B------:R-:W-:Y:S05]  /*59d0*/  BSYNC.RECONVERGENT B0 ;  /* 0x0000000000007941 */ /* 0x000fea0003800200 */
.L_x_33471:
[----:B------:R0:W-:Y:S01]  /*59e0*/  STG.E.U8 desc[UR36][R2.64], R0 ;  /* 0x0000000002007986 */ /* 0x0001e2000c101124 */
[----:B------:R-:W-:Y:S05]  /*59f0*/  BRA `(.L_x_33457) ;  /* 0x0000000400ac7947 */ /* 0x000fea0003800000 */
.L_x_33465:
        /* <DEDUP_REMOVED lines=22> */
.L_x_33475:
[----:B------:R-:W-:-:S04]  /*5b60*/  PRMT R4, R9, 0x9910, RZ ;  /* 0x0000991009047816 */ /* 0x000fc800000000ff */
[----:B------:R-:W-:-:S05]  /*5b70*/  SHF.R.S32.HI R5, RZ, 0x1f, R4 ;  /* 0x0000001fff057819 */ /* 0x000fca0000011404 */
[----:B------:R0:W-:Y:S01]  /*5b80*/  STG.E.64 desc[UR36][R2.64], R4 ;  /* 0x0000000402007986 */ /* 0x0001e2000c101b24 */
[----:B------:R-:W-:Y:S05]  /*5b90*/  BRA `(.L_x_33457) ;  /* 0x0000000400447947 */ /* 0x000fea0003800000 */
.L_x_33474:
[----:B------:R-:W-:-:S05]  /*5ba0*/  PRMT R5, R9, 0x9910, RZ ;  /* 0x0000991009057816 */ /* 0x000fca00000000ff */
[----:B------:R0:W-:Y:S01]  /*5bb0*/  STG.E desc[UR36][R2.64], R5 ;  /* 0x0000000502007986 */ /* 0x0001e2000c101924 */
[----:B------:R-:W-:Y:S05]  /*5bc0*/  BRA `(.L_x_33457) ;  /* 0x0000000400387947 */ /* 0x000fea0003800000 */
.L_x_33464:
        /* <DEDUP_REMOVED lines=11> */
.L_x_33477:
[----:B------:R-:W0:Y:S01]  /*5c80*/  I2F.F64.S16 R4, R9 ;  /* 0x0000000900047312 */ /* 0x000e220000101c00 */
[----:B------:R-:W-:-:S05]  /*5c90*/  CS2R R6, SRZ ;  /* 0x0000000000067805 */ /* 0x000fca000001ff00 */
[----:B0-----:R4:W-:Y:S01]  /*5ca0*/  STG.E.128 desc[UR36][R2.64], R4 ;  /* 0x0000000402007986 */ /* 0x0019e2000c101d24 */
[----:B------:R-:W-:Y:S05]  /*5cb0*/  BRA `(.L_x_33457) ;  /* 0x0000000000fc7947 */ /* 0x000fea0003800000 */
.L_x_33476:
[----:B------:R-:W-:-:S09]  /*5cc0*/  UISETP.NE.AND UP0, UPT, UR4, 0xf, UPT ;  /* 0x0000000f0400788c */ /* 0x000fd2000bf05270 */
[----:B------:R-:W-:Y:S05]  /*5cd0*/  BRA.U !UP0, `(.L_x_33478) ;  /* 0x0000000108e87547 */ /* 0x000fea000b800000 */
[----:B------:R-:W-:-:S09]  /*5ce0*/  UISETP.NE.AND UP0, UPT, UR4, 0x17, UPT ;  /* 0x000000170400788c */ /* 0x000fd2000bf05270 */
[----:B------:R-:W-:Y:S05]  /*5cf0*/  BRA.U !UP0, `(.L_x_33479) ;  /* 0x0000000108907547 */ /* 0x000fea000b800000 */
[----:B------:R-:W-:-:S09]  /*5d00*/  UISETP.NE.AND UP0, UPT, UR4, 0x18, UPT ;  /* 0x000000180400788c */ /* 0x000fd2000bf05270 */
[----:B------:R-:W-:Y:S05]  /*5d10*/  BRA.U !UP0, `(.L_x_33480) ;  /* 0x0000000108447547 */ /* 0x000fea000b800000 */
.L_x_33456:
        /* <DEDUP_REMOVED lines=16> */
.L_x_33481:
[----:B------:R-:W-:Y:S05]  /*5e20*/  BRA `(.L_x_33457) ;  /* 0x0000000000a07947 */ /* 0x000fea0003800000 */
.L_x_33480:
        /* <DEDUP_REMOVED lines=13> */
.L_x_33483:
[----:B------:R-:W-:Y:S05]  /*5f00*/  BSYNC.RECONVERGENT B0 ;  /* 0x0000000000007941 */ /* 0x000fea0003800200 */
.L_x_33482:
[----:B------:R-:W-:-:S05]  /*5f10*/  LOP3.LUT R5, R0, 0x80, R5, 0xf8, !PT ;  /* 0x0000008000057812 */ /* 0x000fca00078ef805 */
[----:B------:R2:W-:Y:S01]  /*5f20*/  STG.E.U8 desc[UR36][R2.64], R5 ;  /* 0x0000000502007986 */ /* 0x0005e2000c101124 */
[----:B------:R-:W-:Y:S05]  /*5f30*/  BRA `(.L_x_33457) ;  /* 0x00000000005c7947 */ /* 0x000fea0003800000 */
.L_x_33479:
        /* <DEDUP_REMOVED lines=12> */
.L_x_33485:
[----:B------:R-:W-:Y:S01]  /*6000*/  IMAD.MOV.U32 R0, RZ, RZ, 0x7f ;  /* 0x0000007fff007424 */ /* 0x000fe200078e00ff */
[----:B------:R-:W-:-:S04]  /*6010*/  ISETP.GT.U32.AND P0, PT, R4, 0x7f800000, PT ;  /* 0x7f8000000400780c */ /* 0x000fc80003f04070 */
[----:B------:R-:W-:-:S09]  /*6020*/  SEL R0, R0, 0x7c, P0 ;  /* 0x0000007c00007807 */ /* 0x000fd20000000000 */
.L_x_33486:
[----:B------:R-:W-:Y:S05]  /*6030*/  BSYNC.RECONVERGENT B0 ;  /* 0x0000000000007941 */ /* 0x000fea0003800200 */
.L_x_33484:
[----:B------:R-:W-:-:S04]  /*6040*/  SHF.R.U32.HI R5, RZ, 0x18, R5 ;  /* 0x00000018ff057819 */ /* 0x000fc80000011605 */
[----:B------:R-:W-:-:S05]  /*6050*/  LOP3.LUT R5, R0, 0x80, R5, 0xf8, !PT ;  /* 0x0000008000057812 */ /* 0x000fca00078ef805 */
[----:B------:R1:W-:Y:S01]  /*6060*/  STG.E.U8 desc[UR36][R2.64], R5 ;  /* 0x0000000502007986 */ /* 0x0003e2000c101124 */
[----:B------:R-:W-:Y:S05]  /*6070*/  BRA `(.L_x_33457) ;  /* 0x00000000000c7947 */ /* 0x000fea0003800000 */
.L_x_33478:
[----:B------:R-:W0:Y:S02]  /*6080*/  I2F.S16 R0, R9 ;  /* 0x0000000900007306 */ /* 0x000e240000101400 */
[----:B0-----:R-:W-:-:S05]  /*6090*/  F2FP.BF16.F32.PACK_AB R0, RZ, R0 ;  /* 0x00000000ff00723e */ /* 0x001fca00000010ff */
[----:B------:R0:W-:Y:S02]  /*60a0*/  STG.E.U16 desc[UR36][R2.64], R0 ;  /* 0x0000000002007986 */ /* 0x0001e4000c101524 */
.L_x_33457:
[----:B------:R-:W-:-:S07]  /*60b0*/  IADD3 R17, PT, PT, R17, 0x80, RZ ;  /* 0x0000008011117810 */ /* 0x000fce0007ffe0ff */
.L_x_33417:
[----:B------:R-:W-:Y:S05]  /*60c0*/  BSYNC.RECONVERGENT B6 ;  /* 0x0000000000067941 */ /* 0x000fea0003800200 */
.L_x_33416:
        /* <DEDUP_REMOVED lines=307> */
.L_x_33489:
        /* <DEDUP_REMOVED lines=16> */
.L_x_33493:
[----:B------:R0:W5:Y:S01]  /*7500*/  LDG.E.U8 R0, desc[UR36][R2.64] ;  /* 0x0000002402007981 */ /* 0x000162000c1e1100 */
[----:B------:R-:W-:Y:S05]  /*7510*/  BRA `(.L_x_33495) ;  /* 0x0000000c004c7947 */ /* 0x000fea0003800000 */
.L_x_33492:
        /* <DEDUP_REMOVED lines=8> */
.L_x_33497:
[----:B------:R0:W5:Y:S01]  /*75a0*/  LDG.E.U16 R0, desc[UR36][R2.64] ;  /* 0x0000002402007981 */ /* 0x000162000c1e1500 */
[----:B------:R-:W-:Y:S05]  /*75b0*/  BRA `(.L_x_33495) ;  /* 0x0000000c00247947 */ /* 0x000fea0003800000 */
.L_x_33496:
[----:B------:R0:W5:Y:S01]  /*75c0*/  LDG.E.U16 R0, desc[UR36][R2.64] ;  /* 0x0000002402007981 */ /* 0x000162000c1e1500 */
[----:B------:R-:W-:Y:S05]  /*75d0*/  BRA `(.L_x_33495) ;  /* 0x0000000c001c7947 */ /* 0x000fea0003800000 */
.L_x_33491:
        /* <DEDUP_REMOVED lines=9> */
.L_x_33499:
[----:B------:R-:W2:Y:S02]  /*7670*/  LDG.E.U16 R4, desc[UR36][R2.64] ;  /* 0x0000002402047981 */ /* 0x000ea4000c1e1500 */
[----:B--2---:R-:W-:-:S06]  /*7680*/  HADD2.F32 R4, -RZ, R4.H0_H0 ;  /* 0x20000004ff047230 */ /* 0x004fcc0000004100 */
[----:B------:R-:W0:Y:S02]  /*7690*/  F2I.FTZ.TRUNC.NTZ R4, R4 ;  /* 0x0000000400047305 */ /* 0x000e24000021f100 */
[----:B0-----:R-:W-:Y:S01]  /*76a0*/  PRMT R0, R4, 0x7610, R0 ;  /* 0x0000761004007816 */ /* 0x001fe20000000000 */
[----:B------:R-:W-:Y:S06]  /*76b0*/  BRA `(.L_x_33495) ;  /* 0x0000000800e47947 */ /* 0x000fec0003800000 */
.L_x_33498:
        /* <DEDUP_REMOVED lines=9> */
.L_x_33501:
[----:B------:R-:W2:Y:S02]  /*7750*/  LDG.E.U16 R2, desc[UR36][R2.64] ;  /* 0x0000002402027981 */ /* 0x000ea4000c1e1500 */
[----:B--2---:R-:W-:-:S06]  /*7760*/  HADD2.F32 R4, -RZ, R2.H0_H0 ;  /* 0x20000002ff047230 */ /* 0x004fcc0000004100 */
[----:B------:R-:W0:Y:S02]  /*7770*/  F2I.FTZ.TRUNC.NTZ R4, R4 ;  /* 0x0000000400047305 */ /* 0x000e24000021f100 */
[----:B0-----:R-:W-:Y:S01]  /*7780*/  PRMT R0, R4, 0x7610, R0 ;  /* 0x0000761004007816 */ /* 0x001fe20000000000 */
[----:B------:R-:W-:Y:S06]  /*7790*/  BRA `(.L_x_33495) ;  /* 0x0000000800ac7947 */ /* 0x000fec0003800000 */
.L_x_33500:
[----:B------:R-:W2:Y:S02]  /*77a0*/  LDG.E.64 R2, desc[UR36][R2.64] ;  /* 0x0000002402027981 */ /* 0x000ea4000c1e1b00 */
[----:B--2---:R0:W1:Y:S01]  /*77b0*/  F2I.F64.TRUNC R0, R2 ;  /* 0x0000000200007311 */ /* 0x004062000030d100 */
[----:B------:R-:W-:Y:S05]  /*77c0*/  BRA `(.L_x_33495) ;  /* 0x0000000800a07947 */ /* 0x000fea0003800000 */
.L_x_33490:
        /* <DEDUP_REMOVED lines=12> */
.L_x_33504:
[----:B------:R-:W2:Y:S02]  /*7890*/  LDG.E.64 R2, desc[UR36][R2.64] ;  /* 0x0000002402027981 */ /* 0x000ea4000c1e1b00 */
[----:B--2---:R0:W1:Y:S01]  /*78a0*/  F2I.F64.TRUNC R0, R2 ;  /* 0x0000000200007311 */ /* 0x004062000030d100 */
[----:B------:R-:W-:Y:S05]  /*78b0*/  BRA `(.L_x_33495) ;  /* 0x0000000800647947 */ /* 0x000fea0003800000 */
.L_x_33503:
        /* <DEDUP_REMOVED lines=27> */
.L_x_33506:
        /* <DEDUP_REMOVED lines=14> */
.L_x_33505:
[----:B------:R-:W2:Y:S02]  /*7b50*/  LDG.E.U16 R4, desc[UR36][R2.64] ;  /* 0x0000002402047981 */ /* 0x000ea4000c1e1500 */
[----:B--2---:R-:W-:-:S06]  /*7b60*/  SHF.L.U32 R4, R4, 0x10, RZ ;  /* 0x0000001004047819 */ /* 0x004fcc00000006ff */
[----:B------:R-:W0:Y:S02]  /*7b70*/  F2I.FTZ.TRUNC.NTZ R4, R4 ;  /* 0x0000000400047305 */ /* 0x000e24000021f100 */
[----:B0-----:R-:W-:Y:S01]  /*7b80*/  PRMT R0, R4, 0x7610, R0 ;  /* 0x0000761004007816 */ /* 0x001fe20000000000 */
[----:B------:R-:W-:Y:S06]  /*7b90*/  BRA `(.L_x_33495) ;  /* 0x0000000400ac7947 */ /* 0x000fec0003800000 */
.L_x_33502:
        /* <DEDUP_REMOVED lines=10> */
.L_x_33509:
        /* <DEDUP_REMOVED lines=21> */
.L_x_33513:
[----:B------:R-:W-:Y:S05]  /*7d90*/  BSYNC.RECONVERGENT B1 ;  /* 0x0000000000017941 */ /* 0x000fea0003800200 */
.L_x_33512:
[----:B------:R-:W-:Y:S01]  /*7da0*/  IMAD.SHL.U32 R0, R0, 0x100000, RZ ;  /* 0x0010000000007824 */ /* 0x000fe200078e00ff */
[----:B------:R-:W-:-:S04]  /*7db0*/  LEA R2, R2, 0x3b800000, 0x17 ;  /* 0x3b80000002027811 */ /* 0x000fc800078eb8ff */
[----:B------:R-:W-:-:S07]  /*7dc0*/  LOP3.LUT R4, R2, R0, R7, 0xfe, !PT ;  /* 0x0000000002047212 */ /* 0x000fce00078efe07 */
.L_x_33511:
[----:B------:R-:W-:Y:S05]  /*7dd0*/  BSYNC.RECONVERGENT B0 ;  /* 0x0000000000007941 */ /* 0x000fea0003800200 */
.L_x_33510:
[----:B------:R-:W0:Y:S02]  /*7de0*/  F2I.FTZ.TRUNC.NTZ R4, R4 ;  /* 0x0000000400047305 */ /* 0x000e24000021f100 */
[----:B0-----:R-:W-:Y:S01]  /*7df0*/  PRMT R0, R4, 0x7610, R0 ;  /* 0x0000761004007816 */ /* 0x001fe20000000000 */
[----:B------:R-:W-:Y:S06]  /*7e00*/  BRA `(.L_x_33495) ;  /* 0x0000000400107947 */ /* 0x000fec0003800000 */
.L_x_33508:
        /* <DEDUP_REMOVED lines=21> */
.L_x_33517:
[----:B------:R-:W-:Y:S05]  /*7f60*/  BSYNC.RECONVERGENT B1 ;  /* 0x0000000000017941 */ /* 0x000fea0003800200 */
.L_x_33516:
[----:B------:R-:W-:Y:S01]  /*7f70*/  IMAD.SHL.U32 R0, R0, 0x200000, RZ ;  /* 0x0020000000007824 */ /* 0x000fe200078e00ff */
[----:B------:R-:W-:-:S04]  /*7f80*/  LEA R2, R2, 0x37800000, 0x17 ;  /* 0x3780000002027811 */ /* 0x000fc800078eb8ff */
[----:B------:R-:W-:-:S07]  /*7f90*/  LOP3.LUT R4, R2, R0, R7, 0xfe, !PT ;  /* 0x0000000002047212 */ /* 0x000fce00078efe07 */
.L_x_33515:
[----:B------:R-:W-:Y:S05]  /*7fa0*/  BSYNC.RECONVERGENT B0 ;  /* 0x0000000000007941 */ /* 0x000fea0003800200 */
.L_x_33514:
[----:B------:R-:W0:Y:S02]  /*7fb0*/  F2I.FTZ.TRUNC.NTZ R4, R4 ;  /* 0x0000000400047305 */ /* 0x000e24000021f100 */
[----:B0-----:R-:W-:Y:S01]  /*7fc0*/  PRMT R0, R4, 0x7610, R0 ;  /* 0x0000761004007816 */ /* 0x001fe20000000000 */
[----:B------:R-:W-:Y:S06]  /*7fd0*/  BRA `(.L_x_33495) ;  /* 0x00000000009c7947 */ /* 0x000fec0003800000 */
.L_x_33507:
        /* <DEDUP_REMOVED lines=14> */
.L_x_33521:
[----:B------:R-:W-:Y:S05]  /*80c0*/  BSYNC.RECONVERGENT B0 ;  /* 0x0000000000007941 */ /* 0x000fea0003800200 */
.L_x_33520:
[----:B------:R-:W0:Y:S02]  /*80d0*/  F2I.FTZ.TRUNC.NTZ R4, R4 ;  /* 0x0000000400047305 */ /* 0x000e24000021f100 */
[----:B0-----:R-:W-:Y:S01]  /*80e0*/  PRMT R0, R4, 0x7610, R0 ;  /* 0x0000761004007816 */ /* 0x001fe20000000000 */
[----:B------:R-:W-:Y:S06]  /*80f0*/  BRA `(.L_x_33495) ;  /* 0x0000000000547947 */ /* 0x000fec0003800000 */
.L_x_33494:
        /* <DEDUP_REMOVED lines=16> */
.L_x_33522:
[----:B------:R-:W-:Y:S01]  /*8200*/  PRMT R0, RZ, 0x7610, R0 ;  /* 0x00007610ff007816 */ /* 0x000fe20000000000 */
[----:B------:R-:W-:Y:S06]  /*8210*/  BRA `(.L_x_33495) ;  /* 0x00000000000c7947 */ /* 0x000fec0003800000 */
.L_x_33519:
[----:B------:R3:W5:Y:S01]  /*8220*/  LDG.E.U16 R0, desc[UR36][R2.64] ;  /* 0x0000002402007981 */ /* 0x000762000c1e1500 */
[----:B------:R-:W-:Y:S05]  /*8230*/  BRA `(.L_x_33495) ;  /* 0x0000000000047947 */ /* 0x000fea0003800000 */
.L_x_33518:
[----:B------:R4:W5:Y:S02]  /*8240*/  LDG.E.U16 R0, desc[UR36][R2.64] ;  /* 0x0000002402007981 */ /* 0x000964000c1e1500 */
.L_x_33495:
        /* <DEDUP_REMOVED lines=17> */
.L_x_33526:
[----:B------:R4:W-:Y:S01]  /*8360*/  STG.E.U8 desc[UR36][R2.64], R9 ;  /* 0x0000000902007986 */ /* 0x0009e2000c101124 */
[----:B------:R-:W-:Y:S05]  /*8370*/  BRA `(.L_x_33528) ;  /* 0x0000000c004c7947 */ /* 0x000fea0003800000 */
.L_x_33525:
        /* <DEDUP_REMOVED lines=10> */
.L_x_33530:
[----:B------:R-:W-:-:S05]  /*8420*/  PRMT R5, R9, 0x9910, RZ ;  /* 0x0000991009057816 */ /* 0x000fca00000000ff */
[----:B------:R2:W-:Y:S01]  /*8430*/  STG.E desc[UR36][R2.64], R5 ;  /* 0x0000000502007986 */ /* 0x0005e2000c101924 */
[----:B------:R-:W-:Y:S05]  /*8440*/  BRA `(.L_x_33528) ;  /* 0x0000000c00187947 */ /* 0x000fea0003800000 */
.L_x_33529:
[----:B------:R0:W-:Y:S01]  /*8450*/  STG.E.U16 desc[UR36][R2.64], R9 ;  /* 0x0000000902007986 */ /* 0x0001e2000c101524 */
[----:B------:R-:W-:Y:S05]  /*8460*/  BRA `(.L_x_33528) ;  /* 0x0000000c00107947 */ /* 0x000fea0003800000 */
.L_x_33524:
        /* <DEDUP_REMOVED lines=9> */
.L_x_33532:
[----:B------:R-:W0:Y:S02]  /*8500*/  I2F.S16 R0, R9 ;  /* 0x0000000900007306 */ /* 0x000e240000101400 */
[----:B0-----:R-:W-:-:S05]  /*8510*/  F2FP.F16.F32.PACK_AB R0, RZ, R0 ;  /* 0x00000000ff00723e */ /* 0x001fca00000000ff */
[----:B------:R0:W-:Y:S01]  /*8520*/  STG.E.U16 desc[UR36][R2.64], R0 ;  /* 0x0000000002007986 */ /* 0x0001e2000c101524 */
[----:B------:R-:W-:Y:S05]  /*8530*/  BRA `(.L_x_33528) ;  /* 0x0000000800dc7947 */ /* 0x000fea0003800000 */
.L_x_33531:
        /* <DEDUP_REMOVED lines=10> */
.L_x_33534:
[----:B------:R-:W0:Y:S02]  /*85e0*/  I2F.S16 R9, R9 ;  /* 0x0000000900097306 */ /* 0x000e240000101400 */
[----:B0-----:R-:W-:-:S04]  /*85f0*/  F2FP.F16.F32.PACK_AB R5, RZ, R9 ;  /* 0x00000009ff05723e */ /* 0x001fc800000000ff */
[----:B------:R-:W-:-:S05]  /*8600*/  PRMT R5, R5, 0x5410, RZ ;  /* 0x0000541005057816 */ /* 0x000fca00000000ff */
[----:B------:R0:W-:Y:S01]  /*8610*/  STG.E desc[UR36][R2.64], R5 ;  /* 0x0000000502007986 */ /* 0x0001e2000c101924 */
[----:B------:R-:W-:Y:S05]  /*8620*/  BRA `(.L_x_33528) ;  /* 0x0000000800a07947 */ /* 0x000fea0003800000 */
.L_x_33533:
[----:B------:R-:W0:Y:S02]  /*8630*/  I2F.F64.S16 R4, R9 ;  /* 0x0000000900047312 */ /* 0x000e240000101c00 */
[----:B0-----:R0:W-:Y:S01]  /*8640*/  STG.E.64 desc[UR36][R2.64], R4 ;  /* 0x0000000402007986 */ /* 0x0011e2000c101b24 */
[----:B------:R-:W-:Y:S05]  /*8650*/  BRA `(.L_x_33528) ;  /* 0x0000000800947947 */ /* 0x000fea0003800000 */
.L_x_33523:
        /* <DEDUP_REMOVED lines=12> */
.L_x_33538:
        /* <DEDUP_REMOVED lines=18> */
.L_x_33541:
[----:B------:R-:W-:-:S04]  /*8840*/  SHF.R.U32.HI R5, RZ, 0x18, R5 ;  /* 0x00000018ff057819 */ /* 0x000fc80000011605 */
[----:B------:R-:W-:-:S07]  /*8850*/  LOP3.LUT R0, R0, 0x80, R5, 0xf8, !PT ;  /* 0x0000008000007812 */ /* 0x000fce00078ef805 */
.L_x_33540:
[----:B------:R-:W-:Y:S05]  /*8860*/  BSYNC.RECONVERGENT B0 ;  /* 0x0000000000007941 */ /* 0x000fea0003800200 */
.L_x_33539:
[----:B------:R0:W-:Y:S01]  /*8870*/  STG.E.U8 desc[UR36][R2.64], R0 ;  /* 0x0000000002007986 */ /* 0x0001e2000c101124 */
[----:B------:R-:W-:Y:S05]  /*8880*/  BRA `(.L_x_33528) ;  /* 0x0000000800087947 */ /* 0x000fea0003800000 */
.L_x_33537:
        /* <DEDUP_REMOVED lines=18> */
.L_x_33544:
[----:B------:R-:W-:-:S04]  /*89b0*/  SHF.R.U32.HI R5, RZ, 0x18, R5 ;  /* 0x00000018ff057819 */ /* 0x000fc80000011605 */
[----:B------:R-:W-:-:S07]  /*89c0*/  LOP3.LUT R0, R0, 0x80, R5, 0xf8, !PT ;  /* 0x0000008000007812 */ /* 0x000fce00078ef805 */
.L_x_33543:
[----:B------:R-:W-:Y:S05]  /*89d0*/  BSYNC.RECONVERGENT B0 ;  /* 0x0000000000007941 */ /* 0x000fea0003800200 */
.L_x_33542:
[----:B------:R0:W-:Y:S01]  /*89e0*/  STG.E.U8 desc[UR36][R2.64], R0 ;  /* 0x0000000002007986 */ /* 0x0001e2000c101124 */
[----:B------:R-:W-:Y:S05]  /*89f0*/  BRA `(.L_x_33528) ;  /* 0x0000000400ac7947 */ /* 0x000fea0003800000 */
.L_x_33536:
        /* <DEDUP_REMOVED lines=22> */
.L_x_33546:
[----:B------:R-:W-:-:S04]  /*8b60*/  PRMT R4, R9, 0x9910, RZ ;  /* 0x0000991009047816 */ /* 0x000fc800000000ff */
[----:B------:R-:W-:-:S05]  /*8b70*/  SHF.R.S32.HI R5, RZ, 0x1f, R4 ;  /* 0x0000001fff057819 */ /* 0x000fca0000011404 */
[----:B------:R0:W-:Y:S01]  /*8b80*/  STG.E.64 desc[UR36][R2.64], R4 ;  /* 0x0000000402007986 */ /* 0x0001e2000c101b24 */
[----:B------:R-:W-:Y:S05]  /*8b90*/  BRA `(.L_x_33528) ;  /* 0x0000000400447947 */ /* 0x000fea0003800000 */
.L_x_33545:
[----:B------:R-:W-:-:S05]  /*8ba0*/  PRMT R5, R9, 0x9910, RZ ;  /* 0x0000991009057816 */ /* 0x000fca00000000ff */
[----:B------:R0:W-:Y:S01]  /*8bb0*/  STG.E desc[UR36][R2.64], R5 ;  /* 0x0000000502007986 */ /* 0x0001e2000c101924 */
[----:B------:R-:W-:Y:S05]  /*8bc0*/  BRA `(.L_x_33528) ;  /* 0x0000000400387947 */ /* 0x000fea0003800000 */
.L_x_33535:
        /* <DEDUP_REMOVED lines=11> */
.L_x_33548:
[----:B------:R-:W0:Y:S01]  /*8c80*/  I2F.F64.S16 R4, R9 ;  /* 0x0000000900047312 */ /* 0x000e220000101c00 */
[----:B------:R-:W-:-:S05]  /*8c90*/  CS2R R6, SRZ ;  /* 0x0000000000067805 */ /* 0x000fca000001ff00 */
[----:B0-----:R0:W-:Y:S01]  /*8ca0*/  STG.E.128 desc[UR36][R2.64], R4 ;  /* 0x0000000402007986 */ /* 0x0011e2000c101d24 */
[----:B------:R-:W-:Y:S05]  /*8cb0*/  BRA `(.L_x_33528) ;  /* 0x0000000000fc7947 */ /* 0x000fea0003800000 */
.L_x_33547:
[----:B------:R-:W-:-:S09]  /*8cc0*/  UISETP.NE.AND UP0, UPT, UR4, 0xf, UPT ;  /* 0x0000000f0400788c */ /* 0x000fd2000bf05270 */
[----:B------:R-:W-:Y:S05]  /*8cd0*/  BRA.U !UP0, `(.L_x_33549) ;  /* 0x0000000108e87547 */ /* 0x000fea000b800000 */
[----:B------:R-:W-:-:S09]  /*8ce0*/  UISETP.NE.AND UP0, UPT, UR4, 0x17, UPT ;  /* 0x000000170400788c */ /* 0x000fd2000bf05270 */
[----:B------:R-:W-:Y:S05]  /*8cf0*/  BRA.U !UP0, `(.L_x_33550) ;  /* 0x0000000108907547 */ /* 0x000fea000b800000 */
[----:B------:R-:W-:-:S09]  /*8d00*/  UISETP.NE.AND UP0, UPT, UR4, 0x18, UPT ;  /* 0x000000180400788c */ /* 0x000fd2000bf05270 */
[----:B------:R-:W-:Y:S05]  /*8d10*/  BRA.U !UP0, `(.L_x_33551) ;  /* 0x0000000108447547 */ /* 0x000fea000b800000 */
.L_x_33527:
        /* <DEDUP_REMOVED lines=16> */
.L_x_33552:
[----:B------:R-:W-:Y:S05]  /*8e20*/  BRA `(.L_x_33528) ;  /* 0x0000000000a07947 */ /* 0x000fea0003800000 */
.L_x_33551:
        /* <DEDUP_REMOVED lines=13> */
.L_x_33554:
[----:B------:R-:W-:Y:S05]  /*8f00*/  BSYNC.RECONVERGENT B0 ;  /* 0x0000000000007941 */ /* 0x000fea0003800200 */
.L_x_33553:
[----:B------:R-:W-:-:S05]  /*8f10*/  LOP3.LUT R5, R0, 0x80, R5, 0xf8, !PT ;  /* 0x0000008000057812 */ /* 0x000fca00078ef805 */
[----:B------:R0:W-:Y:S01]  /*8f20*/  STG.E.U8 desc[UR36][R2.64], R5 ;  /* 0x0000000502007986 */ /* 0x0001e2000c101124 */
[----:B------:R-:W-:Y:S05]  /*8f30*/  BRA `(.L_x_33528) ;  /* 0x00000000005c7947 */ /* 0x000fea0003800000 */
.L_x_33550:
        /* <DEDUP_REMOVED lines=12> */
.L_x_33556:
[----:B------:R-:W-:Y:S01]  /*9000*/  IMAD.MOV.U32 R0, RZ, RZ, 0x7f ;  /* 0x0000007fff007424 */ /* 0x000fe200078e00ff */
[----:B------:R-:W-:-:S04]  /*9010*/  ISETP.GT.U32.AND P0, PT, R4, 0x7f800000, PT ;  /* 0x7f8000000400780c */ /* 0x000fc80003f04070 */
[----:B------:R-:W-:-:S09]  /*9020*/  SEL R0, R0, 0x7c, P0 ;  /* 0x0000007c00007807 */ /* 0x000fd20000000000 */
.L_x_33557:
[----:B------:R-:W-:Y:S05]  /*9030*/  BSYNC.RECONVERGENT B0 ;  /* 0x0000000000007941 */ /* 0x000fea0003800200 */
.L_x_33555:
[----:B------:R-:W-:-:S04]  /*9040*/  SHF.R.U32.HI R5, RZ, 0x18, R5 ;  /* 0x00000018ff057819 */ /* 0x000fc80000011605 */
[----:B------:R-:W-:-:S05]  /*9050*/  LOP3.LUT R5, R0, 0x80, R5, 0xf8, !PT ;  /* 0x0000008000057812 */ /* 0x000fca00078ef805 */
[----:B------:R0:W-:Y:S01]  /*9060*/  STG.E.U8 desc[UR36][R2.64], R5 ;  /* 0x0000000502007986 */ /* 0x0001e2000c101124 */
[----:B------:R-:W-:Y:S05]  /*9070*/  BRA `(.L_x_33528) ;  /* 0x00000000000c7947 */ /* 0x000fea0003800000 */
.L_x_33549:
[----:B------:R-:W0:Y:S02]  /*9080*/  I2F.S16 R0, R9 ;  /* 0x0000000900007306 */ /* 0x000e240000101400 */
[----:B0-----:R-:W-:-:S05]  /*9090*/  F2FP.BF16.F32.PACK_AB R0, RZ, R0 ;  /* 0x00000000ff00723e */ /* 0x001fca00000010ff */
[----:B------:R0:W-:Y:S02]  /*90a0*/  STG.E.U16 desc[UR36][R2.64], R0 ;  /* 0x0000000002007986 */ /* 0x0001e4000c101524 */
.L_x_33528:
[----:B------:R-:W-:-:S07]  /*90b0*/  VIADD R17, R17, 0x80 ;  /* 0x0000008011117836 */ /* 0x000fce0000000000 */
.L_x_33488:
[----:B------:R-:W-:Y:S05]  /*90c0*/  BSYNC.RECONVERGENT B6 ;  /* 0x0000000000067941 */ /* 0x000fea0003800200 */
.L_x_33487:
        /* <DEDUP_REMOVED lines=306> */
.L_x_33558:
        /* <DEDUP_REMOVED lines=18> */
.L_x_33562:
[----:B------:R0:W5:Y:S01]  /*a510*/  LDG.E.U8 R0, desc[UR36][R2.64] ;  /* 0x0000002402007981 */ /* 0x000162000c1e1100 */
[----:B------:R-:W-:Y:S05]  /*a520*/  BRA `(.L_x_33564) ;  /* 0x0000000c004c7947 */ /* 0x000fea0003800000 */
.L_x_33561:
        /* <DEDUP_REMOVED lines=8> */
.L_x_33566:
[----:B------:R0:W5:Y:S01]  /*a5b0*/  LDG.E.U16 R0, desc[UR36][R2.64] ;  /* 0x0000002402007981 */ /* 0x000162000c1e1500 */
[----:B------:R-:W-:Y:S05]  /*a5c0*/  BRA `(.L_x_33564) ;  /* 0x0000000c00247947 */ /* 0x000fea0003800000 */
.L_x_33565:
[----:B------:R0:W5:Y:S01]  /*a5d0*/  LDG.E.U16 R0, desc[UR36][R2.64] ;  /* 0x0000002402007981 */ /* 0x000162000c1e1500 */
[----:B------:R-:W-:Y:S05]  /*a5e0*/  BRA `(.L_x_33564) ;  /* 0x0000000c001c7947 */ /* 0x000fea0003800000 */
.L_x_33560:
        /* <DEDUP_REMOVED lines=9> */
.L_x_33568:
[----:B------:R-:W2:Y:S02]  /*a680*/  LDG.E.U16 R4, desc[UR36][R2.64] ;  /* 0x0000002402047981 */ /* 0x000ea4000c1e1500 */
[----:B--2---:R-:W-:-:S06]  /*a690*/  HADD2.F32 R4, -RZ, R4.H0_H0 ;  /* 0x20000004ff047230 */ /* 0x004fcc0000004100 */
[----:B------:R-:W0:Y:S02]  /*a6a0*/  F2I.FTZ.TRUNC.NTZ R4, R4 ;  /* 0x0000000400047305 */ /* 0x000e24000021f100 */
[----:B0-----:R-:W-:Y:S01]  /*a6b0*/  PRMT R0, R4, 0x7610, R0 ;  /* 0x0000761004007816 */ /* 0x001fe20000000000 */
[----:B------:R-:W-:Y:S06]  /*a6c0*/  BRA `(.L_x_33564) ;  /* 0x0000000800e47947 */ /* 0x000fec0003800000 */
.L_x_33567:
        /* <DEDUP_REMOVED lines=9> */
.L_x_33570:
[----:B------:R-:W2:Y:S02]  /*a760*/  LDG.E.U16 R2, desc[UR36][R2.64] ;  /* 0x0000002402027981 */ /* 0x000ea4000c1e1500 */
[----:B--2---:R-:W-:-:S06]  /*a770*/  HADD2.F32 R4, -RZ, R2.H0_H0 ;  /* 0x20000002ff047230 */ /* 0x004fcc0000004100 */
[----:B------:R-:W0:Y:S02]  /*a780*/  F2I.FTZ.TRUNC.NTZ R4, R4 ;  /* 0x0000000400047305 */ /* 0x000e24000021f100 */
[----:B0-----:R-:W-:Y:S01]  /*a790*/  PRMT R0, R4, 0x7610, R0 ;  /* 0x0000761004007816 */ /* 0x001fe20000000000 */
[----:B------:R-:W-:Y:S06]  /*a7a0*/  BRA `(.L_x_33564) ;  /* 0x0000000800ac7947 */ /* 0x000fec0003800000 */
.L_x_33569:
[----:B------:R-:W2:Y:S02]  /*a7b0*/  LDG.E.64 R2, desc[UR36][R2.64] ;  /* 0x0000002402027981 */ /* 0x000ea4000c1e1b00 */
[----:B--2---:R0:W1:Y:S01]  /*a7c0*/  F2I.F64.TRUNC R0, R2 ;  /* 0x0000000200007311 */ /* 0x004062000030d100 */
[----:B------:R-:W-:Y:S05]  /*a7d0*/  BRA `(.L_x_33564) ;  /* 0x0000000800a07947 */ /* 0x000fea0003800000 */
.L_x_33559:
        /* <DEDUP_REMOVED lines=12> */
.L_x_33573:
[----:B------:R-:W2:Y:S02]  /*a8a0*/  LDG.E.64 R2, desc[UR36][R2.64] ;  /* 0x0000002402027981 */ /* 0x000ea4000c1e1b00 */
[----:B--2---:R3:W4:Y:S01]  /*a8b0*/  F2I.F64.TRUNC R0, R2 ;  /* 0x0000000200007311 */ /* 0x004722000030d100 */
[----:B------:R-:W-:Y:S05]  /*a8c0*/  BRA `(.L_x_33564) ;  /* 0x0000000800647947 */ /* 0x000fea0003800000 */
.L_x_33572:
        /* <DEDUP_REMOVED lines=27> */
.L_x_33575:
        /* <DEDUP_REMOVED lines=14> */
.L_x_33574:
[----:B------:R-:W2:Y:S02]  /*ab60*/  LDG.E.U16 R4, desc[UR36][R2.64] ;  /* 0x0000002402047981 */ /* 0x000ea4000c1e1500 */
[----:B--2---:R-:W-:-:S06]  /*ab70*/  SHF.L.U32 R4, R4, 0x10, RZ ;  /* 0x0000001004047819 */ /* 0x004fcc00000006ff */
[----:B------:R-:W0:Y:S02]  /*ab80*/  F2I.FTZ.TRUNC.NTZ R4, R4 ;  /* 0x0000000400047305 */ /* 0x000e24000021f100 */
[----:B0-----:R-:W-:Y:S01]  /*ab90*/  PRMT R0, R4, 0x7610, R0 ;  /* 0x0000761004007816 */ /* 0x001fe20000000000 */
[----:B------:R-:W-:Y:S06]  /*aba0*/  BRA `(.L_x_33564) ;  /* 0x0000000400ac7947 */ /* 0x000fec0003800000 */
.L_x_33571:
        /* <DEDUP_REMOVED lines=10> */
.L_x_33578:
        /* <DEDUP_REMOVED lines=21> */
.L_x_33582:
[----:B------:R-:W-:Y:S05]  /*ada0*/  BSYNC.RECONVERGENT B1 ;  /* 0x0000000000017941 */ /* 0x000fea0003800200 */
.L_x_33581:
[----:B------:R-:W-:Y:S01]  /*adb0*/  IMAD.SHL.U32 R0, R0, 0x100000, RZ ;  /* 0x0010000000007824 */ /* 0x000fe200078e00ff */
[----:B------:R-:W-:-:S04]  /*adc0*/  LEA R2, R2, 0x3b800000, 0x17 ;  /* 0x3b80000002027811 */ /* 0x000fc800078eb8ff */
[----:B------:R-:W-:-:S07]  /*add0*/  LOP3.LUT R4, R2, R0, R7, 0xfe, !PT ;  /* 0x0000000002047212 */ /* 0x000fce00078efe07 */
.L_x_33580:
[----:B------:R-:W-:Y:S05]  /*ade0*/  BSYNC.RECONVERGENT B0 ;  /* 0x0000000000007941 */ /* 0x000fea0003800200 */
.L_x_33579:
[----:B------:R-:W0:Y:S02]  /*adf0*/  F2I.FTZ.TRUNC.NTZ R4, R4 ;  /* 0x0000000400047305 */ /* 0x000e24000021f100 */
[----:B0-----:R-:W-:Y:S01]  /*ae00*/  PRMT R0, R4, 0x7610, R0 ;  /* 0x0000761004007816 */ /* 0x001fe20000000000 */
[----:B------:R-:W-:Y:S06]  /*ae10*/  BRA `(.L_x_33564) ;  /* 0x0000000400107947 */ /* 0x000fec0003800000 */
.L_x_33577:
        /* <DEDUP_REMOVED lines=21> */
.L_x_33586:
[----:B------:R-:W-:Y:S05]  /*af70*/  BSYNC.RECONVERGENT B1 ;  /* 0x0000000000017941 */ /* 0x000fea0003800200 */
.L_x_33585:
[----:B------:R-:W-:Y:S01]  /*af80*/  IMAD.SHL.U32 R0, R0, 0x200000, RZ ;  /* 0x0020000000007824 */ /* 0x000fe200078e00ff */
[----:B------:R-:W-:-:S04]  /*af90*/  LEA R2, R2, 0x37800000, 0x17 ;  /* 0x3780000002027811 */ /* 0x000fc800078eb8ff */
[----:B------:R-:W-:-:S07]  /*afa0*/  LOP3.LUT R4, R2, R0, R7, 0xfe, !PT ;  /* 0x0000000002047212 */ /* 0x000fce00078efe07 */
.L_x_33584:
[----:B------:R-:W-:Y:S05]  /*afb0*/  BSYNC.RECONVERGENT B0 ;  /* 0x0000000000007941 */ /* 0x000fea0003800200 */
.L_x_33583:
[----:B------:R-:W0:Y:S02]  /*afc0*/  F2I.FTZ.TRUNC.NTZ R4, R4 ;  /* 0x0000000400047305 */ /* 0x000e24000021f100 */
[----:B0-----:R-:W-:Y:S01]  /*afd0*/  PRMT R0, R4, 0x7610, R0 ;  /* 0x0000761004007816 */ /* 0x001fe20000000000 */
[----:B------:R-:W-:Y:S06]  /*afe0*/  BRA `(.L_x_33564) ;  /* 0x00000000009c7947 */ /* 0x000fec0003800000 */
.L_x_33576:
        /* <DEDUP_REMOVED lines=14> */
.L_x_33590:
[----:B------:R-:W-:Y:S05]  /*b0d0*/  BSYNC.RECONVERGENT B0 ;  /* 0x0000000000007941 */ /* 0x000fea0003800200 */
.L_x_33589:
[----:B------:R-:W0:Y:S02]  /*b0e0*/  F2I.FTZ.TRUNC.NTZ R4, R4 ;  /* 0x0000000400047305 */ /* 0x000e24000021f100 */
[----:B0-----:R-:W-:Y:S01]  /*b0f0*/  PRMT R0, R4, 0x7610, R0 ;  /* 0x0000761004007816 */ /* 0x001fe20000000000 */
[----:B------:R-:W-:Y:S06]  /*b100*/  BRA `(.L_x_33564) ;  /* 0x0000000000547947 */ /* 0x000fec0003800000 */
.L_x_33563:
        /* <DEDUP_REMOVED lines=16> */
.L_x_33591:
[----:B------:R-:W-:Y:S01]  /*b210*/  PRMT R0, RZ, 0x7610, R0 ;  /* 0x00007610ff007816 */ /* 0x000fe20000000000 */
[----:B------:R-:W-:Y:S06]  /*b220*/  BRA `(.L_x_33564) ;  /* 0x00000000000c7947 */ /* 0x000fec0003800000 */
.L_x_33588:
[----:B------:R2:W5:Y:S01]  /*b230*/  LDG.E.U16 R0, desc[UR36][R2.64] ;  /* 0x0000002402007981 */ /* 0x000562000c1e1500 */
[----:B------:R-:W-:Y:S05]  /*b240*/  BRA `(.L_x_33564) ;  /* 0x0000000000047947 */ /* 0x000fea0003800000 */
.L_x_33587:
[----:B------:R1:W5:Y:S02]  /*b250*/  LDG.E.U16 R0, desc[UR36][R2.64] ;  /* 0x0000002402007981 */ /* 0x000364000c1e1500 */
.L_x_33564:
[----:B------:R-:W-:Y:S01]  /*b260*/  UPRMT UR4, UR42, 0x9910, URZ ;  /* 0x000099102a047896 */ /* 0x000fe200080000ff */
[----:B-1--45:R-:W-:-:S03]  /*b270*/  LOP3.LUT R5, RZ, R0, RZ, 0x33, !PT ;  /* 0x00000000ff057212 */ /* 0x032fc600078e33ff */
        /* <DEDUP_REMOVED lines=12> */
.L_x_33595:
[----:B------:R-:W-:Y:S01]  /*b340*/  STG.E.U8 desc[UR36][R16.64], R5 ;  /* 0x0000000510007986 */ /* 0x000fe2000c101124 */
[----:B------:R-:W-:Y:S05]  /*b350*/  EXIT ;  /* 0x000000000000794d */ /* 0x000fea0003800000 */
.L_x_33594:
        /* <DEDUP_REMOVED lines=10> */
.L_x_33598:
[----:B0-23--:R-:W-:-:S05]  /*b400*/  PRMT R3, R5, 0x9910, RZ ;  /* 0x0000991005037816 */ /* 0x00dfca00000000ff */
[----:B------:R-:W-:Y:S01]  /*b410*/  STG.E desc[UR36][R16.64], R3 ;  /* 0x0000000310007986 */ /* 0x000fe2000c101924 */
[----:B------:R-:W-:Y:S05]  /*b420*/  EXIT ;  /* 0x000000000000794d */ /* 0x000fea0003800000 */
.L_x_33597:
[----:B------:R-:W-:Y:S01]  /*b430*/  STG.E.U16 desc[UR36][R16.64], R5 ;  /* 0x0000000510007986 */ /* 0x000fe2000c101524 */
[----:B------:R-:W-:Y:S05]  /*b440*/  EXIT ;  /* 0x000000000000794d */ /* 0x000fea0003800000 */
.L_x_33593:
        /* <DEDUP_REMOVED lines=9> */
.L_x_33600:
[----:B------:R-:W1:Y:S02]  /*b4e0*/  I2F.S16 R0, R5 ;  /* 0x0000000500007306 */ /* 0x000e640000101400 */
[----:B-1----:R-:W-:-:S05]  /*b4f0*/  F2FP.F16.F32.PACK_AB R0, RZ, R0 ;  /* 0x00000000ff00723e */ /* 0x002fca00000000ff */
[----:B------:R-:W-:Y:S01]  /*b500*/  STG.E.U16 desc[UR36][R16.64], R0 ;  /* 0x0000000010007986 */ /* 0x000fe2000c101524 */
[----:B------:R-:W-:Y:S05]  /*b510*/  EXIT ;  /* 0x000000000000794d */ /* 0x000fea0003800000 */
.L_x_33599:
        /* <DEDUP_REMOVED lines=10> */
.L_x_33602:
[----:B------:R-:W0:Y:S02]  /*b5c0*/  I2F.S16 R5, R5 ;  /* 0x0000000500057306 */ /* 0x000e240000101400 */
[----:B0-23--:R-:W-:-:S04]  /*b5d0*/  F2FP.F16.F32.PACK_AB R3, RZ, R5 ;  /* 0x00000005ff03723e */ /* 0x00dfc800000000ff */
[----:B------:R-:W-:-:S05]  /*b5e0*/  PRMT R3, R3, 0x5410, RZ ;  /* 0x0000541003037816 */ /* 0x000fca00000000ff */
[----:B------:R-:W-:Y:S01]  /*b5f0*/  STG.E desc[UR36][R16.64], R3 ;  /* 0x0000000310007986 */ /* 0x000fe2000c101924 */
[----:B------:R-:W-:Y:S05]  /*b600*/  EXIT ;  /* 0x000000000000794d */ /* 0x000fea0003800000 */
.L_x_33601:
[----:B0-23--:R-:W0:Y:S02]  /*b610*/  I2F.F64.S16 R2, R5 ;  /* 0x0000000500027312 */ /* 0x00de240000101c00 */
[----:B0-----:R-:W-:Y:S01]  /*b620*/  STG.E.64 desc[UR36][R16.64], R2 ;  /* 0x0000000210007986 */ /* 0x001fe2000c101b24 */
[----:B------:R-:W-:Y:S05]  /*b630*/  EXIT ;  /* 0x000000000000794d */ /* 0x000fea0003800000 */
.L_x_33592:
        /* <DEDUP_REMOVED lines=12> */
.L_x_33606:
        /* <DEDUP_REMOVED lines=17> */
.L_x_33609:
[----:B------:R-:W-:-:S04]  /*b810*/  SHF.R.U32.HI R3, RZ, 0x18, R3 ;  /* 0x00000018ff037819 */ /* 0x000fc80000011603 */
[----:B------:R-:W-:-:S04]  /*b820*/  LOP3.LUT R0, R0, 0x80, R3, 0xf8, !PT ;  /* 0x0000008000007812 */ /* 0x000fc800078ef803 */
[----:B------:R-:W-:-:S07]  /*b830*/  PRMT R8, R0, 0x7610, R8 ;  /* 0x0000761000087816 */ /* 0x000fce0000000008 */
.L_x_33608:
[----:B------:R-:W-:Y:S05]  /*b840*/  BSYNC.RECONVERGENT B0 ;  /* 0x0000000000007941 */ /* 0x000fea0003800200 */
.L_x_33607:
[----:B------:R-:W-:Y:S01]  /*b850*/  STG.E.U8 desc[UR36][R16.64], R8 ;  /* 0x0000000810007986 */ /* 0x000fe2000c101124 */
[----:B------:R-:W-:Y:S05]  /*b860*/  EXIT ;  /* 0x000000000000794d */ /* 0x000fea0003800000 */
.L_x_33605:
        /* <DEDUP_REMOVED lines=17> */
.L_x_33612:
[----:B------:R-:W-:-:S04]  /*b980*/  SHF.R.U32.HI R3, RZ, 0x18, R3 ;  /* 0x00000018ff037819 */ /* 0x000fc80000011603 */
[----:B------:R-:W-:-:S04]  /*b990*/  LOP3.LUT R0, R0, 0x80, R3, 0xf8, !PT ;  /* 0x0000008000007812 */ /* 0x000fc800078ef803 */
[----:B------:R-:W-:-:S07]  /*b9a0*/  PRMT R8, R0, 0x7610, R8 ;  /* 0x0000761000087816 */ /* 0x000fce0000000008 */
.L_x_33611:
[----:B------:R-:W-:Y:S05]  /*b9b0*/  BSYNC.RECONVERGENT B0 ;  /* 0x0000000000007941 */ /* 0x000fea0003800200 */
.L_x_33610:
[----:B------:R-:W-:Y:S01]  /*b9c0*/  STG.E.U8 desc[UR36][R16.64], R8 ;  /* 0x0000000810007986 */ /* 0x000fe2000c101124 */
[----:B------:R-:W-:Y:S05]  /*b9d0*/  EXIT ;  /* 0x000000000000794d */ /* 0x000fea0003800000 */
.L_x_33604:
        /* <DEDUP_REMOVED lines=22> */
.L_x_33614:
[----:B0-23--:R-:W-:-:S04]  /*bb40*/  PRMT R2, R5, 0x9910, RZ ;  /* 0x0000991005027816 */ /* 0x00dfc800000000ff */
[----:B------:R-:W-:-:S05]  /*bb50*/  SHF.R.S32.HI R3, RZ, 0x1f, R2 ;  /* 0x0000001fff037819 */ /* 0x000fca0000011402 */
[----:B------:R-:W-:Y:S01]  /*bb60*/  STG.E.64 desc[UR36][R16.64], R2 ;  /* 0x0000000210007986 */ /* 0x000fe2000c101b24 */
[----:B------:R-:W-:Y:S05]  /*bb70*/  EXIT ;  /* 0x000000000000794d */ /* 0x000fea0003800000 */
.L_x_33613:
[----:B0-23--:R-:W-:-:S05]  /*bb80*/  PRMT R3, R5, 0x9910, RZ ;  /* 0x0000991005037816 */ /* 0x00dfca00000000ff */
[----:B------:R-:W-:Y:S01]  /*bb90*/  STG.E desc[UR36][R16.64], R3 ;  /* 0x0000000310007986 */ /* 0x000fe2000c101924 */
[----:B------:R-:W-:Y:S05]  /*bba0*/  EXIT ;  /* 0x000000000000794d */ /* 0x000fea0003800000 */
.L_x_33603:
        /* <DEDUP_REMOVED lines=8> */
[----:B0-23--:R-:W-:-:S05]  /*bc30*/  SEL R3, RZ, 0x1, !P0 ;  /* 0x00000001ff037807 */ /* 0x00dfca0004000000 */
[----:B------:R-:W-:Y:S01]  /*bc40*/  STG.E.U8 desc[UR36][R16.64], R3 ;  /* 0x0000000310007986 */ /* 0x000fe2000c101124 */
[----:B------:R-:W-:Y:S05]  /*bc50*/  EXIT ;  /* 0x000000000000794d */ /* 0x000fea0003800000 */
.L_x_33616:
[----:B------:R-:W1:Y:S01]  /*bc60*/  I2F.F64.S16 R4, R5 ;  /* 0x0000000500047312 */ /* 0x000e620000101c00 */
[----:B------:R-:W-:-:S05]  /*bc70*/  CS2R R6, SRZ ;  /* 0x0000000000067805 */ /* 0x000fca000001ff00 */
[----:B-1----:R-:W-:Y:S01]  /*bc80*/  STG.E.128 desc[UR36][R16.64], R4 ;  /* 0x0000000410007986 */ /* 0x002fe2000c101d24 */
[----:B------:R-:W-:Y:S05]  /*bc90*/  EXIT ;  /* 0x000000000000794d */ /* 0x000fea0003800000 */
.L_x_33615:
[----:B------:R-:W-:-:S09]  /*bca0*/  UISETP.NE.AND UP0, UPT, UR4, 0xf, UPT ;  /* 0x0000000f0400788c */ /* 0x000fd2000bf05270 */
[----:B------:R-:W-:Y:S05]  /*bcb0*/  BRA.U !UP0, `(.L_x_33617) ;  /* 0x0000000108e87547 */ /* 0x000fea000b800000 */
[----:B------:R-:W-:-:S09]  /*bcc0*/  UISETP.NE.AND UP0, UPT, UR4, 0x17, UPT ;  /* 0x000000170400788c */ /* 0x000fd2000bf05270 */
[----:B------:R-:W-:Y:S05]  /*bcd0*/  BRA.U !UP0, `(.L_x_33618) ;  /* 0x0000000108907547 */ /* 0x000fea000b800000 */
[----:B------:R-:W-:-:S09]  /*bce0*/  UISETP.NE.AND UP0, UPT, UR4, 0x18, UPT ;  /* 0x000000180400788c */ /* 0x000fd2000bf05270 */
[----:B------:R-:W-:Y:S05]  /*bcf0*/  BRA.U !UP0, `(.L_x_33619) ;  /* 0x0000000108447547 */ /* 0x000fea000b800000 */
.L_x_33596:
        /* <DEDUP_REMOVED lines=16> */
.L_x_33620:
[----:B------:R-:W-:Y:S05]  /*be00*/  EXIT ;  /* 0x000000000000794d */ /* 0x000fea0003800000 */
.L_x_33619:
        /* <DEDUP_REMOVED lines=13> */
.L_x_33622:
[----:B------:R-:W-:Y:S05]  /*bee0*/  BSYNC.RECONVERGENT B0 ;  /* 0x0000000000007941 */ /* 0x000fea0003800200 */
.L_x_33621:
[----:B------:R-:W-:-:S05]  /*bef0*/  LOP3.LUT R3, R0, 0x80, R3, 0xf8, !PT ;  /* 0x0000008000037812 */ /* 0x000fca00078ef803 */
[----:B------:R-:W-:Y:S01]  /*bf00*/  STG.E.U8 desc[UR36][R16.64], R3 ;  /* 0x0000000310007986 */ /* 0x000fe2000c101124 */
[----:B------:R-:W-:Y:S05]  /*bf10*/  EXIT ;  /* 0x000000000000794d */ /* 0x000fea0003800000 */
.L_x_33618:
        /* <DEDUP_REMOVED lines=12> */
.L_x_33624:
[----:B------:R-:W-:Y:S01]  /*bfe0*/  IMAD.MOV.U32 R0, RZ, RZ, 0x7f ;  /* 0x0000007fff007424 */ /* 0x000fe200078e00ff */
[----:B------:R-:W-:-:S04]  /*bff0*/  ISETP.GT.U32.AND P0, PT, R2, 0x7f800000, PT ;  /* 0x7f8000000200780c */ /* 0x000fc80003f04070 */
[----:B------:R-:W-:-:S09]  /*c000*/  SEL R0, R0, 0x7c, P0 ;  /* 0x0000007c00007807 */ /* 0x000fd20000000000 */
.L_x_33625:
[----:B------:R-:W-:Y:S05]  /*c010*/  BSYNC.RECONVERGENT B0 ;  /* 0x0000000000007941 */ /* 0x000fea0003800200 */
.L_x_33623:
[----:B------:R-:W-:-:S04]  /*c020*/  SHF.R.U32.HI R3, RZ, 0x18, R3 ;  /* 0x00000018ff037819 */ /* 0x000fc80000011603 */
[----:B------:R-:W-:-:S05]  /*c030*/  LOP3.LUT R3, R0, 0x80, R3, 0xf8, !PT ;  /* 0x0000008000037812 */ /* 0x000fca00078ef803 */
[----:B------:R-:W-:Y:S01]  /*c040*/  STG.E.U8 desc[UR36][R16.64], R3 ;  /* 0x0000000310007986 */ /* 0x000fe2000c101124 */
[----:B------:R-:W-:Y:S05]  /*c050*/  EXIT ;  /* 0x000000000000794d */ /* 0x000fea0003800000 */
.L_x_33617:
[----:B------:R-:W1:Y:S02]  /*c060*/  I2F.S16 R0, R5 ;  /* 0x0000000500007306 */ /* 0x000e640000101400 */
[----:B-1----:R-:W-:-:S05]  /*c070*/  F2FP.BF16.F32.PACK_AB R0, RZ, R0 ;  /* 0x00000000ff00723e */ /* 0x002fca00000010ff */
[----:B------:R-:W-:Y:S01]  /*c080*/  STG.E.U16 desc[UR36][R16.64], R0 ;  /* 0x0000000010007986 */ /* 0x000fe2000c101524 */
[----:B------:R-:W-:Y:S05]  /*c090*/  EXIT ;  /* 0x000000000000794d */ /* 0x000fea0003800000 */
.L_x_33626:
        /* <DEDUP_REMOVED lines=14> */
.L_x_37321:


//--------------------- .text._ZN2at6native27unrolled_elementwise_kernelIZZZNS0_23bitwise_not_kernel_cudaERNS_18TensorIteratorBaseEENKUlvE_clEvENKUlvE3_clEvEUlsE_St5arrayIPcLm2EELi4E23TrivialOffsetCalculatorILi1EjESB_NS0_6memory12LoadWithCastILi1EEENSC_13StoreWithCastILi1EEEEEviT_T0_T2_T3_T4_T5_ --------------------------
	.section	.text._ZN2at6native27unrolled_elementwise_kernelIZZZNS0_23bitwise_not_kernel_cudaERNS_18TensorIteratorBaseEENKUlvE_clEvENKUlvE3_clEvEUlsE_St5arrayIPcLm2EELi4E23TrivialOffsetCalculatorILi1EjESB_NS0_6memory12LoadWithCastILi1EEENSC_13StoreWithCastILi1EEEEEviT_T0_T2_T3_T4_T5_,"ax",@progbits
	.align	128
        .global         _ZN2at6native27unrolled_elementwise_kernelIZZZNS0_23bitwise_not_kernel_cudaERNS_18TensorIteratorBaseEENKUlvE_clEvENKUlvE3_clEvEUlsE_St5arrayIPcLm2EELi4E23TrivialOffsetCalculatorILi1EjESB_NS0_6memory12LoadWithCastILi1EEENSC_13StoreWithCastILi1EEEEEviT_T0_T2_T3_T4_T5_
        .type           _ZN2at6native27unrolled_elementwise_kernelIZZZNS0_23bitwise_not_kernel_cudaERNS_18TensorIteratorBaseEENKUlvE_clEvENKUlvE3_clEvEUlsE_St5arrayIPcLm2EELi4E23TrivialOffsetCalculatorILi1EjESB_NS0_6memory12LoadWithCastILi1EEENSC_13StoreWithCastILi1EEEEEviT_T0_T2_T3_T4_T5_,@function
        .size           _ZN2at6native27unrolled_elementwise_kernelIZZZNS0_23bitwise_not_kernel_cudaERNS_18TensorIteratorBaseEENKUlvE_clEvENKUlvE3_clEvEUlsE_St5arrayIPcLm2EELi4E23TrivialOffsetCalculatorILi1EjESB_NS0_6memory12LoadWithCastILi1EEENSC_13StoreWithCastILi1EEEEEviT_T0_T2_T3_T4_T5_,(.L_x_37322 - _ZN2at6native27unrolled_elementwise_kernelIZZZNS0_23bitwise_not_kernel_cudaERNS_18TensorIteratorBaseEENKUlvE_clEvENKUlvE3_clEvEUlsE_St5arrayIPcLm2EELi4E23TrivialOffsetCalculatorILi1EjESB_NS0_6memory12LoadWithCastILi1EEENSC_13StoreWithCastILi1EEEEEviT_T0_T2_T3_T4_T5_)
        .other          _ZN2at6native27unrolled_elementwise_kernelIZZZNS0_23bitwise_not_kernel_cudaERNS_18TensorIteratorBaseEENKUlvE_clEvENKUlvE3_clEvEUlsE_St5arrayIPcLm2EELi4E23TrivialOffsetCalculatorILi1EjESB_NS0_6memory12LoadWithCastILi1EEENSC_13StoreWithCastILi1EEEEEviT_T0_T2_T3_T4_T5_,@"STO_CUDA_ENTRY STV_DEFAULT"
_ZN2at6native27unrolled_elementwise_kernelIZZZNS0_23bitwise_not_kernel_cudaERNS_18TensorIteratorBaseEENKUlvE_clEvENKUlvE3_clEvEUlsE_St5arrayIPcLm2EELi4E23TrivialOffsetCalculatorILi1EjESB_NS0_6memory12LoadWithCastILi1EEENSC_13StoreWithCastILi1EEEEEviT_T0_T2_T3_T4_T5_:
.text._ZN2at6native27unrolled_elementwise_kernelIZZZNS0_23bitwise_not_kernel_cudaERNS_18TensorIteratorBaseEENKUlvE_clEvENKUlvE3_clEvEUlsE_St5arrayIPcLm2EELi4E23TrivialOffsetCalculatorILi1EjESB_NS0_6memory12LoadWithCastILi1EEENSC_13StoreWithCastILi1EEEEEviT_T0_T2_T3_T4_T5_:
[----:B------:R-:W0:Y:S01]  /*0000*/  LDC R1, c[0x0][0x37c] ;  /* 0x0000df00ff017b82 */ /* 0x000e220000000800 */
[----:B------:R-:W1:Y:S07]  /*0010*/  S2R R2, SR_CTAID.X ;  /* 0x0000000000027919 */ /* 0x000e6e0000002500 */
[----:B------:R-:W1:Y:S01]  /*0020*/  LDC R3, c[0x0][0x380] ;  /* 0x0000e000ff037b82 */ /* 0x000e620000000800 */
[----:B------:R-:W2:Y:S01]  /*0030*/  LDCU.64 UR36, c[0x0][0x358] ;  /* 0x00006b00ff2477ac */ /* 0x000ea20008000a00 */
[----:B------:R-:W-:Y:S01]  /*0040*/  BSSY.RECONVERGENT B6, `(.L_x_33627) ;  /* 0x00000f2000067945 */ /* 0x000fe20003800200 */
[----:B------:R-:W3:Y:S01]  /*0050*/  S2R R19, SR_TID.X ;  /* 0x0000000000137919 */ /* 0x000ee20000002100 */
        /* <DEDUP_REMOVED lines=24> */
.L_x_33632:
[----:B------:R3:W5:Y:S01]  /*01e0*/  LDG.E.U8 R24, desc[UR36][R4.64] ;  /* 0x0000002404187981 */ /* 0x000762000c1e1100 */
[----:B------:R-:W-:Y:S05]  /*01f0*/  BRA `(.L_x_33634) ;  /* 0x0000000c00507947 */ /* 0x000fea0003800000 */
.L_x_33631:
        /* <DEDUP_REMOVED lines=8> */
.L_x_33636:
[----:B------:R1:W5:Y:S01]  /*0280*/  LDG.E.U16 R24, desc[UR36][R4.64] ;  /* 0x0000002404187981 */ /* 0x000362000c1e1500 */
[----:B------:R-:W-:Y:S05]  /*0290*/  BRA `(.L_x_33634) ;  /* 0x0000000c00287947 */ /* 0x000fea0003800000 */
.L_x_33635:
[----:B------:R2:W5:Y:S01]  /*02a0*/  LDG.E.U16 R24, desc[UR36][R4.64] ;  /* 0x0000002404187981 */ /* 0x000562000c1e1500 */
[----:B------:R-:W-:Y:S05]  /*02b0*/  BRA `(.L_x_33634) ;  /* 0x0000000c00207947 */ /* 0x000fea0003800000 */
.L_x_33630:
        /* <DEDUP_REMOVED lines=9> */
.L_x_33638:
[----:B------:R-:W2:Y:S02]  /*0350*/  LDG.E.U16 R0, desc[UR36][R4.64] ;  /* 0x0000002404007981 */ /* 0x000ea4000c1e1500 */
[----:B--2---:R-:W-:-:S06]  /*0360*/  HADD2.F32 R0, -RZ, R0.H0_H0 ;  /* 0x20000000ff007230 */ /* 0x004fcc0000004100 */
[----:B------:R-:W0:Y:S02]  /*0370*/  F2I.FTZ.TRUNC.NTZ R0, R0 ;  /* 0x0000000000007305 */ /* 0x000e24000021f100 */
[----:B0-----:R-:W-:Y:S01]  /*0380*/  PRMT R24, R0, 0x7610, R24 ;  /* 0x0000761000187816 */ /* 0x001fe20000000018 */
[----:B------:R-:W-:Y:S06]  /*0390*/  BRA `(.L_x_33634) ;  /* 0x0000000800e87947 */ /* 0x000fec0003800000 */
.L_x_33637:
        /* <DEDUP_REMOVED lines=9> */
.L_x_33640:
[----:B------:R-:W2:Y:S02]  /*0430*/  LDG.E.U16 R4, desc[UR36][R4.64] ;  /* 0x0000002404047981 */ /* 0x000ea4000c1e1500 */
[----:B--2---:R-:W-:-:S06]  /*0440*/  HADD2.F32 R0, -RZ, R4.H0_H0 ;  /* 0x20000004ff007230 */ /* 0x004fcc0000004100 */
[----:B------:R-:W0:Y:S02]  /*0450*/  F2I.FTZ.TRUNC.NTZ R0, R0 ;  /* 0x0000000000007305 */ /* 0x000e24000021f100 */
[----:B0-----:R-:W-:Y:S01]  /*0460*/  PRMT R24, R0, 0x7610, R24 ;  /* 0x0000761000187816 */ /* 0x001fe20000000018 */
[----:B------:R-:W-:Y:S06]  /*0470*/  BRA `(.L_x_33634) ;  /* 0x0000000800b07947 */ /* 0x000fec0003800000 */
.L_x_33639:
[----:B------:R-:W2:Y:S02]  /*0480*/  LDG.E.64 R4, desc[UR36][R4.64] ;  /* 0x0000002404047981 */ /* 0x000ea4000c1e1b00 */
[----:B--2---:R0:W1:Y:S01]  /*0490*/  F2I.F64.TRUNC R24, R4 ;  /* 0x0000000400187311 */ /* 0x004062000030d100 */
[----:B------:R-:W-:Y:S05]  /*04a0*/  BRA `(.L_x_33634) ;  /* 0x0000000800a47947 */ /* 0x000fea0003800000 */
.L_x_33629:
        /* <DEDUP_REMOVED lines=12> */
.L_x_33643:
[----:B------:R-:W2:Y:S02]  /*0570*/  LDG.E.64 R4, desc[UR36][R4.64] ;  /* 0x0000002404047981 */ /* 0x000ea4000c1e1b00 */
[----:B--2---:R0:W1:Y:S01]  /*0580*/  F2I.F64.TRUNC R24, R4 ;  /* 0x0000000400187311 */ /* 0x004062000030d100 */
[----:B------:R-:W-:Y:S05]  /*0590*/  BRA `(.L_x_33634) ;  /* 0x0000000800687947 */ /* 0x000fea0003800000 */
.L_x_33642:
        /* <DEDUP_REMOVED lines=27> */
.L_x_33645:
        /* <DEDUP_REMOVED lines=15> */
.L_x_33644:
[----:B------:R-:W2:Y:S02]  /*0840*/  LDG.E.U16 R0, desc[UR36][R4.64] ;  /* 0x0000002404007981 */ /* 0x000ea4000c1e1500 */
[----:B--2---:R-:W-:-:S06]  /*0850*/  IMAD.U32 R0, R0, 0x10000, RZ ;  /* 0x0001000000007824 */ /* 0x004fcc00078e00ff */
[----:B------:R-:W0:Y:S02]  /*0860*/  F2I.FTZ.TRUNC.NTZ R0, R0 ;  /* 0x0000000000007305 */ /* 0x000e24000021f100 */
[----:B0-----:R-:W-:Y:S01]  /*0870*/  PRMT R24, R0, 0x7610, R24 ;  /* 0x0000761000187816 */ /* 0x001fe20000000018 */
[----:B------:R-:W-:Y:S06]  /*0880*/  BRA `(.L_x_33634) ;  /* 0x0000000400ac7947 */ /* 0x000fec0003800000 */
.L_x_33641:
        /* <DEDUP_REMOVED lines=10> */
.L_x_33648:
        /* <DEDUP_REMOVED lines=21> */
.L_x_33652:
[----:B------:R-:W-:Y:S05]  /*0a80*/  BSYNC.RECONVERGENT B1 ;  /* 0x0000000000017941 */ /* 0x000fea0003800200 */
.L_x_33651:
[----:B------:R-:W-:Y:S01]  /*0a90*/  IMAD.SHL.U32 R0, R0, 0x100000, RZ ;  /* 0x0010000000007824 */ /* 0x000fe200078e00ff */
[----:B------:R-:W-:-:S04]  /*0aa0*/  LEA R3, R3, 0x3b800000, 0x17 ;  /* 0x3b80000003037811 */ /* 0x000fc800078eb8ff */
[----:B------:R-:W-:-:S07]  /*0ab0*/  LOP3.LUT R0, R3, R0, R7, 0xfe, !PT ;  /* 0x0000000003007212 */ /* 0x000fce00078efe07 */
.L_x_33650:
[----:B------:R-:W-:Y:S05]  /*0ac0*/  BSYNC.RECONVERGENT B0 ;  /* 0x0000000000007941 */ /* 0x000fea0003800200 */
.L_x_33649:
[----:B------:R-:W0:Y:S02]  /*0ad0*/  F2I.FTZ.TRUNC.NTZ R0, R0 ;  /* 0x0000000000007305 */ /* 0x000e24000021f100 */
[----:B0-----:R-:W-:Y:S01]  /*0ae0*/  PRMT R24, R0, 0x7610, R24 ;  /* 0x0000761000187816 */ /* 0x001fe20000000018 */
[----:B------:R-:W-:Y:S06]  /*0af0*/  BRA `(.L_x_33634) ;  /* 0x0000000400107947 */ /* 0x000fec0003800000 */
.L_x_33647:
        /* <DEDUP_REMOVED lines=21> */
.L_x_33656:
[----:B------:R-:W-:Y:S05]  /*0c50*/  BSYNC.RECONVERGENT B1 ;  /* 0x0000000000017941 */ /* 0x000fea0003800200 */
.L_x_33655:
[----:B------:R-:W-:Y:S01]  /*0c60*/  IMAD.SHL.U32 R0, R0, 0x200000, RZ ;  /* 0x0020000000007824 */ /* 0x000fe200078e00ff */
[----:B------:R-:W-:-:S04]  /*0c70*/  LEA R3, R3, 0x37800000, 0x17 ;  /* 0x3780000003037811 */ /* 0x000fc800078eb8ff */
[----:B------:R-:W-:-:S07]  /*0c80*/  LOP3.LUT R0, R3, R0, R6, 0xfe, !PT ;  /* 0x0000000003007212 */ /* 0x000fce00078efe06 */
.L_x_33654:
[----:B------:R-:W-:Y:S05]  /*0c90*/  BSYNC.RECONVERGENT B0 ;  /* 0x0000000000007941 */ /* 0x000fea0003800200 */
.L_x_33653:
[----:B------:R-:W0:Y:S02]  /*0ca0*/  F2I.FTZ.TRUNC.NTZ R0, R0 ;  /* 0x0000000000007305 */ /* 0x000e24000021f100 */
[----:B0-----:R-:W-:Y:S01]  /*0cb0*/  PRMT R24, R0, 0x7610, R24 ;  /* 0x0000761000187816 */ /* 0x001fe20000000018 */
[----:B------:R-:W-:Y:S06]  /*0cc0*/  BRA `(.L_x_33634) ;  /* 0x00000000009c7947 */ /* 0x000fec0003800000 */
.L_x_33646:
[----:B------:R-:W-:-:S09]  /*0cd0*/  UISETP.NE.AND UP0, UPT, UR4, 0x1c, UPT ;  /* 0x0000001c0400788c */ /* 0x000fd2000bf05270 */
[----:B------:R-:W-:Y:S05]  /*0ce0*/  BRA.U !UP0, `(.L_x_33657) ;  /* 0x0000000108907547 */ /* 0x000fea000b800000 */
[----:B------:R-:W-:-:S09]  /*0cf0*/  UISETP.NE.AND UP0, UPT, UR4, 0x1d, UPT ;  /* 0x0000001d0400788c */ /* 0x000fd2000bf05270 */
[----:B------:R-:W-:Y:S05]  /*0d00*/  BRA.U !UP0, `(.L_x_33658) ;  /* 0x0000000108807547 */ /* 0x000fea000b800000 */
[----:B------:R-:W-:-:S09]  /*0d10*/  UISETP.NE.AND UP0, UPT, UR4, 0x2c, UPT ;  /* 0x0000002c0400788c */ /* 0x000fd2000bf05270 */
[----:B------:R-:W-:Y:S05]  /*0d20*/  BRA.U !UP0, `(.L_x_33659) ;  /* 0x0000000108487547 */ /* 0x000fea000b800000 */
.L_x_33633:
        /* <DEDUP_REMOVED lines=16> */
.L_x_33660:
[----:B------:R-:W-:Y:S01]  /*0e30*/  PRMT R24, RZ, 0x7610, R24 ;  /* 0x00007610ff187816 */ /* 0x000fe20000000018 */
[----:B------:R-:W-:Y:S06]  /*0e40*/  BRA `(.L_x_33634) ;  /* 0x00000000003c7947 */ /* 0x000fec0003800000 */
.L_x_33659:
        /* <DEDUP_REMOVED lines=8> */
.L_x_33662:
[----:B------:R-:W-:Y:S05]  /*0ed0*/  BSYNC.RECONVERGENT B0 ;  /* 0x0000000000007941 */ /* 0x000fea0003800200 */
.L_x_33661:
[----:B------:R-:W0:Y:S02]  /*0ee0*/  F2I.FTZ.TRUNC.NTZ R0, R0 ;  /* 0x0000000000007305 */ /* 0x000e24000021f100 */
[----:B0-----:R-:W-:Y:S01]  /*0ef0*/  PRMT R24, R0, 0x7610, R24 ;  /* 0x0000761000187816 */ /* 0x001fe20000000018 */
[----:B------:R-:W-:Y:S06]  /*0f00*/  BRA `(.L_x_33634) ;  /* 0x00000000000c7947 */ /* 0x000fec0003800000 */
.L_x_33658:
[----:B------:R0:W5:Y:S01]  /*0f10*/  LDG.E.U16 R24, desc[UR36][R4.64] ;  /* 0x0000002404187981 */ /* 0x000162000c1e1500 */
[----:B------:R-:W-:Y:S05]  /*0f20*/  BRA `(.L_x_33634) ;  /* 0x0000000000047947 */ /* 0x000fea0003800000 */
.L_x_33657:
[----:B------:R0:W5:Y:S02]  /*0f30*/  LDG.E.U16 R24, desc[UR36][R4.64] ;  /* 0x0000002404187981 */ /* 0x000164000c1e1500 */
.L_x_33634:
[----:B-1---5:R-:W-:Y:S01]  /*0f40*/  LOP3.LUT R24, RZ, R24, RZ, 0x33, !PT ;  /* 0x00000018ff187212 */ /* 0x022fe200078e33ff */
[----:B------:R-:W-:-:S07]  /*0f50*/  VIADD R25, R19, 0x80 ;  /* 0x0000008013197836 */ /* 0x000fce0000000000 */
.L_x_33628:
[----:B------:R-:W-:Y:S05]  /*0f60*/  BSYNC.RECONVERGENT B6 ;  /* 0x0000000000067941 */ /* 0x000fea0003800200 */
.L_x_33627:
[----:B------:R-:W-:Y:S01]  /*0f70*/  ISETP.GE.AND P0, PT, R25, R22, PT ;  /* 0x000000161900720c */ /* 0x000fe20003f06270 */
[----:B------:R-:W-:Y:S01]  /*0f80*/  BSSY.RECONVERGENT B6, `(.L_x_33663) ;  /* 0x00000ef000067945 */ /* 0x000fe20003800200 */
[----:B------:R-:W-:-:S11]  /*0f90*/  IMAD.MOV.U32 R23, RZ, RZ, 0xffff ;  /* 0x0000ffffff177424 */ /* 0x000fd600078e00ff */
[----:B------:R-:W-:Y:S05]  /*0fa0*/  @P0 BRA `(.L_x_33664) ;  /* 0x0000000c00b00947 */ /* 0x000fea0003800000 */
[----:B0-234-:R-:W0:Y:S01]  /*0fb0*/  LDC.64 R4, c[0x0][0x390] ;  /* 0x0000e400ff047b82 */ /* 0x01de220000000a00 */
        /* <DEDUP_REMOVED lines=18> */
.L_x_33668:
[----:B------:R0:W5:Y:S01]  /*10e0*/  LDG.E.U8 R0, desc[UR36][R4.64] ;  /* 0x0000002404007981 */ /* 0x000162000c1e1100 */
[----:B------:R-:W-:Y:S05]  /*10f0*/  BRA `(.L_x_33670) ;  /* 0x0000000c00507947 */ /* 0x000fea0003800000 */
.L_x_33667:
        /* <DEDUP_REMOVED lines=8> */
.L_x_33672:
[----:B------:R0:W5:Y:S01]  /*1180*/  LDG.E.U16 R0, desc[UR36][R4.64] ;  /* 0x0000002404007981 */ /* 0x000162000c1e1500 */
[----:B------:R-:W-:Y:S05]  /*1190*/  BRA `(.L_x_33670) ;  /* 0x0000000c00287947 */ /* 0x000fea0003800000 */
.L_x_33671:
[----:B------:R0:W5:Y:S01]  /*11a0*/  LDG.E.U16 R0, desc[UR36][R4.64] ;  /* 0x0000002404007981 */ /* 0x000162000c1e1500 */
[----:B------:R-:W-:Y:S05]  /*11b0*/  BRA `(.L_x_33670) ;  /* 0x0000000c00207947 */ /* 0x000fea0003800000 */
.L_x_33666:
        /* <DEDUP_REMOVED lines=9> */
.L_x_33674:
[----:B------:R-:W2:Y:S02]  /*1250*/  LDG.E.U16 R3, desc[UR36][R4.64] ;  /* 0x0000002404037981 */ /* 0x000ea4000c1e1500 */
[----:B--2---:R-:W-:-:S06]  /*1260*/  HADD2.F32 R3, -RZ, R3.H0_H0 ;  /* 0x20000003ff037230 */ /* 0x004fcc0000004100 */
[----:B------:R-:W0:Y:S02]  /*1270*/  F2I.FTZ.TRUNC.NTZ R3, R3 ;  /* 0x0000000300037305 */ /* 0x000e24000021f100 */
[----:B0-----:R-:W-:Y:S01]  /*1280*/  PRMT R0, R3, 0x7610, R0 ;  /* 0x0000761003007816 */ /* 0x001fe20000000000 */
[----:B------:R-:W-:Y:S06]  /*1290*/  BRA `(.L_x_33670) ;  /* 0x0000000800e87947 */ /* 0x000fec0003800000 */
.L_x_33673:
        /* <DEDUP_REMOVED lines=9> */
.L_x_33676:
[----:B------:R-:W2:Y:S02]  /*1330*/  LDG.E.U16 R4, desc[UR36][R4.64] ;  /* 0x0000002404047981 */ /* 0x000ea4000c1e1500 */
[----:B--2---:R-:W-:-:S06]  /*1340*/  HADD2.F32 R3, -RZ, R4.H0_H0 ;  /* 0x20000004ff037230 */ /* 0x004fcc0000004100 */
[----:B------:R-:W0:Y:S02]  /*1350*/  F2I.FTZ.TRUNC.NTZ R3, R3 ;  /* 0x0000000300037305 */ /* 0x000e24000021f100 */
[----:B0-----:R-:W-:Y:S01]  /*1360*/  PRMT R0, R3, 0x7610, R0 ;  /* 0x0000761003007816 */ /* 0x001fe20000000000 */
[----:B------:R-:W-:Y:S06]  /*1370*/  BRA `(.L_x_33670) ;  /* 0x0000000800b07947 */ /* 0x000fec0003800000 */
.L_x_33675:
[----:B------:R-:W2:Y:S02]  /*1380*/  LDG.E.64 R4, desc[UR36][R4.64] ;  /* 0x0000002404047981 */ /* 0x000ea4000c1e1b00 */
[----:B--2---:R0:W1:Y:S01]  /*1390*/  F2I.F64.TRUNC R0, R4 ;  /* 0x0000000400007311 */ /* 0x004062000030d100 */
[----:B------:R-:W-:Y:S05]  /*13a0*/  BRA `(.L_x_33670) ;  /* 0x0000000800a47947 */ /* 0x000fea0003800000 */
.L_x_33665:
        /* <DEDUP_REMOVED lines=12> */
.L_x_33679:
[----:B------:R-:W2:Y:S02]  /*1470*/  LDG.E.64 R4, desc[UR36][R4.64] ;  /* 0x0000002404047981 */ /* 0x000ea4000c1e1b00 */
[----:B--2---:R0:W1:Y:S01]  /*1480*/  F2I.F64.TRUNC R0, R4 ;  /* 0x0000000400007311 */ /* 0x004062000030d100 */
[----:B------:R-:W-:Y:S05]  /*1490*/  BRA `(.L_x_33670) ;  /* 0x0000000800687947 */ /* 0x000fea0003800000 */
.L_x_33678:
        /* <DEDUP_REMOVED lines=27> */
.L_x_33681:
        /* <DEDUP_REMOVED lines=15> */
.L_x_33680:
[----:B------:R-:W2:Y:S02]  /*1740*/  LDG.E.U16 R3, desc[UR36][R4.64] ;  /* 0x0000002404037981 */ /* 0x000ea4000c1e1500 */
[----:B--2---:R-:W-:-:S06]  /*1750*/  IMAD.U32 R3, R3, 0x10000, RZ ;  /* 0x0001000003037824 */ /* 0x004fcc00078e00ff */
[----:B------:R-:W0:Y:S02]  /*1760*/  F2I.FTZ.TRUNC.NTZ R3, R3 ;  /* 0x0000000300037305 */ /* 0x000e24000021f100 */
[----:B0-----:R-:W-:Y:S01]  /*1770*/  PRMT R0, R3, 0x7610, R0 ;  /* 0x0000761003007816 */ /* 0x001fe20000000000 */
[----:B------:R-:W-:Y:S06]  /*1780*/  BRA `(.L_x_33670) ;  /* 0x0000000400ac7947 */ /* 0x000fec0003800000 */
.L_x_33677:
        /* <DEDUP_REMOVED lines=10> */
.L_x_33684:
        /* <DEDUP_REMOVED lines=21> */
.L_x_33688:
[----:B------:R-:W-:Y:S05]  /*1980*/  BSYNC.RECONVERGENT B1 ;  /* 0x0000000000017941 */ /* 0x000fea0003800200 */
.L_x_33687:
[----:B------:R-:W-:Y:S01]  /*1990*/  IMAD.SHL.U32 R0, R0, 0x100000, RZ ;  /* 0x0010000000007824 */ /* 0x000fe200078e00ff */
[----:B------:R-:W-:-:S04]  /*19a0*/  LEA R3, R3, 0x3b800000, 0x17 ;  /* 0x3b80000003037811 */ /* 0x000fc800078eb8ff */
[----:B------:R-:W-:-:S07]  /*19b0*/  LOP3.LUT R3, R3, R0, R7, 0xfe, !PT ;  /* 0x0000000003037212 */ /* 0x000fce00078efe07 */
.L_x_33686:
[----:B------:R-:W-:Y:S05]  /*19c0*/  BSYNC.RECONVERGENT B0 ;  /* 0x0000000000007941 */ /* 0x000fea0003800200 */
.L_x_33685:
[----:B------:R-:W0:Y:S02]  /*19d0*/  F2I.FTZ.TRUNC.NTZ R3, R3 ;  /* 0x0000000300037305 */ /* 0x000e24000021f100 */
[----:B0-----:R-:W-:Y:S01]  /*19e0*/  PRMT R0, R3, 0x7610, R0 ;  /* 0x0000761003007816 */ /* 0x001fe20000000000 */
[----:B------:R-:W-:Y:S06]  /*19f0*/  BRA `(.L_x_33670) ;  /* 0x0000000400107947 */ /* 0x000fec0003800000 */
.L_x_33683:
        /* <DEDUP_REMOVED lines=21> */
.L_x_33692:
[----:B------:R-:W-:Y:S05]  /*1b50*/  BSYNC.RECONVERGENT B1 ;  /* 0x0000000000017941 */ /* 0x000fea0003800200 */
.L_x_33691:
[----:B------:R-:W-:Y:S01]  /*1b60*/  IMAD.SHL.U32 R0, R0, 0x200000, RZ ;  /* 0x0020000000007824 */ /* 0x000fe200078e00ff */
[----:B------:R-:W-:-:S04]  /*1b70*/  LEA R3, R3, 0x37800000, 0x17 ;  /* 0x3780000003037811 */ /* 0x000fc800078eb8ff */
[----:B------:R-:W-:-:S07]  /*1b80*/  LOP3.LUT R3, R3, R0, R7, 0xfe, !PT ;  /* 0x0000000003037212 */ /* 0x000fce00078efe07 */
.L_x_33690:
[----:B------:R-:W-:Y:S05]  /*1b90*/  BSYNC.RECONVERGENT B0 ;  /* 0x0000000000007941 */ /* 0x000fea0003800200 */
.L_x_33689:
[----:B------:R-:W0:Y:S02]  /*1ba0*/  F2I.FTZ.TRUNC.NTZ R3, R3 ;  /* 0x0000000300037305 */ /* 0x000e24000021f100 */
[----:B0-----:R-:W-:Y:S01]  /*1bb0*/  PRMT R0, R3, 0x7610, R0 ;  /* 0x0000761003007816 */ /* 0x001fe20000000000 */
[----:B------:R-:W-:Y:S06]  /*1bc0*/  BRA `(.L_x_33670) ;  /* 0x00000000009c7947 */ /* 0x000fec0003800000 */
.L_x_33682:
        /* <DEDUP_REMOVED lines=14> */
.L_x_33696:
[----:B------:R-:W-:Y:S05]  /*1cb0*/  BSYNC.RECONVERGENT B0 ;  /* 0x0000000000007941 */ /* 0x000fea0003800200 */
.L_x_33695:
[----:B------:R-:W0:Y:S02]  /*1cc0*/  F2I.FTZ.TRUNC.NTZ R3, R3 ;  /* 0x0000000300037305 */ /* 0x000e24000021f100 */
[----:B0-----:R-:W-:Y:S01]  /*1cd0*/  PRMT R0, R3, 0x7610, R0 ;  /* 0x0000761003007816 */ /* 0x001fe20000000000 */
[----:B------:R-:W-:Y:S06]  /*1ce0*/  BRA `(.L_x_33670) ;  /* 0x0000000000547947 */ /* 0x000fec0003800000 */
.L_x_33669:
        /* <DEDUP_REMOVED lines=16> */
.L_x_33697:
[----:B------:R-:W-:Y:S01]  /*1df0*/  PRMT R0, RZ, 0x7610, R0 ;  /* 0x00007610ff007816 */ /* 0x000fe20000000000 */
[----:B------:R-:W-:Y:S06]  /*1e00*/  BRA `(.L_x_33670) ;  /* 0x00000000000c7947 */ /* 0x000fec0003800000 */
.L_x_33694:
[----:B------:R3:W5:Y:S01]  /*1e10*/  LDG.E.U16 R0, desc[UR36][R4.64] ;  /* 0x0000002404007981 */ /* 0x000762000c1e1500 */
[----:B------:R-:W-:Y:S05]  /*1e20*/  BRA `(.L_x_33670) ;  /* 0x0000000000047947 */ /* 0x000fea0003800000 */
.L_x_33693:
[----:B------:R2:W5:Y:S02]  /*1e30*/  LDG.E.U16 R0, desc[UR36][R4.64] ;  /* 0x0000002404007981 */ /* 0x000564000c1e1500 */
.L_x_33670:
[----:B-1---5:R-:W-:Y:S01]  /*1e40*/  LOP3.LUT R0, RZ, R0, RZ, 0x33, !PT ;  /* 0x00000000ff007212 */ /* 0x022fe200078e33ff */
[----:B------:R-:W-:-:S03]  /*1e50*/  VIADD R25, R25, 0x80 ;  /* 0x0000008019197836 */ /* 0x000fc60000000000 */
[----:B------:R-:W-:-:S07]  /*1e60*/  PRMT R23, R0, 0x7610, R23 ;  /* 0x0000761000177816 */ /* 0x000fce0000000017 */
.L_x_33664:
[----:B------:R-:W-:Y:S05]  /*1e70*/  BSYNC.RECONVERGENT B6 ;  /* 0x0000000000067941 */ /* 0x000fea0003800200 */
.L_x_33663:
        /* <DEDUP_REMOVED lines=23> */
.L_x_33703:
[----:B------:R0:W5:Y:S01]  /*1ff0*/  LDG.E.U8 R0, desc[UR36][R4.64] ;  /* 0x0000002404007981 */ /* 0x000162000c1e1100 */
[----:B------:R-:W-:Y:S05]  /*2000*/  BRA `(.L_x_33705) ;  /* 0x0000000c00507947 */ /* 0x000fea0003800000 */
.L_x_33702:
        /* <DEDUP_REMOVED lines=8> */
.L_x_33707:
[----:B------:R0:W5:Y:S01]  /*2090*/  LDG.E.U16 R0, desc[UR36][R4.64] ;  /* 0x0000002404007981 */ /* 0x000162000c1e1500 */
[----:B------:R-:W-:Y:S05]  /*20a0*/  BRA `(.L_x_33705) ;  /* 0x0000000c00287947 */ /* 0x000fea0003800000 */
.L_x_33706:
[----:B------:R0:W5:Y:S01]  /*20b0*/  LDG.E.U16 R0, desc[UR36][R4.64] ;  /* 0x0000002404007981 */ /* 0x000162000c1e1500 */
[----:B------:R-:W-:Y:S05]  /*20c0*/  BRA `(.L_x_33705) ;  /* 0x0000000c00207947 */ /* 0x000fea0003800000 */
.L_x_33701:
        /* <DEDUP_REMOVED lines=9> */
.L_x_33709:
[----:B------:R-:W2:Y:S02]  /*2160*/  LDG.E.U16 R3, desc[UR36][R4.64] ;  /* 0x0000002404037981 */ /* 0x000ea4000c1e1500 */
[----:B--2---:R-:W-:-:S06]  /*2170*/  HADD2.F32 R3, -RZ, R3.H0_H0 ;  /* 0x20000003ff037230 */ /* 0x004fcc0000004100 */
[----:B------:R-:W0:Y:S02]  /*2180*/  F2I.FTZ.TRUNC.NTZ R3, R3 ;  /* 0x0000000300037305 */ /* 0x000e24000021f100 */
[----:B0-----:R-:W-:Y:S01]  /*2190*/  PRMT R0, R3, 0x7610, R0 ;  /* 0x0000761003007816 */ /* 0x001fe20000000000 */
[----:B------:R-:W-:Y:S06]  /*21a0*/  BRA `(.L_x_33705) ;  /* 0x0000000800e87947 */ /* 0x000fec0003800000 */
.L_x_33708:
        /* <DEDUP_REMOVED lines=9> */
.L_x_33711:
[----:B------:R-:W2:Y:S02]  /*2240*/  LDG.E.U16 R4, desc[UR36][R4.64] ;  /* 0x0000002404047981 */ /* 0x000ea4000c1e1500 */
[----:B--2---:R-:W-:-:S06]  /*2250*/  HADD2.F32 R3, -RZ, R4.H0_H0 ;  /* 0x20000004ff037230 */ /* 0x004fcc0000004100 */
[----:B------:R-:W0:Y:S02]  /*2260*/  F2I.FTZ.TRUNC.NTZ R3, R3 ;  /* 0x0000000300037305 */ /* 0x000e24000021f100 */
[----:B0-----:R-:W-:Y:S01]  /*2270*/  PRMT R0, R3, 0x7610, R0 ;  /* 0x0000761003007816 */ /* 0x001fe20000000000 */
[----:B------:R-:W-:Y:S06]  /*2280*/  BRA `(.L_x_33705) ;  /* 0x0000000800b07947 */ /* 0x000fec0003800000 */
.L_x_33710:
[----:B------:R-:W2:Y:S02]  /*2290*/  LDG.E.64 R4, desc[UR36][R4.64] ;  /* 0x0000002404047981 */ /* 0x000ea4000c1e1b00 */
[----:B--2---:R0:W1:Y:S01]  /*22a0*/  F2I.F64.TRUNC R0, R4 ;  /* 0x0000000400007311 */ /* 0x004062000030d100 */
[----:B------:R-:W-:Y:S05]  /*22b0*/  BRA `(.L_x_33705) ;  /* 0x0000000800a47947 */ /* 0x000fea0003800000 */
.L_x_33700:
        /* <DEDUP_REMOVED lines=12> */
.L_x_33714:
[----:B------:R-:W2:Y:S02]  /*2380*/  LDG.E.64 R4, desc[UR36][R4.64] ;  /* 0x0000002404047981 */ /* 0x000ea4000c1e1b00 */
[----:B--2---:R3:W4:Y:S01]  /*2390*/  F2I.F64.TRUNC R0, R4 ;  /* 0x0000000400007311 */ /* 0x004722000030d100 */
[----:B------:R-:W-:Y:S05]  /*23a0*/  BRA `(.L_x_33705) ;  /* 0x0000000800687947 */ /* 0x000fea0003800000 */
.L_x_33713:
        /* <DEDUP_REMOVED lines=27> */
.L_x_33716:
        /* <DEDUP_REMOVED lines=15> */
.L_x_33715:
[----:B------:R-:W2:Y:S02]  /*2650*/  LDG.E.U16 R3, desc[UR36][R4.64] ;  /* 0x0000002404037981 */ /* 0x000ea4000c1e1500 */
[----:B--2---:R-:W-:-:S06]  /*2660*/  IMAD.U32 R3, R3, 0x10000, RZ ;  /* 0x0001000003037824 */ /* 0x004fcc00078e00ff */
[----:B------:R-:W0:Y:S02]  /*2670*/  F2I.FTZ.TRUNC.NTZ R3, R3 ;  /* 0x0000000300037305 */ /* 0x000e24000021f100 */
[----:B0-----:R-:W-:Y:S01]  /*2680*/  PRMT R0, R3, 0x7610, R0 ;  /* 0x0000761003007816 */ /* 0x001fe20000000000 */
[----:B------:R-:W-:Y:S06]  /*2690*/  BRA `(.L_x_33705) ;  /* 0x0000000400ac7947 */ /* 0x000fec0003800000 */
.L_x_33712:
        /* <DEDUP_REMOVED lines=10> */
.L_x_33719:
        /* <DEDUP_REMOVED lines=21> */
.L_x_33723:
[----:B------:R-:W-:Y:S05]  /*2890*/  BSYNC.RECONVERGENT B1 ;  /* 0x0000000000017941 */ /* 0x000fea0003800200 */
.L_x_33722:
[----:B------:R-:W-:Y:S01]  /*28a0*/  IMAD.SHL.U32 R0, R0, 0x100000, RZ ;  /* 0x0010000000007824 */ /* 0x000fe200078e00ff */
[----:B------:R-:W-:-:S04]  /*28b0*/  LEA R3, R3, 0x3b800000, 0x17 ;  /* 0x3b80000003037811 */ /* 0x000fc800078eb8ff */
[----:B------:R-:W-:-:S07]  /*28c0*/  LOP3.LUT R3, R3, R0, R7, 0xfe, !PT ;  /* 0x0000000003037212 */ /* 0x000fce00078efe07 */
.L_x_33721:
[----:B------:R-:W-:Y:S05]  /*28d0*/  BSYNC.RECONVERGENT B0 ;  /* 0x0000000000007941 */ /* 0x000fea0003800200 */
.L_x_33720:
[----:B------:R-:W0:Y:S02]  /*28e0*/  F2I.FTZ.TRUNC.NTZ R3, R3 ;  /* 0x0000000300037305 */ /* 0x000e24000021f100 */
[----:B0-----:R-:W-:Y:S01]  /*28f0*/  PRMT R0, R3, 0x7610, R0 ;  /* 0x0000761003007816 */ /* 0x001fe20000000000 */
[----:B------:R-:W-:Y:S06]  /*2900*/  BRA `(.L_x_33705) ;  /* 0x0000000400107947 */ /* 0x000fec0003800000 */
.L_x_33718:
        /* <DEDUP_REMOVED lines=21> */
.L_x_33727:
[----:B------:R-:W-:Y:S05]  /*2a60*/  BSYNC.RECONVERGENT B1 ;  /* 0x0000000000017941 */ /* 0x000fea0003800200 */
.L_x_33726:
[----:B------:R-:W-:Y:S01]  /*2a70*/  IMAD.SHL.U32 R0, R0, 0x200000, RZ ;  /* 0x0020000000007824 */ /* 0x000fe200078e00ff */
[----:B------:R-:W-:-:S04]  /*2a80*/  LEA R3, R3, 0x37800000, 0x17 ;  /* 0x3780000003037811 */ /* 0x000fc800078eb8ff */
[----:B------:R-:W-:-:S07]  /*2a90*/  LOP3.LUT R3, R3, R0, R7, 0xfe, !PT ;  /* 0x0000000003037212 */ /* 0x000fce00078efe07 */
.L_x_33725:
[----:B------:R-:W-:Y:S05]  /*2aa0*/  BSYNC.RECONVERGENT B0 ;  /* 0x0000000000007941 */ /* 0x000fea0003800200 */
.L_x_33724:
[----:B------:R-:W0:Y:S02]  /*2ab0*/  F2I.FTZ.TRUNC.NTZ R3, R3 ;  /* 0x0000000300037305 */ /* 0x000e24000021f100 */
[----:B0-----:R-:W-:Y:S01]  /*2ac0*/  PRMT R0, R3, 0x7610, R0 ;  /* 0x0000761003007816 */ /* 0x001fe20000000000 */
[----:B------:R-:W-:Y:S06]  /*2ad0*/  BRA `(.L_x_33705) ;  /* 0x00000000009c7947 */ /* 0x000fec0003800000 */
.L_x_33717:
        /* <DEDUP_REMOVED lines=14> */
.L_x_33731:
[----:B------:R-:W-:Y:S05]  /*2bc0*/  BSYNC.RECONVERGENT B0 ;  /* 0x0000000000007941 */ /* 0x000fea0003800200 */
.L_x_33730:
[----:B------:R-:W0:Y:S02]  /*2bd0*/  F2I.FTZ.TRUNC.NTZ R3, R3 ;  /* 0x0000000300037305 */ /* 0x000e24000021f100 */
[----:B0-----:R-:W-:Y:S01]  /*2be0*/  PRMT R0, R3, 0x7610, R0 ;  /* 0x0000761003007816 */ /* 0x001fe20000000000 */
[----:B------:R-:W-:Y:S06]  /*2bf0*/  BRA `(.L_x_33705) ;  /* 0x0000000000547947 */ /* 0x000fec0003800000 */
.L_x_33704:
        /* <DEDUP_REMOVED lines=16> */
.L_x_33732:
[----:B------:R-:W-:Y:S01]  /*2d00*/  PRMT R0, RZ, 0x7610, R0 ;  /* 0x00007610ff007816 */ /* 0x000fe20000000000 */
[----:B------:R-:W-:Y:S06]  /*2d10*/  BRA `(.L_x_33705) ;  /* 0x00000000000c7947 */ /* 0x000fec0003800000 */
.L_x_33729:
[----:B------:R2:W5:Y:S01]  /*2d20*/  LDG.E.U16 R0, desc[UR36][R4.64] ;  /* 0x0000002404007981 */ /* 0x000562000c1e1500 */
[----:B------:R-:W-:Y:S05]  /*2d30*/  BRA `(.L_x_33705) ;  /* 0x0000000000047947 */ /* 0x000fea0003800000 */
.L_x_33728:
[----:B------:R1:W5:Y:S02]  /*2d40*/  LDG.E.U16 R0, desc[UR36][R4.64] ;  /* 0x0000002404007981 */ /* 0x000364000c1e1500 */
.L_x_33705:
[----:B-1--45:R-:W-:Y:S01]  /*2d50*/  LOP3.LUT R0, RZ, R0, RZ, 0x33, !PT ;  /* 0x00000000ff007212 */ /* 0x032fe200078e33ff */
[----:B------:R-:W-:-:S03]  /*2d60*/  VIADD R25, R25, 0x80 ;  /* 0x0000008019197836 */ /* 0x000fc60000000000 */
[----:B------:R-:W-:-:S07]  /*2d70*/  PRMT R16, R0, 0x7610, R16 ;  /* 0x0000761000107816 */ /* 0x000fce0000000010 */
.L_x_33699:
[----:B------:R-:W-:Y:S05]  /*2d80*/  BSYNC.RECONVERGENT B6 ;  /* 0x0000000000067941 */ /* 0x000fea0003800200 */
.L_x_33698:
        /* <DEDUP_REMOVED lines=23> */
.L_x_33738:
[----:B------:R0:W5:Y:S01]  /*2f00*/  LDG.E.U8 R0, desc[UR36][R4.64] ;  /* 0x0000002404007981 */ /* 0x000162000c1e1100 */
[----:B------:R-:W-:Y:S05]  /*2f10*/  BRA `(.L_x_33740) ;  /* 0x0000000c00507947 */ /* 0x000fea0003800000 */
.L_x_33737:
        /* <DEDUP_REMOVED lines=8> */
.L_x_33742:
[----:B------:R0:W5:Y:S01]  /*2fa0*/  LDG.E.U16 R0, desc[UR36][R4.64] ;  /* 0x0000002404007981 */ /* 0x000162000c1e1500 */
[----:B------:R-:W-:Y:S05]  /*2fb0*/  BRA `(.L_x_33740) ;  /* 0x0000000c00287947 */ /* 0x000fea0003800000 */
.L_x_33741:
[----:B------:R0:W5:Y:S01]  /*2fc0*/  LDG.E.U16 R0, desc[UR36][R4.64] ;  /* 0x0000002404007981 */ /* 0x000162000c1e1500 */
[----:B------:R-:W-:Y:S05]  /*2fd0*/  BRA `(.L_x_33740) ;  /* 0x0000000c00207947 */ /* 0x000fea0003800000 */
.L_x_33736:
        /* <DEDUP_REMOVED lines=9> */
.L_x_33744:
[----:B------:R-:W2:Y:S02]  /*3070*/  LDG.E.U16 R3, desc[UR36][R4.64] ;  /* 0x0000002404037981 */ /* 0x000ea4000c1e1500 */
[----:B--2---:R-:W-:-:S06]  /*3080*/  HADD2.F32 R3, -RZ, R3.H0_H0 ;  /* 0x20000003ff037230 */ /* 0x004fcc0000004100 */
[----:B------:R-:W0:Y:S02]  /*3090*/  F2I.FTZ.TRUNC.NTZ R3, R3 ;  /* 0x0000000300037305 */ /* 0x000e24000021f100 */
[----:B0-----:R-:W-:Y:S01]  /*30a0*/  PRMT R0, R3, 0x7610, R0 ;  /* 0x0000761003007816 */ /* 0x001fe20000000000 */
[----:B------:R-:W-:Y:S06]  /*30b0*/  BRA `(.L_x_33740) ;  /* 0x0000000800e87947 */ /* 0x000fec0003800000 */
.L_x_33743:
        /* <DEDUP_REMOVED lines=9> */
.L_x_33746:
[----:B------:R-:W2:Y:S02]  /*3150*/  LDG.E.U16 R4, desc[UR36][R4.64] ;  /* 0x0000002404047981 */ /* 0x000ea4000c1e1500 */
[----:B--2---:R-:W-:-:S06]  /*3160*/  HADD2.F32 R3, -RZ, R4.H0_H0 ;  /* 0x20000004ff037230 */ /* 0x004fcc0000004100 */
[----:B------:R-:W0:Y:S02]  /*3170*/  F2I.FTZ.TRUNC.NTZ R3, R3 ;  /* 0x0000000300037305 */ /* 0x000e24000021f100 */
[----:B0-----:R-:W-:Y:S01]  /*3180*/  PRMT R0, R3, 0x7610, R0 ;  /* 0x0000761003007816 */ /* 0x001fe20000000000 */
[----:B------:R-:W-:Y:S06]  /*3190*/  BRA `(.L_x_33740) ;  /* 0x0000000800b07947 */ /* 0x000fec0003800000 */
.L_x_33745:
[----:B------:R-:W2:Y:S02]  /*31a0*/  LDG.E.64 R4, desc[UR36][R4.64] ;  /* 0x0000002404047981 */ /* 0x000ea4000c1e1b00 */
[----:B--2---:R0:W1:Y:S01]  /*31b0*/  F2I.F64.TRUNC R0, R4 ;  /* 0x0000000400007311 */ /* 0x004062000030d100 */
[----:B------:R-:W-:Y:S05]  /*31c0*/  BRA `(.L_x_33740) ;  /* 0x0000000800a47947 */ /* 0x000fea0003800000 */
.L_x_33735:
        /* <DEDUP_REMOVED lines=12> */
.L_x_33749:
[----:B------:R-:W2:Y:S02]  /*3290*/  LDG.E.64 R4, desc[UR36][R4.64] ;  /* 0x0000002404047981 */ /* 0x000ea4000c1e1b00 */
[----:B--2---:R3:W4:Y:S01]  /*32a0*/  F2I.F64.TRUNC R0, R4 ;  /* 0x0000000400007311 */ /* 0x004722000030d100 */
[----:B------:R-:W-:Y:S05]  /*32b0*/  BRA `(.L_x_33740) ;  /* 0x0000000800687947 */ /* 0x000fea0003800000 */
.L_x_33748:
        /* <DEDUP_REMOVED lines=27> */
.L_x_33751:
        /* <DEDUP_REMOVED lines=15> */
.L_x_33750:
[----:B------:R-:W2:Y:S02]  /*3560*/  LDG.E.U16 R3, desc[UR36][R4.64] ;  /* 0x0000002404037981 */ /* 0x000ea4000c1e1500 */
[----:B--2---:R-:W-:-:S06]  /*3570*/  IMAD.U32 R3, R3, 0x10000, RZ ;  /* 0x0001000003037824 */ /* 0x004fcc00078e00ff */
[----:B------:R-:W0:Y:S02]  /*3580*/  F2I.FTZ.TRUNC.NTZ R3, R3 ;  /* 0x0000000300037305 */ /* 0x000e24000021f100 */
[----:B0-----:R-:W-:Y:S01]  /*3590*/  PRMT R0, R3, 0x7610, R0 ;  /* 0x0000761003007816 */ /* 0x001fe20000000000 */
[----:B------:R-:W-:Y:S06]  /*35a0*/  BRA `(.L_x_33740) ;  /* 0x0000000400ac7947 */ /* 0x000fec0003800000 */
.L_x_33747:
        /* <DEDUP_REMOVED lines=10> */
.L_x_33754:
        /* <DEDUP_REMOVED lines=21> */
.L_x_33758:
[----:B------:R-:W-:Y:S05]  /*37a0*/  BSYNC.RECONVERGENT B1 ;  /* 0x0000000000017941 */ /* 0x000fea0003800200 */
.L_x_33757:
[----:B------:R-:W-:Y:S01]  /*37b0*/  IMAD.SHL.U32 R0, R0, 0x100000, RZ ;  /* 0x0010000000007824 */ /* 0x000fe200078e00ff */
[----:B------:R-:W-:-:S04]  /*37c0*/  LEA R3, R3, 0x3b800000, 0x17 ;  /* 0x3b80000003037811 */ /* 0x000fc800078eb8ff */
[----:B------:R-:W-:-:S07]  /*37d0*/  LOP3.LUT R3, R3, R0, R7, 0xfe, !PT ;  /* 0x0000000003037212 */ /* 0x000fce00078efe07 */
.L_x_33756:
[----:B------:R-:W-:Y:S05]  /*37e0*/  BSYNC.RECONVERGENT B0 ;  /* 0x0000000000007941 */ /* 0x000fea0003800200 */
.L_x_33755:
[----:B------:R-:W0:Y:S02]  /*37f0*/  F2I.FTZ.TRUNC.NTZ R3, R3 ;  /* 0x0000000300037305 */ /* 0x000e24000021f100 */
[----:B0-----:R-:W-:Y:S01]  /*3800*/  PRMT R0, R3, 0x7610, R0 ;  /* 0x0000761003007816 */ /* 0x001fe20000000000 */
[----:B------:R-:W-:Y:S06]  /*3810*/  BRA `(.L_x_33740) ;  /* 0x0000000400107947 */ /* 0x000fec0003800000 */
.L_x_33753:
        /* <DEDUP_REMOVED lines=21> */
.L_x_33762:
[----:B------:R-:W-:Y:S05]  /*3970*/  BSYNC.RECONVERGENT B1 ;  /* 0x0000000000017941 */ /* 0x000fea0003800200 */
.L_x_33761:
[----:B------:R-:W-:Y:S01]  /*3980*/  IMAD.SHL.U32 R0, R0, 0x200000, RZ ;  /* 0x0020000000007824 */ /* 0x000fe200078e00ff */
[----:B------:R-:W-:-:S04]  /*3990*/  LEA R3, R3, 0x37800000, 0x17 ;  /* 0x3780000003037811 */ /* 0x000fc800078eb8ff */
[----:B------:R-:W-:-:S07]  /*39a0*/  LOP3.LUT R3, R3, R0, R7, 0xfe, !PT ;  /* 0x0000000003037212 */ /* 0x000fce00078efe07 */
.L_x_33760:
[----:B------:R-:W-:Y:S05]  /*39b0*/  BSYNC.RECONVERGENT B0 ;  /* 0x0000000000007941 */ /* 0x000fea0003800200 */
.L_x_33759:
[----:B------:R-:W0:Y:S02]  /*39c0*/  F2I.FTZ.TRUNC.NTZ R3, R3 ;  /* 0x0000000300037305 */ /* 0x000e24000021f100 */
[----:B0-----:R-:W-:Y:S01]  /*39d0*/  PRMT R0, R3, 0x7610, R0 ;  /* 0x0000761003007816 */ /* 0x001fe20000000000 */
[----:B------:R-:W-:Y:S06]  /*39e0*/  BRA `(.L_x_33740) ;  /* 0x00000000009c7947 */ /* 0x000fec0003800000 */
.L_x_33752:
        /* <DEDUP_REMOVED lines=14> */
.L_x_33766:
[----:B------:R-:W-:Y:S05]  /*3ad0*/  BSYNC.RECONVERGENT B0 ;  /* 0x0000000000007941 */ /* 0x000fea0003800200 */
.L_x_33765:
[----:B------:R-:W0:Y:S02]  /*3ae0*/  F2I.FTZ.TRUNC.NTZ R3, R3 ;  /* 0x0000000300037305 */ /* 0x000e24000021f100 */
[----:B0-----:R-:W-:Y:S01]  /*3af0*/  PRMT R0, R3, 0x7610, R0 ;  /* 0x0000761003007816 */ /* 0x001fe20000000000 */
[----:B------:R-:W-:Y:S06]  /*3b00*/  BRA `(.L_x_33740) ;  /* 0x0000000000547947 */ /* 0x000fec0003800000 */
.L_x_33739:
        /* <DEDUP_REMOVED lines=16> */
.L_x_33767:
[----:B------:R-:W-:Y:S01]  /*3c10*/  PRMT R0, RZ, 0x7610, R0 ;  /* 0x00007610ff007816 */ /* 0x000fe20000000000 */
[----:B------:R-:W-:Y:S06]  /*3c20*/  BRA `(.L_x_33740) ;  /* 0x00000000000c7947 */ /* 0x000fec0003800000 */
.L_x_33764:
[----:B------:R2:W5:Y:S01]  /*3c30*/  LDG.E.U16 R0, desc[UR36][R4.64] ;  /* 0x0000002404007981 */ /* 0x000562000c1e1500 */
[----:B------:R-:W-:Y:S05]  /*3c40*/  BRA `(.L_x_33740) ;  /* 0x0000000000047947 */ /* 0x000fea0003800000 */
.L_x_33763:
[----:B------:R1:W5:Y:S02]  /*3c50*/  LDG.E.U16 R0, desc[UR36][R4.64] ;  /* 0x0000002404007981 */ /* 0x000364000c1e1500 */
.L_x_33740:
[----:B-1--45:R-:W-:-:S04]  /*3c60*/  LOP3.LUT R0, RZ, R0, RZ, 0x33, !PT ;  /* 0x00000000ff007212 */ /* 0x032fc800078e33ff */
[----:B------:R-:W-:-:S07]  /*3c70*/  PRMT R17, R0, 0x7610, R17 ;  /* 0x0000761000117816 */ /* 0x000fce0000000011 */
.L_x_33734:
[----:B------:R-:W-:Y:S05]  /*3c80*/  BSYNC.RECONVERGENT B6 ;  /* 0x0000000000067941 */ /* 0x000fea0003800200 */
.L_x_33733:
[----:B------:R-:W1:Y:S01]  /*3c90*/  LDC.U8 R18, c[0x0][0x3a4] ;  /* 0x0000e900ff127b82 */ /* 0x000e620000000000 */
[----:B------:R-:W-:Y:S01]  /*3ca0*/  ISETP.GE.AND P0, PT, R19, R22, PT ;  /* 0x000000161300720c */ /* 0x000fe20003f06270 */
[----:B------:R-:W-:-:S12]  /*3cb0*/  BSSY.RECONVERGENT B6, `(.L_x_33768) ;  /* 0x00000ed000067945 */ /* 0x000fd80003800200 */
[----:B------:R-:W-:Y:S05]  /*3cc0*/  @P0 BRA `(.L_x_33769) ;  /* 0x0000000c00ac0947 */ /* 0x000fea0003800000 */
[----:B------:R-:W5:Y:S01]  /*3cd0*/  LDCU UR4, c[0x0][0x3a8] ;  /* 0x00007500ff0477ac */ /* 0x000f620008000800 */
[----:B------:R-:W5:Y:S01]  /*3ce0*/  LDC.64 R8, c[0x0][0x388] ;  /* 0x0000e200ff087b82 */ /* 0x000f620000000a00 */
[----:B------:R-:W-:Y:S01]  /*3cf0*/  IMAD R0, R2, 0x200, R19 ;  /* 0x0000020002007824 */ /* 0x000fe200078e0213 */
[----:B01234-:R-:W-:Y:S01]  /*3d00*/  PRMT R4, R18, 0x9910, RZ ;  /* 0x0000991012047816 */ /* 0x01ffe200000000ff */
[----:B------:R-:W-:Y:S02]  /*3d10*/  VIADD R19, R19, 0x80 ;  /* 0x0000008013137836 */ /* 0x000fe40000000000 */
[----:B-----5:R-:W-:Y:S02]  /*3d20*/  IMAD R3, R0, UR4, RZ ;  /* 0x0000000400037c24 */ /* 0x020fe4000f8e02ff */
[----:B------:R-:W-:-:S05]  /*3d30*/  IMAD.MOV.U32 R0, RZ, RZ, R4 ;  /* 0x000000ffff007224 */ /* 0x000fca00078e0004 */
[----:B------:R-:W-:Y:S02]  /*3d40*/  ISETP.GT.AND P0, PT, R0, 0x9, PT ;  /* 0x000000090000780c */ /* 0x000fe40003f04270 */
[----:B------:R-:W-:-:S05]  /*3d50*/  IADD3 R8, P1, PT, R3, R8, RZ ;  /* 0x0000000803087210 */ /* 0x000fca0007f3e0ff */
        /* <DEDUP_REMOVED lines=12> */
.L_x_33773:
[----:B------:R0:W-:Y:S01]  /*3e20*/  STG.E.U8 desc[UR36][R8.64], R24 ;  /* 0x0000001808007986 */ /* 0x0001e2000c101124 */
[----:B------:R-:W-:Y:S05]  /*3e30*/  BRA `(.L_x_33769) ;  /* 0x0000000c00507947 */ /* 0x000fea0003800000 */
.L_x_33772:
        /* <DEDUP_REMOVED lines=10> */
.L_x_33776:
[----:B------:R-:W-:-:S05]  /*3ee0*/  PRMT R3, R24, 0x9910, RZ ;  /* 0x0000991018037816 */ /* 0x000fca00000000ff */
[----:B------:R0:W-:Y:S01]  /*3ef0*/  STG.E desc[UR36][R8.64], R3 ;  /* 0x0000000308007986 */ /* 0x0001e2000c101924 */
[----:B------:R-:W-:Y:S05]  /*3f00*/  BRA `(.L_x_33769) ;  /* 0x0000000c001c7947 */ /* 0x000fea0003800000 */
.L_x_33775:
[----:B------:R0:W-:Y:S01]  /*3f10*/  STG.E.U16 desc[UR36][R8.64], R24 ;  /* 0x0000001808007986 */ /* 0x0001e2000c101524 */
[----:B------:R-:W-:Y:S05]  /*3f20*/  BRA `(.L_x_33769) ;  /* 0x0000000c00147947 */ /* 0x000fea0003800000 */
.L_x_33771:
        /* <DEDUP_REMOVED lines=9> */
.L_x_33778:
[----:B------:R-:W0:Y:S02]  /*3fc0*/  I2F.S16 R0, R24 ;  /* 0x0000001800007306 */ /* 0x000e240000101400 */
[----:B0-----:R-:W-:-:S05]  /*3fd0*/  F2FP.F16.F32.PACK_AB R0, RZ, R0 ;  /* 0x00000000ff00723e */ /* 0x001fca00000000ff */
[----:B------:R0:W-:Y:S01]  /*3fe0*/  STG.E.U16 desc[UR36][R8.64], R0 ;  /* 0x0000000008007986 */ /* 0x0001e2000c101524 */
[----:B------:R-:W-:Y:S05]  /*3ff0*/  BRA `(.L_x_33769) ;  /* 0x0000000800e07947 */ /* 0x000fea0003800000 */
.L_x_33777:
        /* <DEDUP_REMOVED lines=10> */
.L_x_33780:
[----:B------:R-:W0:Y:S02]  /*40a0*/  I2F.S16 R24, R24 ;  /* 0x0000001800187306 */ /* 0x000e240000101400 */
[----:B0-----:R-:W-:-:S04]  /*40b0*/  F2FP.F16.F32.PACK_AB R3, RZ, R24 ;  /* 0x00000018ff03723e */ /* 0x001fc800000000ff */
[----:B------:R-:W-:-:S05]  /*40c0*/  PRMT R3, R3, 0x5410, RZ ;  /* 0x0000541003037816 */ /* 0x000fca00000000ff */
[----:B------:R0:W-:Y:S01]  /*40d0*/  STG.E desc[UR36][R8.64], R3 ;  /* 0x0000000308007986 */ /* 0x0001e2000c101924 */
[----:B------:R-:W-:Y:S05]  /*40e0*/  BRA `(.L_x_33769) ;  /* 0x0000000800a47947 */ /* 0x000fea0003800000 */
.L_x_33779:
[----:B------:R-:W0:Y:S02]  /*40f0*/  I2F.F64.S16 R24, R24 ;  /* 0x0000001800187312 */ /* 0x000e240000101c00 */
[----:B0-----:R0:W-:Y:S01]  /*4100*/  STG.E.64 desc[UR36][R8.64], R24 ;  /* 0x0000001808007986 */ /* 0x0011e2000c101b24 */
[----:B------:R-:W-:Y:S05]  /*4110*/  BRA `(.L_x_33769) ;  /* 0x0000000800987947 */ /* 0x000fea0003800000 */
.L_x_33770:
        /* <DEDUP_REMOVED lines=13> */
.L_x_33783:
[----:B------:R-:W0:Y:S01]  /*41f0*/  I2F.F64.S16 R4, R24 ;  /* 0x0000001800047312 */ /* 0x000e220000101c00 */
[----:B------:R-:W-:-:S05]  /*4200*/  CS2R R6, SRZ ;  /* 0x0000000000067805 */ /* 0x000fca000001ff00 */
[----:B0-----:R0:W-:Y:S01]  /*4210*/  STG.E.128 desc[UR36][R8.64], R4 ;  /* 0x0000000408007986 */ /* 0x0011e2000c101d24 */
[----:B------:R-:W-:Y:S05]  /*4220*/  BRA `(.L_x_33769) ;  /* 0x0000000800547947 */ /* 0x000fea0003800000 */
.L_x_33782:
        /* <DEDUP_REMOVED lines=19> */
.L_x_33787:
[----:B------:R-:W-:Y:S05]  /*4360*/  BSYNC.RECONVERGENT B0 ;  /* 0x0000000000007941 */ /* 0x000fea0003800200 */
.L_x_33786:
[----:B------:R-:W-:-:S05]  /*4370*/  LOP3.LUT R5, R0, 0x80, R5, 0xf8, !PT ;  /* 0x0000008000057812 */ /* 0x000fca00078ef805 */
[----:B------:R0:W-:Y:S01]  /*4380*/  STG.E.U8 desc[UR36][R8.64], R5 ;  /* 0x0000000508007986 */ /* 0x0001e2000c101124 */
[----:B------:R-:W-:Y:S05]  /*4390*/  BRA `(.L_x_33769) ;  /* 0x0000000400f87947 */ /* 0x000fea0003800000 */
.L_x_33785:
        /* <DEDUP_REMOVED lines=15> */
.L_x_33789:
[----:B------:R-:W-:Y:S05]  /*4490*/  BSYNC.RECONVERGENT B0 ;  /* 0x0000000000007941 */ /* 0x000fea0003800200 */
.L_x_33788:
[----:B------:R-:W-:-:S05]  /*44a0*/  LOP3.LUT R5, R0, 0x80, R5, 0xf8, !PT ;  /* 0x0000008000057812 */ /* 0x000fca00078ef805 */
[----:B------:R0:W-:Y:S01]  /*44b0*/  STG.E.U8 desc[UR36][R8.64], R5 ;  /* 0x0000000508007986 */ /* 0x0001e2000c101124 */
[----:B------:R-:W-:Y:S05]  /*44c0*/  BRA `(.L_x_33769) ;  /* 0x0000000400ac7947 */ /* 0x000fea0003800000 */
.L_x_33784:
[----:B------:R-:W0:Y:S02]  /*44d0*/  I2F.S16 R0, R24 ;  /* 0x0000001800007306 */ /* 0x000e240000101400 */
[----:B0-----:R-:W-:-:S05]  /*44e0*/  F2FP.BF16.F32.PACK_AB R0, RZ, R0 ;  /* 0x00000000ff00723e */ /* 0x001fca00000010ff */
[----:B------:R0:W-:Y:S01]  /*44f0*/  STG.E.U16 desc[UR36][R8.64], R0 ;  /* 0x0000000008007986 */ /* 0x0001e2000c101524 */
[----:B------:R-:W-:Y:S05]  /*4500*/  BRA `(.L_x_33769) ;  /* 0x00000004009c7947 */ /* 0x000fea0003800000 */
.L_x_33781:
        /* <DEDUP_REMOVED lines=10> */
.L_x_33792:
        /* <DEDUP_REMOVED lines=13> */
.L_x_33795:
[----:B------:R-:W-:-:S04]  /*4680*/  SHF.R.U32.HI R0, RZ, 0x14, R3 ;  /* 0x00000014ff007819 */ /* 0x000fc80000011603 */
[----:B------:R-:W-:-:S04]  /*4690*/  LOP3.LUT R0, R0, 0x1, RZ, 0xc0, !PT ;  /* 0x0000000100007812 */ /* 0x000fc800078ec0ff */
[----:B------:R-:W-:-:S04]  /*46a0*/  IADD3 R0, PT, PT, R3, 0x487ffff, R0 ;  /* 0x0487ffff03007810 */ /* 0x000fc80007ffe000 */
[----:B------:R-:W-:-:S04]  /*46b0*/  SHF.R.U32.HI R0, RZ, 0x14, R0 ;  /* 0x00000014ff007819 */ /* 0x000fc80000011600 */
[----:B------:R-:W-:-:S07]  /*46c0*/  LOP3.LUT R0, R0, 0xff, RZ, 0xc0, !PT ;  /* 0x000000ff00007812 */ /* 0x000fce00078ec0ff */
.L_x_33796:
[----:B------:R-:W-:-:S04]  /*46d0*/  SHF.R.U32.HI R3, RZ, 0x18, R3 ;  /* 0x00000018ff037819 */ /* 0x000fc80000011603 */
[----:B------:R-:W-:-:S04]  /*46e0*/  LOP3.LUT R0, R0, 0x80, R3, 0xf8, !PT ;  /* 0x0000008000007812 */ /* 0x000fc800078ef803 */
[----:B------:R-:W-:-:S07]  /*46f0*/  PRMT R4, R0, 0x7610, R4 ;  /* 0x0000761000047816 */ /* 0x000fce0000000004 */
.L_x_33794:
[----:B------:R-:W-:Y:S05]  /*4700*/  BSYNC.RECONVERGENT B0 ;  /* 0x0000000000007941 */ /* 0x000fea0003800200 */
.L_x_33793:
[----:B------:R0:W-:Y:S01]  /*4710*/  STG.E.U8 desc[UR36][R8.64], R4 ;  /* 0x0000000408007986 */ /* 0x0001e2000c101124 */
[----:B------:R-:W-:Y:S05]  /*4720*/  BRA `(.L_x_33769) ;  /* 0x0000000400147947 */ /* 0x000fea0003800000 */
.L_x_33791:
        /* <DEDUP_REMOVED lines=13> */
.L_x_33799:
[----:B------:R-:W-:-:S04]  /*4800*/  SHF.R.U32.HI R0, RZ, 0x15, R3 ;  /* 0x00000015ff007819 */ /* 0x000fc80000011603 */
[----:B------:R-:W-:-:S04]  /*4810*/  LOP3.LUT R0, R0, 0x1, RZ, 0xc0, !PT ;  /* 0x0000000100007812 */ /* 0x000fc800078ec0ff */
[----:B------:R-:W-:-:S04]  /*4820*/  IADD3 R0, PT, PT, R3, 0x88fffff, R0 ;  /* 0x088fffff03007810 */ /* 0x000fc80007ffe000 */
[----:B------:R-:W-:-:S04]  /*4830*/  SHF.R.U32.HI R0, RZ, 0x15, R0 ;  /* 0x00000015ff007819 */ /* 0x000fc80000011600 */
[----:B------:R-:W-:-:S07]  /*4840*/  LOP3.LUT R0, R0, 0xff, RZ, 0xc0, !PT ;  /* 0x000000ff00007812 */ /* 0x000fce00078ec0ff */
.L_x_33800:
[----:B------:R-:W-:-:S04]  /*4850*/  SHF.R.U32.HI R3, RZ, 0x18, R3 ;  /* 0x00000018ff037819 */ /* 0x000fc80000011603 */
[----:B------:R-:W-:-:S04]  /*4860*/  LOP3.LUT R0, R0, 0x80, R3, 0xf8, !PT ;  /* 0x0000008000007812 */ /* 0x000fc800078ef803 */
[----:B------:R-:W-:-:S07]  /*4870*/  PRMT R4, R0, 0x7610, R4 ;  /* 0x0000761000047816 */ /* 0x000fce0000000004 */
.L_x_33798:
[----:B------:R-:W-:Y:S05]  /*4880*/  BSYNC.RECONVERGENT B0 ;  /* 0x0000000000007941 */ /* 0x000fea0003800200 */
.L_x_33797:
[----:B------:R0:W-:Y:S01]  /*4890*/  STG.E.U8 desc[UR36][R8.64], R4 ;  /* 0x0000000408007986 */ /* 0x0001e2000c101124 */
[----:B------:R-:W-:Y:S05]  /*48a0*/  BRA `(.L_x_33769) ;  /* 0x0000000000b47947 */ /* 0x000fea0003800000 */
.L_x_33790:
[----:B------:R-:W-:-:S13]  /*48b0*/  ISETP.NE.AND P0, PT, R0, 0x1c, PT ;  /* 0x0000001c0000780c */ /* 0x000fda0003f05270 */
[----:B------:R-:W-:Y:S05]  /*48c0*/  @!P0 BRA `(.L_x_33801) ;  /* 0x0000000000a48947 */ /* 0x000fea0003800000 */
[----:B------:R-:W-:-:S13]  /*48d0*/  ISETP.NE.AND P0, PT, R0, 0x1d, PT ;  /* 0x0000001d0000780c */ /* 0x000fda0003f05270 */
[----:B------:R-:W-:Y:S05]  /*48e0*/  @!P0 BRA `(.L_x_33802) ;  /* 0x00000000008c8947 */ /* 0x000fea0003800000 */
[----:B------:R-:W-:-:S13]  /*48f0*/  ISETP.NE.AND P0, PT, R0, 0x2c, PT ;  /* 0x0000002c0000780c */ /* 0x000fda0003f05270 */
[----:B------:R-:W-:Y:S05]  /*4900*/  @!P0 BRA `(.L_x_33803) ;  /* 0x0000000000448947 */ /* 0x000fea0003800000 */
.L_x_33774:
        /* <DEDUP_REMOVED lines=16> */
.L_x_33804:
[----:B------:R-:W-:Y:S05]  /*4a10*/  BRA `(.L_x_33769) ;  /* 0x0000000000587947 */ /* 0x000fea0003800000 */
.L_x_33803:
        /* <DEDUP_REMOVED lines=16> */
.L_x_33802:
[----:B------:R-:W-:-:S04]  /*4b20*/  PRMT R4, R24, 0x9910, RZ ;  /* 0x0000991018047816 */ /* 0x000fc800000000ff */
[----:B------:R-:W-:-:S05]  /*4b30*/  SHF.R.S32.HI R5, RZ, 0x1f, R4 ;  /* 0x0000001fff057819 */ /* 0x000fca0000011404 */
[----:B------:R0:W-:Y:S01]  /*4b40*/  STG.E.64 desc[UR36][R8.64], R4 ;  /* 0x0000000408007986 */ /* 0x0001e2000c101b24 */
[----:B------:R-:W-:Y:S05]  /*4b50*/  BRA `(.L_x_33769) ;  /* 0x0000000000087947 */ /* 0x000fea0003800000 */
.L_x_33801:
[----:B------:R-:W-:-:S05]  /*4b60*/  PRMT R3, R24, 0x9910, RZ ;  /* 0x0000991018037816 */ /* 0x000fca00000000ff */
[----:B------:R0:W-:Y:S02]  /*4b70*/  STG.E desc[UR36][R8.64], R3 ;  /* 0x0000000308007986 */ /* 0x0001e4000c101924 */
.L_x_33769:
[----:B------:R-:W-:Y:S05]  /*4b80*/  BSYNC.RECONVERGENT B6 ;  /* 0x0000000000067941 */ /* 0x000fea0003800200 */
.L_x_33768:
[----:B------:R-:W-:Y:S01]  /*4b90*/  ISETP.GE.AND P0, PT, R19, R22, PT ;  /* 0x000000161300720c */ /* 0x000fe20003f06270 */
[----:B------:R-:W-:-:S12]  /*4ba0*/  BSSY.RECONVERGENT B6, `(.L_x_33805) ;  /* 0x00001d8000067945 */ /* 0x000fd80003800200 */
[----:B------:R-:W-:Y:S05]  /*4bb0*/  @P0 BRA `(.L_x_33806) ;  /* 0x0000001c00580947 */ /* 0x000fea0003800000 */
[----:B------:R-:W5:Y:S01]  /*4bc0*/  LDCU UR4, c[0x0][0x3a8] ;  /* 0x00007500ff0477ac */ /* 0x000f620008000800 */
[----:B0-----:R-:W0:Y:S01]  /*4bd0*/  LDC.64 R8, c[0x0][0x388] ;  /* 0x0000e200ff087b82 */ /* 0x001e220000000a00 */
[----:B------:R-:W-:Y:S01]  /*4be0*/  IMAD R0, R2, 0x200, R19 ;  /* 0x0000020002007824 */ /* 0x000fe200078e0213 */
[----:B-1234-:R-:W-:-:S03]  /*4bf0*/  PRMT R4, R18, 0x9910, RZ ;  /* 0x0000991012047816 */ /* 0x01efc600000000ff */
        /* <DEDUP_REMOVED lines=16> */
.L_x_33810:
[----:B------:R4:W-:Y:S01]  /*4d00*/  STG.E.U8 desc[UR36][R8.64], R23 ;  /* 0x0000001708007986 */ /* 0x0009e2000c101124 */
[----:B------:R-:W-:Y:S05]  /*4d10*/  BRA `(.L_x_33812) ;  /* 0x0000000c004c7947 */ /* 0x000fea0003800000 */
.L_x_33809:
        /* <DEDUP_REMOVED lines=10> */
.L_x_33814:
[----:B------:R-:W-:-:S05]  /*4dc0*/  PRMT R3, R23, 0x9910, RZ ;  /* 0x0000991017037816 */ /* 0x000fca00000000ff */
[----:B------:R2:W-:Y:S01]  /*4dd0*/  STG.E desc[UR36][R8.64], R3 ;  /* 0x0000000308007986 */ /* 0x0005e2000c101924 */
[----:B------:R-:W-:Y:S05]  /*4de0*/  BRA `(.L_x_33812) ;  /* 0x0000000c00187947 */ /* 0x000fea0003800000 */
.L_x_33813:
[----:B------:R0:W-:Y:S01]  /*4df0*/  STG.E.U16 desc[UR36][R8.64], R23 ;  /* 0x0000001708007986 */ /* 0x0001e2000c101524 */
[----:B------:R-:W-:Y:S05]  /*4e00*/  BRA `(.L_x_33812) ;  /* 0x0000000c00107947 */ /* 0x000fea0003800000 */
.L_x_33808:
        /* <DEDUP_REMOVED lines=9> */
.L_x_33816:
[----:B------:R-:W0:Y:S02]  /*4ea0*/  I2F.S16 R0, R23 ;  /* 0x0000001700007306 */ /* 0x000e240000101400 */
[----:B0-----:R-:W-:-:S05]  /*4eb0*/  F2FP.F16.F32.PACK_AB R0, RZ, R0 ;  /* 0x00000000ff00723e */ /* 0x001fca00000000ff */
[----:B------:R0:W-:Y:S01]  /*4ec0*/  STG.E.U16 desc[UR36][R8.64], R0 ;  /* 0x0000000008007986 */ /* 0x0001e2000c101524 */
[----:B------:R-:W-:Y:S05]  /*4ed0*/  BRA `(.L_x_33812) ;  /* 0x0000000800dc7947 */ /* 0x000fea0003800000 */
.L_x_33815:
        /* <DEDUP_REMOVED lines=10> */
.L_x_33818:
[----:B------:R-:W0:Y:S02]  /*4f80*/  I2F.S16 R23, R23 ;  /* 0x0000001700177306 */ /* 0x000e240000101400 */
[----:B0-----:R-:W-:-:S04]  /*4f90*/  F2FP.F16.F32.PACK_AB R3, RZ, R23 ;  /* 0x00000017ff03723e */ /* 0x001fc800000000ff */
[----:B------:R-:W-:-:S05]  /*4fa0*/  PRMT R3, R3, 0x5410, RZ ;  /* 0x0000541003037816 */ /* 0x000fca00000000ff */
[----:B------:R0:W-:Y:S01]  /*4fb0*/  STG.E desc[UR36][R8.64], R3 ;  /* 0x0000000308007986 */ /* 0x0001e2000c101924 */
[----:B------:R-:W-:Y:S05]  /*4fc0*/  BRA `(.L_x_33812) ;  /* 0x0000000800a07947 */ /* 0x000fea0003800000 */
.L_x_33817:
[----:B------:R-:W0:Y:S02]  /*4fd0*/  I2F.F64.S16 R4, R23 ;  /* 0x0000001700047312 */ /* 0x000e240000101c00 */
[----:B0-----:R0:W-:Y:S01]  /*4fe0*/  STG.E.64 desc[UR36][R8.64], R4 ;  /* 0x0000000408007986 */ /* 0x0011e2000c101b24 */
[----:B------:R-:W-:Y:S05]  /*4ff0*/  BRA `(.L_x_33812) ;  /* 0x0000000800947947 */ /* 0x000fea0003800000 */
.L_x_33807:
        /* <DEDUP_REMOVED lines=12> */
.L_x_33822:
        /* <DEDUP_REMOVED lines=17> */
.L_x_33825:
[----:B------:R-:W-:-:S04]  /*51d0*/  SHF.R.U32.HI R3, RZ, 0x18, R23 ;  /* 0x00000018ff037819 */ /* 0x000fc80000011617 */
[----:B------:R-:W-:-:S04]  /*51e0*/  LOP3.LUT R0, R0, 0x80, R3, 0xf8, !PT ;  /* 0x0000008000007812 */ /* 0x000fc800078ef803 */
[----:B------:R-:W-:-:S07]  /*51f0*/  PRMT R4, R0, 0x7610, R4 ;  /* 0x0000761000047816 */ /* 0x000fce0000000004 */
.L_x_33824:
[----:B------:R-:W-:Y:S05]  /*5200*/  BSYNC.RECONVERGENT B0 ;  /* 0x0000000000007941 */ /* 0x000fea0003800200 */
.L_x_33823:
[----:B------:R0:W-:Y:S01]  /*5210*/  STG.E.U8 desc[UR36][R8.64], R4 ;  /* 0x0000000408007986 */ /* 0x0001e2000c101124 */
[----:B------:R-:W-:Y:S05]  /*5220*/  BRA `(.L_x_33812) ;  /* 0x0000000800087947 */ /* 0x000fea0003800000 */
.L_x_33821:
        /* <DEDUP_REMOVED lines=17> */
.L_x_33828:
[----:B------:R-:W-:-:S04]  /*5340*/  SHF.R.U32.HI R3, RZ, 0x18, R23 ;  /* 0x00000018ff037819 */ /* 0x000fc80000011617 */
[----:B------:R-:W-:-:S04]  /*5350*/  LOP3.LUT R0, R0, 0x80, R3, 0xf8, !PT ;  /* 0x0000008000007812 */ /* 0x000fc800078ef803 */
[----:B------:R-:W-:-:S07]  /*5360*/  PRMT R4, R0, 0x7610, R4 ;  /* 0x0000761000047816 */ /* 0x000fce0000000004 */
.L_x_33827:
[----:B------:R-:W-:Y:S05]  /*5370*/  BSYNC.RECONVERGENT B0 ;  /* 0x0000000000007941 */ /* 0x000fea0003800200 */
.L_x_33826:
[----:B------:R0:W-:Y:S01]  /*5380*/  STG.E.U8 desc[UR36][R8.64], R4 ;  /* 0x0000000408007986 */ /* 0x0001e2000c101124 */
[----:B------:R-:W-:Y:S05]  /*5390*/  BRA `(.L_x_33812) ;  /* 0x0000000400ac7947 */ /* 0x000fea0003800000 */
.L_x_33820:
        /* <DEDUP_REMOVED lines=22> */
.L_x_33830:
[----:B------:R-:W-:-:S04]  /*5500*/  PRMT R4, R23, 0x9910, RZ ;  /* 0x0000991017047816 */ /* 0x000fc800000000ff */
[----:B------:R-:W-:-:S05]  /*5510*/  SHF.R.S32.HI R5, RZ, 0x1f, R4 ;  /* 0x0000001fff057819 */ /* 0x000fca0000011404 */
[----:B------:R0:W-:Y:S01]  /*5520*/  STG.E.64 desc[UR36][R8.64], R4 ;  /* 0x0000000408007986 */ /* 0x0001e2000c101b24 */
[----:B------:R-:W-:Y:S05]  /*5530*/  BRA `(.L_x_33812) ;  /* 0x0000000400447947 */ /* 0x000fea0003800000 */
.L_x_33829:
[----:B------:R-:W-:-:S05]  /*5540*/  PRMT R3, R23, 0x9910, RZ ;  /* 0x0000991017037816 */ /* 0x000fca00000000ff */
[----:B------:R0:W-:Y:S01]  /*5550*/  STG.E desc[UR36][R8.64], R3 ;  /* 0x0000000308007986 */ /* 0x0001e2000c101924 */
[----:B------:R-:W-:Y:S05]  /*5560*/  BRA `(.L_x_33812) ;  /* 0x0000000400387947 */ /* 0x000fea0003800000 */
.L_x_33819:
        /* <DEDUP_REMOVED lines=11> */
.L_x_33832:
[----:B------:R-:W0:Y:S01]  /*5620*/  I2F.F64.S16 R4, R23 ;  /* 0x0000001700047312 */ /* 0x000e220000101c00 */
[----:B------:R-:W-:-:S05]  /*5630*/  CS2R R6, SRZ ;  /* 0x0000000000067805 */ /* 0x000fca000001ff00 */
[----:B0-----:R0:W-:Y:S01]  /*5640*/  STG.E.128 desc[UR36][R8.64], R4 ;  /* 0x0000000408007986 */ /* 0x0011e2000c101d24 */
[----:B------:R-:W-:Y:S05]  /*5650*/  BRA `(.L_x_33812) ;  /* 0x0000000000fc7947 */ /* 0x000fea0003800000 */
.L_x_33831:
[----:B------:R-:W-:-:S13]  /*5660*/  ISETP.NE.AND P0, PT, R0, 0xf, PT ;  /* 0x0000000f0000780c */ /* 0x000fda0003f05270 */
[----:B------:R-:W-:Y:S05]  /*5670*/  @!P0 BRA `(.L_x_33833) ;  /* 0x0000000000e88947 */ /* 0x000fea0003800000 */
[----:B------:R-:W-:-:S13]  /*5680*/  ISETP.NE.AND P0, PT, R0, 0x17, PT ;  /* 0x000000170000780c */ /* 0x000fda0003f05270 */
[----:B------:R-:W-:Y:S05]  /*5690*/  @!P0 BRA `(.L_x_33834) ;  /* 0x0000000000908947 */ /* 0x000fea0003800000 */
[----:B------:R-:W-:-:S13]  /*56a0*/  ISETP.NE.AND P0, PT, R0, 0x18, PT ;  /* 0x000000180000780c */ /* 0x000fda0003f05270 */
[----:B------:R-:W-:Y:S05]  /*56b0*/  @!P0 BRA `(.L_x_33835) ;  /* 0x0000000000448947 */ /* 0x000fea0003800000 */
.L_x_33811:
        /* <DEDUP_REMOVED lines=16> */
.L_x_33836:
[----:B------:R-:W-:Y:S05]  /*57c0*/  BRA `(.L_x_33812) ;  /* 0x0000000000a07947 */ /* 0x000fea0003800000 */
.L_x_33835:
        /* <DEDUP_REMOVED lines=13> */
.L_x_33838:
[----:B------:R-:W-:Y:S05]  /*58a0*/  BSYNC.RECONVERGENT B0 ;  /* 0x0000000000007941 */ /* 0x000fea0003800200 */
.L_x_33837:
[----:B------:R-:W-:-:S05]  /*58b0*/  LOP3.LUT R3, R0, 0x80, R3, 0xf8, !PT ;  /* 0x0000008000037812 */ /* 0x000fca00078ef803 */
[----:B------:R0:W-:Y:S01]  /*58c0*/  STG.E.U8 desc[UR36][R8.64], R3 ;  /* 0x0000000308007986 */ /* 0x0001e2000c101124 */
[----:B------:R-:W-:Y:S05]  /*58d0*/  BRA `(.L_x_33812) ;  /* 0x00000000005c7947 */ /* 0x000fea0003800000 */
.L_x_33834:
        /* <DEDUP_REMOVED lines=12> */
.L_x_33840:
[----:B------:R-:W-:Y:S01]  /*59a0*/  IMAD.MOV.U32 R0, RZ, RZ, 0x7f ;  /* 0x0000007fff007424 */ /* 0x000fe200078e00ff */
[----:B------:R-:W-:-:S04]  /*59b0*/  ISETP.GT.U32.AND P0, PT, R3, 0x7f800000, PT ;  /* 0x7f8000000300780c */ /* 0x000fc80003f04070 */
[----:B------:R-:W-:-:S09]  /*59c0*/  SEL R0, R0, 0x7c, P0 ;  /* 0x0000007c00007807 */ /* 0x000fd20000000000 */
.L_x_33841:
[----:B------:R-:W-:Y:S05]  /*59d0*/  BSYNC.RECONVERGENT B0 ;  /* 0x0000000000007941 */ /* 0x000fea0003800200 */
.L_x_33839:
[----:B------:R-:W-:-:S04]  /*59e0*/  SHF.R.U32.HI R3, RZ, 0x18, R23 ;  /* 0x00000018ff037819 */ /* 0x000fc80000011617 */
[----:B------:R-:W-:-:S05]  /*59f0*/  LOP3.LUT R3, R0, 0x80, R3, 0xf8, !PT ;  /* 0x0000008000037812 */ /* 0x000fca00078ef803 */
[----:B------:R0:W-:Y:S01]  /*5a00*/  STG.E.U8 desc[UR36][R8.64], R3 ;  /* 0x0000000308007986 */ /* 0x0001e2000c101124 */
[----:B------:R-:W-:Y:S05]  /*5a10*/  BRA `(.L_x_33812) ;  /* 0x00000000000c7947 */ /* 0x000fea0003800000 */
.L_x_33833:
[----:B------:R-:W0:Y:S02]  /*5a20*/  I2F.S16 R0, R23 ;  /* 0x0000001700007306 */ /* 0x000e240000101400 */
[----:B0-----:R-:W-:-:S05]  /*5a30*/  F2FP.BF16.F32.PACK_AB R0, RZ, R0 ;  /* 0x00000000ff00723e */ /* 0x001fca00000010ff */
[----:B------:R0:W-:Y:S02]  /*5a40*/  STG.E.U16 desc[UR36][R8.64], R0 ;  /* 0x0000000008007986 */ /* 0x0001e4000c101524 */
.L_x_33812:
        /* <DEDUP_REMOVED lines=23> */
.L_x_33845:
[----:B------:R0:W-:Y:S01]  /*5bc0*/  STG.E.U8 desc[UR36][R8.64], R16 ;  /* 0x0000001008007986 */ /* 0x0001e2000c101124 */
[----:B------:R-:W-:Y:S05]  /*5bd0*/  BRA `(.L_x_33847) ;  /* 0x0000000c004c7947 */ /* 0x000fea0003800000 */
.L_x_33844:
        /* <DEDUP_REMOVED lines=10> */
.L_x_33849:
[----:B------:R-:W-:-:S05]  /*5c80*/  PRMT R3, R16, 0x9910, RZ ;  /* 0x0000991010037816 */ /* 0x000fca00000000ff */
[----:B------:R0:W-:Y:S01]  /*5c90*/  STG.E desc[UR36][R8.64], R3 ;  /* 0x0000000308007986 */ /* 0x0001e2000c101924 */
[----:B------:R-:W-:Y:S05]  /*5ca0*/  BRA `(.L_x_33847) ;  /* 0x0000000c00187947 */ /* 0x000fea0003800000 */
.L_x_33848:
[----:B------:R0:W-:Y:S01]  /*5cb0*/  STG.E.U16 desc[UR36][R8.64], R16 ;  /* 0x0000001008007986 */ /* 0x0001e2000c101524 */
[----:B------:R-:W-:Y:S05]  /*5cc0*/  BRA `(.L_x_33847) ;  /* 0x0000000c00107947 */ /* 0x000fea0003800000 */
.L_x_33843:
        /* <DEDUP_REMOVED lines=9> */
.L_x_33851:
[----:B------:R-:W0:Y:S02]  /*5d60*/  I2F.S16 R0, R16 ;  /* 0x0000001000007306 */ /* 0x000e240000101400 */
[----:B0-----:R-:W-:-:S05]  /*5d70*/  F2FP.F16.F32.PACK_AB R0, RZ, R0 ;  /* 0x00000000ff00723e */ /* 0x001fca00000000ff */
[----:B------:R0:W-:Y:S01]  /*5d80*/  STG.E.U16 desc[UR36][R8.64], R0 ;  /* 0x0000000008007986 */ /* 0x0001e2000c101524 */
[----:B------:R-:W-:Y:S05]  /*5d90*/  BRA `(.L_x_33847) ;  /* 0x0000000800dc7947 */ /* 0x000fea0003800000 */
.L_x_33850:
        /* <DEDUP_REMOVED lines=10> */
.L_x_33853:
[----:B------:R-:W0:Y:S02]  /*5e40*/  I2F.S16 R16, R16 ;  /* 0x0000001000107306 */ /* 0x000e240000101400 */
[----:B0-----:R-:W-:-:S04]  /*5e50*/  F2FP.F16.F32.PACK_AB R3, RZ, R16 ;  /* 0x00000010ff03723e */ /* 0x001fc800000000ff */
[----:B------:R-:W-:-:S05]  /*5e60*/  PRMT R3, R3, 0x5410, RZ ;  /* 0x0000541003037816 */ /* 0x000fca00000000ff */
[----:B------:R0:W-:Y:S01]  /*5e70*/  STG.E desc[UR36][R8.64], R3 ;  /* 0x0000000308007986 */ /* 0x0001e2000c101924 */
[----:B------:R-:W-:Y:S05]  /*5e80*/  BRA `(.L_x_33847) ;  /* 0x0000000800a07947 */ /* 0x000fea0003800000 */
.L_x_33852:
[----:B------:R-:W0:Y:S02]  /*5e90*/  I2F.F64.S16 R4, R16 ;  /* 0x0000001000047312 */ /* 0x000e240000101c00 */
[----:B0-----:R0:W-:Y:S01]  /*5ea0*/  STG.E.64 desc[UR36][R8.64], R4 ;  /* 0x0000000408007986 */ /* 0x0011e2000c101b24 */
[----:B------:R-:W-:Y:S05]  /*5eb0*/  BRA `(.L_x_33847) ;  /* 0x0000000800947947 */ /* 0x000fea0003800000 */
.L_x_33842:
        /* <DEDUP_REMOVED lines=12> */
.L_x_33857:
        /* <DEDUP_REMOVED lines=17> */
.L_x_33860:
[----:B------:R-:W-:-:S04]  /*6090*/  SHF.R.U32.HI R3, RZ, 0x18, R5 ;  /* 0x00000018ff037819 */ /* 0x000fc80000011605 */
[----:B------:R-:W-:-:S04]  /*60a0*/  LOP3.LUT R0, R0, 0x80, R3, 0xf8, !PT ;  /* 0x0000008000007812 */ /* 0x000fc800078ef803 */
[----:B------:R-:W-:-:S07]  /*60b0*/  PRMT R4, R0, 0x7610, R4 ;  /* 0x0000761000047816 */ /* 0x000fce0000000004 */
.L_x_33859:
[----:B------:R-:W-:Y:S05]  /*60c0*/  BSYNC.RECONVERGENT B0 ;  /* 0x0000000000007941 */ /* 0x000fea0003800200 */
.L_x_33858:
[----:B------:R0:W-:Y:S01]  /*60d0*/  STG.E.U8 desc[UR36][R8.64], R4 ;  /* 0x0000000408007986 */ /* 0x0001e2000c101124 */
[----:B------:R-:W-:Y:S05]  /*60e0*/  BRA `(.L_x_33847) ;  /* 0x0000000800087947 */ /* 0x000fea0003800000 */
.L_x_33856:
        /* <DEDUP_REMOVED lines=17> */
.L_x_33863:
[----:B------:R-:W-:-:S04]  /*6200*/  SHF.R.U32.HI R3, RZ, 0x18, R5 ;  /* 0x00000018ff037819 */ /* 0x000fc80000011605 */
[----:B------:R-:W-:-:S04]  /*6210*/  LOP3.LUT R0, R0, 0x80, R3, 0xf8, !PT ;  /* 0x0000008000007812 */ /* 0x000fc800078ef803 */
[----:B------:R-:W-:-:S07]  /*6220*/  PRMT R4, R0, 0x7610, R4 ;  /* 0x0000761000047816 */ /* 0x000fce0000000004 */
.L_x_33862:
[----:B------:R-:W-:Y:S05]  /*6230*/  BSYNC.RECONVERGENT B0 ;  /* 0x0000000000007941 */ /* 0x000fea0003800200 */
.L_x_33861:
[----:B------:R0:W-:Y:S01]  /*6240*/  STG.E.U8 desc[UR36][R8.64], R4 ;  /* 0x0000000408007986 */ /* 0x0001e2000c101124 */
[----:B------:R-:W-:Y:S05]  /*6250*/  BRA `(.L_x_33847) ;  /* 0x0000000400ac7947 */ /* 0x000fea0003800000 */
.L_x_33855:
        /* <DEDUP_REMOVED lines=22> */
.L_x_33865:
[----:B------:R-:W-:-:S04]  /*63c0*/  PRMT R4, R16, 0x9910, RZ ;  /* 0x0000991010047816 */ /* 0x000fc800000000ff */
[----:B------:R-:W-:-:S05]  /*63d0*/  SHF.R.S32.HI R5, RZ, 0x1f, R4 ;  /* 0x0000001fff057819 */ /* 0x000fca0000011404 */
[----:B------:R0:W-:Y:S01]  /*63e0*/  STG.E.64 desc[UR36][R8.64], R4 ;  /* 0x0000000408007986 */ /* 0x0001e2000c101b24 */
[----:B------:R-:W-:Y:S05]  /*63f0*/  BRA `(.L_x_33847) ;  /* 0x0000000400447947 */ /* 0x000fea0003800000 */
.L_x_33864:
[----:B------:R-:W-:-:S05]  /*6400*/  PRMT R3, R16, 0x9910, RZ ;  /* 0x0000991010037816 */ /* 0x000fca00000000ff */
[----:B------:R0:W-:Y:S01]  /*6410*/  STG.E desc[UR36][R8.64], R3 ;  /* 0x0000000308007986 */ /* 0x0001e2000c101924 */
[----:B------:R-:W-:Y:S05]  /*6420*/  BRA `(.L_x_33847) ;  /* 0x0000000400387947 */ /* 0x000fea0003800000 */
.L_x_33854:
        /* <DEDUP_REMOVED lines=11> */
.L_x_33867:
[----:B------:R-:W0:Y:S01]  /*64e0*/  I2F.F64.S16 R4, R16 ;  /* 0x0000001000047312 */ /* 0x000e220000101c00 */
[----:B------:R-:W-:-:S05]  /*64f0*/  CS2R R6, SRZ ;  /* 0x0000000000067805 */ /* 0x000fca000001ff00 */
[----:B0-----:R4:W-:Y:S01]  /*6500*/  STG.E.128 desc[UR36][R8.64], R4 ;  /* 0x0000000408007986 */ /* 0x0019e2000c101d24 */
[----:B------:R-:W-:Y:S05]  /*6510*/  BRA `(.L_x_33847) ;  /* 0x0000000000fc7947 */ /* 0x000fea0003800000 */
.L_x_33866:
[----:B------:R-:W-:-:S13]  /*6520*/  ISETP.NE.AND P0, PT, R0, 0xf, PT ;  /* 0x0000000f0000780c */ /* 0x000fda0003f05270 */
[----:B------:R-:W-:Y:S05]  /*6530*/  @!P0 BRA `(.L_x_33868) ;  /* 0x0000000000e88947 */ /* 0x000fea0003800000 */
[----:B------:R-:W-:-:S13]  /*6540*/  ISETP.NE.AND P0, PT, R0, 0x17, PT ;  /* 0x000000170000780c */ /* 0x000fda0003f05270 */
[----:B------:R-:W-:Y:S05]  /*6550*/  @!P0 BRA `(.L_x_33869) ;  /* 0x0000000000908947 */ /* 0x000fea0003800000 */
[----:B------:R-:W-:-:S13]  /*6560*/  ISETP.NE.AND P0, PT, R0, 0x18, PT ;  /* 0x000000180000780c */ /* 0x000fda0003f05270 */
[----:B------:R-:W-:Y:S05]  /*6570*/  @!P0 BRA `(.L_x_33870) ;  /* 0x0000000000448947 */ /* 0x000fea0003800000 */
.L_x_33846:
        /* <DEDUP_REMOVED lines=16> */
.L_x_33871:
[----:B------:R-:W-:Y:S05]  /*6680*/  BRA `(.L_x_33847) ;  /* 0x0000000000a07947 */ /* 0x000fea0003800000 */
.L_x_33870:
        /* <DEDUP_REMOVED lines=13> */
.L_x_33873:
[----:B------:R-:W-:Y:S05]  /*6760*/  BSYNC.RECONVERGENT B0 ;  /* 0x0000000000007941 */ /* 0x000fea0003800200 */
.L_x_33872:
[----:B------:R-:W-:-:S05]  /*6770*/  LOP3.LUT R3, R0, 0x80, R3, 0xf8, !PT ;  /* 0x0000008000037812 */ /* 0x000fca00078ef803 */
[----:B------:R2:W-:Y:S01]  /*6780*/  STG.E.U8 desc[UR36][R8.64], R3 ;  /* 0x0000000308007986 */ /* 0x0005e2000c101124 */
[----:B------:R-:W-:Y:S05]  /*6790*/  BRA `(.L_x_33847) ;  /* 0x00000000005c7947 */ /* 0x000fea0003800000 */
.L_x_33869:
        /* <DEDUP_REMOVED lines=12> */
.L_x_33875:
[----:B------:R-:W-:Y:S01]  /*6860*/  IMAD.MOV.U32 R0, RZ, RZ, 0x7f ;  /* 0x0000007fff007424 */ /* 0x000fe200078e00ff */
[----:B------:R-:W-:-:S04]  /*6870*/  ISETP.GT.U32.AND P0, PT, R3, 0x7f800000, PT ;  /* 0x7f8000000300780c */ /* 0x000fc80003f04070 */
[----:B------:R-:W-:-:S09]  /*6880*/  SEL R0, R0, 0x7c, P0 ;  /* 0x0000007c00007807 */ /* 0x000fd20000000000 */
.L_x_33876:
[----:B------:R-:W-:Y:S05]  /*6890*/  BSYNC.RECONVERGENT B0 ;  /* 0x0000000000007941 */ /* 0x000fea0003800200 */
.L_x_33874:
[----:B------:R-:W-:-:S04]  /*68a0*/  SHF.R.U32.HI R3, RZ, 0x18, R5 ;  /* 0x00000018ff037819 */ /* 0x000fc80000011605 */
[----:B------:R-:W-:-:S05]  /*68b0*/  LOP3.LUT R3, R0, 0x80, R3, 0xf8, !PT ;  /* 0x0000008000037812 */ /* 0x000fca00078ef803 */
[----:B------:R1:W-:Y:S01]  /*68c0*/  STG.E.U8 desc[UR36][R8.64], R3 ;  /* 0x0000000308007986 */ /* 0x0003e2000c101124 */
[----:B------:R-:W-:Y:S05]  /*68d0*/  BRA `(.L_x_33847) ;  /* 0x00000000000c7947 */ /* 0x000fea0003800000 */
.L_x_33868:
[----:B------:R-:W0:Y:S02]  /*68e0*/  I2F.S16 R0, R16 ;  /* 0x0000001000007306 */ /* 0x000e240000101400 */
[----:B0-----:R-:W-:-:S05]  /*68f0*/  F2FP.BF16.F32.PACK_AB R0, RZ, R0 ;  /* 0x00000000ff00723e */ /* 0x001fca00000010ff */
[----:B------:R0:W-:Y:S02]  /*6900*/  STG.E.U16 desc[UR36][R8.64], R0 ;  /* 0x0000000008007986 */ /* 0x0001e4000c101524 */
.L_x_33847:
[----:B------:R-:W-:-:S07]  /*6910*/  VIADD R19, R19, 0x80 ;  /* 0x0000008013137836 */ /* 0x000fce0000000000 */
.L_x_33806:
[----:B------:R-:W-:Y:S05]  /*6920*/  BSYNC.RECONVERGENT B6 ;  /* 0x0000000000067941 */ /* 0x000fea0003800200 */
.L_x_33805:
        /* <DEDUP_REMOVED lines=21> */
.L_x_33880:
[----:B------:R-:W-:Y:S01]  /*6a80*/  STG.E.U8 desc[UR36][R2.64], R17 ;  /* 0x0000001102007986 */ /* 0x000fe2000c101124 */
[----:B------:R-:W-:Y:S05]  /*6a90*/  EXIT ;  /* 0x000000000000794d */ /* 0x000fea0003800000 */
.L_x_33879:
        /* <DEDUP_REMOVED lines=10> */
.L_x_33883:
[----:B------:R-:W-:-:S05]  /*6b40*/  PRMT R5, R17, 0x9910, RZ ;  /* 0x0000991011057816 */ /* 0x000fca00000000ff */
[----:B------:R-:W-:Y:S01]  /*6b50*/  STG.E desc[UR36][R2.64], R5 ;  /* 0x0000000502007986 */ /* 0x000fe2000c101924 */
[----:B------:R-:W-:Y:S05]  /*6b60*/  EXIT ;  /* 0x000000000000794d */ /* 0x000fea0003800000 */
.L_x_33882:
[----:B------:R-:W-:Y:S01]  /*6b70*/  STG.E.U16 desc[UR36][R2.64], R17 ;  /* 0x0000001102007986 */ /* 0x000fe2000c101524 */
[----:B------:R-:W-:Y:S05]  /*6b80*/  EXIT ;  /* 0x000000000000794d */ /* 0x000fea0003800000 */
.L_x_33878:
        /* <DEDUP_REMOVED lines=9> */
.L_x_33885:
[----:B------:R-:W0:Y:S02]  /*6c20*/  I2F.S16 R0, R17 ;  /* 0x0000001100007306 */ /* 0x000e240000101400 */
[----:B0-----:R-:W-:-:S05]  /*6c30*/  F2FP.F16.F32.PACK_AB R0, RZ, R0 ;  /* 0x00000000ff00723e */ /* 0x001fca00000000ff */
[----:B------:R-:W-:Y:S01]  /*6c40*/  STG.E.U16 desc[UR36][R2.64], R0 ;  /* 0x0000000002007986 */ /* 0x000fe2000c101524 */
[----:B------:R-:W-:Y:S05]  /*6c50*/  EXIT ;  /* 0x000000000000794d */ /* 0x000fea0003800000 */
.L_x_33884:
        /* <DEDUP_REMOVED lines=10> */
.L_x_33887:
[----:B------:R-:W0:Y:S02]  /*6d00*/  I2F.S16 R17, R17 ;  /* 0x0000001100117306 */ /* 0x000e240000101400 */
[----:B0-----:R-:W-:-:S04]  /*6d10*/  F2FP.F16.F32.PACK_AB R5, RZ, R17 ;  /* 0x00000011ff05723e */ /* 0x001fc800000000ff */
[----:B------:R-:W-:-:S05]  /*6d20*/  PRMT R5, R5, 0x5410, RZ ;  /* 0x0000541005057816 */ /* 0x000fca00000000ff */
[----:B------:R-:W-:Y:S01]  /*6d30*/  STG.E desc[UR36][R2.64], R5 ;  /* 0x0000000502007986 */ /* 0x000fe2000c101924 */
[----:B------:R-:W-:Y:S05]  /*6d40*/  EXIT ;  /* 0x000000000000794d */ /* 0x000fea0003800000 */
.L_x_33886:
[----:B------:R-:W0:Y:S02]  /*6d50*/  I2F.F64.S16 R4, R17 ;  /* 0x0000001100047312 */ /* 0x000e240000101c00 */
[----:B0-----:R-:W-:Y:S01]  /*6d60*/  STG.E.64 desc[UR36][R2.64], R4 ;  /* 0x0000000402007986 */ /* 0x001fe2000c101b24 */
[----:B------:R-:W-:Y:S05]  /*6d70*/  EXIT ;  /* 0x000000000000794d */ /* 0x000fea0003800000 */
.L_x_33877:
        /* <DEDUP_REMOVED lines=12> */
.L_x_33891:
        /* <DEDUP_REMOVED lines=18> */
.L_x_33894:
[----:B------:R-:W-:-:S04]  /*6f60*/  SHF.R.U32.HI R5, RZ, 0x18, R5 ;  /* 0x00000018ff057819 */ /* 0x000fc80000011605 */
[----:B------:R-:W-:-:S07]  /*6f70*/  LOP3.LUT R0, R0, 0x80, R5, 0xf8, !PT ;  /* 0x0000008000007812 */ /* 0x000fce00078ef805 */
.L_x_33893:
[----:B------:R-:W-:Y:S05]  /*6f80*/  BSYNC.RECONVERGENT B0 ;  /* 0x0000000000007941 */ /* 0x000fea0003800200 */
.L_x_33892:
[----:B------:R-:W-:Y:S01]  /*6f90*/  STG.E.U8 desc[UR36][R2.64], R0 ;  /* 0x0000000002007986 */ /* 0x000fe2000c101124 */
[----:B------:R-:W-:Y:S05]  /*6fa0*/  EXIT ;  /* 0x000000000000794d */ /* 0x000fea0003800000 */
.L_x_33890:
        /* <DEDUP_REMOVED lines=18> */
.L_x_33897:
[----:B------:R-:W-:-:S04]  /*70d0*/  SHF.R.U32.HI R5, RZ, 0x18, R5 ;  /* 0x00000018ff057819 */ /* 0x000fc80000011605 */
[----:B------:R-:W-:-:S07]  /*70e0*/  LOP3.LUT R0, R0, 0x80, R5, 0xf8, !PT ;  /* 0x0000008000007812 */ /* 0x000fce00078ef805 */
.L_x_33896:
[----:B------:R-:W-:Y:S05]  /*70f0*/  BSYNC.RECONVERGENT B0 ;  /* 0x0000000000007941 */ /* 0x000fea0003800200 */
.L_x_33895:
[----:B------:R-:W-:Y:S01]  /*7100*/  STG.E.U8 desc[UR36][R2.64], R0 ;  /* 0x0000000002007986 */ /* 0x000fe2000c101124 */
[----:B------:R-:W-:Y:S05]  /*7110*/  EXIT ;  /* 0x000000000000794d */ /* 0x000fea0003800000 */
.L_x_33889:
        /* <DEDUP_REMOVED lines=22> */
.L_x_33899:
[----:B------:R-:W-:-:S04]  /*7280*/  PRMT R4, R17, 0x9910, RZ ;  /* 0x0000991011047816 */ /* 0x000fc800000000ff */
[----:B------:R-:W-:-:S05]  /*7290*/  SHF.R.S32.HI R5, RZ, 0x1f, R4 ;  /* 0x0000001fff057819 */ /* 0x000fca0000011404 */
[----:B------:R-:W-:Y:S01]  /*72a0*/  STG.E.64 desc[UR36][R2.64], R4 ;  /* 0x0000000402007986 */ /* 0x000fe2000c101b24 */
[----:B------:R-:W-:Y:S05]  /*72b0*/  EXIT ;  /* 0x000000000000794d */ /* 0x000fea0003800000 */
.L_x_33898:
[----:B------:R-:W-:-:S05]  /*72c0*/  PRMT R5, R17, 0x9910, RZ ;  /* 0x0000991011057816 */ /* 0x000fca00000000ff */
[----:B------:R-:W-:Y:S01]  /*72d0*/  STG.E desc[UR36][R2.64], R5 ;  /* 0x0000000502007986 */ /* 0x000fe2000c101924 */
[----:B------:R-:W-:Y:S05]  /*72e0*/  EXIT ;  /* 0x000000000000794d */ /* 0x000fea0003800000 */
.L_x_33888:
        /* <DEDUP_REMOVED lines=11> */
.L_x_33901:
[----:B------:R-:W0:Y:S01]  /*73a0*/  I2F.F64.S16 R4, R17 ;  /* 0x0000001100047312 */ /* 0x000e220000101c00 */
[----:B------:R-:W-:-:S05]  /*73b0*/  CS2R R6, SRZ ;  /* 0x0000000000067805 */ /* 0x000fca000001ff00 */
[----:B0-----:R-:W-:Y:S01]  /*73c0*/  STG.E.128 desc[UR36][R2.64], R4 ;  /* 0x0000000402007986 */ /* 0x001fe2000c101d24 */
[----:B------:R-:W-:Y:S05]  /*73d0*/  EXIT ;  /* 0x000000000000794d */ /* 0x000fea0003800000 */
.L_x_33900:
[----:B------:R-:W-:-:S13]  /*73e0*/  ISETP.NE.AND P0, PT, R0, 0xf, PT ;  /* 0x0000000f0000780c */ /* 0x000fda0003f05270 */
[----:B------:R-:W-:Y:S05]  /*73f0*/  @!P0 BRA `(.L_x_33902) ;  /* 0x0000000000e88947 */ /* 0x000fea0003800000 */
[----:B------:R-:W-:-:S13]  /*7400*/  ISETP.NE.AND P0, PT, R0, 0x17, PT ;  /* 0x000000170000780c */ /* 0x000fda0003f05270 */
[----:B------:R-:W-:Y:S05]  /*7410*/  @!P0 BRA `(.L_x_33903) ;  /* 0x0000000000908947 */ /* 0x000fea0003800000 */
[----:B------:R-:W-:-:S13]  /*7420*/  ISETP.NE.AND P0, PT, R0, 0x18, PT ;  /* 0x000000180000780c */ /* 0x000fda0003f05270 */
[----:B------:R-:W-:Y:S05]  /*7430*/  @!P0 BRA `(.L_x_33904) ;  /* 0x0000000000448947 */ /* 0x000fea0003800000 */
.L_x_33881:
        /* <DEDUP_REMOVED lines=16> */
.L_x_33905:
[----:B------:R-:W-:Y:S05]  /*7540*/  EXIT ;  /* 0x000000000000794d */ /* 0x000fea0003800000 */
.L_x_33904:
        /* <DEDUP_REMOVED lines=13> */
.L_x_33907:
[----:B------:R-:W-:Y:S05]  /*7620*/  BSYNC.RECONVERGENT B0 ;  /* 0x0000000000007941 */ /* 0x000fea0003800200 */
.L_x_33906:
[----:B------:R-:W-:-:S05]  /*7630*/  LOP3.LUT R5, R0, 0x80, R5, 0xf8, !PT ;  /* 0x0000008000057812 */ /* 0x000fca00078ef805 */
[----:B------:R-:W-:Y:S01]  /*7640*/  STG.E.U8 desc[UR36][R2.64], R5 ;  /* 0x0000000502007986 */ /* 0x000fe2000c101124 */
[----:B------:R-:W-:Y:S05]  /*7650*/  EXIT ;  /* 0x000000000000794d */ /* 0x000fea0003800000 */
.L_x_33903:
        /* <DEDUP_REMOVED lines=12> */
.L_x_33909:
[----:B------:R-:W-:Y:S01]  /*7720*/  IMAD.MOV.U32 R0, RZ, RZ, 0x7f ;  /* 0x0000007fff007424 */ /* 0x000fe200078e00ff */
[----:B------:R-:W-:-:S04]  /*7730*/  ISETP.GT.U32.AND P0, PT, R4, 0x7f800000, PT ;  /* 0x7f8000000400780c */ /* 0x000fc80003f04070 */
[----:B------:R-:W-:-:S09]  /*7740*/  SEL R0, R0, 0x7c, P0 ;  /* 0x0000007c00007807 */ /* 0x000fd20000000000 */
.L_x_33910:
[----:B------:R-:W-:Y:S05]  /*7750*/  BSYNC.RECONVERGENT B0 ;  /* 0x0000000000007941 */ /* 0x000fea0003800200 */
.L_x_33908:
[----:B------:R-:W-:-:S04]  /*7760*/  SHF.R.U32.HI R5, RZ, 0x18, R5 ;  /* 0x00000018ff057819 */ /* 0x000fc80000011605 */
[----:B------:R-:W-:-:S05]  /*7770*/  LOP3.LUT R5, R0, 0x80, R5, 0xf8, !PT ;  /* 0x0000008000057812 */ /* 0x000fca00078ef805 */
[----:B------:R-:W-:Y:S01]  /*7780*/  STG.E.U8 desc[UR36][R2.64], R5 ;  /* 0x0000000502007986 */ /* 0x000fe2000c101124 */
[----:B------:R-:W-:Y:S05]  /*7790*/  EXIT ;  /* 0x000000000000794d */ /* 0x000fea0003800000 */
.L_x_33902:
[----:B------:R-:W0:Y:S02]  /*77a0*/  I2F.S16 R0, R17 ;  /* 0x0000001100007306 */ /* 0x000e240000101400 */
[----:B0-----:R-:W-:-:S05]  /*77b0*/  F2FP.BF16.F32.PACK_AB R0, RZ, R0 ;  /* 0x00000000ff00723e */ /* 0x001fca00000010ff */
[----:B------:R-:W-:Y:S01]  /*77c0*/  STG.E.U16 desc[UR36][R2.64], R0 ;  /* 0x0000000002007986 */ /* 0x000fe2000c101524 */
[----:B------:R-:W-:Y:S05]  /*77d0*/  EXIT ;  /* 0x000000000000794d */ /* 0x000fea0003800000 */
.L_x_33911:
        /* <DEDUP_REMOVED lines=10> */
.L_x_37322:


//--------------------- .text._ZN2at6native18elementwise_kernelILi128ELi4EZNS0_22gpu_kernel_impl_nocastIZZZNS0_23bitwise_not_kernel_cudaERNS_18TensorIteratorBaseEENKUlvE_clEvENKUlvE3_clEvEUlsE_EEvS4_RKT_EUliE_EEviT1_ --------------------------
	.section	.text._ZN2at6native18elementwise_kernelILi128ELi4EZNS0_22gpu_kernel_impl_nocastIZZZNS0_23bitwise_not_kernel_cudaERNS_18TensorIteratorBaseEENKUlvE_clEvENKUlvE3_clEvEUlsE_EEvS4_RKT_EUliE_EEviT1_,"ax",@progbits
	.align	128
        .global         _ZN2at6native18elementwise_kernelILi128ELi4EZNS0_22gpu_kernel_impl_nocastIZZZNS0_23bitwise_not_kernel_cudaERNS_18TensorIteratorBaseEENKUlvE_clEvENKUlvE3_clEvEUlsE_EEvS4_RKT_EUliE_EEviT1_
        .type           _ZN2at6native18elementwise_kernelILi128ELi4EZNS0_22gpu_kernel_impl_nocastIZZZNS0_23bitwise_not_kernel_cudaERNS_18TensorIteratorBaseEENKUlvE_clEvENKUlvE3_clEvEUlsE_EEvS4_RKT_EUliE_EEviT1_,@function
        .size           _ZN2at6native18elementwise_kernelILi128ELi4EZNS0_22gpu_kernel_impl_nocastIZZZNS0_23bitwise_not_kernel_cudaERNS_18TensorIteratorBaseEENKUlvE_clEvENKUlvE3_clEvEUlsE_EEvS4_RKT_EUliE_EEviT1_,(.L_x_37323 - _ZN2at6native18elementwise_kernelILi128ELi4EZNS0_22gpu_kernel_impl_nocastIZZZNS0_23bitwise_not_kernel_cudaERNS_18TensorIteratorBaseEENKUlvE_clEvENKUlvE3_clEvEUlsE_EEvS4_RKT_EUliE_EEviT1_)
        .other          _ZN2at6native18elementwise_kernelILi128ELi4EZNS0_22gpu_kernel_impl_nocastIZZZNS0_23bitwise_not_kernel_cudaERNS_18TensorIteratorBaseEENKUlvE_clEvENKUlvE3_clEvEUlsE_EEvS4_RKT_EUliE_EEviT1_,@"STO_CUDA_ENTRY STV_DEFAULT"
_ZN2at6native18elementwise_kernelILi128ELi4EZNS0_22gpu_kernel_impl_nocastIZZZNS0_23bitwise_not_kernel_cudaERNS_18TensorIteratorBaseEENKUlvE_clEvENKUlvE3_clEvEUlsE_EEvS4_RKT_EUliE_EEviT1_:
.text._ZN2at6native18elementwise_kernelILi128ELi4EZNS0_22gpu_kernel_impl_nocastIZZZNS0_23bitwise_not_kernel_cudaERNS_18TensorIteratorBaseEENKUlvE_clEvENKUlvE3_clEvEUlsE_EEvS4_RKT_EUliE_EEviT1_:
        /* <DEDUP_REMOVED lines=20> */
[----:B--2---:R-:W-:-:S05]  /*0140*/  LOP3.LUT R9, RZ, R4, RZ, 0x33, !PT ;  /* 0x00000004ff097212 */ /* 0x004fca00078e33ff */
[----:B0-----:R0:W-:Y:S01]  /*0150*/  STG.E.U16 desc[UR6][R6.64], R9 ;  /* 0x0000000906007986 */ /* 0x0011e2000c101506 */
[----:B------:R-:W-:Y:S05]  /*0160*/  @P0 BRA `(.L_x_33916) ;  /* 0x0000000000400947 */ /* 0x000fea0003800000 */
[----:B------:R-:W1:Y:S02]  /*0170*/  LDC.64 R4, c[0x0][0x588] ;  /* 0x00016200ff047b82 */ /* 0x000e640000000a00 */
[----:B-1----:R-:W2:Y:S06]  /*0180*/  LDG.E.U16 R4, desc[UR6][R4.64] ;  /* 0x0000000604047981 */ /* 0x002eac000c1e1500 */
[----:B0-----:R-:W0:Y:S01]  /*0190*/  LDC.64 R6, c[0x0][0x580] ;  /* 0x00016000ff067b82 */ /* 0x001e220000000a00 */
[----:B------:R-:W-:Y:S02]  /*01a0*/  IADD3 R3, PT, PT, R3, 0x80, RZ ;  /* 0x0000008003037810 */ /* 0x000fe40007ffe0ff */
[----:B--2---:R-:W-:-:S05]  /*01b0*/  LOP3.LUT R9, RZ, R4, RZ, 0x33, !PT ;  /* 0x00000004ff097212 */ /* 0x004fca00078e33ff */
[----:B0-----:R0:W-:Y:S02]  /*01c0*/  STG.E.U16 desc[UR6][R6.64], R9 ;  /* 0x0000000906007986 */ /* 0x0011e4000c101506 */
.L_x_33915:
[----:B------:R-:W-:-:S13]  /*01d0*/  ISETP.GE.AND P0, PT, R3, UR4, PT ;  /* 0x0000000403007c0c */ /* 0x000fda000bf06270 */
[----:B------:R-:W-:Y:S05]  /*01e0*/  @P0 BREAK.RELIABLE B1 ;  /* 0x0000000000010942 */ /* 0x000fea0003800100 */
[----:B------:R-:W-:Y:S05]  /*01f0*/  @P0 BRA `(.L_x_33916) ;  /* 0x00000000001c0947 */ /* 0x000fea0003800000 */
[----:B------:R-:W-:Y:S05]  /*0200*/  BSYNC.RELIABLE B1 ;  /* 0x0000000000017941 */ /* 0x000fea0003800100 */
.L_x_33914:
[----:B------:R-:W1:Y:S02]  /*0210*/  LDC.64 R4, c[0x0][0x588] ;  /* 0x00016200ff047b82 */ /* 0x000e640000000a00 */
[----:B-1----:R-:W2:Y:S06]  /*0220*/  LDG.E.U16 R4, desc[UR6][R4.64] ;  /* 0x0000000604047981 */ /* 0x002eac000c1e1500 */
[----:B0-----:R-:W0:Y:S01]  /*0230*/  LDC.64 R6, c[0x0][0x580] ;  /* 0x00016000ff067b82 */ /* 0x001e220000000a00 */
[----:B------:R-:W-:Y:S02]  /*0240*/  IADD3 R3, PT, PT, R3, 0x80, RZ ;  /* 0x0000008003037810 */ /* 0x000fe40007ffe0ff */
[----:B--2---:R-:W-:-:S05]  /*0250*/  LOP3.LUT R9, RZ, R4, RZ, 0x33, !PT ;  /* 0x00000004ff097212 */ /* 0x004fca00078e33ff */
[----:B0-----:R1:W-:Y:S02]  /*0260*/  STG.E.U16 desc[UR6][R6.64], R9 ;  /* 0x0000000906007986 */ /* 0x0013e4000c101506 */
.L_x_33916:
[----:B------:R-:W-:Y:S05]  /*0270*/  BSYNC.RECONVERGENT B0 ;  /* 0x0000000000007941 */ /* 0x000fea0003800200 */
.L_x_33913:
[----:B------:R-:W-:Y:S05]  /*0280*/  WARPSYNC.ALL ;  /* 0x0000000000007948 */ /* 0x000fea0003800000 */
[----:B------:R-:W-:-:S13]  /*0290*/  ISETP.GE.AND P0, PT, R3, UR4, PT ;  /* 0x0000000403007c0c */ /* 0x000fda000bf06270 */
[----:B------:R-:W-:Y:S05]  /*02a0*/  @P0 EXIT ;  /* 0x000000000000094d */ /* 0x000fea0003800000 */
[----:B------:R-:W2:Y:S02]  /*02b0*/  LDC.64 R2, c[0x0][0x588] ;  /* 0x00016200ff027b82 */ /* 0x000ea40000000a00 */
[----:B--2---:R-:W0:Y:S06]  /*02c0*/  LDG.E.U16 R2, desc[UR6][R2.64] ;  /* 0x0000000602027981 */ /* 0x004e2c000c1e1500 */
[----:B------:R-:W2:Y:S01]  /*02d0*/  LDC.64 R4, c[0x0][0x580] ;  /* 0x00016000ff047b82 */ /* 0x000ea20000000a00 */
[----:B01----:R-:W-:-:S05]  /*02e0*/  LOP3.LUT R7, RZ, R2, RZ, 0x33, !PT ;  /* 0x00000002ff077212 */ /* 0x003fca00078e33ff */
[----:B--2---:R-:W-:Y:S01]  /*02f0*/  STG.E.U16 desc[UR6][R4.64], R7 ;  /* 0x0000000704007986 */ /* 0x004fe2000c101506 */
[----:B------:R-:W-:Y:S05]  /*0300*/  EXIT ;  /* 0x000000000000794d */ /* 0x000fea0003800000 */
.L_x_33912:
        /* <DEDUP_REMOVED lines=306> */
.L_x_33920:
        /* <DEDUP_REMOVED lines=9> */
[----:B--2---:R-:W-:-:S05]  /*16c0*/  LOP3.LUT R9, RZ, R6, RZ, 0x33, !PT ;  /* 0x00000006ff097212 */ /* 0x004fca00078e33ff */
        /* <DEDUP_REMOVED lines=300> */
.L_x_33922:
[----:B------:R-:W0:Y:S02]  /*2990*/  LDCU.128 UR8, c[0x0][0x580] ;  /* 0x0000b000ff0877ac */ /* 0x000e240008000c00 */
[----:B0-----:R-:W-:-:S04]  /*29a0*/  IADD3 R6, P0, PT, R4, UR10, RZ ;  /* 0x0000000a04067c10 */ /* 0x001fc8000ff1e0ff */
[----:B------:R-:W-:-:S05]  /*29b0*/  IADD3.X R7, PT, PT, RZ, UR11, RZ, P0, !PT ;  /* 0x0000000bff077c10 */ /* 0x000fca00087fe4ff */
[----:B------:R-:W2:Y:S01]  /*29c0*/  LDG.E.U16 R6, desc[UR6][R6.64] ;  /* 0x0000000606067981 */ /* 0x000ea2000c1e1500 */
[----:B------:R-:W-:Y:S02]  /*29d0*/  IADD3 R4, P0, PT, R5, UR8, RZ ;  /* 0x0000000805047c10 */ /* 0x000fe4000ff1e0ff */
[----:B------:R-:W-:Y:S02]  /*29e0*/  IADD3 R3, PT, PT, R3, 0x80, RZ ;  /* 0x0000008003037810 */ /* 0x000fe40007ffe0ff */
[----:B------:R-:W-:Y:S02]  /*29f0*/  IADD3.X R5, PT, PT, RZ, UR9, RZ, P0, !PT ;  /* 0x00000009ff057c10 */ /* 0x000fe400087fe4ff */
[----:B--2---:R-:W-:-:S05]  /*2a00*/  LOP3.LUT R9, RZ, R6, RZ, 0x33, !PT ;  /* 0x00000006ff097212 */ /* 0x004fca00078e33ff */
[----:B------:R0:W-:Y:S02]  /*2a10*/  STG.E.U16 desc[UR6][R4.64], R9 ;  /* 0x0000000904007986 */ /* 0x0001e4000c101506 */
.L_x_33919:
[----:B------:R-:W-:-:S13]  /*2a20*/  ISETP.GE.AND P0, PT, R3, UR4, PT ;  /* 0x0000000403007c0c */ /* 0x000fda000bf06270 */
[----:B------:R-:W-:Y:S05]  /*2a30*/  @P0 BREAK.RELIABLE B1 ;  /* 0x0000000000010942 */ /* 0x000fea0003800100 */
[----:B------:R-:W-:Y:S05]  /*2a40*/  @P0 BRA `(.L_x_33921) ;  /* 0x0000001000d00947 */ /* 0x000fea0003800000 */
[----:B------:R-:W-:Y:S05]  /*2a50*/  BSYNC.RELIABLE B1 ;  /* 0x0000000000017941 */ /* 0x000fea0003800100 */
.L_x_33918:
        /* <DEDUP_REMOVED lines=298> */
.L_x_33923:
        /* <DEDUP_REMOVED lines=9> */
.L_x_33921:
[----:B------:R-:W-:Y:S05]  /*3d90*/  BSYNC.RECONVERGENT B0 ;  /* 0x0000000000007941 */ /* 0x000fea0003800200 */
.L_x_33917:
        /* <DEDUP_REMOVED lines=301> */
.L_x_33924:
[----:B------:R-:W0:Y:S02]  /*5070*/  LDCU.128 UR8, c[0x0][0x580] ;  /* 0x0000b000ff0877ac */ /* 0x000e240008000c00 */
[----:B0-----:R-:W-:-:S04]  /*5080*/  IADD3 R4, P0, PT, R2, UR10, RZ ;  /* 0x0000000a02047c10 */ /* 0x001fc8000ff1e0ff */
[----:B------:R-:W-:-:S05]  /*5090*/  IADD3.X R5, PT, PT, RZ, UR11, RZ, P0, !PT ;  /* 0x0000000bff057c10 */ /* 0x000fca00087fe4ff */
[----:B------:R-:W2:Y:S01]  /*50a0*/  LDG.E.U16 R4, desc[UR6][R4.64] ;  /* 0x0000000604047981 */ /* 0x000ea2000c1e1500 */
[----:B------:R-:W-:-:S04]  /*50b0*/  IADD3 R2, P0, PT, R3, UR8, RZ ;  /* 0x0000000803027c10 */ /* 0x000fc8000ff1e0ff */
[----:B------:R-:W-:Y:S02]  /*50c0*/  IADD3.X R3, PT, PT, RZ, UR9, RZ, P0, !PT ;  /* 0x00000009ff037c10 */ /* 0x000fe400087fe4ff */
[----:B--2---:R-:W-:-:S05]  /*50d0*/  LOP3.LUT R7, RZ, R4, RZ, 0x33, !PT ;  /* 0x00000004ff077212 */ /* 0x004fca00078e33ff */
[----:B------:R-:W-:Y:S01]  /*50e0*/  STG.E.U16 desc[UR6][R2.64], R7 ;  /* 0x0000000702007986 */ /* 0x000fe2000c101506 */
[----:B------:R-:W-:Y:S05]  /*50f0*/  EXIT ;  /* 0x000000000000794d */ /* 0x000fea0003800000 */
.L_x_33925:
        /* <DEDUP_REMOVED lines=16> */
.L_x_37323:


//--------------------- .text._ZN2at6native27unrolled_elementwise_kernelIZZZNS0_23bitwise_not_kernel_cudaERNS_18TensorIteratorBaseEENKUlvE_clEvENKUlvE3_clEvEUlsE_St5arrayIPcLm2EELi4E23TrivialOffsetCalculatorILi1EjESB_NS0_6memory15LoadWithoutCastENSC_16StoreWithoutCastEEEviT_T0_T2_T3_T4_T5_ --------------------------
	.section	.text._ZN2at6native27unrolled_elementwise_kernelIZZZNS0_23bitwise_not_kernel_cudaERNS_18TensorIteratorBaseEENKUlvE_clEvENKUlvE3_clEvEUlsE_St5arrayIPcLm2EELi4E23TrivialOffsetCalculatorILi1EjESB_NS0_6memory15LoadWithoutCastENSC_16StoreWithoutCastEEEviT_T0_T2_T3_T4_T5_,"ax",@progbits
	.align	128
        .global         _ZN2at6native27unrolled_elementwise_kernelIZZZNS0_23bitwise_not_kernel_cudaERNS_18TensorIteratorBaseEENKUlvE_clEvENKUlvE3_clEvEUlsE_St5arrayIPcLm2EELi4E23TrivialOffsetCalculatorILi1EjESB_NS0_6memory15LoadWithoutCastENSC_16StoreWithoutCastEEEviT_T0_T2_T3_T4_T5_
        .type           _ZN2at6native27unrolled_elementwise_kernelIZZZNS0_23bitwise_not_kernel_cudaERNS_18TensorIteratorBaseEENKUlvE_clEvENKUlvE3_clEvEUlsE_St5arrayIPcLm2EELi4E23TrivialOffsetCalculatorILi1EjESB_NS0_6memory15LoadWithoutCastENSC_16StoreWithoutCastEEEviT_T0_T2_T3_T4_T5_,@function
        .size           _ZN2at6native27unrolled_elementwise_kernelIZZZNS0_23bitwise_not_kernel_cudaERNS_18TensorIteratorBaseEENKUlvE_clEvENKUlvE3_clEvEUlsE_St5arrayIPcLm2EELi4E23TrivialOffsetCalculatorILi1EjESB_NS0_6memory15LoadWithoutCastENSC_16StoreWithoutCastEEEviT_T0_T2_T3_T4_T5_,(.L_x_37324 - _ZN2at6native27unrolled_elementwise_kernelIZZZNS0_23bitwise_not_kernel_cudaERNS_18TensorIteratorBaseEENKUlvE_clEvENKUlvE3_clEvEUlsE_St5arrayIPcLm2EELi4E23TrivialOffsetCalculatorILi1EjESB_NS0_6memory15LoadWithoutCastENSC_16StoreWithoutCastEEEviT_T0_T2_T3_T4_T5_)
        .other          _ZN2at6native27unrolled_elementwise_kernelIZZZNS0_23bitwise_not_kernel_cudaERNS_18TensorIteratorBaseEENKUlvE_clEvENKUlvE3_clEvEUlsE_St5arrayIPcLm2EELi4E23TrivialOffsetCalculatorILi1EjESB_NS0_6memory15LoadWithoutCastENSC_16StoreWithoutCastEEEviT_T0_T2_T3_T4_T5_,@"STO_CUDA_ENTRY STV_DEFAULT"
_ZN2at6native27unrolled_elementwise_kernelIZZZNS0_23bitwise_not_kernel_cudaERNS_18TensorIteratorBaseEENKUlvE_clEvENKUlvE3_clEvEUlsE_St5arrayIPcLm2EELi4E23TrivialOffsetCalculatorILi1EjESB_NS0_6memory15LoadWithoutCastENSC_16StoreWithoutCastEEEviT_T0_T2_T3_T4_T5_:
.text._ZN2at6native27unrolled_elementwise_kernelIZZZNS0_23bitwise_not_kernel_cudaERNS_18TensorIteratorBaseEENKUlvE_clEvENKUlvE3_clEvEUlsE_St5arrayIPcLm2EELi4E23TrivialOffsetCalculatorILi1EjESB_NS0_6memory15LoadWithoutCastENSC_16StoreWithoutCastEEEviT_T0_T2_T3_T4_T5_:
        /* <DEDUP_REMOVED lines=9> */
[----:B------:R-:W0:Y:S04]  /*0090*/  @!P0 LDC.64 R6, c[0x0][0x390] ;  /* 0x0000e400ff068b82 */ /* 0x000e280000000a00 */
[----:B------:R-:W-:-:S13]  /*00a0*/  ISETP.GE.AND P1, PT, R5, R2, PT ;  /* 0x000000020500720c */ /* 0x000fda0003f26270 */
[----:B------:R-:W-:Y:S01]  /*00b0*/  @!P1 LEA R15, R0, R5, 0x9 ;  /* 0x00000005000f9211 */ /* 0x000fe200078e48ff */
[----:B------:R-:W-:Y:S01]  /*00c0*/  @!P1 VIADD R5, R5, 0x80 ;  /* 0x0000008005059836 */ /* 0x000fe20000000000 */
[----:B------:R-:W2:Y:S04]  /*00d0*/  @!P1 LDC.64 R10, c[0x0][0x390] ;  /* 0x0000e400ff0a9b82 */ /* 0x000ea80000000a00 */
[----:B------:R-:W-:-:S13]  /*00e0*/  ISETP.GE.AND P4, PT, R5, R2, PT ;  /* 0x000000020500720c */ /* 0x000fda0003f86270 */
[----:B------:R-:W-:Y:S01]  /*00f0*/  @!P4 IMAD R19, R0, 0x200, R5 ;  /* 0x000002000013c824 */ /* 0x000fe200078e0205 */
[----:B------:R-:W-:Y:S01]  /*0100*/  @!P4 IADD3 R5, PT, PT, R5, 0x80, RZ ;  /* 0x000000800505c810 */ /* 0x000fe20007ffe0ff */
[----:B------:R-:W3:Y:S03]  /*0110*/  @!P4 LDC.64 R12, c[0x0][0x390] ;  /* 0x0000e400ff0ccb82 */ /* 0x000ee60000000a00 */
[----:B------:R-:W-:Y:S01]  /*0120*/  ISETP.GE.AND P2, PT, R5, R2, PT ;  /* 0x000000020500720c */ /* 0x000fe20003f46270 */
[----:B--2---:R-:W-:-:S06]  /*0130*/  @!P1 IMAD.WIDE.U32 R10, R15, 0x2, R10 ;  /* 0x000000020f0a9825 */ /* 0x004fcc00078e000a */
[----:B-1----:R-:W2:Y:S06]  /*0140*/  @!P1 LDG.E.U16 R10, desc[UR4][R10.64] ;  /* 0x000000040a0a9981 */ /* 0x002eac000c1e1500 */
[----:B------:R-:W1:Y:S01]  /*0150*/  @!P2 LDC.64 R8, c[0x0][0x390] ;  /* 0x0000e400ff08ab82 */ /* 0x000e620000000a00 */
[C---:B------:R-:W-:Y:S02]  /*0160*/  @!P2 IMAD R17, R0.reuse, 0x200, R5 ;  /* 0x000002000011a824 */ /* 0x040fe400078e0205 */
[----:B------:R-:W-:Y:S02]  /*0170*/  @!P0 IMAD R5, R0, 0x200, R3 ;  /* 0x0000020000058824 */ /* 0x000fe400078e0203 */
[----:B---3--:R-:W-:-:S06]  /*0180*/  @!P4 IMAD.WIDE.U32 R14, R19, 0x2, R12 ;  /* 0x00000002130ec825 */ /* 0x008fcc00078e000c */
[----:B------:R-:W3:Y:S01]  /*0190*/  @!P4 LDG.E.U16 R14, desc[UR4][R14.64] ;  /* 0x000000040e0ec981 */ /* 0x000ee2000c1e1500 */
[----:B-1----:R-:W-:-:S04]  /*01a0*/  @!P2 IMAD.WIDE.U32 R12, R17, 0x2, R8 ;  /* 0x00000002110ca825 */ /* 0x002fc800078e0008 */
[----:B0-----:R-:W-:Y:S02]  /*01b0*/  @!P0 IMAD.WIDE.U32 R8, R5, 0x2, R6 ;  /* 0x0000000205088825 */ /* 0x001fe400078e0006 */
[----:B------:R-:W4:Y:S04]  /*01c0*/  @!P2 LDG.E.U16 R12, desc[UR4][R12.64] ;  /* 0x000000040c0ca981 */ /* 0x000f28000c1e1500 */
[----:B------:R-:W5:Y:S01]  /*01d0*/  @!P0 LDG.E.U16 R8, desc[UR4][R8.64] ;  /* 0x0000000408088981 */ /* 0x000f62000c1e1500 */
[----:B------:R-:W-:Y:S01]  /*01e0*/  ISETP.GE.AND P3, PT, R3, R2, PT ;  /* 0x000000020300720c */ /* 0x000fe20003f66270 */
[----:B------:R-:W-:Y:S01]  /*01f0*/  IMAD.MOV.U32 R6, RZ, RZ, 0xffff ;  /* 0x0000ffffff067424 */ /* 0x000fe200078e00ff */
[----:B------:R-:W-:Y:S01]  /*0200*/  MOV R7, 0xffff ;  /* 0x0000ffff00077802 */ /* 0x000fe20000000f00 */
[----:B------:R-:W-:Y:S01]  /*0210*/  IMAD.MOV.U32 R5, RZ, RZ, 0xffff ;  /* 0x0000ffffff057424 */ /* 0x000fe200078e00ff */
[----:B------:R-:W-:Y:S04]  /*0220*/  BSSY.RECONVERGENT B0, `(.L_x_33926) ;  /* 0x000001e000007945 */ /* 0x000fe80003800200 */
[----:B------:R-:W-:Y:S01]  /*0230*/  BSSY.RELIABLE B1, `(.L_x_33927) ;  /* 0x0000016000017945 */ /* 0x000fe20003800100 */
[----:B--2---:R-:W-:-:S04]  /*0240*/  @!P1 LOP3.LUT R10, RZ, R10, RZ, 0x33, !PT ;  /* 0x0000000aff0a9212 */ /* 0x004fc800078e33ff */
[----:B------:R-:W-:Y:S02]  /*0250*/  @!P1 PRMT R7, R10, 0x7610, R7 ;  /* 0x000076100a079816 */ /* 0x000fe40000000007 */
[----:B---3--:R-:W-:-:S04]  /*0260*/  @!P4 LOP3.LUT R14, RZ, R14, RZ, 0x33, !PT ;  /* 0x0000000eff0ec212 */ /* 0x008fc800078e33ff */
[----:B------:R-:W-:Y:S02]  /*0270*/  @!P4 PRMT R6, R14, 0x7610, R6 ;  /* 0x000076100e06c816 */ /* 0x000fe40000000006 */
[----:B----4-:R-:W-:Y:S02]  /*0280*/  @!P2 LOP3.LUT R12, RZ, R12, RZ, 0x33, !PT ;  /* 0x0000000cff0ca212 */ /* 0x010fe400078e33ff */
[----:B-----5:R-:W-:Y:S02]  /*0290*/  @!P0 LOP3.LUT R4, RZ, R8, RZ, 0x33, !PT ;  /* 0x00000008ff048212 */ /* 0x020fe400078e33ff */
[----:B------:R-:W-:Y:S01]  /*02a0*/  @!P2 PRMT R5, R12, 0x7610, R5 ;  /* 0x000076100c05a816 */ /* 0x000fe20000000005 */
[----:B------:R-:W-:Y:S06]  /*02b0*/  @P3 BRA `(.L_x_33928) ;  /* 0x0000000000343947 */ /* 0x000fec0003800000 */
[----:B------:R-:W0:Y:S01]  /*02c0*/  LDC.64 R8, c[0x0][0x388] ;  /* 0x0000e200ff087b82 */ /* 0x000e220000000a00 */
[----:B------:R-:W-:Y:S01]  /*02d0*/  LEA R11, R0, R3, 0x9 ;  /* 0x00000003000b7211 */ /* 0x000fe200078e48ff */
[----:B------:R-:W-:-:S05]  /*02e0*/  VIADD R3, R3, 0x80 ;  /* 0x0000008003037836 */ /* 0x000fca0000000000 */
[----:B------:R-:W-:-:S13]  /*02f0*/  ISETP.GE.AND P0, PT, R3, R2, PT ;  /* 0x000000020300720c */ /* 0x000fda0003f06270 */
[----:B------:R-:W-:Y:S05]  /*0300*/  @P0 BREAK.RELIABLE B1 ;  /* 0x0000000000010942 */ /* 0x000fea0003800100 */
[----:B0-----:R-:W-:-:S05]  /*0310*/  IMAD.WIDE.U32 R8, R11, 0x2, R8 ;  /* 0x000000020b087825 */ /* 0x001fca00078e0008 */
[----:B------:R0:W-:Y:S01]  /*0320*/  STG.E.U16 desc[UR4][R8.64], R4 ;  /* 0x0000000408007986 */ /* 0x0001e2000c101504 */
[----:B------:R-:W-:Y:S05]  /*0330*/  @P0 BRA `(.L_x_33929) ;  /* 0x0000000000300947 */ /* 0x000fea0003800000 */
[----:B0-----:R-:W0:Y:S01]  /*0340*/  LDC.64 R8, c[0x0][0x388] ;  /* 0x0000e200ff087b82 */ /* 0x001e220000000a00 */
[----:B------:R-:W-:Y:S01]  /*0350*/  LEA R11, R0, R3, 0x9 ;  /* 0x00000003000b7211 */ /* 0x000fe200078e48ff */
[----:B------:R-:W-:-:S04]  /*0360*/  VIADD R3, R3, 0x80 ;  /* 0x0000008003037836 */ /* 0x000fc80000000000 */
[----:B0-----:R-:W-:-:S05]  /*0370*/  IMAD.WIDE.U32 R8, R11, 0x2, R8 ;  /* 0x000000020b087825 */ /* 0x001fca00078e0008 */
[----:B------:R0:W-:Y:S02]  /*0380*/  STG.E.U16 desc[UR4][R8.64], R7 ;  /* 0x0000000708007986 */ /* 0x0001e4000c101504 */
.L_x_33928:
[----:B------:R-:W-:Y:S05]  /*0390*/  BSYNC.RELIABLE B1 ;  /* 0x0000000000017941 */ /* 0x000fea0003800100 */
.L_x_33927:
[----:B------:R-:W-:-:S13]  /*03a0*/  ISETP.GE.AND P0, PT, R3, R2, PT ;  /* 0x000000020300720c */ /* 0x000fda0003f06270 */
[----:B0-----:R-:W0:Y:S01]  /*03b0*/  @!P0 LDC.64 R8, c[0x0][0x388] ;  /* 0x0000e200ff088b82 */ /* 0x001e220000000a00 */
[----:B------:R-:W-:Y:S01]  /*03c0*/  @!P0 LEA R7, R0, R3, 0x9 ;  /* 0x0000000300078211 */ /* 0x000fe200078e48ff */
[----:B------:R-:W-:-:S04]  /*03d0*/  @!P0 VIADD R3, R3, 0x80 ;  /* 0x0000008003038836 */ /* 0x000fc80000000000 */
[----:B0-----:R-:W-:-:S05]  /*03e0*/  @!P0 IMAD.WIDE.U32 R8, R7, 0x2, R8 ;  /* 0x0000000207088825 */ /* 0x001fca00078e0008 */
[----:B------:R1:W-:Y:S02]  /*03f0*/  @!P0 STG.E.U16 desc[UR4][R8.64], R6 ;  /* 0x0000000608008986 */ /* 0x0003e4000c101504 */
.L_x_33929:
[----:B------:R-:W-:Y:S05]  /*0400*/  BSYNC.RECONVERGENT B0 ;  /* 0x0000000000007941 */ /* 0x000fea0003800200 */
.L_x_33926:
        /* <DEDUP_REMOVED lines=8> */
.L_x_33930:
        /* <DEDUP_REMOVED lines=15> */
.L_x_37324:


//--------------------- .text._ZN2at6native29vectorized_elementwise_kernelILi2EZZZNS0_23bitwise_not_kernel_cudaERNS_18TensorIteratorBaseEENKUlvE_clEvENKUlvE3_clEvEUlsE_St5arrayIPcLm2EEEEviT0_T1_ --------------------------
	.section	.text._ZN2at6native29vectorized_elementwise_kernelILi2EZZZNS0_23bitwise_not_kernel_cudaERNS_18TensorIteratorBaseEENKUlvE_clEvENKUlvE3_clEvEUlsE_St5arrayIPcLm2EEEEviT0_T1_,"ax",@progbits
	.align	128
        .global         _ZN2at6native29vectorized_elementwise_kernelILi2EZZZNS0_23bitwise_not_kernel_cudaERNS_18TensorIteratorBaseEENKUlvE_clEvENKUlvE3_clEvEUlsE_St5arrayIPcLm2EEEEviT0_T1_
        .type           _ZN2at6native29vectorized_elementwise_kernelILi2EZZZNS0_23bitwise_not_kernel_cudaERNS_18TensorIteratorBaseEENKUlvE_clEvENKUlvE3_clEvEUlsE_St5arrayIPcLm2EEEEviT0_T1_,@function
        .size           _ZN2at6native29vectorized_elementwise_kernelILi2EZZZNS0_23bitwise_not_kernel_cudaERNS_18TensorIteratorBaseEENKUlvE_clEvENKUlvE3_clEvEUlsE_St5arrayIPcLm2EEEEviT0_T1_,(.L_x_37325 - _ZN2at6native29vectorized_elementwise_kernelILi2EZZZNS0_23bitwise_not_kernel_cudaERNS_18TensorIteratorBaseEENKUlvE_clEvENKUlvE3_clEvEUlsE_St5arrayIPcLm2EEEEviT0_T1_)
        .other          _ZN2at6native29vectorized_elementwise_kernelILi2EZZZNS0_23bitwise_not_kernel_cudaERNS_18TensorIteratorBaseEENKUlvE_clEvENKUlvE3_clEvEUlsE_St5arrayIPcLm2EEEEviT0_T1_,@"STO_CUDA_ENTRY STV_DEFAULT"
_ZN2at6native29vectorized_elementwise_kernelILi2EZZZNS0_23bitwise_not_kernel_cudaERNS_18TensorIteratorBaseEENKUlvE_clEvENKUlvE3_clEvEUlsE_St5arrayIPcLm2EEEEviT0_T1_:
.text._ZN2at6native29vectorized_elementwise_kernelILi2EZZZNS0_23bitwise_not_kernel_cudaERNS_18TensorIteratorBaseEENKUlvE_clEvENKUlvE3_clEvEUlsE_St5arrayIPcLm2EEEEviT0_T1_:
        /* <DEDUP_REMOVED lines=12> */
[----:B------:R-:W-:-:S04]  /*00c0*/  @!P6 IMAD.IADD R5, R0, 0x1, R17 ;  /* 0x000000010005e824 */ /* 0x000fc800078e0211 */
[----:B0-----:R-:W-:-:S06]  /*00d0*/  @!P6 IMAD.WIDE.U32 R2, R5, 0x2, R2 ;  /* 0x000000020502e825 */ /* 0x001fcc00078e0002 */
[----:B------:R-:W2:Y:S01]  /*00e0*/  @!P6 LDG.E.U16 R2, desc[UR4][R2.64] ;  /* 0x000000040202e981 */ /* 0x000ea2000c1e1500 */
        /* <DEDUP_REMOVED lines=8> */
[----:B------:R-:W-:Y:S02]  /*0170*/  @!P1 VIADD R25, R25, 0x80 ;  /* 0x0000008019199836 */ /* 0x000fe40000000000 */
[----:B0-----:R-:W-:-:S03]  /*0180*/  @!P0 IMAD.WIDE.U32 R12, R29, 0x2, R12 ;  /* 0x000000021d0c8825 */ /* 0x001fc600078e000c */
[----:B------:R-:W-:-:S03]  /*0190*/  ISETP.GE.U32.AND P2, PT, R25, R16, PT ;  /* 0x000000101900720c */ /* 0x000fc60003f46070 */
[----:B------:R-:W3:Y:S10]  /*01a0*/  @!P0 LDG.E.U16 R12, desc[UR4][R12.64] ;  /* 0x000000040c0c8981 */ /* 0x000ef4000c1e1500 */
[----:B------:R-:W-:Y:S01]  /*01b0*/  @!P2 IMAD.IADD R27, R0, 0x1, R25 ;  /* 0x00000001001ba824 */ /* 0x000fe200078e0219 */
[----:B------:R-:W-:Y:S01]  /*01c0*/  @!P2 IADD3 R25, PT, PT, R25, 0x80, RZ ;  /* 0x000000801919a810 */ /* 0x000fe20007ffe0ff */
[----:B------:R-:W0:Y:S03]  /*01d0*/  @!P2 LDC.64 R10, c[0x0][0x390] ;  /* 0x0000e400ff0aab82 */ /* 0x000e260000000a00 */
[----:B------:R-:W-:Y:S01]  /*01e0*/  ISETP.GE.U32.AND P3, PT, R25, R16, PT ;  /* 0x000000101900720c */ /* 0x000fe20003f66070 */
[----:B-1----:R-:W-:-:S06]  /*01f0*/  @!P1 IMAD.WIDE.U32 R14, R20, 0x2, R14 ;  /* 0x00000002140e9825 */ /* 0x002fcc00078e000e */
[----:B------:R-:W4:Y:S06]  /*0200*/  @!P1 LDG.E.U16 R14, desc[UR4][R14.64] ;  /* 0x000000040e0e9981 */ /* 0x000f2c000c1e1500 */
[----:B------:R-:W-:Y:S02]  /*0210*/  @!P3 IMAD.IADD R23, R0, 0x1, R25 ;  /* 0x000000010017b824 */ /* 0x000fe400078e0219 */
[----:B------:R-:W-:-:S05]  /*0220*/  @!P3 VIADD R25, R25, 0x80 ;  /* 0x000000801919b836 */ /* 0x000fca0000000000 */
[----:B------:R-:W-:Y:S01]  /*0230*/  ISETP.GE.U32.AND P4, PT, R25, R16, PT ;  /* 0x000000101900720c */ /* 0x000fe20003f86070 */
[----:B0-----:R-:W-:-:S06]  /*0240*/  @!P2 IMAD.WIDE.U32 R10, R27, 0x2, R10 ;  /* 0x000000021b0aa825 */ /* 0x001fcc00078e000a */
[----:B------:R0:W5:Y:S06]  /*0250*/  @!P2 LDG.E.U16 R10, desc[UR4][R10.64] ;  /* 0x000000040a0aa981 */ /* 0x00016c000c1e1500 */
[----:B------:R-:W-:Y:S01]  /*0260*/  @!P4 IMAD.IADD R21, R0, 0x1, R25 ;  /* 0x000000010015c824 */ /* 0x000fe200078e0219 */
[----:B------:R-:W1:Y:S01]  /*0270*/  @!P4 LDC.64 R4, c[0x0][0x390] ;  /* 0x0000e400ff04cb82 */ /* 0x000e620000000a00 */
[----:B------:R-:W-:-:S05]  /*0280*/  @!P4 VIADD R25, R25, 0x80 ;  /* 0x000000801919c836 */ /* 0x000fca0000000000 */
[----:B------:R-:W-:-:S13]  /*0290*/  ISETP.GE.U32.AND P5, PT, R25, R16, PT ;  /* 0x000000101900720c */ /* 0x000fda0003fa6070 */
[----:B------:R-:W-:Y:S01]  /*02a0*/  @!P5 IMAD.IADD R19, R0, 0x1, R25 ;  /* 0x000000010013d824 */ /* 0x000fe200078e0219 */
[----:B------:R-:W0:Y:S01]  /*02b0*/  @!P5 LDC.64 R6, c[0x0][0x390] ;  /* 0x0000e400ff06db82 */ /* 0x000e220000000a00 */
[----:B------:R-:W-:Y:S02]  /*02c0*/  @!P5 VIADD R25, R25, 0x80 ;  /* 0x000000801919d836 */ /* 0x000fe40000000000 */
[----:B-1----:R-:W-:-:S04]  /*02d0*/  @!P4 IMAD.WIDE.U32 R4, R21, 0x2, R4 ;  /* 0x000000021504c825 */ /* 0x002fc800078e0004 */
[----:B0-----:R-:W-:Y:S02]  /*02e0*/  @!P5 IMAD.WIDE.U32 R20, R19, 0x2, R6 ;  /* 0x000000021314d825 */ /* 0x001fe400078e0006 */
[----:B------:R-:W5:Y:S04]  /*02f0*/  @!P4 LDG.E.U16 R19, desc[UR4][R4.64] ;  /* 0x000000040413c981 */ /* 0x000f68000c1e1500 */
[----:B------:R-:W5:Y:S01]  /*0300*/  @!P5 LDG.E.U16 R20, desc[UR4][R20.64] ;  /* 0x000000041414d981 */ /* 0x000f62000c1e1500 */
[----:B--2---:R-:W-:Y:S02]  /*0310*/  @!P6 LOP3.LUT R18, RZ, R2, RZ, 0x33, !PT ;  /* 0x00000002ff12e212 */ /* 0x004fe400078e33ff */
[----:B------:R-:W-:Y:S01]  /*0320*/  ISETP.GE.U32.AND P6, PT, R25, R16, PT ;  /* 0x000000101900720c */ /* 0x000fe20003fc6070 */
[----:B------:R-:W0:-:S12]  /*0330*/  @!P3 LDC.64 R2, c[0x0][0x390] ;  /* 0x0000e400ff02bb82 */ /* 0x000e180000000a00 */
[----:B------:R-:W1:Y:S01]  /*0340*/  @!P6 LDC.64 R8, c[0x0][0x390] ;  /* 0x0000e400ff08eb82 */ /* 0x000e620000000a00 */
[----:B------:R-:W-:Y:S02]  /*0350*/  @!P6 IMAD.IADD R25, R0, 0x1, R25 ;  /* 0x000000010019e824 */ /* 0x000fe400078e0219 */
[----:B0-----:R-:W-:-:S04]  /*0360*/  @!P3 IMAD.WIDE.U32 R2, R23, 0x2, R2 ;  /* 0x000000021702b825 */ /* 0x001fc800078e0002 */
[----:B-1----:R-:W-:Y:S02]  /*0370*/  @!P6 IMAD.WIDE.U32 R22, R25, 0x2, R8 ;  /* 0x000000021916e825 */ /* 0x002fe400078e0008 */
[----:B------:R0:W2:Y:S04]  /*0380*/  @!P3 LDG.E.U16 R9, desc[UR4][R2.64] ;  /* 0x000000040209b981 */ /* 0x0000a8000c1e1500 */
[----:B------:R-:W2:Y:S01]  /*0390*/  @!P6 LDG.E.U16 R13, desc[UR4][R22.64] ;  /* 0x00000004160de981 */ /* 0x000ea2000c1e1500 */
[----:B------:R-:W-:Y:S02]  /*03a0*/  MOV R8, 0xffff ;  /* 0x0000ffff00087802 */ /* 0x000fe40000000f00 */
[----:B---3--:R-:W-:-:S04]  /*03b0*/  @!P0 LOP3.LUT R12, RZ, R12, RZ, 0x33, !PT ;  /* 0x0000000cff0c8212 */ /* 0x008fc800078e33ff */
[----:B------:R-:W-:Y:S02]  /*03c0*/  @!P0 PRMT R8, R12, 0x7610, R8 ;  /* 0x000076100c088816 */ /* 0x000fe40000000008 */
[----:B------:R-:W-:Y:S01]  /*03d0*/  ISETP.GE.U32.AND P0, PT, R17, R16, PT ;  /* 0x000000101100720c */ /* 0x000fe20003f06070 */
[----:B------:R-:W-:Y:S02]  /*03e0*/  IMAD.MOV.U32 R7, RZ, RZ, 0xffff ;  /* 0x0000ffffff077424 */ /* 0x000fe400078e00ff */
[----:B------:R-:W-:Y:S02]  /*03f0*/  IMAD.MOV.U32 R11, RZ, RZ, 0xffff ;  /* 0x0000ffffff0b7424 */ /* 0x000fe400078e00ff */
[----:B------:R-:W-:Y:S02]  /*0400*/  IMAD.MOV.U32 R15, RZ, RZ, 0xffff ;  /* 0x0000ffffff0f7424 */ /* 0x000fe400078e00ff */
[----:B------:R-:W-:Y:S01]  /*0410*/  IMAD.MOV.U32 R24, RZ, RZ, 0xffff ;  /* 0x0000ffffff187424 */ /* 0x000fe200078e00ff */
[----:B0-----:R-:W-:Y:S01]  /*0420*/  PRMT R2, R7, 0x7610, R2 ;  /* 0x0000761007027816 */ /* 0x001fe20000000002 */
[----:B------:R-:W-:Y:S01]  /*0430*/  IMAD.MOV.U32 R6, RZ, RZ, 0xffff ;  /* 0x0000ffffff067424 */ /* 0x000fe200078e00ff */
[----:B------:R-:W-:Y:S01]  /*0440*/  PRMT R3, R11, 0x7610, R3 ;  /* 0x000076100b037816 */ /* 0x000fe20000000003 */
[----:B------:R-:W-:Y:S01]  /*0450*/  BSSY.RECONVERGENT B0, `(.L_x_33932) ;  /* 0x0000041000007945 */ /* 0x000fe20003800200 */
[----:B------:R-:W-:-:S03]  /*0460*/  PRMT R4, R15, 0x7610, R4 ;  /* 0x000076100f047816 */ /* 0x000fc60000000004 */
[----:B------:R-:W-:Y:S01]  /*0470*/  BSSY.RELIABLE B1, `(.L_x_33933) ;  /* 0x0000038000017945 */ /* 0x000fe20003800100 */
[----:B------:R-:W-:Y:S02]  /*0480*/  PRMT R5, R24, 0x7610, R5 ;  /* 0x0000761018057816 */ /* 0x000fe40000000005 */
[----:B----4-:R-:W-:-:S04]  /*0490*/  @!P1 LOP3.LUT R14, RZ, R14, RZ, 0x33, !PT ;  /* 0x0000000eff0e9212 */ /* 0x010fc800078e33ff */
[----:B------:R-:W-:Y:S02]  /*04a0*/  @!P1 PRMT R6, R14, 0x7610, R6 ;  /* 0x000076100e069816 */ /* 0x000fe40000000006 */
[----:B-----5:R-:W-:-:S04]  /*04b0*/  @!P2 LOP3.LUT R10, RZ, R10, RZ, 0x33, !PT ;  /* 0x0000000aff0aa212 */ /* 0x020fc800078e33ff */
[----:B------:R-:W-:Y:S02]  /*04c0*/  @!P2 PRMT R2, R10, 0x7610, R2 ;  /* 0x000076100a02a816 */ /* 0x000fe40000000002 */
[----:B------:R-:W-:Y:S02]  /*04d0*/  @!P4 LOP3.LUT R19, RZ, R19, RZ, 0x33, !PT ;  /* 0x00000013ff13c212 */ /* 0x000fe400078e33ff */
[----:B------:R-:W-:Y:S02]  /*04e0*/  @!P5 LOP3.LUT R20, RZ, R20, RZ, 0x33, !PT ;  /* 0x00000014ff14d212 */ /* 0x000fe400078e33ff */
[----:B------:R-:W-:Y:S02]  /*04f0*/  @!P4 PRMT R4, R19, 0x7610, R4 ;  /* 0x000076101304c816 */ /* 0x000fe40000000004 */
[----:B------:R-:W-:Y:S02]  /*0500*/  @!P5 PRMT R5, R20, 0x7610, R5 ;  /* 0x000076101405d816 */ /* 0x000fe40000000005 */
[----:B--2---:R-:W-:-:S02]  /*0510*/  @!P3 LOP3.LUT R9, RZ, R9, RZ, 0x33, !PT ;  /* 0x00000009ff09b212 */ /* 0x004fc400078e33ff */
[----:B------:R-:W-:Y:S02]  /*0520*/  @!P6 LOP3.LUT R13, RZ, R13, RZ, 0x33, !PT ;  /* 0x0000000dff0de212 */ /* 0x000fe400078e33ff */
[----:B------:R-:W-:Y:S02]  /*0530*/  @!P3 PRMT R3, R9, 0x7610, R3 ;  /* 0x000076100903b816 */ /* 0x000fe40000000003 */
[----:B------:R-:W-:Y:S01]  /*0540*/  @!P6 PRMT R7, R13, 0x7610, R7 ;  /* 0x000076100d07e816 */ /* 0x000fe20000000007 */
        /* <DEDUP_REMOVED lines=13> */
.L_x_33934:
[----:B------:R-:W-:-:S13]  /*0620*/  ISETP.GE.U32.AND P0, PT, R17, R16, PT ;  /* 0x000000101100720c */ /* 0x000fda0003f06070 */
[----:B------:R-:W-:Y:S05]  /*0630*/  @P0 BRA `(.L_x_33936) ;  /* 0x0000000000300947 */ /* 0x000fea0003800000 */
[----:B0-----:R-:W0:Y:S01]  /*0640*/  LDC.64 R8, c[0x0][0x388] ;  /* 0x0000e200ff087b82 */ /* 0x001e220000000a00 */
[----:B------:R-:W-:Y:S02]  /*0650*/  IMAD.IADD R11, R0, 0x1, R17 ;  /* 0x00000001000b7824 */ /* 0x000fe400078e0211 */
[----:B------:R-:W-:Y:S02]  /*0660*/  VIADD R17, R17, 0x80 ;  /* 0x0000008011117836 */ /* 0x000fe40000000000 */
[----:B0-----:R-:W-:-:S05]  /*0670*/  IMAD.WIDE.U32 R8, R11, 0x2, R8 ;  /* 0x000000020b087825 */ /* 0x001fca00078e0008 */
[----:B------:R1:W-:Y:S02]  /*0680*/  STG.E.U16 desc[UR4][R8.64], R6 ;  /* 0x0000000608007986 */ /* 0x0003e4000c101504 */
.L_x_33935:
[----:B------:R-:W-:-:S13]  /*0690*/  ISETP.GE.U32.AND P0, PT, R17, R16, PT ;  /* 0x000000101100720c */ /* 0x000fda0003f06070 */
[----:B------:R-:W-:Y:S05]  /*06a0*/  @P0 BRA `(.L_x_33937) ;  /* 0x0000000000300947 */ /* 0x000fea0003800000 */
[----:B-1----:R-:W1:Y:S01]  /*06b0*/  LDC.64 R8, c[0x0][0x388] ;  /* 0x0000e200ff087b82 */ /* 0x002e620000000a00 */
[----:B0-----:R-:W-:Y:S02]  /*06c0*/  IMAD.IADD R11, R0, 0x1, R17 ;  /* 0x00000001000b7824 */ /* 0x001fe400078e0211 */
[----:B------:R-:W-:Y:S02]  /*06d0*/  VIADD R17, R17, 0x80 ;  /* 0x0000008011117836 */ /* 0x000fe40000000000 */
[----:B-1----:R-:W-:-:S05]  /*06e0*/  IMAD.WIDE.U32 R8, R11, 0x2, R8 ;  /* 0x000000020b087825 */ /* 0x002fca00078e0008 */
[----:B------:R1:W-:Y:S02]  /*06f0*/  STG.E.U16 desc[UR4][R8.64], R2 ;  /* 0x0000000208007986 */ /* 0x0003e4000c101504 */
.L_x_33936:
[----:B------:R-:W-:-:S13]  /*0700*/  ISETP.GE.U32.AND P0, PT, R17, R16, PT ;  /* 0x000000101100720c */ /* 0x000fda0003f06070 */
[----:B------:R-:W-:Y:S05]  /*0710*/  @P0 BRA `(.L_x_33938) ;  /* 0x0000000000340947 */ /* 0x000fea0003800000 */
[----:B01----:R-:W0:Y:S01]  /*0720*/  LDC.64 R8, c[0x0][0x388] ;  /* 0x0000e200ff087b82 */ /* 0x003e220000000a00 */
[----:B------:R-:W-:Y:S01]  /*0730*/  IMAD.IADD R11, R0, 0x1, R17 ;  /* 0x00000001000b7824 */ /* 0x000fe200078e0211 */
[----:B------:R-:W-:-:S03]  /*0740*/  IADD3 R17, PT, PT, R17, 0x80, RZ ;  /* 0x0000008011117810 */ /* 0x000fc60007ffe0ff */
[----:B0-----:R-:W-:-:S05]  /*0750*/  IMAD.WIDE.U32 R8, R11, 0x2, R8 ;  /* 0x000000020b087825 */ /* 0x001fca00078e0008 */
[----:B------:R2:W-:Y:S02]  /*0760*/  STG.E.U16 desc[UR4][R8.64], R3 ;  /* 0x0000000308007986 */ /* 0x0005e4000c101504 */
.L_x_33937:
[----:B------:R-:W-:-:S13]  /*0770*/  ISETP.GE.U32.AND P0, PT, R17, R16, PT ;  /* 0x000000101100720c */ /* 0x000fda0003f06070 */
[----:B------:R-:W-:Y:S05]  /*0780*/  @P0 BREAK.RELIABLE B1 ;  /* 0x0000000000010942 */ /* 0x000fea0003800100 */
[----:B------:R-:W-:Y:S05]  /*0790*/  @P0 BRA `(.L_x_33939) ;  /* 0x0000000000300947 */ /* 0x000fea0003800000 */
[----:B--2---:R-:W2:Y:S01]  /*07a0*/  LDC.64 R2, c[0x0][0x388] ;  /* 0x0000e200ff027b82 */ /* 0x004ea20000000a00 */
[----:B-1----:R-:W-:Y:S02]  /*07b0*/  IMAD.IADD R9, R0, 0x1, R17 ;  /* 0x0000000100097824 */ /* 0x002fe400078e0211 */
[----:B------:R-:W-:Y:S02]  /*07c0*/  VIADD R17, R17, 0x80 ;  /* 0x0000008011117836 */ /* 0x000fe40000000000 */
[----:B--2---:R-:W-:-:S05]  /*07d0*/  IMAD.WIDE.U32 R2, R9, 0x2, R2 ;  /* 0x0000000209027825 */ /* 0x004fca00078e0002 */
[----:B------:R2:W-:Y:S02]  /*07e0*/  STG.E.U16 desc[UR4][R2.64], R4 ;  /* 0x0000000402007986 */ /* 0x0005e4000c101504 */
.L_x_33938:
[----:B------:R-:W-:Y:S05]  /*07f0*/  BSYNC.RELIABLE B1 ;  /* 0x0000000000017941 */ /* 0x000fea0003800100 */
.L_x_33933:
[----:B------:R-:W-:-:S13]  /*0800*/  ISETP.GE.U32.AND P0, PT, R17, R16, PT ;  /* 0x000000101100720c */ /* 0x000fda0003f06070 */
[----:B-12---:R-:W1:Y:S01]  /*0810*/  @!P0 LDC.64 R2, c[0x0][0x388] ;  /* 0x0000e200ff028b82 */ /* 0x006e620000000a00 */
[----:B------:R-:W-:Y:S02]  /*0820*/  @!P0 IMAD.IADD R9, R0, 0x1, R17 ;  /* 0x0000000100098824 */ /* 0x000fe400078e0211 */
[----:B------:R-:W-:Y:S02]  /*0830*/  @!P0 VIADD R17, R17, 0x80 ;  /* 0x0000008011118836 */ /* 0x000fe40000000000 */
[----:B-1----:R-:W-:-:S05]  /*0840*/  @!P0 IMAD.WIDE.U32 R2, R9, 0x2, R2 ;  /* 0x0000000209028825 */ /* 0x002fca00078e0002 */
[----:B------:R3:W-:Y:S02]  /*0850*/  @!P0 STG.E.U16 desc[UR4][R2.64], R5 ;  /* 0x0000000502008986 */ /* 0x0007e4000c101504 */
.L_x_33939:
[----:B------:R-:W-:Y:S05]  /*0860*/  BSYNC.RECONVERGENT B0 ;  /* 0x0000000000007941 */ /* 0x000fea0003800200 */
.L_x_33932:
[----:B------:R-:W-:Y:S05]  /*0870*/  WARPSYNC.ALL ;  /* 0x0000000000007948 */ /* 0x000fea0003800000 */
[----:B------:R-:W-:-:S13]  /*0880*/  ISETP.GE.U32.AND P0, PT, R17, R16, PT ;  /* 0x000000101100720c */ /* 0x000fda0003f06070 */
[----:B------:R-:W-:Y:S05]  /*0890*/  @P0 EXIT ;  /* 0x000000000000094d */ /* 0x000fea0003800000 */
[----:B--23--:R-:W2:Y:S01]  /*08a0*/  LDC.64 R2, c[0x0][0x388] ;  /* 0x0000e200ff027b82 */ /* 0x00cea20000000a00 */
[----:B------:R-:W-:-:S04]  /*08b0*/  IMAD.IADD R17, R0, 0x1, R17 ;  /* 0x0000000100117824 */ /* 0x000fc800078e0211 */
[----:B--2---:R-:W-:-:S05]  /*08c0*/  IMAD.WIDE.U32 R2, R17, 0x2, R2 ;  /* 0x0000000211027825 */ /* 0x004fca00078e0002 */
[----:B------:R-:W-:Y:S01]  /*08d0*/  STG.E.U16 desc[UR4][R2.64], R7 ;  /* 0x0000000702007986 */ /* 0x000fe2000c101504 */
[----:B------:R-:W-:Y:S05]  /*08e0*/  EXIT ;  /* 0x000000000000794d */ /* 0x000fea0003800000 */
.L_x_33931:
[----:B------:R-:W0:Y:S01]  /*08f0*/  S2R R13, SR_TID.X ;  /* 0x00000000000d7919 */ /* 0x000e220000002100 */
[----:B------:R-:W1:Y:S02]  /*0900*/  LDC.64 R2, c[0x0][0x390] ;  /* 0x0000e400ff027b82 */ /* 0x000e640000000a00 */
[----:B-1----:R-:W-:-:S04]  /*0910*/  IMAD.WIDE.U32 R2, R0, 0x2, R2 ;  /* 0x0000000200027825 */ /* 0x002fc800078e0002 */
[----:B0-----:R-:W-:Y:S02]  /*0920*/  IMAD.WIDE.U32 R4, R13, 0x4, R2 ;  /* 0x000000040d047825 */ /* 0x001fe400078e0002 */
[----:B------:R-:W0:Y:S03]  /*0930*/  LDC.64 R2, c[0x0][0x388] ;  /* 0x0000e200ff027b82 */ /* 0x000e260000000a00 */
[----:B------:R-:W2:Y:S04]  /*0940*/  LDG.E R6, desc[UR4][R4.64] ;  /* 0x0000000404067981 */ /* 0x000ea8000c1e1900 */
[----:B------:R-:W3:Y:S04]  /*0950*/  LDG.E R7, desc[UR4][R4.64+0x200] ;  /* 0x0002000404077981 */ /* 0x000ee8000c1e1900 */
[----:B------:R-:W4:Y:S04]  /*0960*/  LDG.E R8, desc[UR4][R4.64+0x400] ;  /* 0x0004000404087981 */ /* 0x000f28000c1e1900 */
[----:B------:R-:W5:Y:S01]  /*0970*/  LDG.E R9, desc[UR4][R4.64+0x600] ;  /* 0x0006000404097981 */ /* 0x000f62000c1e1900 */
[----:B0-----:R-:W-:-:S04]  /*0980*/  IMAD.WIDE.U32 R2, R0, 0x2, R2 ;  /* 0x0000000200027825 */ /* 0x001fc800078e0002 */
[----:B------:R-:W-:Y:S01]  /*0990*/  IMAD.WIDE.U32 R2, R13, 0x4, R2 ;  /* 0x000000040d027825 */ /* 0x000fe200078e0002 */
[----:B--2---:R-:W-:Y:S02]  /*09a0*/  PRMT R0, R6, 0x7632, R0 ;  /* 0x0000763206007816 */ /* 0x004fe40000000000 */
[----:B------:R-:W-:Y:S02]  /*09b0*/  LOP3.LUT R10, RZ, R6, RZ, 0x33, !PT ;  /* 0x00000006ff0a7212 */ /* 0x000fe400078e33ff */
[----:B---3--:R-:W-:Y:S02]  /*09c0*/  PRMT R6, R7, 0x7632, R6 ;  /* 0x0000763207067816 */ /* 0x008fe40000000006 */
[----:B------:R-:W-:Y:S02]  /*09d0*/  LOP3.LUT R11, RZ, R7, RZ, 0x33, !PT ;  /* 0x00000007ff0b7212 */ /* 0x000fe400078e33ff */
[----:B----4-:R-:W-:Y:S02]  /*09e0*/  PRMT R7, R8, 0x7632, R7 ;  /* 0x0000763208077816 */ /* 0x010fe40000000007 */
[----:B------:R-:W-:-:S02]  /*09f0*/  LOP3.LUT R12, RZ, R8, RZ, 0x33, !PT ;  /* 0x00000008ff0c7212 */ /* 0x000fc400078e33ff */
[----:B-----5:R-:W-:Y:S02]  /*0a00*/  PRMT R8, R9, 0x7632, R8 ;  /* 0x0000763209087816 */ /* 0x020fe40000000008 */
[----:B------:R-:W-:Y:S02]  /*0a10*/  LOP3.LUT R9, RZ, R9, RZ, 0x33, !PT ;  /* 0x00000009ff097212 */ /* 0x000fe400078e33ff */
[----:B------:R-:W-:Y:S02]  /*0a20*/  LOP3.LUT R5, RZ, R0, RZ, 0x33, !PT ;  /* 0x00000000ff057212 */ /* 0x000fe400078e33ff */
[----:B------:R-:W-:Y:S02]  /*0a30*/  LOP3.LUT R6, RZ, R6, RZ, 0x33, !PT ;  /* 0x00000006ff067212 */ /* 0x000fe400078e33ff */
[----:B------:R-:W-:Y:S02]  /*0a40*/  LOP3.LUT R7, RZ, R7, RZ, 0x33, !PT ;  /* 0x00000007ff077212 */ /* 0x000fe400078e33ff */
[----:B------:R-:W-:-:S02]  /*0a50*/  LOP3.LUT R8, RZ, R8, RZ, 0x33, !PT ;  /* 0x00000008ff087212 */ /* 0x000fc400078e33ff */
        /* <DEDUP_REMOVED lines=9> */
.L_x_33940:
        /* <DEDUP_REMOVED lines=9> */
.L_x_37325:


//--------------------- .text._ZN2at6native29vectorized_elementwise_kernelILi4EZZZNS0_23bitwise_not_kernel_cudaERNS_18TensorIteratorBaseEENKUlvE_clEvENKUlvE3_clEvEUlsE_St5arrayIPcLm2EEEEviT0_T1_ --------------------------
	.section	.text._ZN2at6native29vectorized_elementwise_kernelILi4EZZZNS0_23bitwise_not_kernel_cudaERNS_18TensorIteratorBaseEENKUlvE_clEvENKUlvE3_clEvEUlsE_St5arrayIPcLm2EEEEviT0_T1_,"ax",@progbits
	.align	128
        .global         _ZN2at6native29vectorized_elementwise_kernelILi4EZZZNS0_23bitwise_not_kernel_cudaERNS_18TensorIteratorBaseEENKUlvE_clEvENKUlvE3_clEvEUlsE_St5arrayIPcLm2EEEEviT0_T1_
        .type           _ZN2at6native29vectorized_elementwise_kernelILi4EZZZNS0_23bitwise_not_kernel_cudaERNS_18TensorIteratorBaseEENKUlvE_clEvENKUlvE3_clEvEUlsE_St5arrayIPcLm2EEEEviT0_T1_,@function
        .size           _ZN2at6native29vectorized_elementwise_kernelILi4EZZZNS0_23bitwise_not_kernel_cudaERNS_18TensorIteratorBaseEENKUlvE_clEvENKUlvE3_clEvEUlsE_St5arrayIPcLm2EEEEviT0_T1_,(.L_x_37326 - _ZN2at6native29vectorized_elementwise_kernelILi4EZZZNS0_23bitwise_not_kernel_cudaERNS_18TensorIteratorBaseEENKUlvE_clEvENKUlvE3_clEvEUlsE_St5arrayIPcLm2EEEEviT0_T1_)
        .other          _ZN2at6native29vectorized_elementwise_kernelILi4EZZZNS0_23bitwise_not_kernel_cudaERNS_18TensorIteratorBaseEENKUlvE_clEvENKUlvE3_clEvEUlsE_St5arrayIPcLm2EEEEviT0_T1_,@"STO_CUDA_ENTRY STV_DEFAULT"
_ZN2at6native29vectorized_elementwise_kernelILi4EZZZNS0_23bitwise_not_kernel_cudaERNS_18TensorIteratorBaseEENKUlvE_clEvENKUlvE3_clEvEUlsE_St5arrayIPcLm2EEEEviT0_T1_:
.text._ZN2at6native29vectorized_elementwise_kernelILi4EZZZNS0_23bitwise_not_kernel_cudaERNS_18TensorIteratorBaseEENKUlvE_clEvENKUlvE3_clEvEUlsE_St5arrayIPcLm2EEEEviT0_T1_:
        /* <DEDUP_REMOVED lines=98> */
.L_x_33944:
[----:B------:R-:W-:-:S13]  /*0620*/  ISETP.GE.U32.AND P0, PT, R17, R16, PT ;  /* 0x000000101100720c */ /* 0x000fda0003f06070 */
[----:B------:R-:W-:Y:S05]  /*0630*/  @P0 BRA `(.L_x_33946) ;  /* 0x0000000000300947 */ /* 0x000fea0003800000 */
[----:B0-----:R-:W0:Y:S01]  /*0640*/  LDC.64 R8, c[0x0][0x388] ;  /* 0x0000e200ff087b82 */ /* 0x001e220000000a00 */
[----:B------:R-:W-:Y:S02]  /*0650*/  IMAD.IADD R11, R0, 0x1, R17 ;  /* 0x00000001000b7824 */ /* 0x000fe400078e0211 */
[----:B------:R-:W-:Y:S02]  /*0660*/  VIADD R17, R17, 0x80 ;  /* 0x0000008011117836 */ /* 0x000fe40000000000 */
[----:B0-----:R-:W-:-:S05]  /*0670*/  IMAD.WIDE.U32 R8, R11, 0x2, R8 ;  /* 0x000000020b087825 */ /* 0x001fca00078e0008 */
[----:B------:R1:W-:Y:S02]  /*0680*/  STG.E.U16 desc[UR4][R8.64], R6 ;  /* 0x0000000608007986 */ /* 0x0003e4000c101504 */
.L_x_33945:
[----:B------:R-:W-:-:S13]  /*0690*/  ISETP.GE.U32.AND P0, PT, R17, R16, PT ;  /* 0x000000101100720c */ /* 0x000fda0003f06070 */
[----:B------:R-:W-:Y:S05]  /*06a0*/  @P0 BRA `(.L_x_33947) ;  /* 0x0000000000300947 */ /* 0x000fea0003800000 */
[----:B-1----:R-:W1:Y:S01]  /*06b0*/  LDC.64 R8, c[0x0][0x388] ;  /* 0x0000e200ff087b82 */ /* 0x002e620000000a00 */
[----:B0-----:R-:W-:Y:S02]  /*06c0*/  IMAD.IADD R11, R0, 0x1, R17 ;  /* 0x00000001000b7824 */ /* 0x001fe400078e0211 */
[----:B------:R-:W-:Y:S02]  /*06d0*/  VIADD R17, R17, 0x80 ;  /* 0x0000008011117836 */ /* 0x000fe40000000000 */
[----:B-1----:R-:W-:-:S05]  /*06e0*/  IMAD.WIDE.U32 R8, R11, 0x2, R8 ;  /* 0x000000020b087825 */ /* 0x002fca00078e0008 */
[----:B------:R1:W-:Y:S02]  /*06f0*/  STG.E.U16 desc[UR4][R8.64], R2 ;  /* 0x0000000208007986 */ /* 0x0003e4000c101504 */
.L_x_33946:
[----:B------:R-:W-:-:S13]  /*0700*/  ISETP.GE.U32.AND P0, PT, R17, R16, PT ;  /* 0x000000101100720c */ /* 0x000fda0003f06070 */
[----:B------:R-:W-:Y:S05]  /*0710*/  @P0 BRA `(.L_x_33948) ;  /* 0x0000000000340947 */ /* 0x000fea0003800000 */
[----:B01----:R-:W0:Y:S01]  /*0720*/  LDC.64 R8, c[0x0][0x388] ;  /* 0x0000e200ff087b82 */ /* 0x003e220000000a00 */
[----:B------:R-:W-:Y:S01]  /*0730*/  IMAD.IADD R11, R0, 0x1, R17 ;  /* 0x00000001000b7824 */ /* 0x000fe200078e0211 */
[----:B------:R-:W-:-:S03]  /*0740*/  IADD3 R17, PT, PT, R17, 0x80, RZ ;  /* 0x0000008011117810 */ /* 0x000fc60007ffe0ff */
[----:B0-----:R-:W-:-:S05]  /*0750*/  IMAD.WIDE.U32 R8, R11, 0x2, R8 ;  /* 0x000000020b087825 */ /* 0x001fca00078e0008 */
[----:B------:R2:W-:Y:S02]  /*0760*/  STG.E.U16 desc[UR4][R8.64], R3 ;  /* 0x0000000308007986 */ /* 0x0005e4000c101504 */
.L_x_33947:
        /* <DEDUP_REMOVED lines=8> */
.L_x_33948:
[----:B------:R-:W-:Y:S05]  /*07f0*/  BSYNC.RELIABLE B1 ;  /* 0x0000000000017941 */ /* 0x000fea0003800100 */
.L_x_33943:
[----:B------:R-:W-:-:S13]  /*0800*/  ISETP.GE.U32.AND P0, PT, R17, R16, PT ;  /* 0x000000101100720c */ /* 0x000fda0003f06070 */
[----:B-12---:R-:W1:Y:S01]  /*0810*/  @!P0 LDC.64 R2, c[0x0][0x388] ;  /* 0x0000e200ff028b82 */ /* 0x006e620000000a00 */
[----:B------:R-:W-:Y:S02]  /*0820*/  @!P0 IMAD.IADD R9, R0, 0x1, R17 ;  /* 0x0000000100098824 */ /* 0x000fe400078e0211 */
[----:B------:R-:W-:Y:S02]  /*0830*/  @!P0 VIADD R17, R17, 0x80 ;  /* 0x0000008011118836 */ /* 0x000fe40000000000 */
[----:B-1----:R-:W-:-:S05]  /*0840*/  @!P0 IMAD.WIDE.U32 R2, R9, 0x2, R2 ;  /* 0x0000000209028825 */ /* 0x002fca00078e0002 */
[----:B------:R3:W-:Y:S02]  /*0850*/  @!P0 STG.E.U16 desc[UR4][R2.64], R5 ;  /* 0x0000000502008986 */ /* 0x0007e4000c101504 */
.L_x_33949:
[----:B------:R-:W-:Y:S05]  /*0860*/  BSYNC.RECONVERGENT B0 ;  /* 0x0000000000007941 */ /* 0x000fea0003800200 */
.L_x_33942:
        /* <DEDUP_REMOVED lines=8> */
.L_x_33941:
[----:B------:R-:W0:Y:S01]  /*08f0*/  S2R R15, SR_TID.X ;  /* 0x00000000000f7919 */ /* 0x000e220000002100 */
[----:B------:R-:W1:Y:S02]  /*0900*/  LDC.64 R2, c[0x0][0x390] ;  /* 0x0000e400ff027b82 */ /* 0x000e640000000a00 */
[----:B-1----:R-:W-:-:S04]  /*0910*/  IMAD.WIDE.U32 R2, R0, 0x2, R2 ;  /* 0x0000000200027825 */ /* 0x002fc800078e0002 */
[----:B0-----:R-:W-:Y:S02]  /*0920*/  IMAD.WIDE.U32 R4, R15, 0x8, R2 ;  /* 0x000000080f047825 */ /* 0x001fe400078e0002 */
[----:B------:R-:W0:Y:S03]  /*0930*/  LDC.64 R2, c[0x0][0x388] ;  /* 0x0000e200ff027b82 */ /* 0x000e260000000a00 */
[----:B------:R-:W2:Y:S04]  /*0940*/  LDG.E.64 R6, desc[UR4][R4.64] ;  /* 0x0000000404067981 */ /* 0x000ea8000c1e1b00 */
[----:B------:R-:W3:Y:S01]  /*0950*/  LDG.E.64 R12, desc[UR4][R4.64+0x400] ;  /* 0x00040004040c7981 */ /* 0x000ee2000c1e1b00 */
[----:B0-----:R-:W-:-:S04]  /*0960*/  IMAD.WIDE.U32 R2, R0, 0x2, R2 ;  /* 0x0000000200027825 */ /* 0x001fc800078e0002 */
[----:B------:R-:W-:Y:S01]  /*0970*/  IMAD.WIDE.U32 R2, R15, 0x8, R2 ;  /* 0x000000080f027825 */ /* 0x000fe200078e0002 */
[----:B--2---:R-:W-:Y:S02]  /*0980*/  PRMT R0, R6, 0x7632, R0 ;  /* 0x0000763206007816 */ /* 0x004fe40000000000 */
[----:B------:R-:W-:Y:S02]  /*0990*/  LOP3.LUT R9, RZ, R6, RZ, 0x33, !PT ;  /* 0x00000006ff097212 */ /* 0x000fe400078e33ff */
[----:B------:R-:W-:Y:S02]  /*09a0*/  PRMT R6, R7, 0x7632, R6 ;  /* 0x0000763207067816 */ /* 0x000fe40000000006 */
[----:B------:R-:W-:Y:S02]  /*09b0*/  LOP3.LUT R10, RZ, R7, RZ, 0x33, !PT ;  /* 0x00000007ff0a7212 */ /* 0x000fe400078e33ff */
[----:B---3--:R-:W-:Y:S02]  /*09c0*/  PRMT R7, R12, 0x7632, R7 ;  /* 0x000076320c077816 */ /* 0x008fe40000000007 */
[----:B------:R-:W-:-:S02]  /*09d0*/  PRMT R8, R13, 0x7632, R8 ;  /* 0x000076320d087816 */ /* 0x000fc40000000008 */
[----:B------:R-:W-:Y:S02]  /*09e0*/  LOP3.LUT R0, RZ, R0, RZ, 0x33, !PT ;  /* 0x00000000ff007212 */ /* 0x000fe400078e33ff */
[----:B------:R-:W-:Y:S02]  /*09f0*/  LOP3.LUT R11, RZ, R12, RZ, 0x33, !PT ;  /* 0x0000000cff0b7212 */ /* 0x000fe400078e33ff */
[----:B------:R-:W-:Y:S02]  /*0a00*/  LOP3.LUT R5, RZ, R6, RZ, 0x33, !PT ;  /* 0x00000006ff057212 */ /* 0x000fe400078e33ff */
[----:B------:R-:W-:Y:S02]  /*0a10*/  LOP3.LUT R4, RZ, R7, RZ, 0x33, !PT ;  /* 0x00000007ff047212 */ /* 0x000fe400078e33ff */
[----:B------:R-:W-:Y:S02]  /*0a20*/  LOP3.LUT R12, RZ, R13, RZ, 0x33, !PT ;  /* 0x0000000dff0c7212 */ /* 0x000fe400078e33ff */
[----:B------:R-:W-:-:S02]  /*0a30*/  LOP3.LUT R7, RZ, R8, RZ, 0x33, !PT ;  /* 0x00000008ff077212 */ /* 0x000fc400078e33ff */
[----:B------:R-:W-:Y:S02]  /*0a40*/  PRMT R8, R9, 0x5410, R0 ;  /* 0x0000541009087816 */ /* 0x000fe40000000000 */
[----:B------:R-:W-:Y:S02]  /*0a50*/  PRMT R9, R10, 0x5410, R5 ;  /* 0x000054100a097816 */ /* 0x000fe40000000005 */
[----:B------:R-:W-:Y:S02]  /*0a60*/  PRMT R4, R11, 0x5410, R4 ;  /* 0x000054100b047816 */ /* 0x000fe40000000004 */
[----:B------:R-:W-:Y:S01]  /*0a70*/  PRMT R5, R12, 0x5410, R7 ;  /* 0x000054100c057816 */ /* 0x000fe20000000007 */
[----:B------:R-:W-:Y:S04]  /*0a80*/  STG.E.64 desc[UR4][R2.64], R8 ;  /* 0x0000000802007986 */ /* 0x000fe8000c101b04 */
[----:B------:R-:W-:Y:S01]  /*0a90*/  STG.E.64 desc[UR4][R2.64+0x400], R4 ;  /* 0x0004000402007986 */ /* 0x000fe2000c101b04 */
[----:B------:R-:W-:Y:S05]  /*0aa0*/  EXIT ;  /* 0x000000000000794d */ /* 0x000fea0003800000 */
.L_x_33950:
        /* <DEDUP_REMOVED lines=13> */
.L_x_37326:


//--------------------- .text._ZN2at6native29vectorized_elementwise_kernelILi8EZZZNS0_23bitwise_not_kernel_cudaERNS_18TensorIteratorBaseEENKUlvE_clEvENKUlvE3_clEvEUlsE_St5arrayIPcLm2EEEEviT0_T1_ --------------------------
	.section	.text._ZN2at6native29vectorized_elementwise_kernelILi8EZZZNS0_23bitwise_not_kernel_cudaERNS_18TensorIteratorBaseEENKUlvE_clEvENKUlvE3_clEvEUlsE_St5arrayIPcLm2EEEEviT0_T1_,"ax",@progbits
	.align	128
        .global         _ZN2at6native29vectorized_elementwise_kernelILi8EZZZNS0_23bitwise_not_kernel_cudaERNS_18TensorIteratorBaseEENKUlvE_clEvENKUlvE3_clEvEUlsE_St5arrayIPcLm2EEEEviT0_T1_
        .type           _ZN2at6native29vectorized_elementwise_kernelILi8EZZZNS0_23bitwise_not_kernel_cudaERNS_18TensorIteratorBaseEENKUlvE_clEvENKUlvE3_clEvEUlsE_St5arrayIPcLm2EEEEviT0_T1_,@function
        .size           _ZN2at6native29vectorized_elementwise_kernelILi8EZZZNS0_23bitwise_not_kernel_cudaERNS_18TensorIteratorBaseEENKUlvE_clEvENKUlvE3_clEvEUlsE_St5arrayIPcLm2EEEEviT0_T1_,(.L_x_37327 - _ZN2at6native29vectorized_elementwise_kernelILi8EZZZNS0_23bitwise_not_kernel_cudaERNS_18TensorIteratorBaseEENKUlvE_clEvENKUlvE3_clEvEUlsE_St5arrayIPcLm2EEEEviT0_T1_)
        .other          _ZN2at6native29vectorized_elementwise_kernelILi8EZZZNS0_23bitwise_not_kernel_cudaERNS_18TensorIteratorBaseEENKUlvE_clEvENKUlvE3_clEvEUlsE_St5arrayIPcLm2EEEEviT0_T1_,@"STO_CUDA_ENTRY STV_DEFAULT"
_ZN2at6native29vectorized_elementwise_kernelILi8EZZZNS0_23bitwise_not_kernel_cudaERNS_18TensorIteratorBaseEENKUlvE_clEvENKUlvE3_clEvEUlsE_St5arrayIPcLm2EEEEviT0_T1_:
.text._ZN2at6native29vectorized_elementwise_kernelILi8EZZZNS0_23bitwise_not_kernel_cudaERNS_18TensorIteratorBaseEENKUlvE_clEvENKUlvE3_clEvEUlsE_St5arrayIPcLm2EEEEviT0_T1_:
        /* <DEDUP_REMOVED lines=98> */
.L_x_33954:
[----:B------:R-:W-:-:S13]  /*0620*/  ISETP.GE.U32.AND P0, PT, R17, R16, PT ;  /* 0x000000101100720c */ /* 0x000fda0003f06070 */
[----:B------:R-:W-:Y:S05]  /*0630*/  @P0 BRA `(.L_x_33956) ;  /* 0x0000000000300947 */ /* 0x000fea0003800000 */
[----:B0-----:R-:W0:Y:S01]  /*0640*/  LDC.64 R8, c[0x0][0x388] ;  /* 0x0000e200ff087b82 */ /* 0x001e220000000a00 */
[----:B------:R-:W-:Y:S02]  /*0650*/  IMAD.IADD R11, R0, 0x1, R17 ;  /* 0x00000001000b7824 */ /* 0x000fe400078e0211 */
[----:B------:R-:W-:Y:S02]  /*0660*/  VIADD R17, R17, 0x80 ;  /* 0x0000008011117836 */ /* 0x000fe40000000000 */
[----:B0-----:R-:W-:-:S05]  /*0670*/  IMAD.WIDE.U32 R8, R11, 0x2, R8 ;  /* 0x000000020b087825 */ /* 0x001fca00078e0008 */
[----:B------:R1:W-:Y:S02]  /*0680*/  STG.E.U16 desc[UR4][R8.64], R6 ;  /* 0x0000000608007986 */ /* 0x0003e4000c101504 */
.L_x_33955:
[----:B------:R-:W-:-:S13]  /*0690*/  ISETP.GE.U32.AND P0, PT, R17, R16, PT ;  /* 0x000000101100720c */ /* 0x000fda0003f06070 */
[----:B------:R-:W-:Y:S05]  /*06a0*/  @P0 BRA `(.L_x_33957) ;  /* 0x0000000000300947 */ /* 0x000fea0003800000 */
[----:B-1----:R-:W1:Y:S01]  /*06b0*/  LDC.64 R8, c[0x0][0x388] ;  /* 0x0000e200ff087b82 */ /* 0x002e620000000a00 */
[----:B0-----:R-:W-:Y:S02]  /*06c0*/  IMAD.IADD R11, R0, 0x1, R17 ;  /* 0x00000001000b7824 */ /* 0x001fe400078e0211 */
[----:B------:R-:W-:Y:S02]  /*06d0*/  VIADD R17, R17, 0x80 ;  /* 0x0000008011117836 */ /* 0x000fe40000000000 */
[----:B-1----:R-:W-:-:S05]  /*06e0*/  IMAD.WIDE.U32 R8, R11, 0x2, R8 ;  /* 0x000000020b087825 */ /* 0x002fca00078e0008 */
[----:B------:R1:W-:Y:S02]  /*06f0*/  STG.E.U16 desc[UR4][R8.64], R2 ;  /* 0x0000000208007986 */ /* 0x0003e4000c101504 */
.L_x_33956:
[----:B------:R-:W-:-:S13]  /*0700*/  ISETP.GE.U32.AND P0, PT, R17, R16, PT ;  /* 0x000000101100720c */ /* 0x000fda0003f06070 */
[----:B------:R-:W-:Y:S05]  /*0710*/  @P0 BRA `(.L_x_33958) ;  /* 0x0000000000340947 */ /* 0x000fea0003800000 */
[----:B01----:R-:W0:Y:S01]  /*0720*/  LDC.64 R8, c[0x0][0x388] ;  /* 0x0000e200ff087b82 */ /* 0x003e220000000a00 */
[----:B------:R-:W-:Y:S01]  /*0730*/  IMAD.IADD R11, R0, 0x1, R17 ;  /* 0x00000001000b7824 */ /* 0x000fe200078e0211 */
[----:B------:R-:W-:-:S03]  /*0740*/  IADD3 R17, PT, PT, R17, 0x80, RZ ;  /* 0x0000008011117810 */ /* 0x000fc60007ffe0ff */
[----:B0-----:R-:W-:-:S05]  /*0750*/  IMAD.WIDE.U32 R8, R11, 0x2, R8 ;  /* 0x000000020b087825 */ /* 0x001fca00078e0008 */
[----:B------:R2:W-:Y:S02]  /*0760*/  STG.E.U16 desc[UR4][R8.64], R3 ;  /* 0x0000000308007986 */ /* 0x0005e4000c101504 */
.L_x_33957:
        /* <DEDUP_REMOVED lines=8> */
.L_x_33958:
[----:B------:R-:W-:Y:S05]  /*07f0*/  BSYNC.RELIABLE B1 ;  /* 0x0000000000017941 */ /* 0x000fea0003800100 */
.L_x_33953:
[----:B------:R-:W-:-:S13]  /*0800*/  ISETP.GE.U32.AND P0, PT, R17, R16, PT ;  /* 0x000000101100720c */ /* 0x000fda0003f06070 */
[----:B-12---:R-:W1:Y:S01]  /*0810*/  @!P0 LDC.64 R2, c[0x0][0x388] ;  /* 0x0000e200ff028b82 */ /* 0x006e620000000a00 */
[----:B------:R-:W-:Y:S02]  /*0820*/  @!P0 IMAD.IADD R9, R0, 0x1, R17 ;  /* 0x0000000100098824 */ /* 0x000fe400078e0211 */
[----:B------:R-:W-:Y:S02]  /*0830*/  @!P0 VIADD R17, R17, 0x80 ;  /* 0x0000008011118836 */ /* 0x000fe40000000000 */
[----:B-1----:R-:W-:-:S05]  /*0840*/  @!P0 IMAD.WIDE.U32 R2, R9, 0x2, R2 ;  /* 0x0000000209028825 */ /* 0x002fca00078e0002 */
[----:B------:R3:W-:Y:S02]  /*0850*/  @!P0 STG.E.U16 desc[UR4][R2.64], R5 ;  /* 0x0000000502008986 */ /* 0x0007e4000c101504 */
.L_x_33959:
[----:B------:R-:W-:Y:S05]  /*0860*/  BSYNC.RECONVERGENT B0 ;  /* 0x0000000000007941 */ /* 0x000fea0003800200 */
.L_x_33952:
        /* <DEDUP_REMOVED lines=8> */
.L_x_33951:
[----:B------:R-:W0:Y:S01]  /*08f0*/  S2R R15, SR_TID.X ;  /* 0x00000000000f7919 */ /* 0x000e220000002100 */
[----:B------:R-:W1:Y:S02]  /*0900*/  LDC.64 R2, c[0x0][0x390] ;  /* 0x0000e400ff027b82 */ /* 0x000e640000000a00 */
[----:B-1----:R-:W-:-:S04]  /*0910*/  IMAD.WIDE.U32 R2, R0, 0x2, R2 ;  /* 0x0000000200027825 */ /* 0x002fc800078e0002 */
[----:B0-----:R-:W-:Y:S02]  /*0920*/  IMAD.WIDE.U32 R4, R15, 0x10, R2 ;  /* 0x000000100f047825 */ /* 0x001fe400078e0002 */
[----:B------:R-:W0:Y:S04]  /*0930*/  LDC.64 R2, c[0x0][0x388] ;  /* 0x0000e200ff027b82 */ /* 0x000e280000000a00 */
[----:B------:R-:W2:Y:S01]  /*0940*/  LDG.E.128 R4, desc[UR4][R4.64] ;  /* 0x0000000404047981 */ /* 0x000ea2000c1e1d00 */
[----:B0-----:R-:W-:-:S04]  /*0950*/  IMAD.WIDE.U32 R2, R0, 0x2, R2 ;  /* 0x0000000200027825 */ /* 0x001fc800078e0002 */
[----:B------:R-:W-:Y:S01]  /*0960*/  IMAD.WIDE.U32 R2, R15, 0x10, R2 ;  /* 0x000000100f027825 */ /* 0x000fe200078e0002 */
[----:B--2---:R-:W-:Y:S02]  /*0970*/  PRMT R0, R7, 0x7632, R0 ;  /* 0x0000763207007816 */ /* 0x004fe40000000000 */
[----:B------:R-:W-:Y:S02]  /*0980*/  LOP3.LUT R12, RZ, R7, RZ, 0x33, !PT ;  /* 0x00000007ff0c7212 */ /* 0x000fe400078e33ff */
[----:B------:R-:W-:Y:S02]  /*0990*/  PRMT R7, R6, 0x7632, R7 ;  /* 0x0000763206077816 */ /* 0x000fe40000000007 */
[----:B------:R-:W-:Y:S02]  /*09a0*/  LOP3.LUT R11, RZ, R6, RZ, 0x33, !PT ;  /* 0x00000006ff0b7212 */ /* 0x000fe400078e33ff */
[----:B------:R-:W-:Y:S02]  /*09b0*/  PRMT R6, R5, 0x7632, R6 ;  /* 0x0000763205067816 */ /* 0x000fe40000000006 */
        /* <DEDUP_REMOVED lines=10> */
[----:B------:R-:W-:-:S05]  /*0a60*/  PRMT R4, R9, 0x5410, R4 ;  /* 0x0000541009047816 */ /* 0x000fca0000000004 */
[----:B------:R-:W-:Y:S01]  /*0a70*/  STG.E.128 desc[UR4][R2.64], R4 ;  /* 0x0000000402007986 */ /* 0x000fe2000c101d04 */
[----:B------:R-:W-:Y:S05]  /*0a80*/  EXIT ;  /* 0x000000000000794d */ /* 0x000fea0003800000 */
.L_x_33960:
        /* <DEDUP_REMOVED lines=15> */
.L_x_37327:


//--------------------- .text._ZN2at6native18elementwise_kernelILi128ELi4EZNS0_15gpu_kernel_implIZZZNS0_23bitwise_not_kernel_cudaERNS_18TensorIteratorBaseEENKUlvE_clEvENKUlvE2_clEvEUllE_EEvS4_RKT_EUliE_EEviT1_ --------------------------
	.section	.text._ZN2at6native18elementwise_kernelILi128ELi4EZNS0_15gpu_kernel_implIZZZNS0_23bitwise_not_kernel_cudaERNS_18TensorIteratorBaseEENKUlvE_clEvENKUlvE2_clEvEUllE_EEvS4_RKT_EUliE_EEviT1_,"ax",@progbits
	.align	128
        .global         _ZN2at6native18elementwise_kernelILi128ELi4EZNS0_15gpu_kernel_implIZZZNS0_23bitwise_not_kernel_cudaERNS_18TensorIteratorBaseEENKUlvE_clEvENKUlvE2_clEvEUllE_EEvS4_RKT_EUliE_EEviT1_
        .type           _ZN2at6native18elementwise_kernelILi128ELi4EZNS0_15gpu_kernel_implIZZZNS0_23bitwise_not_kernel_cudaERNS_18TensorIteratorBaseEENKUlvE_clEvENKUlvE2_clEvEUllE_EEvS4_RKT_EUliE_EEviT1_,@function
        .size           _ZN2at6native18elementwise_kernelILi128ELi4EZNS0_15gpu_kernel_implIZZZNS0_23bitwise_not_kernel_cudaERNS_18TensorIteratorBaseEENKUlvE_clEvENKUlvE2_clEvEUllE_EEvS4_RKT_EUliE_EEviT1_,(.L_x_37328 - _ZN2at6native18elementwise_kernelILi128ELi4EZNS0_15gpu_kernel_implIZZZNS0_23bitwise_not_kernel_cudaERNS_18TensorIteratorBaseEENKUlvE_clEvENKUlvE2_clEvEUllE_EEvS4_RKT_EUliE_EEviT1_)
        .other          _ZN2at6native18elementwise_kernelILi128ELi4EZNS0_15gpu_kernel_implIZZZNS0_23bitwise_not_kernel_cudaERNS_18TensorIteratorBaseEENKUlvE_clEvENKUlvE2_clEvEUllE_EEvS4_RKT_EUliE_EEviT1_,@"STO_CUDA_ENTRY STV_DEFAULT"
_ZN2at6native18elementwise_kernelILi128ELi4EZNS0_15gpu_kernel_implIZZZNS0_23bitwise_not_kernel_cudaERNS_18TensorIteratorBaseEENKUlvE_clEvENKUlvE2_clEvEUllE_EEvS4_RKT_EUliE_EEviT1_:
.text._ZN2at6native18elementwise_kernelILi128ELi4EZNS0_15gpu_kernel_implIZZZNS0_23bitwise_not_kernel_cudaERNS_18TensorIteratorBaseEENKUlvE_clEvENKUlvE2_clEvEUllE_EEvS4_RKT_EUliE_EEviT1_:
        /* <DEDUP_REMOVED lines=319> */
.L_x_33963:
        /* <DEDUP_REMOVED lines=17> */
.L_x_33967:
[----:B------:R0:W5:Y:S01]  /*1500*/  LDG.E.U8 R4, desc[UR36][R2.64] ;  /* 0x0000002402047981 */ /* 0x000162000c1e1100 */
[----:B------:R-:W-:Y:S01]  /*1510*/  MOV R5, RZ ;  /* 0x000000ff00057202 */ /* 0x000fe20000000f00 */
[----:B------:R-:W-:Y:S06]  /*1520*/  BRA `(.L_x_33969) ;  /* 0x0000000c00407947 */ /* 0x000fec0003800000 */
.L_x_33966:
        /* <DEDUP_REMOVED lines=8> */
.L_x_33971:
[----:B------:R-:W2:Y:S02]  /*15b0*/  LDG.E R4, desc[UR36][R2.64] ;  /* 0x0000002402047981 */ /* 0x000ea4000c1e1900 */
[----:B--2---:R-:W-:Y:S01]  /*15c0*/  SHF.R.S32.HI R5, RZ, 0x1f, R4 ;  /* 0x0000001fff057819 */ /* 0x004fe20000011404 */
[----:B------:R-:W-:Y:S06]  /*15d0*/  BRA `(.L_x_33969) ;  /* 0x0000000c00147947 */ /* 0x000fec0003800000 */
.L_x_33970:
[----:B------:R-:W2:Y:S02]  /*15e0*/  LDG.E.S16 R4, desc[UR36][R2.64] ;  /* 0x0000002402047981 */ /* 0x000ea4000c1e1700 */
[----:B--2---:R-:W-:Y:S01]  /*15f0*/  SHF.R.S32.HI R5, RZ, 0x1f, R4 ;  /* 0x0000001fff057819 */ /* 0x004fe20000011404 */
[----:B------:R-:W-:Y:S06]  /*1600*/  BRA `(.L_x_33969) ;  /* 0x0000000c00087947 */ /* 0x000fec0003800000 */
.L_x_33965:
        /* <DEDUP_REMOVED lines=9> */
.L_x_33973:
[----:B------:R-:W2:Y:S02]  /*16a0*/  LDG.E.U16 R2, desc[UR36][R2.64] ;  /* 0x0000002402027981 */ /* 0x000ea4000c1e1500 */
[----:B--2---:R-:W-:-:S06]  /*16b0*/  HADD2.F32 R4, -RZ, R2.H0_H0 ;  /* 0x20000002ff047230 */ /* 0x004fcc0000004100 */
[----:B------:R-:W0:Y:S01]  /*16c0*/  F2I.S64.TRUNC R4, R4 ;  /* 0x0000000400047311 */ /* 0x000e22000020d900 */
[----:B------:R-:W-:Y:S05]  /*16d0*/  BRA `(.L_x_33969) ;  /* 0x0000000800d47947 */ /* 0x000fea0003800000 */
.L_x_33972:
        /* <DEDUP_REMOVED lines=9> */
.L_x_33975:
[----:B------:R-:W2:Y:S02]  /*1770*/  LDG.E.U16 R2, desc[UR36][R2.64] ;  /* 0x0000002402027981 */ /* 0x000ea4000c1e1500 */
[----:B--2---:R-:W-:-:S06]  /*1780*/  HADD2.F32 R4, -RZ, R2.H0_H0 ;  /* 0x20000002ff047230 */ /* 0x004fcc0000004100 */
[----:B------:R-:W0:Y:S01]  /*1790*/  F2I.S64.TRUNC R4, R4 ;  /* 0x0000000400047311 */ /* 0x000e22000020d900 */
[----:B------:R-:W-:Y:S05]  /*17a0*/  BRA `(.L_x_33969) ;  /* 0x0000000800a07947 */ /* 0x000fea0003800000 */
.L_x_33974:
[----:B------:R-:W2:Y:S02]  /*17b0*/  LDG.E.64 R2, desc[UR36][R2.64] ;  /* 0x0000002402027981 */ /* 0x000ea4000c1e1b00 */
[----:B--2---:R0:W1:Y:S01]  /*17c0*/  F2I.S64.F64.TRUNC R4, R2 ;  /* 0x0000000200047311 */ /* 0x004062000030d900 */
[----:B------:R-:W-:Y:S05]  /*17d0*/  BRA `(.L_x_33969) ;  /* 0x0000000800947947 */ /* 0x000fea0003800000 */
.L_x_33964:
        /* <DEDUP_REMOVED lines=13> */
.L_x_33978:
[----:B------:R-:W2:Y:S02]  /*18b0*/  LDG.E.64 R2, desc[UR36][R2.64] ;  /* 0x0000002402027981 */ /* 0x000ea4000c1e1b00 */
[----:B--2---:R0:W1:Y:S01]  /*18c0*/  F2I.S64.F64.TRUNC R4, R2 ;  /* 0x0000000200047311 */ /* 0x004062000030d900 */
[----:B------:R-:W-:Y:S05]  /*18d0*/  BRA `(.L_x_33969) ;  /* 0x0000000800547947 */ /* 0x000fea0003800000 */
.L_x_33977:
        /* <DEDUP_REMOVED lines=26> */
.L_x_33980:
        /* <DEDUP_REMOVED lines=13> */
.L_x_33979:
[----:B------:R-:W2:Y:S02]  /*1b50*/  LDG.E.U16 R4, desc[UR36][R2.64] ;  /* 0x0000002402047981 */ /* 0x000ea4000c1e1500 */
[----:B--2---:R-:W-:-:S06]  /*1b60*/  IMAD.U32 R4, R4, 0x10000, RZ ;  /* 0x0001000004047824 */ /* 0x004fcc00078e00ff */
[----:B------:R-:W0:Y:S01]  /*1b70*/  F2I.S64.TRUNC R4, R4 ;  /* 0x0000000400047311 */ /* 0x000e22000020d900 */
[----:B------:R-:W-:Y:S05]  /*1b80*/  BRA `(.L_x_33969) ;  /* 0x0000000400a87947 */ /* 0x000fea0003800000 */
.L_x_33976:
        /* <DEDUP_REMOVED lines=9> */
[----:B------:R-:W-:Y:S01]  /*1c20*/  MOV R5, RZ ;  /* 0x000000ff00057202 */ /* 0x000fe20000000f00 */
[----:B------:R-:W-:Y:S06]  /*1c30*/  BRA `(.L_x_33969) ;  /* 0x00000004007c7947 */ /* 0x000fec0003800000 */
.L_x_33983:
        /* <DEDUP_REMOVED lines=21> */
.L_x_33987:
[----:B------:R-:W-:Y:S05]  /*1d90*/  BSYNC.RECONVERGENT B1 ;  /* 0x0000000000017941 */ /* 0x000fea0003800200 */
.L_x_33986:
[----:B------:R-:W-:Y:S01]  /*1da0*/  IMAD.SHL.U32 R0, R0, 0x100000, RZ ;  /* 0x0010000000007824 */ /* 0x000fe200078e00ff */
[----:B------:R-:W-:-:S04]  /*1db0*/  LEA R2, R2, 0x3b800000, 0x17 ;  /* 0x3b80000002027811 */ /* 0x000fc800078eb8ff */
[----:B------:R-:W-:-:S07]  /*1dc0*/  LOP3.LUT R4, R2, R0, R7, 0xfe, !PT ;  /* 0x0000000002047212 */ /* 0x000fce00078efe07 */
.L_x_33985:
[----:B------:R-:W-:Y:S05]  /*1dd0*/  BSYNC.RECONVERGENT B0 ;  /* 0x0000000000007941 */ /* 0x000fea0003800200 */
.L_x_33984:
[----:B------:R-:W1:Y:S01]  /*1de0*/  F2I.S64.TRUNC R4, R4 ;  /* 0x0000000400047311 */ /* 0x000e62000020d900 */
[----:B------:R-:W-:Y:S05]  /*1df0*/  BRA `(.L_x_33969) ;  /* 0x00000004000c7947 */ /* 0x000fea0003800000 */
.L_x_33982:
        /* <DEDUP_REMOVED lines=21> */
.L_x_33991:
[----:B------:R-:W-:Y:S05]  /*1f50*/  BSYNC.RECONVERGENT B1 ;  /* 0x0000000000017941 */ /* 0x000fea0003800200 */
.L_x_33990:
[----:B------:R-:W-:Y:S01]  /*1f60*/  IMAD.SHL.U32 R0, R0, 0x200000, RZ ;  /* 0x0020000000007824 */ /* 0x000fe200078e00ff */
[----:B------:R-:W-:-:S04]  /*1f70*/  LEA R2, R2, 0x37800000, 0x17 ;  /* 0x3780000002027811 */ /* 0x000fc800078eb8ff */
[----:B------:R-:W-:-:S07]  /*1f80*/  LOP3.LUT R4, R2, R0, R7, 0xfe, !PT ;  /* 0x0000000002047212 */ /* 0x000fce00078efe07 */
.L_x_33989:
[----:B------:R-:W-:Y:S05]  /*1f90*/  BSYNC.RECONVERGENT B0 ;  /* 0x0000000000007941 */ /* 0x000fea0003800200 */
.L_x_33988:
[----:B------:R-:W2:Y:S01]  /*1fa0*/  F2I.S64.TRUNC R4, R4 ;  /* 0x0000000400047311 */ /* 0x000ea2000020d900 */
[----:B------:R-:W-:Y:S05]  /*1fb0*/  BRA `(.L_x_33969) ;  /* 0x00000000009c7947 */ /* 0x000fea0003800000 */
.L_x_33981:
[----:B------:R-:W-:-:S09]  /*1fc0*/  UISETP.NE.AND UP0, UPT, UR4, 0x1c, UPT ;  /* 0x0000001c0400788c */ /* 0x000fd2000bf05270 */
[----:B------:R-:W-:Y:S05]  /*1fd0*/  BRA.U !UP0, `(.L_x_33992) ;  /* 0x00000001088c7547 */ /* 0x000fea000b800000 */
[----:B------:R-:W-:-:S09]  /*1fe0*/  UISETP.NE.AND UP0, UPT, UR4, 0x1d, UPT ;  /* 0x0000001d0400788c */ /* 0x000fd2000bf05270 */
[----:B------:R-:W-:Y:S05]  /*1ff0*/  BRA.U !UP0, `(.L_x_33993) ;  /* 0x00000001087c7547 */ /* 0x000fea000b800000 */
[----:B------:R-:W-:-:S09]  /*2000*/  UISETP.NE.AND UP0, UPT, UR4, 0x2c, UPT ;  /* 0x0000002c0400788c */ /* 0x000fd2000bf05270 */
[----:B------:R-:W-:Y:S05]  /*2010*/  BRA.U !UP0, `(.L_x_33994) ;  /* 0x0000000108487547 */ /* 0x000fea000b800000 */
.L_x_33968:
        /* <DEDUP_REMOVED lines=16> */
.L_x_33995:
[----:B------:R-:W-:Y:S01]  /*2120*/  CS2R R4, SRZ ;  /* 0x0000000000047805 */ /* 0x000fe2000001ff00 */
[----:B------:R-:W-:Y:S06]  /*2130*/  BRA `(.L_x_33969) ;  /* 0x00000000003c7947 */ /* 0x000fec0003800000 */
.L_x_33994:
        /* <DEDUP_REMOVED lines=8> */
.L_x_33997:
[----:B------:R-:W-:Y:S05]  /*21c0*/  BSYNC.RECONVERGENT B0 ;  /* 0x0000000000007941 */ /* 0x000fea0003800200 */
.L_x_33996:
[----:B------:R-:W4:Y:S01]  /*21d0*/  F2I.S64.TRUNC R4, R4 ;  /* 0x0000000400047311 */ /* 0x000f22000020d900 */
[----:B------:R-:W-:Y:S05]  /*21e0*/  BRA `(.L_x_33969) ;  /* 0x0000000000107947 */ /* 0x000fea0003800000 */
.L_x_33993:
[----:B------:R0:W5:Y:S01]  /*21f0*/  LDG.E.64 R4, desc[UR36][R2.64] ;  /* 0x0000002402047981 */ /* 0x000162000c1e1b00 */
[----:B------:R-:W-:Y:S05]  /*2200*/  BRA `(.L_x_33969) ;  /* 0x0000000000087947 */ /* 0x000fea0003800000 */
.L_x_33992:
[----:B------:R3:W5:Y:S01]  /*2210*/  LDG.E R4, desc[UR36][R2.64] ;  /* 0x0000002402047981 */ /* 0x000762000c1e1900 */
[----:B------:R-:W-:-:S07]  /*2220*/  IMAD.MOV.U32 R5, RZ, RZ, RZ ;  /* 0x000000ffff057224 */ /* 0x000fce00078e00ff */
.L_x_33969:
[----:B------:R-:W3:Y:S01]  /*2230*/  LDCU.64 UR6, c[0x0][0x580] ;  /* 0x0000b000ff0677ac */ /* 0x000ee20008000a00 */
[----:B012-45:R-:W-:Y:S02]  /*2240*/  LOP3.LUT R9, RZ, R4, RZ, 0x33, !PT ;  /* 0x00000004ff097212 */ /* 0x037fe400078e33ff */
[----:B------:R-:W-:Y:S01]  /*2250*/  LOP3.LUT R7, RZ, R5, RZ, 0x33, !PT ;  /* 0x00000005ff077212 */ /* 0x000fe200078e33ff */
[----:B------:R-:W-:Y:S02]  /*2260*/  UPRMT UR4, UR42, 0x9910, URZ ;  /* 0x000099102a047896 */ /* 0x000fe400080000ff */
[----:B------:R-:W-:Y:S02]  /*2270*/  IMAD.MOV.U32 R6, RZ, RZ, R9 ;  /* 0x000000ffff067224 */ /* 0x000fe400078e0009 */
[----:B------:R-:W-:Y:S01]  /*2280*/  UISETP.GT.AND UP0, UPT, UR4, 0x9, UPT ;  /* 0x000000090400788c */ /* 0x000fe2000bf04270 */
[----:B---3--:R-:W-:-:S04]  /*2290*/  IADD3 R2, P0, PT, R16, UR6, RZ ;  /* 0x0000000610027c10 */ /* 0x008fc8000ff1e0ff */
        /* <DEDUP_REMOVED lines=12> */
.L_x_34001:
[----:B------:R3:W-:Y:S01]  /*2360*/  STG.E.U8 desc[UR36][R2.64], R9 ;  /* 0x0000000902007986 */ /* 0x0007e2000c101124 */
[----:B------:R-:W-:Y:S05]  /*2370*/  BRA `(.L_x_34003) ;  /* 0x0000000c00387947 */ /* 0x000fea0003800000 */
.L_x_34000:
        /* <DEDUP_REMOVED lines=8> */
.L_x_34005:
[----:B------:R1:W-:Y:S01]  /*2400*/  STG.E desc[UR36][R2.64], R9 ;  /* 0x0000000902007986 */ /* 0x0003e2000c101924 */
[----:B------:R-:W-:Y:S05]  /*2410*/  BRA `(.L_x_34003) ;  /* 0x0000000c00107947 */ /* 0x000fea0003800000 */
.L_x_34004:
[----:B------:R2:W-:Y:S01]  /*2420*/  STG.E.U16 desc[UR36][R2.64], R9 ;  /* 0x0000000902007986 */ /* 0x0005e2000c101524 */
[----:B------:R-:W-:Y:S05]  /*2430*/  BRA `(.L_x_34003) ;  /* 0x0000000c00087947 */ /* 0x000fea0003800000 */
.L_x_33999:
        /* <DEDUP_REMOVED lines=9> */
.L_x_34007:
[----:B------:R-:W0:Y:S02]  /*24d0*/  I2F.S64 R0, R6 ;  /* 0x0000000600007312 */ /* 0x000e240000301400 */
[----:B0-----:R-:W-:-:S05]  /*24e0*/  F2FP.F16.F32.PACK_AB R0, RZ, R0 ;  /* 0x00000000ff00723e */ /* 0x001fca00000000ff */
[----:B------:R0:W-:Y:S01]  /*24f0*/  STG.E.U16 desc[UR36][R2.64], R0 ;  /* 0x0000000002007986 */ /* 0x0001e2000c101524 */
[----:B------:R-:W-:Y:S05]  /*2500*/  BRA `(.L_x_34003) ;  /* 0x0000000800d47947 */ /* 0x000fea0003800000 */
.L_x_34006:
        /* <DEDUP_REMOVED lines=10> */
.L_x_34009:
[----:B------:R-:W0:Y:S02]  /*25b0*/  I2F.S64 R6, R6 ;  /* 0x0000000600067312 */ /* 0x000e240000301400 */
[----:B0-----:R-:W-:-:S04]  /*25c0*/  F2FP.F16.F32.PACK_AB R5, RZ, R6 ;  /* 0x00000006ff05723e */ /* 0x001fc800000000ff */
[----:B------:R-:W-:-:S05]  /*25d0*/  PRMT R5, R5, 0x5410, RZ ;  /* 0x0000541005057816 */ /* 0x000fca00000000ff */
[----:B------:R0:W-:Y:S01]  /*25e0*/  STG.E desc[UR36][R2.64], R5 ;  /* 0x0000000502007986 */ /* 0x0001e2000c101924 */
[----:B------:R-:W-:Y:S05]  /*25f0*/  BRA `(.L_x_34003) ;  /* 0x0000000800987947 */ /* 0x000fea0003800000 */
.L_x_34008:
[----:B------:R-:W0:Y:S02]  /*2600*/  I2F.F64.S64 R4, R6 ;  /* 0x0000000600047312 */ /* 0x000e240000301c00 */
[----:B0-----:R0:W-:Y:S01]  /*2610*/  STG.E.64 desc[UR36][R2.64], R4 ;  /* 0x0000000402007986 */ /* 0x0011e2000c101b24 */
[----:B------:R-:W-:Y:S05]  /*2620*/  BRA `(.L_x_34003) ;  /* 0x00000008008c7947 */ /* 0x000fea0003800000 */
.L_x_33998:
        /* <DEDUP_REMOVED lines=8> */
[----:B------:R-:W-:-:S04]  /*26b0*/  ISETP.NE.U32.AND P0, PT, R4, -0x1, PT ;  /* 0xffffffff0400780c */ /* 0x000fc80003f05070 */
[----:B------:R-:W-:-:S04]  /*26c0*/  ISETP.NE.AND.EX P0, PT, R5, -0x1, PT, P0 ;  /* 0xffffffff0500780c */ /* 0x000fc80003f05300 */
[----:B------:R-:W-:-:S05]  /*26d0*/  SEL R5, RZ, 0x1, !P0 ;  /* 0x00000001ff057807 */ /* 0x000fca0004000000 */
[----:B------:R0:W-:Y:S01]  /*26e0*/  STG.E.U8 desc[UR36][R2.64], R5 ;  /* 0x0000000502007986 */ /* 0x0001e2000c101124 */
[----:B------:R-:W-:Y:S05]  /*26f0*/  BRA `(.L_x_34003) ;  /* 0x0000000800587947 */ /* 0x000fea0003800000 */
.L_x_34012:
[----:B------:R-:W0:Y:S01]  /*2700*/  I2F.F64.S64 R8, R6 ;  /* 0x0000000600087312 */ /* 0x000e220000301c00 */
[----:B------:R-:W-:-:S05]  /*2710*/  CS2R R10, SRZ ;  /* 0x00000000000a7805 */ /* 0x000fca000001ff00 */
[----:B0-----:R0:W-:Y:S01]  /*2720*/  STG.E.128 desc[UR36][R2.64], R8 ;  /* 0x0000000802007986 */ /* 0x0011e2000c101d24 */
[----:B------:R-:W-:Y:S05]  /*2730*/  BRA `(.L_x_34003) ;  /* 0x0000000800487947 */ /* 0x000fea0003800000 */
.L_x_34011:
        /* <DEDUP_REMOVED lines=19> */
.L_x_34016:
[----:B------:R-:W-:Y:S05]  /*2870*/  BSYNC.RECONVERGENT B0 ;  /* 0x0000000000007941 */ /* 0x000fea0003800200 */
.L_x_34015:
[----:B------:R-:W-:-:S05]  /*2880*/  LOP3.LUT R5, R0, 0x80, R5, 0xf8, !PT ;  /* 0x0000008000057812 */ /* 0x000fca00078ef805 */
[----:B------:R0:W-:Y:S01]  /*2890*/  STG.E.U8 desc[UR36][R2.64], R5 ;  /* 0x0000000502007986 */ /* 0x0001e2000c101124 */
[----:B------:R-:W-:Y:S05]  /*28a0*/  BRA `(.L_x_34003) ;  /* 0x0000000400ec7947 */ /* 0x000fea0003800000 */
.L_x_34014:
        /* <DEDUP_REMOVED lines=15> */
.L_x_34018:
[----:B------:R-:W-:Y:S05]  /*29a0*/  BSYNC.RECONVERGENT B0 ;  /* 0x0000000000007941 */ /* 0x000fea0003800200 */
.L_x_34017:
[----:B------:R-:W-:-:S05]  /*29b0*/  LOP3.LUT R5, R0, 0x80, R5, 0xf8, !PT ;  /* 0x0000008000057812 */ /* 0x000fca00078ef805 */
[----:B------:R0:W-:Y:S01]  /*29c0*/  STG.E.U8 desc[UR36][R2.64], R5 ;  /* 0x0000000502007986 */ /* 0x0001e2000c101124 */
[----:B------:R-:W-:Y:S05]  /*29d0*/  BRA `(.L_x_34003) ;  /* 0x0000000400a07947 */ /* 0x000fea0003800000 */
.L_x_34013:
[----:B------:R-:W0:Y:S02]  /*29e0*/  I2F.S64 R0, R6 ;  /* 0x0000000600007312 */ /* 0x000e240000301400 */
[----:B0-----:R-:W-:-:S05]  /*29f0*/  F2FP.BF16.F32.PACK_AB R0, RZ, R0 ;  /* 0x00000000ff00723e */ /* 0x001fca00000010ff */
[----:B------:R0:W-:Y:S01]  /*2a00*/  STG.E.U16 desc[UR36][R2.64], R0 ;  /* 0x0000000002007986 */ /* 0x0001e2000c101524 */
[----:B------:R-:W-:Y:S05]  /*2a10*/  BRA `(.L_x_34003) ;  /* 0x0000000400907947 */ /* 0x000fea0003800000 */
.L_x_34010:
        /* <DEDUP_REMOVED lines=10> */
.L_x_34021:
        /* <DEDUP_REMOVED lines=13> */
.L_x_34024:
[----:B------:R-:W-:-:S04]  /*2b90*/  SHF.R.U32.HI R0, RZ, 0x14, R5 ;  /* 0x00000014ff007819 */ /* 0x000fc80000011605 */
[----:B------:R-:W-:-:S04]  /*2ba0*/  LOP3.LUT R0, R0, 0x1, RZ, 0xc0, !PT ;  /* 0x0000000100007812 */ /* 0x000fc800078ec0ff */
[----:B------:R-:W-:-:S04]  /*2bb0*/  IADD3 R0, PT, PT, R5, 0x487ffff, R0 ;  /* 0x0487ffff05007810 */ /* 0x000fc80007ffe000 */
[----:B------:R-:W-:-:S04]  /*2bc0*/  SHF.R.U32.HI R0, RZ, 0x14, R0 ;  /* 0x00000014ff007819 */ /* 0x000fc80000011600 */
[----:B------:R-:W-:-:S07]  /*2bd0*/  LOP3.LUT R4, R0, 0xff, RZ, 0xc0, !PT ;  /* 0x000000ff00047812 */ /* 0x000fce00078ec0ff */
.L_x_34025:
[----:B------:R-:W-:-:S04]  /*2be0*/  SHF.R.U32.HI R5, RZ, 0x18, R5 ;  /* 0x00000018ff057819 */ /* 0x000fc80000011605 */
[----:B------:R-:W-:-:S04]  /*2bf0*/  LOP3.LUT R4, R4, 0x80, R5, 0xf8, !PT ;  /* 0x0000008004047812 */ /* 0x000fc800078ef805 */
[----:B------:R-:W-:-:S07]  /*2c00*/  PRMT R0, R4, 0x7610, R0 ;  /* 0x0000761004007816 */ /* 0x000fce0000000000 */
.L_x_34023:
[----:B------:R-:W-:Y:S05]  /*2c10*/  BSYNC.RECONVERGENT B0 ;  /* 0x0000000000007941 */ /* 0x000fea0003800200 */
.L_x_34022:
[----:B------:R0:W-:Y:S01]  /*2c20*/  STG.E.U8 desc[UR36][R2.64], R0 ;  /* 0x0000000002007986 */ /* 0x0001e2000c101124 */
[----:B------:R-:W-:Y:S05]  /*2c30*/  BRA `(.L_x_34003) ;  /* 0x0000000400087947 */ /* 0x000fea0003800000 */
.L_x_34020:
[----:B------:R-:W0:Y:S01]  /*2c40*/  I2F.S64 R5, R6 ;  /* 0x0000000600057312 */ /* 0x000e220000301400 */
[----:B------:R-:W-:Y:S01]  /*2c50*/  BSSY.RECONVERGENT B0, `(.L_x_34026) ;  /* 0x0000014000007945 */ /* 0x000fe20003800200 */
[----:B------:R-:W-:Y:S02]  /*2c60*/  MOV R0, 0x80 ;  /* 0x0000008000007802 */ /* 0x000fe40000000f00 */
        /* <DEDUP_REMOVED lines=10> */
.L_x_34028:
[----:B------:R-:W-:-:S04]  /*2d10*/  SHF.R.U32.HI R0, RZ, 0x15, R5 ;  /* 0x00000015ff007819 */ /* 0x000fc80000011605 */
[----:B------:R-:W-:-:S04]  /*2d20*/  LOP3.LUT R0, R0, 0x1, RZ, 0xc0, !PT ;  /* 0x0000000100007812 */ /* 0x000fc800078ec0ff */
[----:B------:R-:W-:-:S04]  /*2d30*/  IADD3 R0, PT, PT, R5, 0x88fffff, R0 ;  /* 0x088fffff05007810 */ /* 0x000fc80007ffe000 */
[----:B------:R-:W-:-:S04]  /*2d40*/  SHF.R.U32.HI R0, RZ, 0x15, R0 ;  /* 0x00000015ff007819 */ /* 0x000fc80000011600 */
[----:B------:R-:W-:-:S07]  /*2d50*/  LOP3.LUT R4, R0, 0xff, RZ, 0xc0, !PT ;  /* 0x000000ff00047812 */ /* 0x000fce00078ec0ff */
.L_x_34029:
[----:B------:R-:W-:-:S04]  /*2d60*/  SHF.R.U32.HI R5, RZ, 0x18, R5 ;  /* 0x00000018ff057819 */ /* 0x000fc80000011605 */
[----:B------:R-:W-:-:S04]  /*2d70*/  LOP3.LUT R4, R4, 0x80, R5, 0xf8, !PT ;  /* 0x0000008004047812 */ /* 0x000fc800078ef805 */
[----:B------:R-:W-:-:S07]  /*2d80*/  PRMT R0, R4, 0x7610, R0 ;  /* 0x0000761004007816 */ /* 0x000fce0000000000 */
.L_x_34027:
[----:B------:R-:W-:Y:S05]  /*2d90*/  BSYNC.RECONVERGENT B0 ;  /* 0x0000000000007941 */ /* 0x000fea0003800200 */
.L_x_34026:
[----:B------:R0:W-:Y:S01]  /*2da0*/  STG.E.U8 desc[UR36][R2.64], R0 ;  /* 0x0000000002007986 */ /* 0x0001e2000c101124 */
[----:B------:R-:W-:Y:S05]  /*2db0*/  BRA `(.L_x_34003) ;  /* 0x0000000000a87947 */ /* 0x000fea0003800000 */
.L_x_34019:
[----:B------:R-:W-:-:S09]  /*2dc0*/  UISETP.NE.AND UP0, UPT, UR4, 0x1c, UPT ;  /* 0x0000001c0400788c */ /* 0x000fd2000bf05270 */
[----:B------:R-:W-:Y:S05]  /*2dd0*/  BRA.U !UP0, `(.L_x_34030) ;  /* 0x00000001089c7547 */ /* 0x000fea000b800000 */
[----:B------:R-:W-:-:S09]  /*2de0*/  UISETP.NE.AND UP0, UPT, UR4, 0x1d, UPT ;  /* 0x0000001d0400788c */ /* 0x000fd2000bf05270 */
[----:B------:R-:W-:Y:S05]  /*2df0*/  BRA.U !UP0, `(.L_x_34031) ;  /* 0x00000001088c7547 */ /* 0x000fea000b800000 */
[----:B------:R-:W-:-:S09]  /*2e00*/  UISETP.NE.AND UP0, UPT, UR4, 0x2c, UPT ;  /* 0x0000002c0400788c */ /* 0x000fd2000bf05270 */
[----:B------:R-:W-:Y:S05]  /*2e10*/  BRA.U !UP0, `(.L_x_34032) ;  /* 0x0000000108447547 */ /* 0x000fea000b800000 */
.L_x_34002:
        /* <DEDUP_REMOVED lines=16> */
.L_x_34033:
[----:B------:R-:W-:Y:S05]  /*2f20*/  BRA `(.L_x_34003) ;  /* 0x00000000004c7947 */ /* 0x000fea0003800000 */
.L_x_34032:
        /* <DEDUP_REMOVED lines=16> */
.L_x_34031:
[----:B------:R0:W-:Y:S01]  /*3030*/  STG.E.64 desc[UR36][R2.64], R6 ;  /* 0x0000000602007986 */ /* 0x0001e2000c101b24 */
[----:B------:R-:W-:Y:S05]  /*3040*/  BRA `(.L_x_34003) ;  /* 0x0000000000047947 */ /* 0x000fea0003800000 */
.L_x_34030:
[----:B------:R0:W-:Y:S02]  /*3050*/  STG.E desc[UR36][R2.64], R9 ;  /* 0x0000000902007986 */ /* 0x0001e4000c101924 */
.L_x_34003:
[----:B------:R-:W-:-:S07]  /*3060*/  VIADD R17, R17, 0x80 ;  /* 0x0000008011117836 */ /* 0x000fce0000000000 */
.L_x_33962:
[----:B------:R-:W-:Y:S05]  /*3070*/  BSYNC.RECONVERGENT B6 ;  /* 0x0000000000067941 */ /* 0x000fea0003800200 */
.L_x_33961:
        /* <DEDUP_REMOVED lines=307> */
.L_x_34036:
        /* <DEDUP_REMOVED lines=17> */
.L_x_34040:
[----:B------:R0:W5:Y:S01]  /*44c0*/  LDG.E.U8 R4, desc[UR36][R2.64] ;  /* 0x0000002402047981 */ /* 0x000162000c1e1100 */
[----:B------:R-:W-:Y:S01]  /*44d0*/  IMAD.MOV.U32 R5, RZ, RZ, RZ ;  /* 0x000000ffff057224 */ /* 0x000fe200078e00ff */
[----:B------:R-:W-:Y:S06]  /*44e0*/  BRA `(.L_x_34042) ;  /* 0x0000000c00407947 */ /* 0x000fec0003800000 */
.L_x_34039:
        /* <DEDUP_REMOVED lines=8> */
.L_x_34044:
[----:B------:R-:W2:Y:S02]  /*4570*/  LDG.E R4, desc[UR36][R2.64] ;  /* 0x0000002402047981 */ /* 0x000ea4000c1e1900 */
[----:B--2---:R-:W-:Y:S01]  /*4580*/  SHF.R.S32.HI R5, RZ, 0x1f, R4 ;  /* 0x0000001fff057819 */ /* 0x004fe20000011404 */
[----:B------:R-:W-:Y:S06]  /*4590*/  BRA `(.L_x_34042) ;  /* 0x0000000c00147947 */ /* 0x000fec0003800000 */
.L_x_34043:
[----:B------:R-:W2:Y:S02]  /*45a0*/  LDG.E.S16 R4, desc[UR36][R2.64] ;  /* 0x0000002402047981 */ /* 0x000ea4000c1e1700 */
[----:B--2---:R-:W-:Y:S01]  /*45b0*/  SHF.R.S32.HI R5, RZ, 0x1f, R4 ;  /* 0x0000001fff057819 */ /* 0x004fe20000011404 */
[----:B------:R-:W-:Y:S06]  /*45c0*/  BRA `(.L_x_34042) ;  /* 0x0000000c00087947 */ /* 0x000fec0003800000 */
.L_x_34038:
        /* <DEDUP_REMOVED lines=9> */
.L_x_34046:
[----:B------:R-:W2:Y:S02]  /*4660*/  LDG.E.U16 R2, desc[UR36][R2.64] ;  /* 0x0000002402027981 */ /* 0x000ea4000c1e1500 */
[----:B--2---:R-:W-:-:S06]  /*4670*/  HADD2.F32 R4, -RZ, R2.H0_H0 ;  /* 0x20000002ff047230 */ /* 0x004fcc0000004100 */
[----:B------:R-:W0:Y:S01]  /*4680*/  F2I.S64.TRUNC R4, R4 ;  /* 0x0000000400047311 */ /* 0x000e22000020d900 */
[----:B------:R-:W-:Y:S05]  /*4690*/  BRA `(.L_x_34042) ;  /* 0x0000000800d47947 */ /* 0x000fea0003800000 */
.L_x_34045:
        /* <DEDUP_REMOVED lines=9> */
.L_x_34048:
[----:B------:R-:W2:Y:S02]  /*4730*/  LDG.E.U16 R2, desc[UR36][R2.64] ;  /* 0x0000002402027981 */ /* 0x000ea4000c1e1500 */
[----:B--2---:R-:W-:-:S06]  /*4740*/  HADD2.F32 R4, -RZ, R2.H0_H0 ;  /* 0x20000002ff047230 */ /* 0x004fcc0000004100 */
[----:B------:R-:W4:Y:S01]  /*4750*/  F2I.S64.TRUNC R4, R4 ;  /* 0x0000000400047311 */ /* 0x000f22000020d900 */
[----:B------:R-:W-:Y:S05]  /*4760*/  BRA `(.L_x_34042) ;  /* 0x0000000800a07947 */ /* 0x000fea0003800000 */
.L_x_34047:
[----:B------:R-:W2:Y:S02]  /*4770*/  LDG.E.64 R2, desc[UR36][R2.64] ;  /* 0x0000002402027981 */ /* 0x000ea4000c1e1b00 */
[----:B--2---:R0:W1:Y:S01]  /*4780*/  F2I.S64.F64.TRUNC R4, R2 ;  /* 0x0000000200047311 */ /* 0x004062000030d900 */
[----:B------:R-:W-:Y:S05]  /*4790*/  BRA `(.L_x_34042) ;  /* 0x0000000800947947 */ /* 0x000fea0003800000 */
.L_x_34037:
        /* <DEDUP_REMOVED lines=13> */
.L_x_34051:
[----:B------:R-:W2:Y:S02]  /*4870*/  LDG.E.64 R2, desc[UR36][R2.64] ;  /* 0x0000002402027981 */ /* 0x000ea4000c1e1b00 */
[----:B--2---:R0:W1:Y:S01]  /*4880*/  F2I.S64.F64.TRUNC R4, R2 ;  /* 0x0000000200047311 */ /* 0x004062000030d900 */
[----:B------:R-:W-:Y:S05]  /*4890*/  BRA `(.L_x_34042) ;  /* 0x0000000800547947 */ /* 0x000fea0003800000 */
.L_x_34050:
        /* <DEDUP_REMOVED lines=26> */
.L_x_34053:
        /* <DEDUP_REMOVED lines=13> */
.L_x_34052:
[----:B------:R-:W2:Y:S02]  /*4b10*/  LDG.E.U16 R4, desc[UR36][R2.64] ;  /* 0x0000002402047981 */ /* 0x000ea4000c1e1500 */
[----:B--2---:R-:W-:-:S06]  /*4b20*/  IMAD.U32 R4, R4, 0x10000, RZ ;  /* 0x0001000004047824 */ /* 0x004fcc00078e00ff */
[----:B------:R-:W0:Y:S01]  /*4b30*/  F2I.S64.TRUNC R4, R4 ;  /* 0x0000000400047311 */ /* 0x000e22000020d900 */
[----:B------:R-:W-:Y:S05]  /*4b40*/  BRA `(.L_x_34042) ;  /* 0x0000000400a87947 */ /* 0x000fea0003800000 */
.L_x_34049:
        /* <DEDUP_REMOVED lines=11> */
.L_x_34056:
        /* <DEDUP_REMOVED lines=21> */
.L_x_34060:
[----:B------:R-:W-:Y:S05]  /*4d50*/  BSYNC.RECONVERGENT B1 ;  /* 0x0000000000017941 */ /* 0x000fea0003800200 */
.L_x_34059:
[----:B------:R-:W-:Y:S01]  /*4d60*/  IMAD.SHL.U32 R0, R0, 0x100000, RZ ;  /* 0x0010000000007824 */ /* 0x000fe200078e00ff */
[----:B------:R-:W-:-:S04]  /*4d70*/  LEA R2, R2, 0x3b800000, 0x17 ;  /* 0x3b80000002027811 */ /* 0x000fc800078eb8ff */
[----:B------:R-:W-:-:S07]  /*4d80*/  LOP3.LUT R4, R2, R0, R7, 0xfe, !PT ;  /* 0x0000000002047212 */ /* 0x000fce00078efe07 */
.L_x_34058:
[----:B------:R-:W-:Y:S05]  /*4d90*/  BSYNC.RECONVERGENT B0 ;  /* 0x0000000000007941 */ /* 0x000fea0003800200 */
.L_x_34057:
[----:B------:R-:W0:Y:S01]  /*4da0*/  F2I.S64.TRUNC R4, R4 ;  /* 0x0000000400047311 */ /* 0x000e22000020d900 */
[----:B------:R-:W-:Y:S05]  /*4db0*/  BRA `(.L_x_34042) ;  /* 0x00000004000c7947 */ /* 0x000fea0003800000 */
.L_x_34055:
        /* <DEDUP_REMOVED lines=21> */
.L_x_34064:
[----:B------:R-:W-:Y:S05]  /*4f10*/  BSYNC.RECONVERGENT B1 ;  /* 0x0000000000017941 */ /* 0x000fea0003800200 */
.L_x_34063:
[----:B------:R-:W-:Y:S02]  /*4f20*/  SHF.L.U32 R0, R0, 0x15, RZ ;  /* 0x0000001500007819 */ /* 0x000fe400000006ff */
[----:B------:R-:W-:-:S04]  /*4f30*/  LEA R2, R2, 0x37800000, 0x17 ;  /* 0x3780000002027811 */ /* 0x000fc800078eb8ff */
[----:B------:R-:W-:-:S07]  /*4f40*/  LOP3.LUT R4, R2, R0, R7, 0xfe, !PT ;  /* 0x0000000002047212 */ /* 0x000fce00078efe07 */
.L_x_34062:
[----:B------:R-:W-:Y:S05]  /*4f50*/  BSYNC.RECONVERGENT B0 ;  /* 0x0000000000007941 */ /* 0x000fea0003800200 */
.L_x_34061:
[----:B------:R-:W0:Y:S01]  /*4f60*/  F2I.S64.TRUNC R4, R4 ;  /* 0x0000000400047311 */ /* 0x000e22000020d900 */
[----:B------:R-:W-:Y:S05]  /*4f70*/  BRA `(.L_x_34042) ;  /* 0x00000000009c7947 */ /* 0x000fea0003800000 */
.L_x_34054:
        /* <DEDUP_REMOVED lines=14> */
.L_x_34068:
[----:B------:R-:W-:Y:S05]  /*5060*/  BSYNC.RECONVERGENT B0 ;  /* 0x0000000000007941 */ /* 0x000fea0003800200 */
.L_x_34067:
[----:B------:R-:W0:Y:S01]  /*5070*/  F2I.S64.TRUNC R4, R4 ;  /* 0x0000000400047311 */ /* 0x000e22000020d900 */
[----:B------:R-:W-:Y:S05]  /*5080*/  BRA `(.L_x_34042) ;  /* 0x0000000000587947 */ /* 0x000fea0003800000 */
.L_x_34041:
        /* <DEDUP_REMOVED lines=16> */
.L_x_34069:
[----:B------:R-:W-:Y:S01]  /*5190*/  CS2R R4, SRZ ;  /* 0x0000000000047805 */ /* 0x000fe2000001ff00 */
[----:B------:R-:W-:Y:S06]  /*51a0*/  BRA `(.L_x_34042) ;  /* 0x0000000000107947 */ /* 0x000fec0003800000 */
.L_x_34066:
[----:B------:R0:W5:Y:S01]  /*51b0*/  LDG.E.64 R4, desc[UR36][R2.64] ;  /* 0x0000002402047981 */ /* 0x000162000c1e1b00 */
[----:B------:R-:W-:Y:S05]  /*51c0*/  BRA `(.L_x_34042) ;  /* 0x0000000000087947 */ /* 0x000fea0003800000 */
.L_x_34065:
[----:B------:R0:W5:Y:S01]  /*51d0*/  LDG.E R4, desc[UR36][R2.64] ;  /* 0x0000002402047981 */ /* 0x000162000c1e1900 */
[----:B------:R-:W-:-:S07]  /*51e0*/  IMAD.MOV.U32 R5, RZ, RZ, RZ ;  /* 0x000000ffff057224 */ /* 0x000fce00078e00ff */
.L_x_34042:
[----:B------:R-:W2:Y:S01]  /*51f0*/  LDCU.64 UR6, c[0x0][0x580] ;  /* 0x0000b000ff0677ac */ /* 0x000ea20008000a00 */
[----:B01-345:R-:W-:Y:S02]  /*5200*/  LOP3.LUT R9, RZ, R4, RZ, 0x33, !PT ;  /* 0x00000004ff097212 */ /* 0x03bfe400078e33ff */
[----:B------:R-:W-:Y:S01]  /*5210*/  LOP3.LUT R7, RZ, R5, RZ, 0x33, !PT ;  /* 0x00000005ff077212 */ /* 0x000fe200078e33ff */
[----:B------:R-:W-:Y:S01]  /*5220*/  UPRMT UR4, UR42, 0x9910, URZ ;  /* 0x000099102a047896 */ /* 0x000fe200080000ff */
[----:B------:R-:W-:-:S03]  /*5230*/  MOV R6, R9 ;  /* 0x0000000900067202 */ /* 0x000fc60000000f00 */
[----:B------:R-:W-:Y:S01]  /*5240*/  UISETP.GT.AND UP0, UPT, UR4, 0x9, UPT ;  /* 0x000000090400788c */ /* 0x000fe2000bf04270 */
[----:B--2---:R-:W-:-:S05]  /*5250*/  IADD3 R2, P0, PT, R16, UR6, RZ ;  /* 0x0000000610027c10 */ /* 0x004fca000ff1e0ff */
        /* <DEDUP_REMOVED lines=12> */
.L_x_34073:
[----:B------:R0:W-:Y:S01]  /*5320*/  STG.E.U8 desc[UR36][R2.64], R9 ;  /* 0x0000000902007986 */ /* 0x0001e2000c101124 */
[----:B------:R-:W-:Y:S05]  /*5330*/  BRA `(.L_x_34075) ;  /* 0x0000000c00347947 */ /* 0x000fea0003800000 */
.L_x_34072:
        /* <DEDUP_REMOVED lines=8> */
.L_x_34077:
[----:B------:R0:W-:Y:S01]  /*53c0*/  STG.E desc[UR36][R2.64], R9 ;  /* 0x0000000902007986 */ /* 0x0001e2000c101924 */
[----:B------:R-:W-:Y:S05]  /*53d0*/  BRA `(.L_x_34075) ;  /* 0x0000000c000c7947 */ /* 0x000fea0003800000 */
.L_x_34076:
[----:B------:R0:W-:Y:S01]  /*53e0*/  STG.E.U16 desc[UR36][R2.64], R9 ;  /* 0x0000000902007986 */ /* 0x0001e2000c101524 */
[----:B------:R-:W-:Y:S05]  /*53f0*/  BRA `(.L_x_34075) ;  /* 0x0000000c00047947 */ /* 0x000fea0003800000 */
.L_x_34071:
        /* <DEDUP_REMOVED lines=9> */
.L_x_34079:
[----:B------:R-:W0:Y:S02]  /*5490*/  I2F.S64 R0, R6 ;  /* 0x0000000600007312 */ /* 0x000e240000301400 */
[----:B0-----:R-:W-:-:S05]  /*54a0*/  F2FP.F16.F32.PACK_AB R0, RZ, R0 ;  /* 0x00000000ff00723e */ /* 0x001fca00000000ff */
[----:B------:R0:W-:Y:S01]  /*54b0*/  STG.E.U16 desc[UR36][R2.64], R0 ;  /* 0x0000000002007986 */ /* 0x0001e2000c101524 */
[----:B------:R-:W-:Y:S05]  /*54c0*/  BRA `(.L_x_34075) ;  /* 0x0000000800d07947 */ /* 0x000fea0003800000 */
.L_x_34078:
        /* <DEDUP_REMOVED lines=10> */
.L_x_34081:
[----:B------:R-:W0:Y:S02]  /*5570*/  I2F.S64 R6, R6 ;  /* 0x0000000600067312 */ /* 0x000e240000301400 */
[----:B0-----:R-:W-:-:S04]  /*5580*/  F2FP.F16.F32.PACK_AB R5, RZ, R6 ;  /* 0x00000006ff05723e */ /* 0x001fc800000000ff */
[----:B------:R-:W-:-:S05]  /*5590*/  PRMT R5, R5, 0x5410, RZ ;  /* 0x0000541005057816 */ /* 0x000fca00000000ff */
[----:B------:R0:W-:Y:S01]  /*55a0*/  STG.E desc[UR36][R2.64], R5 ;  /* 0x0000000502007986 */ /* 0x0001e2000c101924 */
[----:B------:R-:W-:Y:S05]  /*55b0*/  BRA `(.L_x_34075) ;  /* 0x0000000800947947 */ /* 0x000fea0003800000 */
.L_x_34080:
[----:B------:R-:W0:Y:S02]  /*55c0*/  I2F.F64.S64 R4, R6 ;  /* 0x0000000600047312 */ /* 0x000e240000301c00 */
[----:B0-----:R0:W-:Y:S01]  /*55d0*/  STG.E.64 desc[UR36][R2.64], R4 ;  /* 0x0000000402007986 */ /* 0x0011e2000c101b24 */
[----:B------:R-:W-:Y:S05]  /*55e0*/  BRA `(.L_x_34075) ;  /* 0x0000000800887947 */ /* 0x000fea0003800000 */
.L_x_34070:
        /* <DEDUP_REMOVED lines=12> */
.L_x_34085:
        /* <DEDUP_REMOVED lines=18> */
.L_x_34088:
[----:B------:R-:W-:-:S04]  /*57d0*/  SHF.R.U32.HI R5, RZ, 0x18, R5 ;  /* 0x00000018ff057819 */ /* 0x000fc80000011605 */
[----:B------:R-:W-:-:S07]  /*57e0*/  LOP3.LUT R0, R0, 0x80, R5, 0xf8, !PT ;  /* 0x0000008000007812 */ /* 0x000fce00078ef805 */
.L_x_34087:
[----:B------:R-:W-:Y:S05]  /*57f0*/  BSYNC.RECONVERGENT B0 ;  /* 0x0000000000007941 */ /* 0x000fea0003800200 */
.L_x_34086:
[----:B------:R0:W-:Y:S01]  /*5800*/  STG.E.U8 desc[UR36][R2.64], R0 ;  /* 0x0000000002007986 */ /* 0x0001e2000c101124 */
[----:B------:R-:W-:Y:S05]  /*5810*/  BRA `(.L_x_34075) ;  /* 0x0000000400fc7947 */ /* 0x000fea0003800000 */
.L_x_34084:
        /* <DEDUP_REMOVED lines=18> */
.L_x_34091:
[----:B------:R-:W-:-:S04]  /*5940*/  SHF.R.U32.HI R5, RZ, 0x18, R5 ;  /* 0x00000018ff057819 */ /* 0x000fc80000011605 */
[----:B------:R-:W-:-:S07]  /*5950*/  LOP3.LUT R0, R0, 0x80, R5, 0xf8, !PT ;  /* 0x0000008000007812 */ /* 0x000fce00078ef805 */
.L_x_34090:
[----:B------:R-:W-:Y:S05]  /*5960*/  BSYNC.RECONVERGENT B0 ;  /* 0x0000000000007941 */ /* 0x000fea0003800200 */
.L_x_34089:
[----:B------:R0:W-:Y:S01]  /*5970*/  STG.E.U8 desc[UR36][R2.64], R0 ;  /* 0x0000000002007986 */ /* 0x0001e2000c101124 */
[----:B------:R-:W-:Y:S05]  /*5980*/  BRA `(.L_x_34075) ;  /* 0x0000000400a07947 */ /* 0x000fea0003800000 */
.L_x_34083:
        /* <DEDUP_REMOVED lines=22> */
.L_x_34093:
[----:B------:R0:W-:Y:S01]  /*5af0*/  STG.E.64 desc[UR36][R2.64], R6 ;  /* 0x0000000602007986 */ /* 0x0001e2000c101b24 */
[----:B------:R-:W-:Y:S05]  /*5b00*/  BRA `(.L_x_34075) ;  /* 0x0000000400407947 */ /* 0x000fea0003800000 */
.L_x_34092:
[----:B------:R0:W-:Y:S01]  /*5b10*/  STG.E desc[UR36][R2.64], R9 ;  /* 0x0000000902007986 */ /* 0x0001e2000c101924 */
[----:B------:R-:W-:Y:S05]  /*5b20*/  BRA `(.L_x_34075) ;  /* 0x0000000400387947 */ /* 0x000fea0003800000 */
.L_x_34082:
        /* <DEDUP_REMOVED lines=11> */
.L_x_34095:
[----:B------:R-:W0:Y:S01]  /*5be0*/  I2F.F64.S64 R8, R6 ;  /* 0x0000000600087312 */ /* 0x000e220000301c00 */
[----:B------:R-:W-:-:S05]  /*5bf0*/  CS2R R10, SRZ ;  /* 0x00000000000a7805 */ /* 0x000fca000001ff00 */
[----:B0-----:R4:W-:Y:S01]  /*5c00*/  STG.E.128 desc[UR36][R2.64], R8 ;  /* 0x0000000802007986 */ /* 0x0019e2000c101d24 */
[----:B------:R-:W-:Y:S05]  /*5c10*/  BRA `(.L_x_34075) ;  /* 0x0000000000fc7947 */ /* 0x000fea0003800000 */
.L_x_34094:
[----:B------:R-:W-:-:S09]  /*5c20*/  UISETP.NE.AND UP0, UPT, UR4, 0xf, UPT ;  /* 0x0000000f0400788c */ /* 0x000fd2000bf05270 */
[----:B------:R-:W-:Y:S05]  /*5c30*/  BRA.U !UP0, `(.L_x_34096) ;  /* 0x0000000108e87547 */ /* 0x000fea000b800000 */
[----:B------:R-:W-:-:S09]  /*5c40*/  UISETP.NE.AND UP0, UPT, UR4, 0x17, UPT ;  /* 0x000000170400788c */ /* 0x000fd2000bf05270 */
[----:B------:R-:W-:Y:S05]  /*5c50*/  BRA.U !UP0, `(.L_x_34097) ;  /* 0x0000000108907547 */ /* 0x000fea000b800000 */
[----:B------:R-:W-:-:S09]  /*5c60*/  UISETP.NE.AND UP0, UPT, UR4, 0x18, UPT ;  /* 0x000000180400788c */ /* 0x000fd2000bf05270 */
[----:B------:R-:W-:Y:S05]  /*5c70*/  BRA.U !UP0, `(.L_x_34098) ;  /* 0x0000000108447547 */ /* 0x000fea000b800000 */
.L_x_34074:
        /* <DEDUP_REMOVED lines=16> */
.L_x_34099:
[----:B------:R-:W-:Y:S05]  /*5d80*/  BRA `(.L_x_34075) ;  /* 0x0000000000a07947 */ /* 0x000fea0003800000 */
.L_x_34098:
        /* <DEDUP_REMOVED lines=13> */
.L_x_34101:
[----:B------:R-:W-:Y:S05]  /*5e60*/  BSYNC.RECONVERGENT B0 ;  /* 0x0000000000007941 */ /* 0x000fea0003800200 */
.L_x_34100:
[----:B------:R-:W-:-:S05]  /*5e70*/  LOP3.LUT R5, R0, 0x80, R5, 0xf8, !PT ;  /* 0x0000008000057812 */ /* 0x000fca00078ef805 */
[----:B------:R2:W-:Y:S01]  /*5e80*/  STG.E.U8 desc[UR36][R2.64], R5 ;  /* 0x0000000502007986 */ /* 0x0005e2000c101124 */
[----:B------:R-:W-:Y:S05]  /*5e90*/  BRA `(.L_x_34075) ;  /* 0x00000000005c7947 */ /* 0x000fea0003800000 */
.L_x_34097:
        /* <DEDUP_REMOVED lines=12> */
.L_x_34103:
[----:B------:R-:W-:Y:S01]  /*5f60*/  IMAD.MOV.U32 R0, RZ, RZ, 0x7f ;  /* 0x0000007fff007424 */ /* 0x000fe200078e00ff */
[----:B------:R-:W-:-:S04]  /*5f70*/  ISETP.GT.U32.AND P0, PT, R4, 0x7f800000, PT ;  /* 0x7f8000000400780c */ /* 0x000fc80003f04070 */
[----:B------:R-:W-:-:S09]  /*5f80*/  SEL R0, R0, 0x7c, P0 ;  /* 0x0000007c00007807 */ /* 0x000fd20000000000 */
.L_x_34104:
[----:B------:R-:W-:Y:S05]  /*5f90*/  BSYNC.RECONVERGENT B0 ;  /* 0x0000000000007941 */ /* 0x000fea0003800200 */
.L_x_34102:
[----:B------:R-:W-:-:S04]  /*5fa0*/  SHF.R.U32.HI R5, RZ, 0x18, R5 ;  /* 0x00000018ff057819 */ /* 0x000fc80000011605 */
[----:B------:R-:W-:-:S05]  /*5fb0*/  LOP3.LUT R5, R0, 0x80, R5, 0xf8, !PT ;  /* 0x0000008000057812 */ /* 0x000fca00078ef805 */
[----:B------:R1:W-:Y:S01]  /*5fc0*/  STG.E.U8 desc[UR36][R2.64], R5 ;  /* 0x0000000502007986 */ /* 0x0003e2000c101124 */
[----:B------:R-:W-:Y:S05]  /*5fd0*/  BRA `(.L_x_34075) ;  /* 0x00000000000c7947 */ /* 0x000fea0003800000 */
.L_x_34096:
[----:B------:R-:W0:Y:S02]  /*5fe0*/  I2F.S64 R0, R6 ;  /* 0x0000000600007312 */ /* 0x000e240000301400 */
[----:B0-----:R-:W-:-:S05]  /*5ff0*/  F2FP.BF16.F32.PACK_AB R0, RZ, R0 ;  /* 0x00000000ff00723e */ /* 0x001fca00000010ff */
[----:B------:R0:W-:Y:S02]  /*6000*/  STG.E.U16 desc[UR36][R2.64], R0 ;  /* 0x0000000002007986 */ /* 0x0001e4000c101524 */
.L_x_34075:
[----:B------:R-:W-:-:S07]  /*6010*/  IADD3 R17, PT, PT, R17, 0x80, RZ ;  /* 0x0000008011117810 */ /* 0x000fce0007ffe0ff */
.L_x_34035:
[----:B------:R-:W-:Y:S05]  /*6020*/  BSYNC.RECONVERGENT B6 ;  /* 0x0000000000067941 */ /* 0x000fea0003800200 */
.L_x_34034:
        /* <DEDUP_REMOVED lines=307> */
.L_x_34107:
        /* <DEDUP_REMOVED lines=17> */
.L_x_34111:
[----:B------:R0:W5:Y:S01]  /*7470*/  LDG.E.U8 R4, desc[UR36][R2.64] ;  /* 0x0000002402047981 */ /* 0x000162000c1e1100 */
[----:B------:R-:W-:Y:S01]  /*7480*/  HFMA2 R5, -RZ, RZ, 0, 0 ;  /* 0x00000000ff057431 */ /* 0x000fe200000001ff */
[----:B------:R-:W-:Y:S06]  /*7490*/  BRA `(.L_x_34113) ;  /* 0x0000000c00407947 */ /* 0x000fec0003800000 */
.L_x_34110:
        /* <DEDUP_REMOVED lines=8> */
.L_x_34115:
[----:B------:R-:W2:Y:S02]  /*7520*/  LDG.E R4, desc[UR36][R2.64] ;  /* 0x0000002402047981 */ /* 0x000ea4000c1e1900 */
[----:B--2---:R-:W-:Y:S01]  /*7530*/  SHF.R.S32.HI R5, RZ, 0x1f, R4 ;  /* 0x0000001fff057819 */ /* 0x004fe20000011404 */
[----:B------:R-:W-:Y:S06]  /*7540*/  BRA `(.L_x_34113) ;  /* 0x0000000c00147947 */ /* 0x000fec0003800000 */
.L_x_34114:
[----:B------:R-:W2:Y:S02]  /*7550*/  LDG.E.S16 R4, desc[UR36][R2.64] ;  /* 0x0000002402047981 */ /* 0x000ea4000c1e1700 */
[----:B--2---:R-:W-:Y:S01]  /*7560*/  SHF.R.S32.HI R5, RZ, 0x1f, R4 ;  /* 0x0000001fff057819 */ /* 0x004fe20000011404 */
[----:B------:R-:W-:Y:S06]  /*7570*/  BRA `(.L_x_34113) ;  /* 0x0000000c00087947 */ /* 0x000fec0003800000 */
.L_x_34109:
        /* <DEDUP_REMOVED lines=9> */
.L_x_34117:
[----:B------:R-:W2:Y:S02]  /*7610*/  LDG.E.U16 R2, desc[UR36][R2.64] ;  /* 0x0000002402027981 */ /* 0x000ea4000c1e1500 */
[----:B--2---:R-:W-:-:S06]  /*7620*/  HADD2.F32 R4, -RZ, R2.H0_H0 ;  /* 0x20000002ff047230 */ /* 0x004fcc0000004100 */
[----:B------:R-:W0:Y:S01]  /*7630*/  F2I.S64.TRUNC R4, R4 ;  /* 0x0000000400047311 */ /* 0x000e22000020d900 */
[----:B------:R-:W-:Y:S05]  /*7640*/  BRA `(.L_x_34113) ;  /* 0x0000000800d47947 */ /* 0x000fea0003800000 */
.L_x_34116:
        /* <DEDUP_REMOVED lines=9> */
.L_x_34119:
[----:B------:R-:W2:Y:S02]  /*76e0*/  LDG.E.U16 R2, desc[UR36][R2.64] ;  /* 0x0000002402027981 */ /* 0x000ea4000c1e1500 */
[----:B--2---:R-:W-:-:S06]  /*76f0*/  HADD2.F32 R4, -RZ, R2.H0_H0 ;  /* 0x20000002ff047230 */ /* 0x004fcc0000004100 */
[----:B------:R-:W0:Y:S01]  /*7700*/  F2I.S64.TRUNC R4, R4 ;  /* 0x0000000400047311 */ /* 0x000e22000020d900 */
[----:B------:R-:W-:Y:S05]  /*7710*/  BRA `(.L_x_34113) ;  /* 0x0000000800a07947 */ /* 0x000fea0003800000 */
.L_x_34118:
[----:B------:R-:W2:Y:S02]  /*7720*/  LDG.E.64 R2, desc[UR36][R2.64] ;  /* 0x0000002402027981 */ /* 0x000ea4000c1e1b00 */
[----:B--2---:R0:W1:Y:S01]  /*7730*/  F2I.S64.F64.TRUNC R4, R2 ;  /* 0x0000000200047311 */ /* 0x004062000030d900 */
[----:B------:R-:W-:Y:S05]  /*7740*/  BRA `(.L_x_34113) ;  /* 0x0000000800947947 */ /* 0x000fea0003800000 */
.L_x_34108:
        /* <DEDUP_REMOVED lines=13> */
.L_x_34122:
[----:B------:R-:W2:Y:S02]  /*7820*/  LDG.E.64 R2, desc[UR36][R2.64] ;  /* 0x0000002402027981 */ /* 0x000ea4000c1e1b00 */
[----:B--2---:R0:W1:Y:S01]  /*7830*/  F2I.S64.F64.TRUNC R4, R2 ;  /* 0x0000000200047311 */ /* 0x004062000030d900 */
[----:B------:R-:W-:Y:S05]  /*7840*/  BRA `(.L_x_34113) ;  /* 0x0000000800547947 */ /* 0x000fea0003800000 */
.L_x_34121:
        /* <DEDUP_REMOVED lines=26> */
.L_x_34124:
        /* <DEDUP_REMOVED lines=13> */
.L_x_34123:
[----:B------:R-:W2:Y:S02]  /*7ac0*/  LDG.E.U16 R4, desc[UR36][R2.64] ;  /* 0x0000002402047981 */ /* 0x000ea4000c1e1500 */
[----:B--2---:R-:W-:-:S06]  /*7ad0*/  IMAD.U32 R4, R4, 0x10000, RZ ;  /* 0x0001000004047824 */ /* 0x004fcc00078e00ff */
[----:B------:R-:W4:Y:S01]  /*7ae0*/  F2I.S64.TRUNC R4, R4 ;  /* 0x0000000400047311 */ /* 0x000f22000020d900 */
[----:B------:R-:W-:Y:S05]  /*7af0*/  BRA `(.L_x_34113) ;  /* 0x0000000400a87947 */ /* 0x000fea0003800000 */
.L_x_34120:
        /* <DEDUP_REMOVED lines=9> */
[----:B------:R-:W-:Y:S01]  /*7b90*/  HFMA2 R5, -RZ, RZ, 0, 0 ;  /* 0x00000000ff057431 */ /* 0x000fe200000001ff */
[----:B------:R-:W-:Y:S06]  /*7ba0*/  BRA `(.L_x_34113) ;  /* 0x00000004007c7947 */ /* 0x000fec0003800000 */
.L_x_34127:
        /* <DEDUP_REMOVED lines=21> */
.L_x_34131:
[----:B------:R-:W-:Y:S05]  /*7d00*/  BSYNC.RECONVERGENT B1 ;  /* 0x0000000000017941 */ /* 0x000fea0003800200 */
.L_x_34130:
[----:B------:R-:W-:Y:S01]  /*7d10*/  IMAD.SHL.U32 R0, R0, 0x100000, RZ ;  /* 0x0010000000007824 */ /* 0x000fe200078e00ff */
[----:B------:R-:W-:-:S04]  /*7d20*/  LEA R2, R2, 0x3b800000, 0x17 ;  /* 0x3b80000002027811 */ /* 0x000fc800078eb8ff */
[----:B------:R-:W-:-:S07]  /*7d30*/  LOP3.LUT R4, R2, R0, R7, 0xfe, !PT ;  /* 0x0000000002047212 */ /* 0x000fce00078efe07 */
.L_x_34129:
[----:B------:R-:W-:Y:S05]  /*7d40*/  BSYNC.RECONVERGENT B0 ;  /* 0x0000000000007941 */ /* 0x000fea0003800200 */
.L_x_34128:
[----:B------:R-:W0:Y:S01]  /*7d50*/  F2I.S64.TRUNC R4, R4 ;  /* 0x0000000400047311 */ /* 0x000e22000020d900 */
[----:B------:R-:W-:Y:S05]  /*7d60*/  BRA `(.L_x_34113) ;  /* 0x00000004000c7947 */ /* 0x000fea0003800000 */
.L_x_34126:
        /* <DEDUP_REMOVED lines=21> */
.L_x_34135:
[----:B------:R-:W-:Y:S05]  /*7ec0*/  BSYNC.RECONVERGENT B1 ;  /* 0x0000000000017941 */ /* 0x000fea0003800200 */
.L_x_34134:
[----:B------:R-:W-:Y:S01]  /*7ed0*/  IMAD.SHL.U32 R0, R0, 0x200000, RZ ;  /* 0x0020000000007824 */ /* 0x000fe200078e00ff */
[----:B------:R-:W-:-:S04]  /*7ee0*/  LEA R2, R2, 0x37800000, 0x17 ;  /* 0x3780000002027811 */ /* 0x000fc800078eb8ff */
[----:B------:R-:W-:-:S07]  /*7ef0*/  LOP3.LUT R4, R2, R0, R7, 0xfe, !PT ;  /* 0x0000000002047212 */ /* 0x000fce00078efe07 */
.L_x_34133:
[----:B------:R-:W-:Y:S05]  /*7f00*/  BSYNC.RECONVERGENT B0 ;  /* 0x0000000000007941 */ /* 0x000fea0003800200 */
.L_x_34132:
[----:B------:R-:W0:Y:S01]  /*7f10*/  F2I.S64.TRUNC R4, R4 ;  /* 0x0000000400047311 */ /* 0x000e22000020d900 */
[----:B------:R-:W-:Y:S05]  /*7f20*/  BRA `(.L_x_34113) ;  /* 0x00000000009c7947 */ /* 0x000fea0003800000 */
.L_x_34125:
        /* <DEDUP_REMOVED lines=14> */
.L_x_34139:
[----:B------:R-:W-:Y:S05]  /*8010*/  BSYNC.RECONVERGENT B0 ;  /* 0x0000000000007941 */ /* 0x000fea0003800200 */
.L_x_34138:
[----:B------:R-:W0:Y:S01]  /*8020*/  F2I.S64.TRUNC R4, R4 ;  /* 0x0000000400047311 */ /* 0x000e22000020d900 */
[----:B------:R-:W-:Y:S05]  /*8030*/  BRA `(.L_x_34113) ;  /* 0x0000000000587947 */ /* 0x000fea0003800000 */
.L_x_34112:
        /* <DEDUP_REMOVED lines=16> */
.L_x_34140:
[----:B------:R-:W-:Y:S01]  /*8140*/  CS2R R4, SRZ ;  /* 0x0000000000047805 */ /* 0x000fe2000001ff00 */
[----:B------:R-:W-:Y:S06]  /*8150*/  BRA `(.L_x_34113) ;  /* 0x0000000000107947 */ /* 0x000fec0003800000 */
.L_x_34137:
[----:B------:R0:W5:Y:S01]  /*8160*/  LDG.E.64 R4, desc[UR36][R2.64] ;  /* 0x0000002402047981 */ /* 0x000162000c1e1b00 */
[----:B------:R-:W-:Y:S05]  /*8170*/  BRA `(.L_x_34113) ;  /* 0x0000000000087947 */ /* 0x000fea0003800000 */
.L_x_34136:
[----:B------:R0:W5:Y:S01]  /*8180*/  LDG.E R4, desc[UR36][R2.64] ;  /* 0x0000002402047981 */ /* 0x000162000c1e1900 */
[----:B------:R-:W-:-:S07]  /*8190*/  IMAD.MOV.U32 R5, RZ, RZ, RZ ;  /* 0x000000ffff057224 */ /* 0x000fce00078e00ff */
.L_x_34113:
[----:B------:R-:W0:Y:S02]  /*81a0*/  LDCU.64 UR6, c[0x0][0x580] ;  /* 0x0000b000ff0677ac */ /* 0x000e240008000a00 */
[----:B012345:R-:W-:Y:S02]  /*81b0*/  LOP3.LUT R9, RZ, R4, RZ, 0x33, !PT ;  /* 0x00000004ff097212 */ /* 0x03ffe400078e33ff */
[----:B------:R-:W-:Y:S01]  /*81c0*/  LOP3.LUT R7, RZ, R5, RZ, 0x33, !PT ;  /* 0x00000005ff077212 */ /* 0x000fe200078e33ff */
[----:B------:R-:W-:Y:S02]  /*81d0*/  UPRMT UR4, UR42, 0x9910, URZ ;  /* 0x000099102a047896 */ /* 0x000fe400080000ff */
[----:B------:R-:W-:Y:S02]  /*81e0*/  IMAD.MOV.U32 R6, RZ, RZ, R9 ;  /* 0x000000ffff067224 */ /* 0x000fe400078e0009 */
[----:B------:R-:W-:Y:S01]  /*81f0*/  UISETP.GT.AND UP0, UPT, UR4, 0x9, UPT ;  /* 0x000000090400788c */ /* 0x000fe2000bf04270 */
[----:B------:R-:W-:-:S04]  /*8200*/  IADD3 R2, P0, PT, R16, UR6, RZ ;  /* 0x0000000610027c10 */ /* 0x000fc8000ff1e0ff */
        /* <DEDUP_REMOVED lines=12> */
.L_x_34144:
[----:B------:R4:W-:Y:S01]  /*82d0*/  STG.E.U8 desc[UR36][R2.64], R9 ;  /* 0x0000000902007986 */ /* 0x0009e2000c101124 */
[----:B------:R-:W-:Y:S05]  /*82e0*/  BRA `(.L_x_34146) ;  /* 0x0000000c00347947 */ /* 0x000fea0003800000 */
.L_x_34143:
        /* <DEDUP_REMOVED lines=8> */
.L_x_34148:
[----:B------:R2:W-:Y:S01]  /*8370*/  STG.E desc[UR36][R2.64], R9 ;  /* 0x0000000902007986 */ /* 0x0005e2000c101924 */
[----:B------:R-:W-:Y:S05]  /*8380*/  BRA `(.L_x_34146) ;  /* 0x0000000c000c7947 */ /* 0x000fea0003800000 */
.L_x_34147:
[----:B------:R0:W-:Y:S01]  /*8390*/  STG.E.U16 desc[UR36][R2.64], R9 ;  /* 0x0000000902007986 */ /* 0x0001e2000c101524 */
[----:B------:R-:W-:Y:S05]  /*83a0*/  BRA `(.L_x_34146) ;  /* 0x0000000c00047947 */ /* 0x000fea0003800000 */
.L_x_34142:
        /* <DEDUP_REMOVED lines=9> */
.L_x_34150:
[----:B------:R-:W0:Y:S02]  /*8440*/  I2F.S64 R0, R6 ;  /* 0x0000000600007312 */ /* 0x000e240000301400 */
[----:B0-----:R-:W-:-:S05]  /*8450*/  F2FP.F16.F32.PACK_AB R0, RZ, R0 ;  /* 0x00000000ff00723e */ /* 0x001fca00000000ff */
[----:B------:R0:W-:Y:S01]  /*8460*/  STG.E.U16 desc[UR36][R2.64], R0 ;  /* 0x0000000002007986 */ /* 0x0001e2000c101524 */
[----:B------:R-:W-:Y:S05]  /*8470*/  BRA `(.L_x_34146) ;  /* 0x0000000800d07947 */ /* 0x000fea0003800000 */
.L_x_34149:
        /* <DEDUP_REMOVED lines=10> */
.L_x_34152:
[----:B------:R-:W0:Y:S02]  /*8520*/  I2F.S64 R6, R6 ;  /* 0x0000000600067312 */ /* 0x000e240000301400 */
[----:B0-----:R-:W-:-:S04]  /*8530*/  F2FP.F16.F32.PACK_AB R5, RZ, R6 ;  /* 0x00000006ff05723e */ /* 0x001fc800000000ff */
[----:B------:R-:W-:-:S05]  /*8540*/  PRMT R5, R5, 0x5410, RZ ;  /* 0x0000541005057816 */ /* 0x000fca00000000ff */
[----:B------:R0:W-:Y:S01]  /*8550*/  STG.E desc[UR36][R2.64], R5 ;  /* 0x0000000502007986 */ /* 0x0001e2000c101924 */
[----:B------:R-:W-:Y:S05]  /*8560*/  BRA `(.L_x_34146) ;  /* 0x0000000800947947 */ /* 0x000fea0003800000 */
.L_x_34151:
[----:B------:R-:W0:Y:S02]  /*8570*/  I2F.F64.S64 R4, R6 ;  /* 0x0000000600047312 */ /* 0x000e240000301c00 */
[----:B0-----:R0:W-:Y:S01]  /*8580*/  STG.E.64 desc[UR36][R2.64], R4 ;  /* 0x0000000402007986 */ /* 0x0011e2000c101b24 */
[----:B------:R-:W-:Y:S05]  /*8590*/  BRA `(.L_x_34146) ;  /* 0x0000000800887947 */ /* 0x000fea0003800000 */
.L_x_34141:
        /* <DEDUP_REMOVED lines=12> */
.L_x_34156:
        /* <DEDUP_REMOVED lines=18> */
.L_x_34159:
[----:B------:R-:W-:-:S04]  /*8780*/  SHF.R.U32.HI R5, RZ, 0x18, R5 ;  /* 0x00000018ff057819 */ /* 0x000fc80000011605 */
[----:B------:R-:W-:-:S07]  /*8790*/  LOP3.LUT R0, R0, 0x80, R5, 0xf8, !PT ;  /* 0x0000008000007812 */ /* 0x000fce00078ef805 */
.L_x_34158:
[----:B------:R-:W-:Y:S05]  /*87a0*/  BSYNC.RECONVERGENT B0 ;  /* 0x0000000000007941 */ /* 0x000fea0003800200 */
.L_x_34157:
[----:B------:R0:W-:Y:S01]  /*87b0*/  STG.E.U8 desc[UR36][R2.64], R0 ;  /* 0x0000000002007986 */ /* 0x0001e2000c101124 */
[----:B------:R-:W-:Y:S05]  /*87c0*/  BRA `(.L_x_34146) ;  /* 0x0000000400fc7947 */ /* 0x000fea0003800000 */
.L_x_34155:
        /* <DEDUP_REMOVED lines=18> */
.L_x_34162:
[----:B------:R-:W-:-:S04]  /*88f0*/  SHF.R.U32.HI R5, RZ, 0x18, R5 ;  /* 0x00000018ff057819 */ /* 0x000fc80000011605 */
[----:B------:R-:W-:-:S07]  /*8900*/  LOP3.LUT R0, R0, 0x80, R5, 0xf8, !PT ;  /* 0x0000008000007812 */ /* 0x000fce00078ef805 */
.L_x_34161:
[----:B------:R-:W-:Y:S05]  /*8910*/  BSYNC.RECONVERGENT B0 ;  /* 0x0000000000007941 */ /* 0x000fea0003800200 */
.L_x_34160:
[----:B------:R0:W-:Y:S01]  /*8920*/  STG.E.U8 desc[UR36][R2.64], R0 ;  /* 0x0000000002007986 */ /* 0x0001e2000c101124 */
[----:B------:R-:W-:Y:S05]  /*8930*/  BRA `(.L_x_34146) ;  /* 0x0000000400a07947 */ /* 0x000fea0003800000 */
.L_x_34154:
        /* <DEDUP_REMOVED lines=22> */
.L_x_34164:
[----:B------:R0:W-:Y:S01]  /*8aa0*/  STG.E.64 desc[UR36][R2.64], R6 ;  /* 0x0000000602007986 */ /* 0x0001e2000c101b24 */
[----:B------:R-:W-:Y:S05]  /*8ab0*/  BRA `(.L_x_34146) ;  /* 0x0000000400407947 */ /* 0x000fea0003800000 */
.L_x_34163:
[----:B------:R0:W-:Y:S01]  /*8ac0*/  STG.E desc[UR36][R2.64], R9 ;  /* 0x0000000902007986 */ /* 0x0001e2000c101924 */
[----:B------:R-:W-:Y:S05]  /*8ad0*/  BRA `(.L_x_34146) ;  /* 0x0000000400387947 */ /* 0x000fea0003800000 */
.L_x_34153:
        /* <DEDUP_REMOVED lines=11> */
.L_x_34166:
[----:B------:R-:W0:Y:S01]  /*8b90*/  I2F.F64.S64 R8, R6 ;  /* 0x0000000600087312 */ /* 0x000e220000301c00 */
[----:B------:R-:W-:-:S05]  /*8ba0*/  CS2R R10, SRZ ;  /* 0x00000000000a7805 */ /* 0x000fca000001ff00 */
[----:B0-----:R0:W-:Y:S01]  /*8bb0*/  STG.E.128 desc[UR36][R2.64], R8 ;  /* 0x0000000802007986 */ /* 0x0011e2000c101d24 */
[----:B------:R-:W-:Y:S05]  /*8bc0*/  BRA `(.L_x_34146) ;  /* 0x0000000000fc7947 */ /* 0x000fea0003800000 */
.L_x_34165:
[----:B------:R-:W-:-:S09]  /*8bd0*/  UISETP.NE.AND UP0, UPT, UR4, 0xf, UPT ;  /* 0x0000000f0400788c */ /* 0x000fd2000bf05270 */
[----:B------:R-:W-:Y:S05]  /*8be0*/  BRA.U !UP0, `(.L_x_34167) ;  /* 0x0000000108e87547 */ /* 0x000fea000b800000 */
[----:B------:R-:W-:-:S09]  /*8bf0*/  UISETP.NE.AND UP0, UPT, UR4, 0x17, UPT ;  /* 0x000000170400788c */ /* 0x000fd2000bf05270 */
[----:B------:R-:W-:Y:S05]  /*8c00*/  BRA.U !UP0, `(.L_x_34168) ;  /* 0x0000000108907547 */ /* 0x000fea000b800000 */
[----:B------:R-:W-:-:S09]  /*8c10*/  UISETP.NE.AND UP0, UPT, UR4, 0x18, UPT ;  /* 0x000000180400788c */ /* 0x000fd2000bf05270 */
[----:B------:R-:W-:Y:S05]  /*8c20*/  BRA.U !UP0, `(.L_x_34169) ;  /* 0x0000000108447547 */ /* 0x000fea000b800000 */
.L_x_34145:
        /* <DEDUP_REMOVED lines=16> */
.L_x_34170:
[----:B------:R-:W-:Y:S05]  /*8d30*/  BRA `(.L_x_34146) ;  /* 0x0000000000a07947 */ /* 0x000fea0003800000 */
.L_x_34169:
        /* <DEDUP_REMOVED lines=13> */
.L_x_34172:
[----:B------:R-:W-:Y:S05]  /*8e10*/  BSYNC.RECONVERGENT B0 ;  /* 0x0000000000007941 */ /* 0x000fea0003800200 */
.L_x_34171:
[----:B------:R-:W-:-:S05]  /*8e20*/  LOP3.LUT R5, R0, 0x80, R5, 0xf8, !PT ;  /* 0x0000008000057812 */ /* 0x000fca00078ef805 */
[----:B------:R0:W-:Y:S01]  /*8e30*/  STG.E.U8 desc[UR36][R2.64], R5 ;  /* 0x0000000502007986 */ /* 0x0001e2000c101124 */
[----:B------:R-:W-:Y:S05]  /*8e40*/  BRA `(.L_x_34146) ;  /* 0x00000000005c7947 */ /* 0x000fea0003800000 */
.L_x_34168:
        /* <DEDUP_REMOVED lines=12> */
.L_x_34174:
[----:B------:R-:W-:Y:S02]  /*8f10*/  ISETP.GT.U32.AND P0, PT, R4, 0x7f800000, PT ;  /* 0x7f8000000400780c */ /* 0x000fe40003f04070 */
[----:B------:R-:W-:-:S04]  /*8f20*/  MOV R0, 0x7f ;  /* 0x0000007f00007802 */ /* 0x000fc80000000f00 */
[----:B------:R-:W-:-:S07]  /*8f30*/  SEL R0, R0, 0x7c, P0 ;  /* 0x0000007c00007807 */ /* 0x000fce0000000000 */
.L_x_34175:
[----:B------:R-:W-:Y:S05]  /*8f40*/  BSYNC.RECONVERGENT B0 ;  /* 0x0000000000007941 */ /* 0x000fea0003800200 */
.L_x_34173:
[----:B------:R-:W-:-:S04]  /*8f50*/  SHF.R.U32.HI R5, RZ, 0x18, R5 ;  /* 0x00000018ff057819 */ /* 0x000fc80000011605 */
[----:B------:R-:W-:-:S05]  /*8f60*/  LOP3.LUT R5, R0, 0x80, R5, 0xf8, !PT ;  /* 0x0000008000057812 */ /* 0x000fca00078ef805 */
[----:B------:R0:W-:Y:S01]  /*8f70*/  STG.E.U8 desc[UR36][R2.64], R5 ;  /* 0x0000000502007986 */ /* 0x0001e2000c101124 */
[----:B------:R-:W-:Y:S05]  /*8f80*/  BRA `(.L_x_34146) ;  /* 0x00000000000c7947 */ /* 0x000fea0003800000 */
.L_x_34167:
[----:B------:R-:W0:Y:S02]  /*8f90*/  I2F.S64 R0, R6 ;  /* 0x0000000600007312 */ /* 0x000e240000301400 */
[----:B0-----:R-:W-:-:S05]  /*8fa0*/  F2FP.BF16.F32.PACK_AB R0, RZ, R0 ;  /* 0x00000000ff00723e */ /* 0x001fca00000010ff */
[----:B------:R0:W-:Y:S02]  /*8fb0*/  STG.E.U16 desc[UR36][R2.64], R0 ;  /* 0x0000000002007986 */ /* 0x0001e4000c101524 */
.L_x_34146:
[----:B------:R-:W-:-:S07]  /*8fc0*/  VIADD R17, R17, 0x80 ;  /* 0x0000008011117836 */ /* 0x000fce0000000000 */
.L_x_34106:
[----:B------:R-:W-:Y:S05]  /*8fd0*/  BSYNC.RECONVERGENT B6 ;  /* 0x0000000000067941 */ /* 0x000fea0003800200 */
.L_x_34105:
        /* <DEDUP_REMOVED lines=306> */
.L_x_34176:
[----:B------:R-:W0:Y:S01]  /*a300*/  LDCU.128 UR8, c[0x0][0x580] ;  /* 0x0000b000ff0877ac */ /* 0x000e220008000c00 */
[----:B------:R-:W-:-:S04]  /*a310*/  UPRMT UR4, UR41, 0x9910, URZ ;  /* 0x0000991029047896 */ /* 0x000fc800080000ff */
[----:B------:R-:W-:Y:S01]  /*a320*/  UISETP.GT.AND UP0, UPT, UR4, 0x9, UPT ;  /* 0x000000090400788c */ /* 0x000fe2000bf04270 */
[----:B0-----:R-:W-:Y:S02]  /*a330*/  IADD3 R4, P1, PT, R0, UR10, RZ ;  /* 0x0000000a00047c10 */ /* 0x001fe4000ff3e0ff */
[----:B------:R-:W-:-:S03]  /*a340*/  IADD3 R16, P0, PT, R16, UR8, RZ ;  /* 0x0000000810107c10 */ /* 0x000fc6000ff1e0ff */
[----:B-123--:R-:W-:Y:S01]  /*a350*/  IMAD.X R5, RZ, RZ, UR11, P1 ;  /* 0x0000000bff057e24 */ /* 0x00efe200088e06ff */
        /* <DEDUP_REMOVED lines=10> */
[----:B----4-:R-:W2:Y:S02]  /*a400*/  LDG.E.S8 R2, desc[UR36][R4.64] ;  /* 0x0000002404027981 */ /* 0x010ea4000c1e1300 */
[----:B--2---:R-:W-:Y:S01]  /*a410*/  SHF.R.S32.HI R3, RZ, 0x1f, R2 ;  /* 0x0000001fff037819 */ /* 0x004fe20000011402 */
[----:B------:R-:W-:Y:S06]  /*a420*/  BRA `(.L_x_34182) ;  /* 0x0000000c004c7947 */ /* 0x000fec0003800000 */
.L_x_34180:
[----:B----4-:R0:W5:Y:S01]  /*a430*/  LDG.E.U8 R2, desc[UR36][R4.64] ;  /* 0x0000002404027981 */ /* 0x010162000c1e1100 */
[----:B------:R-:W-:Y:S01]  /*a440*/  IMAD.MOV.U32 R3, RZ, RZ, RZ ;  /* 0x000000ffff037224 */ /* 0x000fe200078e00ff */
[----:B------:R-:W-:Y:S06]  /*a450*/  BRA `(.L_x_34182) ;  /* 0x0000000c00407947 */ /* 0x000fec0003800000 */
.L_x_34179:
[----:B------:R-:W-:-:S09]  /*a460*/  UISETP.NE.AND UP0, UPT, UR4, 0x2, UPT ;  /* 0x000000020400788c */ /* 0x000fd2000bf05270 */
[----:B------:R-:W-:Y:S05]  /*a470*/  BRA.U !UP0, `(.L_x_34183) ;  /* 0x0000000108247547 */ /* 0x000fea000b800000 */
[----:B------:R-:W-:-:S09]  /*a480*/  UISETP.NE.AND UP0, UPT, UR4, 0x3, UPT ;  /* 0x000000030400788c */ /* 0x000fd2000bf05270 */
[----:B------:R-:W-:Y:S05]  /*a490*/  BRA.U !UP0, `(.L_x_34184) ;  /* 0x0000000108107547 */ /* 0x000fea000b800000 */
[----:B------:R-:W-:-:S09]  /*a4a0*/  UISETP.NE.AND UP0, UPT, UR4, 0x4, UPT ;  /* 0x000000040400788c */ /* 0x000fd2000bf05270 */
[----:B------:R-:W-:Y:S05]  /*a4b0*/  BRA.U UP0, `(.L_x_34181) ;  /* 0x0000000900d07547 */ /* 0x000fea000b800000 */
[----:B----4-:R0:W5:Y:S01]  /*a4c0*/  LDG.E.64 R2, desc[UR36][R4.64] ;  /* 0x0000002404027981 */ /* 0x010162000c1e1b00 */
[----:B------:R-:W-:Y:S05]  /*a4d0*/  BRA `(.L_x_34182) ;  /* 0x0000000c00207947 */ /* 0x000fea0003800000 */
.L_x_34184:
[----:B----4-:R-:W2:Y:S02]  /*a4e0*/  LDG.E R2, desc[UR36][R4.64] ;  /* 0x0000002404027981 */ /* 0x010ea4000c1e1900 */
[----:B--2---:R-:W-:Y:S01]  /*a4f0*/  SHF.R.S32.HI R3, RZ, 0x1f, R2 ;  /* 0x0000001fff037819 */ /* 0x004fe20000011402 */
[----:B------:R-:W-:Y:S06]  /*a500*/  BRA `(.L_x_34182) ;  /* 0x0000000c00147947 */ /* 0x000fec0003800000 */
.L_x_34183:
[----:B----4-:R-:W2:Y:S02]  /*a510*/  LDG.E.S16 R2, desc[UR36][R4.64] ;  /* 0x0000002404027981 */ /* 0x010ea4000c1e1700 */
[----:B--2---:R-:W-:Y:S01]  /*a520*/  SHF.R.S32.HI R3, RZ, 0x1f, R2 ;  /* 0x0000001fff037819 */ /* 0x004fe20000011402 */
[----:B------:R-:W-:Y:S06]  /*a530*/  BRA `(.L_x_34182) ;  /* 0x0000000c00087947 */ /* 0x000fec0003800000 */
.L_x_34178:
[----:B------:R-:W-:-:S09]  /*a540*/  UISETP.GT.AND UP0, UPT, UR4, 0x6, UPT ;  /* 0x000000060400788c */ /* 0x000fd2000bf04270 */
[----:B------:R-:W-:Y:S05]  /*a550*/  BRA.U UP0, `(.L_x_34185) ;  /* 0x00000001002c7547 */ /* 0x000fea000b800000 */
[----:B------:R-:W-:-:S09]  /*a560*/  UISETP.NE.AND UP0, UPT, UR4, 0x5, UPT ;  /* 0x000000050400788c */ /* 0x000fd2000bf05270 */
[----:B------:R-:W-:Y:S05]  /*a570*/  BRA.U !UP0, `(.L_x_34186) ;  /* 0x0000000108147547 */ /* 0x000fea000b800000 */
[----:B------:R-:W-:-:S09]  /*a580*/  UISETP.NE.AND UP0, UPT, UR4, 0x6, UPT ;  /* 0x000000060400788c */ /* 0x000fd2000bf05270 */
[----:B------:R-:W-:Y:S05]  /*a590*/  BRA.U UP0, `(.L_x_34181) ;  /* 0x0000000900987547 */ /* 0x000fea000b800000 */
[----:B----4-:R-:W2:Y:S02]  /*a5a0*/  LDG.E R2, desc[UR36][R4.64] ;  /* 0x0000002404027981 */ /* 0x010ea4000c1e1900 */
[----:B--2---:R-:W0:Y:S01]  /*a5b0*/  F2I.S64.TRUNC R2, R2 ;  /* 0x0000000200027311 */ /* 0x004e22000020d900 */
[----:B------:R-:W-:Y:S05]  /*a5c0*/  BRA `(.L_x_34182) ;  /* 0x0000000800e47947 */ /* 0x000fea0003800000 */
.L_x_34186:
[----:B------:R-:W4:Y:S02]  /*a5d0*/  LDG.E.U16 R4, desc[UR36][R4.64] ;  /* 0x0000002404047981 */ /* 0x000f24000c1e1500 */
[----:B----4-:R-:W-:-:S06]  /*a5e0*/  HADD2.F32 R2, -RZ, R4.H0_H0 ;  /* 0x20000004ff027230 */ /* 0x010fcc0000004100 */
[----:B------:R-:W0:Y:S01]  /*a5f0*/  F2I.S64.TRUNC R2, R2 ;  /* 0x0000000200027311 */ /* 0x000e22000020d900 */
[----:B------:R-:W-:Y:S05]  /*a600*/  BRA `(.L_x_34182) ;  /* 0x0000000800d47947 */ /* 0x000fea0003800000 */
.L_x_34185:
[----:B------:R-:W-:-:S09]  /*a610*/  UISETP.NE.AND UP0, UPT, UR4, 0x7, UPT ;  /* 0x000000070400788c */ /* 0x000fd2000bf05270 */
[----:B------:R-:W-:Y:S05]  /*a620*/  BRA.U !UP0, `(.L_x_34187) ;  /* 0x00000001082c7547 */ /* 0x000fea000b800000 */
[----:B------:R-:W-:-:S09]  /*a630*/  UISETP.NE.AND UP0, UPT, UR4, 0x8, UPT ;  /* 0x000000080400788c */ /* 0x000fd2000bf05270 */
[----:B------:R-:W-:Y:S05]  /*a640*/  BRA.U !UP0, `(.L_x_34188) ;  /* 0x0000000108147547 */ /* 0x000fea000b800000 */
[----:B------:R-:W-:-:S09]  /*a650*/  UISETP.NE.AND UP0, UPT, UR4, 0x9, UPT ;  /* 0x000000090400788c */ /* 0x000fd2000bf05270 */
[----:B------:R-:W-:Y:S05]  /*a660*/  BRA.U UP0, `(.L_x_34181) ;  /* 0x0000000900647547 */ /* 0x000fea000b800000 */
[----:B----4-:R-:W2:Y:S02]  /*a670*/  LDG.E R2, desc[UR36][R4.64] ;  /* 0x0000002404027981 */ /* 0x010ea4000c1e1900 */
[----:B--2---:R-:W0:Y:S01]  /*a680*/  F2I.S64.TRUNC R2, R2 ;  /* 0x0000000200027311 */ /* 0x004e22000020d900 */
[----:B------:R-:W-:Y:S05]  /*a690*/  BRA `(.L_x_34182) ;  /* 0x0000000800b07947 */ /* 0x000fea0003800000 */
.L_x_34188:
[----:B------:R-:W4:Y:S02]  /*a6a0*/  LDG.E.U16 R4, desc[UR36][R4.64] ;  /* 0x0000002404047981 */ /* 0x000f24000c1e1500 */
[----:B----4-:R-:W-:-:S06]  /*a6b0*/  HADD2.F32 R2, -RZ, R4.H0_H0 ;  /* 0x20000004ff027230 */ /* 0x010fcc0000004100 */
[----:B------:R-:W0:Y:S01]  /*a6c0*/  F2I.S64.TRUNC R2, R2 ;  /* 0x0000000200027311 */ /* 0x000e22000020d900 */
[----:B------:R-:W-:Y:S05]  /*a6d0*/  BRA `(.L_x_34182) ;  /* 0x0000000800a07947 */ /* 0x000fea0003800000 */
.L_x_34187:
[----:B----4-:R-:W2:Y:S02]  /*a6e0*/  LDG.E.64 R2, desc[UR36][R4.64] ;  /* 0x0000002404027981 */ /* 0x010ea4000c1e1b00 */
[----:B--2---:R-:W0:Y:S01]  /*a6f0*/  F2I.S64.F64.TRUNC R2, R2 ;  /* 0x0000000200027311 */ /* 0x004e22000030d900 */
[----:B------:R-:W-:Y:S05]  /*a700*/  BRA `(.L_x_34182) ;  /* 0x0000000800947947 */ /* 0x000fea0003800000 */
.L_x_34177:
        /* <DEDUP_REMOVED lines=9> */
[----:B----4-:R-:W-:Y:S02]  /*a7a0*/  MOV R3, RZ ;  /* 0x000000ff00037202 */ /* 0x010fe40000000f00 */
[----:B--2---:R-:W-:-:S04]  /*a7b0*/  ISETP.NE.AND P0, PT, R4, RZ, PT ;  /* 0x000000ff0400720c */ /* 0x004fc80003f05270 */
[----:B------:R-:W-:Y:S01]  /*a7c0*/  SEL R2, RZ, 0x1, !P0 ;  /* 0x00000001ff027807 */ /* 0x000fe20004000000 */
[----:B------:R-:W-:Y:S08]  /*a7d0*/  BRA `(.L_x_34182) ;  /* 0x0000000800607947 */ /* 0x000ff00003800000 */
.L_x_34191:
[----:B----4-:R-:W2:Y:S02]  /*a7e0*/  LDG.E.64 R2, desc[UR36][R4.64] ;  /* 0x0000002404027981 */ /* 0x010ea4000c1e1b00 */
[----:B--2---:R-:W0:Y:S01]  /*a7f0*/  F2I.S64.F64.TRUNC R2, R2 ;  /* 0x0000000200027311 */ /* 0x004e22000030d900 */
[----:B------:R-:W-:Y:S05]  /*a800*/  BRA `(.L_x_34182) ;  /* 0x0000000800547947 */ /* 0x000fea0003800000 */
.L_x_34190:
        /* <DEDUP_REMOVED lines=9> */
[C---:B----4-:R-:W-:Y:S02]  /*a8a0*/  LOP3.LUT R2, R0.reuse, 0x7f000000, RZ, 0xc0, !PT ;  /* 0x7f00000000027812 */ /* 0x050fe400078ec0ff */
        /* <DEDUP_REMOVED lines=16> */
.L_x_34193:
[----:B----4-:R-:W2:Y:S02]  /*a9b0*/  LDG.E.U8 R3, desc[UR36][R4.64] ;  /* 0x0000002404037981 */ /* 0x010ea4000c1e1100 */
        /* <DEDUP_REMOVED lines=12> */
.L_x_34192:
[----:B----4-:R-:W2:Y:S02]  /*aa80*/  LDG.E.U16 R2, desc[UR36][R4.64] ;  /* 0x0000002404027981 */ /* 0x010ea4000c1e1500 */
[----:B--2---:R-:W-:-:S06]  /*aa90*/  IMAD.U32 R2, R2, 0x10000, RZ ;  /* 0x0001000002027824 */ /* 0x004fcc00078e00ff */
[----:B------:R-:W0:Y:S01]  /*aaa0*/  F2I.S64.TRUNC R2, R2 ;  /* 0x0000000200027311 */ /* 0x000e22000020d900 */
[----:B------:R-:W-:Y:S05]  /*aab0*/  BRA `(.L_x_34182) ;  /* 0x0000000400a87947 */ /* 0x000fea0003800000 */
.L_x_34189:
        /* <DEDUP_REMOVED lines=8> */
[----:B----4-:R1:W5:Y:S01]  /*ab40*/  LDG.E.U16 R2, desc[UR36][R4.64] ;  /* 0x0000002404027981 */ /* 0x010362000c1e1500 */
[----:B------:R-:W-:Y:S01]  /*ab50*/  IMAD.MOV.U32 R3, RZ, RZ, RZ ;  /* 0x000000ffff037224 */ /* 0x000fe200078e00ff */
[----:B------:R-:W-:Y:S06]  /*ab60*/  BRA `(.L_x_34182) ;  /* 0x00000004007c7947 */ /* 0x000fec0003800000 */
.L_x_34196:
[----:B------:R-:W2:Y:S01]  /*ab70*/  LDG.E.U8 R4, desc[UR36][R4.64] ;  /* 0x0000002404047981 */ /* 0x000ea2000c1e1100 */
[----:B------:R-:W-:Y:S01]  /*ab80*/  BSSY.RECONVERGENT B0, `(.L_x_34197) ;  /* 0x0000018000007945 */ /* 0x000fe20003800200 */
[----:B----4-:R-:W-:Y:S01]  /*ab90*/  HFMA2 R2, -RZ, RZ, 0, 0 ;  /* 0x00000000ff027431 */ /* 0x010fe200000001ff */
        /* <DEDUP_REMOVED lines=18> */
.L_x_34200:
[----:B------:R-:W-:Y:S05]  /*acc0*/  BSYNC.RECONVERGENT B1 ;  /* 0x0000000000017941 */ /* 0x000fea0003800200 */
.L_x_34199:
[----:B------:R-:W-:Y:S01]  /*acd0*/  IMAD.SHL.U32 R0, R0, 0x100000, RZ ;  /* 0x0010000000007824 */ /* 0x000fe200078e00ff */
[----:B------:R-:W-:-:S04]  /*ace0*/  LEA R2, R2, 0x3b800000, 0x17 ;  /* 0x3b80000002027811 */ /* 0x000fc800078eb8ff */
[----:B------:R-:W-:-:S07]  /*acf0*/  LOP3.LUT R2, R2, R0, R7, 0xfe, !PT ;  /* 0x0000000002027212 */ /* 0x000fce00078efe07 */
.L_x_34198:
[----:B------:R-:W-:Y:S05]  /*ad00*/  BSYNC.RECONVERGENT B0 ;  /* 0x0000000000007941 */ /* 0x000fea0003800200 */
.L_x_34197:
[----:B------:R-:W2:Y:S01]  /*ad10*/  F2I.S64.TRUNC R2, R2 ;  /* 0x0000000200027311 */ /* 0x000ea2000020d900 */
[----:B------:R-:W-:Y:S05]  /*ad20*/  BRA `(.L_x_34182) ;  /* 0x00000004000c7947 */ /* 0x000fea0003800000 */
.L_x_34195:
[----:B------:R-:W2:Y:S01]  /*ad30*/  LDG.E.U8 R4, desc[UR36][R4.64] ;  /* 0x0000002404047981 */ /* 0x000ea2000c1e1100 */
[----:B------:R-:W-:Y:S01]  /*ad40*/  BSSY.RECONVERGENT B0, `(.L_x_34201) ;  /* 0x0000018000007945 */ /* 0x000fe20003800200 */
[----:B----4-:R-:W-:Y:S01]  /*ad50*/  IMAD.MOV.U32 R2, RZ, RZ, RZ ;  /* 0x000000ffff027224 */ /* 0x010fe200078e00ff */
        /* <DEDUP_REMOVED lines=18> */
.L_x_34204:
[----:B------:R-:W-:Y:S05]  /*ae80*/  BSYNC.RECONVERGENT B1 ;  /* 0x0000000000017941 */ /* 0x000fea0003800200 */
.L_x_34203:
[----:B------:R-:W-:Y:S02]  /*ae90*/  SHF.L.U32 R0, R0, 0x15, RZ ;  /* 0x0000001500007819 */ /* 0x000fe400000006ff */
[----:B------:R-:W-:-:S04]  /*aea0*/  LEA R2, R2, 0x37800000, 0x17 ;  /* 0x3780000002027811 */ /* 0x000fc800078eb8ff */
[----:B------:R-:W-:-:S07]  /*aeb0*/  LOP3.LUT R2, R2, R0, R7, 0xfe, !PT ;  /* 0x0000000002027212 */ /* 0x000fce00078efe07 */
.L_x_34202:
[----:B------:R-:W-:Y:S05]  /*aec0*/  BSYNC.RECONVERGENT B0 ;  /* 0x0000000000007941 */ /* 0x000fea0003800200 */
.L_x_34201:
[----:B------:R-:W0:Y:S01]  /*aed0*/  F2I.S64.TRUNC R2, R2 ;  /* 0x0000000200027311 */ /* 0x000e22000020d900 */
[----:B------:R-:W-:Y:S05]  /*aee0*/  BRA `(.L_x_34182) ;  /* 0x00000000009c7947 */ /* 0x000fea0003800000 */
.L_x_34194:
        /* <DEDUP_REMOVED lines=8> */
[----:B----4-:R-:W-:Y:S01]  /*af70*/  IMAD.MOV.U32 R2, RZ, RZ, 0x400000 ;  /* 0x00400000ff027424 */ /* 0x010fe200078e00ff */
[----:B--2---:R-:W-:-:S13]  /*af80*/  ISETP.NE.AND P0, PT, R4, RZ, PT ;  /* 0x000000ff0400720c */ /* 0x004fda0003f05270 */
[----:B------:R-:W-:Y:S05]  /*af90*/  @!P0 BRA `(.L_x_34208) ;  /* 0x00000000000c8947 */ /* 0x000fea0003800000 */
[----:B------:R-:W-:-:S13]  /*afa0*/  ISETP.NE.AND P0, PT, R4, 0xff, PT ;  /* 0x000000ff0400780c */ /* 0x000fda0003f05270 */
[----:B------:R-:W-:Y:S01]  /*afb0*/  @!P0 IMAD.MOV.U32 R2, RZ, RZ, 0x7f800001 ;  /* 0x7f800001ff028424 */ /* 0x000fe200078e00ff */
[----:B------:R-:W-:-:S07]  /*afc0*/  @P0 SHF.L.U32 R2, R4, 0x17, RZ ;  /* 0x0000001704020819 */ /* 0x000fce00000006ff */
.L_x_34208:
[----:B------:R-:W-:Y:S05]  /*afd0*/  BSYNC.RECONVERGENT B0 ;  /* 0x0000000000007941 */ /* 0x000fea0003800200 */
.L_x_34207:
[----:B------:R-:W4:Y:S01]  /*afe0*/  F2I.S64.TRUNC R2, R2 ;  /* 0x0000000200027311 */ /* 0x000f22000020d900 */
[----:B------:R-:W-:Y:S05]  /*aff0*/  BRA `(.L_x_34182) ;  /* 0x0000000000587947 */ /* 0x000fea0003800000 */
.L_x_34181:
[----:B------:R-:W-:Y:S01]  /*b000*/  MOV R0, 0x1c0 ;  /* 0x000001c000007802 */ /* 0x000fe20000000f00 */
[----:B------:R-:W0:Y:S01]  /*b010*/  LDCU.64 UR4, c[0x4][0x1a0] ;  /* 0x01003400ff0477ac */ /* 0x000e220008000a00 */
[----:B----4-:R-:W-:Y:S02]  /*b020*/  HFMA2 R8, -RZ, RZ, 0, 4.64916229248046875e-06 ;  /* 0x0000004eff087431 */ /* 0x010fe400000001ff */
[----:B------:R-:W-:Y:S01]  /*b030*/  IMAD.MOV.U32 R12, RZ, RZ, 0x1 ;  /* 0x00000001ff0c7424 */ /* 0x000fe200078e00ff */
[----:B------:R1:W2:Y:S01]  /*b040*/  LDC.64 R2, c[0x4][R0] ;  /* 0x0100000000027b82 */ /* 0x0002a20000000a00 */
[----:B------:R-:W3:Y:S01]  /*b050*/  LDCU.64 UR6, c[0x4][0x1a8] ;  /* 0x01003500ff0677ac */ /* 0x000ee20008000a00 */
[----:B------:R-:W-:Y:S01]  /*b060*/  MOV R13, RZ ;  /* 0x000000ff000d7202 */ /* 0x000fe20000000f00 */
[----:B------:R-:W4:Y:S01]  /*b070*/  LDCU.64 UR8, c[0x4][0x40] ;  /* 0x01000800ff0877ac */ /* 0x000f220008000a00 */
[----:B0-----:R-:W-:Y:S02]  /*b080*/  IMAD.U32 R4, RZ, RZ, UR4 ;  /* 0x00000004ff047e24 */ /* 0x001fe4000f8e00ff */
[----:B------:R-:W-:Y:S01]  /*b090*/  IMAD.U32 R5, RZ, RZ, UR5 ;  /* 0x00000005ff057e24 */ /* 0x000fe2000f8e00ff */
[----:B---3--:R-:W-:Y:S01]  /*b0a0*/  MOV R6, UR6 ;  /* 0x0000000600067c02 */ /* 0x008fe20008000f00 */
[----:B------:R-:W-:Y:S01]  /*b0b0*/  IMAD.U32 R7, RZ, RZ, UR7 ;  /* 0x00000007ff077e24 */ /* 0x000fe2000f8e00ff */
[----:B----4-:R-:W-:Y:S01]  /*b0c0*/  MOV R10, UR8 ;  /* 0x00000008000a7c02 */ /* 0x010fe20008000f00 */
[----:B-1----:R-:W-:-:S07]  /*b0d0*/  IMAD.U32 R11, RZ, RZ, UR9 ;  /* 0x00000009ff0b7e24 */ /* 0x002fce000f8e00ff */
[----:B------:R-:W-:-:S07]  /*b0e0*/  LEPC R20, `(.L_x_34209) ;  /* 0x000000001014794e */ /* 0x000fce0000000000 */
[----:B--2---:R-:W-:Y:S05]  /*b0f0*/  CALL.ABS.NOINC R2 ;  /* 0x0000000002007343 */ /* 0x004fea0003c00000 */
.L_x_34209:
[----:B------:R-:W-:Y:S01]  /*b100*/  CS2R R2, SRZ ;  /* 0x0000000000027805 */ /* 0x000fe2000001ff00 */
[----:B------:R-:W-:Y:S06]  /*b110*/  BRA `(.L_x_34182) ;  /* 0x0000000000107947 */ /* 0x000fec0003800000 */
.L_x_34206:
[----:B----4-:R0:W5:Y:S01]  /*b120*/  LDG.E.64 R2, desc[UR36][R4.64] ;  /* 0x0000002404027981 */ /* 0x010162000c1e1b00 */
[----:B------:R-:W-:Y:S05]  /*b130*/  BRA `(.L_x_34182) ;  /* 0x0000000000087947 */ /* 0x000fea0003800000 */
.L_x_34205:
[----:B----4-:R3:W5:Y:S01]  /*b140*/  LDG.E R2, desc[UR36][R4.64] ;  /* 0x0000002404027981 */ /* 0x010762000c1e1900 */
[----:B------:R-:W-:-:S07]  /*b150*/  IMAD.MOV.U32 R3, RZ, RZ, RZ ;  /* 0x000000ffff037224 */ /* 0x000fce00078e00ff */
.L_x_34182:
[----:B------:R-:W-:Y:S01]  /*b160*/  UPRMT UR4, UR42, 0x9910, URZ ;  /* 0x000099102a047896 */ /* 0x000fe200080000ff */
[----:B0-2-45:R-:W-:Y:S02]  /*b170*/  LOP3.LUT R7, RZ, R2, RZ, 0x33, !PT ;  /* 0x00000002ff077212 */ /* 0x035fe400078e33ff */
[----:B-1-3--:R-:W-:Y:S01]  /*b180*/  LOP3.LUT R5, RZ, R3, RZ, 0x33, !PT ;  /* 0x00000003ff057212 */ /* 0x00afe200078e33ff */
[----:B------:R-:W-:Y:S01]  /*b190*/  UISETP.GT.AND UP0, UPT, UR4, 0x9, UPT ;  /* 0x000000090400788c */ /* 0x000fe2000bf04270 */
[----:B------:R-:W-:-:S08]  /*b1a0*/  MOV R4, R7 ;  /* 0x0000000700047202 */ /* 0x000fd00000000f00 */
        /* <DEDUP_REMOVED lines=11> */
.L_x_34213:
[----:B------:R-:W-:Y:S01]  /*b260*/  STG.E.U8 desc[UR36][R16.64], R7 ;  /* 0x0000000710007986 */ /* 0x000fe2000c101124 */
[----:B------:R-:W-:Y:S05]  /*b270*/  EXIT ;  /* 0x000000000000794d */ /* 0x000fea0003800000 */
.L_x_34212:
        /* <DEDUP_REMOVED lines=8> */
.L_x_34216:
[----:B------:R-:W-:Y:S01]  /*b300*/  STG.E desc[UR36][R16.64], R7 ;  /* 0x0000000710007986 */ /* 0x000fe2000c101924 */
[----:B------:R-:W-:Y:S05]  /*b310*/  EXIT ;  /* 0x000000000000794d */ /* 0x000fea0003800000 */
.L_x_34215:
[----:B------:R-:W-:Y:S01]  /*b320*/  STG.E.U16 desc[UR36][R16.64], R7 ;  /* 0x0000000710007986 */ /* 0x000fe2000c101524 */
[----:B------:R-:W-:Y:S05]  /*b330*/  EXIT ;  /* 0x000000000000794d */ /* 0x000fea0003800000 */
.L_x_34211:
        /* <DEDUP_REMOVED lines=9> */
.L_x_34218:
[----:B------:R-:W0:Y:S02]  /*b3d0*/  I2F.S64 R0, R4 ;  /* 0x0000000400007312 */ /* 0x000e240000301400 */
[----:B0-----:R-:W-:-:S05]  /*b3e0*/  F2FP.F16.F32.PACK_AB R0, RZ, R0 ;  /* 0x00000000ff00723e */ /* 0x001fca00000000ff */
[----:B------:R-:W-:Y:S01]  /*b3f0*/  STG.E.U16 desc[UR36][R16.64], R0 ;  /* 0x0000000010007986 */ /* 0x000fe2000c101524 */
[----:B------:R-:W-:Y:S05]  /*b400*/  EXIT ;  /* 0x000000000000794d */ /* 0x000fea0003800000 */
.L_x_34217:
        /* <DEDUP_REMOVED lines=10> */
.L_x_34220:
[----:B------:R-:W0:Y:S02]  /*b4b0*/  I2F.S64 R4, R4 ;  /* 0x0000000400047312 */ /* 0x000e240000301400 */
[----:B0-----:R-:W-:-:S04]  /*b4c0*/  F2FP.F16.F32.PACK_AB R3, RZ, R4 ;  /* 0x00000004ff03723e */ /* 0x001fc800000000ff */
[----:B------:R-:W-:-:S05]  /*b4d0*/  PRMT R3, R3, 0x5410, RZ ;  /* 0x0000541003037816 */ /* 0x000fca00000000ff */
[----:B------:R-:W-:Y:S01]  /*b4e0*/  STG.E desc[UR36][R16.64], R3 ;  /* 0x0000000310007986 */ /* 0x000fe2000c101924 */
[----:B------:R-:W-:Y:S05]  /*b4f0*/  EXIT ;  /* 0x000000000000794d */ /* 0x000fea0003800000 */
.L_x_34219:
[----:B------:R-:W0:Y:S02]  /*b500*/  I2F.F64.S64 R2, R4 ;  /* 0x0000000400027312 */ /* 0x000e240000301c00 */
[----:B0-----:R-:W-:Y:S01]  /*b510*/  STG.E.64 desc[UR36][R16.64], R2 ;  /* 0x0000000210007986 */ /* 0x001fe2000c101b24 */
[----:B------:R-:W-:Y:S05]  /*b520*/  EXIT ;  /* 0x000000000000794d */ /* 0x000fea0003800000 */
.L_x_34210:
        /* <DEDUP_REMOVED lines=12> */
.L_x_34224:
        /* <DEDUP_REMOVED lines=17> */
.L_x_34227:
[----:B------:R-:W-:-:S04]  /*b700*/  SHF.R.U32.HI R3, RZ, 0x18, R3 ;  /* 0x00000018ff037819 */ /* 0x000fc80000011603 */
[----:B------:R-:W-:-:S04]  /*b710*/  LOP3.LUT R0, R0, 0x80, R3, 0xf8, !PT ;  /* 0x0000008000007812 */ /* 0x000fc800078ef803 */
[----:B------:R-:W-:-:S07]  /*b720*/  PRMT R8, R0, 0x7610, R8 ;  /* 0x0000761000087816 */ /* 0x000fce0000000008 */
.L_x_34226:
[----:B------:R-:W-:Y:S05]  /*b730*/  BSYNC.RECONVERGENT B0 ;  /* 0x0000000000007941 */ /* 0x000fea0003800200 */
.L_x_34225:
[----:B------:R-:W-:Y:S01]  /*b740*/  STG.E.U8 desc[UR36][R16.64], R8 ;  /* 0x0000000810007986 */ /* 0x000fe2000c101124 */
[----:B------:R-:W-:Y:S05]  /*b750*/  EXIT ;  /* 0x000000000000794d */ /* 0x000fea0003800000 */
.L_x_34223:
        /* <DEDUP_REMOVED lines=17> */
.L_x_34230:
[----:B------:R-:W-:-:S04]  /*b870*/  SHF.R.U32.HI R3, RZ, 0x18, R3 ;  /* 0x00000018ff037819 */ /* 0x000fc80000011603 */
[----:B------:R-:W-:-:S04]  /*b880*/  LOP3.LUT R0, R0, 0x80, R3, 0xf8, !PT ;  /* 0x0000008000007812 */ /* 0x000fc800078ef803 */
[----:B------:R-:W-:-:S07]  /*b890*/  PRMT R8, R0, 0x7610, R8 ;  /* 0x0000761000087816 */ /* 0x000fce0000000008 */
.L_x_34229:
[----:B------:R-:W-:Y:S05]  /*b8a0*/  BSYNC.RECONVERGENT B0 ;  /* 0x0000000000007941 */ /* 0x000fea0003800200 */
.L_x_34228:
[----:B------:R-:W-:Y:S01]  /*b8b0*/  STG.E.U8 desc[UR36][R16.64], R8 ;  /* 0x0000000810007986 */ /* 0x000fe2000c101124 */
[----:B------:R-:W-:Y:S05]  /*b8c0*/  EXIT ;  /* 0x000000000000794d */ /* 0x000fea0003800000 */
.L_x_34222:
        /* <DEDUP_REMOVED lines=22> */
.L_x_34232:
[----:B------:R-:W-:Y:S01]  /*ba30*/  STG.E.64 desc[UR36][R16.64], R4 ;  /* 0x0000000410007986 */ /* 0x000fe2000c101b24 */
[----:B------:R-:W-:Y:S05]  /*ba40*/  EXIT ;  /* 0x000000000000794d */ /* 0x000fea0003800000 */
.L_x_34231:
[----:B------:R-:W-:Y:S01]  /*ba50*/  STG.E desc[UR36][R16.64], R7 ;  /* 0x0000000710007986 */ /* 0x000fe2000c101924 */
[----:B------:R-:W-:Y:S05]  /*ba60*/  EXIT ;  /* 0x000000000000794d */ /* 0x000fea0003800000 */
.L_x_34221:
        /* <DEDUP_REMOVED lines=9> */
[----:B------:R-:W-:Y:S01]  /*bb00*/  STG.E.U8 desc[UR36][R16.64], R3 ;  /* 0x0000000310007986 */ /* 0x000fe2000c101124 */
[----:B------:R-:W-:Y:S05]  /*bb10*/  EXIT ;  /* 0x000000000000794d */ /* 0x000fea0003800000 */
.L_x_34234:
[----:B------:R-:W0:Y:S01]  /*bb20*/  I2F.F64.S64 R4, R4 ;  /* 0x0000000400047312 */ /* 0x000e220000301c00 */
[----:B------:R-:W-:-:S05]  /*bb30*/  CS2R R6, SRZ ;  /* 0x0000000000067805 */ /* 0x000fca000001ff00 */
[----:B0-----:R-:W-:Y:S01]  /*bb40*/  STG.E.128 desc[UR36][R16.64], R4 ;  /* 0x0000000410007986 */ /* 0x001fe2000c101d24 */
[----:B------:R-:W-:Y:S05]  /*bb50*/  EXIT ;  /* 0x000000000000794d */ /* 0x000fea0003800000 */
.L_x_34233:
[----:B------:R-:W-:-:S09]  /*bb60*/  UISETP.NE.AND UP0, UPT, UR4, 0xf, UPT ;  /* 0x0000000f0400788c */ /* 0x000fd2000bf05270 */
[----:B------:R-:W-:Y:S05]  /*bb70*/  BRA.U !UP0, `(.L_x_34235) ;  /* 0x0000000108e87547 */ /* 0x000fea000b800000 */
[----:B------:R-:W-:-:S09]  /*bb80*/  UISETP.NE.AND UP0, UPT, UR4, 0x17, UPT ;  /* 0x000000170400788c */ /* 0x000fd2000bf05270 */
[----:B------:R-:W-:Y:S05]  /*bb90*/  BRA.U !UP0, `(.L_x_34236) ;  /* 0x0000000108907547 */ /* 0x000fea000b800000 */
[----:B------:R-:W-:-:S09]  /*bba0*/  UISETP.NE.AND UP0, UPT, UR4, 0x18, UPT ;  /* 0x000000180400788c */ /* 0x000fd2000bf05270 */
[----:B------:R-:W-:Y:S05]  /*bbb0*/  BRA.U !UP0, `(.L_x_34237) ;  /* 0x0000000108447547 */ /* 0x000fea000b800000 */
.L_x_34214:
        /* <DEDUP_REMOVED lines=16> */
.L_x_34238:
[----:B------:R-:W-:Y:S05]  /*bcc0*/  EXIT ;  /* 0x000000000000794d */ /* 0x000fea0003800000 */
.L_x_34237:
        /* <DEDUP_REMOVED lines=13> */
.L_x_34240:
[----:B------:R-:W-:Y:S05]  /*bda0*/  BSYNC.RECONVERGENT B0 ;  /* 0x0000000000007941 */ /* 0x000fea0003800200 */
.L_x_34239:
[----:B------:R-:W-:-:S05]  /*bdb0*/  LOP3.LUT R3, R0, 0x80, R3, 0xf8, !PT ;  /* 0x0000008000037812 */ /* 0x000fca00078ef803 */
[----:B------:R-:W-:Y:S01]  /*bdc0*/  STG.E.U8 desc[UR36][R16.64], R3 ;  /* 0x0000000310007986 */ /* 0x000fe2000c101124 */
[----:B------:R-:W-:Y:S05]  /*bdd0*/  EXIT ;  /* 0x000000000000794d */ /* 0x000fea0003800000 */
.L_x_34236:
        /* <DEDUP_REMOVED lines=12> */
.L_x_34242:
[----:B------:R-:W-:Y:S01]  /*bea0*/  HFMA2 R0, -RZ, RZ, 0, 7.569789886474609375e-06 ;  /* 0x0000007fff007431 */ /* 0x000fe200000001ff */
[----:B------:R-:W-:-:S04]  /*beb0*/  ISETP.GT.U32.AND P0, PT, R2, 0x7f800000, PT ;  /* 0x7f8000000200780c */ /* 0x000fc80003f04070 */
[----:B------:R-:W-:-:S09]  /*bec0*/  SEL R0, R0, 0x7c, P0 ;  /* 0x0000007c00007807 */ /* 0x000fd20000000000 */
.L_x_34243:
[----:B------:R-:W-:Y:S05]  /*bed0*/  BSYNC.RECONVERGENT B0 ;  /* 0x0000000000007941 */ /* 0x000fea0003800200 */
.L_x_34241:
[----:B------:R-:W-:-:S04]  /*bee0*/  SHF.R.U32.HI R3, RZ, 0x18, R3 ;  /* 0x00000018ff037819 */ /* 0x000fc80000011603 */
[----:B------:R-:W-:-:S05]  /*bef0*/  LOP3.LUT R3, R0, 0x80, R3, 0xf8, !PT ;  /* 0x0000008000037812 */ /* 0x000fca00078ef803 */
[----:B------:R-:W-:Y:S01]  /*bf00*/  STG.E.U8 desc[UR36][R16.64], R3 ;  /* 0x0000000310007986 */ /* 0x000fe2000c101124 */
[----:B------:R-:W-:Y:S05]  /*bf10*/  EXIT ;  /* 0x000000000000794d */ /* 0x000fea0003800000 */
.L_x_34235:
[----:B------:R-:W0:Y:S02]  /*bf20*/  I2F.S64 R0, R4 ;  /* 0x0000000400007312 */ /* 0x000e240000301400 */
[----:B0-----:R-:W-:-:S05]  /*bf30*/  F2FP.BF16.F32.PACK_AB R0, RZ, R0 ;  /* 0x00000000ff00723e */ /* 0x001fca00000010ff */
[----:B------:R-:W-:Y:S01]  /*bf40*/  STG.E.U16 desc[UR36][R16.64], R0 ;  /* 0x0000000010007986 */ /* 0x000fe2000c101524 */
[----:B------:R-:W-:Y:S05]  /*bf50*/  EXIT ;  /* 0x000000000000794d */ /* 0x000fea0003800000 */
.L_x_34244:
        /* <DEDUP_REMOVED lines=10> */
.L_x_37328:


//--------------------- .text._ZN2at6native27unrolled_elementwise_kernelIZZZNS0_23bitwise_not_kernel_cudaERNS_18TensorIteratorBaseEENKUlvE_clEvENKUlvE2_clEvEUllE_St5arrayIPcLm2EELi4E23TrivialOffsetCalculatorILi1EjESB_NS0_6memory12LoadWithCastILi1EEENSC_13StoreWithCastILi1EEEEEviT_T0_T2_T3_T4_T5_ --------------------------
	.section	.text._ZN2at6native27unrolled_elementwise_kernelIZZZNS0_23bitwise_not_kernel_cudaERNS_18TensorIteratorBaseEENKUlvE_clEvENKUlvE2_clEvEUllE_St5arrayIPcLm2EELi4E23TrivialOffsetCalculatorILi1EjESB_NS0_6memory12LoadWithCastILi1EEENSC_13StoreWithCastILi1EEEEEviT_T0_T2_T3_T4_T5_,"ax",@progbits
	.align	128
        .global         _ZN2at6native27unrolled_elementwise_kernelIZZZNS0_23bitwise_not_kernel_cudaERNS_18TensorIteratorBaseEENKUlvE_clEvENKUlvE2_clEvEUllE_St5arrayIPcLm2EELi4E23TrivialOffsetCalculatorILi1EjESB_NS0_6memory12LoadWithCastILi1EEENSC_13StoreWithCastILi1EEEEEviT_T0_T2_T3_T4_T5_
        .type           _ZN2at6native27unrolled_elementwise_kernelIZZZNS0_23bitwise_not_kernel_cudaERNS_18TensorIteratorBaseEENKUlvE_clEvENKUlvE2_clEvEUllE_St5arrayIPcLm2EELi4E23TrivialOffsetCalculatorILi1EjESB_NS0_6memory12LoadWithCastILi1EEENSC_13StoreWithCastILi1EEEEEviT_T0_T2_T3_T4_T5_,@function
        .size           _ZN2at6native27unrolled_elementwise_kernelIZZZNS0_23bitwise_not_kernel_cudaERNS_18TensorIteratorBaseEENKUlvE_clEvENKUlvE2_clEvEUllE_St5arrayIPcLm2EELi4E23TrivialOffsetCalculatorILi1EjESB_NS0_6memory12LoadWithCastILi1EEENSC_13StoreWithCastILi1EEEEEviT_T0_T2_T3_T4_T5_,(.L_x_37329 - _ZN2at6native27unrolled_elementwise_kernelIZZZNS0_23bitwise_not_kernel_cudaERNS_18TensorIteratorBaseEENKUlvE_clEvENKUlvE2_clEvEUllE_St5arrayIPcLm2EELi4E23TrivialOffsetCalculatorILi1EjESB_NS0_6memory12LoadWithCastILi1EEENSC_13StoreWithCastILi1EEEEEviT_T0_T2_T3_T4_T5_)
        .other          _ZN2at6native27unrolled_elementwise_kernelIZZZNS0_23bitwise_not_kernel_cudaERNS_18TensorIteratorBaseEENKUlvE_clEvENKUlvE2_clEvEUllE_St5arrayIPcLm2EELi4E23TrivialOffsetCalculatorILi1EjESB_NS0_6memory12LoadWithCastILi1EEENSC_13StoreWithCastILi1EEEEEviT_T0_T2_T3_T4_T5_,@"STO_CUDA_ENTRY STV_DEFAULT"
_ZN2at6native27unrolled_elementwise_kernelIZZZNS0_23bitwise_not_kernel_cudaERNS_18TensorIteratorBaseEENKUlvE_clEvENKUlvE2_clEvEUllE_St5arrayIPcLm2EELi4E23TrivialOffsetCalculatorILi1EjESB_NS0_6memory12LoadWithCastILi1EEENSC_13StoreWithCastILi1EEEEEviT_T0_T2_T3_T4_T5_:
.text._ZN2at6native27unrolled_elementwise_kernelIZZZNS0_23bitwise_not_kernel_cudaERNS_18TensorIteratorBaseEENKUlvE_clEvENKUlvE2_clEvEUllE_St5arrayIPcLm2EELi4E23TrivialOffsetCalculatorILi1EjESB_NS0_6memory12LoadWithCastILi1EEENSC_13StoreWithCastILi1EEEEEviT_T0_T2_T3_T4_T5_:
[----:B------:R-:W0:Y:S01]  /*0000*/  LDC R1, c[0x0][0x37c] ;  /* 0x0000df00ff017b82 */ /* 0x000e220000000800 */
[----:B------:R-:W1:Y:S07]  /*0010*/  S2R R2, SR_CTAID.X ;  /* 0x0000000000027919 */ /* 0x000e6e0000002500 */
[----:B------:R-:W1:Y:S01]  /*0020*/  LDC R3, c[0x0][0x380] ;  /* 0x0000e000ff037b82 */ /* 0x000e620000000800 */
[----:B------:R-:W2:Y:S01]  /*0030*/  LDCU.64 UR36, c[0x0][0x358] ;  /* 0x00006b00ff2477ac */ /* 0x000ea20008000a00 */
[----:B------:R-:W-:Y:S01]  /*0040*/  BSSY.RECONVERGENT B6, `(.L_x_34245) ;  /* 0x00000f2000067945 */ /* 0x000fe20003800200 */
[----:B------:R-:W3:Y:S01]  /*0050*/  S2R R17, SR_TID.X ;  /* 0x0000000000117919 */ /* 0x000ee20000002100 */
[----:B------:R-:W4:Y:S01]  /*0060*/  LDCU.U8 UR38, c[0x0][0x39c] ;  /* 0x00007380ff2677ac */ /* 0x000f220008000000 */
[----:B-1----:R-:W-:-:S05]  /*0070*/  IMAD R18, R2, -0x200, R3 ;  /* 0xfffffe0002127824 */ /* 0x002fca00078e0203 */
[----:B---3--:R-:W-:-:S13]  /*0080*/  ISETP.GE.AND P0, PT, R17, R18, PT ;  /* 0x000000121100720c */ /* 0x008fda0003f06270 */
        /* <DEDUP_REMOVED lines=21> */
.L_x_34250:
[----:B------:R1:W5:Y:S01]  /*01e0*/  LDG.E.U8 R28, desc[UR36][R4.64] ;  /* 0x00000024041c7981 */ /* 0x000362000c1e1100 */
[----:B------:R-:W-:Y:S01]  /*01f0*/  IMAD.MOV.U32 R29, RZ, RZ, RZ ;  /* 0x000000ffff1d7224 */ /* 0x000fe200078e00ff */
[----:B------:R-:W-:Y:S06]  /*0200*/  BRA `(.L_x_34252) ;  /* 0x0000000c00447947 */ /* 0x000fec0003800000 */
.L_x_34249:
        /* <DEDUP_REMOVED lines=8> */
.L_x_34254:
[----:B------:R-:W2:Y:S02]  /*0290*/  LDG.E R28, desc[UR36][R4.64] ;  /* 0x00000024041c7981 */ /* 0x000ea4000c1e1900 */
[----:B--2---:R-:W-:Y:S01]  /*02a0*/  SHF.R.S32.HI R29, RZ, 0x1f, R28 ;  /* 0x0000001fff1d7819 */ /* 0x004fe2000001141c */
[----:B------:R-:W-:Y:S06]  /*02b0*/  BRA `(.L_x_34252) ;  /* 0x0000000c00187947 */ /* 0x000fec0003800000 */
.L_x_34253:
[----:B------:R-:W2:Y:S02]  /*02c0*/  LDG.E.S16 R28, desc[UR36][R4.64] ;  /* 0x00000024041c7981 */ /* 0x000ea4000c1e1700 */
[----:B--2---:R-:W-:Y:S01]  /*02d0*/  SHF.R.S32.HI R29, RZ, 0x1f, R28 ;  /* 0x0000001fff1d7819 */ /* 0x004fe2000001141c */
[----:B------:R-:W-:Y:S06]  /*02e0*/  BRA `(.L_x_34252) ;  /* 0x0000000c000c7947 */ /* 0x000fec0003800000 */
.L_x_34248:
        /* <DEDUP_REMOVED lines=9> */
.L_x_34256:
[----:B------:R-:W2:Y:S02]  /*0380*/  LDG.E.U16 R4, desc[UR36][R4.64] ;  /* 0x0000002404047981 */ /* 0x000ea4000c1e1500 */
[----:B--2---:R-:W-:-:S06]  /*0390*/  HADD2.F32 R28, -RZ, R4.H0_H0 ;  /* 0x20000004ff1c7230 */ /* 0x004fcc0000004100 */
[----:B------:R-:W0:Y:S01]  /*03a0*/  F2I.S64.TRUNC R28, R28 ;  /* 0x0000001c001c7311 */ /* 0x000e22000020d900 */
[----:B------:R-:W-:Y:S05]  /*03b0*/  BRA `(.L_x_34252) ;  /* 0x0000000800d87947 */ /* 0x000fea0003800000 */
.L_x_34255:
        /* <DEDUP_REMOVED lines=9> */
.L_x_34258:
[----:B------:R-:W2:Y:S02]  /*0450*/  LDG.E.U16 R4, desc[UR36][R4.64] ;  /* 0x0000002404047981 */ /* 0x000ea4000c1e1500 */
[----:B--2---:R-:W-:-:S06]  /*0460*/  HADD2.F32 R28, -RZ, R4.H0_H0 ;  /* 0x20000004ff1c7230 */ /* 0x004fcc0000004100 */
[----:B------:R-:W4:Y:S01]  /*0470*/  F2I.S64.TRUNC R28, R28 ;  /* 0x0000001c001c7311 */ /* 0x000f22000020d900 */
[----:B------:R-:W-:Y:S05]  /*0480*/  BRA `(.L_x_34252) ;  /* 0x0000000800a47947 */ /* 0x000fea0003800000 */
.L_x_34257:
[----:B------:R-:W2:Y:S02]  /*0490*/  LDG.E.64 R4, desc[UR36][R4.64] ;  /* 0x0000002404047981 */ /* 0x000ea4000c1e1b00 */
[----:B--2---:R2:W3:Y:S01]  /*04a0*/  F2I.S64.F64.TRUNC R28, R4 ;  /* 0x00000004001c7311 */ /* 0x0044e2000030d900 */
[----:B------:R-:W-:Y:S05]  /*04b0*/  BRA `(.L_x_34252) ;  /* 0x0000000800987947 */ /* 0x000fea0003800000 */
.L_x_34247:
        /* <DEDUP_REMOVED lines=13> */
.L_x_34261:
[----:B------:R-:W2:Y:S02]  /*0590*/  LDG.E.64 R4, desc[UR36][R4.64] ;  /* 0x0000002404047981 */ /* 0x000ea4000c1e1b00 */
[----:B--2---:R0:W1:Y:S01]  /*05a0*/  F2I.S64.F64.TRUNC R28, R4 ;  /* 0x00000004001c7311 */ /* 0x004062000030d900 */
[----:B------:R-:W-:Y:S05]  /*05b0*/  BRA `(.L_x_34252) ;  /* 0x0000000800587947 */ /* 0x000fea0003800000 */
.L_x_34260:
        /* <DEDUP_REMOVED lines=26> */
.L_x_34263:
        /* <DEDUP_REMOVED lines=14> */
.L_x_34262:
[----:B------:R-:W2:Y:S02]  /*0840*/  LDG.E.U16 R28, desc[UR36][R4.64] ;  /* 0x00000024041c7981 */ /* 0x000ea4000c1e1500 */
[----:B--2---:R-:W-:-:S06]  /*0850*/  IMAD.U32 R28, R28, 0x10000, RZ ;  /* 0x000100001c1c7824 */ /* 0x004fcc00078e00ff */
[----:B------:R-:W0:Y:S01]  /*0860*/  F2I.S64.TRUNC R28, R28 ;  /* 0x0000001c001c7311 */ /* 0x000e22000020d900 */
[----:B------:R-:W-:Y:S05]  /*0870*/  BRA `(.L_x_34252) ;  /* 0x0000000400a87947 */ /* 0x000fea0003800000 */
.L_x_34259:
        /* <DEDUP_REMOVED lines=11> */
.L_x_34266:
        /* <DEDUP_REMOVED lines=21> */
.L_x_34270:
[----:B------:R-:W-:Y:S05]  /*0a80*/  BSYNC.RECONVERGENT B1 ;  /* 0x0000000000017941 */ /* 0x000fea0003800200 */
.L_x_34269:
[----:B------:R-:W-:Y:S01]  /*0a90*/  IMAD.SHL.U32 R0, R0, 0x100000, RZ ;  /* 0x0010000000007824 */ /* 0x000fe200078e00ff */
[----:B------:R-:W-:-:S04]  /*0aa0*/  LEA R3, R3, 0x3b800000, 0x17 ;  /* 0x3b80000003037811 */ /* 0x000fc800078eb8ff */
[----:B------:R-:W-:-:S07]  /*0ab0*/  LOP3.LUT R28, R3, R0, R7, 0xfe, !PT ;  /* 0x00000000031c7212 */ /* 0x000fce00078efe07 */
.L_x_34268:
[----:B------:R-:W-:Y:S05]  /*0ac0*/  BSYNC.RECONVERGENT B0 ;  /* 0x0000000000007941 */ /* 0x000fea0003800200 */
.L_x_34267:
[----:B------:R-:W0:Y:S01]  /*0ad0*/  F2I.S64.TRUNC R28, R28 ;  /* 0x0000001c001c7311 */ /* 0x000e22000020d900 */
[----:B------:R-:W-:Y:S05]  /*0ae0*/  BRA `(.L_x_34252) ;  /* 0x00000004000c7947 */ /* 0x000fea0003800000 */
.L_x_34265:
        /* <DEDUP_REMOVED lines=21> */
.L_x_34274:
[----:B------:R-:W-:Y:S05]  /*0c40*/  BSYNC.RECONVERGENT B1 ;  /* 0x0000000000017941 */ /* 0x000fea0003800200 */
.L_x_34273:
[----:B------:R-:W-:Y:S01]  /*0c50*/  IMAD.SHL.U32 R0, R0, 0x200000, RZ ;  /* 0x0020000000007824 */ /* 0x000fe200078e00ff */
[----:B------:R-:W-:-:S04]  /*0c60*/  LEA R3, R3, 0x37800000, 0x17 ;  /* 0x3780000003037811 */ /* 0x000fc800078eb8ff */
[----:B------:R-:W-:-:S07]  /*0c70*/  LOP3.LUT R28, R3, R0, R28, 0xfe, !PT ;  /* 0x00000000031c7212 */ /* 0x000fce00078efe1c */
.L_x_34272:
[----:B------:R-:W-:Y:S05]  /*0c80*/  BSYNC.RECONVERGENT B0 ;  /* 0x0000000000007941 */ /* 0x000fea0003800200 */
.L_x_34271:
[----:B------:R-:W0:Y:S01]  /*0c90*/  F2I.S64.TRUNC R28, R28 ;  /* 0x0000001c001c7311 */ /* 0x000e22000020d900 */
[----:B------:R-:W-:Y:S05]  /*0ca0*/  BRA `(.L_x_34252) ;  /* 0x00000000009c7947 */ /* 0x000fea0003800000 */
.L_x_34264:
[----:B------:R-:W-:-:S09]  /*0cb0*/  UISETP.NE.AND UP0, UPT, UR4, 0x1c, UPT ;  /* 0x0000001c0400788c */ /* 0x000fd2000bf05270 */
[----:B------:R-:W-:Y:S05]  /*0cc0*/  BRA.U !UP0, `(.L_x_34275) ;  /* 0x00000001088c7547 */ /* 0x000fea000b800000 */
[----:B------:R-:W-:-:S09]  /*0cd0*/  UISETP.NE.AND UP0, UPT, UR4, 0x1d, UPT ;  /* 0x0000001d0400788c */ /* 0x000fd2000bf05270 */
[----:B------:R-:W-:Y:S05]  /*0ce0*/  BRA.U !UP0, `(.L_x_34276) ;  /* 0x00000001087c7547 */ /* 0x000fea000b800000 */
[----:B------:R-:W-:-:S09]  /*0cf0*/  UISETP.NE.AND UP0, UPT, UR4, 0x2c, UPT ;  /* 0x0000002c0400788c */ /* 0x000fd2000bf05270 */
[----:B------:R-:W-:Y:S05]  /*0d00*/  BRA.U !UP0, `(.L_x_34277) ;  /* 0x0000000108487547 */ /* 0x000fea000b800000 */
.L_x_34251:
        /* <DEDUP_REMOVED lines=16> */
.L_x_34278:
[----:B------:R-:W-:Y:S01]  /*0e10*/  CS2R R28, SRZ ;  /* 0x00000000001c7805 */ /* 0x000fe2000001ff00 */
[----:B------:R-:W-:Y:S06]  /*0e20*/  BRA `(.L_x_34252) ;  /* 0x00000000003c7947 */ /* 0x000fec0003800000 */
.L_x_34277:
        /* <DEDUP_REMOVED lines=8> */
.L_x_34280:
[----:B------:R-:W-:Y:S05]  /*0eb0*/  BSYNC.RECONVERGENT B0 ;  /* 0x0000000000007941 */ /* 0x000fea0003800200 */
.L_x_34279:
[----:B------:R-:W0:Y:S01]  /*0ec0*/  F2I.S64.TRUNC R28, R28 ;  /* 0x0000001c001c7311 */ /* 0x000e22000020d900 */
[----:B------:R-:W-:Y:S05]  /*0ed0*/  BRA `(.L_x_34252) ;  /* 0x0000000000107947 */ /* 0x000fea0003800000 */
.L_x_34276:
[----:B------:R0:W5:Y:S01]  /*0ee0*/  LDG.E.64 R28, desc[UR36][R4.64] ;  /* 0x00000024041c7981 */ /* 0x000162000c1e1b00 */
[----:B------:R-:W-:Y:S05]  /*0ef0*/  BRA `(.L_x_34252) ;  /* 0x0000000000087947 */ /* 0x000fea0003800000 */
.L_x_34275:
[----:B------:R0:W5:Y:S01]  /*0f00*/  LDG.E R28, desc[UR36][R4.64] ;  /* 0x00000024041c7981 */ /* 0x000162000c1e1900 */
[----:B------:R-:W-:-:S07]  /*0f10*/  IMAD.MOV.U32 R29, RZ, RZ, RZ ;  /* 0x000000ffff1d7224 */ /* 0x000fce00078e00ff */
.L_x_34252:
[----:B01-345:R-:W-:Y:S01]  /*0f20*/  LOP3.LUT R22, RZ, R28, RZ, 0x33, !PT ;  /* 0x0000001cff167212 */ /* 0x03bfe200078e33ff */
[----:B------:R-:W-:Y:S01]  /*0f30*/  VIADD R17, R17, 0x80 ;  /* 0x0000008011117836 */ /* 0x000fe20000000000 */
[----:B------:R-:W-:-:S03]  /*0f40*/  LOP3.LUT R29, RZ, R29, RZ, 0x33, !PT ;  /* 0x0000001dff1d7212 */ /* 0x000fc600078e33ff */
[----:B------:R-:W-:-:S07]  /*0f50*/  IMAD.MOV.U32 R28, RZ, RZ, R22 ;  /* 0x000000ffff1c7224 */ /* 0x000fce00078e0016 */
.L_x_34246:
[----:B------:R-:W-:Y:S05]  /*0f60*/  BSYNC.RECONVERGENT B6 ;  /* 0x0000000000067941 */ /* 0x000fea0003800200 */
.L_x_34245:
[----:B------:R-:W-:Y:S01]  /*0f70*/  ISETP.GE.AND P0, PT, R17, R18, PT ;  /* 0x000000121100720c */ /* 0x000fe20003f06270 */
[----:B------:R-:W-:Y:S01]  /*0f80*/  BSSY.RECONVERGENT B6, `(.L_x_34281) ;  /* 0x00000ef000067945 */ /* 0x000fe20003800200 */
[----:B------:R-:W-:Y:S02]  /*0f90*/  IMAD.MOV.U32 R26, RZ, RZ, -0x1 ;  /* 0xffffffffff1a7424 */ /* 0x000fe400078e00ff */
[----:B------:R-:W-:-:S09]  /*0fa0*/  IMAD.MOV.U32 R27, RZ, RZ, -0x1 ;  /* 0xffffffffff1b7424 */ /* 0x000fd200078e00ff */
        /* <DEDUP_REMOVED lines=21> */
.L_x_34286:
[----:B--2---:R0:W5:Y:S01]  /*1100*/  LDG.E.U8 R4, desc[UR36][R6.64] ;  /* 0x0000002406047981 */ /* 0x004162000c1e1100 */
[----:B------:R-:W-:Y:S01]  /*1110*/  IMAD.MOV.U32 R5, RZ, RZ, RZ ;  /* 0x000000ffff057224 */ /* 0x000fe200078e00ff */
[----:B------:R-:W-:Y:S06]  /*1120*/  BRA `(.L_x_34288) ;  /* 0x0000000c00447947 */ /* 0x000fec0003800000 */
.L_x_34285:
        /* <DEDUP_REMOVED lines=8> */
.L_x_34290:
[----:B--2---:R-:W2:Y:S02]  /*11b0*/  LDG.E R4, desc[UR36][R6.64] ;  /* 0x0000002406047981 */ /* 0x004ea4000c1e1900 */
[----:B--2---:R-:W-:Y:S01]  /*11c0*/  SHF.R.S32.HI R5, RZ, 0x1f, R4 ;  /* 0x0000001fff057819 */ /* 0x004fe20000011404 */
[----:B------:R-:W-:Y:S06]  /*11d0*/  BRA `(.L_x_34288) ;  /* 0x0000000c00187947 */ /* 0x000fec0003800000 */
.L_x_34289:
[----:B--2---:R-:W2:Y:S02]  /*11e0*/  LDG.E.S16 R4, desc[UR36][R6.64] ;  /* 0x0000002406047981 */ /* 0x004ea4000c1e1700 */
[----:B--2---:R-:W-:Y:S01]  /*11f0*/  SHF.R.S32.HI R5, RZ, 0x1f, R4 ;  /* 0x0000001fff057819 */ /* 0x004fe20000011404 */
[----:B------:R-:W-:Y:S06]  /*1200*/  BRA `(.L_x_34288) ;  /* 0x0000000c000c7947 */ /* 0x000fec0003800000 */
.L_x_34284:
        /* <DEDUP_REMOVED lines=9> */
.L_x_34292:
[----:B------:R-:W2:Y:S02]  /*12a0*/  LDG.E.U16 R6, desc[UR36][R6.64] ;  /* 0x0000002406067981 */ /* 0x000ea4000c1e1500 */
[----:B--2---:R-:W-:-:S06]  /*12b0*/  HADD2.F32 R4, -RZ, R6.H0_H0 ;  /* 0x20000006ff047230 */ /* 0x004fcc0000004100 */
[----:B------:R-:W0:Y:S01]  /*12c0*/  F2I.S64.TRUNC R4, R4 ;  /* 0x0000000400047311 */ /* 0x000e22000020d900 */
[----:B------:R-:W-:Y:S05]  /*12d0*/  BRA `(.L_x_34288) ;  /* 0x0000000800d87947 */ /* 0x000fea0003800000 */
.L_x_34291:
        /* <DEDUP_REMOVED lines=9> */
.L_x_34294:
[----:B------:R-:W2:Y:S02]  /*1370*/  LDG.E.U16 R6, desc[UR36][R6.64] ;  /* 0x0000002406067981 */ /* 0x000ea4000c1e1500 */
[----:B--2---:R-:W-:-:S06]  /*1380*/  HADD2.F32 R4, -RZ, R6.H0_H0 ;  /* 0x20000006ff047230 */ /* 0x004fcc0000004100 */
[----:B------:R-:W0:Y:S01]  /*1390*/  F2I.S64.TRUNC R4, R4 ;  /* 0x0000000400047311 */ /* 0x000e22000020d900 */
[----:B------:R-:W-:Y:S05]  /*13a0*/  BRA `(.L_x_34288) ;  /* 0x0000000800a47947 */ /* 0x000fea0003800000 */
.L_x_34293:
[----:B--2---:R-:W2:Y:S02]  /*13b0*/  LDG.E.64 R4, desc[UR36][R6.64] ;  /* 0x0000002406047981 */ /* 0x004ea4000c1e1b00 */
[----:B--2---:R-:W0:Y:S01]  /*13c0*/  F2I.S64.F64.TRUNC R4, R4 ;  /* 0x0000000400047311 */ /* 0x004e22000030d900 */
[----:B------:R-:W-:Y:S05]  /*13d0*/  BRA `(.L_x_34288) ;  /* 0x0000000800987947 */ /* 0x000fea0003800000 */
.L_x_34283:
        /* <DEDUP_REMOVED lines=13> */
.L_x_34297:
[----:B--2---:R-:W2:Y:S02]  /*14b0*/  LDG.E.64 R4, desc[UR36][R6.64] ;  /* 0x0000002406047981 */ /* 0x004ea4000c1e1b00 */
[----:B--2---:R-:W0:Y:S01]  /*14c0*/  F2I.S64.F64.TRUNC R4, R4 ;  /* 0x0000000400047311 */ /* 0x004e22000030d900 */
[----:B------:R-:W-:Y:S05]  /*14d0*/  BRA `(.L_x_34288) ;  /* 0x0000000800587947 */ /* 0x000fea0003800000 */
.L_x_34296:
[----:B------:R-:W-:-:S09]  /*14e0*/  UISETP.NE.AND UP0, UPT, UR4, 0xf, UPT ;  /* 0x0000000f0400788c */ /* 0x000fd2000bf05270 */
[----:B------:R-:W-:Y:S05]  /*14f0*/  BRA.U !UP0, `(.L_x_34298) ;  /* 0x0000000108987547 */ /* 0x000fea000b800000 */
[----:B------:R-:W-:-:S09]  /*1500*/  UISETP.NE.AND UP0, UPT, UR4, 0x17, UPT ;  /* 0x000000170400788c */ /* 0x000fd2000bf05270 */
[----:B------:R-:W-:Y:S05]  /*1510*/  BRA.U !UP0, `(.L_x_34299) ;  /* 0x0000000108587547 */ /* 0x000fea000b800000 */
[----:B------:R-:W-:-:S09]  /*1520*/  UISETP.NE.AND UP0, UPT, UR4, 0x18, UPT ;  /* 0x000000180400788c */ /* 0x000fd2000bf05270 */
[----:B------:R-:W-:Y:S05]  /*1530*/  BRA.U UP0, `(.L_x_34287) ;  /* 0x0000000500e87547 */ /* 0x000fea000b800000 */
[----:B------:R-:W3:Y:S01]  /*1540*/  LDG.E.U8 R0, desc[UR36][R6.64] ;  /* 0x0000002406007981 */ /* 0x000ee2000c1e1100 */
[----:B--2---:R-:W-:Y:S02]  /*1550*/  IMAD.MOV.U32 R5, RZ, RZ, 0x1f ;  /* 0x0000001fff057424 */ /* 0x004fe400078e00ff */
        /* <DEDUP_REMOVED lines=18> */
.L_x_34299:
[----:B--2---:R-:W2:Y:S02]  /*1680*/  LDG.E.U8 R4, desc[UR36][R6.64] ;  /* 0x0000002406047981 */ /* 0x004ea4000c1e1100 */
        /* <DEDUP_REMOVED lines=11> */
[----:B------:R2:W3:Y:S01]  /*1740*/  F2I.S64.TRUNC R4, R0 ;  /* 0x0000000000047311 */ /* 0x0004e2000020d900 */
[----:B------:R-:W-:Y:S05]  /*1750*/  BRA `(.L_x_34288) ;  /* 0x0000000400b87947 */ /* 0x000fea0003800000 */
.L_x_34298:
[----:B--2---:R-:W2:Y:S02]  /*1760*/  LDG.E.U16 R4, desc[UR36][R6.64] ;  /* 0x0000002406047981 */ /* 0x004ea4000c1e1500 */
[----:B--2---:R-:W-:-:S06]  /*1770*/  IMAD.U32 R4, R4, 0x10000, RZ ;  /* 0x0001000004047824 */ /* 0x004fcc00078e00ff */
[----:B------:R-:W4:Y:S01]  /*1780*/  F2I.S64.TRUNC R4, R4 ;  /* 0x0000000400047311 */ /* 0x000f22000020d900 */
[----:B------:R-:W-:Y:S05]  /*1790*/  BRA `(.L_x_34288) ;  /* 0x0000000400a87947 */ /* 0x000fea0003800000 */
.L_x_34295:
        /* <DEDUP_REMOVED lines=11> */
.L_x_34302:
        /* <DEDUP_REMOVED lines=21> */
.L_x_34306:
[----:B------:R-:W-:Y:S05]  /*19a0*/  BSYNC.RECONVERGENT B1 ;  /* 0x0000000000017941 */ /* 0x000fea0003800200 */
.L_x_34305:
[----:B------:R-:W-:Y:S01]  /*19b0*/  IMAD.SHL.U32 R0, R0, 0x100000, RZ ;  /* 0x0010000000007824 */ /* 0x000fe200078e00ff */
[----:B------:R-:W-:-:S04]  /*19c0*/  LEA R3, R3, 0x3b800000, 0x17 ;  /* 0x3b80000003037811 */ /* 0x000fc800078eb8ff */
[----:B------:R-:W-:-:S07]  /*19d0*/  LOP3.LUT R4, R3, R0, R7, 0xfe, !PT ;  /* 0x0000000003047212 */ /* 0x000fce00078efe07 */
.L_x_34304:
[----:B------:R-:W-:Y:S05]  /*19e0*/  BSYNC.RECONVERGENT B0 ;  /* 0x0000000000007941 */ /* 0x000fea0003800200 */
.L_x_34303:
[----:B------:R-:W0:Y:S01]  /*19f0*/  F2I.S64.TRUNC R4, R4 ;  /* 0x0000000400047311 */ /* 0x000e22000020d900 */
[----:B------:R-:W-:Y:S05]  /*1a00*/  BRA `(.L_x_34288) ;  /* 0x00000004000c7947 */ /* 0x000fea0003800000 */
.L_x_34301:
        /* <DEDUP_REMOVED lines=21> */
.L_x_34310:
[----:B------:R-:W-:Y:S05]  /*1b60*/  BSYNC.RECONVERGENT B1 ;  /* 0x0000000000017941 */ /* 0x000fea0003800200 */
.L_x_34309:
[----:B------:R-:W-:Y:S01]  /*1b70*/  IMAD.SHL.U32 R0, R0, 0x200000, RZ ;  /* 0x0020000000007824 */ /* 0x000fe200078e00ff */
[----:B------:R-:W-:-:S04]  /*1b80*/  LEA R3, R3, 0x37800000, 0x17 ;  /* 0x3780000003037811 */ /* 0x000fc800078eb8ff */
[----:B------:R-:W-:-:S07]  /*1b90*/  LOP3.LUT R4, R3, R0, R7, 0xfe, !PT ;  /* 0x0000000003047212 */ /* 0x000fce00078efe07 */
.L_x_34308:
[----:B------:R-:W-:Y:S05]  /*1ba0*/  BSYNC.RECONVERGENT B0 ;  /* 0x0000000000007941 */ /* 0x000fea0003800200 */
.L_x_34307:
[----:B------:R-:W0:Y:S01]  /*1bb0*/  F2I.S64.TRUNC R4, R4 ;  /* 0x0000000400047311 */ /* 0x000e22000020d900 */
[----:B------:R-:W-:Y:S05]  /*1bc0*/  BRA `(.L_x_34288) ;  /* 0x00000000009c7947 */ /* 0x000fea0003800000 */
.L_x_34300:
        /* <DEDUP_REMOVED lines=12> */
[----:B------:R-:W-:Y:S02]  /*1c90*/  @!P0 IMAD.MOV.U32 R4, RZ, RZ, 0x7f800001 ;  /* 0x7f800001ff048424 */ /* 0x000fe400078e00ff */
[----:B------:R-:W-:-:S07]  /*1ca0*/  @P0 IMAD.SHL.U32 R4, R6, 0x800000, RZ ;  /* 0x0080000006040824 */ /* 0x000fce00078e00ff */
.L_x_34314:
[----:B------:R-:W-:Y:S05]  /*1cb0*/  BSYNC.RECONVERGENT B0 ;  /* 0x0000000000007941 */ /* 0x000fea0003800200 */
.L_x_34313:
[----:B------:R-:W0:Y:S01]  /*1cc0*/  F2I.S64.TRUNC R4, R4 ;  /* 0x0000000400047311 */ /* 0x000e22000020d900 */
[----:B------:R-:W-:Y:S05]  /*1cd0*/  BRA `(.L_x_34288) ;  /* 0x0000000000587947 */ /* 0x000fea0003800000 */
.L_x_34287:
[----:B------:R-:W-:Y:S01]  /*1ce0*/  MOV R14, 0x1c0 ;  /* 0x000001c0000e7802 */ /* 0x000fe20000000f00 */
[----:B------:R-:W2:Y:S01]  /*1cf0*/  LDCU.64 UR4, c[0x4][0x1a0] ;  /* 0x01003400ff0477ac */ /* 0x000ea20008000a00 */
[----:B------:R-:W-:Y:S02]  /*1d00*/  IMAD.MOV.U32 R8, RZ, RZ, 0x4e ;  /* 0x0000004eff087424 */ /* 0x000fe400078e00ff */
[----:B------:R-:W-:Y:S01]  /*1d10*/  IMAD.MOV.U32 R12, RZ, RZ, 0x1 ;  /* 0x00000001ff0c7424 */ /* 0x000fe200078e00ff */
[----:B------:R-:W0:Y:S01]  /*1d20*/  LDCU.64 UR6, c[0x4][0x1a8] ;  /* 0x01003500ff0677ac */ /* 0x000e220008000a00 */
[----:B------:R-:W1:Y:S01]  /*1d30*/  LDC.64 R14, c[0x4][R14] ;  /* 0x010000000e0e7b82 */ /* 0x000e620000000a00 */
[----:B------:R-:W-:Y:S01]  /*1d40*/  IMAD.MOV.U32 R13, RZ, RZ, RZ ;  /* 0x000000ffff0d7224 */ /* 0x000fe200078e00ff */
[----:B------:R-:W3:Y:S01]  /*1d50*/  LDCU.64 UR8, c[0x4][0x40] ;  /* 0x01000800ff0877ac */ /* 0x000ee20008000a00 */
[----:B--2---:R-:W-:Y:S02]  /*1d60*/  IMAD.U32 R4, RZ, RZ, UR4 ;  /* 0x00000004ff047e24 */ /* 0x004fe4000f8e00ff */
[----:B------:R-:W-:-:S02]  /*1d70*/  IMAD.U32 R5, RZ, RZ, UR5 ;  /* 0x00000005ff057e24 */ /* 0x000fc4000f8e00ff */
[----:B0-----:R-:W-:Y:S02]  /*1d80*/  IMAD.U32 R6, RZ, RZ, UR6 ;  /* 0x00000006ff067e24 */ /* 0x001fe4000f8e00ff */
[----:B------:R-:W-:Y:S02]  /*1d90*/  IMAD.U32 R7, RZ, RZ, UR7 ;  /* 0x00000007ff077e24 */ /* 0x000fe4000f8e00ff */
[----:B---3--:R-:W-:Y:S02]  /*1da0*/  IMAD.U32 R10, RZ, RZ, UR8 ;  /* 0x00000008ff0a7e24 */ /* 0x008fe4000f8e00ff */
[----:B------:R-:W-:-:S07]  /*1db0*/  IMAD.U32 R11, RZ, RZ, UR9 ;  /* 0x00000009ff0b7e24 */ /* 0x000fce000f8e00ff */
[----:B------:R-:W-:-:S07]  /*1dc0*/  LEPC R20, `(.L_x_34315) ;  /* 0x000000001014794e */ /* 0x000fce0000000000 */
[----:B-1----:R-:W-:Y:S05]  /*1dd0*/  CALL.ABS.NOINC R14 ;  /* 0x000000000e007343 */ /* 0x002fea0003c00000 */
.L_x_34315:
[----:B------:R-:W-:Y:S01]  /*1de0*/  CS2R R4, SRZ ;  /* 0x0000000000047805 */ /* 0x000fe2000001ff00 */
[----:B------:R-:W-:Y:S06]  /*1df0*/  BRA `(.L_x_34288) ;  /* 0x0000000000107947 */ /* 0x000fec0003800000 */
.L_x_34312:
[----:B--2---:R0:W5:Y:S01]  /*1e00*/  LDG.E.64 R4, desc[UR36][R6.64] ;  /* 0x0000002406047981 */ /* 0x004162000c1e1b00 */
[----:B------:R-:W-:Y:S05]  /*1e10*/  BRA `(.L_x_34288) ;  /* 0x0000000000087947 */ /* 0x000fea0003800000 */
.L_x_34311:
[----:B--2---:R0:W5:Y:S01]  /*1e20*/  LDG.E R4, desc[UR36][R6.64] ;  /* 0x0000002406047981 */ /* 0x004162000c1e1900 */
[----:B------:R-:W-:-:S07]  /*1e30*/  IMAD.MOV.U32 R5, RZ, RZ, RZ ;  /* 0x000000ffff057224 */ /* 0x000fce00078e00ff */
.L_x_34288:
[----:B01-345:R-:W-:Y:S01]  /*1e40*/  LOP3.LUT R26, RZ, R4, RZ, 0x33, !PT ;  /* 0x00000004ff1a7212 */ /* 0x03bfe200078e33ff */
[----:B------:R-:W-:Y:S01]  /*1e50*/  VIADD R17, R17, 0x80 ;  /* 0x0000008011117836 */ /* 0x000fe20000000000 */
[----:B------:R-:W-:-:S07]  /*1e60*/  LOP3.LUT R27, RZ, R5, RZ, 0x33, !PT ;  /* 0x00000005ff1b7212 */ /* 0x000fce00078e33ff */
.L_x_34282:
[----:B------:R-:W-:Y:S05]  /*1e70*/  BSYNC.RECONVERGENT B6 ;  /* 0x0000000000067941 */ /* 0x000fea0003800200 */
.L_x_34281:
[----:B------:R-:W-:Y:S01]  /*1e80*/  ISETP.GE.AND P0, PT, R17, R18, PT ;  /* 0x000000121100720c */ /* 0x000fe20003f06270 */
[----:B------:R-:W-:Y:S01]  /*1e90*/  BSSY.RECONVERGENT B6, `(.L_x_34316) ;  /* 0x00000ef000067945 */ /* 0x000fe20003800200 */
[----:B------:R-:W-:Y:S02]  /*1ea0*/  IMAD.MOV.U32 R24, RZ, RZ, -0x1 ;  /* 0xffffffffff187424 */ /* 0x000fe400078e00ff */
[----:B------:R-:W-:-:S09]  /*1eb0*/  IMAD.MOV.U32 R25, RZ, RZ, -0x1 ;  /* 0xffffffffff197424 */ /* 0x000fd200078e00ff */
[----:B------:R-:W-:Y:S05]  /*1ec0*/  @P0 BRA `(.L_x_34317) ;  /* 0x0000000c00ac0947 */ /* 0x000fea0003800000 */
[----:B------:R-:W0:Y:S01]  /*1ed0*/  LDC.64 R6, c[0x0][0x390] ;  /* 0x0000e400ff067b82 */ /* 0x000e220000000a00 */
[----:B------:R-:W1:Y:S01]  /*1ee0*/  LDCU UR5, c[0x0][0x3a0] ;  /* 0x00007400ff0577ac */ /* 0x000e620008000800 */
[----:B--2---:R-:W-:Y:S01]  /*1ef0*/  IMAD R0, R2, 0x200, R17 ;  /* 0x0000020002007824 */ /* 0x004fe200078e0211 */
        /* <DEDUP_REMOVED lines=17> */
.L_x_34321:
[----:B------:R0:W5:Y:S01]  /*2010*/  LDG.E.U8 R4, desc[UR36][R6.64] ;  /* 0x0000002406047981 */ /* 0x000162000c1e1100 */
[----:B------:R-:W-:Y:S01]  /*2020*/  IMAD.MOV.U32 R5, RZ, RZ, RZ ;  /* 0x000000ffff057224 */ /* 0x000fe200078e00ff */
[----:B------:R-:W-:Y:S06]  /*2030*/  BRA `(.L_x_34323) ;  /* 0x0000000c00447947 */ /* 0x000fec0003800000 */
.L_x_34320:
        /* <DEDUP_REMOVED lines=8> */
.L_x_34325:
[----:B------:R-:W2:Y:S02]  /*20c0*/  LDG.E R4, desc[UR36][R6.64] ;  /* 0x0000002406047981 */ /* 0x000ea4000c1e1900 */
[----:B--2---:R-:W-:Y:S01]  /*20d0*/  SHF.R.S32.HI R5, RZ, 0x1f, R4 ;  /* 0x0000001fff057819 */ /* 0x004fe20000011404 */
[----:B------:R-:W-:Y:S06]  /*20e0*/  BRA `(.L_x_34323) ;  /* 0x0000000c00187947 */ /* 0x000fec0003800000 */
.L_x_34324:
[----:B------:R-:W2:Y:S02]  /*20f0*/  LDG.E.S16 R4, desc[UR36][R6.64] ;  /* 0x0000002406047981 */ /* 0x000ea4000c1e1700 */
[----:B--2---:R-:W-:Y:S01]  /*2100*/  SHF.R.S32.HI R5, RZ, 0x1f, R4 ;  /* 0x0000001fff057819 */ /* 0x004fe20000011404 */
[----:B------:R-:W-:Y:S06]  /*2110*/  BRA `(.L_x_34323) ;  /* 0x0000000c000c7947 */ /* 0x000fec0003800000 */
.L_x_34319:
        /* <DEDUP_REMOVED lines=9> */
.L_x_34327:
[----:B------:R-:W2:Y:S02]  /*21b0*/  LDG.E.U16 R6, desc[UR36][R6.64] ;  /* 0x0000002406067981 */ /* 0x000ea4000c1e1500 */
[----:B--2---:R-:W-:-:S06]  /*21c0*/  HADD2.F32 R4, -RZ, R6.H0_H0 ;  /* 0x20000006ff047230 */ /* 0x004fcc0000004100 */
[----:B------:R-:W0:Y:S01]  /*21d0*/  F2I.S64.TRUNC R4, R4 ;  /* 0x0000000400047311 */ /* 0x000e22000020d900 */
[----:B------:R-:W-:Y:S05]  /*21e0*/  BRA `(.L_x_34323) ;  /* 0x0000000800d87947 */ /* 0x000fea0003800000 */
.L_x_34326:
        /* <DEDUP_REMOVED lines=9> */
.L_x_34329:
[----:B------:R-:W2:Y:S02]  /*2280*/  LDG.E.U16 R6, desc[UR36][R6.64] ;  /* 0x0000002406067981 */ /* 0x000ea4000c1e1500 */
[----:B--2---:R-:W-:-:S06]  /*2290*/  HADD2.F32 R4, -RZ, R6.H0_H0 ;  /* 0x20000006ff047230 */ /* 0x004fcc0000004100 */
[----:B------:R-:W0:Y:S01]  /*22a0*/  F2I.S64.TRUNC R4, R4 ;  /* 0x0000000400047311 */ /* 0x000e22000020d900 */
[----:B------:R-:W-:Y:S05]  /*22b0*/  BRA `(.L_x_34323) ;  /* 0x0000000800a47947 */ /* 0x000fea0003800000 */
.L_x_34328:
[----:B------:R-:W2:Y:S02]  /*22c0*/  LDG.E.64 R4, desc[UR36][R6.64] ;  /* 0x0000002406047981 */ /* 0x000ea4000c1e1b00 */
[----:B--2---:R-:W0:Y:S01]  /*22d0*/  F2I.S64.F64.TRUNC R4, R4 ;  /* 0x0000000400047311 */ /* 0x004e22000030d900 */
[----:B------:R-:W-:Y:S05]  /*22e0*/  BRA `(.L_x_34323) ;  /* 0x0000000800987947 */ /* 0x000fea0003800000 */
.L_x_34318:
        /* <DEDUP_REMOVED lines=13> */
.L_x_34332:
[----:B------:R-:W2:Y:S02]  /*23c0*/  LDG.E.64 R4, desc[UR36][R6.64] ;  /* 0x0000002406047981 */ /* 0x000ea4000c1e1b00 */
[----:B--2---:R-:W0:Y:S01]  /*23d0*/  F2I.S64.F64.TRUNC R4, R4 ;  /* 0x0000000400047311 */ /* 0x004e22000030d900 */
[----:B------:R-:W-:Y:S05]  /*23e0*/  BRA `(.L_x_34323) ;  /* 0x0000000800587947 */ /* 0x000fea0003800000 */
.L_x_34331:
        /* <DEDUP_REMOVED lines=26> */
.L_x_34334:
        /* <DEDUP_REMOVED lines=14> */
.L_x_34333:
[----:B------:R-:W2:Y:S02]  /*2670*/  LDG.E.U16 R4, desc[UR36][R6.64] ;  /* 0x0000002406047981 */ /* 0x000ea4000c1e1500 */
[----:B--2---:R-:W-:-:S06]  /*2680*/  IMAD.U32 R4, R4, 0x10000, RZ ;  /* 0x0001000004047824 */ /* 0x004fcc00078e00ff */
[----:B------:R-:W0:Y:S01]  /*2690*/  F2I.S64.TRUNC R4, R4 ;  /* 0x0000000400047311 */ /* 0x000e22000020d900 */
[----:B------:R-:W-:Y:S05]  /*26a0*/  BRA `(.L_x_34323) ;  /* 0x0000000400a87947 */ /* 0x000fea0003800000 */
.L_x_34330:
        /* <DEDUP_REMOVED lines=11> */
.L_x_34337:
        /* <DEDUP_REMOVED lines=21> */
.L_x_34341:
[----:B------:R-:W-:Y:S05]  /*28b0*/  BSYNC.RECONVERGENT B1 ;  /* 0x0000000000017941 */ /* 0x000fea0003800200 */
.L_x_34340:
[----:B------:R-:W-:Y:S01]  /*28c0*/  IMAD.SHL.U32 R0, R0, 0x100000, RZ ;  /* 0x0010000000007824 */ /* 0x000fe200078e00ff */
[----:B------:R-:W-:-:S04]  /*28d0*/  LEA R3, R3, 0x3b800000, 0x17 ;  /* 0x3b80000003037811 */ /* 0x000fc800078eb8ff */
[----:B------:R-:W-:-:S07]  /*28e0*/  LOP3.LUT R4, R3, R0, R7, 0xfe, !PT ;  /* 0x0000000003047212 */ /* 0x000fce00078efe07 */
.L_x_34339:
[----:B------:R-:W-:Y:S05]  /*28f0*/  BSYNC.RECONVERGENT B0 ;  /* 0x0000000000007941 */ /* 0x000fea0003800200 */
.L_x_34338:
[----:B------:R-:W1:Y:S01]  /*2900*/  F2I.S64.TRUNC R4, R4 ;  /* 0x0000000400047311 */ /* 0x000e62000020d900 */
[----:B------:R-:W-:Y:S05]  /*2910*/  BRA `(.L_x_34323) ;  /* 0x00000004000c7947 */ /* 0x000fea0003800000 */
.L_x_34336:
        /* <DEDUP_REMOVED lines=21> */
.L_x_34345:
[----:B------:R-:W-:Y:S05]  /*2a70*/  BSYNC.RECONVERGENT B1 ;  /* 0x0000000000017941 */ /* 0x000fea0003800200 */
.L_x_34344:
[----:B------:R-:W-:Y:S01]  /*2a80*/  IMAD.SHL.U32 R0, R0, 0x200000, RZ ;  /* 0x0020000000007824 */ /* 0x000fe200078e00ff */
[----:B------:R-:W-:-:S04]  /*2a90*/  LEA R3, R3, 0x37800000, 0x17 ;  /* 0x3780000003037811 */ /* 0x000fc800078eb8ff */
[----:B------:R-:W-:-:S07]  /*2aa0*/  LOP3.LUT R4, R3, R0, R7, 0xfe, !PT ;  /* 0x0000000003047212 */ /* 0x000fce00078efe07 */
.L_x_34343:
[----:B------:R-:W-:Y:S05]  /*2ab0*/  BSYNC.RECONVERGENT B0 ;  /* 0x0000000000007941 */ /* 0x000fea0003800200 */
.L_x_34342:
[----:B------:R-:W2:Y:S01]  /*2ac0*/  F2I.S64.TRUNC R4, R4 ;  /* 0x0000000400047311 */ /* 0x000ea2000020d900 */
[----:B------:R-:W-:Y:S05]  /*2ad0*/  BRA `(.L_x_34323) ;  /* 0x00000000009c7947 */ /* 0x000fea0003800000 */
.L_x_34335:
        /* <DEDUP_REMOVED lines=14> */
.L_x_34349:
[----:B------:R-:W-:Y:S05]  /*2bc0*/  BSYNC.RECONVERGENT B0 ;  /* 0x0000000000007941 */ /* 0x000fea0003800200 */
.L_x_34348:
[----:B------:R-:W4:Y:S01]  /*2bd0*/  F2I.S64.TRUNC R4, R4 ;  /* 0x0000000400047311 */ /* 0x000f22000020d900 */
[----:B------:R-:W-:Y:S05]  /*2be0*/  BRA `(.L_x_34323) ;  /* 0x0000000000587947 */ /* 0x000fea0003800000 */
.L_x_34322:
        /* <DEDUP_REMOVED lines=16> */
.L_x_34350:
[----:B------:R-:W-:Y:S01]  /*2cf0*/  CS2R R4, SRZ ;  /* 0x0000000000047805 */ /* 0x000fe2000001ff00 */
[----:B------:R-:W-:Y:S06]  /*2d00*/  BRA `(.L_x_34323) ;  /* 0x0000000000107947 */ /* 0x000fec0003800000 */
.L_x_34347:
[----:B------:R0:W5:Y:S01]  /*2d10*/  LDG.E.64 R4, desc[UR36][R6.64] ;  /* 0x0000002406047981 */ /* 0x000162000c1e1b00 */
[----:B------:R-:W-:Y:S05]  /*2d20*/  BRA `(.L_x_34323) ;  /* 0x0000000000087947 */ /* 0x000fea0003800000 */
.L_x_34346:
[----:B------:R3:W5:Y:S01]  /*2d30*/  LDG.E R4, desc[UR36][R6.64] ;  /* 0x0000002406047981 */ /* 0x000762000c1e1900 */
[----:B------:R-:W-:-:S07]  /*2d40*/  IMAD.MOV.U32 R5, RZ, RZ, RZ ;  /* 0x000000ffff057224 */ /* 0x000fce00078e00ff */
.L_x_34323:
[----:B012-45:R-:W-:Y:S01]  /*2d50*/  LOP3.LUT R24, RZ, R4, RZ, 0x33, !PT ;  /* 0x00000004ff187212 */ /* 0x037fe200078e33ff */
[----:B------:R-:W-:Y:S01]  /*2d60*/  VIADD R17, R17, 0x80 ;  /* 0x0000008011117836 */ /* 0x000fe20000000000 */
[----:B------:R-:W-:-:S07]  /*2d70*/  LOP3.LUT R25, RZ, R5, RZ, 0x33, !PT ;  /* 0x00000005ff197212 */ /* 0x000fce00078e33ff */
.L_x_34317:
[----:B------:R-:W-:Y:S05]  /*2d80*/  BSYNC.RECONVERGENT B6 ;  /* 0x0000000000067941 */ /* 0x000fea0003800200 */
.L_x_34316:
[----:B------:R-:W-:Y:S01]  /*2d90*/  ISETP.GE.AND P0, PT, R17, R18, PT ;  /* 0x000000121100720c */ /* 0x000fe20003f06270 */
[----:B------:R-:W-:Y:S01]  /*2da0*/  BSSY.RECONVERGENT B6, `(.L_x_34351) ;  /* 0x00000ee000067945 */ /* 0x000fe20003800200 */
[----:B------:R-:W-:Y:S02]  /*2db0*/  IMAD.MOV.U32 R16, RZ, RZ, -0x1 ;  /* 0xffffffffff107424 */ /* 0x000fe400078e00ff */
[----:B--2---:R-:W-:-:S09]  /*2dc0*/  IMAD.MOV.U32 R5, RZ, RZ, -0x1 ;  /* 0xffffffffff057424 */ /* 0x004fd200078e00ff */
[----:B------:R-:W-:Y:S05]  /*2dd0*/  @P0 BRA `(.L_x_34352) ;  /* 0x0000000c00a80947 */ /* 0x000fea0003800000 */
[----:B---3--:R-:W0:Y:S01]  /*2de0*/  LDC.64 R6, c[0x0][0x390] ;  /* 0x0000e400ff067b82 */ /* 0x008e220000000a00 */
        /* <DEDUP_REMOVED lines=19> */
.L_x_34356:
[----:B------:R0:W5:Y:S01]  /*2f20*/  LDG.E.U8 R4, desc[UR36][R6.64] ;  /* 0x0000002406047981 */ /* 0x000162000c1e1100 */
[----:B------:R-:W-:Y:S01]  /*2f30*/  IMAD.MOV.U32 R5, RZ, RZ, RZ ;  /* 0x000000ffff057224 */ /* 0x000fe200078e00ff */
[----:B------:R-:W-:Y:S06]  /*2f40*/  BRA `(.L_x_34358) ;  /* 0x0000000c00447947 */ /* 0x000fec0003800000 */
.L_x_34355:
        /* <DEDUP_REMOVED lines=8> */
.L_x_34360:
[----:B------:R-:W2:Y:S02]  /*2fd0*/  LDG.E R4, desc[UR36][R6.64] ;  /* 0x0000002406047981 */ /* 0x000ea4000c1e1900 */
[----:B--2---:R-:W-:Y:S01]  /*2fe0*/  SHF.R.S32.HI R5, RZ, 0x1f, R4 ;  /* 0x0000001fff057819 */ /* 0x004fe20000011404 */
[----:B------:R-:W-:Y:S06]  /*2ff0*/  BRA `(.L_x_34358) ;  /* 0x0000000c00187947 */ /* 0x000fec0003800000 */
.L_x_34359:
[----:B------:R-:W2:Y:S02]  /*3000*/  LDG.E.S16 R4, desc[UR36][R6.64] ;  /* 0x0000002406047981 */ /* 0x000ea4000c1e1700 */
[----:B--2---:R-:W-:Y:S01]  /*3010*/  SHF.R.S32.HI R5, RZ, 0x1f, R4 ;  /* 0x0000001fff057819 */ /* 0x004fe20000011404 */
[----:B------:R-:W-:Y:S06]  /*3020*/  BRA `(.L_x_34358) ;  /* 0x0000000c000c7947 */ /* 0x000fec0003800000 */
.L_x_34354:
        /* <DEDUP_REMOVED lines=9> */
.L_x_34362:
[----:B------:R-:W2:Y:S02]  /*30c0*/  LDG.E.U16 R6, desc[UR36][R6.64] ;  /* 0x0000002406067981 */ /* 0x000ea4000c1e1500 */
[----:B--2---:R-:W-:-:S06]  /*30d0*/  HADD2.F32 R4, -RZ, R6.H0_H0 ;  /* 0x20000006ff047230 */ /* 0x004fcc0000004100 */
[----:B------:R-:W0:Y:S01]  /*30e0*/  F2I.S64.TRUNC R4, R4 ;  /* 0x0000000400047311 */ /* 0x000e22000020d900 */
[----:B------:R-:W-:Y:S05]  /*30f0*/  BRA `(.L_x_34358) ;  /* 0x0000000800d87947 */ /* 0x000fea0003800000 */
.L_x_34361:
        /* <DEDUP_REMOVED lines=9> */
.L_x_34364:
[----:B------:R-:W2:Y:S02]  /*3190*/  LDG.E.U16 R6, desc[UR36][R6.64] ;  /* 0x0000002406067981 */ /* 0x000ea4000c1e1500 */
[----:B--2---:R-:W-:-:S06]  /*31a0*/  HADD2.F32 R4, -RZ, R6.H0_H0 ;  /* 0x20000006ff047230 */ /* 0x004fcc0000004100 */
[----:B------:R-:W0:Y:S01]  /*31b0*/  F2I.S64.TRUNC R4, R4 ;  /* 0x0000000400047311 */ /* 0x000e22000020d900 */
[----:B------:R-:W-:Y:S05]  /*31c0*/  BRA `(.L_x_34358) ;  /* 0x0000000800a47947 */ /* 0x000fea0003800000 */
.L_x_34363:
[----:B------:R-:W2:Y:S02]  /*31d0*/  LDG.E.64 R4, desc[UR36][R6.64] ;  /* 0x0000002406047981 */ /* 0x000ea4000c1e1b00 */
[----:B--2---:R-:W0:Y:S01]  /*31e0*/  F2I.S64.F64.TRUNC R4, R4 ;  /* 0x0000000400047311 */ /* 0x004e22000030d900 */
[----:B------:R-:W-:Y:S05]  /*31f0*/  BRA `(.L_x_34358) ;  /* 0x0000000800987947 */ /* 0x000fea0003800000 */
.L_x_34353:
        /* <DEDUP_REMOVED lines=13> */
.L_x_34367:
[----:B------:R-:W2:Y:S02]  /*32d0*/  LDG.E.64 R4, desc[UR36][R6.64] ;  /* 0x0000002406047981 */ /* 0x000ea4000c1e1b00 */
[----:B--2---:R-:W0:Y:S01]  /*32e0*/  F2I.S64.F64.TRUNC R4, R4 ;  /* 0x0000000400047311 */ /* 0x004e22000030d900 */
[----:B------:R-:W-:Y:S05]  /*32f0*/  BRA `(.L_x_34358) ;  /* 0x0000000800587947 */ /* 0x000fea0003800000 */
.L_x_34366:
        /* <DEDUP_REMOVED lines=26> */
.L_x_34369:
        /* <DEDUP_REMOVED lines=14> */
.L_x_34368:
[----:B------:R-:W2:Y:S02]  /*3580*/  LDG.E.U16 R4, desc[UR36][R6.64] ;  /* 0x0000002406047981 */ /* 0x000ea4000c1e1500 */
[----:B--2---:R-:W-:-:S06]  /*3590*/  IMAD.U32 R4, R4, 0x10000, RZ ;  /* 0x0001000004047824 */ /* 0x004fcc00078e00ff */
[----:B------:R-:W0:Y:S01]  /*35a0*/  F2I.S64.TRUNC R4, R4 ;  /* 0x0000000400047311 */ /* 0x000e22000020d900 */
[----:B------:R-:W-:Y:S05]  /*35b0*/  BRA `(.L_x_34358) ;  /* 0x0000000400a87947 */ /* 0x000fea0003800000 */
.L_x_34365:
        /* <DEDUP_REMOVED lines=11> */
.L_x_34372:
        /* <DEDUP_REMOVED lines=21> */
.L_x_34376:
[----:B------:R-:W-:Y:S05]  /*37c0*/  BSYNC.RECONVERGENT B1 ;  /* 0x0000000000017941 */ /* 0x000fea0003800200 */
.L_x_34375:
[----:B------:R-:W-:Y:S01]  /*37d0*/  IMAD.SHL.U32 R0, R0, 0x100000, RZ ;  /* 0x0010000000007824 */ /* 0x000fe200078e00ff */
[----:B------:R-:W-:-:S04]  /*37e0*/  LEA R3, R3, 0x3b800000, 0x17 ;  /* 0x3b80000003037811 */ /* 0x000fc800078eb8ff */
[----:B------:R-:W-:-:S07]  /*37f0*/  LOP3.LUT R4, R3, R0, R7, 0xfe, !PT ;  /* 0x0000000003047212 */ /* 0x000fce00078efe07 */
.L_x_34374:
[----:B------:R-:W-:Y:S05]  /*3800*/  BSYNC.RECONVERGENT B0 ;  /* 0x0000000000007941 */ /* 0x000fea0003800200 */
.L_x_34373:
[----:B------:R-:W0:Y:S01]  /*3810*/  F2I.S64.TRUNC R4, R4 ;  /* 0x0000000400047311 */ /* 0x000e22000020d900 */
[----:B------:R-:W-:Y:S05]  /*3820*/  BRA `(.L_x_34358) ;  /* 0x00000004000c7947 */ /* 0x000fea0003800000 */
.L_x_34371:
        /* <DEDUP_REMOVED lines=21> */
.L_x_34380:
[----:B------:R-:W-:Y:S05]  /*3980*/  BSYNC.RECONVERGENT B1 ;  /* 0x0000000000017941 */ /* 0x000fea0003800200 */
.L_x_34379:
[----:B------:R-:W-:Y:S01]  /*3990*/  IMAD.SHL.U32 R0, R0, 0x200000, RZ ;  /* 0x0020000000007824 */ /* 0x000fe200078e00ff */
[----:B------:R-:W-:-:S04]  /*39a0*/  LEA R3, R3, 0x37800000, 0x17 ;  /* 0x3780000003037811 */ /* 0x000fc800078eb8ff */
[----:B------:R-:W-:-:S07]  /*39b0*/  LOP3.LUT R4, R3, R0, R7, 0xfe, !PT ;  /* 0x0000000003047212 */ /* 0x000fce00078efe07 */
.L_x_34378:
[----:B------:R-:W-:Y:S05]  /*39c0*/  BSYNC.RECONVERGENT B0 ;  /* 0x0000000000007941 */ /* 0x000fea0003800200 */
.L_x_34377:
[----:B------:R-:W2:Y:S01]  /*39d0*/  F2I.S64.TRUNC R4, R4 ;  /* 0x0000000400047311 */ /* 0x000ea2000020d900 */
[----:B------:R-:W-:Y:S05]  /*39e0*/  BRA `(.L_x_34358) ;  /* 0x00000000009c7947 */ /* 0x000fea0003800000 */
.L_x_34370:
        /* <DEDUP_REMOVED lines=14> */
.L_x_34384:
[----:B------:R-:W-:Y:S05]  /*3ad0*/  BSYNC.RECONVERGENT B0 ;  /* 0x0000000000007941 */ /* 0x000fea0003800200 */
.L_x_34383:
[----:B------:R-:W4:Y:S01]  /*3ae0*/  F2I.S64.TRUNC R4, R4 ;  /* 0x0000000400047311 */ /* 0x000f22000020d900 */
[----:B------:R-:W-:Y:S05]  /*3af0*/  BRA `(.L_x_34358) ;  /* 0x0000000000587947 */ /* 0x000fea0003800000 */
.L_x_34357:
        /* <DEDUP_REMOVED lines=16> */
.L_x_34385:
[----:B------:R-:W-:Y:S01]  /*3c00*/  CS2R R4, SRZ ;  /* 0x0000000000047805 */ /* 0x000fe2000001ff00 */
[----:B------:R-:W-:Y:S06]  /*3c10*/  BRA `(.L_x_34358) ;  /* 0x0000000000107947 */ /* 0x000fec0003800000 */
.L_x_34382:
[----:B------:R0:W5:Y:S01]  /*3c20*/  LDG.E.64 R4, desc[UR36][R6.64] ;  /* 0x0000002406047981 */ /* 0x000162000c1e1b00 */
[----:B------:R-:W-:Y:S05]  /*3c30*/  BRA `(.L_x_34358) ;  /* 0x0000000000087947 */ /* 0x000fea0003800000 */
.L_x_34381:
[----:B------:R3:W5:Y:S01]  /*3c40*/  LDG.E R4, desc[UR36][R6.64] ;  /* 0x0000002406047981 */ /* 0x000762000c1e1900 */
[----:B------:R-:W-:-:S07]  /*3c50*/  IMAD.MOV.U32 R5, RZ, RZ, RZ ;  /* 0x000000ffff057224 */ /* 0x000fce00078e00ff */
.L_x_34358:
[----:B012-45:R-:W-:Y:S02]  /*3c60*/  LOP3.LUT R16, RZ, R4, RZ, 0x33, !PT ;  /* 0x00000004ff107212 */ /* 0x037fe400078e33ff */
[----:B------:R-:W-:-:S07]  /*3c70*/  LOP3.LUT R5, RZ, R5, RZ, 0x33, !PT ;  /* 0x00000005ff057212 */ /* 0x000fce00078e33ff */
.L_x_34352:
[----:B------:R-:W-:Y:S05]  /*3c80*/  BSYNC.RECONVERGENT B6 ;  /* 0x0000000000067941 */ /* 0x000fea0003800200 */
.L_x_34351:
[----:B------:R-:W0:Y:S01]  /*3c90*/  S2R R23, SR_TID.X ;  /* 0x0000000000177919 */ /* 0x000e220000002100 */
[----:B------:R-:W1:Y:S01]  /*3ca0*/  LDC.U8 R19, c[0x0][0x3a4] ;  /* 0x0000e900ff137b82 */ /* 0x000e620000000000 */
[----:B------:R-:W-:Y:S01]  /*3cb0*/  BSSY.RECONVERGENT B6, `(.L_x_34386) ;  /* 0x00000e9000067945 */ /* 0x000fe20003800200 */
[----:B------:R-:W-:Y:S01]  /*3cc0*/  IMAD.MOV.U32 R17, RZ, RZ, R5 ;  /* 0x000000ffff117224 */ /* 0x000fe200078e0005 */
[----:B0-----:R-:W-:-:S13]  /*3cd0*/  ISETP.GE.AND P0, PT, R23, R18, PT ;  /* 0x000000121700720c */ /* 0x001fda0003f06270 */
[----:B------:R-:W-:Y:S05]  /*3ce0*/  @P0 BRA `(.L_x_34387) ;  /* 0x0000000c00940947 */ /* 0x000fea0003800000 */
[----:B------:R-:W0:Y:S01]  /*3cf0*/  LDCU UR4, c[0x0][0x3a8] ;  /* 0x00007500ff0477ac */ /* 0x000e220008000800 */
[----:B------:R-:W2:Y:S01]  /*3d00*/  LDC.64 R8, c[0x0][0x388] ;  /* 0x0000e200ff087b82 */ /* 0x000ea20000000a00 */
[----:B------:R-:W-:Y:S01]  /*3d10*/  IMAD R0, R2, 0x200, R23 ;  /* 0x0000020002007824 */ /* 0x000fe200078e0217 */
[----:B-1----:R-:W-:Y:S01]  /*3d20*/  PRMT R4, R19, 0x9910, RZ ;  /* 0x0000991013047816 */ /* 0x002fe200000000ff */
[----:B------:R-:W-:Y:S02]  /*3d30*/  VIADD R23, R23, 0x80 ;  /* 0x0000008017177836 */ /* 0x000fe40000000000 */
        /* <DEDUP_REMOVED lines=16> */
.L_x_34391:
[----:B------:R0:W-:Y:S01]  /*3e40*/  STG.E.U8 desc[UR36][R8.64], R22 ;  /* 0x0000001608007986 */ /* 0x0001e2000c101124 */
[----:B------:R-:W-:Y:S05]  /*3e50*/  BRA `(.L_x_34387) ;  /* 0x0000000c00387947 */ /* 0x000fea0003800000 */
.L_x_34390:
        /* <DEDUP_REMOVED lines=8> */
.L_x_34394:
[----:B------:R0:W-:Y:S01]  /*3ee0*/  STG.E desc[UR36][R8.64], R22 ;  /* 0x0000001608007986 */ /* 0x0001e2000c101924 */
[----:B------:R-:W-:Y:S05]  /*3ef0*/  BRA `(.L_x_34387) ;  /* 0x0000000c00107947 */ /* 0x000fea0003800000 */
.L_x_34393:
[----:B------:R0:W-:Y:S01]  /*3f00*/  STG.E.U16 desc[UR36][R8.64], R22 ;  /* 0x0000001608007986 */ /* 0x0001e2000c101524 */
[----:B------:R-:W-:Y:S05]  /*3f10*/  BRA `(.L_x_34387) ;  /* 0x0000000c00087947 */ /* 0x000fea0003800000 */
.L_x_34389:
        /* <DEDUP_REMOVED lines=9> */
.L_x_34396:
[----:B------:R-:W0:Y:S02]  /*3fb0*/  I2F.S64 R0, R28 ;  /* 0x0000001c00007312 */ /* 0x000e240000301400 */
[----:B0-----:R-:W-:-:S05]  /*3fc0*/  F2FP.F16.F32.PACK_AB R0, RZ, R0 ;  /* 0x00000000ff00723e */ /* 0x001fca00000000ff */
[----:B------:R0:W-:Y:S01]  /*3fd0*/  STG.E.U16 desc[UR36][R8.64], R0 ;  /* 0x0000000008007986 */ /* 0x0001e2000c101524 */
[----:B------:R-:W-:Y:S05]  /*3fe0*/  BRA `(.L_x_34387) ;  /* 0x0000000800d47947 */ /* 0x000fea0003800000 */
.L_x_34395:
        /* <DEDUP_REMOVED lines=10> */
.L_x_34398:
[----:B------:R-:W0:Y:S02]  /*4090*/  I2F.S64 R28, R28 ;  /* 0x0000001c001c7312 */ /* 0x000e240000301400 */
[----:B0-----:R-:W-:-:S04]  /*40a0*/  F2FP.F16.F32.PACK_AB R3, RZ, R28 ;  /* 0x0000001cff03723e */ /* 0x001fc800000000ff */
[----:B------:R-:W-:-:S05]  /*40b0*/  PRMT R3, R3, 0x5410, RZ ;  /* 0x0000541003037816 */ /* 0x000fca00000000ff */
[----:B------:R0:W-:Y:S01]  /*40c0*/  STG.E desc[UR36][R8.64], R3 ;  /* 0x0000000308007986 */ /* 0x0001e2000c101924 */
[----:B------:R-:W-:Y:S05]  /*40d0*/  BRA `(.L_x_34387) ;  /* 0x0000000800987947 */ /* 0x000fea0003800000 */
.L_x_34397:
[----:B------:R-:W0:Y:S02]  /*40e0*/  I2F.F64.S64 R28, R28 ;  /* 0x0000001c001c7312 */ /* 0x000e240000301c00 */
[----:B0-----:R0:W-:Y:S01]  /*40f0*/  STG.E.64 desc[UR36][R8.64], R28 ;  /* 0x0000001c08007986 */ /* 0x0011e2000c101b24 */
[----:B------:R-:W-:Y:S05]  /*4100*/  BRA `(.L_x_34387) ;  /* 0x00000008008c7947 */ /* 0x000fea0003800000 */
.L_x_34388:
        /* <DEDUP_REMOVED lines=13> */
.L_x_34401:
[----:B------:R-:W0:Y:S01]  /*41e0*/  I2F.F64.S64 R4, R28 ;  /* 0x0000001c00047312 */ /* 0x000e220000301c00 */
[----:B---3--:R-:W-:-:S05]  /*41f0*/  CS2R R6, SRZ ;  /* 0x0000000000067805 */ /* 0x008fca000001ff00 */
[----:B0-----:R0:W-:Y:S01]  /*4200*/  STG.E.128 desc[UR36][R8.64], R4 ;  /* 0x0000000408007986 */ /* 0x0011e2000c101d24 */
[----:B------:R-:W-:Y:S05]  /*4210*/  BRA `(.L_x_34387) ;  /* 0x0000000800487947 */ /* 0x000fea0003800000 */
.L_x_34400:
        /* <DEDUP_REMOVED lines=19> */
.L_x_34405:
[----:B------:R-:W-:Y:S05]  /*4350*/  BSYNC.RECONVERGENT B0 ;  /* 0x0000000000007941 */ /* 0x000fea0003800200 */
.L_x_34404:
[----:B------:R-:W-:-:S05]  /*4360*/  LOP3.LUT R5, R0, 0x80, R5, 0xf8, !PT ;  /* 0x0000008000057812 */ /* 0x000fca00078ef805 */
[----:B------:R0:W-:Y:S01]  /*4370*/  STG.E.U8 desc[UR36][R8.64], R5 ;  /* 0x0000000508007986 */ /* 0x0001e2000c101124 */
[----:B------:R-:W-:Y:S05]  /*4380*/  BRA `(.L_x_34387) ;  /* 0x0000000400ec7947 */ /* 0x000fea0003800000 */
.L_x_34403:
        /* <DEDUP_REMOVED lines=15> */
.L_x_34407:
[----:B------:R-:W-:Y:S05]  /*4480*/  BSYNC.RECONVERGENT B0 ;  /* 0x0000000000007941 */ /* 0x000fea0003800200 */
.L_x_34406:
[----:B------:R-:W-:-:S05]  /*4490*/  LOP3.LUT R5, R0, 0x80, R5, 0xf8, !PT ;  /* 0x0000008000057812 */ /* 0x000fca00078ef805 */
[----:B------:R0:W-:Y:S01]  /*44a0*/  STG.E.U8 desc[UR36][R8.64], R5 ;  /* 0x0000000508007986 */ /* 0x0001e2000c101124 */
[----:B------:R-:W-:Y:S05]  /*44b0*/  BRA `(.L_x_34387) ;  /* 0x0000000400a07947 */ /* 0x000fea0003800000 */
.L_x_34402:
[----:B------:R-:W0:Y:S02]  /*44c0*/  I2F.S64 R0, R28 ;  /* 0x0000001c00007312 */ /* 0x000e240000301400 */
[----:B0-----:R-:W-:-:S05]  /*44d0*/  F2FP.BF16.F32.PACK_AB R0, RZ, R0 ;  /* 0x00000000ff00723e */ /* 0x001fca00000010ff */
[----:B------:R0:W-:Y:S01]  /*44e0*/  STG.E.U16 desc[UR36][R8.64], R0 ;  /* 0x0000000008007986 */ /* 0x0001e2000c101524 */
[----:B------:R-:W-:Y:S05]  /*44f0*/  BRA `(.L_x_34387) ;  /* 0x0000000400907947 */ /* 0x000fea0003800000 */
.L_x_34399:
        /* <DEDUP_REMOVED lines=10> */
.L_x_34410:
        /* <DEDUP_REMOVED lines=13> */
.L_x_34413:
[----:B------:R-:W-:-:S04]  /*4670*/  SHF.R.U32.HI R0, RZ, 0x14, R3 ;  /* 0x00000014ff007819 */ /* 0x000fc80000011603 */
[----:B------:R-:W-:-:S04]  /*4680*/  LOP3.LUT R0, R0, 0x1, RZ, 0xc0, !PT ;  /* 0x0000000100007812 */ /* 0x000fc800078ec0ff */
[----:B------:R-:W-:-:S04]  /*4690*/  IADD3 R0, PT, PT, R3, 0x487ffff, R0 ;  /* 0x0487ffff03007810 */ /* 0x000fc80007ffe000 */
[----:B------:R-:W-:-:S04]  /*46a0*/  SHF.R.U32.HI R0, RZ, 0x14, R0 ;  /* 0x00000014ff007819 */ /* 0x000fc80000011600 */
[----:B------:R-:W-:-:S07]  /*46b0*/  LOP3.LUT R0, R0, 0xff, RZ, 0xc0, !PT ;  /* 0x000000ff00007812 */ /* 0x000fce00078ec0ff */
.L_x_34414:
[----:B------:R-:W-:-:S04]  /*46c0*/  SHF.R.U32.HI R3, RZ, 0x18, R3 ;  /* 0x00000018ff037819 */ /* 0x000fc80000011603 */
[----:B------:R-:W-:-:S04]  /*46d0*/  LOP3.LUT R0, R0, 0x80, R3, 0xf8, !PT ;  /* 0x0000008000007812 */ /* 0x000fc800078ef803 */
[----:B------:R-:W-:-:S07]  /*46e0*/  PRMT R4, R0, 0x7610, R4 ;  /* 0x0000761000047816 */ /* 0x000fce0000000004 */
.L_x_34412:
[----:B------:R-:W-:Y:S05]  /*46f0*/  BSYNC.RECONVERGENT B0 ;  /* 0x0000000000007941 */ /* 0x000fea0003800200 */
.L_x_34411:
[----:B------:R0:W-:Y:S01]  /*4700*/  STG.E.U8 desc[UR36][R8.64], R4 ;  /* 0x0000000408007986 */ /* 0x0001e2000c101124 */
[----:B------:R-:W-:Y:S05]  /*4710*/  BRA `(.L_x_34387) ;  /* 0x0000000400087947 */ /* 0x000fea0003800000 */
.L_x_34409:
        /* <DEDUP_REMOVED lines=13> */
.L_x_34417:
[----:B------:R-:W-:-:S04]  /*47f0*/  SHF.R.U32.HI R0, RZ, 0x15, R3 ;  /* 0x00000015ff007819 */ /* 0x000fc80000011603 */
[----:B------:R-:W-:-:S04]  /*4800*/  LOP3.LUT R0, R0, 0x1, RZ, 0xc0, !PT ;  /* 0x0000000100007812 */ /* 0x000fc800078ec0ff */
[----:B------:R-:W-:-:S04]  /*4810*/  IADD3 R0, PT, PT, R3, 0x88fffff, R0 ;  /* 0x088fffff03007810 */ /* 0x000fc80007ffe000 */
[----:B------:R-:W-:-:S04]  /*4820*/  SHF.R.U32.HI R0, RZ, 0x15, R0 ;  /* 0x00000015ff007819 */ /* 0x000fc80000011600 */
[----:B------:R-:W-:-:S07]  /*4830*/  LOP3.LUT R0, R0, 0xff, RZ, 0xc0, !PT ;  /* 0x000000ff00007812 */ /* 0x000fce00078ec0ff */
.L_x_34418:
[----:B------:R-:W-:-:S04]  /*4840*/  SHF.R.U32.HI R3, RZ, 0x18, R3 ;  /* 0x00000018ff037819 */ /* 0x000fc80000011603 */
[----:B------:R-:W-:-:S04]  /*4850*/  LOP3.LUT R0, R0, 0x80, R3, 0xf8, !PT ;  /* 0x0000008000007812 */ /* 0x000fc800078ef803 */
[----:B------:R-:W-:-:S07]  /*4860*/  PRMT R4, R0, 0x7610, R4 ;  /* 0x0000761000047816 */ /* 0x000fce0000000004 */
.L_x_34416:
[----:B------:R-:W-:Y:S05]  /*4870*/  BSYNC.RECONVERGENT B0 ;  /* 0x0000000000007941 */ /* 0x000fea0003800200 */
.L_x_34415:
[----:B------:R0:W-:Y:S01]  /*4880*/  STG.E.U8 desc[UR36][R8.64], R4 ;  /* 0x0000000408007986 */ /* 0x0001e2000c101124 */
[----:B------:R-:W-:Y:S05]  /*4890*/  BRA `(.L_x_34387) ;  /* 0x0000000000a87947 */ /* 0x000fea0003800000 */
.L_x_34408:
[----:B------:R-:W-:-:S13]  /*48a0*/  ISETP.NE.AND P0, PT, R0, 0x1c, PT ;  /* 0x0000001c0000780c */ /* 0x000fda0003f05270 */
[----:B------:R-:W-:Y:S05]  /*48b0*/  @!P0 BRA `(.L_x_34419) ;  /* 0x00000000009c8947 */ /* 0x000fea0003800000 */
[----:B------:R-:W-:-:S13]  /*48c0*/  ISETP.NE.AND P0, PT, R0, 0x1d, PT ;  /* 0x0000001d0000780c */ /* 0x000fda0003f05270 */
[----:B------:R-:W-:Y:S05]  /*48d0*/  @!P0 BRA `(.L_x_34420) ;  /* 0x00000000008c8947 */ /* 0x000fea0003800000 */
[----:B------:R-:W-:-:S13]  /*48e0*/  ISETP.NE.AND P0, PT, R0, 0x2c, PT ;  /* 0x0000002c0000780c */ /* 0x000fda0003f05270 */
[----:B------:R-:W-:Y:S05]  /*48f0*/  @!P0 BRA `(.L_x_34421) ;  /* 0x0000000000448947 */ /* 0x000fea0003800000 */
.L_x_34392:
[----:B------:R-:W-:Y:S01]  /*4900*/  MOV R14, 0x1c0 ;  /* 0x000001c0000e7802 */ /* 0x000fe20000000f00 */
[----:B------:R-:W0:Y:S01]  /*4910*/  LDCU.64 UR6, c[0x4][0x1a0] ;  /* 0x01003400ff0677ac */ /* 0x000e220008000a00 */
[----:B------:R-:W-:Y:S02]  /*4920*/  IMAD.MOV.U32 R8, RZ, RZ, 0x65 ;  /* 0x00000065ff087424 */ /* 0x000fe400078e00ff */
[----:B------:R-:W-:Y:S01]  /*4930*/  IMAD.MOV.U32 R12, RZ, RZ, 0x1 ;  /* 0x00000001ff0c7424 */ /* 0x000fe200078e00ff */
[----:B------:R-:W3:Y:S01]  /*4940*/  LDCU.64 UR8, c[0x4][0x1a8] ;  /* 0x01003500ff0877ac */ /* 0x000ee20008000a00 */
[----:B------:R-:W1:Y:S01]  /*4950*/  LDC.64 R14, c[0x4][R14] ;  /* 0x010000000e0e7b82 */ /* 0x000e620000000a00 */
[----:B------:R-:W-:Y:S01]  /*4960*/  IMAD.MOV.U32 R13, RZ, RZ, RZ ;  /* 0x000000ffff0d7224 */ /* 0x000fe200078e00ff */
[----:B------:R-:W2:Y:S01]  /*4970*/  LDCU.64 UR4, c[0x4][0x48] ;  /* 0x01000900ff0477ac */ /* 0x000ea20008000a00 */
[----:B0-----:R-:W-:Y:S02]  /*4980*/  IMAD.U32 R4, RZ, RZ, UR6 ;  /* 0x00000006ff047e24 */ /* 0x001fe4000f8e00ff */
[----:B------:R-:W-:-:S02]  /*4990*/  IMAD.U32 R5, RZ, RZ, UR7 ;  /* 0x00000007ff057e24 */ /* 0x000fc4000f8e00ff */
[----:B---3--:R-:W-:Y:S02]  /*49a0*/  IMAD.U32 R6, RZ, RZ, UR8 ;  /* 0x00000008ff067e24 */ /* 0x008fe4000f8e00ff */
[----:B------:R-:W-:Y:S02]  /*49b0*/  IMAD.U32 R7, RZ, RZ, UR9 ;  /* 0x00000009ff077e24 */ /* 0x000fe4000f8e00ff */
[----:B--2---:R-:W-:Y:S02]  /*49c0*/  IMAD.U32 R10, RZ, RZ, UR4 ;  /* 0x00000004ff0a7e24 */ /* 0x004fe4000f8e00ff */
[----:B------:R-:W-:-:S07]  /*49d0*/  IMAD.U32 R11, RZ, RZ, UR5 ;  /* 0x00000005ff0b7e24 */ /* 0x000fce000f8e00ff */
[----:B------:R-:W-:-:S07]  /*49e0*/  LEPC R20, `(.L_x_34422) ;  /* 0x000000001014794e */ /* 0x000fce0000000000 */
[----:B-1----:R-:W-:Y:S05]  /*49f0*/  CALL.ABS.NOINC R14 ;  /* 0x000000000e007343 */ /* 0x002fea0003c00000 */
.L_x_34422:
[----:B------:R-:W-:Y:S05]  /*4a00*/  BRA `(.L_x_34387) ;  /* 0x00000000004c7947 */ /* 0x000fea0003800000 */
.L_x_34421:
        /* <DEDUP_REMOVED lines=16> */
.L_x_34420:
[----:B------:R2:W-:Y:S01]  /*4b10*/  STG.E.64 desc[UR36][R8.64], R28 ;  /* 0x0000001c08007986 */ /* 0x0005e2000c101b24 */
[----:B------:R-:W-:Y:S05]  /*4b20*/  BRA `(.L_x_34387) ;  /* 0x0000000000047947 */ /* 0x000fea0003800000 */
.L_x_34419:
[----:B------:R0:W-:Y:S02]  /*4b30*/  STG.E desc[UR36][R8.64], R22 ;  /* 0x0000001608007986 */ /* 0x0001e4000c101924 */
.L_x_34387:
[----:B------:R-:W-:Y:S05]  /*4b40*/  BSYNC.RECONVERGENT B6 ;  /* 0x0000000000067941 */ /* 0x000fea0003800200 */
.L_x_34386:
[----:B------:R-:W-:Y:S01]  /*4b50*/  ISETP.GE.AND P0, PT, R23, R18, PT ;  /* 0x000000121700720c */ /* 0x000fe20003f06270 */
[----:B------:R-:W-:-:S12]  /*4b60*/  BSSY.RECONVERGENT B6, `(.L_x_34423) ;  /* 0x00001cc000067945 */ /* 0x000fd80003800200 */
[----:B------:R-:W-:Y:S05]  /*4b70*/  @P0 BRA `(.L_x_34424) ;  /* 0x0000001c00280947 */ /* 0x000fea0003800000 */
[----:B------:R-:W5:Y:S01]  /*4b80*/  LDCU UR4, c[0x0][0x3a8] ;  /* 0x00007500ff0477ac */ /* 0x000f620008000800 */
[----:B0-2-4-:R-:W0:Y:S01]  /*4b90*/  LDC.64 R8, c[0x0][0x388] ;  /* 0x0000e200ff087b82 */ /* 0x015e220000000a00 */
        /* <DEDUP_REMOVED lines=18> */
.L_x_34428:
[----:B------:R0:W-:Y:S01]  /*4cc0*/  STG.E.U8 desc[UR36][R8.64], R26 ;  /* 0x0000001a08007986 */ /* 0x0001e2000c101124 */
[----:B------:R-:W-:Y:S05]  /*4cd0*/  BRA `(.L_x_34430) ;  /* 0x0000000c00347947 */ /* 0x000fea0003800000 */
.L_x_34427:
        /* <DEDUP_REMOVED lines=8> */
.L_x_34432:
[----:B------:R2:W-:Y:S01]  /*4d60*/  STG.E desc[UR36][R8.64], R26 ;  /* 0x0000001a08007986 */ /* 0x0005e2000c101924 */
[----:B------:R-:W-:Y:S05]  /*4d70*/  BRA `(.L_x_34430) ;  /* 0x0000000c000c7947 */ /* 0x000fea0003800000 */
.L_x_34431:
[----:B------:R0:W-:Y:S01]  /*4d80*/  STG.E.U16 desc[UR36][R8.64], R26 ;  /* 0x0000001a08007986 */ /* 0x0001e2000c101524 */
[----:B------:R-:W-:Y:S05]  /*4d90*/  BRA `(.L_x_34430) ;  /* 0x0000000c00047947 */ /* 0x000fea0003800000 */
.L_x_34426:
        /* <DEDUP_REMOVED lines=9> */
.L_x_34434:
[----:B------:R-:W0:Y:S02]  /*4e30*/  I2F.S64 R0, R26 ;  /* 0x0000001a00007312 */ /* 0x000e240000301400 */
[----:B0-----:R-:W-:-:S05]  /*4e40*/  F2FP.F16.F32.PACK_AB R0, RZ, R0 ;  /* 0x00000000ff00723e */ /* 0x001fca00000000ff */
[----:B------:R0:W-:Y:S01]  /*4e50*/  STG.E.U16 desc[UR36][R8.64], R0 ;  /* 0x0000000008007986 */ /* 0x0001e2000c101524 */
[----:B------:R-:W-:Y:S05]  /*4e60*/  BRA `(.L_x_34430) ;  /* 0x0000000800d07947 */ /* 0x000fea0003800000 */
.L_x_34433:
        /* <DEDUP_REMOVED lines=10> */
.L_x_34436:
[----:B------:R-:W0:Y:S02]  /*4f10*/  I2F.S64 R26, R26 ;  /* 0x0000001a001a7312 */ /* 0x000e240000301400 */
[----:B0-----:R-:W-:-:S04]  /*4f20*/  F2FP.F16.F32.PACK_AB R3, RZ, R26 ;  /* 0x0000001aff03723e */ /* 0x001fc800000000ff */
[----:B------:R-:W-:-:S05]  /*4f30*/  PRMT R3, R3, 0x5410, RZ ;  /* 0x0000541003037816 */ /* 0x000fca00000000ff */
[----:B------:R0:W-:Y:S01]  /*4f40*/  STG.E desc[UR36][R8.64], R3 ;  /* 0x0000000308007986 */ /* 0x0001e2000c101924 */
[----:B------:R-:W-:Y:S05]  /*4f50*/  BRA `(.L_x_34430) ;  /* 0x0000000800947947 */ /* 0x000fea0003800000 */
.L_x_34435:
[----:B------:R-:W0:Y:S02]  /*4f60*/  I2F.F64.S64 R26, R26 ;  /* 0x0000001a001a7312 */ /* 0x000e240000301c00 */
[----:B0-----:R0:W-:Y:S01]  /*4f70*/  STG.E.64 desc[UR36][R8.64], R26 ;  /* 0x0000001a08007986 */ /* 0x0011e2000c101b24 */
[----:B------:R-:W-:Y:S05]  /*4f80*/  BRA `(.L_x_34430) ;  /* 0x0000000800887947 */ /* 0x000fea0003800000 */
.L_x_34425:
        /* <DEDUP_REMOVED lines=12> */
.L_x_34440:
        /* <DEDUP_REMOVED lines=17> */
.L_x_34443:
[----:B------:R-:W-:-:S04]  /*5160*/  SHF.R.U32.HI R3, RZ, 0x18, R27 ;  /* 0x00000018ff037819 */ /* 0x000fc8000001161b */
[----:B------:R-:W-:-:S04]  /*5170*/  LOP3.LUT R0, R0, 0x80, R3, 0xf8, !PT ;  /* 0x0000008000007812 */ /* 0x000fc800078ef803 */
[----:B------:R-:W-:-:S07]  /*5180*/  PRMT R4, R0, 0x7610, R4 ;  /* 0x0000761000047816 */ /* 0x000fce0000000004 */
.L_x_34442:
[----:B------:R-:W-:Y:S05]  /*5190*/  BSYNC.RECONVERGENT B0 ;  /* 0x0000000000007941 */ /* 0x000fea0003800200 */
.L_x_34441:
[----:B------:R0:W-:Y:S01]  /*51a0*/  STG.E.U8 desc[UR36][R8.64], R4 ;  /* 0x0000000408007986 */ /* 0x0001e2000c101124 */
[----:B------:R-:W-:Y:S05]  /*51b0*/  BRA `(.L_x_34430) ;  /* 0x0000000400fc7947 */ /* 0x000fea0003800000 */
.L_x_34439:
        /* <DEDUP_REMOVED lines=17> */
.L_x_34446:
[----:B------:R-:W-:-:S04]  /*52d0*/  SHF.R.U32.HI R3, RZ, 0x18, R27 ;  /* 0x00000018ff037819 */ /* 0x000fc8000001161b */
[----:B------:R-:W-:-:S04]  /*52e0*/  LOP3.LUT R0, R0, 0x80, R3, 0xf8, !PT ;  /* 0x0000008000007812 */ /* 0x000fc800078ef803 */
[----:B------:R-:W-:-:S07]  /*52f0*/  PRMT R4, R0, 0x7610, R4 ;  /* 0x0000761000047816 */ /* 0x000fce0000000004 */
.L_x_34445:
[----:B------:R-:W-:Y:S05]  /*5300*/  BSYNC.RECONVERGENT B0 ;  /* 0x0000000000007941 */ /* 0x000fea0003800200 */
.L_x_34444:
[----:B------:R0:W-:Y:S01]  /*5310*/  STG.E.U8 desc[UR36][R8.64], R4 ;  /* 0x0000000408007986 */ /* 0x0001e2000c101124 */
[----:B------:R-:W-:Y:S05]  /*5320*/  BRA `(.L_x_34430) ;  /* 0x0000000400a07947 */ /* 0x000fea0003800000 */
.L_x_34438:
        /* <DEDUP_REMOVED lines=22> */
.L_x_34448:
[----:B------:R0:W-:Y:S01]  /*5490*/  STG.E.64 desc[UR36][R8.64], R26 ;  /* 0x0000001a08007986 */ /* 0x0001e2000c101b24 */
[----:B------:R-:W-:Y:S05]  /*54a0*/  BRA `(.L_x_34430) ;  /* 0x0000000400407947 */ /* 0x000fea0003800000 */
.L_x_34447:
[----:B------:R0:W-:Y:S01]  /*54b0*/  STG.E desc[UR36][R8.64], R26 ;  /* 0x0000001a08007986 */ /* 0x0001e2000c101924 */
[----:B------:R-:W-:Y:S05]  /*54c0*/  BRA `(.L_x_34430) ;  /* 0x0000000400387947 */ /* 0x000fea0003800000 */
.L_x_34437:
        /* <DEDUP_REMOVED lines=11> */
.L_x_34450:
[----:B------:R-:W0:Y:S01]  /*5580*/  I2F.F64.S64 R4, R26 ;  /* 0x0000001a00047312 */ /* 0x000e220000301c00 */
[----:B---3--:R-:W-:-:S05]  /*5590*/  CS2R R6, SRZ ;  /* 0x0000000000067805 */ /* 0x008fca000001ff00 */
[----:B0-----:R0:W-:Y:S01]  /*55a0*/  STG.E.128 desc[UR36][R8.64], R4 ;  /* 0x0000000408007986 */ /* 0x0011e2000c101d24 */
[----:B------:R-:W-:Y:S05]  /*55b0*/  BRA `(.L_x_34430) ;  /* 0x0000000000fc7947 */ /* 0x000fea0003800000 */
.L_x_34449:
[----:B------:R-:W-:-:S13]  /*55c0*/  ISETP.NE.AND P0, PT, R0, 0xf, PT ;  /* 0x0000000f0000780c */ /* 0x000fda0003f05270 */
[----:B------:R-:W-:Y:S05]  /*55d0*/  @!P0 BRA `(.L_x_34451) ;  /* 0x0000000000e88947 */ /* 0x000fea0003800000 */
[----:B------:R-:W-:-:S13]  /*55e0*/  ISETP.NE.AND P0, PT, R0, 0x17, PT ;  /* 0x000000170000780c */ /* 0x000fda0003f05270 */
[----:B------:R-:W-:Y:S05]  /*55f0*/  @!P0 BRA `(.L_x_34452) ;  /* 0x0000000000908947 */ /* 0x000fea0003800000 */
[----:B------:R-:W-:-:S13]  /*5600*/  ISETP.NE.AND P0, PT, R0, 0x18, PT ;  /* 0x000000180000780c */ /* 0x000fda0003f05270 */
[----:B------:R-:W-:Y:S05]  /*5610*/  @!P0 BRA `(.L_x_34453) ;  /* 0x0000000000448947 */ /* 0x000fea0003800000 */
.L_x_34429:
        /* <DEDUP_REMOVED lines=16> */
.L_x_34454:
[----:B------:R-:W-:Y:S05]  /*5720*/  BRA `(.L_x_34430) ;  /* 0x0000000000a07947 */ /* 0x000fea0003800000 */
.L_x_34453:
        /* <DEDUP_REMOVED lines=13> */
.L_x_34456:
[----:B------:R-:W-:Y:S05]  /*5800*/  BSYNC.RECONVERGENT B0 ;  /* 0x0000000000007941 */ /* 0x000fea0003800200 */
.L_x_34455:
[----:B------:R-:W-:-:S05]  /*5810*/  LOP3.LUT R3, R0, 0x80, R3, 0xf8, !PT ;  /* 0x0000008000037812 */ /* 0x000fca00078ef803 */
[----:B------:R0:W-:Y:S01]  /*5820*/  STG.E.U8 desc[UR36][R8.64], R3 ;  /* 0x0000000308007986 */ /* 0x0001e2000c101124 */
[----:B------:R-:W-:Y:S05]  /*5830*/  BRA `(.L_x_34430) ;  /* 0x00000000005c7947 */ /* 0x000fea0003800000 */
.L_x_34452:
        /* <DEDUP_REMOVED lines=12> */
.L_x_34458:
[----:B------:R-:W-:Y:S01]  /*5900*/  IMAD.MOV.U32 R0, RZ, RZ, 0x7f ;  /* 0x0000007fff007424 */ /* 0x000fe200078e00ff */
[----:B------:R-:W-:-:S04]  /*5910*/  ISETP.GT.U32.AND P0, PT, R3, 0x7f800000, PT ;  /* 0x7f8000000300780c */ /* 0x000fc80003f04070 */
[----:B------:R-:W-:-:S09]  /*5920*/  SEL R0, R0, 0x7c, P0 ;  /* 0x0000007c00007807 */ /* 0x000fd20000000000 */
.L_x_34459:
[----:B------:R-:W-:Y:S05]  /*5930*/  BSYNC.RECONVERGENT B0 ;  /* 0x0000000000007941 */ /* 0x000fea0003800200 */
.L_x_34457:
[----:B------:R-:W-:-:S04]  /*5940*/  SHF.R.U32.HI R3, RZ, 0x18, R27 ;  /* 0x00000018ff037819 */ /* 0x000fc8000001161b */
[----:B------:R-:W-:-:S05]  /*5950*/  LOP3.LUT R3, R0, 0x80, R3, 0xf8, !PT ;  /* 0x0000008000037812 */ /* 0x000fca00078ef803 */
[----:B------:R0:W-:Y:S01]  /*5960*/  STG.E.U8 desc[UR36][R8.64], R3 ;  /* 0x0000000308007986 */ /* 0x0001e2000c101124 */
[----:B------:R-:W-:Y:S05]  /*5970*/  BRA `(.L_x_34430) ;  /* 0x00000000000c7947 */ /* 0x000fea0003800000 */
.L_x_34451:
[----:B------:R-:W0:Y:S02]  /*5980*/  I2F.S64 R0, R26 ;  /* 0x0000001a00007312 */ /* 0x000e240000301400 */
[----:B0-----:R-:W-:-:S05]  /*5990*/  F2FP.BF16.F32.PACK_AB R0, RZ, R0 ;  /* 0x00000000ff00723e */ /* 0x001fca00000010ff */
[----:B------:R0:W-:Y:S02]  /*59a0*/  STG.E.U16 desc[UR36][R8.64], R0 ;  /* 0x0000000008007986 */ /* 0x0001e4000c101524 */
.L_x_34430:
[----:B------:R-:W-:-:S05]  /*59b0*/  VIADD R23, R23, 0x80 ;  /* 0x0000008017177836 */ /* 0x000fca0000000000 */
[----:B------:R-:W-:-:S13]  /*59c0*/  ISETP.GE.AND P0, PT, R23, R18, PT ;  /* 0x000000121700720c */ /* 0x000fda0003f06270 */
[----:B------:R-:W-:Y:S05]  /*59d0*/  @P0 BRA `(.L_x_34424) ;  /* 0x0000000c00900947 */ /* 0x000fea0003800000 */
[----:B------:R-:W5:Y:S01]  /*59e0*/  LDCU UR4, c[0x0][0x3a8] ;  /* 0x00007500ff0477ac */ /* 0x000f620008000800 */
[----:B0-----:R-:W0:Y:S01]  /*59f0*/  LDC.64 R4, c[0x0][0x388] ;  /* 0x0000e200ff047b82 */ /* 0x001e220000000a00 */
[----:B------:R-:W-:Y:S01]  /*5a00*/  IMAD R0, R2, 0x200, R23 ;  /* 0x0000020002007824 */ /* 0x000fe200078e0217 */
[----:B---3--:R-:W-:-:S03]  /*5a10*/  PRMT R6, R19, 0x9910, RZ ;  /* 0x0000991013067816 */ /* 0x008fc600000000ff */
        /* <DEDUP_REMOVED lines=16> */
.L_x_34463:
[----:B------:R0:W-:Y:S01]  /*5b20*/  STG.E.U8 desc[UR36][R4.64], R24 ;  /* 0x0000001804007986 */ /* 0x0001e2000c101124 */
[----:B------:R-:W-:Y:S05]  /*5b30*/  BRA `(.L_x_34465) ;  /* 0x0000000c00347947 */ /* 0x000fea0003800000 */
.L_x_34462:
        /* <DEDUP_REMOVED lines=8> */
.L_x_34467:
[----:B------:R0:W-:Y:S01]  /*5bc0*/  STG.E desc[UR36][R4.64], R24 ;  /* 0x0000001804007986 */ /* 0x0001e2000c101924 */
[----:B------:R-:W-:Y:S05]  /*5bd0*/  BRA `(.L_x_34465) ;  /* 0x0000000c000c7947 */ /* 0x000fea0003800000 */
.L_x_34466:
[----:B------:R0:W-:Y:S01]  /*5be0*/  STG.E.U16 desc[UR36][R4.64], R24 ;  /* 0x0000001804007986 */ /* 0x0001e2000c101524 */
[----:B------:R-:W-:Y:S05]  /*5bf0*/  BRA `(.L_x_34465) ;  /* 0x0000000c00047947 */ /* 0x000fea0003800000 */
.L_x_34461:
        /* <DEDUP_REMOVED lines=9> */
.L_x_34469:
[----:B------:R-:W0:Y:S02]  /*5c90*/  I2F.S64 R0, R24 ;  /* 0x0000001800007312 */ /* 0x000e240000301400 */
[----:B0-----:R-:W-:-:S05]  /*5ca0*/  F2FP.F16.F32.PACK_AB R0, RZ, R0 ;  /* 0x00000000ff00723e */ /* 0x001fca00000000ff */
[----:B------:R0:W-:Y:S01]  /*5cb0*/  STG.E.U16 desc[UR36][R4.64], R0 ;  /* 0x0000000004007986 */ /* 0x0001e2000c101524 */
[----:B------:R-:W-:Y:S05]  /*5cc0*/  BRA `(.L_x_34465) ;  /* 0x0000000800d07947 */ /* 0x000fea0003800000 */
.L_x_34468:
        /* <DEDUP_REMOVED lines=10> */
.L_x_34471:
[----:B------:R-:W0:Y:S02]  /*5d70*/  I2F.S64 R24, R24 ;  /* 0x0000001800187312 */ /* 0x000e240000301400 */
[----:B0-----:R-:W-:-:S04]  /*5d80*/  F2FP.F16.F32.PACK_AB R3, RZ, R24 ;  /* 0x00000018ff03723e */ /* 0x001fc800000000ff */
[----:B------:R-:W-:-:S05]  /*5d90*/  PRMT R3, R3, 0x5410, RZ ;  /* 0x0000541003037816 */ /* 0x000fca00000000ff */
[----:B------:R0:W-:Y:S01]  /*5da0*/  STG.E desc[UR36][R4.64], R3 ;  /* 0x0000000304007986 */ /* 0x0001e2000c101924 */
[----:B------:R-:W-:Y:S05]  /*5db0*/  BRA `(.L_x_34465) ;  /* 0x0000000800947947 */ /* 0x000fea0003800000 */
.L_x_34470:
[----:B------:R-:W0:Y:S02]  /*5dc0*/  I2F.F64.S64 R24, R24 ;  /* 0x0000001800187312 */ /* 0x000e240000301c00 */
[----:B0-----:R0:W-:Y:S01]  /*5dd0*/  STG.E.64 desc[UR36][R4.64], R24 ;  /* 0x0000001804007986 */ /* 0x0011e2000c101b24 */
[----:B------:R-:W-:Y:S05]  /*5de0*/  BRA `(.L_x_34465) ;  /* 0x0000000800887947 */ /* 0x000fea0003800000 */
.L_x_34460:
        /* <DEDUP_REMOVED lines=12> */
.L_x_34475:
        /* <DEDUP_REMOVED lines=18> */
.L_x_34478:
[----:B------:R-:W-:-:S04]  /*5fd0*/  SHF.R.U32.HI R3, RZ, 0x18, R25 ;  /* 0x00000018ff037819 */ /* 0x000fc80000011619 */
[----:B------:R-:W-:-:S07]  /*5fe0*/  LOP3.LUT R0, R0, 0x80, R3, 0xf8, !PT ;  /* 0x0000008000007812 */ /* 0x000fce00078ef803 */
.L_x_34477:
[----:B------:R-:W-:Y:S05]  /*5ff0*/  BSYNC.RECONVERGENT B0 ;  /* 0x0000000000007941 */ /* 0x000fea0003800200 */
.L_x_34476:
[----:B------:R0:W-:Y:S01]  /*6000*/  STG.E.U8 desc[UR36][R4.64], R0 ;  /* 0x0000000004007986 */ /* 0x0001e2000c101124 */
[----:B------:R-:W-:Y:S05]  /*6010*/  BRA `(.L_x_34465) ;  /* 0x0000000400fc7947 */ /* 0x000fea0003800000 */
.L_x_34474:
        /* <DEDUP_REMOVED lines=18> */
.L_x_34481:
[----:B------:R-:W-:-:S04]  /*6140*/  SHF.R.U32.HI R3, RZ, 0x18, R25 ;  /* 0x00000018ff037819 */ /* 0x000fc80000011619 */
[----:B------:R-:W-:-:S07]  /*6150*/  LOP3.LUT R0, R0, 0x80, R3, 0xf8, !PT ;  /* 0x0000008000007812 */ /* 0x000fce00078ef803 */
.L_x_34480:
[----:B------:R-:W-:Y:S05]  /*6160*/  BSYNC.RECONVERGENT B0 ;  /* 0x0000000000007941 */ /* 0x000fea0003800200 */
.L_x_34479:
[----:B------:R0:W-:Y:S01]  /*6170*/  STG.E.U8 desc[UR36][R4.64], R0 ;  /* 0x0000000004007986 */ /* 0x0001e2000c101124 */
[----:B------:R-:W-:Y:S05]  /*6180*/  BRA `(.L_x_34465) ;  /* 0x0000000400a07947 */ /* 0x000fea0003800000 */
.L_x_34473:
        /* <DEDUP_REMOVED lines=22> */
.L_x_34483:
[----:B------:R0:W-:Y:S01]  /*62f0*/  STG.E.64 desc[UR36][R4.64], R24 ;  /* 0x0000001804007986 */ /* 0x0001e2000c101b24 */
[----:B------:R-:W-:Y:S05]  /*6300*/  BRA `(.L_x_34465) ;  /* 0x0000000400407947 */ /* 0x000fea0003800000 */
.L_x_34482:
[----:B------:R0:W-:Y:S01]  /*6310*/  STG.E desc[UR36][R4.64], R24 ;  /* 0x0000001804007986 */ /* 0x0001e2000c101924 */
[----:B------:R-:W-:Y:S05]  /*6320*/  BRA `(.L_x_34465) ;  /* 0x0000000400387947 */ /* 0x000fea0003800000 */
.L_x_34472:
        /* <DEDUP_REMOVED lines=11> */
.L_x_34485:
[----:B------:R-:W0:Y:S01]  /*63e0*/  I2F.F64.S64 R24, R24 ;  /* 0x0000001800187312 */ /* 0x000e220000301c00 */
[----:B-12-4-:R-:W-:-:S05]  /*63f0*/  CS2R R26, SRZ ;  /* 0x00000000001a7805 */ /* 0x016fca000001ff00 */
[----:B0-----:R0:W-:Y:S01]  /*6400*/  STG.E.128 desc[UR36][R4.64], R24 ;  /* 0x0000001804007986 */ /* 0x0011e2000c101d24 */
[----:B------:R-:W-:Y:S05]  /*6410*/  BRA `(.L_x_34465) ;  /* 0x0000000000fc7947 */ /* 0x000fea0003800000 */
.L_x_34484:
[----:B------:R-:W-:-:S13]  /*6420*/  ISETP.NE.AND P0, PT, R0, 0xf, PT ;  /* 0x0000000f0000780c */ /* 0x000fda0003f05270 */
[----:B------:R-:W-:Y:S05]  /*6430*/  @!P0 BRA `(.L_x_34486) ;  /* 0x0000000000e88947 */ /* 0x000fea0003800000 */
[----:B------:R-:W-:-:S13]  /*6440*/  ISETP.NE.AND P0, PT, R0, 0x17, PT ;  /* 0x000000170000780c */ /* 0x000fda0003f05270 */
[----:B------:R-:W-:Y:S05]  /*6450*/  @!P0 BRA `(.L_x_34487) ;  /* 0x0000000000908947 */ /* 0x000fea0003800000 */
[----:B------:R-:W-:-:S13]  /*6460*/  ISETP.NE.AND P0, PT, R0, 0x18, PT ;  /* 0x000000180000780c */ /* 0x000fda0003f05270 */
[----:B------:R-:W-:Y:S05]  /*6470*/  @!P0 BRA `(.L_x_34488) ;  /* 0x0000000000448947 */ /* 0x000fea0003800000 */
.L_x_34464:
[----:B------:R-:W-:Y:S01]  /*6480*/  MOV R14, 0x1c0 ;  /* 0x000001c0000e7802 */ /* 0x000fe20000000f00 */
[----:B------:R-:W0:Y:S01]  /*6490*/  LDCU.64 UR4, c[0x4][0x1a0] ;  /* 0x01003400ff0477ac */ /* 0x000e220008000a00 */
[----:B-12-4-:R-:W-:Y:S02]  /*64a0*/  IMAD.MOV.U32 R8, RZ, RZ, 0x65 ;  /* 0x00000065ff087424 */ /* 0x016fe400078e00ff */
        /* <DEDUP_REMOVED lines=13> */
.L_x_34489:
[----:B------:R-:W-:Y:S05]  /*6580*/  BRA `(.L_x_34465) ;  /* 0x0000000000a07947 */ /* 0x000fea0003800000 */
.L_x_34488:
        /* <DEDUP_REMOVED lines=13> */
.L_x_34491:
[----:B------:R-:W-:Y:S05]  /*6660*/  BSYNC.RECONVERGENT B0 ;  /* 0x0000000000007941 */ /* 0x000fea0003800200 */
.L_x_34490:
[----:B------:R-:W-:-:S05]  /*6670*/  LOP3.LUT R3, R0, 0x80, R3, 0xf8, !PT ;  /* 0x0000008000037812 */ /* 0x000fca00078ef803 */
[----:B------:R0:W-:Y:S01]  /*6680*/  STG.E.U8 desc[UR36][R4.64], R3 ;  /* 0x0000000304007986 */ /* 0x0001e2000c101124 */
[----:B------:R-:W-:Y:S05]  /*6690*/  BRA `(.L_x_34465) ;  /* 0x00000000005c7947 */ /* 0x000fea0003800000 */
.L_x_34487:
        /* <DEDUP_REMOVED lines=12> */
.L_x_34493:
[----:B------:R-:W-:Y:S01]  /*6760*/  IMAD.MOV.U32 R0, RZ, RZ, 0x7f ;  /* 0x0000007fff007424 */ /* 0x000fe200078e00ff */
[----:B------:R-:W-:-:S04]  /*6770*/  ISETP.GT.U32.AND P0, PT, R3, 0x7f800000, PT ;  /* 0x7f8000000300780c */ /* 0x000fc80003f04070 */
[----:B------:R-:W-:-:S09]  /*6780*/  SEL R0, R0, 0x7c, P0 ;  /* 0x0000007c00007807 */ /* 0x000fd20000000000 */
.L_x_34494:
[----:B------:R-:W-:Y:S05]  /*6790*/  BSYNC.RECONVERGENT B0 ;  /* 0x0000000000007941 */ /* 0x000fea0003800200 */
.L_x_34492:
[----:B------:R-:W-:-:S04]  /*67a0*/  SHF.R.U32.HI R3, RZ, 0x18, R25 ;  /* 0x00000018ff037819 */ /* 0x000fc80000011619 */
[----:B------:R-:W-:-:S05]  /*67b0*/  LOP3.LUT R3, R0, 0x80, R3, 0xf8, !PT ;  /* 0x0000008000037812 */ /* 0x000fca00078ef803 */
[----:B------:R0:W-:Y:S01]  /*67c0*/  STG.E.U8 desc[UR36][R4.64], R3 ;  /* 0x0000000304007986 */ /* 0x0001e2000c101124 */
[----:B------:R-:W-:Y:S05]  /*67d0*/  BRA `(.L_x_34465) ;  /* 0x00000000000c7947 */ /* 0x000fea0003800000 */
.L_x_34486:
[----:B------:R-:W0:Y:S02]  /*67e0*/  I2F.S64 R0, R24 ;  /* 0x0000001800007312 */ /* 0x000e240000301400 */
[----:B0-----:R-:W-:-:S05]  /*67f0*/  F2FP.BF16.F32.PACK_AB R0, RZ, R0 ;  /* 0x00000000ff00723e */ /* 0x001fca00000010ff */
[----:B------:R0:W-:Y:S02]  /*6800*/  STG.E.U16 desc[UR36][R4.64], R0 ;  /* 0x0000000004007986 */ /* 0x0001e4000c101524 */
.L_x_34465:
[----:B------:R-:W-:-:S07]  /*6810*/  VIADD R23, R23, 0x80 ;  /* 0x0000008017177836 */ /* 0x000fce0000000000 */
.L_x_34424:
[----:B------:R-:W-:Y:S05]  /*6820*/  BSYNC.RECONVERGENT B6 ;  /* 0x0000000000067941 */ /* 0x000fea0003800200 */
.L_x_34423:
[----:B------:R-:W-:-:S13]  /*6830*/  ISETP.GE.AND P0, PT, R23, R18, PT ;  /* 0x000000121700720c */ /* 0x000fda0003f06270 */
[----:B------:R-:W-:Y:S05]  /*6840*/  @P0 EXIT ;  /* 0x000000000000094d */ /* 0x000fea0003800000 */
[----:B0--3--:R-:W0:Y:S01]  /*6850*/  LDC.64 R4, c[0x0][0x388] ;  /* 0x0000e200ff047b82 */ /* 0x009e220000000a00 */
[----:B------:R-:W4:Y:S01]  /*6860*/  LDCU UR4, c[0x0][0x3a8] ;  /* 0x00007500ff0477ac */ /* 0x000f220008000800 */
[----:B-1----:R-:W-:Y:S01]  /*6870*/  PRMT R0, R19, 0x9910, RZ ;  /* 0x0000991013007816 */ /* 0x002fe200000000ff */
        /* <DEDUP_REMOVED lines=16> */
.L_x_34498:
[----:B------:R-:W-:Y:S01]  /*6980*/  STG.E.U8 desc[UR36][R2.64], R16 ;  /* 0x0000001002007986 */ /* 0x000fe2000c101124 */
[----:B------:R-:W-:Y:S05]  /*6990*/  EXIT ;  /* 0x000000000000794d */ /* 0x000fea0003800000 */
.L_x_34497:
        /* <DEDUP_REMOVED lines=8> */
.L_x_34501:
[----:B------:R-:W-:Y:S01]  /*6a20*/  STG.E desc[UR36][R2.64], R16 ;  /* 0x0000001002007986 */ /* 0x000fe2000c101924 */
[----:B------:R-:W-:Y:S05]  /*6a30*/  EXIT ;  /* 0x000000000000794d */ /* 0x000fea0003800000 */
.L_x_34500:
[----:B------:R-:W-:Y:S01]  /*6a40*/  STG.E.U16 desc[UR36][R2.64], R16 ;  /* 0x0000001002007986 */ /* 0x000fe2000c101524 */
[----:B------:R-:W-:Y:S05]  /*6a50*/  EXIT ;  /* 0x000000000000794d */ /* 0x000fea0003800000 */
.L_x_34496:
        /* <DEDUP_REMOVED lines=9> */
.L_x_34503:
[----:B------:R-:W0:Y:S02]  /*6af0*/  I2F.S64 R0, R16 ;  /* 0x0000001000007312 */ /* 0x000e240000301400 */
[----:B0-----:R-:W-:-:S05]  /*6b00*/  F2FP.F16.F32.PACK_AB R0, RZ, R0 ;  /* 0x00000000ff00723e */ /* 0x001fca00000000ff */
[----:B------:R-:W-:Y:S01]  /*6b10*/  STG.E.U16 desc[UR36][R2.64], R0 ;  /* 0x0000000002007986 */ /* 0x000fe2000c101524 */
[----:B------:R-:W-:Y:S05]  /*6b20*/  EXIT ;  /* 0x000000000000794d */ /* 0x000fea0003800000 */
.L_x_34502:
        /* <DEDUP_REMOVED lines=10> */
.L_x_34505:
[----:B------:R-:W0:Y:S02]  /*6bd0*/  I2F.S64 R16, R16 ;  /* 0x0000001000107312 */ /* 0x000e240000301400 */
[----:B0-----:R-:W-:-:S04]  /*6be0*/  F2FP.F16.F32.PACK_AB R5, RZ, R16 ;  /* 0x00000010ff05723e */ /* 0x001fc800000000ff */
[----:B------:R-:W-:-:S05]  /*6bf0*/  PRMT R5, R5, 0x5410, RZ ;  /* 0x0000541005057816 */ /* 0x000fca00000000ff */
[----:B------:R-:W-:Y:S01]  /*6c00*/  STG.E desc[UR36][R2.64], R5 ;  /* 0x0000000502007986 */ /* 0x000fe2000c101924 */
[----:B------:R-:W-:Y:S05]  /*6c10*/  EXIT ;  /* 0x000000000000794d */ /* 0x000fea0003800000 */
.L_x_34504:
[----:B------:R-:W0:Y:S02]  /*6c20*/  I2F.F64.S64 R16, R16 ;  /* 0x0000001000107312 */ /* 0x000e240000301c00 */
[----:B0-----:R-:W-:Y:S01]  /*6c30*/  STG.E.64 desc[UR36][R2.64], R16 ;  /* 0x0000001002007986 */ /* 0x001fe2000c101b24 */
[----:B------:R-:W-:Y:S05]  /*6c40*/  EXIT ;  /* 0x000000000000794d */ /* 0x000fea0003800000 */
.L_x_34495:
        /* <DEDUP_REMOVED lines=12> */
.L_x_34509:
        /* <DEDUP_REMOVED lines=18> */
.L_x_34512:
[----:B------:R-:W-:-:S04]  /*6e30*/  SHF.R.U32.HI R5, RZ, 0x18, R5 ;  /* 0x00000018ff057819 */ /* 0x000fc80000011605 */
[----:B------:R-:W-:-:S07]  /*6e40*/  LOP3.LUT R0, R0, 0x80, R5, 0xf8, !PT ;  /* 0x0000008000007812 */ /* 0x000fce00078ef805 */
.L_x_34511:
[----:B------:R-:W-:Y:S05]  /*6e50*/  BSYNC.RECONVERGENT B0 ;  /* 0x0000000000007941 */ /* 0x000fea0003800200 */
.L_x_34510:
[----:B------:R-:W-:Y:S01]  /*6e60*/  STG.E.U8 desc[UR36][R2.64], R0 ;  /* 0x0000000002007986 */ /* 0x000fe2000c101124 */
[----:B------:R-:W-:Y:S05]  /*6e70*/  EXIT ;  /* 0x000000000000794d */ /* 0x000fea0003800000 */
.L_x_34508:
        /* <DEDUP_REMOVED lines=18> */
.L_x_34515:
[----:B------:R-:W-:-:S04]  /*6fa0*/  SHF.R.U32.HI R5, RZ, 0x18, R5 ;  /* 0x00000018ff057819 */ /* 0x000fc80000011605 */
[----:B------:R-:W-:-:S07]  /*6fb0*/  LOP3.LUT R0, R0, 0x80, R5, 0xf8, !PT ;  /* 0x0000008000007812 */ /* 0x000fce00078ef805 */
.L_x_34514:
[----:B------:R-:W-:Y:S05]  /*6fc0*/  BSYNC.RECONVERGENT B0 ;  /* 0x0000000000007941 */ /* 0x000fea0003800200 */
.L_x_34513:
[----:B------:R-:W-:Y:S01]  /*6fd0*/  STG.E.U8 desc[UR36][R2.64], R0 ;  /* 0x0000000002007986 */ /* 0x000fe2000c101124 */
[----:B------:R-:W-:Y:S05]  /*6fe0*/  EXIT ;  /* 0x000000000000794d */ /* 0x000fea0003800000 */
.L_x_34507:
        /* <DEDUP_REMOVED lines=22> */
.L_x_34517:
[----:B------:R-:W-:Y:S01]  /*7150*/  STG.E.64 desc[UR36][R2.64], R16 ;  /* 0x0000001002007986 */ /* 0x000fe2000c101b24 */
[----:B------:R-:W-:Y:S05]  /*7160*/  EXIT ;  /* 0x000000000000794d */ /* 0x000fea0003800000 */
.L_x_34516:
[----:B------:R-:W-:Y:S01]  /*7170*/  STG.E desc[UR36][R2.64], R16 ;  /* 0x0000001002007986 */ /* 0x000fe2000c101924 */
[----:B------:R-:W-:Y:S05]  /*7180*/  EXIT ;  /* 0x000000000000794d */ /* 0x000fea0003800000 */
.L_x_34506:
        /* <DEDUP_REMOVED lines=11> */
.L_x_34519:
[----:B------:R-:W0:Y:S01]  /*7240*/  I2F.F64.S64 R16, R16 ;  /* 0x0000001000107312 */ /* 0x000e220000301c00 */
[----:B------:R-:W-:-:S05]  /*7250*/  CS2R R18, SRZ ;  /* 0x0000000000127805 */ /* 0x000fca000001ff00 */
[----:B0-----:R-:W-:Y:S01]  /*7260*/  STG.E.128 desc[UR36][R2.64], R16 ;  /* 0x0000001002007986 */ /* 0x001fe2000c101d24 */
[----:B------:R-:W-:Y:S05]  /*7270*/  EXIT ;  /* 0x000000000000794d */ /* 0x000fea0003800000 */
.L_x_34518:
[----:B------:R-:W-:-:S13]  /*7280*/  ISETP.NE.AND P0, PT, R0, 0xf, PT ;  /* 0x0000000f0000780c */ /* 0x000fda0003f05270 */
[----:B------:R-:W-:Y:S05]  /*7290*/  @!P0 BRA `(.L_x_34520) ;  /* 0x0000000000e88947 */ /* 0x000fea0003800000 */
[----:B------:R-:W-:-:S13]  /*72a0*/  ISETP.NE.AND P0, PT, R0, 0x17, PT ;  /* 0x000000170000780c */ /* 0x000fda0003f05270 */
[----:B------:R-:W-:Y:S05]  /*72b0*/  @!P0 BRA `(.L_x_34521) ;  /* 0x0000000000908947 */ /* 0x000fea0003800000 */
[----:B------:R-:W-:-:S13]  /*72c0*/  ISETP.NE.AND P0, PT, R0, 0x18, PT ;  /* 0x000000180000780c */ /* 0x000fda0003f05270 */
[----:B------:R-:W-:Y:S05]  /*72d0*/  @!P0 BRA `(.L_x_34522) ;  /* 0x0000000000448947 */ /* 0x000fea0003800000 */
.L_x_34499:
[----:B------:R-:W-:Y:S01]  /*72e0*/  MOV R0, 0x1c0 ;  /* 0x000001c000007802 */ /* 0x000fe20000000f00 */
[----:B------:R-:W0:Y:S01]  /*72f0*/  LDCU.64 UR4, c[0x4][0x1a0] ;  /* 0x01003400ff0477ac */ /* 0x000e220008000a00 */
[----:B--2---:R-:W-:Y:S02]  /*7300*/  IMAD.MOV.U32 R8, RZ, RZ, 0x65 ;  /* 0x00000065ff087424 */ /* 0x004fe400078e00ff */
        /* <DEDUP_REMOVED lines=13> */
.L_x_34523:
[----:B------:R-:W-:Y:S05]  /*73e0*/  EXIT ;  /* 0x000000000000794d */ /* 0x000fea0003800000 */
.L_x_34522:
        /* <DEDUP_REMOVED lines=13> */
.L_x_34525:
[----:B------:R-:W-:Y:S05]  /*74c0*/  BSYNC.RECONVERGENT B0 ;  /* 0x0000000000007941 */ /* 0x000fea0003800200 */
.L_x_34524:
[----:B------:R-:W-:-:S05]  /*74d0*/  LOP3.LUT R5, R0, 0x80, R5, 0xf8, !PT ;  /* 0x0000008000057812 */ /* 0x000fca00078ef805 */
[----:B------:R-:W-:Y:S01]  /*74e0*/  STG.E.U8 desc[UR36][R2.64], R5 ;  /* 0x0000000502007986 */ /* 0x000fe2000c101124 */
[----:B------:R-:W-:Y:S05]  /*74f0*/  EXIT ;  /* 0x000000000000794d */ /* 0x000fea0003800000 */
.L_x_34521:
        /* <DEDUP_REMOVED lines=12> */
.L_x_34527:
[----:B------:R-:W-:Y:S01]  /*75c0*/  IMAD.MOV.U32 R0, RZ, RZ, 0x7f ;  /* 0x0000007fff007424 */ /* 0x000fe200078e00ff */
[----:B------:R-:W-:-:S04]  /*75d0*/  ISETP.GT.U32.AND P0, PT, R4, 0x7f800000, PT ;  /* 0x7f8000000400780c */ /* 0x000fc80003f04070 */
[----:B------:R-:W-:-:S09]  /*75e0*/  SEL R0, R0, 0x7c, P0 ;  /* 0x0000007c00007807 */ /* 0x000fd20000000000 */
.L_x_34528:
[----:B------:R-:W-:Y:S05]  /*75f0*/  BSYNC.RECONVERGENT B0 ;  /* 0x0000000000007941 */ /* 0x000fea0003800200 */
.L_x_34526:
[----:B------:R-:W-:-:S04]  /*7600*/  SHF.R.U32.HI R5, RZ, 0x18, R5 ;  /* 0x00000018ff057819 */ /* 0x000fc80000011605 */
[----:B------:R-:W-:-:S05]  /*7610*/  LOP3.LUT R5, R0, 0x80, R5, 0xf8, !PT ;  /* 0x0000008000057812 */ /* 0x000fca00078ef805 */
[----:B------:R-:W-:Y:S01]  /*7620*/  STG.E.U8 desc[UR36][R2.64], R5 ;  /* 0x0000000502007986 */ /* 0x000fe2000c101124 */
[----:B------:R-:W-:Y:S05]  /*7630*/  EXIT ;  /* 0x000000000000794d */ /* 0x000fea0003800000 */
.L_x_34520:
[----:B------:R-:W0:Y:S02]  /*7640*/  I2F.S64 R0, R16 ;  /* 0x0000001000007312 */ /* 0x000e240000301400 */
[----:B0-----:R-:W-:-:S05]  /*7650*/  F2FP.BF16.F32.PACK_AB R0, RZ, R0 ;  /* 0x00000000ff00723e */ /* 0x001fca00000010ff */
[----:B------:R-:W-:Y:S01]  /*7660*/  STG.E.U16 desc[UR36][R2.64], R0 ;  /* 0x0000000002007986 */ /* 0x000fe2000c101524 */
[----:B------:R-:W-:Y:S05]  /*7670*/  EXIT ;  /* 0x000000000000794d */ /* 0x000fea0003800000 */
.L_x_34529:
        /* <DEDUP_REMOVED lines=16> */
.L_x_37329:


//--------------------- .text._ZN2at6native18elementwise_kernelILi128ELi2EZNS0_22gpu_kernel_impl_nocastIZZZNS0_23bitwise_not_kernel_cudaERNS_18TensorIteratorBaseEENKUlvE_clEvENKUlvE2_clEvEUllE_EEvS4_RKT_EUliE_EEviT1_ --------------------------
	.section	.text._ZN2at6native18elementwise_kernelILi128ELi2EZNS0_22gpu_kernel_impl_nocastIZZZNS0_23bitwise_not_kernel_cudaERNS_18TensorIteratorBaseEENKUlvE_clEvENKUlvE2_clEvEUllE_EEvS4_RKT_EUliE_EEviT1_,"ax",@progbits
	.align	128
        .global         _ZN2at6native18elementwise_kernelILi128ELi2EZNS0_22gpu_kernel_impl_nocastIZZZNS0_23bitwise_not_kernel_cudaERNS_18TensorIteratorBaseEENKUlvE_clEvENKUlvE2_clEvEUllE_EEvS4_RKT_EUliE_EEviT1_
        .type           _ZN2at6native18elementwise_kernelILi128ELi2EZNS0_22gpu_kernel_impl_nocastIZZZNS0_23bitwise_not_kernel_cudaERNS_18TensorIteratorBaseEENKUlvE_clEvENKUlvE2_clEvEUllE_EEvS4_RKT_EUliE_EEviT1_,@function
        .size           _ZN2at6native18elementwise_kernelILi128ELi2EZNS0_22gpu_kernel_impl_nocastIZZZNS0_23bitwise_not_kernel_cudaERNS_18TensorIteratorBaseEENKUlvE_clEvENKUlvE2_clEvEUllE_EEvS4_RKT_EUliE_EEviT1_,(.L_x_37330 - _ZN2at6native18elementwise_kernelILi128ELi2EZNS0_22gpu_kernel_impl_nocastIZZZNS0_23bitwise_not_kernel_cudaERNS_18TensorIteratorBaseEENKUlvE_clEvENKUlvE2_clEvEUllE_EEvS4_RKT_EUliE_EEviT1_)
        .other          _ZN2at6native18elementwise_kernelILi128ELi2EZNS0_22gpu_kernel_impl_nocastIZZZNS0_23bitwise_not_kernel_cudaERNS_18TensorIteratorBaseEENKUlvE_clEvENKUlvE2_clEvEUllE_EEvS4_RKT_EUliE_EEviT1_,@"STO_CUDA_ENTRY STV_DEFAULT"
_ZN2at6native18elementwise_kernelILi128ELi2EZNS0_22gpu_kernel_impl_nocastIZZZNS0_23bitwise_not_kernel_cudaERNS_18TensorIteratorBaseEENKUlvE_clEvENKUlvE2_clEvEUllE_EEvS4_RKT_EUliE_EEviT1_:
.text._ZN2at6native18elementwise_kernelILi128ELi2EZNS0_22gpu_kernel_impl_nocastIZZZNS0_23bitwise_not_kernel_cudaERNS_18TensorIteratorBaseEENKUlvE_clEvENKUlvE2_clEvEUllE_EEvS4_RKT_EUliE_EEviT1_:
        /* <DEDUP_REMOVED lines=14> */
[----:B0-----:R-:W2:Y:S06]  /*00e0*/  LDG.E.64 R4, desc[UR6][R4.64] ;  /* 0x0000000604047981 */ /* 0x001eac000c1e1b00 */
[----:B------:R-:W0:Y:S01]  /*00f0*/  LDC.64 R6, c[0x0][0x580] ;  /* 0x00016000ff067b82 */ /* 0x000e220000000a00 */
[----:B------:R-:W-:Y:S02]  /*0100*/  IADD3 R3, PT, PT, R3, 0x80, RZ ;  /* 0x0000008003037810 */ /* 0x000fe40007ffe0ff */
[----:B--2---:R-:W-:-:S02]  /*0110*/  LOP3.LUT R8, RZ, R4, RZ, 0x33, !PT ;  /* 0x00000004ff087212 */ /* 0x004fc400078e33ff */
[----:B------:R-:W-:-:S05]  /*0120*/  LOP3.LUT R9, RZ, R5, RZ, 0x33, !PT ;  /* 0x00000005ff097212 */ /* 0x000fca00078e33ff */
[----:B0-----:R0:W-:Y:S02]  /*0130*/  STG.E.64 desc[UR6][R6.64], R8 ;  /* 0x0000000806007986 */ /* 0x0011e4000c101b06 */
.L_x_34532:
[----:B------:R-:W-:Y:S05]  /*0140*/  BSYNC.RECONVERGENT B0 ;  /* 0x0000000000007941 */ /* 0x000fea0003800200 */
.L_x_34531:
[----:B------:R-:W-:-:S13]  /*0150*/  ISETP.GE.AND P0, PT, R3, UR4, PT ;  /* 0x0000000403007c0c */ /* 0x000fda000bf06270 */
[----:B------:R-:W-:Y:S05]  /*0160*/  @P0 EXIT ;  /* 0x000000000000094d */ /* 0x000fea0003800000 */
[----:B------:R-:W1:Y:S02]  /*0170*/  LDC.64 R4, c[0x0][0x588] ;  /* 0x00016200ff047b82 */ /* 0x000e640000000a00 */
[----:B-1----:R-:W2:Y:S06]  /*0180*/  LDG.E.64 R2, desc[UR6][R4.64] ;  /* 0x0000000604027981 */ /* 0x002eac000c1e1b00 */
[----:B0-----:R-:W0:Y:S01]  /*0190*/  LDC.64 R6, c[0x0][0x580] ;  /* 0x00016000ff067b82 */ /* 0x001e220000000a00 */
[----:B--2---:R-:W-:Y:S02]  /*01a0*/  LOP3.LUT R2, RZ, R2, RZ, 0x33, !PT ;  /* 0x00000002ff027212 */ /* 0x004fe400078e33ff */
[----:B------:R-:W-:-:S05]  /*01b0*/  LOP3.LUT R3, RZ, R3, RZ, 0x33, !PT ;  /* 0x00000003ff037212 */ /* 0x000fca00078e33ff */
[----:B0-----:R-:W-:Y:S01]  /*01c0*/  STG.E.64 desc[UR6][R6.64], R2 ;  /* 0x0000000206007986 */ /* 0x001fe2000c101b06 */
[----:B------:R-:W-:Y:S05]  /*01d0*/  EXIT ;  /* 0x000000000000794d */ /* 0x000fea0003800000 */
.L_x_34530:
        /* <DEDUP_REMOVED lines=305> */
.L_x_34535:
[----:B------:R-:W0:Y:S02]  /*14f0*/  LDCU.128 UR8, c[0x0][0x580] ;  /* 0x0000b000ff0877ac */ /* 0x000e240008000c00 */
[----:B0-----:R-:W-:-:S05]  /*1500*/  IADD3 R6, P0, PT, R4, UR10, RZ ;  /* 0x0000000a04067c10 */ /* 0x001fca000ff1e0ff */
[----:B------:R-:W-:-:S06]  /*1510*/  IMAD.X R7, RZ, RZ, UR11, P0 ;  /* 0x0000000bff077e24 */ /* 0x000fcc00080e06ff */
[----:B------:R-:W2:Y:S01]  /*1520*/  LDG.E.64 R6, desc[UR6][R6.64] ;  /* 0x0000000606067981 */ /* 0x000ea2000c1e1b00 */
[----:B------:R-:W-:Y:S02]  /*1530*/  IADD3 R8, P0, PT, R5, UR8, RZ ;  /* 0x0000000805087c10 */ /* 0x000fe4000ff1e0ff */
[----:B------:R-:W-:Y:S02]  /*1540*/  IADD3 R3, PT, PT, R3, 0x80, RZ ;  /* 0x0000008003037810 */ /* 0x000fe40007ffe0ff */
[----:B------:R-:W-:Y:S02]  /*1550*/  IADD3.X R9, PT, PT, RZ, UR9, RZ, P0, !PT ;  /* 0x00000009ff097c10 */ /* 0x000fe400087fe4ff */
[----:B--2---:R-:W-:Y:S02]  /*1560*/  LOP3.LUT R4, RZ, R6, RZ, 0x33, !PT ;  /* 0x00000006ff047212 */ /* 0x004fe400078e33ff */
[----:B------:R-:W-:-:S05]  /*1570*/  LOP3.LUT R5, RZ, R7, RZ, 0x33, !PT ;  /* 0x00000007ff057212 */ /* 0x000fca00078e33ff */
[----:B------:R0:W-:Y:S02]  /*1580*/  STG.E.64 desc[UR6][R8.64], R4 ;  /* 0x0000000408007986 */ /* 0x0001e4000c101b06 */
.L_x_34534:
[----:B------:R-:W-:Y:S05]  /*1590*/  BSYNC.RECONVERGENT B0 ;  /* 0x0000000000007941 */ /* 0x000fea0003800200 */
.L_x_34533:
        /* <DEDUP_REMOVED lines=300> */
.L_x_34536:
[----:B------:R-:W0:Y:S02]  /*2860*/  LDCU.128 UR8, c[0x0][0x580] ;  /* 0x0000b000ff0877ac */ /* 0x000e240008000c00 */
[----:B0-----:R-:W-:-:S04]  /*2870*/  IADD3 R4, P0, PT, R2, UR10, RZ ;  /* 0x0000000a02047c10 */ /* 0x001fc8000ff1e0ff */
[----:B------:R-:W-:-:S06]  /*2880*/  IADD3.X R5, PT, PT, RZ, UR11, RZ, P0, !PT ;  /* 0x0000000bff057c10 */ /* 0x000fcc00087fe4ff */
[----:B------:R-:W2:Y:S01]  /*2890*/  LDG.E.64 R4, desc[UR6][R4.64] ;  /* 0x0000000604047981 */ /* 0x000ea2000c1e1b00 */
[----:B------:R-:W-:-:S04]  /*28a0*/  IADD3 R6, P0, PT, R3, UR8, RZ ;  /* 0x0000000803067c10 */ /* 0x000fc8000ff1e0ff */
[----:B------:R-:W-:Y:S02]  /*28b0*/  IADD3.X R7, PT, PT, RZ, UR9, RZ, P0, !PT ;  /* 0x00000009ff077c10 */ /* 0x000fe400087fe4ff */
[----:B--2---:R-:W-:Y:S02]  /*28c0*/  LOP3.LUT R2, RZ, R4, RZ, 0x33, !PT ;  /* 0x00000004ff027212 */ /* 0x004fe400078e33ff */
[----:B------:R-:W-:-:S05]  /*28d0*/  LOP3.LUT R3, RZ, R5, RZ, 0x33, !PT ;  /* 0x00000005ff037212 */ /* 0x000fca00078e33ff */
[----:B------:R-:W-:Y:S01]  /*28e0*/  STG.E.64 desc[UR6][R6.64], R2 ;  /* 0x0000000206007986 */ /* 0x000fe2000c101b06 */
[----:B------:R-:W-:Y:S05]  /*28f0*/  EXIT ;  /* 0x000000000000794d */ /* 0x000fea0003800000 */
.L_x_34537:
        /* <DEDUP_REMOVED lines=16> */
.L_x_37330:


//--------------------- .text._ZN2at6native27unrolled_elementwise_kernelIZZZNS0_23bitwise_not_kernel_cudaERNS_18TensorIteratorBaseEENKUlvE_clEvENKUlvE2_clEvEUllE_St5arrayIPcLm2EELi4E23TrivialOffsetCalculatorILi1EjESB_NS0_6memory15LoadWithoutCastENSC_16StoreWithoutCastEEEviT_T0_T2_T3_T4_T5_ --------------------------
	.section	.text._ZN2at6native27unrolled_elementwise_kernelIZZZNS0_23bitwise_not_kernel_cudaERNS_18TensorIteratorBaseEENKUlvE_clEvENKUlvE2_clEvEUllE_St5arrayIPcLm2EELi4E23TrivialOffsetCalculatorILi1EjESB_NS0_6memory15LoadWithoutCastENSC_16StoreWithoutCastEEEviT_T0_T2_T3_T4_T5_,"ax",@progbits
	.align	128
        .global         _ZN2at6native27unrolled_elementwise_kernelIZZZNS0_23bitwise_not_kernel_cudaERNS_18TensorIteratorBaseEENKUlvE_clEvENKUlvE2_clEvEUllE_St5arrayIPcLm2EELi4E23TrivialOffsetCalculatorILi1EjESB_NS0_6memory15LoadWithoutCastENSC_16StoreWithoutCastEEEviT_T0_T2_T3_T4_T5_
        .type           _ZN2at6native27unrolled_elementwise_kernelIZZZNS0_23bitwise_not_kernel_cudaERNS_18TensorIteratorBaseEENKUlvE_clEvENKUlvE2_clEvEUllE_St5arrayIPcLm2EELi4E23TrivialOffsetCalculatorILi1EjESB_NS0_6memory15LoadWithoutCastENSC_16StoreWithoutCastEEEviT_T0_T2_T3_T4_T5_,@function
        .size           _ZN2at6native27unrolled_elementwise_kernelIZZZNS0_23bitwise_not_kernel_cudaERNS_18TensorIteratorBaseEENKUlvE_clEvENKUlvE2_clEvEUllE_St5arrayIPcLm2EELi4E23TrivialOffsetCalculatorILi1EjESB_NS0_6memory15LoadWithoutCastENSC_16StoreWithoutCastEEEviT_T0_T2_T3_T4_T5_,(.L_x_37331 - _ZN2at6native27unrolled_elementwise_kernelIZZZNS0_23bitwise_not_kernel_cudaERNS_18TensorIteratorBaseEENKUlvE_clEvENKUlvE2_clEvEUllE_St5arrayIPcLm2EELi4E23TrivialOffsetCalculatorILi1EjESB_NS0_6memory15LoadWithoutCastENSC_16StoreWithoutCastEEEviT_T0_T2_T3_T4_T5_)
        .other          _ZN2at6native27unrolled_elementwise_kernelIZZZNS0_23bitwise_not_kernel_cudaERNS_18TensorIteratorBaseEENKUlvE_clEvENKUlvE2_clEvEUllE_St5arrayIPcLm2EELi4E23TrivialOffsetCalculatorILi1EjESB_NS0_6memory15LoadWithoutCastENSC_16StoreWithoutCastEEEviT_T0_T2_T3_T4_T5_,@"STO_CUDA_ENTRY STV_DEFAULT"
_ZN2at6native27unrolled_elementwise_kernelIZZZNS0_23bitwise_not_kernel_cudaERNS_18TensorIteratorBaseEENKUlvE_clEvENKUlvE2_clEvEUllE_St5arrayIPcLm2EELi4E23TrivialOffsetCalculatorILi1EjESB_NS0_6memory15LoadWithoutCastENSC_16StoreWithoutCastEEEviT_T0_T2_T3_T4_T5_:
.text._ZN2at6native27unrolled_elementwise_kernelIZZZNS0_23bitwise_not_kernel_cudaERNS_18TensorIteratorBaseEENKUlvE_clEvENKUlvE2_clEvEUllE_St5arrayIPcLm2EELi4E23TrivialOffsetCalculatorILi1EjESB_NS0_6memory15LoadWithoutCastENSC_16StoreWithoutCastEEEviT_T0_T2_T3_T4_T5_:
        /* <DEDUP_REMOVED lines=20> */
[----:B-1----:R-:W2:Y:S06]  /*0140*/  @!P3 LDG.E.64 R6, desc[UR4][R6.64] ;  /* 0x000000040606b981 */ /* 0x002eac000c1e1b00 */
[----:B------:R-:W1:Y:S01]  /*0150*/  @!P1 LDC.64 R10, c[0x0][0x390] ;  /* 0x0000e400ff0a9b82 */ /* 0x000e620000000a00 */
[C---:B------:R-:W-:Y:S02]  /*0160*/  @!P1 IMAD R19, R0.reuse, 0x200, R15 ;  /* 0x0000020000139824 */ /* 0x040fe400078e020f */
[----:B------:R-:W-:Y:S02]  /*0170*/  @!P0 IMAD R17, R0, 0x200, R3 ;  /* 0x0000020000118824 */ /* 0x000fe400078e0203 */
[----:B---3--:R-:W-:-:S04]  /*0180*/  @!P2 IMAD.WIDE.U32 R14, R21, 0x8, R12 ;  /* 0x00000008150ea825 */ /* 0x008fc800078e000c */
[----:B0-----:R-:W-:Y:S02]  /*0190*/  @!P0 IMAD.WIDE.U32 R12, R17, 0x8, R8 ;  /* 0x00000008110c8825 */ /* 0x001fe400078e0008 */
[----:B------:R-:W3:Y:S04]  /*01a0*/  @!P2 LDG.E.64 R8, desc[UR4][R14.64] ;  /* 0x000000040e08a981 */ /* 0x000ee8000c1e1b00 */
[----:B------:R-:W4:Y:S01]  /*01b0*/  @!P0 LDG.E.64 R12, desc[UR4][R12.64] ;  /* 0x000000040c0c8981 */ /* 0x000f22000c1e1b00 */
[----:B-1----:R-:W-:-:S06]  /*01c0*/  @!P1 IMAD.WIDE.U32 R10, R19, 0x8, R10 ;  /* 0x00000008130a9825 */ /* 0x002fcc00078e000a */
[----:B------:R-:W5:Y:S01]  /*01d0*/  @!P1 LDG.E.64 R10, desc[UR4][R10.64] ;  /* 0x000000040a0a9981 */ /* 0x000f62000c1e1b00 */
[----:B------:R-:W-:Y:S01]  /*01e0*/  MOV R18, 0xffffffff ;  /* 0xffffffff00127802 */ /* 0x000fe20000000f00 */
[----:B------:R-:W-:Y:S01]  /*01f0*/  IMAD.MOV.U32 R19, RZ, RZ, -0x1 ;  /* 0xffffffffff137424 */ /* 0x000fe200078e00ff */
[----:B------:R-:W-:Y:S01]  /*0200*/  MOV R17, 0xffffffff ;  /* 0xffffffff00117802 */ /* 0x000fe20000000f00 */
[----:B------:R-:W-:Y:S01]  /*0210*/  IMAD.MOV.U32 R16, RZ, RZ, -0x1 ;  /* 0xffffffffff107424 */ /* 0x000fe200078e00ff */
[----:B------:R-:W-:Y:S04]  /*0220*/  BSSY.RECONVERGENT B0, `(.L_x_34538) ;  /* 0x0000026000007945 */ /* 0x000fe80003800200 */
[----:B------:R-:W-:Y:S01]  /*0230*/  BSSY.RELIABLE B1, `(.L_x_34539) ;  /* 0x000001e000017945 */ /* 0x000fe20003800100 */
[----:B--2---:R-:W-:-:S02]  /*0240*/  @!P3 LOP3.LUT R18, RZ, R6, RZ, 0x33, !PT ;  /* 0x00000006ff12b212 */ /* 0x004fc400078e33ff */
[----:B------:R-:W-:Y:S02]  /*0250*/  @!P3 LOP3.LUT R19, RZ, R7, RZ, 0x33, !PT ;  /* 0x00000007ff13b212 */ /* 0x000fe400078e33ff */
[----:B------:R-:W-:Y:S01]  /*0260*/  ISETP.GE.AND P3, PT, R3, R2, PT ;  /* 0x000000020300720c */ /* 0x000fe20003f66270 */
[----:B------:R-:W-:Y:S02]  /*0270*/  IMAD.MOV.U32 R6, RZ, RZ, -0x1 ;  /* 0xffffffffff067424 */ /* 0x000fe400078e00ff */
[----:B------:R-:W-:Y:S01]  /*0280*/  IMAD.MOV.U32 R7, RZ, RZ, -0x1 ;  /* 0xffffffffff077424 */ /* 0x000fe200078e00ff */
[----:B---3--:R-:W-:Y:S02]  /*0290*/  @!P2 LOP3.LUT R17, RZ, R9, RZ, 0x33, !PT ;  /* 0x00000009ff11a212 */ /* 0x008fe400078e33ff */
[----:B------:R-:W-:Y:S02]  /*02a0*/  @!P2 LOP3.LUT R16, RZ, R8, RZ, 0x33, !PT ;  /* 0x00000008ff10a212 */ /* 0x000fe400078e33ff */
[----:B----4-:R-:W-:Y:S01]  /*02b0*/  @!P0 LOP3.LUT R4, RZ, R12, RZ, 0x33, !PT ;  /* 0x0000000cff048212 */ /* 0x010fe200078e33ff */
[----:B------:R-:W-:Y:S01]  /*02c0*/  IMAD.MOV.U32 R9, RZ, RZ, R17 ;  /* 0x000000ffff097224 */ /* 0x000fe200078e0011 */
[----:B------:R-:W-:-:S02]  /*02d0*/  @!P0 LOP3.LUT R5, RZ, R13, RZ, 0x33, !PT ;  /* 0x0000000dff058212 */ /* 0x000fc400078e33ff */
[----:B------:R-:W-:Y:S02]  /*02e0*/  MOV R8, R16 ;  /* 0x0000001000087202 */ /* 0x000fe40000000f00 */
[----:B-----5:R-:W-:Y:S02]  /*02f0*/  @!P1 LOP3.LUT R6, RZ, R10, RZ, 0x33, !PT ;  /* 0x0000000aff069212 */ /* 0x020fe400078e33ff */
[----:B------:R-:W-:Y:S01]  /*0300*/  @!P1 LOP3.LUT R7, RZ, R11, RZ, 0x33, !PT ;  /* 0x0000000bff079212 */ /* 0x000fe200078e33ff */
[----:B------:R-:W-:Y:S01]  /*0310*/  IMAD.MOV.U32 R11, RZ, RZ, R19 ;  /* 0x000000ffff0b7224 */ /* 0x000fe200078e0013 */
[----:B------:R-:W-:Y:S01]  /*0320*/  MOV R10, R18 ;  /* 0x00000012000a7202 */ /* 0x000fe20000000f00 */
[----:B------:R-:W-:Y:S06]  /*0330*/  @P3 BRA `(.L_x_34540) ;  /* 0x0000000000343947 */ /* 0x000fec0003800000 */
[----:B------:R-:W0:Y:S01]  /*0340*/  LDC.64 R12, c[0x0][0x388] ;  /* 0x0000e200ff0c7b82 */ /* 0x000e220000000a00 */
[----:B------:R-:W-:Y:S01]  /*0350*/  LEA R15, R0, R3, 0x9 ;  /* 0x00000003000f7211 */ /* 0x000fe200078e48ff */
[----:B------:R-:W-:-:S05]  /*0360*/  VIADD R3, R3, 0x80 ;  /* 0x0000008003037836 */ /* 0x000fca0000000000 */
[----:B------:R-:W-:-:S13]  /*0370*/  ISETP.GE.AND P0, PT, R3, R2, PT ;  /* 0x000000020300720c */ /* 0x000fda0003f06270 */
[----:B------:R-:W-:Y:S05]  /*0380*/  @P0 BREAK.RELIABLE B1 ;  /* 0x0000000000010942 */ /* 0x000fea0003800100 */
[----:B0-----:R-:W-:-:S05]  /*0390*/  IMAD.WIDE.U32 R12, R15, 0x8, R12 ;  /* 0x000000080f0c7825 */ /* 0x001fca00078e000c */
[----:B------:R0:W-:Y:S01]  /*03a0*/  STG.E.64 desc[UR4][R12.64], R4 ;  /* 0x000000040c007986 */ /* 0x0001e2000c101b04 */
[----:B------:R-:W-:Y:S05]  /*03b0*/  @P0 BRA `(.L_x_34541) ;  /* 0x0000000000300947 */ /* 0x000fea0003800000 */
[----:B0-----:R-:W0:Y:S01]  /*03c0*/  LDC.64 R4, c[0x0][0x388] ;  /* 0x0000e200ff047b82 */ /* 0x001e220000000a00 */
[----:B------:R-:W-:Y:S01]  /*03d0*/  LEA R13, R0, R3, 0x9 ;  /* 0x00000003000d7211 */ /* 0x000fe200078e48ff */
[----:B------:R-:W-:-:S04]  /*03e0*/  VIADD R3, R3, 0x80 ;  /* 0x0000008003037836 */ /* 0x000fc80000000000 */
[----:B0-----:R-:W-:-:S05]  /*03f0*/  IMAD.WIDE.U32 R4, R13, 0x8, R4 ;  /* 0x000000080d047825 */ /* 0x001fca00078e0004 */
[----:B------:R0:W-:Y:S02]  /*0400*/  STG.E.64 desc[UR4][R4.64], R10 ;  /* 0x0000000a04007986 */ /* 0x0001e4000c101b04 */
.L_x_34540:
[----:B------:R-:W-:Y:S05]  /*0410*/  BSYNC.RELIABLE B1 ;  /* 0x0000000000017941 */ /* 0x000fea0003800100 */
.L_x_34539:
[----:B------:R-:W-:-:S13]  /*0420*/  ISETP.GE.AND P0, PT, R3, R2, PT ;  /* 0x000000020300720c */ /* 0x000fda0003f06270 */
[----:B0-----:R-:W0:Y:S01]  /*0430*/  @!P0 LDC.64 R4, c[0x0][0x388] ;  /* 0x0000e200ff048b82 */ /* 0x001e220000000a00 */
[----:B------:R-:W-:Y:S01]  /*0440*/  @!P0 LEA R11, R0, R3, 0x9 ;  /* 0x00000003000b8211 */ /* 0x000fe200078e48ff */
[----:B------:R-:W-:-:S04]  /*0450*/  @!P0 VIADD R3, R3, 0x80 ;  /* 0x0000008003038836 */ /* 0x000fc80000000000 */
[----:B0-----:R-:W-:-:S05]  /*0460*/  @!P0 IMAD.WIDE.U32 R4, R11, 0x8, R4 ;  /* 0x000000080b048825 */ /* 0x001fca00078e0004 */
[----:B------:R1:W-:Y:S02]  /*0470*/  @!P0 STG.E.64 desc[UR4][R4.64], R8 ;  /* 0x0000000804008986 */ /* 0x0003e4000c101b04 */
.L_x_34541:
[----:B------:R-:W-:Y:S05]  /*0480*/  BSYNC.RECONVERGENT B0 ;  /* 0x0000000000007941 */ /* 0x000fea0003800200 */
.L_x_34538:
        /* <DEDUP_REMOVED lines=8> */
.L_x_34542:
        /* <DEDUP_REMOVED lines=15> */
.L_x_37331:


//--------------------- .text._ZN2at6native29vectorized_elementwise_kernelILi2EZZZNS0_23bitwise_not_kernel_cudaERNS_18TensorIteratorBaseEENKUlvE_clEvENKUlvE2_clEvEUllE_St5arrayIPcLm2EEEEviT0_T1_ --------------------------
	.section	.text._ZN2at6native29vectorized_elementwise_kernelILi2EZZZNS0_23bitwise_not_kernel_cudaERNS_18TensorIteratorBaseEENKUlvE_clEvENKUlvE2_clEvEUllE_St5arrayIPcLm2EEEEviT0_T1_,"ax",@progbits
	.align	128
        .global         _ZN2at6native29vectorized_elementwise_kernelILi2EZZZNS0_23bitwise_not_kernel_cudaERNS_18TensorIteratorBaseEENKUlvE_clEvENKUlvE2_clEvEUllE_St5arrayIPcLm2EEEEviT0_T1_
        .type           _ZN2at6native29vectorized_elementwise_kernelILi2EZZZNS0_23bitwise_not_kernel_cudaERNS_18TensorIteratorBaseEENKUlvE_clEvENKUlvE2_clEvEUllE_St5arrayIPcLm2EEEEviT0_T1_,@function
        .size           _ZN2at6native29vectorized_elementwise_kernelILi2EZZZNS0_23bitwise_not_kernel_cudaERNS_18TensorIteratorBaseEENKUlvE_clEvENKUlvE2_clEvEUllE_St5arrayIPcLm2EEEEviT0_T1_,(.L_x_37332 - _ZN2at6native29vectorized_elementwise_kernelILi2EZZZNS0_23bitwise_not_kernel_cudaERNS_18TensorIteratorBaseEENKUlvE_clEvENKUlvE2_clEvEUllE_St5arrayIPcLm2EEEEviT0_T1_)
        .other          _ZN2at6native29vectorized_elementwise_kernelILi2EZZZNS0_23bitwise_not_kernel_cudaERNS_18TensorIteratorBaseEENKUlvE_clEvENKUlvE2_clEvEUllE_St5arrayIPcLm2EEEEviT0_T1_,@"STO_CUDA_ENTRY STV_DEFAULT"
_ZN2at6native29vectorized_elementwise_kernelILi2EZZZNS0_23bitwise_not_kernel_cudaERNS_18TensorIteratorBaseEENKUlvE_clEvENKUlvE2_clEvEUllE_St5arrayIPcLm2EEEEviT0_T1_:
.text._ZN2at6native29vectorized_elementwise_kernelILi2EZZZNS0_23bitwise_not_kernel_cudaERNS_18TensorIteratorBaseEENKUlvE_clEvENKUlvE2_clEvEUllE_St5arrayIPcLm2EEEEviT0_T1_:
        /* <DEDUP_REMOVED lines=14> */
[----:B------:R-:W2:Y:S01]  /*00e0*/  @!P6 LDG.E.64 R8, desc[UR4][R8.64] ;  /* 0x000000040808e981 */ /* 0x000ea2000c1e1b00 */
[----:B------:R-:W-:-:S05]  /*00f0*/  @!P6 VIADD R5, R7, 0x80 ;  /* 0x000000800705e836 */ /* 0x000fca0000000000 */
[----:B------:R-:W-:-:S13]  /*0100*/  ISETP.GE.U32.AND P0, PT, R5, R4, PT ;  /* 0x000000040500720c */ /* 0x000fda0003f06070 */
[----:B------:R-:W-:Y:S01]  /*0110*/  @!P0 IADD3 R15, PT, PT, R0, R5, RZ ;  /* 0x00000005000f8210 */ /* 0x000fe20007ffe0ff */
[----:B------:R-:W-:Y:S01]  /*0120*/  @!P0 VIADD R5, R5, 0x80 ;  /* 0x0000008005058836 */ /* 0x000fe20000000000 */
[----:B------:R-:W0:Y:S04]  /*0130*/  @!P0 LDC.64 R12, c[0x0][0x390] ;  /* 0x0000e400ff0c8b82 */ /* 0x000e280000000a00 */
[----:B------:R-:W-:-:S13]  /*0140*/  ISETP.GE.U32.AND P1, PT, R5, R4, PT ;  /* 0x000000040500720c */ /* 0x000fda0003f26070 */
[----:B------:R-:W-:Y:S01]  /*0150*/  @!P1 IMAD.IADD R29, R0, 0x1, R5 ;  /* 0x00000001001d9824 */ /* 0x000fe200078e0205 */
[----:B------:R-:W1:Y:S01]  /*0160*/  @!P1 LDC.64 R20, c[0x0][0x390] ;  /* 0x0000e400ff149b82 */ /* 0x000e620000000a00 */
[----:B------:R-:W-:-:S05]  /*0170*/  @!P1 VIADD R5, R5, 0x80 ;  /* 0x0000008005059836 */ /* 0x000fca0000000000 */
[----:B------:R-:W-:Y:S01]  /*0180*/  ISETP.GE.U32.AND P2, PT, R5, R4, PT ;  /* 0x000000040500720c */ /* 0x000fe20003f46070 */
[----:B0-----:R-:W-:-:S06]  /*0190*/  @!P0 IMAD.WIDE.U32 R12, R15, 0x8, R12 ;  /* 0x000000080f0c8825 */ /* 0x001fcc00078e000c */
[----:B------:R-:W3:Y:S06]  /*01a0*/  @!P0 LDG.E.64 R12, desc[UR4][R12.64] ;  /* 0x000000040c0c8981 */ /* 0x000eec000c1e1b00 */
[----:B------:R-:W-:Y:S01]  /*01b0*/  @!P2 IADD3 R27, PT, PT, R0, R5, RZ ;  /* 0x00000005001ba210 */ /* 0x000fe20007ffe0ff */
[----:B------:R-:W-:Y:S01]  /*01c0*/  @!P2 VIADD R5, R5, 0x80 ;  /* 0x000000800505a836 */ /* 0x000fe20000000000 */
[----:B------:R-:W0:Y:S04]  /*01d0*/  @!P2 LDC.64 R18, c[0x0][0x390] ;  /* 0x0000e400ff12ab82 */ /* 0x000e280000000a00 */
[----:B------:R-:W-:-:S13]  /*01e0*/  ISETP.GE.U32.AND P3, PT, R5, R4, PT ;  /* 0x000000040500720c */ /* 0x000fda0003f66070 */
[----:B------:R-:W-:Y:S02]  /*01f0*/  @!P3 IMAD.IADD R6, R0, 0x1, R5 ;  /* 0x000000010006b824 */ /* 0x000fe400078e0205 */
[----:B------:R-:W-:-:S05]  /*0200*/  @!P3 VIADD R5, R5, 0x80 ;  /* 0x000000800505b836 */ /* 0x000fca0000000000 */
[----:B------:R-:W-:-:S13]  /*0210*/  ISETP.GE.U32.AND P4, PT, R5, R4, PT ;  /* 0x000000040500720c */ /* 0x000fda0003f86070 */
[----:B------:R-:W-:Y:S01]  /*0220*/  @!P4 IADD3 R23, PT, PT, R0, R5, RZ ;  /* 0x000000050017c210 */ /* 0x000fe20007ffe0ff */
[----:B------:R-:W-:Y:S01]  /*0230*/  @!P4 VIADD R5, R5, 0x80 ;  /* 0x000000800505c836 */ /* 0x000fe20000000000 */
[----:B------:R-:W4:Y:S04]  /*0240*/  @!P4 LDC.64 R16, c[0x0][0x390] ;  /* 0x0000e400ff10cb82 */ /* 0x000f280000000a00 */
[----:B------:R-:W-:-:S13]  /*0250*/  ISETP.GE.U32.AND P5, PT, R5, R4, PT ;  /* 0x000000040500720c */ /* 0x000fda0003fa6070 */
[----:B------:R-:W-:Y:S01]  /*0260*/  @!P5 IMAD.IADD R25, R0, 0x1, R5 ;  /* 0x000000010019d824 */ /* 0x000fe200078e0205 */
[----:B------:R-:W5:Y:S01]  /*0270*/  @!P5 LDC.64 R10, c[0x0][0x390] ;  /* 0x0000e400ff0adb82 */ /* 0x000f620000000a00 */
[----:B------:R-:W-:Y:S02]  /*0280*/  @!P5 VIADD R5, R5, 0x80 ;  /* 0x000000800505d836 */ /* 0x000fe40000000000 */
[----:B-1----:R-:W-:-:S04]  /*0290*/  @!P1 IMAD.WIDE.U32 R20, R29, 0x8, R20 ;  /* 0x000000081d149825 */ /* 0x002fc800078e0014 */
[----:B0-----:R-:W-:Y:S02]  /*02a0*/  @!P2 IMAD.WIDE.U32 R18, R27, 0x8, R18 ;  /* 0x000000081b12a825 */ /* 0x001fe400078e0012 */
[----:B------:R-:W3:Y:S02]  /*02b0*/  @!P1 LDG.E.64 R20, desc[UR4][R20.64] ;  /* 0x0000000414149981 */ /* 0x000ee4000c1e1b00 */
[----:B----4-:R-:W-:Y:S02]  /*02c0*/  @!P4 IMAD.WIDE.U32 R16, R23, 0x8, R16 ;  /* 0x000000081710c825 */ /* 0x010fe400078e0010 */
[----:B------:R-:W4:Y:S04]  /*02d0*/  @!P2 LDG.E.64 R18, desc[UR4][R18.64] ;  /* 0x000000041212a981 */ /* 0x000f28000c1e1b00 */
[----:B------:R-:W4:Y:S01]  /*02e0*/  @!P4 LDG.E.64 R16, desc[UR4][R16.64] ;  /* 0x000000041010c981 */ /* 0x000f22000c1e1b00 */
[----:B-----5:R-:W-:-:S06]  /*02f0*/  @!P5 IMAD.WIDE.U32 R10, R25, 0x8, R10 ;  /* 0x00000008190ad825 */ /* 0x020fcc00078e000a */
[----:B------:R-:W5:Y:S01]  /*0300*/  @!P5 LDG.E.64 R10, desc[UR4][R10.64] ;  /* 0x000000040a0ad981 */ /* 0x000f62000c1e1b00 */
[----:B--2---:R-:W-:Y:S02]  /*0310*/  @!P6 LOP3.LUT R2, RZ, R8, RZ, 0x33, !PT ;  /* 0x00000008ff02e212 */ /* 0x004fe400078e33ff */
[----:B------:R-:W-:Y:S02]  /*0320*/  @!P6 LOP3.LUT R3, RZ, R9, RZ, 0x33, !PT ;  /* 0x00000009ff03e212 */ /* 0x000fe400078e33ff */
[----:B------:R-:W-:Y:S01]  /*0330*/  ISETP.GE.U32.AND P6, PT, R5, R4, PT ;  /* 0x000000040500720c */ /* 0x000fe20003fc6070 */
[----:B------:R-:W0:-:S12]  /*0340*/  @!P3 LDC.64 R8, c[0x0][0x390] ;  /* 0x0000e400ff08bb82 */ /* 0x000e180000000a00 */
[----:B------:R-:W1:Y:S01]  /*0350*/  @!P6 LDC.64 R14, c[0x0][0x390] ;  /* 0x0000e400ff0eeb82 */ /* 0x000e620000000a00 */
[----:B------:R-:W-:Y:S01]  /*0360*/  @!P6 IADD3 R5, PT, PT, R0, R5, RZ ;  /* 0x000000050005e210 */ /* 0x000fe20007ffe0ff */
[----:B0-----:R-:W-:-:S06]  /*0370*/  @!P3 IMAD.WIDE.U32 R8, R6, 0x8, R8 ;  /* 0x000000080608b825 */ /* 0x001fcc00078e0008 */
[----:B------:R-:W2:Y:S01]  /*0380*/  @!P3 LDG.E.64 R8, desc[UR4][R8.64] ;  /* 0x000000040808b981 */ /* 0x000ea2000c1e1b00 */
[----:B-1----:R-:W-:-:S06]  /*0390*/  @!P6 IMAD.WIDE.U32 R14, R5, 0x8, R14 ;  /* 0x00000008050ee825 */ /* 0x002fcc00078e000e */
[----:B------:R-:W2:Y:S01]  /*03a0*/  @!P6 LDG.E.64 R14, desc[UR4][R14.64] ;  /* 0x000000040e0ee981 */ /* 0x000ea2000c1e1b00 */
[----:B------:R-:W-:Y:S02]  /*03b0*/  IMAD.MOV.U32 R6, RZ, RZ, -0x1 ;  /* 0xffffffffff067424 */ /* 0x000fe400078e00ff */
[----:B------:R-:W-:Y:S01]  /*03c0*/  IMAD.MOV.U32 R5, RZ, RZ, -0x1 ;  /* 0xffffffffff057424 */ /* 0x000fe200078e00ff */
[----:B---3--:R-:W-:Y:S02]  /*03d0*/  @!P0 LOP3.LUT R6, RZ, R12, RZ, 0x33, !PT ;  /* 0x0000000cff068212 */ /* 0x008fe400078e33ff */
[----:B------:R-:W-:Y:S02]  /*03e0*/  @!P0 LOP3.LUT R5, RZ, R13, RZ, 0x33, !PT ;  /* 0x0000000dff058212 */ /* 0x000fe400078e33ff */
[----:B------:R-:W-:Y:S01]  /*03f0*/  ISETP.GE.U32.AND P0, PT, R7, R4, PT ;  /* 0x000000040700720c */ /* 0x000fe20003f06070 */
[----:B------:R-:W-:Y:S01]  /*0400*/  IMAD.MOV.U32 R12, RZ, RZ, -0x1 ;  /* 0xffffffffff0c7424 */ /* 0x000fe200078e00ff */
[----:B------:R-:W-:Y:S01]  /*0410*/  MOV R13, 0xffffffff ;  /* 0xffffffff000d7802 */ /* 0x000fe20000000f00 */
[----:B------:R-:W-:Y:S01]  /*0420*/  IMAD.MOV.U32 R22, RZ, RZ, -0x1 ;  /* 0xffffffffff167424 */ /* 0x000fe200078e00ff */
[----:B------:R-:W-:Y:S01]  /*0430*/  BSSY.RECONVERGENT B0, `(.L_x_34544) ;  /* 0x000004a000007945 */ /* 0x000fe20003800200 */
[----:B------:R-:W-:-:S03]  /*0440*/  IMAD.MOV.U32 R23, RZ, RZ, -0x1 ;  /* 0xffffffffff177424 */ /* 0x000fc600078e00ff */
[----:B------:R-:W-:Y:S01]  /*0450*/  BSSY.RELIABLE B1, `(.L_x_34545) ;  /* 0x0000041000017945 */ /* 0x000fe20003800100 */
[----:B------:R-:W-:Y:S02]  /*0460*/  IMAD.MOV.U32 R24, RZ, RZ, -0x1 ;  /* 0xffffffffff187424 */ /* 0x000fe400078e00ff */
[----:B------:R-:W-:Y:S01]  /*0470*/  IMAD.MOV.U32 R25, RZ, RZ, -0x1 ;  /* 0xffffffffff197424 */ /* 0x000fe200078e00ff */
[----:B------:R-:W-:Y:S01]  /*0480*/  @!P1 LOP3.LUT R12, RZ, R20, RZ, 0x33, !PT ;  /* 0x00000014ff0c9212 */ /* 0x000fe200078e33ff */
[----:B------:R-:W-:Y:S01]  /*0490*/  IMAD.MOV.U32 R20, RZ, RZ, -0x1 ;  /* 0xffffffffff147424 */ /* 0x000fe200078e00ff */
[----:B------:R-:W-:Y:S01]  /*04a0*/  @!P1 LOP3.LUT R13, RZ, R21, RZ, 0x33, !PT ;  /* 0x00000015ff0d9212 */ /* 0x000fe200078e33ff */
[----:B------:R-:W-:Y:S01]  /*04b0*/  IMAD.MOV.U32 R21, RZ, RZ, -0x1 ;  /* 0xffffffffff157424 */ /* 0x000fe200078e00ff */
[----:B----4-:R-:W-:Y:S01]  /*04c0*/  @!P2 LOP3.LUT R22, RZ, R18, RZ, 0x33, !PT ;  /* 0x00000012ff16a212 */ /* 0x010fe200078e33ff */
[----:B------:R-:W-:Y:S01]  /*04d0*/  IMAD.MOV.U32 R18, RZ, RZ, -0x1 ;  /* 0xffffffffff127424 */ /* 0x000fe200078e00ff */
[----:B------:R-:W-:-:S02]  /*04e0*/  @!P2 LOP3.LUT R23, RZ, R19, RZ, 0x33, !PT ;  /* 0x00000013ff17a212 */ /* 0x000fc400078e33ff */
[----:B------:R-:W-:Y:S02]  /*04f0*/  MOV R19, 0xffffffff ;  /* 0xffffffff00137802 */ /* 0x000fe40000000f00 */
[----:B------:R-:W-:Y:S01]  /*0500*/  @!P4 LOP3.LUT R20, RZ, R16, RZ, 0x33, !PT ;  /* 0x00000010ff14c212 */ /* 0x000fe200078e33ff */
[----:B------:R-:W-:Y:S01]  /*0510*/  IMAD.MOV.U32 R16, RZ, RZ, -0x1 ;  /* 0xffffffffff107424 */ /* 0x000fe200078e00ff */
[----:B------:R-:W-:Y:S02]  /*0520*/  @!P4 LOP3.LUT R21, RZ, R17, RZ, 0x33, !PT ;  /* 0x00000011ff15c212 */ /* 0x000fe400078e33ff */
[----:B------:R-:W-:Y:S02]  /*0530*/  MOV R17, 0xffffffff ;  /* 0xffffffff00117802 */ /* 0x000fe40000000f00 */
[----:B-----5:R-:W-:Y:S02]  /*0540*/  @!P5 LOP3.LUT R16, RZ, R10, RZ, 0x33, !PT ;  /* 0x0000000aff10d212 */ /* 0x020fe400078e33ff */
[----:B------:R-:W-:-:S02]  /*0550*/  @!P5 LOP3.LUT R17, RZ, R11, RZ, 0x33, !PT ;  /* 0x0000000bff11d212 */ /* 0x000fc400078e33ff */
[----:B--2---:R-:W-:Y:S01]  /*0560*/  @!P3 LOP3.LUT R18, RZ, R8, RZ, 0x33, !PT ;  /* 0x00000008ff12b212 */ /* 0x004fe200078e33ff */
[----:B------:R-:W-:Y:S01]  /*0570*/  IMAD.MOV.U32 R8, RZ, RZ, R6 ;  /* 0x000000ffff087224 */ /* 0x000fe200078e0006 */
[----:B------:R-:W-:Y:S02]  /*0580*/  @!P3 LOP3.LUT R19, RZ, R9, RZ, 0x33, !PT ;  /* 0x00000009ff13b212 */ /* 0x000fe400078e33ff */
[----:B------:R-:W-:Y:S02]  /*0590*/  MOV R9, R5 ;  /* 0x0000000500097202 */ /* 0x000fe40000000f00 */
[----:B------:R-:W-:Y:S02]  /*05a0*/  @!P6 LOP3.LUT R24, RZ, R14, RZ, 0x33, !PT ;  /* 0x0000000eff18e212 */ /* 0x000fe400078e33ff */
[----:B------:R-:W-:Y:S01]  /*05b0*/  @!P6 LOP3.LUT R25, RZ, R15, RZ, 0x33, !PT ;  /* 0x0000000fff19e212 */ /* 0x000fe200078e33ff */
        /* <DEDUP_REMOVED lines=13> */
.L_x_34546:
[----:B------:R-:W-:-:S13]  /*0690*/  ISETP.GE.U32.AND P0, PT, R7, R4, PT ;  /* 0x000000040700720c */ /* 0x000fda0003f06070 */
[----:B------:R-:W-:Y:S05]  /*06a0*/  @P0 BRA `(.L_x_34548) ;  /* 0x0000000000300947 */ /* 0x000fea0003800000 */
[----:B0-----:R-:W0:Y:S01]  /*06b0*/  LDC.64 R2, c[0x0][0x388] ;  /* 0x0000e200ff027b82 */ /* 0x001e220000000a00 */
[----:B------:R-:W-:Y:S02]  /*06c0*/  IMAD.IADD R5, R0, 0x1, R7 ;  /* 0x0000000100057824 */ /* 0x000fe400078e0207 */
[----:B------:R-:W-:Y:S02]  /*06d0*/  VIADD R7, R7, 0x80 ;  /* 0x0000008007077836 */ /* 0x000fe40000000000 */
[----:B0-----:R-:W-:-:S05]  /*06e0*/  IMAD.WIDE.U32 R2, R5, 0x8, R2 ;  /* 0x0000000805027825 */ /* 0x001fca00078e0002 */
[----:B------:R1:W-:Y:S02]  /*06f0*/  STG.E.64 desc[UR4][R2.64], R12 ;  /* 0x0000000c02007986 */ /* 0x0003e4000c101b04 */
.L_x_34547:
[----:B------:R-:W-:-:S13]  /*0700*/  ISETP.GE.U32.AND P0, PT, R7, R4, PT ;  /* 0x000000040700720c */ /* 0x000fda0003f06070 */
[----:B------:R-:W-:Y:S05]  /*0710*/  @P0 BRA `(.L_x_34549) ;  /* 0x0000000000300947 */ /* 0x000fea0003800000 */
[----:B01----:R-:W0:Y:S01]  /*0720*/  LDC.64 R2, c[0x0][0x388] ;  /* 0x0000e200ff027b82 */ /* 0x003e220000000a00 */
[----:B------:R-:W-:Y:S01]  /*0730*/  IMAD.IADD R5, R0, 0x1, R7 ;  /* 0x0000000100057824 */ /* 0x000fe200078e0207 */
[----:B------:R-:W-:-:S03]  /*0740*/  IADD3 R7, PT, PT, R7, 0x80, RZ ;  /* 0x0000008007077810 */ /* 0x000fc60007ffe0ff */
[----:B0-----:R-:W-:-:S05]  /*0750*/  IMAD.WIDE.U32 R2, R5, 0x8, R2 ;  /* 0x0000000805027825 */ /* 0x001fca00078e0002 */
[----:B------:R1:W-:Y:S02]  /*0760*/  STG.E.64 desc[UR4][R2.64], R22 ;  /* 0x0000001602007986 */ /* 0x0003e4000c101b04 */
.L_x_34548:
[----:B------:R-:W-:-:S13]  /*0770*/  ISETP.GE.U32.AND P0, PT, R7, R4, PT ;  /* 0x000000040700720c */ /* 0x000fda0003f06070 */
[----:B------:R-:W-:Y:S05]  /*0780*/  @P0 BRA `(.L_x_34550) ;  /* 0x0000000000340947 */ /* 0x000fea0003800000 */
[----:B01----:R-:W0:Y:S01]  /*0790*/  LDC.64 R2, c[0x0][0x388] ;  /* 0x0000e200ff027b82 */ /* 0x003e220000000a00 */
[----:B------:R-:W-:Y:S02]  /*07a0*/  IMAD.IADD R5, R0, 0x1, R7 ;  /* 0x0000000100057824 */ /* 0x000fe400078e0207 */
[----:B------:R-:W-:Y:S02]  /*07b0*/  VIADD R7, R7, 0x80 ;  /* 0x0000008007077836 */ /* 0x000fe40000000000 */
[----:B0-----:R-:W-:-:S05]  /*07c0*/  IMAD.WIDE.U32 R2, R5, 0x8, R2 ;  /* 0x0000000805027825 */ /* 0x001fca00078e0002 */
[----:B------:R2:W-:Y:S02]  /*07d0*/  STG.E.64 desc[UR4][R2.64], R18 ;  /* 0x0000001202007986 */ /* 0x0005e4000c101b04 */
.L_x_34549:
[----:B------:R-:W-:-:S13]  /*07e0*/  ISETP.GE.U32.AND P0, PT, R7, R4, PT ;  /* 0x000000040700720c */ /* 0x000fda0003f06070 */
[----:B------:R-:W-:Y:S05]  /*07f0*/  @P0 BREAK.RELIABLE B1 ;  /* 0x0000000000010942 */ /* 0x000fea0003800100 */
[----:B------:R-:W-:Y:S05]  /*0800*/  @P0 BRA `(.L_x_34551) ;  /* 0x0000000000300947 */ /* 0x000fea0003800000 */
[----:B012---:R-:W0:Y:S01]  /*0810*/  LDC.64 R2, c[0x0][0x388] ;  /* 0x0000e200ff027b82 */ /* 0x007e220000000a00 */
[----:B------:R-:W-:Y:S01]  /*0820*/  IMAD.IADD R5, R0, 0x1, R7 ;  /* 0x0000000100057824 */ /* 0x000fe200078e0207 */
[----:B------:R-:W-:-:S03]  /*0830*/  IADD3 R7, PT, PT, R7, 0x80, RZ ;  /* 0x0000008007077810 */ /* 0x000fc60007ffe0ff */
[----:B0-----:R-:W-:-:S05]  /*0840*/  IMAD.WIDE.U32 R2, R5, 0x8, R2 ;  /* 0x0000000805027825 */ /* 0x001fca00078e0002 */
[----:B------:R2:W-:Y:S02]  /*0850*/  STG.E.64 desc[UR4][R2.64], R20 ;  /* 0x0000001402007986 */ /* 0x0005e4000c101b04 */
.L_x_34550:
[----:B------:R-:W-:Y:S05]  /*0860*/  BSYNC.RELIABLE B1 ;  /* 0x0000000000017941 */ /* 0x000fea0003800100 */
.L_x_34545:
[----:B------:R-:W-:-:S13]  /*0870*/  ISETP.GE.U32.AND P0, PT, R7, R4, PT ;  /* 0x000000040700720c */ /* 0x000fda0003f06070 */
[----:B012---:R-:W0:Y:S01]  /*0880*/  @!P0 LDC.64 R2, c[0x0][0x388] ;  /* 0x0000e200ff028b82 */ /* 0x007e220000000a00 */
[----:B------:R-:W-:Y:S02]  /*0890*/  @!P0 IMAD.IADD R5, R0, 0x1, R7 ;  /* 0x0000000100058824 */ /* 0x000fe400078e0207 */
[----:B------:R-:W-:Y:S02]  /*08a0*/  @!P0 VIADD R7, R7, 0x80 ;  /* 0x0000008007078836 */ /* 0x000fe40000000000 */
[----:B0-----:R-:W-:-:S05]  /*08b0*/  @!P0 IMAD.WIDE.U32 R2, R5, 0x8, R2 ;  /* 0x0000000805028825 */ /* 0x001fca00078e0002 */
[----:B------:R3:W-:Y:S02]  /*08c0*/  @!P0 STG.E.64 desc[UR4][R2.64], R16 ;  /* 0x0000001002008986 */ /* 0x0007e4000c101b04 */
.L_x_34551:
[----:B------:R-:W-:Y:S05]  /*08d0*/  BSYNC.RECONVERGENT B0 ;  /* 0x0000000000007941 */ /* 0x000fea0003800200 */
.L_x_34544:
        /* <DEDUP_REMOVED lines=8> */
.L_x_34543:
[----:B------:R-:W0:Y:S01]  /*0960*/  S2R R25, SR_TID.X ;  /* 0x0000000000197919 */ /* 0x000e220000002100 */
[----:B------:R-:W1:Y:S08]  /*0970*/  LDC.64 R2, c[0x0][0x390] ;  /* 0x0000e400ff027b82 */ /* 0x000e700000000a00 */
[----:B------:R-:W2:Y:S01]  /*0980*/  LDC.64 R20, c[0x0][0x388] ;  /* 0x0000e200ff147b82 */ /* 0x000ea20000000a00 */
[----:B-1----:R-:W-:-:S04]  /*0990*/  IMAD.WIDE.U32 R2, R0, 0x8, R2 ;  /* 0x0000000800027825 */ /* 0x002fc800078e0002 */
[----:B0-----:R-:W-:-:S05]  /*09a0*/  IMAD.WIDE.U32 R22, R25, 0x10, R2 ;  /* 0x0000001019167825 */ /* 0x001fca00078e0002 */
[----:B------:R-:W3:Y:S04]  /*09b0*/  LDG.E.128 R8, desc[UR4][R22.64] ;  /* 0x0000000416087981 */ /* 0x000ee8000c1e1d00 */
[----:B------:R-:W4:Y:S04]  /*09c0*/  LDG.E.128 R16, desc[UR4][R22.64+0x800] ;  /* 0x0008000416107981 */ /* 0x000f28000c1e1d00 */
[----:B------:R-:W5:Y:S04]  /*09d0*/  LDG.E.128 R4, desc[UR4][R22.64+0x1800] ;  /* 0x0018000416047981 */ /* 0x000f68000c1e1d00 */
[----:B------:R5:W5:Y:S01]  /*09e0*/  LDG.E.128 R12, desc[UR4][R22.64+0x1000] ;  /* 0x00100004160c7981 */ /* 0x000b62000c1e1d00 */
[----:B--2---:R-:W-:-:S04]  /*09f0*/  IMAD.WIDE.U32 R20, R0, 0x8, R20 ;  /* 0x0000000800147825 */ /* 0x004fc800078e0014 */
[----:B------:R-:W-:Y:S01]  /*0a00*/  IMAD.WIDE.U32 R20, R25, 0x10, R20 ;  /* 0x0000001019147825 */ /* 0x000fe200078e0014 */
[----:B---3--:R-:W-:Y:S02]  /*0a10*/  LOP3.LUT R11, RZ, R11, RZ, 0x33, !PT ;  /* 0x0000000bff0b7212 */ /* 0x008fe400078e33ff */
[----:B------:R-:W-:Y:S02]  /*0a20*/  LOP3.LUT R3, RZ, R9, RZ, 0x33, !PT ;  /* 0x00000009ff037212 */ /* 0x000fe400078e33ff */
[----:B------:R-:W-:Y:S02]  /*0a30*/  LOP3.LUT R0, RZ, R10, RZ, 0x33, !PT ;  /* 0x0000000aff007212 */ /* 0x000fe400078e33ff */
[----:B----4-:R-:W-:Y:S02]  /*0a40*/  LOP3.LUT R19, RZ, R19, RZ, 0x33, !PT ;  /* 0x00000013ff137212 */ /* 0x010fe400078e33ff */
[----:B-----5:R-:W-:Y:S02]  /*0a50*/  LOP3.LUT R23, RZ, R7, RZ, 0x33, !PT ;  /* 0x00000007ff177212 */ /* 0x020fe400078e33ff */
[----:B------:R-:W-:Y:S01]  /*0a60*/  LOP3.LUT R2, RZ, R8, RZ, 0x33, !PT ;  /* 0x00000008ff027212 */ /* 0x000fe200078e33ff */
[----:B------:R-:W-:Y:S01]  /*0a70*/  IMAD.MOV.U32 R7, RZ, RZ, R11 ;  /* 0x000000ffff077224 */ /* 0x000fe200078e000b */
[----:B------:R-:W-:-:S02]  /*0a80*/  LOP3.LUT R8, RZ, R16, RZ, 0x33, !PT ;  /* 0x00000010ff087212 */ /* 0x000fc400078e33ff */
[----:B------:R-:W-:Y:S02]  /*0a90*/  LOP3.LUT R9, RZ, R17, RZ, 0x33, !PT ;  /* 0x00000011ff097212 */ /* 0x000fe400078e33ff */
[----:B------:R-:W-:Y:S02]  /*0aa0*/  LOP3.LUT R10, RZ, R18, RZ, 0x33, !PT ;  /* 0x00000012ff0a7212 */ /* 0x000fe400078e33ff */
[----:B------:R-:W-:Y:S02]  /*0ab0*/  LOP3.LUT R16, RZ, R4, RZ, 0x33, !PT ;  /* 0x00000004ff107212 */ /* 0x000fe400078e33ff */
[----:B------:R-:W-:Y:S01]  /*0ac0*/  LOP3.LUT R17, RZ, R5, RZ, 0x33, !PT ;  /* 0x00000005ff117212 */ /* 0x000fe200078e33ff */
[----:B------:R-:W-:Y:S01]  /*0ad0*/  IMAD.MOV.U32 R5, RZ, RZ, R3 ;  /* 0x000000ffff057224 */ /* 0x000fe200078e0003 */
[----:B------:R-:W-:Y:S01]  /*0ae0*/  LOP3.LUT R18, RZ, R6, RZ, 0x33, !PT ;  /* 0x00000006ff127212 */ /* 0x000fe200078e33ff */
[----:B------:R-:W-:Y:S01]  /*0af0*/  IMAD.MOV.U32 R6, RZ, RZ, R0 ;  /* 0x000000ffff067224 */ /* 0x000fe200078e0000 */
[----:B------:R-:W-:Y:S01]  /*0b00*/  MOV R11, R19 ;  /* 0x00000013000b7202 */ /* 0x000fe20000000f00 */
[----:B------:R-:W-:Y:S01]  /*0b10*/  IMAD.MOV.U32 R19, RZ, RZ, R23 ;  /* 0x000000ffff137224 */ /* 0x000fe200078e0017 */
[----:B------:R-:W-:-:S02]  /*0b20*/  LOP3.LUT R12, RZ, R12, RZ, 0x33, !PT ;  /* 0x0000000cff0c7212 */ /* 0x000fc400078e33ff */
[----:B------:R-:W-:Y:S02]  /*0b30*/  LOP3.LUT R13, RZ, R13, RZ, 0x33, !PT ;  /* 0x0000000dff0d7212 */ /* 0x000fe400078e33ff */
[----:B------:R-:W-:Y:S02]  /*0b40*/  LOP3.LUT R14, RZ, R14, RZ, 0x33, !PT ;  /* 0x0000000eff0e7212 */ /* 0x000fe400078e33ff */
[----:B------:R-:W-:Y:S02]  /*0b50*/  LOP3.LUT R15, RZ, R15, RZ, 0x33, !PT ;  /* 0x0000000fff0f7212 */ /* 0x000fe400078e33ff */
[----:B------:R-:W-:Y:S01]  /*0b60*/  MOV R4, R2 ;  /* 0x0000000200047202 */ /* 0x000fe20000000f00 */
[----:B------:R-:W-:Y:S04]  /*0b70*/  STG.E.128 desc[UR4][R20.64+0x800], R8 ;  /* 0x0008000814007986 */ /* 0x000fe8000c101d04 */
[----:B------:R-:W-:Y:S04]  /*0b80*/  STG.E.128 desc[UR4][R20.64], R4 ;  /* 0x0000000414007986 */ /* 0x000fe8000c101d04 */
[----:B------:R-:W-:Y:S04]  /*0b90*/  STG.E.128 desc[UR4][R20.64+0x1000], R12 ;  /* 0x0010000c14007986 */ /* 0x000fe8000c101d04 */
[----:B------:R-:W-:Y:S01]  /*0ba0*/  STG.E.128 desc[UR4][R20.64+0x1800], R16 ;  /* 0x0018001014007986 */ /* 0x000fe2000c101d04 */
[----:B------:R-:W-:Y:S05]  /*0bb0*/  EXIT ;  /* 0x000000000000794d */ /* 0x000fea0003800000 */
.L_x_34552:
        /* <DEDUP_REMOVED lines=12> */
.L_x_37332:


//--------------------- .text._ZN2at6native29vectorized_elementwise_kernelILi4EZZZNS0_23bitwise_not_kernel_cudaERNS_18TensorIteratorBaseEENKUlvE_clEvENKUlvE2_clEvEUllE_St5arrayIPcLm2EEEEviT0_T1_ --------------------------
	.section	.text._ZN2at6native29vectorized_elementwise_kernelILi4EZZZNS0_23bitwise_not_kernel_cudaERNS_18TensorIteratorBaseEENKUlvE_clEvENKUlvE2_clEvEUllE_St5arrayIPcLm2EEEEviT0_T1_,"ax",@progbits
	.align	128
        .global         _ZN2at6native29vectorized_elementwise_kernelILi4EZZZNS0_23bitwise_not_kernel_cudaERNS_18TensorIteratorBaseEENKUlvE_clEvENKUlvE2_clEvEUllE_St5arrayIPcLm2EEEEviT0_T1_
        .type           _ZN2at6native29vectorized_elementwise_kernelILi4EZZZNS0_23bitwise_not_kernel_cudaERNS_18TensorIteratorBaseEENKUlvE_clEvENKUlvE2_clEvEUllE_St5arrayIPcLm2EEEEviT0_T1_,@function
        .size           _ZN2at6native29vectorized_elementwise_kernelILi4EZZZNS0_23bitwise_not_kernel_cudaERNS_18TensorIteratorBaseEENKUlvE_clEvENKUlvE2_clEvEUllE_St5arrayIPcLm2EEEEviT0_T1_,(.L_x_37333 - _ZN2at6native29vectorized_elementwise_kernelILi4EZZZNS0_23bitwise_not_kernel_cudaERNS_18TensorIteratorBaseEENKUlvE_clEvENKUlvE2_clEvEUllE_St5arrayIPcLm2EEEEviT0_T1_)
        .other          _ZN2at6native29vectorized_elementwise_kernelILi4EZZZNS0_23bitwise_not_kernel_cudaERNS_18TensorIteratorBaseEENKUlvE_clEvENKUlvE2_clEvEUllE_St5arrayIPcLm2EEEEviT0_T1_,@"STO_CUDA_ENTRY STV_DEFAULT"
_ZN2at6native29vectorized_elementwise_kernelILi4EZZZNS0_23bitwise_not_kernel_cudaERNS_18TensorIteratorBaseEENKUlvE_clEvENKUlvE2_clEvEUllE_St5arrayIPcLm2EEEEviT0_T1_:
.text._ZN2at6native29vectorized_elementwise_kernelILi4EZZZNS0_23bitwise_not_kernel_cudaERNS_18TensorIteratorBaseEENKUlvE_clEvENKUlvE2_clEvEUllE_St5arrayIPcLm2EEEEviT0_T1_:
        /* <DEDUP_REMOVED lines=105> */
.L_x_34556:
[----:B------:R-:W-:-:S13]  /*0690*/  ISETP.GE.U32.AND P0, PT, R7, R4, PT ;  /* 0x000000040700720c */ /* 0x000fda0003f06070 */
[----:B------:R-:W-:Y:S05]  /*06a0*/  @P0 BRA `(.L_x_34558) ;  /* 0x0000000000300947 */ /* 0x000fea0003800000 */
[----:B0-----:R-:W0:Y:S01]  /*06b0*/  LDC.64 R2, c[0x0][0x388] ;  /* 0x0000e200ff027b82 */ /* 0x001e220000000a00 */
[----:B------:R-:W-:Y:S02]  /*06c0*/  IMAD.IADD R5, R0, 0x1, R7 ;  /* 0x0000000100057824 */ /* 0x000fe400078e0207 */
[----:B------:R-:W-:Y:S02]  /*06d0*/  VIADD R7, R7, 0x80 ;  /* 0x0000008007077836 */ /* 0x000fe40000000000 */
[----:B0-----:R-:W-:-:S05]  /*06e0*/  IMAD.WIDE.U32 R2, R5, 0x8, R2 ;  /* 0x0000000805027825 */ /* 0x001fca00078e0002 */
[----:B------:R1:W-:Y:S02]  /*06f0*/  STG.E.64 desc[UR4][R2.64], R12 ;  /* 0x0000000c02007986 */ /* 0x0003e4000c101b04 */
.L_x_34557:
[----:B------:R-:W-:-:S13]  /*0700*/  ISETP.GE.U32.AND P0, PT, R7, R4, PT ;  /* 0x000000040700720c */ /* 0x000fda0003f06070 */
[----:B------:R-:W-:Y:S05]  /*0710*/  @P0 BRA `(.L_x_34559) ;  /* 0x0000000000300947 */ /* 0x000fea0003800000 */
[----:B01----:R-:W0:Y:S01]  /*0720*/  LDC.64 R2, c[0x0][0x388] ;  /* 0x0000e200ff027b82 */ /* 0x003e220000000a00 */
[----:B------:R-:W-:Y:S01]  /*0730*/  IMAD.IADD R5, R0, 0x1, R7 ;  /* 0x0000000100057824 */ /* 0x000fe200078e0207 */
[----:B------:R-:W-:-:S03]  /*0740*/  IADD3 R7, PT, PT, R7, 0x80, RZ ;  /* 0x0000008007077810 */ /* 0x000fc60007ffe0ff */
[----:B0-----:R-:W-:-:S05]  /*0750*/  IMAD.WIDE.U32 R2, R5, 0x8, R2 ;  /* 0x0000000805027825 */ /* 0x001fca00078e0002 */
[----:B------:R1:W-:Y:S02]  /*0760*/  STG.E.64 desc[UR4][R2.64], R22 ;  /* 0x0000001602007986 */ /* 0x0003e4000c101b04 */
.L_x_34558:
[----:B------:R-:W-:-:S13]  /*0770*/  ISETP.GE.U32.AND P0, PT, R7, R4, PT ;  /* 0x000000040700720c */ /* 0x000fda0003f06070 */
[----:B------:R-:W-:Y:S05]  /*0780*/  @P0 BRA `(.L_x_34560) ;  /* 0x0000000000340947 */ /* 0x000fea0003800000 */
[----:B01----:R-:W0:Y:S01]  /*0790*/  LDC.64 R2, c[0x0][0x388] ;  /* 0x0000e200ff027b82 */ /* 0x003e220000000a00 */
[----:B------:R-:W-:Y:S02]  /*07a0*/  IMAD.IADD R5, R0, 0x1, R7 ;  /* 0x0000000100057824 */ /* 0x000fe400078e0207 */
[----:B------:R-:W-:Y:S02]  /*07b0*/  VIADD R7, R7, 0x80 ;  /* 0x0000008007077836 */ /* 0x000fe40000000000 */
[----:B0-----:R-:W-:-:S05]  /*07c0*/  IMAD.WIDE.U32 R2, R5, 0x8, R2 ;  /* 0x0000000805027825 */ /* 0x001fca00078e0002 */
[----:B------:R2:W-:Y:S02]  /*07d0*/  STG.E.64 desc[UR4][R2.64], R18 ;  /* 0x0000001202007986 */ /* 0x0005e4000c101b04 */
.L_x_34559:
        /* <DEDUP_REMOVED lines=8> */
.L_x_34560:
[----:B------:R-:W-:Y:S05]  /*0860*/  BSYNC.RELIABLE B1 ;  /* 0x0000000000017941 */ /* 0x000fea0003800100 */
.L_x_34555:
[----:B------:R-:W-:-:S13]  /*0870*/  ISETP.GE.U32.AND P0, PT, R7, R4, PT ;  /* 0x000000040700720c */ /* 0x000fda0003f06070 */
[----:B012---:R-:W0:Y:S01]  /*0880*/  @!P0 LDC.64 R2, c[0x0][0x388] ;  /* 0x0000e200ff028b82 */ /* 0x007e220000000a00 */
[----:B------:R-:W-:Y:S02]  /*0890*/  @!P0 IMAD.IADD R5, R0, 0x1, R7 ;  /* 0x0000000100058824 */ /* 0x000fe400078e0207 */
[----:B------:R-:W-:Y:S02]  /*08a0*/  @!P0 VIADD R7, R7, 0x80 ;  /* 0x0000008007078836 */ /* 0x000fe40000000000 */
[----:B0-----:R-:W-:-:S05]  /*08b0*/  @!P0 IMAD.WIDE.U32 R2, R5, 0x8, R2 ;  /* 0x0000000805028825 */ /* 0x001fca00078e0002 */
[----:B------:R3:W-:Y:S02]  /*08c0*/  @!P0 STG.E.64 desc[UR4][R2.64], R16 ;  /* 0x0000001002008986 */ /* 0x0007e4000c101b04 */
.L_x_34561:
[----:B------:R-:W-:Y:S05]  /*08d0*/  BSYNC.RECONVERGENT B0 ;  /* 0x0000000000007941 */ /* 0x000fea0003800200 */
.L_x_34554:
        /* <DEDUP_REMOVED lines=8> */
.L_x_34553:
[----:B------:R-:W0:Y:S01]  /*0960*/  S2R R25, SR_TID.X ;  /* 0x0000000000197919 */ /* 0x000e220000002100 */
[----:B------:R-:W1:Y:S08]  /*0970*/  LDC.64 R2, c[0x0][0x390] ;  /* 0x0000e400ff027b82 */ /* 0x000e700000000a00 */
[----:B------:R-:W2:Y:S01]  /*0980*/  LDC.64 R20, c[0x0][0x388] ;  /* 0x0000e200ff147b82 */ /* 0x000ea20000000a00 */
[----:B-1----:R-:W-:-:S04]  /*0990*/  IMAD.WIDE.U32 R2, R0, 0x8, R2 ;  /* 0x0000000800027825 */ /* 0x002fc800078e0002 */
[----:B0-----:R-:W-:-:S05]  /*09a0*/  IMAD.WIDE.U32 R22, R25, 0x20, R2 ;  /* 0x0000002019167825 */ /* 0x001fca00078e0002 */
[----:B------:R-:W3:Y:S04]  /*09b0*/  LDG.E.ENL2.256 R16, R4, desc[UR4][R22.64] ;  /* 0xfe0000041604797e */ /* 0x000ee80008121910 */
[----:B------:R-:W4:Y:S01]  /*09c0*/  LDG.E.ENL2.256 R8, R12, desc[UR4][R22.64+0x1000] ;  /* 0xfe008004160c797e */ /* 0x000f220008121908 */
[----:B--2---:R-:W-:-:S04]  /*09d0*/  IMAD.WIDE.U32 R20, R0, 0x8, R20 ;  /* 0x0000000800147825 */ /* 0x004fc800078e0014 */
[----:B------:R-:W-:Y:S01]  /*09e0*/  IMAD.WIDE.U32 R20, R25, 0x20, R20 ;  /* 0x0000002019147825 */ /* 0x000fe200078e0014 */
[----:B---3--:R-:W-:Y:S02]  /*09f0*/  LOP3.LUT R7, RZ, R7, RZ, 0x33, !PT ;  /* 0x00000007ff077212 */ /* 0x008fe400078e33ff */
[----:B------:R-:W-:Y:S02]  /*0a00*/  LOP3.LUT R3, RZ, R5, RZ, 0x33, !PT ;  /* 0x00000005ff037212 */ /* 0x000fe400078e33ff */
[----:B------:R-:W-:Y:S02]  /*0a10*/  LOP3.LUT R0, RZ, R6, RZ, 0x33, !PT ;  /* 0x00000006ff007212 */ /* 0x000fe400078e33ff */
[----:B------:R-:W-:Y:S02]  /*0a20*/  LOP3.LUT R19, RZ, R19, RZ, 0x33, !PT ;  /* 0x00000013ff137212 */ /* 0x000fe400078e33ff */
[----:B----4-:R-:W-:Y:S01]  /*0a30*/  LOP3.LUT R23, RZ, R11, RZ, 0x33, !PT ;  /* 0x0000000bff177212 */ /* 0x010fe200078e33ff */
[----:B------:R-:W-:Y:S01]  /*0a40*/  IMAD.MOV.U32 R11, RZ, RZ, R7 ;  /* 0x000000ffff0b7224 */ /* 0x000fe200078e0007 */
[----:B------:R-:W-:-:S02]  /*0a50*/  LOP3.LUT R2, RZ, R4, RZ, 0x33, !PT ;  /* 0x00000004ff027212 */ /* 0x000fc400078e33ff */
[----:B------:R-:W-:Y:S02]  /*0a60*/  LOP3.LUT R4, RZ, R16, RZ, 0x33, !PT ;  /* 0x00000010ff047212 */ /* 0x000fe400078e33ff */
        /* <DEDUP_REMOVED lines=13> */
[----:B------:R-:W-:-:S03]  /*0b40*/  MOV R8, R2 ;  /* 0x0000000200087202 */ /* 0x000fc60000000f00 */
[----:B------:R-:W-:Y:S04]  /*0b50*/  STG.E.ENL2.256 desc[UR4][R20.64+0x1000], R12, R16 ;  /* 0xf800800c1410797f */ /* 0x000fe8000f121804 */
[----:B------:R-:W-:Y:S01]  /*0b60*/  STG.E.ENL2.256 desc[UR4][R20.64], R8, R4 ;  /* 0xf80000081404797f */ /* 0x000fe2000f121804 */
[----:B------:R-:W-:Y:S05]  /*0b70*/  EXIT ;  /* 0x000000000000794d */ /* 0x000fea0003800000 */
.L_x_34562:
        /* <DEDUP_REMOVED lines=16> */
.L_x_37333:


//--------------------- .text._ZN2at6native29vectorized_elementwise_kernelILi8EZZZNS0_23bitwise_not_kernel_cudaERNS_18TensorIteratorBaseEENKUlvE_clEvENKUlvE2_clEvEUllE_St5arrayIPcLm2EEEEviT0_T1_ --------------------------
	.section	.text._ZN2at6native29vectorized_elementwise_kernelILi8EZZZNS0_23bitwise_not_kernel_cudaERNS_18TensorIteratorBaseEENKUlvE_clEvENKUlvE2_clEvEUllE_St5arrayIPcLm2EEEEviT0_T1_,"ax",@progbits
	.align	128
        .global         _ZN2at6native29vectorized_elementwise_kernelILi8EZZZNS0_23bitwise_not_kernel_cudaERNS_18TensorIteratorBaseEENKUlvE_clEvENKUlvE2_clEvEUllE_St5arrayIPcLm2EEEEviT0_T1_
        .type           _ZN2at6native29vectorized_elementwise_kernelILi8EZZZNS0_23bitwise_not_kernel_cudaERNS_18TensorIteratorBaseEENKUlvE_clEvENKUlvE2_clEvEUllE_St5arrayIPcLm2EEEEviT0_T1_,@function
        .size           _ZN2at6native29vectorized_elementwise_kernelILi8EZZZNS0_23bitwise_not_kernel_cudaERNS_18TensorIteratorBaseEENKUlvE_clEvENKUlvE2_clEvEUllE_St5arrayIPcLm2EEEEviT0_T1_,(.L_x_37334 - _ZN2at6native29vectorized_elementwise_kernelILi8EZZZNS0_23bitwise_not_kernel_cudaERNS_18TensorIteratorBaseEENKUlvE_clEvENKUlvE2_clEvEUllE_St5arrayIPcLm2EEEEviT0_T1_)
        .other          _ZN2at6native29vectorized_elementwise_kernelILi8EZZZNS0_23bitwise_not_kernel_cudaERNS_18TensorIteratorBaseEENKUlvE_clEvENKUlvE2_clEvEUllE_St5arrayIPcLm2EEEEviT0_T1_,@"STO_CUDA_ENTRY STV_DEFAULT"
_ZN2at6native29vectorized_elementwise_kernelILi8EZZZNS0_23bitwise_not_kernel_cudaERNS_18TensorIteratorBaseEENKUlvE_clEvENKUlvE2_clEvEUllE_St5arrayIPcLm2EEEEviT0_T1_:
.text._ZN2at6native29vectorized_elementwise_kernelILi8EZZZNS0_23bitwise_not_kernel_cudaERNS_18TensorIteratorBaseEENKUlvE_clEvENKUlvE2_clEvEUllE_St5arrayIPcLm2EEEEviT0_T1_:
        /* <DEDUP_REMOVED lines=105> */
.L_x_34566:
[----:B------:R-:W-:-:S13]  /*0690*/  ISETP.GE.U32.AND P0, PT, R7, R4, PT ;  /* 0x000000040700720c */ /* 0x000fda0003f06070 */
[----:B------:R-:W-:Y:S05]  /*06a0*/  @P0 BRA `(.L_x_34568) ;  /* 0x0000000000300947 */ /* 0x000fea0003800000 */
[----:B0-----:R-:W0:Y:S01]  /*06b0*/  LDC.64 R2, c[0x0][0x388] ;  /* 0x0000e200ff027b82 */ /* 0x001e220000000a00 */
[----:B------:R-:W-:Y:S02]  /*06c0*/  IMAD.IADD R5, R0, 0x1, R7 ;  /* 0x0000000100057824 */ /* 0x000fe400078e0207 */
[----:B------:R-:W-:Y:S02]  /*06d0*/  VIADD R7, R7, 0x80 ;  /* 0x0000008007077836 */ /* 0x000fe40000000000 */
[----:B0-----:R-:W-:-:S05]  /*06e0*/  IMAD.WIDE.U32 R2, R5, 0x8, R2 ;  /* 0x0000000805027825 */ /* 0x001fca00078e0002 */
[----:B------:R1:W-:Y:S02]  /*06f0*/  STG.E.64 desc[UR4][R2.64], R12 ;  /* 0x0000000c02007986 */ /* 0x0003e4000c101b04 */
.L_x_34567:
[----:B------:R-:W-:-:S13]  /*0700*/  ISETP.GE.U32.AND P0, PT, R7, R4, PT ;  /* 0x000000040700720c */ /* 0x000fda0003f06070 */
[----:B------:R-:W-:Y:S05]  /*0710*/  @P0 BRA `(.L_x_34569) ;  /* 0x0000000000300947 */ /* 0x000fea0003800000 */
[----:B01----:R-:W0:Y:S01]  /*0720*/  LDC.64 R2, c[0x0][0x388] ;  /* 0x0000e200ff027b82 */ /* 0x003e220000000a00 */
[----:B------:R-:W-:Y:S01]  /*0730*/  IMAD.IADD R5, R0, 0x1, R7 ;  /* 0x0000000100057824 */ /* 0x000fe200078e0207 */
[----:B------:R-:W-:-:S03]  /*0740*/  IADD3 R7, PT, PT, R7, 0x80, RZ ;  /* 0x0000008007077810 */ /* 0x000fc60007ffe0ff */
[----:B0-----:R-:W-:-:S05]  /*0750*/  IMAD.WIDE.U32 R2, R5, 0x8, R2 ;  /* 0x0000000805027825 */ /* 0x001fca00078e0002 */
[----:B------:R1:W-:Y:S02]  /*0760*/  STG.E.64 desc[UR4][R2.64], R22 ;  /* 0x0000001602007986 */ /* 0x0003e4000c101b04 */
.L_x_34568:
[----:B------:R-:W-:-:S13]  /*0770*/  ISETP.GE.U32.AND P0, PT, R7, R4, PT ;  /* 0x000000040700720c */ /* 0x000fda0003f06070 */
[----:B------:R-:W-:Y:S05]  /*0780*/  @P0 BRA `(.L_x_34570) ;  /* 0x0000000000340947 */ /* 0x000fea0003800000 */
[----:B01----:R-:W0:Y:S01]  /*0790*/  LDC.64 R2, c[0x0][0x388] ;  /* 0x0000e200ff027b82 */ /* 0x003e220000000a00 */
[----:B------:R-:W-:Y:S02]  /*07a0*/  IMAD.IADD R5, R0, 0x1, R7 ;  /* 0x0000000100057824 */ /* 0x000fe400078e0207 */
[----:B------:R-:W-:Y:S02]  /*07b0*/  VIADD R7, R7, 0x80 ;  /* 0x0000008007077836 */ /* 0x000fe40000000000 */
[----:B0-----:R-:W-:-:S05]  /*07c0*/  IMAD.WIDE.U32 R2, R5, 0x8, R2 ;  /* 0x0000000805027825 */ /* 0x001fca00078e0002 */
[----:B------:R2:W-:Y:S02]  /*07d0*/  STG.E.64 desc[UR4][R2.64], R18 ;  /* 0x0000001202007986 */ /* 0x0005e4000c101b04 */
.L_x_34569:
        /* <DEDUP_REMOVED lines=8> */
.L_x_34570:
[----:B------:R-:W-:Y:S05]  /*0860*/  BSYNC.RELIABLE B1 ;  /* 0x0000000000017941 */ /* 0x000fea0003800100 */
.L_x_34565:
[----:B------:R-:W-:-:S13]  /*0870*/  ISETP.GE.U32.AND P0, PT, R7, R4, PT ;  /* 0x000000040700720c */ /* 0x000fda0003f06070 */
[----:B012---:R-:W0:Y:S01]  /*0880*/  @!P0 LDC.64 R2, c[0x0][0x388] ;  /* 0x0000e200ff028b82 */ /* 0x007e220000000a00 */
[----:B------:R-:W-:Y:S02]  /*0890*/  @!P0 IMAD.IADD R5, R0, 0x1, R7 ;  /* 0x0000000100058824 */ /* 0x000fe400078e0207 */
[----:B------:R-:W-:Y:S02]  /*08a0*/  @!P0 VIADD R7, R7, 0x80 ;  /* 0x0000008007078836 */ /* 0x000fe40000000000 */
[----:B0-----:R-:W-:-:S05]  /*08b0*/  @!P0 IMAD.WIDE.U32 R2, R5, 0x8, R2 ;  /* 0x0000000805028825 */ /* 0x001fca00078e0002 */
[----:B------:R3:W-:Y:S02]  /*08c0*/  @!P0 STG.E.64 desc[UR4][R2.64], R16 ;  /* 0x0000001002008986 */ /* 0x0007e4000c101b04 */
.L_x_34571:
[----:B------:R-:W-:Y:S05]  /*08d0*/  BSYNC.RECONVERGENT B0 ;  /* 0x0000000000007941 */ /* 0x000fea0003800200 */
.L_x_34564:
        /* <DEDUP_REMOVED lines=8> */
.L_x_34563:
        /* <DEDUP_REMOVED lines=34> */
.L_x_34572:
        /* <DEDUP_REMOVED lines=16> */
.L_x_37334:


//--------------------- .text._ZN2at6native18elementwise_kernelILi128ELi4EZNS0_15gpu_kernel_implIZZZNS0_23bitwise_not_kernel_cudaERNS_18TensorIteratorBaseEENKUlvE_clEvENKUlvE1_clEvEUliE_EEvS4_RKT_EUliE_EEviT1_ --------------------------
	.section	.text._ZN2at6native18elementwise_kernelILi128ELi4EZNS0_15gpu_kernel_implIZZZNS0_23bitwise_not_kernel_cudaERNS_18TensorIteratorBaseEENKUlvE_clEvENKUlvE1_clEvEUliE_EEvS4_RKT_EUliE_EEviT1_,"ax",@progbits
	.align	128
        .global         _ZN2at6native18elementwise_kernelILi128ELi4EZNS0_15gpu_kernel_implIZZZNS0_23bitwise_not_kernel_cudaERNS_18TensorIteratorBaseEENKUlvE_clEvENKUlvE1_clEvEUliE_EEvS4_RKT_EUliE_EEviT1_
        .type           _ZN2at6native18elementwise_kernelILi128ELi4EZNS0_15gpu_kernel_implIZZZNS0_23bitwise_not_kernel_cudaERNS_18TensorIteratorBaseEENKUlvE_clEvENKUlvE1_clEvEUliE_EEvS4_RKT_EUliE_EEviT1_,@function
        .size           _ZN2at6native18elementwise_kernelILi128ELi4EZNS0_15gpu_kernel_implIZZZNS0_23bitwise_not_kernel_cudaERNS_18TensorIteratorBaseEENKUlvE_clEvENKUlvE1_clEvEUliE_EEvS4_RKT_EUliE_EEviT1_,(.L_x_37335 - _ZN2at6native18elementwise_kernelILi128ELi4EZNS0_15gpu_kernel_implIZZZNS0_23bitwise_not_kernel_cudaERNS_18TensorIteratorBaseEENKUlvE_clEvENKUlvE1_clEvEUliE_EEvS4_RKT_EUliE_EEviT1_)
        .other          _ZN2at6native18elementwise_kernelILi128ELi4EZNS0_15gpu_kernel_implIZZZNS0_23bitwise_not_kernel_cudaERNS_18TensorIteratorBaseEENKUlvE_clEvENKUlvE1_clEvEUliE_EEvS4_RKT_EUliE_EEviT1_,@"STO_CUDA_ENTRY STV_DEFAULT"
_ZN2at6native18elementwise_kernelILi128ELi4EZNS0_15gpu_kernel_implIZZZNS0_23bitwise_not_kernel_cudaERNS_18TensorIteratorBaseEENKUlvE_clEvENKUlvE1_clEvEUliE_EEvS4_RKT_EUliE_EEviT1_:
.text._ZN2at6native18elementwise_kernelILi128ELi4EZNS0_15gpu_kernel_implIZZZNS0_23bitwise_not_kernel_cudaERNS_18TensorIteratorBaseEENKUlvE_clEvENKUlvE1_clEvEUliE_EEvS4_RKT_EUliE_EEviT1_:
        /* <DEDUP_REMOVED lines=319> */
.L_x_34575:
        /* <DEDUP_REMOVED lines=16> */
.L_x_34579:
[----:B------:R0:W5:Y:S01]  /*14f0*/  LDG.E.U8 R0, desc[UR36][R2.64] ;  /* 0x0000002402007981 */ /* 0x000162000c1e1100 */
[----:B------:R-:W-:Y:S05]  /*1500*/  BRA `(.L_x_34581) ;  /* 0x0000000c002c7947 */ /* 0x000fea0003800000 */
.L_x_34578:
        /* <DEDUP_REMOVED lines=8> */
.L_x_34583:
[----:B------:R0:W5:Y:S01]  /*1590*/  LDG.E R0, desc[UR36][R2.64] ;  /* 0x0000002402007981 */ /* 0x000162000c1e1900 */
[----:B------:R-:W-:Y:S05]  /*15a0*/  BRA `(.L_x_34581) ;  /* 0x0000000c00047947 */ /* 0x000fea0003800000 */
.L_x_34582:
[----:B------:R0:W5:Y:S01]  /*15b0*/  LDG.E.S16 R0, desc[UR36][R2.64] ;  /* 0x0000002402007981 */ /* 0x000162000c1e1700 */
[----:B------:R-:W-:Y:S05]  /*15c0*/  BRA `(.L_x_34581) ;  /* 0x0000000800fc7947 */ /* 0x000fea0003800000 */
.L_x_34577:
        /* <DEDUP_REMOVED lines=9> */
.L_x_34585:
[----:B------:R-:W2:Y:S02]  /*1660*/  LDG.E.U16 R2, desc[UR36][R2.64] ;  /* 0x0000002402027981 */ /* 0x000ea4000c1e1500 */
[----:B--2---:R-:W-:-:S06]  /*1670*/  HADD2.F32 R0, -RZ, R2.H0_H0 ;  /* 0x20000002ff007230 */ /* 0x004fcc0000004100 */
[----:B------:R-:W0:Y:S01]  /*1680*/  F2I.FTZ.TRUNC.NTZ R0, R0 ;  /* 0x0000000000007305 */ /* 0x000e22000021f100 */
[----:B------:R-:W-:Y:S05]  /*1690*/  BRA `(.L_x_34581) ;  /* 0x0000000800c87947 */ /* 0x000fea0003800000 */
.L_x_34584:
        /* <DEDUP_REMOVED lines=9> */
.L_x_34587:
[----:B------:R-:W2:Y:S02]  /*1730*/  LDG.E.U16 R2, desc[UR36][R2.64] ;  /* 0x0000002402027981 */ /* 0x000ea4000c1e1500 */
[----:B--2---:R-:W-:-:S06]  /*1740*/  HADD2.F32 R0, -RZ, R2.H0_H0 ;  /* 0x20000002ff007230 */ /* 0x004fcc0000004100 */
[----:B------:R-:W0:Y:S01]  /*1750*/  F2I.FTZ.TRUNC.NTZ R0, R0 ;  /* 0x0000000000007305 */ /* 0x000e22000021f100 */
[----:B------:R-:W-:Y:S05]  /*1760*/  BRA `(.L_x_34581) ;  /* 0x0000000800947947 */ /* 0x000fea0003800000 */
.L_x_34586:
[----:B------:R-:W2:Y:S02]  /*1770*/  LDG.E.64 R2, desc[UR36][R2.64] ;  /* 0x0000002402027981 */ /* 0x000ea4000c1e1b00 */
[----:B--2---:R0:W1:Y:S01]  /*1780*/  F2I.F64.TRUNC R0, R2 ;  /* 0x0000000200007311 */ /* 0x004062000030d100 */
[----:B------:R-:W-:Y:S05]  /*1790*/  BRA `(.L_x_34581) ;  /* 0x0000000800887947 */ /* 0x000fea0003800000 */
.L_x_34576:
        /* <DEDUP_REMOVED lines=12> */
.L_x_34590:
[----:B------:R-:W2:Y:S02]  /*1860*/  LDG.E.64 R2, desc[UR36][R2.64] ;  /* 0x0000002402027981 */ /* 0x000ea4000c1e1b00 */
[----:B--2---:R0:W1:Y:S01]  /*1870*/  F2I.F64.TRUNC R0, R2 ;  /* 0x0000000200007311 */ /* 0x004062000030d100 */
[----:B------:R-:W-:Y:S05]  /*1880*/  BRA `(.L_x_34581) ;  /* 0x00000008004c7947 */ /* 0x000fea0003800000 */
.L_x_34589:
        /* <DEDUP_REMOVED lines=26> */
.L_x_34592:
        /* <DEDUP_REMOVED lines=13> */
.L_x_34591:
[----:B------:R-:W2:Y:S02]  /*1b00*/  LDG.E.U16 R0, desc[UR36][R2.64] ;  /* 0x0000002402007981 */ /* 0x000ea4000c1e1500 */
[----:B--2---:R-:W-:-:S06]  /*1b10*/  IMAD.U32 R0, R0, 0x10000, RZ ;  /* 0x0001000000007824 */ /* 0x004fcc00078e00ff */
[----:B------:R-:W0:Y:S01]  /*1b20*/  F2I.FTZ.TRUNC.NTZ R0, R0 ;  /* 0x0000000000007305 */ /* 0x000e22000021f100 */
[----:B------:R-:W-:Y:S05]  /*1b30*/  BRA `(.L_x_34581) ;  /* 0x0000000400a07947 */ /* 0x000fea0003800000 */
.L_x_34588:
        /* <DEDUP_REMOVED lines=10> */
.L_x_34595:
        /* <DEDUP_REMOVED lines=21> */
.L_x_34599:
[----:B------:R-:W-:Y:S05]  /*1d30*/  BSYNC.RECONVERGENT B1 ;  /* 0x0000000000017941 */ /* 0x000fea0003800200 */
.L_x_34598:
[----:B------:R-:W-:Y:S02]  /*1d40*/  SHF.L.U32 R0, R0, 0x14, RZ ;  /* 0x0000001400007819 */ /* 0x000fe400000006ff */
[----:B------:R-:W-:-:S04]  /*1d50*/  LEA R2, R2, 0x3b800000, 0x17 ;  /* 0x3b80000002027811 */ /* 0x000fc800078eb8ff */
[----:B------:R-:W-:-:S07]  /*1d60*/  LOP3.LUT R0, R2, R0, R7, 0xfe, !PT ;  /* 0x0000000002007212 */ /* 0x000fce00078efe07 */
.L_x_34597:
[----:B------:R-:W-:Y:S05]  /*1d70*/  BSYNC.RECONVERGENT B0 ;  /* 0x0000000000007941 */ /* 0x000fea0003800200 */
.L_x_34596:
[----:B------:R-:W1:Y:S01]  /*1d80*/  F2I.FTZ.TRUNC.NTZ R0, R0 ;  /* 0x0000000000007305 */ /* 0x000e62000021f100 */
[----:B------:R-:W-:Y:S05]  /*1d90*/  BRA `(.L_x_34581) ;  /* 0x0000000400087947 */ /* 0x000fea0003800000 */
.L_x_34594:
        /* <DEDUP_REMOVED lines=21> */
.L_x_34603:
[----:B------:R-:W-:Y:S05]  /*1ef0*/  BSYNC.RECONVERGENT B1 ;  /* 0x0000000000017941 */ /* 0x000fea0003800200 */
.L_x_34602:
[----:B------:R-:W-:Y:S01]  /*1f00*/  IMAD.SHL.U32 R0, R0, 0x200000, RZ ;  /* 0x0020000000007824 */ /* 0x000fe200078e00ff */
[----:B------:R-:W-:-:S04]  /*1f10*/  LEA R2, R2, 0x37800000, 0x17 ;  /* 0x3780000002027811 */ /* 0x000fc800078eb8ff */
[----:B------:R-:W-:-:S07]  /*1f20*/  LOP3.LUT R0, R2, R0, R7, 0xfe, !PT ;  /* 0x0000000002007212 */ /* 0x000fce00078efe07 */
.L_x_34601:
[----:B------:R-:W-:Y:S05]  /*1f30*/  BSYNC.RECONVERGENT B0 ;  /* 0x0000000000007941 */ /* 0x000fea0003800200 */
.L_x_34600:
[----:B------:R-:W2:Y:S01]  /*1f40*/  F2I.FTZ.TRUNC.NTZ R0, R0 ;  /* 0x0000000000007305 */ /* 0x000ea2000021f100 */
[----:B------:R-:W-:Y:S05]  /*1f50*/  BRA `(.L_x_34581) ;  /* 0x0000000000987947 */ /* 0x000fea0003800000 */
.L_x_34593:
[----:B------:R-:W-:-:S09]  /*1f60*/  UISETP.NE.AND UP0, UPT, UR4, 0x1c, UPT ;  /* 0x0000001c0400788c */ /* 0x000fd2000bf05270 */
[----:B------:R-:W-:Y:S05]  /*1f70*/  BRA.U !UP0, `(.L_x_34604) ;  /* 0x00000001088c7547 */ /* 0x000fea000b800000 */
[----:B------:R-:W-:-:S09]  /*1f80*/  UISETP.NE.AND UP0, UPT, UR4, 0x1d, UPT ;  /* 0x0000001d0400788c */ /* 0x000fd2000bf05270 */
[----:B------:R-:W-:Y:S05]  /*1f90*/  BRA.U !UP0, `(.L_x_34605) ;  /* 0x00000001087c7547 */ /* 0x000fea000b800000 */
[----:B------:R-:W-:-:S09]  /*1fa0*/  UISETP.NE.AND UP0, UPT, UR4, 0x2c, UPT ;  /* 0x0000002c0400788c */ /* 0x000fd2000bf05270 */
[----:B------:R-:W-:Y:S05]  /*1fb0*/  BRA.U !UP0, `(.L_x_34606) ;  /* 0x0000000108487547 */ /* 0x000fea000b800000 */
.L_x_34580:
        /* <DEDUP_REMOVED lines=16> */
.L_x_34607:
[----:B------:R-:W-:Y:S01]  /*20c0*/  IMAD.MOV.U32 R0, RZ, RZ, RZ ;  /* 0x000000ffff007224 */ /* 0x000fe200078e00ff */
[----:B------:R-:W-:Y:S06]  /*20d0*/  BRA `(.L_x_34581) ;  /* 0x0000000000387947 */ /* 0x000fec0003800000 */
.L_x_34606:
        /* <DEDUP_REMOVED lines=8> */
.L_x_34609:
[----:B------:R-:W-:Y:S05]  /*2160*/  BSYNC.RECONVERGENT B0 ;  /* 0x0000000000007941 */ /* 0x000fea0003800200 */
.L_x_34608:
[----:B------:R-:W4:Y:S01]  /*2170*/  F2I.FTZ.TRUNC.NTZ R0, R0 ;  /* 0x0000000000007305 */ /* 0x000f22000021f100 */
[----:B------:R-:W-:Y:S05]  /*2180*/  BRA `(.L_x_34581) ;  /* 0x00000000000c7947 */ /* 0x000fea0003800000 */
.L_x_34605:
[----:B------:R0:W5:Y:S01]  /*2190*/  LDG.E R0, desc[UR36][R2.64] ;  /* 0x0000002402007981 */ /* 0x000162000c1e1900 */
[----:B------:R-:W-:Y:S05]  /*21a0*/  BRA `(.L_x_34581) ;  /* 0x0000000000047947 */ /* 0x000fea0003800000 */
.L_x_34604:
[----:B------:R3:W5:Y:S02]  /*21b0*/  LDG.E R0, desc[UR36][R2.64] ;  /* 0x0000002402007981 */ /* 0x000764000c1e1900 */
.L_x_34581:
[----:B------:R-:W3:Y:S01]  /*21c0*/  LDCU.64 UR6, c[0x0][0x580] ;  /* 0x0000b000ff0677ac */ /* 0x000ee20008000a00 */
[----:B012-45:R-:W-:Y:S01]  /*21d0*/  LOP3.LUT R4, RZ, R0, RZ, 0x33, !PT ;  /* 0x00000000ff047212 */ /* 0x037fe200078e33ff */
[----:B------:R-:W-:-:S04]  /*21e0*/  UPRMT UR4, UR42, 0x9910, URZ ;  /* 0x000099102a047896 */ /* 0x000fc800080000ff */
[----:B------:R-:W-:Y:S01]  /*21f0*/  UISETP.GT.AND UP0, UPT, UR4, 0x9, UPT ;  /* 0x000000090400788c */ /* 0x000fe2000bf04270 */
[----:B---3--:R-:W-:-:S05]  /*2200*/  IADD3 R2, P0, PT, R16, UR6, RZ ;  /* 0x0000000610027c10 */ /* 0x008fca000ff1e0ff */
        /* <DEDUP_REMOVED lines=12> */
.L_x_34613:
[----:B------:R3:W-:Y:S01]  /*22d0*/  STG.E.U8 desc[UR36][R2.64], R4 ;  /* 0x0000000402007986 */ /* 0x0007e2000c101124 */
[----:B------:R-:W-:Y:S05]  /*22e0*/  BRA `(.L_x_34615) ;  /* 0x0000000c003c7947 */ /* 0x000fea0003800000 */
.L_x_34612:
        /* <DEDUP_REMOVED lines=9> */
.L_x_34617:
[----:B------:R1:W-:Y:S01]  /*2380*/  STG.E desc[UR36][R2.64], R4 ;  /* 0x0000000402007986 */ /* 0x0003e2000c101924 */
[----:B------:R-:W-:Y:S05]  /*2390*/  BRA `(.L_x_34615) ;  /* 0x0000000c00107947 */ /* 0x000fea0003800000 */
.L_x_34616:
[----:B------:R2:W-:Y:S01]  /*23a0*/  STG.E.U16 desc[UR36][R2.64], R4 ;  /* 0x0000000402007986 */ /* 0x0005e2000c101524 */
[----:B------:R-:W-:Y:S05]  /*23b0*/  BRA `(.L_x_34615) ;  /* 0x0000000c00087947 */ /* 0x000fea0003800000 */
.L_x_34611:
        /* <DEDUP_REMOVED lines=9> */
.L_x_34619:
[----:B------:R-:W-:-:S04]  /*2450*/  I2FP.F32.S32 R0, R4 ;  /* 0x0000000400007245 */ /* 0x000fc80000201400 */
[----:B------:R-:W-:-:S05]  /*2460*/  F2FP.F16.F32.PACK_AB R0, RZ, R0 ;  /* 0x00000000ff00723e */ /* 0x000fca00000000ff */
[----:B------:R0:W-:Y:S01]  /*2470*/  STG.E.U16 desc[UR36][R2.64], R0 ;  /* 0x0000000002007986 */ /* 0x0001e2000c101524 */
[----:B------:R-:W-:Y:S05]  /*2480*/  BRA `(.L_x_34615) ;  /* 0x0000000800d47947 */ /* 0x000fea0003800000 */
.L_x_34618:
        /* <DEDUP_REMOVED lines=10> */
.L_x_34621:
[----:B------:R-:W-:-:S04]  /*2530*/  I2FP.F32.S32 R4, R4 ;  /* 0x0000000400047245 */ /* 0x000fc80000201400 */
[----:B------:R-:W-:-:S04]  /*2540*/  F2FP.F16.F32.PACK_AB R5, RZ, R4 ;  /* 0x00000004ff05723e */ /* 0x000fc800000000ff */
[----:B------:R-:W-:-:S05]  /*2550*/  PRMT R5, R5, 0x5410, RZ ;  /* 0x0000541005057816 */ /* 0x000fca00000000ff */
[----:B------:R0:W-:Y:S01]  /*2560*/  STG.E desc[UR36][R2.64], R5 ;  /* 0x0000000502007986 */ /* 0x0001e2000c101924 */
[----:B------:R-:W-:Y:S05]  /*2570*/  BRA `(.L_x_34615) ;  /* 0x0000000800987947 */ /* 0x000fea0003800000 */
.L_x_34620:
[----:B------:R-:W0:Y:S02]  /*2580*/  I2F.F64 R4, R4 ;  /* 0x0000000400047312 */ /* 0x000e240000201c00 */
[----:B0-----:R0:W-:Y:S01]  /*2590*/  STG.E.64 desc[UR36][R2.64], R4 ;  /* 0x0000000402007986 */ /* 0x0011e2000c101b24 */
[----:B------:R-:W-:Y:S05]  /*25a0*/  BRA `(.L_x_34615) ;  /* 0x00000008008c7947 */ /* 0x000fea0003800000 */
.L_x_34610:
        /* <DEDUP_REMOVED lines=8> */
[----:B------:R-:W-:-:S04]  /*2630*/  ISETP.NE.AND P0, PT, R0, -0x1, PT ;  /* 0xffffffff0000780c */ /* 0x000fc80003f05270 */
[----:B------:R-:W-:-:S05]  /*2640*/  SEL R5, RZ, 0x1, !P0 ;  /* 0x00000001ff057807 */ /* 0x000fca0004000000 */
[----:B------:R0:W-:Y:S01]  /*2650*/  STG.E.U8 desc[UR36][R2.64], R5 ;  /* 0x0000000502007986 */ /* 0x0001e2000c101124 */
[----:B------:R-:W-:Y:S05]  /*2660*/  BRA `(.L_x_34615) ;  /* 0x00000008005c7947 */ /* 0x000fea0003800000 */
.L_x_34624:
[----:B------:R-:W0:Y:S01]  /*2670*/  I2F.F64 R4, R4 ;  /* 0x0000000400047312 */ /* 0x000e220000201c00 */
[----:B------:R-:W-:-:S05]  /*2680*/  CS2R R6, SRZ ;  /* 0x0000000000067805 */ /* 0x000fca000001ff00 */
[----:B0-----:R0:W-:Y:S01]  /*2690*/  STG.E.128 desc[UR36][R2.64], R4 ;  /* 0x0000000402007986 */ /* 0x0011e2000c101d24 */
[----:B------:R-:W-:Y:S05]  /*26a0*/  BRA `(.L_x_34615) ;  /* 0x00000008004c7947 */ /* 0x000fea0003800000 */
.L_x_34623:
        /* <DEDUP_REMOVED lines=19> */
.L_x_34628:
[----:B------:R-:W-:Y:S05]  /*27e0*/  BSYNC.RECONVERGENT B0 ;  /* 0x0000000000007941 */ /* 0x000fea0003800200 */
.L_x_34627:
[----:B------:R-:W-:-:S05]  /*27f0*/  LOP3.LUT R5, R0, 0x80, R5, 0xf8, !PT ;  /* 0x0000008000057812 */ /* 0x000fca00078ef805 */
[----:B------:R0:W-:Y:S01]  /*2800*/  STG.E.U8 desc[UR36][R2.64], R5 ;  /* 0x0000000502007986 */ /* 0x0001e2000c101124 */
[----:B------:R-:W-:Y:S05]  /*2810*/  BRA `(.L_x_34615) ;  /* 0x0000000400f07947 */ /* 0x000fea0003800000 */
.L_x_34626:
        /* <DEDUP_REMOVED lines=15> */
.L_x_34630:
[----:B------:R-:W-:Y:S05]  /*2910*/  BSYNC.RECONVERGENT B0 ;  /* 0x0000000000007941 */ /* 0x000fea0003800200 */
.L_x_34629:
[----:B------:R-:W-:-:S05]  /*2920*/  LOP3.LUT R5, R0, 0x80, R5, 0xf8, !PT ;  /* 0x0000008000057812 */ /* 0x000fca00078ef805 */
[----:B------:R0:W-:Y:S01]  /*2930*/  STG.E.U8 desc[UR36][R2.64], R5 ;  /* 0x0000000502007986 */ /* 0x0001e2000c101124 */
[----:B------:R-:W-:Y:S05]  /*2940*/  BRA `(.L_x_34615) ;  /* 0x0000000400a47947 */ /* 0x000fea0003800000 */
.L_x_34625:
[----:B------:R-:W-:-:S04]  /*2950*/  I2FP.F32.S32 R0, R4 ;  /* 0x0000000400007245 */ /* 0x000fc80000201400 */
[----:B------:R-:W-:-:S05]  /*2960*/  F2FP.BF16.F32.PACK_AB R0, RZ, R0 ;  /* 0x00000000ff00723e */ /* 0x000fca00000010ff */
[----:B------:R0:W-:Y:S01]  /*2970*/  STG.E.U16 desc[UR36][R2.64], R0 ;  /* 0x0000000002007986 */ /* 0x0001e2000c101524 */
[----:B------:R-:W-:Y:S05]  /*2980*/  BRA `(.L_x_34615) ;  /* 0x0000000400947947 */ /* 0x000fea0003800000 */
.L_x_34622:
        /* <DEDUP_REMOVED lines=10> */
.L_x_34633:
        /* <DEDUP_REMOVED lines=13> */
.L_x_34636:
[----:B------:R-:W-:-:S04]  /*2b00*/  SHF.R.U32.HI R0, RZ, 0x14, R5 ;  /* 0x00000014ff007819 */ /* 0x000fc80000011605 */
[----:B------:R-:W-:-:S04]  /*2b10*/  LOP3.LUT R0, R0, 0x1, RZ, 0xc0, !PT ;  /* 0x0000000100007812 */ /* 0x000fc800078ec0ff */
[----:B------:R-:W-:-:S04]  /*2b20*/  IADD3 R0, PT, PT, R5, 0x487ffff, R0 ;  /* 0x0487ffff05007810 */ /* 0x000fc80007ffe000 */
[----:B------:R-:W-:-:S04]  /*2b30*/  SHF.R.U32.HI R0, RZ, 0x14, R0 ;  /* 0x00000014ff007819 */ /* 0x000fc80000011600 */
[----:B------:R-:W-:-:S07]  /*2b40*/  LOP3.LUT R4, R0, 0xff, RZ, 0xc0, !PT ;  /* 0x000000ff00047812 */ /* 0x000fce00078ec0ff */
.L_x_34637:
[----:B------:R-:W-:-:S04]  /*2b50*/  SHF.R.U32.HI R5, RZ, 0x18, R5 ;  /* 0x00000018ff057819 */ /* 0x000fc80000011605 */
[----:B------:R-:W-:-:S04]  /*2b60*/  LOP3.LUT R4, R4, 0x80, R5, 0xf8, !PT ;  /* 0x0000008004047812 */ /* 0x000fc800078ef805 */
[----:B------:R-:W-:-:S07]  /*2b70*/  PRMT R0, R4, 0x7610, R0 ;  /* 0x0000761004007816 */ /* 0x000fce0000000000 */
.L_x_34635:
[----:B------:R-:W-:Y:S05]  /*2b80*/  BSYNC.RECONVERGENT B0 ;  /* 0x0000000000007941 */ /* 0x000fea0003800200 */
.L_x_34634:
[----:B------:R0:W-:Y:S01]  /*2b90*/  STG.E.U8 desc[UR36][R2.64], R0 ;  /* 0x0000000002007986 */ /* 0x0001e2000c101124 */
[----:B------:R-:W-:Y:S05]  /*2ba0*/  BRA `(.L_x_34615) ;  /* 0x00000004000c7947 */ /* 0x000fea0003800000 */
.L_x_34632:
        /* <DEDUP_REMOVED lines=13> */
.L_x_34640:
[----:B------:R-:W-:-:S04]  /*2c80*/  SHF.R.U32.HI R0, RZ, 0x15, R5 ;  /* 0x00000015ff007819 */ /* 0x000fc80000011605 */
[----:B------:R-:W-:-:S04]  /*2c90*/  LOP3.LUT R0, R0, 0x1, RZ, 0xc0, !PT ;  /* 0x0000000100007812 */ /* 0x000fc800078ec0ff */
[----:B------:R-:W-:-:S04]  /*2ca0*/  IADD3 R0, PT, PT, R5, 0x88fffff, R0 ;  /* 0x088fffff05007810 */ /* 0x000fc80007ffe000 */
[----:B------:R-:W-:-:S04]  /*2cb0*/  SHF.R.U32.HI R0, RZ, 0x15, R0 ;  /* 0x00000015ff007819 */ /* 0x000fc80000011600 */
[----:B------:R-:W-:-:S07]  /*2cc0*/  LOP3.LUT R4, R0, 0xff, RZ, 0xc0, !PT ;  /* 0x000000ff00047812 */ /* 0x000fce00078ec0ff */
.L_x_34641:
[----:B------:R-:W-:-:S04]  /*2cd0*/  SHF.R.U32.HI R5, RZ, 0x18, R5 ;  /* 0x00000018ff057819 */ /* 0x000fc80000011605 */
[----:B------:R-:W-:-:S04]  /*2ce0*/  LOP3.LUT R4, R4, 0x80, R5, 0xf8, !PT ;  /* 0x0000008004047812 */ /* 0x000fc800078ef805 */
[----:B------:R-:W-:-:S07]  /*2cf0*/  PRMT R0, R4, 0x7610, R0 ;  /* 0x0000761004007816 */ /* 0x000fce0000000000 */
.L_x_34639:
[----:B------:R-:W-:Y:S05]  /*2d00*/  BSYNC.RECONVERGENT B0 ;  /* 0x0000000000007941 */ /* 0x000fea0003800200 */
.L_x_34638:
[----:B------:R0:W-:Y:S01]  /*2d10*/  STG.E.U8 desc[UR36][R2.64], R0 ;  /* 0x0000000002007986 */ /* 0x0001e2000c101124 */
[----:B------:R-:W-:Y:S05]  /*2d20*/  BRA `(.L_x_34615) ;  /* 0x0000000000ac7947 */ /* 0x000fea0003800000 */
.L_x_34631:
[----:B------:R-:W-:-:S09]  /*2d30*/  UISETP.NE.AND UP0, UPT, UR4, 0x1c, UPT ;  /* 0x0000001c0400788c */ /* 0x000fd2000bf05270 */
[----:B------:R-:W-:Y:S05]  /*2d40*/  BRA.U !UP0, `(.L_x_34642) ;  /* 0x0000000108a07547 */ /* 0x000fea000b800000 */
[----:B------:R-:W-:-:S09]  /*2d50*/  UISETP.NE.AND UP0, UPT, UR4, 0x1d, UPT ;  /* 0x0000001d0400788c */ /* 0x000fd2000bf05270 */
[----:B------:R-:W-:Y:S05]  /*2d60*/  BRA.U !UP0, `(.L_x_34643) ;  /* 0x00000001088c7547 */ /* 0x000fea000b800000 */
[----:B------:R-:W-:-:S09]  /*2d70*/  UISETP.NE.AND UP0, UPT, UR4, 0x2c, UPT ;  /* 0x0000002c0400788c */ /* 0x000fd2000bf05270 */
[----:B------:R-:W-:Y:S05]  /*2d80*/  BRA.U !UP0, `(.L_x_34644) ;  /* 0x0000000108447547 */ /* 0x000fea000b800000 */
.L_x_34614:
        /* <DEDUP_REMOVED lines=16> */
.L_x_34645:
[----:B------:R-:W-:Y:S05]  /*2e90*/  BRA `(.L_x_34615) ;  /* 0x0000000000507947 */ /* 0x000fea0003800000 */
.L_x_34644:
        /* <DEDUP_REMOVED lines=16> */
.L_x_34643:
[----:B------:R-:W-:-:S05]  /*2fa0*/  SHF.R.S32.HI R5, RZ, 0x1f, R4 ;  /* 0x0000001fff057819 */ /* 0x000fca0000011404 */
[----:B------:R0:W-:Y:S01]  /*2fb0*/  STG.E.64 desc[UR36][R2.64], R4 ;  /* 0x0000000402007986 */ /* 0x0001e2000c101b24 */
[----:B------:R-:W-:Y:S05]  /*2fc0*/  BRA `(.L_x_34615) ;  /* 0x0000000000047947 */ /* 0x000fea0003800000 */
.L_x_34642:
[----:B------:R0:W-:Y:S02]  /*2fd0*/  STG.E desc[UR36][R2.64], R4 ;  /* 0x0000000402007986 */ /* 0x0001e4000c101924 */
.L_x_34615:
[----:B------:R-:W-:-:S07]  /*2fe0*/  VIADD R17, R17, 0x80 ;  /* 0x0000008011117836 */ /* 0x000fce0000000000 */
.L_x_34574:
[----:B------:R-:W-:Y:S05]  /*2ff0*/  BSYNC.RECONVERGENT B6 ;  /* 0x0000000000067941 */ /* 0x000fea0003800200 */
.L_x_34573:
        /* <DEDUP_REMOVED lines=307> */
.L_x_34648:
        /* <DEDUP_REMOVED lines=16> */
.L_x_34652:
[----:B------:R1:W5:Y:S01]  /*4430*/  LDG.E.U8 R0, desc[UR36][R2.64] ;  /* 0x0000002402007981 */ /* 0x000362000c1e1100 */
[----:B------:R-:W-:Y:S05]  /*4440*/  BRA `(.L_x_34654) ;  /* 0x0000000c002c7947 */ /* 0x000fea0003800000 */
.L_x_34651:
        /* <DEDUP_REMOVED lines=8> */
.L_x_34656:
[----:B------:R3:W5:Y:S01]  /*44d0*/  LDG.E R0, desc[UR36][R2.64] ;  /* 0x0000002402007981 */ /* 0x000762000c1e1900 */
[----:B------:R-:W-:Y:S05]  /*44e0*/  BRA `(.L_x_34654) ;  /* 0x0000000c00047947 */ /* 0x000fea0003800000 */
.L_x_34655:
[----:B------:R2:W5:Y:S01]  /*44f0*/  LDG.E.S16 R0, desc[UR36][R2.64] ;  /* 0x0000002402007981 */ /* 0x000562000c1e1700 */
[----:B------:R-:W-:Y:S05]  /*4500*/  BRA `(.L_x_34654) ;  /* 0x0000000800fc7947 */ /* 0x000fea0003800000 */
.L_x_34650:
        /* <DEDUP_REMOVED lines=9> */
.L_x_34658:
[----:B------:R-:W2:Y:S02]  /*45a0*/  LDG.E.U16 R2, desc[UR36][R2.64] ;  /* 0x0000002402027981 */ /* 0x000ea4000c1e1500 */
[----:B--2---:R-:W-:-:S06]  /*45b0*/  HADD2.F32 R0, -RZ, R2.H0_H0 ;  /* 0x20000002ff007230 */ /* 0x004fcc0000004100 */
[----:B------:R-:W0:Y:S01]  /*45c0*/  F2I.FTZ.TRUNC.NTZ R0, R0 ;  /* 0x0000000000007305 */ /* 0x000e22000021f100 */
[----:B------:R-:W-:Y:S05]  /*45d0*/  BRA `(.L_x_34654) ;  /* 0x0000000800c87947 */ /* 0x000fea0003800000 */
.L_x_34657:
        /* <DEDUP_REMOVED lines=9> */
.L_x_34660:
[----:B------:R-:W2:Y:S02]  /*4670*/  LDG.E.U16 R2, desc[UR36][R2.64] ;  /* 0x0000002402027981 */ /* 0x000ea4000c1e1500 */
[----:B--2---:R-:W-:-:S06]  /*4680*/  HADD2.F32 R0, -RZ, R2.H0_H0 ;  /* 0x20000002ff007230 */ /* 0x004fcc0000004100 */
[----:B------:R-:W0:Y:S01]  /*4690*/  F2I.FTZ.TRUNC.NTZ R0, R0 ;  /* 0x0000000000007305 */ /* 0x000e22000021f100 */
[----:B------:R-:W-:Y:S05]  /*46a0*/  BRA `(.L_x_34654) ;  /* 0x0000000800947947 */ /* 0x000fea0003800000 */
.L_x_34659:
[----:B------:R-:W2:Y:S02]  /*46b0*/  LDG.E.64 R2, desc[UR36][R2.64] ;  /* 0x0000002402027981 */ /* 0x000ea4000c1e1b00 */
[----:B--2---:R0:W1:Y:S01]  /*46c0*/  F2I.F64.TRUNC R0, R2 ;  /* 0x0000000200007311 */ /* 0x004062000030d100 */
[----:B------:R-:W-:Y:S05]  /*46d0*/  BRA `(.L_x_34654) ;  /* 0x0000000800887947 */ /* 0x000fea0003800000 */
.L_x_34649:
        /* <DEDUP_REMOVED lines=12> */
.L_x_34663:
[----:B------:R-:W2:Y:S02]  /*47a0*/  LDG.E.64 R2, desc[UR36][R2.64] ;  /* 0x0000002402027981 */ /* 0x000ea4000c1e1b00 */
[----:B--2---:R0:W1:Y:S01]  /*47b0*/  F2I.F64.TRUNC R0, R2 ;  /* 0x0000000200007311 */ /* 0x004062000030d100 */
[----:B------:R-:W-:Y:S05]  /*47c0*/  BRA `(.L_x_34654) ;  /* 0x00000008004c7947 */ /* 0x000fea0003800000 */
.L_x_34662:
        /* <DEDUP_REMOVED lines=26> */
.L_x_34665:
        /* <DEDUP_REMOVED lines=13> */
.L_x_34664:
[----:B------:R-:W2:Y:S02]  /*4a40*/  LDG.E.U16 R0, desc[UR36][R2.64] ;  /* 0x0000002402007981 */ /* 0x000ea4000c1e1500 */
[----:B--2---:R-:W-:-:S06]  /*4a50*/  IMAD.U32 R0, R0, 0x10000, RZ ;  /* 0x0001000000007824 */ /* 0x004fcc00078e00ff */
[----:B------:R-:W0:Y:S01]  /*4a60*/  F2I.FTZ.TRUNC.NTZ R0, R0 ;  /* 0x0000000000007305 */ /* 0x000e22000021f100 */
[----:B------:R-:W-:Y:S05]  /*4a70*/  BRA `(.L_x_34654) ;  /* 0x0000000400a07947 */ /* 0x000fea0003800000 */
.L_x_34661:
        /* <DEDUP_REMOVED lines=10> */
.L_x_34668:
        /* <DEDUP_REMOVED lines=21> */
.L_x_34672:
[----:B------:R-:W-:Y:S05]  /*4c70*/  BSYNC.RECONVERGENT B1 ;  /* 0x0000000000017941 */ /* 0x000fea0003800200 */
.L_x_34671:
[----:B------:R-:W-:Y:S02]  /*4c80*/  SHF.L.U32 R0, R0, 0x14, RZ ;  /* 0x0000001400007819 */ /* 0x000fe400000006ff */
[----:B------:R-:W-:-:S04]  /*4c90*/  LEA R2, R2, 0x3b800000, 0x17 ;  /* 0x3b80000002027811 */ /* 0x000fc800078eb8ff */
[----:B------:R-:W-:-:S07]  /*4ca0*/  LOP3.LUT R0, R2, R0, R7, 0xfe, !PT ;  /* 0x0000000002007212 */ /* 0x000fce00078efe07 */
.L_x_34670:
[----:B------:R-:W-:Y:S05]  /*4cb0*/  BSYNC.RECONVERGENT B0 ;  /* 0x0000000000007941 */ /* 0x000fea0003800200 */
.L_x_34669:
[----:B------:R-:W0:Y:S01]  /*4cc0*/  F2I.FTZ.TRUNC.NTZ R0, R0 ;  /* 0x0000000000007305 */ /* 0x000e22000021f100 */
[----:B------:R-:W-:Y:S05]  /*4cd0*/  BRA `(.L_x_34654) ;  /* 0x0000000400087947 */ /* 0x000fea0003800000 */
.L_x_34667:
        /* <DEDUP_REMOVED lines=21> */
.L_x_34676:
[----:B------:R-:W-:Y:S05]  /*4e30*/  BSYNC.RECONVERGENT B1 ;  /* 0x0000000000017941 */ /* 0x000fea0003800200 */
.L_x_34675:
[----:B------:R-:W-:Y:S01]  /*4e40*/  IMAD.SHL.U32 R0, R0, 0x200000, RZ ;  /* 0x0020000000007824 */ /* 0x000fe200078e00ff */
[----:B------:R-:W-:-:S04]  /*4e50*/  LEA R2, R2, 0x37800000, 0x17 ;  /* 0x3780000002027811 */ /* 0x000fc800078eb8ff */
[----:B------:R-:W-:-:S07]  /*4e60*/  LOP3.LUT R0, R2, R0, R7, 0xfe, !PT ;  /* 0x0000000002007212 */ /* 0x000fce00078efe07 */
.L_x_34674:
[----:B------:R-:W-:Y:S05]  /*4e70*/  BSYNC.RECONVERGENT B0 ;  /* 0x0000000000007941 */ /* 0x000fea0003800200 */
.L_x_34673:
[----:B------:R-:W0:Y:S01]  /*4e80*/  F2I.FTZ.TRUNC.NTZ R0, R0 ;  /* 0x0000000000007305 */ /* 0x000e22000021f100 */
[----:B------:R-:W-:Y:S05]  /*4e90*/  BRA `(.L_x_34654) ;  /* 0x0000000000987947 */ /* 0x000fea0003800000 */
.L_x_34666:
        /* <DEDUP_REMOVED lines=14> */
.L_x_34680:
[----:B------:R-:W-:Y:S05]  /*4f80*/  BSYNC.RECONVERGENT B0 ;  /* 0x0000000000007941 */ /* 0x000fea0003800200 */
.L_x_34679:
[----:B------:R-:W0:Y:S01]  /*4f90*/  F2I.FTZ.TRUNC.NTZ R0, R0 ;  /* 0x0000000000007305 */ /* 0x000e22000021f100 */
[----:B------:R-:W-:Y:S05]  /*4fa0*/  BRA `(.L_x_34654) ;  /* 0x0000000000547947 */ /* 0x000fea0003800000 */
.L_x_34653:
        /* <DEDUP_REMOVED lines=16> */
.L_x_34681:
[----:B------:R-:W-:Y:S01]  /*50b0*/  MOV R0, RZ ;  /* 0x000000ff00007202 */ /* 0x000fe20000000f00 */
[----:B------:R-:W-:Y:S06]  /*50c0*/  BRA `(.L_x_34654) ;  /* 0x00000000000c7947 */ /* 0x000fec0003800000 */
.L_x_34678:
[----:B------:R0:W5:Y:S01]  /*50d0*/  LDG.E R0, desc[UR36][R2.64] ;  /* 0x0000002402007981 */ /* 0x000162000c1e1900 */
[----:B------:R-:W-:Y:S05]  /*50e0*/  BRA `(.L_x_34654) ;  /* 0x0000000000047947 */ /* 0x000fea0003800000 */
.L_x_34677:
[----:B------:R0:W5:Y:S02]  /*50f0*/  LDG.E R0, desc[UR36][R2.64] ;  /* 0x0000002402007981 */ /* 0x000164000c1e1900 */
.L_x_34654:
[----:B------:R-:W2:Y:S01]  /*5100*/  LDCU.64 UR6, c[0x0][0x580] ;  /* 0x0000b000ff0677ac */ /* 0x000ea20008000a00 */
[----:B01---5:R-:W-:Y:S01]  /*5110*/  LOP3.LUT R4, RZ, R0, RZ, 0x33, !PT ;  /* 0x00000000ff047212 */ /* 0x023fe200078e33ff */
        /* <DEDUP_REMOVED lines=15> */
.L_x_34685:
[----:B------:R0:W-:Y:S01]  /*5210*/  STG.E.U8 desc[UR36][R2.64], R4 ;  /* 0x0000000402007986 */ /* 0x0001e2000c101124 */
[----:B------:R-:W-:Y:S05]  /*5220*/  BRA `(.L_x_34687) ;  /* 0x0000000c00387947 */ /* 0x000fea0003800000 */
.L_x_34684:
        /* <DEDUP_REMOVED lines=9> */
.L_x_34689:
[----:B------:R0:W-:Y:S01]  /*52c0*/  STG.E desc[UR36][R2.64], R4 ;  /* 0x0000000402007986 */ /* 0x0001e2000c101924 */
[----:B------:R-:W-:Y:S05]  /*52d0*/  BRA `(.L_x_34687) ;  /* 0x0000000c000c7947 */ /* 0x000fea0003800000 */
.L_x_34688:
[----:B------:R0:W-:Y:S01]  /*52e0*/  STG.E.U16 desc[UR36][R2.64], R4 ;  /* 0x0000000402007986 */ /* 0x0001e2000c101524 */
[----:B------:R-:W-:Y:S05]  /*52f0*/  BRA `(.L_x_34687) ;  /* 0x0000000c00047947 */ /* 0x000fea0003800000 */
.L_x_34683:
        /* <DEDUP_REMOVED lines=9> */
.L_x_34691:
[----:B------:R-:W-:-:S04]  /*5390*/  I2FP.F32.S32 R0, R4 ;  /* 0x0000000400007245 */ /* 0x000fc80000201400 */
[----:B------:R-:W-:-:S05]  /*53a0*/  F2FP.F16.F32.PACK_AB R0, RZ, R0 ;  /* 0x00000000ff00723e */ /* 0x000fca00000000ff */
[----:B------:R0:W-:Y:S01]  /*53b0*/  STG.E.U16 desc[UR36][R2.64], R0 ;  /* 0x0000000002007986 */ /* 0x0001e2000c101524 */
[----:B------:R-:W-:Y:S05]  /*53c0*/  BRA `(.L_x_34687) ;  /* 0x0000000800d07947 */ /* 0x000fea0003800000 */
.L_x_34690:
        /* <DEDUP_REMOVED lines=10> */
.L_x_34693:
[----:B------:R-:W-:-:S04]  /*5470*/  I2FP.F32.S32 R4, R4 ;  /* 0x0000000400047245 */ /* 0x000fc80000201400 */
[----:B------:R-:W-:-:S04]  /*5480*/  F2FP.F16.F32.PACK_AB R5, RZ, R4 ;  /* 0x00000004ff05723e */ /* 0x000fc800000000ff */
[----:B------:R-:W-:-:S05]  /*5490*/  PRMT R5, R5, 0x5410, RZ ;  /* 0x0000541005057816 */ /* 0x000fca00000000ff */
[----:B------:R0:W-:Y:S01]  /*54a0*/  STG.E desc[UR36][R2.64], R5 ;  /* 0x0000000502007986 */ /* 0x0001e2000c101924 */
[----:B------:R-:W-:Y:S05]  /*54b0*/  BRA `(.L_x_34687) ;  /* 0x0000000800947947 */ /* 0x000fea0003800000 */
.L_x_34692:
[----:B------:R-:W0:Y:S02]  /*54c0*/  I2F.F64 R4, R4 ;  /* 0x0000000400047312 */ /* 0x000e240000201c00 */
[----:B0-----:R0:W-:Y:S01]  /*54d0*/  STG.E.64 desc[UR36][R2.64], R4 ;  /* 0x0000000402007986 */ /* 0x0011e2000c101b24 */
[----:B------:R-:W-:Y:S05]  /*54e0*/  BRA `(.L_x_34687) ;  /* 0x0000000800887947 */ /* 0x000fea0003800000 */
.L_x_34682:
        /* <DEDUP_REMOVED lines=12> */
.L_x_34697:
        /* <DEDUP_REMOVED lines=18> */
.L_x_34700:
[----:B------:R-:W-:-:S04]  /*56d0*/  SHF.R.U32.HI R5, RZ, 0x18, R5 ;  /* 0x00000018ff057819 */ /* 0x000fc80000011605 */
[----:B------:R-:W-:-:S07]  /*56e0*/  LOP3.LUT R0, R0, 0x80, R5, 0xf8, !PT ;  /* 0x0000008000007812 */ /* 0x000fce00078ef805 */
.L_x_34699:
[----:B------:R-:W-:Y:S05]  /*56f0*/  BSYNC.RECONVERGENT B0 ;  /* 0x0000000000007941 */ /* 0x000fea0003800200 */
.L_x_34698:
[----:B------:R0:W-:Y:S01]  /*5700*/  STG.E.U8 desc[UR36][R2.64], R0 ;  /* 0x0000000002007986 */ /* 0x0001e2000c101124 */
[----:B------:R-:W-:Y:S05]  /*5710*/  BRA `(.L_x_34687) ;  /* 0x0000000400fc7947 */ /* 0x000fea0003800000 */
.L_x_34696:
        /* <DEDUP_REMOVED lines=18> */
.L_x_34703:
[----:B------:R-:W-:-:S04]  /*5840*/  SHF.R.U32.HI R5, RZ, 0x18, R5 ;  /* 0x00000018ff057819 */ /* 0x000fc80000011605 */
[----:B------:R-:W-:-:S07]  /*5850*/  LOP3.LUT R0, R0, 0x80, R5, 0xf8, !PT ;  /* 0x0000008000007812 */ /* 0x000fce00078ef805 */
.L_x_34702:
[----:B------:R-:W-:Y:S05]  /*5860*/  BSYNC.RECONVERGENT B0 ;  /* 0x0000000000007941 */ /* 0x000fea0003800200 */
.L_x_34701:
[----:B------:R0:W-:Y:S01]  /*5870*/  STG.E.U8 desc[UR36][R2.64], R0 ;  /* 0x0000000002007986 */ /* 0x0001e2000c101124 */
[----:B------:R-:W-:Y:S05]  /*5880*/  BRA `(.L_x_34687) ;  /* 0x0000000400a07947 */ /* 0x000fea0003800000 */
.L_x_34695:
        /* <DEDUP_REMOVED lines=22> */
.L_x_34705:
[----:B------:R-:W-:-:S05]  /*59f0*/  SHF.R.S32.HI R5, RZ, 0x1f, R4 ;  /* 0x0000001fff057819 */ /* 0x000fca0000011404 */
[----:B------:R0:W-:Y:S01]  /*5a00*/  STG.E.64 desc[UR36][R2.64], R4 ;  /* 0x0000000402007986 */ /* 0x0001e2000c101b24 */
[----:B------:R-:W-:Y:S05]  /*5a10*/  BRA `(.L_x_34687) ;  /* 0x00000004003c7947 */ /* 0x000fea0003800000 */
.L_x_34704:
[----:B------:R0:W-:Y:S01]  /*5a20*/  STG.E desc[UR36][R2.64], R4 ;  /* 0x0000000402007986 */ /* 0x0001e2000c101924 */
[----:B------:R-:W-:Y:S05]  /*5a30*/  BRA `(.L_x_34687) ;  /* 0x0000000400347947 */ /* 0x000fea0003800000 */
.L_x_34694:
        /* <DEDUP_REMOVED lines=10> */
.L_x_34707:
[----:B------:R-:W0:Y:S01]  /*5ae0*/  I2F.F64 R4, R4 ;  /* 0x0000000400047312 */ /* 0x000e220000201c00 */
[----:B------:R-:W-:-:S05]  /*5af0*/  CS2R R6, SRZ ;  /* 0x0000000000067805 */ /* 0x000fca000001ff00 */
[----:B0-----:R4:W-:Y:S01]  /*5b00*/  STG.E.128 desc[UR36][R2.64], R4 ;  /* 0x0000000402007986 */ /* 0x0019e2000c101d24 */
[----:B------:R-:W-:Y:S05]  /*5b10*/  BRA `(.L_x_34687) ;  /* 0x0000000000fc7947 */ /* 0x000fea0003800000 */
.L_x_34706:
[----:B------:R-:W-:-:S09]  /*5b20*/  UISETP.NE.AND UP0, UPT, UR4, 0xf, UPT ;  /* 0x0000000f0400788c */ /* 0x000fd2000bf05270 */
[----:B------:R-:W-:Y:S05]  /*5b30*/  BRA.U !UP0, `(.L_x_34708) ;  /* 0x0000000108e87547 */ /* 0x000fea000b800000 */
[----:B------:R-:W-:-:S09]  /*5b40*/  UISETP.NE.AND UP0, UPT, UR4, 0x17, UPT ;  /* 0x000000170400788c */ /* 0x000fd2000bf05270 */
[----:B------:R-:W-:Y:S05]  /*5b50*/  BRA.U !UP0, `(.L_x_34709) ;  /* 0x0000000108907547 */ /* 0x000fea000b800000 */
[----:B------:R-:W-:-:S09]  /*5b60*/  UISETP.NE.AND UP0, UPT, UR4, 0x18, UPT ;  /* 0x000000180400788c */ /* 0x000fd2000bf05270 */
[----:B------:R-:W-:Y:S05]  /*5b70*/  BRA.U !UP0, `(.L_x_34710) ;  /* 0x0000000108447547 */ /* 0x000fea000b800000 */
.L_x_34686:
        /* <DEDUP_REMOVED lines=16> */
.L_x_34711:
[----:B------:R-:W-:Y:S05]  /*5c80*/  BRA `(.L_x_34687) ;  /* 0x0000000000a07947 */ /* 0x000fea0003800000 */
.L_x_34710:
        /* <DEDUP_REMOVED lines=13> */
.L_x_34713:
[----:B------:R-:W-:Y:S05]  /*5d60*/  BSYNC.RECONVERGENT B0 ;  /* 0x0000000000007941 */ /* 0x000fea0003800200 */
.L_x_34712:
[----:B------:R-:W-:-:S05]  /*5d70*/  LOP3.LUT R5, R0, 0x80, R5, 0xf8, !PT ;  /* 0x0000008000057812 */ /* 0x000fca00078ef805 */
[----:B------:R2:W-:Y:S01]  /*5d80*/  STG.E.U8 desc[UR36][R2.64], R5 ;  /* 0x0000000502007986 */ /* 0x0005e2000c101124 */
[----:B------:R-:W-:Y:S05]  /*5d90*/  BRA `(.L_x_34687) ;  /* 0x00000000005c7947 */ /* 0x000fea0003800000 */
.L_x_34709:
        /* <DEDUP_REMOVED lines=12> */
.L_x_34715:
[----:B------:R-:W-:Y:S02]  /*5e60*/  ISETP.GT.U32.AND P0, PT, R4, 0x7f800000, PT ;  /* 0x7f8000000400780c */ /* 0x000fe40003f04070 */
[----:B------:R-:W-:-:S04]  /*5e70*/  MOV R0, 0x7f ;  /* 0x0000007f00007802 */ /* 0x000fc80000000f00 */
[----:B------:R-:W-:-:S07]  /*5e80*/  SEL R0, R0, 0x7c, P0 ;  /* 0x0000007c00007807 */ /* 0x000fce0000000000 */
.L_x_34716:
[----:B------:R-:W-:Y:S05]  /*5e90*/  BSYNC.RECONVERGENT B0 ;  /* 0x0000000000007941 */ /* 0x000fea0003800200 */
.L_x_34714:
[----:B------:R-:W-:-:S04]  /*5ea0*/  SHF.R.U32.HI R5, RZ, 0x18, R5 ;  /* 0x00000018ff057819 */ /* 0x000fc80000011605 */
[----:B------:R-:W-:-:S05]  /*5eb0*/  LOP3.LUT R5, R0, 0x80, R5, 0xf8, !PT ;  /* 0x0000008000057812 */ /* 0x000fca00078ef805 */
[----:B------:R1:W-:Y:S01]  /*5ec0*/  STG.E.U8 desc[UR36][R2.64], R5 ;  /* 0x0000000502007986 */ /* 0x0003e2000c101124 */
[----:B------:R-:W-:Y:S05]  /*5ed0*/  BRA `(.L_x_34687) ;  /* 0x00000000000c7947 */ /* 0x000fea0003800000 */
.L_x_34708:
[----:B------:R-:W-:-:S04]  /*5ee0*/  I2FP.F32.S32 R0, R4 ;  /* 0x0000000400007245 */ /* 0x000fc80000201400 */
[----:B------:R-:W-:-:S05]  /*5ef0*/  F2FP.BF16.F32.PACK_AB R0, RZ, R0 ;  /* 0x00000000ff00723e */ /* 0x000fca00000010ff */
[----:B------:R0:W-:Y:S02]  /*5f00*/  STG.E.U16 desc[UR36][R2.64], R0 ;  /* 0x0000000002007986 */ /* 0x0001e4000c101524 */
.L_x_34687:
[----:B------:R-:W-:-:S07]  /*5f10*/  VIADD R17, R17, 0x80 ;  /* 0x0000008011117836 */ /* 0x000fce0000000000 */
.L_x_34647:
[----:B------:R-:W-:Y:S05]  /*5f20*/  BSYNC.RECONVERGENT B6 ;  /* 0x0000000000067941 */ /* 0x000fea0003800200 */
.L_x_34646:
        /* <DEDUP_REMOVED lines=307> */
.L_x_34719:
        /* <DEDUP_REMOVED lines=16> */
.L_x_34723:
[----:B------:R0:W5:Y:S01]  /*7360*/  LDG.E.U8 R0, desc[UR36][R2.64] ;  /* 0x0000002402007981 */ /* 0x000162000c1e1100 */
[----:B------:R-:W-:Y:S05]  /*7370*/  BRA `(.L_x_34725) ;  /* 0x0000000c002c7947 */ /* 0x000fea0003800000 */
.L_x_34722:
        /* <DEDUP_REMOVED lines=8> */
.L_x_34727:
[----:B------:R0:W5:Y:S01]  /*7400*/  LDG.E R0, desc[UR36][R2.64] ;  /* 0x0000002402007981 */ /* 0x000162000c1e1900 */
[----:B------:R-:W-:Y:S05]  /*7410*/  BRA `(.L_x_34725) ;  /* 0x0000000c00047947 */ /* 0x000fea0003800000 */
.L_x_34726:
[----:B------:R0:W5:Y:S01]  /*7420*/  LDG.E.S16 R0, desc[UR36][R2.64] ;  /* 0x0000002402007981 */ /* 0x000162000c1e1700 */
[----:B------:R-:W-:Y:S05]  /*7430*/  BRA `(.L_x_34725) ;  /* 0x0000000800fc7947 */ /* 0x000fea0003800000 */
.L_x_34721:
        /* <DEDUP_REMOVED lines=9> */
.L_x_34729:
[----:B------:R-:W2:Y:S02]  /*74d0*/  LDG.E.U16 R2, desc[UR36][R2.64] ;  /* 0x0000002402027981 */ /* 0x000ea4000c1e1500 */
[----:B--2---:R-:W-:-:S06]  /*74e0*/  HADD2.F32 R0, -RZ, R2.H0_H0 ;  /* 0x20000002ff007230 */ /* 0x004fcc0000004100 */
[----:B------:R-:W0:Y:S01]  /*74f0*/  F2I.FTZ.TRUNC.NTZ R0, R0 ;  /* 0x0000000000007305 */ /* 0x000e22000021f100 */
[----:B------:R-:W-:Y:S05]  /*7500*/  BRA `(.L_x_34725) ;  /* 0x0000000800c87947 */ /* 0x000fea0003800000 */
.L_x_34728:
        /* <DEDUP_REMOVED lines=9> */
.L_x_34731:
[----:B------:R-:W2:Y:S02]  /*75a0*/  LDG.E.U16 R2, desc[UR36][R2.64] ;  /* 0x0000002402027981 */ /* 0x000ea4000c1e1500 */
[----:B--2---:R-:W-:-:S06]  /*75b0*/  HADD2.F32 R0, -RZ, R2.H0_H0 ;  /* 0x20000002ff007230 */ /* 0x004fcc0000004100 */
[----:B------:R-:W0:Y:S01]  /*75c0*/  F2I.FTZ.TRUNC.NTZ R0, R0 ;  /* 0x0000000000007305 */ /* 0x000e22000021f100 */
[----:B------:R-:W-:Y:S05]  /*75d0*/  BRA `(.L_x_34725) ;  /* 0x0000000800947947 */ /* 0x000fea0003800000 */
.L_x_34730:
[----:B------:R-:W2:Y:S02]  /*75e0*/  LDG.E.64 R2, desc[UR36][R2.64] ;  /* 0x0000002402027981 */ /* 0x000ea4000c1e1b00 */
[----:B--2---:R0:W1:Y:S01]  /*75f0*/  F2I.F64.TRUNC R0, R2 ;  /* 0x0000000200007311 */ /* 0x004062000030d100 */
[----:B------:R-:W-:Y:S05]  /*7600*/  BRA `(.L_x_34725) ;  /* 0x0000000800887947 */ /* 0x000fea0003800000 */
.L_x_34720:
        /* <DEDUP_REMOVED lines=12> */
.L_x_34734:
[----:B------:R-:W2:Y:S02]  /*76d0*/  LDG.E.64 R2, desc[UR36][R2.64] ;  /* 0x0000002402027981 */ /* 0x000ea4000c1e1b00 */
[----:B--2---:R0:W1:Y:S01]  /*76e0*/  F2I.F64.TRUNC R0, R2 ;  /* 0x0000000200007311 */ /* 0x004062000030d100 */
[----:B------:R-:W-:Y:S05]  /*76f0*/  BRA `(.L_x_34725) ;  /* 0x00000008004c7947 */ /* 0x000fea0003800000 */
.L_x_34733:
        /* <DEDUP_REMOVED lines=26> */
.L_x_34736:
        /* <DEDUP_REMOVED lines=13> */
.L_x_34735:
[----:B------:R-:W2:Y:S02]  /*7970*/  LDG.E.U16 R0, desc[UR36][R2.64] ;  /* 0x0000002402007981 */ /* 0x000ea4000c1e1500 */
[----:B--2---:R-:W-:-:S06]  /*7980*/  IMAD.U32 R0, R0, 0x10000, RZ ;  /* 0x0001000000007824 */ /* 0x004fcc00078e00ff */
[----:B------:R-:W4:Y:S01]  /*7990*/  F2I.FTZ.TRUNC.NTZ R0, R0 ;  /* 0x0000000000007305 */ /* 0x000f22000021f100 */
[----:B------:R-:W-:Y:S05]  /*79a0*/  BRA `(.L_x_34725) ;  /* 0x0000000400a07947 */ /* 0x000fea0003800000 */
.L_x_34732:
        /* <DEDUP_REMOVED lines=10> */
.L_x_34739:
        /* <DEDUP_REMOVED lines=21> */
.L_x_34743:
[----:B------:R-:W-:Y:S05]  /*7ba0*/  BSYNC.RECONVERGENT B1 ;  /* 0x0000000000017941 */ /* 0x000fea0003800200 */
.L_x_34742:
[----:B------:R-:W-:Y:S02]  /*7bb0*/  SHF.L.U32 R0, R0, 0x14, RZ ;  /* 0x0000001400007819 */ /* 0x000fe400000006ff */
[----:B------:R-:W-:-:S04]  /*7bc0*/  LEA R2, R2, 0x3b800000, 0x17 ;  /* 0x3b80000002027811 */ /* 0x000fc800078eb8ff */
[----:B------:R-:W-:-:S07]  /*7bd0*/  LOP3.LUT R0, R2, R0, R7, 0xfe, !PT ;  /* 0x0000000002007212 */ /* 0x000fce00078efe07 */
.L_x_34741:
[----:B------:R-:W-:Y:S05]  /*7be0*/  BSYNC.RECONVERGENT B0 ;  /* 0x0000000000007941 */ /* 0x000fea0003800200 */
.L_x_34740:
[----:B------:R-:W0:Y:S01]  /*7bf0*/  F2I.FTZ.TRUNC.NTZ R0, R0 ;  /* 0x0000000000007305 */ /* 0x000e22000021f100 */
[----:B------:R-:W-:Y:S05]  /*7c00*/  BRA `(.L_x_34725) ;  /* 0x0000000400087947 */ /* 0x000fea0003800000 */
.L_x_34738:
        /* <DEDUP_REMOVED lines=21> */
.L_x_34747:
[----:B------:R-:W-:Y:S05]  /*7d60*/  BSYNC.RECONVERGENT B1 ;  /* 0x0000000000017941 */ /* 0x000fea0003800200 */
.L_x_34746:
[----:B------:R-:W-:Y:S01]  /*7d70*/  IMAD.SHL.U32 R0, R0, 0x200000, RZ ;  /* 0x0020000000007824 */ /* 0x000fe200078e00ff */
[----:B------:R-:W-:-:S04]  /*7d80*/  LEA R2, R2, 0x37800000, 0x17 ;  /* 0x3780000002027811 */ /* 0x000fc800078eb8ff */
[----:B------:R-:W-:-:S07]  /*7d90*/  LOP3.LUT R0, R2, R0, R7, 0xfe, !PT ;  /* 0x0000000002007212 */ /* 0x000fce00078efe07 */
.L_x_34745:
[----:B------:R-:W-:Y:S05]  /*7da0*/  BSYNC.RECONVERGENT B0 ;  /* 0x0000000000007941 */ /* 0x000fea0003800200 */
.L_x_34744:
[----:B------:R-:W0:Y:S01]  /*7db0*/  F2I.FTZ.TRUNC.NTZ R0, R0 ;  /* 0x0000000000007305 */ /* 0x000e22000021f100 */
[----:B------:R-:W-:Y:S05]  /*7dc0*/  BRA `(.L_x_34725) ;  /* 0x0000000000987947 */ /* 0x000fea0003800000 */
.L_x_34737:
        /* <DEDUP_REMOVED lines=14> */
.L_x_34751:
[----:B------:R-:W-:Y:S05]  /*7eb0*/  BSYNC.RECONVERGENT B0 ;  /* 0x0000000000007941 */ /* 0x000fea0003800200 */
.L_x_34750:
[----:B------:R-:W0:Y:S01]  /*7ec0*/  F2I.FTZ.TRUNC.NTZ R0, R0 ;  /* 0x0000000000007305 */ /* 0x000e22000021f100 */
[----:B------:R-:W-:Y:S05]  /*7ed0*/  BRA `(.L_x_34725) ;  /* 0x0000000000547947 */ /* 0x000fea0003800000 */
.L_x_34724:
        /* <DEDUP_REMOVED lines=16> */
.L_x_34752:
[----:B------:R-:W-:Y:S01]  /*7fe0*/  MOV R0, RZ ;  /* 0x000000ff00007202 */ /* 0x000fe20000000f00 */
[----:B------:R-:W-:Y:S06]  /*7ff0*/  BRA `(.L_x_34725) ;  /* 0x00000000000c7947 */ /* 0x000fec0003800000 */
.L_x_34749:
[----:B------:R0:W5:Y:S01]  /*8000*/  LDG.E R0, desc[UR36][R2.64] ;  /* 0x0000002402007981 */ /* 0x000162000c1e1900 */
[----:B------:R-:W-:Y:S05]  /*8010*/  BRA `(.L_x_34725) ;  /* 0x0000000000047947 */ /* 0x000fea0003800000 */
.L_x_34748:
[----:B------:R0:W5:Y:S02]  /*8020*/  LDG.E R0, desc[UR36][R2.64] ;  /* 0x0000002402007981 */ /* 0x000164000c1e1900 */
.L_x_34725:
[----:B------:R-:W0:Y:S02]  /*8030*/  LDCU.64 UR6, c[0x0][0x580] ;  /* 0x0000b000ff0677ac */ /* 0x000e240008000a00 */
[----:B012345:R-:W-:Y:S01]  /*8040*/  LOP3.LUT R4, RZ, R0, RZ, 0x33, !PT ;  /* 0x00000000ff047212 */ /* 0x03ffe200078e33ff */
[----:B------:R-:W-:-:S04]  /*8050*/  UPRMT UR4, UR42, 0x9910, URZ ;  /* 0x000099102a047896 */ /* 0x000fc800080000ff */
[----:B------:R-:W-:Y:S01]  /*8060*/  UISETP.GT.AND UP0, UPT, UR4, 0x9, UPT ;  /* 0x000000090400788c */ /* 0x000fe2000bf04270 */
[----:B------:R-:W-:-:S05]  /*8070*/  IADD3 R2, P0, PT, R16, UR6, RZ ;  /* 0x0000000610027c10 */ /* 0x000fca000ff1e0ff */
        /* <DEDUP_REMOVED lines=12> */
.L_x_34756:
[----:B------:R4:W-:Y:S01]  /*8140*/  STG.E.U8 desc[UR36][R2.64], R4 ;  /* 0x0000000402007986 */ /* 0x0009e2000c101124 */
[----:B------:R-:W-:Y:S05]  /*8150*/  BRA `(.L_x_34758) ;  /* 0x0000000c00387947 */ /* 0x000fea0003800000 */
.L_x_34755:
        /* <DEDUP_REMOVED lines=9> */
.L_x_34760:
[----:B------:R2:W-:Y:S01]  /*81f0*/  STG.E desc[UR36][R2.64], R4 ;  /* 0x0000000402007986 */ /* 0x0005e2000c101924 */
[----:B------:R-:W-:Y:S05]  /*8200*/  BRA `(.L_x_34758) ;  /* 0x0000000c000c7947 */ /* 0x000fea0003800000 */
.L_x_34759:
[----:B------:R0:W-:Y:S01]  /*8210*/  STG.E.U16 desc[UR36][R2.64], R4 ;  /* 0x0000000402007986 */ /* 0x0001e2000c101524 */
[----:B------:R-:W-:Y:S05]  /*8220*/  BRA `(.L_x_34758) ;  /* 0x0000000c00047947 */ /* 0x000fea0003800000 */
.L_x_34754:
        /* <DEDUP_REMOVED lines=9> */
.L_x_34762:
[----:B------:R-:W-:-:S04]  /*82c0*/  I2FP.F32.S32 R0, R4 ;  /* 0x0000000400007245 */ /* 0x000fc80000201400 */
[----:B------:R-:W-:-:S05]  /*82d0*/  F2FP.F16.F32.PACK_AB R0, RZ, R0 ;  /* 0x00000000ff00723e */ /* 0x000fca00000000ff */
[----:B------:R0:W-:Y:S01]  /*82e0*/  STG.E.U16 desc[UR36][R2.64], R0 ;  /* 0x0000000002007986 */ /* 0x0001e2000c101524 */
[----:B------:R-:W-:Y:S05]  /*82f0*/  BRA `(.L_x_34758) ;  /* 0x0000000800d07947 */ /* 0x000fea0003800000 */
.L_x_34761:
        /* <DEDUP_REMOVED lines=10> */
.L_x_34764:
[----:B------:R-:W-:-:S04]  /*83a0*/  I2FP.F32.S32 R4, R4 ;  /* 0x0000000400047245 */ /* 0x000fc80000201400 */
[----:B------:R-:W-:-:S04]  /*83b0*/  F2FP.F16.F32.PACK_AB R5, RZ, R4 ;  /* 0x00000004ff05723e */ /* 0x000fc800000000ff */
[----:B------:R-:W-:-:S05]  /*83c0*/  PRMT R5, R5, 0x5410, RZ ;  /* 0x0000541005057816 */ /* 0x000fca00000000ff */
[----:B------:R0:W-:Y:S01]  /*83d0*/  STG.E desc[UR36][R2.64], R5 ;  /* 0x0000000502007986 */ /* 0x0001e2000c101924 */
[----:B------:R-:W-:Y:S05]  /*83e0*/  BRA `(.L_x_34758) ;  /* 0x0000000800947947 */ /* 0x000fea0003800000 */
.L_x_34763:
[----:B------:R-:W0:Y:S02]  /*83f0*/  I2F.F64 R4, R4 ;  /* 0x0000000400047312 */ /* 0x000e240000201c00 */
[----:B0-----:R0:W-:Y:S01]  /*8400*/  STG.E.64 desc[UR36][R2.64], R4 ;  /* 0x0000000402007986 */ /* 0x0011e2000c101b24 */
[----:B------:R-:W-:Y:S05]  /*8410*/  BRA `(.L_x_34758) ;  /* 0x0000000800887947 */ /* 0x000fea0003800000 */
.L_x_34753:
        /* <DEDUP_REMOVED lines=12> */
.L_x_34768:
        /* <DEDUP_REMOVED lines=18> */
.L_x_34771:
[----:B------:R-:W-:-:S04]  /*8600*/  SHF.R.U32.HI R5, RZ, 0x18, R5 ;  /* 0x00000018ff057819 */ /* 0x000fc80000011605 */
[----:B------:R-:W-:-:S07]  /*8610*/  LOP3.LUT R0, R0, 0x80, R5, 0xf8, !PT ;  /* 0x0000008000007812 */ /* 0x000fce00078ef805 */
.L_x_34770:
[----:B------:R-:W-:Y:S05]  /*8620*/  BSYNC.RECONVERGENT B0 ;  /* 0x0000000000007941 */ /* 0x000fea0003800200 */
.L_x_34769:
[----:B------:R0:W-:Y:S01]  /*8630*/  STG.E.U8 desc[UR36][R2.64], R0 ;  /* 0x0000000002007986 */ /* 0x0001e2000c101124 */
[----:B------:R-:W-:Y:S05]  /*8640*/  BRA `(.L_x_34758) ;  /* 0x0000000400fc7947 */ /* 0x000fea0003800000 */
.L_x_34767:
        /* <DEDUP_REMOVED lines=18> */
.L_x_34774:
[----:B------:R-:W-:-:S04]  /*8770*/  SHF.R.U32.HI R5, RZ, 0x18, R5 ;  /* 0x00000018ff057819 */ /* 0x000fc80000011605 */
[----:B------:R-:W-:-:S07]  /*8780*/  LOP3.LUT R0, R0, 0x80, R5, 0xf8, !PT ;  /* 0x0000008000007812 */ /* 0x000fce00078ef805 */
.L_x_34773:
[----:B------:R-:W-:Y:S05]  /*8790*/  BSYNC.RECONVERGENT B0 ;  /* 0x0000000000007941 */ /* 0x000fea0003800200 */
.L_x_34772:
[----:B------:R0:W-:Y:S01]  /*87a0*/  STG.E.U8 desc[UR36][R2.64], R0 ;  /* 0x0000000002007986 */ /* 0x0001e2000c101124 */
[----:B------:R-:W-:Y:S05]  /*87b0*/  BRA `(.L_x_34758) ;  /* 0x0000000400a07947 */ /* 0x000fea0003800000 */
.L_x_34766:
        /* <DEDUP_REMOVED lines=22> */
.L_x_34776:
[----:B------:R-:W-:-:S05]  /*8920*/  SHF.R.S32.HI R5, RZ, 0x1f, R4 ;  /* 0x0000001fff057819 */ /* 0x000fca0000011404 */
[----:B------:R0:W-:Y:S01]  /*8930*/  STG.E.64 desc[UR36][R2.64], R4 ;  /* 0x0000000402007986 */ /* 0x0001e2000c101b24 */
[----:B------:R-:W-:Y:S05]  /*8940*/  BRA `(.L_x_34758) ;  /* 0x00000004003c7947 */ /* 0x000fea0003800000 */
.L_x_34775:
[----:B------:R0:W-:Y:S01]  /*8950*/  STG.E desc[UR36][R2.64], R4 ;  /* 0x0000000402007986 */ /* 0x0001e2000c101924 */
[----:B------:R-:W-:Y:S05]  /*8960*/  BRA `(.L_x_34758) ;  /* 0x0000000400347947 */ /* 0x000fea0003800000 */
.L_x_34765:
        /* <DEDUP_REMOVED lines=10> */
.L_x_34778:
[----:B------:R-:W0:Y:S01]  /*8a10*/  I2F.F64 R4, R4 ;  /* 0x0000000400047312 */ /* 0x000e220000201c00 */
[----:B------:R-:W-:-:S05]  /*8a20*/  CS2R R6, SRZ ;  /* 0x0000000000067805 */ /* 0x000fca000001ff00 */
[----:B0-----:R0:W-:Y:S01]  /*8a30*/  STG.E.128 desc[UR36][R2.64], R4 ;  /* 0x0000000402007986 */ /* 0x0011e2000c101d24 */
[----:B------:R-:W-:Y:S05]  /*8a40*/  BRA `(.L_x_34758) ;  /* 0x0000000000fc7947 */ /* 0x000fea0003800000 */
.L_x_34777:
[----:B------:R-:W-:-:S09]  /*8a50*/  UISETP.NE.AND UP0, UPT, UR4, 0xf, UPT ;  /* 0x0000000f0400788c */ /* 0x000fd2000bf05270 */
[----:B------:R-:W-:Y:S05]  /*8a60*/  BRA.U !UP0, `(.L_x_34779) ;  /* 0x0000000108e87547 */ /* 0x000fea000b800000 */
[----:B------:R-:W-:-:S09]  /*8a70*/  UISETP.NE.AND UP0, UPT, UR4, 0x17, UPT ;  /* 0x000000170400788c */ /* 0x000fd2000bf05270 */
[----:B------:R-:W-:Y:S05]  /*8a80*/  BRA.U !UP0, `(.L_x_34780) ;  /* 0x0000000108907547 */ /* 0x000fea000b800000 */
[----:B------:R-:W-:-:S09]  /*8a90*/  UISETP.NE.AND UP0, UPT, UR4, 0x18, UPT ;  /* 0x000000180400788c */ /* 0x000fd2000bf05270 */
[----:B------:R-:W-:Y:S05]  /*8aa0*/  BRA.U !UP0, `(.L_x_34781) ;  /* 0x0000000108447547 */ /* 0x000fea000b800000 */
.L_x_34757:
        /* <DEDUP_REMOVED lines=16> */
.L_x_34782:
[----:B------:R-:W-:Y:S05]  /*8bb0*/  BRA `(.L_x_34758) ;  /* 0x0000000000a07947 */ /* 0x000fea0003800000 */
.L_x_34781:
        /* <DEDUP_REMOVED lines=13> */
.L_x_34784:
[----:B------:R-:W-:Y:S05]  /*8c90*/  BSYNC.RECONVERGENT B0 ;  /* 0x0000000000007941 */ /* 0x000fea0003800200 */
.L_x_34783:
[----:B------:R-:W-:-:S05]  /*8ca0*/  LOP3.LUT R5, R0, 0x80, R5, 0xf8, !PT ;  /* 0x0000008000057812 */ /* 0x000fca00078ef805 */
[----:B------:R0:W-:Y:S01]  /*8cb0*/  STG.E.U8 desc[UR36][R2.64], R5 ;  /* 0x0000000502007986 */ /* 0x0001e2000c101124 */
[----:B------:R-:W-:Y:S05]  /*8cc0*/  BRA `(.L_x_34758) ;  /* 0x00000000005c7947 */ /* 0x000fea0003800000 */
.L_x_34780:
        /* <DEDUP_REMOVED lines=12> */
.L_x_34786:
[----:B------:R-:W-:Y:S02]  /*8d90*/  ISETP.GT.U32.AND P0, PT, R4, 0x7f800000, PT ;  /* 0x7f8000000400780c */ /* 0x000fe40003f04070 */
[----:B------:R-:W-:-:S04]  /*8da0*/  MOV R0, 0x7f ;  /* 0x0000007f00007802 */ /* 0x000fc80000000f00 */
[----:B------:R-:W-:-:S07]  /*8db0*/  SEL R0, R0, 0x7c, P0 ;  /* 0x0000007c00007807 */ /* 0x000fce0000000000 */
.L_x_34787:
[----:B------:R-:W-:Y:S05]  /*8dc0*/  BSYNC.RECONVERGENT B0 ;  /* 0x0000000000007941 */ /* 0x000fea0003800200 */
.L_x_34785:
[----:B------:R-:W-:-:S04]  /*8dd0*/  SHF.R.U32.HI R5, RZ, 0x18, R5 ;  /* 0x00000018ff057819 */ /* 0x000fc80000011605 */
[----:B------:R-:W-:-:S05]  /*8de0*/  LOP3.LUT R5, R0, 0x80, R5, 0xf8, !PT ;  /* 0x0000008000057812 */ /* 0x000fca00078ef805 */
[----:B------:R0:W-:Y:S01]  /*8df0*/  STG.E.U8 desc[UR36][R2.64], R5 ;  /* 0x0000000502007986 */ /* 0x0001e2000c101124 */
[----:B------:R-:W-:Y:S05]  /*8e00*/  BRA `(.L_x_34758) ;  /* 0x00000000000c7947 */ /* 0x000fea0003800000 */
.L_x_34779:
[----:B------:R-:W-:-:S04]  /*8e10*/  I2FP.F32.S32 R0, R4 ;  /* 0x0000000400007245 */ /* 0x000fc80000201400 */
[----:B------:R-:W-:-:S05]  /*8e20*/  F2FP.BF16.F32.PACK_AB R0, RZ, R0 ;  /* 0x00000000ff00723e */ /* 0x000fca00000010ff */
[----:B------:R0:W-:Y:S02]  /*8e30*/  STG.E.U16 desc[UR36][R2.64], R0 ;  /* 0x0000000002007986 */ /* 0x0001e4000c101524 */
.L_x_34758:
[----:B------:R-:W-:-:S07]  /*8e40*/  VIADD R17, R17, 0x80 ;  /* 0x0000008011117836 */ /* 0x000fce0000000000 */
.L_x_34718:
[----:B------:R-:W-:Y:S05]  /*8e50*/  BSYNC.RECONVERGENT B6 ;  /* 0x0000000000067941 */ /* 0x000fea0003800200 */
.L_x_34717:
        /* <DEDUP_REMOVED lines=306> */
.L_x_34788:
        /* <DEDUP_REMOVED lines=18> */
.L_x_34792:
[----:B------:R0:W5:Y:S01]  /*a2a0*/  LDG.E.U8 R0, desc[UR36][R2.64] ;  /* 0x0000002402007981 */ /* 0x000162000c1e1100 */
[----:B------:R-:W-:Y:S05]  /*a2b0*/  BRA `(.L_x_34794) ;  /* 0x0000000c002c7947 */ /* 0x000fea0003800000 */
.L_x_34791:
        /* <DEDUP_REMOVED lines=8> */
.L_x_34796:
[----:B------:R0:W5:Y:S01]  /*a340*/  LDG.E R0, desc[UR36][R2.64] ;  /* 0x0000002402007981 */ /* 0x000162000c1e1900 */
[----:B------:R-:W-:Y:S05]  /*a350*/  BRA `(.L_x_34794) ;  /* 0x0000000c00047947 */ /* 0x000fea0003800000 */
.L_x_34795:
[----:B------:R0:W5:Y:S01]  /*a360*/  LDG.E.S16 R0, desc[UR36][R2.64] ;  /* 0x0000002402007981 */ /* 0x000162000c1e1700 */
[----:B------:R-:W-:Y:S05]  /*a370*/  BRA `(.L_x_34794) ;  /* 0x0000000800fc7947 */ /* 0x000fea0003800000 */
.L_x_34790:
        /* <DEDUP_REMOVED lines=9> */
.L_x_34798:
[----:B------:R-:W2:Y:S02]  /*a410*/  LDG.E.U16 R2, desc[UR36][R2.64] ;  /* 0x0000002402027981 */ /* 0x000ea4000c1e1500 */
[----:B--2---:R-:W-:-:S06]  /*a420*/  HADD2.F32 R0, -RZ, R2.H0_H0 ;  /* 0x20000002ff007230 */ /* 0x004fcc0000004100 */
[----:B------:R-:W0:Y:S01]  /*a430*/  F2I.FTZ.TRUNC.NTZ R0, R0 ;  /* 0x0000000000007305 */ /* 0x000e22000021f100 */
[----:B------:R-:W-:Y:S05]  /*a440*/  BRA `(.L_x_34794) ;  /* 0x0000000800c87947 */ /* 0x000fea0003800000 */
.L_x_34797:
        /* <DEDUP_REMOVED lines=9> */
.L_x_34800:
[----:B------:R-:W2:Y:S02]  /*a4e0*/  LDG.E.U16 R2, desc[UR36][R2.64] ;  /* 0x0000002402027981 */ /* 0x000ea4000c1e1500 */
[----:B--2---:R-:W-:-:S06]  /*a4f0*/  HADD2.F32 R0, -RZ, R2.H0_H0 ;  /* 0x20000002ff007230 */ /* 0x004fcc0000004100 */
[----:B------:R-:W0:Y:S01]  /*a500*/  F2I.FTZ.TRUNC.NTZ R0, R0 ;  /* 0x0000000000007305 */ /* 0x000e22000021f100 */
[----:B------:R-:W-:Y:S05]  /*a510*/  BRA `(.L_x_34794) ;  /* 0x0000000800947947 */ /* 0x000fea0003800000 */
.L_x_34799:
[----:B------:R-:W2:Y:S02]  /*a520*/  LDG.E.64 R2, desc[UR36][R2.64] ;  /* 0x0000002402027981 */ /* 0x000ea4000c1e1b00 */
[----:B--2---:R0:W1:Y:S01]  /*a530*/  F2I.F64.TRUNC R0, R2 ;  /* 0x0000000200007311 */ /* 0x004062000030d100 */
[----:B------:R-:W-:Y:S05]  /*a540*/  BRA `(.L_x_34794) ;  /* 0x0000000800887947 */ /* 0x000fea0003800000 */
.L_x_34789:
        /* <DEDUP_REMOVED lines=12> */
.L_x_34803:
[----:B------:R-:W2:Y:S02]  /*a610*/  LDG.E.64 R2, desc[UR36][R2.64] ;  /* 0x0000002402027981 */ /* 0x000ea4000c1e1b00 */
[----:B--2---:R0:W1:Y:S01]  /*a620*/  F2I.F64.TRUNC R0, R2 ;  /* 0x0000000200007311 */ /* 0x004062000030d100 */
[----:B------:R-:W-:Y:S05]  /*a630*/  BRA `(.L_x_34794) ;  /* 0x00000008004c7947 */ /* 0x000fea0003800000 */
.L_x_34802:
        /* <DEDUP_REMOVED lines=26> */
.L_x_34805:
        /* <DEDUP_REMOVED lines=13> */
.L_x_34804:
[----:B------:R-:W2:Y:S02]  /*a8b0*/  LDG.E.U16 R0, desc[UR36][R2.64] ;  /* 0x0000002402007981 */ /* 0x000ea4000c1e1500 */
[----:B--2---:R-:W-:-:S06]  /*a8c0*/  IMAD.U32 R0, R0, 0x10000, RZ ;  /* 0x0001000000007824 */ /* 0x004fcc00078e00ff */
[----:B------:R-:W0:Y:S01]  /*a8d0*/  F2I.FTZ.TRUNC.NTZ R0, R0 ;  /* 0x0000000000007305 */ /* 0x000e22000021f100 */
[----:B------:R-:W-:Y:S05]  /*a8e0*/  BRA `(.L_x_34794) ;  /* 0x0000000400a07947 */ /* 0x000fea0003800000 */
.L_x_34801:
        /* <DEDUP_REMOVED lines=10> */
.L_x_34808:
        /* <DEDUP_REMOVED lines=21> */
.L_x_34812:
[----:B------:R-:W-:Y:S05]  /*aae0*/  BSYNC.RECONVERGENT B1 ;  /* 0x0000000000017941 */ /* 0x000fea0003800200 */
.L_x_34811:
[----:B------:R-:W-:Y:S01]  /*aaf0*/  IMAD.SHL.U32 R0, R0, 0x100000, RZ ;  /* 0x0010000000007824 */ /* 0x000fe200078e00ff */
[----:B------:R-:W-:-:S04]  /*ab00*/  LEA R2, R2, 0x3b800000, 0x17 ;  /* 0x3b80000002027811 */ /* 0x000fc800078eb8ff */
[----:B------:R-:W-:-:S07]  /*ab10*/  LOP3.LUT R0, R2, R0, R7, 0xfe, !PT ;  /* 0x0000000002007212 */ /* 0x000fce00078efe07 */
.L_x_34810:
[----:B------:R-:W-:Y:S05]  /*ab20*/  BSYNC.RECONVERGENT B0 ;  /* 0x0000000000007941 */ /* 0x000fea0003800200 */
.L_x_34809:
[----:B------:R-:W2:Y:S01]  /*ab30*/  F2I.FTZ.TRUNC.NTZ R0, R0 ;  /* 0x0000000000007305 */ /* 0x000ea2000021f100 */
[----:B------:R-:W-:Y:S05]  /*ab40*/  BRA `(.L_x_34794) ;  /* 0x0000000400087947 */ /* 0x000fea0003800000 */
.L_x_34807:
        /* <DEDUP_REMOVED lines=21> */
.L_x_34816:
[----:B------:R-:W-:Y:S05]  /*aca0*/  BSYNC.RECONVERGENT B1 ;  /* 0x0000000000017941 */ /* 0x000fea0003800200 */
.L_x_34815:
[----:B------:R-:W-:Y:S02]  /*acb0*/  SHF.L.U32 R0, R0, 0x15, RZ ;  /* 0x0000001500007819 */ /* 0x000fe400000006ff */
[----:B------:R-:W-:-:S04]  /*acc0*/  LEA R2, R2, 0x37800000, 0x17 ;  /* 0x3780000002027811 */ /* 0x000fc800078eb8ff */
[----:B------:R-:W-:-:S07]  /*acd0*/  LOP3.LUT R0, R2, R0, R7, 0xfe, !PT ;  /* 0x0000000002007212 */ /* 0x000fce00078efe07 */
.L_x_34814:
[----:B------:R-:W-:Y:S05]  /*ace0*/  BSYNC.RECONVERGENT B0 ;  /* 0x0000000000007941 */ /* 0x000fea0003800200 */
.L_x_34813:
[----:B------:R-:W0:Y:S01]  /*acf0*/  F2I.FTZ.TRUNC.NTZ R0, R0 ;  /* 0x0000000000007305 */ /* 0x000e22000021f100 */
[----:B------:R-:W-:Y:S05]  /*ad00*/  BRA `(.L_x_34794) ;  /* 0x0000000000987947 */ /* 0x000fea0003800000 */
.L_x_34806:
        /* <DEDUP_REMOVED lines=14> */
.L_x_34820:
[----:B------:R-:W-:Y:S05]  /*adf0*/  BSYNC.RECONVERGENT B0 ;  /* 0x0000000000007941 */ /* 0x000fea0003800200 */
.L_x_34819:
[----:B------:R-:W4:Y:S01]  /*ae00*/  F2I.FTZ.TRUNC.NTZ R0, R0 ;  /* 0x0000000000007305 */ /* 0x000f22000021f100 */
[----:B------:R-:W-:Y:S05]  /*ae10*/  BRA `(.L_x_34794) ;  /* 0x0000000000547947 */ /* 0x000fea0003800000 */
.L_x_34793:
        /* <DEDUP_REMOVED lines=16> */
.L_x_34821:
[----:B------:R-:W-:Y:S01]  /*af20*/  IMAD.MOV.U32 R0, RZ, RZ, RZ ;  /* 0x000000ffff007224 */ /* 0x000fe200078e00ff */
[----:B------:R-:W-:Y:S06]  /*af30*/  BRA `(.L_x_34794) ;  /* 0x00000000000c7947 */ /* 0x000fec0003800000 */
.L_x_34818:
[----:B------:R0:W5:Y:S01]  /*af40*/  LDG.E R0, desc[UR36][R2.64] ;  /* 0x0000002402007981 */ /* 0x000162000c1e1900 */
[----:B------:R-:W-:Y:S05]  /*af50*/  BRA `(.L_x_34794) ;  /* 0x0000000000047947 */ /* 0x000fea0003800000 */
.L_x_34817:
[----:B------:R3:W5:Y:S02]  /*af60*/  LDG.E R0, desc[UR36][R2.64] ;  /* 0x0000002402007981 */ /* 0x000764000c1e1900 */
.L_x_34794:
[----:B------:R-:W-:Y:S01]  /*af70*/  UPRMT UR4, UR42, 0x9910, URZ ;  /* 0x000099102a047896 */ /* 0x000fe200080000ff */
[----:B012345:R-:W-:-:S03]  /*af80*/  LOP3.LUT R2, RZ, R0, RZ, 0x33, !PT ;  /* 0x00000000ff027212 */ /* 0x03ffc600078e33ff */
        /* <DEDUP_REMOVED lines=12> */
.L_x_34825:
[----:B------:R-:W-:Y:S01]  /*b050*/  STG.E.U8 desc[UR36][R16.64], R2 ;  /* 0x0000000210007986 */ /* 0x000fe2000c101124 */
[----:B------:R-:W-:Y:S05]  /*b060*/  EXIT ;  /* 0x000000000000794d */ /* 0x000fea0003800000 */
.L_x_34824:
        /* <DEDUP_REMOVED lines=9> */
.L_x_34828:
[----:B------:R-:W-:Y:S01]  /*b100*/  STG.E desc[UR36][R16.64], R2 ;  /* 0x0000000210007986 */ /* 0x000fe2000c101924 */
[----:B------:R-:W-:Y:S05]  /*b110*/  EXIT ;  /* 0x000000000000794d */ /* 0x000fea0003800000 */
.L_x_34827:
[----:B------:R-:W-:Y:S01]  /*b120*/  STG.E.U16 desc[UR36][R16.64], R2 ;  /* 0x0000000210007986 */ /* 0x000fe2000c101524 */
[----:B------:R-:W-:Y:S05]  /*b130*/  EXIT ;  /* 0x000000000000794d */ /* 0x000fea0003800000 */
.L_x_34823:
        /* <DEDUP_REMOVED lines=9> */
.L_x_34830:
[----:B------:R-:W-:-:S04]  /*b1d0*/  I2FP.F32.S32 R0, R2 ;  /* 0x0000000200007245 */ /* 0x000fc80000201400 */
[----:B------:R-:W-:-:S05]  /*b1e0*/  F2FP.F16.F32.PACK_AB R0, RZ, R0 ;  /* 0x00000000ff00723e */ /* 0x000fca00000000ff */
[----:B------:R-:W-:Y:S01]  /*b1f0*/  STG.E.U16 desc[UR36][R16.64], R0 ;  /* 0x0000000010007986 */ /* 0x000fe2000c101524 */
[----:B------:R-:W-:Y:S05]  /*b200*/  EXIT ;  /* 0x000000000000794d */ /* 0x000fea0003800000 */
.L_x_34829:
        /* <DEDUP_REMOVED lines=10> */
.L_x_34832:
[----:B------:R-:W-:-:S04]  /*b2b0*/  I2FP.F32.S32 R2, R2 ;  /* 0x0000000200027245 */ /* 0x000fc80000201400 */
[----:B------:R-:W-:-:S04]  /*b2c0*/  F2FP.F16.F32.PACK_AB R3, RZ, R2 ;  /* 0x00000002ff03723e */ /* 0x000fc800000000ff */
[----:B------:R-:W-:-:S05]  /*b2d0*/  PRMT R3, R3, 0x5410, RZ ;  /* 0x0000541003037816 */ /* 0x000fca00000000ff */
[----:B------:R-:W-:Y:S01]  /*b2e0*/  STG.E desc[UR36][R16.64], R3 ;  /* 0x0000000310007986 */ /* 0x000fe2000c101924 */
[----:B------:R-:W-:Y:S05]  /*b2f0*/  EXIT ;  /* 0x000000000000794d */ /* 0x000fea0003800000 */
.L_x_34831:
[----:B------:R-:W0:Y:S02]  /*b300*/  I2F.F64 R2, R2 ;  /* 0x0000000200027312 */ /* 0x000e240000201c00 */
[----:B0-----:R-:W-:Y:S01]  /*b310*/  STG.E.64 desc[UR36][R16.64], R2 ;  /* 0x0000000210007986 */ /* 0x001fe2000c101b24 */
[----:B------:R-:W-:Y:S05]  /*b320*/  EXIT ;  /* 0x000000000000794d */ /* 0x000fea0003800000 */
.L_x_34822:
        /* <DEDUP_REMOVED lines=12> */
.L_x_34836:
        /* <DEDUP_REMOVED lines=17> */
.L_x_34839:
[----:B------:R-:W-:-:S04]  /*b500*/  SHF.R.U32.HI R3, RZ, 0x18, R3 ;  /* 0x00000018ff037819 */ /* 0x000fc80000011603 */
[----:B------:R-:W-:-:S04]  /*b510*/  LOP3.LUT R0, R0, 0x80, R3, 0xf8, !PT ;  /* 0x0000008000007812 */ /* 0x000fc800078ef803 */
[----:B------:R-:W-:-:S07]  /*b520*/  PRMT R8, R0, 0x7610, R8 ;  /* 0x0000761000087816 */ /* 0x000fce0000000008 */
.L_x_34838:
[----:B------:R-:W-:Y:S05]  /*b530*/  BSYNC.RECONVERGENT B0 ;  /* 0x0000000000007941 */ /* 0x000fea0003800200 */
.L_x_34837:
[----:B------:R-:W-:Y:S01]  /*b540*/  STG.E.U8 desc[UR36][R16.64], R8 ;  /* 0x0000000810007986 */ /* 0x000fe2000c101124 */
[----:B------:R-:W-:Y:S05]  /*b550*/  EXIT ;  /* 0x000000000000794d */ /* 0x000fea0003800000 */
.L_x_34835:
        /* <DEDUP_REMOVED lines=17> */
.L_x_34842:
[----:B------:R-:W-:-:S04]  /*b670*/  SHF.R.U32.HI R3, RZ, 0x18, R3 ;  /* 0x00000018ff037819 */ /* 0x000fc80000011603 */
[----:B------:R-:W-:-:S04]  /*b680*/  LOP3.LUT R0, R0, 0x80, R3, 0xf8, !PT ;  /* 0x0000008000007812 */ /* 0x000fc800078ef803 */
[----:B------:R-:W-:-:S07]  /*b690*/  PRMT R8, R0, 0x7610, R8 ;  /* 0x0000761000087816 */ /* 0x000fce0000000008 */
.L_x_34841:
[----:B------:R-:W-:Y:S05]  /*b6a0*/  BSYNC.RECONVERGENT B0 ;  /* 0x0000000000007941 */ /* 0x000fea0003800200 */
.L_x_34840:
[----:B------:R-:W-:Y:S01]  /*b6b0*/  STG.E.U8 desc[UR36][R16.64], R8 ;  /* 0x0000000810007986 */ /* 0x000fe2000c101124 */
[----:B------:R-:W-:Y:S05]  /*b6c0*/  EXIT ;  /* 0x000000000000794d */ /* 0x000fea0003800000 */
.L_x_34834:
        /* <DEDUP_REMOVED lines=22> */
.L_x_34844:
[----:B------:R-:W-:-:S05]  /*b830*/  SHF.R.S32.HI R3, RZ, 0x1f, R2 ;  /* 0x0000001fff037819 */ /* 0x000fca0000011402 */
[----:B------:R-:W-:Y:S01]  /*b840*/  STG.E.64 desc[UR36][R16.64], R2 ;  /* 0x0000000210007986 */ /* 0x000fe2000c101b24 */
[----:B------:R-:W-:Y:S05]  /*b850*/  EXIT ;  /* 0x000000000000794d */ /* 0x000fea0003800000 */
.L_x_34843:
[----:B------:R-:W-:Y:S01]  /*b860*/  STG.E desc[UR36][R16.64], R2 ;  /* 0x0000000210007986 */ /* 0x000fe2000c101924 */
[----:B------:R-:W-:Y:S05]  /*b870*/  EXIT ;  /* 0x000000000000794d */ /* 0x000fea0003800000 */
.L_x_34833:
        /* <DEDUP_REMOVED lines=8> */
[----:B------:R-:W-:Y:S01]  /*b900*/  STG.E.U8 desc[UR36][R16.64], R3 ;  /* 0x0000000310007986 */ /* 0x000fe2000c101124 */
[----:B------:R-:W-:Y:S05]  /*b910*/  EXIT ;  /* 0x000000000000794d */ /* 0x000fea0003800000 */
.L_x_34846:
[----:B------:R-:W0:Y:S01]  /*b920*/  I2F.F64 R4, R2 ;  /* 0x0000000200047312 */ /* 0x000e220000201c00 */
[----:B------:R-:W-:-:S05]  /*b930*/  CS2R R6, SRZ ;  /* 0x0000000000067805 */ /* 0x000fca000001ff00 */
[----:B0-----:R-:W-:Y:S01]  /*b940*/  STG.E.128 desc[UR36][R16.64], R4 ;  /* 0x0000000410007986 */ /* 0x001fe2000c101d24 */
[----:B------:R-:W-:Y:S05]  /*b950*/  EXIT ;  /* 0x000000000000794d */ /* 0x000fea0003800000 */
.L_x_34845:
[----:B------:R-:W-:-:S09]  /*b960*/  UISETP.NE.AND UP0, UPT, UR4, 0xf, UPT ;  /* 0x0000000f0400788c */ /* 0x000fd2000bf05270 */
[----:B------:R-:W-:Y:S05]  /*b970*/  BRA.U !UP0, `(.L_x_34847) ;  /* 0x0000000108e87547 */ /* 0x000fea000b800000 */
[----:B------:R-:W-:-:S09]  /*b980*/  UISETP.NE.AND UP0, UPT, UR4, 0x17, UPT ;  /* 0x000000170400788c */ /* 0x000fd2000bf05270 */
[----:B------:R-:W-:Y:S05]  /*b990*/  BRA.U !UP0, `(.L_x_34848) ;  /* 0x0000000108907547 */ /* 0x000fea000b800000 */
[----:B------:R-:W-:-:S09]  /*b9a0*/  UISETP.NE.AND UP0, UPT, UR4, 0x18, UPT ;  /* 0x000000180400788c */ /* 0x000fd2000bf05270 */
[----:B------:R-:W-:Y:S05]  /*b9b0*/  BRA.U !UP0, `(.L_x_34849) ;  /* 0x0000000108447547 */ /* 0x000fea000b800000 */
.L_x_34826:
        /* <DEDUP_REMOVED lines=16> */
.L_x_34850:
[----:B------:R-:W-:Y:S05]  /*bac0*/  EXIT ;  /* 0x000000000000794d */ /* 0x000fea0003800000 */
.L_x_34849:
        /* <DEDUP_REMOVED lines=13> */
.L_x_34852:
[----:B------:R-:W-:Y:S05]  /*bba0*/  BSYNC.RECONVERGENT B0 ;  /* 0x0000000000007941 */ /* 0x000fea0003800200 */
.L_x_34851:
[----:B------:R-:W-:-:S05]  /*bbb0*/  LOP3.LUT R3, R0, 0x80, R3, 0xf8, !PT ;  /* 0x0000008000037812 */ /* 0x000fca00078ef803 */
[----:B------:R-:W-:Y:S01]  /*bbc0*/  STG.E.U8 desc[UR36][R16.64], R3 ;  /* 0x0000000310007986 */ /* 0x000fe2000c101124 */
[----:B------:R-:W-:Y:S05]  /*bbd0*/  EXIT ;  /* 0x000000000000794d */ /* 0x000fea0003800000 */
.L_x_34848:
        /* <DEDUP_REMOVED lines=12> */
.L_x_34854:
[----:B------:R-:W-:Y:S01]  /*bca0*/  IMAD.MOV.U32 R0, RZ, RZ, 0x7f ;  /* 0x0000007fff007424 */ /* 0x000fe200078e00ff */
[----:B------:R-:W-:-:S04]  /*bcb0*/  ISETP.GT.U32.AND P0, PT, R2, 0x7f800000, PT ;  /* 0x7f8000000200780c */ /* 0x000fc80003f04070 */
[----:B------:R-:W-:-:S09]  /*bcc0*/  SEL R0, R0, 0x7c, P0 ;  /* 0x0000007c00007807 */ /* 0x000fd20000000000 */
.L_x_34855:
[----:B------:R-:W-:Y:S05]  /*bcd0*/  BSYNC.RECONVERGENT B0 ;  /* 0x0000000000007941 */ /* 0x000fea0003800200 */
.L_x_34853:
[----:B------:R-:W-:-:S04]  /*bce0*/  SHF.R.U32.HI R3, RZ, 0x18, R3 ;  /* 0x00000018ff037819 */ /* 0x000fc80000011603 */
[----:B------:R-:W-:-:S05]  /*bcf0*/  LOP3.LUT R3, R0, 0x80, R3, 0xf8, !PT ;  /* 0x0000008000037812 */ /* 0x000fca00078ef803 */
[----:B------:R-:W-:Y:S01]  /*bd00*/  STG.E.U8 desc[UR36][R16.64], R3 ;  /* 0x0000000310007986 */ /* 0x000fe2000c101124 */
[----:B------:R-:W-:Y:S05]  /*bd10*/  EXIT ;  /* 0x000000000000794d */ /* 0x000fea0003800000 */
.L_x_34847:
[----:B------:R-:W-:-:S04]  /*bd20*/  I2FP.F32.S32 R0, R2 ;  /* 0x0000000200007245 */ /* 0x000fc80000201400 */
[----:B------:R-:W-:-:S05]  /*bd30*/  F2FP.BF16.F32.PACK_AB R0, RZ, R0 ;  /* 0x00000000ff00723e */ /* 0x000fca00000010ff */
[----:B------:R-:W-:Y:S01]  /*bd40*/  STG.E.U16 desc[UR36][R16.64], R0 ;  /* 0x0000000010007986 */ /* 0x000fe2000c101524 */
[----:B------:R-:W-:Y:S05]  /*bd50*/  EXIT ;  /* 0x000000000000794d */ /* 0x000fea0003800000 */
.L_x_34856:
        /* <DEDUP_REMOVED lines=10> */
.L_x_37335:


//--------------------- .text._ZN2at6native27unrolled_elementwise_kernelIZZZNS0_23bitwise_not_kernel_cudaERNS_18TensorIteratorBaseEENKUlvE_clEvENKUlvE1_clEvEUliE_St5arrayIPcLm2EELi4E23TrivialOffsetCalculatorILi1EjESB_NS0_6memory12LoadWithCastILi1EEENSC_13StoreWithCastILi1EEEEEviT_T0_T2_T3_T4_T5_ --------------------------
	.section	.text._ZN2at6native27unrolled_elementwise_kernelIZZZNS0_23bitwise_not_kernel_cudaERNS_18TensorIteratorBaseEENKUlvE_clEvENKUlvE1_clEvEUliE_St5arrayIPcLm2EELi4E23TrivialOffsetCalculatorILi1EjESB_NS0_6memory12LoadWithCastILi1EEENSC_13StoreWithCastILi1EEEEEviT_T0_T2_T3_T4_T5_,"ax",@progbits
	.align	128
        .global         _ZN2at6native27unrolled_elementwise_kernelIZZZNS0_23bitwise_not_kernel_cudaERNS_18TensorIteratorBaseEENKUlvE_clEvENKUlvE1_clEvEUliE_St5arrayIPcLm2EELi4E23TrivialOffsetCalculatorILi1EjESB_NS0_6memory12LoadWithCastILi1EEENSC_13StoreWithCastILi1EEEEEviT_T0_T2_T3_T4_T5_
        .type           _ZN2at6native27unrolled_elementwise_kernelIZZZNS0_23bitwise_not_kernel_cudaERNS_18TensorIteratorBaseEENKUlvE_clEvENKUlvE1_clEvEUliE_St5arrayIPcLm2EELi4E23TrivialOffsetCalculatorILi1EjESB_NS0_6memory12LoadWithCastILi1EEENSC_13StoreWithCastILi1EEEEEviT_T0_T2_T3_T4_T5_,@function
        .size           _ZN2at6native27unrolled_elementwise_kernelIZZZNS0_23bitwise_not_kernel_cudaERNS_18TensorIteratorBaseEENKUlvE_clEvENKUlvE1_clEvEUliE_St5arrayIPcLm2EELi4E23TrivialOffsetCalculatorILi1EjESB_NS0_6memory12LoadWithCastILi1EEENSC_13StoreWithCastILi1EEEEEviT_T0_T2_T3_T4_T5_,(.L_x_37336 - _ZN2at6native27unrolled_elementwise_kernelIZZZNS0_23bitwise_not_kernel_cudaERNS_18TensorIteratorBaseEENKUlvE_clEvENKUlvE1_clEvEUliE_St5arrayIPcLm2EELi4E23TrivialOffsetCalculatorILi1EjESB_NS0_6memory12LoadWithCastILi1EEENSC_13StoreWithCastILi1EEEEEviT_T0_T2_T3_T4_T5_)
        .other          _ZN2at6native27unrolled_elementwise_kernelIZZZNS0_23bitwise_not_kernel_cudaERNS_18TensorIteratorBaseEENKUlvE_clEvENKUlvE1_clEvEUliE_St5arrayIPcLm2EELi4E23TrivialOffsetCalculatorILi1EjESB_NS0_6memory12LoadWithCastILi1EEENSC_13StoreWithCastILi1EEEEEviT_T0_T2_T3_T4_T5_,@"STO_CUDA_ENTRY STV_DEFAULT"
_ZN2at6native27unrolled_elementwise_kernelIZZZNS0_23bitwise_not_kernel_cudaERNS_18TensorIteratorBaseEENKUlvE_clEvENKUlvE1_clEvEUliE_St5arrayIPcLm2EELi4E23TrivialOffsetCalculatorILi1EjESB_NS0_6memory12LoadWithCastILi1EEENSC_13StoreWithCastILi1EEEEEviT_T0_T2_T3_T4_T5_:
.text._ZN2at6native27unrolled_elementwise_kernelIZZZNS0_23bitwise_not_kernel_cudaERNS_18TensorIteratorBaseEENKUlvE_clEvENKUlvE1_clEvEUliE_St5arrayIPcLm2EELi4E23TrivialOffsetCalculatorILi1EjESB_NS0_6memory12LoadWithCastILi1EEENSC_13StoreWithCastILi1EEEEEviT_T0_T2_T3_T4_T5_:
        /* <DEDUP_REMOVED lines=30> */
.L_x_34862:
[----:B------:R3:W5:Y:S01]  /*01e0*/  LDG.E.U8 R26, desc[UR36][R4.64] ;  /* 0x00000024041a7981 */ /* 0x000762000c1e1100 */
[----:B------:R-:W-:Y:S05]  /*01f0*/  BRA `(.L_x_34864) ;  /* 0x0000000c00307947 */ /* 0x000fea0003800000 */
.L_x_34861:
        /* <DEDUP_REMOVED lines=8> */
.L_x_34866:
[----:B------:R1:W5:Y:S01]  /*0280*/  LDG.E R26, desc[UR36][R4.64] ;  /* 0x00000024041a7981 */ /* 0x000362000c1e1900 */
[----:B------:R-:W-:Y:S05]  /*0290*/  BRA `(.L_x_34864) ;  /* 0x0000000c00087947 */ /* 0x000fea0003800000 */
.L_x_34865:
[----:B------:R2:W5:Y:S01]  /*02a0*/  LDG.E.S16 R26, desc[UR36][R4.64] ;  /* 0x00000024041a7981 */ /* 0x000562000c1e1700 */
[----:B------:R-:W-:Y:S05]  /*02b0*/  BRA `(.L_x_34864) ;  /* 0x0000000c00007947 */ /* 0x000fea0003800000 */
.L_x_34860:
        /* <DEDUP_REMOVED lines=9> */
.L_x_34868:
[----:B------:R-:W2:Y:S02]  /*0350*/  LDG.E.U16 R4, desc[UR36][R4.64] ;  /* 0x0000002404047981 */ /* 0x000ea4000c1e1500 */
[----:B--2---:R-:W-:-:S06]  /*0360*/  HADD2.F32 R26, -RZ, R4.H0_H0 ;  /* 0x20000004ff1a7230 */ /* 0x004fcc0000004100 */
[----:B------:R-:W0:Y:S01]  /*0370*/  F2I.FTZ.TRUNC.NTZ R26, R26 ;  /* 0x0000001a001a7305 */ /* 0x000e22000021f100 */
[----:B------:R-:W-:Y:S05]  /*0380*/  BRA `(.L_x_34864) ;  /* 0x0000000800cc7947 */ /* 0x000fea0003800000 */
.L_x_34867:
        /* <DEDUP_REMOVED lines=9> */
.L_x_34870:
[----:B------:R-:W2:Y:S02]  /*0420*/  LDG.E.U16 R4, desc[UR36][R4.64] ;  /* 0x0000002404047981 */ /* 0x000ea4000c1e1500 */
[----:B--2---:R-:W-:-:S06]  /*0430*/  HADD2.F32 R26, -RZ, R4.H0_H0 ;  /* 0x20000004ff1a7230 */ /* 0x004fcc0000004100 */
[----:B------:R-:W0:Y:S01]  /*0440*/  F2I.FTZ.TRUNC.NTZ R26, R26 ;  /* 0x0000001a001a7305 */ /* 0x000e22000021f100 */
[----:B------:R-:W-:Y:S05]  /*0450*/  BRA `(.L_x_34864) ;  /* 0x0000000800987947 */ /* 0x000fea0003800000 */
.L_x_34869:
[----:B------:R-:W2:Y:S02]  /*0460*/  LDG.E.64 R4, desc[UR36][R4.64] ;  /* 0x0000002404047981 */ /* 0x000ea4000c1e1b00 */
[----:B--2---:R0:W1:Y:S01]  /*0470*/  F2I.F64.TRUNC R26, R4 ;  /* 0x00000004001a7311 */ /* 0x004062000030d100 */
[----:B------:R-:W-:Y:S05]  /*0480*/  BRA `(.L_x_34864) ;  /* 0x00000008008c7947 */ /* 0x000fea0003800000 */
.L_x_34859:
        /* <DEDUP_REMOVED lines=12> */
.L_x_34873:
[----:B------:R-:W2:Y:S02]  /*0550*/  LDG.E.64 R4, desc[UR36][R4.64] ;  /* 0x0000002404047981 */ /* 0x000ea4000c1e1b00 */
[----:B--2---:R0:W1:Y:S01]  /*0560*/  F2I.F64.TRUNC R26, R4 ;  /* 0x00000004001a7311 */ /* 0x004062000030d100 */
[----:B------:R-:W-:Y:S05]  /*0570*/  BRA `(.L_x_34864) ;  /* 0x0000000800507947 */ /* 0x000fea0003800000 */
.L_x_34872:
        /* <DEDUP_REMOVED lines=26> */
.L_x_34875:
        /* <DEDUP_REMOVED lines=14> */
.L_x_34874:
[----:B------:R-:W2:Y:S02]  /*0800*/  LDG.E.U16 R26, desc[UR36][R4.64] ;  /* 0x00000024041a7981 */ /* 0x000ea4000c1e1500 */
[----:B--2---:R-:W-:-:S06]  /*0810*/  IMAD.U32 R26, R26, 0x10000, RZ ;  /* 0x000100001a1a7824 */ /* 0x004fcc00078e00ff */
[----:B------:R-:W0:Y:S01]  /*0820*/  F2I.FTZ.TRUNC.NTZ R26, R26 ;  /* 0x0000001a001a7305 */ /* 0x000e22000021f100 */
[----:B------:R-:W-:Y:S05]  /*0830*/  BRA `(.L_x_34864) ;  /* 0x0000000400a07947 */ /* 0x000fea0003800000 */
.L_x_34871:
        /* <DEDUP_REMOVED lines=10> */
.L_x_34878:
        /* <DEDUP_REMOVED lines=21> */
.L_x_34882:
[----:B------:R-:W-:Y:S05]  /*0a30*/  BSYNC.RECONVERGENT B1 ;  /* 0x0000000000017941 */ /* 0x000fea0003800200 */
.L_x_34881:
[----:B------:R-:W-:Y:S01]  /*0a40*/  IMAD.SHL.U32 R0, R0, 0x100000, RZ ;  /* 0x0010000000007824 */ /* 0x000fe200078e00ff */
[----:B------:R-:W-:-:S04]  /*0a50*/  LEA R3, R3, 0x3b800000, 0x17 ;  /* 0x3b80000003037811 */ /* 0x000fc800078eb8ff */
[----:B------:R-:W-:-:S07]  /*0a60*/  LOP3.LUT R26, R3, R0, R7, 0xfe, !PT ;  /* 0x00000000031a7212 */ /* 0x000fce00078efe07 */
.L_x_34880:
[----:B------:R-:W-:Y:S05]  /*0a70*/  BSYNC.RECONVERGENT B0 ;  /* 0x0000000000007941 */ /* 0x000fea0003800200 */
.L_x_34879:
[----:B------:R-:W0:Y:S01]  /*0a80*/  F2I.FTZ.TRUNC.NTZ R26, R26 ;  /* 0x0000001a001a7305 */ /* 0x000e22000021f100 */
[----:B------:R-:W-:Y:S05]  /*0a90*/  BRA `(.L_x_34864) ;  /* 0x0000000400087947 */ /* 0x000fea0003800000 */
.L_x_34877:
        /* <DEDUP_REMOVED lines=21> */
.L_x_34886:
[----:B------:R-:W-:Y:S05]  /*0bf0*/  BSYNC.RECONVERGENT B1 ;  /* 0x0000000000017941 */ /* 0x000fea0003800200 */
.L_x_34885:
[----:B------:R-:W-:Y:S01]  /*0c00*/  IMAD.SHL.U32 R0, R0, 0x200000, RZ ;  /* 0x0020000000007824 */ /* 0x000fe200078e00ff */
[----:B------:R-:W-:-:S04]  /*0c10*/  LEA R3, R3, 0x37800000, 0x17 ;  /* 0x3780000003037811 */ /* 0x000fc800078eb8ff */
[----:B------:R-:W-:-:S07]  /*0c20*/  LOP3.LUT R26, R3, R0, R26, 0xfe, !PT ;  /* 0x00000000031a7212 */ /* 0x000fce00078efe1a */
.L_x_34884:
[----:B------:R-:W-:Y:S05]  /*0c30*/  BSYNC.RECONVERGENT B0 ;  /* 0x0000000000007941 */ /* 0x000fea0003800200 */
.L_x_34883:
[----:B------:R-:W0:Y:S01]  /*0c40*/  F2I.FTZ.TRUNC.NTZ R26, R26 ;  /* 0x0000001a001a7305 */ /* 0x000e22000021f100 */
[----:B------:R-:W-:Y:S05]  /*0c50*/  BRA `(.L_x_34864) ;  /* 0x0000000000987947 */ /* 0x000fea0003800000 */
.L_x_34876:
[----:B------:R-:W-:-:S09]  /*0c60*/  UISETP.NE.AND UP0, UPT, UR4, 0x1c, UPT ;  /* 0x0000001c0400788c */ /* 0x000fd2000bf05270 */
[----:B------:R-:W-:Y:S05]  /*0c70*/  BRA.U !UP0, `(.L_x_34887) ;  /* 0x00000001088c7547 */ /* 0x000fea000b800000 */
[----:B------:R-:W-:-:S09]  /*0c80*/  UISETP.NE.AND UP0, UPT, UR4, 0x1d, UPT ;  /* 0x0000001d0400788c */ /* 0x000fd2000bf05270 */
[----:B------:R-:W-:Y:S05]  /*0c90*/  BRA.U !UP0, `(.L_x_34888) ;  /* 0x00000001087c7547 */ /* 0x000fea000b800000 */
[----:B------:R-:W-:-:S09]  /*0ca0*/  UISETP.NE.AND UP0, UPT, UR4, 0x2c, UPT ;  /* 0x0000002c0400788c */ /* 0x000fd2000bf05270 */
[----:B------:R-:W-:Y:S05]  /*0cb0*/  BRA.U !UP0, `(.L_x_34889) ;  /* 0x0000000108487547 */ /* 0x000fea000b800000 */
.L_x_34863:
        /* <DEDUP_REMOVED lines=16> */
.L_x_34890:
[----:B------:R-:W-:Y:S01]  /*0dc0*/  IMAD.MOV.U32 R26, RZ, RZ, RZ ;  /* 0x000000ffff1a7224 */ /* 0x000fe200078e00ff */
[----:B------:R-:W-:Y:S06]  /*0dd0*/  BRA `(.L_x_34864) ;  /* 0x0000000000387947 */ /* 0x000fec0003800000 */
.L_x_34889:
        /* <DEDUP_REMOVED lines=8> */
.L_x_34892:
[----:B------:R-:W-:Y:S05]  /*0e60*/  BSYNC.RECONVERGENT B0 ;  /* 0x0000000000007941 */ /* 0x000fea0003800200 */
.L_x_34891:
[----:B------:R-:W0:Y:S01]  /*0e70*/  F2I.FTZ.TRUNC.NTZ R26, R26 ;  /* 0x0000001a001a7305 */ /* 0x000e22000021f100 */
[----:B------:R-:W-:Y:S05]  /*0e80*/  BRA `(.L_x_34864) ;  /* 0x00000000000c7947 */ /* 0x000fea0003800000 */
.L_x_34888:
[----:B------:R0:W5:Y:S01]  /*0e90*/  LDG.E R26, desc[UR36][R4.64] ;  /* 0x00000024041a7981 */ /* 0x000162000c1e1900 */
[----:B------:R-:W-:Y:S05]  /*0ea0*/  BRA `(.L_x_34864) ;  /* 0x0000000000047947 */ /* 0x000fea0003800000 */
.L_x_34887:
[----:B------:R0:W5:Y:S02]  /*0eb0*/  LDG.E R26, desc[UR36][R4.64] ;  /* 0x00000024041a7981 */ /* 0x000164000c1e1900 */
.L_x_34864:
[----:B01---5:R-:W-:Y:S01]  /*0ec0*/  LOP3.LUT R26, RZ, R26, RZ, 0x33, !PT ;  /* 0x0000001aff1a7212 */ /* 0x023fe200078e33ff */
[----:B------:R-:W-:-:S07]  /*0ed0*/  VIADD R17, R19, 0x80 ;  /* 0x0000008013117836 */ /* 0x000fce0000000000 */
.L_x_34858:
[----:B------:R-:W-:Y:S05]  /*0ee0*/  BSYNC.RECONVERGENT B6 ;  /* 0x0000000000067941 */ /* 0x000fea0003800200 */
.L_x_34857:
[----:B------:R-:W-:Y:S01]  /*0ef0*/  ISETP.GE.AND P0, PT, R17, R22, PT ;  /* 0x000000161100720c */ /* 0x000fe20003f06270 */
[----:B------:R-:W-:Y:S01]  /*0f00*/  BSSY.RECONVERGENT B6, `(.L_x_34893) ;  /* 0x00000e6000067945 */ /* 0x000fe20003800200 */
[----:B------:R-:W-:-:S11]  /*0f10*/  IMAD.MOV.U32 R24, RZ, RZ, -0x1 ;  /* 0xffffffffff187424 */ /* 0x000fd600078e00ff */
[----:B------:R-:W-:Y:S05]  /*0f20*/  @P0 BRA `(.L_x_34894) ;  /* 0x0000000c008c0947 */ /* 0x000fea0003800000 */
[----:B--234-:R-:W0:Y:S01]  /*0f30*/  LDC.64 R4, c[0x0][0x390] ;  /* 0x0000e400ff047b82 */ /* 0x01ce220000000a00 */
        /* <DEDUP_REMOVED lines=18> */
.L_x_34898:
[----:B------:R0:W5:Y:S01]  /*1060*/  LDG.E.U8 R24, desc[UR36][R4.64] ;  /* 0x0000002404187981 */ /* 0x000162000c1e1100 */
[----:B------:R-:W-:Y:S05]  /*1070*/  BRA `(.L_x_34900) ;  /* 0x0000000c00307947 */ /* 0x000fea0003800000 */
.L_x_34897:
        /* <DEDUP_REMOVED lines=8> */
.L_x_34902:
[----:B------:R0:W5:Y:S01]  /*1100*/  LDG.E R24, desc[UR36][R4.64] ;  /* 0x0000002404187981 */ /* 0x000162000c1e1900 */
[----:B------:R-:W-:Y:S05]  /*1110*/  BRA `(.L_x_34900) ;  /* 0x0000000c00087947 */ /* 0x000fea0003800000 */
.L_x_34901:
[----:B------:R0:W5:Y:S01]  /*1120*/  LDG.E.S16 R24, desc[UR36][R4.64] ;  /* 0x0000002404187981 */ /* 0x000162000c1e1700 */
[----:B------:R-:W-:Y:S05]  /*1130*/  BRA `(.L_x_34900) ;  /* 0x0000000c00007947 */ /* 0x000fea0003800000 */
.L_x_34896:
        /* <DEDUP_REMOVED lines=9> */
.L_x_34904:
[----:B------:R-:W2:Y:S02]  /*11d0*/  LDG.E.U16 R4, desc[UR36][R4.64] ;  /* 0x0000002404047981 */ /* 0x000ea4000c1e1500 */
[----:B--2---:R-:W-:-:S06]  /*11e0*/  HADD2.F32 R24, -RZ, R4.H0_H0 ;  /* 0x20000004ff187230 */ /* 0x004fcc0000004100 */
[----:B------:R-:W0:Y:S01]  /*11f0*/  F2I.FTZ.TRUNC.NTZ R24, R24 ;  /* 0x0000001800187305 */ /* 0x000e22000021f100 */
[----:B------:R-:W-:Y:S05]  /*1200*/  BRA `(.L_x_34900) ;  /* 0x0000000800cc7947 */ /* 0x000fea0003800000 */
.L_x_34903:
        /* <DEDUP_REMOVED lines=9> */
.L_x_34906:
[----:B------:R-:W2:Y:S02]  /*12a0*/  LDG.E.U16 R4, desc[UR36][R4.64] ;  /* 0x0000002404047981 */ /* 0x000ea4000c1e1500 */
[----:B--2---:R-:W-:-:S06]  /*12b0*/  HADD2.F32 R24, -RZ, R4.H0_H0 ;  /* 0x20000004ff187230 */ /* 0x004fcc0000004100 */
[----:B------:R-:W0:Y:S01]  /*12c0*/  F2I.FTZ.TRUNC.NTZ R24, R24 ;  /* 0x0000001800187305 */ /* 0x000e22000021f100 */
[----:B------:R-:W-:Y:S05]  /*12d0*/  BRA `(.L_x_34900) ;  /* 0x0000000800987947 */ /* 0x000fea0003800000 */
.L_x_34905:
[----:B------:R-:W2:Y:S02]  /*12e0*/  LDG.E.64 R4, desc[UR36][R4.64] ;  /* 0x0000002404047981 */ /* 0x000ea4000c1e1b00 */
[----:B--2---:R0:W1:Y:S01]  /*12f0*/  F2I.F64.TRUNC R24, R4 ;  /* 0x0000000400187311 */ /* 0x004062000030d100 */
[----:B------:R-:W-:Y:S05]  /*1300*/  BRA `(.L_x_34900) ;  /* 0x00000008008c7947 */ /* 0x000fea0003800000 */
.L_x_34895:
        /* <DEDUP_REMOVED lines=12> */
.L_x_34909:
[----:B------:R-:W2:Y:S02]  /*13d0*/  LDG.E.64 R4, desc[UR36][R4.64] ;  /* 0x0000002404047981 */ /* 0x000ea4000c1e1b00 */
[----:B--2---:R0:W1:Y:S01]  /*13e0*/  F2I.F64.TRUNC R24, R4 ;  /* 0x0000000400187311 */ /* 0x004062000030d100 */
[----:B------:R-:W-:Y:S05]  /*13f0*/  BRA `(.L_x_34900) ;  /* 0x0000000800507947 */ /* 0x000fea0003800000 */
.L_x_34908:
        /* <DEDUP_REMOVED lines=26> */
.L_x_34911:
        /* <DEDUP_REMOVED lines=14> */
.L_x_34910:
[----:B------:R-:W2:Y:S02]  /*1680*/  LDG.E.U16 R24, desc[UR36][R4.64] ;  /* 0x0000002404187981 */ /* 0x000ea4000c1e1500 */
[----:B--2---:R-:W-:-:S06]  /*1690*/  IMAD.U32 R24, R24, 0x10000, RZ ;  /* 0x0001000018187824 */ /* 0x004fcc00078e00ff */
[----:B------:R-:W4:Y:S01]  /*16a0*/  F2I.FTZ.TRUNC.NTZ R24, R24 ;  /* 0x0000001800187305 */ /* 0x000f22000021f100 */
[----:B------:R-:W-:Y:S05]  /*16b0*/  BRA `(.L_x_34900) ;  /* 0x0000000400a07947 */ /* 0x000fea0003800000 */
.L_x_34907:
        /* <DEDUP_REMOVED lines=10> */
.L_x_34914:
        /* <DEDUP_REMOVED lines=21> */
.L_x_34918:
[----:B------:R-:W-:Y:S05]  /*18b0*/  BSYNC.RECONVERGENT B1 ;  /* 0x0000000000017941 */ /* 0x000fea0003800200 */
.L_x_34917:
[----:B------:R-:W-:Y:S01]  /*18c0*/  IMAD.SHL.U32 R0, R0, 0x100000, RZ ;  /* 0x0010000000007824 */ /* 0x000fe200078e00ff */
[----:B------:R-:W-:-:S04]  /*18d0*/  LEA R3, R3, 0x3b800000, 0x17 ;  /* 0x3b80000003037811 */ /* 0x000fc800078eb8ff */
[----:B------:R-:W-:-:S07]  /*18e0*/  LOP3.LUT R24, R3, R0, R7, 0xfe, !PT ;  /* 0x0000000003187212 */ /* 0x000fce00078efe07 */
.L_x_34916:
[----:B------:R-:W-:Y:S05]  /*18f0*/  BSYNC.RECONVERGENT B0 ;  /* 0x0000000000007941 */ /* 0x000fea0003800200 */
.L_x_34915:
[----:B------:R-:W0:Y:S01]  /*1900*/  F2I.FTZ.TRUNC.NTZ R24, R24 ;  /* 0x0000001800187305 */ /* 0x000e22000021f100 */
[----:B------:R-:W-:Y:S05]  /*1910*/  BRA `(.L_x_34900) ;  /* 0x0000000400087947 */ /* 0x000fea0003800000 */
.L_x_34913:
        /* <DEDUP_REMOVED lines=21> */
.L_x_34922:
[----:B------:R-:W-:Y:S05]  /*1a70*/  BSYNC.RECONVERGENT B1 ;  /* 0x0000000000017941 */ /* 0x000fea0003800200 */
.L_x_34921:
[----:B------:R-:W-:Y:S01]  /*1a80*/  IMAD.SHL.U32 R0, R0, 0x200000, RZ ;  /* 0x0020000000007824 */ /* 0x000fe200078e00ff */
[----:B------:R-:W-:-:S04]  /*1a90*/  LEA R3, R3, 0x37800000, 0x17 ;  /* 0x3780000003037811 */ /* 0x000fc800078eb8ff */
[----:B------:R-:W-:-:S07]  /*1aa0*/  LOP3.LUT R24, R3, R0, R7, 0xfe, !PT ;  /* 0x0000000003187212 */ /* 0x000fce00078efe07 */
.L_x_34920:
[----:B------:R-:W-:Y:S05]  /*1ab0*/  BSYNC.RECONVERGENT B0 ;  /* 0x0000000000007941 */ /* 0x000fea0003800200 */
.L_x_34919:
[----:B------:R-:W0:Y:S01]  /*1ac0*/  F2I.FTZ.TRUNC.NTZ R24, R24 ;  /* 0x0000001800187305 */ /* 0x000e22000021f100 */
[----:B------:R-:W-:Y:S05]  /*1ad0*/  BRA `(.L_x_34900) ;  /* 0x0000000000987947 */ /* 0x000fea0003800000 */
.L_x_34912:
        /* <DEDUP_REMOVED lines=14> */
.L_x_34926:
[----:B------:R-:W-:Y:S05]  /*1bc0*/  BSYNC.RECONVERGENT B0 ;  /* 0x0000000000007941 */ /* 0x000fea0003800200 */
.L_x_34925:
[----:B------:R-:W0:Y:S01]  /*1bd0*/  F2I.FTZ.TRUNC.NTZ R24, R24 ;  /* 0x0000001800187305 */ /* 0x000e22000021f100 */
[----:B------:R-:W-:Y:S05]  /*1be0*/  BRA `(.L_x_34900) ;  /* 0x0000000000547947 */ /* 0x000fea0003800000 */
.L_x_34899:
        /* <DEDUP_REMOVED lines=16> */
.L_x_34927:
[----:B------:R-:W-:Y:S01]  /*1cf0*/  IMAD.MOV.U32 R24, RZ, RZ, RZ ;  /* 0x000000ffff187224 */ /* 0x000fe200078e00ff */
[----:B------:R-:W-:Y:S06]  /*1d00*/  BRA `(.L_x_34900) ;  /* 0x00000000000c7947 */ /* 0x000fec0003800000 */
.L_x_34924:
[----:B------:R0:W5:Y:S01]  /*1d10*/  LDG.E R24, desc[UR36][R4.64] ;  /* 0x0000002404187981 */ /* 0x000162000c1e1900 */
[----:B------:R-:W-:Y:S05]  /*1d20*/  BRA `(.L_x_34900) ;  /* 0x0000000000047947 */ /* 0x000fea0003800000 */
.L_x_34923:
[----:B------:R0:W5:Y:S02]  /*1d30*/  LDG.E R24, desc[UR36][R4.64] ;  /* 0x0000002404187981 */ /* 0x000164000c1e1900 */
.L_x_34900:
[----:B------:R-:W-:Y:S01]  /*1d40*/  VIADD R17, R17, 0x80 ;  /* 0x0000008011117836 */ /* 0x000fe20000000000 */
[----:B01-345:R-:W-:-:S07]  /*1d50*/  LOP3.LUT R24, RZ, R24, RZ, 0x33, !PT ;  /* 0x00000018ff187212 */ /* 0x03bfce00078e33ff */
.L_x_34894:
[----:B------:R-:W-:Y:S05]  /*1d60*/  BSYNC.RECONVERGENT B6 ;  /* 0x0000000000067941 */ /* 0x000fea0003800200 */
.L_x_34893:
        /* <DEDUP_REMOVED lines=23> */
.L_x_34933:
[----:B------:R0:W5:Y:S01]  /*1ee0*/  LDG.E.U8 R16, desc[UR36][R4.64] ;  /* 0x0000002404107981 */ /* 0x000162000c1e1100 */
[----:B------:R-:W-:Y:S05]  /*1ef0*/  BRA `(.L_x_34935) ;  /* 0x0000000c00307947 */ /* 0x000fea0003800000 */
.L_x_34932:
        /* <DEDUP_REMOVED lines=8> */
.L_x_34937:
[----:B------:R0:W5:Y:S01]  /*1f80*/  LDG.E R16, desc[UR36][R4.64] ;  /* 0x0000002404107981 */ /* 0x000162000c1e1900 */
[----:B------:R-:W-:Y:S05]  /*1f90*/  BRA `(.L_x_34935) ;  /* 0x0000000c00087947 */ /* 0x000fea0003800000 */
.L_x_34936:
[----:B------:R0:W5:Y:S01]  /*1fa0*/  LDG.E.S16 R16, desc[UR36][R4.64] ;  /* 0x0000002404107981 */ /* 0x000162000c1e1700 */
[----:B------:R-:W-:Y:S05]  /*1fb0*/  BRA `(.L_x_34935) ;  /* 0x0000000c00007947 */ /* 0x000fea0003800000 */
.L_x_34931:
        /* <DEDUP_REMOVED lines=9> */
.L_x_34939:
[----:B------:R-:W2:Y:S02]  /*2050*/  LDG.E.U16 R4, desc[UR36][R4.64] ;  /* 0x0000002404047981 */ /* 0x000ea4000c1e1500 */
[----:B--2---:R-:W-:-:S06]  /*2060*/  HADD2.F32 R16, -RZ, R4.H0_H0 ;  /* 0x20000004ff107230 */ /* 0x004fcc0000004100 */
[----:B------:R-:W0:Y:S01]  /*2070*/  F2I.FTZ.TRUNC.NTZ R16, R16 ;  /* 0x0000001000107305 */ /* 0x000e22000021f100 */
[----:B------:R-:W-:Y:S05]  /*2080*/  BRA `(.L_x_34935) ;  /* 0x0000000800cc7947 */ /* 0x000fea0003800000 */
.L_x_34938:
        /* <DEDUP_REMOVED lines=9> */
.L_x_34941:
[----:B------:R-:W2:Y:S02]  /*2120*/  LDG.E.U16 R4, desc[UR36][R4.64] ;  /* 0x0000002404047981 */ /* 0x000ea4000c1e1500 */
[----:B--2---:R-:W-:-:S06]  /*2130*/  HADD2.F32 R16, -RZ, R4.H0_H0 ;  /* 0x20000004ff107230 */ /* 0x004fcc0000004100 */
[----:B------:R-:W0:Y:S01]  /*2140*/  F2I.FTZ.TRUNC.NTZ R16, R16 ;  /* 0x0000001000107305 */ /* 0x000e22000021f100 */
[----:B------:R-:W-:Y:S05]  /*2150*/  BRA `(.L_x_34935) ;  /* 0x0000000800987947 */ /* 0x000fea0003800000 */
.L_x_34940:
[----:B------:R-:W2:Y:S02]  /*2160*/  LDG.E.64 R4, desc[UR36][R4.64] ;  /* 0x0000002404047981 */ /* 0x000ea4000c1e1b00 */
[----:B--2---:R0:W1:Y:S01]  /*2170*/  F2I.F64.TRUNC R16, R4 ;  /* 0x0000000400107311 */ /* 0x004062000030d100 */
[----:B------:R-:W-:Y:S05]  /*2180*/  BRA `(.L_x_34935) ;  /* 0x00000008008c7947 */ /* 0x000fea0003800000 */
.L_x_34930:
        /* <DEDUP_REMOVED lines=12> */
.L_x_34944:
[----:B------:R-:W2:Y:S02]  /*2250*/  LDG.E.64 R4, desc[UR36][R4.64] ;  /* 0x0000002404047981 */ /* 0x000ea4000c1e1b00 */
[----:B--2---:R0:W1:Y:S01]  /*2260*/  F2I.F64.TRUNC R16, R4 ;  /* 0x0000000400107311 */ /* 0x004062000030d100 */
[----:B------:R-:W-:Y:S05]  /*2270*/  BRA `(.L_x_34935) ;  /* 0x0000000800507947 */ /* 0x000fea0003800000 */
.L_x_34943:
        /* <DEDUP_REMOVED lines=26> */
.L_x_34946:
        /* <DEDUP_REMOVED lines=14> */
.L_x_34945:
[----:B------:R-:W2:Y:S02]  /*2500*/  LDG.E.U16 R16, desc[UR36][R4.64] ;  /* 0x0000002404107981 */ /* 0x000ea4000c1e1500 */
[----:B--2---:R-:W-:-:S06]  /*2510*/  IMAD.U32 R16, R16, 0x10000, RZ ;  /* 0x0001000010107824 */ /* 0x004fcc00078e00ff */
[----:B------:R-:W0:Y:S01]  /*2520*/  F2I.FTZ.TRUNC.NTZ R16, R16 ;  /* 0x0000001000107305 */ /* 0x000e22000021f100 */
[----:B------:R-:W-:Y:S05]  /*2530*/  BRA `(.L_x_34935) ;  /* 0x0000000400a07947 */ /* 0x000fea0003800000 */
.L_x_34942:
        /* <DEDUP_REMOVED lines=10> */
.L_x_34949:
        /* <DEDUP_REMOVED lines=21> */
.L_x_34953:
[----:B------:R-:W-:Y:S05]  /*2730*/  BSYNC.RECONVERGENT B1 ;  /* 0x0000000000017941 */ /* 0x000fea0003800200 */
.L_x_34952:
[----:B------:R-:W-:Y:S01]  /*2740*/  IMAD.SHL.U32 R0, R0, 0x100000, RZ ;  /* 0x0010000000007824 */ /* 0x000fe200078e00ff */
[----:B------:R-:W-:-:S04]  /*2750*/  LEA R3, R3, 0x3b800000, 0x17 ;  /* 0x3b80000003037811 */ /* 0x000fc800078eb8ff */
[----:B------:R-:W-:-:S07]  /*2760*/  LOP3.LUT R16, R3, R0, R7, 0xfe, !PT ;  /* 0x0000000003107212 */ /* 0x000fce00078efe07 */
.L_x_34951:
[----:B------:R-:W-:Y:S05]  /*2770*/  BSYNC.RECONVERGENT B0 ;  /* 0x0000000000007941 */ /* 0x000fea0003800200 */
.L_x_34950:
[----:B------:R-:W1:Y:S01]  /*2780*/  F2I.FTZ.TRUNC.NTZ R16, R16 ;  /* 0x0000001000107305 */ /* 0x000e62000021f100 */
[----:B------:R-:W-:Y:S05]  /*2790*/  BRA `(.L_x_34935) ;  /* 0x0000000400087947 */ /* 0x000fea0003800000 */
.L_x_34948:
        /* <DEDUP_REMOVED lines=21> */
.L_x_34957:
[----:B------:R-:W-:Y:S05]  /*28f0*/  BSYNC.RECONVERGENT B1 ;  /* 0x0000000000017941 */ /* 0x000fea0003800200 */
.L_x_34956:
[----:B------:R-:W-:Y:S01]  /*2900*/  IMAD.SHL.U32 R0, R0, 0x200000, RZ ;  /* 0x0020000000007824 */ /* 0x000fe200078e00ff */
[----:B------:R-:W-:-:S04]  /*2910*/  LEA R3, R3, 0x37800000, 0x17 ;  /* 0x3780000003037811 */ /* 0x000fc800078eb8ff */
[----:B------:R-:W-:-:S07]  /*2920*/  LOP3.LUT R16, R3, R0, R7, 0xfe, !PT ;  /* 0x0000000003107212 */ /* 0x000fce00078efe07 */
.L_x_34955:
[----:B------:R-:W-:Y:S05]  /*2930*/  BSYNC.RECONVERGENT B0 ;  /* 0x0000000000007941 */ /* 0x000fea0003800200 */
.L_x_34954:
[----:B------:R-:W2:Y:S01]  /*2940*/  F2I.FTZ.TRUNC.NTZ R16, R16 ;  /* 0x0000001000107305 */ /* 0x000ea2000021f100 */
[----:B------:R-:W-:Y:S05]  /*2950*/  BRA `(.L_x_34935) ;  /* 0x0000000000987947 */ /* 0x000fea0003800000 */
.L_x_34947:
        /* <DEDUP_REMOVED lines=14> */
.L_x_34961:
[----:B------:R-:W-:Y:S05]  /*2a40*/  BSYNC.RECONVERGENT B0 ;  /* 0x0000000000007941 */ /* 0x000fea0003800200 */
.L_x_34960:
[----:B------:R-:W4:Y:S01]  /*2a50*/  F2I.FTZ.TRUNC.NTZ R16, R16 ;  /* 0x0000001000107305 */ /* 0x000f22000021f100 */
[----:B------:R-:W-:Y:S05]  /*2a60*/  BRA `(.L_x_34935) ;  /* 0x0000000000547947 */ /* 0x000fea0003800000 */
.L_x_34934:
        /* <DEDUP_REMOVED lines=16> */
.L_x_34962:
[----:B------:R-:W-:Y:S01]  /*2b70*/  IMAD.MOV.U32 R16, RZ, RZ, RZ ;  /* 0x000000ffff107224 */ /* 0x000fe200078e00ff */
[----:B------:R-:W-:Y:S06]  /*2b80*/  BRA `(.L_x_34935) ;  /* 0x00000000000c7947 */ /* 0x000fec0003800000 */
.L_x_34959:
[----:B------:R0:W5:Y:S01]  /*2b90*/  LDG.E R16, desc[UR36][R4.64] ;  /* 0x0000002404107981 */ /* 0x000162000c1e1900 */
[----:B------:R-:W-:Y:S05]  /*2ba0*/  BRA `(.L_x_34935) ;  /* 0x0000000000047947 */ /* 0x000fea0003800000 */
.L_x_34958:
[----:B------:R3:W5:Y:S02]  /*2bb0*/  LDG.E R16, desc[UR36][R4.64] ;  /* 0x0000002404107981 */ /* 0x000764000c1e1900 */
.L_x_34935:
[----:B------:R-:W-:Y:S01]  /*2bc0*/  VIADD R17, R17, 0x80 ;  /* 0x0000008011117836 */ /* 0x000fe20000000000 */
[----:B012-45:R-:W-:-:S07]  /*2bd0*/  LOP3.LUT R16, RZ, R16, RZ, 0x33, !PT ;  /* 0x00000010ff107212 */ /* 0x037fce00078e33ff */
.L_x_34929:
[----:B------:R-:W-:Y:S05]  /*2be0*/  BSYNC.RECONVERGENT B6 ;  /* 0x0000000000067941 */ /* 0x000fea0003800200 */
.L_x_34928:
        /* <DEDUP_REMOVED lines=23> */
.L_x_34968:
[----:B------:R0:W5:Y:S01]  /*2d60*/  LDG.E.U8 R18, desc[UR36][R4.64] ;  /* 0x0000002404127981 */ /* 0x000162000c1e1100 */
[----:B------:R-:W-:Y:S05]  /*2d70*/  BRA `(.L_x_34970) ;  /* 0x0000000c00307947 */ /* 0x000fea0003800000 */
.L_x_34967:
        /* <DEDUP_REMOVED lines=8> */
.L_x_34972:
[----:B------:R0:W5:Y:S01]  /*2e00*/  LDG.E R18, desc[UR36][R4.64] ;  /* 0x0000002404127981 */ /* 0x000162000c1e1900 */
[----:B------:R-:W-:Y:S05]  /*2e10*/  BRA `(.L_x_34970) ;  /* 0x0000000c00087947 */ /* 0x000fea0003800000 */
.L_x_34971:
[----:B------:R0:W5:Y:S01]  /*2e20*/  LDG.E.S16 R18, desc[UR36][R4.64] ;  /* 0x0000002404127981 */ /* 0x000162000c1e1700 */
[----:B------:R-:W-:Y:S05]  /*2e30*/  BRA `(.L_x_34970) ;  /* 0x0000000c00007947 */ /* 0x000fea0003800000 */
.L_x_34966:
        /* <DEDUP_REMOVED lines=9> */
.L_x_34974:
[----:B------:R-:W2:Y:S02]  /*2ed0*/  LDG.E.U16 R4, desc[UR36][R4.64] ;  /* 0x0000002404047981 */ /* 0x000ea4000c1e1500 */
[----:B--2---:R-:W-:-:S06]  /*2ee0*/  HADD2.F32 R18, -RZ, R4.H0_H0 ;  /* 0x20000004ff127230 */ /* 0x004fcc0000004100 */
[----:B------:R-:W0:Y:S01]  /*2ef0*/  F2I.FTZ.TRUNC.NTZ R18, R18 ;  /* 0x0000001200127305 */ /* 0x000e22000021f100 */
[----:B------:R-:W-:Y:S05]  /*2f00*/  BRA `(.L_x_34970) ;  /* 0x0000000800cc7947 */ /* 0x000fea0003800000 */
.L_x_34973:
        /* <DEDUP_REMOVED lines=9> */
.L_x_34976:
[----:B------:R-:W2:Y:S02]  /*2fa0*/  LDG.E.U16 R4, desc[UR36][R4.64] ;  /* 0x0000002404047981 */ /* 0x000ea4000c1e1500 */
[----:B--2---:R-:W-:-:S06]  /*2fb0*/  HADD2.F32 R18, -RZ, R4.H0_H0 ;  /* 0x20000004ff127230 */ /* 0x004fcc0000004100 */
[----:B------:R-:W0:Y:S01]  /*2fc0*/  F2I.FTZ.TRUNC.NTZ R18, R18 ;  /* 0x0000001200127305 */ /* 0x000e22000021f100 */
[----:B------:R-:W-:Y:S05]  /*2fd0*/  BRA `(.L_x_34970) ;  /* 0x0000000800987947 */ /* 0x000fea0003800000 */
.L_x_34975:
[----:B------:R-:W2:Y:S02]  /*2fe0*/  LDG.E.64 R4, desc[UR36][R4.64] ;  /* 0x0000002404047981 */ /* 0x000ea4000c1e1b00 */
[----:B--2---:R0:W1:Y:S01]  /*2ff0*/  F2I.F64.TRUNC R18, R4 ;  /* 0x0000000400127311 */ /* 0x004062000030d100 */
[----:B------:R-:W-:Y:S05]  /*3000*/  BRA `(.L_x_34970) ;  /* 0x00000008008c7947 */ /* 0x000fea0003800000 */
.L_x_34965:
        /* <DEDUP_REMOVED lines=12> */
.L_x_34979:
[----:B------:R-:W2:Y:S02]  /*30d0*/  LDG.E.64 R4, desc[UR36][R4.64] ;  /* 0x0000002404047981 */ /* 0x000ea4000c1e1b00 */
[----:B--2---:R0:W1:Y:S01]  /*30e0*/  F2I.F64.TRUNC R18, R4 ;  /* 0x0000000400127311 */ /* 0x004062000030d100 */
[----:B------:R-:W-:Y:S05]  /*30f0*/  BRA `(.L_x_34970) ;  /* 0x0000000800507947 */ /* 0x000fea0003800000 */
.L_x_34978:
        /* <DEDUP_REMOVED lines=26> */
.L_x_34981:
        /* <DEDUP_REMOVED lines=14> */
.L_x_34980:
[----:B------:R-:W2:Y:S02]  /*3380*/  LDG.E.U16 R18, desc[UR36][R4.64] ;  /* 0x0000002404127981 */ /* 0x000ea4000c1e1500 */
[----:B--2---:R-:W-:-:S06]  /*3390*/  IMAD.U32 R18, R18, 0x10000, RZ ;  /* 0x0001000012127824 */ /* 0x004fcc00078e00ff */
[----:B------:R-:W0:Y:S01]  /*33a0*/  F2I.FTZ.TRUNC.NTZ R18, R18 ;  /* 0x0000001200127305 */ /* 0x000e22000021f100 */
[----:B------:R-:W-:Y:S05]  /*33b0*/  BRA `(.L_x_34970) ;  /* 0x0000000400a07947 */ /* 0x000fea0003800000 */
.L_x_34977:
        /* <DEDUP_REMOVED lines=10> */
.L_x_34984:
        /* <DEDUP_REMOVED lines=21> */
.L_x_34988:
[----:B------:R-:W-:Y:S05]  /*35b0*/  BSYNC.RECONVERGENT B1 ;  /* 0x0000000000017941 */ /* 0x000fea0003800200 */
.L_x_34987:
[----:B------:R-:W-:Y:S01]  /*35c0*/  IMAD.SHL.U32 R0, R0, 0x100000, RZ ;  /* 0x0010000000007824 */ /* 0x000fe200078e00ff */
[----:B------:R-:W-:-:S04]  /*35d0*/  LEA R3, R3, 0x3b800000, 0x17 ;  /* 0x3b80000003037811 */ /* 0x000fc800078eb8ff */
[----:B------:R-:W-:-:S07]  /*35e0*/  LOP3.LUT R18, R3, R0, R7, 0xfe, !PT ;  /* 0x0000000003127212 */ /* 0x000fce00078efe07 */
.L_x_34986:
[----:B------:R-:W-:Y:S05]  /*35f0*/  BSYNC.RECONVERGENT B0 ;  /* 0x0000000000007941 */ /* 0x000fea0003800200 */
.L_x_34985:
[----:B------:R-:W0:Y:S01]  /*3600*/  F2I.FTZ.TRUNC.NTZ R18, R18 ;  /* 0x0000001200127305 */ /* 0x000e22000021f100 */
[----:B------:R-:W-:Y:S05]  /*3610*/  BRA `(.L_x_34970) ;  /* 0x0000000400087947 */ /* 0x000fea0003800000 */
.L_x_34983:
        /* <DEDUP_REMOVED lines=21> */
.L_x_34992:
[----:B------:R-:W-:Y:S05]  /*3770*/  BSYNC.RECONVERGENT B1 ;  /* 0x0000000000017941 */ /* 0x000fea0003800200 */
.L_x_34991:
[----:B------:R-:W-:Y:S01]  /*3780*/  IMAD.SHL.U32 R0, R0, 0x200000, RZ ;  /* 0x0020000000007824 */ /* 0x000fe200078e00ff */
[----:B------:R-:W-:-:S04]  /*3790*/  LEA R3, R3, 0x37800000, 0x17 ;  /* 0x3780000003037811 */ /* 0x000fc800078eb8ff */
[----:B------:R-:W-:-:S07]  /*37a0*/  LOP3.LUT R18, R3, R0, R7, 0xfe, !PT ;  /* 0x0000000003127212 */ /* 0x000fce00078efe07 */
.L_x_34990:
[----:B------:R-:W-:Y:S05]  /*37b0*/  BSYNC.RECONVERGENT B0 ;  /* 0x0000000000007941 */ /* 0x000fea0003800200 */
.L_x_34989:
[----:B------:R-:W2:Y:S01]  /*37c0*/  F2I.FTZ.TRUNC.NTZ R18, R18 ;  /* 0x0000001200127305 */ /* 0x000ea2000021f100 */
[----:B------:R-:W-:Y:S05]  /*37d0*/  BRA `(.L_x_34970) ;  /* 0x0000000000987947 */ /* 0x000fea0003800000 */
.L_x_34982:
        /* <DEDUP_REMOVED lines=14> */
.L_x_34996:
[----:B------:R-:W-:Y:S05]  /*38c0*/  BSYNC.RECONVERGENT B0 ;  /* 0x0000000000007941 */ /* 0x000fea0003800200 */
.L_x_34995:
[----:B------:R-:W4:Y:S01]  /*38d0*/  F2I.FTZ.TRUNC.NTZ R18, R18 ;  /* 0x0000001200127305 */ /* 0x000f22000021f100 */
[----:B------:R-:W-:Y:S05]  /*38e0*/  BRA `(.L_x_34970) ;  /* 0x0000000000547947 */ /* 0x000fea0003800000 */
.L_x_34969:
        /* <DEDUP_REMOVED lines=16> */
.L_x_34997:
[----:B------:R-:W-:Y:S01]  /*39f0*/  IMAD.MOV.U32 R18, RZ, RZ, RZ ;  /* 0x000000ffff127224 */ /* 0x000fe200078e00ff */
[----:B------:R-:W-:Y:S06]  /*3a00*/  BRA `(.L_x_34970) ;  /* 0x00000000000c7947 */ /* 0x000fec0003800000 */
.L_x_34994:
[----:B------:R0:W5:Y:S01]  /*3a10*/  LDG.E R18, desc[UR36][R4.64] ;  /* 0x0000002404127981 */ /* 0x000162000c1e1900 */
[----:B------:R-:W-:Y:S05]  /*3a20*/  BRA `(.L_x_34970) ;  /* 0x0000000000047947 */ /* 0x000fea0003800000 */
.L_x_34993:
[----:B------:R3:W5:Y:S02]  /*3a30*/  LDG.E R18, desc[UR36][R4.64] ;  /* 0x0000002404127981 */ /* 0x000764000c1e1900 */
.L_x_34970:
[----:B012-45:R-:W-:-:S07]  /*3a40*/  LOP3.LUT R18, RZ, R18, RZ, 0x33, !PT ;  /* 0x00000012ff127212 */ /* 0x037fce00078e33ff */
.L_x_34964:
[----:B------:R-:W-:Y:S05]  /*3a50*/  BSYNC.RECONVERGENT B6 ;  /* 0x0000000000067941 */ /* 0x000fea0003800200 */
.L_x_34963:
[----:B------:R-:W0:Y:S01]  /*3a60*/  LDC.U8 R17, c[0x0][0x3a4] ;  /* 0x0000e900ff117b82 */ /* 0x000e220000000000 */
[----:B------:R-:W-:Y:S01]  /*3a70*/  ISETP.GE.AND P0, PT, R19, R22, PT ;  /* 0x000000161300720c */ /* 0x000fe20003f06270 */
[----:B------:R-:W-:-:S12]  /*3a80*/  BSSY.RECONVERGENT B6, `(.L_x_34998) ;  /* 0x00000e8000067945 */ /* 0x000fd80003800200 */
[----:B------:R-:W-:Y:S05]  /*3a90*/  @P0 BRA `(.L_x_34999) ;  /* 0x0000000c00980947 */ /* 0x000fea0003800000 */
[----:B------:R-:W1:Y:S01]  /*3aa0*/  LDCU UR4, c[0x0][0x3a8] ;  /* 0x00007500ff0477ac */ /* 0x000e620008000800 */
[----:B------:R-:W5:Y:S01]  /*3ab0*/  LDC.64 R8, c[0x0][0x388] ;  /* 0x0000e200ff087b82 */ /* 0x000f620000000a00 */
[----:B--2---:R-:W-:Y:S01]  /*3ac0*/  IMAD R0, R2, 0x200, R19 ;  /* 0x0000020002007824 */ /* 0x004fe200078e0213 */
[----:B0--34-:R-:W-:Y:S01]  /*3ad0*/  PRMT R4, R17, 0x9910, RZ ;  /* 0x0000991011047816 */ /* 0x019fe200000000ff */
[----:B------:R-:W-:Y:S02]  /*3ae0*/  VIADD R19, R19, 0x80 ;  /* 0x0000008013137836 */ /* 0x000fe40000000000 */
[----:B-1----:R-:W-:Y:S02]  /*3af0*/  IMAD R3, R0, UR4, RZ ;  /* 0x0000000400037c24 */ /* 0x002fe4000f8e02ff */
[----:B------:R-:W-:-:S05]  /*3b00*/  IMAD.MOV.U32 R0, RZ, RZ, R4 ;  /* 0x000000ffff007224 */ /* 0x000fca00078e0004 */
[----:B------:R-:W-:Y:S02]  /*3b10*/  ISETP.GT.AND P0, PT, R0, 0x9, PT ;  /* 0x000000090000780c */ /* 0x000fe40003f04270 */
[----:B-----5:R-:W-:-:S05]  /*3b20*/  IADD3 R8, P1, PT, R3, R8, RZ ;  /* 0x0000000803087210 */ /* 0x020fca0007f3e0ff */
        /* <DEDUP_REMOVED lines=12> */
.L_x_35003:
[----:B------:R0:W-:Y:S01]  /*3bf0*/  STG.E.U8 desc[UR36][R8.64], R26 ;  /* 0x0000001a08007986 */ /* 0x0001e2000c101124 */
[----:B------:R-:W-:Y:S05]  /*3c00*/  BRA `(.L_x_34999) ;  /* 0x0000000c003c7947 */ /* 0x000fea0003800000 */
.L_x_35002:
        /* <DEDUP_REMOVED lines=9> */
.L_x_35006:
[----:B------:R0:W-:Y:S01]  /*3ca0*/  STG.E desc[UR36][R8.64], R26 ;  /* 0x0000001a08007986 */ /* 0x0001e2000c101924 */
[----:B------:R-:W-:Y:S05]  /*3cb0*/  BRA `(.L_x_34999) ;  /* 0x0000000c00107947 */ /* 0x000fea0003800000 */
.L_x_35005:
[----:B------:R0:W-:Y:S01]  /*3cc0*/  STG.E.U16 desc[UR36][R8.64], R26 ;  /* 0x0000001a08007986 */ /* 0x0001e2000c101524 */
[----:B------:R-:W-:Y:S05]  /*3cd0*/  BRA `(.L_x_34999) ;  /* 0x0000000c00087947 */ /* 0x000fea0003800000 */
.L_x_35001:
        /* <DEDUP_REMOVED lines=9> */
.L_x_35008:
[----:B------:R-:W-:-:S04]  /*3d70*/  I2FP.F32.S32 R0, R26 ;  /* 0x0000001a00007245 */ /* 0x000fc80000201400 */
[----:B------:R-:W-:-:S05]  /*3d80*/  F2FP.F16.F32.PACK_AB R0, RZ, R0 ;  /* 0x00000000ff00723e */ /* 0x000fca00000000ff */
[----:B------:R0:W-:Y:S01]  /*3d90*/  STG.E.U16 desc[UR36][R8.64], R0 ;  /* 0x0000000008007986 */ /* 0x0001e2000c101524 */
[----:B------:R-:W-:Y:S05]  /*3da0*/  BRA `(.L_x_34999) ;  /* 0x0000000800d47947 */ /* 0x000fea0003800000 */
.L_x_35007:
        /* <DEDUP_REMOVED lines=10> */
.L_x_35010:
[----:B------:R-:W-:-:S04]  /*3e50*/  I2FP.F32.S32 R26, R26 ;  /* 0x0000001a001a7245 */ /* 0x000fc80000201400 */
[----:B------:R-:W-:-:S04]  /*3e60*/  F2FP.F16.F32.PACK_AB R3, RZ, R26 ;  /* 0x0000001aff03723e */ /* 0x000fc800000000ff */
[----:B------:R-:W-:-:S05]  /*3e70*/  PRMT R3, R3, 0x5410, RZ ;  /* 0x0000541003037816 */ /* 0x000fca00000000ff */
[----:B------:R0:W-:Y:S01]  /*3e80*/  STG.E desc[UR36][R8.64], R3 ;  /* 0x0000000308007986 */ /* 0x0001e2000c101924 */
[----:B------:R-:W-:Y:S05]  /*3e90*/  BRA `(.L_x_34999) ;  /* 0x0000000800987947 */ /* 0x000fea0003800000 */
.L_x_35009:
[----:B------:R-:W0:Y:S02]  /*3ea0*/  I2F.F64 R26, R26 ;  /* 0x0000001a001a7312 */ /* 0x000e240000201c00 */
[----:B0-----:R0:W-:Y:S01]  /*3eb0*/  STG.E.64 desc[UR36][R8.64], R26 ;  /* 0x0000001a08007986 */ /* 0x0011e2000c101b24 */
[----:B------:R-:W-:Y:S05]  /*3ec0*/  BRA `(.L_x_34999) ;  /* 0x00000008008c7947 */ /* 0x000fea0003800000 */
.L_x_35000:
        /* <DEDUP_REMOVED lines=12> */
.L_x_35013:
[----:B------:R-:W0:Y:S01]  /*3f90*/  I2F.F64 R4, R26 ;  /* 0x0000001a00047312 */ /* 0x000e220000201c00 */
[----:B------:R-:W-:-:S05]  /*3fa0*/  CS2R R6, SRZ ;  /* 0x0000000000067805 */ /* 0x000fca000001ff00 */
[----:B0-----:R0:W-:Y:S01]  /*3fb0*/  STG.E.128 desc[UR36][R8.64], R4 ;  /* 0x0000000408007986 */ /* 0x0011e2000c101d24 */
[----:B------:R-:W-:Y:S05]  /*3fc0*/  BRA `(.L_x_34999) ;  /* 0x00000008004c7947 */ /* 0x000fea0003800000 */
.L_x_35012:
        /* <DEDUP_REMOVED lines=19> */
.L_x_35017:
[----:B------:R-:W-:Y:S05]  /*4100*/  BSYNC.RECONVERGENT B0 ;  /* 0x0000000000007941 */ /* 0x000fea0003800200 */
.L_x_35016:
[----:B------:R-:W-:-:S05]  /*4110*/  LOP3.LUT R5, R0, 0x80, R5, 0xf8, !PT ;  /* 0x0000008000057812 */ /* 0x000fca00078ef805 */
[----:B------:R0:W-:Y:S01]  /*4120*/  STG.E.U8 desc[UR36][R8.64], R5 ;  /* 0x0000000508007986 */ /* 0x0001e2000c101124 */
[----:B------:R-:W-:Y:S05]  /*4130*/  BRA `(.L_x_34999) ;  /* 0x0000000400f07947 */ /* 0x000fea0003800000 */
.L_x_35015:
        /* <DEDUP_REMOVED lines=15> */
.L_x_35019:
[----:B------:R-:W-:Y:S05]  /*4230*/  BSYNC.RECONVERGENT B0 ;  /* 0x0000000000007941 */ /* 0x000fea0003800200 */
.L_x_35018:
[----:B------:R-:W-:-:S05]  /*4240*/  LOP3.LUT R5, R0, 0x80, R5, 0xf8, !PT ;  /* 0x0000008000057812 */ /* 0x000fca00078ef805 */
[----:B------:R0:W-:Y:S01]  /*4250*/  STG.E.U8 desc[UR36][R8.64], R5 ;  /* 0x0000000508007986 */ /* 0x0001e2000c101124 */
[----:B------:R-:W-:Y:S05]  /*4260*/  BRA `(.L_x_34999) ;  /* 0x0000000400a47947 */ /* 0x000fea0003800000 */
.L_x_35014:
[----:B------:R-:W-:-:S04]  /*4270*/  I2FP.F32.S32 R0, R26 ;  /* 0x0000001a00007245 */ /* 0x000fc80000201400 */
[----:B------:R-:W-:-:S05]  /*4280*/  F2FP.BF16.F32.PACK_AB R0, RZ, R0 ;  /* 0x00000000ff00723e */ /* 0x000fca00000010ff */
[----:B------:R0:W-:Y:S01]  /*4290*/  STG.E.U16 desc[UR36][R8.64], R0 ;  /* 0x0000000008007986 */ /* 0x0001e2000c101524 */
[----:B------:R-:W-:Y:S05]  /*42a0*/  BRA `(.L_x_34999) ;  /* 0x0000000400947947 */ /* 0x000fea0003800000 */
.L_x_35011:
        /* <DEDUP_REMOVED lines=10> */
.L_x_35022:
        /* <DEDUP_REMOVED lines=13> */
.L_x_35025:
[----:B------:R-:W-:-:S04]  /*4420*/  SHF.R.U32.HI R0, RZ, 0x14, R3 ;  /* 0x00000014ff007819 */ /* 0x000fc80000011603 */
[----:B------:R-:W-:-:S04]  /*4430*/  LOP3.LUT R0, R0, 0x1, RZ, 0xc0, !PT ;  /* 0x0000000100007812 */ /* 0x000fc800078ec0ff */
[----:B------:R-:W-:-:S04]  /*4440*/  IADD3 R0, PT, PT, R3, 0x487ffff, R0 ;  /* 0x0487ffff03007810 */ /* 0x000fc80007ffe000 */
[----:B------:R-:W-:-:S04]  /*4450*/  SHF.R.U32.HI R0, RZ, 0x14, R0 ;  /* 0x00000014ff007819 */ /* 0x000fc80000011600 */
[----:B------:R-:W-:-:S07]  /*4460*/  LOP3.LUT R0, R0, 0xff, RZ, 0xc0, !PT ;  /* 0x000000ff00007812 */ /* 0x000fce00078ec0ff */
.L_x_35026:
[----:B------:R-:W-:-:S04]  /*4470*/  SHF.R.U32.HI R3, RZ, 0x18, R3 ;  /* 0x00000018ff037819 */ /* 0x000fc80000011603 */
[----:B------:R-:W-:-:S04]  /*4480*/  LOP3.LUT R0, R0, 0x80, R3, 0xf8, !PT ;  /* 0x0000008000007812 */ /* 0x000fc800078ef803 */
[----:B------:R-:W-:-:S07]  /*4490*/  PRMT R4, R0, 0x7610, R4 ;  /* 0x0000761000047816 */ /* 0x000fce0000000004 */
.L_x_35024:
[----:B------:R-:W-:Y:S05]  /*44a0*/  BSYNC.RECONVERGENT B0 ;  /* 0x0000000000007941 */ /* 0x000fea0003800200 */
.L_x_35023:
[----:B------:R0:W-:Y:S01]  /*44b0*/  STG.E.U8 desc[UR36][R8.64], R4 ;  /* 0x0000000408007986 */ /* 0x0001e2000c101124 */
[----:B------:R-:W-:Y:S05]  /*44c0*/  BRA `(.L_x_34999) ;  /* 0x00000004000c7947 */ /* 0x000fea0003800000 */
.L_x_35021:
        /* <DEDUP_REMOVED lines=13> */
.L_x_35029:
[----:B------:R-:W-:-:S04]  /*45a0*/  SHF.R.U32.HI R0, RZ, 0x15, R3 ;  /* 0x00000015ff007819 */ /* 0x000fc80000011603 */
[----:B------:R-:W-:-:S04]  /*45b0*/  LOP3.LUT R0, R0, 0x1, RZ, 0xc0, !PT ;  /* 0x0000000100007812 */ /* 0x000fc800078ec0ff */
[----:B------:R-:W-:-:S04]  /*45c0*/  IADD3 R0, PT, PT, R3, 0x88fffff, R0 ;  /* 0x088fffff03007810 */ /* 0x000fc80007ffe000 */
[----:B------:R-:W-:-:S04]  /*45d0*/  SHF.R.U32.HI R0, RZ, 0x15, R0 ;  /* 0x00000015ff007819 */ /* 0x000fc80000011600 */
[----:B------:R-:W-:-:S07]  /*45e0*/  LOP3.LUT R0, R0, 0xff, RZ, 0xc0, !PT ;  /* 0x000000ff00007812 */ /* 0x000fce00078ec0ff */
.L_x_35030:
[----:B------:R-:W-:-:S04]  /*45f0*/  SHF.R.U32.HI R3, RZ, 0x18, R3 ;  /* 0x00000018ff037819 */ /* 0x000fc80000011603 */
[----:B------:R-:W-:-:S04]  /*4600*/  LOP3.LUT R0, R0, 0x80, R3, 0xf8, !PT ;  /* 0x0000008000007812 */ /* 0x000fc800078ef803 */
[----:B------:R-:W-:-:S07]  /*4610*/  PRMT R4, R0, 0x7610, R4 ;  /* 0x0000761000047816 */ /* 0x000fce0000000004 */
.L_x_35028:
[----:B------:R-:W-:Y:S05]  /*4620*/  BSYNC.RECONVERGENT B0 ;  /* 0x0000000000007941 */ /* 0x000fea0003800200 */
.L_x_35027:
[----:B------:R0:W-:Y:S01]  /*4630*/  STG.E.U8 desc[UR36][R8.64], R4 ;  /* 0x0000000408007986 */ /* 0x0001e2000c101124 */
[----:B------:R-:W-:Y:S05]  /*4640*/  BRA `(.L_x_34999) ;  /* 0x0000000000ac7947 */ /* 0x000fea0003800000 */
.L_x_35020:
[----:B------:R-:W-:-:S13]  /*4650*/  ISETP.NE.AND P0, PT, R0, 0x1c, PT ;  /* 0x0000001c0000780c */ /* 0x000fda0003f05270 */
[----:B------:R-:W-:Y:S05]  /*4660*/  @!P0 BRA `(.L_x_35031) ;  /* 0x0000000000a08947 */ /* 0x000fea0003800000 */
[----:B------:R-:W-:-:S13]  /*4670*/  ISETP.NE.AND P0, PT, R0, 0x1d, PT ;  /* 0x0000001d0000780c */ /* 0x000fda0003f05270 */
[----:B------:R-:W-:Y:S05]  /*4680*/  @!P0 BRA `(.L_x_35032) ;  /* 0x00000000008c8947 */ /* 0x000fea0003800000 */
[----:B------:R-:W-:-:S13]  /*4690*/  ISETP.NE.AND P0, PT, R0, 0x2c, PT ;  /* 0x0000002c0000780c */ /* 0x000fda0003f05270 */
[----:B------:R-:W-:Y:S05]  /*46a0*/  @!P0 BRA `(.L_x_35033) ;  /* 0x0000000000448947 */ /* 0x000fea0003800000 */
.L_x_35004:
        /* <DEDUP_REMOVED lines=16> */
.L_x_35034:
[----:B------:R-:W-:Y:S05]  /*47b0*/  BRA `(.L_x_34999) ;  /* 0x0000000000507947 */ /* 0x000fea0003800000 */
.L_x_35033:
        /* <DEDUP_REMOVED lines=16> */
.L_x_35032:
[----:B------:R-:W-:-:S05]  /*48c0*/  SHF.R.S32.HI R27, RZ, 0x1f, R26 ;  /* 0x0000001fff1b7819 */ /* 0x000fca000001141a */
[----:B------:R0:W-:Y:S01]  /*48d0*/  STG.E.64 desc[UR36][R8.64], R26 ;  /* 0x0000001a08007986 */ /* 0x0001e2000c101b24 */
[----:B------:R-:W-:Y:S05]  /*48e0*/  BRA `(.L_x_34999) ;  /* 0x0000000000047947 */ /* 0x000fea0003800000 */
.L_x_35031:
[----:B------:R1:W-:Y:S02]  /*48f0*/  STG.E desc[UR36][R8.64], R26 ;  /* 0x0000001a08007986 */ /* 0x0003e4000c101924 */
.L_x_34999:
[----:B------:R-:W-:Y:S05]  /*4900*/  BSYNC.RECONVERGENT B6 ;  /* 0x0000000000067941 */ /* 0x000fea0003800200 */
.L_x_34998:
[----:B------:R-:W-:Y:S01]  /*4910*/  ISETP.GE.AND P0, PT, R19, R22, PT ;  /* 0x000000161300720c */ /* 0x000fe20003f06270 */
[----:B------:R-:W-:-:S12]  /*4920*/  BSSY.RECONVERGENT B6, `(.L_x_35035) ;  /* 0x00001d0000067945 */ /* 0x000fd80003800200 */
[----:B------:R-:W-:Y:S05]  /*4930*/  @P0 BRA `(.L_x_35036) ;  /* 0x0000001c00380947 */ /* 0x000fea0003800000 */
[----:B------:R-:W5:Y:S01]  /*4940*/  LDCU UR4, c[0x0][0x3a8] ;  /* 0x00007500ff0477ac */ /* 0x000f620008000800 */
[----:B01----:R-:W0:Y:S01]  /*4950*/  LDC.64 R8, c[0x0][0x388] ;  /* 0x0000e200ff087b82 */ /* 0x003e220000000a00 */
[----:B--2---:R-:W-:Y:S01]  /*4960*/  IMAD R0, R2, 0x200, R19 ;  /* 0x0000020002007824 */ /* 0x004fe200078e0213 */
[----:B---34-:R-:W-:-:S03]  /*4970*/  PRMT R4, R17, 0x9910, RZ ;  /* 0x0000991011047816 */ /* 0x018fc600000000ff */
        /* <DEDUP_REMOVED lines=16> */
.L_x_35040:
[----:B------:R4:W-:Y:S01]  /*4a80*/  STG.E.U8 desc[UR36][R8.64], R24 ;  /* 0x0000001808007986 */ /* 0x0009e2000c101124 */
[----:B------:R-:W-:Y:S05]  /*4a90*/  BRA `(.L_x_35042) ;  /* 0x0000000c00387947 */ /* 0x000fea0003800000 */
.L_x_35039:
        /* <DEDUP_REMOVED lines=9> */
.L_x_35044:
[----:B------:R2:W-:Y:S01]  /*4b30*/  STG.E desc[UR36][R8.64], R24 ;  /* 0x0000001808007986 */ /* 0x0005e2000c101924 */
[----:B------:R-:W-:Y:S05]  /*4b40*/  BRA `(.L_x_35042) ;  /* 0x0000000c000c7947 */ /* 0x000fea0003800000 */
.L_x_35043:
[----:B------:R0:W-:Y:S01]  /*4b50*/  STG.E.U16 desc[UR36][R8.64], R24 ;  /* 0x0000001808007986 */ /* 0x0001e2000c101524 */
[----:B------:R-:W-:Y:S05]  /*4b60*/  BRA `(.L_x_35042) ;  /* 0x0000000c00047947 */ /* 0x000fea0003800000 */
.L_x_35038:
        /* <DEDUP_REMOVED lines=9> */
.L_x_35046:
[----:B------:R-:W-:-:S04]  /*4c00*/  I2FP.F32.S32 R0, R24 ;  /* 0x0000001800007245 */ /* 0x000fc80000201400 */
[----:B------:R-:W-:-:S05]  /*4c10*/  F2FP.F16.F32.PACK_AB R0, RZ, R0 ;  /* 0x00000000ff00723e */ /* 0x000fca00000000ff */
[----:B------:R0:W-:Y:S01]  /*4c20*/  STG.E.U16 desc[UR36][R8.64], R0 ;  /* 0x0000000008007986 */ /* 0x0001e2000c101524 */
[----:B------:R-:W-:Y:S05]  /*4c30*/  BRA `(.L_x_35042) ;  /* 0x0000000800d07947 */ /* 0x000fea0003800000 */
.L_x_35045:
        /* <DEDUP_REMOVED lines=10> */
.L_x_35048:
[----:B------:R-:W-:-:S04]  /*4ce0*/  I2FP.F32.S32 R24, R24 ;  /* 0x0000001800187245 */ /* 0x000fc80000201400 */
[----:B------:R-:W-:-:S04]  /*4cf0*/  F2FP.F16.F32.PACK_AB R3, RZ, R24 ;  /* 0x00000018ff03723e */ /* 0x000fc800000000ff */
[----:B------:R-:W-:-:S05]  /*4d00*/  PRMT R3, R3, 0x5410, RZ ;  /* 0x0000541003037816 */ /* 0x000fca00000000ff */
[----:B------:R0:W-:Y:S01]  /*4d10*/  STG.E desc[UR36][R8.64], R3 ;  /* 0x0000000308007986 */ /* 0x0001e2000c101924 */
[----:B------:R-:W-:Y:S05]  /*4d20*/  BRA `(.L_x_35042) ;  /* 0x0000000800947947 */ /* 0x000fea0003800000 */
.L_x_35047:
[----:B------:R-:W0:Y:S02]  /*4d30*/  I2F.F64 R24, R24 ;  /* 0x0000001800187312 */ /* 0x000e240000201c00 */
[----:B0-----:R0:W-:Y:S01]  /*4d40*/  STG.E.64 desc[UR36][R8.64], R24 ;  /* 0x0000001808007986 */ /* 0x0011e2000c101b24 */
[----:B------:R-:W-:Y:S05]  /*4d50*/  BRA `(.L_x_35042) ;  /* 0x0000000800887947 */ /* 0x000fea0003800000 */
.L_x_35037:
        /* <DEDUP_REMOVED lines=12> */
.L_x_35052:
        /* <DEDUP_REMOVED lines=17> */
.L_x_35055:
[----:B------:R-:W-:-:S04]  /*4f30*/  SHF.R.U32.HI R3, RZ, 0x18, R5 ;  /* 0x00000018ff037819 */ /* 0x000fc80000011605 */
[----:B------:R-:W-:-:S04]  /*4f40*/  LOP3.LUT R0, R0, 0x80, R3, 0xf8, !PT ;  /* 0x0000008000007812 */ /* 0x000fc800078ef803 */
[----:B------:R-:W-:-:S07]  /*4f50*/  PRMT R4, R0, 0x7610, R4 ;  /* 0x0000761000047816 */ /* 0x000fce0000000004 */
.L_x_35054:
[----:B------:R-:W-:Y:S05]  /*4f60*/  BSYNC.RECONVERGENT B0 ;  /* 0x0000000000007941 */ /* 0x000fea0003800200 */
.L_x_35053:
[----:B------:R0:W-:Y:S01]  /*4f70*/  STG.E.U8 desc[UR36][R8.64], R4 ;  /* 0x0000000408007986 */ /* 0x0001e2000c101124 */
[----:B------:R-:W-:Y:S05]  /*4f80*/  BRA `(.L_x_35042) ;  /* 0x0000000400fc7947 */ /* 0x000fea0003800000 */
.L_x_35051:
        /* <DEDUP_REMOVED lines=17> */
.L_x_35058:
[----:B------:R-:W-:-:S04]  /*50a0*/  SHF.R.U32.HI R3, RZ, 0x18, R5 ;  /* 0x00000018ff037819 */ /* 0x000fc80000011605 */
[----:B------:R-:W-:-:S04]  /*50b0*/  LOP3.LUT R0, R0, 0x80, R3, 0xf8, !PT ;  /* 0x0000008000007812 */ /* 0x000fc800078ef803 */
[----:B------:R-:W-:-:S07]  /*50c0*/  PRMT R4, R0, 0x7610, R4 ;  /* 0x0000761000047816 */ /* 0x000fce0000000004 */
.L_x_35057:
[----:B------:R-:W-:Y:S05]  /*50d0*/  BSYNC.RECONVERGENT B0 ;  /* 0x0000000000007941 */ /* 0x000fea0003800200 */
.L_x_35056:
[----:B------:R0:W-:Y:S01]  /*50e0*/  STG.E.U8 desc[UR36][R8.64], R4 ;  /* 0x0000000408007986 */ /* 0x0001e2000c101124 */
[----:B------:R-:W-:Y:S05]  /*50f0*/  BRA `(.L_x_35042) ;  /* 0x0000000400a07947 */ /* 0x000fea0003800000 */
.L_x_35050:
        /* <DEDUP_REMOVED lines=22> */
.L_x_35060:
[----:B------:R-:W-:-:S05]  /*5260*/  SHF.R.S32.HI R25, RZ, 0x1f, R24 ;  /* 0x0000001fff197819 */ /* 0x000fca0000011418 */
[----:B------:R0:W-:Y:S01]  /*5270*/  STG.E.64 desc[UR36][R8.64], R24 ;  /* 0x0000001808007986 */ /* 0x0001e2000c101b24 */
[----:B------:R-:W-:Y:S05]  /*5280*/  BRA `(.L_x_35042) ;  /* 0x00000004003c7947 */ /* 0x000fea0003800000 */
.L_x_35059:
[----:B------:R0:W-:Y:S01]  /*5290*/  STG.E desc[UR36][R8.64], R24 ;  /* 0x0000001808007986 */ /* 0x0001e2000c101924 */
[----:B------:R-:W-:Y:S05]  /*52a0*/  BRA `(.L_x_35042) ;  /* 0x0000000400347947 */ /* 0x000fea0003800000 */
.L_x_35049:
        /* <DEDUP_REMOVED lines=10> */
.L_x_35062:
[----:B------:R-:W0:Y:S01]  /*5350*/  I2F.F64 R4, R24 ;  /* 0x0000001800047312 */ /* 0x000e220000201c00 */
[----:B------:R-:W-:-:S05]  /*5360*/  CS2R R6, SRZ ;  /* 0x0000000000067805 */ /* 0x000fca000001ff00 */
[----:B0-----:R0:W-:Y:S01]  /*5370*/  STG.E.128 desc[UR36][R8.64], R4 ;  /* 0x0000000408007986 */ /* 0x0011e2000c101d24 */
[----:B------:R-:W-:Y:S05]  /*5380*/  BRA `(.L_x_35042) ;  /* 0x0000000000fc7947 */ /* 0x000fea0003800000 */
.L_x_35061:
[----:B------:R-:W-:-:S13]  /*5390*/  ISETP.NE.AND P0, PT, R0, 0xf, PT ;  /* 0x0000000f0000780c */ /* 0x000fda0003f05270 */
[----:B------:R-:W-:Y:S05]  /*53a0*/  @!P0 BRA `(.L_x_35063) ;  /* 0x0000000000e88947 */ /* 0x000fea0003800000 */
[----:B------:R-:W-:-:S13]  /*53b0*/  ISETP.NE.AND P0, PT, R0, 0x17, PT ;  /* 0x000000170000780c */ /* 0x000fda0003f05270 */
[----:B------:R-:W-:Y:S05]  /*53c0*/  @!P0 BRA `(.L_x_35064) ;  /* 0x0000000000908947 */ /* 0x000fea0003800000 */
[----:B------:R-:W-:-:S13]  /*53d0*/  ISETP.NE.AND P0, PT, R0, 0x18, PT ;  /* 0x000000180000780c */ /* 0x000fda0003f05270 */
[----:B------:R-:W-:Y:S05]  /*53e0*/  @!P0 BRA `(.L_x_35065) ;  /* 0x0000000000448947 */ /* 0x000fea0003800000 */
.L_x_35041:
        /* <DEDUP_REMOVED lines=16> */
.L_x_35066:
[----:B------:R-:W-:Y:S05]  /*54f0*/  BRA `(.L_x_35042) ;  /* 0x0000000000a07947 */ /* 0x000fea0003800000 */
.L_x_35065:
        /* <DEDUP_REMOVED lines=13> */
.L_x_35068:
[----:B------:R-:W-:Y:S05]  /*55d0*/  BSYNC.RECONVERGENT B0 ;  /* 0x0000000000007941 */ /* 0x000fea0003800200 */
.L_x_35067:
[----:B------:R-:W-:-:S05]  /*55e0*/  LOP3.LUT R3, R0, 0x80, R3, 0xf8, !PT ;  /* 0x0000008000037812 */ /* 0x000fca00078ef803 */
[----:B------:R0:W-:Y:S01]  /*55f0*/  STG.E.U8 desc[UR36][R8.64], R3 ;  /* 0x0000000308007986 */ /* 0x0001e2000c101124 */
[----:B------:R-:W-:Y:S05]  /*5600*/  BRA `(.L_x_35042) ;  /* 0x00000000005c7947 */ /* 0x000fea0003800000 */
.L_x_35064:
        /* <DEDUP_REMOVED lines=12> */
.L_x_35070:
[----:B------:R-:W-:Y:S01]  /*56d0*/  IMAD.MOV.U32 R0, RZ, RZ, 0x7f ;  /* 0x0000007fff007424 */ /* 0x000fe200078e00ff */
[----:B------:R-:W-:-:S04]  /*56e0*/  ISETP.GT.U32.AND P0, PT, R4, 0x7f800000, PT ;  /* 0x7f8000000400780c */ /* 0x000fc80003f04070 */
[----:B------:R-:W-:-:S09]  /*56f0*/  SEL R0, R0, 0x7c, P0 ;  /* 0x0000007c00007807 */ /* 0x000fd20000000000 */
.L_x_35071:
[----:B------:R-:W-:Y:S05]  /*5700*/  BSYNC.RECONVERGENT B0 ;  /* 0x0000000000007941 */ /* 0x000fea0003800200 */
.L_x_35069:
[----:B------:R-:W-:-:S04]  /*5710*/  SHF.R.U32.HI R3, RZ, 0x18, R3 ;  /* 0x00000018ff037819 */ /* 0x000fc80000011603 */
[----:B------:R-:W-:-:S05]  /*5720*/  LOP3.LUT R3, R0, 0x80, R3, 0xf8, !PT ;  /* 0x0000008000037812 */ /* 0x000fca00078ef803 */
[----:B------:R0:W-:Y:S01]  /*5730*/  STG.E.U8 desc[UR36][R8.64], R3 ;  /* 0x0000000308007986 */ /* 0x0001e2000c101124 */
[----:B------:R-:W-:Y:S05]  /*5740*/  BRA `(.L_x_35042) ;  /* 0x00000000000c7947 */ /* 0x000fea0003800000 */
.L_x_35063:
[----:B------:R-:W-:-:S04]  /*5750*/  I2FP.F32.S32 R0, R24 ;  /* 0x0000001800007245 */ /* 0x000fc80000201400 */
[----:B------:R-:W-:-:S05]  /*5760*/  F2FP.BF16.F32.PACK_AB R0, RZ, R0 ;  /* 0x00000000ff00723e */ /* 0x000fca00000010ff */
[----:B------:R0:W-:Y:S02]  /*5770*/  STG.E.U16 desc[UR36][R8.64], R0 ;  /* 0x0000000008007986 */ /* 0x0001e4000c101524 */
.L_x_35042:
        /* <DEDUP_REMOVED lines=23> */
.L_x_35075:
[----:B------:R0:W-:Y:S01]  /*58f0*/  STG.E.U8 desc[UR36][R8.64], R16 ;  /* 0x0000001008007986 */ /* 0x0001e2000c101124 */
[----:B------:R-:W-:Y:S05]  /*5900*/  BRA `(.L_x_35077) ;  /* 0x0000000c00407947 */ /* 0x000fea0003800000 */
.L_x_35074:
        /* <DEDUP_REMOVED lines=10> */
.L_x_35079:
[----:B------:R0:W-:Y:S01]  /*59b0*/  STG.E desc[UR36][R8.64], R16 ;  /* 0x0000001008007986 */ /* 0x0001e2000c101924 */
[----:B------:R-:W-:Y:S05]  /*59c0*/  BRA `(.L_x_35077) ;  /* 0x0000000c00107947 */ /* 0x000fea0003800000 */
.L_x_35078:
[----:B------:R0:W-:Y:S01]  /*59d0*/  STG.E.U16 desc[UR36][R8.64], R16 ;  /* 0x0000001008007986 */ /* 0x0001e2000c101524 */
[----:B------:R-:W-:Y:S05]  /*59e0*/  BRA `(.L_x_35077) ;  /* 0x0000000c00087947 */ /* 0x000fea0003800000 */
.L_x_35073:
        /* <DEDUP_REMOVED lines=9> */
.L_x_35081:
[----:B------:R-:W-:-:S04]  /*5a80*/  I2FP.F32.S32 R0, R16 ;  /* 0x0000001000007245 */ /* 0x000fc80000201400 */
[----:B------:R-:W-:-:S05]  /*5a90*/  F2FP.F16.F32.PACK_AB R0, RZ, R0 ;  /* 0x00000000ff00723e */ /* 0x000fca00000000ff */
[----:B------:R0:W-:Y:S01]  /*5aa0*/  STG.E.U16 desc[UR36][R8.64], R0 ;  /* 0x0000000008007986 */ /* 0x0001e2000c101524 */
[----:B------:R-:W-:Y:S05]  /*5ab0*/  BRA `(.L_x_35077) ;  /* 0x0000000800d47947 */ /* 0x000fea0003800000 */
.L_x_35080:
        /* <DEDUP_REMOVED lines=10> */
.L_x_35083:
[----:B------:R-:W-:-:S04]  /*5b60*/  I2FP.F32.S32 R16, R16 ;  /* 0x0000001000107245 */ /* 0x000fc80000201400 */
[----:B------:R-:W-:-:S04]  /*5b70*/  F2FP.F16.F32.PACK_AB R3, RZ, R16 ;  /* 0x00000010ff03723e */ /* 0x000fc800000000ff */
[----:B------:R-:W-:-:S05]  /*5b80*/  PRMT R3, R3, 0x5410, RZ ;  /* 0x0000541003037816 */ /* 0x000fca00000000ff */
[----:B------:R0:W-:Y:S01]  /*5b90*/  STG.E desc[UR36][R8.64], R3 ;  /* 0x0000000308007986 */ /* 0x0001e2000c101924 */
[----:B------:R-:W-:Y:S05]  /*5ba0*/  BRA `(.L_x_35077) ;  /* 0x0000000800987947 */ /* 0x000fea0003800000 */
.L_x_35082:
[----:B------:R-:W0:Y:S02]  /*5bb0*/  I2F.F64 R4, R16 ;  /* 0x0000001000047312 */ /* 0x000e240000201c00 */
[----:B0-----:R0:W-:Y:S01]  /*5bc0*/  STG.E.64 desc[UR36][R8.64], R4 ;  /* 0x0000000408007986 */ /* 0x0011e2000c101b24 */
[----:B------:R-:W-:Y:S05]  /*5bd0*/  BRA `(.L_x_35077) ;  /* 0x00000008008c7947 */ /* 0x000fea0003800000 */
.L_x_35072:
        /* <DEDUP_REMOVED lines=12> */
.L_x_35087:
        /* <DEDUP_REMOVED lines=17> */
.L_x_35090:
[----:B------:R-:W-:-:S04]  /*5db0*/  SHF.R.U32.HI R3, RZ, 0x18, R5 ;  /* 0x00000018ff037819 */ /* 0x000fc80000011605 */
[----:B------:R-:W-:-:S04]  /*5dc0*/  LOP3.LUT R0, R0, 0x80, R3, 0xf8, !PT ;  /* 0x0000008000007812 */ /* 0x000fc800078ef803 */
[----:B------:R-:W-:-:S07]  /*5dd0*/  PRMT R4, R0, 0x7610, R4 ;  /* 0x0000761000047816 */ /* 0x000fce0000000004 */
.L_x_35089:
[----:B------:R-:W-:Y:S05]  /*5de0*/  BSYNC.RECONVERGENT B0 ;  /* 0x0000000000007941 */ /* 0x000fea0003800200 */
.L_x_35088:
[----:B------:R0:W-:Y:S01]  /*5df0*/  STG.E.U8 desc[UR36][R8.64], R4 ;  /* 0x0000000408007986 */ /* 0x0001e2000c101124 */
[----:B------:R-:W-:Y:S05]  /*5e00*/  BRA `(.L_x_35077) ;  /* 0x0000000800007947 */ /* 0x000fea0003800000 */
.L_x_35086:
        /* <DEDUP_REMOVED lines=17> */
.L_x_35093:
[----:B------:R-:W-:-:S04]  /*5f20*/  SHF.R.U32.HI R3, RZ, 0x18, R5 ;  /* 0x00000018ff037819 */ /* 0x000fc80000011605 */
[----:B------:R-:W-:-:S04]  /*5f30*/  LOP3.LUT R0, R0, 0x80, R3, 0xf8, !PT ;  /* 0x0000008000007812 */ /* 0x000fc800078ef803 */
[----:B------:R-:W-:-:S07]  /*5f40*/  PRMT R4, R0, 0x7610, R4 ;  /* 0x0000761000047816 */ /* 0x000fce0000000004 */
.L_x_35092:
[----:B------:R-:W-:Y:S05]  /*5f50*/  BSYNC.RECONVERGENT B0 ;  /* 0x0000000000007941 */ /* 0x000fea0003800200 */
.L_x_35091:
[----:B------:R0:W-:Y:S01]  /*5f60*/  STG.E.U8 desc[UR36][R8.64], R4 ;  /* 0x0000000408007986 */ /* 0x0001e2000c101124 */
[----:B------:R-:W-:Y:S05]  /*5f70*/  BRA `(.L_x_35077) ;  /* 0x0000000400a47947 */ /* 0x000fea0003800000 */
.L_x_35085:
        /* <DEDUP_REMOVED lines=22> */
.L_x_35095:
[--C-:B------:R-:W-:Y:S01]  /*60e0*/  SHF.R.S32.HI R5, RZ, 0x1f, R16.reuse ;  /* 0x0000001fff057819 */ /* 0x100fe20000011410 */
[----:B------:R-:W-:-:S05]  /*60f0*/  IMAD.MOV.U32 R4, RZ, RZ, R16 ;  /* 0x000000ffff047224 */ /* 0x000fca00078e0010 */
[----:B------:R0:W-:Y:S01]  /*6100*/  STG.E.64 desc[UR36][R8.64], R4 ;  /* 0x0000000408007986 */ /* 0x0001e2000c101b24 */
[----:B------:R-:W-:Y:S05]  /*6110*/  BRA `(.L_x_35077) ;  /* 0x00000004003c7947 */ /* 0x000fea0003800000 */
.L_x_35094:
[----:B------:R0:W-:Y:S01]  /*6120*/  STG.E desc[UR36][R8.64], R16 ;  /* 0x0000001008007986 */ /* 0x0001e2000c101924 */
[----:B------:R-:W-:Y:S05]  /*6130*/  BRA `(.L_x_35077) ;  /* 0x0000000400347947 */ /* 0x000fea0003800000 */
.L_x_35084:
        /* <DEDUP_REMOVED lines=10> */
.L_x_35097:
[----:B------:R-:W0:Y:S01]  /*61e0*/  I2F.F64 R4, R16 ;  /* 0x0000001000047312 */ /* 0x000e220000201c00 */
[----:B------:R-:W-:-:S05]  /*61f0*/  CS2R R6, SRZ ;  /* 0x0000000000067805 */ /* 0x000fca000001ff00 */
[----:B0-----:R4:W-:Y:S01]  /*6200*/  STG.E.128 desc[UR36][R8.64], R4 ;  /* 0x0000000408007986 */ /* 0x0019e2000c101d24 */
[----:B------:R-:W-:Y:S05]  /*6210*/  BRA `(.L_x_35077) ;  /* 0x0000000000fc7947 */ /* 0x000fea0003800000 */
.L_x_35096:
[----:B------:R-:W-:-:S13]  /*6220*/  ISETP.NE.AND P0, PT, R0, 0xf, PT ;  /* 0x0000000f0000780c */ /* 0x000fda0003f05270 */
[----:B------:R-:W-:Y:S05]  /*6230*/  @!P0 BRA `(.L_x_35098) ;  /* 0x0000000000e88947 */ /* 0x000fea0003800000 */
[----:B------:R-:W-:-:S13]  /*6240*/  ISETP.NE.AND P0, PT, R0, 0x17, PT ;  /* 0x000000170000780c */ /* 0x000fda0003f05270 */
[----:B------:R-:W-:Y:S05]  /*6250*/  @!P0 BRA `(.L_x_35099) ;  /* 0x0000000000908947 */ /* 0x000fea0003800000 */
[----:B------:R-:W-:-:S13]  /*6260*/  ISETP.NE.AND P0, PT, R0, 0x18, PT ;  /* 0x000000180000780c */ /* 0x000fda0003f05270 */
[----:B------:R-:W-:Y:S05]  /*6270*/  @!P0 BRA `(.L_x_35100) ;  /* 0x0000000000448947 */ /* 0x000fea0003800000 */
.L_x_35076:
        /* <DEDUP_REMOVED lines=16> */
.L_x_35101:
[----:B------:R-:W-:Y:S05]  /*6380*/  BRA `(.L_x_35077) ;  /* 0x0000000000a07947 */ /* 0x000fea0003800000 */
.L_x_35100:
        /* <DEDUP_REMOVED lines=13> */
.L_x_35103:
[----:B------:R-:W-:Y:S05]  /*6460*/  BSYNC.RECONVERGENT B0 ;  /* 0x0000000000007941 */ /* 0x000fea0003800200 */
.L_x_35102:
[----:B------:R-:W-:-:S05]  /*6470*/  LOP3.LUT R3, R0, 0x80, R3, 0xf8, !PT ;  /* 0x0000008000037812 */ /* 0x000fca00078ef803 */
[----:B------:R2:W-:Y:S01]  /*6480*/  STG.E.U8 desc[UR36][R8.64], R3 ;  /* 0x0000000308007986 */ /* 0x0005e2000c101124 */
[----:B------:R-:W-:Y:S05]  /*6490*/  BRA `(.L_x_35077) ;  /* 0x00000000005c7947 */ /* 0x000fea0003800000 */
.L_x_35099:
        /* <DEDUP_REMOVED lines=12> */
.L_x_35105:
[----:B------:R-:W-:Y:S01]  /*6560*/  IMAD.MOV.U32 R0, RZ, RZ, 0x7f ;  /* 0x0000007fff007424 */ /* 0x000fe200078e00ff */
[----:B------:R-:W-:-:S04]  /*6570*/  ISETP.GT.U32.AND P0, PT, R4, 0x7f800000, PT ;  /* 0x7f8000000400780c */ /* 0x000fc80003f04070 */
[----:B------:R-:W-:-:S09]  /*6580*/  SEL R0, R0, 0x7c, P0 ;  /* 0x0000007c00007807 */ /* 0x000fd20000000000 */
.L_x_35106:
[----:B------:R-:W-:Y:S05]  /*6590*/  BSYNC.RECONVERGENT B0 ;  /* 0x0000000000007941 */ /* 0x000fea0003800200 */
.L_x_35104:
[----:B------:R-:W-:-:S04]  /*65a0*/  SHF.R.U32.HI R3, RZ, 0x18, R3 ;  /* 0x00000018ff037819 */ /* 0x000fc80000011603 */
[----:B------:R-:W-:-:S05]  /*65b0*/  LOP3.LUT R3, R0, 0x80, R3, 0xf8, !PT ;  /* 0x0000008000037812 */ /* 0x000fca00078ef803 */
[----:B------:R1:W-:Y:S01]  /*65c0*/  STG.E.U8 desc[UR36][R8.64], R3 ;  /* 0x0000000308007986 */ /* 0x0003e2000c101124 */
[----:B------:R-:W-:Y:S05]  /*65d0*/  BRA `(.L_x_35077) ;  /* 0x00000000000c7947 */ /* 0x000fea0003800000 */
.L_x_35098:
[----:B------:R-:W-:-:S04]  /*65e0*/  I2FP.F32.S32 R0, R16 ;  /* 0x0000001000007245 */ /* 0x000fc80000201400 */
[----:B------:R-:W-:-:S05]  /*65f0*/  F2FP.BF16.F32.PACK_AB R0, RZ, R0 ;  /* 0x00000000ff00723e */ /* 0x000fca00000010ff */
[----:B------:R0:W-:Y:S02]  /*6600*/  STG.E.U16 desc[UR36][R8.64], R0 ;  /* 0x0000000008007986 */ /* 0x0001e4000c101524 */
.L_x_35077:
[----:B------:R-:W-:-:S07]  /*6610*/  VIADD R19, R19, 0x80 ;  /* 0x0000008013137836 */ /* 0x000fce0000000000 */
.L_x_35036:
[----:B------:R-:W-:Y:S05]  /*6620*/  BSYNC.RECONVERGENT B6 ;  /* 0x0000000000067941 */ /* 0x000fea0003800200 */
.L_x_35035:
        /* <DEDUP_REMOVED lines=21> */
.L_x_35110:
[----:B------:R-:W-:Y:S01]  /*6780*/  STG.E.U8 desc[UR36][R2.64], R18 ;  /* 0x0000001202007986 */ /* 0x000fe2000c101124 */
[----:B------:R-:W-:Y:S05]  /*6790*/  EXIT ;  /* 0x000000000000794d */ /* 0x000fea0003800000 */
.L_x_35109:
        /* <DEDUP_REMOVED lines=9> */
.L_x_35113:
[----:B------:R-:W-:Y:S01]  /*6830*/  STG.E desc[UR36][R2.64], R18 ;  /* 0x0000001202007986 */ /* 0x000fe2000c101924 */
[----:B------:R-:W-:Y:S05]  /*6840*/  EXIT ;  /* 0x000000000000794d */ /* 0x000fea0003800000 */
.L_x_35112:
[----:B------:R-:W-:Y:S01]  /*6850*/  STG.E.U16 desc[UR36][R2.64], R18 ;  /* 0x0000001202007986 */ /* 0x000fe2000c101524 */
[----:B------:R-:W-:Y:S05]  /*6860*/  EXIT ;  /* 0x000000000000794d */ /* 0x000fea0003800000 */
.L_x_35108:
        /* <DEDUP_REMOVED lines=9> */
.L_x_35115:
[----:B------:R-:W-:-:S04]  /*6900*/  I2FP.F32.S32 R0, R18 ;  /* 0x0000001200007245 */ /* 0x000fc80000201400 */
[----:B------:R-:W-:-:S05]  /*6910*/  F2FP.F16.F32.PACK_AB R0, RZ, R0 ;  /* 0x00000000ff00723e */ /* 0x000fca00000000ff */
[----:B------:R-:W-:Y:S01]  /*6920*/  STG.E.U16 desc[UR36][R2.64], R0 ;  /* 0x0000000002007986 */ /* 0x000fe2000c101524 */
[----:B------:R-:W-:Y:S05]  /*6930*/  EXIT ;  /* 0x000000000000794d */ /* 0x000fea0003800000 */
.L_x_35114:
        /* <DEDUP_REMOVED lines=10> */
.L_x_35117:
[----:B------:R-:W-:-:S04]  /*69e0*/  I2FP.F32.S32 R18, R18 ;  /* 0x0000001200127245 */ /* 0x000fc80000201400 */
[----:B------:R-:W-:-:S04]  /*69f0*/  F2FP.F16.F32.PACK_AB R5, RZ, R18 ;  /* 0x00000012ff05723e */ /* 0x000fc800000000ff */
[----:B------:R-:W-:-:S05]  /*6a00*/  PRMT R5, R5, 0x5410, RZ ;  /* 0x0000541005057816 */ /* 0x000fca00000000ff */
[----:B------:R-:W-:Y:S01]  /*6a10*/  STG.E desc[UR36][R2.64], R5 ;  /* 0x0000000502007986 */ /* 0x000fe2000c101924 */
[----:B------:R-:W-:Y:S05]  /*6a20*/  EXIT ;  /* 0x000000000000794d */ /* 0x000fea0003800000 */
.L_x_35116:
[----:B------:R-:W0:Y:S02]  /*6a30*/  I2F.F64 R18, R18 ;  /* 0x0000001200127312 */ /* 0x000e240000201c00 */
[----:B0-----:R-:W-:Y:S01]  /*6a40*/  STG.E.64 desc[UR36][R2.64], R18 ;  /* 0x0000001202007986 */ /* 0x001fe2000c101b24 */
[----:B------:R-:W-:Y:S05]  /*6a50*/  EXIT ;  /* 0x000000000000794d */ /* 0x000fea0003800000 */
.L_x_35107:
        /* <DEDUP_REMOVED lines=12> */
.L_x_35121:
        /* <DEDUP_REMOVED lines=18> */
.L_x_35124:
[----:B------:R-:W-:-:S04]  /*6c40*/  SHF.R.U32.HI R5, RZ, 0x18, R5 ;  /* 0x00000018ff057819 */ /* 0x000fc80000011605 */
[----:B------:R-:W-:-:S07]  /*6c50*/  LOP3.LUT R0, R0, 0x80, R5, 0xf8, !PT ;  /* 0x0000008000007812 */ /* 0x000fce00078ef805 */
.L_x_35123:
[----:B------:R-:W-:Y:S05]  /*6c60*/  BSYNC.RECONVERGENT B0 ;  /* 0x0000000000007941 */ /* 0x000fea0003800200 */
.L_x_35122:
[----:B------:R-:W-:Y:S01]  /*6c70*/  STG.E.U8 desc[UR36][R2.64], R0 ;  /* 0x0000000002007986 */ /* 0x000fe2000c101124 */
[----:B------:R-:W-:Y:S05]  /*6c80*/  EXIT ;  /* 0x000000000000794d */ /* 0x000fea0003800000 */
.L_x_35120:
        /* <DEDUP_REMOVED lines=18> */
.L_x_35127:
[----:B------:R-:W-:-:S04]  /*6db0*/  SHF.R.U32.HI R5, RZ, 0x18, R5 ;  /* 0x00000018ff057819 */ /* 0x000fc80000011605 */
[----:B------:R-:W-:-:S07]  /*6dc0*/  LOP3.LUT R0, R0, 0x80, R5, 0xf8, !PT ;  /* 0x0000008000007812 */ /* 0x000fce00078ef805 */
.L_x_35126:
[----:B------:R-:W-:Y:S05]  /*6dd0*/  BSYNC.RECONVERGENT B0 ;  /* 0x0000000000007941 */ /* 0x000fea0003800200 */
.L_x_35125:
[----:B------:R-:W-:Y:S01]  /*6de0*/  STG.E.U8 desc[UR36][R2.64], R0 ;  /* 0x0000000002007986 */ /* 0x000fe2000c101124 */
[----:B------:R-:W-:Y:S05]  /*6df0*/  EXIT ;  /* 0x000000000000794d */ /* 0x000fea0003800000 */
.L_x_35119:
        /* <DEDUP_REMOVED lines=22> */
.L_x_35129:
[----:B------:R-:W-:-:S05]  /*6f60*/  SHF.R.S32.HI R19, RZ, 0x1f, R18 ;  /* 0x0000001fff137819 */ /* 0x000fca0000011412 */
[----:B------:R-:W-:Y:S01]  /*6f70*/  STG.E.64 desc[UR36][R2.64], R18 ;  /* 0x0000001202007986 */ /* 0x000fe2000c101b24 */
[----:B------:R-:W-:Y:S05]  /*6f80*/  EXIT ;  /* 0x000000000000794d */ /* 0x000fea0003800000 */
.L_x_35128:
[----:B------:R-:W-:Y:S01]  /*6f90*/  STG.E desc[UR36][R2.64], R18 ;  /* 0x0000001202007986 */ /* 0x000fe2000c101924 */
[----:B------:R-:W-:Y:S05]  /*6fa0*/  EXIT ;  /* 0x000000000000794d */ /* 0x000fea0003800000 */
.L_x_35118:
        /* <DEDUP_REMOVED lines=10> */
.L_x_35131:
[----:B------:R-:W0:Y:S01]  /*7050*/  I2F.F64 R4, R18 ;  /* 0x0000001200047312 */ /* 0x000e220000201c00 */
[----:B------:R-:W-:-:S05]  /*7060*/  CS2R R6, SRZ ;  /* 0x0000000000067805 */ /* 0x000fca000001ff00 */
[----:B0-----:R-:W-:Y:S01]  /*7070*/  STG.E.128 desc[UR36][R2.64], R4 ;  /* 0x0000000402007986 */ /* 0x001fe2000c101d24 */
[----:B------:R-:W-:Y:S05]  /*7080*/  EXIT ;  /* 0x000000000000794d */ /* 0x000fea0003800000 */
.L_x_35130:
[----:B------:R-:W-:-:S13]  /*7090*/  ISETP.NE.AND P0, PT, R0, 0xf, PT ;  /* 0x0000000f0000780c */ /* 0x000fda0003f05270 */
[----:B------:R-:W-:Y:S05]  /*70a0*/  @!P0 BRA `(.L_x_35132) ;  /* 0x0000000000e88947 */ /* 0x000fea0003800000 */
[----:B------:R-:W-:-:S13]  /*70b0*/  ISETP.NE.AND P0, PT, R0, 0x17, PT ;  /* 0x000000170000780c */ /* 0x000fda0003f05270 */
[----:B------:R-:W-:Y:S05]  /*70c0*/  @!P0 BRA `(.L_x_35133) ;  /* 0x0000000000908947 */ /* 0x000fea0003800000 */
[----:B------:R-:W-:-:S13]  /*70d0*/  ISETP.NE.AND P0, PT, R0, 0x18, PT ;  /* 0x000000180000780c */ /* 0x000fda0003f05270 */
[----:B------:R-:W-:Y:S05]  /*70e0*/  @!P0 BRA `(.L_x_35134) ;  /* 0x0000000000448947 */ /* 0x000fea0003800000 */
.L_x_35111:
        /* <DEDUP_REMOVED lines=16> */
.L_x_35135:
[----:B------:R-:W-:Y:S05]  /*71f0*/  EXIT ;  /* 0x000000000000794d */ /* 0x000fea0003800000 */
.L_x_35134:
        /* <DEDUP_REMOVED lines=13> */
.L_x_35137:
[----:B------:R-:W-:Y:S05]  /*72d0*/  BSYNC.RECONVERGENT B0 ;  /* 0x0000000000007941 */ /* 0x000fea0003800200 */
.L_x_35136:
[----:B------:R-:W-:-:S05]  /*72e0*/  LOP3.LUT R5, R0, 0x80, R5, 0xf8, !PT ;  /* 0x0000008000057812 */ /* 0x000fca00078ef805 */
[----:B------:R-:W-:Y:S01]  /*72f0*/  STG.E.U8 desc[UR36][R2.64], R5 ;  /* 0x0000000502007986 */ /* 0x000fe2000c101124 */
[----:B------:R-:W-:Y:S05]  /*7300*/  EXIT ;  /* 0x000000000000794d */ /* 0x000fea0003800000 */
.L_x_35133:
        /* <DEDUP_REMOVED lines=12> */
.L_x_35139:
[----:B------:R-:W-:Y:S01]  /*73d0*/  IMAD.MOV.U32 R0, RZ, RZ, 0x7f ;  /* 0x0000007fff007424 */ /* 0x000fe200078e00ff */
[----:B------:R-:W-:-:S04]  /*73e0*/  ISETP.GT.U32.AND P0, PT, R4, 0x7f800000, PT ;  /* 0x7f8000000400780c */ /* 0x000fc80003f04070 */
[----:B------:R-:W-:-:S09]  /*73f0*/  SEL R0, R0, 0x7c, P0 ;  /* 0x0000007c00007807 */ /* 0x000fd20000000000 */
.L_x_35140:
[----:B------:R-:W-:Y:S05]  /*7400*/  BSYNC.RECONVERGENT B0 ;  /* 0x0000000000007941 */ /* 0x000fea0003800200 */
.L_x_35138:
[----:B------:R-:W-:-:S04]  /*7410*/  SHF.R.U32.HI R5, RZ, 0x18, R5 ;  /* 0x00000018ff057819 */ /* 0x000fc80000011605 */
[----:B------:R-:W-:-:S05]  /*7420*/  LOP3.LUT R5, R0, 0x80, R5, 0xf8, !PT ;  /* 0x0000008000057812 */ /* 0x000fca00078ef805 */
[----:B------:R-:W-:Y:S01]  /*7430*/  STG.E.U8 desc[UR36][R2.64], R5 ;  /* 0x0000000502007986 */ /* 0x000fe2000c101124 */
[----:B------:R-:W-:Y:S05]  /*7440*/  EXIT ;  /* 0x000000000000794d */ /* 0x000fea0003800000 */
.L_x_35132:
[----:B------:R-:W-:-:S04]  /*7450*/  I2FP.F32.S32 R0, R18 ;  /* 0x0000001200007245 */ /* 0x000fc80000201400 */
[----:B------:R-:W-:-:S05]  /*7460*/  F2FP.BF16.F32.PACK_AB R0, RZ, R0 ;  /* 0x00000000ff00723e */ /* 0x000fca00000010ff */
[----:B------:R-:W-:Y:S01]  /*7470*/  STG.E.U16 desc[UR36][R2.64], R0 ;  /* 0x0000000002007986 */ /* 0x000fe2000c101524 */
[----:B------:R-:W-:Y:S05]  /*7480*/  EXIT ;  /* 0x000000000000794d */ /* 0x000fea0003800000 */
.L_x_35141:
        /* <DEDUP_REMOVED lines=15> */
.L_x_37336:


//--------------------- .text._ZN2at6native18elementwise_kernelILi128ELi2EZNS0_22gpu_kernel_impl_nocastIZZZNS0_23bitwise_not_kernel_cudaERNS_18TensorIteratorBaseEENKUlvE_clEvENKUlvE1_clEvEUliE_EEvS4_RKT_EUliE_EEviT1_ --------------------------
	.section	.text._ZN2at6native18elementwise_kernelILi128ELi2EZNS0_22gpu_kernel_impl_nocastIZZZNS0_23bitwise_not_kernel_cudaERNS_18TensorIteratorBaseEENKUlvE_clEvENKUlvE1_clEvEUliE_EEvS4_RKT_EUliE_EEviT1_,"ax",@progbits
	.align	128
        .global         _ZN2at6native18elementwise_kernelILi128ELi2EZNS0_22gpu_kernel_impl_nocastIZZZNS0_23bitwise_not_kernel_cudaERNS_18TensorIteratorBaseEENKUlvE_clEvENKUlvE1_clEvEUliE_EEvS4_RKT_EUliE_EEviT1_
        .type           _ZN2at6native18elementwise_kernelILi128ELi2EZNS0_22gpu_kernel_impl_nocastIZZZNS0_23bitwise_not_kernel_cudaERNS_18TensorIteratorBaseEENKUlvE_clEvENKUlvE1_clEvEUliE_EEvS4_RKT_EUliE_EEviT1_,@function
        .size           _ZN2at6native18elementwise_kernelILi128ELi2EZNS0_22gpu_kernel_impl_nocastIZZZNS0_23bitwise_not_kernel_cudaERNS_18TensorIteratorBaseEENKUlvE_clEvENKUlvE1_clEvEUliE_EEvS4_RKT_EUliE_EEviT1_,(.L_x_37337 - _ZN2at6native18elementwise_kernelILi128ELi2EZNS0_22gpu_kernel_impl_nocastIZZZNS0_23bitwise_not_kernel_cudaERNS_18TensorIteratorBaseEENKUlvE_clEvENKUlvE1_clEvEUliE_EEvS4_RKT_EUliE_EEviT1_)
        .other          _ZN2at6native18elementwise_kernelILi128ELi2EZNS0_22gpu_kernel_impl_nocastIZZZNS0_23bitwise_not_kernel_cudaERNS_18TensorIteratorBaseEENKUlvE_clEvENKUlvE1_clEvEUliE_EEvS4_RKT_EUliE_EEviT1_,@"STO_CUDA_ENTRY STV_DEFAULT"
_ZN2at6native18elementwise_kernelILi128ELi2EZNS0_22gpu_kernel_impl_nocastIZZZNS0_23bitwise_not_kernel_cudaERNS_18TensorIteratorBaseEENKUlvE_clEvENKUlvE1_clEvEUliE_EEvS4_RKT_EUliE_EEviT1_:
.text._ZN2at6native18elementwise_kernelILi128ELi2EZNS0_22gpu_kernel_impl_nocastIZZZNS0_23bitwise_not_kernel_cudaERNS_18TensorIteratorBaseEENKUlvE_clEvENKUlvE1_clEvEUliE_EEvS4_RKT_EUliE_EEviT1_:
        /* <DEDUP_REMOVED lines=17> */
[----:B--2---:R-:W-:-:S05]  /*0110*/  LOP3.LUT R9, RZ, R4, RZ, 0x33, !PT ;  /* 0x00000004ff097212 */ /* 0x004fca00078e33ff */
[----:B0-----:R0:W-:Y:S02]  /*0120*/  STG.E desc[UR6][R6.64], R9 ;  /* 0x0000000906007986 */ /* 0x0011e4000c101906 */
.L_x_35144:
[----:B------:R-:W-:Y:S05]  /*0130*/  BSYNC.RECONVERGENT B0 ;  /* 0x0000000000007941 */ /* 0x000fea0003800200 */
.L_x_35143:
[----:B------:R-:W-:-:S13]  /*0140*/  ISETP.GE.AND P0, PT, R3, UR4, PT ;  /* 0x0000000403007c0c */ /* 0x000fda000bf06270 */
[----:B------:R-:W-:Y:S05]  /*0150*/  @P0 EXIT ;  /* 0x000000000000094d */ /* 0x000fea0003800000 */
[----:B------:R-:W1:Y:S02]  /*0160*/  LDC.64 R2, c[0x0][0x588] ;  /* 0x00016200ff027b82 */ /* 0x000e640000000a00 */
[----:B-1----:R-:W0:Y:S06]  /*0170*/  LDG.E R2, desc[UR6][R2.64] ;  /* 0x0000000602027981 */ /* 0x002e2c000c1e1900 */
[----:B------:R-:W1:Y:S01]  /*0180*/  LDC.64 R4, c[0x0][0x580] ;  /* 0x00016000ff047b82 */ /* 0x000e620000000a00 */
[----:B0-----:R-:W-:-:S05]  /*0190*/  LOP3.LUT R7, RZ, R2, RZ, 0x33, !PT ;  /* 0x00000002ff077212 */ /* 0x001fca00078e33ff */
[----:B-1----:R-:W-:Y:S01]  /*01a0*/  STG.E desc[UR6][R4.64], R7 ;  /* 0x0000000704007986 */ /* 0x002fe2000c101906 */
[----:B------:R-:W-:Y:S05]  /*01b0*/  EXIT ;  /* 0x000000000000794d */ /* 0x000fea0003800000 */
.L_x_35142:
        /* <DEDUP_REMOVED lines=305> */
.L_x_35147:
[----:B------:R-:W0:Y:S02]  /*14d0*/  LDCU.128 UR8, c[0x0][0x580] ;  /* 0x0000b000ff0877ac */ /* 0x000e240008000c00 */
[----:B0-----:R-:W-:-:S05]  /*14e0*/  IADD3 R6, P0, PT, R4, UR10, RZ ;  /* 0x0000000a04067c10 */ /* 0x001fca000ff1e0ff */
[----:B------:R-:W-:-:S05]  /*14f0*/  IMAD.X R7, RZ, RZ, UR11, P0 ;  /* 0x0000000bff077e24 */ /* 0x000fca00080e06ff */
[----:B------:R-:W2:Y:S01]  /*1500*/  LDG.E R6, desc[UR6][R6.64] ;  /* 0x0000000606067981 */ /* 0x000ea2000c1e1900 */
[----:B------:R-:W-:Y:S02]  /*1510*/  IADD3 R4, P0, PT, R5, UR8, RZ ;  /* 0x0000000805047c10 */ /* 0x000fe4000ff1e0ff */
[----:B------:R-:W-:Y:S02]  /*1520*/  IADD3 R3, PT, PT, R3, 0x80, RZ ;  /* 0x0000008003037810 */ /* 0x000fe40007ffe0ff */
[----:B------:R-:W-:Y:S02]  /*1530*/  IADD3.X R5, PT, PT, RZ, UR9, RZ, P0, !PT ;  /* 0x00000009ff057c10 */ /* 0x000fe400087fe4ff */
[----:B--2---:R-:W-:-:S05]  /*1540*/  LOP3.LUT R9, RZ, R6, RZ, 0x33, !PT ;  /* 0x00000006ff097212 */ /* 0x004fca00078e33ff */
[----:B------:R0:W-:Y:S02]  /*1550*/  STG.E desc[UR6][R4.64], R9 ;  /* 0x0000000904007986 */ /* 0x0001e4000c101906 */
.L_x_35146:
[----:B------:R-:W-:Y:S05]  /*1560*/  BSYNC.RECONVERGENT B0 ;  /* 0x0000000000007941 */ /* 0x000fea0003800200 */
.L_x_35145:
        /* <DEDUP_REMOVED lines=300> */
.L_x_35148:
[----:B------:R-:W0:Y:S02]  /*2830*/  LDCU.128 UR8, c[0x0][0x580] ;  /* 0x0000b000ff0877ac */ /* 0x000e240008000c00 */
[----:B0-----:R-:W-:-:S04]  /*2840*/  IADD3 R4, P0, PT, R2, UR10, RZ ;  /* 0x0000000a02047c10 */ /* 0x001fc8000ff1e0ff */
[----:B------:R-:W-:-:S05]  /*2850*/  IADD3.X R5, PT, PT, RZ, UR11, RZ, P0, !PT ;  /* 0x0000000bff057c10 */ /* 0x000fca00087fe4ff */
[----:B------:R-:W2:Y:S01]  /*2860*/  LDG.E R4, desc[UR6][R4.64] ;  /* 0x0000000604047981 */ /* 0x000ea2000c1e1900 */
[----:B------:R-:W-:-:S04]  /*2870*/  IADD3 R2, P0, PT, R3, UR8, RZ ;  /* 0x0000000803027c10 */ /* 0x000fc8000ff1e0ff */
[----:B------:R-:W-:Y:S02]  /*2880*/  IADD3.X R3, PT, PT, RZ, UR9, RZ, P0, !PT ;  /* 0x00000009ff037c10 */ /* 0x000fe400087fe4ff */
[----:B--2---:R-:W-:-:S05]  /*2890*/  LOP3.LUT R7, RZ, R4, RZ, 0x33, !PT ;  /* 0x00000004ff077212 */ /* 0x004fca00078e33ff */
[----:B------:R-:W-:Y:S01]  /*28a0*/  STG.E desc[UR6][R2.64], R7 ;  /* 0x0000000702007986 */ /* 0x000fe2000c101906 */
[----:B------:R-:W-:Y:S05]  /*28b0*/  EXIT ;  /* 0x000000000000794d */ /* 0x000fea0003800000 */
.L_x_35149:
        /* <DEDUP_REMOVED lines=12> */
.L_x_37337:


//--------------------- .text._ZN2at6native27unrolled_elementwise_kernelIZZZNS0_23bitwise_not_kernel_cudaERNS_18TensorIteratorBaseEENKUlvE_clEvENKUlvE1_clEvEUliE_St5arrayIPcLm2EELi4E23TrivialOffsetCalculatorILi1EjESB_NS0_6memory15LoadWithoutCastENSC_16StoreWithoutCastEEEviT_T0_T2_T3_T4_T5_ --------------------------
	.section	.text._ZN2at6native27unrolled_elementwise_kernelIZZZNS0_23bitwise_not_kernel_cudaERNS_18TensorIteratorBaseEENKUlvE_clEvENKUlvE1_clEvEUliE_St5arrayIPcLm2EELi4E23TrivialOffsetCalculatorILi1EjESB_NS0_6memory15LoadWithoutCastENSC_16StoreWithoutCastEEEviT_T0_T2_T3_T4_T5_,"ax",@progbits
	.align	128
        .global         _ZN2at6native27unrolled_elementwise_kernelIZZZNS0_23bitwise_not_kernel_cudaERNS_18TensorIteratorBaseEENKUlvE_clEvENKUlvE1_clEvEUliE_St5arrayIPcLm2EELi4E23TrivialOffsetCalculatorILi1EjESB_NS0_6memory15LoadWithoutCastENSC_16StoreWithoutCastEEEviT_T0_T2_T3_T4_T5_
        .type           _ZN2at6native27unrolled_elementwise_kernelIZZZNS0_23bitwise_not_kernel_cudaERNS_18TensorIteratorBaseEENKUlvE_clEvENKUlvE1_clEvEUliE_St5arrayIPcLm2EELi4E23TrivialOffsetCalculatorILi1EjESB_NS0_6memory15LoadWithoutCastENSC_16StoreWithoutCastEEEviT_T0_T2_T3_T4_T5_,@function
        .size           _ZN2at6native27unrolled_elementwise_kernelIZZZNS0_23bitwise_not_kernel_cudaERNS_18TensorIteratorBaseEENKUlvE_clEvENKUlvE1_clEvEUliE_St5arrayIPcLm2EELi4E23TrivialOffsetCalculatorILi1EjESB_NS0_6memory15LoadWithoutCastENSC_16StoreWithoutCastEEEviT_T0_T2_T3_T4_T5_,(.L_x_37338 - _ZN2at6native27unrolled_elementwise_kernelIZZZNS0_23bitwise_not_kernel_cudaERNS_18TensorIteratorBaseEENKUlvE_clEvENKUlvE1_clEvEUliE_St5arrayIPcLm2EELi4E23TrivialOffsetCalculatorILi1EjESB_NS0_6memory15LoadWithoutCastENSC_16StoreWithoutCastEEEviT_T0_T2_T3_T4_T5_)
        .other          _ZN2at6native27unrolled_elementwise_kernelIZZZNS0_23bitwise_not_kernel_cudaERNS_18TensorIteratorBaseEENKUlvE_clEvENKUlvE1_clEvEUliE_St5arrayIPcLm2EELi4E23TrivialOffsetCalculatorILi1EjESB_NS0_6memory15LoadWithoutCastENSC_16StoreWithoutCastEEEviT_T0_T2_T3_T4_T5_,@"STO_CUDA_ENTRY STV_DEFAULT"
_ZN2at6native27unrolled_elementwise_kernelIZZZNS0_23bitwise_not_kernel_cudaERNS_18TensorIteratorBaseEENKUlvE_clEvENKUlvE1_clEvEUliE_St5arrayIPcLm2EELi4E23TrivialOffsetCalculatorILi1EjESB_NS0_6memory15LoadWithoutCastENSC_16StoreWithoutCastEEEviT_T0_T2_T3_T4_T5_:
.text._ZN2at6native27unrolled_elementwise_kernelIZZZNS0_23bitwise_not_kernel_cudaERNS_18TensorIteratorBaseEENKUlvE_clEvENKUlvE1_clEvEUliE_St5arrayIPcLm2EELi4E23TrivialOffsetCalculatorILi1EjESB_NS0_6memory15LoadWithoutCastENSC_16StoreWithoutCastEEEviT_T0_T2_T3_T4_T5_:
        /* <DEDUP_REMOVED lines=16> */
[----:B0-----:R-:W-:-:S06]  /*0100*/  @!P0 IMAD.WIDE.U32 R10, R15, 0x4, R10 ;  /* 0x000000040f0a8825 */ /* 0x001fcc00078e000a */
[----:B-1----:R-:W3:Y:S06]  /*0110*/  @!P0 LDG.E R10, desc[UR4][R10.64] ;  /* 0x000000040a0a8981 */ /* 0x002eec000c1e1900 */
[----:B------:R-:W-:Y:S01]  /*0120*/  @!P4 LEA R19, R0, R5, 0x9 ;  /* 0x000000050013c211 */ /* 0x000fe200078e48ff */
[----:B------:R-:W-:Y:S01]  /*0130*/  @!P4 VIADD R5, R5, 0x80 ;  /* 0x000000800505c836 */ /* 0x000fe20000000000 */
[----:B------:R-:W0:Y:S04]  /*0140*/  @!P4 LDC.64 R8, c[0x0][0x390] ;  /* 0x0000e400ff08cb82 */ /* 0x000e280000000a00 */
[----:B------:R-:W-:Y:S01]  /*0150*/  ISETP.GE.AND P2, PT, R5, R2, PT ;  /* 0x000000020500720c */ /* 0x000fe20003f46270 */
[----:B--2---:R-:W-:-:S06]  /*0160*/  @!P1 IMAD.WIDE.U32 R12, R17, 0x4, R12 ;  /* 0x00000004110c9825 */ /* 0x004fcc00078e000c */
[----:B------:R-:W2:Y:S06]  /*0170*/  @!P1 LDG.E R12, desc[UR4][R12.64] ;  /* 0x000000040c0c9981 */ /* 0x000eac000c1e1900 */
[----:B------:R-:W1:Y:S01]  /*0180*/  @!P2 LDC.64 R6, c[0x0][0x390] ;  /* 0x0000e400ff06ab82 */ /* 0x000e620000000a00 */
[----:B------:R-:W-:Y:S02]  /*0190*/  @!P2 IMAD R5, R0, 0x200, R5 ;  /* 0x000002000005a824 */ /* 0x000fe400078e0205 */
[----:B0-----:R-:W-:-:S06]  /*01a0*/  @!P4 IMAD.WIDE.U32 R8, R19, 0x4, R8 ;  /* 0x000000041308c825 */ /* 0x001fcc00078e0008 */
[----:B------:R-:W4:Y:S01]  /*01b0*/  @!P4 LDG.E R8, desc[UR4][R8.64] ;  /* 0x000000040808c981 */ /* 0x000f22000c1e1900 */
[----:B-1----:R-:W-:-:S06]  /*01c0*/  @!P2 IMAD.WIDE.U32 R6, R5, 0x4, R6 ;  /* 0x000000040506a825 */ /* 0x002fcc00078e0006 */
[----:B------:R-:W5:Y:S01]  /*01d0*/  @!P2 LDG.E R6, desc[UR4][R6.64] ;  /* 0x000000040606a981 */ /* 0x000f62000c1e1900 */
[----:B------:R-:W-:Y:S01]  /*01e0*/  ISETP.GE.AND P3, PT, R3, R2, PT ;  /* 0x000000020300720c */ /* 0x000fe20003f66270 */
[----:B------:R-:W-:Y:S04]  /*01f0*/  BSSY.RECONVERGENT B0, `(.L_x_35150) ;  /* 0x000001e000007945 */ /* 0x000fe80003800200 */
[----:B------:R-:W-:Y:S01]  /*0200*/  BSSY.RELIABLE B1, `(.L_x_35151) ;  /* 0x0000016000017945 */ /* 0x000fe20003800100 */
[----:B------:R-:W-:Y:S01]  /*0210*/  MOV R15, 0xffffffff ;  /* 0xffffffff000f7802 */ /* 0x000fe20000000f00 */
[----:B------:R-:W-:Y:S01]  /*0220*/  IMAD.MOV.U32 R17, RZ, RZ, -0x1 ;  /* 0xffffffffff117424 */ /* 0x000fe200078e00ff */
[----:B------:R-:W-:Y:S02]  /*0230*/  MOV R5, 0xffffffff ;  /* 0xffffffff00057802 */ /* 0x000fe40000000f00 */
[----:B---3--:R-:W-:-:S02]  /*0240*/  @!P0 LOP3.LUT R4, RZ, R10, RZ, 0x33, !PT ;  /* 0x0000000aff048212 */ /* 0x008fc400078e33ff */
[----:B--2---:R-:W-:Y:S02]  /*0250*/  @!P1 LOP3.LUT R15, RZ, R12, RZ, 0x33, !PT ;  /* 0x0000000cff0f9212 */ /* 0x004fe400078e33ff */
[----:B----4-:R-:W-:Y:S02]  /*0260*/  @!P4 LOP3.LUT R17, RZ, R8, RZ, 0x33, !PT ;  /* 0x00000008ff11c212 */ /* 0x010fe400078e33ff */
[----:B-----5:R-:W-:Y:S01]  /*0270*/  @!P2 LOP3.LUT R5, RZ, R6, RZ, 0x33, !PT ;  /* 0x00000006ff05a212 */ /* 0x020fe200078e33ff */
        /* <DEDUP_REMOVED lines=10> */
[----:B------:R-:W-:Y:S01]  /*0320*/  IMAD R9, R0, 0x200, R3 ;  /* 0x0000020000097824 */ /* 0x000fe200078e0203 */
[----:B------:R-:W-:-:S03]  /*0330*/  IADD3 R3, PT, PT, R3, 0x80, RZ ;  /* 0x0000008003037810 */ /* 0x000fc60007ffe0ff */
[----:B0-----:R-:W-:-:S05]  /*0340*/  IMAD.WIDE.U32 R6, R9, 0x4, R6 ;  /* 0x0000000409067825 */ /* 0x001fca00078e0006 */
[----:B------:R0:W-:Y:S02]  /*0350*/  STG.E desc[UR4][R6.64], R15 ;  /* 0x0000000f06007986 */ /* 0x0001e4000c101904 */
.L_x_35152:
[----:B------:R-:W-:Y:S05]  /*0360*/  BSYNC.RELIABLE B1 ;  /* 0x0000000000017941 */ /* 0x000fea0003800100 */
.L_x_35151:
[----:B------:R-:W-:-:S13]  /*0370*/  ISETP.GE.AND P0, PT, R3, R2, PT ;  /* 0x000000020300720c */ /* 0x000fda0003f06270 */
[----:B0-----:R-:W0:Y:S01]  /*0380*/  @!P0 LDC.64 R6, c[0x0][0x388] ;  /* 0x0000e200ff068b82 */ /* 0x001e220000000a00 */
[----:B------:R-:W-:Y:S01]  /*0390*/  @!P0 IMAD R9, R0, 0x200, R3 ;  /* 0x0000020000098824 */ /* 0x000fe200078e0203 */
[----:B------:R-:W-:-:S03]  /*03a0*/  @!P0 IADD3 R3, PT, PT, R3, 0x80, RZ ;  /* 0x0000008003038810 */ /* 0x000fc60007ffe0ff */
[----:B0-----:R-:W-:-:S05]  /*03b0*/  @!P0 IMAD.WIDE.U32 R6, R9, 0x4, R6 ;  /* 0x0000000409068825 */ /* 0x001fca00078e0006 */
[----:B------:R1:W-:Y:S02]  /*03c0*/  @!P0 STG.E desc[UR4][R6.64], R17 ;  /* 0x0000001106008986 */ /* 0x0003e4000c101904 */
.L_x_35153:
[----:B------:R-:W-:Y:S05]  /*03d0*/  BSYNC.RECONVERGENT B0 ;  /* 0x0000000000007941 */ /* 0x000fea0003800200 */
.L_x_35150:
        /* <DEDUP_REMOVED lines=8> */
.L_x_35154:
        /* <DEDUP_REMOVED lines=10> */
.L_x_37338:


//--------------------- .text._ZN2at6native29vectorized_elementwise_kernelILi2EZZZNS0_23bitwise_not_kernel_cudaERNS_18TensorIteratorBaseEENKUlvE_clEvENKUlvE1_clEvEUliE_St5arrayIPcLm2EEEEviT0_T1_ --------------------------
	.section	.text._ZN2at6native29vectorized_elementwise_kernelILi2EZZZNS0_23bitwise_not_kernel_cudaERNS_18TensorIteratorBaseEENKUlvE_clEvENKUlvE1_clEvEUliE_St5arrayIPcLm2EEEEviT0_T1_,"ax",@progbits
	.align	128
        .global         _ZN2at6native29vectorized_elementwise_kernelILi2EZZZNS0_23bitwise_not_kernel_cudaERNS_18TensorIteratorBaseEENKUlvE_clEvENKUlvE1_clEvEUliE_St5arrayIPcLm2EEEEviT0_T1_
        .type           _ZN2at6native29vectorized_elementwise_kernelILi2EZZZNS0_23bitwise_not_kernel_cudaERNS_18TensorIteratorBaseEENKUlvE_clEvENKUlvE1_clEvEUliE_St5arrayIPcLm2EEEEviT0_T1_,@function
        .size           _ZN2at6native29vectorized_elementwise_kernelILi2EZZZNS0_23bitwise_not_kernel_cudaERNS_18TensorIteratorBaseEENKUlvE_clEvENKUlvE1_clEvEUliE_St5arrayIPcLm2EEEEviT0_T1_,(.L_x_37339 - _ZN2at6native29vectorized_elementwise_kernelILi2EZZZNS0_23bitwise_not_kernel_cudaERNS_18TensorIteratorBaseEENKUlvE_clEvENKUlvE1_clEvEUliE_St5arrayIPcLm2EEEEviT0_T1_)
        .other          _ZN2at6native29vectorized_elementwise_kernelILi2EZZZNS0_23bitwise_not_kernel_cudaERNS_18TensorIteratorBaseEENKUlvE_clEvENKUlvE1_clEvEUliE_St5arrayIPcLm2EEEEviT0_T1_,@"STO_CUDA_ENTRY STV_DEFAULT"
_ZN2at6native29vectorized_elementwise_kernelILi2EZZZNS0_23bitwise_not_kernel_cudaERNS_18TensorIteratorBaseEENKUlvE_clEvENKUlvE1_clEvEUliE_St5arrayIPcLm2EEEEviT0_T1_:
.text._ZN2at6native29vectorized_elementwise_kernelILi2EZZZNS0_23bitwise_not_kernel_cudaERNS_18TensorIteratorBaseEENKUlvE_clEvENKUlvE1_clEvEUliE_St5arrayIPcLm2EEEEviT0_T1_:
        /* <DEDUP_REMOVED lines=13> */
[----:B0-----:R-:W-:-:S06]  /*00d0*/  @!P6 IMAD.WIDE.U32 R2, R5, 0x4, R2 ;  /* 0x000000040502e825 */ /* 0x001fcc00078e0002 */
[----:B------:R-:W2:Y:S01]  /*00e0*/  @!P6 LDG.E R2, desc[UR4][R2.64] ;  /* 0x000000040202e981 */ /* 0x000ea2000c1e1900 */
[----:B------:R-:W-:-:S05]  /*00f0*/  @!P6 VIADD R25, R17, 0x80 ;  /* 0x000000801119e836 */ /* 0x000fca0000000000 */
[----:B------:R-:W-:-:S13]  /*0100*/  ISETP.GE.U32.AND P0, PT, R25, R16, PT ;  /* 0x000000101900720c */ /* 0x000fda0003f06070 */
[----:B------:R-:W-:Y:S01]  /*0110*/  @!P0 IMAD.IADD R29, R0, 0x1, R25 ;  /* 0x00000001001d8824 */ /* 0x000fe200078e0219 */
[----:B------:R-:W-:Y:S01]  /*0120*/  @!P0 IADD3 R25, PT, PT, R25, 0x80, RZ ;  /* 0x0000008019198810 */ /* 0x000fe20007ffe0ff */
[----:B------:R-:W0:Y:S03]  /*0130*/  @!P0 LDC.64 R12, c[0x0][0x390] ;  /* 0x0000e400ff0c8b82 */ /* 0x000e260000000a00 */
[----:B------:R-:W-:-:S13]  /*0140*/  ISETP.GE.U32.AND P1, PT, R25, R16, PT ;  /* 0x000000101900720c */ /* 0x000fda0003f26070 */
[----:B------:R-:W-:Y:S01]  /*0150*/  @!P1 IMAD.IADD R20, R0, 0x1, R25 ;  /* 0x0000000100149824 */ /* 0x000fe200078e0219 */
[----:B------:R-:W1:Y:S01]  /*0160*/  @!P1 LDC.64 R14, c[0x0][0x390] ;  /* 0x0000e400ff0e9b82 */ /* 0x000e620000000a00 */
[----:B------:R-:W-:-:S05]  /*0170*/  @!P1 VIADD R25, R25, 0x80 ;  /* 0x0000008019199836 */ /* 0x000fca0000000000 */
[----:B------:R-:W-:Y:S01]  /*0180*/  ISETP.GE.U32.AND P2, PT, R25, R16, PT ;  /* 0x000000101900720c */ /* 0x000fe20003f46070 */
[----:B0-----:R-:W-:-:S06]  /*0190*/  @!P0 IMAD.WIDE.U32 R12, R29, 0x4, R12 ;  /* 0x000000041d0c8825 */ /* 0x001fcc00078e000c */
[----:B------:R0:W3:Y:S06]  /*01a0*/  @!P0 LDG.E R12, desc[UR4][R12.64] ;  /* 0x000000040c0c8981 */ /* 0x0000ec000c1e1900 */
[----:B------:R-:W-:Y:S01]  /*01b0*/  @!P2 IADD3 R27, PT, PT, R0, R25, RZ ;  /* 0x00000019001ba210 */ /* 0x000fe20007ffe0ff */
[----:B------:R-:W-:Y:S01]  /*01c0*/  @!P2 VIADD R25, R25, 0x80 ;  /* 0x000000801919a836 */ /* 0x000fe20000000000 */
[----:B------:R-:W4:Y:S01]  /*01d0*/  @!P2 LDC.64 R10, c[0x0][0x390] ;  /* 0x0000e400ff0aab82 */ /* 0x000f220000000a00 */
[----:B-1----:R-:W-:-:S03]  /*01e0*/  @!P1 IMAD.WIDE.U32 R14, R20, 0x4, R14 ;  /* 0x00000004140e9825 */ /* 0x002fc600078e000e */
[----:B------:R-:W-:-:S03]  /*01f0*/  ISETP.GE.U32.AND P3, PT, R25, R16, PT ;  /* 0x000000101900720c */ /* 0x000fc60003f66070 */
[----:B------:R-:W5:Y:S10]  /*0200*/  @!P1 LDG.E R14, desc[UR4][R14.64] ;  /* 0x000000040e0e9981 */ /* 0x000f74000c1e1900 */
[----:B------:R-:W-:Y:S01]  /*0210*/  @!P3 IMAD.IADD R23, R0, 0x1, R25 ;  /* 0x000000010017b824 */ /* 0x000fe200078e0219 */
[----:B------:R-:W-:-:S04]  /*0220*/  @!P3 IADD3 R25, PT, PT, R25, 0x80, RZ ;  /* 0x000000801919b810 */ /* 0x000fc80007ffe0ff */
[----:B------:R-:W-:Y:S01]  /*0230*/  ISETP.GE.U32.AND P4, PT, R25, R16, PT ;  /* 0x000000101900720c */ /* 0x000fe20003f86070 */
[----:B----4-:R-:W-:-:S06]  /*0240*/  @!P2 IMAD.WIDE.U32 R10, R27, 0x4, R10 ;  /* 0x000000041b0aa825 */ /* 0x010fcc00078e000a */
[----:B------:R-:W4:Y:S06]  /*0250*/  @!P2 LDG.E R10, desc[UR4][R10.64] ;  /* 0x000000040a0aa981 */ /* 0x000f2c000c1e1900 */
[----:B------:R-:W-:Y:S01]  /*0260*/  @!P4 IMAD.IADD R21, R0, 0x1, R25 ;  /* 0x000000010015c824 */ /* 0x000fe200078e0219 */
[----:B------:R-:W1:Y:S01]  /*0270*/  @!P4 LDC.64 R4, c[0x0][0x390] ;  /* 0x0000e400ff04cb82 */ /* 0x000e620000000a00 */
[----:B------:R-:W-:-:S05]  /*0280*/  @!P4 VIADD R25, R25, 0x80 ;  /* 0x000000801919c836 */ /* 0x000fca0000000000 */
[----:B------:R-:W-:-:S13]  /*0290*/  ISETP.GE.U32.AND P5, PT, R25, R16, PT ;  /* 0x000000101900720c */ /* 0x000fda0003fa6070 */
[----:B------:R-:W-:Y:S01]  /*02a0*/  @!P5 IADD3 R19, PT, PT, R0, R25, RZ ;  /* 0x000000190013d210 */ /* 0x000fe20007ffe0ff */
[----:B------:R-:W-:Y:S01]  /*02b0*/  @!P5 VIADD R25, R25, 0x80 ;  /* 0x000000801919d836 */ /* 0x000fe20000000000 */
[----:B------:R-:W0:Y:S01]  /*02c0*/  @!P5 LDC.64 R6, c[0x0][0x390] ;  /* 0x0000e400ff06db82 */ /* 0x000e220000000a00 */
[----:B-1----:R-:W-:-:S06]  /*02d0*/  @!P4 IMAD.WIDE.U32 R20, R21, 0x4, R4 ;  /* 0x000000041514c825 */ /* 0x002fcc00078e0004 */
[----:B------:R-:W4:Y:S01]  /*02e0*/  @!P4 LDG.E R20, desc[UR4][R20.64] ;  /* 0x000000041414c981 */ /* 0x000f22000c1e1900 */
[----:B--2---:R-:W-:Y:S02]  /*02f0*/  @!P6 LOP3.LUT R18, RZ, R2, RZ, 0x33, !PT ;  /* 0x00000002ff12e212 */ /* 0x004fe400078e33ff */
[----:B------:R-:W-:Y:S01]  /*0300*/  ISETP.GE.U32.AND P6, PT, R25, R16, PT ;  /* 0x000000101900720c */ /* 0x000fe20003fc6070 */
[----:B------:R-:W1:-:S12]  /*0310*/  @!P3 LDC.64 R2, c[0x0][0x390] ;  /* 0x0000e400ff02bb82 */ /* 0x000e580000000a00 */
[----:B------:R-:W2:Y:S01]  /*0320*/  @!P6 LDC.64 R8, c[0x0][0x390] ;  /* 0x0000e400ff08eb82 */ /* 0x000ea20000000a00 */
[----:B------:R-:W-:Y:S02]  /*0330*/  @!P6 IMAD.IADD R25, R0, 0x1, R25 ;  /* 0x000000010019e824 */ /* 0x000fe400078e0219 */
[----:B-1----:R-:W-:-:S04]  /*0340*/  @!P3 IMAD.WIDE.U32 R2, R23, 0x4, R2 ;  /* 0x000000041702b825 */ /* 0x002fc800078e0002 */
[----:B0-----:R-:W-:Y:S02]  /*0350*/  @!P5 IMAD.WIDE.U32 R22, R19, 0x4, R6 ;  /* 0x000000041316d825 */ /* 0x001fe400078e0006 */
[----:B------:R0:W4:Y:S04]  /*0360*/  @!P3 LDG.E R19, desc[UR4][R2.64] ;  /* 0x000000040213b981 */ /* 0x000128000c1e1900 */
[----:B------:R-:W4:Y:S01]  /*0370*/  @!P5 LDG.E R22, desc[UR4][R22.64] ;  /* 0x000000041616d981 */ /* 0x000f22000c1e1900 */
[----:B--2---:R-:W-:-:S06]  /*0380*/  @!P6 IMAD.WIDE.U32 R8, R25, 0x4, R8 ;  /* 0x000000041908e825 */ /* 0x004fcc00078e0008 */
[----:B------:R-:W2:Y:S01]  /*0390*/  @!P6 LDG.E R8, desc[UR4][R8.64] ;  /* 0x000000040808e981 */ /* 0x000ea2000c1e1900 */
[----:B------:R-:W-:Y:S02]  /*03a0*/  MOV R13, 0xffffffff ;  /* 0xffffffff000d7802 */ /* 0x000fe40000000f00 */
[----:B---3--:R-:W-:Y:S02]  /*03b0*/  @!P0 LOP3.LUT R13, RZ, R12, RZ, 0x33, !PT ;  /* 0x0000000cff0d8212 */ /* 0x008fe400078e33ff */
[----:B------:R-:W-:Y:S01]  /*03c0*/  ISETP.GE.U32.AND P0, PT, R17, R16, PT ;  /* 0x000000101100720c */ /* 0x000fe20003f06070 */
[----:B------:R-:W-:Y:S04]  /*03d0*/  BSSY.RECONVERGENT B0, `(.L_x_35156) ;  /* 0x000003f000007945 */ /* 0x000fe80003800200 */
[----:B------:R-:W-:Y:S01]  /*03e0*/  BSSY.RELIABLE B1, `(.L_x_35157) ;  /* 0x0000037000017945 */ /* 0x000fe20003800100 */
[----:B------:R-:W-:Y:S01]  /*03f0*/  IMAD.MOV.U32 R7, RZ, RZ, -0x1 ;  /* 0xffffffffff077424 */ /* 0x000fe200078e00ff */
[----:B------:R-:W-:Y:S01]  /*0400*/  MOV R5, 0xffffffff ;  /* 0xffffffff00057802 */ /* 0x000fe20000000f00 */
[----:B------:R-:W-:Y:S01]  /*0410*/  IMAD.MOV.U32 R6, RZ, RZ, -0x1 ;  /* 0xffffffffff067424 */ /* 0x000fe200078e00ff */
[----:B0-----:R-:W-:Y:S01]  /*0420*/  MOV R2, 0xffffffff ;  /* 0xffffffff00027802 */ /* 0x001fe20000000f00 */
[----:B------:R-:W-:-:S02]  /*0430*/  IMAD.MOV.U32 R3, RZ, RZ, -0x1 ;  /* 0xffffffffff037424 */ /* 0x000fc400078e00ff */
[----:B------:R-:W-:Y:S01]  /*0440*/  IMAD.MOV.U32 R4, RZ, RZ, -0x1 ;  /* 0xffffffffff047424 */ /* 0x000fe200078e00ff */
[----:B-----5:R-:W-:Y:S02]  /*0450*/  @!P1 LOP3.LUT R7, RZ, R14, RZ, 0x33, !PT ;  /* 0x0000000eff079212 */ /* 0x020fe400078e33ff */
[----:B----4-:R-:W-:Y:S02]  /*0460*/  @!P2 LOP3.LUT R6, RZ, R10, RZ, 0x33, !PT ;  /* 0x0000000aff06a212 */ /* 0x010fe400078e33ff */
[----:B------:R-:W-:Y:S02]  /*0470*/  @!P4 LOP3.LUT R3, RZ, R20, RZ, 0x33, !PT ;  /* 0x00000014ff03c212 */ /* 0x000fe400078e33ff */
[----:B------:R-:W-:Y:S02]  /*0480*/  @!P3 LOP3.LUT R5, RZ, R19, RZ, 0x33, !PT ;  /* 0x00000013ff05b212 */ /* 0x000fe400078e33ff */
[----:B------:R-:W-:Y:S02]  /*0490*/  @!P5 LOP3.LUT R4, RZ, R22, RZ, 0x33, !PT ;  /* 0x00000016ff04d212 */ /* 0x000fe400078e33ff */
[----:B--2---:R-:W-:Y:S01]  /*04a0*/  @!P6 LOP3.LUT R2, RZ, R8, RZ, 0x33, !PT ;  /* 0x00000008ff02e212 */ /* 0x004fe200078e33ff */
        /* <DEDUP_REMOVED lines=9> */
[----:B------:R-:W-:Y:S01]  /*0540*/  IADD3 R11, PT, PT, R0, R17, RZ ;  /* 0x00000011000b7210 */ /* 0x000fe20007ffe0ff */
[----:B------:R-:W-:-:S04]  /*0550*/  VIADD R17, R17, 0x80 ;  /* 0x0000008011117836 */ /* 0x000fc80000000000 */
[----:B0-----:R-:W-:-:S05]  /*0560*/  IMAD.WIDE.U32 R8, R11, 0x4, R8 ;  /* 0x000000040b087825 */ /* 0x001fca00078e0008 */
[----:B------:R0:W-:Y:S02]  /*0570*/  STG.E desc[UR4][R8.64], R13 ;  /* 0x0000000d08007986 */ /* 0x0001e4000c101904 */
.L_x_35158:
[----:B------:R-:W-:-:S13]  /*0580*/  ISETP.GE.U32.AND P0, PT, R17, R16, PT ;  /* 0x000000101100720c */ /* 0x000fda0003f06070 */
[----:B------:R-:W-:Y:S05]  /*0590*/  @P0 BRA `(.L_x_35160) ;  /* 0x0000000000300947 */ /* 0x000fea0003800000 */
[----:B0-----:R-:W0:Y:S01]  /*05a0*/  LDC.64 R8, c[0x0][0x388] ;  /* 0x0000e200ff087b82 */ /* 0x001e220000000a00 */
[----:B------:R-:W-:Y:S01]  /*05b0*/  IMAD.IADD R11, R0, 0x1, R17 ;  /* 0x00000001000b7824 */ /* 0x000fe200078e0211 */
[----:B------:R-:W-:-:S03]  /*05c0*/  IADD3 R17, PT, PT, R17, 0x80, RZ ;  /* 0x0000008011117810 */ /* 0x000fc60007ffe0ff */
[----:B0-----:R-:W-:-:S05]  /*05d0*/  IMAD.WIDE.U32 R8, R11, 0x4, R8 ;  /* 0x000000040b087825 */ /* 0x001fca00078e0008 */
[----:B------:R1:W-:Y:S02]  /*05e0*/  STG.E desc[UR4][R8.64], R7 ;  /* 0x0000000708007986 */ /* 0x0003e4000c101904 */
.L_x_35159:
[----:B------:R-:W-:-:S13]  /*05f0*/  ISETP.GE.U32.AND P0, PT, R17, R16, PT ;  /* 0x000000101100720c */ /* 0x000fda0003f06070 */
[----:B------:R-:W-:Y:S05]  /*0600*/  @P0 BRA `(.L_x_35161) ;  /* 0x0000000000300947 */ /* 0x000fea0003800000 */
[----:B01----:R-:W0:Y:S01]  /*0610*/  LDC.64 R8, c[0x0][0x388] ;  /* 0x0000e200ff087b82 */ /* 0x003e220000000a00 */
[----:B------:R-:W-:Y:S02]  /*0620*/  IMAD.IADD R7, R0, 0x1, R17 ;  /* 0x0000000100077824 */ /* 0x000fe400078e0211 */
[----:B------:R-:W-:Y:S02]  /*0630*/  VIADD R17, R17, 0x80 ;  /* 0x0000008011117836 */ /* 0x000fe40000000000 */
[----:B0-----:R-:W-:-:S05]  /*0640*/  IMAD.WIDE.U32 R8, R7, 0x4, R8 ;  /* 0x0000000407087825 */ /* 0x001fca00078e0008 */
[----:B------:R1:W-:Y:S02]  /*0650*/  STG.E desc[UR4][R8.64], R6 ;  /* 0x0000000608007986 */ /* 0x0003e4000c101904 */
.L_x_35160:
[----:B------:R-:W-:-:S13]  /*0660*/  ISETP.GE.U32.AND P0, PT, R17, R16, PT ;  /* 0x000000101100720c */ /* 0x000fda0003f06070 */
[----:B------:R-:W-:Y:S05]  /*0670*/  @P0 BRA `(.L_x_35162) ;  /* 0x0000000000340947 */ /* 0x000fea0003800000 */
[----:B-1----:R-:W1:Y:S01]  /*0680*/  LDC.64 R6, c[0x0][0x388] ;  /* 0x0000e200ff067b82 */ /* 0x002e620000000a00 */
[----:B0-----:R-:W-:Y:S01]  /*0690*/  IADD3 R9, PT, PT, R0, R17, RZ ;  /* 0x0000001100097210 */ /* 0x001fe20007ffe0ff */
[----:B------:R-:W-:-:S04]  /*06a0*/  VIADD R17, R17, 0x80 ;  /* 0x0000008011117836 */ /* 0x000fc80000000000 */
[----:B-1----:R-:W-:-:S05]  /*06b0*/  IMAD.WIDE.U32 R6, R9, 0x4, R6 ;  /* 0x0000000409067825 */ /* 0x002fca00078e0006 */
[----:B------:R2:W-:Y:S02]  /*06c0*/  STG.E desc[UR4][R6.64], R5 ;  /* 0x0000000506007986 */ /* 0x0005e4000c101904 */
.L_x_35161:
        /* <DEDUP_REMOVED lines=8> */
.L_x_35162:
[----:B------:R-:W-:Y:S05]  /*0750*/  BSYNC.RELIABLE B1 ;  /* 0x0000000000017941 */ /* 0x000fea0003800100 */
.L_x_35157:
[----:B------:R-:W-:-:S13]  /*0760*/  ISETP.GE.U32.AND P0, PT, R17, R16, PT ;  /* 0x000000101100720c */ /* 0x000fda0003f06070 */
[----:B-12---:R-:W1:Y:S01]  /*0770*/  @!P0 LDC.64 R6, c[0x0][0x388] ;  /* 0x0000e200ff068b82 */ /* 0x006e620000000a00 */
[----:B------:R-:W-:Y:S01]  /*0780*/  @!P0 IADD3 R3, PT, PT, R0, R17, RZ ;  /* 0x0000001100038210 */ /* 0x000fe20007ffe0ff */
[----:B------:R-:W-:-:S04]  /*0790*/  @!P0 VIADD R17, R17, 0x80 ;  /* 0x0000008011118836 */ /* 0x000fc80000000000 */
[----:B-1----:R-:W-:-:S05]  /*07a0*/  @!P0 IMAD.WIDE.U32 R6, R3, 0x4, R6 ;  /* 0x0000000403068825 */ /* 0x002fca00078e0006 */
[----:B------:R3:W-:Y:S02]  /*07b0*/  @!P0 STG.E desc[UR4][R6.64], R4 ;  /* 0x0000000406008986 */ /* 0x0007e4000c101904 */
.L_x_35163:
[----:B------:R-:W-:Y:S05]  /*07c0*/  BSYNC.RECONVERGENT B0 ;  /* 0x0000000000007941 */ /* 0x000fea0003800200 */
.L_x_35156:
[----:B------:R-:W-:Y:S05]  /*07d0*/  WARPSYNC.ALL ;  /* 0x0000000000007948 */ /* 0x000fea0003800000 */
[----:B------:R-:W-:-:S13]  /*07e0*/  ISETP.GE.U32.AND P0, PT, R17, R16, PT ;  /* 0x000000101100720c */ /* 0x000fda0003f06070 */
[----:B------:R-:W-:Y:S05]  /*07f0*/  @P0 EXIT ;  /* 0x000000000000094d */ /* 0x000fea0003800000 */
[----:B--23--:R-:W2:Y:S01]  /*0800*/  LDC.64 R4, c[0x0][0x388] ;  /* 0x0000e200ff047b82 */ /* 0x00cea20000000a00 */
[----:B------:R-:W-:-:S05]  /*0810*/  IADD3 R17, PT, PT, R0, R17, RZ ;  /* 0x0000001100117210 */ /* 0x000fca0007ffe0ff */
[----:B--2---:R-:W-:-:S05]  /*0820*/  IMAD.WIDE.U32 R4, R17, 0x4, R4 ;  /* 0x0000000411047825 */ /* 0x004fca00078e0004 */
[----:B------:R-:W-:Y:S01]  /*0830*/  STG.E desc[UR4][R4.64], R2 ;  /* 0x0000000204007986 */ /* 0x000fe2000c101904 */
[----:B------:R-:W-:Y:S05]  /*0840*/  EXIT ;  /* 0x000000000000794d */ /* 0x000fea0003800000 */
.L_x_35155:
        /* <DEDUP_REMOVED lines=11> */
[----:B---3--:R-:W-:Y:S02]  /*0900*/  LOP3.LUT R6, RZ, R6, RZ, 0x33, !PT ;  /* 0x00000006ff067212 */ /* 0x008fe400078e33ff */
[----:B------:R-:W-:Y:S02]  /*0910*/  LOP3.LUT R7, RZ, R7, RZ, 0x33, !PT ;  /* 0x00000007ff077212 */ /* 0x000fe400078e33ff */
[----:B----4-:R-:W-:Y:S02]  /*0920*/  LOP3.LUT R8, RZ, R8, RZ, 0x33, !PT ;  /* 0x00000008ff087212 */ /* 0x010fe400078e33ff */
[----:B------:R-:W-:Y:S01]  /*0930*/  LOP3.LUT R9, RZ, R9, RZ, 0x33, !PT ;  /* 0x00000009ff097212 */ /* 0x000fe200078e33ff */
[----:B------:R-:W-:Y:S01]  /*0940*/  STG.E.64 desc[UR4][R4.64], R6 ;  /* 0x0000000604007986 */ /* 0x000fe2000c101b04 */
[----:B-----5:R-:W-:Y:S02]  /*0950*/  LOP3.LUT R10, RZ, R10, RZ, 0x33, !PT ;  /* 0x0000000aff0a7212 */ /* 0x020fe400078e33ff */
[----:B------:R-:W-:Y:S01]  /*0960*/  LOP3.LUT R11, RZ, R11, RZ, 0x33, !PT ;  /* 0x0000000bff0b7212 */ /* 0x000fe200078e33ff */
[----:B------:R-:W-:Y:S01]  /*0970*/  STG.E.64 desc[UR4][R4.64+0x400], R8 ;  /* 0x0004000804007986 */ /* 0x000fe2000c101b04 */
[----:B------:R-:W-:-:S02]  /*0980*/  LOP3.LUT R12, RZ, R12, RZ, 0x33, !PT ;  /* 0x0000000cff0c7212 */ /* 0x000fc400078e33ff */
[----:B------:R-:W-:Y:S01]  /*0990*/  LOP3.LUT R13, RZ, R13, RZ, 0x33, !PT ;  /* 0x0000000dff0d7212 */ /* 0x000fe200078e33ff */
[----:B------:R-:W-:Y:S04]  /*09a0*/  STG.E.64 desc[UR4][R4.64+0x800], R10 ;  /* 0x0008000a04007986 */ /* 0x000fe8000c101b04 */
[----:B------:R-:W-:Y:S01]  /*09b0*/  STG.E.64 desc[UR4][R4.64+0xc00], R12 ;  /* 0x000c000c04007986 */ /* 0x000fe2000c101b04 */
[----:B------:R-:W-:Y:S05]  /*09c0*/  EXIT ;  /* 0x000000000000794d */ /* 0x000fea0003800000 */
.L_x_35164:
        /* <DEDUP_REMOVED lines=11> */
.L_x_37339:


//--------------------- .text._ZN2at6native29vectorized_elementwise_kernelILi4EZZZNS0_23bitwise_not_kernel_cudaERNS_18TensorIteratorBaseEENKUlvE_clEvENKUlvE1_clEvEUliE_St5arrayIPcLm2EEEEviT0_T1_ --------------------------
	.section	.text._ZN2at6native29vectorized_elementwise_kernelILi4EZZZNS0_23bitwise_not_kernel_cudaERNS_18TensorIteratorBaseEENKUlvE_clEvENKUlvE1_clEvEUliE_St5arrayIPcLm2EEEEviT0_T1_,"ax",@progbits
	.align	128
        .global         _ZN2at6native29vectorized_elementwise_kernelILi4EZZZNS0_23bitwise_not_kernel_cudaERNS_18TensorIteratorBaseEENKUlvE_clEvENKUlvE1_clEvEUliE_St5arrayIPcLm2EEEEviT0_T1_
        .type           _ZN2at6native29vectorized_elementwise_kernelILi4EZZZNS0_23bitwise_not_kernel_cudaERNS_18TensorIteratorBaseEENKUlvE_clEvENKUlvE1_clEvEUliE_St5arrayIPcLm2EEEEviT0_T1_,@function
        .size           _ZN2at6native29vectorized_elementwise_kernelILi4EZZZNS0_23bitwise_not_kernel_cudaERNS_18TensorIteratorBaseEENKUlvE_clEvENKUlvE1_clEvEUliE_St5arrayIPcLm2EEEEviT0_T1_,(.L_x_37340 - _ZN2at6native29vectorized_elementwise_kernelILi4EZZZNS0_23bitwise_not_kernel_cudaERNS_18TensorIteratorBaseEENKUlvE_clEvENKUlvE1_clEvEUliE_St5arrayIPcLm2EEEEviT0_T1_)
        .other          _ZN2at6native29vectorized_elementwise_kernelILi4EZZZNS0_23bitwise_not_kernel_cudaERNS_18TensorIteratorBaseEENKUlvE_clEvENKUlvE1_clEvEUliE_St5arrayIPcLm2EEEEviT0_T1_,@"STO_CUDA_ENTRY STV_DEFAULT"
_ZN2at6native29vectorized_elementwise_kernelILi4EZZZNS0_23bitwise_not_kernel_cudaERNS_18TensorIteratorBaseEENKUlvE_clEvENKUlvE1_clEvEUliE_St5arrayIPcLm2EEEEviT0_T1_:
.text._ZN2at6native29vectorized_elementwise_kernelILi4EZZZNS0_23bitwise_not_kernel_cudaERNS_18TensorIteratorBaseEENKUlvE_clEvENKUlvE1_clEvEUliE_St5arrayIPcLm2EEEEviT0_T1_:
        /* <DEDUP_REMOVED lines=88> */
.L_x_35168:
[----:B------:R-:W-:-:S13]  /*0580*/  ISETP.GE.U32.AND P0, PT, R17, R16, PT ;  /* 0x000000101100720c */ /* 0x000fda0003f06070 */
[----:B------:R-:W-:Y:S05]  /*0590*/  @P0 BRA `(.L_x_35170) ;  /* 0x0000000000300947 */ /* 0x000fea0003800000 */
[----:B0-----:R-:W0:Y:S01]  /*05a0*/  LDC.64 R8, c[0x0][0x388] ;  /* 0x0000e200ff087b82 */ /* 0x001e220000000a00 */
[----:B------:R-:W-:Y:S01]  /*05b0*/  IMAD.IADD R11, R0, 0x1, R17 ;  /* 0x00000001000b7824 */ /* 0x000fe200078e0211 */
[----:B------:R-:W-:-:S03]  /*05c0*/  IADD3 R17, PT, PT, R17, 0x80, RZ ;  /* 0x0000008011117810 */ /* 0x000fc60007ffe0ff */
[----:B0-----:R-:W-:-:S05]  /*05d0*/  IMAD.WIDE.U32 R8, R11, 0x4, R8 ;  /* 0x000000040b087825 */ /* 0x001fca00078e0008 */
[----:B------:R1:W-:Y:S02]  /*05e0*/  STG.E desc[UR4][R8.64], R7 ;  /* 0x0000000708007986 */ /* 0x0003e4000c101904 */
.L_x_35169:
[----:B------:R-:W-:-:S13]  /*05f0*/  ISETP.GE.U32.AND P0, PT, R17, R16, PT ;  /* 0x000000101100720c */ /* 0x000fda0003f06070 */
[----:B------:R-:W-:Y:S05]  /*0600*/  @P0 BRA `(.L_x_35171) ;  /* 0x0000000000300947 */ /* 0x000fea0003800000 */
[----:B01----:R-:W0:Y:S01]  /*0610*/  LDC.64 R8, c[0x0][0x388] ;  /* 0x0000e200ff087b82 */ /* 0x003e220000000a00 */
[----:B------:R-:W-:Y:S02]  /*0620*/  IMAD.IADD R7, R0, 0x1, R17 ;  /* 0x0000000100077824 */ /* 0x000fe400078e0211 */
[----:B------:R-:W-:Y:S02]  /*0630*/  VIADD R17, R17, 0x80 ;  /* 0x0000008011117836 */ /* 0x000fe40000000000 */
[----:B0-----:R-:W-:-:S05]  /*0640*/  IMAD.WIDE.U32 R8, R7, 0x4, R8 ;  /* 0x0000000407087825 */ /* 0x001fca00078e0008 */
[----:B------:R1:W-:Y:S02]  /*0650*/  STG.E desc[UR4][R8.64], R6 ;  /* 0x0000000608007986 */ /* 0x0003e4000c101904 */
.L_x_35170:
[----:B------:R-:W-:-:S13]  /*0660*/  ISETP.GE.U32.AND P0, PT, R17, R16, PT ;  /* 0x000000101100720c */ /* 0x000fda0003f06070 */
[----:B------:R-:W-:Y:S05]  /*0670*/  @P0 BRA `(.L_x_35172) ;  /* 0x0000000000340947 */ /* 0x000fea0003800000 */
[----:B-1----:R-:W1:Y:S01]  /*0680*/  LDC.64 R6, c[0x0][0x388] ;  /* 0x0000e200ff067b82 */ /* 0x002e620000000a00 */
[----:B0-----:R-:W-:Y:S01]  /*0690*/  IADD3 R9, PT, PT, R0, R17, RZ ;  /* 0x0000001100097210 */ /* 0x001fe20007ffe0ff */
[----:B------:R-:W-:-:S04]  /*06a0*/  VIADD R17, R17, 0x80 ;  /* 0x0000008011117836 */ /* 0x000fc80000000000 */
[----:B-1----:R-:W-:-:S05]  /*06b0*/  IMAD.WIDE.U32 R6, R9, 0x4, R6 ;  /* 0x0000000409067825 */ /* 0x002fca00078e0006 */
[----:B------:R2:W-:Y:S02]  /*06c0*/  STG.E desc[UR4][R6.64], R5 ;  /* 0x0000000506007986 */ /* 0x0005e4000c101904 */
.L_x_35171:
        /* <DEDUP_REMOVED lines=8> */
.L_x_35172:
[----:B------:R-:W-:Y:S05]  /*0750*/  BSYNC.RELIABLE B1 ;  /* 0x0000000000017941 */ /* 0x000fea0003800100 */
.L_x_35167:
[----:B------:R-:W-:-:S13]  /*0760*/  ISETP.GE.U32.AND P0, PT, R17, R16, PT ;  /* 0x000000101100720c */ /* 0x000fda0003f06070 */
[----:B-12---:R-:W1:Y:S01]  /*0770*/  @!P0 LDC.64 R6, c[0x0][0x388] ;  /* 0x0000e200ff068b82 */ /* 0x006e620000000a00 */
[----:B------:R-:W-:Y:S01]  /*0780*/  @!P0 IADD3 R3, PT, PT, R0, R17, RZ ;  /* 0x0000001100038210 */ /* 0x000fe20007ffe0ff */
[----:B------:R-:W-:-:S04]  /*0790*/  @!P0 VIADD R17, R17, 0x80 ;  /* 0x0000008011118836 */ /* 0x000fc80000000000 */
[----:B-1----:R-:W-:-:S05]  /*07a0*/  @!P0 IMAD.WIDE.U32 R6, R3, 0x4, R6 ;  /* 0x0000000403068825 */ /* 0x002fca00078e0006 */
[----:B------:R3:W-:Y:S02]  /*07b0*/  @!P0 STG.E desc[UR4][R6.64], R4 ;  /* 0x0000000406008986 */ /* 0x0007e4000c101904 */
.L_x_35173:
[----:B------:R-:W-:Y:S05]  /*07c0*/  BSYNC.RECONVERGENT B0 ;  /* 0x0000000000007941 */ /* 0x000fea0003800200 */
.L_x_35166:
        /* <DEDUP_REMOVED lines=8> */
.L_x_35165:
        /* <DEDUP_REMOVED lines=9> */
[----:B---3--:R-:W-:Y:S02]  /*08e0*/  LOP3.LUT R4, RZ, R4, RZ, 0x33, !PT ;  /* 0x00000004ff047212 */ /* 0x008fe400078e33ff */
[----:B------:R-:W-:Y:S02]  /*08f0*/  LOP3.LUT R5, RZ, R5, RZ, 0x33, !PT ;  /* 0x00000005ff057212 */ /* 0x000fe400078e33ff */
[----:B------:R-:W-:Y:S02]  /*0900*/  LOP3.LUT R6, RZ, R6, RZ, 0x33, !PT ;  /* 0x00000006ff067212 */ /* 0x000fe400078e33ff */
[----:B------:R-:W-:Y:S02]  /*0910*/  LOP3.LUT R7, RZ, R7, RZ, 0x33, !PT ;  /* 0x00000007ff077212 */ /* 0x000fe400078e33ff */
[----:B----4-:R-:W-:Y:S02]  /*0920*/  LOP3.LUT R8, RZ, R8, RZ, 0x33, !PT ;  /* 0x00000008ff087212 */ /* 0x010fe400078e33ff */
[----:B------:R-:W-:Y:S01]  /*0930*/  LOP3.LUT R9, RZ, R9, RZ, 0x33, !PT ;  /* 0x00000009ff097212 */ /* 0x000fe200078e33ff */
[----:B------:R-:W-:Y:S01]  /*0940*/  STG.E.128 desc[UR4][R12.64], R4 ;  /* 0x000000040c007986 */ /* 0x000fe2000c101d04 */
[----:B------:R-:W-:-:S02]  /*0950*/  LOP3.LUT R10, RZ, R10, RZ, 0x33, !PT ;  /* 0x0000000aff0a7212 */ /* 0x000fc400078e33ff */
[----:B------:R-:W-:-:S05]  /*0960*/  LOP3.LUT R11, RZ, R11, RZ, 0x33, !PT ;  /* 0x0000000bff0b7212 */ /* 0x000fca00078e33ff */
[----:B------:R-:W-:Y:S01]  /*0970*/  STG.E.128 desc[UR4][R12.64+0x800], R8 ;  /* 0x000800080c007986 */ /* 0x000fe2000c101d04 */
[----:B------:R-:W-:Y:S05]  /*0980*/  EXIT ;  /* 0x000000000000794d */ /* 0x000fea0003800000 */
.L_x_35174:
        /* <DEDUP_REMOVED lines=15> */
.L_x_37340:


//--------------------- .text._ZN2at6native29vectorized_elementwise_kernelILi8EZZZNS0_23bitwise_not_kernel_cudaERNS_18TensorIteratorBaseEENKUlvE_clEvENKUlvE1_clEvEUliE_St5arrayIPcLm2EEEEviT0_T1_ --------------------------
	.section	.text._ZN2at6native29vectorized_elementwise_kernelILi8EZZZNS0_23bitwise_not_kernel_cudaERNS_18TensorIteratorBaseEENKUlvE_clEvENKUlvE1_clEvEUliE_St5arrayIPcLm2EEEEviT0_T1_,"ax",@progbits
	.align	128
        .global         _ZN2at6native29vectorized_elementwise_kernelILi8EZZZNS0_23bitwise_not_kernel_cudaERNS_18TensorIteratorBaseEENKUlvE_clEvENKUlvE1_clEvEUliE_St5arrayIPcLm2EEEEviT0_T1_
        .type           _ZN2at6native29vectorized_elementwise_kernelILi8EZZZNS0_23bitwise_not_kernel_cudaERNS_18TensorIteratorBaseEENKUlvE_clEvENKUlvE1_clEvEUliE_St5arrayIPcLm2EEEEviT0_T1_,@function
        .size           _ZN2at6native29vectorized_elementwise_kernelILi8EZZZNS0_23bitwise_not_kernel_cudaERNS_18TensorIteratorBaseEENKUlvE_clEvENKUlvE1_clEvEUliE_St5arrayIPcLm2EEEEviT0_T1_,(.L_x_37341 - _ZN2at6native29vectorized_elementwise_kernelILi8EZZZNS0_23bitwise_not_kernel_cudaERNS_18TensorIteratorBaseEENKUlvE_clEvENKUlvE1_clEvEUliE_St5arrayIPcLm2EEEEviT0_T1_)
        .other          _ZN2at6native29vectorized_elementwise_kernelILi8EZZZNS0_23bitwise_not_kernel_cudaERNS_18TensorIteratorBaseEENKUlvE_clEvENKUlvE1_clEvEUliE_St5arrayIPcLm2EEEEviT0_T1_,@"STO_CUDA_ENTRY STV_DEFAULT"
_ZN2at6native29vectorized_elementwise_kernelILi8EZZZNS0_23bitwise_not_kernel_cudaERNS_18TensorIteratorBaseEENKUlvE_clEvENKUlvE1_clEvEUliE_St5arrayIPcLm2EEEEviT0_T1_:
.text._ZN2at6native29vectorized_elementwise_kernelILi8EZZZNS0_23bitwise_not_kernel_cudaERNS_18TensorIteratorBaseEENKUlvE_clEvENKUlvE1_clEvEUliE_St5arrayIPcLm2EEEEviT0_T1_:
        /* <DEDUP_REMOVED lines=88> */
.L_x_35178:
[----:B------:R-:W-:-:S13]  /*0580*/  ISETP.GE.U32.AND P0, PT, R17, R16, PT ;  /* 0x000000101100720c */ /* 0x000fda0003f06070 */
[----:B------:R-:W-:Y:S05]  /*0590*/  @P0 BRA `(.L_x_35180) ;  /* 0x0000000000300947 */ /* 0x000fea0003800000 */
[----:B0-----:R-:W0:Y:S01]  /*05a0*/  LDC.64 R8, c[0x0][0x388] ;  /* 0x0000e200ff087b82 */ /* 0x001e220000000a00 */
[----:B------:R-:W-:Y:S01]  /*05b0*/  IMAD.IADD R11, R0, 0x1, R17 ;  /* 0x00000001000b7824 */ /* 0x000fe200078e0211 */
[----:B------:R-:W-:-:S03]  /*05c0*/  IADD3 R17, PT, PT, R17, 0x80, RZ ;  /* 0x0000008011117810 */ /* 0x000fc60007ffe0ff */
[----:B0-----:R-:W-:-:S05]  /*05d0*/  IMAD.WIDE.U32 R8, R11, 0x4, R8 ;  /* 0x000000040b087825 */ /* 0x001fca00078e0008 */
[----:B------:R1:W-:Y:S02]  /*05e0*/  STG.E desc[UR4][R8.64], R7 ;  /* 0x0000000708007986 */ /* 0x0003e4000c101904 */
.L_x_35179:
[----:B------:R-:W-:-:S13]  /*05f0*/  ISETP.GE.U32.AND P0, PT, R17, R16, PT ;  /* 0x000000101100720c */ /* 0x000fda0003f06070 */
[----:B------:R-:W-:Y:S05]  /*0600*/  @P0 BRA `(.L_x_35181) ;  /* 0x0000000000300947 */ /* 0x000fea0003800000 */
[----:B01----:R-:W0:Y:S01]  /*0610*/  LDC.64 R8, c[0x0][0x388] ;  /* 0x0000e200ff087b82 */ /* 0x003e220000000a00 */
[----:B------:R-:W-:Y:S02]  /*0620*/  IMAD.IADD R7, R0, 0x1, R17 ;  /* 0x0000000100077824 */ /* 0x000fe400078e0211 */
[----:B------:R-:W-:Y:S02]  /*0630*/  VIADD R17, R17, 0x80 ;  /* 0x0000008011117836 */ /* 0x000fe40000000000 */
[----:B0-----:R-:W-:-:S05]  /*0640*/  IMAD.WIDE.U32 R8, R7, 0x4, R8 ;  /* 0x0000000407087825 */ /* 0x001fca00078e0008 */
[----:B------:R1:W-:Y:S02]  /*0650*/  STG.E desc[UR4][R8.64], R6 ;  /* 0x0000000608007986 */ /* 0x0003e4000c101904 */
.L_x_35180:
[----:B------:R-:W-:-:S13]  /*0660*/  ISETP.GE.U32.AND P0, PT, R17, R16, PT ;  /* 0x000000101100720c */ /* 0x000fda0003f06070 */
[----:B------:R-:W-:Y:S05]  /*0670*/  @P0 BRA `(.L_x_35182) ;  /* 0x0000000000340947 */ /* 0x000fea0003800000 */
[----:B-1----:R-:W1:Y:S01]  /*0680*/  LDC.64 R6, c[0x0][0x388] ;  /* 0x0000e200ff067b82 */ /* 0x002e620000000a00 */
[----:B0-----:R-:W-:Y:S01]  /*0690*/  IADD3 R9, PT, PT, R0, R17, RZ ;  /* 0x0000001100097210 */ /* 0x001fe20007ffe0ff */
[----:B------:R-:W-:-:S04]  /*06a0*/  VIADD R17, R17, 0x80 ;  /* 0x0000008011117836 */ /* 0x000fc80000000000 */
[----:B-1----:R-:W-:-:S05]  /*06b0*/  IMAD.WIDE.U32 R6, R9, 0x4, R6 ;  /* 0x0000000409067825 */ /* 0x002fca00078e0006 */
[----:B------:R2:W-:Y:S02]  /*06c0*/  STG.E desc[UR4][R6.64], R5 ;  /* 0x0000000506007986 */ /* 0x0005e4000c101904 */
.L_x_35181:
        /* <DEDUP_REMOVED lines=8> */
.L_x_35182:
[----:B------:R-:W-:Y:S05]  /*0750*/  BSYNC.RELIABLE B1 ;  /* 0x0000000000017941 */ /* 0x000fea0003800100 */
.L_x_35177:
[----:B------:R-:W-:-:S13]  /*0760*/  ISETP.GE.U32.AND P0, PT, R17, R16, PT ;  /* 0x000000101100720c */ /* 0x000fda0003f06070 */
[----:B-12---:R-:W1:Y:S01]  /*0770*/  @!P0 LDC.64 R6, c[0x0][0x388] ;  /* 0x0000e200ff068b82 */ /* 0x006e620000000a00 */
[----:B------:R-:W-:Y:S01]  /*0780*/  @!P0 IADD3 R3, PT, PT, R0, R17, RZ ;  /* 0x0000001100038210 */ /* 0x000fe20007ffe0ff */
[----:B------:R-:W-:-:S04]  /*0790*/  @!P0 VIADD R17, R17, 0x80 ;  /* 0x0000008011118836 */ /* 0x000fc80000000000 */
[----:B-1----:R-:W-:-:S05]  /*07a0*/  @!P0 IMAD.WIDE.U32 R6, R3, 0x4, R6 ;  /* 0x0000000403068825 */ /* 0x002fca00078e0006 */
[----:B------:R3:W-:Y:S02]  /*07b0*/  @!P0 STG.E desc[UR4][R6.64], R4 ;  /* 0x0000000406008986 */ /* 0x0007e4000c101904 */
.L_x_35183:
[----:B------:R-:W-:Y:S05]  /*07c0*/  BSYNC.RECONVERGENT B0 ;  /* 0x0000000000007941 */ /* 0x000fea0003800200 */
.L_x_35176:
        /* <DEDUP_REMOVED lines=8> */
.L_x_35175:
        /* <DEDUP_REMOVED lines=8> */
[----:B---3--:R-:W-:Y:S02]  /*08d0*/  LOP3.LUT R8, RZ, R8, RZ, 0x33, !PT ;  /* 0x00000008ff087212 */ /* 0x008fe400078e33ff */
[----:B------:R-:W-:Y:S02]  /*08e0*/  LOP3.LUT R9, RZ, R9, RZ, 0x33, !PT ;  /* 0x00000009ff097212 */ /* 0x000fe400078e33ff */
[----:B------:R-:W-:Y:S02]  /*08f0*/  LOP3.LUT R10, RZ, R10, RZ, 0x33, !PT ;  /* 0x0000000aff0a7212 */ /* 0x000fe400078e33ff */
[----:B------:R-:W-:Y:S02]  /*0900*/  LOP3.LUT R11, RZ, R11, RZ, 0x33, !PT ;  /* 0x0000000bff0b7212 */ /* 0x000fe400078e33ff */
[----:B------:R-:W-:Y:S02]  /*0910*/  LOP3.LUT R4, RZ, R4, RZ, 0x33, !PT ;  /* 0x00000004ff047212 */ /* 0x000fe400078e33ff */
[----:B------:R-:W-:-:S02]  /*0920*/  LOP3.LUT R5, RZ, R5, RZ, 0x33, !PT ;  /* 0x00000005ff057212 */ /* 0x000fc400078e33ff */
[----:B------:R-:W-:Y:S02]  /*0930*/  LOP3.LUT R6, RZ, R6, RZ, 0x33, !PT ;  /* 0x00000006ff067212 */ /* 0x000fe400078e33ff */
[----:B------:R-:W-:-:S05]  /*0940*/  LOP3.LUT R7, RZ, R7, RZ, 0x33, !PT ;  /* 0x00000007ff077212 */ /* 0x000fca00078e33ff */
[----:B------:R-:W-:Y:S01]  /*0950*/  STG.E.ENL2.256 desc[UR4][R12.64], R8, R4 ;  /* 0xf80000080c04797f */ /* 0x000fe2000f121804 */
[----:B------:R-:W-:Y:S05]  /*0960*/  EXIT ;  /* 0x000000000000794d */ /* 0x000fea0003800000 */
.L_x_35184:
        /* <DEDUP_REMOVED lines=9> */
.L_x_37341:


//--------------------- .text._ZN2at6native18elementwise_kernelILi128ELi4EZNS0_15gpu_kernel_implIZZZNS0_23bitwise_not_kernel_cudaERNS_18TensorIteratorBaseEENKUlvE_clEvENKUlvE0_clEvEUlaE_EEvS4_RKT_EUliE_EEviT1_ --------------------------
	.section	.text._ZN2at6native18elementwise_kernelILi128ELi4EZNS0_15gpu_kernel_implIZZZNS0_23bitwise_not_kernel_cudaERNS_18TensorIteratorBaseEENKUlvE_clEvENKUlvE0_clEvEUlaE_EEvS4_RKT_EUliE_EEviT1_,"ax",@progbits
	.align	128
        .global         _ZN2at6native18elementwise_kernelILi128ELi4EZNS0_15gpu_kernel_implIZZZNS0_23bitwise_not_kernel_cudaERNS_18TensorIteratorBaseEENKUlvE_clEvENKUlvE0_clEvEUlaE_EEvS4_RKT_EUliE_EEviT1_
        .type           _ZN2at6native18elementwise_kernelILi128ELi4EZNS0_15gpu_kernel_implIZZZNS0_23bitwise_not_kernel_cudaERNS_18TensorIteratorBaseEENKUlvE_clEvENKUlvE0_clEvEUlaE_EEvS4_RKT_EUliE_EEviT1_,@function
        .size           _ZN2at6native18elementwise_kernelILi128ELi4EZNS0_15gpu_kernel_implIZZZNS0_23bitwise_not_kernel_cudaERNS_18TensorIteratorBaseEENKUlvE_clEvENKUlvE0_clEvEUlaE_EEvS4_RKT_EUliE_EEviT1_,(.L_x_37342 - _ZN2at6native18elementwise_kernelILi128ELi4EZNS0_15gpu_kernel_implIZZZNS0_23bitwise_not_kernel_cudaERNS_18TensorIteratorBaseEENKUlvE_clEvENKUlvE0_clEvEUlaE_EEvS4_RKT_EUliE_EEviT1_)
        .other          _ZN2at6native18elementwise_kernelILi128ELi4EZNS0_15gpu_kernel_implIZZZNS0_23bitwise_not_kernel_cudaERNS_18TensorIteratorBaseEENKUlvE_clEvENKUlvE0_clEvEUlaE_EEvS4_RKT_EUliE_EEviT1_,@"STO_CUDA_ENTRY STV_DEFAULT"
_ZN2at6native18elementwise_kernelILi128ELi4EZNS0_15gpu_kernel_implIZZZNS0_23bitwise_not_kernel_cudaERNS_18TensorIteratorBaseEENKUlvE_clEvENKUlvE0_clEvEUlaE_EEvS4_RKT_EUliE_EEviT1_:
.text._ZN2at6native18elementwise_kernelILi128ELi4EZNS0_15gpu_kernel_implIZZZNS0_23bitwise_not_kernel_cudaERNS_18TensorIteratorBaseEENKUlvE_clEvENKUlvE0_clEvEUlaE_EEvS4_RKT_EUliE_EEviT1_:
        /* <DEDUP_REMOVED lines=319> */
.L_x_35187:
        /* <DEDUP_REMOVED lines=16> */
.L_x_35191:
[----:B------:R0:W5:Y:S01]  /*14f0*/  LDG.E.U8 R0, desc[UR36][R2.64] ;  /* 0x0000002402007981 */ /* 0x000162000c1e1100 */
[----:B------:R-:W-:Y:S05]  /*1500*/  BRA `(.L_x_35193) ;  /* 0x0000000c004c7947 */ /* 0x000fea0003800000 */
.L_x_35190:
        /* <DEDUP_REMOVED lines=8> */
.L_x_35195:
[----:B------:R0:W5:Y:S01]  /*1590*/  LDG.E.U8 R0, desc[UR36][R2.64] ;  /* 0x0000002402007981 */ /* 0x000162000c1e1100 */
[----:B------:R-:W-:Y:S05]  /*15a0*/  BRA `(.L_x_35193) ;  /* 0x0000000c00247947 */ /* 0x000fea0003800000 */
.L_x_35194:
[----:B------:R0:W5:Y:S01]  /*15b0*/  LDG.E.U16 R0, desc[UR36][R2.64] ;  /* 0x0000002402007981 */ /* 0x000162000c1e1500 */
[----:B------:R-:W-:Y:S05]  /*15c0*/  BRA `(.L_x_35193) ;  /* 0x0000000c001c7947 */ /* 0x000fea0003800000 */
.L_x_35189:
        /* <DEDUP_REMOVED lines=9> */
.L_x_35197:
[----:B------:R-:W2:Y:S02]  /*1660*/  LDG.E.U16 R4, desc[UR36][R2.64] ;  /* 0x0000002402047981 */ /* 0x000ea4000c1e1500 */
[----:B--2---:R-:W-:-:S06]  /*1670*/  HADD2.F32 R4, -RZ, R4.H0_H0 ;  /* 0x20000004ff047230 */ /* 0x004fcc0000004100 */
[----:B------:R-:W0:Y:S02]  /*1680*/  F2I.FTZ.TRUNC.NTZ R4, R4 ;  /* 0x0000000400047305 */ /* 0x000e24000021f100 */
[----:B0-----:R-:W-:Y:S01]  /*1690*/  PRMT R0, R4, 0x7610, R0 ;  /* 0x0000761004007816 */ /* 0x001fe20000000000 */
[----:B------:R-:W-:Y:S06]  /*16a0*/  BRA `(.L_x_35193) ;  /* 0x0000000800e47947 */ /* 0x000fec0003800000 */
.L_x_35196:
        /* <DEDUP_REMOVED lines=9> */
.L_x_35199:
[----:B------:R-:W2:Y:S02]  /*1740*/  LDG.E.U16 R2, desc[UR36][R2.64] ;  /* 0x0000002402027981 */ /* 0x000ea4000c1e1500 */
[----:B--2---:R-:W-:-:S06]  /*1750*/  HADD2.F32 R4, -RZ, R2.H0_H0 ;  /* 0x20000002ff047230 */ /* 0x004fcc0000004100 */
[----:B------:R-:W0:Y:S02]  /*1760*/  F2I.FTZ.TRUNC.NTZ R4, R4 ;  /* 0x0000000400047305 */ /* 0x000e24000021f100 */
[----:B0-----:R-:W-:Y:S01]  /*1770*/  PRMT R0, R4, 0x7610, R0 ;  /* 0x0000761004007816 */ /* 0x001fe20000000000 */
[----:B------:R-:W-:Y:S06]  /*1780*/  BRA `(.L_x_35193) ;  /* 0x0000000800ac7947 */ /* 0x000fec0003800000 */
.L_x_35198:
[----:B------:R-:W2:Y:S02]  /*1790*/  LDG.E.64 R2, desc[UR36][R2.64] ;  /* 0x0000002402027981 */ /* 0x000ea4000c1e1b00 */
[----:B--2---:R0:W1:Y:S01]  /*17a0*/  F2I.F64.TRUNC R0, R2 ;  /* 0x0000000200007311 */ /* 0x004062000030d100 */
[----:B------:R-:W-:Y:S05]  /*17b0*/  BRA `(.L_x_35193) ;  /* 0x0000000800a07947 */ /* 0x000fea0003800000 */
.L_x_35188:
        /* <DEDUP_REMOVED lines=12> */
.L_x_35202:
[----:B------:R-:W2:Y:S02]  /*1880*/  LDG.E.64 R2, desc[UR36][R2.64] ;  /* 0x0000002402027981 */ /* 0x000ea4000c1e1b00 */
[----:B--2---:R3:W4:Y:S01]  /*1890*/  F2I.F64.TRUNC R0, R2 ;  /* 0x0000000200007311 */ /* 0x004722000030d100 */
[----:B------:R-:W-:Y:S05]  /*18a0*/  BRA `(.L_x_35193) ;  /* 0x0000000800647947 */ /* 0x000fea0003800000 */
.L_x_35201:
        /* <DEDUP_REMOVED lines=27> */
.L_x_35204:
        /* <DEDUP_REMOVED lines=14> */
.L_x_35203:
[----:B------:R-:W2:Y:S02]  /*1b40*/  LDG.E.U16 R4, desc[UR36][R2.64] ;  /* 0x0000002402047981 */ /* 0x000ea4000c1e1500 */
[----:B--2---:R-:W-:-:S06]  /*1b50*/  IMAD.U32 R4, R4, 0x10000, RZ ;  /* 0x0001000004047824 */ /* 0x004fcc00078e00ff */
[----:B------:R-:W0:Y:S02]  /*1b60*/  F2I.FTZ.TRUNC.NTZ R4, R4 ;  /* 0x0000000400047305 */ /* 0x000e24000021f100 */
[----:B0-----:R-:W-:Y:S01]  /*1b70*/  PRMT R0, R4, 0x7610, R0 ;  /* 0x0000761004007816 */ /* 0x001fe20000000000 */
[----:B------:R-:W-:Y:S06]  /*1b80*/  BRA `(.L_x_35193) ;  /* 0x0000000400ac7947 */ /* 0x000fec0003800000 */
.L_x_35200:
        /* <DEDUP_REMOVED lines=10> */
.L_x_35207:
        /* <DEDUP_REMOVED lines=21> */
.L_x_35211:
[----:B------:R-:W-:Y:S05]  /*1d80*/  BSYNC.RECONVERGENT B1 ;  /* 0x0000000000017941 */ /* 0x000fea0003800200 */
.L_x_35210:
[----:B------:R-:W-:Y:S01]  /*1d90*/  IMAD.SHL.U32 R0, R0, 0x100000, RZ ;  /* 0x0010000000007824 */ /* 0x000fe200078e00ff */
[----:B------:R-:W-:-:S04]  /*1da0*/  LEA R2, R2, 0x3b800000, 0x17 ;  /* 0x3b80000002027811 */ /* 0x000fc800078eb8ff */
[----:B------:R-:W-:-:S07]  /*1db0*/  LOP3.LUT R4, R2, R0, R7, 0xfe, !PT ;  /* 0x0000000002047212 */ /* 0x000fce00078efe07 */
.L_x_35209:
[----:B------:R-:W-:Y:S05]  /*1dc0*/  BSYNC.RECONVERGENT B0 ;  /* 0x0000000000007941 */ /* 0x000fea0003800200 */
.L_x_35208:
[----:B------:R-:W0:Y:S02]  /*1dd0*/  F2I.FTZ.TRUNC.NTZ R4, R4 ;  /* 0x0000000400047305 */ /* 0x000e24000021f100 */
[----:B0-----:R-:W-:Y:S01]  /*1de0*/  PRMT R0, R4, 0x7610, R0 ;  /* 0x0000761004007816 */ /* 0x001fe20000000000 */
[----:B------:R-:W-:Y:S06]  /*1df0*/  BRA `(.L_x_35193) ;  /* 0x0000000400107947 */ /* 0x000fec0003800000 */
.L_x_35206:
        /* <DEDUP_REMOVED lines=21> */
.L_x_35215:
[----:B------:R-:W-:Y:S05]  /*1f50*/  BSYNC.RECONVERGENT B1 ;  /* 0x0000000000017941 */ /* 0x000fea0003800200 */
.L_x_35214:
[----:B------:R-:W-:Y:S01]  /*1f60*/  IMAD.SHL.U32 R0, R0, 0x200000, RZ ;  /* 0x0020000000007824 */ /* 0x000fe200078e00ff */
[----:B------:R-:W-:-:S04]  /*1f70*/  LEA R2, R2, 0x37800000, 0x17 ;  /* 0x3780000002027811 */ /* 0x000fc800078eb8ff */
[----:B------:R-:W-:-:S07]  /*1f80*/  LOP3.LUT R4, R2, R0, R7, 0xfe, !PT ;  /* 0x0000000002047212 */ /* 0x000fce00078efe07 */
.L_x_35213:
[----:B------:R-:W-:Y:S05]  /*1f90*/  BSYNC.RECONVERGENT B0 ;  /* 0x0000000000007941 */ /* 0x000fea0003800200 */
.L_x_35212:
[----:B------:R-:W0:Y:S02]  /*1fa0*/  F2I.FTZ.TRUNC.NTZ R4, R4 ;  /* 0x0000000400047305 */ /* 0x000e24000021f100 */
[----:B0-----:R-:W-:Y:S01]  /*1fb0*/  PRMT R0, R4, 0x7610, R0 ;  /* 0x0000761004007816 */ /* 0x001fe20000000000 */
[----:B------:R-:W-:Y:S06]  /*1fc0*/  BRA `(.L_x_35193) ;  /* 0x00000000009c7947 */ /* 0x000fec0003800000 */
.L_x_35205:
[----:B------:R-:W-:-:S09]  /*1fd0*/  UISETP.NE.AND UP0, UPT, UR4, 0x1c, UPT ;  /* 0x0000001c0400788c */ /* 0x000fd2000bf05270 */
[----:B------:R-:W-:Y:S05]  /*1fe0*/  BRA.U !UP0, `(.L_x_35216) ;  /* 0x0000000108907547 */ /* 0x000fea000b800000 */
[----:B------:R-:W-:-:S09]  /*1ff0*/  UISETP.NE.AND UP0, UPT, UR4, 0x1d, UPT ;  /* 0x0000001d0400788c */ /* 0x000fd2000bf05270 */
[----:B------:R-:W-:Y:S05]  /*2000*/  BRA.U !UP0, `(.L_x_35217) ;  /* 0x0000000108807547 */ /* 0x000fea000b800000 */
[----:B------:R-:W-:-:S09]  /*2010*/  UISETP.NE.AND UP0, UPT, UR4, 0x2c, UPT ;  /* 0x0000002c0400788c */ /* 0x000fd2000bf05270 */
[----:B------:R-:W-:Y:S05]  /*2020*/  BRA.U !UP0, `(.L_x_35218) ;  /* 0x0000000108487547 */ /* 0x000fea000b800000 */
.L_x_35192:
        /* <DEDUP_REMOVED lines=12> */
[----:B---3--:R-:W-:Y:S02]  /*20f0*/  IMAD.U32 R10, RZ, RZ, UR8 ;  /* 0x00000008ff0a7e24 */ /* 0x008fe4000f8e00ff */
[----:B------:R-:W-:-:S07]  /*2100*/  IMAD.U32 R11, RZ, RZ, UR9 ;  /* 0x00000009ff0b7e24 */ /* 0x000fce000f8e00ff */
[----:B------:R-:W-:-:S07]  /*2110*/  LEPC R20, `(.L_x_35219) ;  /* 0x000000001014794e */ /* 0x000fce0000000000 */
[----:B--2---:R-:W-:Y:S05]  /*2120*/  CALL.ABS.NOINC R2 ;  /* 0x0000000002007343 */ /* 0x004fea0003c00000 */
.L_x_35219:
[----:B------:R-:W-:Y:S01]  /*2130*/  PRMT R0, RZ, 0x7610, R0 ;  /* 0x00007610ff007816 */ /* 0x000fe20000000000 */
[----:B------:R-:W-:Y:S06]  /*2140*/  BRA `(.L_x_35193) ;  /* 0x00000000003c7947 */ /* 0x000fec0003800000 */
.L_x_35218:
        /* <DEDUP_REMOVED lines=8> */
.L_x_35221:
[----:B------:R-:W-:Y:S05]  /*21d0*/  BSYNC.RECONVERGENT B0 ;  /* 0x0000000000007941 */ /* 0x000fea0003800200 */
.L_x_35220:
[----:B------:R-:W0:Y:S02]  /*21e0*/  F2I.FTZ.TRUNC.NTZ R4, R4 ;  /* 0x0000000400047305 */ /* 0x000e24000021f100 */
[----:B0-----:R-:W-:Y:S01]  /*21f0*/  PRMT R0, R4, 0x7610, R0 ;  /* 0x0000761004007816 */ /* 0x001fe20000000000 */
[----:B------:R-:W-:Y:S06]  /*2200*/  BRA `(.L_x_35193) ;  /* 0x00000000000c7947 */ /* 0x000fec0003800000 */
.L_x_35217:
[----:B------:R2:W5:Y:S01]  /*2210*/  LDG.E.U8 R0, desc[UR36][R2.64] ;  /* 0x0000002402007981 */ /* 0x000562000c1e1100 */
[----:B------:R-:W-:Y:S05]  /*2220*/  BRA `(.L_x_35193) ;  /* 0x0000000000047947 */ /* 0x000fea0003800000 */
.L_x_35216:
[----:B------:R1:W5:Y:S02]  /*2230*/  LDG.E.U8 R0, desc[UR36][R2.64] ;  /* 0x0000002402007981 */ /* 0x000364000c1e1100 */
.L_x_35193:
        /* <DEDUP_REMOVED lines=17> */
.L_x_35225:
[----:B------:R3:W-:Y:S01]  /*2350*/  STG.E.U8 desc[UR36][R2.64], R7 ;  /* 0x0000000702007986 */ /* 0x0007e2000c101124 */
[----:B------:R-:W-:Y:S05]  /*2360*/  BRA `(.L_x_35227) ;  /* 0x0000000c00887947 */ /* 0x000fea0003800000 */
.L_x_35224:
[----:B------:R-:W-:-:S09]  /*2370*/  UISETP.NE.AND UP0, UPT, UR4, 0x2, UPT ;  /* 0x000000020400788c */ /* 0x000fd2000bf05270 */
[----:B------:R-:W-:Y:S05]  /*2380*/  BRA.U !UP0, `(.L_x_35228) ;  /* 0x0000000108387547 */ /* 0x000fea000b800000 */
[----:B------:R-:W-:-:S09]  /*2390*/  UISETP.NE.AND UP0, UPT, UR4, 0x3, UPT ;  /* 0x000000030400788c */ /* 0x000fd2000bf05270 */
[----:B------:R-:W-:Y:S05]  /*23a0*/  BRA.U !UP0, `(.L_x_35229) ;  /* 0x0000000108207547 */ /* 0x000fea000b800000 */
[----:B------:R-:W-:-:S09]  /*23b0*/  UISETP.NE.AND UP0, UPT, UR4, 0x4, UPT ;  /* 0x000000040400788c */ /* 0x000fd2000bf05270 */
[----:B------:R-:W-:Y:S05]  /*23c0*/  BRA.U UP0, `(.L_x_35226) ;  /* 0x0000000900c87547 */ /* 0x000fea000b800000 */
[----:B------:R-:W-:-:S04]  /*23d0*/  LOP3.LUT R0, R7, 0xffff, RZ, 0xc0, !PT ;  /* 0x0000ffff07007812 */ /* 0x000fc800078ec0ff */
[----:B------:R-:W-:-:S05]  /*23e0*/  PRMT R0, R0, 0x8880, RZ ;  /* 0x0000888000007816 */ /* 0x000fca00000000ff */
[----:B------:R-:W-:-:S05]  /*23f0*/  IMAD.MOV.U32 R4, RZ, RZ, R0 ;  /* 0x000000ffff047224 */ /* 0x000fca00078e0000 */
[----:B------:R-:W-:-:S05]  /*2400*/  SHF.R.S32.HI R5, RZ, 0x1f, R4 ;  /* 0x0000001fff057819 */ /* 0x000fca0000011404 */
[----:B------:R0:W-:Y:S01]  /*2410*/  STG.E.64 desc[UR36][R2.64], R4 ;  /* 0x0000000402007986 */ /* 0x0001e2000c101b24 */
[----:B------:R-:W-:Y:S05]  /*2420*/  BRA `(.L_x_35227) ;  /* 0x0000000c00587947 */ /* 0x000fea0003800000 */
.L_x_35229:
[----:B------:R-:W-:-:S04]  /*2430*/  LOP3.LUT R7, R7, 0xffff, RZ, 0xc0, !PT ;  /* 0x0000ffff07077812 */ /* 0x000fc800078ec0ff */
[----:B------:R-:W-:-:S05]  /*2440*/  PRMT R5, R7, 0x8880, RZ ;  /* 0x0000888007057816 */ /* 0x000fca00000000ff */
[----:B------:R1:W-:Y:S01]  /*2450*/  STG.E desc[UR36][R2.64], R5 ;  /* 0x0000000502007986 */ /* 0x0003e2000c101924 */
[----:B------:R-:W-:Y:S05]  /*2460*/  BRA `(.L_x_35227) ;  /* 0x0000000c00487947 */ /* 0x000fea0003800000 */
.L_x_35228:
[----:B------:R-:W-:-:S04]  /*2470*/  PRMT R5, R7, 0x8880, RZ ;  /* 0x0000888007057816 */ /* 0x000fc800000000ff */
[----:B------:R-:W-:-:S05]  /*2480*/  PRMT R5, R5, 0x7710, RZ ;  /* 0x0000771005057816 */ /* 0x000fca00000000ff */
[----:B------:R2:W-:Y:S01]  /*2490*/  STG.E.U16 desc[UR36][R2.64], R5 ;  /* 0x0000000502007986 */ /* 0x0005e2000c101524 */
[----:B------:R-:W-:Y:S05]  /*24a0*/  BRA `(.L_x_35227) ;  /* 0x0000000c00387947 */ /* 0x000fea0003800000 */
.L_x_35223:
[----:B------:R-:W-:-:S09]  /*24b0*/  UISETP.GT.AND UP0, UPT, UR4, 0x6, UPT ;  /* 0x000000060400788c */ /* 0x000fd2000bf04270 */
[----:B------:R-:W-:Y:S05]  /*24c0*/  BRA.U UP0, `(.L_x_35230) ;  /* 0x00000001002c7547 */ /* 0x000fea000b800000 */
[----:B------:R-:W-:-:S09]  /*24d0*/  UISETP.NE.AND UP0, UPT, UR4, 0x5, UPT ;  /* 0x000000050400788c */ /* 0x000fd2000bf05270 */
[----:B------:R-:W-:Y:S05]  /*24e0*/  BRA.U !UP0, `(.L_x_35231) ;  /* 0x0000000108147547 */ /* 0x000fea000b800000 */
[----:B------:R-:W-:-:S09]  /*24f0*/  UISETP.NE.AND UP0, UPT, UR4, 0x6, UPT ;  /* 0x000000060400788c */ /* 0x000fd2000bf05270 */
[----:B------:R-:W-:Y:S05]  /*2500*/  BRA.U UP0, `(.L_x_35226) ;  /* 0x0000000900787547 */ /* 0x000fea000b800000 */
[----:B------:R-:W0:Y:S02]  /*2510*/  I2F.S8 R5, R7 ;  /* 0x0000000700057306 */ /* 0x000e240000001400 */
[----:B0-----:R0:W-:Y:S01]  /*2520*/  STG.E desc[UR36][R2.64], R5 ;  /* 0x0000000502007986 */ /* 0x0011e2000c101924 */
[----:B------:R-:W-:Y:S05]  /*2530*/  BRA `(.L_x_35227) ;  /* 0x0000000c00147947 */ /* 0x000fea0003800000 */
.L_x_35231:
[----:B------:R-:W0:Y:S02]  /*2540*/  I2F.S8 R0, R7 ;  /* 0x0000000700007306 */ /* 0x000e240000001400 */
[----:B0-----:R-:W-:-:S05]  /*2550*/  F2FP.F16.F32.PACK_AB R0, RZ, R0 ;  /* 0x00000000ff00723e */ /* 0x001fca00000000ff */
[----:B------:R0:W-:Y:S01]  /*2560*/  STG.E.U16 desc[UR36][R2.64], R0 ;  /* 0x0000000002007986 */ /* 0x0001e2000c101524 */
[----:B------:R-:W-:Y:S05]  /*2570*/  BRA `(.L_x_35227) ;  /* 0x0000000c00047947 */ /* 0x000fea0003800000 */
.L_x_35230:
[----:B------:R-:W-:-:S09]  /*2580*/  UISETP.NE.AND UP0, UPT, UR4, 0x7, UPT ;  /* 0x000000070400788c */ /* 0x000fd2000bf05270 */
[----:B------:R-:W-:Y:S05]  /*2590*/  BRA.U !UP0, `(.L_x_35232) ;  /* 0x0000000108347547 */ /* 0x000fea000b800000 */
[----:B------:R-:W-:-:S09]  /*25a0*/  UISETP.NE.AND UP0, UPT, UR4, 0x8, UPT ;  /* 0x000000080400788c */ /* 0x000fd2000bf05270 */
[----:B------:R-:W-:Y:S05]  /*25b0*/  BRA.U !UP0, `(.L_x_35233) ;  /* 0x0000000108187547 */ /* 0x000fea000b800000 */
[----:B------:R-:W-:-:S09]  /*25c0*/  UISETP.NE.AND UP0, UPT, UR4, 0x9, UPT ;  /* 0x000000090400788c */ /* 0x000fd2000bf05270 */
[----:B------:R-:W-:Y:S05]  /*25d0*/  BRA.U UP0, `(.L_x_35226) ;  /* 0x0000000900447547 */ /* 0x000fea000b800000 */
[----:B------:R-:W0:Y:S01]  /*25e0*/  I2F.S8 R4, R7 ;  /* 0x0000000700047306 */ /* 0x000e220000001400 */
[----:B------:R-:W-:-:S05]  /*25f0*/  IMAD.MOV.U32 R5, RZ, RZ, RZ ;  /* 0x000000ffff057224 */ /* 0x000fca00078e00ff */
[----:B0-----:R0:W-:Y:S01]  /*2600*/  STG.E.64 desc[UR36][R2.64], R4 ;  /* 0x0000000402007986 */ /* 0x0011e2000c101b24 */
[----:B------:R-:W-:Y:S05]  /*2610*/  BRA `(.L_x_35227) ;  /* 0x0000000800dc7947 */ /* 0x000fea0003800000 */
.L_x_35233:
[----:B------:R-:W0:Y:S02]  /*2620*/  I2F.S8 R7, R7 ;  /* 0x0000000700077306 */ /* 0x000e240000001400 */
[----:B0-----:R-:W-:-:S04]  /*2630*/  F2FP.F16.F32.PACK_AB R5, RZ, R7 ;  /* 0x00000007ff05723e */ /* 0x001fc800000000ff */
[----:B------:R-:W-:-:S05]  /*2640*/  PRMT R5, R5, 0x5410, RZ ;  /* 0x0000541005057816 */ /* 0x000fca00000000ff */
[----:B------:R0:W-:Y:S01]  /*2650*/  STG.E desc[UR36][R2.64], R5 ;  /* 0x0000000502007986 */ /* 0x0001e2000c101924 */
[----:B------:R-:W-:Y:S05]  /*2660*/  BRA `(.L_x_35227) ;  /* 0x0000000800c87947 */ /* 0x000fea0003800000 */
.L_x_35232:
[----:B------:R-:W-:-:S04]  /*2670*/  PRMT R4, R7, 0x8880, RZ ;  /* 0x0000888007047816 */ /* 0x000fc800000000ff */
[----:B------:R-:W-:-:S06]  /*2680*/  PRMT R4, R4, 0x7710, RZ ;  /* 0x0000771004047816 */ /* 0x000fcc00000000ff */
[----:B------:R-:W0:Y:S02]  /*2690*/  I2F.F64.S16 R4, R4 ;  /* 0x0000000400047312 */ /* 0x000e240000101c00 */
[----:B0-----:R0:W-:Y:S01]  /*26a0*/  STG.E.64 desc[UR36][R2.64], R4 ;  /* 0x0000000402007986 */ /* 0x0011e2000c101b24 */
[----:B------:R-:W-:Y:S05]  /*26b0*/  BRA `(.L_x_35227) ;  /* 0x0000000800b47947 */ /* 0x000fea0003800000 */
.L_x_35222:
        /* <DEDUP_REMOVED lines=8> */
[----:B------:R-:W-:-:S04]  /*2740*/  LOP3.LUT R0, R0, 0xff, RZ, 0xc0, !PT ;  /* 0x000000ff00007812 */ /* 0x000fc800078ec0ff */
[----:B------:R-:W-:-:S04]  /*2750*/  ISETP.NE.AND P0, PT, R0, 0xff, PT ;  /* 0x000000ff0000780c */ /* 0x000fc80003f05270 */
[----:B------:R-:W-:-:S05]  /*2760*/  SEL R5, RZ, 0x1, !P0 ;  /* 0x00000001ff057807 */ /* 0x000fca0004000000 */
[----:B------:R0:W-:Y:S01]  /*2770*/  STG.E.U8 desc[UR36][R2.64], R5 ;  /* 0x0000000502007986 */ /* 0x0001e2000c101124 */
[----:B------:R-:W-:Y:S05]  /*2780*/  BRA `(.L_x_35227) ;  /* 0x0000000800807947 */ /* 0x000fea0003800000 */
.L_x_35236:
[----:B------:R-:W-:Y:S02]  /*2790*/  PRMT R4, R7, 0x8880, RZ ;  /* 0x0000888007047816 */ /* 0x000fe400000000ff */
[----:B------:R-:W-:Y:S02]  /*27a0*/  CS2R R6, SRZ ;  /* 0x0000000000067805 */ /* 0x000fe4000001ff00 */
[----:B------:R-:W-:-:S06]  /*27b0*/  PRMT R4, R4, 0x7710, RZ ;  /* 0x0000771004047816 */ /* 0x000fcc00000000ff */
[----:B------:R-:W0:Y:S02]  /*27c0*/  I2F.F64.S16 R4, R4 ;  /* 0x0000000400047312 */ /* 0x000e240000101c00 */
[----:B0-----:R0:W-:Y:S01]  /*27d0*/  STG.E.128 desc[UR36][R2.64], R4 ;  /* 0x0000000402007986 */ /* 0x0011e2000c101d24 */
[----:B------:R-:W-:Y:S05]  /*27e0*/  BRA `(.L_x_35227) ;  /* 0x0000000800687947 */ /* 0x000fea0003800000 */
.L_x_35235:
[----:B------:R-:W-:-:S09]  /*27f0*/  UISETP.NE.AND UP0, UPT, UR4, 0xf, UPT ;  /* 0x0000000f0400788c */ /* 0x000fd2000bf05270 */
[----:B------:R-:W-:Y:S05]  /*2800*/  BRA.U !UP0, `(.L_x_35237) ;  /* 0x0000000108a07547 */ /* 0x000fea000b800000 */
[----:B------:R-:W-:-:S09]  /*2810*/  UISETP.NE.AND UP0, UPT, UR4, 0x17, UPT ;  /* 0x000000170400788c */ /* 0x000fd2000bf05270 */
[----:B------:R-:W-:Y:S05]  /*2820*/  BRA.U !UP0, `(.L_x_35238) ;  /* 0x00000001084c7547 */ /* 0x000fea000b800000 */
[----:B------:R-:W-:-:S09]  /*2830*/  UISETP.NE.AND UP0, UPT, UR4, 0x18, UPT ;  /* 0x000000180400788c */ /* 0x000fd2000bf05270 */
[----:B------:R-:W-:Y:S05]  /*2840*/  BRA.U UP0, `(.L_x_35226) ;  /* 0x0000000500a87547 */ /* 0x000fea000b800000 */
[----:B------:R-:W0:Y:S01]  /*2850*/  I2F.S8 R7, R7 ;  /* 0x0000000700077306 */ /* 0x000e220000001400 */
        /* <DEDUP_REMOVED lines=12> */
.L_x_35240:
[----:B------:R-:W-:Y:S05]  /*2920*/  BSYNC.RECONVERGENT B0 ;  /* 0x0000000000007941 */ /* 0x000fea0003800200 */
.L_x_35239:
[----:B------:R-:W-:-:S05]  /*2930*/  LOP3.LUT R5, R0, 0x80, R5, 0xf8, !PT ;  /* 0x0000008000057812 */ /* 0x000fca00078ef805 */
[----:B------:R0:W-:Y:S01]  /*2940*/  STG.E.U8 desc[UR36][R2.64], R5 ;  /* 0x0000000502007986 */ /* 0x0001e2000c101124 */
[----:B------:R-:W-:Y:S05]  /*2950*/  BRA `(.L_x_35227) ;  /* 0x00000008000c7947 */ /* 0x000fea0003800000 */
.L_x_35238:
[----:B------:R-:W0:Y:S01]  /*2960*/  I2F.S8 R7, R7 ;  /* 0x0000000700077306 */ /* 0x000e220000001400 */
        /* <DEDUP_REMOVED lines=14> */
.L_x_35242:
[----:B------:R-:W-:Y:S05]  /*2a50*/  BSYNC.RECONVERGENT B0 ;  /* 0x0000000000007941 */ /* 0x000fea0003800200 */
.L_x_35241:
[----:B------:R-:W-:-:S05]  /*2a60*/  LOP3.LUT R5, R0, 0x80, R5, 0xf8, !PT ;  /* 0x0000008000057812 */ /* 0x000fca00078ef805 */
[----:B------:R0:W-:Y:S01]  /*2a70*/  STG.E.U8 desc[UR36][R2.64], R5 ;  /* 0x0000000502007986 */ /* 0x0001e2000c101124 */
[----:B------:R-:W-:Y:S05]  /*2a80*/  BRA `(.L_x_35227) ;  /* 0x0000000400c07947 */ /* 0x000fea0003800000 */
.L_x_35237:
[----:B------:R-:W0:Y:S02]  /*2a90*/  I2F.S8 R0, R7 ;  /* 0x0000000700007306 */ /* 0x000e240000001400 */
[----:B0-----:R-:W-:-:S05]  /*2aa0*/  F2FP.BF16.F32.PACK_AB R0, RZ, R0 ;  /* 0x00000000ff00723e */ /* 0x001fca00000010ff */
[----:B------:R0:W-:Y:S01]  /*2ab0*/  STG.E.U16 desc[UR36][R2.64], R0 ;  /* 0x0000000002007986 */ /* 0x0001e2000c101524 */
[----:B------:R-:W-:Y:S05]  /*2ac0*/  BRA `(.L_x_35227) ;  /* 0x0000000400b07947 */ /* 0x000fea0003800000 */
.L_x_35234:
        /* <DEDUP_REMOVED lines=8> */
[----:B------:R-:W-:-:S04]  /*2b50*/  PRMT R5, R7, 0x8880, RZ ;  /* 0x0000888007057816 */ /* 0x000fc800000000ff */
[----:B------:R-:W-:-:S05]  /*2b60*/  PRMT R5, R5, 0x7710, RZ ;  /* 0x0000771005057816 */ /* 0x000fca00000000ff */
[----:B------:R0:W-:Y:S01]  /*2b70*/  STG.E.U16 desc[UR36][R2.64], R5 ;  /* 0x0000000502007986 */ /* 0x0001e2000c101524 */
[----:B------:R-:W-:Y:S05]  /*2b80*/  BRA `(.L_x_35227) ;  /* 0x0000000400807947 */ /* 0x000fea0003800000 */
.L_x_35245:
[----:B------:R-:W0:Y:S01]  /*2b90*/  I2F.S8 R5, R7 ;  /* 0x0000000700057306 */ /* 0x000e220000001400 */
        /* <DEDUP_REMOVED lines=12> */
.L_x_35248:
[----:B------:R-:W-:-:S04]  /*2c60*/  SHF.R.U32.HI R0, RZ, 0x14, R5 ;  /* 0x00000014ff007819 */ /* 0x000fc80000011605 */
[----:B------:R-:W-:-:S04]  /*2c70*/  LOP3.LUT R0, R0, 0x1, RZ, 0xc0, !PT ;  /* 0x0000000100007812 */ /* 0x000fc800078ec0ff */
[----:B------:R-:W-:-:S04]  /*2c80*/  IADD3 R0, PT, PT, R5, 0x487ffff, R0 ;  /* 0x0487ffff05007810 */ /* 0x000fc80007ffe000 */
[----:B------:R-:W-:-:S04]  /*2c90*/  SHF.R.U32.HI R0, RZ, 0x14, R0 ;  /* 0x00000014ff007819 */ /* 0x000fc80000011600 */
[----:B------:R-:W-:-:S07]  /*2ca0*/  LOP3.LUT R4, R0, 0xff, RZ, 0xc0, !PT ;  /* 0x000000ff00047812 */ /* 0x000fce00078ec0ff */
.L_x_35249:
[----:B------:R-:W-:-:S04]  /*2cb0*/  SHF.R.U32.HI R5, RZ, 0x18, R5 ;  /* 0x00000018ff057819 */ /* 0x000fc80000011605 */
[----:B------:R-:W-:-:S04]  /*2cc0*/  LOP3.LUT R4, R4, 0x80, R5, 0xf8, !PT ;  /* 0x0000008004047812 */ /* 0x000fc800078ef805 */
[----:B------:R-:W-:-:S07]  /*2cd0*/  PRMT R0, R4, 0x7610, R0 ;  /* 0x0000761004007816 */ /* 0x000fce0000000000 */
.L_x_35247:
[----:B------:R-:W-:Y:S05]  /*2ce0*/  BSYNC.RECONVERGENT B0 ;  /* 0x0000000000007941 */ /* 0x000fea0003800200 */
.L_x_35246:
[----:B------:R0:W-:Y:S01]  /*2cf0*/  STG.E.U8 desc[UR36][R2.64], R0 ;  /* 0x0000000002007986 */ /* 0x0001e2000c101124 */
[----:B------:R-:W-:Y:S05]  /*2d00*/  BRA `(.L_x_35227) ;  /* 0x0000000400207947 */ /* 0x000fea0003800000 */
.L_x_35244:
        /* <DEDUP_REMOVED lines=13> */
.L_x_35252:
[----:B------:R-:W-:-:S04]  /*2de0*/  SHF.R.U32.HI R0, RZ, 0x15, R5 ;  /* 0x00000015ff007819 */ /* 0x000fc80000011605 */
[----:B------:R-:W-:-:S04]  /*2df0*/  LOP3.LUT R0, R0, 0x1, RZ, 0xc0, !PT ;  /* 0x0000000100007812 */ /* 0x000fc800078ec0ff */
[----:B------:R-:W-:-:S04]  /*2e00*/  IADD3 R0, PT, PT, R5, 0x88fffff, R0 ;  /* 0x088fffff05007810 */ /* 0x000fc80007ffe000 */
[----:B------:R-:W-:-:S04]  /*2e10*/  SHF.R.U32.HI R0, RZ, 0x15, R0 ;  /* 0x00000015ff007819 */ /* 0x000fc80000011600 */
[----:B------:R-:W-:-:S07]  /*2e20*/  LOP3.LUT R4, R0, 0xff, RZ, 0xc0, !PT ;  /* 0x000000ff00047812 */ /* 0x000fce00078ec0ff */
.L_x_35253:
[----:B------:R-:W-:-:S04]  /*2e30*/  SHF.R.U32.HI R5, RZ, 0x18, R5 ;  /* 0x00000018ff057819 */ /* 0x000fc80000011605 */
[----:B------:R-:W-:-:S04]  /*2e40*/  LOP3.LUT R4, R4, 0x80, R5, 0xf8, !PT ;  /* 0x0000008004047812 */ /* 0x000fc800078ef805 */
[----:B------:R-:W-:-:S07]  /*2e50*/  PRMT R0, R4, 0x7610, R0 ;  /* 0x0000761004007816 */ /* 0x000fce0000000000 */
.L_x_35251:
[----:B------:R-:W-:Y:S05]  /*2e60*/  BSYNC.RECONVERGENT B0 ;  /* 0x0000000000007941 */ /* 0x000fea0003800200 */
.L_x_35250:
[----:B------:R0:W-:Y:S01]  /*2e70*/  STG.E.U8 desc[UR36][R2.64], R0 ;  /* 0x0000000002007986 */ /* 0x0001e2000c101124 */
[----:B------:R-:W-:Y:S05]  /*2e80*/  BRA `(.L_x_35227) ;  /* 0x0000000000c07947 */ /* 0x000fea0003800000 */
.L_x_35243:
[----:B------:R-:W-:-:S09]  /*2e90*/  UISETP.NE.AND UP0, UPT, UR4, 0x1c, UPT ;  /* 0x0000001c0400788c */ /* 0x000fd2000bf05270 */
[----:B------:R-:W-:Y:S05]  /*2ea0*/  BRA.U !UP0, `(.L_x_35254) ;  /* 0x0000000108ac7547 */ /* 0x000fea000b800000 */
[----:B------:R-:W-:-:S09]  /*2eb0*/  UISETP.NE.AND UP0, UPT, UR4, 0x1d, UPT ;  /* 0x0000001d0400788c */ /* 0x000fd2000bf05270 */
[----:B------:R-:W-:Y:S05]  /*2ec0*/  BRA.U !UP0, `(.L_x_35255) ;  /* 0x00000001088c7547 */ /* 0x000fea000b800000 */
[----:B------:R-:W-:-:S09]  /*2ed0*/  UISETP.NE.AND UP0, UPT, UR4, 0x2c, UPT ;  /* 0x0000002c0400788c */ /* 0x000fd2000bf05270 */
[----:B------:R-:W-:Y:S05]  /*2ee0*/  BRA.U !UP0, `(.L_x_35256) ;  /* 0x0000000108447547 */ /* 0x000fea000b800000 */
.L_x_35226:
        /* <DEDUP_REMOVED lines=16> */
.L_x_35257:
[----:B------:R-:W-:Y:S05]  /*2ff0*/  BRA `(.L_x_35227) ;  /* 0x0000000000647947 */ /* 0x000fea0003800000 */
.L_x_35256:
[----:B------:R-:W0:Y:S02]  /*3000*/  I2F.S8 R6, R7 ;  /* 0x0000000700067306 */ /* 0x000e240000001400 */
        /* <DEDUP_REMOVED lines=15> */
.L_x_35255:
[----:B------:R-:W-:-:S04]  /*3100*/  LOP3.LUT R7, R7, 0xffff, RZ, 0xc0, !PT ;  /* 0x0000ffff07077812 */ /* 0x000fc800078ec0ff */
[----:B------:R-:W-:-:S05]  /*3110*/  PRMT R7, R7, 0x8880, RZ ;  /* 0x0000888007077816 */ /* 0x000fca00000000ff */
[----:B------:R-:W-:-:S05]  /*3120*/  IMAD.MOV.U32 R4, RZ, RZ, R7 ;  /* 0x000000ffff047224 */ /* 0x000fca00078e0007 */
[----:B------:R-:W-:-:S05]  /*3130*/  SHF.R.S32.HI R5, RZ, 0x1f, R4 ;  /* 0x0000001fff057819 */ /* 0x000fca0000011404 */
[----:B------:R0:W-:Y:S01]  /*3140*/  STG.E.64 desc[UR36][R2.64], R4 ;  /* 0x0000000402007986 */ /* 0x0001e2000c101b24 */
[----:B------:R-:W-:Y:S05]  /*3150*/  BRA `(.L_x_35227) ;  /* 0x00000000000c7947 */ /* 0x000fea0003800000 */
.L_x_35254:
[----:B------:R-:W-:-:S04]  /*3160*/  LOP3.LUT R7, R7, 0xffff, RZ, 0xc0, !PT ;  /* 0x0000ffff07077812 */ /* 0x000fc800078ec0ff */
[----:B------:R-:W-:-:S05]  /*3170*/  PRMT R5, R7, 0x8880, RZ ;  /* 0x0000888007057816 */ /* 0x000fca00000000ff */
[----:B------:R0:W-:Y:S02]  /*3180*/  STG.E desc[UR36][R2.64], R5 ;  /* 0x0000000502007986 */ /* 0x0001e4000c101924 */
.L_x_35227:
[----:B------:R-:W-:-:S07]  /*3190*/  VIADD R17, R17, 0x80 ;  /* 0x0000008011117836 */ /* 0x000fce0000000000 */
.L_x_35186:
[----:B------:R-:W-:Y:S05]  /*31a0*/  BSYNC.RECONVERGENT B6 ;  /* 0x0000000000067941 */ /* 0x000fea0003800200 */
.L_x_35185:
        /* <DEDUP_REMOVED lines=307> */
.L_x_35260:
        /* <DEDUP_REMOVED lines=16> */
.L_x_35264:
[----:B------:R1:W5:Y:S01]  /*45e0*/  LDG.E.U8 R0, desc[UR36][R2.64] ;  /* 0x0000002402007981 */ /* 0x000362000c1e1100 */
[----:B------:R-:W-:Y:S05]  /*45f0*/  BRA `(.L_x_35266) ;  /* 0x0000000c004c7947 */ /* 0x000fea0003800000 */
.L_x_35263:
        /* <DEDUP_REMOVED lines=8> */
.L_x_35268:
[----:B------:R3:W5:Y:S01]  /*4680*/  LDG.E.U8 R0, desc[UR36][R2.64] ;  /* 0x0000002402007981 */ /* 0x000762000c1e1100 */
[----:B------:R-:W-:Y:S05]  /*4690*/  BRA `(.L_x_35266) ;  /* 0x0000000c00247947 */ /* 0x000fea0003800000 */
.L_x_35267:
[----:B------:R2:W5:Y:S01]  /*46a0*/  LDG.E.U16 R0, desc[UR36][R2.64] ;  /* 0x0000002402007981 */ /* 0x000562000c1e1500 */
[----:B------:R-:W-:Y:S05]  /*46b0*/  BRA `(.L_x_35266) ;  /* 0x0000000c001c7947 */ /* 0x000fea0003800000 */
.L_x_35262:
        /* <DEDUP_REMOVED lines=9> */
.L_x_35270:
[----:B------:R-:W2:Y:S02]  /*4750*/  LDG.E.U16 R4, desc[UR36][R2.64] ;  /* 0x0000002402047981 */ /* 0x000ea4000c1e1500 */
[----:B--2---:R-:W-:-:S06]  /*4760*/  HADD2.F32 R4, -RZ, R4.H0_H0 ;  /* 0x20000004ff047230 */ /* 0x004fcc0000004100 */
[----:B------:R-:W0:Y:S02]  /*4770*/  F2I.FTZ.TRUNC.NTZ R4, R4 ;  /* 0x0000000400047305 */ /* 0x000e24000021f100 */
[----:B0-----:R-:W-:Y:S01]  /*4780*/  PRMT R0, R4, 0x7610, R0 ;  /* 0x0000761004007816 */ /* 0x001fe20000000000 */
[----:B------:R-:W-:Y:S06]  /*4790*/  BRA `(.L_x_35266) ;  /* 0x0000000800e47947 */ /* 0x000fec0003800000 */
.L_x_35269:
        /* <DEDUP_REMOVED lines=9> */
.L_x_35272:
[----:B------:R-:W2:Y:S02]  /*4830*/  LDG.E.U16 R2, desc[UR36][R2.64] ;  /* 0x0000002402027981 */ /* 0x000ea4000c1e1500 */
[----:B--2---:R-:W-:-:S06]  /*4840*/  HADD2.F32 R4, -RZ, R2.H0_H0 ;  /* 0x20000002ff047230 */ /* 0x004fcc0000004100 */
[----:B------:R-:W0:Y:S02]  /*4850*/  F2I.FTZ.TRUNC.NTZ R4, R4 ;  /* 0x0000000400047305 */ /* 0x000e24000021f100 */
[----:B0-----:R-:W-:Y:S01]  /*4860*/  PRMT R0, R4, 0x7610, R0 ;  /* 0x0000761004007816 */ /* 0x001fe20000000000 */
[----:B------:R-:W-:Y:S06]  /*4870*/  BRA `(.L_x_35266) ;  /* 0x0000000800ac7947 */ /* 0x000fec0003800000 */
.L_x_35271:
[----:B------:R-:W2:Y:S02]  /*4880*/  LDG.E.64 R2, desc[UR36][R2.64] ;  /* 0x0000002402027981 */ /* 0x000ea4000c1e1b00 */
[----:B--2---:R0:W1:Y:S01]  /*4890*/  F2I.F64.TRUNC R0, R2 ;  /* 0x0000000200007311 */ /* 0x004062000030d100 */
[----:B------:R-:W-:Y:S05]  /*48a0*/  BRA `(.L_x_35266) ;  /* 0x0000000800a07947 */ /* 0x000fea0003800000 */
.L_x_35261:
        /* <DEDUP_REMOVED lines=12> */
.L_x_35275:
[----:B------:R-:W2:Y:S02]  /*4970*/  LDG.E.64 R2, desc[UR36][R2.64] ;  /* 0x0000002402027981 */ /* 0x000ea4000c1e1b00 */
[----:B--2---:R0:W1:Y:S01]  /*4980*/  F2I.F64.TRUNC R0, R2 ;  /* 0x0000000200007311 */ /* 0x004062000030d100 */
[----:B------:R-:W-:Y:S05]  /*4990*/  BRA `(.L_x_35266) ;  /* 0x0000000800647947 */ /* 0x000fea0003800000 */
.L_x_35274:
        /* <DEDUP_REMOVED lines=27> */
.L_x_35277:
        /* <DEDUP_REMOVED lines=14> */
.L_x_35276:
[----:B------:R-:W2:Y:S02]  /*4c30*/  LDG.E.U16 R4, desc[UR36][R2.64] ;  /* 0x0000002402047981 */ /* 0x000ea4000c1e1500 */
[----:B--2---:R-:W-:-:S06]  /*4c40*/  IMAD.U32 R4, R4, 0x10000, RZ ;  /* 0x0001000004047824 */ /* 0x004fcc00078e00ff */
[----:B------:R-:W0:Y:S02]  /*4c50*/  F2I.FTZ.TRUNC.NTZ R4, R4 ;  /* 0x0000000400047305 */ /* 0x000e24000021f100 */
[----:B0-----:R-:W-:Y:S01]  /*4c60*/  PRMT R0, R4, 0x7610, R0 ;  /* 0x0000761004007816 */ /* 0x001fe20000000000 */
[----:B------:R-:W-:Y:S06]  /*4c70*/  BRA `(.L_x_35266) ;  /* 0x0000000400ac7947 */ /* 0x000fec0003800000 */
.L_x_35273:
        /* <DEDUP_REMOVED lines=10> */
.L_x_35280:
        /* <DEDUP_REMOVED lines=21> */
.L_x_35284:
[----:B------:R-:W-:Y:S05]  /*4e70*/  BSYNC.RECONVERGENT B1 ;  /* 0x0000000000017941 */ /* 0x000fea0003800200 */
.L_x_35283:
[----:B------:R-:W-:Y:S01]  /*4e80*/  IMAD.SHL.U32 R0, R0, 0x100000, RZ ;  /* 0x0010000000007824 */ /* 0x000fe200078e00ff */
[----:B------:R-:W-:-:S04]  /*4e90*/  LEA R2, R2, 0x3b800000, 0x17 ;  /* 0x3b80000002027811 */ /* 0x000fc800078eb8ff */
[----:B------:R-:W-:-:S07]  /*4ea0*/  LOP3.LUT R4, R2, R0, R7, 0xfe, !PT ;  /* 0x0000000002047212 */ /* 0x000fce00078efe07 */
.L_x_35282:
[----:B------:R-:W-:Y:S05]  /*4eb0*/  BSYNC.RECONVERGENT B0 ;  /* 0x0000000000007941 */ /* 0x000fea0003800200 */
.L_x_35281:
[----:B------:R-:W0:Y:S02]  /*4ec0*/  F2I.FTZ.TRUNC.NTZ R4, R4 ;  /* 0x0000000400047305 */ /* 0x000e24000021f100 */
[----:B0-----:R-:W-:Y:S01]  /*4ed0*/  PRMT R0, R4, 0x7610, R0 ;  /* 0x0000761004007816 */ /* 0x001fe20000000000 */
[----:B------:R-:W-:Y:S06]  /*4ee0*/  BRA `(.L_x_35266) ;  /* 0x0000000400107947 */ /* 0x000fec0003800000 */
.L_x_35279:
        /* <DEDUP_REMOVED lines=21> */
.L_x_35288:
[----:B------:R-:W-:Y:S05]  /*5040*/  BSYNC.RECONVERGENT B1 ;  /* 0x0000000000017941 */ /* 0x000fea0003800200 */
.L_x_35287:
[----:B------:R-:W-:Y:S01]  /*5050*/  IMAD.SHL.U32 R0, R0, 0x200000, RZ ;  /* 0x0020000000007824 */ /* 0x000fe200078e00ff */
[----:B------:R-:W-:-:S04]  /*5060*/  LEA R2, R2, 0x37800000, 0x17 ;  /* 0x3780000002027811 */ /* 0x000fc800078eb8ff */
[----:B------:R-:W-:-:S07]  /*5070*/  LOP3.LUT R4, R2, R0, R7, 0xfe, !PT ;  /* 0x0000000002047212 */ /* 0x000fce00078efe07 */
.L_x_35286:
[----:B------:R-:W-:Y:S05]  /*5080*/  BSYNC.RECONVERGENT B0 ;  /* 0x0000000000007941 */ /* 0x000fea0003800200 */
.L_x_35285:
[----:B------:R-:W0:Y:S02]  /*5090*/  F2I.FTZ.TRUNC.NTZ R4, R4 ;  /* 0x0000000400047305 */ /* 0x000e24000021f100 */
[----:B0-----:R-:W-:Y:S01]  /*50a0*/  PRMT R0, R4, 0x7610, R0 ;  /* 0x0000761004007816 */ /* 0x001fe20000000000 */
[----:B------:R-:W-:Y:S06]  /*50b0*/  BRA `(.L_x_35266) ;  /* 0x00000000009c7947 */ /* 0x000fec0003800000 */
.L_x_35278:
        /* <DEDUP_REMOVED lines=14> */
.L_x_35292:
[----:B------:R-:W-:Y:S05]  /*51a0*/  BSYNC.RECONVERGENT B0 ;  /* 0x0000000000007941 */ /* 0x000fea0003800200 */
.L_x_35291:
[----:B------:R-:W0:Y:S02]  /*51b0*/  F2I.FTZ.TRUNC.NTZ R4, R4 ;  /* 0x0000000400047305 */ /* 0x000e24000021f100 */
[----:B0-----:R-:W-:Y:S01]  /*51c0*/  PRMT R0, R4, 0x7610, R0 ;  /* 0x0000761004007816 */ /* 0x001fe20000000000 */
[----:B------:R-:W-:Y:S06]  /*51d0*/  BRA `(.L_x_35266) ;  /* 0x0000000000547947 */ /* 0x000fec0003800000 */
.L_x_35265:
        /* <DEDUP_REMOVED lines=16> */
.L_x_35293:
[----:B------:R-:W-:Y:S01]  /*52e0*/  PRMT R0, RZ, 0x7610, R0 ;  /* 0x00007610ff007816 */ /* 0x000fe20000000000 */
[----:B------:R-:W-:Y:S06]  /*52f0*/  BRA `(.L_x_35266) ;  /* 0x00000000000c7947 */ /* 0x000fec0003800000 */
.L_x_35290:
[----:B------:R0:W5:Y:S01]  /*5300*/  LDG.E.U8 R0, desc[UR36][R2.64] ;  /* 0x0000002402007981 */ /* 0x000162000c1e1100 */
[----:B------:R-:W-:Y:S05]  /*5310*/  BRA `(.L_x_35266) ;  /* 0x0000000000047947 */ /* 0x000fea0003800000 */
.L_x_35289:
[----:B------:R0:W5:Y:S02]  /*5320*/  LDG.E.U8 R0, desc[UR36][R2.64] ;  /* 0x0000002402007981 */ /* 0x000164000c1e1100 */
.L_x_35266:
[----:B------:R-:W0:Y:S01]  /*5330*/  LDCU.64 UR6, c[0x0][0x580] ;  /* 0x0000b000ff0677ac */ /* 0x000e220008000a00 */
[----:B-1---5:R-:W-:Y:S01]  /*5340*/  LOP3.LUT R7, RZ, R0, RZ, 0x33, !PT ;  /* 0x00000000ff077212 */ /* 0x022fe200078e33ff */
[----:B------:R-:W-:-:S04]  /*5350*/  UPRMT UR4, UR42, 0x9910, URZ ;  /* 0x000099102a047896 */ /* 0x000fc800080000ff */
[----:B------:R-:W-:Y:S01]  /*5360*/  UISETP.GT.AND UP0, UPT, UR4, 0x9, UPT ;  /* 0x000000090400788c */ /* 0x000fe2000bf04270 */
[----:B0-234-:R-:W-:-:S04]  /*5370*/  IADD3 R2, P0, PT, R16, UR6, RZ ;  /* 0x0000000610027c10 */ /* 0x01dfc8000ff1e0ff */
        /* <DEDUP_REMOVED lines=12> */
.L_x_35297:
[----:B------:R0:W-:Y:S01]  /*5440*/  STG.E.U8 desc[UR36][R2.64], R7 ;  /* 0x0000000702007986 */ /* 0x0001e2000c101124 */
[----:B------:R-:W-:Y:S05]  /*5450*/  BRA `(.L_x_35299) ;  /* 0x0000000c00847947 */ /* 0x000fea0003800000 */
.L_x_35296:
        /* <DEDUP_REMOVED lines=12> */
.L_x_35301:
[----:B------:R-:W-:-:S04]  /*5520*/  LOP3.LUT R7, R7, 0xffff, RZ, 0xc0, !PT ;  /* 0x0000ffff07077812 */ /* 0x000fc800078ec0ff */
[----:B------:R-:W-:-:S05]  /*5530*/  PRMT R5, R7, 0x8880, RZ ;  /* 0x0000888007057816 */ /* 0x000fca00000000ff */
[----:B------:R0:W-:Y:S01]  /*5540*/  STG.E desc[UR36][R2.64], R5 ;  /* 0x0000000502007986 */ /* 0x0001e2000c101924 */
[----:B------:R-:W-:Y:S05]  /*5550*/  BRA `(.L_x_35299) ;  /* 0x0000000c00447947 */ /* 0x000fea0003800000 */
.L_x_35300:
[----:B------:R-:W-:-:S04]  /*5560*/  PRMT R5, R7, 0x8880, RZ ;  /* 0x0000888007057816 */ /* 0x000fc800000000ff */
[----:B------:R-:W-:-:S05]  /*5570*/  PRMT R5, R5, 0x7710, RZ ;  /* 0x0000771005057816 */ /* 0x000fca00000000ff */
[----:B------:R0:W-:Y:S01]  /*5580*/  STG.E.U16 desc[UR36][R2.64], R5 ;  /* 0x0000000502007986 */ /* 0x0001e2000c101524 */
[----:B------:R-:W-:Y:S05]  /*5590*/  BRA `(.L_x_35299) ;  /* 0x0000000c00347947 */ /* 0x000fea0003800000 */
.L_x_35295:
        /* <DEDUP_REMOVED lines=9> */
.L_x_35303:
[----:B------:R-:W0:Y:S02]  /*5630*/  I2F.S8 R0, R7 ;  /* 0x0000000700007306 */ /* 0x000e240000001400 */
[----:B0-----:R-:W-:-:S05]  /*5640*/  F2FP.F16.F32.PACK_AB R0, RZ, R0 ;  /* 0x00000000ff00723e */ /* 0x001fca00000000ff */
[----:B------:R0:W-:Y:S01]  /*5650*/  STG.E.U16 desc[UR36][R2.64], R0 ;  /* 0x0000000002007986 */ /* 0x0001e2000c101524 */
[----:B------:R-:W-:Y:S05]  /*5660*/  BRA `(.L_x_35299) ;  /* 0x0000000c00007947 */ /* 0x000fea0003800000 */
.L_x_35302:
        /* <DEDUP_REMOVED lines=10> */
.L_x_35305:
[----:B------:R-:W0:Y:S02]  /*5710*/  I2F.S8 R7, R7 ;  /* 0x0000000700077306 */ /* 0x000e240000001400 */
[----:B0-----:R-:W-:-:S04]  /*5720*/  F2FP.F16.F32.PACK_AB R5, RZ, R7 ;  /* 0x00000007ff05723e */ /* 0x001fc800000000ff */
[----:B------:R-:W-:-:S05]  /*5730*/  PRMT R5, R5, 0x5410, RZ ;  /* 0x0000541005057816 */ /* 0x000fca00000000ff */
[----:B------:R0:W-:Y:S01]  /*5740*/  STG.E desc[UR36][R2.64], R5 ;  /* 0x0000000502007986 */ /* 0x0001e2000c101924 */
[----:B------:R-:W-:Y:S05]  /*5750*/  BRA `(.L_x_35299) ;  /* 0x0000000800c47947 */ /* 0x000fea0003800000 */
.L_x_35304:
[----:B------:R-:W-:-:S04]  /*5760*/  PRMT R4, R7, 0x8880, RZ ;  /* 0x0000888007047816 */ /* 0x000fc800000000ff */
[----:B------:R-:W-:-:S06]  /*5770*/  PRMT R4, R4, 0x7710, RZ ;  /* 0x0000771004047816 */ /* 0x000fcc00000000ff */
[----:B------:R-:W0:Y:S02]  /*5780*/  I2F.F64.S16 R4, R4 ;  /* 0x0000000400047312 */ /* 0x000e240000101c00 */
[----:B0-----:R0:W-:Y:S01]  /*5790*/  STG.E.64 desc[UR36][R2.64], R4 ;  /* 0x0000000402007986 */ /* 0x0011e2000c101b24 */
[----:B------:R-:W-:Y:S05]  /*57a0*/  BRA `(.L_x_35299) ;  /* 0x0000000800b07947 */ /* 0x000fea0003800000 */
.L_x_35294:
        /* <DEDUP_REMOVED lines=14> */
.L_x_35309:
[----:B------:R-:W0:Y:S01]  /*5890*/  I2F.S8 R5, R7 ;  /* 0x0000000700057306 */ /* 0x000e220000001400 */
        /* <DEDUP_REMOVED lines=17> */
.L_x_35312:
[----:B------:R-:W-:-:S04]  /*59b0*/  SHF.R.U32.HI R5, RZ, 0x18, R5 ;  /* 0x00000018ff057819 */ /* 0x000fc80000011605 */
[----:B------:R-:W-:-:S07]  /*59c0*/  LOP3.LUT R0, R0, 0x80, R5, 0xf8, !PT ;  /* 0x0000008000007812 */ /* 0x000fce00078ef805 */
.L_x_35311:
[----:B------:R-:W-:Y:S05]  /*59d0*/  BSYNC.RECONVERGENT B0 ;  /* 0x0000000000007941 */ /* 0x000fea0003800200 */
.L_x_35310:
[----:B------:R0:W-:Y:S01]  /*59e0*/  STG.E.U8 desc[UR36][R2.64], R0 ;  /* 0x0000000002007986 */ /* 0x0001e2000c101124 */
[----:B------:R-:W-:Y:S05]  /*59f0*/  BRA `(.L_x_35299) ;  /* 0x00000008001c7947 */ /* 0x000fea0003800000 */
.L_x_35308:
        /* <DEDUP_REMOVED lines=18> */
.L_x_35315:
[----:B------:R-:W-:-:S04]  /*5b20*/  SHF.R.U32.HI R5, RZ, 0x18, R5 ;  /* 0x00000018ff057819 */ /* 0x000fc80000011605 */
[----:B------:R-:W-:-:S07]  /*5b30*/  LOP3.LUT R0, R0, 0x80, R5, 0xf8, !PT ;  /* 0x0000008000007812 */ /* 0x000fce00078ef805 */
.L_x_35314:
[----:B------:R-:W-:Y:S05]  /*5b40*/  BSYNC.RECONVERGENT B0 ;  /* 0x0000000000007941 */ /* 0x000fea0003800200 */
.L_x_35313:
[----:B------:R0:W-:Y:S01]  /*5b50*/  STG.E.U8 desc[UR36][R2.64], R0 ;  /* 0x0000000002007986 */ /* 0x0001e2000c101124 */
[----:B------:R-:W-:Y:S05]  /*5b60*/  BRA `(.L_x_35299) ;  /* 0x0000000400c07947 */ /* 0x000fea0003800000 */
.L_x_35307:
[----:B------:R-:W-:-:S09]  /*5b70*/  UISETP.NE.AND UP0, UPT, UR4, 0x1c, UPT ;  /* 0x0000001c0400788c */ /* 0x000fd2000bf05270 */
[----:B------:R-:W-:Y:S05]  /*5b80*/  BRA.U !UP0, `(.L_x_35316) ;  /* 0x0000000108687547 */ /* 0x000fea000b800000 */
[----:B------:R-:W-:-:S09]  /*5b90*/  UISETP.NE.AND UP0, UPT, UR4, 0x1d, UPT ;  /* 0x0000001d0400788c */ /* 0x000fd2000bf05270 */
[----:B------:R-:W-:Y:S05]  /*5ba0*/  BRA.U !UP0, `(.L_x_35317) ;  /* 0x0000000108487547 */ /* 0x000fea000b800000 */
[----:B------:R-:W-:-:S09]  /*5bb0*/  UISETP.NE.AND UP0, UPT, UR4, 0x2c, UPT ;  /* 0x0000002c0400788c */ /* 0x000fd2000bf05270 */
[----:B------:R-:W-:Y:S05]  /*5bc0*/  BRA.U UP0, `(.L_x_35298) ;  /* 0x0000000100c47547 */ /* 0x000fea000b800000 */
        /* <DEDUP_REMOVED lines=16> */
.L_x_35317:
[----:B------:R-:W-:-:S04]  /*5cd0*/  LOP3.LUT R7, R7, 0xffff, RZ, 0xc0, !PT ;  /* 0x0000ffff07077812 */ /* 0x000fc800078ec0ff */
[----:B------:R-:W-:-:S05]  /*5ce0*/  PRMT R7, R7, 0x8880, RZ ;  /* 0x0000888007077816 */ /* 0x000fca00000000ff */
[----:B------:R-:W-:-:S05]  /*5cf0*/  IMAD.MOV.U32 R4, RZ, RZ, R7 ;  /* 0x000000ffff047224 */ /* 0x000fca00078e0007 */
[----:B------:R-:W-:-:S05]  /*5d00*/  SHF.R.S32.HI R5, RZ, 0x1f, R4 ;  /* 0x0000001fff057819 */ /* 0x000fca0000011404 */
[----:B------:R0:W-:Y:S01]  /*5d10*/  STG.E.64 desc[UR36][R2.64], R4 ;  /* 0x0000000402007986 */ /* 0x0001e2000c101b24 */
[----:B------:R-:W-:Y:S05]  /*5d20*/  BRA `(.L_x_35299) ;  /* 0x0000000400507947 */ /* 0x000fea0003800000 */
.L_x_35316:
[----:B------:R-:W-:-:S04]  /*5d30*/  LOP3.LUT R7, R7, 0xffff, RZ, 0xc0, !PT ;  /* 0x0000ffff07077812 */ /* 0x000fc800078ec0ff */
[----:B------:R-:W-:-:S05]  /*5d40*/  PRMT R5, R7, 0x8880, RZ ;  /* 0x0000888007057816 */ /* 0x000fca00000000ff */
[----:B------:R0:W-:Y:S01]  /*5d50*/  STG.E desc[UR36][R2.64], R5 ;  /* 0x0000000502007986 */ /* 0x0001e2000c101924 */
[----:B------:R-:W-:Y:S05]  /*5d60*/  BRA `(.L_x_35299) ;  /* 0x0000000400407947 */ /* 0x000fea0003800000 */
.L_x_35306:
        /* <DEDUP_REMOVED lines=11> */
.L_x_35319:
[----:B------:R-:W-:Y:S02]  /*5e20*/  PRMT R4, R7, 0x8880, RZ ;  /* 0x0000888007047816 */ /* 0x000fe400000000ff */
[----:B------:R-:W-:Y:S02]  /*5e30*/  CS2R R6, SRZ ;  /* 0x0000000000067805 */ /* 0x000fe4000001ff00 */
[----:B------:R-:W-:-:S06]  /*5e40*/  PRMT R4, R4, 0x7710, RZ ;  /* 0x0000771004047816 */ /* 0x000fcc00000000ff */
[----:B------:R-:W0:Y:S02]  /*5e50*/  I2F.F64.S16 R4, R4 ;  /* 0x0000000400047312 */ /* 0x000e240000101c00 */
[----:B0-----:R4:W-:Y:S01]  /*5e60*/  STG.E.128 desc[UR36][R2.64], R4 ;  /* 0x0000000402007986 */ /* 0x0019e2000c101d24 */
[----:B------:R-:W-:Y:S05]  /*5e70*/  BRA `(.L_x_35299) ;  /* 0x0000000000fc7947 */ /* 0x000fea0003800000 */
.L_x_35318:
[----:B------:R-:W-:-:S09]  /*5e80*/  UISETP.NE.AND UP0, UPT, UR4, 0xf, UPT ;  /* 0x0000000f0400788c */ /* 0x000fd2000bf05270 */
[----:B------:R-:W-:Y:S05]  /*5e90*/  BRA.U !UP0, `(.L_x_35320) ;  /* 0x0000000108e87547 */ /* 0x000fea000b800000 */
[----:B------:R-:W-:-:S09]  /*5ea0*/  UISETP.NE.AND UP0, UPT, UR4, 0x17, UPT ;  /* 0x000000170400788c */ /* 0x000fd2000bf05270 */
[----:B------:R-:W-:Y:S05]  /*5eb0*/  BRA.U !UP0, `(.L_x_35321) ;  /* 0x0000000108907547 */ /* 0x000fea000b800000 */
[----:B------:R-:W-:-:S09]  /*5ec0*/  UISETP.NE.AND UP0, UPT, UR4, 0x18, UPT ;  /* 0x000000180400788c */ /* 0x000fd2000bf05270 */
[----:B------:R-:W-:Y:S05]  /*5ed0*/  BRA.U !UP0, `(.L_x_35322) ;  /* 0x0000000108447547 */ /* 0x000fea000b800000 */
.L_x_35298:
        /* <DEDUP_REMOVED lines=16> */
.L_x_35323:
[----:B------:R-:W-:Y:S05]  /*5fe0*/  BRA `(.L_x_35299) ;  /* 0x0000000000a07947 */ /* 0x000fea0003800000 */
.L_x_35322:
[----:B------:R-:W0:Y:S01]  /*5ff0*/  I2F.S8 R7, R7 ;  /* 0x0000000700077306 */ /* 0x000e220000001400 */
        /* <DEDUP_REMOVED lines=12> */
.L_x_35325:
[----:B------:R-:W-:Y:S05]  /*60c0*/  BSYNC.RECONVERGENT B0 ;  /* 0x0000000000007941 */ /* 0x000fea0003800200 */
.L_x_35324:
[----:B------:R-:W-:-:S05]  /*60d0*/  LOP3.LUT R5, R0, 0x80, R5, 0xf8, !PT ;  /* 0x0000008000057812 */ /* 0x000fca00078ef805 */
[----:B------:R2:W-:Y:S01]  /*60e0*/  STG.E.U8 desc[UR36][R2.64], R5 ;  /* 0x0000000502007986 */ /* 0x0005e2000c101124 */
[----:B------:R-:W-:Y:S05]  /*60f0*/  BRA `(.L_x_35299) ;  /* 0x00000000005c7947 */ /* 0x000fea0003800000 */
.L_x_35321:
[----:B------:R-:W0:Y:S01]  /*6100*/  I2F.S8 R5, R7 ;  /* 0x0000000700057306 */ /* 0x000e220000001400 */
        /* <DEDUP_REMOVED lines=11> */
.L_x_35327:
[----:B------:R-:W-:Y:S01]  /*61c0*/  IMAD.MOV.U32 R0, RZ, RZ, 0x7f ;  /* 0x0000007fff007424 */ /* 0x000fe200078e00ff */
[----:B------:R-:W-:-:S04]  /*61d0*/  ISETP.GT.U32.AND P0, PT, R4, 0x7f800000, PT ;  /* 0x7f8000000400780c */ /* 0x000fc80003f04070 */
[----:B------:R-:W-:-:S09]  /*61e0*/  SEL R0, R0, 0x7c, P0 ;  /* 0x0000007c00007807 */ /* 0x000fd20000000000 */
.L_x_35328:
[----:B------:R-:W-:Y:S05]  /*61f0*/  BSYNC.RECONVERGENT B0 ;  /* 0x0000000000007941 */ /* 0x000fea0003800200 */
.L_x_35326:
[----:B------:R-:W-:-:S04]  /*6200*/  SHF.R.U32.HI R5, RZ, 0x18, R5 ;  /* 0x00000018ff057819 */ /* 0x000fc80000011605 */
[----:B------:R-:W-:-:S05]  /*6210*/  LOP3.LUT R5, R0, 0x80, R5, 0xf8, !PT ;  /* 0x0000008000057812 */ /* 0x000fca00078ef805 */
[----:B------:R1:W-:Y:S01]  /*6220*/  STG.E.U8 desc[UR36][R2.64], R5 ;  /* 0x0000000502007986 */ /* 0x0003e2000c101124 */
[----:B------:R-:W-:Y:S05]  /*6230*/  BRA `(.L_x_35299) ;  /* 0x00000000000c7947 */ /* 0x000fea0003800000 */
.L_x_35320:
[----:B------:R-:W0:Y:S02]  /*6240*/  I2F.S8 R0, R7 ;  /* 0x0000000700007306 */ /* 0x000e240000001400 */
[----:B0-----:R-:W-:-:S05]  /*6250*/  F2FP.BF16.F32.PACK_AB R0, RZ, R0 ;  /* 0x00000000ff00723e */ /* 0x001fca00000010ff */
[----:B------:R0:W-:Y:S02]  /*6260*/  STG.E.U16 desc[UR36][R2.64], R0 ;  /* 0x0000000002007986 */ /* 0x0001e4000c101524 */
.L_x_35299:
[----:B------:R-:W-:-:S07]  /*6270*/  VIADD R17, R17, 0x80 ;  /* 0x0000008011117836 */ /* 0x000fce0000000000 */
.L_x_35259:
[----:B------:R-:W-:Y:S05]  /*6280*/  BSYNC.RECONVERGENT B6 ;  /* 0x0000000000067941 */ /* 0x000fea0003800200 */
.L_x_35258:
        /* <DEDUP_REMOVED lines=307> */
.L_x_35331:
        /* <DEDUP_REMOVED lines=16> */
.L_x_35335:
[----:B------:R0:W5:Y:S01]  /*76c0*/  LDG.E.U8 R0, desc[UR36][R2.64] ;  /* 0x0000002402007981 */ /* 0x000162000c1e1100 */
[----:B------:R-:W-:Y:S05]  /*76d0*/  BRA `(.L_x_35337) ;  /* 0x0000000c004c7947 */ /* 0x000fea0003800000 */
.L_x_35334:
        /* <DEDUP_REMOVED lines=8> */
.L_x_35339:
[----:B------:R0:W5:Y:S01]  /*7760*/  LDG.E.U8 R0, desc[UR36][R2.64] ;  /* 0x0000002402007981 */ /* 0x000162000c1e1100 */
[----:B------:R-:W-:Y:S05]  /*7770*/  BRA `(.L_x_35337) ;  /* 0x0000000c00247947 */ /* 0x000fea0003800000 */
.L_x_35338:
[----:B------:R0:W5:Y:S01]  /*7780*/  LDG.E.U16 R0, desc[UR36][R2.64] ;  /* 0x0000002402007981 */ /* 0x000162000c1e1500 */
[----:B------:R-:W-:Y:S05]  /*7790*/  BRA `(.L_x_35337) ;  /* 0x0000000c001c7947 */ /* 0x000fea0003800000 */
.L_x_35333:
        /* <DEDUP_REMOVED lines=9> */
.L_x_35341:
[----:B------:R-:W2:Y:S02]  /*7830*/  LDG.E.U16 R4, desc[UR36][R2.64] ;  /* 0x0000002402047981 */ /* 0x000ea4000c1e1500 */
[----:B--2---:R-:W-:-:S06]  /*7840*/  HADD2.F32 R4, -RZ, R4.H0_H0 ;  /* 0x20000004ff047230 */ /* 0x004fcc0000004100 */
[----:B------:R-:W0:Y:S02]  /*7850*/  F2I.FTZ.TRUNC.NTZ R4, R4 ;  /* 0x0000000400047305 */ /* 0x000e24000021f100 */
[----:B0-----:R-:W-:Y:S01]  /*7860*/  PRMT R0, R4, 0x7610, R0 ;  /* 0x0000761004007816 */ /* 0x001fe20000000000 */
[----:B------:R-:W-:Y:S06]  /*7870*/  BRA `(.L_x_35337) ;  /* 0x0000000800e47947 */ /* 0x000fec0003800000 */
.L_x_35340:
        /* <DEDUP_REMOVED lines=9> */
.L_x_35343:
[----:B------:R-:W2:Y:S02]  /*7910*/  LDG.E.U16 R2, desc[UR36][R2.64] ;  /* 0x0000002402027981 */ /* 0x000ea4000c1e1500 */
[----:B--2---:R-:W-:-:S06]  /*7920*/  HADD2.F32 R4, -RZ, R2.H0_H0 ;  /* 0x20000002ff047230 */ /* 0x004fcc0000004100 */
[----:B------:R-:W0:Y:S02]  /*7930*/  F2I.FTZ.TRUNC.NTZ R4, R4 ;  /* 0x0000000400047305 */ /* 0x000e24000021f100 */
[----:B0-----:R-:W-:Y:S01]  /*7940*/  PRMT R0, R4, 0x7610, R0 ;  /* 0x0000761004007816 */ /* 0x001fe20000000000 */
[----:B------:R-:W-:Y:S06]  /*7950*/  BRA `(.L_x_35337) ;  /* 0x0000000800ac7947 */ /* 0x000fec0003800000 */
.L_x_35342:
[----:B------:R-:W2:Y:S02]  /*7960*/  LDG.E.64 R2, desc[UR36][R2.64] ;  /* 0x0000002402027981 */ /* 0x000ea4000c1e1b00 */
[----:B--2---:R0:W1:Y:S01]  /*7970*/  F2I.F64.TRUNC R0, R2 ;  /* 0x0000000200007311 */ /* 0x004062000030d100 */
[----:B------:R-:W-:Y:S05]  /*7980*/  BRA `(.L_x_35337) ;  /* 0x0000000800a07947 */ /* 0x000fea0003800000 */
.L_x_35332:
        /* <DEDUP_REMOVED lines=12> */
.L_x_35346:
[----:B------:R-:W2:Y:S02]  /*7a50*/  LDG.E.64 R2, desc[UR36][R2.64] ;  /* 0x0000002402027981 */ /* 0x000ea4000c1e1b00 */
[----:B--2---:R0:W1:Y:S01]  /*7a60*/  F2I.F64.TRUNC R0, R2 ;  /* 0x0000000200007311 */ /* 0x004062000030d100 */
[----:B------:R-:W-:Y:S05]  /*7a70*/  BRA `(.L_x_35337) ;  /* 0x0000000800647947 */ /* 0x000fea0003800000 */
.L_x_35345:
        /* <DEDUP_REMOVED lines=27> */
.L_x_35348:
        /* <DEDUP_REMOVED lines=14> */
.L_x_35347:
[----:B------:R-:W2:Y:S02]  /*7d10*/  LDG.E.U16 R4, desc[UR36][R2.64] ;  /* 0x0000002402047981 */ /* 0x000ea4000c1e1500 */
[----:B--2---:R-:W-:-:S06]  /*7d20*/  IMAD.U32 R4, R4, 0x10000, RZ ;  /* 0x0001000004047824 */ /* 0x004fcc00078e00ff */
[----:B------:R-:W0:Y:S02]  /*7d30*/  F2I.FTZ.TRUNC.NTZ R4, R4 ;  /* 0x0000000400047305 */ /* 0x000e24000021f100 */
[----:B0-----:R-:W-:Y:S01]  /*7d40*/  PRMT R0, R4, 0x7610, R0 ;  /* 0x0000761004007816 */ /* 0x001fe20000000000 */
[----:B------:R-:W-:Y:S06]  /*7d50*/  BRA `(.L_x_35337) ;  /* 0x0000000400ac7947 */ /* 0x000fec0003800000 */
.L_x_35344:
        /* <DEDUP_REMOVED lines=10> */
.L_x_35351:
        /* <DEDUP_REMOVED lines=21> */
.L_x_35355:
[----:B------:R-:W-:Y:S05]  /*7f50*/  BSYNC.RECONVERGENT B1 ;  /* 0x0000000000017941 */ /* 0x000fea0003800200 */
.L_x_35354:
[----:B------:R-:W-:Y:S01]  /*7f60*/  IMAD.SHL.U32 R0, R0, 0x100000, RZ ;  /* 0x0010000000007824 */ /* 0x000fe200078e00ff */
[----:B------:R-:W-:-:S04]  /*7f70*/  LEA R2, R2, 0x3b800000, 0x17 ;  /* 0x3b80000002027811 */ /* 0x000fc800078eb8ff */
[----:B------:R-:W-:-:S07]  /*7f80*/  LOP3.LUT R4, R2, R0, R7, 0xfe, !PT ;  /* 0x0000000002047212 */ /* 0x000fce00078efe07 */
.L_x_35353:
[----:B------:R-:W-:Y:S05]  /*7f90*/  BSYNC.RECONVERGENT B0 ;  /* 0x0000000000007941 */ /* 0x000fea0003800200 */
.L_x_35352:
[----:B------:R-:W0:Y:S02]  /*7fa0*/  F2I.FTZ.TRUNC.NTZ R4, R4 ;  /* 0x0000000400047305 */ /* 0x000e24000021f100 */
[----:B0-----:R-:W-:Y:S01]  /*7fb0*/  PRMT R0, R4, 0x7610, R0 ;  /* 0x0000761004007816 */ /* 0x001fe20000000000 */
[----:B------:R-:W-:Y:S06]  /*7fc0*/  BRA `(.L_x_35337) ;  /* 0x0000000400107947 */ /* 0x000fec0003800000 */
.L_x_35350:
        /* <DEDUP_REMOVED lines=21> */
.L_x_35359:
[----:B------:R-:W-:Y:S05]  /*8120*/  BSYNC.RECONVERGENT B1 ;  /* 0x0000000000017941 */ /* 0x000fea0003800200 */
.L_x_35358:
[----:B------:R-:W-:Y:S02]  /*8130*/  SHF.L.U32 R0, R0, 0x15, RZ ;  /* 0x0000001500007819 */ /* 0x000fe400000006ff */
[----:B------:R-:W-:-:S04]  /*8140*/  LEA R2, R2, 0x37800000, 0x17 ;  /* 0x3780000002027811 */ /* 0x000fc800078eb8ff */
[----:B------:R-:W-:-:S07]  /*8150*/  LOP3.LUT R4, R2, R0, R7, 0xfe, !PT ;  /* 0x0000000002047212 */ /* 0x000fce00078efe07 */
.L_x_35357:
[----:B------:R-:W-:Y:S05]  /*8160*/  BSYNC.RECONVERGENT B0 ;  /* 0x0000000000007941 */ /* 0x000fea0003800200 */
.L_x_35356:
[----:B------:R-:W0:Y:S02]  /*8170*/  F2I.FTZ.TRUNC.NTZ R4, R4 ;  /* 0x0000000400047305 */ /* 0x000e24000021f100 */
[----:B0-----:R-:W-:Y:S01]  /*8180*/  PRMT R0, R4, 0x7610, R0 ;  /* 0x0000761004007816 */ /* 0x001fe20000000000 */
[----:B------:R-:W-:Y:S06]  /*8190*/  BRA `(.L_x_35337) ;  /* 0x00000000009c7947 */ /* 0x000fec0003800000 */
.L_x_35349:
        /* <DEDUP_REMOVED lines=14> */
.L_x_35363:
[----:B------:R-:W-:Y:S05]  /*8280*/  BSYNC.RECONVERGENT B0 ;  /* 0x0000000000007941 */ /* 0x000fea0003800200 */
.L_x_35362:
[----:B------:R-:W0:Y:S02]  /*8290*/  F2I.FTZ.TRUNC.NTZ R4, R4 ;  /* 0x0000000400047305 */ /* 0x000e24000021f100 */
[----:B0-----:R-:W-:Y:S01]  /*82a0*/  PRMT R0, R4, 0x7610, R0 ;  /* 0x0000761004007816 */ /* 0x001fe20000000000 */
[----:B------:R-:W-:Y:S06]  /*82b0*/  BRA `(.L_x_35337) ;  /* 0x0000000000547947 */ /* 0x000fec0003800000 */
.L_x_35336:
        /* <DEDUP_REMOVED lines=16> */
.L_x_35364:
[----:B------:R-:W-:Y:S01]  /*83c0*/  PRMT R0, RZ, 0x7610, R0 ;  /* 0x00007610ff007816 */ /* 0x000fe20000000000 */
[----:B------:R-:W-:Y:S06]  /*83d0*/  BRA `(.L_x_35337) ;  /* 0x00000000000c7947 */ /* 0x000fec0003800000 */
.L_x_35361:
[----:B------:R3:W5:Y:S01]  /*83e0*/  LDG.E.U8 R0, desc[UR36][R2.64] ;  /* 0x0000002402007981 */ /* 0x000762000c1e1100 */
[----:B------:R-:W-:Y:S05]  /*83f0*/  BRA `(.L_x_35337) ;  /* 0x0000000000047947 */ /* 0x000fea0003800000 */
.L_x_35360:
[----:B------:R4:W5:Y:S02]  /*8400*/  LDG.E.U8 R0, desc[UR36][R2.64] ;  /* 0x0000002402007981 */ /* 0x000964000c1e1100 */
.L_x_35337:
        /* <DEDUP_REMOVED lines=17> */
.L_x_35368:
[----:B------:R4:W-:Y:S01]  /*8520*/  STG.E.U8 desc[UR36][R2.64], R7 ;  /* 0x0000000702007986 */ /* 0x0009e2000c101124 */
[----:B------:R-:W-:Y:S05]  /*8530*/  BRA `(.L_x_35370) ;  /* 0x0000000c00847947 */ /* 0x000fea0003800000 */
.L_x_35367:
        /* <DEDUP_REMOVED lines=12> */
.L_x_35372:
[----:B------:R-:W-:-:S04]  /*8600*/  LOP3.LUT R7, R7, 0xffff, RZ, 0xc0, !PT ;  /* 0x0000ffff07077812 */ /* 0x000fc800078ec0ff */
[----:B------:R-:W-:-:S05]  /*8610*/  PRMT R5, R7, 0x8880, RZ ;  /* 0x0000888007057816 */ /* 0x000fca00000000ff */
[----:B------:R2:W-:Y:S01]  /*8620*/  STG.E desc[UR36][R2.64], R5 ;  /* 0x0000000502007986 */ /* 0x0005e2000c101924 */
[----:B------:R-:W-:Y:S05]  /*8630*/  BRA `(.L_x_35370) ;  /* 0x0000000c00447947 */ /* 0x000fea0003800000 */
.L_x_35371:
[----:B------:R-:W-:-:S04]  /*8640*/  PRMT R5, R7, 0x8880, RZ ;  /* 0x0000888007057816 */ /* 0x000fc800000000ff */
[----:B------:R-:W-:-:S05]  /*8650*/  PRMT R5, R5, 0x7710, RZ ;  /* 0x0000771005057816 */ /* 0x000fca00000000ff */
[----:B------:R0:W-:Y:S01]  /*8660*/  STG.E.U16 desc[UR36][R2.64], R5 ;  /* 0x0000000502007986 */ /* 0x0001e2000c101524 */
[----:B------:R-:W-:Y:S05]  /*8670*/  BRA `(.L_x_35370) ;  /* 0x0000000c00347947 */ /* 0x000fea0003800000 */
.L_x_35366:
        /* <DEDUP_REMOVED lines=9> */
.L_x_35374:
[----:B------:R-:W0:Y:S02]  /*8710*/  I2F.S8 R0, R7 ;  /* 0x0000000700007306 */ /* 0x000e240000001400 */
[----:B0-----:R-:W-:-:S05]  /*8720*/  F2FP.F16.F32.PACK_AB R0, RZ, R0 ;  /* 0x00000000ff00723e */ /* 0x001fca00000000ff */
[----:B------:R0:W-:Y:S01]  /*8730*/  STG.E.U16 desc[UR36][R2.64], R0 ;  /* 0x0000000002007986 */ /* 0x0001e2000c101524 */
[----:B------:R-:W-:Y:S05]  /*8740*/  BRA `(.L_x_35370) ;  /* 0x0000000c00007947 */ /* 0x000fea0003800000 */
.L_x_35373:
        /* <DEDUP_REMOVED lines=10> */
.L_x_35376:
[----:B------:R-:W0:Y:S02]  /*87f0*/  I2F.S8 R7, R7 ;  /* 0x0000000700077306 */ /* 0x000e240000001400 */
[----:B0-----:R-:W-:-:S04]  /*8800*/  F2FP.F16.F32.PACK_AB R5, RZ, R7 ;  /* 0x00000007ff05723e */ /* 0x001fc800000000ff */
[----:B------:R-:W-:-:S05]  /*8810*/  PRMT R5, R5, 0x5410, RZ ;  /* 0x0000541005057816 */ /* 0x000fca00000000ff */
[----:B------:R0:W-:Y:S01]  /*8820*/  STG.E desc[UR36][R2.64], R5 ;  /* 0x0000000502007986 */ /* 0x0001e2000c101924 */
[----:B------:R-:W-:Y:S05]  /*8830*/  BRA `(.L_x_35370) ;  /* 0x0000000800c47947 */ /* 0x000fea0003800000 */
.L_x_35375:
[----:B------:R-:W-:-:S04]  /*8840*/  PRMT R4, R7, 0x8880, RZ ;  /* 0x0000888007047816 */ /* 0x000fc800000000ff */
[----:B------:R-:W-:-:S06]  /*8850*/  PRMT R4, R4, 0x7710, RZ ;  /* 0x0000771004047816 */ /* 0x000fcc00000000ff */
[----:B------:R-:W0:Y:S02]  /*8860*/  I2F.F64.S16 R4, R4 ;  /* 0x0000000400047312 */ /* 0x000e240000101c00 */
[----:B0-----:R0:W-:Y:S01]  /*8870*/  STG.E.64 desc[UR36][R2.64], R4 ;  /* 0x0000000402007986 */ /* 0x0011e2000c101b24 */
[----:B------:R-:W-:Y:S05]  /*8880*/  BRA `(.L_x_35370) ;  /* 0x0000000800b07947 */ /* 0x000fea0003800000 */
.L_x_35365:
        /* <DEDUP_REMOVED lines=14> */
.L_x_35380:
[----:B------:R-:W0:Y:S01]  /*8970*/  I2F.S8 R5, R7 ;  /* 0x0000000700057306 */ /* 0x000e220000001400 */
        /* <DEDUP_REMOVED lines=17> */
.L_x_35383:
[----:B------:R-:W-:-:S04]  /*8a90*/  SHF.R.U32.HI R5, RZ, 0x18, R5 ;  /* 0x00000018ff057819 */ /* 0x000fc80000011605 */
[----:B------:R-:W-:-:S07]  /*8aa0*/  LOP3.LUT R0, R0, 0x80, R5, 0xf8, !PT ;  /* 0x0000008000007812 */ /* 0x000fce00078ef805 */
.L_x_35382:
[----:B------:R-:W-:Y:S05]  /*8ab0*/  BSYNC.RECONVERGENT B0 ;  /* 0x0000000000007941 */ /* 0x000fea0003800200 */
.L_x_35381:
[----:B------:R0:W-:Y:S01]  /*8ac0*/  STG.E.U8 desc[UR36][R2.64], R0 ;  /* 0x0000000002007986 */ /* 0x0001e2000c101124 */
[----:B------:R-:W-:Y:S05]  /*8ad0*/  BRA `(.L_x_35370) ;  /* 0x00000008001c7947 */ /* 0x000fea0003800000 */
.L_x_35379:
        /* <DEDUP_REMOVED lines=18> */
.L_x_35386:
[----:B------:R-:W-:-:S04]  /*8c00*/  SHF.R.U32.HI R5, RZ, 0x18, R5 ;  /* 0x00000018ff057819 */ /* 0x000fc80000011605 */
[----:B------:R-:W-:-:S07]  /*8c10*/  LOP3.LUT R0, R0, 0x80, R5, 0xf8, !PT ;  /* 0x0000008000007812 */ /* 0x000fce00078ef805 */
.L_x_35385:
[----:B------:R-:W-:Y:S05]  /*8c20*/  BSYNC.RECONVERGENT B0 ;  /* 0x0000000000007941 */ /* 0x000fea0003800200 */
.L_x_35384:
[----:B------:R0:W-:Y:S01]  /*8c30*/  STG.E.U8 desc[UR36][R2.64], R0 ;  /* 0x0000000002007986 */ /* 0x0001e2000c101124 */
[----:B------:R-:W-:Y:S05]  /*8c40*/  BRA `(.L_x_35370) ;  /* 0x0000000400c07947 */ /* 0x000fea0003800000 */
.L_x_35378:
        /* <DEDUP_REMOVED lines=22> */
.L_x_35388:
[----:B------:R-:W-:-:S04]  /*8db0*/  LOP3.LUT R7, R7, 0xffff, RZ, 0xc0, !PT ;  /* 0x0000ffff07077812 */ /* 0x000fc800078ec0ff */
[----:B------:R-:W-:-:S04]  /*8dc0*/  PRMT R7, R7, 0x8880, RZ ;  /* 0x0000888007077816 */ /* 0x000fc800000000ff */
[----:B------:R-:W-:-:S04]  /*8dd0*/  MOV R4, R7 ;  /* 0x0000000700047202 */ /* 0x000fc80000000f00 */
[----:B------:R-:W-:-:S05]  /*8de0*/  SHF.R.S32.HI R5, RZ, 0x1f, R4 ;  /* 0x0000001fff057819 */ /* 0x000fca0000011404 */
[----:B------:R0:W-:Y:S01]  /*8df0*/  STG.E.64 desc[UR36][R2.64], R4 ;  /* 0x0000000402007986 */ /* 0x0001e2000c101b24 */
[----:B------:R-:W-:Y:S05]  /*8e00*/  BRA `(.L_x_35370) ;  /* 0x0000000400507947 */ /* 0x000fea0003800000 */
.L_x_35387:
[----:B------:R-:W-:-:S04]  /*8e10*/  LOP3.LUT R7, R7, 0xffff, RZ, 0xc0, !PT ;  /* 0x0000ffff07077812 */ /* 0x000fc800078ec0ff */
[----:B------:R-:W-:-:S05]  /*8e20*/  PRMT R5, R7, 0x8880, RZ ;  /* 0x0000888007057816 */ /* 0x000fca00000000ff */
[----:B------:R0:W-:Y:S01]  /*8e30*/  STG.E desc[UR36][R2.64], R5 ;  /* 0x0000000502007986 */ /* 0x0001e2000c101924 */
[----:B------:R-:W-:Y:S05]  /*8e40*/  BRA `(.L_x_35370) ;  /* 0x0000000400407947 */ /* 0x000fea0003800000 */
.L_x_35377:
        /* <DEDUP_REMOVED lines=11> */
.L_x_35390:
[----:B------:R-:W-:Y:S02]  /*8f00*/  PRMT R4, R7, 0x8880, RZ ;  /* 0x0000888007047816 */ /* 0x000fe400000000ff */
[----:B------:R-:W-:Y:S02]  /*8f10*/  CS2R R6, SRZ ;  /* 0x0000000000067805 */ /* 0x000fe4000001ff00 */
[----:B------:R-:W-:-:S06]  /*8f20*/  PRMT R4, R4, 0x7710, RZ ;  /* 0x0000771004047816 */ /* 0x000fcc00000000ff */
[----:B------:R-:W0:Y:S02]  /*8f30*/  I2F.F64.S16 R4, R4 ;  /* 0x0000000400047312 */ /* 0x000e240000101c00 */
[----:B0-----:R0:W-:Y:S01]  /*8f40*/  STG.E.128 desc[UR36][R2.64], R4 ;  /* 0x0000000402007986 */ /* 0x0011e2000c101d24 */
[----:B------:R-:W-:Y:S05]  /*8f50*/  BRA `(.L_x_35370) ;  /* 0x0000000000fc7947 */ /* 0x000fea0003800000 */
.L_x_35389:
[----:B------:R-:W-:-:S09]  /*8f60*/  UISETP.NE.AND UP0, UPT, UR4, 0xf, UPT ;  /* 0x0000000f0400788c */ /* 0x000fd2000bf05270 */
[----:B------:R-:W-:Y:S05]  /*8f70*/  BRA.U !UP0, `(.L_x_35391) ;  /* 0x0000000108e87547 */ /* 0x000fea000b800000 */
[----:B------:R-:W-:-:S09]  /*8f80*/  UISETP.NE.AND UP0, UPT, UR4, 0x17, UPT ;  /* 0x000000170400788c */ /* 0x000fd2000bf05270 */
[----:B------:R-:W-:Y:S05]  /*8f90*/  BRA.U !UP0, `(.L_x_35392) ;  /* 0x0000000108907547 */ /* 0x000fea000b800000 */
[----:B------:R-:W-:-:S09]  /*8fa0*/  UISETP.NE.AND UP0, UPT, UR4, 0x18, UPT ;  /* 0x000000180400788c */ /* 0x000fd2000bf05270 */
[----:B------:R-:W-:Y:S05]  /*8fb0*/  BRA.U !UP0, `(.L_x_35393) ;  /* 0x0000000108447547 */ /* 0x000fea000b800000 */
.L_x_35369:
        /* <DEDUP_REMOVED lines=16> */
.L_x_35394:
[----:B------:R-:W-:Y:S05]  /*90c0*/  BRA `(.L_x_35370) ;  /* 0x0000000000a07947 */ /* 0x000fea0003800000 */
.L_x_35393:
        /* <DEDUP_REMOVED lines=13> */
.L_x_35396:
[----:B------:R-:W-:Y:S05]  /*91a0*/  BSYNC.RECONVERGENT B0 ;  /* 0x0000000000007941 */ /* 0x000fea0003800200 */
.L_x_35395:
[----:B------:R-:W-:-:S05]  /*91b0*/  LOP3.LUT R5, R0, 0x80, R5, 0xf8, !PT ;  /* 0x0000008000057812 */ /* 0x000fca00078ef805 */
[----:B------:R0:W-:Y:S01]  /*91c0*/  STG.E.U8 desc[UR36][R2.64], R5 ;  /* 0x0000000502007986 */ /* 0x0001e2000c101124 */
[----:B------:R-:W-:Y:S05]  /*91d0*/  BRA `(.L_x_35370) ;  /* 0x00000000005c7947 */ /* 0x000fea0003800000 */
.L_x_35392:
        /* <DEDUP_REMOVED lines=12> */
.L_x_35398:
[----:B------:R-:W-:Y:S01]  /*92a0*/  IMAD.MOV.U32 R0, RZ, RZ, 0x7f ;  /* 0x0000007fff007424 */ /* 0x000fe200078e00ff */
[----:B------:R-:W-:-:S04]  /*92b0*/  ISETP.GT.U32.AND P0, PT, R4, 0x7f800000, PT ;  /* 0x7f8000000400780c */ /* 0x000fc80003f04070 */
[----:B------:R-:W-:-:S09]  /*92c0*/  SEL R0, R0, 0x7c, P0 ;  /* 0x0000007c00007807 */ /* 0x000fd20000000000 */
.L_x_35399:
[----:B------:R-:W-:Y:S05]  /*92d0*/  BSYNC.RECONVERGENT B0 ;  /* 0x0000000000007941 */ /* 0x000fea0003800200 */
.L_x_35397:
[----:B------:R-:W-:-:S04]  /*92e0*/  SHF.R.U32.HI R5, RZ, 0x18, R5 ;  /* 0x00000018ff057819 */ /* 0x000fc80000011605 */
[----:B------:R-:W-:-:S05]  /*92f0*/  LOP3.LUT R5, R0, 0x80, R5, 0xf8, !PT ;  /* 0x0000008000057812 */ /* 0x000fca00078ef805 */
[----:B------:R0:W-:Y:S01]  /*9300*/  STG.E.U8 desc[UR36][R2.64], R5 ;  /* 0x0000000502007986 */ /* 0x0001e2000c101124 */
[----:B------:R-:W-:Y:S05]  /*9310*/  BRA `(.L_x_35370) ;  /* 0x00000000000c7947 */ /* 0x000fea0003800000 */
.L_x_35391:
[----:B------:R-:W0:Y:S02]  /*9320*/  I2F.S8 R0, R7 ;  /* 0x0000000700007306 */ /* 0x000e240000001400 */
[----:B0-----:R-:W-:-:S05]  /*9330*/  F2FP.BF16.F32.PACK_AB R0, RZ, R0 ;  /* 0x00000000ff00723e */ /* 0x001fca00000010ff */
[----:B------:R0:W-:Y:S02]  /*9340*/  STG.E.U16 desc[UR36][R2.64], R0 ;  /* 0x0000000002007986 */ /* 0x0001e4000c101524 */
.L_x_35370:
[----:B------:R-:W-:-:S07]  /*9350*/  IADD3 R17, PT, PT, R17, 0x80, RZ ;  /* 0x0000008011117810 */ /* 0x000fce0007ffe0ff */
.L_x_35330:
[----:B------:R-:W-:Y:S05]  /*9360*/  BSYNC.RECONVERGENT B6 ;  /* 0x0000000000067941 */ /* 0x000fea0003800200 */
.L_x_35329:
        /* <DEDUP_REMOVED lines=306> */
.L_x_35400:
        /* <DEDUP_REMOVED lines=18> */
.L_x_35404:
[----:B------:R0:W5:Y:S01]  /*a7b0*/  LDG.E.U8 R0, desc[UR36][R2.64] ;  /* 0x0000002402007981 */ /* 0x000162000c1e1100 */
[----:B------:R-:W-:Y:S05]  /*a7c0*/  BRA `(.L_x_35406) ;  /* 0x0000000c004c7947 */ /* 0x000fea0003800000 */
.L_x_35403:
        /* <DEDUP_REMOVED lines=8> */
.L_x_35408:
[----:B------:R0:W5:Y:S01]  /*a850*/  LDG.E.U8 R0, desc[UR36][R2.64] ;  /* 0x0000002402007981 */ /* 0x000162000c1e1100 */
[----:B------:R-:W-:Y:S05]  /*a860*/  BRA `(.L_x_35406) ;  /* 0x0000000c00247947 */ /* 0x000fea0003800000 */
.L_x_35407:
[----:B------:R0:W5:Y:S01]  /*a870*/  LDG.E.U16 R0, desc[UR36][R2.64] ;  /* 0x0000002402007981 */ /* 0x000162000c1e1500 */
[----:B------:R-:W-:Y:S05]  /*a880*/  BRA `(.L_x_35406) ;  /* 0x0000000c001c7947 */ /* 0x000fea0003800000 */
.L_x_35402:
        /* <DEDUP_REMOVED lines=9> */
.L_x_35410:
[----:B------:R-:W2:Y:S02]  /*a920*/  LDG.E.U16 R4, desc[UR36][R2.64] ;  /* 0x0000002402047981 */ /* 0x000ea4000c1e1500 */
[----:B--2---:R-:W-:-:S06]  /*a930*/  HADD2.F32 R4, -RZ, R4.H0_H0 ;  /* 0x20000004ff047230 */ /* 0x004fcc0000004100 */
[----:B------:R-:W0:Y:S02]  /*a940*/  F2I.FTZ.TRUNC.NTZ R4, R4 ;  /* 0x0000000400047305 */ /* 0x000e24000021f100 */
[----:B0-----:R-:W-:Y:S01]  /*a950*/  PRMT R0, R4, 0x7610, R0 ;  /* 0x0000761004007816 */ /* 0x001fe20000000000 */
[----:B------:R-:W-:Y:S06]  /*a960*/  BRA `(.L_x_35406) ;  /* 0x0000000800e47947 */ /* 0x000fec0003800000 */
.L_x_35409:
        /* <DEDUP_REMOVED lines=9> */
.L_x_35412:
[----:B------:R-:W2:Y:S02]  /*aa00*/  LDG.E.U16 R2, desc[UR36][R2.64] ;  /* 0x0000002402027981 */ /* 0x000ea4000c1e1500 */
[----:B--2---:R-:W-:-:S06]  /*aa10*/  HADD2.F32 R4, -RZ, R2.H0_H0 ;  /* 0x20000002ff047230 */ /* 0x004fcc0000004100 */
[----:B------:R-:W0:Y:S02]  /*aa20*/  F2I.FTZ.TRUNC.NTZ R4, R4 ;  /* 0x0000000400047305 */ /* 0x000e24000021f100 */
[----:B0-----:R-:W-:Y:S01]  /*aa30*/  PRMT R0, R4, 0x7610, R0 ;  /* 0x0000761004007816 */ /* 0x001fe20000000000 */
[----:B------:R-:W-:Y:S06]  /*aa40*/  BRA `(.L_x_35406) ;  /* 0x0000000800ac7947 */ /* 0x000fec0003800000 */
.L_x_35411:
[----:B------:R-:W2:Y:S02]  /*aa50*/  LDG.E.64 R2, desc[UR36][R2.64] ;  /* 0x0000002402027981 */ /* 0x000ea4000c1e1b00 */
[----:B--2---:R0:W1:Y:S01]  /*aa60*/  F2I.F64.TRUNC R0, R2 ;  /* 0x0000000200007311 */ /* 0x004062000030d100 */
[----:B------:R-:W-:Y:S05]  /*aa70*/  BRA `(.L_x_35406) ;  /* 0x0000000800a07947 */ /* 0x000fea0003800000 */
.L_x_35401:
        /* <DEDUP_REMOVED lines=12> */
.L_x_35415:
[----:B------:R-:W2:Y:S02]  /*ab40*/  LDG.E.64 R2, desc[UR36][R2.64] ;  /* 0x0000002402027981 */ /* 0x000ea4000c1e1b00 */
[----:B--2---:R3:W4:Y:S01]  /*ab50*/  F2I.F64.TRUNC R0, R2 ;  /* 0x0000000200007311 */ /* 0x004722000030d100 */
[----:B------:R-:W-:Y:S05]  /*ab60*/  BRA `(.L_x_35406) ;  /* 0x0000000800647947 */ /* 0x000fea0003800000 */
.L_x_35414:
        /* <DEDUP_REMOVED lines=27> */
.L_x_35417:
        /* <DEDUP_REMOVED lines=14> */
.L_x_35416:
[----:B------:R-:W2:Y:S02]  /*ae00*/  LDG.E.U16 R4, desc[UR36][R2.64] ;  /* 0x0000002402047981 */ /* 0x000ea4000c1e1500 */
[----:B--2---:R-:W-:-:S06]  /*ae10*/  SHF.L.U32 R4, R4, 0x10, RZ ;  /* 0x0000001004047819 */ /* 0x004fcc00000006ff */
[----:B------:R-:W0:Y:S02]  /*ae20*/  F2I.FTZ.TRUNC.NTZ R4, R4 ;  /* 0x0000000400047305 */ /* 0x000e24000021f100 */
[----:B0-----:R-:W-:Y:S01]  /*ae30*/  PRMT R0, R4, 0x7610, R0 ;  /* 0x0000761004007816 */ /* 0x001fe20000000000 */
[----:B------:R-:W-:Y:S06]  /*ae40*/  BRA `(.L_x_35406) ;  /* 0x0000000400ac7947 */ /* 0x000fec0003800000 */
.L_x_35413:
        /* <DEDUP_REMOVED lines=10> */
.L_x_35420:
        /* <DEDUP_REMOVED lines=21> */
.L_x_35424:
[----:B------:R-:W-:Y:S05]  /*b040*/  BSYNC.RECONVERGENT B1 ;  /* 0x0000000000017941 */ /* 0x000fea0003800200 */
.L_x_35423:
[----:B------:R-:W-:Y:S01]  /*b050*/  IMAD.SHL.U32 R0, R0, 0x100000, RZ ;  /* 0x0010000000007824 */ /* 0x000fe200078e00ff */
[----:B------:R-:W-:-:S04]  /*b060*/  LEA R2, R2, 0x3b800000, 0x17 ;  /* 0x3b80000002027811 */ /* 0x000fc800078eb8ff */
[----:B------:R-:W-:-:S07]  /*b070*/  LOP3.LUT R4, R2, R0, R7, 0xfe, !PT ;  /* 0x0000000002047212 */ /* 0x000fce00078efe07 */
.L_x_35422:
[----:B------:R-:W-:Y:S05]  /*b080*/  BSYNC.RECONVERGENT B0 ;  /* 0x0000000000007941 */ /* 0x000fea0003800200 */
.L_x_35421:
[----:B------:R-:W0:Y:S02]  /*b090*/  F2I.FTZ.TRUNC.NTZ R4, R4 ;  /* 0x0000000400047305 */ /* 0x000e24000021f100 */
[----:B0-----:R-:W-:Y:S01]  /*b0a0*/  PRMT R0, R4, 0x7610, R0 ;  /* 0x0000761004007816 */ /* 0x001fe20000000000 */
[----:B------:R-:W-:Y:S06]  /*b0b0*/  BRA `(.L_x_35406) ;  /* 0x0000000400107947 */ /* 0x000fec0003800000 */
.L_x_35419:
        /* <DEDUP_REMOVED lines=21> */
.L_x_35428:
[----:B------:R-:W-:Y:S05]  /*b210*/  BSYNC.RECONVERGENT B1 ;  /* 0x0000000000017941 */ /* 0x000fea0003800200 */
.L_x_35427:
[----:B------:R-:W-:Y:S01]  /*b220*/  IMAD.SHL.U32 R0, R0, 0x200000, RZ ;  /* 0x0020000000007824 */ /* 0x000fe200078e00ff */
[----:B------:R-:W-:-:S04]  /*b230*/  LEA R2, R2, 0x37800000, 0x17 ;  /* 0x3780000002027811 */ /* 0x000fc800078eb8ff */
[----:B------:R-:W-:-:S07]  /*b240*/  LOP3.LUT R4, R2, R0, R7, 0xfe, !PT ;  /* 0x0000000002047212 */ /* 0x000fce00078efe07 */
.L_x_35426:
[----:B------:R-:W-:Y:S05]  /*b250*/  BSYNC.RECONVERGENT B0 ;  /* 0x0000000000007941 */ /* 0x000fea0003800200 */
.L_x_35425:
[----:B------:R-:W0:Y:S02]  /*b260*/  F2I.FTZ.TRUNC.NTZ R4, R4 ;  /* 0x0000000400047305 */ /* 0x000e24000021f100 */
[----:B0-----:R-:W-:Y:S01]  /*b270*/  PRMT R0, R4, 0x7610, R0 ;  /* 0x0000761004007816 */ /* 0x001fe20000000000 */
[----:B------:R-:W-:Y:S06]  /*b280*/  BRA `(.L_x_35406) ;  /* 0x00000000009c7947 */ /* 0x000fec0003800000 */
.L_x_35418:
        /* <DEDUP_REMOVED lines=14> */
.L_x_35432:
[----:B------:R-:W-:Y:S05]  /*b370*/  BSYNC.RECONVERGENT B0 ;  /* 0x0000000000007941 */ /* 0x000fea0003800200 */
.L_x_35431:
[----:B------:R-:W0:Y:S02]  /*b380*/  F2I.FTZ.TRUNC.NTZ R4, R4 ;  /* 0x0000000400047305 */ /* 0x000e24000021f100 */
[----:B0-----:R-:W-:Y:S01]  /*b390*/  PRMT R0, R4, 0x7610, R0 ;  /* 0x0000761004007816 */ /* 0x001fe20000000000 */
[----:B------:R-:W-:Y:S06]  /*b3a0*/  BRA `(.L_x_35406) ;  /* 0x0000000000547947 */ /* 0x000fec0003800000 */
.L_x_35405:
        /* <DEDUP_REMOVED lines=16> */
.L_x_35433:
[----:B------:R-:W-:Y:S01]  /*b4b0*/  PRMT R0, RZ, 0x7610, R0 ;  /* 0x00007610ff007816 */ /* 0x000fe20000000000 */
[----:B------:R-:W-:Y:S06]  /*b4c0*/  BRA `(.L_x_35406) ;  /* 0x00000000000c7947 */ /* 0x000fec0003800000 */
.L_x_35430:
[----:B------:R2:W5:Y:S01]  /*b4d0*/  LDG.E.U8 R0, desc[UR36][R2.64] ;  /* 0x0000002402007981 */ /* 0x000562000c1e1100 */
[----:B------:R-:W-:Y:S05]  /*b4e0*/  BRA `(.L_x_35406) ;  /* 0x0000000000047947 */ /* 0x000fea0003800000 */
.L_x_35429:
[----:B------:R1:W5:Y:S02]  /*b4f0*/  LDG.E.U8 R0, desc[UR36][R2.64] ;  /* 0x0000002402007981 */ /* 0x000364000c1e1100 */
.L_x_35406:
        /* <DEDUP_REMOVED lines=14> */
.L_x_35437:
[----:B------:R-:W-:Y:S01]  /*b5e0*/  STG.E.U8 desc[UR36][R16.64], R5 ;  /* 0x0000000510007986 */ /* 0x000fe2000c101124 */
[----:B------:R-:W-:Y:S05]  /*b5f0*/  EXIT ;  /* 0x000000000000794d */ /* 0x000fea0003800000 */
.L_x_35436:
        /* <DEDUP_REMOVED lines=8> */
[----:B0-23--:R-:W-:-:S05]  /*b680*/  IMAD.MOV.U32 R2, RZ, RZ, R0 ;  /* 0x000000ffff027224 */ /* 0x00dfca00078e0000 */
[----:B------:R-:W-:-:S05]  /*b690*/  SHF.R.S32.HI R3, RZ, 0x1f, R2 ;  /* 0x0000001fff037819 */ /* 0x000fca0000011402 */
[----:B------:R-:W-:Y:S01]  /*b6a0*/  STG.E.64 desc[UR36][R16.64], R2 ;  /* 0x0000000210007986 */ /* 0x000fe2000c101b24 */
[----:B------:R-:W-:Y:S05]  /*b6b0*/  EXIT ;  /* 0x000000000000794d */ /* 0x000fea0003800000 */
.L_x_35440:
[----:B------:R-:W-:-:S04]  /*b6c0*/  LOP3.LUT R5, R5, 0xffff, RZ, 0xc0, !PT ;  /* 0x0000ffff05057812 */ /* 0x000fc800078ec0ff */
[----:B0-23--:R-:W-:-:S05]  /*b6d0*/  PRMT R3, R5, 0x8880, RZ ;  /* 0x0000888005037816 */ /* 0x00dfca00000000ff */
[----:B------:R-:W-:Y:S01]  /*b6e0*/  STG.E desc[UR36][R16.64], R3 ;  /* 0x0000000310007986 */ /* 0x000fe2000c101924 */
[----:B------:R-:W-:Y:S05]  /*b6f0*/  EXIT ;  /* 0x000000000000794d */ /* 0x000fea0003800000 */
.L_x_35439:
[----:B0-23--:R-:W-:-:S04]  /*b700*/  PRMT R3, R5, 0x8880, RZ ;  /* 0x0000888005037816 */ /* 0x00dfc800000000ff */
[----:B------:R-:W-:-:S05]  /*b710*/  PRMT R3, R3, 0x7710, RZ ;  /* 0x0000771003037816 */ /* 0x000fca00000000ff */
[----:B------:R-:W-:Y:S01]  /*b720*/  STG.E.U16 desc[UR36][R16.64], R3 ;  /* 0x0000000310007986 */ /* 0x000fe2000c101524 */
[----:B------:R-:W-:Y:S05]  /*b730*/  EXIT ;  /* 0x000000000000794d */ /* 0x000fea0003800000 */
.L_x_35435:
[----:B------:R-:W-:-:S09]  /*b740*/  UISETP.GT.AND UP0, UPT, UR4, 0x6, UPT ;  /* 0x000000060400788c */ /* 0x000fd2000bf04270 */
[----:B------:R-:W-:Y:S05]  /*b750*/  BRA.U UP0, `(.L_x_35441) ;  /* 0x00000001002c7547 */ /* 0x000fea000b800000 */
[----:B------:R-:W-:-:S09]  /*b760*/  UISETP.NE.AND UP0, UPT, UR4, 0x5, UPT ;  /* 0x000000050400788c */ /* 0x000fd2000bf05270 */
[----:B------:R-:W-:Y:S05]  /*b770*/  BRA.U !UP0, `(.L_x_35442) ;  /* 0x0000000108147547 */ /* 0x000fea000b800000 */
[----:B------:R-:W-:-:S09]  /*b780*/  UISETP.NE.AND UP0, UPT, UR4, 0x6, UPT ;  /* 0x000000060400788c */ /* 0x000fd2000bf05270 */
[----:B------:R-:W-:Y:S05]  /*b790*/  BRA.U UP0, `(.L_x_35438) ;  /* 0x0000000900387547 */ /* 0x000fea000b800000 */
[----:B0-23--:R-:W0:Y:S02]  /*b7a0*/  I2F.S8 R3, R5 ;  /* 0x0000000500037306 */ /* 0x00de240000001400 */
[----:B0-----:R-:W-:Y:S01]  /*b7b0*/  STG.E desc[UR36][R16.64], R3 ;  /* 0x0000000310007986 */ /* 0x001fe2000c101924 */
[----:B------:R-:W-:Y:S05]  /*b7c0*/  EXIT ;  /* 0x000000000000794d */ /* 0x000fea0003800000 */
.L_x_35442:
[----:B------:R-:W1:Y:S02]  /*b7d0*/  I2F.S8 R0, R5 ;  /* 0x0000000500007306 */ /* 0x000e640000001400 */
[----:B-1----:R-:W-:-:S05]  /*b7e0*/  F2FP.F16.F32.PACK_AB R0, RZ, R0 ;  /* 0x00000000ff00723e */ /* 0x002fca00000000ff */
[----:B------:R-:W-:Y:S01]  /*b7f0*/  STG.E.U16 desc[UR36][R16.64], R0 ;  /* 0x0000000010007986 */ /* 0x000fe2000c101524 */
[----:B------:R-:W-:Y:S05]  /*b800*/  EXIT ;  /* 0x000000000000794d */ /* 0x000fea0003800000 */
.L_x_35441:
[----:B------:R-:W-:-:S09]  /*b810*/  UISETP.NE.AND UP0, UPT, UR4, 0x7, UPT ;  /* 0x000000070400788c */ /* 0x000fd2000bf05270 */
[----:B------:R-:W-:Y:S05]  /*b820*/  BRA.U !UP0, `(.L_x_35443) ;  /* 0x0000000108347547 */ /* 0x000fea000b800000 */
[----:B------:R-:W-:-:S09]  /*b830*/  UISETP.NE.AND UP0, UPT, UR4, 0x8, UPT ;  /* 0x000000080400788c */ /* 0x000fd2000bf05270 */
[----:B------:R-:W-:Y:S05]  /*b840*/  BRA.U !UP0, `(.L_x_35444) ;  /* 0x0000000108187547 */ /* 0x000fea000b800000 */
[----:B------:R-:W-:-:S09]  /*b850*/  UISETP.NE.AND UP0, UPT, UR4, 0x9, UPT ;  /* 0x000000090400788c */ /* 0x000fd2000bf05270 */
[----:B------:R-:W-:Y:S05]  /*b860*/  BRA.U UP0, `(.L_x_35438) ;  /* 0x0000000900047547 */ /* 0x000fea000b800000 */
[----:B0-23--:R-:W0:Y:S01]  /*b870*/  I2F.S8 R2, R5 ;  /* 0x0000000500027306 */ /* 0x00de220000001400 */
[----:B------:R-:W-:-:S05]  /*b880*/  MOV R3, RZ ;  /* 0x000000ff00037202 */ /* 0x000fca0000000f00 */
[----:B0-----:R-:W-:Y:S01]  /*b890*/  STG.E.64 desc[UR36][R16.64], R2 ;  /* 0x0000000210007986 */ /* 0x001fe2000c101b24 */
[----:B------:R-:W-:Y:S05]  /*b8a0*/  EXIT ;  /* 0x000000000000794d */ /* 0x000fea0003800000 */
.L_x_35444:
[----:B------:R-:W0:Y:S02]  /*b8b0*/  I2F.S8 R5, R5 ;  /* 0x0000000500057306 */ /* 0x000e240000001400 */
[----:B0-23--:R-:W-:-:S04]  /*b8c0*/  F2FP.F16.F32.PACK_AB R3, RZ, R5 ;  /* 0x00000005ff03723e */ /* 0x00dfc800000000ff */
[----:B------:R-:W-:-:S05]  /*b8d0*/  PRMT R3, R3, 0x5410, RZ ;  /* 0x0000541003037816 */ /* 0x000fca00000000ff */
[----:B------:R-:W-:Y:S01]  /*b8e0*/  STG.E desc[UR36][R16.64], R3 ;  /* 0x0000000310007986 */ /* 0x000fe2000c101924 */
[----:B------:R-:W-:Y:S05]  /*b8f0*/  EXIT ;  /* 0x000000000000794d */ /* 0x000fea0003800000 */
.L_x_35443:
[----:B0-23--:R-:W-:-:S04]  /*b900*/  PRMT R2, R5, 0x8880, RZ ;  /* 0x0000888005027816 */ /* 0x00dfc800000000ff */
[----:B------:R-:W-:-:S06]  /*b910*/  PRMT R2, R2, 0x7710, RZ ;  /* 0x0000771002027816 */ /* 0x000fcc00000000ff */
[----:B------:R-:W0:Y:S02]  /*b920*/  I2F.F64.S16 R2, R2 ;  /* 0x0000000200027312 */ /* 0x000e240000101c00 */
[----:B0-----:R-:W-:Y:S01]  /*b930*/  STG.E.64 desc[UR36][R16.64], R2 ;  /* 0x0000000210007986 */ /* 0x001fe2000c101b24 */
[----:B------:R-:W-:Y:S05]  /*b940*/  EXIT ;  /* 0x000000000000794d */ /* 0x000fea0003800000 */
.L_x_35434:
        /* <DEDUP_REMOVED lines=10> */
[----:B0-23--:R-:W-:-:S04]  /*b9f0*/  PRMT R3, R5, 0x8880, RZ ;  /* 0x0000888005037816 */ /* 0x00dfc800000000ff */
[----:B------:R-:W-:-:S05]  /*ba00*/  PRMT R3, R3, 0x7710, RZ ;  /* 0x0000771003037816 */ /* 0x000fca00000000ff */
[----:B------:R-:W-:Y:S01]  /*ba10*/  STG.E.U16 desc[UR36][R16.64], R3 ;  /* 0x0000000310007986 */ /* 0x000fe2000c101524 */
[----:B------:R-:W-:Y:S05]  /*ba20*/  EXIT ;  /* 0x000000000000794d */ /* 0x000fea0003800000 */
.L_x_35448:
[----:B0-23--:R-:W0:Y:S01]  /*ba30*/  I2F.S8 R3, R5 ;  /* 0x0000000500037306 */ /* 0x00de220000001400 */
        /* <DEDUP_REMOVED lines=16> */
.L_x_35451:
[----:B------:R-:W-:-:S04]  /*bb40*/  SHF.R.U32.HI R3, RZ, 0x18, R3 ;  /* 0x00000018ff037819 */ /* 0x000fc80000011603 */
[----:B------:R-:W-:-:S04]  /*bb50*/  LOP3.LUT R0, R0, 0x80, R3, 0xf8, !PT ;  /* 0x0000008000007812 */ /* 0x000fc800078ef803 */
[----:B------:R-:W-:-:S07]  /*bb60*/  PRMT R8, R0, 0x7610, R8 ;  /* 0x0000761000087816 */ /* 0x000fce0000000008 */
.L_x_35450:
[----:B------:R-:W-:Y:S05]  /*bb70*/  BSYNC.RECONVERGENT B0 ;  /* 0x0000000000007941 */ /* 0x000fea0003800200 */
.L_x_35449:
[----:B------:R-:W-:Y:S01]  /*bb80*/  STG.E.U8 desc[UR36][R16.64], R8 ;  /* 0x0000000810007986 */ /* 0x000fe2000c101124 */
[----:B------:R-:W-:Y:S05]  /*bb90*/  EXIT ;  /* 0x000000000000794d */ /* 0x000fea0003800000 */
.L_x_35447:
        /* <DEDUP_REMOVED lines=17> */
.L_x_35454:
[----:B------:R-:W-:-:S04]  /*bcb0*/  SHF.R.U32.HI R3, RZ, 0x18, R3 ;  /* 0x00000018ff037819 */ /* 0x000fc80000011603 */
[----:B------:R-:W-:-:S04]  /*bcc0*/  LOP3.LUT R0, R0, 0x80, R3, 0xf8, !PT ;  /* 0x0000008000007812 */ /* 0x000fc800078ef803 */
[----:B------:R-:W-:-:S07]  /*bcd0*/  PRMT R8, R0, 0x7610, R8 ;  /* 0x0000761000087816 */ /* 0x000fce0000000008 */
.L_x_35453:
[----:B------:R-:W-:Y:S05]  /*bce0*/  BSYNC.RECONVERGENT B0 ;  /* 0x0000000000007941 */ /* 0x000fea0003800200 */
.L_x_35452:
[----:B------:R-:W-:Y:S01]  /*bcf0*/  STG.E.U8 desc[UR36][R16.64], R8 ;  /* 0x0000000810007986 */ /* 0x000fe2000c101124 */
[----:B------:R-:W-:Y:S05]  /*bd00*/  EXIT ;  /* 0x000000000000794d */ /* 0x000fea0003800000 */
.L_x_35446:
[----:B------:R-:W-:-:S09]  /*bd10*/  UISETP.NE.AND UP0, UPT, UR4, 0x1c, UPT ;  /* 0x0000001c0400788c */ /* 0x000fd2000bf05270 */
[----:B------:R-:W-:Y:S05]  /*bd20*/  BRA.U !UP0, `(.L_x_35455) ;  /* 0x0000000108687547 */ /* 0x000fea000b800000 */
[----:B------:R-:W-:-:S09]  /*bd30*/  UISETP.NE.AND UP0, UPT, UR4, 0x1d, UPT ;  /* 0x0000001d0400788c */ /* 0x000fd2000bf05270 */
[----:B------:R-:W-:Y:S05]  /*bd40*/  BRA.U !UP0, `(.L_x_35456) ;  /* 0x0000000108487547 */ /* 0x000fea000b800000 */
[----:B------:R-:W-:-:S09]  /*bd50*/  UISETP.NE.AND UP0, UPT, UR4, 0x2c, UPT ;  /* 0x0000002c0400788c */ /* 0x000fd2000bf05270 */
[----:B------:R-:W-:Y:S05]  /*bd60*/  BRA.U UP0, `(.L_x_35438) ;  /* 0x0000000100c47547 */ /* 0x000fea000b800000 */
[----:B------:R-:W0:Y:S02]  /*bd70*/  I2F.S8 R4, R5 ;  /* 0x0000000500047306 */ /* 0x000e240000001400 */
        /* <DEDUP_REMOVED lines=15> */
.L_x_35456:
[----:B------:R-:W-:-:S04]  /*be70*/  LOP3.LUT R5, R5, 0xffff, RZ, 0xc0, !PT ;  /* 0x0000ffff05057812 */ /* 0x000fc800078ec0ff */
[----:B------:R-:W-:-:S05]  /*be80*/  PRMT R5, R5, 0x8880, RZ ;  /* 0x0000888005057816 */ /* 0x000fca00000000ff */
[----:B0-23--:R-:W-:-:S05]  /*be90*/  IMAD.MOV.U32 R2, RZ, RZ, R5 ;  /* 0x000000ffff027224 */ /* 0x00dfca00078e0005 */
[----:B------:R-:W-:-:S05]  /*bea0*/  SHF.R.S32.HI R3, RZ, 0x1f, R2 ;  /* 0x0000001fff037819 */ /* 0x000fca0000011402 */
[----:B------:R-:W-:Y:S01]  /*beb0*/  STG.E.64 desc[UR36][R16.64], R2 ;  /* 0x0000000210007986 */ /* 0x000fe2000c101b24 */
[----:B------:R-:W-:Y:S05]  /*bec0*/  EXIT ;  /* 0x000000000000794d */ /* 0x000fea0003800000 */
.L_x_35455:
[----:B------:R-:W-:-:S04]  /*bed0*/  LOP3.LUT R5, R5, 0xffff, RZ, 0xc0, !PT ;  /* 0x0000ffff05057812 */ /* 0x000fc800078ec0ff */
[----:B0-23--:R-:W-:-:S05]  /*bee0*/  PRMT R3, R5, 0x8880, RZ ;  /* 0x0000888005037816 */ /* 0x00dfca00000000ff */
[----:B------:R-:W-:Y:S01]  /*bef0*/  STG.E desc[UR36][R16.64], R3 ;  /* 0x0000000310007986 */ /* 0x000fe2000c101924 */
[----:B------:R-:W-:Y:S05]  /*bf00*/  EXIT ;  /* 0x000000000000794d */ /* 0x000fea0003800000 */
.L_x_35445:
        /* <DEDUP_REMOVED lines=8> */
[----:B0-23--:R-:W-:-:S05]  /*bf90*/  SEL R3, RZ, 0x1, !P0 ;  /* 0x00000001ff037807 */ /* 0x00dfca0004000000 */
[----:B------:R-:W-:Y:S01]  /*bfa0*/  STG.E.U8 desc[UR36][R16.64], R3 ;  /* 0x0000000310007986 */ /* 0x000fe2000c101124 */
[----:B------:R-:W-:Y:S05]  /*bfb0*/  EXIT ;  /* 0x000000000000794d */ /* 0x000fea0003800000 */
.L_x_35458:
[----:B------:R-:W-:Y:S02]  /*bfc0*/  PRMT R4, R5, 0x8880, RZ ;  /* 0x0000888005047816 */ /* 0x000fe400000000ff */
[----:B------:R-:W-:Y:S02]  /*bfd0*/  CS2R R6, SRZ ;  /* 0x0000000000067805 */ /* 0x000fe4000001ff00 */
[----:B------:R-:W-:-:S06]  /*bfe0*/  PRMT R4, R4, 0x7710, RZ ;  /* 0x0000771004047816 */ /* 0x000fcc00000000ff */
[----:B------:R-:W1:Y:S02]  /*bff0*/  I2F.F64.S16 R4, R4 ;  /* 0x0000000400047312 */ /* 0x000e640000101c00 */
[----:B-1----:R-:W-:Y:S01]  /*c000*/  STG.E.128 desc[UR36][R16.64], R4 ;  /* 0x0000000410007986 */ /* 0x002fe2000c101d24 */
[----:B------:R-:W-:Y:S05]  /*c010*/  EXIT ;  /* 0x000000000000794d */ /* 0x000fea0003800000 */
.L_x_35457:
[----:B------:R-:W-:-:S09]  /*c020*/  UISETP.NE.AND UP0, UPT, UR4, 0xf, UPT ;  /* 0x0000000f0400788c */ /* 0x000fd2000bf05270 */
[----:B------:R-:W-:Y:S05]  /*c030*/  BRA.U !UP0, `(.L_x_35459) ;  /* 0x0000000108e87547 */ /* 0x000fea000b800000 */
[----:B------:R-:W-:-:S09]  /*c040*/  UISETP.NE.AND UP0, UPT, UR4, 0x17, UPT ;  /* 0x000000170400788c */ /* 0x000fd2000bf05270 */
[----:B------:R-:W-:Y:S05]  /*c050*/  BRA.U !UP0, `(.L_x_35460) ;  /* 0x0000000108907547 */ /* 0x000fea000b800000 */
[----:B------:R-:W-:-:S09]  /*c060*/  UISETP.NE.AND UP0, UPT, UR4, 0x18, UPT ;  /* 0x000000180400788c */ /* 0x000fd2000bf05270 */
[----:B------:R-:W-:Y:S05]  /*c070*/  BRA.U !UP0, `(.L_x_35461) ;  /* 0x0000000108447547 */ /* 0x000fea000b800000 */
.L_x_35438:
[----:B------:R-:W-:Y:S01]  /*c080*/  MOV R0, 0x1c0 ;  /* 0x000001c000007802 */ /* 0x000fe20000000f00 */
[----:B------:R-:W1:Y:S01]  /*c090*/  LDCU.64 UR4, c[0x4][0x1a0] ;  /* 0x01003400ff0477ac */ /* 0x000e620008000a00 */
[----:B------:R-:W-:Y:S02]  /*c0a0*/  HFMA2 R13, -RZ, RZ, 0, 0 ;  /* 0x00000000ff0d7431 */ /* 0x000fe400000001ff */
[----:B------:R-:W-:Y:S01]  /*c0b0*/  IMAD.MOV.U32 R8, RZ, RZ, 0x65 ;  /* 0x00000065ff087424 */ /* 0x000fe200078e00ff */
[----:B0-23--:R0:W2:Y:S01]  /*c0c0*/  LDC.64 R2, c[0x4][R0] ;  /* 0x0100000000027b82 */ /* 0x00d0a20000000a00 */
[----:B------:R-:W3:Y:S01]  /*c0d0*/  LDCU.64 UR6, c[0x4][0x1a8] ;  /* 0x01003500ff0677ac */ /* 0x000ee20008000a00 */
[----:B------:R-:W-:Y:S01]  /*c0e0*/  IMAD.MOV.U32 R12, RZ, RZ, 0x1 ;  /* 0x00000001ff0c7424 */ /* 0x000fe200078e00ff */
[----:B------:R-:W4:Y:S01]  /*c0f0*/  LDCU.64 UR8, c[0x4][0x28] ;  /* 0x01000500ff0877ac */ /* 0x000f220008000a00 */
[----:B-1----:R-:W-:Y:S01]  /*c100*/  MOV R4, UR4 ;  /* 0x0000000400047c02 */ /* 0x002fe20008000f00 */
[----:B------:R-:W-:-:S02]  /*c110*/  IMAD.U32 R5, RZ, RZ, UR5 ;  /* 0x00000005ff057e24 */ /* 0x000fc4000f8e00ff */
[----:B---3--:R-:W-:Y:S02]  /*c120*/  IMAD.U32 R6, RZ, RZ, UR6 ;  /* 0x00000006ff067e24 */ /* 0x008fe4000f8e00ff */
[----:B------:R-:W-:Y:S01]  /*c130*/  IMAD.U32 R7, RZ, RZ, UR7 ;  /* 0x00000007ff077e24 */ /* 0x000fe2000f8e00ff */
[----:B----4-:R-:W-:Y:S01]  /*c140*/  MOV R10, UR8 ;  /* 0x00000008000a7c02 */ /* 0x010fe20008000f00 */
[----:B0-----:R-:W-:-:S07]  /*c150*/  IMAD.U32 R11, RZ, RZ, UR9 ;  /* 0x00000009ff0b7e24 */ /* 0x001fce000f8e00ff */
[----:B------:R-:W-:-:S07]  /*c160*/  LEPC R20, `(.L_x_35462) ;  /* 0x000000001014794e */ /* 0x000fce0000000000 */
[----:B--2---:R-:W-:Y:S05]  /*c170*/  CALL.ABS.NOINC R2 ;  /* 0x0000000002007343 */ /* 0x004fea0003c00000 */
.L_x_35462:
[----:B------:R-:W-:Y:S05]  /*c180*/  EXIT ;  /* 0x000000000000794d */ /* 0x000fea0003800000 */
.L_x_35461:
[----:B------:R-:W0:Y:S01]  /*c190*/  I2F.S8 R5, R5 ;  /* 0x0000000500057306 */ /* 0x000e220000001400 */
[----:B------:R-:W-:Y:S01]  /*c1a0*/  BSSY.RECONVERGENT B0, `(.L_x_35463) ;  /* 0x000000c000007945 */ /* 0x000fe20003800200 */
[----:B------:R-:W-:Y:S01]  /*c1b0*/  IMAD.MOV.U32 R0, RZ, RZ, 0x7f ;  /* 0x0000007fff007424 */ /* 0x000fe200078e00ff */
        /* <DEDUP_REMOVED lines=10> */
.L_x_35464:
[----:B------:R-:W-:Y:S05]  /*c260*/  BSYNC.RECONVERGENT B0 ;  /* 0x0000000000007941 */ /* 0x000fea0003800200 */
.L_x_35463:
[----:B------:R-:W-:-:S05]  /*c270*/  LOP3.LUT R3, R0, 0x80, R3, 0xf8, !PT ;  /* 0x0000008000037812 */ /* 0x000fca00078ef803 */
[----:B------:R-:W-:Y:S01]  /*c280*/  STG.E.U8 desc[UR36][R16.64], R3 ;  /* 0x0000000310007986 */ /* 0x000fe2000c101124 */
[----:B------:R-:W-:Y:S05]  /*c290*/  EXIT ;  /* 0x000000000000794d */ /* 0x000fea0003800000 */
.L_x_35460:
[----:B0-23--:R-:W0:Y:S01]  /*c2a0*/  I2F.S8 R3, R5 ;  /* 0x0000000500037306 */ /* 0x00de220000001400 */
        /* <DEDUP_REMOVED lines=11> */
.L_x_35466:
[----:B------:R-:W-:Y:S01]  /*c360*/  IMAD.MOV.U32 R0, RZ, RZ, 0x7f ;  /* 0x0000007fff007424 */ /* 0x000fe200078e00ff */
[----:B------:R-:W-:-:S04]  /*c370*/  ISETP.GT.U32.AND P0, PT, R2, 0x7f800000, PT ;  /* 0x7f8000000200780c */ /* 0x000fc80003f04070 */
[----:B------:R-:W-:-:S09]  /*c380*/  SEL R0, R0, 0x7c, P0 ;  /* 0x0000007c00007807 */ /* 0x000fd20000000000 */
.L_x_35467:
[----:B------:R-:W-:Y:S05]  /*c390*/  BSYNC.RECONVERGENT B0 ;  /* 0x0000000000007941 */ /* 0x000fea0003800200 */
.L_x_35465:
[----:B------:R-:W-:-:S04]  /*c3a0*/  SHF.R.U32.HI R3, RZ, 0x18, R3 ;  /* 0x00000018ff037819 */ /* 0x000fc80000011603 */
[----:B------:R-:W-:-:S05]  /*c3b0*/  LOP3.LUT R3, R0, 0x80, R3, 0xf8, !PT ;  /* 0x0000008000037812 */ /* 0x000fca00078ef803 */
[----:B------:R-:W-:Y:S01]  /*c3c0*/  STG.E.U8 desc[UR36][R16.64], R3 ;  /* 0x0000000310007986 */ /* 0x000fe2000c101124 */
[----:B------:R-:W-:Y:S05]  /*c3d0*/  EXIT ;  /* 0x000000000000794d */ /* 0x000fea0003800000 */
.L_x_35459:
[----:B------:R-:W1:Y:S02]  /*c3e0*/  I2F.S8 R0, R5 ;  /* 0x0000000500007306 */ /* 0x000e640000001400 */
[----:B-1----:R-:W-:-:S05]  /*c3f0*/  F2FP.BF16.F32.PACK_AB R0, RZ, R0 ;  /* 0x00000000ff00723e */ /* 0x002fca00000010ff */
[----:B------:R-:W-:Y:S01]  /*c400*/  STG.E.U16 desc[UR36][R16.64], R0 ;  /* 0x0000000010007986 */ /* 0x000fe2000c101524 */
[----:B------:R-:W-:Y:S05]  /*c410*/  EXIT ;  /* 0x000000000000794d */ /* 0x000fea0003800000 */
.L_x_35468:
        /* <DEDUP_REMOVED lines=14> */
.L_x_37342:


//--------------------- .text._ZN2at6native27unrolled_elementwise_kernelIZZZNS0_23bitwise_not_kernel_cudaERNS_18TensorIteratorBaseEENKUlvE_clEvENKUlvE0_clEvEUlaE_St5arrayIPcLm2EELi4E23TrivialOffsetCalculatorILi1EjESB_NS0_6memory12LoadWithCastILi1EEENSC_13StoreWithCastILi1EEEEEviT_T0_T2_T3_T4_T5_ --------------------------
	.section	.text._ZN2at6native27unrolled_elementwise_kernelIZZZNS0_23bitwise_not_kernel_cudaERNS_18TensorIteratorBaseEENKUlvE_clEvENKUlvE0_clEvEUlaE_St5arrayIPcLm2EELi4E23TrivialOffsetCalculatorILi1EjESB_NS0_6memory12LoadWithCastILi1EEENSC_13StoreWithCastILi1EEEEEviT_T0_T2_T3_T4_T5_,"ax",@progbits
	.align	128
        .global         _ZN2at6native27unrolled_elementwise_kernelIZZZNS0_23bitwise_not_kernel_cudaERNS_18TensorIteratorBaseEENKUlvE_clEvENKUlvE0_clEvEUlaE_St5arrayIPcLm2EELi4E23TrivialOffsetCalculatorILi1EjESB_NS0_6memory12LoadWithCastILi1EEENSC_13StoreWithCastILi1EEEEEviT_T0_T2_T3_T4_T5_
        .type           _ZN2at6native27unrolled_elementwise_kernelIZZZNS0_23bitwise_not_kernel_cudaERNS_18TensorIteratorBaseEENKUlvE_clEvENKUlvE0_clEvEUlaE_St5arrayIPcLm2EELi4E23TrivialOffsetCalculatorILi1EjESB_NS0_6memory12LoadWithCastILi1EEENSC_13StoreWithCastILi1EEEEEviT_T0_T2_T3_T4_T5_,@function
        .size           _ZN2at6native27unrolled_elementwise_kernelIZZZNS0_23bitwise_not_kernel_cudaERNS_18TensorIteratorBaseEENKUlvE_clEvENKUlvE0_clEvEUlaE_St5arrayIPcLm2EELi4E23TrivialOffsetCalculatorILi1EjESB_NS0_6memory12LoadWithCastILi1EEENSC_13StoreWithCastILi1EEEEEviT_T0_T2_T3_T4_T5_,(.L_x_37343 - _ZN2at6native27unrolled_elementwise_kernelIZZZNS0_23bitwise_not_kernel_cudaERNS_18TensorIteratorBaseEENKUlvE_clEvENKUlvE0_clEvEUlaE_St5arrayIPcLm2EELi4E23TrivialOffsetCalculatorILi1EjESB_NS0_6memory12LoadWithCastILi1EEENSC_13StoreWithCastILi1EEEEEviT_T0_T2_T3_T4_T5_)
        .other          _ZN2at6native27unrolled_elementwise_kernelIZZZNS0_23bitwise_not_kernel_cudaERNS_18TensorIteratorBaseEENKUlvE_clEvENKUlvE0_clEvEUlaE_St5arrayIPcLm2EELi4E23TrivialOffsetCalculatorILi1EjESB_NS0_6memory12LoadWithCastILi1EEENSC_13StoreWithCastILi1EEEEEviT_T0_T2_T3_T4_T5_,@"STO_CUDA_ENTRY STV_DEFAULT"
_ZN2at6native27unrolled_elementwise_kernelIZZZNS0_23bitwise_not_kernel_cudaERNS_18TensorIteratorBaseEENKUlvE_clEvENKUlvE0_clEvEUlaE_St5arrayIPcLm2EELi4E23TrivialOffsetCalculatorILi1EjESB_NS0_6memory12LoadWithCastILi1EEENSC_13StoreWithCastILi1EEEEEviT_T0_T2_T3_T4_T5_:
.text._ZN2at6native27unrolled_elementwise_kernelIZZZNS0_23bitwise_not_kernel_cudaERNS_18TensorIteratorBaseEENKUlvE_clEvENKUlvE0_clEvEUlaE_St5arrayIPcLm2EELi4E23TrivialOffsetCalculatorILi1EjESB_NS0_6memory12LoadWithCastILi1EEENSC_13StoreWithCastILi1EEEEEviT_T0_T2_T3_T4_T5_:
        /* <DEDUP_REMOVED lines=29> */
.L_x_35474:
[----:B------:R3:W5:Y:S01]  /*01d0*/  LDG.E.U8 R25, desc[UR36][R4.64] ;  /* 0x0000002404197981 */ /* 0x000762000c1e1100 */
[----:B------:R-:W-:Y:S05]  /*01e0*/  BRA `(.L_x_35476) ;  /* 0x0000000c00507947 */ /* 0x000fea0003800000 */
.L_x_35473:
        /* <DEDUP_REMOVED lines=8> */
.L_x_35478:
[----:B------:R1:W5:Y:S01]  /*0270*/  LDG.E.U8 R25, desc[UR36][R4.64] ;  /* 0x0000002404197981 */ /* 0x000362000c1e1100 */
[----:B------:R-:W-:Y:S05]  /*0280*/  BRA `(.L_x_35476) ;  /* 0x0000000c00287947 */ /* 0x000fea0003800000 */
.L_x_35477:
[----:B------:R2:W5:Y:S01]  /*0290*/  LDG.E.U16 R25, desc[UR36][R4.64] ;  /* 0x0000002404197981 */ /* 0x000562000c1e1500 */
[----:B------:R-:W-:Y:S05]  /*02a0*/  BRA `(.L_x_35476) ;  /* 0x0000000c00207947 */ /* 0x000fea0003800000 */
.L_x_35472:
        /* <DEDUP_REMOVED lines=9> */
.L_x_35480:
[----:B------:R-:W2:Y:S02]  /*0340*/  LDG.E.U16 R0, desc[UR36][R4.64] ;  /* 0x0000002404007981 */ /* 0x000ea4000c1e1500 */
[----:B--2---:R-:W-:-:S06]  /*0350*/  HADD2.F32 R0, -RZ, R0.H0_H0 ;  /* 0x20000000ff007230 */ /* 0x004fcc0000004100 */
[----:B------:R-:W0:Y:S02]  /*0360*/  F2I.FTZ.TRUNC.NTZ R0, R0 ;  /* 0x0000000000007305 */ /* 0x000e24000021f100 */
[----:B0-----:R-:W-:Y:S01]  /*0370*/  PRMT R25, R0, 0x7610, R25 ;  /* 0x0000761000197816 */ /* 0x001fe20000000019 */
[----:B------:R-:W-:Y:S06]  /*0380*/  BRA `(.L_x_35476) ;  /* 0x0000000800e87947 */ /* 0x000fec0003800000 */
.L_x_35479:
        /* <DEDUP_REMOVED lines=9> */
.L_x_35482:
[----:B------:R-:W2:Y:S02]  /*0420*/  LDG.E.U16 R4, desc[UR36][R4.64] ;  /* 0x0000002404047981 */ /* 0x000ea4000c1e1500 */
[----:B--2---:R-:W-:-:S06]  /*0430*/  HADD2.F32 R0, -RZ, R4.H0_H0 ;  /* 0x20000004ff007230 */ /* 0x004fcc0000004100 */
[----:B------:R-:W0:Y:S02]  /*0440*/  F2I.FTZ.TRUNC.NTZ R0, R0 ;  /* 0x0000000000007305 */ /* 0x000e24000021f100 */
[----:B0-----:R-:W-:Y:S01]  /*0450*/  PRMT R25, R0, 0x7610, R25 ;  /* 0x0000761000197816 */ /* 0x001fe20000000019 */
[----:B------:R-:W-:Y:S06]  /*0460*/  BRA `(.L_x_35476) ;  /* 0x0000000800b07947 */ /* 0x000fec0003800000 */
.L_x_35481:
[----:B------:R-:W2:Y:S02]  /*0470*/  LDG.E.64 R4, desc[UR36][R4.64] ;  /* 0x0000002404047981 */ /* 0x000ea4000c1e1b00 */
[----:B--2---:R0:W1:Y:S01]  /*0480*/  F2I.F64.TRUNC R25, R4 ;  /* 0x0000000400197311 */ /* 0x004062000030d100 */
[----:B------:R-:W-:Y:S05]  /*0490*/  BRA `(.L_x_35476) ;  /* 0x0000000800a47947 */ /* 0x000fea0003800000 */
.L_x_35471:
        /* <DEDUP_REMOVED lines=12> */
.L_x_35485:
[----:B------:R-:W2:Y:S02]  /*0560*/  LDG.E.64 R4, desc[UR36][R4.64] ;  /* 0x0000002404047981 */ /* 0x000ea4000c1e1b00 */
[----:B--2---:R0:W1:Y:S01]  /*0570*/  F2I.F64.TRUNC R25, R4 ;  /* 0x0000000400197311 */ /* 0x004062000030d100 */
[----:B------:R-:W-:Y:S05]  /*0580*/  BRA `(.L_x_35476) ;  /* 0x0000000800687947 */ /* 0x000fea0003800000 */
.L_x_35484:
        /* <DEDUP_REMOVED lines=27> */
.L_x_35487:
        /* <DEDUP_REMOVED lines=15> */
.L_x_35486:
[----:B------:R-:W2:Y:S02]  /*0830*/  LDG.E.U16 R0, desc[UR36][R4.64] ;  /* 0x0000002404007981 */ /* 0x000ea4000c1e1500 */
[----:B--2---:R-:W-:-:S06]  /*0840*/  IMAD.U32 R0, R0, 0x10000, RZ ;  /* 0x0001000000007824 */ /* 0x004fcc00078e00ff */
[----:B------:R-:W0:Y:S02]  /*0850*/  F2I.FTZ.TRUNC.NTZ R0, R0 ;  /* 0x0000000000007305 */ /* 0x000e24000021f100 */
[----:B0-----:R-:W-:Y:S01]  /*0860*/  PRMT R25, R0, 0x7610, R25 ;  /* 0x0000761000197816 */ /* 0x001fe20000000019 */
[----:B------:R-:W-:Y:S06]  /*0870*/  BRA `(.L_x_35476) ;  /* 0x0000000400ac7947 */ /* 0x000fec0003800000 */
.L_x_35483:
        /* <DEDUP_REMOVED lines=10> */
.L_x_35490:
        /* <DEDUP_REMOVED lines=21> */
.L_x_35494:
[----:B------:R-:W-:Y:S05]  /*0a70*/  BSYNC.RECONVERGENT B1 ;  /* 0x0000000000017941 */ /* 0x000fea0003800200 */
.L_x_35493:
[----:B------:R-:W-:Y:S01]  /*0a80*/  IMAD.SHL.U32 R0, R0, 0x100000, RZ ;  /* 0x0010000000007824 */ /* 0x000fe200078e00ff */
[----:B------:R-:W-:-:S04]  /*0a90*/  LEA R3, R3, 0x3b800000, 0x17 ;  /* 0x3b80000003037811 */ /* 0x000fc800078eb8ff */
[----:B------:R-:W-:-:S07]  /*0aa0*/  LOP3.LUT R0, R3, R0, R7, 0xfe, !PT ;  /* 0x0000000003007212 */ /* 0x000fce00078efe07 */
.L_x_35492:
[----:B------:R-:W-:Y:S05]  /*0ab0*/  BSYNC.RECONVERGENT B0 ;  /* 0x0000000000007941 */ /* 0x000fea0003800200 */
.L_x_35491:
[----:B------:R-:W0:Y:S02]  /*0ac0*/  F2I.FTZ.TRUNC.NTZ R0, R0 ;  /* 0x0000000000007305 */ /* 0x000e24000021f100 */
[----:B0-----:R-:W-:Y:S01]  /*0ad0*/  PRMT R25, R0, 0x7610, R25 ;  /* 0x0000761000197816 */ /* 0x001fe20000000019 */
[----:B------:R-:W-:Y:S06]  /*0ae0*/  BRA `(.L_x_35476) ;  /* 0x0000000400107947 */ /* 0x000fec0003800000 */
.L_x_35489:
        /* <DEDUP_REMOVED lines=21> */
.L_x_35498:
[----:B------:R-:W-:Y:S05]  /*0c40*/  BSYNC.RECONVERGENT B1 ;  /* 0x0000000000017941 */ /* 0x000fea0003800200 */
.L_x_35497:
[----:B------:R-:W-:Y:S01]  /*0c50*/  IMAD.SHL.U32 R0, R0, 0x200000, RZ ;  /* 0x0020000000007824 */ /* 0x000fe200078e00ff */
[----:B------:R-:W-:-:S04]  /*0c60*/  LEA R3, R3, 0x37800000, 0x17 ;  /* 0x3780000003037811 */ /* 0x000fc800078eb8ff */
[----:B------:R-:W-:-:S07]  /*0c70*/  LOP3.LUT R0, R3, R0, R6, 0xfe, !PT ;  /* 0x0000000003007212 */ /* 0x000fce00078efe06 */
.L_x_35496:
[----:B------:R-:W-:Y:S05]  /*0c80*/  BSYNC.RECONVERGENT B0 ;  /* 0x0000000000007941 */ /* 0x000fea0003800200 */
.L_x_35495:
[----:B------:R-:W0:Y:S02]  /*0c90*/  F2I.FTZ.TRUNC.NTZ R0, R0 ;  /* 0x0000000000007305 */ /* 0x000e24000021f100 */
[----:B0-----:R-:W-:Y:S01]  /*0ca0*/  PRMT R25, R0, 0x7610, R25 ;  /* 0x0000761000197816 */ /* 0x001fe20000000019 */
[----:B------:R-:W-:Y:S06]  /*0cb0*/  BRA `(.L_x_35476) ;  /* 0x00000000009c7947 */ /* 0x000fec0003800000 */
.L_x_35488:
[----:B------:R-:W-:-:S09]  /*0cc0*/  UISETP.NE.AND UP0, UPT, UR4, 0x1c, UPT ;  /* 0x0000001c0400788c */ /* 0x000fd2000bf05270 */
[----:B------:R-:W-:Y:S05]  /*0cd0*/  BRA.U !UP0, `(.L_x_35499) ;  /* 0x0000000108907547 */ /* 0x000fea000b800000 */
[----:B------:R-:W-:-:S09]  /*0ce0*/  UISETP.NE.AND UP0, UPT, UR4, 0x1d, UPT ;  /* 0x0000001d0400788c */ /* 0x000fd2000bf05270 */
[----:B------:R-:W-:Y:S05]  /*0cf0*/  BRA.U !UP0, `(.L_x_35500) ;  /* 0x0000000108807547 */ /* 0x000fea000b800000 */
[----:B------:R-:W-:-:S09]  /*0d00*/  UISETP.NE.AND UP0, UPT, UR4, 0x2c, UPT ;  /* 0x0000002c0400788c */ /* 0x000fd2000bf05270 */
[----:B------:R-:W-:Y:S05]  /*0d10*/  BRA.U !UP0, `(.L_x_35501) ;  /* 0x0000000108487547 */ /* 0x000fea000b800000 */
.L_x_35475:
        /* <DEDUP_REMOVED lines=16> */
.L_x_35502:
[----:B------:R-:W-:Y:S01]  /*0e20*/  PRMT R25, RZ, 0x7610, R25 ;  /* 0x00007610ff197816 */ /* 0x000fe20000000019 */
[----:B------:R-:W-:Y:S06]  /*0e30*/  BRA `(.L_x_35476) ;  /* 0x00000000003c7947 */ /* 0x000fec0003800000 */
.L_x_35501:
        /* <DEDUP_REMOVED lines=8> */
.L_x_35504:
[----:B------:R-:W-:Y:S05]  /*0ec0*/  BSYNC.RECONVERGENT B0 ;  /* 0x0000000000007941 */ /* 0x000fea0003800200 */
.L_x_35503:
[----:B------:R-:W0:Y:S02]  /*0ed0*/  F2I.FTZ.TRUNC.NTZ R0, R0 ;  /* 0x0000000000007305 */ /* 0x000e24000021f100 */
[----:B0-----:R-:W-:Y:S01]  /*0ee0*/  PRMT R25, R0, 0x7610, R25 ;  /* 0x0000761000197816 */ /* 0x001fe20000000019 */
[----:B------:R-:W-:Y:S06]  /*0ef0*/  BRA `(.L_x_35476) ;  /* 0x00000000000c7947 */ /* 0x000fec0003800000 */
.L_x_35500:
[----:B------:R0:W5:Y:S01]  /*0f00*/  LDG.E.U8 R25, desc[UR36][R4.64] ;  /* 0x0000002404197981 */ /* 0x000162000c1e1100 */
[----:B------:R-:W-:Y:S05]  /*0f10*/  BRA `(.L_x_35476) ;  /* 0x0000000000047947 */ /* 0x000fea0003800000 */
.L_x_35499:
[----:B------:R0:W5:Y:S02]  /*0f20*/  LDG.E.U8 R25, desc[UR36][R4.64] ;  /* 0x0000002404197981 */ /* 0x000164000c1e1100 */
.L_x_35476:
[----:B------:R-:W-:Y:S01]  /*0f30*/  VIADD R19, R19, 0x80 ;  /* 0x0000008013137836 */ /* 0x000fe20000000000 */
[----:B-1---5:R-:W-:-:S07]  /*0f40*/  LOP3.LUT R24, RZ, R25, RZ, 0x33, !PT ;  /* 0x00000019ff187212 */ /* 0x022fce00078e33ff */
.L_x_35470:
[----:B------:R-:W-:Y:S05]  /*0f50*/  BSYNC.RECONVERGENT B6 ;  /* 0x0000000000067941 */ /* 0x000fea0003800200 */
.L_x_35469:
        /* <DEDUP_REMOVED lines=23> */
.L_x_35510:
[----:B------:R0:W5:Y:S01]  /*10d0*/  LDG.E.U8 R0, desc[UR36][R4.64] ;  /* 0x0000002404007981 */ /* 0x000162000c1e1100 */
[----:B------:R-:W-:Y:S05]  /*10e0*/  BRA `(.L_x_35512) ;  /* 0x0000000c00507947 */ /* 0x000fea0003800000 */
.L_x_35509:
        /* <DEDUP_REMOVED lines=8> */
.L_x_35514:
[----:B------:R0:W5:Y:S01]  /*1170*/  LDG.E.U8 R0, desc[UR36][R4.64] ;  /* 0x0000002404007981 */ /* 0x000162000c1e1100 */
[----:B------:R-:W-:Y:S05]  /*1180*/  BRA `(.L_x_35512) ;  /* 0x0000000c00287947 */ /* 0x000fea0003800000 */
.L_x_35513:
[----:B------:R0:W5:Y:S01]  /*1190*/  LDG.E.U16 R0, desc[UR36][R4.64] ;  /* 0x0000002404007981 */ /* 0x000162000c1e1500 */
[----:B------:R-:W-:Y:S05]  /*11a0*/  BRA `(.L_x_35512) ;  /* 0x0000000c00207947 */ /* 0x000fea0003800000 */
.L_x_35508:
        /* <DEDUP_REMOVED lines=9> */
.L_x_35516:
[----:B------:R-:W2:Y:S02]  /*1240*/  LDG.E.U16 R3, desc[UR36][R4.64] ;  /* 0x0000002404037981 */ /* 0x000ea4000c1e1500 */
[----:B--2---:R-:W-:-:S06]  /*1250*/  HADD2.F32 R3, -RZ, R3.H0_H0 ;  /* 0x20000003ff037230 */ /* 0x004fcc0000004100 */
[----:B------:R-:W0:Y:S02]  /*1260*/  F2I.FTZ.TRUNC.NTZ R3, R3 ;  /* 0x0000000300037305 */ /* 0x000e24000021f100 */
[----:B0-----:R-:W-:Y:S01]  /*1270*/  PRMT R0, R3, 0x7610, R0 ;  /* 0x0000761003007816 */ /* 0x001fe20000000000 */
[----:B------:R-:W-:Y:S06]  /*1280*/  BRA `(.L_x_35512) ;  /* 0x0000000800e87947 */ /* 0x000fec0003800000 */
.L_x_35515:
        /* <DEDUP_REMOVED lines=9> */
.L_x_35518:
[----:B------:R-:W2:Y:S02]  /*1320*/  LDG.E.U16 R4, desc[UR36][R4.64] ;  /* 0x0000002404047981 */ /* 0x000ea4000c1e1500 */
[----:B--2---:R-:W-:-:S06]  /*1330*/  HADD2.F32 R3, -RZ, R4.H0_H0 ;  /* 0x20000004ff037230 */ /* 0x004fcc0000004100 */
[----:B------:R-:W0:Y:S02]  /*1340*/  F2I.FTZ.TRUNC.NTZ R3, R3 ;  /* 0x0000000300037305 */ /* 0x000e24000021f100 */
[----:B0-----:R-:W-:Y:S01]  /*1350*/  PRMT R0, R3, 0x7610, R0 ;  /* 0x0000761003007816 */ /* 0x001fe20000000000 */
[----:B------:R-:W-:Y:S06]  /*1360*/  BRA `(.L_x_35512) ;  /* 0x0000000800b07947 */ /* 0x000fec0003800000 */
.L_x_35517:
[----:B------:R-:W2:Y:S02]  /*1370*/  LDG.E.64 R4, desc[UR36][R4.64] ;  /* 0x0000002404047981 */ /* 0x000ea4000c1e1b00 */
[----:B--2---:R0:W1:Y:S01]  /*1380*/  F2I.F64.TRUNC R0, R4 ;  /* 0x0000000400007311 */ /* 0x004062000030d100 */
[----:B------:R-:W-:Y:S05]  /*1390*/  BRA `(.L_x_35512) ;  /* 0x0000000800a47947 */ /* 0x000fea0003800000 */
.L_x_35507:
        /* <DEDUP_REMOVED lines=12> */
.L_x_35521:
[----:B------:R-:W2:Y:S02]  /*1460*/  LDG.E.64 R4, desc[UR36][R4.64] ;  /* 0x0000002404047981 */ /* 0x000ea4000c1e1b00 */
[----:B--2---:R0:W1:Y:S01]  /*1470*/  F2I.F64.TRUNC R0, R4 ;  /* 0x0000000400007311 */ /* 0x004062000030d100 */
[----:B------:R-:W-:Y:S05]  /*1480*/  BRA `(.L_x_35512) ;  /* 0x0000000800687947 */ /* 0x000fea0003800000 */
.L_x_35520:
        /* <DEDUP_REMOVED lines=27> */
.L_x_35523:
        /* <DEDUP_REMOVED lines=15> */
.L_x_35522:
[----:B------:R-:W2:Y:S02]  /*1730*/  LDG.E.U16 R3, desc[UR36][R4.64] ;  /* 0x0000002404037981 */ /* 0x000ea4000c1e1500 */
[----:B--2---:R-:W-:-:S06]  /*1740*/  IMAD.U32 R3, R3, 0x10000, RZ ;  /* 0x0001000003037824 */ /* 0x004fcc00078e00ff */
[----:B------:R-:W0:Y:S02]  /*1750*/  F2I.FTZ.TRUNC.NTZ R3, R3 ;  /* 0x0000000300037305 */ /* 0x000e24000021f100 */
[----:B0-----:R-:W-:Y:S01]  /*1760*/  PRMT R0, R3, 0x7610, R0 ;  /* 0x0000761003007816 */ /* 0x001fe20000000000 */
[----:B------:R-:W-:Y:S06]  /*1770*/  BRA `(.L_x_35512) ;  /* 0x0000000400ac7947 */ /* 0x000fec0003800000 */
.L_x_35519:
        /* <DEDUP_REMOVED lines=10> */
.L_x_35526:
        /* <DEDUP_REMOVED lines=21> */
.L_x_35530:
[----:B------:R-:W-:Y:S05]  /*1970*/  BSYNC.RECONVERGENT B1 ;  /* 0x0000000000017941 */ /* 0x000fea0003800200 */
.L_x_35529:
[----:B------:R-:W-:Y:S01]  /*1980*/  IMAD.SHL.U32 R0, R0, 0x100000, RZ ;  /* 0x0010000000007824 */ /* 0x000fe200078e00ff */
[----:B------:R-:W-:-:S04]  /*1990*/  LEA R3, R3, 0x3b800000, 0x17 ;  /* 0x3b80000003037811 */ /* 0x000fc800078eb8ff */
[----:B------:R-:W-:-:S07]  /*19a0*/  LOP3.LUT R3, R3, R0, R7, 0xfe, !PT ;  /* 0x0000000003037212 */ /* 0x000fce00078efe07 */
.L_x_35528:
[----:B------:R-:W-:Y:S05]  /*19b0*/  BSYNC.RECONVERGENT B0 ;  /* 0x0000000000007941 */ /* 0x000fea0003800200 */
.L_x_35527:
[----:B------:R-:W0:Y:S02]  /*19c0*/  F2I.FTZ.TRUNC.NTZ R3, R3 ;  /* 0x0000000300037305 */ /* 0x000e24000021f100 */
[----:B0-----:R-:W-:Y:S01]  /*19d0*/  PRMT R0, R3, 0x7610, R0 ;  /* 0x0000761003007816 */ /* 0x001fe20000000000 */
[----:B------:R-:W-:Y:S06]  /*19e0*/  BRA `(.L_x_35512) ;  /* 0x0000000400107947 */ /* 0x000fec0003800000 */
.L_x_35525:
        /* <DEDUP_REMOVED lines=21> */
.L_x_35534:
[----:B------:R-:W-:Y:S05]  /*1b40*/  BSYNC.RECONVERGENT B1 ;  /* 0x0000000000017941 */ /* 0x000fea0003800200 */
.L_x_35533:
[----:B------:R-:W-:Y:S01]  /*1b50*/  IMAD.SHL.U32 R0, R0, 0x200000, RZ ;  /* 0x0020000000007824 */ /* 0x000fe200078e00ff */
[----:B------:R-:W-:-:S04]  /*1b60*/  LEA R3, R3, 0x37800000, 0x17 ;  /* 0x3780000003037811 */ /* 0x000fc800078eb8ff */
[----:B------:R-:W-:-:S07]  /*1b70*/  LOP3.LUT R3, R3, R0, R7, 0xfe, !PT ;  /* 0x0000000003037212 */ /* 0x000fce00078efe07 */
.L_x_35532:
[----:B------:R-:W-:Y:S05]  /*1b80*/  BSYNC.RECONVERGENT B0 ;  /* 0x0000000000007941 */ /* 0x000fea0003800200 */
.L_x_35531:
[----:B------:R-:W0:Y:S02]  /*1b90*/  F2I.FTZ.TRUNC.NTZ R3, R3 ;  /* 0x0000000300037305 */ /* 0x000e24000021f100 */
[----:B0-----:R-:W-:Y:S01]  /*1ba0*/  PRMT R0, R3, 0x7610, R0 ;  /* 0x0000761003007816 */ /* 0x001fe20000000000 */
[----:B------:R-:W-:Y:S06]  /*1bb0*/  BRA `(.L_x_35512) ;  /* 0x00000000009c7947 */ /* 0x000fec0003800000 */
.L_x_35524:
        /* <DEDUP_REMOVED lines=14> */
.L_x_35538:
[----:B------:R-:W-:Y:S05]  /*1ca0*/  BSYNC.RECONVERGENT B0 ;  /* 0x0000000000007941 */ /* 0x000fea0003800200 */
.L_x_35537:
[----:B------:R-:W0:Y:S02]  /*1cb0*/  F2I.FTZ.TRUNC.NTZ R3, R3 ;  /* 0x0000000300037305 */ /* 0x000e24000021f100 */
[----:B0-----:R-:W-:Y:S01]  /*1cc0*/  PRMT R0, R3, 0x7610, R0 ;  /* 0x0000761003007816 */ /* 0x001fe20000000000 */
[----:B------:R-:W-:Y:S06]  /*1cd0*/  BRA `(.L_x_35512) ;  /* 0x0000000000547947 */ /* 0x000fec0003800000 */
.L_x_35511:
        /* <DEDUP_REMOVED lines=16> */
.L_x_35539:
[----:B------:R-:W-:Y:S01]  /*1de0*/  PRMT R0, RZ, 0x7610, R0 ;  /* 0x00007610ff007816 */ /* 0x000fe20000000000 */
[----:B------:R-:W-:Y:S06]  /*1df0*/  BRA `(.L_x_35512) ;  /* 0x00000000000c7947 */ /* 0x000fec0003800000 */
.L_x_35536:
[----:B------:R3:W5:Y:S01]  /*1e00*/  LDG.E.U8 R0, desc[UR36][R4.64] ;  /* 0x0000002404007981 */ /* 0x000762000c1e1100 */
[----:B------:R-:W-:Y:S05]  /*1e10*/  BRA `(.L_x_35512) ;  /* 0x0000000000047947 */ /* 0x000fea0003800000 */
.L_x_35535:
[----:B------:R2:W5:Y:S02]  /*1e20*/  LDG.E.U8 R0, desc[UR36][R4.64] ;  /* 0x0000002404007981 */ /* 0x000564000c1e1100 */
.L_x_35512:
[----:B-1---5:R-:W-:Y:S01]  /*1e30*/  LOP3.LUT R0, RZ, R0, RZ, 0x33, !PT ;  /* 0x00000000ff007212 */ /* 0x022fe200078e33ff */
[----:B------:R-:W-:-:S03]  /*1e40*/  VIADD R19, R19, 0x80 ;  /* 0x0000008013137836 */ /* 0x000fc60000000000 */
[----:B------:R-:W-:-:S07]  /*1e50*/  PRMT R23, R0, 0x7610, R23 ;  /* 0x0000761000177816 */ /* 0x000fce0000000017 */
.L_x_35506:
[----:B------:R-:W-:Y:S05]  /*1e60*/  BSYNC.RECONVERGENT B6 ;  /* 0x0000000000067941 */ /* 0x000fea0003800200 */
.L_x_35505:
        /* <DEDUP_REMOVED lines=23> */
.L_x_35545:
[----:B------:R0:W5:Y:S01]  /*1fe0*/  LDG.E.U8 R0, desc[UR36][R4.64] ;  /* 0x0000002404007981 */ /* 0x000162000c1e1100 */
[----:B------:R-:W-:Y:S05]  /*1ff0*/  BRA `(.L_x_35547) ;  /* 0x0000000c00507947 */ /* 0x000fea0003800000 */
.L_x_35544:
        /* <DEDUP_REMOVED lines=8> */
.L_x_35549:
[----:B------:R0:W5:Y:S01]  /*2080*/  LDG.E.U8 R0, desc[UR36][R4.64] ;  /* 0x0000002404007981 */ /* 0x000162000c1e1100 */
[----:B------:R-:W-:Y:S05]  /*2090*/  BRA `(.L_x_35547) ;  /* 0x0000000c00287947 */ /* 0x000fea0003800000 */
.L_x_35548:
[----:B------:R0:W5:Y:S01]  /*20a0*/  LDG.E.U16 R0, desc[UR36][R4.64] ;  /* 0x0000002404007981 */ /* 0x000162000c1e1500 */
[----:B------:R-:W-:Y:S05]  /*20b0*/  BRA `(.L_x_35547) ;  /* 0x0000000c00207947 */ /* 0x000fea0003800000 */
.L_x_35543:
        /* <DEDUP_REMOVED lines=9> */
.L_x_35551:
[----:B------:R-:W2:Y:S02]  /*2150*/  LDG.E.U16 R3, desc[UR36][R4.64] ;  /* 0x0000002404037981 */ /* 0x000ea4000c1e1500 */
[----:B--2---:R-:W-:-:S06]  /*2160*/  HADD2.F32 R3, -RZ, R3.H0_H0 ;  /* 0x20000003ff037230 */ /* 0x004fcc0000004100 */
[----:B------:R-:W0:Y:S02]  /*2170*/  F2I.FTZ.TRUNC.NTZ R3, R3 ;  /* 0x0000000300037305 */ /* 0x000e24000021f100 */
[----:B0-----:R-:W-:Y:S01]  /*2180*/  PRMT R0, R3, 0x7610, R0 ;  /* 0x0000761003007816 */ /* 0x001fe20000000000 */
[----:B------:R-:W-:Y:S06]  /*2190*/  BRA `(.L_x_35547) ;  /* 0x0000000800e87947 */ /* 0x000fec0003800000 */
.L_x_35550:
        /* <DEDUP_REMOVED lines=9> */
.L_x_35553:
[----:B------:R-:W2:Y:S02]  /*2230*/  LDG.E.U16 R4, desc[UR36][R4.64] ;  /* 0x0000002404047981 */ /* 0x000ea4000c1e1500 */
[----:B--2---:R-:W-:-:S06]  /*2240*/  HADD2.F32 R3, -RZ, R4.H0_H0 ;  /* 0x20000004ff037230 */ /* 0x004fcc0000004100 */
[----:B------:R-:W0:Y:S02]  /*2250*/  F2I.FTZ.TRUNC.NTZ R3, R3 ;  /* 0x0000000300037305 */ /* 0x000e24000021f100 */
[----:B0-----:R-:W-:Y:S01]  /*2260*/  PRMT R0, R3, 0x7610, R0 ;  /* 0x0000761003007816 */ /* 0x001fe20000000000 */
[----:B------:R-:W-:Y:S06]  /*2270*/  BRA `(.L_x_35547) ;  /* 0x0000000800b07947 */ /* 0x000fec0003800000 */
.L_x_35552:
[----:B------:R-:W2:Y:S02]  /*2280*/  LDG.E.64 R4, desc[UR36][R4.64] ;  /* 0x0000002404047981 */ /* 0x000ea4000c1e1b00 */
[----:B--2---:R0:W1:Y:S01]  /*2290*/  F2I.F64.TRUNC R0, R4 ;  /* 0x0000000400007311 */ /* 0x004062000030d100 */
[----:B------:R-:W-:Y:S05]  /*22a0*/  BRA `(.L_x_35547) ;  /* 0x0000000800a47947 */ /* 0x000fea0003800000 */
.L_x_35542:
        /* <DEDUP_REMOVED lines=12> */
.L_x_35556:
[----:B------:R-:W2:Y:S02]  /*2370*/  LDG.E.64 R4, desc[UR36][R4.64] ;  /* 0x0000002404047981 */ /* 0x000ea4000c1e1b00 */
[----:B--2---:R3:W4:Y:S01]  /*2380*/  F2I.F64.TRUNC R0, R4 ;  /* 0x0000000400007311 */ /* 0x004722000030d100 */
[----:B------:R-:W-:Y:S05]  /*2390*/  BRA `(.L_x_35547) ;  /* 0x0000000800687947 */ /* 0x000fea0003800000 */
.L_x_35555:
        /* <DEDUP_REMOVED lines=27> */
.L_x_35558:
        /* <DEDUP_REMOVED lines=15> */
.L_x_35557:
[----:B------:R-:W2:Y:S02]  /*2640*/  LDG.E.U16 R3, desc[UR36][R4.64] ;  /* 0x0000002404037981 */ /* 0x000ea4000c1e1500 */
[----:B--2---:R-:W-:-:S06]  /*2650*/  IMAD.U32 R3, R3, 0x10000, RZ ;  /* 0x0001000003037824 */ /* 0x004fcc00078e00ff */
[----:B------:R-:W0:Y:S02]  /*2660*/  F2I.FTZ.TRUNC.NTZ R3, R3 ;  /* 0x0000000300037305 */ /* 0x000e24000021f100 */
[----:B0-----:R-:W-:Y:S01]  /*2670*/  PRMT R0, R3, 0x7610, R0 ;  /* 0x0000761003007816 */ /* 0x001fe20000000000 */
[----:B------:R-:W-:Y:S06]  /*2680*/  BRA `(.L_x_35547) ;  /* 0x0000000400ac7947 */ /* 0x000fec0003800000 */
.L_x_35554:
        /* <DEDUP_REMOVED lines=10> */
.L_x_35561:
        /* <DEDUP_REMOVED lines=21> */
.L_x_35565:
[----:B------:R-:W-:Y:S05]  /*2880*/  BSYNC.RECONVERGENT B1 ;  /* 0x0000000000017941 */ /* 0x000fea0003800200 */
.L_x_35564:
[----:B------:R-:W-:Y:S01]  /*2890*/  IMAD.SHL.U32 R0, R0, 0x100000, RZ ;  /* 0x0010000000007824 */ /* 0x000fe200078e00ff */
[----:B------:R-:W-:-:S04]  /*28a0*/  LEA R3, R3, 0x3b800000, 0x17 ;  /* 0x3b80000003037811 */ /* 0x000fc800078eb8ff */
[----:B------:R-:W-:-:S07]  /*28b0*/  LOP3.LUT R3, R3, R0, R7, 0xfe, !PT ;  /* 0x0000000003037212 */ /* 0x000fce00078efe07 */
.L_x_35563:
[----:B------:R-:W-:Y:S05]  /*28c0*/  BSYNC.RECONVERGENT B0 ;  /* 0x0000000000007941 */ /* 0x000fea0003800200 */
.L_x_35562:
[----:B------:R-:W0:Y:S02]  /*28d0*/  F2I.FTZ.TRUNC.NTZ R3, R3 ;  /* 0x0000000300037305 */ /* 0x000e24000021f100 */
[----:B0-----:R-:W-:Y:S01]  /*28e0*/  PRMT R0, R3, 0x7610, R0 ;  /* 0x0000761003007816 */ /* 0x001fe20000000000 */
[----:B------:R-:W-:Y:S06]  /*28f0*/  BRA `(.L_x_35547) ;  /* 0x0000000400107947 */ /* 0x000fec0003800000 */
.L_x_35560:
        /* <DEDUP_REMOVED lines=21> */
.L_x_35569:
[----:B------:R-:W-:Y:S05]  /*2a50*/  BSYNC.RECONVERGENT B1 ;  /* 0x0000000000017941 */ /* 0x000fea0003800200 */
.L_x_35568:
[----:B------:R-:W-:Y:S01]  /*2a60*/  IMAD.SHL.U32 R0, R0, 0x200000, RZ ;  /* 0x0020000000007824 */ /* 0x000fe200078e00ff */
[----:B------:R-:W-:-:S04]  /*2a70*/  LEA R3, R3, 0x37800000, 0x17 ;  /* 0x3780000003037811 */ /* 0x000fc800078eb8ff */
[----:B------:R-:W-:-:S07]  /*2a80*/  LOP3.LUT R3, R3, R0, R7, 0xfe, !PT ;  /* 0x0000000003037212 */ /* 0x000fce00078efe07 */
.L_x_35567:
[----:B------:R-:W-:Y:S05]  /*2a90*/  BSYNC.RECONVERGENT B0 ;  /* 0x0000000000007941 */ /* 0x000fea0003800200 */
.L_x_35566:
[----:B------:R-:W0:Y:S02]  /*2aa0*/  F2I.FTZ.TRUNC.NTZ R3, R3 ;  /* 0x0000000300037305 */ /* 0x000e24000021f100 */
[----:B0-----:R-:W-:Y:S01]  /*2ab0*/  PRMT R0, R3, 0x7610, R0 ;  /* 0x0000761003007816 */ /* 0x001fe20000000000 */
[----:B------:R-:W-:Y:S06]  /*2ac0*/  BRA `(.L_x_35547) ;  /* 0x00000000009c7947 */ /* 0x000fec0003800000 */
.L_x_35559:
        /* <DEDUP_REMOVED lines=14> */
.L_x_35573:
[----:B------:R-:W-:Y:S05]  /*2bb0*/  BSYNC.RECONVERGENT B0 ;  /* 0x0000000000007941 */ /* 0x000fea0003800200 */
.L_x_35572:
[----:B------:R-:W0:Y:S02]  /*2bc0*/  F2I.FTZ.TRUNC.NTZ R3, R3 ;  /* 0x0000000300037305 */ /* 0x000e24000021f100 */
[----:B0-----:R-:W-:Y:S01]  /*2bd0*/  PRMT R0, R3, 0x7610, R0 ;  /* 0x0000761003007816 */ /* 0x001fe20000000000 */
[----:B------:R-:W-:Y:S06]  /*2be0*/  BRA `(.L_x_35547) ;  /* 0x0000000000547947 */ /* 0x000fec0003800000 */
.L_x_35546:
        /* <DEDUP_REMOVED lines=16> */
.L_x_35574:
[----:B------:R-:W-:Y:S01]  /*2cf0*/  PRMT R0, RZ, 0x7610, R0 ;  /* 0x00007610ff007816 */ /* 0x000fe20000000000 */
[----:B------:R-:W-:Y:S06]  /*2d00*/  BRA `(.L_x_35547) ;  /* 0x00000000000c7947 */ /* 0x000fec0003800000 */
.L_x_35571:
[----:B------:R2:W5:Y:S01]  /*2d10*/  LDG.E.U8 R0, desc[UR36][R4.64] ;  /* 0x0000002404007981 */ /* 0x000562000c1e1100 */
[----:B------:R-:W-:Y:S05]  /*2d20*/  BRA `(.L_x_35547) ;  /* 0x0000000000047947 */ /* 0x000fea0003800000 */
.L_x_35570:
[----:B------:R1:W5:Y:S02]  /*2d30*/  LDG.E.U8 R0, desc[UR36][R4.64] ;  /* 0x0000002404007981 */ /* 0x000364000c1e1100 */
.L_x_35547:
[----:B-1--45:R-:W-:Y:S01]  /*2d40*/  LOP3.LUT R0, RZ, R0, RZ, 0x33, !PT ;  /* 0x00000000ff007212 */ /* 0x032fe200078e33ff */
[----:B------:R-:W-:-:S03]  /*2d50*/  VIADD R19, R19, 0x80 ;  /* 0x0000008013137836 */ /* 0x000fc60000000000 */
[----:B------:R-:W-:-:S07]  /*2d60*/  PRMT R16, R0, 0x7610, R16 ;  /* 0x0000761000107816 */ /* 0x000fce0000000010 */
.L_x_35541:
[----:B------:R-:W-:Y:S05]  /*2d70*/  BSYNC.RECONVERGENT B6 ;  /* 0x0000000000067941 */ /* 0x000fea0003800200 */
.L_x_35540:
        /* <DEDUP_REMOVED lines=23> */
.L_x_35580:
[----:B------:R0:W5:Y:S01]  /*2ef0*/  LDG.E.U8 R0, desc[UR36][R4.64] ;  /* 0x0000002404007981 */ /* 0x000162000c1e1100 */
[----:B------:R-:W-:Y:S05]  /*2f00*/  BRA `(.L_x_35582) ;  /* 0x0000000c00507947 */ /* 0x000fea0003800000 */
.L_x_35579:
        /* <DEDUP_REMOVED lines=8> */
.L_x_35584:
[----:B------:R0:W5:Y:S01]  /*2f90*/  LDG.E.U8 R0, desc[UR36][R4.64] ;  /* 0x0000002404007981 */ /* 0x000162000c1e1100 */
[----:B------:R-:W-:Y:S05]  /*2fa0*/  BRA `(.L_x_35582) ;  /* 0x0000000c00287947 */ /* 0x000fea0003800000 */
.L_x_35583:
[----:B------:R0:W5:Y:S01]  /*2fb0*/  LDG.E.U16 R0, desc[UR36][R4.64] ;  /* 0x0000002404007981 */ /* 0x000162000c1e1500 */
[----:B------:R-:W-:Y:S05]  /*2fc0*/  BRA `(.L_x_35582) ;  /* 0x0000000c00207947 */ /* 0x000fea0003800000 */
.L_x_35578:
        /* <DEDUP_REMOVED lines=9> */
.L_x_35586:
[----:B------:R-:W2:Y:S02]  /*3060*/  LDG.E.U16 R3, desc[UR36][R4.64] ;  /* 0x0000002404037981 */ /* 0x000ea4000c1e1500 */
[----:B--2---:R-:W-:-:S06]  /*3070*/  HADD2.F32 R3, -RZ, R3.H0_H0 ;  /* 0x20000003ff037230 */ /* 0x004fcc0000004100 */
[----:B------:R-:W0:Y:S02]  /*3080*/  F2I.FTZ.TRUNC.NTZ R3, R3 ;  /* 0x0000000300037305 */ /* 0x000e24000021f100 */
[----:B0-----:R-:W-:Y:S01]  /*3090*/  PRMT R0, R3, 0x7610, R0 ;  /* 0x0000761003007816 */ /* 0x001fe20000000000 */
[----:B------:R-:W-:Y:S06]  /*30a0*/  BRA `(.L_x_35582) ;  /* 0x0000000800e87947 */ /* 0x000fec0003800000 */
.L_x_35585:
        /* <DEDUP_REMOVED lines=9> */
.L_x_35588:
[----:B------:R-:W2:Y:S02]  /*3140*/  LDG.E.U16 R4, desc[UR36][R4.64] ;  /* 0x0000002404047981 */ /* 0x000ea4000c1e1500 */
[----:B--2---:R-:W-:-:S06]  /*3150*/  HADD2.F32 R3, -RZ, R4.H0_H0 ;  /* 0x20000004ff037230 */ /* 0x004fcc0000004100 */
[----:B------:R-:W0:Y:S02]  /*3160*/  F2I.FTZ.TRUNC.NTZ R3, R3 ;  /* 0x0000000300037305 */ /* 0x000e24000021f100 */
[----:B0-----:R-:W-:Y:S01]  /*3170*/  PRMT R0, R3, 0x7610, R0 ;  /* 0x0000761003007816 */ /* 0x001fe20000000000 */
[----:B------:R-:W-:Y:S06]  /*3180*/  BRA `(.L_x_35582) ;  /* 0x0000000800b07947 */ /* 0x000fec0003800000 */
.L_x_35587:
[----:B------:R-:W2:Y:S02]  /*3190*/  LDG.E.64 R4, desc[UR36][R4.64] ;  /* 0x0000002404047981 */ /* 0x000ea4000c1e1b00 */
[----:B--2---:R0:W1:Y:S01]  /*31a0*/  F2I.F64.TRUNC R0, R4 ;  /* 0x0000000400007311 */ /* 0x004062000030d100 */
[----:B------:R-:W-:Y:S05]  /*31b0*/  BRA `(.L_x_35582) ;  /* 0x0000000800a47947 */ /* 0x000fea0003800000 */
.L_x_35577:
        /* <DEDUP_REMOVED lines=12> */
.L_x_35591:
[----:B------:R-:W2:Y:S02]  /*3280*/  LDG.E.64 R4, desc[UR36][R4.64] ;  /* 0x0000002404047981 */ /* 0x000ea4000c1e1b00 */
[----:B--2---:R3:W4:Y:S01]  /*3290*/  F2I.F64.TRUNC R0, R4 ;  /* 0x0000000400007311 */ /* 0x004722000030d100 */
[----:B------:R-:W-:Y:S05]  /*32a0*/  BRA `(.L_x_35582) ;  /* 0x0000000800687947 */ /* 0x000fea0003800000 */
.L_x_35590:
        /* <DEDUP_REMOVED lines=27> */
.L_x_35593:
        /* <DEDUP_REMOVED lines=15> */
.L_x_35592:
[----:B------:R-:W2:Y:S02]  /*3550*/  LDG.E.U16 R3, desc[UR36][R4.64] ;  /* 0x0000002404037981 */ /* 0x000ea4000c1e1500 */
[----:B--2---:R-:W-:-:S06]  /*3560*/  IMAD.U32 R3, R3, 0x10000, RZ ;  /* 0x0001000003037824 */ /* 0x004fcc00078e00ff */
[----:B------:R-:W0:Y:S02]  /*3570*/  F2I.FTZ.TRUNC.NTZ R3, R3 ;  /* 0x0000000300037305 */ /* 0x000e24000021f100 */
[----:B0-----:R-:W-:Y:S01]  /*3580*/  PRMT R0, R3, 0x7610, R0 ;  /* 0x0000761003007816 */ /* 0x001fe20000000000 */
[----:B------:R-:W-:Y:S06]  /*3590*/  BRA `(.L_x_35582) ;  /* 0x0000000400ac7947 */ /* 0x000fec0003800000 */
.L_x_35589:
        /* <DEDUP_REMOVED lines=10> */
.L_x_35596:
        /* <DEDUP_REMOVED lines=21> */
.L_x_35600:
[----:B------:R-:W-:Y:S05]  /*3790*/  BSYNC.RECONVERGENT B1 ;  /* 0x0000000000017941 */ /* 0x000fea0003800200 */
.L_x_35599:
[----:B------:R-:W-:Y:S01]  /*37a0*/  IMAD.SHL.U32 R0, R0, 0x100000, RZ ;  /* 0x0010000000007824 */ /* 0x000fe200078e00ff */
[----:B------:R-:W-:-:S04]  /*37b0*/  LEA R3, R3, 0x3b800000, 0x17 ;  /* 0x3b80000003037811 */ /* 0x000fc800078eb8ff */
[----:B------:R-:W-:-:S07]  /*37c0*/  LOP3.LUT R3, R3, R0, R7, 0xfe, !PT ;  /* 0x0000000003037212 */ /* 0x000fce00078efe07 */
.L_x_35598:
[----:B------:R-:W-:Y:S05]  /*37d0*/  BSYNC.RECONVERGENT B0 ;  /* 0x0000000000007941 */ /* 0x000fea0003800200 */
.L_x_35597:
[----:B------:R-:W0:Y:S02]  /*37e0*/  F2I.FTZ.TRUNC.NTZ R3, R3 ;  /* 0x0000000300037305 */ /* 0x000e24000021f100 */
[----:B0-----:R-:W-:Y:S01]  /*37f0*/  PRMT R0, R3, 0x7610, R0 ;  /* 0x0000761003007816 */ /* 0x001fe20000000000 */
[----:B------:R-:W-:Y:S06]  /*3800*/  BRA `(.L_x_35582) ;  /* 0x0000000400107947 */ /* 0x000fec0003800000 */
.L_x_35595:
        /* <DEDUP_REMOVED lines=21> */
.L_x_35604:
[----:B------:R-:W-:Y:S05]  /*3960*/  BSYNC.RECONVERGENT B1 ;  /* 0x0000000000017941 */ /* 0x000fea0003800200 */
.L_x_35603:
[----:B------:R-:W-:Y:S01]  /*3970*/  IMAD.SHL.U32 R0, R0, 0x200000, RZ ;  /* 0x0020000000007824 */ /* 0x000fe200078e00ff */
[----:B------:R-:W-:-:S04]  /*3980*/  LEA R3, R3, 0x37800000, 0x17 ;  /* 0x3780000003037811 */ /* 0x000fc800078eb8ff */
[----:B------:R-:W-:-:S07]  /*3990*/  LOP3.LUT R3, R3, R0, R7, 0xfe, !PT ;  /* 0x0000000003037212 */ /* 0x000fce00078efe07 */
.L_x_35602:
[----:B------:R-:W-:Y:S05]  /*39a0*/  BSYNC.RECONVERGENT B0 ;  /* 0x0000000000007941 */ /* 0x000fea0003800200 */
.L_x_35601:
[----:B------:R-:W0:Y:S02]  /*39b0*/  F2I.FTZ.TRUNC.NTZ R3, R3 ;  /* 0x0000000300037305 */ /* 0x000e24000021f100 */
[----:B0-----:R-:W-:Y:S01]  /*39c0*/  PRMT R0, R3, 0x7610, R0 ;  /* 0x0000761003007816 */ /* 0x001fe20000000000 */
[----:B------:R-:W-:Y:S06]  /*39d0*/  BRA `(.L_x_35582) ;  /* 0x00000000009c7947 */ /* 0x000fec0003800000 */
.L_x_35594:
        /* <DEDUP_REMOVED lines=14> */
.L_x_35608:
[----:B------:R-:W-:Y:S05]  /*3ac0*/  BSYNC.RECONVERGENT B0 ;  /* 0x0000000000007941 */ /* 0x000fea0003800200 */
.L_x_35607:
[----:B------:R-:W0:Y:S02]  /*3ad0*/  F2I.FTZ.TRUNC.NTZ R3, R3 ;  /* 0x0000000300037305 */ /* 0x000e24000021f100 */
[----:B0-----:R-:W-:Y:S01]  /*3ae0*/  PRMT R0, R3, 0x7610, R0 ;  /* 0x0000761003007816 */ /* 0x001fe20000000000 */
[----:B------:R-:W-:Y:S06]  /*3af0*/  BRA `(.L_x_35582) ;  /* 0x0000000000547947 */ /* 0x000fec0003800000 */
.L_x_35581:
        /* <DEDUP_REMOVED lines=16> */
.L_x_35609:
[----:B------:R-:W-:Y:S01]  /*3c00*/  PRMT R0, RZ, 0x7610, R0 ;  /* 0x00007610ff007816 */ /* 0x000fe20000000000 */
[----:B------:R-:W-:Y:S06]  /*3c10*/  BRA `(.L_x_35582) ;  /* 0x00000000000c7947 */ /* 0x000fec0003800000 */
.L_x_35606:
[----:B------:R2:W5:Y:S01]  /*3c20*/  LDG.E.U8 R0, desc[UR36][R4.64] ;  /* 0x0000002404007981 */ /* 0x000562000c1e1100 */
[----:B------:R-:W-:Y:S05]  /*3c30*/  BRA `(.L_x_35582) ;  /* 0x0000000000047947 */ /* 0x000fea0003800000 */
.L_x_35605:
[----:B------:R1:W5:Y:S02]  /*3c40*/  LDG.E.U8 R0, desc[UR36][R4.64] ;  /* 0x0000002404007981 */ /* 0x000364000c1e1100 */
.L_x_35582:
[----:B-1--45:R-:W-:-:S04]  /*3c50*/  LOP3.LUT R0, RZ, R0, RZ, 0x33, !PT ;  /* 0x00000000ff007212 */ /* 0x032fc800078e33ff */
[----:B------:R-:W-:-:S07]  /*3c60*/  PRMT R17, R0, 0x7610, R17 ;  /* 0x0000761000117816 */ /* 0x000fce0000000011 */
.L_x_35576:
[----:B------:R-:W-:Y:S05]  /*3c70*/  BSYNC.RECONVERGENT B6 ;  /* 0x0000000000067941 */ /* 0x000fea0003800200 */
.L_x_35575:
[----:B------:R-:W1:Y:S01]  /*3c80*/  S2R R19, SR_TID.X ;  /* 0x0000000000137919 */ /* 0x000e620000002100 */
[----:B------:R-:W0:Y:S01]  /*3c90*/  LDC.U8 R18, c[0x0][0x3a4] ;  /* 0x0000e900ff127b82 */ /* 0x000e220000000000 */
[----:B------:R-:W-:Y:S01]  /*3ca0*/  BSSY.RECONVERGENT B6, `(.L_x_35610) ;  /* 0x00000fb000067945 */ /* 0x000fe20003800200 */
[----:B-1----:R-:W-:-:S13]  /*3cb0*/  ISETP.GE.AND P0, PT, R19, R22, PT ;  /* 0x000000161300720c */ /* 0x002fda0003f06270 */
[----:B------:R-:W-:Y:S05]  /*3cc0*/  @P0 BRA `(.L_x_35611) ;  /* 0x0000000c00e00947 */ /* 0x000fea0003800000 */
[----:B------:R-:W1:Y:S01]  /*3cd0*/  LDCU UR4, c[0x0][0x3a8] ;  /* 0x00007500ff0477ac */ /* 0x000e620008000800 */
[----:B------:R-:W5:Y:S01]  /*3ce0*/  LDC.64 R8, c[0x0][0x388] ;  /* 0x0000e200ff087b82 */ /* 0x000f620000000a00 */
[----:B------:R-:W-:Y:S01]  /*3cf0*/  IMAD R0, R2, 0x200, R19 ;  /* 0x0000020002007824 */ /* 0x000fe200078e0213 */
[----:B0-234-:R-:W-:Y:S01]  /*3d00*/  PRMT R4, R18, 0x9910, RZ ;  /* 0x0000991012047816 */ /* 0x01dfe200000000ff */
        /* <DEDUP_REMOVED lines=17> */
.L_x_35615:
[----:B------:R0:W-:Y:S01]  /*3e20*/  STG.E.U8 desc[UR36][R8.64], R24 ;  /* 0x0000001808007986 */ /* 0x0001e2000c101124 */
[----:B------:R-:W-:Y:S05]  /*3e30*/  BRA `(.L_x_35611) ;  /* 0x0000000c00847947 */ /* 0x000fea0003800000 */
.L_x_35614:
[----:B------:R-:W-:-:S13]  /*3e40*/  ISETP.NE.AND P0, PT, R0, 0x2, PT ;  /* 0x000000020000780c */ /* 0x000fda0003f05270 */
[----:B------:R-:W-:Y:S05]  /*3e50*/  @!P0 BRA `(.L_x_35617) ;  /* 0x0000000000388947 */ /* 0x000fea0003800000 */
[----:B------:R-:W-:-:S13]  /*3e60*/  ISETP.NE.AND P0, PT, R0, 0x3, PT ;  /* 0x000000030000780c */ /* 0x000fda0003f05270 */
[----:B------:R-:W-:Y:S05]  /*3e70*/  @!P0 BRA `(.L_x_35618) ;  /* 0x0000000000208947 */ /* 0x000fea0003800000 */
[----:B------:R-:W-:-:S13]  /*3e80*/  ISETP.NE.AND P0, PT, R0, 0x4, PT ;  /* 0x000000040000780c */ /* 0x000fda0003f05270 */
[----:B------:R-:W-:Y:S05]  /*3e90*/  @P0 BRA `(.L_x_35616) ;  /* 0x0000000800c40947 */ /* 0x000fea0003800000 */
[----:B------:R-:W-:-:S04]  /*3ea0*/  LOP3.LUT R24, R24, 0xffff, RZ, 0xc0, !PT ;  /* 0x0000ffff18187812 */ /* 0x000fc800078ec0ff */
[----:B------:R-:W-:-:S05]  /*3eb0*/  PRMT R24, R24, 0x8880, RZ ;  /* 0x0000888018187816 */ /* 0x000fca00000000ff */
[----:B------:R-:W-:-:S05]  /*3ec0*/  IMAD.MOV.U32 R4, RZ, RZ, R24 ;  /* 0x000000ffff047224 */ /* 0x000fca00078e0018 */
[----:B------:R-:W-:-:S05]  /*3ed0*/  SHF.R.S32.HI R5, RZ, 0x1f, R4 ;  /* 0x0000001fff057819 */ /* 0x000fca0000011404 */
[----:B------:R0:W-:Y:S01]  /*3ee0*/  STG.E.64 desc[UR36][R8.64], R4 ;  /* 0x0000000408007986 */ /* 0x0001e2000c101b24 */
[----:B------:R-:W-:Y:S05]  /*3ef0*/  BRA `(.L_x_35611) ;  /* 0x0000000c00547947 */ /* 0x000fea0003800000 */
.L_x_35618:
[----:B------:R-:W-:-:S04]  /*3f00*/  LOP3.LUT R24, R24, 0xffff, RZ, 0xc0, !PT ;  /* 0x0000ffff18187812 */ /* 0x000fc800078ec0ff */
[----:B------:R-:W-:-:S05]  /*3f10*/  PRMT R3, R24, 0x8880, RZ ;  /* 0x0000888018037816 */ /* 0x000fca00000000ff */
[----:B------:R0:W-:Y:S01]  /*3f20*/  STG.E desc[UR36][R8.64], R3 ;  /* 0x0000000308007986 */ /* 0x0001e2000c101924 */
[----:B------:R-:W-:Y:S05]  /*3f30*/  BRA `(.L_x_35611) ;  /* 0x0000000c00447947 */ /* 0x000fea0003800000 */
.L_x_35617:
[----:B------:R-:W-:-:S04]  /*3f40*/  PRMT R3, R24, 0x8880, RZ ;  /* 0x0000888018037816 */ /* 0x000fc800000000ff */
[----:B------:R-:W-:-:S05]  /*3f50*/  PRMT R3, R3, 0x7710, RZ ;  /* 0x0000771003037816 */ /* 0x000fca00000000ff */
[----:B------:R0:W-:Y:S01]  /*3f60*/  STG.E.U16 desc[UR36][R8.64], R3 ;  /* 0x0000000308007986 */ /* 0x0001e2000c101524 */
[----:B------:R-:W-:Y:S05]  /*3f70*/  BRA `(.L_x_35611) ;  /* 0x0000000c00347947 */ /* 0x000fea0003800000 */
.L_x_35613:
[----:B------:R-:W-:-:S13]  /*3f80*/  ISETP.GT.AND P0, PT, R0, 0x6, PT ;  /* 0x000000060000780c */ /* 0x000fda0003f04270 */
[----:B------:R-:W-:Y:S05]  /*3f90*/  @P0 BRA `(.L_x_35619) ;  /* 0x00000000002c0947 */ /* 0x000fea0003800000 */
[----:B------:R-:W-:-:S13]  /*3fa0*/  ISETP.NE.AND P0, PT, R0, 0x5, PT ;  /* 0x000000050000780c */ /* 0x000fda0003f05270 */
[----:B------:R-:W-:Y:S05]  /*3fb0*/  @!P0 BRA `(.L_x_35620) ;  /* 0x0000000000148947 */ /* 0x000fea0003800000 */
[----:B------:R-:W-:-:S13]  /*3fc0*/  ISETP.NE.AND P0, PT, R0, 0x6, PT ;  /* 0x000000060000780c */ /* 0x000fda0003f05270 */
[----:B------:R-:W-:Y:S05]  /*3fd0*/  @P0 BRA `(.L_x_35616) ;  /* 0x0000000800740947 */ /* 0x000fea0003800000 */
[----:B------:R-:W0:Y:S02]  /*3fe0*/  I2F.S8 R3, R24 ;  /* 0x0000001800037306 */ /* 0x000e240000001400 */
[----:B0-----:R0:W-:Y:S01]  /*3ff0*/  STG.E desc[UR36][R8.64], R3 ;  /* 0x0000000308007986 */ /* 0x0011e2000c101924 */
[----:B------:R-:W-:Y:S05]  /*4000*/  BRA `(.L_x_35611) ;  /* 0x0000000c00107947 */ /* 0x000fea0003800000 */
.L_x_35620:
[----:B------:R-:W0:Y:S02]  /*4010*/  I2F.S8 R0, R24 ;  /* 0x0000001800007306 */ /* 0x000e240000001400 */
[----:B0-----:R-:W-:-:S05]  /*4020*/  F2FP.F16.F32.PACK_AB R0, RZ, R0 ;  /* 0x00000000ff00723e */ /* 0x001fca00000000ff */
[----:B------:R0:W-:Y:S01]  /*4030*/  STG.E.U16 desc[UR36][R8.64], R0 ;  /* 0x0000000008007986 */ /* 0x0001e2000c101524 */
[----:B------:R-:W-:Y:S05]  /*4040*/  BRA `(.L_x_35611) ;  /* 0x0000000c00007947 */ /* 0x000fea0003800000 */
.L_x_35619:
[----:B------:R-:W-:-:S13]  /*4050*/  ISETP.NE.AND P0, PT, R0, 0x7, PT ;  /* 0x000000070000780c */ /* 0x000fda0003f05270 */
[----:B------:R-:W-:Y:S05]  /*4060*/  @!P0 BRA `(.L_x_35621) ;  /* 0x0000000000348947 */ /* 0x000fea0003800000 */
[----:B------:R-:W-:-:S13]  /*4070*/  ISETP.NE.AND P0, PT, R0, 0x8, PT ;  /* 0x000000080000780c */ /* 0x000fda0003f05270 */
[----:B------:R-:W-:Y:S05]  /*4080*/  @!P0 BRA `(.L_x_35622) ;  /* 0x0000000000188947 */ /* 0x000fea0003800000 */
[----:B------:R-:W-:-:S13]  /*4090*/  ISETP.NE.AND P0, PT, R0, 0x9, PT ;  /* 0x000000090000780c */ /* 0x000fda0003f05270 */
[----:B------:R-:W-:Y:S05]  /*40a0*/  @P0 BRA `(.L_x_35616) ;  /* 0x0000000800400947 */ /* 0x000fea0003800000 */
[----:B------:R-:W0:Y:S01]  /*40b0*/  I2F.S8 R24, R24 ;  /* 0x0000001800187306 */ /* 0x000e220000001400 */
[----:B------:R-:W-:-:S05]  /*40c0*/  IMAD.MOV.U32 R25, RZ, RZ, RZ ;  /* 0x000000ffff197224 */ /* 0x000fca00078e00ff */
[----:B0-----:R0:W-:Y:S01]  /*40d0*/  STG.E.64 desc[UR36][R8.64], R24 ;  /* 0x0000001808007986 */ /* 0x0011e2000c101b24 */
[----:B------:R-:W-:Y:S05]  /*40e0*/  BRA `(.L_x_35611) ;  /* 0x0000000800d87947 */ /* 0x000fea0003800000 */
.L_x_35622:
[----:B------:R-:W0:Y:S02]  /*40f0*/  I2F.S8 R24, R24 ;  /* 0x0000001800187306 */ /* 0x000e240000001400 */
[----:B0-----:R-:W-:-:S04]  /*4100*/  F2FP.F16.F32.PACK_AB R3, RZ, R24 ;  /* 0x00000018ff03723e */ /* 0x001fc800000000ff */
[----:B------:R-:W-:-:S05]  /*4110*/  PRMT R3, R3, 0x5410, RZ ;  /* 0x0000541003037816 */ /* 0x000fca00000000ff */
[----:B------:R0:W-:Y:S01]  /*4120*/  STG.E desc[UR36][R8.64], R3 ;  /* 0x0000000308007986 */ /* 0x0001e2000c101924 */
[----:B------:R-:W-:Y:S05]  /*4130*/  BRA `(.L_x_35611) ;  /* 0x0000000800c47947 */ /* 0x000fea0003800000 */
.L_x_35621:
[----:B------:R-:W-:-:S04]  /*4140*/  PRMT R4, R24, 0x8880, RZ ;  /* 0x0000888018047816 */ /* 0x000fc800000000ff */
[----:B------:R-:W-:-:S06]  /*4150*/  PRMT R4, R4, 0x7710, RZ ;  /* 0x0000771004047816 */ /* 0x000fcc00000000ff */
[----:B------:R-:W0:Y:S02]  /*4160*/  I2F.F64.S16 R4, R4 ;  /* 0x0000000400047312 */ /* 0x000e240000101c00 */
[----:B0-----:R0:W-:Y:S01]  /*4170*/  STG.E.64 desc[UR36][R8.64], R4 ;  /* 0x0000000408007986 */ /* 0x0011e2000c101b24 */
[----:B------:R-:W-:Y:S05]  /*4180*/  BRA `(.L_x_35611) ;  /* 0x0000000800b07947 */ /* 0x000fea0003800000 */
.L_x_35612:
        /* <DEDUP_REMOVED lines=8> */
[----:B------:R-:W-:-:S04]  /*4210*/  LOP3.LUT P0, RZ, R25, 0xff, RZ, 0xc, !PT ;  /* 0x000000ff19ff7812 */ /* 0x000fc80007800cff */
[----:B------:R-:W-:-:S05]  /*4220*/  SEL R3, RZ, 0x1, !P0 ;  /* 0x00000001ff037807 */ /* 0x000fca0004000000 */
[----:B------:R0:W-:Y:S01]  /*4230*/  STG.E.U8 desc[UR36][R8.64], R3 ;  /* 0x0000000308007986 */ /* 0x0001e2000c101124 */
[----:B------:R-:W-:Y:S05]  /*4240*/  BRA `(.L_x_35611) ;  /* 0x0000000800807947 */ /* 0x000fea0003800000 */
.L_x_35625:
[----:B------:R-:W-:Y:S02]  /*4250*/  PRMT R4, R24, 0x8880, RZ ;  /* 0x0000888018047816 */ /* 0x000fe400000000ff */
[----:B------:R-:W-:Y:S02]  /*4260*/  CS2R R6, SRZ ;  /* 0x0000000000067805 */ /* 0x000fe4000001ff00 */
[----:B------:R-:W-:-:S06]  /*4270*/  PRMT R4, R4, 0x7710, RZ ;  /* 0x0000771004047816 */ /* 0x000fcc00000000ff */
[----:B------:R-:W0:Y:S02]  /*4280*/  I2F.F64.S16 R4, R4 ;  /* 0x0000000400047312 */ /* 0x000e240000101c00 */
[----:B0-----:R0:W-:Y:S01]  /*4290*/  STG.E.128 desc[UR36][R8.64], R4 ;  /* 0x0000000408007986 */ /* 0x0011e2000c101d24 */
[----:B------:R-:W-:Y:S05]  /*42a0*/  BRA `(.L_x_35611) ;  /* 0x0000000800687947 */ /* 0x000fea0003800000 */
.L_x_35624:
[----:B------:R-:W-:-:S13]  /*42b0*/  ISETP.NE.AND P0, PT, R0, 0xf, PT ;  /* 0x0000000f0000780c */ /* 0x000fda0003f05270 */
[----:B------:R-:W-:Y:S05]  /*42c0*/  @!P0 BRA `(.L_x_35626) ;  /* 0x0000000000a08947 */ /* 0x000fea0003800000 */
[----:B------:R-:W-:-:S13]  /*42d0*/  ISETP.NE.AND P0, PT, R0, 0x17, PT ;  /* 0x000000170000780c */ /* 0x000fda0003f05270 */
[----:B------:R-:W-:Y:S05]  /*42e0*/  @!P0 BRA `(.L_x_35627) ;  /* 0x00000000004c8947 */ /* 0x000fea0003800000 */
[----:B------:R-:W-:-:S13]  /*42f0*/  ISETP.NE.AND P0, PT, R0, 0x18, PT ;  /* 0x000000180000780c */ /* 0x000fda0003f05270 */
[----:B------:R-:W-:Y:S05]  /*4300*/  @P0 BRA `(.L_x_35616) ;  /* 0x0000000400a80947 */ /* 0x000fea0003800000 */
        /* <DEDUP_REMOVED lines=13> */
.L_x_35629:
[----:B------:R-:W-:Y:S05]  /*43e0*/  BSYNC.RECONVERGENT B0 ;  /* 0x0000000000007941 */ /* 0x000fea0003800200 */
.L_x_35628:
[----:B------:R-:W-:-:S05]  /*43f0*/  LOP3.LUT R5, R0, 0x80, R5, 0xf8, !PT ;  /* 0x0000008000057812 */ /* 0x000fca00078ef805 */
[----:B------:R0:W-:Y:S01]  /*4400*/  STG.E.U8 desc[UR36][R8.64], R5 ;  /* 0x0000000508007986 */ /* 0x0001e2000c101124 */
[----:B------:R-:W-:Y:S05]  /*4410*/  BRA `(.L_x_35611) ;  /* 0x00000008000c7947 */ /* 0x000fea0003800000 */
.L_x_35627:
[----:B------:R-:W0:Y:S01]  /*4420*/  I2F.S8 R24, R24 ;  /* 0x0000001800187306 */ /* 0x000e220000001400 */
        /* <DEDUP_REMOVED lines=14> */
.L_x_35631:
[----:B------:R-:W-:Y:S05]  /*4510*/  BSYNC.RECONVERGENT B0 ;  /* 0x0000000000007941 */ /* 0x000fea0003800200 */
.L_x_35630:
[----:B------:R-:W-:-:S05]  /*4520*/  LOP3.LUT R5, R0, 0x80, R5, 0xf8, !PT ;  /* 0x0000008000057812 */ /* 0x000fca00078ef805 */
[----:B------:R0:W-:Y:S01]  /*4530*/  STG.E.U8 desc[UR36][R8.64], R5 ;  /* 0x0000000508007986 */ /* 0x0001e2000c101124 */
[----:B------:R-:W-:Y:S05]  /*4540*/  BRA `(.L_x_35611) ;  /* 0x0000000400c07947 */ /* 0x000fea0003800000 */
.L_x_35626:
[----:B------:R-:W0:Y:S02]  /*4550*/  I2F.S8 R0, R24 ;  /* 0x0000001800007306 */ /* 0x000e240000001400 */
[----:B0-----:R-:W-:-:S05]  /*4560*/  F2FP.BF16.F32.PACK_AB R0, RZ, R0 ;  /* 0x00000000ff00723e */ /* 0x001fca00000010ff */
[----:B------:R0:W-:Y:S01]  /*4570*/  STG.E.U16 desc[UR36][R8.64], R0 ;  /* 0x0000000008007986 */ /* 0x0001e2000c101524 */
[----:B------:R-:W-:Y:S05]  /*4580*/  BRA `(.L_x_35611) ;  /* 0x0000000400b07947 */ /* 0x000fea0003800000 */
.L_x_35623:
        /* <DEDUP_REMOVED lines=8> */
[----:B------:R-:W-:-:S04]  /*4610*/  PRMT R3, R24, 0x8880, RZ ;  /* 0x0000888018037816 */ /* 0x000fc800000000ff */
[----:B------:R-:W-:-:S05]  /*4620*/  PRMT R3, R3, 0x7710, RZ ;  /* 0x0000771003037816 */ /* 0x000fca00000000ff */
[----:B------:R0:W-:Y:S01]  /*4630*/  STG.E.U16 desc[UR36][R8.64], R3 ;  /* 0x0000000308007986 */ /* 0x0001e2000c101524 */
[----:B------:R-:W-:Y:S05]  /*4640*/  BRA `(.L_x_35611) ;  /* 0x0000000400807947 */ /* 0x000fea0003800000 */
.L_x_35634:
        /* <DEDUP_REMOVED lines=13> */
.L_x_35637:
[----:B------:R-:W-:-:S04]  /*4720*/  SHF.R.U32.HI R0, RZ, 0x14, R3 ;  /* 0x00000014ff007819 */ /* 0x000fc80000011603 */
[----:B------:R-:W-:-:S04]  /*4730*/  LOP3.LUT R0, R0, 0x1, RZ, 0xc0, !PT ;  /* 0x0000000100007812 */ /* 0x000fc800078ec0ff */
[----:B------:R-:W-:-:S04]  /*4740*/  IADD3 R0, PT, PT, R3, 0x487ffff, R0 ;  /* 0x0487ffff03007810 */ /* 0x000fc80007ffe000 */
[----:B------:R-:W-:-:S04]  /*4750*/  SHF.R.U32.HI R0, RZ, 0x14, R0 ;  /* 0x00000014ff007819 */ /* 0x000fc80000011600 */
[----:B------:R-:W-:-:S07]  /*4760*/  LOP3.LUT R0, R0, 0xff, RZ, 0xc0, !PT ;  /* 0x000000ff00007812 */ /* 0x000fce00078ec0ff */
.L_x_35638:
[----:B------:R-:W-:-:S04]  /*4770*/  SHF.R.U32.HI R3, RZ, 0x18, R3 ;  /* 0x00000018ff037819 */ /* 0x000fc80000011603 */
[----:B------:R-:W-:-:S04]  /*4780*/  LOP3.LUT R0, R0, 0x80, R3, 0xf8, !PT ;  /* 0x0000008000007812 */ /* 0x000fc800078ef803 */
[----:B------:R-:W-:-:S07]  /*4790*/  PRMT R4, R0, 0x7610, R4 ;  /* 0x0000761000047816 */ /* 0x000fce0000000004 */
.L_x_35636:
[----:B------:R-:W-:Y:S05]  /*47a0*/  BSYNC.RECONVERGENT B0 ;  /* 0x0000000000007941 */ /* 0x000fea0003800200 */
.L_x_35635:
[----:B------:R0:W-:Y:S01]  /*47b0*/  STG.E.U8 desc[UR36][R8.64], R4 ;  /* 0x0000000408007986 */ /* 0x0001e2000c101124 */
[----:B------:R-:W-:Y:S05]  /*47c0*/  BRA `(.L_x_35611) ;  /* 0x0000000400207947 */ /* 0x000fea0003800000 */
.L_x_35633:
        /* <DEDUP_REMOVED lines=13> */
.L_x_35641:
[----:B------:R-:W-:-:S04]  /*48a0*/  SHF.R.U32.HI R0, RZ, 0x15, R3 ;  /* 0x00000015ff007819 */ /* 0x000fc80000011603 */
[----:B------:R-:W-:-:S04]  /*48b0*/  LOP3.LUT R0, R0, 0x1, RZ, 0xc0, !PT ;  /* 0x0000000100007812 */ /* 0x000fc800078ec0ff */
[----:B------:R-:W-:-:S04]  /*48c0*/  IADD3 R0, PT, PT, R3, 0x88fffff, R0 ;  /* 0x088fffff03007810 */ /* 0x000fc80007ffe000 */
[----:B------:R-:W-:-:S04]  /*48d0*/  SHF.R.U32.HI R0, RZ, 0x15, R0 ;  /* 0x00000015ff007819 */ /* 0x000fc80000011600 */
[----:B------:R-:W-:-:S07]  /*48e0*/  LOP3.LUT R0, R0, 0xff, RZ, 0xc0, !PT ;  /* 0x000000ff00007812 */ /* 0x000fce00078ec0ff */
.L_x_35642:
[----:B------:R-:W-:-:S04]  /*48f0*/  SHF.R.U32.HI R3, RZ, 0x18, R3 ;  /* 0x00000018ff037819 */ /* 0x000fc80000011603 */
[----:B------:R-:W-:-:S04]  /*4900*/  LOP3.LUT R0, R0, 0x80, R3, 0xf8, !PT ;  /* 0x0000008000007812 */ /* 0x000fc800078ef803 */
[----:B------:R-:W-:-:S07]  /*4910*/  PRMT R4, R0, 0x7610, R4 ;  /* 0x0000761000047816 */ /* 0x000fce0000000004 */
.L_x_35640:
[----:B------:R-:W-:Y:S05]  /*4920*/  BSYNC.RECONVERGENT B0 ;  /* 0x0000000000007941 */ /* 0x000fea0003800200 */
.L_x_35639:
[----:B------:R0:W-:Y:S01]  /*4930*/  STG.E.U8 desc[UR36][R8.64], R4 ;  /* 0x0000000408007986 */ /* 0x0001e2000c101124 */
[----:B------:R-:W-:Y:S05]  /*4940*/  BRA `(.L_x_35611) ;  /* 0x0000000000c07947 */ /* 0x000fea0003800000 */
.L_x_35632:
[----:B------:R-:W-:-:S13]  /*4950*/  ISETP.NE.AND P0, PT, R0, 0x1c, PT ;  /* 0x0000001c0000780c */ /* 0x000fda0003f05270 */
[----:B------:R-:W-:Y:S05]  /*4960*/  @!P0 BRA `(.L_x_35643) ;  /* 0x0000000000ac8947 */ /* 0x000fea0003800000 */
[----:B------:R-:W-:-:S13]  /*4970*/  ISETP.NE.AND P0, PT, R0, 0x1d, PT ;  /* 0x0000001d0000780c */ /* 0x000fda0003f05270 */
[----:B------:R-:W-:Y:S05]  /*4980*/  @!P0 BRA `(.L_x_35644) ;  /* 0x00000000008c8947 */ /* 0x000fea0003800000 */
[----:B------:R-:W-:-:S13]  /*4990*/  ISETP.NE.AND P0, PT, R0, 0x2c, PT ;  /* 0x0000002c0000780c */ /* 0x000fda0003f05270 */
[----:B------:R-:W-:Y:S05]  /*49a0*/  @!P0 BRA `(.L_x_35645) ;  /* 0x0000000000448947 */ /* 0x000fea0003800000 */
.L_x_35616:
        /* <DEDUP_REMOVED lines=16> */
.L_x_35646:
[----:B------:R-:W-:Y:S05]  /*4ab0*/  BRA `(.L_x_35611) ;  /* 0x0000000000647947 */ /* 0x000fea0003800000 */
.L_x_35645:
        /* <DEDUP_REMOVED lines=16> */
.L_x_35644:
[----:B------:R-:W-:-:S04]  /*4bc0*/  LOP3.LUT R24, R24, 0xffff, RZ, 0xc0, !PT ;  /* 0x0000ffff18187812 */ /* 0x000fc800078ec0ff */
[----:B------:R-:W-:-:S05]  /*4bd0*/  PRMT R24, R24, 0x8880, RZ ;  /* 0x0000888018187816 */ /* 0x000fca00000000ff */
[----:B------:R-:W-:-:S05]  /*4be0*/  IMAD.MOV.U32 R4, RZ, RZ, R24 ;  /* 0x000000ffff047224 */ /* 0x000fca00078e0018 */
[----:B------:R-:W-:-:S05]  /*4bf0*/  SHF.R.S32.HI R5, RZ, 0x1f, R4 ;  /* 0x0000001fff057819 */ /* 0x000fca0000011404 */
[----:B------:R0:W-:Y:S01]  /*4c00*/  STG.E.64 desc[UR36][R8.64], R4 ;  /* 0x0000000408007986 */ /* 0x0001e2000c101b24 */
[----:B------:R-:W-:Y:S05]  /*4c10*/  BRA `(.L_x_35611) ;  /* 0x00000000000c7947 */ /* 0x000fea0003800000 */
.L_x_35643:
[----:B------:R-:W-:-:S04]  /*4c20*/  LOP3.LUT R24, R24, 0xffff, RZ, 0xc0, !PT ;  /* 0x0000ffff18187812 */ /* 0x000fc800078ec0ff */
[----:B------:R-:W-:-:S05]  /*4c30*/  PRMT R3, R24, 0x8880, RZ ;  /* 0x0000888018037816 */ /* 0x000fca00000000ff */
[----:B------:R1:W-:Y:S02]  /*4c40*/  STG.E desc[UR36][R8.64], R3 ;  /* 0x0000000308007986 */ /* 0x0003e4000c101924 */
.L_x_35611:
[----:B------:R-:W-:Y:S05]  /*4c50*/  BSYNC.RECONVERGENT B6 ;  /* 0x0000000000067941 */ /* 0x000fea0003800200 */
.L_x_35610:
[----:B------:R-:W-:Y:S01]  /*4c60*/  ISETP.GE.AND P0, PT, R19, R22, PT ;  /* 0x000000161300720c */ /* 0x000fe20003f06270 */
[----:B------:R-:W-:-:S12]  /*4c70*/  BSSY.RECONVERGENT B6, `(.L_x_35647) ;  /* 0x00001f2000067945 */ /* 0x000fd80003800200 */
[----:B------:R-:W-:Y:S05]  /*4c80*/  @P0 BRA `(.L_x_35648) ;  /* 0x0000001c00c00947 */ /* 0x000fea0003800000 */
[----:B------:R-:W5:Y:S01]  /*4c90*/  LDCU UR4, c[0x0][0x3a8] ;  /* 0x00007500ff0477ac */ /* 0x000f620008000800 */
[----:B01----:R-:W0:Y:S01]  /*4ca0*/  LDC.64 R8, c[0x0][0x388] ;  /* 0x0000e200ff087b82 */ /* 0x003e220000000a00 */
[----:B------:R-:W-:Y:S01]  /*4cb0*/  IMAD R0, R2, 0x200, R19 ;  /* 0x0000020002007824 */ /* 0x000fe200078e0213 */
[----:B--234-:R-:W-:-:S03]  /*4cc0*/  PRMT R4, R18, 0x9910, RZ ;  /* 0x0000991012047816 */ /* 0x01cfc600000000ff */
        /* <DEDUP_REMOVED lines=16> */
.L_x_35652:
[----:B------:R4:W-:Y:S01]  /*4dd0*/  STG.E.U8 desc[UR36][R8.64], R23 ;  /* 0x0000001708007986 */ /* 0x0009e2000c101124 */
[----:B------:R-:W-:Y:S05]  /*4de0*/  BRA `(.L_x_35654) ;  /* 0x0000000c00807947 */ /* 0x000fea0003800000 */
.L_x_35651:
        /* <DEDUP_REMOVED lines=12> */
.L_x_35656:
[----:B------:R-:W-:-:S04]  /*4eb0*/  LOP3.LUT R23, R23, 0xffff, RZ, 0xc0, !PT ;  /* 0x0000ffff17177812 */ /* 0x000fc800078ec0ff */
[----:B------:R-:W-:-:S05]  /*4ec0*/  PRMT R3, R23, 0x8880, RZ ;  /* 0x0000888017037816 */ /* 0x000fca00000000ff */
[----:B------:R2:W-:Y:S01]  /*4ed0*/  STG.E desc[UR36][R8.64], R3 ;  /* 0x0000000308007986 */ /* 0x0005e2000c101924 */
[----:B------:R-:W-:Y:S05]  /*4ee0*/  BRA `(.L_x_35654) ;  /* 0x0000000c00407947 */ /* 0x000fea0003800000 */
.L_x_35655:
[----:B------:R-:W-:-:S04]  /*4ef0*/  PRMT R3, R23, 0x8880, RZ ;  /* 0x0000888017037816 */ /* 0x000fc800000000ff */
[----:B------:R-:W-:-:S05]  /*4f00*/  PRMT R3, R3, 0x7710, RZ ;  /* 0x0000771003037816 */ /* 0x000fca00000000ff */
[----:B------:R0:W-:Y:S01]  /*4f10*/  STG.E.U16 desc[UR36][R8.64], R3 ;  /* 0x0000000308007986 */ /* 0x0001e2000c101524 */
[----:B------:R-:W-:Y:S05]  /*4f20*/  BRA `(.L_x_35654) ;  /* 0x0000000c00307947 */ /* 0x000fea0003800000 */
.L_x_35650:
        /* <DEDUP_REMOVED lines=9> */
.L_x_35658:
[----:B------:R-:W0:Y:S02]  /*4fc0*/  I2F.S8 R0, R23 ;  /* 0x0000001700007306 */ /* 0x000e240000001400 */
[----:B0-----:R-:W-:-:S05]  /*4fd0*/  F2FP.F16.F32.PACK_AB R0, RZ, R0 ;  /* 0x00000000ff00723e */ /* 0x001fca00000000ff */
[----:B------:R0:W-:Y:S01]  /*4fe0*/  STG.E.U16 desc[UR36][R8.64], R0 ;  /* 0x0000000008007986 */ /* 0x0001e2000c101524 */
[----:B------:R-:W-:Y:S05]  /*4ff0*/  BRA `(.L_x_35654) ;  /* 0x0000000800fc7947 */ /* 0x000fea0003800000 */
.L_x_35657:
        /* <DEDUP_REMOVED lines=10> */
.L_x_35660:
[----:B------:R-:W0:Y:S02]  /*50a0*/  I2F.S8 R23, R23 ;  /* 0x0000001700177306 */ /* 0x000e240000001400 */
[----:B0-----:R-:W-:-:S04]  /*50b0*/  F2FP.F16.F32.PACK_AB R3, RZ, R23 ;  /* 0x00000017ff03723e */ /* 0x001fc800000000ff */
[----:B------:R-:W-:-:S05]  /*50c0*/  PRMT R3, R3, 0x5410, RZ ;  /* 0x0000541003037816 */ /* 0x000fca00000000ff */
[----:B------:R0:W-:Y:S01]  /*50d0*/  STG.E desc[UR36][R8.64], R3 ;  /* 0x0000000308007986 */ /* 0x0001e2000c101924 */
[----:B------:R-:W-:Y:S05]  /*50e0*/  BRA `(.L_x_35654) ;  /* 0x0000000800c07947 */ /* 0x000fea0003800000 */
.L_x_35659:
[----:B------:R-:W-:-:S04]  /*50f0*/  PRMT R4, R23, 0x8880, RZ ;  /* 0x0000888017047816 */ /* 0x000fc800000000ff */
[----:B------:R-:W-:-:S06]  /*5100*/  PRMT R4, R4, 0x7710, RZ ;  /* 0x0000771004047816 */ /* 0x000fcc00000000ff */
[----:B------:R-:W0:Y:S02]  /*5110*/  I2F.F64.S16 R4, R4 ;  /* 0x0000000400047312 */ /* 0x000e240000101c00 */
[----:B0-----:R0:W-:Y:S01]  /*5120*/  STG.E.64 desc[UR36][R8.64], R4 ;  /* 0x0000000408007986 */ /* 0x0011e2000c101b24 */
[----:B------:R-:W-:Y:S05]  /*5130*/  BRA `(.L_x_35654) ;  /* 0x0000000800ac7947 */ /* 0x000fea0003800000 */
.L_x_35649:
        /* <DEDUP_REMOVED lines=14> */
.L_x_35664:
        /* <DEDUP_REMOVED lines=17> */
.L_x_35667:
[----:B------:R-:W-:-:S04]  /*5330*/  SHF.R.U32.HI R3, RZ, 0x18, R23 ;  /* 0x00000018ff037819 */ /* 0x000fc80000011617 */
[----:B------:R-:W-:-:S04]  /*5340*/  LOP3.LUT R0, R0, 0x80, R3, 0xf8, !PT ;  /* 0x0000008000007812 */ /* 0x000fc800078ef803 */
[----:B------:R-:W-:-:S07]  /*5350*/  PRMT R4, R0, 0x7610, R4 ;  /* 0x0000761000047816 */ /* 0x000fce0000000004 */
.L_x_35666:
[----:B------:R-:W-:Y:S05]  /*5360*/  BSYNC.RECONVERGENT B0 ;  /* 0x0000000000007941 */ /* 0x000fea0003800200 */
.L_x_35665:
[----:B------:R0:W-:Y:S01]  /*5370*/  STG.E.U8 desc[UR36][R8.64], R4 ;  /* 0x0000000408007986 */ /* 0x0001e2000c101124 */
[----:B------:R-:W-:Y:S05]  /*5380*/  BRA `(.L_x_35654) ;  /* 0x0000000800187947 */ /* 0x000fea0003800000 */
.L_x_35663:
        /* <DEDUP_REMOVED lines=17> */
.L_x_35670:
[----:B------:R-:W-:-:S04]  /*54a0*/  SHF.R.U32.HI R3, RZ, 0x18, R23 ;  /* 0x00000018ff037819 */ /* 0x000fc80000011617 */
[----:B------:R-:W-:-:S04]  /*54b0*/  LOP3.LUT R0, R0, 0x80, R3, 0xf8, !PT ;  /* 0x0000008000007812 */ /* 0x000fc800078ef803 */
[----:B------:R-:W-:-:S07]  /*54c0*/  PRMT R4, R0, 0x7610, R4 ;  /* 0x0000761000047816 */ /* 0x000fce0000000004 */
.L_x_35669:
[----:B------:R-:W-:Y:S05]  /*54d0*/  BSYNC.RECONVERGENT B0 ;  /* 0x0000000000007941 */ /* 0x000fea0003800200 */
.L_x_35668:
[----:B------:R0:W-:Y:S01]  /*54e0*/  STG.E.U8 desc[UR36][R8.64], R4 ;  /* 0x0000000408007986 */ /* 0x0001e2000c101124 */
[----:B------:R-:W-:Y:S05]  /*54f0*/  BRA `(.L_x_35654) ;  /* 0x0000000400bc7947 */ /* 0x000fea0003800000 */
.L_x_35662:
[----:B------:R-:W-:-:S13]  /*5500*/  ISETP.NE.AND P0, PT, R0, 0x1c, PT ;  /* 0x0000001c0000780c */ /* 0x000fda0003f05270 */
[----:B------:R-:W-:Y:S05]  /*5510*/  @!P0 BRA `(.L_x_35671) ;  /* 0x0000000000688947 */ /* 0x000fea0003800000 */
[----:B------:R-:W-:-:S13]  /*5520*/  ISETP.NE.AND P0, PT, R0, 0x1d, PT ;  /* 0x0000001d0000780c */ /* 0x000fda0003f05270 */
[----:B------:R-:W-:Y:S05]  /*5530*/  @!P0 BRA `(.L_x_35672) ;  /* 0x0000000000488947 */ /* 0x000fea0003800000 */
[----:B------:R-:W-:-:S13]  /*5540*/  ISETP.NE.AND P0, PT, R0, 0x2c, PT ;  /* 0x0000002c0000780c */ /* 0x000fda0003f05270 */
[----:B------:R-:W-:Y:S05]  /*5550*/  @P0 BRA `(.L_x_35653) ;  /* 0x0000000000c00947 */ /* 0x000fea0003800000 */
        /* <DEDUP_REMOVED lines=16> */
.L_x_35672:
[----:B------:R-:W-:-:S04]  /*5660*/  LOP3.LUT R23, R23, 0xffff, RZ, 0xc0, !PT ;  /* 0x0000ffff17177812 */ /* 0x000fc800078ec0ff */
[----:B------:R-:W-:-:S05]  /*5670*/  PRMT R23, R23, 0x8880, RZ ;  /* 0x0000888017177816 */ /* 0x000fca00000000ff */
[----:B------:R-:W-:-:S05]  /*5680*/  IMAD.MOV.U32 R4, RZ, RZ, R23 ;  /* 0x000000ffff047224 */ /* 0x000fca00078e0017 */
[----:B------:R-:W-:-:S05]  /*5690*/  SHF.R.S32.HI R5, RZ, 0x1f, R4 ;  /* 0x0000001fff057819 */ /* 0x000fca0000011404 */
[----:B------:R0:W-:Y:S01]  /*56a0*/  STG.E.64 desc[UR36][R8.64], R4 ;  /* 0x0000000408007986 */ /* 0x0001e2000c101b24 */
[----:B------:R-:W-:Y:S05]  /*56b0*/  BRA `(.L_x_35654) ;  /* 0x00000004004c7947 */ /* 0x000fea0003800000 */
.L_x_35671:
[----:B------:R-:W-:-:S04]  /*56c0*/  LOP3.LUT R23, R23, 0xffff, RZ, 0xc0, !PT ;  /* 0x0000ffff17177812 */ /* 0x000fc800078ec0ff */
[----:B------:R-:W-:-:S05]  /*56d0*/  PRMT R3, R23, 0x8880, RZ ;  /* 0x0000888017037816 */ /* 0x000fca00000000ff */
[----:B------:R0:W-:Y:S01]  /*56e0*/  STG.E desc[UR36][R8.64], R3 ;  /* 0x0000000308007986 */ /* 0x0001e2000c101924 */
[----:B------:R-:W-:Y:S05]  /*56f0*/  BRA `(.L_x_35654) ;  /* 0x00000004003c7947 */ /* 0x000fea0003800000 */
.L_x_35661:
        /* <DEDUP_REMOVED lines=10> */
.L_x_35674:
[----:B------:R-:W-:Y:S02]  /*57a0*/  PRMT R4, R23, 0x8880, RZ ;  /* 0x0000888017047816 */ /* 0x000fe400000000ff */
[----:B------:R-:W-:Y:S02]  /*57b0*/  CS2R R6, SRZ ;  /* 0x0000000000067805 */ /* 0x000fe4000001ff00 */
[----:B------:R-:W-:-:S06]  /*57c0*/  PRMT R4, R4, 0x7710, RZ ;  /* 0x0000771004047816 */ /* 0x000fcc00000000ff */
[----:B------:R-:W0:Y:S02]  /*57d0*/  I2F.F64.S16 R4, R4 ;  /* 0x0000000400047312 */ /* 0x000e240000101c00 */
[----:B0-----:R0:W-:Y:S01]  /*57e0*/  STG.E.128 desc[UR36][R8.64], R4 ;  /* 0x0000000408007986 */ /* 0x0011e2000c101d24 */
[----:B------:R-:W-:Y:S05]  /*57f0*/  BRA `(.L_x_35654) ;  /* 0x0000000000fc7947 */ /* 0x000fea0003800000 */
.L_x_35673:
[----:B------:R-:W-:-:S13]  /*5800*/  ISETP.NE.AND P0, PT, R0, 0xf, PT ;  /* 0x0000000f0000780c */ /* 0x000fda0003f05270 */
[----:B------:R-:W-:Y:S05]  /*5810*/  @!P0 BRA `(.L_x_35675) ;  /* 0x0000000000e88947 */ /* 0x000fea0003800000 */
[----:B------:R-:W-:-:S13]  /*5820*/  ISETP.NE.AND P0, PT, R0, 0x17, PT ;  /* 0x000000170000780c */ /* 0x000fda0003f05270 */
[----:B------:R-:W-:Y:S05]  /*5830*/  @!P0 BRA `(.L_x_35676) ;  /* 0x0000000000908947 */ /* 0x000fea0003800000 */
[----:B------:R-:W-:-:S13]  /*5840*/  ISETP.NE.AND P0, PT, R0, 0x18, PT ;  /* 0x000000180000780c */ /* 0x000fda0003f05270 */
[----:B------:R-:W-:Y:S05]  /*5850*/  @!P0 BRA `(.L_x_35677) ;  /* 0x0000000000448947 */ /* 0x000fea0003800000 */
.L_x_35653:
        /* <DEDUP_REMOVED lines=16> */
.L_x_35678:
[----:B------:R-:W-:Y:S05]  /*5960*/  BRA `(.L_x_35654) ;  /* 0x0000000000a07947 */ /* 0x000fea0003800000 */
.L_x_35677:
        /* <DEDUP_REMOVED lines=13> */
.L_x_35680:
[----:B------:R-:W-:Y:S05]  /*5a40*/  BSYNC.RECONVERGENT B0 ;  /* 0x0000000000007941 */ /* 0x000fea0003800200 */
.L_x_35679:
[----:B------:R-:W-:-:S05]  /*5a50*/  LOP3.LUT R3, R0, 0x80, R3, 0xf8, !PT ;  /* 0x0000008000037812 */ /* 0x000fca00078ef803 */
[----:B------:R0:W-:Y:S01]  /*5a60*/  STG.E.U8 desc[UR36][R8.64], R3 ;  /* 0x0000000308007986 */ /* 0x0001e2000c101124 */
[----:B------:R-:W-:Y:S05]  /*5a70*/  BRA `(.L_x_35654) ;  /* 0x00000000005c7947 */ /* 0x000fea0003800000 */
.L_x_35676:
        /* <DEDUP_REMOVED lines=12> */
.L_x_35682:
[----:B------:R-:W-:Y:S01]  /*5b40*/  IMAD.MOV.U32 R0, RZ, RZ, 0x7f ;  /* 0x0000007fff007424 */ /* 0x000fe200078e00ff */
[----:B------:R-:W-:-:S04]  /*5b50*/  ISETP.GT.U32.AND P0, PT, R3, 0x7f800000, PT ;  /* 0x7f8000000300780c */ /* 0x000fc80003f04070 */
[----:B------:R-:W-:-:S09]  /*5b60*/  SEL R0, R0, 0x7c, P0 ;  /* 0x0000007c00007807 */ /* 0x000fd20000000000 */
.L_x_35683:
[----:B------:R-:W-:Y:S05]  /*5b70*/  BSYNC.RECONVERGENT B0 ;  /* 0x0000000000007941 */ /* 0x000fea0003800200 */
.L_x_35681:
[----:B------:R-:W-:-:S04]  /*5b80*/  SHF.R.U32.HI R3, RZ, 0x18, R23 ;  /* 0x00000018ff037819 */ /* 0x000fc80000011617 */
[----:B------:R-:W-:-:S05]  /*5b90*/  LOP3.LUT R3, R0, 0x80, R3, 0xf8, !PT ;  /* 0x0000008000037812 */ /* 0x000fca00078ef803 */
[----:B------:R0:W-:Y:S01]  /*5ba0*/  STG.E.U8 desc[UR36][R8.64], R3 ;  /* 0x0000000308007986 */ /* 0x0001e2000c101124 */
[----:B------:R-:W-:Y:S05]  /*5bb0*/  BRA `(.L_x_35654) ;  /* 0x00000000000c7947 */ /* 0x000fea0003800000 */
.L_x_35675:
[----:B------:R-:W0:Y:S02]  /*5bc0*/  I2F.S8 R0, R23 ;  /* 0x0000001700007306 */ /* 0x000e240000001400 */
[----:B0-----:R-:W-:-:S05]  /*5bd0*/  F2FP.BF16.F32.PACK_AB R0, RZ, R0 ;  /* 0x00000000ff00723e */ /* 0x001fca00000010ff */
[----:B------:R0:W-:Y:S02]  /*5be0*/  STG.E.U16 desc[UR36][R8.64], R0 ;  /* 0x0000000008007986 */ /* 0x0001e4000c101524 */
.L_x_35654:
        /* <DEDUP_REMOVED lines=23> */
.L_x_35687:
[----:B------:R0:W-:Y:S01]  /*5d60*/  STG.E.U8 desc[UR36][R8.64], R16 ;  /* 0x0000001008007986 */ /* 0x0001e2000c101124 */
[----:B------:R-:W-:Y:S05]  /*5d70*/  BRA `(.L_x_35689) ;  /* 0x0000000c00807947 */ /* 0x000fea0003800000 */
.L_x_35686:
        /* <DEDUP_REMOVED lines=12> */
.L_x_35691:
[----:B------:R-:W-:-:S04]  /*5e40*/  LOP3.LUT R16, R16, 0xffff, RZ, 0xc0, !PT ;  /* 0x0000ffff10107812 */ /* 0x000fc800078ec0ff */
[----:B------:R-:W-:-:S05]  /*5e50*/  PRMT R3, R16, 0x8880, RZ ;  /* 0x0000888010037816 */ /* 0x000fca00000000ff */
[----:B------:R0:W-:Y:S01]  /*5e60*/  STG.E desc[UR36][R8.64], R3 ;  /* 0x0000000308007986 */ /* 0x0001e2000c101924 */
[----:B------:R-:W-:Y:S05]  /*5e70*/  BRA `(.L_x_35689) ;  /* 0x0000000c00407947 */ /* 0x000fea0003800000 */
.L_x_35690:
[----:B------:R-:W-:-:S04]  /*5e80*/  PRMT R3, R16, 0x8880, RZ ;  /* 0x0000888010037816 */ /* 0x000fc800000000ff */
[----:B------:R-:W-:-:S05]  /*5e90*/  PRMT R3, R3, 0x7710, RZ ;  /* 0x0000771003037816 */ /* 0x000fca00000000ff */
[----:B------:R0:W-:Y:S01]  /*5ea0*/  STG.E.U16 desc[UR36][R8.64], R3 ;  /* 0x0000000308007986 */ /* 0x0001e2000c101524 */
[----:B------:R-:W-:Y:S05]  /*5eb0*/  BRA `(.L_x_35689) ;  /* 0x0000000c00307947 */ /* 0x000fea0003800000 */
.L_x_35685:
        /* <DEDUP_REMOVED lines=9> */
.L_x_35693:
[----:B------:R-:W0:Y:S02]  /*5f50*/  I2F.S8 R0, R16 ;  /* 0x0000001000007306 */ /* 0x000e240000001400 */
[----:B0-----:R-:W-:-:S05]  /*5f60*/  F2FP.F16.F32.PACK_AB R0, RZ, R0 ;  /* 0x00000000ff00723e */ /* 0x001fca00000000ff */
[----:B------:R0:W-:Y:S01]  /*5f70*/  STG.E.U16 desc[UR36][R8.64], R0 ;  /* 0x0000000008007986 */ /* 0x0001e2000c101524 */
[----:B------:R-:W-:Y:S05]  /*5f80*/  BRA `(.L_x_35689) ;  /* 0x0000000800fc7947 */ /* 0x000fea0003800000 */
.L_x_35692:
        /* <DEDUP_REMOVED lines=10> */
.L_x_35695:
[----:B------:R-:W0:Y:S02]  /*6030*/  I2F.S8 R16, R16 ;  /* 0x0000001000107306 */ /* 0x000e240000001400 */
[----:B0-----:R-:W-:-:S04]  /*6040*/  F2FP.F16.F32.PACK_AB R3, RZ, R16 ;  /* 0x00000010ff03723e */ /* 0x001fc800000000ff */
[----:B------:R-:W-:-:S05]  /*6050*/  PRMT R3, R3, 0x5410, RZ ;  /* 0x0000541003037816 */ /* 0x000fca00000000ff */
[----:B------:R0:W-:Y:S01]  /*6060*/  STG.E desc[UR36][R8.64], R3 ;  /* 0x0000000308007986 */ /* 0x0001e2000c101924 */
[----:B------:R-:W-:Y:S05]  /*6070*/  BRA `(.L_x_35689) ;  /* 0x0000000800c07947 */ /* 0x000fea0003800000 */
.L_x_35694:
[----:B------:R-:W-:-:S04]  /*6080*/  PRMT R4, R16, 0x8880, RZ ;  /* 0x0000888010047816 */ /* 0x000fc800000000ff */
[----:B------:R-:W-:-:S06]  /*6090*/  PRMT R4, R4, 0x7710, RZ ;  /* 0x0000771004047816 */ /* 0x000fcc00000000ff */
[----:B------:R-:W0:Y:S02]  /*60a0*/  I2F.F64.S16 R4, R4 ;  /* 0x0000000400047312 */ /* 0x000e240000101c00 */
[----:B0-----:R0:W-:Y:S01]  /*60b0*/  STG.E.64 desc[UR36][R8.64], R4 ;  /* 0x0000000408007986 */ /* 0x0011e2000c101b24 */
[----:B------:R-:W-:Y:S05]  /*60c0*/  BRA `(.L_x_35689) ;  /* 0x0000000800ac7947 */ /* 0x000fea0003800000 */
.L_x_35684:
        /* <DEDUP_REMOVED lines=14> */
.L_x_35699:
        /* <DEDUP_REMOVED lines=17> */
.L_x_35702:
[----:B------:R-:W-:-:S04]  /*62c0*/  SHF.R.U32.HI R3, RZ, 0x18, R5 ;  /* 0x00000018ff037819 */ /* 0x000fc80000011605 */
[----:B------:R-:W-:-:S04]  /*62d0*/  LOP3.LUT R0, R0, 0x80, R3, 0xf8, !PT ;  /* 0x0000008000007812 */ /* 0x000fc800078ef803 */
[----:B------:R-:W-:-:S07]  /*62e0*/  PRMT R4, R0, 0x7610, R4 ;  /* 0x0000761000047816 */ /* 0x000fce0000000004 */
.L_x_35701:
[----:B------:R-:W-:Y:S05]  /*62f0*/  BSYNC.RECONVERGENT B0 ;  /* 0x0000000000007941 */ /* 0x000fea0003800200 */
.L_x_35700:
[----:B------:R0:W-:Y:S01]  /*6300*/  STG.E.U8 desc[UR36][R8.64], R4 ;  /* 0x0000000408007986 */ /* 0x0001e2000c101124 */
[----:B------:R-:W-:Y:S05]  /*6310*/  BRA `(.L_x_35689) ;  /* 0x0000000800187947 */ /* 0x000fea0003800000 */
.L_x_35698:
        /* <DEDUP_REMOVED lines=17> */
.L_x_35705:
[----:B------:R-:W-:-:S04]  /*6430*/  SHF.R.U32.HI R3, RZ, 0x18, R5 ;  /* 0x00000018ff037819 */ /* 0x000fc80000011605 */
[----:B------:R-:W-:-:S04]  /*6440*/  LOP3.LUT R0, R0, 0x80, R3, 0xf8, !PT ;  /* 0x0000008000007812 */ /* 0x000fc800078ef803 */
[----:B------:R-:W-:-:S07]  /*6450*/  PRMT R4, R0, 0x7610, R4 ;  /* 0x0000761000047816 */ /* 0x000fce0000000004 */
.L_x_35704:
[----:B------:R-:W-:Y:S05]  /*6460*/  BSYNC.RECONVERGENT B0 ;  /* 0x0000000000007941 */ /* 0x000fea0003800200 */
.L_x_35703:
[----:B------:R0:W-:Y:S01]  /*6470*/  STG.E.U8 desc[UR36][R8.64], R4 ;  /* 0x0000000408007986 */ /* 0x0001e2000c101124 */
[----:B------:R-:W-:Y:S05]  /*6480*/  BRA `(.L_x_35689) ;  /* 0x0000000400bc7947 */ /* 0x000fea0003800000 */
.L_x_35697:
        /* <DEDUP_REMOVED lines=22> */
.L_x_35707:
[----:B------:R-:W-:-:S04]  /*65f0*/  LOP3.LUT R16, R16, 0xffff, RZ, 0xc0, !PT ;  /* 0x0000ffff10107812 */ /* 0x000fc800078ec0ff */
[----:B------:R-:W-:-:S05]  /*6600*/  PRMT R16, R16, 0x8880, RZ ;  /* 0x0000888010107816 */ /* 0x000fca00000000ff */
[----:B------:R-:W-:-:S05]  /*6610*/  IMAD.MOV.U32 R4, RZ, RZ, R16 ;  /* 0x000000ffff047224 */ /* 0x000fca00078e0010 */
[----:B------:R-:W-:-:S05]  /*6620*/  SHF.R.S32.HI R5, RZ, 0x1f, R4 ;  /* 0x0000001fff057819 */ /* 0x000fca0000011404 */
[----:B------:R0:W-:Y:S01]  /*6630*/  STG.E.64 desc[UR36][R8.64], R4 ;  /* 0x0000000408007986 */ /* 0x0001e2000c101b24 */
[----:B------:R-:W-:Y:S05]  /*6640*/  BRA `(.L_x_35689) ;  /* 0x00000004004c7947 */ /* 0x000fea0003800000 */
.L_x_35706:
[----:B------:R-:W-:-:S04]  /*6650*/  LOP3.LUT R16, R16, 0xffff, RZ, 0xc0, !PT ;  /* 0x0000ffff10107812 */ /* 0x000fc800078ec0ff */
[----:B------:R-:W-:-:S05]  /*6660*/  PRMT R3, R16, 0x8880, RZ ;  /* 0x0000888010037816 */ /* 0x000fca00000000ff */
[----:B------:R0:W-:Y:S01]  /*6670*/  STG.E desc[UR36][R8.64], R3 ;  /* 0x0000000308007986 */ /* 0x0001e2000c101924 */
[----:B------:R-:W-:Y:S05]  /*6680*/  BRA `(.L_x_35689) ;  /* 0x00000004003c7947 */ /* 0x000fea0003800000 */
.L_x_35696:
        /* <DEDUP_REMOVED lines=10> */
.L_x_35709:
[----:B------:R-:W-:Y:S02]  /*6730*/  PRMT R4, R16, 0x8880, RZ ;  /* 0x0000888010047816 */ /* 0x000fe400000000ff */
[----:B------:R-:W-:Y:S02]  /*6740*/  CS2R R6, SRZ ;  /* 0x0000000000067805 */ /* 0x000fe4000001ff00 */
[----:B------:R-:W-:-:S06]  /*6750*/  PRMT R4, R4, 0x7710, RZ ;  /* 0x0000771004047816 */ /* 0x000fcc00000000ff */
[----:B------:R-:W0:Y:S02]  /*6760*/  I2F.F64.S16 R4, R4 ;  /* 0x0000000400047312 */ /* 0x000e240000101c00 */
[----:B0-----:R4:W-:Y:S01]  /*6770*/  STG.E.128 desc[UR36][R8.64], R4 ;  /* 0x0000000408007986 */ /* 0x0019e2000c101d24 */
[----:B------:R-:W-:Y:S05]  /*6780*/  BRA `(.L_x_35689) ;  /* 0x0000000000fc7947 */ /* 0x000fea0003800000 */
.L_x_35708:
[----:B------:R-:W-:-:S13]  /*6790*/  ISETP.NE.AND P0, PT, R0, 0xf, PT ;  /* 0x0000000f0000780c */ /* 0x000fda0003f05270 */
[----:B------:R-:W-:Y:S05]  /*67a0*/  @!P0 BRA `(.L_x_35710) ;  /* 0x0000000000e88947 */ /* 0x000fea0003800000 */
[----:B------:R-:W-:-:S13]  /*67b0*/  ISETP.NE.AND P0, PT, R0, 0x17, PT ;  /* 0x000000170000780c */ /* 0x000fda0003f05270 */
[----:B------:R-:W-:Y:S05]  /*67c0*/  @!P0 BRA `(.L_x_35711) ;  /* 0x0000000000908947 */ /* 0x000fea0003800000 */
[----:B------:R-:W-:-:S13]  /*67d0*/  ISETP.NE.AND P0, PT, R0, 0x18, PT ;  /* 0x000000180000780c */ /* 0x000fda0003f05270 */
[----:B------:R-:W-:Y:S05]  /*67e0*/  @!P0 BRA `(.L_x_35712) ;  /* 0x0000000000448947 */ /* 0x000fea0003800000 */
.L_x_35688:
        /* <DEDUP_REMOVED lines=16> */
.L_x_35713:
[----:B------:R-:W-:Y:S05]  /*68f0*/  BRA `(.L_x_35689) ;  /* 0x0000000000a07947 */ /* 0x000fea0003800000 */
.L_x_35712:
        /* <DEDUP_REMOVED lines=13> */
.L_x_35715:
[----:B------:R-:W-:Y:S05]  /*69d0*/  BSYNC.RECONVERGENT B0 ;  /* 0x0000000000007941 */ /* 0x000fea0003800200 */
.L_x_35714:
[----:B------:R-:W-:-:S05]  /*69e0*/  LOP3.LUT R3, R0, 0x80, R3, 0xf8, !PT ;  /* 0x0000008000037812 */ /* 0x000fca00078ef803 */
[----:B------:R2:W-:Y:S01]  /*69f0*/  STG.E.U8 desc[UR36][R8.64], R3 ;  /* 0x0000000308007986 */ /* 0x0005e2000c101124 */
[----:B------:R-:W-:Y:S05]  /*6a00*/  BRA `(.L_x_35689) ;  /* 0x00000000005c7947 */ /* 0x000fea0003800000 */
.L_x_35711:
        /* <DEDUP_REMOVED lines=12> */
.L_x_35717:
[----:B------:R-:W-:Y:S01]  /*6ad0*/  IMAD.MOV.U32 R0, RZ, RZ, 0x7f ;  /* 0x0000007fff007424 */ /* 0x000fe200078e00ff */
[----:B------:R-:W-:-:S04]  /*6ae0*/  ISETP.GT.U32.AND P0, PT, R3, 0x7f800000, PT ;  /* 0x7f8000000300780c */ /* 0x000fc80003f04070 */
[----:B------:R-:W-:-:S09]  /*6af0*/  SEL R0, R0, 0x7c, P0 ;  /* 0x0000007c00007807 */ /* 0x000fd20000000000 */
.L_x_35718:
[----:B------:R-:W-:Y:S05]  /*6b00*/  BSYNC.RECONVERGENT B0 ;  /* 0x0000000000007941 */ /* 0x000fea0003800200 */
.L_x_35716:
[----:B------:R-:W-:-:S04]  /*6b10*/  SHF.R.U32.HI R3, RZ, 0x18, R5 ;  /* 0x00000018ff037819 */ /* 0x000fc80000011605 */
[----:B------:R-:W-:-:S05]  /*6b20*/  LOP3.LUT R3, R0, 0x80, R3, 0xf8, !PT ;  /* 0x0000008000037812 */ /* 0x000fca00078ef803 */
[----:B------:R1:W-:Y:S01]  /*6b30*/  STG.E.U8 desc[UR36][R8.64], R3 ;  /* 0x0000000308007986 */ /* 0x0003e2000c101124 */
[----:B------:R-:W-:Y:S05]  /*6b40*/  BRA `(.L_x_35689) ;  /* 0x00000000000c7947 */ /* 0x000fea0003800000 */
.L_x_35710:
[----:B------:R-:W0:Y:S02]  /*6b50*/  I2F.S8 R0, R16 ;  /* 0x0000001000007306 */ /* 0x000e240000001400 */
[----:B0-----:R-:W-:-:S05]  /*6b60*/  F2FP.BF16.F32.PACK_AB R0, RZ, R0 ;  /* 0x00000000ff00723e */ /* 0x001fca00000010ff */
[----:B------:R0:W-:Y:S02]  /*6b70*/  STG.E.U16 desc[UR36][R8.64], R0 ;  /* 0x0000000008007986 */ /* 0x0001e4000c101524 */
.L_x_35689:
[----:B------:R-:W-:-:S07]  /*6b80*/  VIADD R19, R19, 0x80 ;  /* 0x0000008013137836 */ /* 0x000fce0000000000 */
.L_x_35648:
[----:B------:R-:W-:Y:S05]  /*6b90*/  BSYNC.RECONVERGENT B6 ;  /* 0x0000000000067941 */ /* 0x000fea0003800200 */
.L_x_35647:
        /* <DEDUP_REMOVED lines=21> */
.L_x_35722:
[----:B------:R-:W-:Y:S01]  /*6cf0*/  STG.E.U8 desc[UR36][R2.64], R17 ;  /* 0x0000001102007986 */ /* 0x000fe2000c101124 */
[----:B------:R-:W-:Y:S05]  /*6d00*/  EXIT ;  /* 0x000000000000794d */ /* 0x000fea0003800000 */
.L_x_35721:
        /* <DEDUP_REMOVED lines=10> */
[----:B------:R-:W-:Y:S01]  /*6db0*/  STG.E.64 desc[UR36][R2.64], R4 ;  /* 0x0000000402007986 */ /* 0x000fe2000c101b24 */
[----:B------:R-:W-:Y:S05]  /*6dc0*/  EXIT ;  /* 0x000000000000794d */ /* 0x000fea0003800000 */
.L_x_35725:
[----:B------:R-:W-:-:S04]  /*6dd0*/  LOP3.LUT R17, R17, 0xffff, RZ, 0xc0, !PT ;  /* 0x0000ffff11117812 */ /* 0x000fc800078ec0ff */
[----:B------:R-:W-:-:S05]  /*6de0*/  PRMT R5, R17, 0x8880, RZ ;  /* 0x0000888011057816 */ /* 0x000fca00000000ff */
[----:B------:R-:W-:Y:S01]  /*6df0*/  STG.E desc[UR36][R2.64], R5 ;  /* 0x0000000502007986 */ /* 0x000fe2000c101924 */
[----:B------:R-:W-:Y:S05]  /*6e00*/  EXIT ;  /* 0x000000000000794d */ /* 0x000fea0003800000 */
.L_x_35724:
[----:B------:R-:W-:-:S04]  /*6e10*/  PRMT R5, R17, 0x8880, RZ ;  /* 0x0000888011057816 */ /* 0x000fc800000000ff */
[----:B------:R-:W-:-:S05]  /*6e20*/  PRMT R5, R5, 0x7710, RZ ;  /* 0x0000771005057816 */ /* 0x000fca00000000ff */
[----:B------:R-:W-:Y:S01]  /*6e30*/  STG.E.U16 desc[UR36][R2.64], R5 ;  /* 0x0000000502007986 */ /* 0x000fe2000c101524 */
[----:B------:R-:W-:Y:S05]  /*6e40*/  EXIT ;  /* 0x000000000000794d */ /* 0x000fea0003800000 */
.L_x_35720:
[----:B------:R-:W-:-:S13]  /*6e50*/  ISETP.GT.AND P0, PT, R0, 0x6, PT ;  /* 0x000000060000780c */ /* 0x000fda0003f04270 */
[----:B------:R-:W-:Y:S05]  /*6e60*/  @P0 BRA `(.L_x_35726) ;  /* 0x00000000002c0947 */ /* 0x000fea0003800000 */
[----:B------:R-:W-:-:S13]  /*6e70*/  ISETP.NE.AND P0, PT, R0, 0x5, PT ;  /* 0x000000050000780c */ /* 0x000fda0003f05270 */
[----:B------:R-:W-:Y:S05]  /*6e80*/  @!P0 BRA `(.L_x_35727) ;  /* 0x0000000000148947 */ /* 0x000fea0003800000 */
[----:B------:R-:W-:-:S13]  /*6e90*/  ISETP.NE.AND P0, PT, R0, 0x6, PT ;  /* 0x000000060000780c */ /* 0x000fda0003f05270 */
[----:B------:R-:W-:Y:S05]  /*6ea0*/  @P0 BRA `(.L_x_35723) ;  /* 0x0000000800340947 */ /* 0x000fea0003800000 */
[----:B------:R-:W0:Y:S02]  /*6eb0*/  I2F.S8 R17, R17 ;  /* 0x0000001100117306 */ /* 0x000e240000001400 */
[----:B0-----:R-:W-:Y:S01]  /*6ec0*/  STG.E desc[UR36][R2.64], R17 ;  /* 0x0000001102007986 */ /* 0x001fe2000c101924 */
[----:B------:R-:W-:Y:S05]  /*6ed0*/  EXIT ;  /* 0x000000000000794d */ /* 0x000fea0003800000 */
.L_x_35727:
[----:B------:R-:W0:Y:S02]  /*6ee0*/  I2F.S8 R0, R17 ;  /* 0x0000001100007306 */ /* 0x000e240000001400 */
[----:B0-----:R-:W-:-:S05]  /*6ef0*/  F2FP.F16.F32.PACK_AB R0, RZ, R0 ;  /* 0x00000000ff00723e */ /* 0x001fca00000000ff */
[----:B------:R-:W-:Y:S01]  /*6f00*/  STG.E.U16 desc[UR36][R2.64], R0 ;  /* 0x0000000002007986 */ /* 0x000fe2000c101524 */
[----:B------:R-:W-:Y:S05]  /*6f10*/  EXIT ;  /* 0x000000000000794d */ /* 0x000fea0003800000 */
.L_x_35726:
        /* <DEDUP_REMOVED lines=8> */
[----:B0-----:R-:W-:Y:S01]  /*6fa0*/  STG.E.64 desc[UR36][R2.64], R4 ;  /* 0x0000000402007986 */ /* 0x001fe2000c101b24 */
[----:B------:R-:W-:Y:S05]  /*6fb0*/  EXIT ;  /* 0x000000000000794d */ /* 0x000fea0003800000 */
.L_x_35729:
[----:B------:R-:W0:Y:S02]  /*6fc0*/  I2F.S8 R17, R17 ;  /* 0x0000001100117306 */ /* 0x000e240000001400 */
[----:B0-----:R-:W-:-:S04]  /*6fd0*/  F2FP.F16.F32.PACK_AB R5, RZ, R17 ;  /* 0x00000011ff05723e */ /* 0x001fc800000000ff */
[----:B------:R-:W-:-:S05]  /*6fe0*/  PRMT R5, R5, 0x5410, RZ ;  /* 0x0000541005057816 */ /* 0x000fca00000000ff */
[----:B------:R-:W-:Y:S01]  /*6ff0*/  STG.E desc[UR36][R2.64], R5 ;  /* 0x0000000502007986 */ /* 0x000fe2000c101924 */
[----:B------:R-:W-:Y:S05]  /*7000*/  EXIT ;  /* 0x000000000000794d */ /* 0x000fea0003800000 */
.L_x_35728:
[----:B------:R-:W-:-:S04]  /*7010*/  PRMT R4, R17, 0x8880, RZ ;  /* 0x0000888011047816 */ /* 0x000fc800000000ff */
[----:B------:R-:W-:-:S06]  /*7020*/  PRMT R4, R4, 0x7710, RZ ;  /* 0x0000771004047816 */ /* 0x000fcc00000000ff */
[----:B------:R-:W0:Y:S02]  /*7030*/  I2F.F64.S16 R4, R4 ;  /* 0x0000000400047312 */ /* 0x000e240000101c00 */
[----:B0-----:R-:W-:Y:S01]  /*7040*/  STG.E.64 desc[UR36][R2.64], R4 ;  /* 0x0000000402007986 */ /* 0x001fe2000c101b24 */
[----:B------:R-:W-:Y:S05]  /*7050*/  EXIT ;  /* 0x000000000000794d */ /* 0x000fea0003800000 */
.L_x_35719:
        /* <DEDUP_REMOVED lines=12> */
[----:B------:R-:W-:Y:S01]  /*7120*/  STG.E.U16 desc[UR36][R2.64], R5 ;  /* 0x0000000502007986 */ /* 0x000fe2000c101524 */
[----:B------:R-:W-:Y:S05]  /*7130*/  EXIT ;  /* 0x000000000000794d */ /* 0x000fea0003800000 */
.L_x_35733:
        /* <DEDUP_REMOVED lines=18> */
.L_x_35736:
[----:B------:R-:W-:-:S04]  /*7260*/  SHF.R.U32.HI R5, RZ, 0x18, R5 ;  /* 0x00000018ff057819 */ /* 0x000fc80000011605 */
[----:B------:R-:W-:-:S07]  /*7270*/  LOP3.LUT R0, R0, 0x80, R5, 0xf8, !PT ;  /* 0x0000008000007812 */ /* 0x000fce00078ef805 */
.L_x_35735:
[----:B------:R-:W-:Y:S05]  /*7280*/  BSYNC.RECONVERGENT B0 ;  /* 0x0000000000007941 */ /* 0x000fea0003800200 */
.L_x_35734:
[----:B------:R-:W-:Y:S01]  /*7290*/  STG.E.U8 desc[UR36][R2.64], R0 ;  /* 0x0000000002007986 */ /* 0x000fe2000c101124 */
[----:B------:R-:W-:Y:S05]  /*72a0*/  EXIT ;  /* 0x000000000000794d */ /* 0x000fea0003800000 */
.L_x_35732:
        /* <DEDUP_REMOVED lines=18> */
.L_x_35739:
[----:B------:R-:W-:-:S04]  /*73d0*/  SHF.R.U32.HI R5, RZ, 0x18, R5 ;  /* 0x00000018ff057819 */ /* 0x000fc80000011605 */
[----:B------:R-:W-:-:S07]  /*73e0*/  LOP3.LUT R0, R0, 0x80, R5, 0xf8, !PT ;  /* 0x0000008000007812 */ /* 0x000fce00078ef805 */
.L_x_35738:
[----:B------:R-:W-:Y:S05]  /*73f0*/  BSYNC.RECONVERGENT B0 ;  /* 0x0000000000007941 */ /* 0x000fea0003800200 */
.L_x_35737:
[----:B------:R-:W-:Y:S01]  /*7400*/  STG.E.U8 desc[UR36][R2.64], R0 ;  /* 0x0000000002007986 */ /* 0x000fe2000c101124 */
[----:B------:R-:W-:Y:S05]  /*7410*/  EXIT ;  /* 0x000000000000794d */ /* 0x000fea0003800000 */
.L_x_35731:
        /* <DEDUP_REMOVED lines=22> */
.L_x_35741:
[----:B------:R-:W-:-:S04]  /*7580*/  LOP3.LUT R17, R17, 0xffff, RZ, 0xc0, !PT ;  /* 0x0000ffff11117812 */ /* 0x000fc800078ec0ff */
[----:B------:R-:W-:-:S05]  /*7590*/  PRMT R17, R17, 0x8880, RZ ;  /* 0x0000888011117816 */ /* 0x000fca00000000ff */
[----:B------:R-:W-:-:S05]  /*75a0*/  IMAD.MOV.U32 R4, RZ, RZ, R17 ;  /* 0x000000ffff047224 */ /* 0x000fca00078e0011 */
[----:B------:R-:W-:-:S05]  /*75b0*/  SHF.R.S32.HI R5, RZ, 0x1f, R4 ;  /* 0x0000001fff057819 */ /* 0x000fca0000011404 */
[----:B------:R-:W-:Y:S01]  /*75c0*/  STG.E.64 desc[UR36][R2.64], R4 ;  /* 0x0000000402007986 */ /* 0x000fe2000c101b24 */
[----:B------:R-:W-:Y:S05]  /*75d0*/  EXIT ;  /* 0x000000000000794d */ /* 0x000fea0003800000 */
.L_x_35740:
[----:B------:R-:W-:-:S04]  /*75e0*/  LOP3.LUT R17, R17, 0xffff, RZ, 0xc0, !PT ;  /* 0x0000ffff11117812 */ /* 0x000fc800078ec0ff */
[----:B------:R-:W-:-:S05]  /*75f0*/  PRMT R5, R17, 0x8880, RZ ;  /* 0x0000888011057816 */ /* 0x000fca00000000ff */
[----:B------:R-:W-:Y:S01]  /*7600*/  STG.E desc[UR36][R2.64], R5 ;  /* 0x0000000502007986 */ /* 0x000fe2000c101924 */
[----:B------:R-:W-:Y:S05]  /*7610*/  EXIT ;  /* 0x000000000000794d */ /* 0x000fea0003800000 */
.L_x_35730:
        /* <DEDUP_REMOVED lines=8> */
[----:B------:R-:W-:Y:S01]  /*76a0*/  STG.E.U8 desc[UR36][R2.64], R5 ;  /* 0x0000000502007986 */ /* 0x000fe2000c101124 */
[----:B------:R-:W-:Y:S05]  /*76b0*/  EXIT ;  /* 0x000000000000794d */ /* 0x000fea0003800000 */
.L_x_35743:
[----:B------:R-:W-:Y:S02]  /*76c0*/  PRMT R4, R17, 0x8880, RZ ;  /* 0x0000888011047816 */ /* 0x000fe400000000ff */
[----:B------:R-:W-:Y:S02]  /*76d0*/  CS2R R6, SRZ ;  /* 0x0000000000067805 */ /* 0x000fe4000001ff00 */
[----:B------:R-:W-:-:S06]  /*76e0*/  PRMT R4, R4, 0x7710, RZ ;  /* 0x0000771004047816 */ /* 0x000fcc00000000ff */
[----:B------:R-:W0:Y:S02]  /*76f0*/  I2F.F64.S16 R4, R4 ;  /* 0x0000000400047312 */ /* 0x000e240000101c00 */
[----:B0-----:R-:W-:Y:S01]  /*7700*/  STG.E.128 desc[UR36][R2.64], R4 ;  /* 0x0000000402007986 */ /* 0x001fe2000c101d24 */
[----:B------:R-:W-:Y:S05]  /*7710*/  EXIT ;  /* 0x000000000000794d */ /* 0x000fea0003800000 */
.L_x_35742:
[----:B------:R-:W-:-:S13]  /*7720*/  ISETP.NE.AND P0, PT, R0, 0xf, PT ;  /* 0x0000000f0000780c */ /* 0x000fda0003f05270 */
[----:B------:R-:W-:Y:S05]  /*7730*/  @!P0 BRA `(.L_x_35744) ;  /* 0x0000000000e88947 */ /* 0x000fea0003800000 */
[----:B------:R-:W-:-:S13]  /*7740*/  ISETP.NE.AND P0, PT, R0, 0x17, PT ;  /* 0x000000170000780c */ /* 0x000fda0003f05270 */
[----:B------:R-:W-:Y:S05]  /*7750*/  @!P0 BRA `(.L_x_35745) ;  /* 0x0000000000908947 */ /* 0x000fea0003800000 */
[----:B------:R-:W-:-:S13]  /*7760*/  ISETP.NE.AND P0, PT, R0, 0x18, PT ;  /* 0x000000180000780c */ /* 0x000fda0003f05270 */
[----:B------:R-:W-:Y:S05]  /*7770*/  @!P0 BRA `(.L_x_35746) ;  /* 0x0000000000448947 */ /* 0x000fea0003800000 */
.L_x_35723:
        /* <DEDUP_REMOVED lines=16> */
.L_x_35747:
[----:B------:R-:W-:Y:S05]  /*7880*/  EXIT ;  /* 0x000000000000794d */ /* 0x000fea0003800000 */
.L_x_35746:
        /* <DEDUP_REMOVED lines=13> */
.L_x_35749:
[----:B------:R-:W-:Y:S05]  /*7960*/  BSYNC.RECONVERGENT B0 ;  /* 0x0000000000007941 */ /* 0x000fea0003800200 */
.L_x_35748:
[----:B------:R-:W-:-:S05]  /*7970*/  LOP3.LUT R5, R0, 0x80, R5, 0xf8, !PT ;  /* 0x0000008000057812 */ /* 0x000fca00078ef805 */
[----:B------:R-:W-:Y:S01]  /*7980*/  STG.E.U8 desc[UR36][R2.64], R5 ;  /* 0x0000000502007986 */ /* 0x000fe2000c101124 */
[----:B------:R-:W-:Y:S05]  /*7990*/  EXIT ;  /* 0x000000000000794d */ /* 0x000fea0003800000 */
.L_x_35745:
        /* <DEDUP_REMOVED lines=12> */
.L_x_35751:
[----:B------:R-:W-:Y:S01]  /*7a60*/  IMAD.MOV.U32 R0, RZ, RZ, 0x7f ;  /* 0x0000007fff007424 */ /* 0x000fe200078e00ff */
[----:B------:R-:W-:-:S04]  /*7a70*/  ISETP.GT.U32.AND P0, PT, R4, 0x7f800000, PT ;  /* 0x7f8000000400780c */ /* 0x000fc80003f04070 */
[----:B------:R-:W-:-:S09]  /*7a80*/  SEL R0, R0, 0x7c, P0 ;  /* 0x0000007c00007807 */ /* 0x000fd20000000000 */
.L_x_35752:
[----:B------:R-:W-:Y:S05]  /*7a90*/  BSYNC.RECONVERGENT B0 ;  /* 0x0000000000007941 */ /* 0x000fea0003800200 */
.L_x_35750:
[----:B------:R-:W-:-:S04]  /*7aa0*/  SHF.R.U32.HI R5, RZ, 0x18, R5 ;  /* 0x00000018ff057819 */ /* 0x000fc80000011605 */
[----:B------:R-:W-:-:S05]  /*7ab0*/  LOP3.LUT R5, R0, 0x80, R5, 0xf8, !PT ;  /* 0x0000008000057812 */ /* 0x000fca00078ef805 */
[----:B------:R-:W-:Y:S01]  /*7ac0*/  STG.E.U8 desc[UR36][R2.64], R5 ;  /* 0x0000000502007986 */ /* 0x000fe2000c101124 */
[----:B------:R-:W-:Y:S05]  /*7ad0*/  EXIT ;  /* 0x000000000000794d */ /* 0x000fea0003800000 */
.L_x_35744:
[----:B------:R-:W0:Y:S02]  /*7ae0*/  I2F.S8 R0, R17 ;  /* 0x0000001100007306 */ /* 0x000e240000001400 */
[----:B0-----:R-:W-:-:S05]  /*7af0*/  F2FP.BF16.F32.PACK_AB R0, RZ, R0 ;  /* 0x00000000ff00723e */ /* 0x001fca00000010ff */
[----:B------:R-:W-:Y:S01]  /*7b00*/  STG.E.U16 desc[UR36][R2.64], R0 ;  /* 0x0000000002007986 */ /* 0x000fe2000c101524 */
[----:B------:R-:W-:Y:S05]  /*7b10*/  EXIT ;  /* 0x000000000000794d */ /* 0x000fea0003800000 */
.L_x_35753:
        /* <DEDUP_REMOVED lines=14> */
.L_x_37343:


//--------------------- .text._ZN2at6native18elementwise_kernelILi128ELi4EZNS0_22gpu_kernel_impl_nocastIZZZNS0_23bitwise_not_kernel_cudaERNS_18TensorIteratorBaseEENKUlvE_clEvENKUlvE0_clEvEUlaE_EEvS4_RKT_EUliE_EEviT1_ --------------------------
	.section	.text._ZN2at6native18elementwise_kernelILi128ELi4EZNS0_22gpu_kernel_impl_nocastIZZZNS0_23bitwise_not_kernel_cudaERNS_18TensorIteratorBaseEENKUlvE_clEvENKUlvE0_clEvEUlaE_EEvS4_RKT_EUliE_EEviT1_,"ax",@progbits
	.align	128
        .global         _ZN2at6native18elementwise_kernelILi128ELi4EZNS0_22gpu_kernel_impl_nocastIZZZNS0_23bitwise_not_kernel_cudaERNS_18TensorIteratorBaseEENKUlvE_clEvENKUlvE0_clEvEUlaE_EEvS4_RKT_EUliE_EEviT1_
        .type           _ZN2at6native18elementwise_kernelILi128ELi4EZNS0_22gpu_kernel_impl_nocastIZZZNS0_23bitwise_not_kernel_cudaERNS_18TensorIteratorBaseEENKUlvE_clEvENKUlvE0_clEvEUlaE_EEvS4_RKT_EUliE_EEviT1_,@function
        .size           _ZN2at6native18elementwise_kernelILi128ELi4EZNS0_22gpu_kernel_impl_nocastIZZZNS0_23bitwise_not_kernel_cudaERNS_18TensorIteratorBaseEENKUlvE_clEvENKUlvE0_clEvEUlaE_EEvS4_RKT_EUliE_EEviT1_,(.L_x_37344 - _ZN2at6native18elementwise_kernelILi128ELi4EZNS0_22gpu_kernel_impl_nocastIZZZNS0_23bitwise_not_kernel_cudaERNS_18TensorIteratorBaseEENKUlvE_clEvENKUlvE0_clEvEUlaE_EEvS4_RKT_EUliE_EEviT1_)
        .other          _ZN2at6native18elementwise_kernelILi128ELi4EZNS0_22gpu_kernel_impl_nocastIZZZNS0_23bitwise_not_kernel_cudaERNS_18TensorIteratorBaseEENKUlvE_clEvENKUlvE0_clEvEUlaE_EEvS4_RKT_EUliE_EEviT1_,@"STO_CUDA_ENTRY STV_DEFAULT"
_ZN2at6native18elementwise_kernelILi128ELi4EZNS0_22gpu_kernel_impl_nocastIZZZNS0_23bitwise_not_kernel_cudaERNS_18TensorIteratorBaseEENKUlvE_clEvENKUlvE0_clEvEUlaE_EEvS4_RKT_EUliE_EEviT1_:
.text._ZN2at6native18elementwise_kernelILi128ELi4EZNS0_22gpu_kernel_impl_nocastIZZZNS0_23bitwise_not_kernel_cudaERNS_18TensorIteratorBaseEENKUlvE_clEvENKUlvE0_clEvEUlaE_EEvS4_RKT_EUliE_EEviT1_:
        /* <DEDUP_REMOVED lines=20> */
[----:B--2---:R-:W-:-:S05]  /*0140*/  LOP3.LUT R9, RZ, R4, RZ, 0x33, !PT ;  /* 0x00000004ff097212 */ /* 0x004fca00078e33ff */
[----:B0-----:R0:W-:Y:S01]  /*0150*/  STG.E.U8 desc[UR6][R6.64], R9 ;  /* 0x0000000906007986 */ /* 0x0011e2000c101106 */
[----:B------:R-:W-:Y:S05]  /*0160*/  @P0 BRA `(.L_x_35758) ;  /* 0x0000000000400947 */ /* 0x000fea0003800000 */
[----:B------:R-:W1:Y:S02]  /*0170*/  LDC.64 R4, c[0x0][0x588] ;  /* 0x00016200ff047b82 */ /* 0x000e640000000a00 */
[----:B-1----:R-:W2:Y:S06]  /*0180*/  LDG.E.U8 R4, desc[UR6][R4.64] ;  /* 0x0000000604047981 */ /* 0x002eac000c1e1100 */
[----:B0-----:R-:W0:Y:S01]  /*0190*/  LDC.64 R6, c[0x0][0x580] ;  /* 0x00016000ff067b82 */ /* 0x001e220000000a00 */
[----:B------:R-:W-:Y:S02]  /*01a0*/  IADD3 R3, PT, PT, R3, 0x80, RZ ;  /* 0x0000008003037810 */ /* 0x000fe40007ffe0ff */
[----:B--2---:R-:W-:-:S05]  /*01b0*/  LOP3.LUT R9, RZ, R4, RZ, 0x33, !PT ;  /* 0x00000004ff097212 */ /* 0x004fca00078e33ff */
[----:B0-----:R0:W-:Y:S02]  /*01c0*/  STG.E.U8 desc[UR6][R6.64], R9 ;  /* 0x0000000906007986 */ /* 0x0011e4000c101106 */
.L_x_35757:
[----:B------:R-:W-:-:S13]  /*01d0*/  ISETP.GE.AND P0, PT, R3, UR4, PT ;  /* 0x0000000403007c0c */ /* 0x000fda000bf06270 */
[----:B------:R-:W-:Y:S05]  /*01e0*/  @P0 BREAK.RELIABLE B1 ;  /* 0x0000000000010942 */ /* 0x000fea0003800100 */
[----:B------:R-:W-:Y:S05]  /*01f0*/  @P0 BRA `(.L_x_35758) ;  /* 0x00000000001c0947 */ /* 0x000fea0003800000 */
[----:B------:R-:W-:Y:S05]  /*0200*/  BSYNC.RELIABLE B1 ;  /* 0x0000000000017941 */ /* 0x000fea0003800100 */
.L_x_35756:
[----:B------:R-:W1:Y:S02]  /*0210*/  LDC.64 R4, c[0x0][0x588] ;  /* 0x00016200ff047b82 */ /* 0x000e640000000a00 */
[----:B-1----:R-:W2:Y:S06]  /*0220*/  LDG.E.U8 R4, desc[UR6][R4.64] ;  /* 0x0000000604047981 */ /* 0x002eac000c1e1100 */
[----:B0-----:R-:W0:Y:S01]  /*0230*/  LDC.64 R6, c[0x0][0x580] ;  /* 0x00016000ff067b82 */ /* 0x001e220000000a00 */
[----:B------:R-:W-:Y:S02]  /*0240*/  IADD3 R3, PT, PT, R3, 0x80, RZ ;  /* 0x0000008003037810 */ /* 0x000fe40007ffe0ff */
[----:B--2---:R-:W-:-:S05]  /*0250*/  LOP3.LUT R9, RZ, R4, RZ, 0x33, !PT ;  /* 0x00000004ff097212 */ /* 0x004fca00078e33ff */
[----:B0-----:R1:W-:Y:S02]  /*0260*/  STG.E.U8 desc[UR6][R6.64], R9 ;  /* 0x0000000906007986 */ /* 0x0013e4000c101106 */
.L_x_35758:
[----:B------:R-:W-:Y:S05]  /*0270*/  BSYNC.RECONVERGENT B0 ;  /* 0x0000000000007941 */ /* 0x000fea0003800200 */
.L_x_35755:
[----:B------:R-:W-:Y:S05]  /*0280*/  WARPSYNC.ALL ;  /* 0x0000000000007948 */ /* 0x000fea0003800000 */
[----:B------:R-:W-:-:S13]  /*0290*/  ISETP.GE.AND P0, PT, R3, UR4, PT ;  /* 0x0000000403007c0c */ /* 0x000fda000bf06270 */
[----:B------:R-:W-:Y:S05]  /*02a0*/  @P0 EXIT ;  /* 0x000000000000094d */ /* 0x000fea0003800000 */
[----:B------:R-:W2:Y:S02]  /*02b0*/  LDC.64 R2, c[0x0][0x588] ;  /* 0x00016200ff027b82 */ /* 0x000ea40000000a00 */
[----:B--2---:R-:W0:Y:S06]  /*02c0*/  LDG.E.U8 R2, desc[UR6][R2.64] ;  /* 0x0000000602027981 */ /* 0x004e2c000c1e1100 */
[----:B------:R-:W2:Y:S01]  /*02d0*/  LDC.64 R4, c[0x0][0x580] ;  /* 0x00016000ff047b82 */ /* 0x000ea20000000a00 */
[----:B01----:R-:W-:-:S05]  /*02e0*/  LOP3.LUT R7, RZ, R2, RZ, 0x33, !PT ;  /* 0x00000002ff077212 */ /* 0x003fca00078e33ff */
[----:B--2---:R-:W-:Y:S01]  /*02f0*/  STG.E.U8 desc[UR6][R4.64], R7 ;  /* 0x0000000704007986 */ /* 0x004fe2000c101106 */
[----:B------:R-:W-:Y:S05]  /*0300*/  EXIT ;  /* 0x000000000000794d */ /* 0x000fea0003800000 */
.L_x_35754:
        /* <DEDUP_REMOVED lines=306> */
.L_x_35762:
        /* <DEDUP_REMOVED lines=9> */
[----:B--2---:R-:W-:-:S05]  /*16c0*/  LOP3.LUT R9, RZ, R6, RZ, 0x33, !PT ;  /* 0x00000006ff097212 */ /* 0x004fca00078e33ff */
        /* <DEDUP_REMOVED lines=300> */
.L_x_35764:
[----:B------:R-:W0:Y:S02]  /*2990*/  LDCU.128 UR8, c[0x0][0x580] ;  /* 0x0000b000ff0877ac */ /* 0x000e240008000c00 */
[----:B0-----:R-:W-:-:S04]  /*29a0*/  IADD3 R6, P0, PT, R4, UR10, RZ ;  /* 0x0000000a04067c10 */ /* 0x001fc8000ff1e0ff */
[----:B------:R-:W-:-:S05]  /*29b0*/  IADD3.X R7, PT, PT, RZ, UR11, RZ, P0, !PT ;  /* 0x0000000bff077c10 */ /* 0x000fca00087fe4ff */
[----:B------:R-:W2:Y:S01]  /*29c0*/  LDG.E.U8 R6, desc[UR6][R6.64] ;  /* 0x0000000606067981 */ /* 0x000ea2000c1e1100 */
[----:B------:R-:W-:Y:S02]  /*29d0*/  IADD3 R4, P0, PT, R5, UR8, RZ ;  /* 0x0000000805047c10 */ /* 0x000fe4000ff1e0ff */
[----:B------:R-:W-:Y:S02]  /*29e0*/  IADD3 R3, PT, PT, R3, 0x80, RZ ;  /* 0x0000008003037810 */ /* 0x000fe40007ffe0ff */
[----:B------:R-:W-:Y:S02]  /*29f0*/  IADD3.X R5, PT, PT, RZ, UR9, RZ, P0, !PT ;  /* 0x00000009ff057c10 */ /* 0x000fe400087fe4ff */
[----:B--2---:R-:W-:-:S05]  /*2a00*/  LOP3.LUT R9, RZ, R6, RZ, 0x33, !PT ;  /* 0x00000006ff097212 */ /* 0x004fca00078e33ff */
[----:B------:R0:W-:Y:S02]  /*2a10*/  STG.E.U8 desc[UR6][R4.64], R9 ;  /* 0x0000000904007986 */ /* 0x0001e4000c101106 */
.L_x_35761:
[----:B------:R-:W-:-:S13]  /*2a20*/  ISETP.GE.AND P0, PT, R3, UR4, PT ;  /* 0x0000000403007c0c */ /* 0x000fda000bf06270 */
[----:B------:R-:W-:Y:S05]  /*2a30*/  @P0 BREAK.RELIABLE B1 ;  /* 0x0000000000010942 */ /* 0x000fea0003800100 */
[----:B------:R-:W-:Y:S05]  /*2a40*/  @P0 BRA `(.L_x_35763) ;  /* 0x0000001000d00947 */ /* 0x000fea0003800000 */
[----:B------:R-:W-:Y:S05]  /*2a50*/  BSYNC.RELIABLE B1 ;  /* 0x0000000000017941 */ /* 0x000fea0003800100 */
.L_x_35760:
        /* <DEDUP_REMOVED lines=298> */
.L_x_35765:
        /* <DEDUP_REMOVED lines=9> */
.L_x_35763:
[----:B------:R-:W-:Y:S05]  /*3d90*/  BSYNC.RECONVERGENT B0 ;  /* 0x0000000000007941 */ /* 0x000fea0003800200 */
.L_x_35759:
        /* <DEDUP_REMOVED lines=301> */
.L_x_35766:
[----:B------:R-:W0:Y:S02]  /*5070*/  LDCU.128 UR8, c[0x0][0x580] ;  /* 0x0000b000ff0877ac */ /* 0x000e240008000c00 */
[----:B0-----:R-:W-:-:S04]  /*5080*/  IADD3 R4, P0, PT, R2, UR10, RZ ;  /* 0x0000000a02047c10 */ /* 0x001fc8000ff1e0ff */
[----:B------:R-:W-:-:S05]  /*5090*/  IADD3.X R5, PT, PT, RZ, UR11, RZ, P0, !PT ;  /* 0x0000000bff057c10 */ /* 0x000fca00087fe4ff */
[----:B------:R-:W2:Y:S01]  /*50a0*/  LDG.E.U8 R4, desc[UR6][R4.64] ;  /* 0x0000000604047981 */ /* 0x000ea2000c1e1100 */
[----:B------:R-:W-:-:S04]  /*50b0*/  IADD3 R2, P0, PT, R3, UR8, RZ ;  /* 0x0000000803027c10 */ /* 0x000fc8000ff1e0ff */
[----:B------:R-:W-:Y:S02]  /*50c0*/  IADD3.X R3, PT, PT, RZ, UR9, RZ, P0, !PT ;  /* 0x00000009ff037c10 */ /* 0x000fe400087fe4ff */
[----:B--2---:R-:W-:-:S05]  /*50d0*/  LOP3.LUT R7, RZ, R4, RZ, 0x33, !PT ;  /* 0x00000004ff077212 */ /* 0x004fca00078e33ff */
[----:B------:R-:W-:Y:S01]  /*50e0*/  STG.E.U8 desc[UR6][R2.64], R7 ;  /* 0x0000000702007986 */ /* 0x000fe2000c101106 */
[----:B------:R-:W-:Y:S05]  /*50f0*/  EXIT ;  /* 0x000000000000794d */ /* 0x000fea0003800000 */
.L_x_35767:
        /* <DEDUP_REMOVED lines=16> */
.L_x_37344:


//--------------------- .text._ZN2at6native27unrolled_elementwise_kernelIZZZNS0_23bitwise_not_kernel_cudaERNS_18TensorIteratorBaseEENKUlvE_clEvENKUlvE0_clEvEUlaE_St5arrayIPcLm2EELi4E23TrivialOffsetCalculatorILi1EjESB_NS0_6memory15LoadWithoutCastENSC_16StoreWithoutCastEEEviT_T0_T2_T3_T4_T5_ --------------------------
	.section	.text._ZN2at6native27unrolled_elementwise_kernelIZZZNS0_23bitwise_not_kernel_cudaERNS_18TensorIteratorBaseEENKUlvE_clEvENKUlvE0_clEvEUlaE_St5arrayIPcLm2EELi4E23TrivialOffsetCalculatorILi1EjESB_NS0_6memory15LoadWithoutCastENSC_16StoreWithoutCastEEEviT_T0_T2_T3_T4_T5_,"ax",@progbits
	.align	128
        .global         _ZN2at6native27unrolled_elementwise_kernelIZZZNS0_23bitwise_not_kernel_cudaERNS_18TensorIteratorBaseEENKUlvE_clEvENKUlvE0_clEvEUlaE_St5arrayIPcLm2EELi4E23TrivialOffsetCalculatorILi1EjESB_NS0_6memory15LoadWithoutCastENSC_16StoreWithoutCastEEEviT_T0_T2_T3_T4_T5_
        .type           _ZN2at6native27unrolled_elementwise_kernelIZZZNS0_23bitwise_not_kernel_cudaERNS_18TensorIteratorBaseEENKUlvE_clEvENKUlvE0_clEvEUlaE_St5arrayIPcLm2EELi4E23TrivialOffsetCalculatorILi1EjESB_NS0_6memory15LoadWithoutCastENSC_16StoreWithoutCastEEEviT_T0_T2_T3_T4_T5_,@function
        .size           _ZN2at6native27unrolled_elementwise_kernelIZZZNS0_23bitwise_not_kernel_cudaERNS_18TensorIteratorBaseEENKUlvE_clEvENKUlvE0_clEvEUlaE_St5arrayIPcLm2EELi4E23TrivialOffsetCalculatorILi1EjESB_NS0_6memory15LoadWithoutCastENSC_16StoreWithoutCastEEEviT_T0_T2_T3_T4_T5_,(.L_x_37345 - _ZN2at6native27unrolled_elementwise_kernelIZZZNS0_23bitwise_not_kernel_cudaERNS_18TensorIteratorBaseEENKUlvE_clEvENKUlvE0_clEvEUlaE_St5arrayIPcLm2EELi4E23TrivialOffsetCalculatorILi1EjESB_NS0_6memory15LoadWithoutCastENSC_16StoreWithoutCastEEEviT_T0_T2_T3_T4_T5_)
        .other          _ZN2at6native27unrolled_elementwise_kernelIZZZNS0_23bitwise_not_kernel_cudaERNS_18TensorIteratorBaseEENKUlvE_clEvENKUlvE0_clEvEUlaE_St5arrayIPcLm2EELi4E23TrivialOffsetCalculatorILi1EjESB_NS0_6memory15LoadWithoutCastENSC_16StoreWithoutCastEEEviT_T0_T2_T3_T4_T5_,@"STO_CUDA_ENTRY STV_DEFAULT"
_ZN2at6native27unrolled_elementwise_kernelIZZZNS0_23bitwise_not_kernel_cudaERNS_18TensorIteratorBaseEENKUlvE_clEvENKUlvE0_clEvEUlaE_St5arrayIPcLm2EELi4E23TrivialOffsetCalculatorILi1EjESB_NS0_6memory15LoadWithoutCastENSC_16StoreWithoutCastEEEviT_T0_T2_T3_T4_T5_:
.text._ZN2at6native27unrolled_elementwise_kernelIZZZNS0_23bitwise_not_kernel_cudaERNS_18TensorIteratorBaseEENKUlvE_clEvENKUlvE0_clEvEUlaE_St5arrayIPcLm2EELi4E23TrivialOffsetCalculatorILi1EjESB_NS0_6memory15LoadWithoutCastENSC_16StoreWithoutCastEEEviT_T0_T2_T3_T4_T5_:
        /* <DEDUP_REMOVED lines=15> */
[----:B------:R-:W-:Y:S01]  /*00f0*/  @!P2 IMAD R19, R5, 0x200, R4 ;  /* 0x000002000513a824 */ /* 0x000fe200078e0204 */
[----:B------:R-:W3:Y:S01]  /*0100*/  @!P2 LDC.64 R6, c[0x0][0x390] ;  /* 0x0000e400ff06ab82 */ /* 0x000ee20000000a00 */
[----:B------:R-:W-:Y:S01]  /*0110*/  @!P2 VIADD R4, R4, 0x80 ;  /* 0x000000800404a836 */ /* 0x000fe20000000000 */
[----:B--2---:R-:W-:Y:S01]  /*0120*/  @!P3 IADD3 R12, P6, PT, R15, R12, RZ ;  /* 0x0000000c0f0cb210 */ /* 0x004fe20007fde0ff */
[----:B------:R-:W-:-:S03]  /*0130*/  @!P0 IMAD R15, R5, 0x200, R0 ;  /* 0x00000200050f8824 */ /* 0x000fc600078e0200 */
[----:B------:R-:W-:Y:S01]  /*0140*/  ISETP.GE.AND P1, PT, R4, R3, PT ;  /* 0x000000030400720c */ /* 0x000fe20003f26270 */
[----:B------:R-:W-:Y:S01]  /*0150*/  @!P3 IMAD.X R13, RZ, RZ, R13, P6 ;  /* 0x000000ffff0db224 */ /* 0x000fe200030e060d */
[----:B0-----:R-:W-:-:S04]  /*0160*/  @!P0 IADD3 R10, P6, PT, R15, R10, RZ ;  /* 0x0000000a0f0a8210 */ /* 0x001fc80007fde0ff */
[----:B-1----:R-:W2:Y:S07]  /*0170*/  @!P3 LDG.E.U8 R12, desc[UR4][R12.64] ;  /* 0x000000040c0cb981 */ /* 0x002eae000c1e1100 */
[----:B------:R-:W0:Y:S01]  /*0180*/  @!P1 LDC.64 R8, c[0x0][0x390] ;  /* 0x0000e400ff089b82 */ /* 0x000e220000000a00 */
[----:B------:R-:W-:Y:S01]  /*0190*/  @!P1 IMAD R17, R5, 0x200, R4 ;  /* 0x0000020005119824 */ /* 0x000fe200078e0204 */
[----:B---3--:R-:W-:Y:S01]  /*01a0*/  @!P2 IADD3 R6, P4, PT, R19, R6, RZ ;  /* 0x000000061306a210 */ /* 0x008fe20007f9e0ff */
[----:B------:R-:W-:-:S04]  /*01b0*/  @!P0 IMAD.X R11, RZ, RZ, R11, P6 ;  /* 0x000000ffff0b8224 */ /* 0x000fc800030e060b */
[----:B------:R-:W-:Y:S01]  /*01c0*/  @!P2 IMAD.X R7, RZ, RZ, R7, P4 ;  /* 0x000000ffff07a224 */ /* 0x000fe200020e0607 */
[----:B------:R1:W3:Y:S04]  /*01d0*/  @!P0 LDG.E.U8 R10, desc[UR4][R10.64] ;  /* 0x000000040a0a8981 */ /* 0x0002e8000c1e1100 */
[----:B------:R-:W4:Y:S01]  /*01e0*/  @!P2 LDG.E.U8 R6, desc[UR4][R6.64] ;  /* 0x000000040606a981 */ /* 0x000f22000c1e1100 */
[----:B0-----:R-:W-:-:S05]  /*01f0*/  @!P1 IADD3 R8, P5, PT, R17, R8, RZ ;  /* 0x0000000811089210 */ /* 0x001fca0007fbe0ff */
[----:B------:R-:W-:-:S05]  /*0200*/  @!P1 IMAD.X R9, RZ, RZ, R9, P5 ;  /* 0x000000ffff099224 */ /* 0x000fca00028e0609 */
[----:B------:R0:W5:Y:S01]  /*0210*/  @!P1 LDG.E.U8 R8, desc[UR4][R8.64] ;  /* 0x0000000408089981 */ /* 0x000162000c1e1100 */
[----:B------:R-:W-:Y:S01]  /*0220*/  ISETP.GE.AND P4, PT, R0, R3, PT ;  /* 0x000000030000720c */ /* 0x000fe20003f86270 */
[----:B------:R-:W-:Y:S02]  /*0230*/  HFMA2 R14, -RZ, RZ, 0, 1.5199184417724609375e-05 ;  /* 0x000000ffff0e7431 */ /* 0x000fe400000001ff */
[----:B------:R-:W-:Y:S01]  /*0240*/  IMAD.MOV.U32 R15, RZ, RZ, 0xff ;  /* 0x000000ffff0f7424 */ /* 0x000fe200078e00ff */
[----:B------:R-:W-:Y:S01]  /*0250*/  BSSY.RECONVERGENT B0, `(.L_x_35768) ;  /* 0x0000024000007945 */ /* 0x000fe20003800200 */
[----:B------:R-:W-:-:S03]  /*0260*/  IMAD.MOV.U32 R4, RZ, RZ, 0xff ;  /* 0x000000ffff047424 */ /* 0x000fc600078e00ff */
[----:B------:R-:W-:Y:S01]  /*0270*/  BSSY.RELIABLE B1, `(.L_x_35769) ;  /* 0x000001a000017945 */ /* 0x000fe20003800100 */
[----:B-1----:R-:W-:Y:S02]  /*0280*/  PRMT R11, R15, 0x7610, R11 ;  /* 0x000076100f0b7816 */ /* 0x002fe4000000000b */
[----:B0-----:R-:W-:Y:S02]  /*0290*/  PRMT R9, R14, 0x7610, R9 ;  /* 0x000076100e097816 */ /* 0x001fe40000000009 */
[----:B--2---:R-:W-:-:S04]  /*02a0*/  @!P3 LOP3.LUT R12, RZ, R12, RZ, 0x33, !PT ;  /* 0x0000000cff0cb212 */ /* 0x004fc800078e33ff */
[----:B------:R-:W-:Y:S02]  /*02b0*/  @!P3 PRMT R4, R12, 0x7610, R4 ;  /* 0x000076100c04b816 */ /* 0x000fe40000000004 */
[----:B---3--:R-:W-:Y:S02]  /*02c0*/  @!P0 LOP3.LUT R2, RZ, R10, RZ, 0x33, !PT ;  /* 0x0000000aff028212 */ /* 0x008fe400078e33ff */
[----:B----4-:R-:W-:-:S04]  /*02d0*/  @!P2 LOP3.LUT R6, RZ, R6, RZ, 0x33, !PT ;  /* 0x00000006ff06a212 */ /* 0x010fc800078e33ff */
[----:B------:R-:W-:Y:S02]  /*02e0*/  @!P2 PRMT R9, R6, 0x7610, R9 ;  /* 0x000076100609a816 */ /* 0x000fe40000000009 */
[----:B-----5:R-:W-:-:S04]  /*02f0*/  @!P1 LOP3.LUT R8, RZ, R8, RZ, 0x33, !PT ;  /* 0x00000008ff089212 */ /* 0x020fc800078e33ff */
[----:B------:R-:W-:Y:S01]  /*0300*/  @!P1 PRMT R11, R8, 0x7610, R11 ;  /* 0x00007610080b9816 */ /* 0x000fe2000000000b */
        /* <DEDUP_REMOVED lines=11> */
[----:B0-----:R-:W-:Y:S01]  /*03c0*/  IMAD R6, R5, 0x200, R0 ;  /* 0x0000020005067824 */ /* 0x001fe200078e0200 */
[----:B------:R-:W-:-:S04]  /*03d0*/  IADD3 R0, PT, PT, R0, 0x80, RZ ;  /* 0x0000008000007810 */ /* 0x000fc80007ffe0ff */
[----:B-1----:R-:W-:-:S05]  /*03e0*/  IADD3 R6, P0, PT, R6, UR6, RZ ;  /* 0x0000000606067c10 */ /* 0x002fca000ff1e0ff */
[----:B------:R-:W-:-:S05]  /*03f0*/  IMAD.X R7, RZ, RZ, UR7, P0 ;  /* 0x00000007ff077e24 */ /* 0x000fca00080e06ff */
[----:B------:R0:W-:Y:S03]  /*0400*/  STG.E.U8 desc[UR4][R6.64], R4 ;  /* 0x0000000406007986 */ /* 0x0001e6000c101104 */
.L_x_35770:
[----:B------:R-:W-:Y:S05]  /*0410*/  BSYNC.RELIABLE B1 ;  /* 0x0000000000017941 */ /* 0x000fea0003800100 */
.L_x_35769:
[----:B------:R-:W-:-:S13]  /*0420*/  ISETP.GE.AND P0, PT, R0, R3, PT ;  /* 0x000000030000720c */ /* 0x000fda0003f06270 */
[----:B------:R-:W1:Y:S01]  /*0430*/  @!P0 LDC.64 R12, c[0x0][0x388] ;  /* 0x0000e200ff0c8b82 */ /* 0x000e620000000a00 */
[----:B0-----:R-:W-:Y:S02]  /*0440*/  @!P0 IMAD R7, R5, 0x200, R0 ;  /* 0x0000020005078824 */ /* 0x001fe400078e0200 */
[----:B------:R-:W-:-:S03]  /*0450*/  @!P0 VIADD R0, R0, 0x80 ;  /* 0x0000008000008836 */ /* 0x000fc60000000000 */
[----:B-1----:R-:W-:-:S05]  /*0460*/  @!P0 IADD3 R6, P1, PT, R7, R12, RZ ;  /* 0x0000000c07068210 */ /* 0x002fca0007f3e0ff */
[----:B------:R-:W-:-:S05]  /*0470*/  @!P0 IMAD.X R7, RZ, RZ, R13, P1 ;  /* 0x000000ffff078224 */ /* 0x000fca00008e060d */
[----:B------:R1:W-:Y:S03]  /*0480*/  @!P0 STG.E.U8 desc[UR4][R6.64], R9 ;  /* 0x0000000906008986 */ /* 0x0003e6000c101104 */
.L_x_35771:
[----:B------:R-:W-:Y:S05]  /*0490*/  BSYNC.RECONVERGENT B0 ;  /* 0x0000000000007941 */ /* 0x000fea0003800200 */
.L_x_35768:
[----:B------:R-:W-:Y:S05]  /*04a0*/  WARPSYNC.ALL ;  /* 0x0000000000007948 */ /* 0x000fea0003800000 */
[----:B------:R-:W-:-:S13]  /*04b0*/  ISETP.GE.AND P0, PT, R0, R3, PT ;  /* 0x000000030000720c */ /* 0x000fda0003f06270 */
[----:B------:R-:W-:Y:S05]  /*04c0*/  @P0 EXIT ;  /* 0x000000000000094d */ /* 0x000fea0003800000 */
[----:B------:R-:W0:Y:S01]  /*04d0*/  LDCU.64 UR6, c[0x0][0x388] ;  /* 0x00007100ff0677ac */ /* 0x000e220008000a00 */
[----:B------:R-:W-:-:S05]  /*04e0*/  IMAD R0, R5, 0x200, R0 ;  /* 0x0000020005007824 */ /* 0x000fca00078e0200 */
[----:B0-----:R-:W-:-:S05]  /*04f0*/  IADD3 R2, P0, PT, R0, UR6, RZ ;  /* 0x0000000600027c10 */ /* 0x001fca000ff1e0ff */
[----:B------:R-:W-:-:S05]  /*0500*/  IMAD.X R3, RZ, RZ, UR7, P0 ;  /* 0x00000007ff037e24 */ /* 0x000fca00080e06ff */
[----:B------:R-:W-:Y:S01]  /*0510*/  STG.E.U8 desc[UR4][R2.64], R11 ;  /* 0x0000000b02007986 */ /* 0x000fe2000c101104 */
[----:B------:R-:W-:Y:S05]  /*0520*/  EXIT ;  /* 0x000000000000794d */ /* 0x000fea0003800000 */
.L_x_35772:
        /* <DEDUP_REMOVED lines=13> */
.L_x_37345:


//--------------------- .text._ZN2at6native29vectorized_elementwise_kernelILi2EZZZNS0_23bitwise_not_kernel_cudaERNS_18TensorIteratorBaseEENKUlvE_clEvENKUlvE0_clEvEUlaE_St5arrayIPcLm2EEEEviT0_T1_ --------------------------
	.section	.text._ZN2at6native29vectorized_elementwise_kernelILi2EZZZNS0_23bitwise_not_kernel_cudaERNS_18TensorIteratorBaseEENKUlvE_clEvENKUlvE0_clEvEUlaE_St5arrayIPcLm2EEEEviT0_T1_,"ax",@progbits
	.align	128
        .global         _ZN2at6native29vectorized_elementwise_kernelILi2EZZZNS0_23bitwise_not_kernel_cudaERNS_18TensorIteratorBaseEENKUlvE_clEvENKUlvE0_clEvEUlaE_St5arrayIPcLm2EEEEviT0_T1_
        .type           _ZN2at6native29vectorized_elementwise_kernelILi2EZZZNS0_23bitwise_not_kernel_cudaERNS_18TensorIteratorBaseEENKUlvE_clEvENKUlvE0_clEvEUlaE_St5arrayIPcLm2EEEEviT0_T1_,@function
        .size           _ZN2at6native29vectorized_elementwise_kernelILi2EZZZNS0_23bitwise_not_kernel_cudaERNS_18TensorIteratorBaseEENKUlvE_clEvENKUlvE0_clEvEUlaE_St5arrayIPcLm2EEEEviT0_T1_,(.L_x_37346 - _ZN2at6native29vectorized_elementwise_kernelILi2EZZZNS0_23bitwise_not_kernel_cudaERNS_18TensorIteratorBaseEENKUlvE_clEvENKUlvE0_clEvEUlaE_St5arrayIPcLm2EEEEviT0_T1_)
        .other          _ZN2at6native29vectorized_elementwise_kernelILi2EZZZNS0_23bitwise_not_kernel_cudaERNS_18TensorIteratorBaseEENKUlvE_clEvENKUlvE0_clEvEUlaE_St5arrayIPcLm2EEEEviT0_T1_,@"STO_CUDA_ENTRY STV_DEFAULT"
_ZN2at6native29vectorized_elementwise_kernelILi2EZZZNS0_23bitwise_not_kernel_cudaERNS_18TensorIteratorBaseEENKUlvE_clEvENKUlvE0_clEvEUlaE_St5arrayIPcLm2EEEEviT0_T1_:
.text._ZN2at6native29vectorized_elementwise_kernelILi2EZZZNS0_23bitwise_not_kernel_cudaERNS_18TensorIteratorBaseEENKUlvE_clEvENKUlvE0_clEvEUlaE_St5arrayIPcLm2EEEEviT0_T1_:
        /* <DEDUP_REMOVED lines=8> */
[----:B------:R-:W0:Y:S02]  /*0080*/  S2R R7, SR_TID.X ;  /* 0x0000000000077919 */ /* 0x000e240000002100 */
[----:B0-----:R-:W-:Y:S01]  /*0090*/  ISETP.GE.U32.AND P1, PT, R7, UR5, PT ;  /* 0x0000000507007c0c */ /* 0x001fe2000bf26070 */
[----:B------:R-:W-:-:S12]  /*00a0*/  IMAD.MOV.U32 R6, RZ, RZ, R7 ;  /* 0x000000ffff067224 */ /* 0x000fd800078e0007 */
[----:B------:R-:W0:Y:S01]  /*00b0*/  @!P1 LDC.64 R4, c[0x0][0x390] ;  /* 0x0000e400ff049b82 */ /* 0x000e220000000a00 */
[----:B------:R-:W-:-:S05]  /*00c0*/  @!P1 VIADD R3, R6, UR4 ;  /* 0x0000000406039c36 */ /* 0x000fca0008000000 */
[----:B0-----:R-:W-:-:S05]  /*00d0*/  @!P1 IADD3 R2, P0, PT, R3, R4, RZ ;  /* 0x0000000403029210 */ /* 0x001fca0007f1e0ff */
[----:B------:R-:W-:-:S05]  /*00e0*/  @!P1 IMAD.X R3, RZ, RZ, R5, P0 ;  /* 0x000000ffff039224 */ /* 0x000fca00000e0605 */
[----:B------:R0:W2:Y:S01]  /*00f0*/  @!P1 LDG.E.U8 R8, desc[UR8][R2.64] ;  /* 0x0000000802089981 */ /* 0x0000a2000c1e1100 */
[----:B------:R-:W-:-:S05]  /*0100*/  @!P1 VIADD R7, R6, 0x80 ;  /* 0x0000008006079836 */ /* 0x000fca0000000000 */
[----:B------:R-:W-:-:S04]  /*0110*/  ISETP.GE.U32.AND P6, PT, R7, UR5, PT ;  /* 0x0000000507007c0c */ /* 0x000fc8000bfc6070 */
[----:B------:R-:W-:-:S09]  /*0120*/  P2R R18, PR, RZ, 0x40 ;  /* 0x00000040ff127803 */ /* 0x000fd20000000000 */
[C---:B------:R-:W-:Y:S01]  /*0130*/  @!P6 VIADD R9, R7.reuse, UR4 ;  /* 0x000000040709ec36 */ /* 0x040fe20008000000 */
[----:B------:R-:W1:Y:S01]  /*0140*/  @!P6 LDC.64 R4, c[0x0][0x390] ;  /* 0x0000e400ff04eb82 */ /* 0x000e620000000a00 */
[----:B------:R-:W-:-:S05]  /*0150*/  @!P6 VIADD R7, R7, 0x80 ;  /* 0x000000800707e836 */ /* 0x000fca0000000000 */
[----:B------:R-:W-:-:S13]  /*0160*/  ISETP.GE.U32.AND P5, PT, R7, UR5, PT ;  /* 0x0000000507007c0c */ /* 0x000fda000bfa6070 */
[C---:B------:R-:W-:Y:S01]  /*0170*/  @!P5 VIADD R19, R7.reuse, UR4 ;  /* 0x000000040713dc36 */ /* 0x040fe20008000000 */
[----:B0-----:R-:W0:Y:S01]  /*0180*/  @!P5 LDC.64 R2, c[0x0][0x390] ;  /* 0x0000e400ff02db82 */ /* 0x001e220000000a00 */
[----:B------:R-:W-:-:S05]  /*0190*/  @!P5 VIADD R7, R7, 0x80 ;  /* 0x000000800707d836 */ /* 0x000fca0000000000 */
[----:B------:R-:W-:-:S13]  /*01a0*/  ISETP.GE.U32.AND P4, PT, R7, UR5, PT ;  /* 0x0000000507007c0c */ /* 0x000fda000bf86070 */
[C---:B------:R-:W-:Y:S01]  /*01b0*/  @!P4 VIADD R21, R7.reuse, UR4 ;  /* 0x000000040715cc36 */ /* 0x040fe20008000000 */
[----:B------:R-:W3:Y:S01]  /*01c0*/  @!P4 LDC.64 R12, c[0x0][0x390] ;  /* 0x0000e400ff0ccb82 */ /* 0x000ee20000000a00 */
[----:B------:R-:W-:-:S05]  /*01d0*/  @!P4 VIADD R7, R7, 0x80 ;  /* 0x000000800707c836 */ /* 0x000fca0000000000 */
[----:B------:R-:W-:-:S13]  /*01e0*/  ISETP.GE.U32.AND P0, PT, R7, UR5, PT ;  /* 0x0000000507007c0c */ /* 0x000fda000bf06070 */
[C---:B------:R-:W-:Y:S01]  /*01f0*/  @!P0 VIADD R23, R7.reuse, UR4 ;  /* 0x0000000407178c36 */ /* 0x040fe20008000000 */
[----:B------:R-:W4:Y:S01]  /*0200*/  @!P0 LDC.64 R14, c[0x0][0x390] ;  /* 0x0000e400ff0e8b82 */ /* 0x000f220000000a00 */
[----:B------:R-:W-:-:S05]  /*0210*/  @!P0 VIADD R7, R7, 0x80 ;  /* 0x0000008007078836 */ /* 0x000fca0000000000 */
[----:B------:R-:W-:-:S13]  /*0220*/  ISETP.GE.U32.AND P3, PT, R7, UR5, PT ;  /* 0x0000000507007c0c */ /* 0x000fda000bf66070 */
[C---:B------:R-:W-:Y:S01]  /*0230*/  @!P3 VIADD R17, R7.reuse, UR4 ;  /* 0x000000040711bc36 */ /* 0x040fe20008000000 */
[----:B------:R-:W5:Y:S01]  /*0240*/  @!P3 LDC.64 R10, c[0x0][0x390] ;  /* 0x0000e400ff0abb82 */ /* 0x000f620000000a00 */
[----:B------:R-:W-:-:S05]  /*0250*/  @!P3 VIADD R7, R7, 0x80 ;  /* 0x000000800707b836 */ /* 0x000fca0000000000 */
[----:B------:R-:W-:Y:S02]  /*0260*/  ISETP.GE.U32.AND P2, PT, R7, UR5, PT ;  /* 0x0000000507007c0c */ /* 0x000fe4000bf46070 */
[----:B--2---:R-:W-:Y:S02]  /*0270*/  @!P1 LOP3.LUT R0, RZ, R8, RZ, 0x33, !PT ;  /* 0x00000008ff009212 */ /* 0x004fe400078e33ff */
[----:B-1----:R-:W-:-:S09]  /*0280*/  @!P6 IADD3 R4, P1, PT, R9, R4, RZ ;  /* 0x000000040904e210 */ /* 0x002fd20007f3e0ff */
[----:B------:R-:W1:Y:S01]  /*0290*/  @!P2 LDC.64 R8, c[0x0][0x390] ;  /* 0x0000e400ff08ab82 */ /* 0x000e620000000a00 */
[----:B------:R-:W-:Y:S01]  /*02a0*/  @!P6 IMAD.X R5, RZ, RZ, R5, P1 ;  /* 0x000000ffff05e224 */ /* 0x000fe200008e0605 */
[----:B0-----:R-:W-:-:S05]  /*02b0*/  @!P5 IADD3 R2, P1, PT, R19, R2, RZ ;  /* 0x000000021302d210 */ /* 0x001fca0007f3e0ff */
[----:B------:R-:W-:Y:S01]  /*02c0*/  @!P5 IMAD.X R3, RZ, RZ, R3, P1 ;  /* 0x000000ffff03d224 */ /* 0x000fe200008e0603 */
[----:B---3--:R-:W-:-:S05]  /*02d0*/  @!P4 IADD3 R12, P1, PT, R21, R12, RZ ;  /* 0x0000000c150cc210 */ /* 0x008fca0007f3e0ff */
[----:B------:R-:W-:Y:S01]  /*02e0*/  @!P4 IMAD.X R13, RZ, RZ, R13, P1 ;  /* 0x000000ffff0dc224 */ /* 0x000fe200008e060d */
[----:B----4-:R-:W-:Y:S01]  /*02f0*/  @!P0 IADD3 R14, P1, PT, R23, R14, RZ ;  /* 0x0000000e170e8210 */ /* 0x010fe20007f3e0ff */
[----:B------:R-:W2:Y:S04]  /*0300*/  @!P5 LDG.E.U8 R3, desc[UR8][R2.64] ;  /* 0x000000080203d981 */ /* 0x000ea8000c1e1100 */
[----:B------:R-:W-:Y:S01]  /*0310*/  @!P0 IMAD.X R15, RZ, RZ, R15, P1 ;  /* 0x000000ffff0f8224 */ /* 0x000fe200008e060f */
[----:B-----5:R-:W-:Y:S01]  /*0320*/  @!P3 IADD3 R10, P1, PT, R17, R10, RZ ;  /* 0x0000000a110ab210 */ /* 0x020fe20007f3e0ff */
[C---:B------:R-:W-:Y:S01]  /*0330*/  @!P2 VIADD R17, R7.reuse, UR4 ;  /* 0x000000040711ac36 */ /* 0x040fe20008000000 */
[----:B------:R-:W3:Y:S01]  /*0340*/  @!P4 LDG.E.U8 R12, desc[UR8][R12.64] ;  /* 0x000000080c0cc981 */ /* 0x000ee2000c1e1100 */
[----:B------:R-:W-:-:S02]  /*0350*/  @!P2 VIADD R7, R7, 0x80 ;  /* 0x000000800707a836 */ /* 0x000fc40000000000 */
[----:B------:R-:W-:Y:S01]  /*0360*/  @!P3 IMAD.X R11, RZ, RZ, R11, P1 ;  /* 0x000000ffff0bb224 */ /* 0x000fe200008e060b */
[----:B-1----:R-:W-:Y:S01]  /*0370*/  @!P2 IADD3 R8, P1, PT, R17, R8, RZ ;  /* 0x000000081108a210 */ /* 0x002fe20007f3e0ff */
[----:B------:R-:W4:Y:S04]  /*0380*/  @!P0 LDG.E.U8 R14, desc[UR8][R14.64] ;  /* 0x000000080e0e8981 */ /* 0x000f28000c1e1100 */
[----:B------:R-:W-:Y:S01]  /*0390*/  @!P2 IMAD.X R9, RZ, RZ, R9, P1 ;  /* 0x000000ffff09a224 */ /* 0x000fe200008e0609 */
[C---:B------:R-:W-:Y:S01]  /*03a0*/  ISETP.GE.U32.AND P1, PT, R7.reuse, UR5, PT ;  /* 0x0000000507007c0c */ /* 0x040fe2000bf26070 */
[----:B------:R0:W5:Y:S04]  /*03b0*/  @!P3 LDG.E.U8 R10, desc[UR8][R10.64] ;  /* 0x000000080a0ab981 */ /* 0x000168000c1e1100 */
[----:B------:R-:W5:Y:S08]  /*03c0*/  @!P2 LDG.E.U8 R8, desc[UR8][R8.64] ;  /* 0x000000080808a981 */ /* 0x000f70000c1e1100 */
[----:B------:R-:W1:Y:S01]  /*03d0*/  @!P1 LDC.64 R20, c[0x0][0x390] ;  /* 0x0000e400ff149b82 */ /* 0x000e620000000a00 */
[----:B------:R-:W-:-:S05]  /*03e0*/  @!P1 VIADD R17, R7, UR4 ;  /* 0x0000000407119c36 */ /* 0x000fca0008000000 */
[----:B-1----:R-:W-:-:S05]  /*03f0*/  @!P1 IADD3 R16, P6, PT, R17, R20, RZ ;  /* 0x0000001411109210 */ /* 0x002fca0007fde0ff */
[----:B------:R-:W-:Y:S01]  /*0400*/  @!P1 IMAD.X R17, RZ, RZ, R21, P6 ;  /* 0x000000ffff119224 */ /* 0x000fe200030e0615 */
[----:B------:R-:W-:-:S04]  /*0410*/  ISETP.NE.AND P6, PT, R18, RZ, PT ;  /* 0x000000ff1200720c */ /* 0x000fc80003fc5270 */
[----:B------:R-:W5:Y:S09]  /*0420*/  @!P1 LDG.E.U8 R16, desc[UR8][R16.64] ;  /* 0x0000000810109981 */ /* 0x000f72000c1e1100 */
[----:B------:R1:W5:Y:S01]  /*0430*/  @!P6 LDG.E.U8 R18, desc[UR8][R4.64] ;  /* 0x000000080412e981 */ /* 0x000362000c1e1100 */
[----:B------:R-:W-:-:S05]  /*0440*/  IMAD.MOV.U32 R7, RZ, RZ, 0xff ;  /* 0x000000ffff077424 */ /* 0x000fca00078e00ff */
[----:B0-----:R-:W-:Y:S01]  /*0450*/  PRMT R11, R7, 0x7610, R11 ;  /* 0x00007610070b7816 */ /* 0x001fe2000000000b */
[----:B------:R-:W-:Y:S02]  /*0460*/  IMAD.MOV.U32 R19, RZ, RZ, 0xff ;  /* 0x000000ffff137424 */ /* 0x000fe400078e00ff */
[----:B------:R-:W-:Y:S01]  /*0470*/  IMAD.MOV.U32 R15, RZ, RZ, 0xff ;  /* 0x000000ffff0f7424 */ /* 0x000fe200078e00ff */
[----:B------:R-:W-:Y:S01]  /*0480*/  BSSY.RECONVERGENT B0, `(.L_x_35774) ;  /* 0x000004e000007945 */ /* 0x000fe20003800200 */
[----:B-1----:R-:W-:Y:S01]  /*0490*/  IMAD.MOV.U32 R5, RZ, RZ, 0xff ;  /* 0x000000ffff057424 */ /* 0x002fe200078e00ff */
[----:B------:R-:W-:Y:S01]  /*04a0*/  PRMT R9, R19, 0x7610, R9 ;  /* 0x0000761013097816 */ /* 0x000fe20000000009 */
[----:B------:R-:W-:Y:S02]  /*04b0*/  IMAD.MOV.U32 R4, RZ, RZ, 0xff ;  /* 0x000000ffff047424 */ /* 0x000fe400078e00ff */
[----:B------:R-:W-:Y:S01]  /*04c0*/  IMAD.MOV.U32 R2, RZ, RZ, 0xff ;  /* 0x000000ffff027424 */ /* 0x000fe200078e00ff */
[----:B------:R-:W-:Y:S01]  /*04d0*/  BSSY.RELIABLE B1, `(.L_x_35775) ;  /* 0x0000041000017945 */ /* 0x000fe20003800100 */
[----:B---3--:R-:W-:-:S04]  /*04e0*/  @!P4 LOP3.LUT R12, RZ, R12, RZ, 0x33, !PT ;  /* 0x0000000cff0cc212 */ /* 0x008fc800078e33ff */
[----:B------:R-:W-:Y:S02]  /*04f0*/  @!P4 PRMT R7, R12, 0x7610, R7 ;  /* 0x000076100c07c816 */ /* 0x000fe40000000007 */
[----:B------:R-:W-:Y:S02]  /*0500*/  ISETP.GE.U32.AND P4, PT, R6, UR5, PT ;  /* 0x0000000506007c0c */ /* 0x000fe4000bf86070 */
[----:B--2---:R-:W-:Y:S02]  /*0510*/  @!P5 LOP3.LUT R13, RZ, R3, RZ, 0x33, !PT ;  /* 0x00000003ff0dd212 */ /* 0x004fe400078e33ff */
[----:B------:R-:W-:Y:S02]  /*0520*/  PRMT R3, R15, 0x7610, R3 ;  /* 0x000076100f037816 */ /* 0x000fe40000000003 */
[----:B----4-:R-:W-:Y:S02]  /*0530*/  @!P0 LOP3.LUT R14, RZ, R14, RZ, 0x33, !PT ;  /* 0x0000000eff0e8212 */ /* 0x010fe400078e33ff */
[----:B-----5:R-:W-:-:S02]  /*0540*/  @!P3 LOP3.LUT R10, RZ, R10, RZ, 0x33, !PT ;  /* 0x0000000aff0ab212 */ /* 0x020fc400078e33ff */
[----:B------:R-:W-:Y:S02]  /*0550*/  @!P2 LOP3.LUT R8, RZ, R8, RZ, 0x33, !PT ;  /* 0x00000008ff08a212 */ /* 0x000fe400078e33ff */
[----:B------:R-:W-:Y:S02]  /*0560*/  @!P5 PRMT R9, R13, 0x7610, R9 ;  /* 0x000076100d09d816 */ /* 0x000fe40000000009 */
[----:B------:R-:W-:Y:S02]  /*0570*/  @!P0 PRMT R5, R14, 0x7610, R5 ;  /* 0x000076100e058816 */ /* 0x000fe40000000005 */
[----:B------:R-:W-:Y:S02]  /*0580*/  @!P3 PRMT R4, R10, 0x7610, R4 ;  /* 0x000076100a04b816 */ /* 0x000fe40000000004 */
[----:B------:R-:W-:Y:S02]  /*0590*/  @!P2 PRMT R2, R8, 0x7610, R2 ;  /* 0x000076100802a816 */ /* 0x000fe40000000002 */
[----:B------:R-:W-:-:S04]  /*05a0*/  @!P1 LOP3.LUT R16, RZ, R16, RZ, 0x33, !PT ;  /* 0x00000010ff109212 */ /* 0x000fc800078e33ff */
[----:B------:R-:W-:Y:S02]  /*05b0*/  @!P1 PRMT R3, R16, 0x7610, R3 ;  /* 0x0000761010039816 */ /* 0x000fe40000000003 */
[----:B------:R-:W-:-:S04]  /*05c0*/  @!P6 LOP3.LUT R18, RZ, R18, RZ, 0x33, !PT ;  /* 0x00000012ff12e212 */ /* 0x000fc800078e33ff */
[----:B------:R-:W-:Y:S01]  /*05d0*/  @!P6 PRMT R11, R18, 0x7610, R11 ;  /* 0x00007610120be816 */ /* 0x000fe2000000000b */
        /* <DEDUP_REMOVED lines=15> */
.L_x_35776:
        /* <DEDUP_REMOVED lines=8> */
.L_x_35777:
        /* <DEDUP_REMOVED lines=8> */
.L_x_35778:
[----:B------:R-:W-:-:S13]  /*07d0*/  ISETP.GE.U32.AND P0, PT, R6, UR5, PT ;  /* 0x0000000506007c0c */ /* 0x000fda000bf06070 */
[----:B------:R-:W-:Y:S05]  /*07e0*/  @P0 BRA `(.L_x_35780) ;  /* 0x00000000003c0947 */ /* 0x000fea0003800000 */
[----:B------:R-:W2:Y:S01]  /*07f0*/  LDCU.64 UR6, c[0x0][0x388] ;  /* 0x00007100ff0677ac */ /* 0x000ea20008000a00 */
[C---:B-1----:R-:W-:Y:S02]  /*0800*/  VIADD R8, R6.reuse, UR4 ;  /* 0x0000000406087c36 */ /* 0x042fe40008000000 */
[----:B------:R-:W-:-:S03]  /*0810*/  VIADD R6, R6, 0x80 ;  /* 0x0000008006067836 */ /* 0x000fc60000000000 */
[----:B--2---:R-:W-:-:S05]  /*0820*/  IADD3 R8, P0, PT, R8, UR6, RZ ;  /* 0x0000000608087c10 */ /* 0x004fca000ff1e0ff */
[----:B------:R-:W-:-:S05]  /*0830*/  IMAD.X R9, RZ, RZ, UR7, P0 ;  /* 0x00000007ff097e24 */ /* 0x000fca00080e06ff */
[----:B------:R2:W-:Y:S03]  /*0840*/  STG.E.U8 desc[UR8][R8.64], R5 ;  /* 0x0000000508007986 */ /* 0x0005e6000c101108 */
.L_x_35779:
        /* <DEDUP_REMOVED lines=9> */
.L_x_35780:
[----:B------:R-:W-:Y:S05]  /*08e0*/  BSYNC.RELIABLE B1 ;  /* 0x0000000000017941 */ /* 0x000fea0003800100 */
.L_x_35775:
[----:B------:R-:W-:-:S13]  /*08f0*/  ISETP.GE.U32.AND P0, PT, R6, UR5, PT ;  /* 0x0000000506007c0c */ /* 0x000fda000bf06070 */
[----:B-12---:R-:W1:Y:S01]  /*0900*/  @!P0 LDC.64 R8, c[0x0][0x388] ;  /* 0x0000e200ff088b82 */ /* 0x006e620000000a00 */
[C---:B------:R-:W-:Y:S02]  /*0910*/  @!P0 VIADD R5, R6.reuse, UR4 ;  /* 0x0000000406058c36 */ /* 0x040fe40008000000 */
[----:B------:R-:W-:-:S03]  /*0920*/  @!P0 VIADD R6, R6, 0x80 ;  /* 0x0000008006068836 */ /* 0x000fc60000000000 */
[----:B-1----:R-:W-:-:S05]  /*0930*/  @!P0 IADD3 R4, P1, PT, R5, R8, RZ ;  /* 0x0000000805048210 */ /* 0x002fca0007f3e0ff */
[----:B------:R-:W-:-:S05]  /*0940*/  @!P0 IMAD.X R5, RZ, RZ, R9, P1 ;  /* 0x000000ffff058224 */ /* 0x000fca00008e0609 */
[----:B------:R3:W-:Y:S03]  /*0950*/  @!P0 STG.E.U8 desc[UR8][R4.64], R2 ;  /* 0x0000000204008986 */ /* 0x0007e6000c101108 */
.L_x_35781:
[----:B------:R-:W-:Y:S05]  /*0960*/  BSYNC.RECONVERGENT B0 ;  /* 0x0000000000007941 */ /* 0x000fea0003800200 */
.L_x_35774:
[----:B------:R-:W-:Y:S05]  /*0970*/  WARPSYNC.ALL ;  /* 0x0000000000007948 */ /* 0x000fea0003800000 */
[----:B------:R-:W-:-:S13]  /*0980*/  ISETP.GE.U32.AND P0, PT, R6, UR5, PT ;  /* 0x0000000506007c0c */ /* 0x000fda000bf06070 */
[----:B------:R-:W-:Y:S05]  /*0990*/  @P0 EXIT ;  /* 0x000000000000094d */ /* 0x000fea0003800000 */
[----:B------:R-:W4:Y:S01]  /*09a0*/  LDCU.64 UR6, c[0x0][0x388] ;  /* 0x00007100ff0677ac */ /* 0x000f220008000a00 */
[----:B---3--:R-:W-:-:S05]  /*09b0*/  VIADD R4, R6, UR4 ;  /* 0x0000000406047c36 */ /* 0x008fca0008000000 */
[----:B----4-:R-:W-:-:S05]  /*09c0*/  IADD3 R4, P0, PT, R4, UR6, RZ ;  /* 0x0000000604047c10 */ /* 0x010fca000ff1e0ff */
[----:B--2---:R-:W-:-:S05]  /*09d0*/  IMAD.X R5, RZ, RZ, UR7, P0 ;  /* 0x00000007ff057e24 */ /* 0x004fca00080e06ff */
[----:B------:R-:W-:Y:S01]  /*09e0*/  STG.E.U8 desc[UR8][R4.64], R3 ;  /* 0x0000000304007986 */ /* 0x000fe2000c101108 */
[----:B------:R-:W-:Y:S05]  /*09f0*/  EXIT ;  /* 0x000000000000794d */ /* 0x000fea0003800000 */
.L_x_35773:
        /* <DEDUP_REMOVED lines=19> */
[C---:B---3--:R-:W-:Y:S02]  /*0b30*/  PRMT R0, R6.reuse, 0x7770, RZ ;  /* 0x0000777006007816 */ /* 0x048fe400000000ff */
[----:B------:R-:W-:Y:S02]  /*0b40*/  PRMT R6, R6, 0x7771, RZ ;  /* 0x0000777106067816 */ /* 0x000fe400000000ff */
[----:B----4-:R-:W-:-:S02]  /*0b50*/  PRMT R7, R8, 0x7770, RZ ;  /* 0x0000777008077816 */ /* 0x010fc400000000ff */
[----:B------:R-:W-:Y:S02]  /*0b60*/  PRMT R8, R8, 0x7771, RZ ;  /* 0x0000777108087816 */ /* 0x000fe400000000ff */
[C---:B-----5:R-:W-:Y:S02]  /*0b70*/  PRMT R9, R10.reuse, 0x7770, RZ ;  /* 0x000077700a097816 */ /* 0x060fe400000000ff */
[----:B------:R-:W-:Y:S02]  /*0b80*/  PRMT R10, R10, 0x7771, RZ ;  /* 0x000077710a0a7816 */ /* 0x000fe400000000ff */
[----:B------:R-:W-:Y:S02]  /*0b90*/  LOP3.LUT R0, RZ, R0, RZ, 0x33, !PT ;  /* 0x00000000ff007212 */ /* 0x000fe400078e33ff */
[----:B------:R-:W-:Y:S02]  /*0ba0*/  LOP3.LUT R11, RZ, R6, RZ, 0x33, !PT ;  /* 0x00000006ff0b7212 */ /* 0x000fe400078e33ff */
[----:B------:R-:W-:-:S02]  /*0bb0*/  LOP3.LUT R7, RZ, R7, RZ, 0x33, !PT ;  /* 0x00000007ff077212 */ /* 0x000fc400078e33ff */
[----:B------:R-:W-:Y:S02]  /*0bc0*/  LOP3.LUT R8, RZ, R8, RZ, 0x33, !PT ;  /* 0x00000008ff087212 */ /* 0x000fe400078e33ff */
[----:B------:R-:W-:Y:S02]  /*0bd0*/  LOP3.LUT R4, RZ, R4, RZ, 0x33, !PT ;  /* 0x00000004ff047212 */ /* 0x000fe400078e33ff */
[----:B------:R-:W-:Y:S02]  /*0be0*/  LOP3.LUT R5, RZ, R5, RZ, 0x33, !PT ;  /* 0x00000005ff057212 */ /* 0x000fe400078e33ff */
[----:B------:R-:W-:Y:S02]  /*0bf0*/  LOP3.LUT R9, RZ, R9, RZ, 0x33, !PT ;  /* 0x00000009ff097212 */ /* 0x000fe400078e33ff */
[----:B------:R-:W-:Y:S02]  /*0c00*/  LOP3.LUT R10, RZ, R10, RZ, 0x33, !PT ;  /* 0x0000000aff0a7212 */ /* 0x000fe400078e33ff */
[----:B------:R-:W-:-:S02]  /*0c10*/  PRMT R11, R11, 0x7604, R0 ;  /* 0x000076040b0b7816 */ /* 0x000fc40000000000 */
        /* <DEDUP_REMOVED lines=8> */
.L_x_35782:
        /* <DEDUP_REMOVED lines=14> */
.L_x_37346:


//--------------------- .text._ZN2at6native29vectorized_elementwise_kernelILi4EZZZNS0_23bitwise_not_kernel_cudaERNS_18TensorIteratorBaseEENKUlvE_clEvENKUlvE0_clEvEUlaE_St5arrayIPcLm2EEEEviT0_T1_ --------------------------
	.section	.text._ZN2at6native29vectorized_elementwise_kernelILi4EZZZNS0_23bitwise_not_kernel_cudaERNS_18TensorIteratorBaseEENKUlvE_clEvENKUlvE0_clEvEUlaE_St5arrayIPcLm2EEEEviT0_T1_,"ax",@progbits
	.align	128
        .global         _ZN2at6native29vectorized_elementwise_kernelILi4EZZZNS0_23bitwise_not_kernel_cudaERNS_18TensorIteratorBaseEENKUlvE_clEvENKUlvE0_clEvEUlaE_St5arrayIPcLm2EEEEviT0_T1_
        .type           _ZN2at6native29vectorized_elementwise_kernelILi4EZZZNS0_23bitwise_not_kernel_cudaERNS_18TensorIteratorBaseEENKUlvE_clEvENKUlvE0_clEvEUlaE_St5arrayIPcLm2EEEEviT0_T1_,@function
        .size           _ZN2at6native29vectorized_elementwise_kernelILi4EZZZNS0_23bitwise_not_kernel_cudaERNS_18TensorIteratorBaseEENKUlvE_clEvENKUlvE0_clEvEUlaE_St5arrayIPcLm2EEEEviT0_T1_,(.L_x_37347 - _ZN2at6native29vectorized_elementwise_kernelILi4EZZZNS0_23bitwise_not_kernel_cudaERNS_18TensorIteratorBaseEENKUlvE_clEvENKUlvE0_clEvEUlaE_St5arrayIPcLm2EEEEviT0_T1_)
        .other          _ZN2at6native29vectorized_elementwise_kernelILi4EZZZNS0_23bitwise_not_kernel_cudaERNS_18TensorIteratorBaseEENKUlvE_clEvENKUlvE0_clEvEUlaE_St5arrayIPcLm2EEEEviT0_T1_,@"STO_CUDA_ENTRY STV_DEFAULT"
_ZN2at6native29vectorized_elementwise_kernelILi4EZZZNS0_23bitwise_not_kernel_cudaERNS_18TensorIteratorBaseEENKUlvE_clEvENKUlvE0_clEvEUlaE_St5arrayIPcLm2EEEEviT0_T1_:
.text._ZN2at6native29vectorized_elementwise_kernelILi4EZZZNS0_23bitwise_not_kernel_cudaERNS_18TensorIteratorBaseEENKUlvE_clEvENKUlvE0_clEvEUlaE_St5arrayIPcLm2EEEEviT0_T1_:
        /* <DEDUP_REMOVED lines=109> */
.L_x_35786:
        /* <DEDUP_REMOVED lines=8> */
.L_x_35787:
        /* <DEDUP_REMOVED lines=8> */
.L_x_35788:
        /* <DEDUP_REMOVED lines=8> */
.L_x_35789:
        /* <DEDUP_REMOVED lines=9> */
.L_x_35790:
[----:B------:R-:W-:Y:S05]  /*08e0*/  BSYNC.RELIABLE B1 ;  /* 0x0000000000017941 */ /* 0x000fea0003800100 */
.L_x_35785:
[----:B------:R-:W-:-:S13]  /*08f0*/  ISETP.GE.U32.AND P0, PT, R6, UR5, PT ;  /* 0x0000000506007c0c */ /* 0x000fda000bf06070 */
[----:B-12---:R-:W1:Y:S01]  /*0900*/  @!P0 LDC.64 R8, c[0x0][0x388] ;  /* 0x0000e200ff088b82 */ /* 0x006e620000000a00 */
[C---:B------:R-:W-:Y:S02]  /*0910*/  @!P0 VIADD R5, R6.reuse, UR4 ;  /* 0x0000000406058c36 */ /* 0x040fe40008000000 */
[----:B------:R-:W-:-:S03]  /*0920*/  @!P0 VIADD R6, R6, 0x80 ;  /* 0x0000008006068836 */ /* 0x000fc60000000000 */
[----:B-1----:R-:W-:-:S05]  /*0930*/  @!P0 IADD3 R4, P1, PT, R5, R8, RZ ;  /* 0x0000000805048210 */ /* 0x002fca0007f3e0ff */
[----:B------:R-:W-:-:S05]  /*0940*/  @!P0 IMAD.X R5, RZ, RZ, R9, P1 ;  /* 0x000000ffff058224 */ /* 0x000fca00008e0609 */
[----:B------:R3:W-:Y:S03]  /*0950*/  @!P0 STG.E.U8 desc[UR8][R4.64], R2 ;  /* 0x0000000204008986 */ /* 0x0007e6000c101108 */
.L_x_35791:
[----:B------:R-:W-:Y:S05]  /*0960*/  BSYNC.RECONVERGENT B0 ;  /* 0x0000000000007941 */ /* 0x000fea0003800200 */
.L_x_35784:
        /* <DEDUP_REMOVED lines=9> */
.L_x_35783:
        /* <DEDUP_REMOVED lines=9> */
[----:B------:R-:W3:Y:S01]  /*0a90*/  LDG.E R10, desc[UR8][R6.64+0x200] ;  /* 0x00020008060a7981 */ /* 0x000ee2000c1e1900 */
[----:B0-----:R-:W-:-:S04]  /*0aa0*/  UIADD3 UR6, UP0, UPT, UR4, UR6, URZ ;  /* 0x0000000604067290 */ /* 0x001fc8000ff1e0ff */
[----:B------:R-:W-:Y:S02]  /*0ab0*/  UIADD3.X UR7, UPT, UPT, URZ, UR7, URZ, UP0, !UPT ;  /* 0x00000007ff077290 */ /* 0x000fe400087fe4ff */
[----:B------:R-:W-:-:S04]  /*0ac0*/  IMAD.U32 R2, RZ, RZ, UR6 ;  /* 0x00000006ff027e24 */ /* 0x000fc8000f8e00ff */
[----:B------:R-:W-:Y:S02]  /*0ad0*/  IMAD.U32 R3, RZ, RZ, UR7 ;  /* 0x00000007ff037e24 */ /* 0x000fe4000f8e00ff */
[----:B------:R-:W-:Y:S01]  /*0ae0*/  IMAD.WIDE.U32 R2, R5, 0x4, R2 ;  /* 0x0000000405027825 */ /* 0x000fe200078e0002 */
[C---:B--2---:R-:W-:Y:S02]  /*0af0*/  PRMT R4, R0.reuse, 0x7770, RZ ;  /* 0x0000777000047816 */ /* 0x044fe400000000ff */
[C---:B------:R-:W-:Y:S02]  /*0b00*/  PRMT R8, R0.reuse, 0x7771, RZ ;  /* 0x0000777100087816 */ /* 0x040fe400000000ff */
[----:B------:R-:W-:Y:S02]  /*0b10*/  PRMT R9, R0, 0x7772, RZ ;  /* 0x0000777200097816 */ /* 0x000fe400000000ff */
[C---:B---3--:R-:W-:Y:S02]  /*0b20*/  PRMT R11, R10.reuse, 0x7770, RZ ;  /* 0x000077700a0b7816 */ /* 0x048fe400000000ff */
[----:B------:R-:W-:-:S02]  /*0b30*/  PRMT R6, R10, 0x7771, RZ ;  /* 0x000077710a067816 */ /* 0x000fc400000000ff */
[----:B------:R-:W-:Y:S02]  /*0b40*/  PRMT R7, R10, 0x7772, RZ ;  /* 0x000077720a077816 */ /* 0x000fe400000000ff */
[----:B------:R-:W-:Y:S02]  /*0b50*/  PRMT R0, R0, 0x7773, RZ ;  /* 0x0000777300007816 */ /* 0x000fe400000000ff */
        /* <DEDUP_REMOVED lines=9> */
[----:B------:R-:W-:-:S02]  /*0bf0*/  LOP3.LUT R13, R4, 0xffff, RZ, 0xc0, !PT ;  /* 0x0000ffff040d7812 */ /* 0x000fc400078ec0ff */
[----:B------:R-:W-:Y:S02]  /*0c00*/  LOP3.LUT R8, R8, 0xffff, RZ, 0xc0, !PT ;  /* 0x0000ffff08087812 */ /* 0x000fe400078ec0ff */
        /* <DEDUP_REMOVED lines=11> */
[----:B------:R-:W-:-:S03]  /*0cc0*/  PRMT R7, R6, 0x5410, R7 ;  /* 0x0000541006077816 */ /* 0x000fc60000000007 */
[----:B------:R-:W-:Y:S04]  /*0cd0*/  STG.E desc[UR8][R2.64], R13 ;  /* 0x0000000d02007986 */ /* 0x000fe8000c101908 */
[----:B------:R-:W-:Y:S01]  /*0ce0*/  STG.E desc[UR8][R2.64+0x200], R7 ;  /* 0x0002000702007986 */ /* 0x000fe2000c101908 */
[----:B------:R-:W-:Y:S05]  /*0cf0*/  EXIT ;  /* 0x000000000000794d */ /* 0x000fea0003800000 */
.L_x_35792:
        /* <DEDUP_REMOVED lines=16> */
.L_x_37347:


//--------------------- .text._ZN2at6native29vectorized_elementwise_kernelILi8EZZZNS0_23bitwise_not_kernel_cudaERNS_18TensorIteratorBaseEENKUlvE_clEvENKUlvE0_clEvEUlaE_St5arrayIPcLm2EEEEviT0_T1_ --------------------------
	.section	.text._ZN2at6native29vectorized_elementwise_kernelILi8EZZZNS0_23bitwise_not_kernel_cudaERNS_18TensorIteratorBaseEENKUlvE_clEvENKUlvE0_clEvEUlaE_St5arrayIPcLm2EEEEviT0_T1_,"ax",@progbits
	.align	128
        .global         _ZN2at6native29vectorized_elementwise_kernelILi8EZZZNS0_23bitwise_not_kernel_cudaERNS_18TensorIteratorBaseEENKUlvE_clEvENKUlvE0_clEvEUlaE_St5arrayIPcLm2EEEEviT0_T1_
        .type           _ZN2at6native29vectorized_elementwise_kernelILi8EZZZNS0_23bitwise_not_kernel_cudaERNS_18TensorIteratorBaseEENKUlvE_clEvENKUlvE0_clEvEUlaE_St5arrayIPcLm2EEEEviT0_T1_,@function
        .size           _ZN2at6native29vectorized_elementwise_kernelILi8EZZZNS0_23bitwise_not_kernel_cudaERNS_18TensorIteratorBaseEENKUlvE_clEvENKUlvE0_clEvEUlaE_St5arrayIPcLm2EEEEviT0_T1_,(.L_x_37348 - _ZN2at6native29vectorized_elementwise_kernelILi8EZZZNS0_23bitwise_not_kernel_cudaERNS_18TensorIteratorBaseEENKUlvE_clEvENKUlvE0_clEvEUlaE_St5arrayIPcLm2EEEEviT0_T1_)
        .other          _ZN2at6native29vectorized_elementwise_kernelILi8EZZZNS0_23bitwise_not_kernel_cudaERNS_18TensorIteratorBaseEENKUlvE_clEvENKUlvE0_clEvEUlaE_St5arrayIPcLm2EEEEviT0_T1_,@"STO_CUDA_ENTRY STV_DEFAULT"
_ZN2at6native29vectorized_elementwise_kernelILi8EZZZNS0_23bitwise_not_kernel_cudaERNS_18TensorIteratorBaseEENKUlvE_clEvENKUlvE0_clEvEUlaE_St5arrayIPcLm2EEEEviT0_T1_:
.text._ZN2at6native29vectorized_elementwise_kernelILi8EZZZNS0_23bitwise_not_kernel_cudaERNS_18TensorIteratorBaseEENKUlvE_clEvENKUlvE0_clEvEUlaE_St5arrayIPcLm2EEEEviT0_T1_:
        /* <DEDUP_REMOVED lines=109> */
.L_x_35796:
        /* <DEDUP_REMOVED lines=8> */
.L_x_35797:
        /* <DEDUP_REMOVED lines=8> */
.L_x_35798:
        /* <DEDUP_REMOVED lines=8> */
.L_x_35799:
        /* <DEDUP_REMOVED lines=9> */
.L_x_35800:
[----:B------:R-:W-:Y:S05]  /*08e0*/  BSYNC.RELIABLE B1 ;  /* 0x0000000000017941 */ /* 0x000fea0003800100 */
.L_x_35795:
[----:B------:R-:W-:-:S13]  /*08f0*/  ISETP.GE.U32.AND P0, PT, R6, UR5, PT ;  /* 0x0000000506007c0c */ /* 0x000fda000bf06070 */
[----:B-12---:R-:W1:Y:S01]  /*0900*/  @!P0 LDC.64 R8, c[0x0][0x388] ;  /* 0x0000e200ff088b82 */ /* 0x006e620000000a00 */
[C---:B------:R-:W-:Y:S02]  /*0910*/  @!P0 VIADD R5, R6.reuse, UR4 ;  /* 0x0000000406058c36 */ /* 0x040fe40008000000 */
[----:B------:R-:W-:-:S03]  /*0920*/  @!P0 VIADD R6, R6, 0x80 ;  /* 0x0000008006068836 */ /* 0x000fc60000000000 */
[----:B-1----:R-:W-:-:S05]  /*0930*/  @!P0 IADD3 R4, P1, PT, R5, R8, RZ ;  /* 0x0000000805048210 */ /* 0x002fca0007f3e0ff */
[----:B------:R-:W-:-:S05]  /*0940*/  @!P0 IMAD.X R5, RZ, RZ, R9, P1 ;  /* 0x000000ffff058224 */ /* 0x000fca00008e0609 */
[----:B------:R3:W-:Y:S03]  /*0950*/  @!P0 STG.E.U8 desc[UR8][R4.64], R2 ;  /* 0x0000000204008986 */ /* 0x0007e6000c101108 */
.L_x_35801:
[----:B------:R-:W-:Y:S05]  /*0960*/  BSYNC.RECONVERGENT B0 ;  /* 0x0000000000007941 */ /* 0x000fea0003800200 */
.L_x_35794:
        /* <DEDUP_REMOVED lines=9> */
.L_x_35793:
        /* <DEDUP_REMOVED lines=14> */
[----:B------:R-:W-:Y:S01]  /*0ae0*/  PRMT R7, R3, 0x7770, RZ ;  /* 0x0000777003077816 */ /* 0x000fe200000000ff */
[----:B------:R-:W-:Y:S01]  /*0af0*/  IMAD.U32 R3, RZ, RZ, UR7 ;  /* 0x00000007ff037e24 */ /* 0x000fe2000f8e00ff */
[C---:B------:R-:W-:Y:S02]  /*0b00*/  PRMT R8, R2.reuse, 0x7773, RZ ;  /* 0x0000777302087816 */ /* 0x040fe400000000ff */
[----:B------:R-:W-:-:S02]  /*0b10*/  PRMT R9, R2, 0x7772, RZ ;  /* 0x0000777202097816 */ /* 0x000fc400000000ff */
[C---:B------:R-:W-:Y:S02]  /*0b20*/  PRMT R10, R2.reuse, 0x7771, RZ ;  /* 0x00007771020a7816 */ /* 0x040fe400000000ff */
[----:B------:R-:W-:Y:S01]  /*0b30*/  PRMT R11, R2, 0x7770, RZ ;  /* 0x00007770020b7816 */ /* 0x000fe200000000ff */
[----:B------:R-:W-:Y:S01]  /*0b40*/  IMAD.U32 R2, RZ, RZ, UR6 ;  /* 0x00000006ff027e24 */ /* 0x000fe2000f8e00ff */
[----:B------:R-:W-:Y:S02]  /*0b50*/  LOP3.LUT R0, RZ, R0, RZ, 0x33, !PT ;  /* 0x00000000ff007212 */ /* 0x000fe400078e33ff */
[----:B------:R-:W-:Y:S01]  /*0b60*/  LOP3.LUT R4, RZ, R4, RZ, 0x33, !PT ;  /* 0x00000004ff047212 */ /* 0x000fe200078e33ff */
[----:B------:R-:W-:Y:S01]  /*0b70*/  IMAD.WIDE.U32 R2, R5, 0x8, R2 ;  /* 0x0000000805027825 */ /* 0x000fe200078e0002 */
[----:B------:R-:W-:Y:S02]  /*0b80*/  LOP3.LUT R7, RZ, R7, RZ, 0x33, !PT ;  /* 0x00000007ff077212 */ /* 0x000fe400078e33ff */
[----:B------:R-:W-:-:S02]  /*0b90*/  LOP3.LUT R6, RZ, R6, RZ, 0x33, !PT ;  /* 0x00000006ff067212 */ /* 0x000fc400078e33ff */
[----:B------:R-:W-:Y:S02]  /*0ba0*/  LOP3.LUT R8, RZ, R8, RZ, 0x33, !PT ;  /* 0x00000008ff087212 */ /* 0x000fe400078e33ff */
[----:B------:R-:W-:Y:S02]  /*0bb0*/  LOP3.LUT R9, RZ, R9, RZ, 0x33, !PT ;  /* 0x00000009ff097212 */ /* 0x000fe400078e33ff */
[----:B------:R-:W-:Y:S02]  /*0bc0*/  LOP3.LUT R11, RZ, R11, RZ, 0x33, !PT ;  /* 0x0000000bff0b7212 */ /* 0x000fe400078e33ff */
[----:B------:R-:W-:Y:S02]  /*0bd0*/  LOP3.LUT R10, RZ, R10, RZ, 0x33, !PT ;  /* 0x0000000aff0a7212 */ /* 0x000fe400078e33ff */
[----:B------:R-:W-:Y:S02]  /*0be0*/  LOP3.LUT R0, R0, 0xffff, RZ, 0xc0, !PT ;  /* 0x0000ffff00007812 */ /* 0x000fe400078ec0ff */
        /* <DEDUP_REMOVED lines=15> */
.L_x_35802:
        /* <DEDUP_REMOVED lines=10> */
.L_x_37348:


//--------------------- .text._ZN2at6native18elementwise_kernelILi128ELi4EZNS0_15gpu_kernel_implIZZZNS0_23bitwise_not_kernel_cudaERNS_18TensorIteratorBaseEENKUlvE_clEvENKUlvE_clEvEUlhE_EEvS4_RKT_EUliE_EEviT1_ --------------------------
	.section	.text._ZN2at6native18elementwise_kernelILi128ELi4EZNS0_15gpu_kernel_implIZZZNS0_23bitwise_not_kernel_cudaERNS_18TensorIteratorBaseEENKUlvE_clEvENKUlvE_clEvEUlhE_EEvS4_RKT_EUliE_EEviT1_,"ax",@progbits
	.align	128
        .global         _ZN2at6native18elementwise_kernelILi128ELi4EZNS0_15gpu_kernel_implIZZZNS0_23bitwise_not_kernel_cudaERNS_18TensorIteratorBaseEENKUlvE_clEvENKUlvE_clEvEUlhE_EEvS4_RKT_EUliE_EEviT1_
        .type           _ZN2at6native18elementwise_kernelILi128ELi4EZNS0_15gpu_kernel_implIZZZNS0_23bitwise_not_kernel_cudaERNS_18TensorIteratorBaseEENKUlvE_clEvENKUlvE_clEvEUlhE_EEvS4_RKT_EUliE_EEviT1_,@function
        .size           _ZN2at6native18elementwise_kernelILi128ELi4EZNS0_15gpu_kernel_implIZZZNS0_23bitwise_not_kernel_cudaERNS_18TensorIteratorBaseEENKUlvE_clEvENKUlvE_clEvEUlhE_EEvS4_RKT_EUliE_EEviT1_,(.L_x_37349 - _ZN2at6native18elementwise_kernelILi128ELi4EZNS0_15gpu_kernel_implIZZZNS0_23bitwise_not_kernel_cudaERNS_18TensorIteratorBaseEENKUlvE_clEvENKUlvE_clEvEUlhE_EEvS4_RKT_EUliE_EEviT1_)
        .other          _ZN2at6native18elementwise_kernelILi128ELi4EZNS0_15gpu_kernel_implIZZZNS0_23bitwise_not_kernel_cudaERNS_18TensorIteratorBaseEENKUlvE_clEvENKUlvE_clEvEUlhE_EEvS4_RKT_EUliE_EEviT1_,@"STO_CUDA_ENTRY STV_DEFAULT"
_ZN2at6native18elementwise_kernelILi128ELi4EZNS0_15gpu_kernel_implIZZZNS0_23bitwise_not_kernel_cudaERNS_18TensorIteratorBaseEENKUlvE_clEvENKUlvE_clEvEUlhE_EEvS4_RKT_EUliE_EEviT1_:
.text._ZN2at6native18elementwise_kernelILi128ELi4EZNS0_15gpu_kernel_implIZZZNS0_23bitwise_not_kernel_cudaERNS_18TensorIteratorBaseEENKUlvE_clEvENKUlvE_clEvEUlhE_EEvS4_RKT_EUliE_EEviT1_:
        /* <DEDUP_REMOVED lines=319> */
.L_x_35805:
        /* <DEDUP_REMOVED lines=16> */
.L_x_35809:
[----:B------:R0:W5:Y:S01]  /*14f0*/  LDG.E.U8 R0, desc[UR36][R4.64] ;  /* 0x0000002404007981 */ /* 0x000162000c1e1100 */
[----:B------:R-:W-:Y:S05]  /*1500*/  BRA `(.L_x_35811) ;  /* 0x0000000c005c7947 */ /* 0x000fea0003800000 */
.L_x_35808:
        /* <DEDUP_REMOVED lines=8> */
.L_x_35813:
[----:B------:R3:W5:Y:S01]  /*1590*/  LDG.E.U8 R0, desc[UR36][R4.64] ;  /* 0x0000002404007981 */ /* 0x000762000c1e1100 */
[----:B------:R-:W-:Y:S05]  /*15a0*/  BRA `(.L_x_35811) ;  /* 0x0000000c00347947 */ /* 0x000fea0003800000 */
.L_x_35812:
[----:B------:R0:W5:Y:S01]  /*15b0*/  LDG.E.U16 R0, desc[UR36][R4.64] ;  /* 0x0000002404007981 */ /* 0x000162000c1e1500 */
[----:B------:R-:W-:Y:S05]  /*15c0*/  BRA `(.L_x_35811) ;  /* 0x0000000c002c7947 */ /* 0x000fea0003800000 */
.L_x_35807:
        /* <DEDUP_REMOVED lines=10> */
.L_x_35815:
[----:B------:R-:W2:Y:S02]  /*1670*/  LDG.E.U16 R2, desc[UR36][R4.64] ;  /* 0x0000002404027981 */ /* 0x000ea4000c1e1500 */
[----:B--2---:R-:W-:-:S06]  /*1680*/  HADD2.F32 R2, -RZ, R2.H0_H0 ;  /* 0x20000002ff027230 */ /* 0x004fcc0000004100 */
[----:B------:R-:W0:Y:S02]  /*1690*/  F2I.S64.TRUNC R2, R2 ;  /* 0x0000000200027311 */ /* 0x000e24000020d900 */
[----:B0-----:R-:W-:Y:S01]  /*16a0*/  PRMT R0, R2, 0x7610, R0 ;  /* 0x0000761002007816 */ /* 0x001fe20000000000 */
[----:B------:R-:W-:Y:S06]  /*16b0*/  BRA `(.L_x_35811) ;  /* 0x0000000800f07947 */ /* 0x000fec0003800000 */
.L_x_35814:
        /* <DEDUP_REMOVED lines=10> */
.L_x_35817:
[----:B------:R-:W2:Y:S02]  /*1760*/  LDG.E.U16 R4, desc[UR36][R4.64] ;  /* 0x0000002404047981 */ /* 0x000ea4000c1e1500 */
[----:B--2---:R-:W-:-:S06]  /*1770*/  HADD2.F32 R2, -RZ, R4.H0_H0 ;  /* 0x20000004ff027230 */ /* 0x004fcc0000004100 */
[----:B------:R-:W0:Y:S02]  /*1780*/  F2I.S64.TRUNC R2, R2 ;  /* 0x0000000200027311 */ /* 0x000e24000020d900 */
[----:B0-----:R-:W-:Y:S01]  /*1790*/  PRMT R0, R2, 0x7610, R0 ;  /* 0x0000761002007816 */ /* 0x001fe20000000000 */
[----:B------:R-:W-:Y:S06]  /*17a0*/  BRA `(.L_x_35811) ;  /* 0x0000000800b47947 */ /* 0x000fec0003800000 */
.L_x_35816:
[----:B------:R-:W2:Y:S02]  /*17b0*/  LDG.E.64 R2, desc[UR36][R4.64] ;  /* 0x0000002404027981 */ /* 0x000ea4000c1e1b00 */
[----:B--2---:R-:W0:Y:S02]  /*17c0*/  F2I.S64.F64.TRUNC R2, R2 ;  /* 0x0000000200027311 */ /* 0x004e24000030d900 */
[----:B0-----:R-:W-:Y:S01]  /*17d0*/  PRMT R0, R2, 0x7610, R0 ;  /* 0x0000761002007816 */ /* 0x001fe20000000000 */
[----:B------:R-:W-:Y:S06]  /*17e0*/  BRA `(.L_x_35811) ;  /* 0x0000000800a47947 */ /* 0x000fec0003800000 */
.L_x_35806:
        /* <DEDUP_REMOVED lines=12> */
.L_x_35820:
[----:B------:R-:W2:Y:S02]  /*18b0*/  LDG.E.64 R4, desc[UR36][R4.64] ;  /* 0x0000002404047981 */ /* 0x000ea4000c1e1b00 */
[----:B--2---:R-:W0:Y:S02]  /*18c0*/  F2I.S64.F64.TRUNC R2, R4 ;  /* 0x0000000400027311 */ /* 0x004e24000030d900 */
[----:B0-----:R-:W-:Y:S01]  /*18d0*/  PRMT R0, R2, 0x7610, R0 ;  /* 0x0000761002007816 */ /* 0x001fe20000000000 */
[----:B------:R-:W-:Y:S06]  /*18e0*/  BRA `(.L_x_35811) ;  /* 0x0000000800647947 */ /* 0x000fec0003800000 */
.L_x_35819:
        /* <DEDUP_REMOVED lines=27> */
.L_x_35822:
        /* <DEDUP_REMOVED lines=14> */
.L_x_35821:
[----:B------:R-:W2:Y:S02]  /*1b80*/  LDG.E.U16 R2, desc[UR36][R4.64] ;  /* 0x0000002404027981 */ /* 0x000ea4000c1e1500 */
[----:B--2---:R-:W-:-:S06]  /*1b90*/  IMAD.U32 R2, R2, 0x10000, RZ ;  /* 0x0001000002027824 */ /* 0x004fcc00078e00ff */
[----:B------:R-:W0:Y:S02]  /*1ba0*/  F2I.S64.TRUNC R2, R2 ;  /* 0x0000000200027311 */ /* 0x000e24000020d900 */
[----:B0-----:R-:W-:Y:S01]  /*1bb0*/  PRMT R0, R2, 0x7610, R0 ;  /* 0x0000761002007816 */ /* 0x001fe20000000000 */
[----:B------:R-:W-:Y:S06]  /*1bc0*/  BRA `(.L_x_35811) ;  /* 0x0000000400ac7947 */ /* 0x000fec0003800000 */
.L_x_35818:
        /* <DEDUP_REMOVED lines=10> */
.L_x_35825:
        /* <DEDUP_REMOVED lines=21> */
.L_x_35829:
[----:B------:R-:W-:Y:S05]  /*1dc0*/  BSYNC.RECONVERGENT B1 ;  /* 0x0000000000017941 */ /* 0x000fea0003800200 */
.L_x_35828:
[----:B------:R-:W-:Y:S02]  /*1dd0*/  SHF.L.U32 R0, R0, 0x14, RZ ;  /* 0x0000001400007819 */ /* 0x000fe400000006ff */
[----:B------:R-:W-:-:S04]  /*1de0*/  LEA R2, R2, 0x3b800000, 0x17 ;  /* 0x3b80000002027811 */ /* 0x000fc800078eb8ff */
[----:B------:R-:W-:-:S07]  /*1df0*/  LOP3.LUT R2, R2, R0, R7, 0xfe, !PT ;  /* 0x0000000002027212 */ /* 0x000fce00078efe07 */
.L_x_35827:
[----:B------:R-:W-:Y:S05]  /*1e00*/  BSYNC.RECONVERGENT B0 ;  /* 0x0000000000007941 */ /* 0x000fea0003800200 */
.L_x_35826:
[----:B------:R-:W0:Y:S02]  /*1e10*/  F2I.S64.TRUNC R2, R2 ;  /* 0x0000000200027311 */ /* 0x000e24000020d900 */
[----:B0-----:R-:W-:Y:S01]  /*1e20*/  PRMT R0, R2, 0x7610, R0 ;  /* 0x0000761002007816 */ /* 0x001fe20000000000 */
[----:B------:R-:W-:Y:S06]  /*1e30*/  BRA `(.L_x_35811) ;  /* 0x0000000400107947 */ /* 0x000fec0003800000 */
.L_x_35824:
        /* <DEDUP_REMOVED lines=21> */
.L_x_35833:
[----:B------:R-:W-:Y:S05]  /*1f90*/  BSYNC.RECONVERGENT B1 ;  /* 0x0000000000017941 */ /* 0x000fea0003800200 */
.L_x_35832:
[----:B------:R-:W-:Y:S01]  /*1fa0*/  IMAD.SHL.U32 R0, R0, 0x200000, RZ ;  /* 0x0020000000007824 */ /* 0x000fe200078e00ff */
[----:B------:R-:W-:-:S04]  /*1fb0*/  LEA R2, R2, 0x37800000, 0x17 ;  /* 0x3780000002027811 */ /* 0x000fc800078eb8ff */
[----:B------:R-:W-:-:S07]  /*1fc0*/  LOP3.LUT R2, R2, R0, R7, 0xfe, !PT ;  /* 0x0000000002027212 */ /* 0x000fce00078efe07 */
.L_x_35831:
[----:B------:R-:W-:Y:S05]  /*1fd0*/  BSYNC.RECONVERGENT B0 ;  /* 0x0000000000007941 */ /* 0x000fea0003800200 */
.L_x_35830:
[----:B------:R-:W0:Y:S02]  /*1fe0*/  F2I.S64.TRUNC R2, R2 ;  /* 0x0000000200027311 */ /* 0x000e24000020d900 */
[----:B0-----:R-:W-:Y:S01]  /*1ff0*/  PRMT R0, R2, 0x7610, R0 ;  /* 0x0000761002007816 */ /* 0x001fe20000000000 */
[----:B------:R-:W-:Y:S06]  /*2000*/  BRA `(.L_x_35811) ;  /* 0x00000000009c7947 */ /* 0x000fec0003800000 */
.L_x_35823:
[----:B------:R-:W-:-:S09]  /*2010*/  UISETP.NE.AND UP0, UPT, UR4, 0x1c, UPT ;  /* 0x0000001c0400788c */ /* 0x000fd2000bf05270 */
[----:B------:R-:W-:Y:S05]  /*2020*/  BRA.U !UP0, `(.L_x_35834) ;  /* 0x0000000108907547 */ /* 0x000fea000b800000 */
[----:B------:R-:W-:-:S09]  /*2030*/  UISETP.NE.AND UP0, UPT, UR4, 0x1d, UPT ;  /* 0x0000001d0400788c */ /* 0x000fd2000bf05270 */
[----:B------:R-:W-:Y:S05]  /*2040*/  BRA.U !UP0, `(.L_x_35835) ;  /* 0x0000000108807547 */ /* 0x000fea000b800000 */
[----:B------:R-:W-:-:S09]  /*2050*/  UISETP.NE.AND UP0, UPT, UR4, 0x2c, UPT ;  /* 0x0000002c0400788c */ /* 0x000fd2000bf05270 */
[----:B------:R-:W-:Y:S05]  /*2060*/  BRA.U !UP0, `(.L_x_35836) ;  /* 0x0000000108487547 */ /* 0x000fea000b800000 */
.L_x_35810:
        /* <DEDUP_REMOVED lines=16> */
.L_x_35837:
[----:B------:R-:W-:Y:S01]  /*2170*/  PRMT R0, RZ, 0x7610, R0 ;  /* 0x00007610ff007816 */ /* 0x000fe20000000000 */
[----:B------:R-:W-:Y:S06]  /*2180*/  BRA `(.L_x_35811) ;  /* 0x00000000003c7947 */ /* 0x000fec0003800000 */
.L_x_35836:
        /* <DEDUP_REMOVED lines=8> */
.L_x_35839:
[----:B------:R-:W-:Y:S05]  /*2210*/  BSYNC.RECONVERGENT B0 ;  /* 0x0000000000007941 */ /* 0x000fea0003800200 */
.L_x_35838:
[----:B------:R-:W0:Y:S02]  /*2220*/  F2I.S64.TRUNC R2, R2 ;  /* 0x0000000200027311 */ /* 0x000e24000020d900 */
[----:B0-----:R-:W-:Y:S01]  /*2230*/  PRMT R0, R2, 0x7610, R0 ;  /* 0x0000761002007816 */ /* 0x001fe20000000000 */
[----:B------:R-:W-:Y:S06]  /*2240*/  BRA `(.L_x_35811) ;  /* 0x00000000000c7947 */ /* 0x000fec0003800000 */
.L_x_35835:
[----:B------:R2:W5:Y:S01]  /*2250*/  LDG.E.U8 R0, desc[UR36][R4.64] ;  /* 0x0000002404007981 */ /* 0x000562000c1e1100 */
[----:B------:R-:W-:Y:S05]  /*2260*/  BRA `(.L_x_35811) ;  /* 0x0000000000047947 */ /* 0x000fea0003800000 */
.L_x_35834:
[----:B------:R1:W5:Y:S02]  /*2270*/  LDG.E.U8 R0, desc[UR36][R4.64] ;  /* 0x0000002404007981 */ /* 0x000364000c1e1100 */
.L_x_35811:
[----:B------:R-:W0:Y:S01]  /*2280*/  LDCU.64 UR6, c[0x0][0x580] ;  /* 0x0000b000ff0677ac */ /* 0x000e220008000a00 */
[----:B------:R-:W-:Y:S01]  /*2290*/  BSSY.RECONVERGENT B6, `(.L_x_35840) ;  /* 0x00000e9000067945 */ /* 0x000fe20003800200 */
        /* <DEDUP_REMOVED lines=16> */
.L_x_35844:
[----:B------:R3:W-:Y:S01]  /*23a0*/  STG.E.U8 desc[UR36][R2.64], R5 ;  /* 0x0000000502007986 */ /* 0x0007e2000c101124 */
[----:B------:R-:W-:Y:S05]  /*23b0*/  BRA `(.L_x_35846) ;  /* 0x0000000c00587947 */ /* 0x000fea0003800000 */
.L_x_35843:
        /* <DEDUP_REMOVED lines=8> */
[----:B------:R0:W-:Y:S01]  /*2440*/  STG.E.64 desc[UR36][R2.64], R4 ;  /* 0x0000000402007986 */ /* 0x0001e2000c101b24 */
[----:B------:R-:W-:Y:S05]  /*2450*/  BRA `(.L_x_35846) ;  /* 0x0000000c00307947 */ /* 0x000fea0003800000 */
.L_x_35848:
[----:B------:R-:W-:-:S05]  /*2460*/  LOP3.LUT R5, R5, 0xff, RZ, 0xc0, !PT ;  /* 0x000000ff05057812 */ /* 0x000fca00078ec0ff */
[----:B------:R1:W-:Y:S01]  /*2470*/  STG.E desc[UR36][R2.64], R5 ;  /* 0x0000000502007986 */ /* 0x0003e2000c101924 */
[----:B------:R-:W-:Y:S05]  /*2480*/  BRA `(.L_x_35846) ;  /* 0x0000000c00247947 */ /* 0x000fea0003800000 */
.L_x_35847:
[----:B------:R-:W-:-:S05]  /*2490*/  LOP3.LUT R5, R0, 0xff, RZ, 0xc, !PT ;  /* 0x000000ff00057812 */ /* 0x000fca00078e0cff */
[----:B------:R2:W-:Y:S01]  /*24a0*/  STG.E.U16 desc[UR36][R2.64], R5 ;  /* 0x0000000502007986 */ /* 0x0005e2000c101524 */
[----:B------:R-:W-:Y:S05]  /*24b0*/  BRA `(.L_x_35846) ;  /* 0x0000000c00187947 */ /* 0x000fea0003800000 */
.L_x_35842:
[----:B------:R-:W-:-:S09]  /*24c0*/  UISETP.GT.AND UP0, UPT, UR4, 0x6, UPT ;  /* 0x000000060400788c */ /* 0x000fd2000bf04270 */
[----:B------:R-:W-:Y:S05]  /*24d0*/  BRA.U UP0, `(.L_x_35849) ;  /* 0x0000000100347547 */ /* 0x000fea000b800000 */
[----:B------:R-:W-:-:S09]  /*24e0*/  UISETP.NE.AND UP0, UPT, UR4, 0x5, UPT ;  /* 0x000000050400788c */ /* 0x000fd2000bf05270 */
[----:B------:R-:W-:Y:S05]  /*24f0*/  BRA.U !UP0, `(.L_x_35850) ;  /* 0x0000000108187547 */ /* 0x000fea000b800000 */
[----:B------:R-:W-:-:S09]  /*2500*/  UISETP.NE.AND UP0, UPT, UR4, 0x6, UPT ;  /* 0x000000060400788c */ /* 0x000fd2000bf05270 */
[----:B------:R-:W-:Y:S05]  /*2510*/  BRA.U UP0, `(.L_x_35845) ;  /* 0x0000000900607547 */ /* 0x000fea000b800000 */
[----:B------:R-:W-:-:S06]  /*2520*/  LOP3.LUT R5, R0, 0xff, RZ, 0xc, !PT ;  /* 0x000000ff00057812 */ /* 0x000fcc00078e0cff */
[----:B------:R-:W0:Y:S02]  /*2530*/  I2F.U16 R5, R5 ;  /* 0x0000000500057306 */ /* 0x000e240000101000 */
[----:B0-----:R0:W-:Y:S01]  /*2540*/  STG.E desc[UR36][R2.64], R5 ;  /* 0x0000000502007986 */ /* 0x0011e2000c101924 */
[----:B------:R-:W-:Y:S05]  /*2550*/  BRA `(.L_x_35846) ;  /* 0x0000000800f07947 */ /* 0x000fea0003800000 */
.L_x_35850:
[----:B------:R-:W-:-:S04]  /*2560*/  LOP3.LUT R4, R0, 0xff, RZ, 0xc, !PT ;  /* 0x000000ff00047812 */ /* 0x000fc800078e0cff */
[----:B------:R-:W0:Y:S02]  /*2570*/  I2F.U16 R0, R4 ;  /* 0x0000000400007306 */ /* 0x000e240000101000 */
[----:B0-----:R-:W-:-:S05]  /*2580*/  F2FP.F16.F32.PACK_AB R0, RZ, R0 ;  /* 0x00000000ff00723e */ /* 0x001fca00000000ff */
[----:B------:R0:W-:Y:S01]  /*2590*/  STG.E.U16 desc[UR36][R2.64], R0 ;  /* 0x0000000002007986 */ /* 0x0001e2000c101524 */
[----:B------:R-:W-:Y:S05]  /*25a0*/  BRA `(.L_x_35846) ;  /* 0x0000000800dc7947 */ /* 0x000fea0003800000 */
.L_x_35849:
[----:B------:R-:W-:-:S09]  /*25b0*/  UISETP.NE.AND UP0, UPT, UR4, 0x7, UPT ;  /* 0x000000070400788c */ /* 0x000fd2000bf05270 */
[----:B------:R-:W-:Y:S05]  /*25c0*/  BRA.U !UP0, `(.L_x_35851) ;  /* 0x00000001083c7547 */ /* 0x000fea000b800000 */
[----:B------:R-:W-:-:S09]  /*25d0*/  UISETP.NE.AND UP0, UPT, UR4, 0x8, UPT ;  /* 0x000000080400788c */ /* 0x000fd2000bf05270 */
[----:B------:R-:W-:Y:S05]  /*25e0*/  BRA.U !UP0, `(.L_x_35852) ;  /* 0x00000001081c7547 */ /* 0x000fea000b800000 */
[----:B------:R-:W-:-:S09]  /*25f0*/  UISETP.NE.AND UP0, UPT, UR4, 0x9, UPT ;  /* 0x000000090400788c */ /* 0x000fd2000bf05270 */
[----:B------:R-:W-:Y:S05]  /*2600*/  BRA.U UP0, `(.L_x_35845) ;  /* 0x0000000900247547 */ /* 0x000fea000b800000 */
[----:B------:R-:W-:Y:S01]  /*2610*/  LOP3.LUT R0, R0, 0xff, RZ, 0xc, !PT ;  /* 0x000000ff00007812 */ /* 0x000fe200078e0cff */
[----:B------:R-:W-:-:S03]  /*2620*/  HFMA2 R5, -RZ, RZ, 0, 0 ;  /* 0x00000000ff057431 */ /* 0x000fc600000001ff */
[----:B------:R-:W0:Y:S02]  /*2630*/  I2F.U16 R4, R0 ;  /* 0x0000000000047306 */ /* 0x000e240000101000 */
[----:B0-----:R0:W-:Y:S01]  /*2640*/  STG.E.64 desc[UR36][R2.64], R4 ;  /* 0x0000000402007986 */ /* 0x0011e2000c101b24 */
[----:B------:R-:W-:Y:S05]  /*2650*/  BRA `(.L_x_35846) ;  /* 0x0000000800b07947 */ /* 0x000fea0003800000 */
.L_x_35852:
[----:B------:R-:W-:-:S06]  /*2660*/  LOP3.LUT R0, R0, 0xff, RZ, 0xc, !PT ;  /* 0x000000ff00007812 */ /* 0x000fcc00078e0cff */
[----:B------:R-:W0:Y:S02]  /*2670*/  I2F.U16 R0, R0 ;  /* 0x0000000000007306 */ /* 0x000e240000101000 */
[----:B0-----:R-:W-:-:S04]  /*2680*/  F2FP.F16.F32.PACK_AB R5, RZ, R0 ;  /* 0x00000000ff05723e */ /* 0x001fc800000000ff */
[----:B------:R-:W-:-:S05]  /*2690*/  PRMT R5, R5, 0x5410, RZ ;  /* 0x0000541005057816 */ /* 0x000fca00000000ff */
[----:B------:R0:W-:Y:S01]  /*26a0*/  STG.E desc[UR36][R2.64], R5 ;  /* 0x0000000502007986 */ /* 0x0001e2000c101924 */
[----:B------:R-:W-:Y:S05]  /*26b0*/  BRA `(.L_x_35846) ;  /* 0x0000000800987947 */ /* 0x000fea0003800000 */
.L_x_35851:
[----:B------:R-:W-:-:S06]  /*26c0*/  LOP3.LUT R4, R0, 0xff, RZ, 0xc, !PT ;  /* 0x000000ff00047812 */ /* 0x000fcc00078e0cff */
[----:B------:R-:W0:Y:S02]  /*26d0*/  I2F.F64.U16 R4, R4 ;  /* 0x0000000400047312 */ /* 0x000e240000101800 */
[----:B0-----:R0:W-:Y:S01]  /*26e0*/  STG.E.64 desc[UR36][R2.64], R4 ;  /* 0x0000000402007986 */ /* 0x0011e2000c101b24 */
[----:B------:R-:W-:Y:S05]  /*26f0*/  BRA `(.L_x_35846) ;  /* 0x0000000800887947 */ /* 0x000fea0003800000 */
.L_x_35841:
        /* <DEDUP_REMOVED lines=13> */
.L_x_35855:
[----:B------:R-:W-:Y:S02]  /*27d0*/  LOP3.LUT R4, R0, 0xff, RZ, 0xc, !PT ;  /* 0x000000ff00047812 */ /* 0x000fe400078e0cff */
[----:B------:R-:W-:-:S04]  /*27e0*/  CS2R R6, SRZ ;  /* 0x0000000000067805 */ /* 0x000fc8000001ff00 */
[----:B------:R-:W0:Y:S02]  /*27f0*/  I2F.F64.U16 R4, R4 ;  /* 0x0000000400047312 */ /* 0x000e240000101800 */
[----:B0-----:R0:W-:Y:S01]  /*2800*/  STG.E.128 desc[UR36][R2.64], R4 ;  /* 0x0000000402007986 */ /* 0x0011e2000c101d24 */
[----:B------:R-:W-:Y:S05]  /*2810*/  BRA `(.L_x_35846) ;  /* 0x0000000800407947 */ /* 0x000fea0003800000 */
.L_x_35854:
        /* <DEDUP_REMOVED lines=8> */
[----:B------:R-:W-:Y:S02]  /*28a0*/  IMAD.MOV.U32 R5, RZ, RZ, 0x7f ;  /* 0x0000007fff057424 */ /* 0x000fe400078e00ff */
[----:B------:R-:W0:Y:S02]  /*28b0*/  I2F.U16 R7, R0 ;  /* 0x0000000000077306 */ /* 0x000e240000101000 */
        /* <DEDUP_REMOVED lines=8> */
.L_x_35859:
[----:B------:R-:W-:Y:S05]  /*2940*/  BSYNC.RECONVERGENT B0 ;  /* 0x0000000000007941 */ /* 0x000fea0003800200 */
.L_x_35858:
[----:B------:R0:W-:Y:S01]  /*2950*/  STG.E.U8 desc[UR36][R2.64], R5 ;  /* 0x0000000502007986 */ /* 0x0001e2000c101124 */
[----:B------:R-:W-:Y:S05]  /*2960*/  BRA `(.L_x_35846) ;  /* 0x0000000400ec7947 */ /* 0x000fea0003800000 */
.L_x_35857:
[----:B------:R-:W-:-:S04]  /*2970*/  LOP3.LUT R0, R0, 0xff, RZ, 0xc, !PT ;  /* 0x000000ff00007812 */ /* 0x000fc800078e0cff */
        /* <DEDUP_REMOVED lines=16> */
.L_x_35856:
[----:B------:R-:W-:-:S04]  /*2a80*/  LOP3.LUT R4, R0, 0xff, RZ, 0xc, !PT ;  /* 0x000000ff00047812 */ /* 0x000fc800078e0cff */
[----:B------:R-:W0:Y:S02]  /*2a90*/  I2F.U16 R0, R4 ;  /* 0x0000000400007306 */ /* 0x000e240000101000 */
[----:B0-----:R-:W-:-:S05]  /*2aa0*/  F2FP.BF16.F32.PACK_AB R0, RZ, R0 ;  /* 0x00000000ff00723e */ /* 0x001fca00000010ff */
[----:B------:R0:W-:Y:S01]  /*2ab0*/  STG.E.U16 desc[UR36][R2.64], R0 ;  /* 0x0000000002007986 */ /* 0x0001e2000c101524 */
[----:B------:R-:W-:Y:S05]  /*2ac0*/  BRA `(.L_x_35846) ;  /* 0x0000000400947947 */ /* 0x000fea0003800000 */
.L_x_35853:
        /* <DEDUP_REMOVED lines=8> */
[----:B------:R-:W-:-:S05]  /*2b50*/  LOP3.LUT R5, R0, 0xff, RZ, 0xc, !PT ;  /* 0x000000ff00057812 */ /* 0x000fca00078e0cff */
[----:B------:R0:W-:Y:S01]  /*2b60*/  STG.E.U16 desc[UR36][R2.64], R5 ;  /* 0x0000000502007986 */ /* 0x0001e2000c101524 */
[----:B------:R-:W-:Y:S05]  /*2b70*/  BRA `(.L_x_35846) ;  /* 0x0000000400687947 */ /* 0x000fea0003800000 */
.L_x_35862:
[----:B------:R-:W-:Y:S01]  /*2b80*/  LOP3.LUT R4, R0, 0xff, RZ, 0xc, !PT ;  /* 0x000000ff00047812 */ /* 0x000fe200078e0cff */
[----:B------:R-:W-:Y:S01]  /*2b90*/  BSSY.RECONVERGENT B0, `(.L_x_35863) ;  /* 0x0000012000007945 */ /* 0x000fe20003800200 */
[----:B------:R-:W-:Y:S02]  /*2ba0*/  IMAD.MOV.U32 R0, RZ, RZ, 0x80 ;  /* 0x00000080ff007424 */ /* 0x000fe400078e00ff */
[----:B------:R-:W0:Y:S02]  /*2bb0*/  I2F.U16 R5, R4 ;  /* 0x0000000400057306 */ /* 0x000e240000101000 */
[----:B0-----:R-:W-:-:S13]  /*2bc0*/  ISETP.GT.U32.AND P0, PT, R5, 0x437fffff, PT ;  /* 0x437fffff0500780c */ /* 0x001fda0003f04070 */
        /* <DEDUP_REMOVED lines=8> */
.L_x_35865:
[----:B------:R-:W-:-:S04]  /*2c50*/  SHF.R.U32.HI R0, RZ, 0x14, R5 ;  /* 0x00000014ff007819 */ /* 0x000fc80000011605 */
[----:B------:R-:W-:-:S04]  /*2c60*/  LOP3.LUT R0, R0, 0x1, RZ, 0xc0, !PT ;  /* 0x0000000100007812 */ /* 0x000fc800078ec0ff */
[----:B------:R-:W-:-:S04]  /*2c70*/  IADD3 R0, PT, PT, R5, 0x487ffff, R0 ;  /* 0x0487ffff05007810 */ /* 0x000fc80007ffe000 */
[----:B------:R-:W-:-:S04]  /*2c80*/  SHF.R.U32.HI R0, RZ, 0x14, R0 ;  /* 0x00000014ff007819 */ /* 0x000fc80000011600 */
[----:B------:R-:W-:-:S07]  /*2c90*/  LOP3.LUT R4, R0, 0xff, RZ, 0xc0, !PT ;  /* 0x000000ff00047812 */ /* 0x000fce00078ec0ff */
.L_x_35866:
[----:B------:R-:W-:-:S07]  /*2ca0*/  PRMT R0, R4, 0x7610, R0 ;  /* 0x0000761004007816 */ /* 0x000fce0000000000 */
.L_x_35864:
[----:B------:R-:W-:Y:S05]  /*2cb0*/  BSYNC.RECONVERGENT B0 ;  /* 0x0000000000007941 */ /* 0x000fea0003800200 */
.L_x_35863:
[----:B------:R0:W-:Y:S01]  /*2cc0*/  STG.E.U8 desc[UR36][R2.64], R0 ;  /* 0x0000000002007986 */ /* 0x0001e2000c101124 */
[----:B------:R-:W-:Y:S05]  /*2cd0*/  BRA `(.L_x_35846) ;  /* 0x0000000400107947 */ /* 0x000fea0003800000 */
.L_x_35861:
[----:B------:R-:W-:Y:S01]  /*2ce0*/  LOP3.LUT R4, R0, 0xff, RZ, 0xc, !PT ;  /* 0x000000ff00047812 */ /* 0x000fe200078e0cff */
[----:B------:R-:W-:Y:S01]  /*2cf0*/  BSSY.RECONVERGENT B0, `(.L_x_35867) ;  /* 0x0000012000007945 */ /* 0x000fe20003800200 */
[----:B------:R-:W-:Y:S02]  /*2d00*/  MOV R0, 0x80 ;  /* 0x0000008000007802 */ /* 0x000fe40000000f00 */
        /* <DEDUP_REMOVED lines=10> */
.L_x_35869:
[----:B------:R-:W-:-:S04]  /*2db0*/  SHF.R.U32.HI R0, RZ, 0x15, R5 ;  /* 0x00000015ff007819 */ /* 0x000fc80000011605 */
[----:B------:R-:W-:-:S04]  /*2dc0*/  LOP3.LUT R0, R0, 0x1, RZ, 0xc0, !PT ;  /* 0x0000000100007812 */ /* 0x000fc800078ec0ff */
[----:B------:R-:W-:-:S04]  /*2dd0*/  IADD3 R0, PT, PT, R5, 0x88fffff, R0 ;  /* 0x088fffff05007810 */ /* 0x000fc80007ffe000 */
[----:B------:R-:W-:-:S04]  /*2de0*/  SHF.R.U32.HI R0, RZ, 0x15, R0 ;  /* 0x00000015ff007819 */ /* 0x000fc80000011600 */
[----:B------:R-:W-:-:S07]  /*2df0*/  LOP3.LUT R4, R0, 0xff, RZ, 0xc0, !PT ;  /* 0x000000ff00047812 */ /* 0x000fce00078ec0ff */
.L_x_35870:
[----:B------:R-:W-:-:S07]  /*2e00*/  PRMT R0, R4, 0x7610, R0 ;  /* 0x0000761004007816 */ /* 0x000fce0000000000 */
.L_x_35868:
[----:B------:R-:W-:Y:S05]  /*2e10*/  BSYNC.RECONVERGENT B0 ;  /* 0x0000000000007941 */ /* 0x000fea0003800200 */
.L_x_35867:
[----:B------:R0:W-:Y:S01]  /*2e20*/  STG.E.U8 desc[UR36][R2.64], R0 ;  /* 0x0000000002007986 */ /* 0x0001e2000c101124 */
[----:B------:R-:W-:Y:S05]  /*2e30*/  BRA `(.L_x_35846) ;  /* 0x0000000000b87947 */ /* 0x000fea0003800000 */
.L_x_35860:
[----:B------:R-:W-:-:S09]  /*2e40*/  UISETP.NE.AND UP0, UPT, UR4, 0x1c, UPT ;  /* 0x0000001c0400788c */ /* 0x000fd2000bf05270 */
[----:B------:R-:W-:Y:S05]  /*2e50*/  BRA.U !UP0, `(.L_x_35871) ;  /* 0x0000000108a87547 */ /* 0x000fea000b800000 */
[----:B------:R-:W-:-:S09]  /*2e60*/  UISETP.NE.AND UP0, UPT, UR4, 0x1d, UPT ;  /* 0x0000001d0400788c */ /* 0x000fd2000bf05270 */
[----:B------:R-:W-:Y:S05]  /*2e70*/  BRA.U !UP0, `(.L_x_35872) ;  /* 0x0000000108907547 */ /* 0x000fea000b800000 */
[----:B------:R-:W-:-:S09]  /*2e80*/  UISETP.NE.AND UP0, UPT, UR4, 0x2c, UPT ;  /* 0x0000002c0400788c */ /* 0x000fd2000bf05270 */
[----:B------:R-:W-:Y:S05]  /*2e90*/  BRA.U !UP0, `(.L_x_35873) ;  /* 0x0000000108447547 */ /* 0x000fea000b800000 */
.L_x_35845:
        /* <DEDUP_REMOVED lines=16> */
.L_x_35874:
[----:B------:R-:W-:Y:S05]  /*2fa0*/  BRA `(.L_x_35846) ;  /* 0x00000000005c7947 */ /* 0x000fea0003800000 */
.L_x_35873:
[----:B------:R-:W-:Y:S01]  /*2fb0*/  LOP3.LUT R5, R0, 0xff, RZ, 0xc, !PT ;  /* 0x000000ff00057812 */ /* 0x000fe200078e0cff */
[----:B------:R-:W-:-:S05]  /*2fc0*/  IMAD.MOV.U32 R6, RZ, RZ, 0xff ;  /* 0x000000ffff067424 */ /* 0x000fca00078e00ff */
[----:B------:R-:W0:Y:S02]  /*2fd0*/  I2F.U16 R5, R5 ;  /* 0x0000000500057306 */ /* 0x000e240000101000 */
[----:B0-----:R-:W-:-:S04]  /*2fe0*/  SHF.R.U32.HI R4, RZ, 0x17, R5 ;  /* 0x00000017ff047819 */ /* 0x001fc80000011605 */
[----:B------:R-:W-:-:S13]  /*2ff0*/  ISETP.NE.AND P1, PT, R4, 0xff, PT ;  /* 0x000000ff0400780c */ /* 0x000fda0003f25270 */
[--C-:B------:R-:W-:Y:S02]  /*3000*/  @P1 SHF.R.U32.HI R0, RZ, 0x16, R5.reuse ;  /* 0x00000016ff001819 */ /* 0x100fe40000011605 */
[--C-:B------:R-:W-:Y:S02]  /*3010*/  @P1 LOP3.LUT P0, RZ, R4, 0x3fffff, R5.reuse, 0xf8, !PT ;  /* 0x003fffff04ff1812 */ /* 0x100fe4000780f805 */
[----:B------:R-:W-:Y:S02]  /*3020*/  @P1 LOP3.LUT R0, R0, 0x1, RZ, 0xc0, !PT ;  /* 0x0000000100001812 */ /* 0x000fe400078ec0ff */
[----:B------:R-:W-:Y:S02]  /*3030*/  PRMT R5, R6, 0x7610, R5 ;  /* 0x0000761006057816 */ /* 0x000fe40000000005 */
[----:B------:R-:W-:Y:S01]  /*3040*/  @P1 ISETP.EQ.U32.AND P2, PT, R0, 0x1, P0 ;  /* 0x000000010000180c */ /* 0x000fe20000742070 */
[----:B------:R-:W-:Y:S01]  /*3050*/  @P1 VIADD R0, R4, 0x1 ;  /* 0x0000000104001836 */ /* 0x000fe20000000000 */
[----:B------:R-:W-:-:S02]  /*3060*/  PLOP3.LUT P0, PT, PT, PT, PT, 0x80, 0x8 ;  /* 0x000000000008781c */ /* 0x000fc40003f0f070 */
[----:B------:R-:W-:-:S13]  /*3070*/  @P1 PLOP3.LUT P0, PT, P2, PT, PT, 0x80, 0x8 ;  /* 0x000000000008181c */ /* 0x000fda000170f070 */
[----:B------:R-:W-:-:S05]  /*3080*/  @!P0 IADD3 R0, PT, PT, R4, RZ, RZ ;  /* 0x000000ff04008210 */ /* 0x000fca0007ffe0ff */
[----:B------:R-:W-:-:S05]  /*3090*/  @P1 IMAD.MOV.U32 R5, RZ, RZ, R0 ;  /* 0x000000ffff051224 */ /* 0x000fca00078e0000 */
[----:B------:R0:W-:Y:S01]  /*30a0*/  STG.E.U8 desc[UR36][R2.64], R5 ;  /* 0x0000000502007986 */ /* 0x0001e2000c101124 */
[----:B------:R-:W-:Y:S05]  /*30b0*/  BRA `(.L_x_35846) ;  /* 0x0000000000187947 */ /* 0x000fea0003800000 */
.L_x_35872:
[----:B------:R-:W-:Y:S01]  /*30c0*/  LOP3.LUT R4, R5, 0xff, RZ, 0xc0, !PT ;  /* 0x000000ff05047812 */ /* 0x000fe200078ec0ff */
[----:B------:R-:W-:-:S05]  /*30d0*/  IMAD.MOV.U32 R5, RZ, RZ, RZ ;  /* 0x000000ffff057224 */ /* 0x000fca00078e00ff */
[----:B------:R0:W-:Y:S01]  /*30e0*/  STG.E.64 desc[UR36][R2.64], R4 ;  /* 0x0000000402007986 */ /* 0x0001e2000c101b24 */
[----:B------:R-:W-:Y:S05]  /*30f0*/  BRA `(.L_x_35846) ;  /* 0x0000000000087947 */ /* 0x000fea0003800000 */
.L_x_35871:
[----:B------:R-:W-:-:S05]  /*3100*/  LOP3.LUT R5, R5, 0xff, RZ, 0xc0, !PT ;  /* 0x000000ff05057812 */ /* 0x000fca00078ec0ff */
[----:B------:R0:W-:Y:S02]  /*3110*/  STG.E desc[UR36][R2.64], R5 ;  /* 0x0000000502007986 */ /* 0x0001e4000c101924 */
.L_x_35846:
[----:B------:R-:W-:Y:S05]  /*3120*/  BSYNC.RECONVERGENT B6 ;  /* 0x0000000000067941 */ /* 0x000fea0003800200 */
.L_x_35840:
[----:B------:R-:W-:-:S07]  /*3130*/  VIADD R17, R17, 0x80 ;  /* 0x0000008011117836 */ /* 0x000fce0000000000 */
.L_x_35804:
[----:B------:R-:W-:Y:S05]  /*3140*/  BSYNC.RECONVERGENT B7 ;  /* 0x0000000000077941 */ /* 0x000fea0003800200 */
.L_x_35803:
        /* <DEDUP_REMOVED lines=307> */
.L_x_35877:
[----:B------:R-:W0:Y:S01]  /*4480*/  LDCU.64 UR6, c[0x0][0x588] ;  /* 0x0000b100ff0677ac */ /* 0x000e220008000a00 */
[----:B------:R-:W-:-:S04]  /*4490*/  UPRMT UR4, UR41, 0x9910, URZ ;  /* 0x0000991029047896 */ /* 0x000fc800080000ff */
[----:B------:R-:W-:Y:S01]  /*44a0*/  UISETP.GT.AND UP0, UPT, UR4, 0x9, UPT ;  /* 0x000000090400788c */ /* 0x000fe2000bf04270 */
[----:B0-----:R-:W-:-:S04]  /*44b0*/  IADD3 R4, P0, PT, R0, UR6, RZ ;  /* 0x0000000600047c10 */ /* 0x001fc8000ff1e0ff */
[----:B-1234-:R-:W-:-:S04]  /*44c0*/  IADD3.X R5, PT, PT, RZ, UR7, RZ, P0, !PT ;  /* 0x00000007ff057c10 */ /* 0x01efc800087fe4ff */
        /* <DEDUP_REMOVED lines=11> */
.L_x_35881:
[----:B------:R4:W5:Y:S01]  /*4580*/  LDG.E.U8 R0, desc[UR36][R4.64] ;  /* 0x0000002404007981 */ /* 0x000962000c1e1100 */
[----:B------:R-:W-:Y:S05]  /*4590*/  BRA `(.L_x_35883) ;  /* 0x0000000c005c7947 */ /* 0x000fea0003800000 */
.L_x_35880:
        /* <DEDUP_REMOVED lines=8> */
.L_x_35885:
[----:B------:R0:W5:Y:S01]  /*4620*/  LDG.E.U8 R0, desc[UR36][R4.64] ;  /* 0x0000002404007981 */ /* 0x000162000c1e1100 */
[----:B------:R-:W-:Y:S05]  /*4630*/  BRA `(.L_x_35883) ;  /* 0x0000000c00347947 */ /* 0x000fea0003800000 */
.L_x_35884:
[----:B------:R0:W5:Y:S01]  /*4640*/  LDG.E.U16 R0, desc[UR36][R4.64] ;  /* 0x0000002404007981 */ /* 0x000162000c1e1500 */
[----:B------:R-:W-:Y:S05]  /*4650*/  BRA `(.L_x_35883) ;  /* 0x0000000c002c7947 */ /* 0x000fea0003800000 */
.L_x_35879:
        /* <DEDUP_REMOVED lines=10> */
.L_x_35887:
[----:B------:R-:W2:Y:S02]  /*4700*/  LDG.E.U16 R2, desc[UR36][R4.64] ;  /* 0x0000002404027981 */ /* 0x000ea4000c1e1500 */
[----:B--2---:R-:W-:-:S06]  /*4710*/  HADD2.F32 R2, -RZ, R2.H0_H0 ;  /* 0x20000002ff027230 */ /* 0x004fcc0000004100 */
[----:B------:R-:W0:Y:S02]  /*4720*/  F2I.S64.TRUNC R2, R2 ;  /* 0x0000000200027311 */ /* 0x000e24000020d900 */
[----:B0-----:R-:W-:Y:S01]  /*4730*/  PRMT R0, R2, 0x7610, R0 ;  /* 0x0000761002007816 */ /* 0x001fe20000000000 */
[----:B------:R-:W-:Y:S06]  /*4740*/  BRA `(.L_x_35883) ;  /* 0x0000000800f07947 */ /* 0x000fec0003800000 */
.L_x_35886:
        /* <DEDUP_REMOVED lines=10> */
.L_x_35889:
[----:B------:R-:W2:Y:S02]  /*47f0*/  LDG.E.U16 R4, desc[UR36][R4.64] ;  /* 0x0000002404047981 */ /* 0x000ea4000c1e1500 */
[----:B--2---:R-:W-:-:S06]  /*4800*/  HADD2.F32 R2, -RZ, R4.H0_H0 ;  /* 0x20000004ff027230 */ /* 0x004fcc0000004100 */
[----:B------:R-:W0:Y:S02]  /*4810*/  F2I.S64.TRUNC R2, R2 ;  /* 0x0000000200027311 */ /* 0x000e24000020d900 */
[----:B0-----:R-:W-:Y:S01]  /*4820*/  PRMT R0, R2, 0x7610, R0 ;  /* 0x0000761002007816 */ /* 0x001fe20000000000 */
[----:B------:R-:W-:Y:S06]  /*4830*/  BRA `(.L_x_35883) ;  /* 0x0000000800b47947 */ /* 0x000fec0003800000 */
.L_x_35888:
[----:B------:R-:W2:Y:S02]  /*4840*/  LDG.E.64 R2, desc[UR36][R4.64] ;  /* 0x0000002404027981 */ /* 0x000ea4000c1e1b00 */
[----:B--2---:R-:W0:Y:S02]  /*4850*/  F2I.S64.F64.TRUNC R2, R2 ;  /* 0x0000000200027311 */ /* 0x004e24000030d900 */
[----:B0-----:R-:W-:Y:S01]  /*4860*/  PRMT R0, R2, 0x7610, R0 ;  /* 0x0000761002007816 */ /* 0x001fe20000000000 */
[----:B------:R-:W-:Y:S06]  /*4870*/  BRA `(.L_x_35883) ;  /* 0x0000000800a47947 */ /* 0x000fec0003800000 */
.L_x_35878:
        /* <DEDUP_REMOVED lines=12> */
.L_x_35892:
[----:B------:R-:W2:Y:S02]  /*4940*/  LDG.E.64 R4, desc[UR36][R4.64] ;  /* 0x0000002404047981 */ /* 0x000ea4000c1e1b00 */
[----:B--2---:R-:W0:Y:S02]  /*4950*/  F2I.S64.F64.TRUNC R2, R4 ;  /* 0x0000000400027311 */ /* 0x004e24000030d900 */
[----:B0-----:R-:W-:Y:S01]  /*4960*/  PRMT R0, R2, 0x7610, R0 ;  /* 0x0000761002007816 */ /* 0x001fe20000000000 */
[----:B------:R-:W-:Y:S06]  /*4970*/  BRA `(.L_x_35883) ;  /* 0x0000000800647947 */ /* 0x000fec0003800000 */
.L_x_35891:
        /* <DEDUP_REMOVED lines=27> */
.L_x_35894:
        /* <DEDUP_REMOVED lines=14> */
.L_x_35893:
[----:B------:R-:W2:Y:S02]  /*4c10*/  LDG.E.U16 R2, desc[UR36][R4.64] ;  /* 0x0000002404027981 */ /* 0x000ea4000c1e1500 */
[----:B--2---:R-:W-:-:S06]  /*4c20*/  IMAD.U32 R2, R2, 0x10000, RZ ;  /* 0x0001000002027824 */ /* 0x004fcc00078e00ff */
[----:B------:R-:W0:Y:S02]  /*4c30*/  F2I.S64.TRUNC R2, R2 ;  /* 0x0000000200027311 */ /* 0x000e24000020d900 */
[----:B0-----:R-:W-:Y:S01]  /*4c40*/  PRMT R0, R2, 0x7610, R0 ;  /* 0x0000761002007816 */ /* 0x001fe20000000000 */
[----:B------:R-:W-:Y:S06]  /*4c50*/  BRA `(.L_x_35883) ;  /* 0x0000000400ac7947 */ /* 0x000fec0003800000 */
.L_x_35890:
        /* <DEDUP_REMOVED lines=10> */
.L_x_35897:
        /* <DEDUP_REMOVED lines=21> */
.L_x_35901:
[----:B------:R-:W-:Y:S05]  /*4e50*/  BSYNC.RECONVERGENT B1 ;  /* 0x0000000000017941 */ /* 0x000fea0003800200 */
.L_x_35900:
[----:B------:R-:W-:Y:S01]  /*4e60*/  IMAD.SHL.U32 R0, R0, 0x100000, RZ ;  /* 0x0010000000007824 */ /* 0x000fe200078e00ff */
[----:B------:R-:W-:-:S04]  /*4e70*/  LEA R2, R2, 0x3b800000, 0x17 ;  /* 0x3b80000002027811 */ /* 0x000fc800078eb8ff */
[----:B------:R-:W-:-:S07]  /*4e80*/  LOP3.LUT R2, R2, R0, R7, 0xfe, !PT ;  /* 0x0000000002027212 */ /* 0x000fce00078efe07 */
.L_x_35899:
[----:B------:R-:W-:Y:S05]  /*4e90*/  BSYNC.RECONVERGENT B0 ;  /* 0x0000000000007941 */ /* 0x000fea0003800200 */
.L_x_35898:
[----:B------:R-:W0:Y:S02]  /*4ea0*/  F2I.S64.TRUNC R2, R2 ;  /* 0x0000000200027311 */ /* 0x000e24000020d900 */
[----:B0-----:R-:W-:Y:S01]  /*4eb0*/  PRMT R0, R2, 0x7610, R0 ;  /* 0x0000761002007816 */ /* 0x001fe20000000000 */
[----:B------:R-:W-:Y:S06]  /*4ec0*/  BRA `(.L_x_35883) ;  /* 0x0000000400107947 */ /* 0x000fec0003800000 */
.L_x_35896:
        /* <DEDUP_REMOVED lines=21> */
.L_x_35905:
[----:B------:R-:W-:Y:S05]  /*5020*/  BSYNC.RECONVERGENT B1 ;  /* 0x0000000000017941 */ /* 0x000fea0003800200 */
.L_x_35904:
[----:B------:R-:W-:Y:S02]  /*5030*/  SHF.L.U32 R0, R0, 0x15, RZ ;  /* 0x0000001500007819 */ /* 0x000fe400000006ff */
[----:B------:R-:W-:-:S04]  /*5040*/  LEA R2, R2, 0x37800000, 0x17 ;  /* 0x3780000002027811 */ /* 0x000fc800078eb8ff */
[----:B------:R-:W-:-:S07]  /*5050*/  LOP3.LUT R2, R2, R0, R7, 0xfe, !PT ;  /* 0x0000000002027212 */ /* 0x000fce00078efe07 */
.L_x_35903:
[----:B------:R-:W-:Y:S05]  /*5060*/  BSYNC.RECONVERGENT B0 ;  /* 0x0000000000007941 */ /* 0x000fea0003800200 */
.L_x_35902:
[----:B------:R-:W0:Y:S02]  /*5070*/  F2I.S64.TRUNC R2, R2 ;  /* 0x0000000200027311 */ /* 0x000e24000020d900 */
[----:B0-----:R-:W-:Y:S01]  /*5080*/  PRMT R0, R2, 0x7610, R0 ;  /* 0x0000761002007816 */ /* 0x001fe20000000000 */
[----:B------:R-:W-:Y:S06]  /*5090*/  BRA `(.L_x_35883) ;  /* 0x00000000009c7947 */ /* 0x000fec0003800000 */
.L_x_35895:
        /* <DEDUP_REMOVED lines=14> */
.L_x_35909:
[----:B------:R-:W-:Y:S05]  /*5180*/  BSYNC.RECONVERGENT B0 ;  /* 0x0000000000007941 */ /* 0x000fea0003800200 */
.L_x_35908:
[----:B------:R-:W0:Y:S02]  /*5190*/  F2I.S64.TRUNC R2, R2 ;  /* 0x0000000200027311 */ /* 0x000e24000020d900 */
[----:B0-----:R-:W-:Y:S01]  /*51a0*/  PRMT R0, R2, 0x7610, R0 ;  /* 0x0000761002007816 */ /* 0x001fe20000000000 */
[----:B------:R-:W-:Y:S06]  /*51b0*/  BRA `(.L_x_35883) ;  /* 0x0000000000547947 */ /* 0x000fec0003800000 */
.L_x_35882:
        /* <DEDUP_REMOVED lines=16> */
.L_x_35910:
[----:B------:R-:W-:Y:S01]  /*52c0*/  PRMT R0, RZ, 0x7610, R0 ;  /* 0x00007610ff007816 */ /* 0x000fe20000000000 */
[----:B------:R-:W-:Y:S06]  /*52d0*/  BRA `(.L_x_35883) ;  /* 0x00000000000c7947 */ /* 0x000fec0003800000 */
.L_x_35907:
[----:B------:R1:W5:Y:S01]  /*52e0*/  LDG.E.U8 R0, desc[UR36][R4.64] ;  /* 0x0000002404007981 */ /* 0x000362000c1e1100 */
[----:B------:R-:W-:Y:S05]  /*52f0*/  BRA `(.L_x_35883) ;  /* 0x0000000000047947 */ /* 0x000fea0003800000 */
.L_x_35906:
[----:B------:R2:W5:Y:S02]  /*5300*/  LDG.E.U8 R0, desc[UR36][R4.64] ;  /* 0x0000002404007981 */ /* 0x000564000c1e1100 */
.L_x_35883:
        /* <DEDUP_REMOVED lines=18> */
.L_x_35915:
[----:B------:R0:W-:Y:S01]  /*5430*/  STG.E.U8 desc[UR36][R2.64], R5 ;  /* 0x0000000502007986 */ /* 0x0001e2000c101124 */
[----:B------:R-:W-:Y:S05]  /*5440*/  BRA `(.L_x_35917) ;  /* 0x0000000c00547947 */ /* 0x000fea0003800000 */
.L_x_35914:
        /* <DEDUP_REMOVED lines=10> */
.L_x_35919:
[----:B------:R-:W-:-:S05]  /*54f0*/  LOP3.LUT R5, R5, 0xff, RZ, 0xc0, !PT ;  /* 0x000000ff05057812 */ /* 0x000fca00078ec0ff */
[----:B------:R0:W-:Y:S01]  /*5500*/  STG.E desc[UR36][R2.64], R5 ;  /* 0x0000000502007986 */ /* 0x0001e2000c101924 */
[----:B------:R-:W-:Y:S05]  /*5510*/  BRA `(.L_x_35917) ;  /* 0x0000000c00207947 */ /* 0x000fea0003800000 */
.L_x_35918:
[----:B------:R-:W-:-:S05]  /*5520*/  LOP3.LUT R5, R0, 0xff, RZ, 0xc, !PT ;  /* 0x000000ff00057812 */ /* 0x000fca00078e0cff */
[----:B------:R0:W-:Y:S01]  /*5530*/  STG.E.U16 desc[UR36][R2.64], R5 ;  /* 0x0000000502007986 */ /* 0x0001e2000c101524 */
[----:B------:R-:W-:Y:S05]  /*5540*/  BRA `(.L_x_35917) ;  /* 0x0000000c00147947 */ /* 0x000fea0003800000 */
.L_x_35913:
        /* <DEDUP_REMOVED lines=10> */
.L_x_35921:
[----:B------:R-:W-:-:S04]  /*55f0*/  LOP3.LUT R4, R0, 0xff, RZ, 0xc, !PT ;  /* 0x000000ff00047812 */ /* 0x000fc800078e0cff */
[----:B------:R-:W0:Y:S02]  /*5600*/  I2F.U16 R0, R4 ;  /* 0x0000000400007306 */ /* 0x000e240000101000 */
[----:B0-----:R-:W-:-:S05]  /*5610*/  F2FP.F16.F32.PACK_AB R0, RZ, R0 ;  /* 0x00000000ff00723e */ /* 0x001fca00000000ff */
[----:B------:R0:W-:Y:S01]  /*5620*/  STG.E.U16 desc[UR36][R2.64], R0 ;  /* 0x0000000002007986 */ /* 0x0001e2000c101524 */
[----:B------:R-:W-:Y:S05]  /*5630*/  BRA `(.L_x_35917) ;  /* 0x0000000800d87947 */ /* 0x000fea0003800000 */
.L_x_35920:
[----:B------:R-:W-:-:S09]  /*5640*/  UISETP.NE.AND UP0, UPT, UR4, 0x7, UPT ;  /* 0x000000070400788c */ /* 0x000fd2000bf05270 */
[----:B------:R-:W-:Y:S05]  /*5650*/  BRA.U !UP0, `(.L_x_35922) ;  /* 0x00000001083c7547 */ /* 0x000fea000b800000 */
[----:B------:R-:W-:-:S09]  /*5660*/  UISETP.NE.AND UP0, UPT, UR4, 0x8, UPT ;  /* 0x000000080400788c */ /* 0x000fd2000bf05270 */
[----:B------:R-:W-:Y:S05]  /*5670*/  BRA.U !UP0, `(.L_x_35923) ;  /* 0x00000001081c7547 */ /* 0x000fea000b800000 */
[----:B------:R-:W-:-:S09]  /*5680*/  UISETP.NE.AND UP0, UPT, UR4, 0x9, UPT ;  /* 0x000000090400788c */ /* 0x000fd2000bf05270 */
[----:B------:R-:W-:Y:S05]  /*5690*/  BRA.U UP0, `(.L_x_35916) ;  /* 0x0000000500e87547 */ /* 0x000fea000b800000 */
[----:B------:R-:W-:Y:S01]  /*56a0*/  LOP3.LUT R0, R0, 0xff, RZ, 0xc, !PT ;  /* 0x000000ff00007812 */ /* 0x000fe200078e0cff */
[----:B------:R-:W-:-:S03]  /*56b0*/  IMAD.MOV.U32 R5, RZ, RZ, RZ ;  /* 0x000000ffff057224 */ /* 0x000fc600078e00ff */
[----:B------:R-:W0:Y:S02]  /*56c0*/  I2F.U16 R4, R0 ;  /* 0x0000000000047306 */ /* 0x000e240000101000 */
[----:B0-----:R0:W-:Y:S01]  /*56d0*/  STG.E.64 desc[UR36][R2.64], R4 ;  /* 0x0000000402007986 */ /* 0x0011e2000c101b24 */
[----:B------:R-:W-:Y:S05]  /*56e0*/  BRA `(.L_x_35917) ;  /* 0x0000000800ac7947 */ /* 0x000fea0003800000 */
.L_x_35923:
[----:B------:R-:W-:-:S06]  /*56f0*/  LOP3.LUT R0, R0, 0xff, RZ, 0xc, !PT ;  /* 0x000000ff00007812 */ /* 0x000fcc00078e0cff */
[----:B------:R-:W0:Y:S02]  /*5700*/  I2F.U16 R0, R0 ;  /* 0x0000000000007306 */ /* 0x000e240000101000 */
[----:B0-----:R-:W-:-:S04]  /*5710*/  F2FP.F16.F32.PACK_AB R5, RZ, R0 ;  /* 0x00000000ff05723e */ /* 0x001fc800000000ff */
[----:B------:R-:W-:-:S05]  /*5720*/  PRMT R5, R5, 0x5410, RZ ;  /* 0x0000541005057816 */ /* 0x000fca00000000ff */
[----:B------:R0:W-:Y:S01]  /*5730*/  STG.E desc[UR36][R2.64], R5 ;  /* 0x0000000502007986 */ /* 0x0001e2000c101924 */
[----:B------:R-:W-:Y:S05]  /*5740*/  BRA `(.L_x_35917) ;  /* 0x0000000800947947 */ /* 0x000fea0003800000 */
.L_x_35922:
[----:B------:R-:W-:-:S06]  /*5750*/  LOP3.LUT R4, R0, 0xff, RZ, 0xc, !PT ;  /* 0x000000ff00047812 */ /* 0x000fcc00078e0cff */
[----:B------:R-:W0:Y:S02]  /*5760*/  I2F.F64.U16 R4, R4 ;  /* 0x0000000400047312 */ /* 0x000e240000101800 */
[----:B0-----:R0:W-:Y:S01]  /*5770*/  STG.E.64 desc[UR36][R2.64], R4 ;  /* 0x0000000402007986 */ /* 0x0011e2000c101b24 */
[----:B------:R-:W-:Y:S05]  /*5780*/  BRA `(.L_x_35917) ;  /* 0x0000000800847947 */ /* 0x000fea0003800000 */
.L_x_35912:
        /* <DEDUP_REMOVED lines=13> */
.L_x_35927:
[----:B------:R-:W-:Y:S01]  /*5860*/  LOP3.LUT R4, R0, 0xff, RZ, 0xc, !PT ;  /* 0x000000ff00047812 */ /* 0x000fe200078e0cff */
[----:B------:R-:W-:Y:S01]  /*5870*/  BSSY.RECONVERGENT B0, `(.L_x_35928) ;  /* 0x0000011000007945 */ /* 0x000fe20003800200 */
[----:B------:R-:W-:Y:S02]  /*5880*/  MOV R0, 0x80 ;  /* 0x0000008000007802 */ /* 0x000fe40000000f00 */
[----:B------:R-:W0:Y:S02]  /*5890*/  I2F.U16 R5, R4 ;  /* 0x0000000400057306 */ /* 0x000e240000101000 */
        /* <DEDUP_REMOVED lines=14> */
.L_x_35929:
[----:B------:R-:W-:Y:S05]  /*5980*/  BSYNC.RECONVERGENT B0 ;  /* 0x0000000000007941 */ /* 0x000fea0003800200 */
.L_x_35928:
[----:B------:R0:W-:Y:S01]  /*5990*/  STG.E.U8 desc[UR36][R2.64], R0 ;  /* 0x0000000002007986 */ /* 0x0001e2000c101124 */
[----:B------:R-:W-:Y:S05]  /*59a0*/  BRA `(.L_x_35917) ;  /* 0x0000000400fc7947 */ /* 0x000fea0003800000 */
.L_x_35926:
[----:B------:R-:W-:Y:S01]  /*59b0*/  LOP3.LUT R4, R0, 0xff, RZ, 0xc, !PT ;  /* 0x000000ff00047812 */ /* 0x000fe200078e0cff */
[----:B------:R-:W-:Y:S01]  /*59c0*/  BSSY.RECONVERGENT B0, `(.L_x_35930) ;  /* 0x0000011000007945 */ /* 0x000fe20003800200 */
[----:B------:R-:W-:Y:S02]  /*59d0*/  IMAD.MOV.U32 R0, RZ, RZ, 0x80 ;  /* 0x00000080ff007424 */ /* 0x000fe400078e00ff */
        /* <DEDUP_REMOVED lines=15> */
.L_x_35931:
[----:B------:R-:W-:Y:S05]  /*5ad0*/  BSYNC.RECONVERGENT B0 ;  /* 0x0000000000007941 */ /* 0x000fea0003800200 */
.L_x_35930:
[----:B------:R0:W-:Y:S01]  /*5ae0*/  STG.E.U8 desc[UR36][R2.64], R0 ;  /* 0x0000000002007986 */ /* 0x0001e2000c101124 */
[----:B------:R-:W-:Y:S05]  /*5af0*/  BRA `(.L_x_35917) ;  /* 0x0000000400a87947 */ /* 0x000fea0003800000 */
.L_x_35925:
[----:B------:R-:W-:-:S09]  /*5b00*/  UISETP.NE.AND UP0, UPT, UR4, 0x1c, UPT ;  /* 0x0000001c0400788c */ /* 0x000fd2000bf05270 */
[----:B------:R-:W-:Y:S05]  /*5b10*/  BRA.U !UP0, `(.L_x_35932) ;  /* 0x0000000108647547 */ /* 0x000fea000b800000 */
[----:B------:R-:W-:-:S09]  /*5b20*/  UISETP.NE.AND UP0, UPT, UR4, 0x1d, UPT ;  /* 0x0000001d0400788c */ /* 0x000fd2000bf05270 */
[----:B------:R-:W-:Y:S05]  /*5b30*/  BRA.U !UP0, `(.L_x_35933) ;  /* 0x00000001084c7547 */ /* 0x000fea000b800000 */
[----:B------:R-:W-:-:S09]  /*5b40*/  UISETP.NE.AND UP0, UPT, UR4, 0x2c, UPT ;  /* 0x0000002c0400788c */ /* 0x000fd2000bf05270 */
[----:B------:R-:W-:Y:S05]  /*5b50*/  BRA.U UP0, `(.L_x_35916) ;  /* 0x0000000100b87547 */ /* 0x000fea000b800000 */
[----:B------:R-:W-:Y:S01]  /*5b60*/  LOP3.LUT R5, R0, 0xff, RZ, 0xc, !PT ;  /* 0x000000ff00057812 */ /* 0x000fe200078e0cff */
[----:B------:R-:W-:-:S05]  /*5b70*/  HFMA2 R6, -RZ, RZ, 0, 1.5199184417724609375e-05 ;  /* 0x000000ffff067431 */ /* 0x000fca00000001ff */
        /* <DEDUP_REMOVED lines=11> */
[----:B------:R-:W-:-:S04]  /*5c30*/  @!P0 IMAD.MOV R0, RZ, RZ, R4 ;  /* 0x000000ffff008224 */ /* 0x000fc800078e0204 */
[----:B------:R-:W-:-:S05]  /*5c40*/  @P1 IMAD.MOV.U32 R5, RZ, RZ, R0 ;  /* 0x000000ffff051224 */ /* 0x000fca00078e0000 */
[----:B------:R0:W-:Y:S01]  /*5c50*/  STG.E.U8 desc[UR36][R2.64], R5 ;  /* 0x0000000502007986 */ /* 0x0001e2000c101124 */
[----:B------:R-:W-:Y:S05]  /*5c60*/  BRA `(.L_x_35917) ;  /* 0x00000004004c7947 */ /* 0x000fea0003800000 */
.L_x_35933:
[----:B------:R-:W-:Y:S02]  /*5c70*/  LOP3.LUT R4, R5, 0xff, RZ, 0xc0, !PT ;  /* 0x000000ff05047812 */ /* 0x000fe400078ec0ff */
[----:B------:R-:W-:-:S05]  /*5c80*/  MOV R5, RZ ;  /* 0x000000ff00057202 */ /* 0x000fca0000000f00 */
[----:B------:R0:W-:Y:S01]  /*5c90*/  STG.E.64 desc[UR36][R2.64], R4 ;  /* 0x0000000402007986 */ /* 0x0001e2000c101b24 */
[----:B------:R-:W-:Y:S05]  /*5ca0*/  BRA `(.L_x_35917) ;  /* 0x00000004003c7947 */ /* 0x000fea0003800000 */
.L_x_35932:
[----:B------:R-:W-:-:S05]  /*5cb0*/  LOP3.LUT R5, R5, 0xff, RZ, 0xc0, !PT ;  /* 0x000000ff05057812 */ /* 0x000fca00078ec0ff */
[----:B------:R0:W-:Y:S01]  /*5cc0*/  STG.E desc[UR36][R2.64], R5 ;  /* 0x0000000502007986 */ /* 0x0001e2000c101924 */
[----:B------:R-:W-:Y:S05]  /*5cd0*/  BRA `(.L_x_35917) ;  /* 0x0000000400307947 */ /* 0x000fea0003800000 */
.L_x_35924:
        /* <DEDUP_REMOVED lines=11> */
.L_x_35935:
[----:B------:R-:W-:Y:S02]  /*5d90*/  LOP3.LUT R4, R0, 0xff, RZ, 0xc, !PT ;  /* 0x000000ff00047812 */ /* 0x000fe400078e0cff */
[----:B------:R-:W-:-:S04]  /*5da0*/  CS2R R6, SRZ ;  /* 0x0000000000067805 */ /* 0x000fc8000001ff00 */
[----:B------:R-:W0:Y:S02]  /*5db0*/  I2F.F64.U16 R4, R4 ;  /* 0x0000000400047312 */ /* 0x000e240000101800 */
[----:B0-----:R4:W-:Y:S01]  /*5dc0*/  STG.E.128 desc[UR36][R2.64], R4 ;  /* 0x0000000402007986 */ /* 0x0019e2000c101d24 */
[----:B------:R-:W-:Y:S05]  /*5dd0*/  BRA `(.L_x_35917) ;  /* 0x0000000000f07947 */ /* 0x000fea0003800000 */
.L_x_35934:
[----:B------:R-:W-:-:S09]  /*5de0*/  UISETP.NE.AND UP0, UPT, UR4, 0xf, UPT ;  /* 0x0000000f0400788c */ /* 0x000fd2000bf05270 */
[----:B------:R-:W-:Y:S05]  /*5df0*/  BRA.U !UP0, `(.L_x_35936) ;  /* 0x0000000108d87547 */ /* 0x000fea000b800000 */
[----:B------:R-:W-:-:S09]  /*5e00*/  UISETP.NE.AND UP0, UPT, UR4, 0x17, UPT ;  /* 0x000000170400788c */ /* 0x000fd2000bf05270 */
[----:B------:R-:W-:Y:S05]  /*5e10*/  BRA.U !UP0, `(.L_x_35937) ;  /* 0x0000000108887547 */ /* 0x000fea000b800000 */
[----:B------:R-:W-:-:S09]  /*5e20*/  UISETP.NE.AND UP0, UPT, UR4, 0x18, UPT ;  /* 0x000000180400788c */ /* 0x000fd2000bf05270 */
[----:B------:R-:W-:Y:S05]  /*5e30*/  BRA.U !UP0, `(.L_x_35938) ;  /* 0x0000000108447547 */ /* 0x000fea000b800000 */
.L_x_35916:
        /* <DEDUP_REMOVED lines=16> */
.L_x_35939:
[----:B------:R-:W-:Y:S05]  /*5f40*/  BRA `(.L_x_35917) ;  /* 0x0000000000947947 */ /* 0x000fea0003800000 */
.L_x_35938:
        /* <DEDUP_REMOVED lines=12> */
.L_x_35941:
[----:B------:R-:W-:Y:S05]  /*6010*/  BSYNC.RECONVERGENT B0 ;  /* 0x0000000000007941 */ /* 0x000fea0003800200 */
.L_x_35940:
[----:B------:R3:W-:Y:S01]  /*6020*/  STG.E.U8 desc[UR36][R2.64], R5 ;  /* 0x0000000502007986 */ /* 0x0007e2000c101124 */
[----:B------:R-:W-:Y:S05]  /*6030*/  BRA `(.L_x_35917) ;  /* 0x0000000000587947 */ /* 0x000fea0003800000 */
.L_x_35937:
[----:B------:R-:W-:-:S04]  /*6040*/  LOP3.LUT R0, R0, 0xff, RZ, 0xc, !PT ;  /* 0x000000ff00007812 */ /* 0x000fc800078e0cff */
        /* <DEDUP_REMOVED lines=12> */
.L_x_35942:
[----:B------:R-:W-:Y:S01]  /*6110*/  IMAD.MOV.U32 R5, RZ, RZ, 0x7f ;  /* 0x0000007fff057424 */ /* 0x000fe200078e00ff */
[----:B------:R-:W-:-:S04]  /*6120*/  ISETP.GT.U32.AND P0, PT, R7, 0x7f800000, PT ;  /* 0x7f8000000700780c */ /* 0x000fc80003f04070 */
[----:B------:R-:W-:-:S05]  /*6130*/  SEL R5, R5, 0x7c, P0 ;  /* 0x0000007c05057807 */ /* 0x000fca0000000000 */
[----:B------:R2:W-:Y:S01]  /*6140*/  STG.E.U8 desc[UR36][R2.64], R5 ;  /* 0x0000000502007986 */ /* 0x0005e2000c101124 */
[----:B------:R-:W-:Y:S05]  /*6150*/  BRA `(.L_x_35917) ;  /* 0x0000000000107947 */ /* 0x000fea0003800000 */
.L_x_35936:
[----:B------:R-:W-:-:S04]  /*6160*/  LOP3.LUT R4, R0, 0xff, RZ, 0xc, !PT ;  /* 0x000000ff00047812 */ /* 0x000fc800078e0cff */
[----:B------:R-:W0:Y:S02]  /*6170*/  I2F.U16 R0, R4 ;  /* 0x0000000400007306 */ /* 0x000e240000101000 */
[----:B0-----:R-:W-:-:S05]  /*6180*/  F2FP.BF16.F32.PACK_AB R0, RZ, R0 ;  /* 0x00000000ff00723e */ /* 0x001fca00000010ff */
[----:B------:R0:W-:Y:S02]  /*6190*/  STG.E.U16 desc[UR36][R2.64], R0 ;  /* 0x0000000002007986 */ /* 0x0001e4000c101524 */
.L_x_35917:
[----:B------:R-:W-:Y:S05]  /*61a0*/  BSYNC.RECONVERGENT B6 ;  /* 0x0000000000067941 */ /* 0x000fea0003800200 */
.L_x_35911:
[----:B------:R-:W-:-:S07]  /*61b0*/  IADD3 R17, PT, PT, R17, 0x80, RZ ;  /* 0x0000008011117810 */ /* 0x000fce0007ffe0ff */
.L_x_35876:
[----:B------:R-:W-:Y:S05]  /*61c0*/  BSYNC.RECONVERGENT B7 ;  /* 0x0000000000077941 */ /* 0x000fea0003800200 */
.L_x_35875:
        /* <DEDUP_REMOVED lines=307> */
.L_x_35945:
[----:B------:R-:W4:Y:S01]  /*7500*/  LDCU.64 UR6, c[0x0][0x588] ;  /* 0x0000b100ff0677ac */ /* 0x000f220008000a00 */
[----:B------:R-:W-:-:S04]  /*7510*/  UPRMT UR4, UR41, 0x9910, URZ ;  /* 0x0000991029047896 */ /* 0x000fc800080000ff */
[----:B------:R-:W-:Y:S01]  /*7520*/  UISETP.GT.AND UP0, UPT, UR4, 0x9, UPT ;  /* 0x000000090400788c */ /* 0x000fe2000bf04270 */
[----:B----4-:R-:W-:-:S05]  /*7530*/  IADD3 R4, P0, PT, R0, UR6, RZ ;  /* 0x0000000600047c10 */ /* 0x010fca000ff1e0ff */
[----:B-123--:R-:W-:-:S03]  /*7540*/  IMAD.X R5, RZ, RZ, UR7, P0 ;  /* 0x00000007ff057e24 */ /* 0x00efc600080e06ff */
        /* <DEDUP_REMOVED lines=11> */
.L_x_35949:
[----:B------:R0:W5:Y:S01]  /*7600*/  LDG.E.U8 R0, desc[UR36][R4.64] ;  /* 0x0000002404007981 */ /* 0x000162000c1e1100 */
[----:B------:R-:W-:Y:S05]  /*7610*/  BRA `(.L_x_35951) ;  /* 0x0000000c005c7947 */ /* 0x000fea0003800000 */
.L_x_35948:
        /* <DEDUP_REMOVED lines=8> */
.L_x_35953:
[----:B------:R3:W5:Y:S01]  /*76a0*/  LDG.E.U8 R0, desc[UR36][R4.64] ;  /* 0x0000002404007981 */ /* 0x000762000c1e1100 */
[----:B------:R-:W-:Y:S05]  /*76b0*/  BRA `(.L_x_35951) ;  /* 0x0000000c00347947 */ /* 0x000fea0003800000 */
.L_x_35952:
[----:B------:R2:W5:Y:S01]  /*76c0*/  LDG.E.U16 R0, desc[UR36][R4.64] ;  /* 0x0000002404007981 */ /* 0x000562000c1e1500 */
[----:B------:R-:W-:Y:S05]  /*76d0*/  BRA `(.L_x_35951) ;  /* 0x0000000c002c7947 */ /* 0x000fea0003800000 */
.L_x_35947:
        /* <DEDUP_REMOVED lines=10> */
.L_x_35955:
[----:B------:R-:W2:Y:S02]  /*7780*/  LDG.E.U16 R2, desc[UR36][R4.64] ;  /* 0x0000002404027981 */ /* 0x000ea4000c1e1500 */
[----:B--2---:R-:W-:-:S06]  /*7790*/  HADD2.F32 R2, -RZ, R2.H0_H0 ;  /* 0x20000002ff027230 */ /* 0x004fcc0000004100 */
[----:B------:R-:W0:Y:S02]  /*77a0*/  F2I.S64.TRUNC R2, R2 ;  /* 0x0000000200027311 */ /* 0x000e24000020d900 */
[----:B0-----:R-:W-:Y:S01]  /*77b0*/  PRMT R0, R2, 0x7610, R0 ;  /* 0x0000761002007816 */ /* 0x001fe20000000000 */
[----:B------:R-:W-:Y:S06]  /*77c0*/  BRA `(.L_x_35951) ;  /* 0x0000000800f07947 */ /* 0x000fec0003800000 */
.L_x_35954:
        /* <DEDUP_REMOVED lines=10> */
.L_x_35957:
[----:B------:R-:W2:Y:S02]  /*7870*/  LDG.E.U16 R4, desc[UR36][R4.64] ;  /* 0x0000002404047981 */ /* 0x000ea4000c1e1500 */
[----:B--2---:R-:W-:-:S06]  /*7880*/  HADD2.F32 R2, -RZ, R4.H0_H0 ;  /* 0x20000004ff027230 */ /* 0x004fcc0000004100 */
[----:B------:R-:W0:Y:S02]  /*7890*/  F2I.S64.TRUNC R2, R2 ;  /* 0x0000000200027311 */ /* 0x000e24000020d900 */
[----:B0-----:R-:W-:Y:S01]  /*78a0*/  PRMT R0, R2, 0x7610, R0 ;  /* 0x0000761002007816 */ /* 0x001fe20000000000 */
[----:B------:R-:W-:Y:S06]  /*78b0*/  BRA `(.L_x_35951) ;  /* 0x0000000800b47947 */ /* 0x000fec0003800000 */
.L_x_35956:
[----:B------:R-:W2:Y:S02]  /*78c0*/  LDG.E.64 R2, desc[UR36][R4.64] ;  /* 0x0000002404027981 */ /* 0x000ea4000c1e1b00 */
[----:B--2---:R-:W0:Y:S02]  /*78d0*/  F2I.S64.F64.TRUNC R2, R2 ;  /* 0x0000000200027311 */ /* 0x004e24000030d900 */
[----:B0-----:R-:W-:Y:S01]  /*78e0*/  PRMT R0, R2, 0x7610, R0 ;  /* 0x0000761002007816 */ /* 0x001fe20000000000 */
[----:B------:R-:W-:Y:S06]  /*78f0*/  BRA `(.L_x_35951) ;  /* 0x0000000800a47947 */ /* 0x000fec0003800000 */
.L_x_35946:
        /* <DEDUP_REMOVED lines=12> */
.L_x_35960:
[----:B------:R-:W2:Y:S02]  /*79c0*/  LDG.E.64 R4, desc[UR36][R4.64] ;  /* 0x0000002404047981 */ /* 0x000ea4000c1e1b00 */
[----:B--2---:R-:W0:Y:S02]  /*79d0*/  F2I.S64.F64.TRUNC R2, R4 ;  /* 0x0000000400027311 */ /* 0x004e24000030d900 */
[----:B0-----:R-:W-:Y:S01]  /*79e0*/  PRMT R0, R2, 0x7610, R0 ;  /* 0x0000761002007816 */ /* 0x001fe20000000000 */
[----:B------:R-:W-:Y:S06]  /*79f0*/  BRA `(.L_x_35951) ;  /* 0x0000000800647947 */ /* 0x000fec0003800000 */
.L_x_35959:
        /* <DEDUP_REMOVED lines=27> */
.L_x_35962:
        /* <DEDUP_REMOVED lines=14> */
.L_x_35961:
[----:B------:R-:W2:Y:S02]  /*7c90*/  LDG.E.U16 R2, desc[UR36][R4.64] ;  /* 0x0000002404027981 */ /* 0x000ea4000c1e1500 */
[----:B--2---:R-:W-:-:S06]  /*7ca0*/  IMAD.U32 R2, R2, 0x10000, RZ ;  /* 0x0001000002027824 */ /* 0x004fcc00078e00ff */
[----:B------:R-:W0:Y:S02]  /*7cb0*/  F2I.S64.TRUNC R2, R2 ;  /* 0x0000000200027311 */ /* 0x000e24000020d900 */
[----:B0-----:R-:W-:Y:S01]  /*7cc0*/  PRMT R0, R2, 0x7610, R0 ;  /* 0x0000761002007816 */ /* 0x001fe20000000000 */
[----:B------:R-:W-:Y:S06]  /*7cd0*/  BRA `(.L_x_35951) ;  /* 0x0000000400ac7947 */ /* 0x000fec0003800000 */
.L_x_35958:
        /* <DEDUP_REMOVED lines=10> */
.L_x_35965:
        /* <DEDUP_REMOVED lines=21> */
.L_x_35969:
[----:B------:R-:W-:Y:S05]  /*7ed0*/  BSYNC.RECONVERGENT B1 ;  /* 0x0000000000017941 */ /* 0x000fea0003800200 */
.L_x_35968:
[----:B------:R-:W-:Y:S02]  /*7ee0*/  SHF.L.U32 R0, R0, 0x14, RZ ;  /* 0x0000001400007819 */ /* 0x000fe400000006ff */
[----:B------:R-:W-:-:S04]  /*7ef0*/  LEA R2, R2, 0x3b800000, 0x17 ;  /* 0x3b80000002027811 */ /* 0x000fc800078eb8ff */
[----:B------:R-:W-:-:S07]  /*7f00*/  LOP3.LUT R2, R2, R0, R7, 0xfe, !PT ;  /* 0x0000000002027212 */ /* 0x000fce00078efe07 */
.L_x_35967:
[----:B------:R-:W-:Y:S05]  /*7f10*/  BSYNC.RECONVERGENT B0 ;  /* 0x0000000000007941 */ /* 0x000fea0003800200 */
.L_x_35966:
[----:B------:R-:W0:Y:S02]  /*7f20*/  F2I.S64.TRUNC R2, R2 ;  /* 0x0000000200027311 */ /* 0x000e24000020d900 */
[----:B0-----:R-:W-:Y:S01]  /*7f30*/  PRMT R0, R2, 0x7610, R0 ;  /* 0x0000761002007816 */ /* 0x001fe20000000000 */
[----:B------:R-:W-:Y:S06]  /*7f40*/  BRA `(.L_x_35951) ;  /* 0x0000000400107947 */ /* 0x000fec0003800000 */
.L_x_35964:
        /* <DEDUP_REMOVED lines=21> */
.L_x_35973:
[----:B------:R-:W-:Y:S05]  /*80a0*/  BSYNC.RECONVERGENT B1 ;  /* 0x0000000000017941 */ /* 0x000fea0003800200 */
.L_x_35972:
[----:B------:R-:W-:Y:S01]  /*80b0*/  IMAD.SHL.U32 R0, R0, 0x200000, RZ ;  /* 0x0020000000007824 */ /* 0x000fe200078e00ff */
[----:B------:R-:W-:-:S04]  /*80c0*/  LEA R2, R2, 0x37800000, 0x17 ;  /* 0x3780000002027811 */ /* 0x000fc800078eb8ff */
[----:B------:R-:W-:-:S07]  /*80d0*/  LOP3.LUT R2, R2, R0, R7, 0xfe, !PT ;  /* 0x0000000002027212 */ /* 0x000fce00078efe07 */
.L_x_35971:
[----:B------:R-:W-:Y:S05]  /*80e0*/  BSYNC.RECONVERGENT B0 ;  /* 0x0000000000007941 */ /* 0x000fea0003800200 */
.L_x_35970:
[----:B------:R-:W0:Y:S02]  /*80f0*/  F2I.S64.TRUNC R2, R2 ;  /* 0x0000000200027311 */ /* 0x000e24000020d900 */
[----:B0-----:R-:W-:Y:S01]  /*8100*/  PRMT R0, R2, 0x7610, R0 ;  /* 0x0000761002007816 */ /* 0x001fe20000000000 */
[----:B------:R-:W-:Y:S06]  /*8110*/  BRA `(.L_x_35951) ;  /* 0x00000000009c7947 */ /* 0x000fec0003800000 */
.L_x_35963:
        /* <DEDUP_REMOVED lines=14> */
.L_x_35977:
[----:B------:R-:W-:Y:S05]  /*8200*/  BSYNC.RECONVERGENT B0 ;  /* 0x0000000000007941 */ /* 0x000fea0003800200 */
.L_x_35976:
[----:B------:R-:W0:Y:S02]  /*8210*/  F2I.S64.TRUNC R2, R2 ;  /* 0x0000000200027311 */ /* 0x000e24000020d900 */
[----:B0-----:R-:W-:Y:S01]  /*8220*/  PRMT R0, R2, 0x7610, R0 ;  /* 0x0000761002007816 */ /* 0x001fe20000000000 */
[----:B------:R-:W-:Y:S06]  /*8230*/  BRA `(.L_x_35951) ;  /* 0x0000000000547947 */ /* 0x000fec0003800000 */
.L_x_35950:
        /* <DEDUP_REMOVED lines=16> */
.L_x_35978:
[----:B------:R-:W-:Y:S01]  /*8340*/  PRMT R0, RZ, 0x7610, R0 ;  /* 0x00007610ff007816 */ /* 0x000fe20000000000 */
[----:B------:R-:W-:Y:S06]  /*8350*/  BRA `(.L_x_35951) ;  /* 0x00000000000c7947 */ /* 0x000fec0003800000 */
.L_x_35975:
[----:B------:R0:W5:Y:S01]  /*8360*/  LDG.E.U8 R0, desc[UR36][R4.64] ;  /* 0x0000002404007981 */ /* 0x000162000c1e1100 */
[----:B------:R-:W-:Y:S05]  /*8370*/  BRA `(.L_x_35951) ;  /* 0x0000000000047947 */ /* 0x000fea0003800000 */
.L_x_35974:
[----:B------:R0:W5:Y:S02]  /*8380*/  LDG.E.U8 R0, desc[UR36][R4.64] ;  /* 0x0000002404007981 */ /* 0x000164000c1e1100 */
.L_x_35951:
        /* <DEDUP_REMOVED lines=18> */
.L_x_35983:
[----:B------:R0:W-:Y:S01]  /*84b0*/  STG.E.U8 desc[UR36][R2.64], R5 ;  /* 0x0000000502007986 */ /* 0x0001e2000c101124 */
[----:B------:R-:W-:Y:S05]  /*84c0*/  BRA `(.L_x_35985) ;  /* 0x0000000c00547947 */ /* 0x000fea0003800000 */
.L_x_35982:
        /* <DEDUP_REMOVED lines=10> */
.L_x_35987:
[----:B------:R-:W-:-:S05]  /*8570*/  LOP3.LUT R5, R5, 0xff, RZ, 0xc0, !PT ;  /* 0x000000ff05057812 */ /* 0x000fca00078ec0ff */
[----:B------:R0:W-:Y:S01]  /*8580*/  STG.E desc[UR36][R2.64], R5 ;  /* 0x0000000502007986 */ /* 0x0001e2000c101924 */
[----:B------:R-:W-:Y:S05]  /*8590*/  BRA `(.L_x_35985) ;  /* 0x0000000c00207947 */ /* 0x000fea0003800000 */
.L_x_35986:
[----:B------:R-:W-:-:S05]  /*85a0*/  LOP3.LUT R5, R0, 0xff, RZ, 0xc, !PT ;  /* 0x000000ff00057812 */ /* 0x000fca00078e0cff */
[----:B------:R0:W-:Y:S01]  /*85b0*/  STG.E.U16 desc[UR36][R2.64], R5 ;  /* 0x0000000502007986 */ /* 0x0001e2000c101524 */
[----:B------:R-:W-:Y:S05]  /*85c0*/  BRA `(.L_x_35985) ;  /* 0x0000000c00147947 */ /* 0x000fea0003800000 */
.L_x_35981:
        /* <DEDUP_REMOVED lines=10> */
.L_x_35989:
[----:B------:R-:W-:-:S04]  /*8670*/  LOP3.LUT R4, R0, 0xff, RZ, 0xc, !PT ;  /* 0x000000ff00047812 */ /* 0x000fc800078e0cff */
[----:B------:R-:W0:Y:S02]  /*8680*/  I2F.U16 R0, R4 ;  /* 0x0000000400007306 */ /* 0x000e240000101000 */
[----:B0-----:R-:W-:-:S05]  /*8690*/  F2FP.F16.F32.PACK_AB R0, RZ, R0 ;  /* 0x00000000ff00723e */ /* 0x001fca00000000ff */
[----:B------:R0:W-:Y:S01]  /*86a0*/  STG.E.U16 desc[UR36][R2.64], R0 ;  /* 0x0000000002007986 */ /* 0x0001e2000c101524 */
[----:B------:R-:W-:Y:S05]  /*86b0*/  BRA `(.L_x_35985) ;  /* 0x0000000800d87947 */ /* 0x000fea0003800000 */
.L_x_35988:
[----:B------:R-:W-:-:S09]  /*86c0*/  UISETP.NE.AND UP0, UPT, UR4, 0x7, UPT ;  /* 0x000000070400788c */ /* 0x000fd2000bf05270 */
[----:B------:R-:W-:Y:S05]  /*86d0*/  BRA.U !UP0, `(.L_x_35990) ;  /* 0x00000001083c7547 */ /* 0x000fea000b800000 */
[----:B------:R-:W-:-:S09]  /*86e0*/  UISETP.NE.AND UP0, UPT, UR4, 0x8, UPT ;  /* 0x000000080400788c */ /* 0x000fd2000bf05270 */
[----:B------:R-:W-:Y:S05]  /*86f0*/  BRA.U !UP0, `(.L_x_35991) ;  /* 0x00000001081c7547 */ /* 0x000fea000b800000 */
[----:B------:R-:W-:-:S09]  /*8700*/  UISETP.NE.AND UP0, UPT, UR4, 0x9, UPT ;  /* 0x000000090400788c */ /* 0x000fd2000bf05270 */
[----:B------:R-:W-:Y:S05]  /*8710*/  BRA.U UP0, `(.L_x_35984) ;  /* 0x0000000500e87547 */ /* 0x000fea000b800000 */
[----:B------:R-:W-:Y:S02]  /*8720*/  LOP3.LUT R0, R0, 0xff, RZ, 0xc, !PT ;  /* 0x000000ff00007812 */ /* 0x000fe400078e0cff */
[----:B------:R-:W-:Y:S02]  /*8730*/  MOV R5, RZ ;  /* 0x000000ff00057202 */ /* 0x000fe40000000f00 */
[----:B------:R-:W0:Y:S03]  /*8740*/  I2F.U16 R4, R0 ;  /* 0x0000000000047306 */ /* 0x000e260000101000 */
[----:B0-----:R0:W-:Y:S01]  /*8750*/  STG.E.64 desc[UR36][R2.64], R4 ;  /* 0x0000000402007986 */ /* 0x0011e2000c101b24 */
[----:B------:R-:W-:Y:S05]  /*8760*/  BRA `(.L_x_35985) ;  /* 0x0000000800ac7947 */ /* 0x000fea0003800000 */
.L_x_35991:
[----:B------:R-:W-:-:S06]  /*8770*/  LOP3.LUT R0, R0, 0xff, RZ, 0xc, !PT ;  /* 0x000000ff00007812 */ /* 0x000fcc00078e0cff */
[----:B------:R-:W0:Y:S02]  /*8780*/  I2F.U16 R0, R0 ;  /* 0x0000000000007306 */ /* 0x000e240000101000 */
[----:B0-----:R-:W-:-:S04]  /*8790*/  F2FP.F16.F32.PACK_AB R5, RZ, R0 ;  /* 0x00000000ff05723e */ /* 0x001fc800000000ff */
[----:B------:R-:W-:-:S05]  /*87a0*/  PRMT R5, R5, 0x5410, RZ ;  /* 0x0000541005057816 */ /* 0x000fca00000000ff */
[----:B------:R0:W-:Y:S01]  /*87b0*/  STG.E desc[UR36][R2.64], R5 ;  /* 0x0000000502007986 */ /* 0x0001e2000c101924 */
[----:B------:R-:W-:Y:S05]  /*87c0*/  BRA `(.L_x_35985) ;  /* 0x0000000800947947 */ /* 0x000fea0003800000 */
.L_x_35990:
[----:B------:R-:W-:-:S06]  /*87d0*/  LOP3.LUT R4, R0, 0xff, RZ, 0xc, !PT ;  /* 0x000000ff00047812 */ /* 0x000fcc00078e0cff */
[----:B------:R-:W0:Y:S02]  /*87e0*/  I2F.F64.U16 R4, R4 ;  /* 0x0000000400047312 */ /* 0x000e240000101800 */
[----:B0-----:R0:W-:Y:S01]  /*87f0*/  STG.E.64 desc[UR36][R2.64], R4 ;  /* 0x0000000402007986 */ /* 0x0011e2000c101b24 */
[----:B------:R-:W-:Y:S05]  /*8800*/  BRA `(.L_x_35985) ;  /* 0x0000000800847947 */ /* 0x000fea0003800000 */
.L_x_35980:
        /* <DEDUP_REMOVED lines=13> */
.L_x_35995:
        /* <DEDUP_REMOVED lines=18> */
.L_x_35997:
[----:B------:R-:W-:Y:S05]  /*8a00*/  BSYNC.RECONVERGENT B0 ;  /* 0x0000000000007941 */ /* 0x000fea0003800200 */
.L_x_35996:
[----:B------:R0:W-:Y:S01]  /*8a10*/  STG.E.U8 desc[UR36][R2.64], R0 ;  /* 0x0000000002007986 */ /* 0x0001e2000c101124 */
[----:B------:R-:W-:Y:S05]  /*8a20*/  BRA `(.L_x_35985) ;  /* 0x0000000400fc7947 */ /* 0x000fea0003800000 */
.L_x_35994:
[----:B------:R-:W-:Y:S01]  /*8a30*/  LOP3.LUT R4, R0, 0xff, RZ, 0xc, !PT ;  /* 0x000000ff00047812 */ /* 0x000fe200078e0cff */
[----:B------:R-:W-:Y:S01]  /*8a40*/  BSSY.RECONVERGENT B0, `(.L_x_35998) ;  /* 0x0000011000007945 */ /* 0x000fe20003800200 */
[----:B------:R-:W-:Y:S02]  /*8a50*/  HFMA2 R0, -RZ, RZ, 0, 7.62939453125e-06 ;  /* 0x00000080ff007431 */ /* 0x000fe400000001ff */
        /* <DEDUP_REMOVED lines=15> */
.L_x_35999:
[----:B------:R-:W-:Y:S05]  /*8b50*/  BSYNC.RECONVERGENT B0 ;  /* 0x0000000000007941 */ /* 0x000fea0003800200 */
.L_x_35998:
[----:B------:R0:W-:Y:S01]  /*8b60*/  STG.E.U8 desc[UR36][R2.64], R0 ;  /* 0x0000000002007986 */ /* 0x0001e2000c101124 */
[----:B------:R-:W-:Y:S05]  /*8b70*/  BRA `(.L_x_35985) ;  /* 0x0000000400a87947 */ /* 0x000fea0003800000 */
.L_x_35993:
[----:B------:R-:W-:-:S09]  /*8b80*/  UISETP.NE.AND UP0, UPT, UR4, 0x1c, UPT ;  /* 0x0000001c0400788c */ /* 0x000fd2000bf05270 */
[----:B------:R-:W-:Y:S05]  /*8b90*/  BRA.U !UP0, `(.L_x_36000) ;  /* 0x0000000108647547 */ /* 0x000fea000b800000 */
[----:B------:R-:W-:-:S09]  /*8ba0*/  UISETP.NE.AND UP0, UPT, UR4, 0x1d, UPT ;  /* 0x0000001d0400788c */ /* 0x000fd2000bf05270 */
[----:B------:R-:W-:Y:S05]  /*8bb0*/  BRA.U !UP0, `(.L_x_36001) ;  /* 0x00000001084c7547 */ /* 0x000fea000b800000 */
[----:B------:R-:W-:-:S09]  /*8bc0*/  UISETP.NE.AND UP0, UPT, UR4, 0x2c, UPT ;  /* 0x0000002c0400788c */ /* 0x000fd2000bf05270 */
[----:B------:R-:W-:Y:S05]  /*8bd0*/  BRA.U UP0, `(.L_x_35984) ;  /* 0x0000000100b87547 */ /* 0x000fea000b800000 */
        /* <DEDUP_REMOVED lines=9> */
[----:B------:R-:W-:Y:S02]  /*8c70*/  @P1 ISETP.EQ.U32.AND P2, PT, R0, 0x1, P0 ;  /* 0x000000010000180c */ /* 0x000fe40000742070 */
[----:B------:R-:W-:-:S02]  /*8c80*/  PLOP3.LUT P0, PT, PT, PT, PT, 0x80, 0x8 ;  /* 0x000000000008781c */ /* 0x000fc40003f0f070 */
[----:B------:R-:W-:Y:S02]  /*8c90*/  @P1 PLOP3.LUT P0, PT, P2, PT, PT, 0x80, 0x8 ;  /* 0x000000000008181c */ /* 0x000fe4000170f070 */
[----:B------:R-:W-:-:S11]  /*8ca0*/  @P1 IADD3 R0, PT, PT, R4, 0x1, RZ ;  /* 0x0000000104001810 */ /* 0x000fd60007ffe0ff */
[----:B------:R-:W-:-:S04]  /*8cb0*/  @!P0 IMAD.MOV R0, RZ, RZ, R4 ;  /* 0x000000ffff008224 */ /* 0x000fc800078e0204 */
[----:B------:R-:W-:-:S05]  /*8cc0*/  @P1 IMAD.MOV.U32 R5, RZ, RZ, R0 ;  /* 0x000000ffff051224 */ /* 0x000fca00078e0000 */
[----:B------:R0:W-:Y:S01]  /*8cd0*/  STG.E.U8 desc[UR36][R2.64], R5 ;  /* 0x0000000502007986 */ /* 0x0001e2000c101124 */
[----:B------:R-:W-:Y:S05]  /*8ce0*/  BRA `(.L_x_35985) ;  /* 0x00000004004c7947 */ /* 0x000fea0003800000 */
.L_x_36001:
[----:B------:R-:W-:Y:S01]  /*8cf0*/  LOP3.LUT R4, R5, 0xff, RZ, 0xc0, !PT ;  /* 0x000000ff05047812 */ /* 0x000fe200078ec0ff */
[----:B------:R-:W-:-:S05]  /*8d00*/  HFMA2 R5, -RZ, RZ, 0, 0 ;  /* 0x00000000ff057431 */ /* 0x000fca00000001ff */
[----:B------:R0:W-:Y:S01]  /*8d10*/  STG.E.64 desc[UR36][R2.64], R4 ;  /* 0x0000000402007986 */ /* 0x0001e2000c101b24 */
[----:B------:R-:W-:Y:S05]  /*8d20*/  BRA `(.L_x_35985) ;  /* 0x00000004003c7947 */ /* 0x000fea0003800000 */
.L_x_36000:
[----:B------:R-:W-:-:S05]  /*8d30*/  LOP3.LUT R5, R5, 0xff, RZ, 0xc0, !PT ;  /* 0x000000ff05057812 */ /* 0x000fca00078ec0ff */
[----:B------:R0:W-:Y:S01]  /*8d40*/  STG.E desc[UR36][R2.64], R5 ;  /* 0x0000000502007986 */ /* 0x0001e2000c101924 */
[----:B------:R-:W-:Y:S05]  /*8d50*/  BRA `(.L_x_35985) ;  /* 0x0000000400307947 */ /* 0x000fea0003800000 */
.L_x_35992:
        /* <DEDUP_REMOVED lines=11> */
.L_x_36003:
[----:B------:R-:W-:Y:S02]  /*8e10*/  LOP3.LUT R4, R0, 0xff, RZ, 0xc, !PT ;  /* 0x000000ff00047812 */ /* 0x000fe400078e0cff */
[----:B------:R-:W-:-:S04]  /*8e20*/  CS2R R6, SRZ ;  /* 0x0000000000067805 */ /* 0x000fc8000001ff00 */
[----:B------:R-:W0:Y:S02]  /*8e30*/  I2F.F64.U16 R4, R4 ;  /* 0x0000000400047312 */ /* 0x000e240000101800 */
[----:B0-----:R4:W-:Y:S01]  /*8e40*/  STG.E.128 desc[UR36][R2.64], R4 ;  /* 0x0000000402007986 */ /* 0x0019e2000c101d24 */
[----:B------:R-:W-:Y:S05]  /*8e50*/  BRA `(.L_x_35985) ;  /* 0x0000000000f07947 */ /* 0x000fea0003800000 */
.L_x_36002:
[----:B------:R-:W-:-:S09]  /*8e60*/  UISETP.NE.AND UP0, UPT, UR4, 0xf, UPT ;  /* 0x0000000f0400788c */ /* 0x000fd2000bf05270 */
[----:B------:R-:W-:Y:S05]  /*8e70*/  BRA.U !UP0, `(.L_x_36004) ;  /* 0x0000000108d87547 */ /* 0x000fea000b800000 */
[----:B------:R-:W-:-:S09]  /*8e80*/  UISETP.NE.AND UP0, UPT, UR4, 0x17, UPT ;  /* 0x000000170400788c */ /* 0x000fd2000bf05270 */
[----:B------:R-:W-:Y:S05]  /*8e90*/  BRA.U !UP0, `(.L_x_36005) ;  /* 0x0000000108887547 */ /* 0x000fea000b800000 */
[----:B------:R-:W-:-:S09]  /*8ea0*/  UISETP.NE.AND UP0, UPT, UR4, 0x18, UPT ;  /* 0x000000180400788c */ /* 0x000fd2000bf05270 */
[----:B------:R-:W-:Y:S05]  /*8eb0*/  BRA.U !UP0, `(.L_x_36006) ;  /* 0x0000000108447547 */ /* 0x000fea000b800000 */
.L_x_35984:
        /* <DEDUP_REMOVED lines=16> */
.L_x_36007:
[----:B------:R-:W-:Y:S05]  /*8fc0*/  BRA `(.L_x_35985) ;  /* 0x0000000000947947 */ /* 0x000fea0003800000 */
.L_x_36006:
        /* <DEDUP_REMOVED lines=12> */
.L_x_36009:
[----:B------:R-:W-:Y:S05]  /*9090*/  BSYNC.RECONVERGENT B0 ;  /* 0x0000000000007941 */ /* 0x000fea0003800200 */
.L_x_36008:
[----:B------:R3:W-:Y:S01]  /*90a0*/  STG.E.U8 desc[UR36][R2.64], R5 ;  /* 0x0000000502007986 */ /* 0x0007e2000c101124 */
[----:B------:R-:W-:Y:S05]  /*90b0*/  BRA `(.L_x_35985) ;  /* 0x0000000000587947 */ /* 0x000fea0003800000 */
.L_x_36005:
        /* <DEDUP_REMOVED lines=13> */
.L_x_36010:
[----:B------:R-:W-:Y:S01]  /*9190*/  IMAD.MOV.U32 R5, RZ, RZ, 0x7f ;  /* 0x0000007fff057424 */ /* 0x000fe200078e00ff */
[----:B------:R-:W-:-:S04]  /*91a0*/  ISETP.GT.U32.AND P0, PT, R7, 0x7f800000, PT ;  /* 0x7f8000000700780c */ /* 0x000fc80003f04070 */
[----:B------:R-:W-:-:S05]  /*91b0*/  SEL R5, R5, 0x7c, P0 ;  /* 0x0000007c05057807 */ /* 0x000fca0000000000 */
[----:B------:R2:W-:Y:S01]  /*91c0*/  STG.E.U8 desc[UR36][R2.64], R5 ;  /* 0x0000000502007986 */ /* 0x0005e2000c101124 */
[----:B------:R-:W-:Y:S05]  /*91d0*/  BRA `(.L_x_35985) ;  /* 0x0000000000107947 */ /* 0x000fea0003800000 */
.L_x_36004:
[----:B------:R-:W-:-:S04]  /*91e0*/  LOP3.LUT R4, R0, 0xff, RZ, 0xc, !PT ;  /* 0x000000ff00047812 */ /* 0x000fc800078e0cff */
[----:B------:R-:W0:Y:S02]  /*91f0*/  I2F.U16 R0, R4 ;  /* 0x0000000400007306 */ /* 0x000e240000101000 */
[----:B0-----:R-:W-:-:S05]  /*9200*/  F2FP.BF16.F32.PACK_AB R0, RZ, R0 ;  /* 0x00000000ff00723e */ /* 0x001fca00000010ff */
[----:B------:R0:W-:Y:S02]  /*9210*/  STG.E.U16 desc[UR36][R2.64], R0 ;  /* 0x0000000002007986 */ /* 0x0001e4000c101524 */
.L_x_35985:
[----:B------:R-:W-:Y:S05]  /*9220*/  BSYNC.RECONVERGENT B6 ;  /* 0x0000000000067941 */ /* 0x000fea0003800200 */
.L_x_35979:
[----:B------:R-:W-:-:S07]  /*9230*/  IADD3 R17, PT, PT, R17, 0x80, RZ ;  /* 0x0000008011117810 */ /* 0x000fce0007ffe0ff */
.L_x_35944:
[----:B------:R-:W-:Y:S05]  /*9240*/  BSYNC.RECONVERGENT B7 ;  /* 0x0000000000077941 */ /* 0x000fea0003800200 */
.L_x_35943:
        /* <DEDUP_REMOVED lines=306> */
.L_x_36011:
[----:B------:R-:W0:Y:S01]  /*a570*/  LDCU.128 UR8, c[0x0][0x580] ;  /* 0x0000b000ff0877ac */ /* 0x000e220008000c00 */
[----:B------:R-:W-:-:S04]  /*a580*/  UPRMT UR4, UR41, 0x9910, URZ ;  /* 0x0000991029047896 */ /* 0x000fc800080000ff */
[----:B------:R-:W-:Y:S01]  /*a590*/  UISETP.GT.AND UP0, UPT, UR4, 0x9, UPT ;  /* 0x000000090400788c */ /* 0x000fe2000bf04270 */
[----:B0-----:R-:W-:Y:S02]  /*a5a0*/  IADD3 R16, P0, PT, R16, UR8, RZ ;  /* 0x0000000810107c10 */ /* 0x001fe4000ff1e0ff */
[----:B----4-:R-:W-:-:S03]  /*a5b0*/  IADD3 R4, P1, PT, R0, UR10, RZ ;  /* 0x0000000a00047c10 */ /* 0x010fc6000ff3e0ff */
[----:B------:R-:W-:Y:S01]  /*a5c0*/  IMAD.X R17, RZ, RZ, UR9, P0 ;  /* 0x00000009ff117e24 */ /* 0x000fe200080e06ff */
[----:B-123--:R-:W-:Y:S02]  /*a5d0*/  IADD3.X R5, PT, PT, RZ, UR11, RZ, P1, !PT ;  /* 0x0000000bff057c10 */ /* 0x00efe40008ffe4ff */
        /* <DEDUP_REMOVED lines=11> */
.L_x_36015:
[----:B------:R4:W5:Y:S01]  /*a690*/  LDG.E.U8 R0, desc[UR36][R4.64] ;  /* 0x0000002404007981 */ /* 0x000962000c1e1100 */
[----:B------:R-:W-:Y:S05]  /*a6a0*/  BRA `(.L_x_36017) ;  /* 0x0000000c005c7947 */ /* 0x000fea0003800000 */
.L_x_36014:
        /* <DEDUP_REMOVED lines=8> */
.L_x_36019:
[----:B------:R2:W5:Y:S01]  /*a730*/  LDG.E.U8 R0, desc[UR36][R4.64] ;  /* 0x0000002404007981 */ /* 0x000562000c1e1100 */
[----:B------:R-:W-:Y:S05]  /*a740*/  BRA `(.L_x_36017) ;  /* 0x0000000c00347947 */ /* 0x000fea0003800000 */
.L_x_36018:
[----:B------:R0:W5:Y:S01]  /*a750*/  LDG.E.U16 R0, desc[UR36][R4.64] ;  /* 0x0000002404007981 */ /* 0x000162000c1e1500 */
[----:B------:R-:W-:Y:S05]  /*a760*/  BRA `(.L_x_36017) ;  /* 0x0000000c002c7947 */ /* 0x000fea0003800000 */
.L_x_36013:
        /* <DEDUP_REMOVED lines=10> */
.L_x_36021:
[----:B------:R-:W2:Y:S02]  /*a810*/  LDG.E.U16 R2, desc[UR36][R4.64] ;  /* 0x0000002404027981 */ /* 0x000ea4000c1e1500 */
[----:B--2---:R-:W-:-:S06]  /*a820*/  HADD2.F32 R2, -RZ, R2.H0_H0 ;  /* 0x20000002ff027230 */ /* 0x004fcc0000004100 */
[----:B------:R-:W0:Y:S02]  /*a830*/  F2I.S64.TRUNC R2, R2 ;  /* 0x0000000200027311 */ /* 0x000e24000020d900 */
[----:B0-----:R-:W-:Y:S01]  /*a840*/  PRMT R0, R2, 0x7610, R0 ;  /* 0x0000761002007816 */ /* 0x001fe20000000000 */
[----:B------:R-:W-:Y:S06]  /*a850*/  BRA `(.L_x_36017) ;  /* 0x0000000800f07947 */ /* 0x000fec0003800000 */
.L_x_36020:
        /* <DEDUP_REMOVED lines=10> */
.L_x_36023:
[----:B------:R-:W2:Y:S02]  /*a900*/  LDG.E.U16 R4, desc[UR36][R4.64] ;  /* 0x0000002404047981 */ /* 0x000ea4000c1e1500 */
[----:B--2---:R-:W-:-:S06]  /*a910*/  HADD2.F32 R2, -RZ, R4.H0_H0 ;  /* 0x20000004ff027230 */ /* 0x004fcc0000004100 */
[----:B------:R-:W0:Y:S02]  /*a920*/  F2I.S64.TRUNC R2, R2 ;  /* 0x0000000200027311 */ /* 0x000e24000020d900 */
[----:B0-----:R-:W-:Y:S01]  /*a930*/  PRMT R0, R2, 0x7610, R0 ;  /* 0x0000761002007816 */ /* 0x001fe20000000000 */
[----:B------:R-:W-:Y:S06]  /*a940*/  BRA `(.L_x_36017) ;  /* 0x0000000800b47947 */ /* 0x000fec0003800000 */
.L_x_36022:
[----:B------:R-:W2:Y:S02]  /*a950*/  LDG.E.64 R2, desc[UR36][R4.64] ;  /* 0x0000002404027981 */ /* 0x000ea4000c1e1b00 */
[----:B--2---:R-:W0:Y:S02]  /*a960*/  F2I.S64.F64.TRUNC R2, R2 ;  /* 0x0000000200027311 */ /* 0x004e24000030d900 */
[----:B0-----:R-:W-:Y:S01]  /*a970*/  PRMT R0, R2, 0x7610, R0 ;  /* 0x0000761002007816 */ /* 0x001fe20000000000 */
[----:B------:R-:W-:Y:S06]  /*a980*/  BRA `(.L_x_36017) ;  /* 0x0000000800a47947 */ /* 0x000fec0003800000 */
.L_x_36012:
        /* <DEDUP_REMOVED lines=12> */
.L_x_36026:
[----:B------:R-:W2:Y:S02]  /*aa50*/  LDG.E.64 R4, desc[UR36][R4.64] ;  /* 0x0000002404047981 */ /* 0x000ea4000c1e1b00 */
[----:B--2---:R-:W0:Y:S02]  /*aa60*/  F2I.S64.F64.TRUNC R2, R4 ;  /* 0x0000000400027311 */ /* 0x004e24000030d900 */
[----:B0-----:R-:W-:Y:S01]  /*aa70*/  PRMT R0, R2, 0x7610, R0 ;  /* 0x0000761002007816 */ /* 0x001fe20000000000 */
[----:B------:R-:W-:Y:S06]  /*aa80*/  BRA `(.L_x_36017) ;  /* 0x0000000800647947 */ /* 0x000fec0003800000 */
.L_x_36025:
        /* <DEDUP_REMOVED lines=27> */
.L_x_36028:
        /* <DEDUP_REMOVED lines=14> */
.L_x_36027:
[----:B------:R-:W2:Y:S02]  /*ad20*/  LDG.E.U16 R2, desc[UR36][R4.64] ;  /* 0x0000002404027981 */ /* 0x000ea4000c1e1500 */
[----:B--2---:R-:W-:-:S06]  /*ad30*/  IMAD.U32 R2, R2, 0x10000, RZ ;  /* 0x0001000002027824 */ /* 0x004fcc00078e00ff */
[----:B------:R-:W0:Y:S02]  /*ad40*/  F2I.S64.TRUNC R2, R2 ;  /* 0x0000000200027311 */ /* 0x000e24000020d900 */
[----:B0-----:R-:W-:Y:S01]  /*ad50*/  PRMT R0, R2, 0x7610, R0 ;  /* 0x0000761002007816 */ /* 0x001fe20000000000 */
[----:B------:R-:W-:Y:S06]  /*ad60*/  BRA `(.L_x_36017) ;  /* 0x0000000400ac7947 */ /* 0x000fec0003800000 */
.L_x_36024:
        /* <DEDUP_REMOVED lines=10> */
.L_x_36031:
        /* <DEDUP_REMOVED lines=21> */
.L_x_36035:
[----:B------:R-:W-:Y:S05]  /*af60*/  BSYNC.RECONVERGENT B1 ;  /* 0x0000000000017941 */ /* 0x000fea0003800200 */
.L_x_36034:
[----:B------:R-:W-:Y:S02]  /*af70*/  SHF.L.U32 R0, R0, 0x14, RZ ;  /* 0x0000001400007819 */ /* 0x000fe400000006ff */
[----:B------:R-:W-:-:S04]  /*af80*/  LEA R2, R2, 0x3b800000, 0x17 ;  /* 0x3b80000002027811 */ /* 0x000fc800078eb8ff */
[----:B------:R-:W-:-:S07]  /*af90*/  LOP3.LUT R2, R2, R0, R7, 0xfe, !PT ;  /* 0x0000000002027212 */ /* 0x000fce00078efe07 */
.L_x_36033:
[----:B------:R-:W-:Y:S05]  /*afa0*/  BSYNC.RECONVERGENT B0 ;  /* 0x0000000000007941 */ /* 0x000fea0003800200 */
.L_x_36032:
[----:B------:R-:W0:Y:S02]  /*afb0*/  F2I.S64.TRUNC R2, R2 ;  /* 0x0000000200027311 */ /* 0x000e24000020d900 */
[----:B0-----:R-:W-:Y:S01]  /*afc0*/  PRMT R0, R2, 0x7610, R0 ;  /* 0x0000761002007816 */ /* 0x001fe20000000000 */
[----:B------:R-:W-:Y:S06]  /*afd0*/  BRA `(.L_x_36017) ;  /* 0x0000000400107947 */ /* 0x000fec0003800000 */
.L_x_36030:
        /* <DEDUP_REMOVED lines=21> */
.L_x_36039:
[----:B------:R-:W-:Y:S05]  /*b130*/  BSYNC.RECONVERGENT B1 ;  /* 0x0000000000017941 */ /* 0x000fea0003800200 */
.L_x_36038:
[----:B------:R-:W-:Y:S01]  /*b140*/  IMAD.SHL.U32 R0, R0, 0x200000, RZ ;  /* 0x0020000000007824 */ /* 0x000fe200078e00ff */
[----:B------:R-:W-:-:S04]  /*b150*/  LEA R2, R2, 0x37800000, 0x17 ;  /* 0x3780000002027811 */ /* 0x000fc800078eb8ff */
[----:B------:R-:W-:-:S07]  /*b160*/  LOP3.LUT R2, R2, R0, R7, 0xfe, !PT ;  /* 0x0000000002027212 */ /* 0x000fce00078efe07 */
.L_x_36037:
[----:B------:R-:W-:Y:S05]  /*b170*/  BSYNC.RECONVERGENT B0 ;  /* 0x0000000000007941 */ /* 0x000fea0003800200 */
.L_x_36036:
[----:B------:R-:W0:Y:S02]  /*b180*/  F2I.S64.TRUNC R2, R2 ;  /* 0x0000000200027311 */ /* 0x000e24000020d900 */
[----:B0-----:R-:W-:Y:S01]  /*b190*/  PRMT R0, R2, 0x7610, R0 ;  /* 0x0000761002007816 */ /* 0x001fe20000000000 */
[----:B------:R-:W-:Y:S06]  /*b1a0*/  BRA `(.L_x_36017) ;  /* 0x00000000009c7947 */ /* 0x000fec0003800000 */
.L_x_36029:
        /* <DEDUP_REMOVED lines=14> */
.L_x_36043:
[----:B------:R-:W-:Y:S05]  /*b290*/  BSYNC.RECONVERGENT B0 ;  /* 0x0000000000007941 */ /* 0x000fea0003800200 */
.L_x_36042:
[----:B------:R-:W0:Y:S02]  /*b2a0*/  F2I.S64.TRUNC R2, R2 ;  /* 0x0000000200027311 */ /* 0x000e24000020d900 */
[----:B0-----:R-:W-:Y:S01]  /*b2b0*/  PRMT R0, R2, 0x7610, R0 ;  /* 0x0000761002007816 */ /* 0x001fe20000000000 */
[----:B------:R-:W-:Y:S06]  /*b2c0*/  BRA `(.L_x_36017) ;  /* 0x0000000000547947 */ /* 0x000fec0003800000 */
.L_x_36016:
        /* <DEDUP_REMOVED lines=16> */
.L_x_36044:
[----:B------:R-:W-:Y:S01]  /*b3d0*/  PRMT R0, RZ, 0x7610, R0 ;  /* 0x00007610ff007816 */ /* 0x000fe20000000000 */
[----:B------:R-:W-:Y:S06]  /*b3e0*/  BRA `(.L_x_36017) ;  /* 0x00000000000c7947 */ /* 0x000fec0003800000 */
.L_x_36041:
[----:B------:R0:W5:Y:S01]  /*b3f0*/  LDG.E.U8 R0, desc[UR36][R4.64] ;  /* 0x0000002404007981 */ /* 0x000162000c1e1100 */
[----:B------:R-:W-:Y:S05]  /*b400*/  BRA `(.L_x_36017) ;  /* 0x0000000000047947 */ /* 0x000fea0003800000 */
.L_x_36040:
[----:B------:R0:W5:Y:S02]  /*b410*/  LDG.E.U8 R0, desc[UR36][R4.64] ;  /* 0x0000002404007981 */ /* 0x000164000c1e1100 */
.L_x_36017:
[----:B------:R-:W-:Y:S01]  /*b420*/  UPRMT UR4, UR42, 0x9910, URZ ;  /* 0x000099102a047896 */ /* 0x000fe200080000ff */
[----:B-----5:R-:W-:-:S03]  /*b430*/  LOP3.LUT R3, RZ, R0, RZ, 0x33, !PT ;  /* 0x00000000ff037212 */ /* 0x020fc600078e33ff */
        /* <DEDUP_REMOVED lines=12> */
.L_x_36048:
[----:B------:R-:W-:Y:S01]  /*b500*/  STG.E.U8 desc[UR36][R16.64], R3 ;  /* 0x0000000310007986 */ /* 0x000fe2000c101124 */
[----:B------:R-:W-:Y:S05]  /*b510*/  EXIT ;  /* 0x000000000000794d */ /* 0x000fea0003800000 */
.L_x_36047:
        /* <DEDUP_REMOVED lines=10> */
.L_x_36051:
[----:B------:R-:W-:-:S05]  /*b5c0*/  LOP3.LUT R3, R3, 0xff, RZ, 0xc0, !PT ;  /* 0x000000ff03037812 */ /* 0x000fca00078ec0ff */
[----:B------:R-:W-:Y:S01]  /*b5d0*/  STG.E desc[UR36][R16.64], R3 ;  /* 0x0000000310007986 */ /* 0x000fe2000c101924 */
[----:B------:R-:W-:Y:S05]  /*b5e0*/  EXIT ;  /* 0x000000000000794d */ /* 0x000fea0003800000 */
.L_x_36050:
[----:B------:R-:W-:-:S05]  /*b5f0*/  LOP3.LUT R3, R0, 0xff, RZ, 0xc, !PT ;  /* 0x000000ff00037812 */ /* 0x000fca00078e0cff */
[----:B------:R-:W-:Y:S01]  /*b600*/  STG.E.U16 desc[UR36][R16.64], R3 ;  /* 0x0000000310007986 */ /* 0x000fe2000c101524 */
[----:B------:R-:W-:Y:S05]  /*b610*/  EXIT ;  /* 0x000000000000794d */ /* 0x000fea0003800000 */
.L_x_36046:
[----:B------:R-:W-:-:S09]  /*b620*/  UISETP.GT.AND UP0, UPT, UR4, 0x6, UPT ;  /* 0x000000060400788c */ /* 0x000fd2000bf04270 */
[----:B------:R-:W-:Y:S05]  /*b630*/  BRA.U UP0, `(.L_x_36052) ;  /* 0x0000000100347547 */ /* 0x000fea000b800000 */
[----:B------:R-:W-:-:S09]  /*b640*/  UISETP.NE.AND UP0, UPT, UR4, 0x5, UPT ;  /* 0x000000050400788c */ /* 0x000fd2000bf05270 */
[----:B------:R-:W-:Y:S05]  /*b650*/  BRA.U !UP0, `(.L_x_36053) ;  /* 0x0000000108187547 */ /* 0x000fea000b800000 */
[----:B------:R-:W-:-:S09]  /*b660*/  UISETP.NE.AND UP0, UPT, UR4, 0x6, UPT ;  /* 0x000000060400788c */ /* 0x000fd2000bf05270 */
[----:B------:R-:W-:Y:S05]  /*b670*/  BRA.U UP0, `(.L_x_36049) ;  /* 0x0000000900247547 */ /* 0x000fea000b800000 */
[----:B------:R-:W-:-:S06]  /*b680*/  LOP3.LUT R3, R0, 0xff, RZ, 0xc, !PT ;  /* 0x000000ff00037812 */ /* 0x000fcc00078e0cff */
[----:B------:R-:W5:Y:S02]  /*b690*/  I2F.U16 R3, R3 ;  /* 0x0000000300037306 */ /* 0x000f640000101000 */
[----:B-----5:R-:W-:Y:S01]  /*b6a0*/  STG.E desc[UR36][R16.64], R3 ;  /* 0x0000000310007986 */ /* 0x020fe2000c101924 */
[----:B------:R-:W-:Y:S05]  /*b6b0*/  EXIT ;  /* 0x000000000000794d */ /* 0x000fea0003800000 */
.L_x_36053:
[----:B------:R-:W-:-:S04]  /*b6c0*/  LOP3.LUT R2, R0, 0xff, RZ, 0xc, !PT ;  /* 0x000000ff00027812 */ /* 0x000fc800078e0cff */
[----:B------:R-:W5:Y:S02]  /*b6d0*/  I2F.U16 R0, R2 ;  /* 0x0000000200007306 */ /* 0x000f640000101000 */
[----:B-----5:R-:W-:-:S05]  /*b6e0*/  F2FP.F16.F32.PACK_AB R0, RZ, R0 ;  /* 0x00000000ff00723e */ /* 0x020fca00000000ff */
[----:B------:R-:W-:Y:S01]  /*b6f0*/  STG.E.U16 desc[UR36][R16.64], R0 ;  /* 0x0000000010007986 */ /* 0x000fe2000c101524 */
[----:B------:R-:W-:Y:S05]  /*b700*/  EXIT ;  /* 0x000000000000794d */ /* 0x000fea0003800000 */
.L_x_36052:
        /* <DEDUP_REMOVED lines=8> */
[----:B------:R-:W5:Y:S02]  /*b790*/  I2F.U16 R2, R0 ;  /* 0x0000000000027306 */ /* 0x000f640000101000 */
[----:B-----5:R-:W-:Y:S01]  /*b7a0*/  STG.E.64 desc[UR36][R16.64], R2 ;  /* 0x0000000210007986 */ /* 0x020fe2000c101b24 */
[----:B------:R-:W-:Y:S05]  /*b7b0*/  EXIT ;  /* 0x000000000000794d */ /* 0x000fea0003800000 */
.L_x_36055:
[----:B------:R-:W-:-:S06]  /*b7c0*/  LOP3.LUT R0, R0, 0xff, RZ, 0xc, !PT ;  /* 0x000000ff00007812 */ /* 0x000fcc00078e0cff */
[----:B------:R-:W5:Y:S02]  /*b7d0*/  I2F.U16 R0, R0 ;  /* 0x0000000000007306 */ /* 0x000f640000101000 */
[----:B-----5:R-:W-:-:S04]  /*b7e0*/  F2FP.F16.F32.PACK_AB R3, RZ, R0 ;  /* 0x00000000ff03723e */ /* 0x020fc800000000ff */
[----:B------:R-:W-:-:S05]  /*b7f0*/  PRMT R3, R3, 0x5410, RZ ;  /* 0x0000541003037816 */ /* 0x000fca00000000ff */
[----:B------:R-:W-:Y:S01]  /*b800*/  STG.E desc[UR36][R16.64], R3 ;  /* 0x0000000310007986 */ /* 0x000fe2000c101924 */
[----:B------:R-:W-:Y:S05]  /*b810*/  EXIT ;  /* 0x000000000000794d */ /* 0x000fea0003800000 */
.L_x_36054:
[----:B------:R-:W-:-:S06]  /*b820*/  LOP3.LUT R2, R0, 0xff, RZ, 0xc, !PT ;  /* 0x000000ff00027812 */ /* 0x000fcc00078e0cff */
[----:B------:R-:W5:Y:S02]  /*b830*/  I2F.F64.U16 R2, R2 ;  /* 0x0000000200027312 */ /* 0x000f640000101800 */
[----:B-----5:R-:W-:Y:S01]  /*b840*/  STG.E.64 desc[UR36][R16.64], R2 ;  /* 0x0000000210007986 */ /* 0x020fe2000c101b24 */
[----:B------:R-:W-:Y:S05]  /*b850*/  EXIT ;  /* 0x000000000000794d */ /* 0x000fea0003800000 */
.L_x_36045:
        /* <DEDUP_REMOVED lines=11> */
[----:B------:R-:W-:Y:S01]  /*b910*/  STG.E.U16 desc[UR36][R16.64], R3 ;  /* 0x0000000310007986 */ /* 0x000fe2000c101524 */
[----:B------:R-:W-:Y:S05]  /*b920*/  EXIT ;  /* 0x000000000000794d */ /* 0x000fea0003800000 */
.L_x_36059:
[----:B------:R-:W-:Y:S01]  /*b930*/  LOP3.LUT R0, R0, 0xff, RZ, 0xc, !PT ;  /* 0x000000ff00007812 */ /* 0x000fe200078e0cff */
[----:B------:R-:W-:Y:S01]  /*b940*/  BSSY.RECONVERGENT B0, `(.L_x_36060) ;  /* 0x0000011000007945 */ /* 0x000fe20003800200 */
[----:B------:R-:W-:Y:S02]  /*b950*/  IMAD.MOV.U32 R8, RZ, RZ, 0x80 ;  /* 0x00000080ff087424 */ /* 0x000fe400078e00ff */
[----:B------:R-:W5:Y:S02]  /*b960*/  I2F.U16 R3, R0 ;  /* 0x0000000000037306 */ /* 0x000f640000101000 */
[----:B-----5:R-:W-:-:S13]  /*b970*/  ISETP.GT.U32.AND P0, PT, R3, 0x437fffff, PT ;  /* 0x437fffff0300780c */ /* 0x020fda0003f04070 */
        /* <DEDUP_REMOVED lines=12> */
.L_x_36062:
[----:B------:R-:W-:-:S07]  /*ba40*/  PRMT R8, R0, 0x7610, R8 ;  /* 0x0000761000087816 */ /* 0x000fce0000000008 */
.L_x_36061:
[----:B------:R-:W-:Y:S05]  /*ba50*/  BSYNC.RECONVERGENT B0 ;  /* 0x0000000000007941 */ /* 0x000fea0003800200 */
.L_x_36060:
[----:B------:R-:W-:Y:S01]  /*ba60*/  STG.E.U8 desc[UR36][R16.64], R8 ;  /* 0x0000000810007986 */ /* 0x000fe2000c101124 */
[----:B------:R-:W-:Y:S05]  /*ba70*/  EXIT ;  /* 0x000000000000794d */ /* 0x000fea0003800000 */
.L_x_36058:
[----:B------:R-:W-:Y:S01]  /*ba80*/  LOP3.LUT R0, R0, 0xff, RZ, 0xc, !PT ;  /* 0x000000ff00007812 */ /* 0x000fe200078e0cff */
[----:B------:R-:W-:Y:S01]  /*ba90*/  BSSY.RECONVERGENT B0, `(.L_x_36063) ;  /* 0x0000011000007945 */ /* 0x000fe20003800200 */
[----:B------:R-:W-:Y:S02]  /*baa0*/  HFMA2 R8, -RZ, RZ, 0, 7.62939453125e-06 ;  /* 0x00000080ff087431 */ /* 0x000fe400000001ff */
        /* <DEDUP_REMOVED lines=14> */
.L_x_36065:
[----:B------:R-:W-:-:S07]  /*bb90*/  PRMT R8, R0, 0x7610, R8 ;  /* 0x0000761000087816 */ /* 0x000fce0000000008 */
.L_x_36064:
[----:B------:R-:W-:Y:S05]  /*bba0*/  BSYNC.RECONVERGENT B0 ;  /* 0x0000000000007941 */ /* 0x000fea0003800200 */
.L_x_36063:
[----:B------:R-:W-:Y:S01]  /*bbb0*/  STG.E.U8 desc[UR36][R16.64], R8 ;  /* 0x0000000810007986 */ /* 0x000fe2000c101124 */
[----:B------:R-:W-:Y:S05]  /*bbc0*/  EXIT ;  /* 0x000000000000794d */ /* 0x000fea0003800000 */
.L_x_36057:
[----:B------:R-:W-:-:S09]  /*bbd0*/  UISETP.NE.AND UP0, UPT, UR4, 0x1c, UPT ;  /* 0x0000001c0400788c */ /* 0x000fd2000bf05270 */
[----:B------:R-:W-:Y:S05]  /*bbe0*/  BRA.U !UP0, `(.L_x_36066) ;  /* 0x0000000108647547 */ /* 0x000fea000b800000 */
[----:B------:R-:W-:-:S09]  /*bbf0*/  UISETP.NE.AND UP0, UPT, UR4, 0x1d, UPT ;  /* 0x0000001d0400788c */ /* 0x000fd2000bf05270 */
[----:B------:R-:W-:Y:S05]  /*bc00*/  BRA.U !UP0, `(.L_x_36067) ;  /* 0x00000001084c7547 */ /* 0x000fea000b800000 */
[----:B------:R-:W-:-:S09]  /*bc10*/  UISETP.NE.AND UP0, UPT, UR4, 0x2c, UPT ;  /* 0x0000002c0400788c */ /* 0x000fd2000bf05270 */
[----:B------:R-:W-:Y:S05]  /*bc20*/  BRA.U UP0, `(.L_x_36049) ;  /* 0x0000000100b87547 */ /* 0x000fea000b800000 */
[----:B------:R-:W-:Y:S01]  /*bc30*/  LOP3.LUT R3, R0, 0xff, RZ, 0xc, !PT ;  /* 0x000000ff00037812 */ /* 0x000fe200078e0cff */
[----:B01234-:R-:W-:-:S05]  /*bc40*/  IMAD.MOV.U32 R4, RZ, RZ, 0xff ;  /* 0x000000ffff047424 */ /* 0x01ffca00078e00ff */
        /* <DEDUP_REMOVED lines=13> */
[----:B------:R-:W-:Y:S01]  /*bd20*/  STG.E.U8 desc[UR36][R16.64], R3 ;  /* 0x0000000310007986 */ /* 0x000fe2000c101124 */
[----:B------:R-:W-:Y:S05]  /*bd30*/  EXIT ;  /* 0x000000000000794d */ /* 0x000fea0003800000 */
.L_x_36067:
[----:B------:R-:W-:Y:S01]  /*bd40*/  LOP3.LUT R2, R3, 0xff, RZ, 0xc0, !PT ;  /* 0x000000ff03027812 */ /* 0x000fe200078ec0ff */
[----:B------:R-:W-:-:S05]  /*bd50*/  IMAD.MOV.U32 R3, RZ, RZ, RZ ;  /* 0x000000ffff037224 */ /* 0x000fca00078e00ff */
[----:B------:R-:W-:Y:S01]  /*bd60*/  STG.E.64 desc[UR36][R16.64], R2 ;  /* 0x0000000210007986 */ /* 0x000fe2000c101b24 */
[----:B------:R-:W-:Y:S05]  /*bd70*/  EXIT ;  /* 0x000000000000794d */ /* 0x000fea0003800000 */
.L_x_36066:
[----:B------:R-:W-:-:S05]  /*bd80*/  LOP3.LUT R3, R3, 0xff, RZ, 0xc0, !PT ;  /* 0x000000ff03037812 */ /* 0x000fca00078ec0ff */
[----:B------:R-:W-:Y:S01]  /*bd90*/  STG.E desc[UR36][R16.64], R3 ;  /* 0x0000000310007986 */ /* 0x000fe2000c101924 */
[----:B------:R-:W-:Y:S05]  /*bda0*/  EXIT ;  /* 0x000000000000794d */ /* 0x000fea0003800000 */
.L_x_36056:
        /* <DEDUP_REMOVED lines=9> */
[----:B------:R-:W-:Y:S01]  /*be40*/  STG.E.U8 desc[UR36][R16.64], R3 ;  /* 0x0000000310007986 */ /* 0x000fe2000c101124 */
[----:B------:R-:W-:Y:S05]  /*be50*/  EXIT ;  /* 0x000000000000794d */ /* 0x000fea0003800000 */
.L_x_36069:
[----:B01234-:R-:W-:Y:S02]  /*be60*/  LOP3.LUT R4, R0, 0xff, RZ, 0xc, !PT ;  /* 0x000000ff00047812 */ /* 0x01ffe400078e0cff */
[----:B------:R-:W-:-:S04]  /*be70*/  CS2R R6, SRZ ;  /* 0x0000000000067805 */ /* 0x000fc8000001ff00 */
[----:B------:R-:W0:Y:S02]  /*be80*/  I2F.F64.U16 R4, R4 ;  /* 0x0000000400047312 */ /* 0x000e240000101800 */
[----:B0-----:R-:W-:Y:S01]  /*be90*/  STG.E.128 desc[UR36][R16.64], R4 ;  /* 0x0000000410007986 */ /* 0x001fe2000c101d24 */
[----:B------:R-:W-:Y:S05]  /*bea0*/  EXIT ;  /* 0x000000000000794d */ /* 0x000fea0003800000 */
.L_x_36068:
[----:B------:R-:W-:-:S09]  /*beb0*/  UISETP.NE.AND UP0, UPT, UR4, 0xf, UPT ;  /* 0x0000000f0400788c */ /* 0x000fd2000bf05270 */
[----:B------:R-:W-:Y:S05]  /*bec0*/  BRA.U !UP0, `(.L_x_36070) ;  /* 0x0000000108dc7547 */ /* 0x000fea000b800000 */
[----:B------:R-:W-:-:S09]  /*bed0*/  UISETP.NE.AND UP0, UPT, UR4, 0x17, UPT ;  /* 0x000000170400788c */ /* 0x000fd2000bf05270 */
[----:B------:R-:W-:Y:S05]  /*bee0*/  BRA.U !UP0, `(.L_x_36071) ;  /* 0x0000000108887547 */ /* 0x000fea000b800000 */
[----:B------:R-:W-:-:S09]  /*bef0*/  UISETP.NE.AND UP0, UPT, UR4, 0x18, UPT ;  /* 0x000000180400788c */ /* 0x000fd2000bf05270 */
[----:B------:R-:W-:Y:S05]  /*bf00*/  BRA.U !UP0, `(.L_x_36072) ;  /* 0x0000000108447547 */ /* 0x000fea000b800000 */
.L_x_36049:
[----:B------:R-:W-:Y:S01]  /*bf10*/  MOV R0, 0x1c0 ;  /* 0x000001c000007802 */ /* 0x000fe20000000f00 */
[----:B------:R-:W0:Y:S01]  /*bf20*/  LDCU.64 UR4, c[0x4][0x1a0] ;  /* 0x01003400ff0477ac */ /* 0x000e220008000a00 */
[----:B------:R-:W-:Y:S02]  /*bf30*/  HFMA2 R8, -RZ, RZ, 0, 6.020069122314453125e-06 ;  /* 0x00000065ff087431 */ /* 0x000fe400000001ff */
[----:B------:R-:W-:Y:S01]  /*bf40*/  IMAD.MOV.U32 R12, RZ, RZ, 0x1 ;  /* 0x00000001ff0c7424 */ /* 0x000fe200078e00ff */
[----:B------:R0:W0:Y:S01]  /*bf50*/  LDC.64 R2, c[0x4][R0] ;  /* 0x0100000000027b82 */ /* 0x0000220000000a00 */
[----:B------:R-:W5:Y:S01]  /*bf60*/  LDCU.64 UR6, c[0x4][0x1a8] ;  /* 0x01003500ff0677ac */ /* 0x000f620008000a00 */
[----:B------:R-:W-:Y:S01]  /*bf70*/  IMAD.MOV.U32 R13, RZ, RZ, RZ ;  /* 0x000000ffff0d7224 */ /* 0x000fe200078e00ff */
[----:B------:R-:W5:Y:S01]  /*bf80*/  LDCU.64 UR8, c[0x4][0x18] ;  /* 0x01000300ff0877ac */ /* 0x000f620008000a00 */
[----:B01234-:R-:W-:Y:S01]  /*bf90*/  MOV R4, UR4 ;  /* 0x0000000400047c02 */ /* 0x01ffe20008000f00 */
[----:B------:R-:W-:-:S02]  /*bfa0*/  IMAD.U32 R5, RZ, RZ, UR5 ;  /* 0x00000005ff057e24 */ /* 0x000fc4000f8e00ff */
[----:B-----5:R-:W-:Y:S01]  /*bfb0*/  IMAD.U32 R6, RZ, RZ, UR6 ;  /* 0x00000006ff067e24 */ /* 0x020fe2000f8e00ff */
[----:B------:R-:W-:Y:S01]  /*bfc0*/  MOV R7, UR7 ;  /* 0x0000000700077c02 */ /* 0x000fe20008000f00 */
[----:B------:R-:W-:Y:S02]  /*bfd0*/  IMAD.U32 R10, RZ, RZ, UR8 ;  /* 0x00000008ff0a7e24 */ /* 0x000fe4000f8e00ff */
[----:B------:R-:W-:-:S07]  /*bfe0*/  IMAD.U32 R11, RZ, RZ, UR9 ;  /* 0x00000009ff0b7e24 */ /* 0x000fce000f8e00ff */
[----:B------:R-:W-:-:S07]  /*bff0*/  LEPC R20, `(.L_x_36073) ;  /* 0x000000001014794e */ /* 0x000fce0000000000 */
[----:B------:R-:W-:Y:S05]  /*c000*/  CALL.ABS.NOINC R2 ;  /* 0x0000000002007343 */ /* 0x000fea0003c00000 */
.L_x_36073:
[----:B------:R-:W-:Y:S05]  /*c010*/  EXIT ;  /* 0x000000000000794d */ /* 0x000fea0003800000 */
.L_x_36072:
[----:B------:R-:W-:Y:S01]  /*c020*/  LOP3.LUT R0, R0, 0xff, RZ, 0xc, !PT ;  /* 0x000000ff00007812 */ /* 0x000fe200078e0cff */
[----:B------:R-:W-:Y:S01]  /*c030*/  BSSY.RECONVERGENT B0, `(.L_x_36074) ;  /* 0x000000b000007945 */ /* 0x000fe20003800200 */
[----:B------:R-:W-:Y:S02]  /*c040*/  MOV R3, 0x7f ;  /* 0x0000007f00037802 */ /* 0x000fe40000000f00 */
[----:B01234-:R-:W0:Y:S02]  /*c050*/  I2F.U16 R5, R0 ;  /* 0x0000000000057306 */ /* 0x01fe240000101000 */
        /* <DEDUP_REMOVED lines=8> */
.L_x_36075:
[----:B------:R-:W-:Y:S05]  /*c0e0*/  BSYNC.RECONVERGENT B0 ;  /* 0x0000000000007941 */ /* 0x000fea0003800200 */
.L_x_36074:
[----:B------:R-:W-:Y:S01]  /*c0f0*/  STG.E.U8 desc[UR36][R16.64], R3 ;  /* 0x0000000310007986 */ /* 0x000fe2000c101124 */
[----:B------:R-:W-:Y:S05]  /*c100*/  EXIT ;  /* 0x000000000000794d */ /* 0x000fea0003800000 */
.L_x_36071:
[----:B------:R-:W-:-:S04]  /*c110*/  LOP3.LUT R0, R0, 0xff, RZ, 0xc, !PT ;  /* 0x000000ff00007812 */ /* 0x000fc800078e0cff */
[----:B01234-:R-:W0:Y:S02]  /*c120*/  I2F.U16 R5, R0 ;  /* 0x0000000000057306 */ /* 0x01fe240000101000 */
        /* <DEDUP_REMOVED lines=12> */
.L_x_36076:
[----:B------:R-:W-:Y:S01]  /*c1f0*/  IMAD.MOV.U32 R3, RZ, RZ, 0x7f ;  /* 0x0000007fff037424 */ /* 0x000fe200078e00ff */
[----:B------:R-:W-:-:S04]  /*c200*/  ISETP.GT.U32.AND P0, PT, R5, 0x7f800000, PT ;  /* 0x7f8000000500780c */ /* 0x000fc80003f04070 */
[----:B------:R-:W-:-:S05]  /*c210*/  SEL R3, R3, 0x7c, P0 ;  /* 0x0000007c03037807 */ /* 0x000fca0000000000 */
[----:B------:R-:W-:Y:S01]  /*c220*/  STG.E.U8 desc[UR36][R16.64], R3 ;  /* 0x0000000310007986 */ /* 0x000fe2000c101124 */
[----:B------:R-:W-:Y:S05]  /*c230*/  EXIT ;  /* 0x000000000000794d */ /* 0x000fea0003800000 */
.L_x_36070:
[----:B------:R-:W-:-:S04]  /*c240*/  LOP3.LUT R2, R0, 0xff, RZ, 0xc, !PT ;  /* 0x000000ff00027812 */ /* 0x000fc800078e0cff */
[----:B------:R-:W5:Y:S02]  /*c250*/  I2F.U16 R0, R2 ;  /* 0x0000000200007306 */ /* 0x000f640000101000 */
[----:B-----5:R-:W-:-:S05]  /*c260*/  F2FP.BF16.F32.PACK_AB R0, RZ, R0 ;  /* 0x00000000ff00723e */ /* 0x020fca00000010ff */
[----:B------:R-:W-:Y:S01]  /*c270*/  STG.E.U16 desc[UR36][R16.64], R0 ;  /* 0x0000000010007986 */ /* 0x000fe2000c101524 */
[----:B------:R-:W-:Y:S05]  /*c280*/  EXIT ;  /* 0x000000000000794d */ /* 0x000fea0003800000 */
.L_x_36077:
        /* <DEDUP_REMOVED lines=15> */
.L_x_37349:


//--------------------- .text._ZN2at6native27unrolled_elementwise_kernelIZZZNS0_23bitwise_not_kernel_cudaERNS_18TensorIteratorBaseEENKUlvE_clEvENKUlvE_clEvEUlhE_St5arrayIPcLm2EELi4E23TrivialOffsetCalculatorILi1EjESB_NS0_6memory12LoadWithCastILi1EEENSC_13StoreWithCastILi1EEEEEviT_T0_T2_T3_T4_T5_ --------------------------
	.section	.text._ZN2at6native27unrolled_elementwise_kernelIZZZNS0_23bitwise_not_kernel_cudaERNS_18TensorIteratorBaseEENKUlvE_clEvENKUlvE_clEvEUlhE_St5arrayIPcLm2EELi4E23TrivialOffsetCalculatorILi1EjESB_NS0_6memory12LoadWithCastILi1EEENSC_13StoreWithCastILi1EEEEEviT_T0_T2_T3_T4_T5_,"ax",@progbits
	.align	128
        .global         _ZN2at6native27unrolled_elementwise_kernelIZZZNS0_23bitwise_not_kernel_cudaERNS_18TensorIteratorBaseEENKUlvE_clEvENKUlvE_clEvEUlhE_St5arrayIPcLm2EELi4E23TrivialOffsetCalculatorILi1EjESB_NS0_6memory12LoadWithCastILi1EEENSC_13StoreWithCastILi1EEEEEviT_T0_T2_T3_T4_T5_
        .type           _ZN2at6native27unrolled_elementwise_kernelIZZZNS0_23bitwise_not_kernel_cudaERNS_18TensorIteratorBaseEENKUlvE_clEvENKUlvE_clEvEUlhE_St5arrayIPcLm2EELi4E23TrivialOffsetCalculatorILi1EjESB_NS0_6memory12LoadWithCastILi1EEENSC_13StoreWithCastILi1EEEEEviT_T0_T2_T3_T4_T5_,@function
        .size           _ZN2at6native27unrolled_elementwise_kernelIZZZNS0_23bitwise_not_kernel_cudaERNS_18TensorIteratorBaseEENKUlvE_clEvENKUlvE_clEvEUlhE_St5arrayIPcLm2EELi4E23TrivialOffsetCalculatorILi1EjESB_NS0_6memory12LoadWithCastILi1EEENSC_13StoreWithCastILi1EEEEEviT_T0_T2_T3_T4_T5_,(.L_x_37350 - _ZN2at6native27unrolled_elementwise_kernelIZZZNS0_23bitwise_not_kernel_cudaERNS_18TensorIteratorBaseEENKUlvE_clEvENKUlvE_clEvEUlhE_St5arrayIPcLm2EELi4E23TrivialOffsetCalculatorILi1EjESB_NS0_6memory12LoadWithCastILi1EEENSC_13StoreWithCastILi1EEEEEviT_T0_T2_T3_T4_T5_)
        .other          _ZN2at6native27unrolled_elementwise_kernelIZZZNS0_23bitwise_not_kernel_cudaERNS_18TensorIteratorBaseEENKUlvE_clEvENKUlvE_clEvEUlhE_St5arrayIPcLm2EELi4E23TrivialOffsetCalculatorILi1EjESB_NS0_6memory12LoadWithCastILi1EEENSC_13StoreWithCastILi1EEEEEviT_T0_T2_T3_T4_T5_,@"STO_CUDA_ENTRY STV_DEFAULT"
_ZN2at6native27unrolled_elementwise_kernelIZZZNS0_23bitwise_not_kernel_cudaERNS_18TensorIteratorBaseEENKUlvE_clEvENKUlvE_clEvEUlhE_St5arrayIPcLm2EELi4E23TrivialOffsetCalculatorILi1EjESB_NS0_6memory12LoadWithCastILi1EEENSC_13StoreWithCastILi1EEEEEviT_T0_T2_T3_T4_T5_:
.text._ZN2at6native27unrolled_elementwise_kernelIZZZNS0_23bitwise_not_kernel_cudaERNS_18TensorIteratorBaseEENKUlvE_clEvENKUlvE_clEvEUlhE_St5arrayIPcLm2EELi4E23TrivialOffsetCalculatorILi1EjESB_NS0_6memory12LoadWithCastILi1EEENSC_13StoreWithCastILi1EEEEEviT_T0_T2_T3_T4_T5_:
        /* <DEDUP_REMOVED lines=29> */
.L_x_36083:
[----:B------:R3:W5:Y:S01]  /*01d0*/  LDG.E.U8 R25, desc[UR36][R4.64] ;  /* 0x0000002404197981 */ /* 0x000762000c1e1100 */
[----:B------:R-:W-:Y:S05]  /*01e0*/  BRA `(.L_x_36085) ;  /* 0x0000000c00607947 */ /* 0x000fea0003800000 */
.L_x_36082:
        /* <DEDUP_REMOVED lines=8> */
.L_x_36087:
[----:B------:R1:W5:Y:S01]  /*0270*/  LDG.E.U8 R25, desc[UR36][R4.64] ;  /* 0x0000002404197981 */ /* 0x000362000c1e1100 */
[----:B------:R-:W-:Y:S05]  /*0280*/  BRA `(.L_x_36085) ;  /* 0x0000000c00387947 */ /* 0x000fea0003800000 */
.L_x_36086:
[----:B------:R2:W5:Y:S01]  /*0290*/  LDG.E.U16 R25, desc[UR36][R4.64] ;  /* 0x0000002404197981 */ /* 0x000562000c1e1500 */
[----:B------:R-:W-:Y:S05]  /*02a0*/  BRA `(.L_x_36085) ;  /* 0x0000000c00307947 */ /* 0x000fea0003800000 */
.L_x_36081:
        /* <DEDUP_REMOVED lines=10> */
.L_x_36089:
[----:B------:R-:W2:Y:S02]  /*0350*/  LDG.E.U16 R6, desc[UR36][R4.64] ;  /* 0x0000002404067981 */ /* 0x000ea4000c1e1500 */
[----:B--2---:R-:W-:-:S06]  /*0360*/  HADD2.F32 R6, -RZ, R6.H0_H0 ;  /* 0x20000006ff067230 */ /* 0x004fcc0000004100 */
[----:B------:R-:W0:Y:S02]  /*0370*/  F2I.S64.TRUNC R6, R6 ;  /* 0x0000000600067311 */ /* 0x000e24000020d900 */
[----:B0-----:R-:W-:Y:S01]  /*0380*/  PRMT R25, R6, 0x7610, R25 ;  /* 0x0000761006197816 */ /* 0x001fe20000000019 */
[----:B------:R-:W-:Y:S06]  /*0390*/  BRA `(.L_x_36085) ;  /* 0x0000000800f47947 */ /* 0x000fec0003800000 */
.L_x_36088:
        /* <DEDUP_REMOVED lines=10> */
.L_x_36091:
[----:B------:R-:W2:Y:S02]  /*0440*/  LDG.E.U16 R4, desc[UR36][R4.64] ;  /* 0x0000002404047981 */ /* 0x000ea4000c1e1500 */
[----:B--2---:R-:W-:-:S06]  /*0450*/  HADD2.F32 R6, -RZ, R4.H0_H0 ;  /* 0x20000004ff067230 */ /* 0x004fcc0000004100 */
[----:B------:R-:W0:Y:S02]  /*0460*/  F2I.S64.TRUNC R6, R6 ;  /* 0x0000000600067311 */ /* 0x000e24000020d900 */
[----:B0-----:R-:W-:Y:S01]  /*0470*/  PRMT R25, R6, 0x7610, R25 ;  /* 0x0000761006197816 */ /* 0x001fe20000000019 */
[----:B------:R-:W-:Y:S06]  /*0480*/  BRA `(.L_x_36085) ;  /* 0x0000000800b87947 */ /* 0x000fec0003800000 */
.L_x_36090:
[----:B------:R-:W2:Y:S02]  /*0490*/  LDG.E.64 R4, desc[UR36][R4.64] ;  /* 0x0000002404047981 */ /* 0x000ea4000c1e1b00 */
[----:B--2---:R-:W0:Y:S02]  /*04a0*/  F2I.S64.F64.TRUNC R6, R4 ;  /* 0x0000000400067311 */ /* 0x004e24000030d900 */
[----:B0-----:R-:W-:Y:S01]  /*04b0*/  PRMT R25, R6, 0x7610, R25 ;  /* 0x0000761006197816 */ /* 0x001fe20000000019 */
[----:B------:R-:W-:Y:S06]  /*04c0*/  BRA `(.L_x_36085) ;  /* 0x0000000800a87947 */ /* 0x000fec0003800000 */
.L_x_36080:
        /* <DEDUP_REMOVED lines=12> */
.L_x_36094:
[----:B------:R-:W2:Y:S02]  /*0590*/  LDG.E.64 R4, desc[UR36][R4.64] ;  /* 0x0000002404047981 */ /* 0x000ea4000c1e1b00 */
[----:B--2---:R-:W0:Y:S02]  /*05a0*/  F2I.S64.F64.TRUNC R6, R4 ;  /* 0x0000000400067311 */ /* 0x004e24000030d900 */
[----:B0-----:R-:W-:Y:S01]  /*05b0*/  PRMT R25, R6, 0x7610, R25 ;  /* 0x0000761006197816 */ /* 0x001fe20000000019 */
[----:B------:R-:W-:Y:S06]  /*05c0*/  BRA `(.L_x_36085) ;  /* 0x0000000800687947 */ /* 0x000fec0003800000 */
.L_x_36093:
        /* <DEDUP_REMOVED lines=27> */
.L_x_36096:
        /* <DEDUP_REMOVED lines=12> */
[----:B------:R-:W0:Y:S02]  /*0840*/  F2I.S64.TRUNC R4, R3 ;  /* 0x0000000300047311 */ /* 0x000e24000020d900 */
[----:B0-----:R-:W-:Y:S01]  /*0850*/  PRMT R25, R4, 0x7610, R25 ;  /* 0x0000761004197816 */ /* 0x001fe20000000019 */
[----:B------:R-:W-:Y:S06]  /*0860*/  BRA `(.L_x_36085) ;  /* 0x0000000400c07947 */ /* 0x000fec0003800000 */
.L_x_36095:
[----:B------:R-:W2:Y:S02]  /*0870*/  LDG.E.U16 R6, desc[UR36][R4.64] ;  /* 0x0000002404067981 */ /* 0x000ea4000c1e1500 */
[----:B--2---:R-:W-:-:S06]  /*0880*/  IMAD.U32 R6, R6, 0x10000, RZ ;  /* 0x0001000006067824 */ /* 0x004fcc00078e00ff */
[----:B------:R-:W0:Y:S02]  /*0890*/  F2I.S64.TRUNC R6, R6 ;  /* 0x0000000600067311 */ /* 0x000e24000020d900 */
[----:B0-----:R-:W-:Y:S01]  /*08a0*/  PRMT R25, R6, 0x7610, R25 ;  /* 0x0000761006197816 */ /* 0x001fe20000000019 */
[----:B------:R-:W-:Y:S06]  /*08b0*/  BRA `(.L_x_36085) ;  /* 0x0000000400ac7947 */ /* 0x000fec0003800000 */
.L_x_36092:
        /* <DEDUP_REMOVED lines=10> */
.L_x_36099:
        /* <DEDUP_REMOVED lines=21> */
.L_x_36103:
[----:B------:R-:W-:Y:S05]  /*0ab0*/  BSYNC.RECONVERGENT B1 ;  /* 0x0000000000017941 */ /* 0x000fea0003800200 */
.L_x_36102:
[----:B------:R-:W-:Y:S01]  /*0ac0*/  IMAD.SHL.U32 R0, R0, 0x100000, RZ ;  /* 0x0010000000007824 */ /* 0x000fe200078e00ff */
[----:B------:R-:W-:-:S04]  /*0ad0*/  LEA R3, R3, 0x3b800000, 0x17 ;  /* 0x3b80000003037811 */ /* 0x000fc800078eb8ff */
[----:B------:R-:W-:-:S07]  /*0ae0*/  LOP3.LUT R0, R3, R0, R7, 0xfe, !PT ;  /* 0x0000000003007212 */ /* 0x000fce00078efe07 */
.L_x_36101:
[----:B------:R-:W-:Y:S05]  /*0af0*/  BSYNC.RECONVERGENT B0 ;  /* 0x0000000000007941 */ /* 0x000fea0003800200 */
.L_x_36100:
[----:B------:R-:W0:Y:S02]  /*0b00*/  F2I.S64.TRUNC R4, R0 ;  /* 0x0000000000047311 */ /* 0x000e24000020d900 */
[----:B0-----:R-:W-:Y:S01]  /*0b10*/  PRMT R25, R4, 0x7610, R25 ;  /* 0x0000761004197816 */ /* 0x001fe20000000019 */
[----:B------:R-:W-:Y:S06]  /*0b20*/  BRA `(.L_x_36085) ;  /* 0x0000000400107947 */ /* 0x000fec0003800000 */
.L_x_36098:
        /* <DEDUP_REMOVED lines=21> */
.L_x_36107:
[----:B------:R-:W-:Y:S05]  /*0c80*/  BSYNC.RECONVERGENT B1 ;  /* 0x0000000000017941 */ /* 0x000fea0003800200 */
.L_x_36106:
[----:B------:R-:W-:Y:S01]  /*0c90*/  IMAD.SHL.U32 R0, R0, 0x200000, RZ ;  /* 0x0020000000007824 */ /* 0x000fe200078e00ff */
[----:B------:R-:W-:-:S04]  /*0ca0*/  LEA R3, R3, 0x37800000, 0x17 ;  /* 0x3780000003037811 */ /* 0x000fc800078eb8ff */
[----:B------:R-:W-:-:S07]  /*0cb0*/  LOP3.LUT R0, R3, R0, R6, 0xfe, !PT ;  /* 0x0000000003007212 */ /* 0x000fce00078efe06 */
.L_x_36105:
[----:B------:R-:W-:Y:S05]  /*0cc0*/  BSYNC.RECONVERGENT B0 ;  /* 0x0000000000007941 */ /* 0x000fea0003800200 */
.L_x_36104:
[----:B------:R-:W0:Y:S02]  /*0cd0*/  F2I.S64.TRUNC R4, R0 ;  /* 0x0000000000047311 */ /* 0x000e24000020d900 */
[----:B0-----:R-:W-:Y:S01]  /*0ce0*/  PRMT R25, R4, 0x7610, R25 ;  /* 0x0000761004197816 */ /* 0x001fe20000000019 */
[----:B------:R-:W-:Y:S06]  /*0cf0*/  BRA `(.L_x_36085) ;  /* 0x00000000009c7947 */ /* 0x000fec0003800000 */
.L_x_36097:
[----:B------:R-:W-:-:S09]  /*0d00*/  UISETP.NE.AND UP0, UPT, UR4, 0x1c, UPT ;  /* 0x0000001c0400788c */ /* 0x000fd2000bf05270 */
[----:B------:R-:W-:Y:S05]  /*0d10*/  BRA.U !UP0, `(.L_x_36108) ;  /* 0x0000000108907547 */ /* 0x000fea000b800000 */
[----:B------:R-:W-:-:S09]  /*0d20*/  UISETP.NE.AND UP0, UPT, UR4, 0x1d, UPT ;  /* 0x0000001d0400788c */ /* 0x000fd2000bf05270 */
[----:B------:R-:W-:Y:S05]  /*0d30*/  BRA.U !UP0, `(.L_x_36109) ;  /* 0x0000000108807547 */ /* 0x000fea000b800000 */
[----:B------:R-:W-:-:S09]  /*0d40*/  UISETP.NE.AND UP0, UPT, UR4, 0x2c, UPT ;  /* 0x0000002c0400788c */ /* 0x000fd2000bf05270 */
[----:B------:R-:W-:Y:S05]  /*0d50*/  BRA.U !UP0, `(.L_x_36110) ;  /* 0x0000000108487547 */ /* 0x000fea000b800000 */
.L_x_36084:
        /* <DEDUP_REMOVED lines=16> */
.L_x_36111:
[----:B------:R-:W-:Y:S01]  /*0e60*/  PRMT R25, RZ, 0x7610, R25 ;  /* 0x00007610ff197816 */ /* 0x000fe20000000019 */
[----:B------:R-:W-:Y:S06]  /*0e70*/  BRA `(.L_x_36085) ;  /* 0x00000000003c7947 */ /* 0x000fec0003800000 */
.L_x_36110:
        /* <DEDUP_REMOVED lines=8> */
.L_x_36113:
[----:B------:R-:W-:Y:S05]  /*0f00*/  BSYNC.RECONVERGENT B0 ;  /* 0x0000000000007941 */ /* 0x000fea0003800200 */
.L_x_36112:
[----:B------:R-:W0:Y:S02]  /*0f10*/  F2I.S64.TRUNC R4, R0 ;  /* 0x0000000000047311 */ /* 0x000e24000020d900 */
[----:B0-----:R-:W-:Y:S01]  /*0f20*/  PRMT R25, R4, 0x7610, R25 ;  /* 0x0000761004197816 */ /* 0x001fe20000000019 */
[----:B------:R-:W-:Y:S06]  /*0f30*/  BRA `(.L_x_36085) ;  /* 0x00000000000c7947 */ /* 0x000fec0003800000 */
.L_x_36109:
[----:B------:R0:W5:Y:S01]  /*0f40*/  LDG.E.U8 R25, desc[UR36][R4.64] ;  /* 0x0000002404197981 */ /* 0x000162000c1e1100 */
[----:B------:R-:W-:Y:S05]  /*0f50*/  BRA `(.L_x_36085) ;  /* 0x0000000000047947 */ /* 0x000fea0003800000 */
.L_x_36108:
[----:B------:R0:W5:Y:S02]  /*0f60*/  LDG.E.U8 R25, desc[UR36][R4.64] ;  /* 0x0000002404197981 */ /* 0x000164000c1e1100 */
.L_x_36085:
[----:B------:R-:W-:Y:S01]  /*0f70*/  VIADD R19, R19, 0x80 ;  /* 0x0000008013137836 */ /* 0x000fe20000000000 */
[----:B-----5:R-:W-:-:S07]  /*0f80*/  LOP3.LUT R24, RZ, R25, RZ, 0x33, !PT ;  /* 0x00000019ff187212 */ /* 0x020fce00078e33ff */
.L_x_36079:
[----:B------:R-:W-:Y:S05]  /*0f90*/  BSYNC.RECONVERGENT B6 ;  /* 0x0000000000067941 */ /* 0x000fea0003800200 */
.L_x_36078:
[----:B------:R-:W-:Y:S01]  /*0fa0*/  ISETP.GE.AND P0, PT, R19, R22, PT ;  /* 0x000000161300720c */ /* 0x000fe20003f06270 */
[----:B------:R-:W-:Y:S01]  /*0fb0*/  BSSY.RECONVERGENT B6, `(.L_x_36114) ;  /* 0x00000f3000067945 */ /* 0x000fe20003800200 */
[----:B------:R-:W-:-:S11]  /*0fc0*/  IMAD.MOV.U32 R23, RZ, RZ, 0xff ;  /* 0x000000ffff177424 */ /* 0x000fd600078e00ff */
[----:B------:R-:W-:Y:S05]  /*0fd0*/  @P0 BRA `(.L_x_36115) ;  /* 0x0000000c00c00947 */ /* 0x000fea0003800000 */
[----:B------:R-:W5:Y:S01]  /*0fe0*/  LDC.64 R6, c[0x0][0x390] ;  /* 0x0000e400ff067b82 */ /* 0x000f620000000a00 */
[----:B------:R-:W0:Y:S01]  /*0ff0*/  LDCU UR5, c[0x0][0x3a0] ;  /* 0x00007400ff0577ac */ /* 0x000e220008000800 */
[----:B------:R-:W-:Y:S01]  /*1000*/  IMAD R0, R2, 0x200, R19 ;  /* 0x0000020002007824 */ /* 0x000fe200078e0213 */
[----:B------:R-:W-:-:S04]  /*1010*/  UPRMT UR4, UR38, 0x9910, URZ ;  /* 0x0000991026047896 */ /* 0x000fc800080000ff */
[----:B------:R-:W-:Y:S01]  /*1020*/  UISETP.GT.AND UP0, UPT, UR4, 0x9, UPT ;  /* 0x000000090400788c */ /* 0x000fe2000bf04270 */
[----:B0-----:R-:W-:-:S05]  /*1030*/  IMAD R3, R0, UR5, RZ ;  /* 0x0000000500037c24 */ /* 0x001fca000f8e02ff */
[----:B-----5:R-:W-:-:S05]  /*1040*/  IADD3 R6, P0, PT, R3, R6, RZ ;  /* 0x0000000603067210 */ /* 0x020fca0007f1e0ff */
        /* <DEDUP_REMOVED lines=12> */
.L_x_36119:
[----:B------:R0:W5:Y:S01]  /*1110*/  LDG.E.U8 R0, desc[UR36][R6.64] ;  /* 0x0000002406007981 */ /* 0x000162000c1e1100 */
[----:B------:R-:W-:Y:S05]  /*1120*/  BRA `(.L_x_36121) ;  /* 0x0000000c00607947 */ /* 0x000fea0003800000 */
.L_x_36118:
        /* <DEDUP_REMOVED lines=8> */
.L_x_36123:
[----:B------:R0:W5:Y:S01]  /*11b0*/  LDG.E.U8 R0, desc[UR36][R6.64] ;  /* 0x0000002406007981 */ /* 0x000162000c1e1100 */
[----:B------:R-:W-:Y:S05]  /*11c0*/  BRA `(.L_x_36121) ;  /* 0x0000000c00387947 */ /* 0x000fea0003800000 */
.L_x_36122:
[----:B------:R0:W5:Y:S01]  /*11d0*/  LDG.E.U16 R0, desc[UR36][R6.64] ;  /* 0x0000002406007981 */ /* 0x000162000c1e1500 */
[----:B------:R-:W-:Y:S05]  /*11e0*/  BRA `(.L_x_36121) ;  /* 0x0000000c00307947 */ /* 0x000fea0003800000 */
.L_x_36117:
[----:B------:R-:W-:-:S09]  /*11f0*/  UISETP.GT.AND UP0, UPT, UR4, 0x6, UPT ;  /* 0x000000060400788c */ /* 0x000fd2000bf04270 */
[----:B------:R-:W-:Y:S05]  /*1200*/  BRA.U UP0, `(.L_x_36124) ;  /* 0x0000000100347547 */ /* 0x000fea000b800000 */
[----:B------:R-:W-:-:S09]  /*1210*/  UISETP.NE.AND UP0, UPT, UR4, 0x5, UPT ;  /* 0x000000050400788c */ /* 0x000fd2000bf05270 */
[----:B------:R-:W-:Y:S05]  /*1220*/  BRA.U !UP0, `(.L_x_36125) ;  /* 0x0000000108187547 */ /* 0x000fea000b800000 */
[----:B------:R-:W-:-:S09]  /*1230*/  UISETP.NE.AND UP0, UPT, UR4, 0x6, UPT ;  /* 0x000000060400788c */ /* 0x000fd2000bf05270 */
[----:B------:R-:W-:Y:S05]  /*1240*/  BRA.U UP0, `(.L_x_36120) ;  /* 0x0000000900c47547 */ /* 0x000fea000b800000 */
[----:B-1234-:R-:W2:Y:S02]  /*1250*/  LDG.E R4, desc[UR36][R6.64] ;  /* 0x0000002406047981 */ /* 0x01eea4000c1e1900 */
[----:B--2---:R-:W0:Y:S02]  /*1260*/  F2I.S64.TRUNC R4, R4 ;  /* 0x0000000400047311 */ /* 0x004e24000020d900 */
[----:B0-----:R-:W-:Y:S01]  /*1270*/  PRMT R0, R4, 0x7610, R0 ;  /* 0x0000761004007816 */ /* 0x001fe20000000000 */
[----:B------:R-:W-:Y:S06]  /*1280*/  BRA `(.L_x_36121) ;  /* 0x0000000c00087947 */ /* 0x000fec0003800000 */
.L_x_36125:
[----:B-1234-:R-:W2:Y:S02]  /*1290*/  LDG.E.U16 R4, desc[UR36][R6.64] ;  /* 0x0000002406047981 */ /* 0x01eea4000c1e1500 */
[----:B--2---:R-:W-:-:S06]  /*12a0*/  HADD2.F32 R4, -RZ, R4.H0_H0 ;  /* 0x20000004ff047230 */ /* 0x004fcc0000004100 */
[----:B------:R-:W0:Y:S02]  /*12b0*/  F2I.S64.TRUNC R4, R4 ;  /* 0x0000000400047311 */ /* 0x000e24000020d900 */
[----:B0-----:R-:W-:Y:S01]  /*12c0*/  PRMT R0, R4, 0x7610, R0 ;  /* 0x0000761004007816 */ /* 0x001fe20000000000 */
[----:B------:R-:W-:Y:S06]  /*12d0*/  BRA `(.L_x_36121) ;  /* 0x0000000800f47947 */ /* 0x000fec0003800000 */
.L_x_36124:
[----:B------:R-:W-:-:S09]  /*12e0*/  UISETP.NE.AND UP0, UPT, UR4, 0x7, UPT ;  /* 0x000000070400788c */ /* 0x000fd2000bf05270 */
[----:B------:R-:W-:Y:S05]  /*12f0*/  BRA.U !UP0, `(.L_x_36126) ;  /* 0x0000000108347547 */ /* 0x000fea000b800000 */
        /* <DEDUP_REMOVED lines=8> */
.L_x_36127:
[----:B------:R-:W1:Y:S02]  /*1380*/  LDG.E.U16 R6, desc[UR36][R6.64] ;  /* 0x0000002406067981 */ /* 0x000e64000c1e1500 */
[----:B-1234-:R-:W-:-:S06]  /*1390*/  HADD2.F32 R4, -RZ, R6.H0_H0 ;  /* 0x20000006ff047230 */ /* 0x01efcc0000004100 */
[----:B------:R-:W0:Y:S02]  /*13a0*/  F2I.S64.TRUNC R4, R4 ;  /* 0x0000000400047311 */ /* 0x000e24000020d900 */
[----:B0-----:R-:W-:Y:S01]  /*13b0*/  PRMT R0, R4, 0x7610, R0 ;  /* 0x0000761004007816 */ /* 0x001fe20000000000 */
[----:B------:R-:W-:Y:S06]  /*13c0*/  BRA `(.L_x_36121) ;  /* 0x0000000800b87947 */ /* 0x000fec0003800000 */
.L_x_36126:
[----:B-1234-:R-:W2:Y:S02]  /*13d0*/  LDG.E.64 R4, desc[UR36][R6.64] ;  /* 0x0000002406047981 */ /* 0x01eea4000c1e1b00 */
[----:B--2---:R-:W0:Y:S02]  /*13e0*/  F2I.S64.F64.TRUNC R4, R4 ;  /* 0x0000000400047311 */ /* 0x004e24000030d900 */
[----:B0-----:R-:W-:Y:S01]  /*13f0*/  PRMT R0, R4, 0x7610, R0 ;  /* 0x0000761004007816 */ /* 0x001fe20000000000 */
[----:B------:R-:W-:Y:S06]  /*1400*/  BRA `(.L_x_36121) ;  /* 0x0000000800a87947 */ /* 0x000fec0003800000 */
.L_x_36116:
        /* <DEDUP_REMOVED lines=8> */
[----:B------:R-:W5:Y:S02]  /*1490*/  LDG.E.U8 R6, desc[UR36][R6.64] ;  /* 0x0000002406067981 */ /* 0x000f64000c1e1100 */
[----:B-----5:R-:W-:-:S04]  /*14a0*/  ISETP.NE.AND P0, PT, R6, RZ, PT ;  /* 0x000000ff0600720c */ /* 0x020fc80003f05270 */
[----:B------:R-:W-:Y:S01]  /*14b0*/  SEL R0, RZ, 0x1, !P0 ;  /* 0x00000001ff007807 */ /* 0x000fe20004000000 */
[----:B------:R-:W-:Y:S08]  /*14c0*/  BRA `(.L_x_36121) ;  /* 0x0000000800787947 */ /* 0x000ff00003800000 */
.L_x_36130:
[----:B------:R-:W1:Y:S02]  /*14d0*/  LDG.E.64 R6, desc[UR36][R6.64] ;  /* 0x0000002406067981 */ /* 0x000e64000c1e1b00 */
[----:B-1234-:R-:W0:Y:S02]  /*14e0*/  F2I.S64.F64.TRUNC R4, R6 ;  /* 0x0000000600047311 */ /* 0x01ee24000030d900 */
[----:B0-----:R-:W-:Y:S01]  /*14f0*/  PRMT R0, R4, 0x7610, R0 ;  /* 0x0000761004007816 */ /* 0x001fe20000000000 */
[----:B------:R-:W-:Y:S06]  /*1500*/  BRA `(.L_x_36121) ;  /* 0x0000000800687947 */ /* 0x000fec0003800000 */
.L_x_36129:
[----:B------:R-:W-:-:S09]  /*1510*/  UISETP.NE.AND UP0, UPT, UR4, 0xf, UPT ;  /* 0x0000000f0400788c */ /* 0x000fd2000bf05270 */
[----:B------:R-:W-:Y:S05]  /*1520*/  BRA.U !UP0, `(.L_x_36131) ;  /* 0x0000000108a07547 */ /* 0x000fea000b800000 */
[----:B------:R-:W-:-:S09]  /*1530*/  UISETP.NE.AND UP0, UPT, UR4, 0x17, UPT ;  /* 0x000000170400788c */ /* 0x000fd2000bf05270 */
[----:B------:R-:W-:Y:S05]  /*1540*/  BRA.U !UP0, `(.L_x_36132) ;  /* 0x00000001085c7547 */ /* 0x000fea000b800000 */
[----:B------:R-:W-:-:S09]  /*1550*/  UISETP.NE.AND UP0, UPT, UR4, 0x18, UPT ;  /* 0x000000180400788c */ /* 0x000fd2000bf05270 */
[----:B------:R-:W-:Y:S05]  /*1560*/  BRA.U UP0, `(.L_x_36120) ;  /* 0x0000000500fc7547 */ /* 0x000fea000b800000 */
[----:B------:R-:W5:Y:S01]  /*1570*/  LDG.E.U8 R0, desc[UR36][R6.64] ;  /* 0x0000002406007981 */ /* 0x000f62000c1e1100 */
[----:B-1234-:R-:W-:Y:S02]  /*1580*/  IMAD.MOV.U32 R5, RZ, RZ, 0x1f ;  /* 0x0000001fff057424 */ /* 0x01efe400078e00ff */
[----:B-----5:R-:W-:-:S05]  /*1590*/  IMAD.SHL.U32 R0, R0, 0x1000000, RZ ;  /* 0x0100000000007824 */ /* 0x020fca00078e00ff */
        /* <DEDUP_REMOVED lines=18> */
.L_x_36132:
[----:B-1234-:R-:W2:Y:S02]  /*16c0*/  LDG.E.U8 R4, desc[UR36][R6.64] ;  /* 0x0000002406047981 */ /* 0x01eea4000c1e1100 */
        /* <DEDUP_REMOVED lines=14> */
.L_x_36131:
[----:B-1234-:R-:W2:Y:S02]  /*17b0*/  LDG.E.U16 R4, desc[UR36][R6.64] ;  /* 0x0000002406047981 */ /* 0x01eea4000c1e1500 */
[----:B--2---:R-:W-:-:S06]  /*17c0*/  IMAD.U32 R4, R4, 0x10000, RZ ;  /* 0x0001000004047824 */ /* 0x004fcc00078e00ff */
[----:B------:R-:W0:Y:S02]  /*17d0*/  F2I.S64.TRUNC R4, R4 ;  /* 0x0000000400047311 */ /* 0x000e24000020d900 */
[----:B0-----:R-:W-:Y:S01]  /*17e0*/  PRMT R0, R4, 0x7610, R0 ;  /* 0x0000761004007816 */ /* 0x001fe20000000000 */
[----:B------:R-:W-:Y:S06]  /*17f0*/  BRA `(.L_x_36121) ;  /* 0x0000000400ac7947 */ /* 0x000fec0003800000 */
.L_x_36128:
        /* <DEDUP_REMOVED lines=10> */
.L_x_36135:
        /* <DEDUP_REMOVED lines=21> */
.L_x_36139:
[----:B------:R-:W-:Y:S05]  /*19f0*/  BSYNC.RECONVERGENT B1 ;  /* 0x0000000000017941 */ /* 0x000fea0003800200 */
.L_x_36138:
[----:B------:R-:W-:Y:S01]  /*1a00*/  IMAD.SHL.U32 R0, R0, 0x100000, RZ ;  /* 0x0010000000007824 */ /* 0x000fe200078e00ff */
[----:B------:R-:W-:-:S04]  /*1a10*/  LEA R3, R3, 0x3b800000, 0x17 ;  /* 0x3b80000003037811 */ /* 0x000fc800078eb8ff */
[----:B------:R-:W-:-:S07]  /*1a20*/  LOP3.LUT R4, R3, R0, R7, 0xfe, !PT ;  /* 0x0000000003047212 */ /* 0x000fce00078efe07 */
.L_x_36137:
[----:B------:R-:W-:Y:S05]  /*1a30*/  BSYNC.RECONVERGENT B0 ;  /* 0x0000000000007941 */ /* 0x000fea0003800200 */
.L_x_36136:
[----:B------:R-:W0:Y:S02]  /*1a40*/  F2I.S64.TRUNC R4, R4 ;  /* 0x0000000400047311 */ /* 0x000e24000020d900 */
[----:B0-----:R-:W-:Y:S01]  /*1a50*/  PRMT R0, R4, 0x7610, R0 ;  /* 0x0000761004007816 */ /* 0x001fe20000000000 */
[----:B------:R-:W-:Y:S06]  /*1a60*/  BRA `(.L_x_36121) ;  /* 0x0000000400107947 */ /* 0x000fec0003800000 */
.L_x_36134:
        /* <DEDUP_REMOVED lines=21> */
.L_x_36143:
[----:B------:R-:W-:Y:S05]  /*1bc0*/  BSYNC.RECONVERGENT B1 ;  /* 0x0000000000017941 */ /* 0x000fea0003800200 */
.L_x_36142:
[----:B------:R-:W-:Y:S01]  /*1bd0*/  IMAD.SHL.U32 R0, R0, 0x200000, RZ ;  /* 0x0020000000007824 */ /* 0x000fe200078e00ff */
[----:B------:R-:W-:-:S04]  /*1be0*/  LEA R3, R3, 0x37800000, 0x17 ;  /* 0x3780000003037811 */ /* 0x000fc800078eb8ff */
[----:B------:R-:W-:-:S07]  /*1bf0*/  LOP3.LUT R4, R3, R0, R7, 0xfe, !PT ;  /* 0x0000000003047212 */ /* 0x000fce00078efe07 */
.L_x_36141:
[----:B------:R-:W-:Y:S05]  /*1c00*/  BSYNC.RECONVERGENT B0 ;  /* 0x0000000000007941 */ /* 0x000fea0003800200 */
.L_x_36140:
[----:B------:R-:W0:Y:S02]  /*1c10*/  F2I.S64.TRUNC R4, R4 ;  /* 0x0000000400047311 */ /* 0x000e24000020d900 */
[----:B0-----:R-:W-:Y:S01]  /*1c20*/  PRMT R0, R4, 0x7610, R0 ;  /* 0x0000761004007816 */ /* 0x001fe20000000000 */
[----:B------:R-:W-:Y:S06]  /*1c30*/  BRA `(.L_x_36121) ;  /* 0x00000000009c7947 */ /* 0x000fec0003800000 */
.L_x_36133:
        /* <DEDUP_REMOVED lines=8> */
[----:B-1234-:R-:W-:Y:S01]  /*1cc0*/  IMAD.MOV.U32 R4, RZ, RZ, 0x400000 ;  /* 0x00400000ff047424 */ /* 0x01efe200078e00ff */
[----:B-----5:R-:W-:-:S13]  /*1cd0*/  ISETP.NE.AND P0, PT, R6, RZ, PT ;  /* 0x000000ff0600720c */ /* 0x020fda0003f05270 */
[----:B------:R-:W-:Y:S05]  /*1ce0*/  @!P0 BRA `(.L_x_36147) ;  /* 0x00000000000c8947 */ /* 0x000fea0003800000 */
[----:B------:R-:W-:-:S13]  /*1cf0*/  ISETP.NE.AND P0, PT, R6, 0xff, PT ;  /* 0x000000ff0600780c */ /* 0x000fda0003f05270 */
[----:B------:R-:W-:Y:S02]  /*1d00*/  @!P0 IMAD.MOV.U32 R4, RZ, RZ, 0x7f800001 ;  /* 0x7f800001ff048424 */ /* 0x000fe400078e00ff */
[----:B------:R-:W-:-:S07]  /*1d10*/  @P0 IMAD.SHL.U32 R4, R6, 0x800000, RZ ;  /* 0x0080000006040824 */ /* 0x000fce00078e00ff */
.L_x_36147:
[----:B------:R-:W-:Y:S05]  /*1d20*/  BSYNC.RECONVERGENT B0 ;  /* 0x0000000000007941 */ /* 0x000fea0003800200 */
.L_x_36146:
[----:B------:R-:W0:Y:S02]  /*1d30*/  F2I.S64.TRUNC R4, R4 ;  /* 0x0000000400047311 */ /* 0x000e24000020d900 */
[----:B0-----:R-:W-:Y:S01]  /*1d40*/  PRMT R0, R4, 0x7610, R0 ;  /* 0x0000761004007816 */ /* 0x001fe20000000000 */
[----:B------:R-:W-:Y:S06]  /*1d50*/  BRA `(.L_x_36121) ;  /* 0x0000000000547947 */ /* 0x000fec0003800000 */
.L_x_36120:
[----:B------:R-:W-:Y:S01]  /*1d60*/  MOV R14, 0x1c0 ;  /* 0x000001c0000e7802 */ /* 0x000fe20000000f00 */
[----:B------:R-:W1:Y:S01]  /*1d70*/  LDCU.64 UR4, c[0x4][0x1a0] ;  /* 0x01003400ff0477ac */ /* 0x000e620008000a00 */
[----:B------:R-:W-:Y:S02]  /*1d80*/  IMAD.MOV.U32 R8, RZ, RZ, 0x4e ;  /* 0x0000004eff087424 */ /* 0x000fe400078e00ff */
[----:B------:R-:W-:Y:S01]  /*1d90*/  IMAD.MOV.U32 R12, RZ, RZ, 0x1 ;  /* 0x00000001ff0c7424 */ /* 0x000fe200078e00ff */
[----:B------:R-:W0:Y:S01]  /*1da0*/  LDCU.64 UR6, c[0x4][0x1a8] ;  /* 0x01003500ff0677ac */ /* 0x000e220008000a00 */
[----:B------:R-:W0:Y:S01]  /*1db0*/  LDC.64 R14, c[0x4][R14] ;  /* 0x010000000e0e7b82 */ /* 0x000e220000000a00 */
[----:B------:R-:W-:Y:S01]  /*1dc0*/  IMAD.MOV.U32 R13, RZ, RZ, RZ ;  /* 0x000000ffff0d7224 */ /* 0x000fe200078e00ff */
[----:B------:R-:W5:Y:S01]  /*1dd0*/  LDCU.64 UR8, c[0x4][0x10] ;  /* 0x01000200ff0877ac */ /* 0x000f620008000a00 */
[----:B-1234-:R-:W-:Y:S02]  /*1de0*/  IMAD.U32 R4, RZ, RZ, UR4 ;  /* 0x00000004ff047e24 */ /* 0x01efe4000f8e00ff */
[----:B------:R-:W-:-:S02]  /*1df0*/  IMAD.U32 R5, RZ, RZ, UR5 ;  /* 0x00000005ff057e24 */ /* 0x000fc4000f8e00ff */
[----:B0-----:R-:W-:Y:S02]  /*1e00*/  IMAD.U32 R6, RZ, RZ, UR6 ;  /* 0x00000006ff067e24 */ /* 0x001fe4000f8e00ff */
[----:B------:R-:W-:Y:S02]  /*1e10*/  IMAD.U32 R7, RZ, RZ, UR7 ;  /* 0x00000007ff077e24 */ /* 0x000fe4000f8e00ff */
[----:B-----5:R-:W-:Y:S02]  /*1e20*/  IMAD.U32 R10, RZ, RZ, UR8 ;  /* 0x00000008ff0a7e24 */ /* 0x020fe4000f8e00ff */
[----:B------:R-:W-:-:S07]  /*1e30*/  IMAD.U32 R11, RZ, RZ, UR9 ;  /* 0x00000009ff0b7e24 */ /* 0x000fce000f8e00ff */
[----:B------:R-:W-:-:S07]  /*1e40*/  LEPC R20, `(.L_x_36148) ;  /* 0x000000001014794e */ /* 0x000fce0000000000 */
[----:B------:R-:W-:Y:S05]  /*1e50*/  CALL.ABS.NOINC R14 ;  /* 0x000000000e007343 */ /* 0x000fea0003c00000 */
.L_x_36148:
[----:B------:R-:W-:Y:S01]  /*1e60*/  PRMT R0, RZ, 0x7610, R0 ;  /* 0x00007610ff007816 */ /* 0x000fe20000000000 */
[----:B------:R-:W-:Y:S06]  /*1e70*/  BRA `(.L_x_36121) ;  /* 0x00000000000c7947 */ /* 0x000fec0003800000 */
.L_x_36145:
[----:B------:R0:W5:Y:S01]  /*1e80*/  LDG.E.U8 R0, desc[UR36][R6.64] ;  /* 0x0000002406007981 */ /* 0x000162000c1e1100 */
[----:B------:R-:W-:Y:S05]  /*1e90*/  BRA `(.L_x_36121) ;  /* 0x0000000000047947 */ /* 0x000fea0003800000 */
.L_x_36144:
[----:B------:R0:W5:Y:S02]  /*1ea0*/  LDG.E.U8 R0, desc[UR36][R6.64] ;  /* 0x0000002406007981 */ /* 0x000164000c1e1100 */
.L_x_36121:
[----:B-----5:R-:W-:Y:S01]  /*1eb0*/  LOP3.LUT R0, RZ, R0, RZ, 0x33, !PT ;  /* 0x00000000ff007212 */ /* 0x020fe200078e33ff */
[----:B------:R-:W-:-:S03]  /*1ec0*/  VIADD R19, R19, 0x80 ;  /* 0x0000008013137836 */ /* 0x000fc60000000000 */
[----:B------:R-:W-:-:S07]  /*1ed0*/  PRMT R23, R0, 0x7610, R23 ;  /* 0x0000761000177816 */ /* 0x000fce0000000017 */
.L_x_36115:
[----:B------:R-:W-:Y:S05]  /*1ee0*/  BSYNC.RECONVERGENT B6 ;  /* 0x0000000000067941 */ /* 0x000fea0003800200 */
.L_x_36114:
[----:B------:R-:W-:Y:S01]  /*1ef0*/  ISETP.GE.AND P0, PT, R19, R22, PT ;  /* 0x000000161300720c */ /* 0x000fe20003f06270 */
[----:B------:R-:W-:Y:S01]  /*1f00*/  BSSY.RECONVERGENT B6, `(.L_x_36149) ;  /* 0x00000f3000067945 */ /* 0x000fe20003800200 */
[----:B------:R-:W-:-:S11]  /*1f10*/  IMAD.MOV.U32 R16, RZ, RZ, 0xff ;  /* 0x000000ffff107424 */ /* 0x000fd600078e00ff */
[----:B------:R-:W-:Y:S05]  /*1f20*/  @P0 BRA `(.L_x_36150) ;  /* 0x0000000c00c00947 */ /* 0x000fea0003800000 */
[----:B0-----:R-:W0:Y:S01]  /*1f30*/  LDC.64 R6, c[0x0][0x390] ;  /* 0x0000e400ff067b82 */ /* 0x001e220000000a00 */
[----:B------:R-:W5:Y:S01]  /*1f40*/  LDCU UR5, c[0x0][0x3a0] ;  /* 0x00007400ff0577ac */ /* 0x000f620008000800 */
[----:B------:R-:W-:Y:S01]  /*1f50*/  IMAD R0, R2, 0x200, R19 ;  /* 0x0000020002007824 */ /* 0x000fe200078e0213 */
[----:B------:R-:W-:-:S04]  /*1f60*/  UPRMT UR4, UR38, 0x9910, URZ ;  /* 0x0000991026047896 */ /* 0x000fc800080000ff */
[----:B------:R-:W-:Y:S01]  /*1f70*/  UISETP.GT.AND UP0, UPT, UR4, 0x9, UPT ;  /* 0x000000090400788c */ /* 0x000fe2000bf04270 */
[----:B-----5:R-:W-:-:S05]  /*1f80*/  IMAD R3, R0, UR5, RZ ;  /* 0x0000000500037c24 */ /* 0x020fca000f8e02ff */
        /* <DEDUP_REMOVED lines=13> */
.L_x_36154:
[----:B------:R0:W5:Y:S01]  /*2060*/  LDG.E.U8 R0, desc[UR36][R6.64] ;  /* 0x0000002406007981 */ /* 0x000162000c1e1100 */
[----:B------:R-:W-:Y:S05]  /*2070*/  BRA `(.L_x_36156) ;  /* 0x0000000c00607947 */ /* 0x000fea0003800000 */
.L_x_36153:
        /* <DEDUP_REMOVED lines=8> */
.L_x_36158:
[----:B------:R0:W5:Y:S01]  /*2100*/  LDG.E.U8 R0, desc[UR36][R6.64] ;  /* 0x0000002406007981 */ /* 0x000162000c1e1100 */
[----:B------:R-:W-:Y:S05]  /*2110*/  BRA `(.L_x_36156) ;  /* 0x0000000c00387947 */ /* 0x000fea0003800000 */
.L_x_36157:
[----:B------:R0:W5:Y:S01]  /*2120*/  LDG.E.U16 R0, desc[UR36][R6.64] ;  /* 0x0000002406007981 */ /* 0x000162000c1e1500 */
[----:B------:R-:W-:Y:S05]  /*2130*/  BRA `(.L_x_36156) ;  /* 0x0000000c00307947 */ /* 0x000fea0003800000 */
.L_x_36152:
        /* <DEDUP_REMOVED lines=10> */
.L_x_36160:
[----:B-1234-:R-:W2:Y:S02]  /*21e0*/  LDG.E.U16 R4, desc[UR36][R6.64] ;  /* 0x0000002406047981 */ /* 0x01eea4000c1e1500 */
[----:B--2---:R-:W-:-:S06]  /*21f0*/  HADD2.F32 R4, -RZ, R4.H0_H0 ;  /* 0x20000004ff047230 */ /* 0x004fcc0000004100 */
[----:B------:R-:W0:Y:S02]  /*2200*/  F2I.S64.TRUNC R4, R4 ;  /* 0x0000000400047311 */ /* 0x000e24000020d900 */
[----:B0-----:R-:W-:Y:S01]  /*2210*/  PRMT R0, R4, 0x7610, R0 ;  /* 0x0000761004007816 */ /* 0x001fe20000000000 */
[----:B------:R-:W-:Y:S06]  /*2220*/  BRA `(.L_x_36156) ;  /* 0x0000000800f47947 */ /* 0x000fec0003800000 */
.L_x_36159:
        /* <DEDUP_REMOVED lines=10> */
.L_x_36162:
[----:B------:R-:W1:Y:S02]  /*22d0*/  LDG.E.U16 R6, desc[UR36][R6.64] ;  /* 0x0000002406067981 */ /* 0x000e64000c1e1500 */
[----:B-1234-:R-:W-:-:S06]  /*22e0*/  HADD2.F32 R4, -RZ, R6.H0_H0 ;  /* 0x20000006ff047230 */ /* 0x01efcc0000004100 */
[----:B------:R-:W0:Y:S02]  /*22f0*/  F2I.S64.TRUNC R4, R4 ;  /* 0x0000000400047311 */ /* 0x000e24000020d900 */
[----:B0-----:R-:W-:Y:S01]  /*2300*/  PRMT R0, R4, 0x7610, R0 ;  /* 0x0000761004007816 */ /* 0x001fe20000000000 */
[----:B------:R-:W-:Y:S06]  /*2310*/  BRA `(.L_x_36156) ;  /* 0x0000000800b87947 */ /* 0x000fec0003800000 */
.L_x_36161:
[----:B-1234-:R-:W2:Y:S02]  /*2320*/  LDG.E.64 R4, desc[UR36][R6.64] ;  /* 0x0000002406047981 */ /* 0x01eea4000c1e1b00 */
[----:B--2---:R-:W0:Y:S02]  /*2330*/  F2I.S64.F64.TRUNC R4, R4 ;  /* 0x0000000400047311 */ /* 0x004e24000030d900 */
[----:B0-----:R-:W-:Y:S01]  /*2340*/  PRMT R0, R4, 0x7610, R0 ;  /* 0x0000761004007816 */ /* 0x001fe20000000000 */
[----:B------:R-:W-:Y:S06]  /*2350*/  BRA `(.L_x_36156) ;  /* 0x0000000800a87947 */ /* 0x000fec0003800000 */
.L_x_36151:
        /* <DEDUP_REMOVED lines=12> */
.L_x_36165:
[----:B------:R-:W1:Y:S02]  /*2420*/  LDG.E.64 R6, desc[UR36][R6.64] ;  /* 0x0000002406067981 */ /* 0x000e64000c1e1b00 */
[----:B-1234-:R-:W0:Y:S02]  /*2430*/  F2I.S64.F64.TRUNC R4, R6 ;  /* 0x0000000600047311 */ /* 0x01ee24000030d900 */
[----:B0-----:R-:W-:Y:S01]  /*2440*/  PRMT R0, R4, 0x7610, R0 ;  /* 0x0000761004007816 */ /* 0x001fe20000000000 */
[----:B------:R-:W-:Y:S06]  /*2450*/  BRA `(.L_x_36156) ;  /* 0x0000000800687947 */ /* 0x000fec0003800000 */
.L_x_36164:
        /* <DEDUP_REMOVED lines=27> */
.L_x_36167:
        /* <DEDUP_REMOVED lines=15> */
.L_x_36166:
[----:B-1234-:R-:W2:Y:S02]  /*2700*/  LDG.E.U16 R4, desc[UR36][R6.64] ;  /* 0x0000002406047981 */ /* 0x01eea4000c1e1500 */
[----:B--2---:R-:W-:-:S06]  /*2710*/  IMAD.U32 R4, R4, 0x10000, RZ ;  /* 0x0001000004047824 */ /* 0x004fcc00078e00ff */
[----:B------:R-:W0:Y:S02]  /*2720*/  F2I.S64.TRUNC R4, R4 ;  /* 0x0000000400047311 */ /* 0x000e24000020d900 */
[----:B0-----:R-:W-:Y:S01]  /*2730*/  PRMT R0, R4, 0x7610, R0 ;  /* 0x0000761004007816 */ /* 0x001fe20000000000 */
[----:B------:R-:W-:Y:S06]  /*2740*/  BRA `(.L_x_36156) ;  /* 0x0000000400ac7947 */ /* 0x000fec0003800000 */
.L_x_36163:
        /* <DEDUP_REMOVED lines=10> */
.L_x_36170:
        /* <DEDUP_REMOVED lines=21> */
.L_x_36174:
[----:B------:R-:W-:Y:S05]  /*2940*/  BSYNC.RECONVERGENT B1 ;  /* 0x0000000000017941 */ /* 0x000fea0003800200 */
.L_x_36173:
[----:B------:R-:W-:Y:S01]  /*2950*/  IMAD.SHL.U32 R0, R0, 0x100000, RZ ;  /* 0x0010000000007824 */ /* 0x000fe200078e00ff */
[----:B------:R-:W-:-:S04]  /*2960*/  LEA R3, R3, 0x3b800000, 0x17 ;  /* 0x3b80000003037811 */ /* 0x000fc800078eb8ff */
[----:B------:R-:W-:-:S07]  /*2970*/  LOP3.LUT R4, R3, R0, R7, 0xfe, !PT ;  /* 0x0000000003047212 */ /* 0x000fce00078efe07 */
.L_x_36172:
[----:B------:R-:W-:Y:S05]  /*2980*/  BSYNC.RECONVERGENT B0 ;  /* 0x0000000000007941 */ /* 0x000fea0003800200 */
.L_x_36171:
[----:B------:R-:W0:Y:S02]  /*2990*/  F2I.S64.TRUNC R4, R4 ;  /* 0x0000000400047311 */ /* 0x000e24000020d900 */
[----:B0-----:R-:W-:Y:S01]  /*29a0*/  PRMT R0, R4, 0x7610, R0 ;  /* 0x0000761004007816 */ /* 0x001fe20000000000 */
[----:B------:R-:W-:Y:S06]  /*29b0*/  BRA `(.L_x_36156) ;  /* 0x0000000400107947 */ /* 0x000fec0003800000 */
.L_x_36169:
        /* <DEDUP_REMOVED lines=21> */
.L_x_36178:
[----:B------:R-:W-:Y:S05]  /*2b10*/  BSYNC.RECONVERGENT B1 ;  /* 0x0000000000017941 */ /* 0x000fea0003800200 */
.L_x_36177:
[----:B------:R-:W-:Y:S01]  /*2b20*/  IMAD.SHL.U32 R0, R0, 0x200000, RZ ;  /* 0x0020000000007824 */ /* 0x000fe200078e00ff */
[----:B------:R-:W-:-:S04]  /*2b30*/  LEA R3, R3, 0x37800000, 0x17 ;  /* 0x3780000003037811 */ /* 0x000fc800078eb8ff */
[----:B------:R-:W-:-:S07]  /*2b40*/  LOP3.LUT R4, R3, R0, R7, 0xfe, !PT ;  /* 0x0000000003047212 */ /* 0x000fce00078efe07 */
.L_x_36176:
[----:B------:R-:W-:Y:S05]  /*2b50*/  BSYNC.RECONVERGENT B0 ;  /* 0x0000000000007941 */ /* 0x000fea0003800200 */
.L_x_36175:
[----:B------:R-:W0:Y:S02]  /*2b60*/  F2I.S64.TRUNC R4, R4 ;  /* 0x0000000400047311 */ /* 0x000e24000020d900 */
[----:B0-----:R-:W-:Y:S01]  /*2b70*/  PRMT R0, R4, 0x7610, R0 ;  /* 0x0000761004007816 */ /* 0x001fe20000000000 */
[----:B------:R-:W-:Y:S06]  /*2b80*/  BRA `(.L_x_36156) ;  /* 0x00000000009c7947 */ /* 0x000fec0003800000 */
.L_x_36168:
        /* <DEDUP_REMOVED lines=14> */
.L_x_36182:
[----:B------:R-:W-:Y:S05]  /*2c70*/  BSYNC.RECONVERGENT B0 ;  /* 0x0000000000007941 */ /* 0x000fea0003800200 */
.L_x_36181:
[----:B------:R-:W0:Y:S02]  /*2c80*/  F2I.S64.TRUNC R4, R4 ;  /* 0x0000000400047311 */ /* 0x000e24000020d900 */
[----:B0-----:R-:W-:Y:S01]  /*2c90*/  PRMT R0, R4, 0x7610, R0 ;  /* 0x0000761004007816 */ /* 0x001fe20000000000 */
[----:B------:R-:W-:Y:S06]  /*2ca0*/  BRA `(.L_x_36156) ;  /* 0x0000000000547947 */ /* 0x000fec0003800000 */
.L_x_36155:
        /* <DEDUP_REMOVED lines=16> */
.L_x_36183:
[----:B------:R-:W-:Y:S01]  /*2db0*/  PRMT R0, RZ, 0x7610, R0 ;  /* 0x00007610ff007816 */ /* 0x000fe20000000000 */
[----:B------:R-:W-:Y:S06]  /*2dc0*/  BRA `(.L_x_36156) ;  /* 0x00000000000c7947 */ /* 0x000fec0003800000 */
.L_x_36180:
[----:B------:R0:W5:Y:S01]  /*2dd0*/  LDG.E.U8 R0, desc[UR36][R6.64] ;  /* 0x0000002406007981 */ /* 0x000162000c1e1100 */
[----:B------:R-:W-:Y:S05]  /*2de0*/  BRA `(.L_x_36156) ;  /* 0x0000000000047947 */ /* 0x000fea0003800000 */
.L_x_36179:
[----:B------:R0:W5:Y:S02]  /*2df0*/  LDG.E.U8 R0, desc[UR36][R6.64] ;  /* 0x0000002406007981 */ /* 0x000164000c1e1100 */
.L_x_36156:
[----:B-----5:R-:W-:Y:S01]  /*2e00*/  LOP3.LUT R0, RZ, R0, RZ, 0x33, !PT ;  /* 0x00000000ff007212 */ /* 0x020fe200078e33ff */
[----:B------:R-:W-:-:S03]  /*2e10*/  VIADD R19, R19, 0x80 ;  /* 0x0000008013137836 */ /* 0x000fc60000000000 */
[----:B------:R-:W-:-:S07]  /*2e20*/  PRMT R16, R0, 0x7610, R16 ;  /* 0x0000761000107816 */ /* 0x000fce0000000010 */
.L_x_36150:
[----:B------:R-:W-:Y:S05]  /*2e30*/  BSYNC.RECONVERGENT B6 ;  /* 0x0000000000067941 */ /* 0x000fea0003800200 */
.L_x_36149:
        /* <DEDUP_REMOVED lines=23> */
.L_x_36189:
[----:B------:R0:W5:Y:S01]  /*2fb0*/  LDG.E.U8 R0, desc[UR36][R6.64] ;  /* 0x0000002406007981 */ /* 0x000162000c1e1100 */
[----:B------:R-:W-:Y:S05]  /*2fc0*/  BRA `(.L_x_36191) ;  /* 0x0000000c00607947 */ /* 0x000fea0003800000 */
.L_x_36188:
        /* <DEDUP_REMOVED lines=8> */
.L_x_36193:
[----:B------:R0:W5:Y:S01]  /*3050*/  LDG.E.U8 R0, desc[UR36][R6.64] ;  /* 0x0000002406007981 */ /* 0x000162000c1e1100 */
[----:B------:R-:W-:Y:S05]  /*3060*/  BRA `(.L_x_36191) ;  /* 0x0000000c00387947 */ /* 0x000fea0003800000 */
.L_x_36192:
[----:B------:R0:W5:Y:S01]  /*3070*/  LDG.E.U16 R0, desc[UR36][R6.64] ;  /* 0x0000002406007981 */ /* 0x000162000c1e1500 */
[----:B------:R-:W-:Y:S05]  /*3080*/  BRA `(.L_x_36191) ;  /* 0x0000000c00307947 */ /* 0x000fea0003800000 */
.L_x_36187:
        /* <DEDUP_REMOVED lines=10> */
.L_x_36195:
[----:B-1234-:R-:W2:Y:S02]  /*3130*/  LDG.E.U16 R4, desc[UR36][R6.64] ;  /* 0x0000002406047981 */ /* 0x01eea4000c1e1500 */
[----:B--2---:R-:W-:-:S06]  /*3140*/  HADD2.F32 R4, -RZ, R4.H0_H0 ;  /* 0x20000004ff047230 */ /* 0x004fcc0000004100 */
[----:B------:R-:W0:Y:S02]  /*3150*/  F2I.S64.TRUNC R4, R4 ;  /* 0x0000000400047311 */ /* 0x000e24000020d900 */
[----:B0-----:R-:W-:Y:S01]  /*3160*/  PRMT R0, R4, 0x7610, R0 ;  /* 0x0000761004007816 */ /* 0x001fe20000000000 */
[----:B------:R-:W-:Y:S06]  /*3170*/  BRA `(.L_x_36191) ;  /* 0x0000000800f47947 */ /* 0x000fec0003800000 */
.L_x_36194:
        /* <DEDUP_REMOVED lines=10> */
.L_x_36197:
[----:B------:R-:W1:Y:S02]  /*3220*/  LDG.E.U16 R6, desc[UR36][R6.64] ;  /* 0x0000002406067981 */ /* 0x000e64000c1e1500 */
[----:B-1234-:R-:W-:-:S06]  /*3230*/  HADD2.F32 R4, -RZ, R6.H0_H0 ;  /* 0x20000006ff047230 */ /* 0x01efcc0000004100 */
[----:B------:R-:W0:Y:S02]  /*3240*/  F2I.S64.TRUNC R4, R4 ;  /* 0x0000000400047311 */ /* 0x000e24000020d900 */
[----:B0-----:R-:W-:Y:S01]  /*3250*/  PRMT R0, R4, 0x7610, R0 ;  /* 0x0000761004007816 */ /* 0x001fe20000000000 */
[----:B------:R-:W-:Y:S06]  /*3260*/  BRA `(.L_x_36191) ;  /* 0x0000000800b87947 */ /* 0x000fec0003800000 */
.L_x_36196:
[----:B-1234-:R-:W2:Y:S02]  /*3270*/  LDG.E.64 R4, desc[UR36][R6.64] ;  /* 0x0000002406047981 */ /* 0x01eea4000c1e1b00 */
[----:B--2---:R-:W0:Y:S02]  /*3280*/  F2I.S64.F64.TRUNC R4, R4 ;  /* 0x0000000400047311 */ /* 0x004e24000030d900 */
[----:B0-----:R-:W-:Y:S01]  /*3290*/  PRMT R0, R4, 0x7610, R0 ;  /* 0x0000761004007816 */ /* 0x001fe20000000000 */
[----:B------:R-:W-:Y:S06]  /*32a0*/  BRA `(.L_x_36191) ;  /* 0x0000000800a87947 */ /* 0x000fec0003800000 */
.L_x_36186:
        /* <DEDUP_REMOVED lines=12> */
.L_x_36200:
[----:B------:R-:W1:Y:S02]  /*3370*/  LDG.E.64 R6, desc[UR36][R6.64] ;  /* 0x0000002406067981 */ /* 0x000e64000c1e1b00 */
[----:B-1234-:R-:W0:Y:S02]  /*3380*/  F2I.S64.F64.TRUNC R4, R6 ;  /* 0x0000000600047311 */ /* 0x01ee24000030d900 */
[----:B0-----:R-:W-:Y:S01]  /*3390*/  PRMT R0, R4, 0x7610, R0 ;  /* 0x0000761004007816 */ /* 0x001fe20000000000 */
[----:B------:R-:W-:Y:S06]  /*33a0*/  BRA `(.L_x_36191) ;  /* 0x0000000800687947 */ /* 0x000fec0003800000 */
.L_x_36199:
        /* <DEDUP_REMOVED lines=27> */
.L_x_36202:
        /* <DEDUP_REMOVED lines=15> */
.L_x_36201:
[----:B-1234-:R-:W2:Y:S02]  /*3650*/  LDG.E.U16 R4, desc[UR36][R6.64] ;  /* 0x0000002406047981 */ /* 0x01eea4000c1e1500 */
[----:B--2---:R-:W-:-:S06]  /*3660*/  IMAD.U32 R4, R4, 0x10000, RZ ;  /* 0x0001000004047824 */ /* 0x004fcc00078e00ff */
[----:B------:R-:W0:Y:S02]  /*3670*/  F2I.S64.TRUNC R4, R4 ;  /* 0x0000000400047311 */ /* 0x000e24000020d900 */
[----:B0-----:R-:W-:Y:S01]  /*3680*/  PRMT R0, R4, 0x7610, R0 ;  /* 0x0000761004007816 */ /* 0x001fe20000000000 */
[----:B------:R-:W-:Y:S06]  /*3690*/  BRA `(.L_x_36191) ;  /* 0x0000000400ac7947 */ /* 0x000fec0003800000 */
.L_x_36198:
        /* <DEDUP_REMOVED lines=10> */
.L_x_36205:
        /* <DEDUP_REMOVED lines=21> */
.L_x_36209:
[----:B------:R-:W-:Y:S05]  /*3890*/  BSYNC.RECONVERGENT B1 ;  /* 0x0000000000017941 */ /* 0x000fea0003800200 */
.L_x_36208:
[----:B------:R-:W-:Y:S01]  /*38a0*/  IMAD.SHL.U32 R0, R0, 0x100000, RZ ;  /* 0x0010000000007824 */ /* 0x000fe200078e00ff */
[----:B------:R-:W-:-:S04]  /*38b0*/  LEA R3, R3, 0x3b800000, 0x17 ;  /* 0x3b80000003037811 */ /* 0x000fc800078eb8ff */
[----:B------:R-:W-:-:S07]  /*38c0*/  LOP3.LUT R4, R3, R0, R7, 0xfe, !PT ;  /* 0x0000000003047212 */ /* 0x000fce00078efe07 */
.L_x_36207:
[----:B------:R-:W-:Y:S05]  /*38d0*/  BSYNC.RECONVERGENT B0 ;  /* 0x0000000000007941 */ /* 0x000fea0003800200 */
.L_x_36206:
[----:B------:R-:W0:Y:S02]  /*38e0*/  F2I.S64.TRUNC R4, R4 ;  /* 0x0000000400047311 */ /* 0x000e24000020d900 */
[----:B0-----:R-:W-:Y:S01]  /*38f0*/  PRMT R0, R4, 0x7610, R0 ;  /* 0x0000761004007816 */ /* 0x001fe20000000000 */
[----:B------:R-:W-:Y:S06]  /*3900*/  BRA `(.L_x_36191) ;  /* 0x0000000400107947 */ /* 0x000fec0003800000 */
.L_x_36204:
        /* <DEDUP_REMOVED lines=21> */
.L_x_36213:
[----:B------:R-:W-:Y:S05]  /*3a60*/  BSYNC.RECONVERGENT B1 ;  /* 0x0000000000017941 */ /* 0x000fea0003800200 */
.L_x_36212:
[----:B------:R-:W-:Y:S01]  /*3a70*/  IMAD.SHL.U32 R0, R0, 0x200000, RZ ;  /* 0x0020000000007824 */ /* 0x000fe200078e00ff */
[----:B------:R-:W-:-:S04]  /*3a80*/  LEA R3, R3, 0x37800000, 0x17 ;  /* 0x3780000003037811 */ /* 0x000fc800078eb8ff */
[----:B------:R-:W-:-:S07]  /*3a90*/  LOP3.LUT R4, R3, R0, R7, 0xfe, !PT ;  /* 0x0000000003047212 */ /* 0x000fce00078efe07 */
.L_x_36211:
[----:B------:R-:W-:Y:S05]  /*3aa0*/  BSYNC.RECONVERGENT B0 ;  /* 0x0000000000007941 */ /* 0x000fea0003800200 */
.L_x_36210:
[----:B------:R-:W0:Y:S02]  /*3ab0*/  F2I.S64.TRUNC R4, R4 ;  /* 0x0000000400047311 */ /* 0x000e24000020d900 */
[----:B0-----:R-:W-:Y:S01]  /*3ac0*/  PRMT R0, R4, 0x7610, R0 ;  /* 0x0000761004007816 */ /* 0x001fe20000000000 */
[----:B------:R-:W-:Y:S06]  /*3ad0*/  BRA `(.L_x_36191) ;  /* 0x00000000009c7947 */ /* 0x000fec0003800000 */
.L_x_36203:
        /* <DEDUP_REMOVED lines=14> */
.L_x_36217:
[----:B------:R-:W-:Y:S05]  /*3bc0*/  BSYNC.RECONVERGENT B0 ;  /* 0x0000000000007941 */ /* 0x000fea0003800200 */
.L_x_36216:
[----:B------:R-:W0:Y:S02]  /*3bd0*/  F2I.S64.TRUNC R4, R4 ;  /* 0x0000000400047311 */ /* 0x000e24000020d900 */
[----:B0-----:R-:W-:Y:S01]  /*3be0*/  PRMT R0, R4, 0x7610, R0 ;  /* 0x0000761004007816 */ /* 0x001fe20000000000 */
[----:B------:R-:W-:Y:S06]  /*3bf0*/  BRA `(.L_x_36191) ;  /* 0x0000000000547947 */ /* 0x000fec0003800000 */
.L_x_36190:
        /* <DEDUP_REMOVED lines=16> */
.L_x_36218:
[----:B------:R-:W-:Y:S01]  /*3d00*/  PRMT R0, RZ, 0x7610, R0 ;  /* 0x00007610ff007816 */ /* 0x000fe20000000000 */
[----:B------:R-:W-:Y:S06]  /*3d10*/  BRA `(.L_x_36191) ;  /* 0x00000000000c7947 */ /* 0x000fec0003800000 */
.L_x_36215:
[----:B------:R0:W5:Y:S01]  /*3d20*/  LDG.E.U8 R0, desc[UR36][R6.64] ;  /* 0x0000002406007981 */ /* 0x000162000c1e1100 */
[----:B------:R-:W-:Y:S05]  /*3d30*/  BRA `(.L_x_36191) ;  /* 0x0000000000047947 */ /* 0x000fea0003800000 */
.L_x_36214:
[----:B------:R0:W5:Y:S02]  /*3d40*/  LDG.E.U8 R0, desc[UR36][R6.64] ;  /* 0x0000002406007981 */ /* 0x000164000c1e1100 */
.L_x_36191:
[----:B-----5:R-:W-:-:S04]  /*3d50*/  LOP3.LUT R0, RZ, R0, RZ, 0x33, !PT ;  /* 0x00000000ff007212 */ /* 0x020fc800078e33ff */
[----:B------:R-:W-:-:S07]  /*3d60*/  PRMT R17, R0, 0x7610, R17 ;  /* 0x0000761000117816 */ /* 0x000fce0000000011 */
.L_x_36185:
[----:B------:R-:W-:Y:S05]  /*3d70*/  BSYNC.RECONVERGENT B6 ;  /* 0x0000000000067941 */ /* 0x000fea0003800200 */
.L_x_36184:
[----:B------:R-:W5:Y:S01]  /*3d80*/  S2R R19, SR_TID.X ;  /* 0x0000000000137919 */ /* 0x000f620000002100 */
[----:B------:R-:W0:Y:S01]  /*3d90*/  LDC.U8 R18, c[0x0][0x3a4] ;  /* 0x0000e900ff127b82 */ /* 0x000e220000000000 */
[----:B------:R-:W-:Y:S01]  /*3da0*/  BSSY.RECONVERGENT B6, `(.L_x_36219) ;  /* 0x00000ee000067945 */ /* 0x000fe20003800200 */
[----:B-----5:R-:W-:-:S13]  /*3db0*/  ISETP.GE.AND P0, PT, R19, R22, PT ;  /* 0x000000161300720c */ /* 0x020fda0003f06270 */
        /* <DEDUP_REMOVED lines=22> */
.L_x_36224:
[----:B------:R0:W-:Y:S01]  /*3f20*/  STG.E.U8 desc[UR36][R8.64], R24 ;  /* 0x0000001808007986 */ /* 0x0001e2000c101124 */
[----:B------:R-:W-:Y:S05]  /*3f30*/  BRA `(.L_x_36220) ;  /* 0x0000000c00507947 */ /* 0x000fea0003800000 */
.L_x_36223:
        /* <DEDUP_REMOVED lines=10> */
.L_x_36227:
[----:B------:R-:W-:-:S05]  /*3fe0*/  LOP3.LUT R3, R24, 0xff, RZ, 0xc0, !PT ;  /* 0x000000ff18037812 */ /* 0x000fca00078ec0ff */
[----:B------:R0:W-:Y:S01]  /*3ff0*/  STG.E desc[UR36][R8.64], R3 ;  /* 0x0000000308007986 */ /* 0x0001e2000c101924 */
[----:B------:R-:W-:Y:S05]  /*4000*/  BRA `(.L_x_36220) ;  /* 0x0000000c001c7947 */ /* 0x000fea0003800000 */
.L_x_36226:
[----:B------:R-:W-:-:S05]  /*4010*/  LOP3.LUT R25, R25, 0xff, RZ, 0xc, !PT ;  /* 0x000000ff19197812 */ /* 0x000fca00078e0cff */
[----:B------:R0:W-:Y:S01]  /*4020*/  STG.E.U16 desc[UR36][R8.64], R25 ;  /* 0x0000001908007986 */ /* 0x0001e2000c101524 */
[----:B------:R-:W-:Y:S05]  /*4030*/  BRA `(.L_x_36220) ;  /* 0x0000000c00107947 */ /* 0x000fea0003800000 */
.L_x_36222:
[----:B------:R-:W-:-:S13]  /*4040*/  ISETP.GT.AND P0, PT, R0, 0x6, PT ;  /* 0x000000060000780c */ /* 0x000fda0003f04270 */
[----:B------:R-:W-:Y:S05]  /*4050*/  @P0 BRA `(.L_x_36228) ;  /* 0x0000000000340947 */ /* 0x000fea0003800000 */
[----:B------:R-:W-:-:S13]  /*4060*/  ISETP.NE.AND P0, PT, R0, 0x5, PT ;  /* 0x000000050000780c */ /* 0x000fda0003f05270 */
[----:B------:R-:W-:Y:S05]  /*4070*/  @!P0 BRA `(.L_x_36229) ;  /* 0x0000000000188947 */ /* 0x000fea0003800000 */
[----:B------:R-:W-:-:S13]  /*4080*/  ISETP.NE.AND P0, PT, R0, 0x6, PT ;  /* 0x000000060000780c */ /* 0x000fda0003f05270 */
[----:B------:R-:W-:Y:S05]  /*4090*/  @P0 BRA `(.L_x_36225) ;  /* 0x00000008005c0947 */ /* 0x000fea0003800000 */
[----:B------:R-:W-:-:S06]  /*40a0*/  LOP3.LUT R3, R25, 0xff, RZ, 0xc, !PT ;  /* 0x000000ff19037812 */ /* 0x000fcc00078e0cff */
[----:B------:R-:W0:Y:S02]  /*40b0*/  I2F.U16 R3, R3 ;  /* 0x0000000300037306 */ /* 0x000e240000101000 */
[----:B0-----:R0:W-:Y:S01]  /*40c0*/  STG.E desc[UR36][R8.64], R3 ;  /* 0x0000000308007986 */ /* 0x0011e2000c101924 */
[----:B------:R-:W-:Y:S05]  /*40d0*/  BRA `(.L_x_36220) ;  /* 0x0000000800e87947 */ /* 0x000fea0003800000 */
.L_x_36229:
[----:B------:R-:W-:-:S04]  /*40e0*/  LOP3.LUT R25, R25, 0xff, RZ, 0xc, !PT ;  /* 0x000000ff19197812 */ /* 0x000fc800078e0cff */
[----:B------:R-:W0:Y:S02]  /*40f0*/  I2F.U16 R0, R25 ;  /* 0x0000001900007306 */ /* 0x000e240000101000 */
[----:B0-----:R-:W-:-:S05]  /*4100*/  F2FP.F16.F32.PACK_AB R0, RZ, R0 ;  /* 0x00000000ff00723e */ /* 0x001fca00000000ff */
[----:B------:R0:W-:Y:S01]  /*4110*/  STG.E.U16 desc[UR36][R8.64], R0 ;  /* 0x0000000008007986 */ /* 0x0001e2000c101524 */
[----:B------:R-:W-:Y:S05]  /*4120*/  BRA `(.L_x_36220) ;  /* 0x0000000800d47947 */ /* 0x000fea0003800000 */
.L_x_36228:
[----:B------:R-:W-:-:S13]  /*4130*/  ISETP.NE.AND P0, PT, R0, 0x7, PT ;  /* 0x000000070000780c */ /* 0x000fda0003f05270 */
[----:B------:R-:W-:Y:S05]  /*4140*/  @!P0 BRA `(.L_x_36230) ;  /* 0x00000000003c8947 */ /* 0x000fea0003800000 */
[----:B------:R-:W-:-:S13]  /*4150*/  ISETP.NE.AND P0, PT, R0, 0x8, PT ;  /* 0x000000080000780c */ /* 0x000fda0003f05270 */
[----:B------:R-:W-:Y:S05]  /*4160*/  @!P0 BRA `(.L_x_36231) ;  /* 0x00000000001c8947 */ /* 0x000fea0003800000 */
[----:B------:R-:W-:-:S13]  /*4170*/  ISETP.NE.AND P0, PT, R0, 0x9, PT ;  /* 0x000000090000780c */ /* 0x000fda0003f05270 */
[----:B------:R-:W-:Y:S05]  /*4180*/  @P0 BRA `(.L_x_36225) ;  /* 0x0000000800200947 */ /* 0x000fea0003800000 */
[----:B------:R-:W-:Y:S01]  /*4190*/  LOP3.LUT R25, R25, 0xff, RZ, 0xc, !PT ;  /* 0x000000ff19197812 */ /* 0x000fe200078e0cff */
[----:B------:R-:W-:-:S03]  /*41a0*/  IMAD.MOV.U32 R5, RZ, RZ, RZ ;  /* 0x000000ffff057224 */ /* 0x000fc600078e00ff */
[----:B------:R-:W0:Y:S02]  /*41b0*/  I2F.U16 R4, R25 ;  /* 0x0000001900047306 */ /* 0x000e240000101000 */
[----:B0-----:R0:W-:Y:S01]  /*41c0*/  STG.E.64 desc[UR36][R8.64], R4 ;  /* 0x0000000408007986 */ /* 0x0011e2000c101b24 */
[----:B------:R-:W-:Y:S05]  /*41d0*/  BRA `(.L_x_36220) ;  /* 0x0000000800a87947 */ /* 0x000fea0003800000 */
.L_x_36231:
[----:B------:R-:W-:-:S06]  /*41e0*/  LOP3.LUT R25, R25, 0xff, RZ, 0xc, !PT ;  /* 0x000000ff19197812 */ /* 0x000fcc00078e0cff */
[----:B------:R-:W0:Y:S02]  /*41f0*/  I2F.U16 R25, R25 ;  /* 0x0000001900197306 */ /* 0x000e240000101000 */
[----:B0-----:R-:W-:-:S04]  /*4200*/  F2FP.F16.F32.PACK_AB R3, RZ, R25 ;  /* 0x00000019ff03723e */ /* 0x001fc800000000ff */
[----:B------:R-:W-:-:S05]  /*4210*/  PRMT R3, R3, 0x5410, RZ ;  /* 0x0000541003037816 */ /* 0x000fca00000000ff */
[----:B------:R0:W-:Y:S01]  /*4220*/  STG.E desc[UR36][R8.64], R3 ;  /* 0x0000000308007986 */ /* 0x0001e2000c101924 */
[----:B------:R-:W-:Y:S05]  /*4230*/  BRA `(.L_x_36220) ;  /* 0x0000000800907947 */ /* 0x000fea0003800000 */
.L_x_36230:
[----:B------:R-:W-:-:S06]  /*4240*/  LOP3.LUT R4, R25, 0xff, RZ, 0xc, !PT ;  /* 0x000000ff19047812 */ /* 0x000fcc00078e0cff */
[----:B------:R-:W0:Y:S02]  /*4250*/  I2F.F64.U16 R4, R4 ;  /* 0x0000000400047312 */ /* 0x000e240000101800 */
[----:B0-----:R0:W-:Y:S01]  /*4260*/  STG.E.64 desc[UR36][R8.64], R4 ;  /* 0x0000000408007986 */ /* 0x0011e2000c101b24 */
[----:B------:R-:W-:Y:S05]  /*4270*/  BRA `(.L_x_36220) ;  /* 0x0000000800807947 */ /* 0x000fea0003800000 */
.L_x_36221:
        /* <DEDUP_REMOVED lines=12> */
.L_x_36234:
[----:B------:R-:W-:Y:S02]  /*4340*/  LOP3.LUT R4, R25, 0xff, RZ, 0xc, !PT ;  /* 0x000000ff19047812 */ /* 0x000fe400078e0cff */
[----:B------:R-:W-:-:S04]  /*4350*/  CS2R R6, SRZ ;  /* 0x0000000000067805 */ /* 0x000fc8000001ff00 */
[----:B------:R-:W0:Y:S02]  /*4360*/  I2F.F64.U16 R4, R4 ;  /* 0x0000000400047312 */ /* 0x000e240000101800 */
[----:B0-----:R0:W-:Y:S01]  /*4370*/  STG.E.128 desc[UR36][R8.64], R4 ;  /* 0x0000000408007986 */ /* 0x0011e2000c101d24 */
[----:B------:R-:W-:Y:S05]  /*4380*/  BRA `(.L_x_36220) ;  /* 0x00000008003c7947 */ /* 0x000fea0003800000 */
.L_x_36233:
        /* <DEDUP_REMOVED lines=8> */
[----:B------:R-:W-:-:S04]  /*4410*/  IMAD.MOV.U32 R3, RZ, RZ, 0x7f ;  /* 0x0000007fff037424 */ /* 0x000fc800078e00ff */
        /* <DEDUP_REMOVED lines=9> */
.L_x_36238:
[----:B------:R-:W-:Y:S05]  /*44b0*/  BSYNC.RECONVERGENT B0 ;  /* 0x0000000000007941 */ /* 0x000fea0003800200 */
.L_x_36237:
[----:B------:R0:W-:Y:S01]  /*44c0*/  STG.E.U8 desc[UR36][R8.64], R3 ;  /* 0x0000000308007986 */ /* 0x0001e2000c101124 */
[----:B------:R-:W-:Y:S05]  /*44d0*/  BRA `(.L_x_36220) ;  /* 0x0000000400e87947 */ /* 0x000fea0003800000 */
.L_x_36236:
[----:B------:R-:W-:-:S06]  /*44e0*/  LOP3.LUT R25, R25, 0xff, RZ, 0xc, !PT ;  /* 0x000000ff19197812 */ /* 0x000fcc00078e0cff */
        /* <DEDUP_REMOVED lines=16> */
.L_x_36235:
[----:B------:R-:W-:-:S04]  /*45f0*/  LOP3.LUT R25, R25, 0xff, RZ, 0xc, !PT ;  /* 0x000000ff19197812 */ /* 0x000fc800078e0cff */
[----:B------:R-:W0:Y:S02]  /*4600*/  I2F.U16 R0, R25 ;  /* 0x0000001900007306 */ /* 0x000e240000101000 */
[----:B0-----:R-:W-:-:S05]  /*4610*/  F2FP.BF16.F32.PACK_AB R0, RZ, R0 ;  /* 0x00000000ff00723e */ /* 0x001fca00000010ff */
[----:B------:R0:W-:Y:S01]  /*4620*/  STG.E.U16 desc[UR36][R8.64], R0 ;  /* 0x0000000008007986 */ /* 0x0001e2000c101524 */
[----:B------:R-:W-:Y:S05]  /*4630*/  BRA `(.L_x_36220) ;  /* 0x0000000400907947 */ /* 0x000fea0003800000 */
.L_x_36232:
        /* <DEDUP_REMOVED lines=8> */
[----:B------:R-:W-:-:S05]  /*46c0*/  LOP3.LUT R25, R25, 0xff, RZ, 0xc, !PT ;  /* 0x000000ff19197812 */ /* 0x000fca00078e0cff */
[----:B------:R0:W-:Y:S01]  /*46d0*/  STG.E.U16 desc[UR36][R8.64], R25 ;  /* 0x0000001908007986 */ /* 0x0001e2000c101524 */
[----:B------:R-:W-:Y:S05]  /*46e0*/  BRA `(.L_x_36220) ;  /* 0x0000000400647947 */ /* 0x000fea0003800000 */
.L_x_36241:
[----:B------:R-:W-:Y:S01]  /*46f0*/  LOP3.LUT R25, R25, 0xff, RZ, 0xc, !PT ;  /* 0x000000ff19197812 */ /* 0x000fe200078e0cff */
[----:B------:R-:W-:Y:S01]  /*4700*/  BSSY.RECONVERGENT B0, `(.L_x_36242) ;  /* 0x0000012000007945 */ /* 0x000fe20003800200 */
[----:B------:R-:W-:-:S04]  /*4710*/  IMAD.MOV.U32 R4, RZ, RZ, 0x80 ;  /* 0x00000080ff047424 */ /* 0x000fc800078e00ff */
[----:B------:R-:W0:Y:S02]  /*4720*/  I2F.U16 R25, R25 ;  /* 0x0000001900197306 */ /* 0x000e240000101000 */
        /* <DEDUP_REMOVED lines=9> */
.L_x_36244:
[----:B------:R-:W-:-:S04]  /*47c0*/  SHF.R.U32.HI R0, RZ, 0x14, R25 ;  /* 0x00000014ff007819 */ /* 0x000fc80000011619 */
[----:B------:R-:W-:-:S04]  /*47d0*/  LOP3.LUT R0, R0, 0x1, RZ, 0xc0, !PT ;  /* 0x0000000100007812 */ /* 0x000fc800078ec0ff */
[----:B------:R-:W-:-:S04]  /*47e0*/  IADD3 R0, PT, PT, R25, 0x487ffff, R0 ;  /* 0x0487ffff19007810 */ /* 0x000fc80007ffe000 */
[----:B------:R-:W-:-:S04]  /*47f0*/  SHF.R.U32.HI R0, RZ, 0x14, R0 ;  /* 0x00000014ff007819 */ /* 0x000fc80000011600 */
[----:B------:R-:W-:-:S07]  /*4800*/  LOP3.LUT R0, R0, 0xff, RZ, 0xc0, !PT ;  /* 0x000000ff00007812 */ /* 0x000fce00078ec0ff */
.L_x_36245:
[----:B------:R-:W-:-:S07]  /*4810*/  PRMT R4, R0, 0x7610, R4 ;  /* 0x0000761000047816 */ /* 0x000fce0000000004 */
.L_x_36243:
[----:B------:R-:W-:Y:S05]  /*4820*/  BSYNC.RECONVERGENT B0 ;  /* 0x0000000000007941 */ /* 0x000fea0003800200 */
.L_x_36242:
[----:B------:R0:W-:Y:S01]  /*4830*/  STG.E.U8 desc[UR36][R8.64], R4 ;  /* 0x0000000408007986 */ /* 0x0001e2000c101124 */
[----:B------:R-:W-:Y:S05]  /*4840*/  BRA `(.L_x_36220) ;  /* 0x00000004000c7947 */ /* 0x000fea0003800000 */
.L_x_36240:
        /* <DEDUP_REMOVED lines=13> */
.L_x_36248:
[----:B------:R-:W-:-:S04]  /*4920*/  SHF.R.U32.HI R0, RZ, 0x15, R25 ;  /* 0x00000015ff007819 */ /* 0x000fc80000011619 */
[----:B------:R-:W-:-:S04]  /*4930*/  LOP3.LUT R0, R0, 0x1, RZ, 0xc0, !PT ;  /* 0x0000000100007812 */ /* 0x000fc800078ec0ff */
[----:B------:R-:W-:-:S04]  /*4940*/  IADD3 R0, PT, PT, R25, 0x88fffff, R0 ;  /* 0x088fffff19007810 */ /* 0x000fc80007ffe000 */
[----:B------:R-:W-:-:S04]  /*4950*/  SHF.R.U32.HI R0, RZ, 0x15, R0 ;  /* 0x00000015ff007819 */ /* 0x000fc80000011600 */
[----:B------:R-:W-:-:S07]  /*4960*/  LOP3.LUT R0, R0, 0xff, RZ, 0xc0, !PT ;  /* 0x000000ff00007812 */ /* 0x000fce00078ec0ff */
.L_x_36249:
[----:B------:R-:W-:-:S07]  /*4970*/  PRMT R4, R0, 0x7610, R4 ;  /* 0x0000761000047816 */ /* 0x000fce0000000004 */
.L_x_36247:
[----:B------:R-:W-:Y:S05]  /*4980*/  BSYNC.RECONVERGENT B0 ;  /* 0x0000000000007941 */ /* 0x000fea0003800200 */
.L_x_36246:
[----:B------:R0:W-:Y:S01]  /*4990*/  STG.E.U8 desc[UR36][R8.64], R4 ;  /* 0x0000000408007986 */ /* 0x0001e2000c101124 */
[----:B------:R-:W-:Y:S05]  /*49a0*/  BRA `(.L_x_36220) ;  /* 0x0000000000b47947 */ /* 0x000fea0003800000 */
.L_x_36239:
[----:B------:R-:W-:-:S13]  /*49b0*/  ISETP.NE.AND P0, PT, R0, 0x1c, PT ;  /* 0x0000001c0000780c */ /* 0x000fda0003f05270 */
[----:B------:R-:W-:Y:S05]  /*49c0*/  @!P0 BRA `(.L_x_36250) ;  /* 0x0000000000a48947 */ /* 0x000fea0003800000 */
[----:B------:R-:W-:-:S13]  /*49d0*/  ISETP.NE.AND P0, PT, R0, 0x1d, PT ;  /* 0x0000001d0000780c */ /* 0x000fda0003f05270 */
[----:B------:R-:W-:Y:S05]  /*49e0*/  @!P0 BRA `(.L_x_36251) ;  /* 0x00000000008c8947 */ /* 0x000fea0003800000 */
[----:B------:R-:W-:-:S13]  /*49f0*/  ISETP.NE.AND P0, PT, R0, 0x2c, PT ;  /* 0x0000002c0000780c */ /* 0x000fda0003f05270 */
[----:B------:R-:W-:Y:S05]  /*4a00*/  @!P0 BRA `(.L_x_36252) ;  /* 0x0000000000448947 */ /* 0x000fea0003800000 */
.L_x_36225:
        /* <DEDUP_REMOVED lines=16> */
.L_x_36253:
[----:B------:R-:W-:Y:S05]  /*4b10*/  BRA `(.L_x_36220) ;  /* 0x0000000000587947 */ /* 0x000fea0003800000 */
.L_x_36252:
[----:B------:R-:W-:Y:S01]  /*4b20*/  LOP3.LUT R25, R25, 0xff, RZ, 0xc, !PT ;  /* 0x000000ff19197812 */ /* 0x000fe200078e0cff */
[----:B------:R-:W-:-:S05]  /*4b30*/  IMAD.MOV.U32 R3, RZ, RZ, 0xff ;  /* 0x000000ffff037424 */ /* 0x000fca00078e00ff */
[----:B------:R-:W0:Y:S02]  /*4b40*/  I2F.U16 R25, R25 ;  /* 0x0000001900197306 */ /* 0x000e240000101000 */
        /* <DEDUP_REMOVED lines=13> */
.L_x_36251:
[----:B------:R-:W-:Y:S01]  /*4c20*/  LOP3.LUT R24, R24, 0xff, RZ, 0xc0, !PT ;  /* 0x000000ff18187812 */ /* 0x000fe200078ec0ff */
[----:B------:R-:W-:-:S05]  /*4c30*/  IMAD.MOV.U32 R25, RZ, RZ, RZ ;  /* 0x000000ffff197224 */ /* 0x000fca00078e00ff */
[----:B------:R0:W-:Y:S01]  /*4c40*/  STG.E.64 desc[UR36][R8.64], R24 ;  /* 0x0000001808007986 */ /* 0x0001e2000c101b24 */
[----:B------:R-:W-:Y:S05]  /*4c50*/  BRA `(.L_x_36220) ;  /* 0x0000000000087947 */ /* 0x000fea0003800000 */
.L_x_36250:
[----:B------:R-:W-:-:S05]  /*4c60*/  LOP3.LUT R3, R24, 0xff, RZ, 0xc0, !PT ;  /* 0x000000ff18037812 */ /* 0x000fca00078ec0ff */
[----:B------:R0:W-:Y:S02]  /*4c70*/  STG.E desc[UR36][R8.64], R3 ;  /* 0x0000000308007986 */ /* 0x0001e4000c101924 */
.L_x_36220:
[----:B------:R-:W-:Y:S05]  /*4c80*/  BSYNC.RECONVERGENT B6 ;  /* 0x0000000000067941 */ /* 0x000fea0003800200 */
.L_x_36219:
[----:B------:R-:W-:Y:S01]  /*4c90*/  ISETP.GE.AND P0, PT, R19, R22, PT ;  /* 0x000000161300720c */ /* 0x000fe20003f06270 */
[----:B------:R-:W-:-:S12]  /*4ca0*/  BSSY.RECONVERGENT B7, `(.L_x_36254) ;  /* 0x00001dc000077945 */ /* 0x000fd80003800200 */
[----:B------:R-:W-:Y:S05]  /*4cb0*/  @P0 BRA `(.L_x_36255) ;  /* 0x0000001c00680947 */ /* 0x000fea0003800000 */
[----:B------:R-:W5:Y:S01]  /*4cc0*/  LDCU UR4, c[0x0][0x3a8] ;  /* 0x00007500ff0477ac */ /* 0x000f620008000800 */
[----:B0-----:R-:W0:Y:S01]  /*4cd0*/  LDC.64 R8, c[0x0][0x388] ;  /* 0x0000e200ff087b82 */ /* 0x001e220000000a00 */
[----:B------:R-:W-:Y:S01]  /*4ce0*/  IMAD R0, R2, 0x200, R19 ;  /* 0x0000020002007824 */ /* 0x000fe200078e0213 */
[----:B-1234-:R-:W-:Y:S01]  /*4cf0*/  PRMT R4, R18, 0x9910, RZ ;  /* 0x0000991012047816 */ /* 0x01efe200000000ff */
        /* <DEDUP_REMOVED lines=17> */
.L_x_36260:
[----:B------:R0:W-:Y:S01]  /*4e10*/  STG.E.U8 desc[UR36][R8.64], R23 ;  /* 0x0000001708007986 */ /* 0x0001e2000c101124 */
[----:B------:R-:W-:Y:S05]  /*4e20*/  BRA `(.L_x_36262) ;  /* 0x0000000c004c7947 */ /* 0x000fea0003800000 */
.L_x_36259:
        /* <DEDUP_REMOVED lines=10> */
.L_x_36264:
[----:B------:R-:W-:-:S05]  /*4ed0*/  LOP3.LUT R23, R23, 0xff, RZ, 0xc0, !PT ;  /* 0x000000ff17177812 */ /* 0x000fca00078ec0ff */
[----:B------:R3:W-:Y:S01]  /*4ee0*/  STG.E desc[UR36][R8.64], R23 ;  /* 0x0000001708007986 */ /* 0x0007e2000c101924 */
[----:B------:R-:W-:Y:S05]  /*4ef0*/  BRA `(.L_x_36262) ;  /* 0x0000000c00187947 */ /* 0x000fea0003800000 */
.L_x_36263:
[----:B------:R-:W-:-:S05]  /*4f00*/  LOP3.LUT R23, R23, 0xff, RZ, 0xc0, !PT ;  /* 0x000000ff17177812 */ /* 0x000fca00078ec0ff */
[----:B------:R2:W-:Y:S01]  /*4f10*/  STG.E.U16 desc[UR36][R8.64], R23 ;  /* 0x0000001708007986 */ /* 0x0005e2000c101524 */
[----:B------:R-:W-:Y:S05]  /*4f20*/  BRA `(.L_x_36262) ;  /* 0x0000000c000c7947 */ /* 0x000fea0003800000 */
.L_x_36258:
        /* <DEDUP_REMOVED lines=10> */
.L_x_36266:
[----:B------:R-:W-:-:S04]  /*4fd0*/  LOP3.LUT R23, R23, 0xff, RZ, 0xc0, !PT ;  /* 0x000000ff17177812 */ /* 0x000fc800078ec0ff */
[----:B------:R-:W0:Y:S02]  /*4fe0*/  I2F.U16 R0, R23 ;  /* 0x0000001700007306 */ /* 0x000e240000101000 */
[----:B0-----:R-:W-:-:S05]  /*4ff0*/  F2FP.F16.F32.PACK_AB R0, RZ, R0 ;  /* 0x00000000ff00723e */ /* 0x001fca00000000ff */
[----:B------:R0:W-:Y:S01]  /*5000*/  STG.E.U16 desc[UR36][R8.64], R0 ;  /* 0x0000000008007986 */ /* 0x0001e2000c101524 */
[----:B------:R-:W-:Y:S05]  /*5010*/  BRA `(.L_x_36262) ;  /* 0x0000000800d07947 */ /* 0x000fea0003800000 */
.L_x_36265:
        /* <DEDUP_REMOVED lines=11> */
.L_x_36268:
[----:B------:R-:W-:-:S06]  /*50d0*/  LOP3.LUT R23, R23, 0xff, RZ, 0xc0, !PT ;  /* 0x000000ff17177812 */ /* 0x000fcc00078ec0ff */
[----:B------:R-:W0:Y:S02]  /*50e0*/  I2F.U16 R23, R23 ;  /* 0x0000001700177306 */ /* 0x000e240000101000 */
[----:B0-----:R-:W-:-:S04]  /*50f0*/  F2FP.F16.F32.PACK_AB R3, RZ, R23 ;  /* 0x00000017ff03723e */ /* 0x001fc800000000ff */
[----:B------:R-:W-:-:S05]  /*5100*/  PRMT R3, R3, 0x5410, RZ ;  /* 0x0000541003037816 */ /* 0x000fca00000000ff */
[----:B------:R0:W-:Y:S01]  /*5110*/  STG.E desc[UR36][R8.64], R3 ;  /* 0x0000000308007986 */ /* 0x0001e2000c101924 */
[----:B------:R-:W-:Y:S05]  /*5120*/  BRA `(.L_x_36262) ;  /* 0x00000008008c7947 */ /* 0x000fea0003800000 */
.L_x_36267:
[----:B------:R-:W-:-:S06]  /*5130*/  LOP3.LUT R4, R23, 0xff, RZ, 0xc0, !PT ;  /* 0x000000ff17047812 */ /* 0x000fcc00078ec0ff */
[----:B------:R-:W0:Y:S02]  /*5140*/  I2F.F64.U16 R4, R4 ;  /* 0x0000000400047312 */ /* 0x000e240000101800 */
[----:B0-----:R0:W-:Y:S01]  /*5150*/  STG.E.64 desc[UR36][R8.64], R4 ;  /* 0x0000000408007986 */ /* 0x0011e2000c101b24 */
[----:B------:R-:W-:Y:S05]  /*5160*/  BRA `(.L_x_36262) ;  /* 0x00000008007c7947 */ /* 0x000fea0003800000 */
.L_x_36257:
        /* <DEDUP_REMOVED lines=13> */
.L_x_36272:
[----:B------:R-:W-:Y:S01]  /*5240*/  LOP3.LUT R23, R23, 0xff, RZ, 0xc0, !PT ;  /* 0x000000ff17177812 */ /* 0x000fe200078ec0ff */
[----:B------:R-:W-:Y:S01]  /*5250*/  BSSY.RECONVERGENT B0, `(.L_x_36273) ;  /* 0x0000011000007945 */ /* 0x000fe20003800200 */
[----:B------:R-:W-:-:S04]  /*5260*/  IMAD.MOV.U32 R4, RZ, RZ, 0x80 ;  /* 0x00000080ff047424 */ /* 0x000fc800078e00ff */
        /* <DEDUP_REMOVED lines=14> */
.L_x_36275:
[----:B------:R-:W-:-:S07]  /*5350*/  PRMT R4, R0, 0x7610, R4 ;  /* 0x0000761000047816 */ /* 0x000fce0000000004 */
.L_x_36274:
[----:B------:R-:W-:Y:S05]  /*5360*/  BSYNC.RECONVERGENT B0 ;  /* 0x0000000000007941 */ /* 0x000fea0003800200 */
.L_x_36273:
[----:B------:R0:W-:Y:S01]  /*5370*/  STG.E.U8 desc[UR36][R8.64], R4 ;  /* 0x0000000408007986 */ /* 0x0001e2000c101124 */
[----:B------:R-:W-:Y:S05]  /*5380*/  BRA `(.L_x_36262) ;  /* 0x0000000400f47947 */ /* 0x000fea0003800000 */
.L_x_36271:
        /* <DEDUP_REMOVED lines=17> */
.L_x_36278:
[----:B------:R-:W-:-:S07]  /*54a0*/  PRMT R4, R0, 0x7610, R4 ;  /* 0x0000761000047816 */ /* 0x000fce0000000004 */
.L_x_36277:
[----:B------:R-:W-:Y:S05]  /*54b0*/  BSYNC.RECONVERGENT B0 ;  /* 0x0000000000007941 */ /* 0x000fea0003800200 */
.L_x_36276:
[----:B------:R0:W-:Y:S01]  /*54c0*/  STG.E.U8 desc[UR36][R8.64], R4 ;  /* 0x0000000408007986 */ /* 0x0001e2000c101124 */
[----:B------:R-:W-:Y:S05]  /*54d0*/  BRA `(.L_x_36262) ;  /* 0x0000000400a07947 */ /* 0x000fea0003800000 */
.L_x_36270:
[----:B------:R-:W-:-:S13]  /*54e0*/  ISETP.NE.AND P0, PT, R0, 0x1c, PT ;  /* 0x0000001c0000780c */ /* 0x000fda0003f05270 */
[----:B------:R-:W-:Y:S05]  /*54f0*/  @!P0 BRA `(.L_x_36279) ;  /* 0x0000000000608947 */ /* 0x000fea0003800000 */
[----:B------:R-:W-:-:S13]  /*5500*/  ISETP.NE.AND P0, PT, R0, 0x1d, PT ;  /* 0x0000001d0000780c */ /* 0x000fda0003f05270 */
[----:B------:R-:W-:Y:S05]  /*5510*/  @!P0 BRA `(.L_x_36280) ;  /* 0x0000000000488947 */ /* 0x000fea0003800000 */
[----:B------:R-:W-:-:S13]  /*5520*/  ISETP.NE.AND P0, PT, R0, 0x2c, PT ;  /* 0x0000002c0000780c */ /* 0x000fda0003f05270 */
[----:B------:R-:W-:Y:S05]  /*5530*/  @P0 BRA `(.L_x_36261) ;  /* 0x0000000000b00947 */ /* 0x000fea0003800000 */
        /* <DEDUP_REMOVED lines=16> */
.L_x_36280:
[----:B------:R-:W-:Y:S01]  /*5640*/  LOP3.LUT R4, R23, 0xff, RZ, 0xc0, !PT ;  /* 0x000000ff17047812 */ /* 0x000fe200078ec0ff */
[----:B------:R-:W-:-:S05]  /*5650*/  IMAD.MOV.U32 R5, RZ, RZ, RZ ;  /* 0x000000ffff057224 */ /* 0x000fca00078e00ff */
[----:B------:R0:W-:Y:S01]  /*5660*/  STG.E.64 desc[UR36][R8.64], R4 ;  /* 0x0000000408007986 */ /* 0x0001e2000c101b24 */
[----:B------:R-:W-:Y:S05]  /*5670*/  BRA `(.L_x_36262) ;  /* 0x0000000400387947 */ /* 0x000fea0003800000 */
.L_x_36279:
[----:B------:R-:W-:-:S05]  /*5680*/  LOP3.LUT R23, R23, 0xff, RZ, 0xc0, !PT ;  /* 0x000000ff17177812 */ /* 0x000fca00078ec0ff */
[----:B------:R0:W-:Y:S01]  /*5690*/  STG.E desc[UR36][R8.64], R23 ;  /* 0x0000001708007986 */ /* 0x0001e2000c101924 */
[----:B------:R-:W-:Y:S05]  /*56a0*/  BRA `(.L_x_36262) ;  /* 0x00000004002c7947 */ /* 0x000fea0003800000 */
.L_x_36269:
        /* <DEDUP_REMOVED lines=10> */
.L_x_36282:
[----:B------:R-:W-:Y:S02]  /*5750*/  LOP3.LUT R4, R23, 0xff, RZ, 0xc0, !PT ;  /* 0x000000ff17047812 */ /* 0x000fe400078ec0ff */
[----:B------:R-:W-:-:S04]  /*5760*/  CS2R R6, SRZ ;  /* 0x0000000000067805 */ /* 0x000fc8000001ff00 */
[----:B------:R-:W0:Y:S02]  /*5770*/  I2F.F64.U16 R4, R4 ;  /* 0x0000000400047312 */ /* 0x000e240000101800 */
[----:B0-----:R0:W-:Y:S01]  /*5780*/  STG.E.128 desc[UR36][R8.64], R4 ;  /* 0x0000000408007986 */ /* 0x0011e2000c101d24 */
[----:B------:R-:W-:Y:S05]  /*5790*/  BRA `(.L_x_36262) ;  /* 0x0000000000f07947 */ /* 0x000fea0003800000 */
.L_x_36281:
[----:B------:R-:W-:-:S13]  /*57a0*/  ISETP.NE.AND P0, PT, R0, 0xf, PT ;  /* 0x0000000f0000780c */ /* 0x000fda0003f05270 */
[----:B------:R-:W-:Y:S05]  /*57b0*/  @!P0 BRA `(.L_x_36283) ;  /* 0x0000000000d88947 */ /* 0x000fea0003800000 */
[----:B------:R-:W-:-:S13]  /*57c0*/  ISETP.NE.AND P0, PT, R0, 0x17, PT ;  /* 0x000000170000780c */ /* 0x000fda0003f05270 */
[----:B------:R-:W-:Y:S05]  /*57d0*/  @!P0 BRA `(.L_x_36284) ;  /* 0x0000000000888947 */ /* 0x000fea0003800000 */
[----:B------:R-:W-:-:S13]  /*57e0*/  ISETP.NE.AND P0, PT, R0, 0x18, PT ;  /* 0x000000180000780c */ /* 0x000fda0003f05270 */
[----:B------:R-:W-:Y:S05]  /*57f0*/  @!P0 BRA `(.L_x_36285) ;  /* 0x0000000000448947 */ /* 0x000fea0003800000 */
.L_x_36261:
        /* <DEDUP_REMOVED lines=16> */
.L_x_36286:
[----:B------:R-:W-:Y:S05]  /*5900*/  BRA `(.L_x_36262) ;  /* 0x0000000000947947 */ /* 0x000fea0003800000 */
.L_x_36285:
        /* <DEDUP_REMOVED lines=12> */
.L_x_36288:
[----:B------:R-:W-:Y:S05]  /*59d0*/  BSYNC.RECONVERGENT B0 ;  /* 0x0000000000007941 */ /* 0x000fea0003800200 */
.L_x_36287:
[----:B------:R0:W-:Y:S01]  /*59e0*/  STG.E.U8 desc[UR36][R8.64], R3 ;  /* 0x0000000308007986 */ /* 0x0001e2000c101124 */
[----:B------:R-:W-:Y:S05]  /*59f0*/  BRA `(.L_x_36262) ;  /* 0x0000000000587947 */ /* 0x000fea0003800000 */
.L_x_36284:
[----:B------:R-:W-:-:S06]  /*5a00*/  LOP3.LUT R23, R23, 0xff, RZ, 0xc0, !PT ;  /* 0x000000ff17177812 */ /* 0x000fcc00078ec0ff */
[----:B------:R-:W0:Y:S02]  /*5a10*/  I2F.U16 R23, R23 ;  /* 0x0000001700177306 */ /* 0x000e240000101000 */
[----:B0-----:R-:W-:-:S13]  /*5a20*/  ISETP.GT.U32.AND P0, PT, R23, 0x477fffff, PT ;  /* 0x477fffff1700780c */ /* 0x001fda0003f04070 */
[----:B------:R-:W-:Y:S05]  /*5a30*/  @P0 BRA `(.L_x_36289) ;  /* 0x0000000000240947 */ /* 0x000fea0003800000 */
[----:B------:R-:W-:-:S13]  /*5a40*/  ISETP.GE.U32.AND P0, PT, R23, 0x38800000, PT ;  /* 0x388000001700780c */ /* 0x000fda0003f06070 */
[----:B------:R-:W-:Y:S01]  /*5a50*/  @P0 SHF.R.U32.HI R0, RZ, 0x15, R23 ;  /* 0x00000015ff000819 */ /* 0x000fe20000011617 */
[----:B------:R-:W-:-:S03]  /*5a60*/  @!P0 FADD.FTZ R5, R23, 128 ;  /* 0x4300000017058421 */ /* 0x000fc60000010000 */
[----:B------:R-:W-:-:S04]  /*5a70*/  @P0 LOP3.LUT R0, R0, 0x1, RZ, 0xc0, !PT ;  /* 0x0000000100000812 */ /* 0x000fc800078ec0ff */
[----:B------:R-:W-:-:S04]  /*5a80*/  @P0 IADD3 R0, PT, PT, R23, 0x80fffff, R0 ;  /* 0x080fffff17000810 */ /* 0x000fc80007ffe000 */
[----:B------:R-:W-:-:S05]  /*5a90*/  @P0 SHF.R.U32.HI R3, RZ, 0x15, R0 ;  /* 0x00000015ff030819 */ /* 0x000fca0000011600 */
[----:B------:R0:W-:Y:S04]  /*5aa0*/  @P0 STG.E.U8 desc[UR36][R8.64], R3 ;  /* 0x0000000308000986 */ /* 0x0001e8000c101124 */
[----:B------:R0:W-:Y:S01]  /*5ab0*/  @!P0 STG.E.U8 desc[UR36][R8.64], R5 ;  /* 0x0000000508008986 */ /* 0x0001e2000c101124 */
[----:B------:R-:W-:Y:S05]  /*5ac0*/  BRA `(.L_x_36262) ;  /* 0x0000000000247947 */ /* 0x000fea0003800000 */
.L_x_36289:
[----:B------:R-:W-:Y:S01]  /*5ad0*/  IMAD.MOV.U32 R3, RZ, RZ, 0x7f ;  /* 0x0000007fff037424 */ /* 0x000fe200078e00ff */
[----:B------:R-:W-:-:S04]  /*5ae0*/  ISETP.GT.U32.AND P0, PT, R23, 0x7f800000, PT ;  /* 0x7f8000001700780c */ /* 0x000fc80003f04070 */
[----:B------:R-:W-:-:S05]  /*5af0*/  SEL R3, R3, 0x7c, P0 ;  /* 0x0000007c03037807 */ /* 0x000fca0000000000 */
[----:B------:R0:W-:Y:S01]  /*5b00*/  STG.E.U8 desc[UR36][R8.64], R3 ;  /* 0x0000000308007986 */ /* 0x0001e2000c101124 */
[----:B------:R-:W-:Y:S05]  /*5b10*/  BRA `(.L_x_36262) ;  /* 0x0000000000107947 */ /* 0x000fea0003800000 */
.L_x_36283:
[----:B------:R-:W-:-:S04]  /*5b20*/  LOP3.LUT R23, R23, 0xff, RZ, 0xc0, !PT ;  /* 0x000000ff17177812 */ /* 0x000fc800078ec0ff */
[----:B------:R-:W0:Y:S02]  /*5b30*/  I2F.U16 R0, R23 ;  /* 0x0000001700007306 */ /* 0x000e240000101000 */
[----:B0-----:R-:W-:-:S05]  /*5b40*/  F2FP.BF16.F32.PACK_AB R0, RZ, R0 ;  /* 0x00000000ff00723e */ /* 0x001fca00000010ff */
[----:B------:R0:W-:Y:S02]  /*5b50*/  STG.E.U16 desc[UR36][R8.64], R0 ;  /* 0x0000000008007986 */ /* 0x0001e4000c101524 */
.L_x_36262:
[----:B------:R-:W-:Y:S05]  /*5b60*/  BSYNC.RECONVERGENT B6 ;  /* 0x0000000000067941 */ /* 0x000fea0003800200 */
.L_x_36256:
[----:B------:R-:W-:-:S05]  /*5b70*/  VIADD R19, R19, 0x80 ;  /* 0x0000008013137836 */ /* 0x000fca0000000000 */
[----:B------:R-:W-:-:S13]  /*5b80*/  ISETP.GE.AND P0, PT, R19, R22, PT ;  /* 0x000000161300720c */ /* 0x000fda0003f06270 */
        /* <DEDUP_REMOVED lines=22> */
.L_x_36294:
[----:B------:R0:W-:Y:S01]  /*5cf0*/  STG.E.U8 desc[UR36][R8.64], R16 ;  /* 0x0000001008007986 */ /* 0x0001e2000c101124 */
[----:B------:R-:W-:Y:S05]  /*5d00*/  BRA `(.L_x_36296) ;  /* 0x0000000c004c7947 */ /* 0x000fea0003800000 */
.L_x_36293:
        /* <DEDUP_REMOVED lines=10> */
.L_x_36298:
[----:B------:R-:W-:-:S05]  /*5db0*/  LOP3.LUT R3, R16, 0xff, RZ, 0xc0, !PT ;  /* 0x000000ff10037812 */ /* 0x000fca00078ec0ff */
[----:B------:R0:W-:Y:S01]  /*5dc0*/  STG.E desc[UR36][R8.64], R3 ;  /* 0x0000000308007986 */ /* 0x0001e2000c101924 */
[----:B------:R-:W-:Y:S05]  /*5dd0*/  BRA `(.L_x_36296) ;  /* 0x0000000c00187947 */ /* 0x000fea0003800000 */
.L_x_36297:
[----:B------:R-:W-:-:S05]  /*5de0*/  LOP3.LUT R3, R16, 0xff, RZ, 0xc0, !PT ;  /* 0x000000ff10037812 */ /* 0x000fca00078ec0ff */
[----:B------:R0:W-:Y:S01]  /*5df0*/  STG.E.U16 desc[UR36][R8.64], R3 ;  /* 0x0000000308007986 */ /* 0x0001e2000c101524 */
[----:B------:R-:W-:Y:S05]  /*5e00*/  BRA `(.L_x_36296) ;  /* 0x0000000c000c7947 */ /* 0x000fea0003800000 */
.L_x_36292:
        /* <DEDUP_REMOVED lines=10> */
.L_x_36300:
[----:B------:R-:W-:-:S04]  /*5eb0*/  LOP3.LUT R16, R16, 0xff, RZ, 0xc0, !PT ;  /* 0x000000ff10107812 */ /* 0x000fc800078ec0ff */
[----:B------:R-:W0:Y:S02]  /*5ec0*/  I2F.U16 R0, R16 ;  /* 0x0000001000007306 */ /* 0x000e240000101000 */
[----:B0-----:R-:W-:-:S05]  /*5ed0*/  F2FP.F16.F32.PACK_AB R0, RZ, R0 ;  /* 0x00000000ff00723e */ /* 0x001fca00000000ff */
[----:B------:R0:W-:Y:S01]  /*5ee0*/  STG.E.U16 desc[UR36][R8.64], R0 ;  /* 0x0000000008007986 */ /* 0x0001e2000c101524 */
[----:B------:R-:W-:Y:S05]  /*5ef0*/  BRA `(.L_x_36296) ;  /* 0x0000000800d07947 */ /* 0x000fea0003800000 */
.L_x_36299:
        /* <DEDUP_REMOVED lines=11> */
.L_x_36302:
[----:B------:R-:W-:-:S06]  /*5fb0*/  LOP3.LUT R16, R16, 0xff, RZ, 0xc0, !PT ;  /* 0x000000ff10107812 */ /* 0x000fcc00078ec0ff */
[----:B------:R-:W0:Y:S02]  /*5fc0*/  I2F.U16 R16, R16 ;  /* 0x0000001000107306 */ /* 0x000e240000101000 */
[----:B0-----:R-:W-:-:S04]  /*5fd0*/  F2FP.F16.F32.PACK_AB R3, RZ, R16 ;  /* 0x00000010ff03723e */ /* 0x001fc800000000ff */
[----:B------:R-:W-:-:S05]  /*5fe0*/  PRMT R3, R3, 0x5410, RZ ;  /* 0x0000541003037816 */ /* 0x000fca00000000ff */
[----:B------:R0:W-:Y:S01]  /*5ff0*/  STG.E desc[UR36][R8.64], R3 ;  /* 0x0000000308007986 */ /* 0x0001e2000c101924 */
[----:B------:R-:W-:Y:S05]  /*6000*/  BRA `(.L_x_36296) ;  /* 0x00000008008c7947 */ /* 0x000fea0003800000 */
.L_x_36301:
[----:B------:R-:W-:-:S06]  /*6010*/  LOP3.LUT R4, R16, 0xff, RZ, 0xc0, !PT ;  /* 0x000000ff10047812 */ /* 0x000fcc00078ec0ff */
[----:B------:R-:W0:Y:S02]  /*6020*/  I2F.F64.U16 R4, R4 ;  /* 0x0000000400047312 */ /* 0x000e240000101800 */
[----:B0-----:R0:W-:Y:S01]  /*6030*/  STG.E.64 desc[UR36][R8.64], R4 ;  /* 0x0000000408007986 */ /* 0x0011e2000c101b24 */
[----:B------:R-:W-:Y:S05]  /*6040*/  BRA `(.L_x_36296) ;  /* 0x00000008007c7947 */ /* 0x000fea0003800000 */
.L_x_36291:
        /* <DEDUP_REMOVED lines=13> */
.L_x_36306:
        /* <DEDUP_REMOVED lines=17> */
.L_x_36309:
[----:B------:R-:W-:-:S07]  /*6230*/  PRMT R4, R0, 0x7610, R4 ;  /* 0x0000761000047816 */ /* 0x000fce0000000004 */
.L_x_36308:
[----:B------:R-:W-:Y:S05]  /*6240*/  BSYNC.RECONVERGENT B0 ;  /* 0x0000000000007941 */ /* 0x000fea0003800200 */
.L_x_36307:
[----:B------:R0:W-:Y:S01]  /*6250*/  STG.E.U8 desc[UR36][R8.64], R4 ;  /* 0x0000000408007986 */ /* 0x0001e2000c101124 */
[----:B------:R-:W-:Y:S05]  /*6260*/  BRA `(.L_x_36296) ;  /* 0x0000000400f47947 */ /* 0x000fea0003800000 */
.L_x_36305:
        /* <DEDUP_REMOVED lines=17> */
.L_x_36312:
[----:B------:R-:W-:-:S07]  /*6380*/  PRMT R4, R0, 0x7610, R4 ;  /* 0x0000761000047816 */ /* 0x000fce0000000004 */
.L_x_36311:
[----:B------:R-:W-:Y:S05]  /*6390*/  BSYNC.RECONVERGENT B0 ;  /* 0x0000000000007941 */ /* 0x000fea0003800200 */
.L_x_36310:
[----:B------:R0:W-:Y:S01]  /*63a0*/  STG.E.U8 desc[UR36][R8.64], R4 ;  /* 0x0000000408007986 */ /* 0x0001e2000c101124 */
[----:B------:R-:W-:Y:S05]  /*63b0*/  BRA `(.L_x_36296) ;  /* 0x0000000400a07947 */ /* 0x000fea0003800000 */
.L_x_36304:
[----:B------:R-:W-:-:S13]  /*63c0*/  ISETP.NE.AND P0, PT, R0, 0x1c, PT ;  /* 0x0000001c0000780c */ /* 0x000fda0003f05270 */
[----:B------:R-:W-:Y:S05]  /*63d0*/  @!P0 BRA `(.L_x_36313) ;  /* 0x0000000000608947 */ /* 0x000fea0003800000 */
[----:B------:R-:W-:-:S13]  /*63e0*/  ISETP.NE.AND P0, PT, R0, 0x1d, PT ;  /* 0x0000001d0000780c */ /* 0x000fda0003f05270 */
[----:B------:R-:W-:Y:S05]  /*63f0*/  @!P0 BRA `(.L_x_36314) ;  /* 0x0000000000488947 */ /* 0x000fea0003800000 */
[----:B------:R-:W-:-:S13]  /*6400*/  ISETP.NE.AND P0, PT, R0, 0x2c, PT ;  /* 0x0000002c0000780c */ /* 0x000fda0003f05270 */
[----:B------:R-:W-:Y:S05]  /*6410*/  @P0 BRA `(.L_x_36295) ;  /* 0x0000000000b00947 */ /* 0x000fea0003800000 */
[----:B------:R-:W-:-:S04]  /*6420*/  LOP3.LUT R16, R16, 0xff, RZ, 0xc0, !PT ;  /* 0x000000ff10107812 */ /* 0x000fc800078ec0ff */
        /* <DEDUP_REMOVED lines=15> */
.L_x_36314:
[----:B------:R-:W-:Y:S01]  /*6520*/  LOP3.LUT R4, R16, 0xff, RZ, 0xc0, !PT ;  /* 0x000000ff10047812 */ /* 0x000fe200078ec0ff */
[----:B------:R-:W-:-:S05]  /*6530*/  IMAD.MOV.U32 R5, RZ, RZ, RZ ;  /* 0x000000ffff057224 */ /* 0x000fca00078e00ff */
[----:B------:R0:W-:Y:S01]  /*6540*/  STG.E.64 desc[UR36][R8.64], R4 ;  /* 0x0000000408007986 */ /* 0x0001e2000c101b24 */
[----:B------:R-:W-:Y:S05]  /*6550*/  BRA `(.L_x_36296) ;  /* 0x0000000400387947 */ /* 0x000fea0003800000 */
.L_x_36313:
[----:B------:R-:W-:-:S05]  /*6560*/  LOP3.LUT R3, R16, 0xff, RZ, 0xc0, !PT ;  /* 0x000000ff10037812 */ /* 0x000fca00078ec0ff */
[----:B------:R0:W-:Y:S01]  /*6570*/  STG.E desc[UR36][R8.64], R3 ;  /* 0x0000000308007986 */ /* 0x0001e2000c101924 */
[----:B------:R-:W-:Y:S05]  /*6580*/  BRA `(.L_x_36296) ;  /* 0x00000004002c7947 */ /* 0x000fea0003800000 */
.L_x_36303:
        /* <DEDUP_REMOVED lines=10> */
.L_x_36316:
[----:B------:R-:W-:Y:S02]  /*6630*/  LOP3.LUT R4, R16, 0xff, RZ, 0xc0, !PT ;  /* 0x000000ff10047812 */ /* 0x000fe400078ec0ff */
[----:B------:R-:W-:-:S04]  /*6640*/  CS2R R6, SRZ ;  /* 0x0000000000067805 */ /* 0x000fc8000001ff00 */
[----:B------:R-:W0:Y:S02]  /*6650*/  I2F.F64.U16 R4, R4 ;  /* 0x0000000400047312 */ /* 0x000e240000101800 */
[----:B0-----:R4:W-:Y:S01]  /*6660*/  STG.E.128 desc[UR36][R8.64], R4 ;  /* 0x0000000408007986 */ /* 0x0019e2000c101d24 */
[----:B------:R-:W-:Y:S05]  /*6670*/  BRA `(.L_x_36296) ;  /* 0x0000000000f07947 */ /* 0x000fea0003800000 */
.L_x_36315:
[----:B------:R-:W-:-:S13]  /*6680*/  ISETP.NE.AND P0, PT, R0, 0xf, PT ;  /* 0x0000000f0000780c */ /* 0x000fda0003f05270 */
[----:B------:R-:W-:Y:S05]  /*6690*/  @!P0 BRA `(.L_x_36317) ;  /* 0x0000000000d88947 */ /* 0x000fea0003800000 */
[----:B------:R-:W-:-:S13]  /*66a0*/  ISETP.NE.AND P0, PT, R0, 0x17, PT ;  /* 0x000000170000780c */ /* 0x000fda0003f05270 */
[----:B------:R-:W-:Y:S05]  /*66b0*/  @!P0 BRA `(.L_x_36318) ;  /* 0x0000000000888947 */ /* 0x000fea0003800000 */
[----:B------:R-:W-:-:S13]  /*66c0*/  ISETP.NE.AND P0, PT, R0, 0x18, PT ;  /* 0x000000180000780c */ /* 0x000fda0003f05270 */
[----:B------:R-:W-:Y:S05]  /*66d0*/  @!P0 BRA `(.L_x_36319) ;  /* 0x0000000000448947 */ /* 0x000fea0003800000 */
.L_x_36295:
        /* <DEDUP_REMOVED lines=16> */
.L_x_36320:
[----:B------:R-:W-:Y:S05]  /*67e0*/  BRA `(.L_x_36296) ;  /* 0x0000000000947947 */ /* 0x000fea0003800000 */
.L_x_36319:
        /* <DEDUP_REMOVED lines=12> */
.L_x_36322:
[----:B------:R-:W-:Y:S05]  /*68b0*/  BSYNC.RECONVERGENT B0 ;  /* 0x0000000000007941 */ /* 0x000fea0003800200 */
.L_x_36321:
[----:B------:R3:W-:Y:S01]  /*68c0*/  STG.E.U8 desc[UR36][R8.64], R3 ;  /* 0x0000000308007986 */ /* 0x0007e2000c101124 */
[----:B------:R-:W-:Y:S05]  /*68d0*/  BRA `(.L_x_36296) ;  /* 0x0000000000587947 */ /* 0x000fea0003800000 */
.L_x_36318:
        /* <DEDUP_REMOVED lines=13> */
.L_x_36323:
[----:B------:R-:W-:Y:S01]  /*69b0*/  IMAD.MOV.U32 R3, RZ, RZ, 0x7f ;  /* 0x0000007fff037424 */ /* 0x000fe200078e00ff */
[----:B------:R-:W-:-:S04]  /*69c0*/  ISETP.GT.U32.AND P0, PT, R5, 0x7f800000, PT ;  /* 0x7f8000000500780c */ /* 0x000fc80003f04070 */
[----:B------:R-:W-:-:S05]  /*69d0*/  SEL R3, R3, 0x7c, P0 ;  /* 0x0000007c03037807 */ /* 0x000fca0000000000 */
[----:B------:R2:W-:Y:S01]  /*69e0*/  STG.E.U8 desc[UR36][R8.64], R3 ;  /* 0x0000000308007986 */ /* 0x0005e2000c101124 */
[----:B------:R-:W-:Y:S05]  /*69f0*/  BRA `(.L_x_36296) ;  /* 0x0000000000107947 */ /* 0x000fea0003800000 */
.L_x_36317:
[----:B------:R-:W-:-:S04]  /*6a00*/  LOP3.LUT R16, R16, 0xff, RZ, 0xc0, !PT ;  /* 0x000000ff10107812 */ /* 0x000fc800078ec0ff */
[----:B------:R-:W0:Y:S02]  /*6a10*/  I2F.U16 R0, R16 ;  /* 0x0000001000007306 */ /* 0x000e240000101000 */
[----:B0-----:R-:W-:-:S05]  /*6a20*/  F2FP.BF16.F32.PACK_AB R0, RZ, R0 ;  /* 0x00000000ff00723e */ /* 0x001fca00000010ff */
[----:B------:R0:W-:Y:S02]  /*6a30*/  STG.E.U16 desc[UR36][R8.64], R0 ;  /* 0x0000000008007986 */ /* 0x0001e4000c101524 */
.L_x_36296:
[----:B------:R-:W-:Y:S05]  /*6a40*/  BSYNC.RECONVERGENT B6 ;  /* 0x0000000000067941 */ /* 0x000fea0003800200 */
.L_x_36290:
[----:B------:R-:W-:-:S07]  /*6a50*/  VIADD R19, R19, 0x80 ;  /* 0x0000008013137836 */ /* 0x000fce0000000000 */
.L_x_36255:
[----:B------:R-:W-:Y:S05]  /*6a60*/  BSYNC.RECONVERGENT B7 ;  /* 0x0000000000077941 */ /* 0x000fea0003800200 */
.L_x_36254:
        /* <DEDUP_REMOVED lines=21> */
.L_x_36327:
[----:B------:R-:W-:Y:S01]  /*6bc0*/  STG.E.U8 desc[UR36][R2.64], R17 ;  /* 0x0000001102007986 */ /* 0x000fe2000c101124 */
[----:B------:R-:W-:Y:S05]  /*6bd0*/  EXIT ;  /* 0x000000000000794d */ /* 0x000fea0003800000 */
.L_x_36326:
        /* <DEDUP_REMOVED lines=10> */
.L_x_36330:
[----:B------:R-:W-:-:S05]  /*6c80*/  LOP3.LUT R17, R17, 0xff, RZ, 0xc0, !PT ;  /* 0x000000ff11117812 */ /* 0x000fca00078ec0ff */
[----:B------:R-:W-:Y:S01]  /*6c90*/  STG.E desc[UR36][R2.64], R17 ;  /* 0x0000001102007986 */ /* 0x000fe2000c101924 */
[----:B------:R-:W-:Y:S05]  /*6ca0*/  EXIT ;  /* 0x000000000000794d */ /* 0x000fea0003800000 */
.L_x_36329:
[----:B------:R-:W-:-:S05]  /*6cb0*/  LOP3.LUT R17, R17, 0xff, RZ, 0xc0, !PT ;  /* 0x000000ff11117812 */ /* 0x000fca00078ec0ff */
[----:B------:R-:W-:Y:S01]  /*6cc0*/  STG.E.U16 desc[UR36][R2.64], R17 ;  /* 0x0000001102007986 */ /* 0x000fe2000c101524 */
[----:B------:R-:W-:Y:S05]  /*6cd0*/  EXIT ;  /* 0x000000000000794d */ /* 0x000fea0003800000 */
.L_x_36325:
        /* <DEDUP_REMOVED lines=8> */
[----:B0-----:R-:W-:Y:S01]  /*6d60*/  STG.E desc[UR36][R2.64], R5 ;  /* 0x0000000502007986 */ /* 0x001fe2000c101924 */
[----:B------:R-:W-:Y:S05]  /*6d70*/  EXIT ;  /* 0x000000000000794d */ /* 0x000fea0003800000 */
.L_x_36332:
[----:B------:R-:W-:-:S04]  /*6d80*/  LOP3.LUT R17, R17, 0xff, RZ, 0xc0, !PT ;  /* 0x000000ff11117812 */ /* 0x000fc800078ec0ff */
[----:B------:R-:W0:Y:S02]  /*6d90*/  I2F.U16 R0, R17 ;  /* 0x0000001100007306 */ /* 0x000e240000101000 */
[----:B0-----:R-:W-:-:S05]  /*6da0*/  F2FP.F16.F32.PACK_AB R0, RZ, R0 ;  /* 0x00000000ff00723e */ /* 0x001fca00000000ff */
[----:B------:R-:W-:Y:S01]  /*6db0*/  STG.E.U16 desc[UR36][R2.64], R0 ;  /* 0x0000000002007986 */ /* 0x000fe2000c101524 */
[----:B------:R-:W-:Y:S05]  /*6dc0*/  EXIT ;  /* 0x000000000000794d */ /* 0x000fea0003800000 */
.L_x_36331:
        /* <DEDUP_REMOVED lines=9> */
[----:B0-----:R-:W-:Y:S01]  /*6e60*/  STG.E.64 desc[UR36][R2.64], R4 ;  /* 0x0000000402007986 */ /* 0x001fe2000c101b24 */
[----:B------:R-:W-:Y:S05]  /*6e70*/  EXIT ;  /* 0x000000000000794d */ /* 0x000fea0003800000 */
.L_x_36334:
[----:B------:R-:W-:-:S06]  /*6e80*/  LOP3.LUT R17, R17, 0xff, RZ, 0xc0, !PT ;  /* 0x000000ff11117812 */ /* 0x000fcc00078ec0ff */
[----:B------:R-:W0:Y:S02]  /*6e90*/  I2F.U16 R17, R17 ;  /* 0x0000001100117306 */ /* 0x000e240000101000 */
[----:B0-----:R-:W-:-:S04]  /*6ea0*/  F2FP.F16.F32.PACK_AB R5, RZ, R17 ;  /* 0x00000011ff05723e */ /* 0x001fc800000000ff */
[----:B------:R-:W-:-:S05]  /*6eb0*/  PRMT R5, R5, 0x5410, RZ ;  /* 0x0000541005057816 */ /* 0x000fca00000000ff */
[----:B------:R-:W-:Y:S01]  /*6ec0*/  STG.E desc[UR36][R2.64], R5 ;  /* 0x0000000502007986 */ /* 0x000fe2000c101924 */
[----:B------:R-:W-:Y:S05]  /*6ed0*/  EXIT ;  /* 0x000000000000794d */ /* 0x000fea0003800000 */
.L_x_36333:
[----:B------:R-:W-:-:S06]  /*6ee0*/  LOP3.LUT R4, R17, 0xff, RZ, 0xc0, !PT ;  /* 0x000000ff11047812 */ /* 0x000fcc00078ec0ff */
[----:B------:R-:W0:Y:S02]  /*6ef0*/  I2F.F64.U16 R4, R4 ;  /* 0x0000000400047312 */ /* 0x000e240000101800 */
[----:B0-----:R-:W-:Y:S01]  /*6f00*/  STG.E.64 desc[UR36][R2.64], R4 ;  /* 0x0000000402007986 */ /* 0x001fe2000c101b24 */
[----:B------:R-:W-:Y:S05]  /*6f10*/  EXIT ;  /* 0x000000000000794d */ /* 0x000fea0003800000 */
.L_x_36324:
        /* <DEDUP_REMOVED lines=11> */
[----:B------:R-:W-:Y:S01]  /*6fd0*/  STG.E.U16 desc[UR36][R2.64], R17 ;  /* 0x0000001102007986 */ /* 0x000fe2000c101524 */
[----:B------:R-:W-:Y:S05]  /*6fe0*/  EXIT ;  /* 0x000000000000794d */ /* 0x000fea0003800000 */
.L_x_36338:
        /* <DEDUP_REMOVED lines=18> */
.L_x_36340:
[----:B------:R-:W-:Y:S05]  /*7110*/  BSYNC.RECONVERGENT B0 ;  /* 0x0000000000007941 */ /* 0x000fea0003800200 */
.L_x_36339:
[----:B------:R-:W-:Y:S01]  /*7120*/  STG.E.U8 desc[UR36][R2.64], R0 ;  /* 0x0000000002007986 */ /* 0x000fe2000c101124 */
[----:B------:R-:W-:Y:S05]  /*7130*/  EXIT ;  /* 0x000000000000794d */ /* 0x000fea0003800000 */
.L_x_36337:
        /* <DEDUP_REMOVED lines=18> */
.L_x_36342:
[----:B------:R-:W-:Y:S05]  /*7260*/  BSYNC.RECONVERGENT B0 ;  /* 0x0000000000007941 */ /* 0x000fea0003800200 */
.L_x_36341:
[----:B------:R-:W-:Y:S01]  /*7270*/  STG.E.U8 desc[UR36][R2.64], R0 ;  /* 0x0000000002007986 */ /* 0x000fe2000c101124 */
[----:B------:R-:W-:Y:S05]  /*7280*/  EXIT ;  /* 0x000000000000794d */ /* 0x000fea0003800000 */
.L_x_36336:
        /* <DEDUP_REMOVED lines=22> */
.L_x_36344:
[----:B------:R-:W-:Y:S01]  /*73f0*/  LOP3.LUT R4, R17, 0xff, RZ, 0xc0, !PT ;  /* 0x000000ff11047812 */ /* 0x000fe200078ec0ff */
[----:B------:R-:W-:-:S05]  /*7400*/  IMAD.MOV.U32 R5, RZ, RZ, RZ ;  /* 0x000000ffff057224 */ /* 0x000fca00078e00ff */
[----:B------:R-:W-:Y:S01]  /*7410*/  STG.E.64 desc[UR36][R2.64], R4 ;  /* 0x0000000402007986 */ /* 0x000fe2000c101b24 */
[----:B------:R-:W-:Y:S05]  /*7420*/  EXIT ;  /* 0x000000000000794d */ /* 0x000fea0003800000 */
.L_x_36343:
[----:B------:R-:W-:-:S05]  /*7430*/  LOP3.LUT R17, R17, 0xff, RZ, 0xc0, !PT ;  /* 0x000000ff11117812 */ /* 0x000fca00078ec0ff */
[----:B------:R-:W-:Y:S01]  /*7440*/  STG.E desc[UR36][R2.64], R17 ;  /* 0x0000001102007986 */ /* 0x000fe2000c101924 */
[----:B------:R-:W-:Y:S05]  /*7450*/  EXIT ;  /* 0x000000000000794d */ /* 0x000fea0003800000 */
.L_x_36335:
        /* <DEDUP_REMOVED lines=10> */
.L_x_36346:
[----:B------:R-:W-:Y:S02]  /*7500*/  LOP3.LUT R4, R17, 0xff, RZ, 0xc0, !PT ;  /* 0x000000ff11047812 */ /* 0x000fe400078ec0ff */
[----:B------:R-:W-:-:S04]  /*7510*/  CS2R R6, SRZ ;  /* 0x0000000000067805 */ /* 0x000fc8000001ff00 */
[----:B------:R-:W0:Y:S02]  /*7520*/  I2F.F64.U16 R4, R4 ;  /* 0x0000000400047312 */ /* 0x000e240000101800 */
[----:B0-----:R-:W-:Y:S01]  /*7530*/  STG.E.128 desc[UR36][R2.64], R4 ;  /* 0x0000000402007986 */ /* 0x001fe2000c101d24 */
[----:B------:R-:W-:Y:S05]  /*7540*/  EXIT ;  /* 0x000000000000794d */ /* 0x000fea0003800000 */
.L_x_36345:
[----:B------:R-:W-:-:S13]  /*7550*/  ISETP.NE.AND P0, PT, R0, 0xf, PT ;  /* 0x0000000f0000780c */ /* 0x000fda0003f05270 */
[----:B------:R-:W-:Y:S05]  /*7560*/  @!P0 BRA `(.L_x_36347) ;  /* 0x0000000000dc8947 */ /* 0x000fea0003800000 */
[----:B------:R-:W-:-:S13]  /*7570*/  ISETP.NE.AND P0, PT, R0, 0x17, PT ;  /* 0x000000170000780c */ /* 0x000fda0003f05270 */
[----:B------:R-:W-:Y:S05]  /*7580*/  @!P0 BRA `(.L_x_36348) ;  /* 0x0000000000888947 */ /* 0x000fea0003800000 */
[----:B------:R-:W-:-:S13]  /*7590*/  ISETP.NE.AND P0, PT, R0, 0x18, PT ;  /* 0x000000180000780c */ /* 0x000fda0003f05270 */
[----:B------:R-:W-:Y:S05]  /*75a0*/  @!P0 BRA `(.L_x_36349) ;  /* 0x0000000000448947 */ /* 0x000fea0003800000 */
.L_x_36328:
        /* <DEDUP_REMOVED lines=16> */
.L_x_36350:
[----:B------:R-:W-:Y:S05]  /*76b0*/  EXIT ;  /* 0x000000000000794d */ /* 0x000fea0003800000 */
.L_x_36349:
        /* <DEDUP_REMOVED lines=12> */
.L_x_36352:
[----:B------:R-:W-:Y:S05]  /*7780*/  BSYNC.RECONVERGENT B0 ;  /* 0x0000000000007941 */ /* 0x000fea0003800200 */
.L_x_36351:
[----:B------:R-:W-:Y:S01]  /*7790*/  STG.E.U8 desc[UR36][R2.64], R5 ;  /* 0x0000000502007986 */ /* 0x000fe2000c101124 */
[----:B------:R-:W-:Y:S05]  /*77a0*/  EXIT ;  /* 0x000000000000794d */ /* 0x000fea0003800000 */
.L_x_36348:
[----:B------:R-:W-:-:S06]  /*77b0*/  LOP3.LUT R17, R17, 0xff, RZ, 0xc0, !PT ;  /* 0x000000ff11117812 */ /* 0x000fcc00078ec0ff */
        /* <DEDUP_REMOVED lines=13> */
.L_x_36353:
[----:B------:R-:W-:Y:S01]  /*7890*/  IMAD.MOV.U32 R5, RZ, RZ, 0x7f ;  /* 0x0000007fff057424 */ /* 0x000fe200078e00ff */
[----:B------:R-:W-:-:S04]  /*78a0*/  ISETP.GT.U32.AND P0, PT, R17, 0x7f800000, PT ;  /* 0x7f8000001100780c */ /* 0x000fc80003f04070 */
[----:B------:R-:W-:-:S05]  /*78b0*/  SEL R5, R5, 0x7c, P0 ;  /* 0x0000007c05057807 */ /* 0x000fca0000000000 */
[----:B------:R-:W-:Y:S01]  /*78c0*/  STG.E.U8 desc[UR36][R2.64], R5 ;  /* 0x0000000502007986 */ /* 0x000fe2000c101124 */
[----:B------:R-:W-:Y:S05]  /*78d0*/  EXIT ;  /* 0x000000000000794d */ /* 0x000fea0003800000 */
.L_x_36347:
[----:B------:R-:W-:-:S04]  /*78e0*/  LOP3.LUT R17, R17, 0xff, RZ, 0xc0, !PT ;  /* 0x000000ff11117812 */ /* 0x000fc800078ec0ff */
[----:B------:R-:W0:Y:S02]  /*78f0*/  I2F.U16 R0, R17 ;  /* 0x0000001100007306 */ /* 0x000e240000101000 */
[----:B0-----:R-:W-:-:S05]  /*7900*/  F2FP.BF16.F32.PACK_AB R0, RZ, R0 ;  /* 0x00000000ff00723e */ /* 0x001fca00000010ff */
[----:B------:R-:W-:Y:S01]  /*7910*/  STG.E.U16 desc[UR36][R2.64], R0 ;  /* 0x0000000002007986 */ /* 0x000fe2000c101524 */
[----:B------:R-:W-:Y:S05]  /*7920*/  EXIT ;  /* 0x000000000000794d */ /* 0x000fea0003800000 */
.L_x_36354:
        /* <DEDUP_REMOVED lines=13> */
.L_x_37350:


//--------------------- .text._ZN2at6native18elementwise_kernelILi128ELi4EZNS0_22gpu_kernel_impl_nocastIZZZNS0_23bitwise_not_kernel_cudaERNS_18TensorIteratorBaseEENKUlvE_clEvENKUlvE_clEvEUlhE_EEvS4_RKT_EUliE_EEviT1_ --------------------------
	.section	.text._ZN2at6native18elementwise_kernelILi128ELi4EZNS0_22gpu_kernel_impl_nocastIZZZNS0_23bitwise_not_kernel_cudaERNS_18TensorIteratorBaseEENKUlvE_clEvENKUlvE_clEvEUlhE_EEvS4_RKT_EUliE_EEviT1_,"ax",@progbits
	.align	128
        .global         _ZN2at6native18elementwise_kernelILi128ELi4EZNS0_22gpu_kernel_impl_nocastIZZZNS0_23bitwise_not_kernel_cudaERNS_18TensorIteratorBaseEENKUlvE_clEvENKUlvE_clEvEUlhE_EEvS4_RKT_EUliE_EEviT1_
        .type           _ZN2at6native18elementwise_kernelILi128ELi4EZNS0_22gpu_kernel_impl_nocastIZZZNS0_23bitwise_not_kernel_cudaERNS_18TensorIteratorBaseEENKUlvE_clEvENKUlvE_clEvEUlhE_EEvS4_RKT_EUliE_EEviT1_,@function
        .size           _ZN2at6native18elementwise_kernelILi128ELi4EZNS0_22gpu_kernel_impl_nocastIZZZNS0_23bitwise_not_kernel_cudaERNS_18TensorIteratorBaseEENKUlvE_clEvENKUlvE_clEvEUlhE_EEvS4_RKT_EUliE_EEviT1_,(.L_x_37351 - _ZN2at6native18elementwise_kernelILi128ELi4EZNS0_22gpu_kernel_impl_nocastIZZZNS0_23bitwise_not_kernel_cudaERNS_18TensorIteratorBaseEENKUlvE_clEvENKUlvE_clEvEUlhE_EEvS4_RKT_EUliE_EEviT1_)
        .other          _ZN2at6native18elementwise_kernelILi128ELi4EZNS0_22gpu_kernel_impl_nocastIZZZNS0_23bitwise_not_kernel_cudaERNS_18TensorIteratorBaseEENKUlvE_clEvENKUlvE_clEvEUlhE_EEvS4_RKT_EUliE_EEviT1_,@"STO_CUDA_ENTRY STV_DEFAULT"
_ZN2at6native18elementwise_kernelILi128ELi4EZNS0_22gpu_kernel_impl_nocastIZZZNS0_23bitwise_not_kernel_cudaERNS_18TensorIteratorBaseEENKUlvE_clEvENKUlvE_clEvEUlhE_EEvS4_RKT_EUliE_EEviT1_:
.text._ZN2at6native18elementwise_kernelILi128ELi4EZNS0_22gpu_kernel_impl_nocastIZZZNS0_23bitwise_not_kernel_cudaERNS_18TensorIteratorBaseEENKUlvE_clEvENKUlvE_clEvEUlhE_EEvS4_RKT_EUliE_EEviT1_:
        /* <DEDUP_REMOVED lines=29> */
.L_x_36358:
[----:B------:R-:W-:-:S13]  /*01d0*/  ISETP.GE.AND P0, PT, R3, UR4, PT ;  /* 0x0000000403007c0c */ /* 0x000fda000bf06270 */
[----:B------:R-:W-:Y:S05]  /*01e0*/  @P0 BREAK.RELIABLE B1 ;  /* 0x0000000000010942 */ /* 0x000fea0003800100 */
[----:B------:R-:W-:Y:S05]  /*01f0*/  @P0 BRA `(.L_x_36359) ;  /* 0x00000000001c0947 */ /* 0x000fea0003800000 */
[----:B------:R-:W-:Y:S05]  /*0200*/  BSYNC.RELIABLE B1 ;  /* 0x0000000000017941 */ /* 0x000fea0003800100 */
.L_x_36357:
[----:B------:R-:W1:Y:S02]  /*0210*/  LDC.64 R4, c[0x0][0x588] ;  /* 0x00016200ff047b82 */ /* 0x000e640000000a00 */
[----:B-1----:R-:W2:Y:S06]  /*0220*/  LDG.E.U8 R4, desc[UR6][R4.64] ;  /* 0x0000000604047981 */ /* 0x002eac000c1e1100 */
[----:B0-----:R-:W0:Y:S01]  /*0230*/  LDC.64 R6, c[0x0][0x580] ;  /* 0x00016000ff067b82 */ /* 0x001e220000000a00 */
[----:B------:R-:W-:Y:S02]  /*0240*/  IADD3 R3, PT, PT, R3, 0x80, RZ ;  /* 0x0000008003037810 */ /* 0x000fe40007ffe0ff */
[----:B--2---:R-:W-:-:S05]  /*0250*/  LOP3.LUT R9, RZ, R4, RZ, 0x33, !PT ;  /* 0x00000004ff097212 */ /* 0x004fca00078e33ff */
[----:B0-----:R1:W-:Y:S02]  /*0260*/  STG.E.U8 desc[UR6][R6.64], R9 ;  /* 0x0000000906007986 */ /* 0x0013e4000c101106 */
.L_x_36359:
[----:B------:R-:W-:Y:S05]  /*0270*/  BSYNC.RECONVERGENT B0 ;  /* 0x0000000000007941 */ /* 0x000fea0003800200 */
.L_x_36356:
        /* <DEDUP_REMOVED lines=9> */
.L_x_36355:
        /* <DEDUP_REMOVED lines=306> */
.L_x_36363:
        /* <DEDUP_REMOVED lines=310> */
.L_x_36365:
        /* <DEDUP_REMOVED lines=9> */
.L_x_36362:
[----:B------:R-:W-:-:S13]  /*2a20*/  ISETP.GE.AND P0, PT, R3, UR4, PT ;  /* 0x0000000403007c0c */ /* 0x000fda000bf06270 */
[----:B------:R-:W-:Y:S05]  /*2a30*/  @P0 BREAK.RELIABLE B1 ;  /* 0x0000000000010942 */ /* 0x000fea0003800100 */
[----:B------:R-:W-:Y:S05]  /*2a40*/  @P0 BRA `(.L_x_36364) ;  /* 0x0000001000d00947 */ /* 0x000fea0003800000 */
[----:B------:R-:W-:Y:S05]  /*2a50*/  BSYNC.RELIABLE B1 ;  /* 0x0000000000017941 */ /* 0x000fea0003800100 */
.L_x_36361:
        /* <DEDUP_REMOVED lines=298> */
.L_x_36366:
        /* <DEDUP_REMOVED lines=9> */
.L_x_36364:
[----:B------:R-:W-:Y:S05]  /*3d90*/  BSYNC.RECONVERGENT B0 ;  /* 0x0000000000007941 */ /* 0x000fea0003800200 */
.L_x_36360:
        /* <DEDUP_REMOVED lines=301> */
.L_x_36367:
        /* <DEDUP_REMOVED lines=9> */
.L_x_36368:
        /* <DEDUP_REMOVED lines=16> */
.L_x_37351:


//--------------------- .text._ZN2at6native27unrolled_elementwise_kernelIZZZNS0_23bitwise_not_kernel_cudaERNS_18TensorIteratorBaseEENKUlvE_clEvENKUlvE_clEvEUlhE_St5arrayIPcLm2EELi4E23TrivialOffsetCalculatorILi1EjESB_NS0_6memory15LoadWithoutCastENSC_16StoreWithoutCastEEEviT_T0_T2_T3_T4_T5_ --------------------------
	.section	.text._ZN2at6native27unrolled_elementwise_kernelIZZZNS0_23bitwise_not_kernel_cudaERNS_18TensorIteratorBaseEENKUlvE_clEvENKUlvE_clEvEUlhE_St5arrayIPcLm2EELi4E23TrivialOffsetCalculatorILi1EjESB_NS0_6memory15LoadWithoutCastENSC_16StoreWithoutCastEEEviT_T0_T2_T3_T4_T5_,"ax",@progbits
	.align	128
        .global         _ZN2at6native27unrolled_elementwise_kernelIZZZNS0_23bitwise_not_kernel_cudaERNS_18TensorIteratorBaseEENKUlvE_clEvENKUlvE_clEvEUlhE_St5arrayIPcLm2EELi4E23TrivialOffsetCalculatorILi1EjESB_NS0_6memory15LoadWithoutCastENSC_16StoreWithoutCastEEEviT_T0_T2_T3_T4_T5_
        .type           _ZN2at6native27unrolled_elementwise_kernelIZZZNS0_23bitwise_not_kernel_cudaERNS_18TensorIteratorBaseEENKUlvE_clEvENKUlvE_clEvEUlhE_St5arrayIPcLm2EELi4E23TrivialOffsetCalculatorILi1EjESB_NS0_6memory15LoadWithoutCastENSC_16StoreWithoutCastEEEviT_T0_T2_T3_T4_T5_,@function
        .size           _ZN2at6native27unrolled_elementwise_kernelIZZZNS0_23bitwise_not_kernel_cudaERNS_18TensorIteratorBaseEENKUlvE_clEvENKUlvE_clEvEUlhE_St5arrayIPcLm2EELi4E23TrivialOffsetCalculatorILi1EjESB_NS0_6memory15LoadWithoutCastENSC_16StoreWithoutCastEEEviT_T0_T2_T3_T4_T5_,(.L_x_37352 - _ZN2at6native27unrolled_elementwise_kernelIZZZNS0_23bitwise_not_kernel_cudaERNS_18TensorIteratorBaseEENKUlvE_clEvENKUlvE_clEvEUlhE_St5arrayIPcLm2EELi4E23TrivialOffsetCalculatorILi1EjESB_NS0_6memory15LoadWithoutCastENSC_16StoreWithoutCastEEEviT_T0_T2_T3_T4_T5_)
        .other          _ZN2at6native27unrolled_elementwise_kernelIZZZNS0_23bitwise_not_kernel_cudaERNS_18TensorIteratorBaseEENKUlvE_clEvENKUlvE_clEvEUlhE_St5arrayIPcLm2EELi4E23TrivialOffsetCalculatorILi1EjESB_NS0_6memory15LoadWithoutCastENSC_16StoreWithoutCastEEEviT_T0_T2_T3_T4_T5_,@"STO_CUDA_ENTRY STV_DEFAULT"
_ZN2at6native27unrolled_elementwise_kernelIZZZNS0_23bitwise_not_kernel_cudaERNS_18TensorIteratorBaseEENKUlvE_clEvENKUlvE_clEvEUlhE_St5arrayIPcLm2EELi4E23TrivialOffsetCalculatorILi1EjESB_NS0_6memory15LoadWithoutCastENSC_16StoreWithoutCastEEEviT_T0_T2_T3_T4_T5_:
.text._ZN2at6native27unrolled_elementwise_kernelIZZZNS0_23bitwise_not_kernel_cudaERNS_18TensorIteratorBaseEENKUlvE_clEvENKUlvE_clEvEUlhE_St5arrayIPcLm2EELi4E23TrivialOffsetCalculatorILi1EjESB_NS0_6memory15LoadWithoutCastENSC_16StoreWithoutCastEEEviT_T0_T2_T3_T4_T5_:
        /* <DEDUP_REMOVED lines=65> */
.L_x_36371:
[----:B------:R-:W-:Y:S05]  /*0410*/  BSYNC.RELIABLE B1 ;  /* 0x0000000000017941 */ /* 0x000fea0003800100 */
.L_x_36370:
[----:B------:R-:W-:-:S13]  /*0420*/  ISETP.GE.AND P0, PT, R0, R3, PT ;  /* 0x000000030000720c */ /* 0x000fda0003f06270 */
[----:B------:R-:W1:Y:S01]  /*0430*/  @!P0 LDC.64 R12, c[0x0][0x388] ;  /* 0x0000e200ff0c8b82 */ /* 0x000e620000000a00 */
[----:B0-----:R-:W-:Y:S02]  /*0440*/  @!P0 IMAD R7, R5, 0x200, R0 ;  /* 0x0000020005078824 */ /* 0x001fe400078e0200 */
[----:B------:R-:W-:-:S03]  /*0450*/  @!P0 VIADD R0, R0, 0x80 ;  /* 0x0000008000008836 */ /* 0x000fc60000000000 */
[----:B-1----:R-:W-:-:S05]  /*0460*/  @!P0 IADD3 R6, P1, PT, R7, R12, RZ ;  /* 0x0000000c07068210 */ /* 0x002fca0007f3e0ff */
[----:B------:R-:W-:-:S05]  /*0470*/  @!P0 IMAD.X R7, RZ, RZ, R13, P1 ;  /* 0x000000ffff078224 */ /* 0x000fca00008e060d */
[----:B------:R1:W-:Y:S03]  /*0480*/  @!P0 STG.E.U8 desc[UR4][R6.64], R9 ;  /* 0x0000000906008986 */ /* 0x0003e6000c101104 */
.L_x_36372:
[----:B------:R-:W-:Y:S05]  /*0490*/  BSYNC.RECONVERGENT B0 ;  /* 0x0000000000007941 */ /* 0x000fea0003800200 */
.L_x_36369:
        /* <DEDUP_REMOVED lines=9> */
.L_x_36373:
        /* <DEDUP_REMOVED lines=13> */
.L_x_37352:


//--------------------- .text._ZN2at6native29vectorized_elementwise_kernelILi2EZZZNS0_23bitwise_not_kernel_cudaERNS_18TensorIteratorBaseEENKUlvE_clEvENKUlvE_clEvEUlhE_St5arrayIPcLm2EEEEviT0_T1_ --------------------------
	.section	.text._ZN2at6native29vectorized_elementwise_kernelILi2EZZZNS0_23bitwise_not_kernel_cudaERNS_18TensorIteratorBaseEENKUlvE_clEvENKUlvE_clEvEUlhE_St5arrayIPcLm2EEEEviT0_T1_,"ax",@progbits
	.align	128
        .global         _ZN2at6native29vectorized_elementwise_kernelILi2EZZZNS0_23bitwise_not_kernel_cudaERNS_18TensorIteratorBaseEENKUlvE_clEvENKUlvE_clEvEUlhE_St5arrayIPcLm2EEEEviT0_T1_
        .type           _ZN2at6native29vectorized_elementwise_kernelILi2EZZZNS0_23bitwise_not_kernel_cudaERNS_18TensorIteratorBaseEENKUlvE_clEvENKUlvE_clEvEUlhE_St5arrayIPcLm2EEEEviT0_T1_,@function
        .size           _ZN2at6native29vectorized_elementwise_kernelILi2EZZZNS0_23bitwise_not_kernel_cudaERNS_18TensorIteratorBaseEENKUlvE_clEvENKUlvE_clEvEUlhE_St5arrayIPcLm2EEEEviT0_T1_,(.L_x_37353 - _ZN2at6native29vectorized_elementwise_kernelILi2EZZZNS0_23bitwise_not_kernel_cudaERNS_18TensorIteratorBaseEENKUlvE_clEvENKUlvE_clEvEUlhE_St5arrayIPcLm2EEEEviT0_T1_)
        .other          _ZN2at6native29vectorized_elementwise_kernelILi2EZZZNS0_23bitwise_not_kernel_cudaERNS_18TensorIteratorBaseEENKUlvE_clEvENKUlvE_clEvEUlhE_St5arrayIPcLm2EEEEviT0_T1_,@"STO_CUDA_ENTRY STV_DEFAULT"
_ZN2at6native29vectorized_elementwise_kernelILi2EZZZNS0_23bitwise_not_kernel_cudaERNS_18TensorIteratorBaseEENKUlvE_clEvENKUlvE_clEvEUlhE_St5arrayIPcLm2EEEEviT0_T1_:
.text._ZN2at6native29vectorized_elementwise_kernelILi2EZZZNS0_23bitwise_not_kernel_cudaERNS_18TensorIteratorBaseEENKUlvE_clEvENKUlvE_clEvEUlhE_St5arrayIPcLm2EEEEviT0_T1_:
        /* <DEDUP_REMOVED lines=109> */
.L_x_36377:
        /* <DEDUP_REMOVED lines=8> */
.L_x_36378:
        /* <DEDUP_REMOVED lines=8> */
.L_x_36379:
        /* <DEDUP_REMOVED lines=8> */
.L_x_36380:
        /* <DEDUP_REMOVED lines=9> */
.L_x_36381:
[----:B------:R-:W-:Y:S05]  /*08e0*/  BSYNC.RELIABLE B1 ;  /* 0x0000000000017941 */ /* 0x000fea0003800100 */
.L_x_36376:
[----:B------:R-:W-:-:S13]  /*08f0*/  ISETP.GE.U32.AND P0, PT, R6, UR5, PT ;  /* 0x0000000506007c0c */ /* 0x000fda000bf06070 */
[----:B-12---:R-:W1:Y:S01]  /*0900*/  @!P0 LDC.64 R8, c[0x0][0x388] ;  /* 0x0000e200ff088b82 */ /* 0x006e620000000a00 */
[C---:B------:R-:W-:Y:S02]  /*0910*/  @!P0 VIADD R5, R6.reuse, UR4 ;  /* 0x0000000406058c36 */ /* 0x040fe40008000000 */
[----:B------:R-:W-:-:S03]  /*0920*/  @!P0 VIADD R6, R6, 0x80 ;  /* 0x0000008006068836 */ /* 0x000fc60000000000 */
[----:B-1----:R-:W-:-:S05]  /*0930*/  @!P0 IADD3 R4, P1, PT, R5, R8, RZ ;  /* 0x0000000805048210 */ /* 0x002fca0007f3e0ff */
[----:B------:R-:W-:-:S05]  /*0940*/  @!P0 IMAD.X R5, RZ, RZ, R9, P1 ;  /* 0x000000ffff058224 */ /* 0x000fca00008e0609 */
[----:B------:R3:W-:Y:S03]  /*0950*/  @!P0 STG.E.U8 desc[UR8][R4.64], R2 ;  /* 0x0000000204008986 */ /* 0x0007e6000c101108 */
.L_x_36382:
[----:B------:R-:W-:Y:S05]  /*0960*/  BSYNC.RECONVERGENT B0 ;  /* 0x0000000000007941 */ /* 0x000fea0003800200 */
.L_x_36375:
        /* <DEDUP_REMOVED lines=9> */
.L_x_36374:
        /* <DEDUP_REMOVED lines=42> */
.L_x_36383:
        /* <DEDUP_REMOVED lines=14> */
.L_x_37353:


//--------------------- .text._ZN2at6native29vectorized_elementwise_kernelILi4EZZZNS0_23bitwise_not_kernel_cudaERNS_18TensorIteratorBaseEENKUlvE_clEvENKUlvE_clEvEUlhE_St5arrayIPcLm2EEEEviT0_T1_ --------------------------
	.section	.text._ZN2at6native29vectorized_elementwise_kernelILi4EZZZNS0_23bitwise_not_kernel_cudaERNS_18TensorIteratorBaseEENKUlvE_clEvENKUlvE_clEvEUlhE_St5arrayIPcLm2EEEEviT0_T1_,"ax",@progbits
	.align	128
        .global         _ZN2at6native29vectorized_elementwise_kernelILi4EZZZNS0_23bitwise_not_kernel_cudaERNS_18TensorIteratorBaseEENKUlvE_clEvENKUlvE_clEvEUlhE_St5arrayIPcLm2EEEEviT0_T1_
        .type           _ZN2at6native29vectorized_elementwise_kernelILi4EZZZNS0_23bitwise_not_kernel_cudaERNS_18TensorIteratorBaseEENKUlvE_clEvENKUlvE_clEvEUlhE_St5arrayIPcLm2EEEEviT0_T1_,@function
        .size           _ZN2at6native29vectorized_elementwise_kernelILi4EZZZNS0_23bitwise_not_kernel_cudaERNS_18TensorIteratorBaseEENKUlvE_clEvENKUlvE_clEvEUlhE_St5arrayIPcLm2EEEEviT0_T1_,(.L_x_37354 - _ZN2at6native29vectorized_elementwise_kernelILi4EZZZNS0_23bitwise_not_kernel_cudaERNS_18TensorIteratorBaseEENKUlvE_clEvENKUlvE_clEvEUlhE_St5arrayIPcLm2EEEEviT0_T1_)
        .other          _ZN2at6native29vectorized_elementwise_kernelILi4EZZZNS0_23bitwise_not_kernel_cudaERNS_18TensorIteratorBaseEENKUlvE_clEvENKUlvE_clEvEUlhE_St5arrayIPcLm2EEEEviT0_T1_,@"STO_CUDA_ENTRY STV_DEFAULT"
_ZN2at6native29vectorized_elementwise_kernelILi4EZZZNS0_23bitwise_not_kernel_cudaERNS_18TensorIteratorBaseEENKUlvE_clEvENKUlvE_clEvEUlhE_St5arrayIPcLm2EEEEviT0_T1_:
.text._ZN2at6native29vectorized_elementwise_kernelILi4EZZZNS0_23bitwise_not_kernel_cudaERNS_18TensorIteratorBaseEENKUlvE_clEvENKUlvE_clEvEUlhE_St5arrayIPcLm2EEEEviT0_T1_:
        /* <DEDUP_REMOVED lines=109> */
.L_x_36387:
        /* <DEDUP_REMOVED lines=8> */
.L_x_36388:
        /* <DEDUP_REMOVED lines=8> */
.L_x_36389:
        /* <DEDUP_REMOVED lines=8> */
.L_x_36390:
        /* <DEDUP_REMOVED lines=9> */
.L_x_36391:
[----:B------:R-:W-:Y:S05]  /*08e0*/  BSYNC.RELIABLE B1 ;  /* 0x0000000000017941 */ /* 0x000fea0003800100 */
.L_x_36386:
[----:B------:R-:W-:-:S13]  /*08f0*/  ISETP.GE.U32.AND P0, PT, R6, UR5, PT ;  /* 0x0000000506007c0c */ /* 0x000fda000bf06070 */
[----:B-12---:R-:W1:Y:S01]  /*0900*/  @!P0 LDC.64 R8, c[0x0][0x388] ;  /* 0x0000e200ff088b82 */ /* 0x006e620000000a00 */
[C---:B------:R-:W-:Y:S02]  /*0910*/  @!P0 VIADD R5, R6.reuse, UR4 ;  /* 0x0000000406058c36 */ /* 0x040fe40008000000 */
[----:B------:R-:W-:-:S03]  /*0920*/  @!P0 VIADD R6, R6, 0x80 ;  /* 0x0000008006068836 */ /* 0x000fc60000000000 */
[----:B-1----:R-:W-:-:S05]  /*0930*/  @!P0 IADD3 R4, P1, PT, R5, R8, RZ ;  /* 0x0000000805048210 */ /* 0x002fca0007f3e0ff */
[----:B------:R-:W-:-:S05]  /*0940*/  @!P0 IMAD.X R5, RZ, RZ, R9, P1 ;  /* 0x000000ffff058224 */ /* 0x000fca00008e0609 */
[----:B------:R3:W-:Y:S03]  /*0950*/  @!P0 STG.E.U8 desc[UR8][R4.64], R2 ;  /* 0x0000000204008986 */ /* 0x0007e6000c101108 */
.L_x_36392:
[----:B------:R-:W-:Y:S05]  /*0960*/  BSYNC.RECONVERGENT B0 ;  /* 0x0000000000007941 */ /* 0x000fea0003800200 */
.L_x_36385:
        /* <DEDUP_REMOVED lines=9> */
.L_x_36384:
        /* <DEDUP_REMOVED lines=48> */
.L_x_36393:
        /* <DEDUP_REMOVED lines=16> */
.L_x_37354:


//--------------------- .text._ZN2at6native29vectorized_elementwise_kernelILi8EZZZNS0_23bitwise_not_kernel_cudaERNS_18TensorIteratorBaseEENKUlvE_clEvENKUlvE_clEvEUlhE_St5arrayIPcLm2EEEEviT0_T1_ --------------------------
	.section	.text._ZN2at6native29vectorized_elementwise_kernelILi8EZZZNS0_23bitwise_not_kernel_cudaERNS_18TensorIteratorBaseEENKUlvE_clEvENKUlvE_clEvEUlhE_St5arrayIPcLm2EEEEviT0_T1_,"ax",@progbits
	.align	128
        .global         _ZN2at6native29vectorized_elementwise_kernelILi8EZZZNS0_23bitwise_not_kernel_cudaERNS_18TensorIteratorBaseEENKUlvE_clEvENKUlvE_clEvEUlhE_St5arrayIPcLm2EEEEviT0_T1_
        .type           _ZN2at6native29vectorized_elementwise_kernelILi8EZZZNS0_23bitwise_not_kernel_cudaERNS_18TensorIteratorBaseEENKUlvE_clEvENKUlvE_clEvEUlhE_St5arrayIPcLm2EEEEviT0_T1_,@function
        .size           _ZN2at6native29vectorized_elementwise_kernelILi8EZZZNS0_23bitwise_not_kernel_cudaERNS_18TensorIteratorBaseEENKUlvE_clEvENKUlvE_clEvEUlhE_St5arrayIPcLm2EEEEviT0_T1_,(.L_x_37355 - _ZN2at6native29vectorized_elementwise_kernelILi8EZZZNS0_23bitwise_not_kernel_cudaERNS_18TensorIteratorBaseEENKUlvE_clEvENKUlvE_clEvEUlhE_St5arrayIPcLm2EEEEviT0_T1_)
        .other          _ZN2at6native29vectorized_elementwise_kernelILi8EZZZNS0_23bitwise_not_kernel_cudaERNS_18TensorIteratorBaseEENKUlvE_clEvENKUlvE_clEvEUlhE_St5arrayIPcLm2EEEEviT0_T1_,@"STO_CUDA_ENTRY STV_DEFAULT"
_ZN2at6native29vectorized_elementwise_kernelILi8EZZZNS0_23bitwise_not_kernel_cudaERNS_18TensorIteratorBaseEENKUlvE_clEvENKUlvE_clEvEUlhE_St5arrayIPcLm2EEEEviT0_T1_:
.text._ZN2at6native29vectorized_elementwise_kernelILi8EZZZNS0_23bitwise_not_kernel_cudaERNS_18TensorIteratorBaseEENKUlvE_clEvENKUlvE_clEvEUlhE_St5arrayIPcLm2EEEEviT0_T1_:
        /* <DEDUP_REMOVED lines=109> */
.L_x_36397:
        /* <DEDUP_REMOVED lines=8> */
.L_x_36398:
        /* <DEDUP_REMOVED lines=8> */
.L_x_36399:
        /* <DEDUP_REMOVED lines=8> */
.L_x_36400:
        /* <DEDUP_REMOVED lines=9> */
.L_x_36401:
[----:B------:R-:W-:Y:S05]  /*08e0*/  BSYNC.RELIABLE B1 ;  /* 0x0000000000017941 */ /* 0x000fea0003800100 */
.L_x_36396:
[----:B------:R-:W-:-:S13]  /*08f0*/  ISETP.GE.U32.AND P0, PT, R6, UR5, PT ;  /* 0x0000000506007c0c */ /* 0x000fda000bf06070 */
[----:B-12---:R-:W1:Y:S01]  /*0900*/  @!P0 LDC.64 R8, c[0x0][0x388] ;  /* 0x0000e200ff088b82 */ /* 0x006e620000000a00 */
[C---:B------:R-:W-:Y:S02]  /*0910*/  @!P0 VIADD R5, R6.reuse, UR4 ;  /* 0x0000000406058c36 */ /* 0x040fe40008000000 */
[----:B------:R-:W-:-:S03]  /*0920*/  @!P0 VIADD R6, R6, 0x80 ;  /* 0x0000008006068836 */ /* 0x000fc60000000000 */
[----:B-1----:R-:W-:-:S05]  /*0930*/  @!P0 IADD3 R4, P1, PT, R5, R8, RZ ;  /* 0x0000000805048210 */ /* 0x002fca0007f3e0ff */
[----:B------:R-:W-:-:S05]  /*0940*/  @!P0 IMAD.X R5, RZ, RZ, R9, P1 ;  /* 0x000000ffff058224 */ /* 0x000fca00008e0609 */
[----:B------:R3:W-:Y:S03]  /*0950*/  @!P0 STG.E.U8 desc[UR8][R4.64], R2 ;  /* 0x0000000204008986 */ /* 0x0007e6000c101108 */
.L_x_36402:
[----:B------:R-:W-:Y:S05]  /*0960*/  BSYNC.RECONVERGENT B0 ;  /* 0x0000000000007941 */ /* 0x000fea0003800200 */
.L_x_36395:
        /* <DEDUP_REMOVED lines=9> */
.L_x_36394:
        /* <DEDUP_REMOVED lines=46> */
.L_x_36403:
        /* <DEDUP_REMOVED lines=10> */
.L_x_37355:


//--------------------- .text._ZN2at6native18elementwise_kernelILi128ELi4EZNS0_15gpu_kernel_implIZNS0_23bitwise_not_kernel_cudaERNS_18TensorIteratorBaseEEUlbE_EEvS4_RKT_EUliE_EEviT1_ --------------------------
	.section	.text._ZN2at6native18elementwise_kernelILi128ELi4EZNS0_15gpu_kernel_implIZNS0_23bitwise_not_kernel_cudaERNS_18TensorIteratorBaseEEUlbE_EEvS4_RKT_EUliE_EEviT1_,"ax",@progbits
	.align	128
        .global         _ZN2at6native18elementwise_kernelILi128ELi4EZNS0_15gpu_kernel_implIZNS0_23bitwise_not_kernel_cudaERNS_18TensorIteratorBaseEEUlbE_EEvS4_RKT_EUliE_EEviT1_
        .type           _ZN2at6native18elementwise_kernelILi128ELi4EZNS0_15gpu_kernel_implIZNS0_23bitwise_not_kernel_cudaERNS_18TensorIteratorBaseEEUlbE_EEvS4_RKT_EUliE_EEviT1_,@function
        .size           _ZN2at6native18elementwise_kernelILi128ELi4EZNS0_15gpu_kernel_implIZNS0_23bitwise_not_kernel_cudaERNS_18TensorIteratorBaseEEUlbE_EEvS4_RKT_EUliE_EEviT1_,(.L_x_37356 - _ZN2at6native18elementwise_kernelILi128ELi4EZNS0_15gpu_kernel_implIZNS0_23bitwise_not_kernel_cudaERNS_18TensorIteratorBaseEEUlbE_EEvS4_RKT_EUliE_EEviT1_)
        .other          _ZN2at6native18elementwise_kernelILi128ELi4EZNS0_15gpu_kernel_implIZNS0_23bitwise_not_kernel_cudaERNS_18TensorIteratorBaseEEUlbE_EEvS4_RKT_EUliE_EEviT1_,@"STO_CUDA_ENTRY STV_DEFAULT"
_ZN2at6native18elementwise_kernelILi128ELi4EZNS0_15gpu_kernel_implIZNS0_23bitwise_not_kernel_cudaERNS_18TensorIteratorBaseEEUlbE_EEvS4_RKT_EUliE_EEviT1_:
.text._ZN2at6native18elementwise_kernelILi128ELi4EZNS0_15gpu_kernel_implIZNS0_23bitwise_not_kernel_cudaERNS_18TensorIteratorBaseEEUlbE_EEvS4_RKT_EUliE_EEviT1_:
        /* <DEDUP_REMOVED lines=319> */
.L_x_36406:
        /* <DEDUP_REMOVED lines=15> */
[----:B------:R-:W2:Y:S02]  /*14e0*/  LDG.E.U8 R2, desc[UR36][R2.64] ;  /* 0x0000002402027981 */ /* 0x000ea4000c1e1100 */
[----:B--2---:R-:W-:Y:S01]  /*14f0*/  ISETP.NE.AND P0, PT, R2, RZ, PT ;  /* 0x000000ff0200720c */ /* 0x004fe20003f05270 */
[----:B------:R-:W-:-:S12]  /*1500*/  BRA `(.L_x_36413) ;  /* 0x00000008003c7947 */ /* 0x000fd80003800000 */
.L_x_36411:
[----:B------:R-:W2:Y:S02]  /*1510*/  LDG.E.U8 R2, desc[UR36][R2.64] ;  /* 0x0000002402027981 */ /* 0x000ea4000c1e1100 */
[----:B--2---:R-:W-:Y:S01]  /*1520*/  ISETP.NE.AND P0, PT, R2, RZ, PT ;  /* 0x000000ff0200720c */ /* 0x004fe20003f05270 */
[----:B------:R-:W-:-:S12]  /*1530*/  BRA `(.L_x_36413) ;  /* 0x0000000800307947 */ /* 0x000fd80003800000 */
.L_x_36410:
[----:B------:R-:W-:-:S09]  /*1540*/  UISETP.NE.AND UP0, UPT, UR4, 0x2, UPT ;  /* 0x000000020400788c */ /* 0x000fd2000bf05270 */
[----:B------:R-:W-:Y:S05]  /*1550*/  BRA.U !UP0, `(.L_x_36414) ;  /* 0x00000001082c7547 */ /* 0x000fea000b800000 */
[----:B------:R-:W-:-:S09]  /*1560*/  UISETP.NE.AND UP0, UPT, UR4, 0x3, UPT ;  /* 0x000000030400788c */ /* 0x000fd2000bf05270 */
[----:B------:R-:W-:Y:S05]  /*1570*/  BRA.U !UP0, `(.L_x_36415) ;  /* 0x0000000108187547 */ /* 0x000fea000b800000 */
[----:B------:R-:W-:-:S09]  /*1580*/  UISETP.NE.AND UP0, UPT, UR4, 0x4, UPT ;  /* 0x000000040400788c */ /* 0x000fd2000bf05270 */
[----:B------:R-:W-:Y:S05]  /*1590*/  BRA.U UP0, `(.L_x_36412) ;  /* 0x0000000500ac7547 */ /* 0x000fea000b800000 */
[----:B------:R-:W2:Y:S02]  /*15a0*/  LDG.E.64 R2, desc[UR36][R2.64] ;  /* 0x0000002402027981 */ /* 0x000ea4000c1e1b00 */
[----:B--2---:R-:W-:-:S04]  /*15b0*/  ISETP.NE.U32.AND P0, PT, R2, RZ, PT ;  /* 0x000000ff0200720c */ /* 0x004fc80003f05070 */
[----:B------:R-:W-:Y:S01]  /*15c0*/  ISETP.NE.AND.EX P0, PT, R3, RZ, PT, P0 ;  /* 0x000000ff0300720c */ /* 0x000fe20003f05300 */
[----:B------:R-:W-:-:S12]  /*15d0*/  BRA `(.L_x_36413) ;  /* 0x0000000800087947 */ /* 0x000fd80003800000 */
.L_x_36415:
[----:B------:R-:W2:Y:S02]  /*15e0*/  LDG.E R2, desc[UR36][R2.64] ;  /* 0x0000002402027981 */ /* 0x000ea4000c1e1900 */
[----:B--2---:R-:W-:Y:S01]  /*15f0*/  ISETP.NE.AND P0, PT, R2, RZ, PT ;  /* 0x000000ff0200720c */ /* 0x004fe20003f05270 */
[----:B------:R-:W-:-:S12]  /*1600*/  BRA `(.L_x_36413) ;  /* 0x0000000400fc7947 */ /* 0x000fd80003800000 */
.L_x_36414:
[----:B------:R-:W2:Y:S02]  /*1610*/  LDG.E.U16 R2, desc[UR36][R2.64] ;  /* 0x0000002402027981 */ /* 0x000ea4000c1e1500 */
[----:B--2---:R-:W-:Y:S01]  /*1620*/  ISETP.NE.AND P0, PT, R2, RZ, PT ;  /* 0x000000ff0200720c */ /* 0x004fe20003f05270 */
[----:B------:R-:W-:-:S12]  /*1630*/  BRA `(.L_x_36413) ;  /* 0x0000000400f07947 */ /* 0x000fd80003800000 */
.L_x_36409:
[----:B------:R-:W-:-:S09]  /*1640*/  UISETP.GT.AND UP0, UPT, UR4, 0x6, UPT ;  /* 0x000000060400788c */ /* 0x000fd2000bf04270 */
[----:B------:R-:W-:Y:S05]  /*1650*/  BRA.U UP0, `(.L_x_36416) ;  /* 0x00000001002c7547 */ /* 0x000fea000b800000 */
[----:B------:R-:W-:-:S09]  /*1660*/  UISETP.NE.AND UP0, UPT, UR4, 0x5, UPT ;  /* 0x000000050400788c */ /* 0x000fd2000bf05270 */
[----:B------:R-:W-:Y:S05]  /*1670*/  BRA.U !UP0, `(.L_x_36417) ;  /* 0x0000000108147547 */ /* 0x000fea000b800000 */
[----:B------:R-:W-:-:S09]  /*1680*/  UISETP.NE.AND UP0, UPT, UR4, 0x6, UPT ;  /* 0x000000060400788c */ /* 0x000fd2000bf05270 */
[----:B------:R-:W-:Y:S05]  /*1690*/  BRA.U UP0, `(.L_x_36412) ;  /* 0x00000005006c7547 */ /* 0x000fea000b800000 */
[----:B------:R-:W2:Y:S02]  /*16a0*/  LDG.E R2, desc[UR36][R2.64] ;  /* 0x0000002402027981 */ /* 0x000ea4000c1e1900 */
[----:B--2---:R-:W-:Y:S01]  /*16b0*/  FSETP.NEU.FTZ.AND P0, PT, R2, RZ, PT ;  /* 0x000000ff0200720b */ /* 0x004fe20003f1d000 */
[----:B------:R-:W-:-:S12]  /*16c0*/  BRA `(.L_x_36413) ;  /* 0x0000000400cc7947 */ /* 0x000fd80003800000 */
.L_x_36417:
[----:B------:R-:W2:Y:S02]  /*16d0*/  LDG.E.U16 R0, desc[UR36][R2.64] ;  /* 0x0000002402007981 */ /* 0x000ea4000c1e1500 */
[----:B--2---:R-:W-:-:S05]  /*16e0*/  HADD2.F32 R0, -RZ, R0.H0_H0 ;  /* 0x20000000ff007230 */ /* 0x004fca0000004100 */
[----:B------:R-:W-:Y:S01]  /*16f0*/  FSETP.NEU.FTZ.AND P0, PT, R0, RZ, PT ;  /* 0x000000ff0000720b */ /* 0x000fe20003f1d000 */
[----:B------:R-:W-:-:S12]  /*1700*/  BRA `(.L_x_36413) ;  /* 0x0000000400bc7947 */ /* 0x000fd80003800000 */
.L_x_36416:
[----:B------:R-:W-:-:S09]  /*1710*/  UISETP.NE.AND UP0, UPT, UR4, 0x7, UPT ;  /* 0x000000070400788c */ /* 0x000fd2000bf05270 */
[----:B------:R-:W-:Y:S05]  /*1720*/  BRA.U !UP0, `(.L_x_36418) ;  /* 0x0000000108447547 */ /* 0x000fea000b800000 */
[----:B------:R-:W-:-:S09]  /*1730*/  UISETP.NE.AND UP0, UPT, UR4, 0x8, UPT ;  /* 0x000000080400788c */ /* 0x000fd2000bf05270 */
[----:B------:R-:W-:Y:S05]  /*1740*/  BRA.U !UP0, `(.L_x_36419) ;  /* 0x00000001081c7547 */ /* 0x000fea000b800000 */
[----:B------:R-:W-:-:S09]  /*1750*/  UISETP.NE.AND UP0, UPT, UR4, 0x9, UPT ;  /* 0x000000090400788c */ /* 0x000fd2000bf05270 */
[----:B------:R-:W-:Y:S05]  /*1760*/  BRA.U UP0, `(.L_x_36412) ;  /* 0x0000000500387547 */ /* 0x000fea000b800000 */
[----:B------:R-:W2:Y:S02]  /*1770*/  LDG.E.64 R2, desc[UR36][R2.64] ;  /* 0x0000002402027981 */ /* 0x000ea4000c1e1b00 */
[----:B--2---:R-:W-:Y:S02]  /*1780*/  FSETP.NEU.FTZ.AND P0, PT, R2, RZ, PT ;  /* 0x000000ff0200720b */ /* 0x004fe40003f1d000 */
[----:B------:R-:W-:-:S04]  /*1790*/  FSETP.NEU.FTZ.AND P1, PT, R3, RZ, PT ;  /* 0x000000ff0300720b */ /* 0x000fc80003f3d000 */
[----:B------:R-:W-:Y:S01]  /*17a0*/  PLOP3.LUT P0, PT, P0, P1, PT, 0xf8, 0x8f ;  /* 0x00000000008f781c */ /* 0x000fe20000703f70 */
[----:B------:R-:W-:-:S12]  /*17b0*/  BRA `(.L_x_36413) ;  /* 0x0000000400907947 */ /* 0x000fd80003800000 */
.L_x_36419:
[----:B------:R-:W2:Y:S01]  /*17c0*/  LDG.E R2, desc[UR36][R2.64] ;  /* 0x0000002402027981 */ /* 0x000ea2000c1e1900 */
[----:B------:R-:W-:Y:S01]  /*17d0*/  PLOP3.LUT P0, PT, PT, PT, PT, 0x80, 0x8 ;  /* 0x000000000008781c */ /* 0x000fe20003f0f070 */
[----:B--2---:R-:W-:-:S05]  /*17e0*/  HADD2.F32 R0, -RZ, R2.H0_H0 ;  /* 0x20000002ff007230 */ /* 0x004fca0000004100 */
[----:B------:R-:W-:-:S13]  /*17f0*/  FSETP.NEU.FTZ.AND P1, PT, R0, RZ, PT ;  /* 0x000000ff0000720b */ /* 0x000fda0003f3d000 */
[----:B------:R-:W-:Y:S05]  /*1800*/  @P1 BRA `(.L_x_36413) ;  /* 0x00000004007c1947 */ /* 0x000fea0003800000 */
[----:B------:R-:W-:-:S05]  /*1810*/  HADD2.F32 R0, -RZ, R2.H1_H1 ;  /* 0x30000002ff007230 */ /* 0x000fca0000004100 */
[----:B------:R-:W-:Y:S01]  /*1820*/  FSETP.NEU.FTZ.AND P0, PT, R0, RZ, PT ;  /* 0x000000ff0000720b */ /* 0x000fe20003f1d000 */
[----:B------:R-:W-:-:S12]  /*1830*/  BRA `(.L_x_36413) ;  /* 0x0000000400707947 */ /* 0x000fd80003800000 */
.L_x_36418:
[----:B------:R-:W2:Y:S02]  /*1840*/  LDG.E.64 R2, desc[UR36][R2.64] ;  /* 0x0000002402027981 */ /* 0x000ea4000c1e1b00 */
[----:B--2---:R-:W-:Y:S01]  /*1850*/  DSETP.NEU.AND P0, PT, R2, RZ, PT ;  /* 0x000000ff0200722a */ /* 0x004fe20003f0d000 */
[----:B------:R-:W-:-:S13]  /*1860*/  BRA `(.L_x_36413) ;  /* 0x0000000400647947 */ /* 0x000fda0003800000 */
.L_x_36408:
        /* <DEDUP_REMOVED lines=9> */
[----:B--2---:R-:W-:Y:S01]  /*1900*/  ISETP.NE.AND P0, PT, R2, RZ, PT ;  /* 0x000000ff0200720c */ /* 0x004fe20003f05270 */
[----:B------:R-:W-:-:S12]  /*1910*/  BRA `(.L_x_36413) ;  /* 0x0000000400387947 */ /* 0x000fd80003800000 */
.L_x_36422:
[----:B------:R-:W2:Y:S02]  /*1920*/  LDG.E.128 R4, desc[UR36][R2.64] ;  /* 0x0000002402047981 */ /* 0x000ea4000c1e1d00 */
[----:B--2---:R-:W-:-:S06]  /*1930*/  DSETP.NEU.AND P0, PT, R6, RZ, PT ;  /* 0x000000ff0600722a */ /* 0x004fcc0003f0d000 */
[----:B------:R-:W-:Y:S01]  /*1940*/  DSETP.NEU.OR P0, PT, R4, RZ, P0 ;  /* 0x000000ff0400722a */ /* 0x000fe2000070d400 */
[----:B------:R-:W-:-:S13]  /*1950*/  BRA `(.L_x_36413) ;  /* 0x0000000400287947 */ /* 0x000fda0003800000 */
.L_x_36421:
[----:B------:R-:W-:-:S09]  /*1960*/  UISETP.NE.AND UP0, UPT, UR4, 0xf, UPT ;  /* 0x0000000f0400788c */ /* 0x000fd2000bf05270 */
[----:B------:R-:W-:Y:S05]  /*1970*/  BRA.U !UP0, `(.L_x_36423) ;  /* 0x0000000108487547 */ /* 0x000fea000b800000 */
[----:B------:R-:W-:-:S09]  /*1980*/  UISETP.NE.AND UP0, UPT, UR4, 0x17, UPT ;  /* 0x000000170400788c */ /* 0x000fd2000bf05270 */
[----:B------:R-:W-:Y:S05]  /*1990*/  BRA.U !UP0, `(.L_x_36424) ;  /* 0x0000000108147547 */ /* 0x000fea000b800000 */
[----:B------:R-:W-:-:S09]  /*19a0*/  UISETP.NE.AND UP0, UPT, UR4, 0x18, UPT ;  /* 0x000000180400788c */ /* 0x000fd2000bf05270 */
[----:B------:R-:W-:Y:S05]  /*19b0*/  BRA.U UP0, `(.L_x_36412) ;  /* 0x0000000100a47547 */ /* 0x000fea000b800000 */
[----:B------:R-:W2:Y:S02]  /*19c0*/  LDG.E.U8 R2, desc[UR36][R2.64] ;  /* 0x0000002402027981 */ /* 0x000ea4000c1e1100 */
[----:B--2---:R-:W-:Y:S01]  /*19d0*/  LOP3.LUT P0, RZ, R2, 0x7f, RZ, 0xc0, !PT ;  /* 0x0000007f02ff7812 */ /* 0x004fe2000780c0ff */
[----:B------:R-:W-:-:S12]  /*19e0*/  BRA `(.L_x_36413) ;  /* 0x0000000400047947 */ /* 0x000fd80003800000 */
.L_x_36424:
[----:B------:R-:W2:Y:S02]  /*19f0*/  LDG.E.U8 R0, desc[UR36][R2.64] ;  /* 0x0000002402007981 */ /* 0x000ea4000c1e1100 */
[----:B--2---:R-:W-:-:S04]  /*1a00*/  SHF.L.U32 R4, R0, 0x19, RZ ;  /* 0x0000001900047819 */ /* 0x004fc800000006ff */
[----:B------:R-:W-:-:S13]  /*1a10*/  ISETP.GT.U32.AND P0, PT, R4, 0x7ffffff, PT ;  /* 0x07ffffff0400780c */ /* 0x000fda0003f04070 */
[----:B------:R-:W-:Y:S01]  /*1a20*/  @!P0 IMAD.SHL.U32 R0, R0, 0x100, RZ ;  /* 0x0000010000008824 */ /* 0x000fe200078e00ff */
[----:B------:R-:W-:-:S04]  /*1a30*/  @P0 LEA.HI R4, R4, 0x70000000, RZ, 0x1c ;  /* 0x7000000004040811 */ /* 0x000fc800078fe0ff */
[----:B------:R-:W-:-:S04]  /*1a40*/  @!P0 LOP3.LUT R0, R0, 0x7f00, RZ, 0xc0, !PT ;  /* 0x00007f0000008812 */ /* 0x000fc800078ec0ff */
[----:B------:R-:W-:-:S05]  /*1a50*/  @!P0 LOP3.LUT R0, R0, 0x3f000000, RZ, 0xfc, !PT ;  /* 0x3f00000000008812 */ /* 0x000fca00078efcff */
[----:B------:R-:W-:Y:S01]  /*1a60*/  @!P0 FADD.FTZ R0, R0, -0.5 ;  /* 0xbf00000000008421 */ /* 0x000fe20000010000 */
[----:B------:R-:W-:-:S05]  /*1a70*/  @P0 FMUL.FTZ R0, R4, 1.9259299443872358531e-34 ;  /* 0x0780000004000820 */ /* 0x000fca0000410000 */
[----:B------:R-:W-:Y:S01]  /*1a80*/  LOP3.LUT P0, RZ, R0, 0x7fffffff, RZ, 0xc0, !PT ;  /* 0x7fffffff00ff7812 */ /* 0x000fe2000780c0ff */
[----:B------:R-:W-:-:S12]  /*1a90*/  BRA `(.L_x_36413) ;  /* 0x0000000000d87947 */ /* 0x000fd80003800000 */
.L_x_36423:
[----:B------:R-:W2:Y:S02]  /*1aa0*/  LDG.E.U16 R0, desc[UR36][R2.64] ;  /* 0x0000002402007981 */ /* 0x000ea4000c1e1500 */
[----:B--2---:R-:W-:-:S05]  /*1ab0*/  IMAD.U32 R0, R0, 0x10000, RZ ;  /* 0x0001000000007824 */ /* 0x004fca00078e00ff */
[----:B------:R-:W-:Y:S01]  /*1ac0*/  FSETP.NEU.FTZ.AND P0, PT, R0, RZ, PT ;  /* 0x000000ff0000720b */ /* 0x000fe20003f1d000 */
[----:B------:R-:W-:-:S12]  /*1ad0*/  BRA `(.L_x_36413) ;  /* 0x0000000000c87947 */ /* 0x000fd80003800000 */
.L_x_36420:
        /* <DEDUP_REMOVED lines=9> */
[----:B--2---:R-:W-:Y:S01]  /*1b70*/  ISETP.NE.AND P0, PT, R2, RZ, PT ;  /* 0x000000ff0200720c */ /* 0x004fe20003f05270 */
[----:B------:R-:W-:-:S12]  /*1b80*/  BRA `(.L_x_36413) ;  /* 0x00000000009c7947 */ /* 0x000fd80003800000 */
.L_x_36427:
[----:B------:R-:W2:Y:S02]  /*1b90*/  LDG.E.U8 R2, desc[UR36][R2.64] ;  /* 0x0000002402027981 */ /* 0x000ea4000c1e1100 */
[----:B--2---:R-:W-:Y:S01]  /*1ba0*/  ISETP.NE.AND P0, PT, R2, RZ, PT ;  /* 0x000000ff0200720c */ /* 0x004fe20003f05270 */
[----:B------:R-:W-:-:S12]  /*1bb0*/  BRA `(.L_x_36413) ;  /* 0x0000000000907947 */ /* 0x000fd80003800000 */
.L_x_36426:
[----:B------:R-:W2:Y:S02]  /*1bc0*/  LDG.E.U8 R2, desc[UR36][R2.64] ;  /* 0x0000002402027981 */ /* 0x000ea4000c1e1100 */
[----:B--2---:R-:W-:Y:S01]  /*1bd0*/  ISETP.NE.AND P0, PT, R2, RZ, PT ;  /* 0x000000ff0200720c */ /* 0x004fe20003f05270 */
[----:B------:R-:W-:-:S12]  /*1be0*/  BRA `(.L_x_36413) ;  /* 0x0000000000847947 */ /* 0x000fd80003800000 */
.L_x_36425:
[----:B------:R-:W-:-:S09]  /*1bf0*/  UISETP.NE.AND UP0, UPT, UR4, 0x1c, UPT ;  /* 0x0000001c0400788c */ /* 0x000fd2000bf05270 */
[----:B------:R-:W-:Y:S05]  /*1c00*/  BRA.U !UP0, `(.L_x_36428) ;  /* 0x0000000108747547 */ /* 0x000fea000b800000 */
[----:B------:R-:W-:-:S09]  /*1c10*/  UISETP.NE.AND UP0, UPT, UR4, 0x1d, UPT ;  /* 0x0000001d0400788c */ /* 0x000fd2000bf05270 */
[----:B------:R-:W-:Y:S05]  /*1c20*/  BRA.U !UP0, `(.L_x_36429) ;  /* 0x00000001085c7547 */ /* 0x000fea000b800000 */
[----:B------:R-:W-:-:S09]  /*1c30*/  UISETP.NE.AND UP0, UPT, UR4, 0x2c, UPT ;  /* 0x0000002c0400788c */ /* 0x000fd2000bf05270 */
[----:B------:R-:W-:Y:S05]  /*1c40*/  BRA.U !UP0, `(.L_x_36430) ;  /* 0x0000000108487547 */ /* 0x000fea000b800000 */
.L_x_36412:
        /* <DEDUP_REMOVED lines=16> */
.L_x_36431:
[----:B------:R-:W-:Y:S01]  /*1d50*/  PLOP3.LUT P0, PT, PT, PT, PT, 0x8, 0x80 ;  /* 0x000000000080781c */ /* 0x000fe20003f0e170 */
[----:B------:R-:W-:-:S12]  /*1d60*/  BRA `(.L_x_36413) ;  /* 0x0000000000247947 */ /* 0x000fd80003800000 */
.L_x_36430:
[----:B------:R-:W2:Y:S02]  /*1d70*/  LDG.E.U8 R2, desc[UR36][R2.64] ;  /* 0x0000002402027981 */ /* 0x000ea4000c1e1100 */
[----:B--2---:R-:W-:Y:S01]  /*1d80*/  ISETP.NE.AND P0, PT, R2, RZ, PT ;  /* 0x000000ff0200720c */ /* 0x004fe20003f05270 */
[----:B------:R-:W-:-:S12]  /*1d90*/  BRA `(.L_x_36413) ;  /* 0x0000000000187947 */ /* 0x000fd80003800000 */
.L_x_36429:
[----:B------:R-:W2:Y:S02]  /*1da0*/  LDG.E.64 R2, desc[UR36][R2.64] ;  /* 0x0000002402027981 */ /* 0x000ea4000c1e1b00 */
[----:B--2---:R-:W-:-:S04]  /*1db0*/  ISETP.NE.U32.AND P0, PT, R2, RZ, PT ;  /* 0x000000ff0200720c */ /* 0x004fc80003f05070 */
[----:B------:R-:W-:Y:S01]  /*1dc0*/  ISETP.NE.AND.EX P0, PT, R3, RZ, PT, P0 ;  /* 0x000000ff0300720c */ /* 0x000fe20003f05300 */
[----:B------:R-:W-:-:S12]  /*1dd0*/  BRA `(.L_x_36413) ;  /* 0x0000000000087947 */ /* 0x000fd80003800000 */
.L_x_36428:
[----:B------:R-:W2:Y:S02]  /*1de0*/  LDG.E R2, desc[UR36][R2.64] ;  /* 0x0000002402027981 */ /* 0x000ea4000c1e1900 */
[----:B--2---:R-:W-:-:S13]  /*1df0*/  ISETP.NE.AND P0, PT, R2, RZ, PT ;  /* 0x000000ff0200720c */ /* 0x004fda0003f05270 */
.L_x_36413:
[----:B------:R-:W-:Y:S05]  /*1e00*/  BSYNC.RECONVERGENT B6 ;  /* 0x0000000000067941 */ /* 0x000fea0003800200 */
.L_x_36407:
[----:B------:R-:W0:Y:S01]  /*1e10*/  LDCU.64 UR6, c[0x0][0x580] ;  /* 0x0000b000ff0677ac */ /* 0x000e220008000a00 */
[----:B------:R-:W-:Y:S01]  /*1e20*/  BSSY.RECONVERGENT B6, `(.L_x_36432) ;  /* 0x00000d3000067945 */ /* 0x000fe20003800200 */
[----:B------:R-:W-:Y:S01]  /*1e30*/  SEL R4, RZ, 0x1, P0 ;  /* 0x00000001ff047807 */ /* 0x000fe20000000000 */
        /* <DEDUP_REMOVED lines=15> */
.L_x_36436:
[----:B------:R0:W-:Y:S01]  /*1f30*/  STG.E.U8 desc[UR36][R2.64], R4 ;  /* 0x0000000402007986 */ /* 0x0001e2000c101124 */
[----:B------:R-:W-:Y:S05]  /*1f40*/  BRA `(.L_x_36438) ;  /* 0x0000000c00007947 */ /* 0x000fea0003800000 */
.L_x_36435:
        /* <DEDUP_REMOVED lines=9> */
.L_x_36440:
[----:B------:R0:W-:Y:S01]  /*1fe0*/  STG.E desc[UR36][R2.64], R4 ;  /* 0x0000000402007986 */ /* 0x0001e2000c101924 */
[----:B------:R-:W-:Y:S05]  /*1ff0*/  BRA `(.L_x_36438) ;  /* 0x0000000800d47947 */ /* 0x000fea0003800000 */
.L_x_36439:
[----:B------:R0:W-:Y:S01]  /*2000*/  STG.E.U16 desc[UR36][R2.64], R4 ;  /* 0x0000000402007986 */ /* 0x0001e2000c101524 */
[----:B------:R-:W-:Y:S05]  /*2010*/  BRA `(.L_x_36438) ;  /* 0x0000000800cc7947 */ /* 0x000fea0003800000 */
.L_x_36434:
[----:B------:R-:W-:-:S09]  /*2020*/  UISETP.GT.AND UP0, UPT, UR4, 0x6, UPT ;  /* 0x000000060400788c */ /* 0x000fd2000bf04270 */
[----:B------:R-:W-:Y:S05]  /*2030*/  BRA.U UP0, `(.L_x_36441) ;  /* 0x00000001002c7547 */ /* 0x000fea000b800000 */
[----:B------:R-:W-:-:S09]  /*2040*/  UISETP.NE.AND UP0, UPT, UR4, 0x5, UPT ;  /* 0x000000050400788c */ /* 0x000fd2000bf05270 */
[----:B------:R-:W-:Y:S05]  /*2050*/  BRA.U !UP0, `(.L_x_36442) ;  /* 0x0000000108147547 */ /* 0x000fea000b800000 */
[----:B------:R-:W-:-:S09]  /*2060*/  UISETP.NE.AND UP0, UPT, UR4, 0x6, UPT ;  /* 0x000000060400788c */ /* 0x000fd2000bf05270 */
[----:B------:R-:W-:Y:S05]  /*2070*/  BRA.U UP0, `(.L_x_36437) ;  /* 0x0000000900247547 */ /* 0x000fea000b800000 */
[----:B------:R-:W-:-:S05]  /*2080*/  I2FP.F32.U32 R5, R4 ;  /* 0x0000000400057245 */ /* 0x000fca0000201000 */
[----:B------:R0:W-:Y:S01]  /*2090*/  STG.E desc[UR36][R2.64], R5 ;  /* 0x0000000502007986 */ /* 0x0001e2000c101924 */
[----:B------:R-:W-:Y:S05]  /*20a0*/  BRA `(.L_x_36438) ;  /* 0x0000000800a87947 */ /* 0x000fea0003800000 */
.L_x_36442:
[----:B------:R-:W-:-:S04]  /*20b0*/  I2FP.F32.U32 R0, R4 ;  /* 0x0000000400007245 */ /* 0x000fc80000201000 */
[----:B------:R-:W-:-:S05]  /*20c0*/  F2FP.F16.F32.PACK_AB R0, RZ, R0 ;  /* 0x00000000ff00723e */ /* 0x000fca00000000ff */
[----:B------:R0:W-:Y:S01]  /*20d0*/  STG.E.U16 desc[UR36][R2.64], R0 ;  /* 0x0000000002007986 */ /* 0x0001e2000c101524 */
[----:B------:R-:W-:Y:S05]  /*20e0*/  BRA `(.L_x_36438) ;  /* 0x0000000800987947 */ /* 0x000fea0003800000 */
.L_x_36441:
[----:B------:R-:W-:-:S09]  /*20f0*/  UISETP.NE.AND UP0, UPT, UR4, 0x7, UPT ;  /* 0x000000070400788c */ /* 0x000fd2000bf05270 */
[----:B------:R-:W-:Y:S05]  /*2100*/  BRA.U !UP0, `(.L_x_36443) ;  /* 0x0000000108347547 */ /* 0x000fea000b800000 */
[----:B------:R-:W-:-:S09]  /*2110*/  UISETP.NE.AND UP0, UPT, UR4, 0x8, UPT ;  /* 0x000000080400788c */ /* 0x000fd2000bf05270 */
[----:B------:R-:W-:Y:S05]  /*2120*/  BRA.U !UP0, `(.L_x_36444) ;  /* 0x0000000108187547 */ /* 0x000fea000b800000 */
[----:B------:R-:W-:-:S09]  /*2130*/  UISETP.NE.AND UP0, UPT, UR4, 0x9, UPT ;  /* 0x000000090400788c */ /* 0x000fd2000bf05270 */
[----:B------:R-:W-:Y:S05]  /*2140*/  BRA.U UP0, `(.L_x_36437) ;  /* 0x0000000500f07547 */ /* 0x000fea000b800000 */
[----:B------:R-:W-:Y:S01]  /*2150*/  I2FP.F32.U32 R4, R4 ;  /* 0x0000000400047245 */ /* 0x000fe20000201000 */
[----:B------:R-:W-:-:S05]  /*2160*/  IMAD.MOV.U32 R5, RZ, RZ, RZ ;  /* 0x000000ffff057224 */ /* 0x000fca00078e00ff */
[----:B------:R0:W-:Y:S01]  /*2170*/  STG.E.64 desc[UR36][R2.64], R4 ;  /* 0x0000000402007986 */ /* 0x0001e2000c101b24 */
[----:B------:R-:W-:Y:S05]  /*2180*/  BRA `(.L_x_36438) ;  /* 0x0000000800707947 */ /* 0x000fea0003800000 */
.L_x_36444:
[----:B------:R-:W-:-:S04]  /*2190*/  I2FP.F32.U32 R4, R4 ;  /* 0x0000000400047245 */ /* 0x000fc80000201000 */
[----:B------:R-:W-:-:S04]  /*21a0*/  F2FP.F16.F32.PACK_AB R5, RZ, R4 ;  /* 0x00000004ff05723e */ /* 0x000fc800000000ff */
[----:B------:R-:W-:-:S05]  /*21b0*/  PRMT R5, R5, 0x5410, RZ ;  /* 0x0000541005057816 */ /* 0x000fca00000000ff */
[----:B------:R0:W-:Y:S01]  /*21c0*/  STG.E desc[UR36][R2.64], R5 ;  /* 0x0000000502007986 */ /* 0x0001e2000c101924 */
[----:B------:R-:W-:Y:S05]  /*21d0*/  BRA `(.L_x_36438) ;  /* 0x00000008005c7947 */ /* 0x000fea0003800000 */
.L_x_36443:
[----:B------:R-:W0:Y:S02]  /*21e0*/  I2F.F64.U32 R4, R4 ;  /* 0x0000000400047312 */ /* 0x000e240000201800 */
[----:B0-----:R0:W-:Y:S01]  /*21f0*/  STG.E.64 desc[UR36][R2.64], R4 ;  /* 0x0000000402007986 */ /* 0x0011e2000c101b24 */
[----:B------:R-:W-:Y:S05]  /*2200*/  BRA `(.L_x_36438) ;  /* 0x0000000800507947 */ /* 0x000fea0003800000 */
.L_x_36433:
        /* <DEDUP_REMOVED lines=8> */
[----:B------:R0:W-:Y:S01]  /*2290*/  STG.E.U8 desc[UR36][R2.64], R4 ;  /* 0x0000000402007986 */ /* 0x0001e2000c101124 */
[----:B------:R-:W-:Y:S05]  /*22a0*/  BRA `(.L_x_36438) ;  /* 0x0000000800287947 */ /* 0x000fea0003800000 */
.L_x_36447:
[----:B------:R-:W0:Y:S01]  /*22b0*/  I2F.F64.U32 R4, R4 ;  /* 0x0000000400047312 */ /* 0x000e220000201800 */
[----:B------:R-:W-:-:S05]  /*22c0*/  CS2R R6, SRZ ;  /* 0x0000000000067805 */ /* 0x000fca000001ff00 */
[----:B0-----:R0:W-:Y:S01]  /*22d0*/  STG.E.128 desc[UR36][R2.64], R4 ;  /* 0x0000000402007986 */ /* 0x0011e2000c101d24 */
[----:B------:R-:W-:Y:S05]  /*22e0*/  BRA `(.L_x_36438) ;  /* 0x0000000800187947 */ /* 0x000fea0003800000 */
.L_x_36446:
[----:B------:R-:W-:-:S09]  /*22f0*/  UISETP.NE.AND UP0, UPT, UR4, 0xf, UPT ;  /* 0x0000000f0400788c */ /* 0x000fd2000bf05270 */
[----:B------:R-:W-:Y:S05]  /*2300*/  BRA.U !UP0, `(.L_x_36448) ;  /* 0x0000000108887547 */ /* 0x000fea000b800000 */
[----:B------:R-:W-:-:S09]  /*2310*/  UISETP.NE.AND UP0, UPT, UR4, 0x17, UPT ;  /* 0x000000170400788c */ /* 0x000fd2000bf05270 */
[----:B------:R-:W-:Y:S05]  /*2320*/  BRA.U !UP0, `(.L_x_36449) ;  /* 0x0000000108407547 */ /* 0x000fea000b800000 */
[----:B------:R-:W-:-:S09]  /*2330*/  UISETP.NE.AND UP0, UPT, UR4, 0x18, UPT ;  /* 0x000000180400788c */ /* 0x000fd2000bf05270 */
[----:B------:R-:W-:Y:S05]  /*2340*/  BRA.U UP0, `(.L_x_36437) ;  /* 0x0000000500707547 */ /* 0x000fea000b800000 */
[----:B------:R-:W-:Y:S01]  /*2350*/  I2FP.F32.U32 R7, R4 ;  /* 0x0000000400077245 */ /* 0x000fe20000201000 */
[----:B------:R-:W-:Y:S01]  /*2360*/  BSSY.RECONVERGENT B0, `(.L_x_36450) ;  /* 0x000000a000007945 */ /* 0x000fe20003800200 */
[----:B------:R-:W-:Y:S02]  /*2370*/  HFMA2 R5, -RZ, RZ, 0, 7.569789886474609375e-06 ;  /* 0x0000007fff057431 */ /* 0x000fe400000001ff */
[----:B------:R-:W-:-:S13]  /*2380*/  ISETP.GT.U32.AND P0, PT, R7, 0x43efffff, PT ;  /* 0x43efffff0700780c */ /* 0x000fda0003f04070 */
[----:B------:R-:W-:Y:S05]  /*2390*/  @P0 BRA `(.L_x_36451) ;  /* 0x0000000000180947 */ /* 0x000fea0003800000 */
[----:B------:R-:W-:-:S13]  /*23a0*/  ISETP.GT.U32.AND P0, PT, R7, 0x3c7fffff, PT ;  /* 0x3c7fffff0700780c */ /* 0x000fda0003f04070 */
[----:B------:R-:W-:Y:S01]  /*23b0*/  @P0 SHF.R.U32.HI R0, RZ, 0x14, R7 ;  /* 0x00000014ff000819 */ /* 0x000fe20000011607 */
[----:B------:R-:W-:-:S03]  /*23c0*/  @!P0 FADD.FTZ R5, R7, 16384 ;  /* 0x4680000007058421 */ /* 0x000fc60000010000 */
[----:B------:R-:W-:-:S04]  /*23d0*/  @P0 LOP3.LUT R0, R0, 0x1, RZ, 0xc0, !PT ;  /* 0x0000000100000812 */ /* 0x000fc800078ec0ff */
[----:B------:R-:W-:-:S04]  /*23e0*/  @P0 IADD3 R0, PT, PT, R7, 0x407ffff, R0 ;  /* 0x0407ffff07000810 */ /* 0x000fc80007ffe000 */
[----:B------:R-:W-:-:S07]  /*23f0*/  @P0 SHF.R.U32.HI R5, RZ, 0x14, R0 ;  /* 0x00000014ff050819 */ /* 0x000fce0000011600 */
.L_x_36451:
[----:B------:R-:W-:Y:S05]  /*2400*/  BSYNC.RECONVERGENT B0 ;  /* 0x0000000000007941 */ /* 0x000fea0003800200 */
.L_x_36450:
[----:B------:R0:W-:Y:S01]  /*2410*/  STG.E.U8 desc[UR36][R2.64], R5 ;  /* 0x0000000502007986 */ /* 0x0001e2000c101124 */
[----:B------:R-:W-:Y:S05]  /*2420*/  BRA `(.L_x_36438) ;  /* 0x0000000400c87947 */ /* 0x000fea0003800000 */
.L_x_36449:
[----:B------:R-:W-:-:S04]  /*2430*/  I2FP.F32.U32 R7, R4 ;  /* 0x0000000400077245 */ /* 0x000fc80000201000 */
[----:B------:R-:W-:-:S13]  /*2440*/  ISETP.GE.U32.AND P1, PT, R7, 0x47800000, PT ;  /* 0x478000000700780c */ /* 0x000fda0003f26070 */
        /* <DEDUP_REMOVED lines=14> */
.L_x_36448:
[----:B------:R-:W-:-:S04]  /*2530*/  I2FP.F32.U32 R0, R4 ;  /* 0x0000000400007245 */ /* 0x000fc80000201000 */
[----:B------:R-:W-:-:S05]  /*2540*/  F2FP.BF16.F32.PACK_AB R0, RZ, R0 ;  /* 0x00000000ff00723e */ /* 0x000fca00000010ff */
[----:B------:R0:W-:Y:S01]  /*2550*/  STG.E.U16 desc[UR36][R2.64], R0 ;  /* 0x0000000002007986 */ /* 0x0001e2000c101524 */
[----:B------:R-:W-:Y:S05]  /*2560*/  BRA `(.L_x_36438) ;  /* 0x0000000400787947 */ /* 0x000fea0003800000 */
.L_x_36445:
        /* <DEDUP_REMOVED lines=10> */
.L_x_36454:
[----:B------:R-:W-:Y:S01]  /*2610*/  I2FP.F32.U32 R5, R4 ;  /* 0x0000000400057245 */ /* 0x000fe20000201000 */
        /* <DEDUP_REMOVED lines=11> */
.L_x_36457:
[----:B------:R-:W-:-:S04]  /*26d0*/  SHF.R.U32.HI R0, RZ, 0x14, R5 ;  /* 0x00000014ff007819 */ /* 0x000fc80000011605 */
[----:B------:R-:W-:-:S04]  /*26e0*/  LOP3.LUT R0, R0, 0x1, RZ, 0xc0, !PT ;  /* 0x0000000100007812 */ /* 0x000fc800078ec0ff */
[----:B------:R-:W-:-:S04]  /*26f0*/  IADD3 R0, PT, PT, R5, 0x487ffff, R0 ;  /* 0x0487ffff05007810 */ /* 0x000fc80007ffe000 */
[----:B------:R-:W-:-:S04]  /*2700*/  SHF.R.U32.HI R0, RZ, 0x14, R0 ;  /* 0x00000014ff007819 */ /* 0x000fc80000011600 */
[----:B------:R-:W-:-:S07]  /*2710*/  LOP3.LUT R4, R0, 0xff, RZ, 0xc0, !PT ;  /* 0x000000ff00047812 */ /* 0x000fce00078ec0ff */
.L_x_36458:
[----:B------:R-:W-:-:S07]  /*2720*/  PRMT R0, R4, 0x7610, R0 ;  /* 0x0000761004007816 */ /* 0x000fce0000000000 */
.L_x_36456:
[----:B------:R-:W-:Y:S05]  /*2730*/  BSYNC.RECONVERGENT B0 ;  /* 0x0000000000007941 */ /* 0x000fea0003800200 */
.L_x_36455:
[----:B------:R1:W-:Y:S01]  /*2740*/  STG.E.U8 desc[UR36][R2.64], R0 ;  /* 0x0000000002007986 */ /* 0x0003e2000c101124 */
[----:B------:R-:W-:Y:S05]  /*2750*/  BRA `(.L_x_36438) ;  /* 0x0000000000fc7947 */ /* 0x000fea0003800000 */
.L_x_36453:
[----:B------:R-:W-:Y:S01]  /*2760*/  I2FP.F32.U32 R5, R4 ;  /* 0x0000000400057245 */ /* 0x000fe20000201000 */
        /* <DEDUP_REMOVED lines=11> */
.L_x_36461:
[----:B------:R-:W-:-:S04]  /*2820*/  SHF.R.U32.HI R0, RZ, 0x15, R5 ;  /* 0x00000015ff007819 */ /* 0x000fc80000011605 */
[----:B------:R-:W-:-:S04]  /*2830*/  LOP3.LUT R0, R0, 0x1, RZ, 0xc0, !PT ;  /* 0x0000000100007812 */ /* 0x000fc800078ec0ff */
[----:B------:R-:W-:-:S04]  /*2840*/  IADD3 R0, PT, PT, R5, 0x88fffff, R0 ;  /* 0x088fffff05007810 */ /* 0x000fc80007ffe000 */
[----:B------:R-:W-:-:S04]  /*2850*/  SHF.R.U32.HI R0, RZ, 0x15, R0 ;  /* 0x00000015ff007819 */ /* 0x000fc80000011600 */
[----:B------:R-:W-:-:S07]  /*2860*/  LOP3.LUT R4, R0, 0xff, RZ, 0xc0, !PT ;  /* 0x000000ff00047812 */ /* 0x000fce00078ec0ff */
.L_x_36462:
[----:B------:R-:W-:-:S07]  /*2870*/  PRMT R0, R4, 0x7610, R0 ;  /* 0x0000761004007816 */ /* 0x000fce0000000000 */
.L_x_36460:
[----:B------:R-:W-:Y:S05]  /*2880*/  BSYNC.RECONVERGENT B0 ;  /* 0x0000000000007941 */ /* 0x000fea0003800200 */
.L_x_36459:
[----:B------:R0:W-:Y:S01]  /*2890*/  STG.E.U8 desc[UR36][R2.64], R0 ;  /* 0x0000000002007986 */ /* 0x0001e2000c101124 */
[----:B------:R-:W-:Y:S05]  /*28a0*/  BRA `(.L_x_36438) ;  /* 0x0000000000a87947 */ /* 0x000fea0003800000 */
.L_x_36452:
[----:B------:R-:W-:-:S09]  /*28b0*/  UISETP.NE.AND UP0, UPT, UR4, 0x1c, UPT ;  /* 0x0000001c0400788c */ /* 0x000fd2000bf05270 */
[----:B------:R-:W-:Y:S05]  /*28c0*/  BRA.U !UP0, `(.L_x_36463) ;  /* 0x00000001089c7547 */ /* 0x000fea000b800000 */
[----:B------:R-:W-:-:S09]  /*28d0*/  UISETP.NE.AND UP0, UPT, UR4, 0x1d, UPT ;  /* 0x0000001d0400788c */ /* 0x000fd2000bf05270 */
[----:B------:R-:W-:Y:S05]  /*28e0*/  BRA.U !UP0, `(.L_x_36464) ;  /* 0x0000000108887547 */ /* 0x000fea000b800000 */
[----:B------:R-:W-:-:S09]  /*28f0*/  UISETP.NE.AND UP0, UPT, UR4, 0x2c, UPT ;  /* 0x0000002c0400788c */ /* 0x000fd2000bf05270 */
[----:B------:R-:W-:Y:S05]  /*2900*/  BRA.U !UP0, `(.L_x_36465) ;  /* 0x0000000108447547 */ /* 0x000fea000b800000 */
.L_x_36437:
        /* <DEDUP_REMOVED lines=16> */
.L_x_36466:
[----:B------:R-:W-:Y:S05]  /*2a10*/  BRA `(.L_x_36438) ;  /* 0x00000000004c7947 */ /* 0x000fea0003800000 */
.L_x_36465:
[----:B------:R-:W-:-:S04]  /*2a20*/  I2FP.F32.U32 R5, R4 ;  /* 0x0000000400057245 */ /* 0x000fc80000201000 */
[----:B------:R-:W-:-:S04]  /*2a30*/  SHF.R.U32.HI R4, RZ, 0x17, R5 ;  /* 0x00000017ff047819 */ /* 0x000fc80000011605 */
        /* <DEDUP_REMOVED lines=13> */
.L_x_36464:
[----:B------:R-:W-:-:S05]  /*2b10*/  IMAD.MOV.U32 R5, RZ, RZ, RZ ;  /* 0x000000ffff057224 */ /* 0x000fca00078e00ff */
[----:B------:R0:W-:Y:S01]  /*2b20*/  STG.E.64 desc[UR36][R2.64], R4 ;  /* 0x0000000402007986 */ /* 0x0001e2000c101b24 */
[----:B------:R-:W-:Y:S05]  /*2b30*/  BRA `(.L_x_36438) ;  /* 0x0000000000047947 */ /* 0x000fea0003800000 */
.L_x_36463:
[----:B------:R3:W-:Y:S02]  /*2b40*/  STG.E desc[UR36][R2.64], R4 ;  /* 0x0000000402007986 */ /* 0x0007e4000c101924 */
.L_x_36438:
[----:B------:R-:W-:Y:S05]  /*2b50*/  BSYNC.RECONVERGENT B6 ;  /* 0x0000000000067941 */ /* 0x000fea0003800200 */
.L_x_36432:
[----:B------:R-:W-:-:S07]  /*2b60*/  IADD3 R17, PT, PT, R17, 0x80, RZ ;  /* 0x0000008011117810 */ /* 0x000fce0007ffe0ff */
.L_x_36405:
[----:B------:R-:W-:Y:S05]  /*2b70*/  BSYNC.RECONVERGENT B7 ;  /* 0x0000000000077941 */ /* 0x000fea0003800200 */
.L_x_36404:
        /* <DEDUP_REMOVED lines=307> */
.L_x_36469:
        /* <DEDUP_REMOVED lines=18> */
.L_x_36474:
[----:B------:R-:W2:Y:S02]  /*3fd0*/  LDG.E.U8 R2, desc[UR36][R2.64] ;  /* 0x0000002402027981 */ /* 0x000ea4000c1e1100 */
[----:B--2---:R-:W-:Y:S01]  /*3fe0*/  ISETP.NE.AND P0, PT, R2, RZ, PT ;  /* 0x000000ff0200720c */ /* 0x004fe20003f05270 */
[----:B------:R-:W-:-:S12]  /*3ff0*/  BRA `(.L_x_36476) ;  /* 0x0000000800307947 */ /* 0x000fd80003800000 */
.L_x_36473:
        /* <DEDUP_REMOVED lines=10> */
.L_x_36478:
[----:B------:R-:W2:Y:S02]  /*40a0*/  LDG.E R2, desc[UR36][R2.64] ;  /* 0x0000002402027981 */ /* 0x000ea4000c1e1900 */
[----:B--2---:R-:W-:Y:S01]  /*40b0*/  ISETP.NE.AND P0, PT, R2, RZ, PT ;  /* 0x000000ff0200720c */ /* 0x004fe20003f05270 */
[----:B------:R-:W-:-:S12]  /*40c0*/  BRA `(.L_x_36476) ;  /* 0x0000000400fc7947 */ /* 0x000fd80003800000 */
.L_x_36477:
[----:B------:R-:W2:Y:S02]  /*40d0*/  LDG.E.U16 R2, desc[UR36][R2.64] ;  /* 0x0000002402027981 */ /* 0x000ea4000c1e1500 */
[----:B--2---:R-:W-:Y:S01]  /*40e0*/  ISETP.NE.AND P0, PT, R2, RZ, PT ;  /* 0x000000ff0200720c */ /* 0x004fe20003f05270 */
[----:B------:R-:W-:-:S12]  /*40f0*/  BRA `(.L_x_36476) ;  /* 0x0000000400f07947 */ /* 0x000fd80003800000 */
.L_x_36472:
        /* <DEDUP_REMOVED lines=9> */
.L_x_36480:
[----:B------:R-:W2:Y:S02]  /*4190*/  LDG.E.U16 R0, desc[UR36][R2.64] ;  /* 0x0000002402007981 */ /* 0x000ea4000c1e1500 */
[----:B--2---:R-:W-:-:S05]  /*41a0*/  HADD2.F32 R0, -RZ, R0.H0_H0 ;  /* 0x20000000ff007230 */ /* 0x004fca0000004100 */
[----:B------:R-:W-:Y:S01]  /*41b0*/  FSETP.NEU.FTZ.AND P0, PT, R0, RZ, PT ;  /* 0x000000ff0000720b */ /* 0x000fe20003f1d000 */
[----:B------:R-:W-:-:S12]  /*41c0*/  BRA `(.L_x_36476) ;  /* 0x0000000400bc7947 */ /* 0x000fd80003800000 */
.L_x_36479:
        /* <DEDUP_REMOVED lines=11> */
.L_x_36482:
        /* <DEDUP_REMOVED lines=8> */
.L_x_36481:
[----:B------:R-:W2:Y:S02]  /*4300*/  LDG.E.64 R2, desc[UR36][R2.64] ;  /* 0x0000002402027981 */ /* 0x000ea4000c1e1b00 */
[----:B--2---:R-:W-:Y:S01]  /*4310*/  DSETP.NEU.AND P0, PT, R2, RZ, PT ;  /* 0x000000ff0200722a */ /* 0x004fe20003f0d000 */
[----:B------:R-:W-:-:S13]  /*4320*/  BRA `(.L_x_36476) ;  /* 0x0000000400647947 */ /* 0x000fda0003800000 */
.L_x_36471:
        /* <DEDUP_REMOVED lines=11> */
.L_x_36485:
[----:B------:R-:W2:Y:S02]  /*43e0*/  LDG.E.128 R4, desc[UR36][R2.64] ;  /* 0x0000002402047981 */ /* 0x000ea4000c1e1d00 */
[----:B--2---:R-:W-:-:S06]  /*43f0*/  DSETP.NEU.AND P0, PT, R6, RZ, PT ;  /* 0x000000ff0600722a */ /* 0x004fcc0003f0d000 */
[----:B------:R-:W-:Y:S01]  /*4400*/  DSETP.NEU.OR P0, PT, R4, RZ, P0 ;  /* 0x000000ff0400722a */ /* 0x000fe2000070d400 */
[----:B------:R-:W-:-:S13]  /*4410*/  BRA `(.L_x_36476) ;  /* 0x0000000400287947 */ /* 0x000fda0003800000 */
.L_x_36484:
        /* <DEDUP_REMOVED lines=9> */
.L_x_36487:
[----:B------:R-:W2:Y:S02]  /*44b0*/  LDG.E.U8 R2, desc[UR36][R2.64] ;  /* 0x0000002402027981 */ /* 0x000ea4000c1e1100 */
[----:B--2---:R-:W-:-:S04]  /*44c0*/  SHF.L.U32 R0, R2, 0x19, RZ ;  /* 0x0000001902007819 */ /* 0x004fc800000006ff */
[----:B------:R-:W-:-:S13]  /*44d0*/  ISETP.GE.U32.AND P0, PT, R0, 0x8000000, PT ;  /* 0x080000000000780c */ /* 0x000fda0003f06070 */
[----:B------:R-:W-:Y:S01]  /*44e0*/  @!P0 IMAD.SHL.U32 R4, R2, 0x100, RZ ;  /* 0x0000010002048824 */ /* 0x000fe200078e00ff */
[----:B------:R-:W-:-:S04]  /*44f0*/  @P0 LEA.HI R0, R0, 0x70000000, RZ, 0x1c ;  /* 0x7000000000000811 */ /* 0x000fc800078fe0ff */
[----:B------:R-:W-:Y:S01]  /*4500*/  @!P0 LOP3.LUT R4, R4, 0x7f00, RZ, 0xc0, !PT ;  /* 0x00007f0004048812 */ /* 0x000fe200078ec0ff */
[----:B------:R-:W-:-:S03]  /*4510*/  @P0 FMUL.FTZ R0, R0, 1.9259299443872358531e-34 ;  /* 0x0780000000000820 */ /* 0x000fc60000410000 */
[----:B------:R-:W-:-:S05]  /*4520*/  @!P0 LOP3.LUT R4, R4, 0x3f000000, RZ, 0xfc, !PT ;  /* 0x3f00000004048812 */ /* 0x000fca00078efcff */
[----:B------:R-:W-:-:S05]  /*4530*/  @!P0 FADD.FTZ R0, R4, -0.5 ;  /* 0xbf00000004008421 */ /* 0x000fca0000010000 */
[----:B------:R-:W-:Y:S01]  /*4540*/  LOP3.LUT P0, RZ, R0, 0x7fffffff, RZ, 0xc0, !PT ;  /* 0x7fffffff00ff7812 */ /* 0x000fe2000780c0ff */
[----:B------:R-:W-:-:S12]  /*4550*/  BRA `(.L_x_36476) ;  /* 0x0000000000d87947 */ /* 0x000fd80003800000 */
.L_x_36486:
[----:B------:R-:W2:Y:S02]  /*4560*/  LDG.E.U16 R0, desc[UR36][R2.64] ;  /* 0x0000002402007981 */ /* 0x000ea4000c1e1500 */
[----:B--2---:R-:W-:-:S04]  /*4570*/  SHF.L.U32 R0, R0, 0x10, RZ ;  /* 0x0000001000007819 */ /* 0x004fc800000006ff */
[----:B------:R-:W-:Y:S01]  /*4580*/  FSETP.NEU.FTZ.AND P0, PT, R0, RZ, PT ;  /* 0x000000ff0000720b */ /* 0x000fe20003f1d000 */
[----:B------:R-:W-:-:S12]  /*4590*/  BRA `(.L_x_36476) ;  /* 0x0000000000c87947 */ /* 0x000fd80003800000 */
.L_x_36483:
        /* <DEDUP_REMOVED lines=11> */
.L_x_36490:
[----:B------:R-:W2:Y:S02]  /*4650*/  LDG.E.U8 R2, desc[UR36][R2.64] ;  /* 0x0000002402027981 */ /* 0x000ea4000c1e1100 */
[----:B--2---:R-:W-:Y:S01]  /*4660*/  ISETP.NE.AND P0, PT, R2, RZ, PT ;  /* 0x000000ff0200720c */ /* 0x004fe20003f05270 */
[----:B------:R-:W-:-:S12]  /*4670*/  BRA `(.L_x_36476) ;  /* 0x0000000000907947 */ /* 0x000fd80003800000 */
.L_x_36489:
[----:B------:R-:W2:Y:S02]  /*4680*/  LDG.E.U8 R2, desc[UR36][R2.64] ;  /* 0x0000002402027981 */ /* 0x000ea4000c1e1100 */
[----:B--2---:R-:W-:Y:S01]  /*4690*/  ISETP.NE.AND P0, PT, R2, RZ, PT ;  /* 0x000000ff0200720c */ /* 0x004fe20003f05270 */
[----:B------:R-:W-:-:S12]  /*46a0*/  BRA `(.L_x_36476) ;  /* 0x0000000000847947 */ /* 0x000fd80003800000 */
.L_x_36488:
[----:B------:R-:W-:-:S09]  /*46b0*/  UISETP.NE.AND UP0, UPT, UR4, 0x1c, UPT ;  /* 0x0000001c0400788c */ /* 0x000fd2000bf05270 */
[----:B------:R-:W-:Y:S05]  /*46c0*/  BRA.U !UP0, `(.L_x_36491) ;  /* 0x0000000108747547 */ /* 0x000fea000b800000 */
[----:B------:R-:W-:-:S09]  /*46d0*/  UISETP.NE.AND UP0, UPT, UR4, 0x1d, UPT ;  /* 0x0000001d0400788c */ /* 0x000fd2000bf05270 */
[----:B------:R-:W-:Y:S05]  /*46e0*/  BRA.U !UP0, `(.L_x_36492) ;  /* 0x00000001085c7547 */ /* 0x000fea000b800000 */
[----:B------:R-:W-:-:S09]  /*46f0*/  UISETP.NE.AND UP0, UPT, UR4, 0x2c, UPT ;  /* 0x0000002c0400788c */ /* 0x000fd2000bf05270 */
[----:B------:R-:W-:Y:S05]  /*4700*/  BRA.U UP0, `(.L_x_36475) ;  /* 0x00000001000c7547 */ /* 0x000fea000b800000 */
[----:B------:R-:W2:Y:S02]  /*4710*/  LDG.E.U8 R2, desc[UR36][R2.64] ;  /* 0x0000002402027981 */ /* 0x000ea4000c1e1100 */
[----:B--2---:R-:W-:Y:S01]  /*4720*/  ISETP.NE.AND P0, PT, R2, RZ, PT ;  /* 0x000000ff0200720c */ /* 0x004fe20003f05270 */
[----:B------:R-:W-:-:S12]  /*4730*/  BRA `(.L_x_36476) ;  /* 0x0000000000607947 */ /* 0x000fd80003800000 */
.L_x_36475:
        /* <DEDUP_REMOVED lines=16> */
.L_x_36493:
[----:B------:R-:W-:Y:S01]  /*4840*/  PLOP3.LUT P0, PT, PT, PT, PT, 0x8, 0x80 ;  /* 0x000000000080781c */ /* 0x000fe20003f0e170 */
[----:B------:R-:W-:-:S12]  /*4850*/  BRA `(.L_x_36476) ;  /* 0x0000000000187947 */ /* 0x000fd80003800000 */
.L_x_36492:
[----:B------:R-:W2:Y:S02]  /*4860*/  LDG.E.64 R2, desc[UR36][R2.64] ;  /* 0x0000002402027981 */ /* 0x000ea4000c1e1b00 */
[----:B--2---:R-:W-:-:S04]  /*4870*/  ISETP.NE.U32.AND P0, PT, R2, RZ, PT ;  /* 0x000000ff0200720c */ /* 0x004fc80003f05070 */
[----:B------:R-:W-:Y:S01]  /*4880*/  ISETP.NE.AND.EX P0, PT, R3, RZ, PT, P0 ;  /* 0x000000ff0300720c */ /* 0x000fe20003f05300 */
[----:B------:R-:W-:-:S12]  /*4890*/  BRA `(.L_x_36476) ;  /* 0x0000000000087947 */ /* 0x000fd80003800000 */
.L_x_36491:
[----:B------:R-:W2:Y:S02]  /*48a0*/  LDG.E R2, desc[UR36][R2.64] ;  /* 0x0000002402027981 */ /* 0x000ea4000c1e1900 */
[----:B--2---:R-:W-:-:S13]  /*48b0*/  ISETP.NE.AND P0, PT, R2, RZ, PT ;  /* 0x000000ff0200720c */ /* 0x004fda0003f05270 */
.L_x_36476:
[----:B------:R-:W-:Y:S05]  /*48c0*/  BSYNC.RECONVERGENT B6 ;  /* 0x0000000000067941 */ /* 0x000fea0003800200 */
.L_x_36470:
        /* <DEDUP_REMOVED lines=18> */
.L_x_36498:
[----:B------:R0:W-:Y:S01]  /*49f0*/  STG.E.U8 desc[UR36][R2.64], R4 ;  /* 0x0000000402007986 */ /* 0x0001e2000c101124 */
[----:B------:R-:W-:Y:S05]  /*4a00*/  BRA `(.L_x_36500) ;  /* 0x0000000800fc7947 */ /* 0x000fea0003800000 */
.L_x_36497:
        /* <DEDUP_REMOVED lines=9> */
.L_x_36502:
[----:B------:R0:W-:Y:S01]  /*4aa0*/  STG.E desc[UR36][R2.64], R4 ;  /* 0x0000000402007986 */ /* 0x0001e2000c101924 */
[----:B------:R-:W-:Y:S05]  /*4ab0*/  BRA `(.L_x_36500) ;  /* 0x0000000800d07947 */ /* 0x000fea0003800000 */
.L_x_36501:
[----:B------:R0:W-:Y:S01]  /*4ac0*/  STG.E.U16 desc[UR36][R2.64], R4 ;  /* 0x0000000402007986 */ /* 0x0001e2000c101524 */
[----:B------:R-:W-:Y:S05]  /*4ad0*/  BRA `(.L_x_36500) ;  /* 0x0000000800c87947 */ /* 0x000fea0003800000 */
.L_x_36496:
        /* <DEDUP_REMOVED lines=9> */
.L_x_36504:
[----:B------:R-:W-:-:S04]  /*4b70*/  I2FP.F32.U32 R0, R4 ;  /* 0x0000000400007245 */ /* 0x000fc80000201000 */
[----:B------:R-:W-:-:S05]  /*4b80*/  F2FP.F16.F32.PACK_AB R0, RZ, R0 ;  /* 0x00000000ff00723e */ /* 0x000fca00000000ff */
[----:B------:R3:W-:Y:S01]  /*4b90*/  STG.E.U16 desc[UR36][R2.64], R0 ;  /* 0x0000000002007986 */ /* 0x0007e2000c101524 */
[----:B------:R-:W-:Y:S05]  /*4ba0*/  BRA `(.L_x_36500) ;  /* 0x0000000800947947 */ /* 0x000fea0003800000 */
.L_x_36503:
[----:B------:R-:W-:-:S09]  /*4bb0*/  UISETP.NE.AND UP0, UPT, UR4, 0x7, UPT ;  /* 0x000000070400788c */ /* 0x000fd2000bf05270 */
[----:B------:R-:W-:Y:S05]  /*4bc0*/  BRA.U !UP0, `(.L_x_36505) ;  /* 0x0000000108347547 */ /* 0x000fea000b800000 */
[----:B------:R-:W-:-:S09]  /*4bd0*/  UISETP.NE.AND UP0, UPT, UR4, 0x8, UPT ;  /* 0x000000080400788c */ /* 0x000fd2000bf05270 */
[----:B------:R-:W-:Y:S05]  /*4be0*/  BRA.U !UP0, `(.L_x_36506) ;  /* 0x0000000108187547 */ /* 0x000fea000b800000 */
[----:B------:R-:W-:-:S09]  /*4bf0*/  UISETP.NE.AND UP0, UPT, UR4, 0x9, UPT ;  /* 0x000000090400788c */ /* 0x000fd2000bf05270 */
[----:B------:R-:W-:Y:S05]  /*4c00*/  BRA.U UP0, `(.L_x_36499) ;  /* 0x0000000500b07547 */ /* 0x000fea000b800000 */
[----:B------:R-:W-:Y:S01]  /*4c10*/  HFMA2 R5, -RZ, RZ, 0, 0 ;  /* 0x00000000ff057431 */ /* 0x000fe200000001ff */
[----:B------:R-:W-:-:S05]  /*4c20*/  I2FP.F32.U32 R4, R4 ;  /* 0x0000000400047245 */ /* 0x000fca0000201000 */
[----:B------:R1:W-:Y:S01]  /*4c30*/  STG.E.64 desc[UR36][R2.64], R4 ;  /* 0x0000000402007986 */ /* 0x0003e2000c101b24 */
[----:B------:R-:W-:Y:S05]  /*4c40*/  BRA `(.L_x_36500) ;  /* 0x00000008006c7947 */ /* 0x000fea0003800000 */
.L_x_36506:
[----:B------:R-:W-:-:S04]  /*4c50*/  I2FP.F32.U32 R4, R4 ;  /* 0x0000000400047245 */ /* 0x000fc80000201000 */
[----:B------:R-:W-:-:S04]  /*4c60*/  F2FP.F16.F32.PACK_AB R5, RZ, R4 ;  /* 0x00000004ff05723e */ /* 0x000fc800000000ff */
[----:B------:R-:W-:-:S05]  /*4c70*/  PRMT R5, R5, 0x5410, RZ ;  /* 0x0000541005057816 */ /* 0x000fca00000000ff */
[----:B------:R0:W-:Y:S01]  /*4c80*/  STG.E desc[UR36][R2.64], R5 ;  /* 0x0000000502007986 */ /* 0x0001e2000c101924 */
[----:B------:R-:W-:Y:S05]  /*4c90*/  BRA `(.L_x_36500) ;  /* 0x0000000800587947 */ /* 0x000fea0003800000 */
.L_x_36505:
[----:B------:R-:W0:Y:S02]  /*4ca0*/  I2F.F64.U32 R4, R4 ;  /* 0x0000000400047312 */ /* 0x000e240000201800 */
[----:B0-----:R2:W-:Y:S01]  /*4cb0*/  STG.E.64 desc[UR36][R2.64], R4 ;  /* 0x0000000402007986 */ /* 0x0015e2000c101b24 */
[----:B------:R-:W-:Y:S05]  /*4cc0*/  BRA `(.L_x_36500) ;  /* 0x00000008004c7947 */ /* 0x000fea0003800000 */
.L_x_36495:
        /* <DEDUP_REMOVED lines=12> */
.L_x_36510:
[----:B------:R-:W-:Y:S01]  /*4d90*/  I2FP.F32.U32 R5, R4 ;  /* 0x0000000400057245 */ /* 0x000fe20000201000 */
        /* <DEDUP_REMOVED lines=16> */
.L_x_36512:
[----:B------:R-:W-:Y:S05]  /*4ea0*/  BSYNC.RECONVERGENT B0 ;  /* 0x0000000000007941 */ /* 0x000fea0003800200 */
.L_x_36511:
[----:B------:R0:W-:Y:S01]  /*4eb0*/  STG.E.U8 desc[UR36][R2.64], R0 ;  /* 0x0000000002007986 */ /* 0x0001e2000c101124 */
[----:B------:R-:W-:Y:S05]  /*4ec0*/  BRA `(.L_x_36500) ;  /* 0x0000000400cc7947 */ /* 0x000fea0003800000 */
.L_x_36509:
        /* <DEDUP_REMOVED lines=17> */
.L_x_36514:
[----:B------:R-:W-:Y:S05]  /*4fe0*/  BSYNC.RECONVERGENT B0 ;  /* 0x0000000000007941 */ /* 0x000fea0003800200 */
.L_x_36513:
[----:B------:R0:W-:Y:S01]  /*4ff0*/  STG.E.U8 desc[UR36][R2.64], R0 ;  /* 0x0000000002007986 */ /* 0x0001e2000c101124 */
[----:B------:R-:W-:Y:S05]  /*5000*/  BRA `(.L_x_36500) ;  /* 0x00000004007c7947 */ /* 0x000fea0003800000 */
.L_x_36508:
[----:B------:R-:W-:-:S09]  /*5010*/  UISETP.NE.AND UP0, UPT, UR4, 0x1c, UPT ;  /* 0x0000001c0400788c */ /* 0x000fd2000bf05270 */
[----:B------:R-:W-:Y:S05]  /*5020*/  BRA.U !UP0, `(.L_x_36515) ;  /* 0x0000000108587547 */ /* 0x000fea000b800000 */
[----:B------:R-:W-:-:S09]  /*5030*/  UISETP.NE.AND UP0, UPT, UR4, 0x1d, UPT ;  /* 0x0000001d0400788c */ /* 0x000fd2000bf05270 */
[----:B------:R-:W-:Y:S05]  /*5040*/  BRA.U !UP0, `(.L_x_36516) ;  /* 0x0000000108447547 */ /* 0x000fea000b800000 */
[----:B------:R-:W-:-:S09]  /*5050*/  UISETP.NE.AND UP0, UPT, UR4, 0x2c, UPT ;  /* 0x0000002c0400788c */ /* 0x000fd2000bf05270 */
[----:B------:R-:W-:Y:S05]  /*5060*/  BRA.U UP0, `(.L_x_36499) ;  /* 0x0000000100987547 */ /* 0x000fea000b800000 */
[----:B------:R-:W-:-:S04]  /*5070*/  I2FP.F32.U32 R5, R4 ;  /* 0x0000000400057245 */ /* 0x000fc80000201000 */
[----:B------:R-:W-:-:S04]  /*5080*/  SHF.R.U32.HI R4, RZ, 0x17, R5 ;  /* 0x00000017ff047819 */ /* 0x000fc80000011605 */
        /* <DEDUP_REMOVED lines=13> */
.L_x_36516:
[----:B------:R-:W-:-:S05]  /*5160*/  IMAD.MOV.U32 R5, RZ, RZ, RZ ;  /* 0x000000ffff057224 */ /* 0x000fca00078e00ff */
[----:B------:R0:W-:Y:S01]  /*5170*/  STG.E.64 desc[UR36][R2.64], R4 ;  /* 0x0000000402007986 */ /* 0x0001e2000c101b24 */
[----:B------:R-:W-:Y:S05]  /*5180*/  BRA `(.L_x_36500) ;  /* 0x00000004001c7947 */ /* 0x000fea0003800000 */
.L_x_36515:
[----:B------:R0:W-:Y:S01]  /*5190*/  STG.E desc[UR36][R2.64], R4 ;  /* 0x0000000402007986 */ /* 0x0001e2000c101924 */
[----:B------:R-:W-:Y:S05]  /*51a0*/  BRA `(.L_x_36500) ;  /* 0x0000000400147947 */ /* 0x000fea0003800000 */
.L_x_36507:
        /* <DEDUP_REMOVED lines=8> */
.L_x_36518:
[----:B------:R-:W0:Y:S01]  /*5230*/  I2F.F64.U32 R4, R4 ;  /* 0x0000000400047312 */ /* 0x000e220000201800 */
[----:B------:R-:W-:-:S05]  /*5240*/  CS2R R6, SRZ ;  /* 0x0000000000067805 */ /* 0x000fca000001ff00 */
[----:B0-----:R0:W-:Y:S01]  /*5250*/  STG.E.128 desc[UR36][R2.64], R4 ;  /* 0x0000000402007986 */ /* 0x0011e2000c101d24 */
[----:B------:R-:W-:Y:S05]  /*5260*/  BRA `(.L_x_36500) ;  /* 0x0000000000e47947 */ /* 0x000fea0003800000 */
.L_x_36517:
[----:B------:R-:W-:-:S09]  /*5270*/  UISETP.NE.AND UP0, UPT, UR4, 0xf, UPT ;  /* 0x0000000f0400788c */ /* 0x000fd2000bf05270 */
[----:B------:R-:W-:Y:S05]  /*5280*/  BRA.U !UP0, `(.L_x_36519) ;  /* 0x0000000108d07547 */ /* 0x000fea000b800000 */
[----:B------:R-:W-:-:S09]  /*5290*/  UISETP.NE.AND UP0, UPT, UR4, 0x17, UPT ;  /* 0x000000170400788c */ /* 0x000fd2000bf05270 */
[----:B------:R-:W-:Y:S05]  /*52a0*/  BRA.U !UP0, `(.L_x_36520) ;  /* 0x0000000108847547 */ /* 0x000fea000b800000 */
[----:B------:R-:W-:-:S09]  /*52b0*/  UISETP.NE.AND UP0, UPT, UR4, 0x18, UPT ;  /* 0x000000180400788c */ /* 0x000fd2000bf05270 */
[----:B------:R-:W-:Y:S05]  /*52c0*/  BRA.U !UP0, `(.L_x_36521) ;  /* 0x0000000108447547 */ /* 0x000fea000b800000 */
.L_x_36499:
        /* <DEDUP_REMOVED lines=16> */
.L_x_36522:
[----:B------:R-:W-:Y:S05]  /*53d0*/  BRA `(.L_x_36500) ;  /* 0x0000000000887947 */ /* 0x000fea0003800000 */
.L_x_36521:
        /* <DEDUP_REMOVED lines=11> */
.L_x_36524:
[----:B------:R-:W-:Y:S05]  /*5490*/  BSYNC.RECONVERGENT B0 ;  /* 0x0000000000007941 */ /* 0x000fea0003800200 */
.L_x_36523:
[----:B------:R0:W-:Y:S01]  /*54a0*/  STG.E.U8 desc[UR36][R2.64], R5 ;  /* 0x0000000502007986 */ /* 0x0001e2000c101124 */
[----:B------:R-:W-:Y:S05]  /*54b0*/  BRA `(.L_x_36500) ;  /* 0x0000000000507947 */ /* 0x000fea0003800000 */
.L_x_36520:
[----:B------:R-:W-:-:S04]  /*54c0*/  I2FP.F32.U32 R7, R4 ;  /* 0x0000000400077245 */ /* 0x000fc80000201000 */
[----:B------:R-:W-:-:S13]  /*54d0*/  ISETP.GT.U32.AND P0, PT, R7, 0x477fffff, PT ;  /* 0x477fffff0700780c */ /* 0x000fda0003f04070 */
        /* <DEDUP_REMOVED lines=10> */
.L_x_36525:
[----:B------:R-:W-:Y:S01]  /*5580*/  HFMA2 R5, -RZ, RZ, 0, 7.569789886474609375e-06 ;  /* 0x0000007fff057431 */ /* 0x000fe200000001ff */
[----:B------:R-:W-:-:S04]  /*5590*/  ISETP.GT.U32.AND P0, PT, R7, 0x7f800000, PT ;  /* 0x7f8000000700780c */ /* 0x000fc80003f04070 */
[----:B------:R-:W-:-:S05]  /*55a0*/  SEL R5, R5, 0x7c, P0 ;  /* 0x0000007c05057807 */ /* 0x000fca0000000000 */
[----:B------:R0:W-:Y:S01]  /*55b0*/  STG.E.U8 desc[UR36][R2.64], R5 ;  /* 0x0000000502007986 */ /* 0x0001e2000c101124 */
[----:B------:R-:W-:Y:S05]  /*55c0*/  BRA `(.L_x_36500) ;  /* 0x00000000000c7947 */ /* 0x000fea0003800000 */
.L_x_36519:
[----:B------:R-:W-:-:S04]  /*55d0*/  I2FP.F32.U32 R0, R4 ;  /* 0x0000000400007245 */ /* 0x000fc80000201000 */
[----:B------:R-:W-:-:S05]  /*55e0*/  F2FP.BF16.F32.PACK_AB R0, RZ, R0 ;  /* 0x00000000ff00723e */ /* 0x000fca00000010ff */
[----:B------:R0:W-:Y:S02]  /*55f0*/  STG.E.U16 desc[UR36][R2.64], R0 ;  /* 0x0000000002007986 */ /* 0x0001e4000c101524 */
.L_x_36500:
[----:B------:R-:W-:Y:S05]  /*5600*/  BSYNC.RECONVERGENT B6 ;  /* 0x0000000000067941 */ /* 0x000fea0003800200 */
.L_x_36494:
[----:B------:R-:W-:-:S07]  /*5610*/  VIADD R17, R17, 0x80 ;  /* 0x0000008011117836 */ /* 0x000fce0000000000 */
.L_x_36468:
[----:B------:R-:W-:Y:S05]  /*5620*/  BSYNC.RECONVERGENT B7 ;  /* 0x0000000000077941 */ /* 0x000fea0003800200 */
.L_x_36467:
[----:B------:R-:W5:Y:S01]  /*5630*/  LDCU UR4, c[0x0][0x380] ;  /* 0x00007000ff0477ac */ /* 0x000f620008000800 */
[----:B------:R-:W-:Y:S01]  /*5640*/  BSSY.RECONVERGENT B7, `(.L_x_36526) ;  /* 0x00002a9000077945 */ /* 0x000fe20003800200 */
[----:B-----5:R-:W-:-:S13]  /*5650*/  ISETP.GE.AND P0, PT, R17, UR4, PT ;  /* 0x0000000411007c0c */ /* 0x020fda000bf06270 */
[----:B------:R-:W-:Y:S05]  /*5660*/  @P0 BRA `(.L_x_36527) ;  /* 0x0000002800980947 */ /* 0x000fea0003800000 */
[----:B------:R-:W5:Y:S01]  /*5670*/  LDCU UR4, c[0x0][0x388] ;  /* 0x00007100ff0477ac */ /* 0x000f620008000800 */
[----:B01-3--:R-:W-:Y:S01]  /*5680*/  MOV R0, RZ ;  /* 0x000000ff00007202 */ /* 0x00bfe20000000f00 */
        /* <DEDUP_REMOVED lines=8> */
[----:B--2-4-:R-:W-:-:S05]  /*5710*/  IMAD.HI.U32 R2, R17, UR4, R16 ;  /* 0x0000000411027c27 */ /* 0x014fca000f8e0010 */
        /* <DEDUP_REMOVED lines=292> */
.L_x_36528:
[----:B------:R-:W2:Y:S01]  /*6960*/  LDCU.64 UR6, c[0x0][0x588] ;  /* 0x0000b100ff0677ac */ /* 0x000ea20008000a00 */
[----:B------:R-:W-:Y:S01]  /*6970*/  BSSY.RECONVERGENT B6, `(.L_x_36529) ;  /* 0x00000a0000067945 */ /* 0x000fe20003800200 */
[----:B------:R-:W-:-:S04]  /*6980*/  UPRMT UR4, UR41, 0x9910, URZ ;  /* 0x0000991029047896 */ /* 0x000fc800080000ff */
[----:B------:R-:W-:Y:S01]  /*6990*/  UISETP.GT.AND UP0, UPT, UR4, 0x9, UPT ;  /* 0x000000090400788c */ /* 0x000fe2000bf04270 */
[----:B--2-4-:R-:W-:-:S04]  /*69a0*/  IADD3 R2, P0, PT, R0, UR6, RZ ;  /* 0x0000000600027c10 */ /* 0x014fc8000ff1e0ff */
        /* <DEDUP_REMOVED lines=13> */
.L_x_36533:
[----:B------:R-:W2:Y:S02]  /*6a80*/  LDG.E.U8 R2, desc[UR36][R2.64] ;  /* 0x0000002402027981 */ /* 0x000ea4000c1e1100 */
[----:B--2---:R-:W-:Y:S01]  /*6a90*/  ISETP.NE.AND P0, PT, R2, RZ, PT ;  /* 0x000000ff0200720c */ /* 0x004fe20003f05270 */
[----:B------:R-:W-:-:S12]  /*6aa0*/  BRA `(.L_x_36535) ;  /* 0x0000000800307947 */ /* 0x000fd80003800000 */
.L_x_36532:
        /* <DEDUP_REMOVED lines=10> */
.L_x_36537:
[----:B------:R-:W2:Y:S02]  /*6b50*/  LDG.E R2, desc[UR36][R2.64] ;  /* 0x0000002402027981 */ /* 0x000ea4000c1e1900 */
[----:B--2---:R-:W-:Y:S01]  /*6b60*/  ISETP.NE.AND P0, PT, R2, RZ, PT ;  /* 0x000000ff0200720c */ /* 0x004fe20003f05270 */
[----:B------:R-:W-:-:S12]  /*6b70*/  BRA `(.L_x_36535) ;  /* 0x0000000400fc7947 */ /* 0x000fd80003800000 */
.L_x_36536:
[----:B------:R-:W2:Y:S02]  /*6b80*/  LDG.E.U16 R2, desc[UR36][R2.64] ;  /* 0x0000002402027981 */ /* 0x000ea4000c1e1500 */
[----:B--2---:R-:W-:Y:S01]  /*6b90*/  ISETP.NE.AND P0, PT, R2, RZ, PT ;  /* 0x000000ff0200720c */ /* 0x004fe20003f05270 */
[----:B------:R-:W-:-:S12]  /*6ba0*/  BRA `(.L_x_36535) ;  /* 0x0000000400f07947 */ /* 0x000fd80003800000 */
.L_x_36531:
        /* <DEDUP_REMOVED lines=9> */
.L_x_36539:
[----:B------:R-:W2:Y:S02]  /*6c40*/  LDG.E.U16 R0, desc[UR36][R2.64] ;  /* 0x0000002402007981 */ /* 0x000ea4000c1e1500 */
[----:B--2---:R-:W-:-:S05]  /*6c50*/  HADD2.F32 R0, -RZ, R0.H0_H0 ;  /* 0x20000000ff007230 */ /* 0x004fca0000004100 */
[----:B------:R-:W-:Y:S01]  /*6c60*/  FSETP.NEU.FTZ.AND P0, PT, R0, RZ, PT ;  /* 0x000000ff0000720b */ /* 0x000fe20003f1d000 */
[----:B------:R-:W-:-:S12]  /*6c70*/  BRA `(.L_x_36535) ;  /* 0x0000000400bc7947 */ /* 0x000fd80003800000 */
.L_x_36538:
        /* <DEDUP_REMOVED lines=11> */
.L_x_36541:
        /* <DEDUP_REMOVED lines=8> */
.L_x_36540:
[----:B------:R-:W2:Y:S02]  /*6db0*/  LDG.E.64 R2, desc[UR36][R2.64] ;  /* 0x0000002402027981 */ /* 0x000ea4000c1e1b00 */
[----:B--2---:R-:W-:Y:S01]  /*6dc0*/  DSETP.NEU.AND P0, PT, R2, RZ, PT ;  /* 0x000000ff0200722a */ /* 0x004fe20003f0d000 */
[----:B------:R-:W-:-:S13]  /*6dd0*/  BRA `(.L_x_36535) ;  /* 0x0000000400647947 */ /* 0x000fda0003800000 */
.L_x_36530:
        /* <DEDUP_REMOVED lines=11> */
.L_x_36544:
[----:B------:R-:W2:Y:S02]  /*6e90*/  LDG.E.128 R4, desc[UR36][R2.64] ;  /* 0x0000002402047981 */ /* 0x000ea4000c1e1d00 */
[----:B--2---:R-:W-:-:S06]  /*6ea0*/  DSETP.NEU.AND P0, PT, R6, RZ, PT ;  /* 0x000000ff0600722a */ /* 0x004fcc0003f0d000 */
[----:B------:R-:W-:Y:S01]  /*6eb0*/  DSETP.NEU.OR P0, PT, R4, RZ, P0 ;  /* 0x000000ff0400722a */ /* 0x000fe2000070d400 */
[----:B------:R-:W-:-:S13]  /*6ec0*/  BRA `(.L_x_36535) ;  /* 0x0000000400287947 */ /* 0x000fda0003800000 */
.L_x_36543:
        /* <DEDUP_REMOVED lines=9> */
.L_x_36546:
[----:B------:R-:W2:Y:S02]  /*6f60*/  LDG.E.U8 R2, desc[UR36][R2.64] ;  /* 0x0000002402027981 */ /* 0x000ea4000c1e1100 */
[----:B--2---:R-:W-:-:S05]  /*6f70*/  IMAD.SHL.U32 R0, R2, 0x2000000, RZ ;  /* 0x0200000002007824 */ /* 0x004fca00078e00ff */
[----:B------:R-:W-:-:S13]  /*6f80*/  ISETP.GE.U32.AND P0, PT, R0, 0x8000000, PT ;  /* 0x080000000000780c */ /* 0x000fda0003f06070 */
[----:B------:R-:W-:Y:S02]  /*6f90*/  @!P0 SHF.L.U32 R4, R2, 0x8, RZ ;  /* 0x0000000802048819 */ /* 0x000fe400000006ff */
[----:B------:R-:W-:Y:S02]  /*6fa0*/  @P0 LEA.HI R0, R0, 0x70000000, RZ, 0x1c ;  /* 0x7000000000000811 */ /* 0x000fe400078fe0ff */
[----:B------:R-:W-:-:S03]  /*6fb0*/  @!P0 LOP3.LUT R4, R4, 0x7f00, RZ, 0xc0, !PT ;  /* 0x00007f0004048812 */ /* 0x000fc600078ec0ff */
[----:B------:R-:W-:Y:S01]  /*6fc0*/  @P0 FMUL.FTZ R0, R0, 1.9259299443872358531e-34 ;  /* 0x0780000000000820 */ /* 0x000fe20000410000 */
[----:B------:R-:W-:-:S05]  /*6fd0*/  @!P0 LOP3.LUT R4, R4, 0x3f000000, RZ, 0xfc, !PT ;  /* 0x3f00000004048812 */ /* 0x000fca00078efcff */
[----:B------:R-:W-:-:S05]  /*6fe0*/  @!P0 FADD.FTZ R0, R4, -0.5 ;  /* 0xbf00000004008421 */ /* 0x000fca0000010000 */
[----:B------:R-:W-:Y:S01]  /*6ff0*/  LOP3.LUT P0, RZ, R0, 0x7fffffff, RZ, 0xc0, !PT ;  /* 0x7fffffff00ff7812 */ /* 0x000fe2000780c0ff */
[----:B------:R-:W-:-:S12]  /*7000*/  BRA `(.L_x_36535) ;  /* 0x0000000000d87947 */ /* 0x000fd80003800000 */
.L_x_36545:
[----:B------:R-:W2:Y:S02]  /*7010*/  LDG.E.U16 R0, desc[UR36][R2.64] ;  /* 0x0000002402007981 */ /* 0x000ea4000c1e1500 */
[----:B--2---:R-:W-:-:S05]  /*7020*/  IMAD.U32 R0, R0, 0x10000, RZ ;  /* 0x0001000000007824 */ /* 0x004fca00078e00ff */
[----:B------:R-:W-:Y:S01]  /*7030*/  FSETP.NEU.FTZ.AND P0, PT, R0, RZ, PT ;  /* 0x000000ff0000720b */ /* 0x000fe20003f1d000 */
[----:B------:R-:W-:-:S12]  /*7040*/  BRA `(.L_x_36535) ;  /* 0x0000000000c87947 */ /* 0x000fd80003800000 */
.L_x_36542:
        /* <DEDUP_REMOVED lines=11> */
.L_x_36549:
[----:B------:R-:W2:Y:S02]  /*7100*/  LDG.E.U8 R2, desc[UR36][R2.64] ;  /* 0x0000002402027981 */ /* 0x000ea4000c1e1100 */
[----:B--2---:R-:W-:Y:S01]  /*7110*/  ISETP.NE.AND P0, PT, R2, RZ, PT ;  /* 0x000000ff0200720c */ /* 0x004fe20003f05270 */
[----:B------:R-:W-:-:S12]  /*7120*/  BRA `(.L_x_36535) ;  /* 0x0000000000907947 */ /* 0x000fd80003800000 */
.L_x_36548:
[----:B------:R-:W2:Y:S02]  /*7130*/  LDG.E.U8 R2, desc[UR36][R2.64] ;  /* 0x0000002402027981 */ /* 0x000ea4000c1e1100 */
[----:B--2---:R-:W-:Y:S01]  /*7140*/  ISETP.NE.AND P0, PT, R2, RZ, PT ;  /* 0x000000ff0200720c */ /* 0x004fe20003f05270 */
[----:B------:R-:W-:-:S12]  /*7150*/  BRA `(.L_x_36535) ;  /* 0x0000000000847947 */ /* 0x000fd80003800000 */
.L_x_36547:
        /* <DEDUP_REMOVED lines=9> */
.L_x_36534:
        /* <DEDUP_REMOVED lines=16> */
.L_x_36552:
[----:B------:R-:W-:Y:S01]  /*72f0*/  PLOP3.LUT P0, PT, PT, PT, PT, 0x8, 0x80 ;  /* 0x000000000080781c */ /* 0x000fe20003f0e170 */
[----:B------:R-:W-:-:S12]  /*7300*/  BRA `(.L_x_36535) ;  /* 0x0000000000187947 */ /* 0x000fd80003800000 */
.L_x_36551:
[----:B------:R-:W2:Y:S02]  /*7310*/  LDG.E.64 R2, desc[UR36][R2.64] ;  /* 0x0000002402027981 */ /* 0x000ea4000c1e1b00 */
[----:B--2---:R-:W-:-:S04]  /*7320*/  ISETP.NE.U32.AND P0, PT, R2, RZ, PT ;  /* 0x000000ff0200720c */ /* 0x004fc80003f05070 */
[----:B------:R-:W-:Y:S01]  /*7330*/  ISETP.NE.AND.EX P0, PT, R3, RZ, PT, P0 ;  /* 0x000000ff0300720c */ /* 0x000fe20003f05300 */
[----:B------:R-:W-:-:S12]  /*7340*/  BRA `(.L_x_36535) ;  /* 0x0000000000087947 */ /* 0x000fd80003800000 */
.L_x_36550:
[----:B------:R-:W2:Y:S02]  /*7350*/  LDG.E R2, desc[UR36][R2.64] ;  /* 0x0000002402027981 */ /* 0x000ea4000c1e1900 */
[----:B--2---:R-:W-:-:S13]  /*7360*/  ISETP.NE.AND P0, PT, R2, RZ, PT ;  /* 0x000000ff0200720c */ /* 0x004fda0003f05270 */
.L_x_36535:
[----:B------:R-:W-:Y:S05]  /*7370*/  BSYNC.RECONVERGENT B6 ;  /* 0x0000000000067941 */ /* 0x000fea0003800200 */
.L_x_36529:
[----:B------:R-:W0:Y:S01]  /*7380*/  LDCU.64 UR6, c[0x0][0x580] ;  /* 0x0000b000ff0677ac */ /* 0x000e220008000a00 */
[----:B------:R-:W-:Y:S01]  /*7390*/  BSSY.RECONVERGENT B6, `(.L_x_36553) ;  /* 0x00000d2000067945 */ /* 0x000fe20003800200 */
[----:B------:R-:W-:Y:S01]  /*73a0*/  SEL R4, RZ, 0x1, P0 ;  /* 0x00000001ff047807 */ /* 0x000fe20000000000 */
        /* <DEDUP_REMOVED lines=15> */
.L_x_36557:
[----:B------:R0:W-:Y:S01]  /*74a0*/  STG.E.U8 desc[UR36][R2.64], R4 ;  /* 0x0000000402007986 */ /* 0x0001e2000c101124 */
[----:B------:R-:W-:Y:S05]  /*74b0*/  BRA `(.L_x_36559) ;  /* 0x0000000800fc7947 */ /* 0x000fea0003800000 */
.L_x_36556:
        /* <DEDUP_REMOVED lines=9> */
.L_x_36561:
[----:B------:R0:W-:Y:S01]  /*7550*/  STG.E desc[UR36][R2.64], R4 ;  /* 0x0000000402007986 */ /* 0x0001e2000c101924 */
[----:B------:R-:W-:Y:S05]  /*7560*/  BRA `(.L_x_36559) ;  /* 0x0000000800d07947 */ /* 0x000fea0003800000 */
.L_x_36560:
[----:B------:R0:W-:Y:S01]  /*7570*/  STG.E.U16 desc[UR36][R2.64], R4 ;  /* 0x0000000402007986 */ /* 0x0001e2000c101524 */
[----:B------:R-:W-:Y:S05]  /*7580*/  BRA `(.L_x_36559) ;  /* 0x0000000800c87947 */ /* 0x000fea0003800000 */
.L_x_36555:
        /* <DEDUP_REMOVED lines=9> */
.L_x_36563:
[----:B------:R-:W-:-:S04]  /*7620*/  I2FP.F32.U32 R0, R4 ;  /* 0x0000000400007245 */ /* 0x000fc80000201000 */
[----:B------:R-:W-:-:S05]  /*7630*/  F2FP.F16.F32.PACK_AB R0, RZ, R0 ;  /* 0x00000000ff00723e */ /* 0x000fca00000000ff */
[----:B------:R0:W-:Y:S01]  /*7640*/  STG.E.U16 desc[UR36][R2.64], R0 ;  /* 0x0000000002007986 */ /* 0x0001e2000c101524 */
[----:B------:R-:W-:Y:S05]  /*7650*/  BRA `(.L_x_36559) ;  /* 0x0000000800947947 */ /* 0x000fea0003800000 */
.L_x_36562:
        /* <DEDUP_REMOVED lines=10> */
.L_x_36565:
[----:B------:R-:W-:-:S04]  /*7700*/  I2FP.F32.U32 R4, R4 ;  /* 0x0000000400047245 */ /* 0x000fc80000201000 */
[----:B------:R-:W-:-:S04]  /*7710*/  F2FP.F16.F32.PACK_AB R5, RZ, R4 ;  /* 0x00000004ff05723e */ /* 0x000fc800000000ff */
[----:B------:R-:W-:-:S05]  /*7720*/  PRMT R5, R5, 0x5410, RZ ;  /* 0x0000541005057816 */ /* 0x000fca00000000ff */
[----:B------:R0:W-:Y:S01]  /*7730*/  STG.E desc[UR36][R2.64], R5 ;  /* 0x0000000502007986 */ /* 0x0001e2000c101924 */
[----:B------:R-:W-:Y:S05]  /*7740*/  BRA `(.L_x_36559) ;  /* 0x0000000800587947 */ /* 0x000fea0003800000 */
.L_x_36564:
[----:B------:R-:W0:Y:S02]  /*7750*/  I2F.F64.U32 R4, R4 ;  /* 0x0000000400047312 */ /* 0x000e240000201800 */
[----:B0-----:R0:W-:Y:S01]  /*7760*/  STG.E.64 desc[UR36][R2.64], R4 ;  /* 0x0000000402007986 */ /* 0x0011e2000c101b24 */
[----:B------:R-:W-:Y:S05]  /*7770*/  BRA `(.L_x_36559) ;  /* 0x00000008004c7947 */ /* 0x000fea0003800000 */
.L_x_36554:
        /* <DEDUP_REMOVED lines=12> */
.L_x_36569:
[----:B------:R-:W-:Y:S01]  /*7840*/  I2FP.F32.U32 R5, R4 ;  /* 0x0000000400057245 */ /* 0x000fe20000201000 */
        /* <DEDUP_REMOVED lines=16> */
.L_x_36571:
[----:B------:R-:W-:Y:S05]  /*7950*/  BSYNC.RECONVERGENT B0 ;  /* 0x0000000000007941 */ /* 0x000fea0003800200 */
.L_x_36570:
[----:B------:R0:W-:Y:S01]  /*7960*/  STG.E.U8 desc[UR36][R2.64], R0 ;  /* 0x0000000002007986 */ /* 0x0001e2000c101124 */
[----:B------:R-:W-:Y:S05]  /*7970*/  BRA `(.L_x_36559) ;  /* 0x0000000400cc7947 */ /* 0x000fea0003800000 */
.L_x_36568:
[----:B------:R-:W-:Y:S01]  /*7980*/  I2FP.F32.U32 R5, R4 ;  /* 0x0000000400057245 */ /* 0x000fe20000201000 */
        /* <DEDUP_REMOVED lines=16> */
.L_x_36573:
[----:B------:R-:W-:Y:S05]  /*7a90*/  BSYNC.RECONVERGENT B0 ;  /* 0x0000000000007941 */ /* 0x000fea0003800200 */
.L_x_36572:
[----:B------:R0:W-:Y:S01]  /*7aa0*/  STG.E.U8 desc[UR36][R2.64], R0 ;  /* 0x0000000002007986 */ /* 0x0001e2000c101124 */
[----:B------:R-:W-:Y:S05]  /*7ab0*/  BRA `(.L_x_36559) ;  /* 0x00000004007c7947 */ /* 0x000fea0003800000 */
.L_x_36567:
        /* <DEDUP_REMOVED lines=21> */
.L_x_36575:
[----:B------:R-:W-:-:S05]  /*7c10*/  MOV R5, RZ ;  /* 0x000000ff00057202 */ /* 0x000fca0000000f00 */
[----:B------:R0:W-:Y:S01]  /*7c20*/  STG.E.64 desc[UR36][R2.64], R4 ;  /* 0x0000000402007986 */ /* 0x0001e2000c101b24 */
[----:B------:R-:W-:Y:S05]  /*7c30*/  BRA `(.L_x_36559) ;  /* 0x00000004001c7947 */ /* 0x000fea0003800000 */
.L_x_36574:
[----:B------:R0:W-:Y:S01]  /*7c40*/  STG.E desc[UR36][R2.64], R4 ;  /* 0x0000000402007986 */ /* 0x0001e2000c101924 */
[----:B------:R-:W-:Y:S05]  /*7c50*/  BRA `(.L_x_36559) ;  /* 0x0000000400147947 */ /* 0x000fea0003800000 */
.L_x_36566:
        /* <DEDUP_REMOVED lines=8> */
.L_x_36577:
[----:B------:R-:W0:Y:S01]  /*7ce0*/  I2F.F64.U32 R4, R4 ;  /* 0x0000000400047312 */ /* 0x000e220000201800 */
[----:B------:R-:W-:-:S05]  /*7cf0*/  CS2R R6, SRZ ;  /* 0x0000000000067805 */ /* 0x000fca000001ff00 */
[----:B0-----:R0:W-:Y:S01]  /*7d00*/  STG.E.128 desc[UR36][R2.64], R4 ;  /* 0x0000000402007986 */ /* 0x0011e2000c101d24 */
[----:B------:R-:W-:Y:S05]  /*7d10*/  BRA `(.L_x_36559) ;  /* 0x0000000000e47947 */ /* 0x000fea0003800000 */
.L_x_36576:
[----:B------:R-:W-:-:S09]  /*7d20*/  UISETP.NE.AND UP0, UPT, UR4, 0xf, UPT ;  /* 0x0000000f0400788c */ /* 0x000fd2000bf05270 */
[----:B------:R-:W-:Y:S05]  /*7d30*/  BRA.U !UP0, `(.L_x_36578) ;  /* 0x0000000108d07547 */ /* 0x000fea000b800000 */
[----:B------:R-:W-:-:S09]  /*7d40*/  UISETP.NE.AND UP0, UPT, UR4, 0x17, UPT ;  /* 0x000000170400788c */ /* 0x000fd2000bf05270 */
[----:B------:R-:W-:Y:S05]  /*7d50*/  BRA.U !UP0, `(.L_x_36579) ;  /* 0x0000000108847547 */ /* 0x000fea000b800000 */
[----:B------:R-:W-:-:S09]  /*7d60*/  UISETP.NE.AND UP0, UPT, UR4, 0x18, UPT ;  /* 0x000000180400788c */ /* 0x000fd2000bf05270 */
[----:B------:R-:W-:Y:S05]  /*7d70*/  BRA.U !UP0, `(.L_x_36580) ;  /* 0x0000000108447547 */ /* 0x000fea000b800000 */
.L_x_36558:
        /* <DEDUP_REMOVED lines=16> */
.L_x_36581:
[----:B------:R-:W-:Y:S05]  /*7e80*/  BRA `(.L_x_36559) ;  /* 0x0000000000887947 */ /* 0x000fea0003800000 */
.L_x_36580:
        /* <DEDUP_REMOVED lines=11> */
.L_x_36583:
[----:B------:R-:W-:Y:S05]  /*7f40*/  BSYNC.RECONVERGENT B0 ;  /* 0x0000000000007941 */ /* 0x000fea0003800200 */
.L_x_36582:
[----:B------:R3:W-:Y:S01]  /*7f50*/  STG.E.U8 desc[UR36][R2.64], R5 ;  /* 0x0000000502007986 */ /* 0x0007e2000c101124 */
[----:B------:R-:W-:Y:S05]  /*7f60*/  BRA `(.L_x_36559) ;  /* 0x0000000000507947 */ /* 0x000fea0003800000 */
.L_x_36579:
        /* <DEDUP_REMOVED lines=12> */
.L_x_36584:
[----:B------:R-:W-:Y:S01]  /*8030*/  IMAD.MOV.U32 R5, RZ, RZ, 0x7f ;  /* 0x0000007fff057424 */ /* 0x000fe200078e00ff */
[----:B------:R-:W-:-:S04]  /*8040*/  ISETP.GT.U32.AND P0, PT, R7, 0x7f800000, PT ;  /* 0x7f8000000700780c */ /* 0x000fc80003f04070 */
[----:B------:R-:W-:-:S05]  /*8050*/  SEL R5, R5, 0x7c, P0 ;  /* 0x0000007c05057807 */ /* 0x000fca0000000000 */
[----:B------:R1:W-:Y:S01]  /*8060*/  STG.E.U8 desc[UR36][R2.64], R5 ;  /* 0x0000000502007986 */ /* 0x0003e2000c101124 */
[----:B------:R-:W-:Y:S05]  /*8070*/  BRA `(.L_x_36559) ;  /* 0x00000000000c7947 */ /* 0x000fea0003800000 */
.L_x_36578:
[----:B------:R-:W-:-:S04]  /*8080*/  I2FP.F32.U32 R0, R4 ;  /* 0x0000000400007245 */ /* 0x000fc80000201000 */
[----:B------:R-:W-:-:S05]  /*8090*/  F2FP.BF16.F32.PACK_AB R0, RZ, R0 ;  /* 0x00000000ff00723e */ /* 0x000fca00000010ff */
[----:B------:R0:W-:Y:S02]  /*80a0*/  STG.E.U16 desc[UR36][R2.64], R0 ;  /* 0x0000000002007986 */ /* 0x0001e4000c101524 */
.L_x_36559:
[----:B------:R-:W-:Y:S05]  /*80b0*/  BSYNC.RECONVERGENT B6 ;  /* 0x0000000000067941 */ /* 0x000fea0003800200 */
.L_x_36553:
[----:B------:R-:W-:-:S07]  /*80c0*/  IADD3 R17, PT, PT, R17, 0x80, RZ ;  /* 0x0000008011117810 */ /* 0x000fce0007ffe0ff */
.L_x_36527:
[----:B------:R-:W-:Y:S05]  /*80d0*/  BSYNC.RECONVERGENT B7 ;  /* 0x0000000000077941 */ /* 0x000fea0003800200 */
.L_x_36526:
[----:B------:R-:W5:Y:S02]  /*80e0*/  LDCU UR4, c[0x0][0x380] ;  /* 0x00007000ff0477ac */ /* 0x000f640008000800 */
[----:B-----5:R-:W-:-:S13]  /*80f0*/  ISETP.GE.AND P0, PT, R17, UR4, PT ;  /* 0x0000000411007c0c */ /* 0x020fda000bf06270 */
[----:B------:R-:W-:Y:S05]  /*8100*/  @P0 EXIT ;  /* 0x000000000000094d */ /* 0x000fea0003800000 */
[----:B------:R-:W5:Y:S01]  /*8110*/  LDCU UR4, c[0x0][0x388] ;  /* 0x00007100ff0477ac */ /* 0x000f620008000800 */
[----:B------:R-:W-:Y:S02]  /*8120*/  HFMA2 R16, -RZ, RZ, 0, 0 ;  /* 0x00000000ff107431 */ /* 0x000fe400000001ff */
[----:B01-3--:R-:W-:Y:S01]  /*8130*/  IMAD.MOV.U32 R0, RZ, RZ, RZ ;  /* 0x000000ffff007224 */ /* 0x00bfe200078e00ff */
[----:B-----5:R-:W-:-:S09]  /*8140*/  UISETP.NE.AND UP0, UPT, UR4, URZ, UPT ;  /* 0x000000ff0400728c */ /* 0x020fd2000bf05270 */
[----:B------:R-:W-:Y:S05]  /*8150*/  BRA.U !UP0, `(.L_x_36585) ;  /* 0x0000001108a87547 */ /* 0x000fea000b800000 */
[----:B------:R-:W2:Y:S01]  /*8160*/  LDCU.64 UR4, c[0x0][0x390] ;  /* 0x00007200ff0477ac */ /* 0x000ea20008000a00 */
[----:B------:R-:W-:Y:S01]  /*8170*/  IMAD.MOV.U32 R16, RZ, RZ, RZ ;  /* 0x000000ffff107224 */ /* 0x000fe200078e00ff */
[----:B------:R-:W0:Y:S01]  /*8180*/  LDCU UR6, c[0x0][0x38c] ;  /* 0x00007180ff0677ac */ /* 0x000e220008000800 */
[----:B------:R-:W1:Y:S01]  /*8190*/  LDCU.64 UR8, c[0x0][0x4b8] ;  /* 0x00009700ff0877ac */ /* 0x000e620008000a00 */
[----:B------:R-:W-:Y:S01]  /*81a0*/  UISETP.NE.AND UP0, UPT, UR40, URZ, UPT ;  /* 0x000000ff2800728c */ /* 0x000fe2000bf05270 */
[----:B--2-4-:R-:W-:-:S05]  /*81b0*/  IMAD.HI.U32 R2, R17, UR4, R16 ;  /* 0x0000000411027c27 */ /* 0x014fca000f8e0010 */
        /* <DEDUP_REMOVED lines=292> */
.L_x_36585:
[----:B------:R-:W0:Y:S01]  /*9400*/  LDCU.128 UR8, c[0x0][0x580] ;  /* 0x0000b000ff0877ac */ /* 0x000e220008000c00 */
[----:B------:R-:W-:Y:S01]  /*9410*/  BSSY.RECONVERGENT B6, `(.L_x_36586) ;  /* 0x00000a2000067945 */ /* 0x000fe20003800200 */
[----:B------:R-:W-:-:S04]  /*9420*/  UPRMT UR4, UR41, 0x9910, URZ ;  /* 0x0000991029047896 */ /* 0x000fc800080000ff */
[----:B------:R-:W-:Y:S01]  /*9430*/  UISETP.GT.AND UP0, UPT, UR4, 0x9, UPT ;  /* 0x000000090400788c */ /* 0x000fe2000bf04270 */
[----:B0-----:R-:W-:Y:S02]  /*9440*/  IADD3 R16, P0, PT, R16, UR8, RZ ;  /* 0x0000000810107c10 */ /* 0x001fe4000ff1e0ff */
[----:B--2-4-:R-:W-:-:S03]  /*9450*/  IADD3 R2, P1, PT, R0, UR10, RZ ;  /* 0x0000000a00027c10 */ /* 0x014fc6000ff3e0ff */
        /* <DEDUP_REMOVED lines=14> */
.L_x_36590:
[----:B------:R-:W2:Y:S02]  /*9540*/  LDG.E.U8 R2, desc[UR36][R2.64] ;  /* 0x0000002402027981 */ /* 0x000ea4000c1e1100 */
[----:B--2---:R-:W-:Y:S01]  /*9550*/  ISETP.NE.AND P0, PT, R2, RZ, PT ;  /* 0x000000ff0200720c */ /* 0x004fe20003f05270 */
[----:B------:R-:W-:-:S12]  /*9560*/  BRA `(.L_x_36592) ;  /* 0x0000000800307947 */ /* 0x000fd80003800000 */
.L_x_36589:
        /* <DEDUP_REMOVED lines=10> */
.L_x_36594:
[----:B------:R-:W2:Y:S02]  /*9610*/  LDG.E R2, desc[UR36][R2.64] ;  /* 0x0000002402027981 */ /* 0x000ea4000c1e1900 */
[----:B--2---:R-:W-:Y:S01]  /*9620*/  ISETP.NE.AND P0, PT, R2, RZ, PT ;  /* 0x000000ff0200720c */ /* 0x004fe20003f05270 */
[----:B------:R-:W-:-:S12]  /*9630*/  BRA `(.L_x_36592) ;  /* 0x0000000400fc7947 */ /* 0x000fd80003800000 */
.L_x_36593:
[----:B------:R-:W2:Y:S02]  /*9640*/  LDG.E.U16 R2, desc[UR36][R2.64] ;  /* 0x0000002402027981 */ /* 0x000ea4000c1e1500 */
[----:B--2---:R-:W-:Y:S01]  /*9650*/  ISETP.NE.AND P0, PT, R2, RZ, PT ;  /* 0x000000ff0200720c */ /* 0x004fe20003f05270 */
[----:B------:R-:W-:-:S12]  /*9660*/  BRA `(.L_x_36592) ;  /* 0x0000000400f07947 */ /* 0x000fd80003800000 */
.L_x_36588:
        /* <DEDUP_REMOVED lines=9> */
.L_x_36596:
[----:B------:R-:W2:Y:S02]  /*9700*/  LDG.E.U16 R0, desc[UR36][R2.64] ;  /* 0x0000002402007981 */ /* 0x000ea4000c1e1500 */
[----:B--2---:R-:W-:-:S05]  /*9710*/  HADD2.F32 R0, -RZ, R0.H0_H0 ;  /* 0x20000000ff007230 */ /* 0x004fca0000004100 */
[----:B------:R-:W-:Y:S01]  /*9720*/  FSETP.NEU.FTZ.AND P0, PT, R0, RZ, PT ;  /* 0x000000ff0000720b */ /* 0x000fe20003f1d000 */
[----:B------:R-:W-:-:S12]  /*9730*/  BRA `(.L_x_36592) ;  /* 0x0000000400bc7947 */ /* 0x000fd80003800000 */
.L_x_36595:
        /* <DEDUP_REMOVED lines=11> */
.L_x_36598:
        /* <DEDUP_REMOVED lines=8> */
.L_x_36597:
[----:B------:R-:W2:Y:S02]  /*9870*/  LDG.E.64 R2, desc[UR36][R2.64] ;  /* 0x0000002402027981 */ /* 0x000ea4000c1e1b00 */
[----:B--2---:R-:W-:Y:S01]  /*9880*/  DSETP.NEU.AND P0, PT, R2, RZ, PT ;  /* 0x000000ff0200722a */ /* 0x004fe20003f0d000 */
[----:B------:R-:W-:-:S13]  /*9890*/  BRA `(.L_x_36592) ;  /* 0x0000000400647947 */ /* 0x000fda0003800000 */
.L_x_36587:
        /* <DEDUP_REMOVED lines=11> */
.L_x_36601:
[----:B------:R-:W2:Y:S02]  /*9950*/  LDG.E.128 R4, desc[UR36][R2.64] ;  /* 0x0000002402047981 */ /* 0x000ea4000c1e1d00 */
[----:B--2---:R-:W-:-:S06]  /*9960*/  DSETP.NEU.AND P0, PT, R6, RZ, PT ;  /* 0x000000ff0600722a */ /* 0x004fcc0003f0d000 */
[----:B------:R-:W-:Y:S01]  /*9970*/  DSETP.NEU.OR P0, PT, R4, RZ, P0 ;  /* 0x000000ff0400722a */ /* 0x000fe2000070d400 */
[----:B------:R-:W-:-:S13]  /*9980*/  BRA `(.L_x_36592) ;  /* 0x0000000400287947 */ /* 0x000fda0003800000 */
.L_x_36600:
        /* <DEDUP_REMOVED lines=9> */
.L_x_36603:
        /* <DEDUP_REMOVED lines=11> */
.L_x_36602:
[----:B------:R-:W2:Y:S02]  /*9ad0*/  LDG.E.U16 R0, desc[UR36][R2.64] ;  /* 0x0000002402007981 */ /* 0x000ea4000c1e1500 */
[----:B--2---:R-:W-:-:S05]  /*9ae0*/  IMAD.U32 R0, R0, 0x10000, RZ ;  /* 0x0001000000007824 */ /* 0x004fca00078e00ff */
[----:B------:R-:W-:Y:S01]  /*9af0*/  FSETP.NEU.FTZ.AND P0, PT, R0, RZ, PT ;  /* 0x000000ff0000720b */ /* 0x000fe20003f1d000 */
[----:B------:R-:W-:-:S12]  /*9b00*/  BRA `(.L_x_36592) ;  /* 0x0000000000c87947 */ /* 0x000fd80003800000 */
.L_x_36599:
        /* <DEDUP_REMOVED lines=11> */
.L_x_36606:
[----:B------:R-:W2:Y:S02]  /*9bc0*/  LDG.E.U8 R2, desc[UR36][R2.64] ;  /* 0x0000002402027981 */ /* 0x000ea4000c1e1100 */
[----:B--2---:R-:W-:Y:S01]  /*9bd0*/  ISETP.NE.AND P0, PT, R2, RZ, PT ;  /* 0x000000ff0200720c */ /* 0x004fe20003f05270 */
[----:B------:R-:W-:-:S12]  /*9be0*/  BRA `(.L_x_36592) ;  /* 0x0000000000907947 */ /* 0x000fd80003800000 */
.L_x_36605:
[----:B------:R-:W2:Y:S02]  /*9bf0*/  LDG.E.U8 R2, desc[UR36][R2.64] ;  /* 0x0000002402027981 */ /* 0x000ea4000c1e1100 */
[----:B--2---:R-:W-:Y:S01]  /*9c00*/  ISETP.NE.AND P0, PT, R2, RZ, PT ;  /* 0x000000ff0200720c */ /* 0x004fe20003f05270 */
[----:B------:R-:W-:-:S12]  /*9c10*/  BRA `(.L_x_36592) ;  /* 0x0000000000847947 */ /* 0x000fd80003800000 */
.L_x_36604:
        /* <DEDUP_REMOVED lines=9> */
.L_x_36591:
        /* <DEDUP_REMOVED lines=16> */
.L_x_36609:
[----:B------:R-:W-:Y:S01]  /*9db0*/  PLOP3.LUT P0, PT, PT, PT, PT, 0x8, 0x80 ;  /* 0x000000000080781c */ /* 0x000fe20003f0e170 */
[----:B------:R-:W-:-:S12]  /*9dc0*/  BRA `(.L_x_36592) ;  /* 0x0000000000187947 */ /* 0x000fd80003800000 */
.L_x_36608:
[----:B------:R-:W2:Y:S02]  /*9dd0*/  LDG.E.64 R2, desc[UR36][R2.64] ;  /* 0x0000002402027981 */ /* 0x000ea4000c1e1b00 */
[----:B--2---:R-:W-:-:S04]  /*9de0*/  ISETP.NE.U32.AND P0, PT, R2, RZ, PT ;  /* 0x000000ff0200720c */ /* 0x004fc80003f05070 */
[----:B------:R-:W-:Y:S01]  /*9df0*/  ISETP.NE.AND.EX P0, PT, R3, RZ, PT, P0 ;  /* 0x000000ff0300720c */ /* 0x000fe20003f05300 */
[----:B------:R-:W-:-:S12]  /*9e00*/  BRA `(.L_x_36592) ;  /* 0x0000000000087947 */ /* 0x000fd80003800000 */
.L_x_36607:
[----:B------:R-:W2:Y:S02]  /*9e10*/  LDG.E R2, desc[UR36][R2.64] ;  /* 0x0000002402027981 */ /* 0x000ea4000c1e1900 */
[----:B--2---:R-:W-:-:S13]  /*9e20*/  ISETP.NE.AND P0, PT, R2, RZ, PT ;  /* 0x000000ff0200720c */ /* 0x004fda0003f05270 */
.L_x_36592:
[----:B------:R-:W-:Y:S05]  /*9e30*/  BSYNC.RECONVERGENT B6 ;  /* 0x0000000000067941 */ /* 0x000fea0003800200 */
.L_x_36586:
[----:B------:R-:W-:Y:S01]  /*9e40*/  UPRMT UR4, UR42, 0x9910, URZ ;  /* 0x000099102a047896 */ /* 0x000fe200080000ff */
[----:B------:R-:W-:-:S03]  /*9e50*/  SEL R2, RZ, 0x1, P0 ;  /* 0x00000001ff027807 */ /* 0x000fc60000000000 */
        /* <DEDUP_REMOVED lines=12> */
.L_x_36613:
[----:B------:R-:W-:Y:S01]  /*9f20*/  STG.E.U8 desc[UR36][R16.64], R2 ;  /* 0x0000000210007986 */ /* 0x000fe2000c101124 */
[----:B------:R-:W-:Y:S05]  /*9f30*/  EXIT ;  /* 0x000000000000794d */ /* 0x000fea0003800000 */
.L_x_36612:
        /* <DEDUP_REMOVED lines=9> */
.L_x_36616:
[----:B------:R-:W-:Y:S01]  /*9fd0*/  STG.E desc[UR36][R16.64], R2 ;  /* 0x0000000210007986 */ /* 0x000fe2000c101924 */
[----:B------:R-:W-:Y:S05]  /*9fe0*/  EXIT ;  /* 0x000000000000794d */ /* 0x000fea0003800000 */
.L_x_36615:
[----:B------:R-:W-:Y:S01]  /*9ff0*/  STG.E.U16 desc[UR36][R16.64], R2 ;  /* 0x0000000210007986 */ /* 0x000fe2000c101524 */
[----:B------:R-:W-:Y:S05]  /*a000*/  EXIT ;  /* 0x000000000000794d */ /* 0x000fea0003800000 */
.L_x_36611:
[----:B------:R-:W-:-:S09]  /*a010*/  UISETP.GT.AND UP0, UPT, UR4, 0x6, UPT ;  /* 0x000000060400788c */ /* 0x000fd2000bf04270 */
[----:B------:R-:W-:Y:S05]  /*a020*/  BRA.U UP0, `(.L_x_36617) ;  /* 0x00000001002c7547 */ /* 0x000fea000b800000 */
[----:B------:R-:W-:-:S09]  /*a030*/  UISETP.NE.AND UP0, UPT, UR4, 0x5, UPT ;  /* 0x000000050400788c */ /* 0x000fd2000bf05270 */
[----:B------:R-:W-:Y:S05]  /*a040*/  BRA.U !UP0, `(.L_x_36618) ;  /* 0x0000000108147547 */ /* 0x000fea000b800000 */
[----:B------:R-:W-:-:S09]  /*a050*/  UISETP.NE.AND UP0, UPT, UR4, 0x6, UPT ;  /* 0x000000060400788c */ /* 0x000fd2000bf05270 */
[----:B------:R-:W-:Y:S05]  /*a060*/  BRA.U UP0, `(.L_x_36614) ;  /* 0x0000000500e47547 */ /* 0x000fea000b800000 */
[----:B------:R-:W-:-:S05]  /*a070*/  I2FP.F32.U32 R3, R2 ;  /* 0x0000000200037245 */ /* 0x000fca0000201000 */
[----:B------:R-:W-:Y:S01]  /*a080*/  STG.E desc[UR36][R16.64], R3 ;  /* 0x0000000310007986 */ /* 0x000fe2000c101924 */
[----:B------:R-:W-:Y:S05]  /*a090*/  EXIT ;  /* 0x000000000000794d */ /* 0x000fea0003800000 */
.L_x_36618:
[----:B------:R-:W-:-:S04]  /*a0a0*/  I2FP.F32.U32 R0, R2 ;  /* 0x0000000200007245 */ /* 0x000fc80000201000 */
[----:B------:R-:W-:-:S05]  /*a0b0*/  F2FP.F16.F32.PACK_AB R0, RZ, R0 ;  /* 0x00000000ff00723e */ /* 0x000fca00000000ff */
[----:B------:R-:W-:Y:S01]  /*a0c0*/  STG.E.U16 desc[UR36][R16.64], R0 ;  /* 0x0000000010007986 */ /* 0x000fe2000c101524 */
[----:B------:R-:W-:Y:S05]  /*a0d0*/  EXIT ;  /* 0x000000000000794d */ /* 0x000fea0003800000 */
.L_x_36617:
        /* <DEDUP_REMOVED lines=8> */
[----:B------:R-:W-:Y:S01]  /*a160*/  STG.E.64 desc[UR36][R16.64], R2 ;  /* 0x0000000210007986 */ /* 0x000fe2000c101b24 */
[----:B------:R-:W-:Y:S05]  /*a170*/  EXIT ;  /* 0x000000000000794d */ /* 0x000fea0003800000 */
.L_x_36620:
[----:B------:R-:W-:-:S04]  /*a180*/  I2FP.F32.U32 R2, R2 ;  /* 0x0000000200027245 */ /* 0x000fc80000201000 */
[----:B------:R-:W-:-:S04]  /*a190*/  F2FP.F16.F32.PACK_AB R3, RZ, R2 ;  /* 0x00000002ff03723e */ /* 0x000fc800000000ff */
[----:B------:R-:W-:-:S05]  /*a1a0*/  PRMT R3, R3, 0x5410, RZ ;  /* 0x0000541003037816 */ /* 0x000fca00000000ff */
[----:B------:R-:W-:Y:S01]  /*a1b0*/  STG.E desc[UR36][R16.64], R3 ;  /* 0x0000000310007986 */ /* 0x000fe2000c101924 */
[----:B------:R-:W-:Y:S05]  /*a1c0*/  EXIT ;  /* 0x000000000000794d */ /* 0x000fea0003800000 */
.L_x_36619:
[----:B------:R-:W0:Y:S02]  /*a1d0*/  I2F.F64.U32 R2, R2 ;  /* 0x0000000200027312 */ /* 0x000e240000201800 */
[----:B0-----:R-:W-:Y:S01]  /*a1e0*/  STG.E.64 desc[UR36][R16.64], R2 ;  /* 0x0000000210007986 */ /* 0x001fe2000c101b24 */
[----:B------:R-:W-:Y:S05]  /*a1f0*/  EXIT ;  /* 0x000000000000794d */ /* 0x000fea0003800000 */
.L_x_36610:
        /* <DEDUP_REMOVED lines=12> */
.L_x_36624:
        /* <DEDUP_REMOVED lines=16> */
.L_x_36627:
[----:B------:R-:W-:-:S07]  /*a3c0*/  PRMT R8, R0, 0x7610, R8 ;  /* 0x0000761000087816 */ /* 0x000fce0000000008 */
.L_x_36626:
[----:B------:R-:W-:Y:S05]  /*a3d0*/  BSYNC.RECONVERGENT B0 ;  /* 0x0000000000007941 */ /* 0x000fea0003800200 */
.L_x_36625:
[----:B------:R-:W-:Y:S01]  /*a3e0*/  STG.E.U8 desc[UR36][R16.64], R8 ;  /* 0x0000000810007986 */ /* 0x000fe2000c101124 */
[----:B------:R-:W-:Y:S05]  /*a3f0*/  EXIT ;  /* 0x000000000000794d */ /* 0x000fea0003800000 */
.L_x_36623:
        /* <DEDUP_REMOVED lines=16> */
.L_x_36630:
[----:B------:R-:W-:-:S07]  /*a500*/  PRMT R8, R0, 0x7610, R8 ;  /* 0x0000761000087816 */ /* 0x000fce0000000008 */
.L_x_36629:
[----:B------:R-:W-:Y:S05]  /*a510*/  BSYNC.RECONVERGENT B0 ;  /* 0x0000000000007941 */ /* 0x000fea0003800200 */
.L_x_36628:
[----:B------:R-:W-:Y:S01]  /*a520*/  STG.E.U8 desc[UR36][R16.64], R8 ;  /* 0x0000000810007986 */ /* 0x000fe2000c101124 */
[----:B------:R-:W-:Y:S05]  /*a530*/  EXIT ;  /* 0x000000000000794d */ /* 0x000fea0003800000 */
.L_x_36622:
        /* <DEDUP_REMOVED lines=21> */
.L_x_36632:
[----:B------:R-:W-:-:S05]  /*a690*/  IMAD.MOV.U32 R3, RZ, RZ, RZ ;  /* 0x000000ffff037224 */ /* 0x000fca00078e00ff */
[----:B------:R-:W-:Y:S01]  /*a6a0*/  STG.E.64 desc[UR36][R16.64], R2 ;  /* 0x0000000210007986 */ /* 0x000fe2000c101b24 */
[----:B------:R-:W-:Y:S05]  /*a6b0*/  EXIT ;  /* 0x000000000000794d */ /* 0x000fea0003800000 */
.L_x_36631:
[----:B------:R-:W-:Y:S01]  /*a6c0*/  STG.E desc[UR36][R16.64], R2 ;  /* 0x0000000210007986 */ /* 0x000fe2000c101924 */
[----:B------:R-:W-:Y:S05]  /*a6d0*/  EXIT ;  /* 0x000000000000794d */ /* 0x000fea0003800000 */
.L_x_36621:
[----:B------:R-:W-:-:S09]  /*a6e0*/  UISETP.GT.AND UP0, UPT, UR4, 0xe, UPT ;  /* 0x0000000e0400788c */ /* 0x000fd2000bf04270 */
[----:B------:R-:W-:Y:S05]  /*a6f0*/  BRA.U UP0, `(.L_x_36633) ;  /* 0x0000000100287547 */ /* 0x000fea000b800000 */
[----:B------:R-:W-:-:S09]  /*a700*/  UISETP.NE.AND UP0, UPT, UR4, 0xa, UPT ;  /* 0x0000000a0400788c */ /* 0x000fd2000bf05270 */
[----:B------:R-:W-:Y:S05]  /*a710*/  BRA.U !UP0, `(.L_x_36634) ;  /* 0x0000000108107547 */ /* 0x000fea000b800000 */
[----:B------:R-:W-:-:S09]  /*a720*/  UISETP.NE.AND UP0, UPT, UR4, 0xb, UPT ;  /* 0x0000000b0400788c */ /* 0x000fd2000bf05270 */
[----:B------:R-:W-:Y:S05]  /*a730*/  BRA.U UP0, `(.L_x_36614) ;  /* 0x0000000100307547 */ /* 0x000fea000b800000 */
[----:B------:R-:W-:Y:S01]  /*a740*/  STG.E.U8 desc[UR36][R16.64], R2 ;  /* 0x0000000210007986 */ /* 0x000fe2000c101124 */
[----:B------:R-:W-:Y:S05]  /*a750*/  EXIT ;  /* 0x000000000000794d */ /* 0x000fea0003800000 */
.L_x_36634:
[----:B------:R-:W0:Y:S01]  /*a760*/  I2F.F64.U32 R4, R2 ;  /* 0x0000000200047312 */ /* 0x000e220000201800 */
[----:B------:R-:W-:-:S05]  /*a770*/  CS2R R6, SRZ ;  /* 0x0000000000067805 */ /* 0x000fca000001ff00 */
[----:B0-----:R-:W-:Y:S01]  /*a780*/  STG.E.128 desc[UR36][R16.64], R4 ;  /* 0x0000000410007986 */ /* 0x001fe2000c101d24 */
[----:B------:R-:W-:Y:S05]  /*a790*/  EXIT ;  /* 0x000000000000794d */ /* 0x000fea0003800000 */
.L_x_36633:
[----:B------:R-:W-:-:S09]  /*a7a0*/  UISETP.NE.AND UP0, UPT, UR4, 0xf, UPT ;  /* 0x0000000f0400788c */ /* 0x000fd2000bf05270 */
[----:B------:R-:W-:Y:S05]  /*a7b0*/  BRA.U !UP0, `(.L_x_36635) ;  /* 0x0000000108d47547 */ /* 0x000fea000b800000 */
[----:B------:R-:W-:-:S09]  /*a7c0*/  UISETP.NE.AND UP0, UPT, UR4, 0x17, UPT ;  /* 0x000000170400788c */ /* 0x000fd2000bf05270 */
[----:B------:R-:W-:Y:S05]  /*a7d0*/  BRA.U !UP0, `(.L_x_36636) ;  /* 0x0000000108847547 */ /* 0x000fea000b800000 */
[----:B------:R-:W-:-:S09]  /*a7e0*/  UISETP.NE.AND UP0, UPT, UR4, 0x18, UPT ;  /* 0x000000180400788c */ /* 0x000fd2000bf05270 */
[----:B------:R-:W-:Y:S05]  /*a7f0*/  BRA.U !UP0, `(.L_x_36637) ;  /* 0x0000000108447547 */ /* 0x000fea000b800000 */
.L_x_36614:
        /* <DEDUP_REMOVED lines=16> */
.L_x_36638:
[----:B------:R-:W-:Y:S05]  /*a900*/  EXIT ;  /* 0x000000000000794d */ /* 0x000fea0003800000 */
.L_x_36637:
        /* <DEDUP_REMOVED lines=11> */
.L_x_36640:
[----:B------:R-:W-:Y:S05]  /*a9c0*/  BSYNC.RECONVERGENT B0 ;  /* 0x0000000000007941 */ /* 0x000fea0003800200 */
.L_x_36639:
[----:B------:R-:W-:Y:S01]  /*a9d0*/  STG.E.U8 desc[UR36][R16.64], R3 ;  /* 0x0000000310007986 */ /* 0x000fe2000c101124 */
[----:B------:R-:W-:Y:S05]  /*a9e0*/  EXIT ;  /* 0x000000000000794d */ /* 0x000fea0003800000 */
.L_x_36636:
[----:B------:R-:W-:-:S04]  /*a9f0*/  I2FP.F32.U32 R5, R2 ;  /* 0x0000000200057245 */ /* 0x000fc80000201000 */
[----:B------:R-:W-:-:S13]  /*aa00*/  ISETP.GT.U32.AND P0, PT, R5, 0x477fffff, PT ;  /* 0x477fffff0500780c */ /* 0x000fda0003f04070 */
        /* <DEDUP_REMOVED lines=11> */
.L_x_36641:
[----:B------:R-:W-:Y:S01]  /*aac0*/  HFMA2 R3, -RZ, RZ, 0, 7.569789886474609375e-06 ;  /* 0x0000007fff037431 */ /* 0x000fe200000001ff */
[----:B------:R-:W-:-:S04]  /*aad0*/  ISETP.GT.U32.AND P0, PT, R5, 0x7f800000, PT ;  /* 0x7f8000000500780c */ /* 0x000fc80003f04070 */
[----:B------:R-:W-:-:S05]  /*aae0*/  SEL R3, R3, 0x7c, P0 ;  /* 0x0000007c03037807 */ /* 0x000fca0000000000 */
[----:B------:R-:W-:Y:S01]  /*aaf0*/  STG.E.U8 desc[UR36][R16.64], R3 ;  /* 0x0000000310007986 */ /* 0x000fe2000c101124 */
[----:B------:R-:W-:Y:S05]  /*ab00*/  EXIT ;  /* 0x000000000000794d */ /* 0x000fea0003800000 */
.L_x_36635:
[----:B------:R-:W-:-:S04]  /*ab10*/  I2FP.F32.U32 R0, R2 ;  /* 0x0000000200007245 */ /* 0x000fc80000201000 */
[----:B------:R-:W-:-:S05]  /*ab20*/  F2FP.BF16.F32.PACK_AB R0, RZ, R0 ;  /* 0x00000000ff00723e */ /* 0x000fca00000010ff */
[----:B------:R-:W-:Y:S01]  /*ab30*/  STG.E.U16 desc[UR36][R16.64], R0 ;  /* 0x0000000010007986 */ /* 0x000fe2000c101524 */
[----:B------:R-:W-:Y:S05]  /*ab40*/  EXIT ;  /* 0x000000000000794d */ /* 0x000fea0003800000 */
.L_x_36642:
        /* <DEDUP_REMOVED lines=11> */
.L_x_37356:


//--------------------- .text._ZN2at6native27unrolled_elementwise_kernelIZNS0_23bitwise_not_kernel_cudaERNS_18TensorIteratorBaseEEUlbE_St5arrayIPcLm2EELi4E23TrivialOffsetCalculatorILi1EjES9_NS0_6memory12LoadWithCastILi1EEENSA_13StoreWithCastILi1EEEEEviT_T0_T2_T3_T4_T5_ --------------------------
	.section	.text._ZN2at6native27unrolled_elementwise_kernelIZNS0_23bitwise_not_kernel_cudaERNS_18TensorIteratorBaseEEUlbE_St5arrayIPcLm2EELi4E23TrivialOffsetCalculatorILi1EjES9_NS0_6memory12LoadWithCastILi1EEENSA_13StoreWithCastILi1EEEEEviT_T0_T2_T3_T4_T5_,"ax",@progbits
	.align	128
        .global         _ZN2at6native27unrolled_elementwise_kernelIZNS0_23bitwise_not_kernel_cudaERNS_18TensorIteratorBaseEEUlbE_St5arrayIPcLm2EELi4E23TrivialOffsetCalculatorILi1EjES9_NS0_6memory12LoadWithCastILi1EEENSA_13StoreWithCastILi1EEEEEviT_T0_T2_T3_T4_T5_
        .type           _ZN2at6native27unrolled_elementwise_kernelIZNS0_23bitwise_not_kernel_cudaERNS_18TensorIteratorBaseEEUlbE_St5arrayIPcLm2EELi4E23TrivialOffsetCalculatorILi1EjES9_NS0_6memory12LoadWithCastILi1EEENSA_13StoreWithCastILi1EEEEEviT_T0_T2_T3_T4_T5_,@function
        .size           _ZN2at6native27unrolled_elementwise_kernelIZNS0_23bitwise_not_kernel_cudaERNS_18TensorIteratorBaseEEUlbE_St5arrayIPcLm2EELi4E23TrivialOffsetCalculatorILi1EjES9_NS0_6memory12LoadWithCastILi1EEENSA_13StoreWithCastILi1EEEEEviT_T0_T2_T3_T4_T5_,(.L_x_37357 - _ZN2at6native27unrolled_elementwise_kernelIZNS0_23bitwise_not_kernel_cudaERNS_18TensorIteratorBaseEEUlbE_St5arrayIPcLm2EELi4E23TrivialOffsetCalculatorILi1EjES9_NS0_6memory12LoadWithCastILi1EEENSA_13StoreWithCastILi1EEEEEviT_T0_T2_T3_T4_T5_)
        .other          _ZN2at6native27unrolled_elementwise_kernelIZNS0_23bitwise_not_kernel_cudaERNS_18TensorIteratorBaseEEUlbE_St5arrayIPcLm2EELi4E23TrivialOffsetCalculatorILi1EjES9_NS0_6memory12LoadWithCastILi1EEENSA_13StoreWithCastILi1EEEEEviT_T0_T2_T3_T4_T5_,@"STO_CUDA_ENTRY STV_DEFAULT"
_ZN2at6native27unrolled_elementwise_kernelIZNS0_23bitwise_not_kernel_cudaERNS_18TensorIteratorBaseEEUlbE_St5arrayIPcLm2EELi4E23TrivialOffsetCalculatorILi1EjES9_NS0_6memory12LoadWithCastILi1EEENSA_13StoreWithCastILi1EEEEEviT_T0_T2_T3_T4_T5_:
.text._ZN2at6native27unrolled_elementwise_kernelIZNS0_23bitwise_not_kernel_cudaERNS_18TensorIteratorBaseEEUlbE_St5arrayIPcLm2EELi4E23TrivialOffsetCalculatorILi1EjES9_NS0_6memory12LoadWithCastILi1EEENSA_13StoreWithCastILi1EEEEEviT_T0_T2_T3_T4_T5_:
[----:B------:R-:W0:Y:S01]  /*0000*/  LDC R1, c[0x0][0x37c] ;  /* 0x0000df00ff017b82 */ /* 0x000e220000000800 */
[----:B------:R-:W1:Y:S07]  /*0010*/  S2R R23, SR_CTAID.X ;  /* 0x0000000000177919 */ /* 0x000e6e0000002500 */
[----:B------:R-:W1:Y:S01]  /*0020*/  LDC R0, c[0x0][0x380] ;  /* 0x0000e000ff007b82 */ /* 0x000e620000000800 */
[----:B------:R-:W-:Y:S01]  /*0030*/  PLOP3.LUT P1, PT, PT, PT, PT, 0x80, 0x8 ;  /* 0x000000000008781c */ /* 0x000fe20003f2f070 */
[----:B------:R-:W2:Y:S01]  /*0040*/  LDCU.64 UR36, c[0x0][0x358] ;  /* 0x00006b00ff2477ac */ /* 0x000ea20008000a00 */
[----:B------:R-:W3:Y:S01]  /*0050*/  S2R R22, SR_TID.X ;  /* 0x0000000000167919 */ /* 0x000ee20000002100 */
[----:B------:R-:W-:Y:S01]  /*0060*/  BSSY.RECONVERGENT B7, `(.L_x_36643) ;  /* 0x00000af000077945 */ /* 0x000fe20003800200 */
[----:B------:R-:W-:Y:S01]  /*0070*/  P2R R16, PR, RZ, 0x2 ;  /* 0x00000002ff107803 */ /* 0x000fe20000000000 */
        /* <DEDUP_REMOVED lines=26> */
.L_x_36649:
[----:B------:R-:W2:Y:S02]  /*0220*/  LDG.E.U8 R4, desc[UR36][R4.64] ;  /* 0x0000002404047981 */ /* 0x000ea4000c1e1100 */
[----:B--2---:R-:W-:Y:S01]  /*0230*/  ISETP.NE.AND P0, PT, R4, RZ, PT ;  /* 0x000000ff0400720c */ /* 0x004fe20003f05270 */
[----:B------:R-:W-:-:S12]  /*0240*/  BRA `(.L_x_36651) ;  /* 0x0000000800307947 */ /* 0x000fd80003800000 */
.L_x_36648:
        /* <DEDUP_REMOVED lines=10> */
.L_x_36653:
[----:B------:R-:W2:Y:S02]  /*02f0*/  LDG.E R4, desc[UR36][R4.64] ;  /* 0x0000002404047981 */ /* 0x000ea4000c1e1900 */
[----:B--2---:R-:W-:Y:S01]  /*0300*/  ISETP.NE.AND P0, PT, R4, RZ, PT ;  /* 0x000000ff0400720c */ /* 0x004fe20003f05270 */
[----:B------:R-:W-:-:S12]  /*0310*/  BRA `(.L_x_36651) ;  /* 0x0000000400fc7947 */ /* 0x000fd80003800000 */
.L_x_36652:
[----:B------:R-:W2:Y:S02]  /*0320*/  LDG.E.U16 R4, desc[UR36][R4.64] ;  /* 0x0000002404047981 */ /* 0x000ea4000c1e1500 */
[----:B--2---:R-:W-:Y:S01]  /*0330*/  ISETP.NE.AND P0, PT, R4, RZ, PT ;  /* 0x000000ff0400720c */ /* 0x004fe20003f05270 */
[----:B------:R-:W-:-:S12]  /*0340*/  BRA `(.L_x_36651) ;  /* 0x0000000400f07947 */ /* 0x000fd80003800000 */
.L_x_36647:
        /* <DEDUP_REMOVED lines=9> */
.L_x_36655:
[----:B------:R-:W2:Y:S02]  /*03e0*/  LDG.E.U16 R0, desc[UR36][R4.64] ;  /* 0x0000002404007981 */ /* 0x000ea4000c1e1500 */
[----:B--2---:R-:W-:-:S05]  /*03f0*/  HADD2.F32 R0, -RZ, R0.H0_H0 ;  /* 0x20000000ff007230 */ /* 0x004fca0000004100 */
[----:B------:R-:W-:Y:S01]  /*0400*/  FSETP.NEU.FTZ.AND P0, PT, R0, RZ, PT ;  /* 0x000000ff0000720b */ /* 0x000fe20003f1d000 */
[----:B------:R-:W-:-:S12]  /*0410*/  BRA `(.L_x_36651) ;  /* 0x0000000400bc7947 */ /* 0x000fd80003800000 */
.L_x_36654:
        /* <DEDUP_REMOVED lines=11> */
.L_x_36657:
        /* <DEDUP_REMOVED lines=8> */
.L_x_36656:
[----:B------:R-:W2:Y:S02]  /*0550*/  LDG.E.64 R4, desc[UR36][R4.64] ;  /* 0x0000002404047981 */ /* 0x000ea4000c1e1b00 */
[----:B--2---:R-:W-:Y:S01]  /*0560*/  DSETP.NEU.AND P0, PT, R4, RZ, PT ;  /* 0x000000ff0400722a */ /* 0x004fe20003f0d000 */
[----:B------:R-:W-:-:S13]  /*0570*/  BRA `(.L_x_36651) ;  /* 0x0000000400647947 */ /* 0x000fda0003800000 */
.L_x_36646:
        /* <DEDUP_REMOVED lines=11> */
.L_x_36660:
[----:B------:R-:W2:Y:S02]  /*0630*/  LDG.E.128 R4, desc[UR36][R4.64] ;  /* 0x0000002404047981 */ /* 0x000ea4000c1e1d00 */
[----:B--2---:R-:W-:-:S06]  /*0640*/  DSETP.NEU.AND P0, PT, R6, RZ, PT ;  /* 0x000000ff0600722a */ /* 0x004fcc0003f0d000 */
[----:B------:R-:W-:Y:S01]  /*0650*/  DSETP.NEU.OR P0, PT, R4, RZ, P0 ;  /* 0x000000ff0400722a */ /* 0x000fe2000070d400 */
[----:B------:R-:W-:-:S13]  /*0660*/  BRA `(.L_x_36651) ;  /* 0x0000000400287947 */ /* 0x000fda0003800000 */
.L_x_36659:
        /* <DEDUP_REMOVED lines=9> */
.L_x_36662:
[----:B------:R-:W2:Y:S02]  /*0700*/  LDG.E.U8 R0, desc[UR36][R4.64] ;  /* 0x0000002404007981 */ /* 0x000ea4000c1e1100 */
[----:B--2---:R-:W-:-:S05]  /*0710*/  IMAD.SHL.U32 R3, R0, 0x2000000, RZ ;  /* 0x0200000000037824 */ /* 0x004fca00078e00ff */
        /* <DEDUP_REMOVED lines=9> */
.L_x_36661:
[----:B------:R-:W2:Y:S02]  /*07b0*/  LDG.E.U16 R0, desc[UR36][R4.64] ;  /* 0x0000002404007981 */ /* 0x000ea4000c1e1500 */
[----:B--2---:R-:W-:-:S05]  /*07c0*/  IMAD.U32 R0, R0, 0x10000, RZ ;  /* 0x0001000000007824 */ /* 0x004fca00078e00ff */
[----:B------:R-:W-:Y:S01]  /*07d0*/  FSETP.NEU.FTZ.AND P0, PT, R0, RZ, PT ;  /* 0x000000ff0000720b */ /* 0x000fe20003f1d000 */
[----:B------:R-:W-:-:S12]  /*07e0*/  BRA `(.L_x_36651) ;  /* 0x0000000000c87947 */ /* 0x000fd80003800000 */
.L_x_36658:
        /* <DEDUP_REMOVED lines=11> */
.L_x_36665:
[----:B------:R-:W2:Y:S02]  /*08a0*/  LDG.E.U8 R4, desc[UR36][R4.64] ;  /* 0x0000002404047981 */ /* 0x000ea4000c1e1100 */
[----:B--2---:R-:W-:Y:S01]  /*08b0*/  ISETP.NE.AND P0, PT, R4, RZ, PT ;  /* 0x000000ff0400720c */ /* 0x004fe20003f05270 */
[----:B------:R-:W-:-:S12]  /*08c0*/  BRA `(.L_x_36651) ;  /* 0x0000000000907947 */ /* 0x000fd80003800000 */
.L_x_36664:
[----:B------:R-:W2:Y:S02]  /*08d0*/  LDG.E.U8 R4, desc[UR36][R4.64] ;  /* 0x0000002404047981 */ /* 0x000ea4000c1e1100 */
[----:B--2---:R-:W-:Y:S01]  /*08e0*/  ISETP.NE.AND P0, PT, R4, RZ, PT ;  /* 0x000000ff0400720c */ /* 0x004fe20003f05270 */
[----:B------:R-:W-:-:S12]  /*08f0*/  BRA `(.L_x_36651) ;  /* 0x0000000000847947 */ /* 0x000fd80003800000 */
.L_x_36663:
[----:B------:R-:W-:-:S09]  /*0900*/  UISETP.NE.AND UP0, UPT, UR4, 0x1c, UPT ;  /* 0x0000001c0400788c */ /* 0x000fd2000bf05270 */
[----:B------:R-:W-:Y:S05]  /*0910*/  BRA.U !UP0, `(.L_x_36666) ;  /* 0x0000000108747547 */ /* 0x000fea000b800000 */
[----:B------:R-:W-:-:S09]  /*0920*/  UISETP.NE.AND UP0, UPT, UR4, 0x1d, UPT ;  /* 0x0000001d0400788c */ /* 0x000fd2000bf05270 */
[----:B------:R-:W-:Y:S05]  /*0930*/  BRA.U !UP0, `(.L_x_36667) ;  /* 0x00000001085c7547 */ /* 0x000fea000b800000 */
[----:B------:R-:W-:-:S09]  /*0940*/  UISETP.NE.AND UP0, UPT, UR4, 0x2c, UPT ;  /* 0x0000002c0400788c */ /* 0x000fd2000bf05270 */
[----:B------:R-:W-:Y:S05]  /*0950*/  BRA.U !UP0, `(.L_x_36668) ;  /* 0x0000000108487547 */ /* 0x000fea000b800000 */
.L_x_36650:
        /* <DEDUP_REMOVED lines=16> */
.L_x_36669:
[----:B------:R-:W-:Y:S01]  /*0a60*/  PLOP3.LUT P0, PT, PT, PT, PT, 0x8, 0x80 ;  /* 0x000000000080781c */ /* 0x000fe20003f0e170 */
[----:B------:R-:W-:-:S12]  /*0a70*/  BRA `(.L_x_36651) ;  /* 0x0000000000247947 */ /* 0x000fd80003800000 */
.L_x_36668:
[----:B------:R-:W2:Y:S02]  /*0a80*/  LDG.E.U8 R4, desc[UR36][R4.64] ;  /* 0x0000002404047981 */ /* 0x000ea4000c1e1100 */
[----:B--2---:R-:W-:Y:S01]  /*0a90*/  ISETP.NE.AND P0, PT, R4, RZ, PT ;  /* 0x000000ff0400720c */ /* 0x004fe20003f05270 */
[----:B------:R-:W-:-:S12]  /*0aa0*/  BRA `(.L_x_36651) ;  /* 0x0000000000187947 */ /* 0x000fd80003800000 */
.L_x_36667:
[----:B------:R-:W2:Y:S02]  /*0ab0*/  LDG.E.64 R4, desc[UR36][R4.64] ;  /* 0x0000002404047981 */ /* 0x000ea4000c1e1b00 */
[----:B--2---:R-:W-:-:S04]  /*0ac0*/  ISETP.NE.U32.AND P0, PT, R4, RZ, PT ;  /* 0x000000ff0400720c */ /* 0x004fc80003f05070 */
[----:B------:R-:W-:Y:S01]  /*0ad0*/  ISETP.NE.AND.EX P0, PT, R5, RZ, PT, P0 ;  /* 0x000000ff0500720c */ /* 0x000fe20003f05300 */
[----:B------:R-:W-:-:S12]  /*0ae0*/  BRA `(.L_x_36651) ;  /* 0x0000000000087947 */ /* 0x000fd80003800000 */
.L_x_36666:
[----:B------:R-:W2:Y:S02]  /*0af0*/  LDG.E R4, desc[UR36][R4.64] ;  /* 0x0000002404047981 */ /* 0x000ea4000c1e1900 */
[----:B--2---:R-:W-:-:S13]  /*0b00*/  ISETP.NE.AND P0, PT, R4, RZ, PT ;  /* 0x000000ff0400720c */ /* 0x004fda0003f05270 */
.L_x_36651:
[----:B------:R-:W-:Y:S05]  /*0b10*/  BSYNC.RECONVERGENT B6 ;  /* 0x0000000000067941 */ /* 0x000fea0003800200 */
.L_x_36645:
[----:B------:R-:W-:Y:S01]  /*0b20*/  PLOP3.LUT P0, PT, P0, PT, PT, 0x8, 0x80 ;  /* 0x000000000080781c */ /* 0x000fe2000070e170 */
[----:B------:R-:W-:-:S03]  /*0b30*/  VIADD R22, R2, 0x80 ;  /* 0x0000008002167836 */ /* 0x000fc60000000000 */
[----:B------:R-:W-:-:S09]  /*0b40*/  P2R R16, PR, RZ, 0x1 ;  /* 0x00000001ff107803 */ /* 0x000fd20000000000 */
.L_x_36644:
[----:B------:R-:W-:Y:S05]  /*0b50*/  BSYNC.RECONVERGENT B7 ;  /* 0x0000000000077941 */ /* 0x000fea0003800200 */
.L_x_36643:
[----:B------:R-:W-:Y:S01]  /*0b60*/  ISETP.GE.AND P0, PT, R22, R19, PT ;  /* 0x000000131600720c */ /* 0x000fe20003f06270 */
[----:B------:R-:W-:Y:S01]  /*0b70*/  BSSY.RECONVERGENT B7, `(.L_x_36670) ;  /* 0x00000ac000077945 */ /* 0x000fe20003800200 */
[----:B------:R-:W-:-:S04]  /*0b80*/  PLOP3.LUT P1, PT, PT, PT, PT, 0x80, 0x8 ;  /* 0x000000000008781c */ /* 0x000fc80003f2f070 */
[----:B------:R-:W-:-:S07]  /*0b90*/  P2R R17, PR, RZ, 0x2 ;  /* 0x00000002ff117803 */ /* 0x000fce0000000000 */
        /* <DEDUP_REMOVED lines=22> */
.L_x_36676:
[----:B------:R-:W2:Y:S02]  /*0d00*/  LDG.E.U8 R4, desc[UR36][R4.64] ;  /* 0x0000002404047981 */ /* 0x000ea4000c1e1100 */
[----:B--2---:R-:W-:Y:S01]  /*0d10*/  ISETP.NE.AND P0, PT, R4, RZ, PT ;  /* 0x000000ff0400720c */ /* 0x004fe20003f05270 */
[----:B------:R-:W-:-:S12]  /*0d20*/  BRA `(.L_x_36678) ;  /* 0x0000000800307947 */ /* 0x000fd80003800000 */
.L_x_36675:
        /* <DEDUP_REMOVED lines=10> */
.L_x_36680:
[----:B------:R-:W2:Y:S02]  /*0dd0*/  LDG.E R4, desc[UR36][R4.64] ;  /* 0x0000002404047981 */ /* 0x000ea4000c1e1900 */
[----:B--2---:R-:W-:Y:S01]  /*0de0*/  ISETP.NE.AND P0, PT, R4, RZ, PT ;  /* 0x000000ff0400720c */ /* 0x004fe20003f05270 */
[----:B------:R-:W-:-:S12]  /*0df0*/  BRA `(.L_x_36678) ;  /* 0x0000000400fc7947 */ /* 0x000fd80003800000 */
.L_x_36679:
[----:B------:R-:W2:Y:S02]  /*0e00*/  LDG.E.U16 R4, desc[UR36][R4.64] ;  /* 0x0000002404047981 */ /* 0x000ea4000c1e1500 */
[----:B--2---:R-:W-:Y:S01]  /*0e10*/  ISETP.NE.AND P0, PT, R4, RZ, PT ;  /* 0x000000ff0400720c */ /* 0x004fe20003f05270 */
[----:B------:R-:W-:-:S12]  /*0e20*/  BRA `(.L_x_36678) ;  /* 0x0000000400f07947 */ /* 0x000fd80003800000 */
.L_x_36674:
        /* <DEDUP_REMOVED lines=9> */
.L_x_36682:
[----:B------:R-:W2:Y:S02]  /*0ec0*/  LDG.E.U16 R0, desc[UR36][R4.64] ;  /* 0x0000002404007981 */ /* 0x000ea4000c1e1500 */
[----:B--2---:R-:W-:-:S05]  /*0ed0*/  HADD2.F32 R0, -RZ, R0.H0_H0 ;  /* 0x20000000ff007230 */ /* 0x004fca0000004100 */
[----:B------:R-:W-:Y:S01]  /*0ee0*/  FSETP.NEU.FTZ.AND P0, PT, R0, RZ, PT ;  /* 0x000000ff0000720b */ /* 0x000fe20003f1d000 */
[----:B------:R-:W-:-:S12]  /*0ef0*/  BRA `(.L_x_36678) ;  /* 0x0000000400bc7947 */ /* 0x000fd80003800000 */
.L_x_36681:
        /* <DEDUP_REMOVED lines=11> */
.L_x_36684:
        /* <DEDUP_REMOVED lines=8> */
.L_x_36683:
[----:B------:R-:W2:Y:S02]  /*1030*/  LDG.E.64 R4, desc[UR36][R4.64] ;  /* 0x0000002404047981 */ /* 0x000ea4000c1e1b00 */
[----:B--2---:R-:W-:Y:S01]  /*1040*/  DSETP.NEU.AND P0, PT, R4, RZ, PT ;  /* 0x000000ff0400722a */ /* 0x004fe20003f0d000 */
[----:B------:R-:W-:-:S13]  /*1050*/  BRA `(.L_x_36678) ;  /* 0x0000000400647947 */ /* 0x000fda0003800000 */
.L_x_36673:
        /* <DEDUP_REMOVED lines=11> */
.L_x_36687:
[----:B------:R-:W2:Y:S02]  /*1110*/  LDG.E.128 R4, desc[UR36][R4.64] ;  /* 0x0000002404047981 */ /* 0x000ea4000c1e1d00 */
[----:B--2---:R-:W-:-:S06]  /*1120*/  DSETP.NEU.AND P0, PT, R6, RZ, PT ;  /* 0x000000ff0600722a */ /* 0x004fcc0003f0d000 */
[----:B------:R-:W-:Y:S01]  /*1130*/  DSETP.NEU.OR P0, PT, R4, RZ, P0 ;  /* 0x000000ff0400722a */ /* 0x000fe2000070d400 */
[----:B------:R-:W-:-:S13]  /*1140*/  BRA `(.L_x_36678) ;  /* 0x0000000400287947 */ /* 0x000fda0003800000 */
.L_x_36686:
        /* <DEDUP_REMOVED lines=9> */
.L_x_36689:
[----:B------:R-:W2:Y:S02]  /*11e0*/  LDG.E.U8 R3, desc[UR36][R4.64] ;  /* 0x0000002404037981 */ /* 0x000ea4000c1e1100 */
[----:B--2---:R-:W-:-:S05]  /*11f0*/  IMAD.SHL.U32 R0, R3, 0x2000000, RZ ;  /* 0x0200000003007824 */ /* 0x004fca00078e00ff */
        /* <DEDUP_REMOVED lines=9> */
.L_x_36688:
[----:B------:R-:W2:Y:S02]  /*1290*/  LDG.E.U16 R0, desc[UR36][R4.64] ;  /* 0x0000002404007981 */ /* 0x000ea4000c1e1500 */
[----:B--2---:R-:W-:-:S05]  /*12a0*/  IMAD.U32 R0, R0, 0x10000, RZ ;  /* 0x0001000000007824 */ /* 0x004fca00078e00ff */
[----:B------:R-:W-:Y:S01]  /*12b0*/  FSETP.NEU.FTZ.AND P0, PT, R0, RZ, PT ;  /* 0x000000ff0000720b */ /* 0x000fe20003f1d000 */
[----:B------:R-:W-:-:S12]  /*12c0*/  BRA `(.L_x_36678) ;  /* 0x0000000000c87947 */ /* 0x000fd80003800000 */
.L_x_36685:
        /* <DEDUP_REMOVED lines=11> */
.L_x_36692:
[----:B------:R-:W2:Y:S02]  /*1380*/  LDG.E.U8 R4, desc[UR36][R4.64] ;  /* 0x0000002404047981 */ /* 0x000ea4000c1e1100 */
[----:B--2---:R-:W-:Y:S01]  /*1390*/  ISETP.NE.AND P0, PT, R4, RZ, PT ;  /* 0x000000ff0400720c */ /* 0x004fe20003f05270 */
[----:B------:R-:W-:-:S12]  /*13a0*/  BRA `(.L_x_36678) ;  /* 0x0000000000907947 */ /* 0x000fd80003800000 */
.L_x_36691:
[----:B------:R-:W2:Y:S02]  /*13b0*/  LDG.E.U8 R4, desc[UR36][R4.64] ;  /* 0x0000002404047981 */ /* 0x000ea4000c1e1100 */
[----:B--2---:R-:W-:Y:S01]  /*13c0*/  ISETP.NE.AND P0, PT, R4, RZ, PT ;  /* 0x000000ff0400720c */ /* 0x004fe20003f05270 */
[----:B------:R-:W-:-:S12]  /*13d0*/  BRA `(.L_x_36678) ;  /* 0x0000000000847947 */ /* 0x000fd80003800000 */
.L_x_36690:
        /* <DEDUP_REMOVED lines=9> */
.L_x_36677:
        /* <DEDUP_REMOVED lines=16> */
.L_x_36695:
[----:B------:R-:W-:Y:S01]  /*1570*/  PLOP3.LUT P0, PT, PT, PT, PT, 0x8, 0x80 ;  /* 0x000000000080781c */ /* 0x000fe20003f0e170 */
[----:B------:R-:W-:-:S12]  /*1580*/  BRA `(.L_x_36678) ;  /* 0x0000000000187947 */ /* 0x000fd80003800000 */
.L_x_36694:
[----:B------:R-:W2:Y:S02]  /*1590*/  LDG.E.64 R4, desc[UR36][R4.64] ;  /* 0x0000002404047981 */ /* 0x000ea4000c1e1b00 */
[----:B--2---:R-:W-:-:S04]  /*15a0*/  ISETP.NE.U32.AND P0, PT, R4, RZ, PT ;  /* 0x000000ff0400720c */ /* 0x004fc80003f05070 */
[----:B------:R-:W-:Y:S01]  /*15b0*/  ISETP.NE.AND.EX P0, PT, R5, RZ, PT, P0 ;  /* 0x000000ff0500720c */ /* 0x000fe20003f05300 */
[----:B------:R-:W-:-:S12]  /*15c0*/  BRA `(.L_x_36678) ;  /* 0x0000000000087947 */ /* 0x000fd80003800000 */
.L_x_36693:
[----:B------:R-:W2:Y:S02]  /*15d0*/  LDG.E R4, desc[UR36][R4.64] ;  /* 0x0000002404047981 */ /* 0x000ea4000c1e1900 */
[----:B--2---:R-:W-:-:S13]  /*15e0*/  ISETP.NE.AND P0, PT, R4, RZ, PT ;  /* 0x000000ff0400720c */ /* 0x004fda0003f05270 */
.L_x_36678:
[----:B------:R-:W-:Y:S05]  /*15f0*/  BSYNC.RECONVERGENT B6 ;  /* 0x0000000000067941 */ /* 0x000fea0003800200 */
.L_x_36672:
[----:B------:R-:W-:Y:S01]  /*1600*/  PLOP3.LUT P0, PT, P0, PT, PT, 0x8, 0x80 ;  /* 0x000000000080781c */ /* 0x000fe2000070e170 */
[----:B------:R-:W-:-:S03]  /*1610*/  VIADD R22, R22, 0x80 ;  /* 0x0000008016167836 */ /* 0x000fc60000000000 */
[----:B------:R-:W-:-:S09]  /*1620*/  P2R R17, PR, RZ, 0x1 ;  /* 0x00000001ff117803 */ /* 0x000fd20000000000 */
.L_x_36671:
[----:B------:R-:W-:Y:S05]  /*1630*/  BSYNC.RECONVERGENT B7 ;  /* 0x0000000000077941 */ /* 0x000fea0003800200 */
.L_x_36670:
        /* <DEDUP_REMOVED lines=26> */
.L_x_36702:
[----:B------:R-:W2:Y:S02]  /*17e0*/  LDG.E.U8 R4, desc[UR36][R4.64] ;  /* 0x0000002404047981 */ /* 0x000ea4000c1e1100 */
[----:B--2---:R-:W-:Y:S01]  /*17f0*/  ISETP.NE.AND P0, PT, R4, RZ, PT ;  /* 0x000000ff0400720c */ /* 0x004fe20003f05270 */
[----:B------:R-:W-:-:S12]  /*1800*/  BRA `(.L_x_36704) ;  /* 0x0000000800307947 */ /* 0x000fd80003800000 */
.L_x_36701:
        /* <DEDUP_REMOVED lines=10> */
.L_x_36706:
[----:B------:R-:W2:Y:S02]  /*18b0*/  LDG.E R4, desc[UR36][R4.64] ;  /* 0x0000002404047981 */ /* 0x000ea4000c1e1900 */
[----:B--2---:R-:W-:Y:S01]  /*18c0*/  ISETP.NE.AND P0, PT, R4, RZ, PT ;  /* 0x000000ff0400720c */ /* 0x004fe20003f05270 */
[----:B------:R-:W-:-:S12]  /*18d0*/  BRA `(.L_x_36704) ;  /* 0x0000000400fc7947 */ /* 0x000fd80003800000 */
.L_x_36705:
[----:B------:R-:W2:Y:S02]  /*18e0*/  LDG.E.U16 R4, desc[UR36][R4.64] ;  /* 0x0000002404047981 */ /* 0x000ea4000c1e1500 */
[----:B--2---:R-:W-:Y:S01]  /*18f0*/  ISETP.NE.AND P0, PT, R4, RZ, PT ;  /* 0x000000ff0400720c */ /* 0x004fe20003f05270 */
[----:B------:R-:W-:-:S12]  /*1900*/  BRA `(.L_x_36704) ;  /* 0x0000000400f07947 */ /* 0x000fd80003800000 */
.L_x_36700:
        /* <DEDUP_REMOVED lines=9> */
.L_x_36708:
[----:B------:R-:W2:Y:S02]  /*19a0*/  LDG.E.U16 R0, desc[UR36][R4.64] ;  /* 0x0000002404007981 */ /* 0x000ea4000c1e1500 */
[----:B--2---:R-:W-:-:S05]  /*19b0*/  HADD2.F32 R0, -RZ, R0.H0_H0 ;  /* 0x20000000ff007230 */ /* 0x004fca0000004100 */
[----:B------:R-:W-:Y:S01]  /*19c0*/  FSETP.NEU.FTZ.AND P0, PT, R0, RZ, PT ;  /* 0x000000ff0000720b */ /* 0x000fe20003f1d000 */
[----:B------:R-:W-:-:S12]  /*19d0*/  BRA `(.L_x_36704) ;  /* 0x0000000400bc7947 */ /* 0x000fd80003800000 */
.L_x_36707:
        /* <DEDUP_REMOVED lines=11> */
.L_x_36710:
        /* <DEDUP_REMOVED lines=8> */
.L_x_36709:
[----:B------:R-:W2:Y:S02]  /*1b10*/  LDG.E.64 R4, desc[UR36][R4.64] ;  /* 0x0000002404047981 */ /* 0x000ea4000c1e1b00 */
[----:B--2---:R-:W-:Y:S01]  /*1b20*/  DSETP.NEU.AND P0, PT, R4, RZ, PT ;  /* 0x000000ff0400722a */ /* 0x004fe20003f0d000 */
[----:B------:R-:W-:-:S13]  /*1b30*/  BRA `(.L_x_36704) ;  /* 0x0000000400647947 */ /* 0x000fda0003800000 */
.L_x_36699:
        /* <DEDUP_REMOVED lines=11> */
.L_x_36713:
[----:B------:R-:W2:Y:S02]  /*1bf0*/  LDG.E.128 R4, desc[UR36][R4.64] ;  /* 0x0000002404047981 */ /* 0x000ea4000c1e1d00 */
[----:B--2---:R-:W-:-:S06]  /*1c00*/  DSETP.NEU.AND P0, PT, R6, RZ, PT ;  /* 0x000000ff0600722a */ /* 0x004fcc0003f0d000 */
[----:B------:R-:W-:Y:S01]  /*1c10*/  DSETP.NEU.OR P0, PT, R4, RZ, P0 ;  /* 0x000000ff0400722a */ /* 0x000fe2000070d400 */
[----:B------:R-:W-:-:S13]  /*1c20*/  BRA `(.L_x_36704) ;  /* 0x0000000400287947 */ /* 0x000fda0003800000 */
.L_x_36712:
        /* <DEDUP_REMOVED lines=9> */
.L_x_36715:
        /* <DEDUP_REMOVED lines=11> */
.L_x_36714:
[----:B------:R-:W2:Y:S02]  /*1d70*/  LDG.E.U16 R0, desc[UR36][R4.64] ;  /* 0x0000002404007981 */ /* 0x000ea4000c1e1500 */
[----:B--2---:R-:W-:-:S05]  /*1d80*/  IMAD.U32 R0, R0, 0x10000, RZ ;  /* 0x0001000000007824 */ /* 0x004fca00078e00ff */
[----:B------:R-:W-:Y:S01]  /*1d90*/  FSETP.NEU.FTZ.AND P0, PT, R0, RZ, PT ;  /* 0x000000ff0000720b */ /* 0x000fe20003f1d000 */
[----:B------:R-:W-:-:S12]  /*1da0*/  BRA `(.L_x_36704) ;  /* 0x0000000000c87947 */ /* 0x000fd80003800000 */
.L_x_36711:
        /* <DEDUP_REMOVED lines=11> */
.L_x_36718:
[----:B------:R-:W2:Y:S02]  /*1e60*/  LDG.E.U8 R4, desc[UR36][R4.64] ;  /* 0x0000002404047981 */ /* 0x000ea4000c1e1100 */
[----:B--2---:R-:W-:Y:S01]  /*1e70*/  ISETP.NE.AND P0, PT, R4, RZ, PT ;  /* 0x000000ff0400720c */ /* 0x004fe20003f05270 */
[----:B------:R-:W-:-:S12]  /*1e80*/  BRA `(.L_x_36704) ;  /* 0x0000000000907947 */ /* 0x000fd80003800000 */
.L_x_36717:
[----:B------:R-:W2:Y:S02]  /*1e90*/  LDG.E.U8 R4, desc[UR36][R4.64] ;  /* 0x0000002404047981 */ /* 0x000ea4000c1e1100 */
[----:B--2---:R-:W-:Y:S01]  /*1ea0*/  ISETP.NE.AND P0, PT, R4, RZ, PT ;  /* 0x000000ff0400720c */ /* 0x004fe20003f05270 */
[----:B------:R-:W-:-:S12]  /*1eb0*/  BRA `(.L_x_36704) ;  /* 0x0000000000847947 */ /* 0x000fd80003800000 */
.L_x_36716:
        /* <DEDUP_REMOVED lines=9> */
.L_x_36703:
        /* <DEDUP_REMOVED lines=16> */
.L_x_36721:
[----:B------:R-:W-:Y:S01]  /*2050*/  PLOP3.LUT P0, PT, PT, PT, PT, 0x8, 0x80 ;  /* 0x000000000080781c */ /* 0x000fe20003f0e170 */
[----:B------:R-:W-:-:S12]  /*2060*/  BRA `(.L_x_36704) ;  /* 0x0000000000187947 */ /* 0x000fd80003800000 */
.L_x_36720:
[----:B------:R-:W2:Y:S02]  /*2070*/  LDG.E.64 R4, desc[UR36][R4.64] ;  /* 0x0000002404047981 */ /* 0x000ea4000c1e1b00 */
[----:B--2---:R-:W-:-:S04]  /*2080*/  ISETP.NE.U32.AND P0, PT, R4, RZ, PT ;  /* 0x000000ff0400720c */ /* 0x004fc80003f05070 */
[----:B------:R-:W-:Y:S01]  /*2090*/  ISETP.NE.AND.EX P0, PT, R5, RZ, PT, P0 ;  /* 0x000000ff0500720c */ /* 0x000fe20003f05300 */
[----:B------:R-:W-:-:S12]  /*20a0*/  BRA `(.L_x_36704) ;  /* 0x0000000000087947 */ /* 0x000fd80003800000 */
.L_x_36719:
[----:B------:R-:W2:Y:S02]  /*20b0*/  LDG.E R4, desc[UR36][R4.64] ;  /* 0x0000002404047981 */ /* 0x000ea4000c1e1900 */
[----:B--2---:R-:W-:-:S13]  /*20c0*/  ISETP.NE.AND P0, PT, R4, RZ, PT ;  /* 0x000000ff0400720c */ /* 0x004fda0003f05270 */
.L_x_36704:
[----:B------:R-:W-:Y:S05]  /*20d0*/  BSYNC.RECONVERGENT B6 ;  /* 0x0000000000067941 */ /* 0x000fea0003800200 */
.L_x_36698:
[----:B------:R-:W-:Y:S01]  /*20e0*/  PLOP3.LUT P0, PT, P0, PT, PT, 0x8, 0x80 ;  /* 0x000000000080781c */ /* 0x000fe2000070e170 */
[----:B------:R-:W-:-:S03]  /*20f0*/  VIADD R22, R22, 0x80 ;  /* 0x0000008016167836 */ /* 0x000fc60000000000 */
[----:B------:R-:W-:-:S09]  /*2100*/  P2R R18, PR, RZ, 0x1 ;  /* 0x00000001ff127803 */ /* 0x000fd20000000000 */
.L_x_36697:
[----:B------:R-:W-:Y:S05]  /*2110*/  BSYNC.RECONVERGENT B7 ;  /* 0x0000000000077941 */ /* 0x000fea0003800200 */
.L_x_36696:
[----:B------:R-:W-:Y:S01]  /*2120*/  ISETP.GE.AND P1, PT, R22, R19, PT ;  /* 0x000000131600720c */ /* 0x000fe20003f26270 */
[----:B------:R-:W-:Y:S01]  /*2130*/  BSSY.RECONVERGENT B7, `(.L_x_36722) ;  /* 0x00000a9000077945 */ /* 0x000fe20003800200 */
[----:B------:R-:W-:-:S11]  /*2140*/  PLOP3.LUT P0, PT, PT, PT, PT, 0x80, 0x8 ;  /* 0x000000000008781c */ /* 0x000fd60003f0f070 */
        /* <DEDUP_REMOVED lines=22> */
.L_x_36728:
[----:B------:R-:W2:Y:S02]  /*22b0*/  LDG.E.U8 R4, desc[UR36][R4.64] ;  /* 0x0000002404047981 */ /* 0x000ea4000c1e1100 */
[----:B--2---:R-:W-:Y:S01]  /*22c0*/  ISETP.NE.AND P0, PT, R4, RZ, PT ;  /* 0x000000ff0400720c */ /* 0x004fe20003f05270 */
[----:B------:R-:W-:-:S12]  /*22d0*/  BRA `(.L_x_36730) ;  /* 0x0000000800307947 */ /* 0x000fd80003800000 */
.L_x_36727:
        /* <DEDUP_REMOVED lines=10> */
.L_x_36732:
[----:B------:R-:W2:Y:S02]  /*2380*/  LDG.E R4, desc[UR36][R4.64] ;  /* 0x0000002404047981 */ /* 0x000ea4000c1e1900 */
[----:B--2---:R-:W-:Y:S01]  /*2390*/  ISETP.NE.AND P0, PT, R4, RZ, PT ;  /* 0x000000ff0400720c */ /* 0x004fe20003f05270 */
[----:B------:R-:W-:-:S12]  /*23a0*/  BRA `(.L_x_36730) ;  /* 0x0000000400fc7947 */ /* 0x000fd80003800000 */
.L_x_36731:
[----:B------:R-:W2:Y:S02]  /*23b0*/  LDG.E.U16 R4, desc[UR36][R4.64] ;  /* 0x0000002404047981 */ /* 0x000ea4000c1e1500 */
[----:B--2---:R-:W-:Y:S01]  /*23c0*/  ISETP.NE.AND P0, PT, R4, RZ, PT ;  /* 0x000000ff0400720c */ /* 0x004fe20003f05270 */
[----:B------:R-:W-:-:S12]  /*23d0*/  BRA `(.L_x_36730) ;  /* 0x0000000400f07947 */ /* 0x000fd80003800000 */
.L_x_36726:
        /* <DEDUP_REMOVED lines=9> */
.L_x_36734:
[----:B------:R-:W2:Y:S02]  /*2470*/  LDG.E.U16 R0, desc[UR36][R4.64] ;  /* 0x0000002404007981 */ /* 0x000ea4000c1e1500 */
[----:B--2---:R-:W-:-:S05]  /*2480*/  HADD2.F32 R0, -RZ, R0.H0_H0 ;  /* 0x20000000ff007230 */ /* 0x004fca0000004100 */
[----:B------:R-:W-:Y:S01]  /*2490*/  FSETP.NEU.FTZ.AND P0, PT, R0, RZ, PT ;  /* 0x000000ff0000720b */ /* 0x000fe20003f1d000 */
[----:B------:R-:W-:-:S12]  /*24a0*/  BRA `(.L_x_36730) ;  /* 0x0000000400bc7947 */ /* 0x000fd80003800000 */
.L_x_36733:
        /* <DEDUP_REMOVED lines=11> */
.L_x_36736:
        /* <DEDUP_REMOVED lines=8> */
.L_x_36735:
[----:B------:R-:W2:Y:S02]  /*25e0*/  LDG.E.64 R4, desc[UR36][R4.64] ;  /* 0x0000002404047981 */ /* 0x000ea4000c1e1b00 */
[----:B--2---:R-:W-:Y:S01]  /*25f0*/  DSETP.NEU.AND P0, PT, R4, RZ, PT ;  /* 0x000000ff0400722a */ /* 0x004fe20003f0d000 */
[----:B------:R-:W-:-:S13]  /*2600*/  BRA `(.L_x_36730) ;  /* 0x0000000400647947 */ /* 0x000fda0003800000 */
.L_x_36725:
        /* <DEDUP_REMOVED lines=11> */
.L_x_36739:
[----:B------:R-:W2:Y:S02]  /*26c0*/  LDG.E.128 R4, desc[UR36][R4.64] ;  /* 0x0000002404047981 */ /* 0x000ea4000c1e1d00 */
[----:B--2---:R-:W-:-:S06]  /*26d0*/  DSETP.NEU.AND P0, PT, R6, RZ, PT ;  /* 0x000000ff0600722a */ /* 0x004fcc0003f0d000 */
[----:B------:R-:W-:Y:S01]  /*26e0*/  DSETP.NEU.OR P0, PT, R4, RZ, P0 ;  /* 0x000000ff0400722a */ /* 0x000fe2000070d400 */
[----:B------:R-:W-:-:S13]  /*26f0*/  BRA `(.L_x_36730) ;  /* 0x0000000400287947 */ /* 0x000fda0003800000 */
.L_x_36738:
        /* <DEDUP_REMOVED lines=9> */
.L_x_36741:
        /* <DEDUP_REMOVED lines=11> */
.L_x_36740:
[----:B------:R-:W2:Y:S02]  /*2840*/  LDG.E.U16 R0, desc[UR36][R4.64] ;  /* 0x0000002404007981 */ /* 0x000ea4000c1e1500 */
[----:B--2---:R-:W-:-:S05]  /*2850*/  IMAD.U32 R0, R0, 0x10000, RZ ;  /* 0x0001000000007824 */ /* 0x004fca00078e00ff */
[----:B------:R-:W-:Y:S01]  /*2860*/  FSETP.NEU.FTZ.AND P0, PT, R0, RZ, PT ;  /* 0x000000ff0000720b */ /* 0x000fe20003f1d000 */
[----:B------:R-:W-:-:S12]  /*2870*/  BRA `(.L_x_36730) ;  /* 0x0000000000c87947 */ /* 0x000fd80003800000 */
.L_x_36737:
        /* <DEDUP_REMOVED lines=11> */
.L_x_36744:
[----:B------:R-:W2:Y:S02]  /*2930*/  LDG.E.U8 R4, desc[UR36][R4.64] ;  /* 0x0000002404047981 */ /* 0x000ea4000c1e1100 */
[----:B--2---:R-:W-:Y:S01]  /*2940*/  ISETP.NE.AND P0, PT, R4, RZ, PT ;  /* 0x000000ff0400720c */ /* 0x004fe20003f05270 */
[----:B------:R-:W-:-:S12]  /*2950*/  BRA `(.L_x_36730) ;  /* 0x0000000000907947 */ /* 0x000fd80003800000 */
.L_x_36743:
[----:B------:R-:W2:Y:S02]  /*2960*/  LDG.E.U8 R4, desc[UR36][R4.64] ;  /* 0x0000002404047981 */ /* 0x000ea4000c1e1100 */
[----:B--2---:R-:W-:Y:S01]  /*2970*/  ISETP.NE.AND P0, PT, R4, RZ, PT ;  /* 0x000000ff0400720c */ /* 0x004fe20003f05270 */
[----:B------:R-:W-:-:S12]  /*2980*/  BRA `(.L_x_36730) ;  /* 0x0000000000847947 */ /* 0x000fd80003800000 */
.L_x_36742:
        /* <DEDUP_REMOVED lines=9> */
.L_x_36729:
        /* <DEDUP_REMOVED lines=16> */
.L_x_36747:
[----:B------:R-:W-:Y:S01]  /*2b20*/  PLOP3.LUT P0, PT, PT, PT, PT, 0x8, 0x80 ;  /* 0x000000000080781c */ /* 0x000fe20003f0e170 */
[----:B------:R-:W-:-:S12]  /*2b30*/  BRA `(.L_x_36730) ;  /* 0x0000000000187947 */ /* 0x000fd80003800000 */
.L_x_36746:
[----:B------:R-:W2:Y:S02]  /*2b40*/  LDG.E.64 R4, desc[UR36][R4.64] ;  /* 0x0000002404047981 */ /* 0x000ea4000c1e1b00 */
[----:B--2---:R-:W-:-:S04]  /*2b50*/  ISETP.NE.U32.AND P0, PT, R4, RZ, PT ;  /* 0x000000ff0400720c */ /* 0x004fc80003f05070 */
[----:B------:R-:W-:Y:S01]  /*2b60*/  ISETP.NE.AND.EX P0, PT, R5, RZ, PT, P0 ;  /* 0x000000ff0500720c */ /* 0x000fe20003f05300 */
[----:B------:R-:W-:-:S12]  /*2b70*/  BRA `(.L_x_36730) ;  /* 0x0000000000087947 */ /* 0x000fd80003800000 */
.L_x_36745:
[----:B------:R-:W2:Y:S02]  /*2b80*/  LDG.E R4, desc[UR36][R4.64] ;  /* 0x0000002404047981 */ /* 0x000ea4000c1e1900 */
[----:B--2---:R-:W-:-:S13]  /*2b90*/  ISETP.NE.AND P0, PT, R4, RZ, PT ;  /* 0x000000ff0400720c */ /* 0x004fda0003f05270 */
.L_x_36730:
[----:B------:R-:W-:Y:S05]  /*2ba0*/  BSYNC.RECONVERGENT B6 ;  /* 0x0000000000067941 */ /* 0x000fea0003800200 */
.L_x_36724:
[----:B------:R-:W-:-:S13]  /*2bb0*/  PLOP3.LUT P0, PT, P0, PT, PT, 0x8, 0x80 ;  /* 0x000000000080781c */ /* 0x000fda000070e170 */
.L_x_36723:
[----:B------:R-:W-:Y:S05]  /*2bc0*/  BSYNC.RECONVERGENT B7 ;  /* 0x0000000000077941 */ /* 0x000fea0003800200 */
.L_x_36722:
[----:B------:R-:W-:Y:S01]  /*2bd0*/  ISETP.NE.AND P3, PT, R17, RZ, PT ;  /* 0x000000ff1100720c */ /* 0x000fe20003f65270 */
[----:B------:R-:W-:Y:S01]  /*2be0*/  BSSY.RECONVERGENT B8, `(.L_x_36748) ;  /* 0x00002a1000087945 */ /* 0x000fe20003800200 */
[----:B------:R-:W0:Y:S01]  /*2bf0*/  LDC.U8 R17, c[0x0][0x3a4] ;  /* 0x0000e900ff117b82 */ /* 0x000e220000000000 */
[----:B------:R-:W-:Y:S02]  /*2c00*/  ISETP.GE.AND P1, PT, R2, R19, PT ;  /* 0x000000130200720c */ /* 0x000fe40003f26270 */
[----:B------:R-:W-:Y:S01]  /*2c10*/  BSSY.RELIABLE B7, `(.L_x_36749) ;  /* 0x00001c3000077945 */ /* 0x000fe20003800100 */
[----:B------:R-:W-:Y:S02]  /*2c20*/  ISETP.NE.AND P4, PT, R16, RZ, PT ;  /* 0x000000ff1000720c */ /* 0x000fe40003f85270 */
[----:B------:R-:W-:Y:S02]  /*2c30*/  ISETP.NE.AND P2, PT, R18, RZ, PT ;  /* 0x000000ff1200720c */ /* 0x000fe40003f45270 */
[----:B------:R-:W-:-:S02]  /*2c40*/  SEL R11, RZ, 0x1, !P4 ;  /* 0x00000001ff0b7807 */ /* 0x000fc40006000000 */
[----:B------:R-:W-:Y:S02]  /*2c50*/  SEL R22, RZ, 0x1, !P3 ;  /* 0x00000001ff167807 */ /* 0x000fe40005800000 */
[----:B------:R-:W-:Y:S02]  /*2c60*/  SEL R18, RZ, 0x1, !P2 ;  /* 0x00000001ff127807 */ /* 0x000fe40005000000 */
[----:B------:R-:W-:Y:S01]  /*2c70*/  SEL R16, RZ, 0x1, !P0 ;  /* 0x00000001ff107807 */ /* 0x000fe20004000000 */
[----:B------:R-:W-:Y:S06]  /*2c80*/  @P1 BRA `(.L_x_36750) ;  /* 0x0000001800e01947 */ /* 0x000fec0003800000 */
[----:B------:R-:W1:Y:S01]  /*2c90*/  LDCU UR4, c[0x0][0x3a8] ;  /* 0x00007500ff0477ac */ /* 0x000e620008000800 */
[----:B------:R-:W2:Y:S01]  /*2ca0*/  LDC.64 R8, c[0x0][0x388] ;  /* 0x0000e200ff087b82 */ /* 0x000ea20000000a00 */
[----:B------:R-:W-:Y:S01]  /*2cb0*/  IMAD R0, R23, 0x200, R2 ;  /* 0x0000020017007824 */ /* 0x000fe200078e0202 */
[----:B0-----:R-:W-:Y:S01]  /*2cc0*/  PRMT R4, R17, 0x9910, RZ ;  /* 0x0000991011047816 */ /* 0x001fe200000000ff */
[----:B------:R-:W-:Y:S01]  /*2cd0*/  BSSY.RECONVERGENT B6, `(.L_x_36751) ;  /* 0x00000d6000067945 */ /* 0x000fe20003800200 */
        /* <DEDUP_REMOVED lines=17> */
.L_x_36755:
[----:B------:R0:W-:Y:S01]  /*2df0*/  STG.E.U8 desc[UR36][R8.64], R11 ;  /* 0x0000000b08007986 */ /* 0x0001e2000c101124 */
[----:B------:R-:W-:Y:S05]  /*2e00*/  BRA `(.L_x_36757) ;  /* 0x0000000c00087947 */ /* 0x000fea0003800000 */
.L_x_36754:
[----:B------:R-:W-:-:S13]  /*2e10*/  ISETP.NE.AND P0, PT, R0, 0x2, PT ;  /* 0x000000020000780c */ /* 0x000fda0003f05270 */
[----:B------:R-:W-:Y:S05]  /*2e20*/  @!P0 BRA `(.L_x_36758) ;  /* 0x0000000000288947 */ /* 0x000fea0003800000 */
[----:B------:R-:W-:-:S13]  /*2e30*/  ISETP.NE.AND P0, PT, R0, 0x3, PT ;  /* 0x000000030000780c */ /* 0x000fda0003f05270 */
[----:B------:R-:W-:Y:S05]  /*2e40*/  @!P0 BRA `(.L_x_36759) ;  /* 0x0000000000188947 */ /* 0x000fea0003800000 */
[----:B------:R-:W-:-:S13]  /*2e50*/  ISETP.NE.AND P0, PT, R0, 0x4, PT ;  /* 0x000000040000780c */ /* 0x000fda0003f05270 */
[----:B------:R-:W-:Y:S05]  /*2e60*/  @P0 BRA `(.L_x_36756) ;  /* 0x00000008005c0947 */ /* 0x000fea0003800000 */
[----:B------:R-:W-:Y:S02]  /*2e70*/  IMAD.MOV.U32 R4, RZ, RZ, R11 ;  /* 0x000000ffff047224 */ /* 0x000fe400078e000b */
[----:B------:R-:W-:-:S05]  /*2e80*/  IMAD.MOV.U32 R5, RZ, RZ, RZ ;  /* 0x000000ffff057224 */ /* 0x000fca00078e00ff */
[----:B------:R0:W-:Y:S01]  /*2e90*/  STG.E.64 desc[UR36][R8.64], R4 ;  /* 0x0000000408007986 */ /* 0x0001e2000c101b24 */
[----:B------:R-:W-:Y:S05]  /*2ea0*/  BRA `(.L_x_36757) ;  /* 0x0000000800e07947 */ /* 0x000fea0003800000 */
.L_x_36759:
[----:B------:R0:W-:Y:S01]  /*2eb0*/  STG.E desc[UR36][R8.64], R11 ;  /* 0x0000000b08007986 */ /* 0x0001e2000c101924 */
[----:B------:R-:W-:Y:S05]  /*2ec0*/  BRA `(.L_x_36757) ;  /* 0x0000000800d87947 */ /* 0x000fea0003800000 */
.L_x_36758:
[----:B------:R0:W-:Y:S01]  /*2ed0*/  STG.E.U16 desc[UR36][R8.64], R11 ;  /* 0x0000000b08007986 */ /* 0x0001e2000c101524 */
[----:B------:R-:W-:Y:S05]  /*2ee0*/  BRA `(.L_x_36757) ;  /* 0x0000000800d07947 */ /* 0x000fea0003800000 */
.L_x_36753:
        /* <DEDUP_REMOVED lines=9> */
.L_x_36761:
[----:B------:R-:W0:Y:S02]  /*2f80*/  I2F.S16 R0, R11 ;  /* 0x0000000b00007306 */ /* 0x000e240000101400 */
[----:B0-----:R-:W-:-:S05]  /*2f90*/  F2FP.F16.F32.PACK_AB R0, RZ, R0 ;  /* 0x00000000ff00723e */ /* 0x001fca00000000ff */
[----:B------:R0:W-:Y:S01]  /*2fa0*/  STG.E.U16 desc[UR36][R8.64], R0 ;  /* 0x0000000008007986 */ /* 0x0001e2000c101524 */
[----:B------:R-:W-:Y:S05]  /*2fb0*/  BRA `(.L_x_36757) ;  /* 0x00000008009c7947 */ /* 0x000fea0003800000 */
.L_x_36760:
        /* <DEDUP_REMOVED lines=10> */
.L_x_36763:
[----:B------:R-:W0:Y:S02]  /*3060*/  I2F.S16 R11, R11 ;  /* 0x0000000b000b7306 */ /* 0x000e240000101400 */
[----:B0-----:R-:W-:-:S04]  /*3070*/  F2FP.F16.F32.PACK_AB R3, RZ, R11 ;  /* 0x0000000bff03723e */ /* 0x001fc800000000ff */
[----:B------:R-:W-:-:S05]  /*3080*/  PRMT R3, R3, 0x5410, RZ ;  /* 0x0000541003037816 */ /* 0x000fca00000000ff */
[----:B------:R0:W-:Y:S01]  /*3090*/  STG.E desc[UR36][R8.64], R3 ;  /* 0x0000000308007986 */ /* 0x0001e2000c101924 */
[----:B------:R-:W-:Y:S05]  /*30a0*/  BRA `(.L_x_36757) ;  /* 0x0000000800607947 */ /* 0x000fea0003800000 */
.L_x_36762:
[----:B------:R-:W0:Y:S02]  /*30b0*/  I2F.F64.S16 R4, R11 ;  /* 0x0000000b00047312 */ /* 0x000e240000101c00 */
[----:B0-----:R0:W-:Y:S01]  /*30c0*/  STG.E.64 desc[UR36][R8.64], R4 ;  /* 0x0000000408007986 */ /* 0x0011e2000c101b24 */
[----:B------:R-:W-:Y:S05]  /*30d0*/  BRA `(.L_x_36757) ;  /* 0x0000000800547947 */ /* 0x000fea0003800000 */
.L_x_36752:
        /* <DEDUP_REMOVED lines=8> */
[----:B------:R0:W-:Y:S01]  /*3160*/  STG.E.U8 desc[UR36][R8.64], R11 ;  /* 0x0000000b08007986 */ /* 0x0001e2000c101124 */
[----:B------:R-:W-:Y:S05]  /*3170*/  BRA `(.L_x_36757) ;  /* 0x00000008002c7947 */ /* 0x000fea0003800000 */
.L_x_36766:
[----:B------:R-:W0:Y:S01]  /*3180*/  I2F.F64.S16 R4, R11 ;  /* 0x0000000b00047312 */ /* 0x000e220000101c00 */
[----:B------:R-:W-:-:S05]  /*3190*/  CS2R R6, SRZ ;  /* 0x0000000000067805 */ /* 0x000fca000001ff00 */
[----:B0-----:R0:W-:Y:S01]  /*31a0*/  STG.E.128 desc[UR36][R8.64], R4 ;  /* 0x0000000408007986 */ /* 0x0011e2000c101d24 */
[----:B------:R-:W-:Y:S05]  /*31b0*/  BRA `(.L_x_36757) ;  /* 0x00000008001c7947 */ /* 0x000fea0003800000 */
.L_x_36765:
        /* <DEDUP_REMOVED lines=17> */
.L_x_36770:
[----:B------:R-:W-:Y:S05]  /*32d0*/  BSYNC.RECONVERGENT B0 ;  /* 0x0000000000007941 */ /* 0x000fea0003800200 */
.L_x_36769:
[----:B------:R0:W-:Y:S01]  /*32e0*/  STG.E.U8 desc[UR36][R8.64], R3 ;  /* 0x0000000308007986 */ /* 0x0001e2000c101124 */
[----:B------:R-:W-:Y:S05]  /*32f0*/  BRA `(.L_x_36757) ;  /* 0x0000000400cc7947 */ /* 0x000fea0003800000 */
.L_x_36768:
[----:B------:R-:W0:Y:S02]  /*3300*/  I2F.S16 R11, R11 ;  /* 0x0000000b000b7306 */ /* 0x000e240000101400 */
        /* <DEDUP_REMOVED lines=15> */
.L_x_36767:
[----:B------:R-:W0:Y:S02]  /*3400*/  I2F.S16 R0, R11 ;  /* 0x0000000b00007306 */ /* 0x000e240000101400 */
[----:B0-----:R-:W-:-:S05]  /*3410*/  F2FP.BF16.F32.PACK_AB R0, RZ, R0 ;  /* 0x00000000ff00723e */ /* 0x001fca00000010ff */
[----:B------:R0:W-:Y:S01]  /*3420*/  STG.E.U16 desc[UR36][R8.64], R0 ;  /* 0x0000000008007986 */ /* 0x0001e2000c101524 */
[----:B------:R-:W-:Y:S05]  /*3430*/  BRA `(.L_x_36757) ;  /* 0x00000004007c7947 */ /* 0x000fea0003800000 */
.L_x_36764:
        /* <DEDUP_REMOVED lines=10> */
.L_x_36773:
[----:B------:R-:W0:Y:S01]  /*34e0*/  I2F.S16 R11, R11 ;  /* 0x0000000b000b7306 */ /* 0x000e220000101400 */
        /* <DEDUP_REMOVED lines=11> */
.L_x_36776:
[----:B------:R-:W-:-:S04]  /*35a0*/  SHF.R.U32.HI R0, RZ, 0x14, R11 ;  /* 0x00000014ff007819 */ /* 0x000fc8000001160b */
[----:B------:R-:W-:-:S04]  /*35b0*/  LOP3.LUT R0, R0, 0x1, RZ, 0xc0, !PT ;  /* 0x0000000100007812 */ /* 0x000fc800078ec0ff */
[----:B------:R-:W-:-:S04]  /*35c0*/  IADD3 R0, PT, PT, R11, 0x487ffff, R0 ;  /* 0x0487ffff0b007810 */ /* 0x000fc80007ffe000 */
[----:B------:R-:W-:-:S04]  /*35d0*/  SHF.R.U32.HI R0, RZ, 0x14, R0 ;  /* 0x00000014ff007819 */ /* 0x000fc80000011600 */
[----:B------:R-:W-:-:S07]  /*35e0*/  LOP3.LUT R0, R0, 0xff, RZ, 0xc0, !PT ;  /* 0x000000ff00007812 */ /* 0x000fce00078ec0ff */
.L_x_36777:
[----:B------:R-:W-:-:S07]  /*35f0*/  PRMT R4, R0, 0x7610, R4 ;  /* 0x0000761000047816 */ /* 0x000fce0000000004 */
.L_x_36775:
[----:B------:R-:W-:Y:S05]  /*3600*/  BSYNC.RECONVERGENT B0 ;  /* 0x0000000000007941 */ /* 0x000fea0003800200 */
.L_x_36774:
[----:B------:R1:W-:Y:S01]  /*3610*/  STG.E.U8 desc[UR36][R8.64], R4 ;  /* 0x0000000408007986 */ /* 0x0003e2000c101124 */
[----:B------:R-:W-:Y:S05]  /*3620*/  BRA `(.L_x_36757) ;  /* 0x0000000400007947 */ /* 0x000fea0003800000 */
.L_x_36772:
        /* <DEDUP_REMOVED lines=12> */
.L_x_36780:
[----:B------:R-:W-:-:S04]  /*36f0*/  SHF.R.U32.HI R0, RZ, 0x15, R11 ;  /* 0x00000015ff007819 */ /* 0x000fc8000001160b */
[----:B------:R-:W-:-:S04]  /*3700*/  LOP3.LUT R0, R0, 0x1, RZ, 0xc0, !PT ;  /* 0x0000000100007812 */ /* 0x000fc800078ec0ff */
[----:B------:R-:W-:-:S04]  /*3710*/  IADD3 R0, PT, PT, R11, 0x88fffff, R0 ;  /* 0x088fffff0b007810 */ /* 0x000fc80007ffe000 */
[----:B------:R-:W-:-:S04]  /*3720*/  SHF.R.U32.HI R0, RZ, 0x15, R0 ;  /* 0x00000015ff007819 */ /* 0x000fc80000011600 */
[----:B------:R-:W-:-:S07]  /*3730*/  LOP3.LUT R0, R0, 0xff, RZ, 0xc0, !PT ;  /* 0x000000ff00007812 */ /* 0x000fce00078ec0ff */
.L_x_36781:
[----:B------:R-:W-:-:S07]  /*3740*/  PRMT R4, R0, 0x7610, R4 ;  /* 0x0000761000047816 */ /* 0x000fce0000000004 */
.L_x_36779:
[----:B------:R-:W-:Y:S05]  /*3750*/  BSYNC.RECONVERGENT B0 ;  /* 0x0000000000007941 */ /* 0x000fea0003800200 */
.L_x_36778:
[----:B------:R2:W-:Y:S01]  /*3760*/  STG.E.U8 desc[UR36][R8.64], R4 ;  /* 0x0000000408007986 */ /* 0x0005e2000c101124 */
[----:B------:R-:W-:Y:S05]  /*3770*/  BRA `(.L_x_36757) ;  /* 0x0000000000ac7947 */ /* 0x000fea0003800000 */
.L_x_36771:
[----:B------:R-:W-:-:S13]  /*3780*/  ISETP.NE.AND P0, PT, R0, 0x1c, PT ;  /* 0x0000001c0000780c */ /* 0x000fda0003f05270 */
[----:B------:R-:W-:Y:S05]  /*3790*/  @!P0 BRA `(.L_x_36782) ;  /* 0x0000000000a08947 */ /* 0x000fea0003800000 */
[----:B------:R-:W-:-:S13]  /*37a0*/  ISETP.NE.AND P0, PT, R0, 0x1d, PT ;  /* 0x0000001d0000780c */ /* 0x000fda0003f05270 */
[----:B------:R-:W-:Y:S05]  /*37b0*/  @!P0 BRA `(.L_x_36783) ;  /* 0x0000000000888947 */ /* 0x000fea0003800000 */
[----:B------:R-:W-:-:S13]  /*37c0*/  ISETP.NE.AND P0, PT, R0, 0x2c, PT ;  /* 0x0000002c0000780c */ /* 0x000fda0003f05270 */
[----:B------:R-:W-:Y:S05]  /*37d0*/  @!P0 BRA `(.L_x_36784) ;  /* 0x0000000000448947 */ /* 0x000fea0003800000 */
.L_x_36756:
        /* <DEDUP_REMOVED lines=16> */
.L_x_36785:
[----:B------:R-:W-:Y:S05]  /*38e0*/  BRA `(.L_x_36757) ;  /* 0x0000000000507947 */ /* 0x000fea0003800000 */
.L_x_36784:
[----:B------:R-:W0:Y:S01]  /*38f0*/  I2F.S16 R11, R11 ;  /* 0x0000000b000b7306 */ /* 0x000e220000101400 */
        /* <DEDUP_REMOVED lines=14> */
.L_x_36783:
[----:B------:R-:W-:Y:S02]  /*39e0*/  IMAD.MOV.U32 R4, RZ, RZ, R11 ;  /* 0x000000ffff047224 */ /* 0x000fe400078e000b */
[----:B------:R-:W-:-:S05]  /*39f0*/  IMAD.MOV.U32 R5, RZ, RZ, RZ ;  /* 0x000000ffff057224 */ /* 0x000fca00078e00ff */
[----:B------:R0:W-:Y:S01]  /*3a00*/  STG.E.64 desc[UR36][R8.64], R4 ;  /* 0x0000000408007986 */ /* 0x0001e2000c101b24 */
[----:B------:R-:W-:Y:S05]  /*3a10*/  BRA `(.L_x_36757) ;  /* 0x0000000000047947 */ /* 0x000fea0003800000 */
.L_x_36782:
[----:B------:R3:W-:Y:S02]  /*3a20*/  STG.E desc[UR36][R8.64], R11 ;  /* 0x0000000b08007986 */ /* 0x0007e4000c101924 */
.L_x_36757:
[----:B------:R-:W-:Y:S05]  /*3a30*/  BSYNC.RECONVERGENT B6 ;  /* 0x0000000000067941 */ /* 0x000fea0003800200 */
.L_x_36751:
        /* <DEDUP_REMOVED lines=24> */
.L_x_36791:
[----:B------:R0:W-:Y:S01]  /*3bc0*/  STG.E.U8 desc[UR36][R8.64], R22 ;  /* 0x0000001608007986 */ /* 0x0001e2000c101124 */
[----:B------:R-:W-:Y:S05]  /*3bd0*/  BRA `(.L_x_36793) ;  /* 0x0000000c00047947 */ /* 0x000fea0003800000 */
.L_x_36790:
        /* <DEDUP_REMOVED lines=10> */
.L_x_36795:
[----:B------:R0:W-:Y:S01]  /*3c80*/  STG.E desc[UR36][R8.64], R22 ;  /* 0x0000001608007986 */ /* 0x0001e2000c101924 */
[----:B------:R-:W-:Y:S05]  /*3c90*/  BRA `(.L_x_36793) ;  /* 0x0000000800d47947 */ /* 0x000fea0003800000 */
.L_x_36794:
[----:B------:R0:W-:Y:S01]  /*3ca0*/  STG.E.U16 desc[UR36][R8.64], R22 ;  /* 0x0000001608007986 */ /* 0x0001e2000c101524 */
[----:B------:R-:W-:Y:S05]  /*3cb0*/  BRA `(.L_x_36793) ;  /* 0x0000000800cc7947 */ /* 0x000fea0003800000 */
.L_x_36789:
        /* <DEDUP_REMOVED lines=9> */
.L_x_36797:
[----:B------:R-:W0:Y:S02]  /*3d50*/  I2F.S16 R0, R22 ;  /* 0x0000001600007306 */ /* 0x000e240000101400 */
[----:B0-----:R-:W-:-:S05]  /*3d60*/  F2FP.F16.F32.PACK_AB R0, RZ, R0 ;  /* 0x00000000ff00723e */ /* 0x001fca00000000ff */
[----:B------:R0:W-:Y:S01]  /*3d70*/  STG.E.U16 desc[UR36][R8.64], R0 ;  /* 0x0000000008007986 */ /* 0x0001e2000c101524 */
[----:B------:R-:W-:Y:S05]  /*3d80*/  BRA `(.L_x_36793) ;  /* 0x0000000800987947 */ /* 0x000fea0003800000 */
.L_x_36796:
        /* <DEDUP_REMOVED lines=10> */
.L_x_36799:
[----:B------:R-:W0:Y:S02]  /*3e30*/  I2F.S16 R22, R22 ;  /* 0x0000001600167306 */ /* 0x000e240000101400 */
[----:B0-----:R-:W-:-:S04]  /*3e40*/  F2FP.F16.F32.PACK_AB R3, RZ, R22 ;  /* 0x00000016ff03723e */ /* 0x001fc800000000ff */
[----:B------:R-:W-:-:S05]  /*3e50*/  PRMT R3, R3, 0x5410, RZ ;  /* 0x0000541003037816 */ /* 0x000fca00000000ff */
[----:B------:R0:W-:Y:S01]  /*3e60*/  STG.E desc[UR36][R8.64], R3 ;  /* 0x0000000308007986 */ /* 0x0001e2000c101924 */
[----:B------:R-:W-:Y:S05]  /*3e70*/  BRA `(.L_x_36793) ;  /* 0x00000008005c7947 */ /* 0x000fea0003800000 */
.L_x_36798:
[----:B------:R-:W0:Y:S02]  /*3e80*/  I2F.F64.S16 R4, R22 ;  /* 0x0000001600047312 */ /* 0x000e240000101c00 */
[----:B0-----:R0:W-:Y:S01]  /*3e90*/  STG.E.64 desc[UR36][R8.64], R4 ;  /* 0x0000000408007986 */ /* 0x0011e2000c101b24 */
[----:B------:R-:W-:Y:S05]  /*3ea0*/  BRA `(.L_x_36793) ;  /* 0x0000000800507947 */ /* 0x000fea0003800000 */
.L_x_36788:
        /* <DEDUP_REMOVED lines=12> */
.L_x_36803:
[----:B------:R-:W0:Y:S01]  /*3f70*/  I2F.S16 R3, R22 ;  /* 0x0000001600037306 */ /* 0x000e220000101400 */
        /* <DEDUP_REMOVED lines=15> */
.L_x_36806:
[----:B------:R-:W-:-:S07]  /*4070*/  PRMT R4, R0, 0x7610, R4 ;  /* 0x0000761000047816 */ /* 0x000fce0000000004 */
.L_x_36805:
[----:B------:R-:W-:Y:S05]  /*4080*/  BSYNC.RECONVERGENT B0 ;  /* 0x0000000000007941 */ /* 0x000fea0003800200 */
.L_x_36804:
[----:B------:R0:W-:Y:S01]  /*4090*/  STG.E.U8 desc[UR36][R8.64], R4 ;  /* 0x0000000408007986 */ /* 0x0001e2000c101124 */
[----:B------:R-:W-:Y:S05]  /*40a0*/  BRA `(.L_x_36793) ;  /* 0x0000000400d07947 */ /* 0x000fea0003800000 */
.L_x_36802:
        /* <DEDUP_REMOVED lines=16> */
.L_x_36809:
[----:B------:R-:W-:-:S07]  /*41b0*/  PRMT R4, R0, 0x7610, R4 ;  /* 0x0000761000047816 */ /* 0x000fce0000000004 */
.L_x_36808:
[----:B------:R-:W-:Y:S05]  /*41c0*/  BSYNC.RECONVERGENT B0 ;  /* 0x0000000000007941 */ /* 0x000fea0003800200 */
.L_x_36807:
[----:B------:R0:W-:Y:S01]  /*41d0*/  STG.E.U8 desc[UR36][R8.64], R4 ;  /* 0x0000000408007986 */ /* 0x0001e2000c101124 */
[----:B------:R-:W-:Y:S05]  /*41e0*/  BRA `(.L_x_36793) ;  /* 0x0000000400807947 */ /* 0x000fea0003800000 */
.L_x_36801:
        /* <DEDUP_REMOVED lines=21> */
.L_x_36811:
[----:B------:R-:W-:Y:S02]  /*4340*/  IMAD.MOV.U32 R4, RZ, RZ, R22 ;  /* 0x000000ffff047224 */ /* 0x000fe400078e0016 */
[----:B------:R-:W-:-:S05]  /*4350*/  IMAD.MOV.U32 R5, RZ, RZ, RZ ;  /* 0x000000ffff057224 */ /* 0x000fca00078e00ff */
[----:B------:R0:W-:Y:S01]  /*4360*/  STG.E.64 desc[UR36][R8.64], R4 ;  /* 0x0000000408007986 */ /* 0x0001e2000c101b24 */
[----:B------:R-:W-:Y:S05]  /*4370*/  BRA `(.L_x_36793) ;  /* 0x00000004001c7947 */ /* 0x000fea0003800000 */
.L_x_36810:
[----:B------:R0:W-:Y:S01]  /*4380*/  STG.E desc[UR36][R8.64], R22 ;  /* 0x0000001608007986 */ /* 0x0001e2000c101924 */
[----:B------:R-:W-:Y:S05]  /*4390*/  BRA `(.L_x_36793) ;  /* 0x0000000400147947 */ /* 0x000fea0003800000 */
.L_x_36800:
        /* <DEDUP_REMOVED lines=8> */
.L_x_36813:
[----:B------:R-:W0:Y:S01]  /*4420*/  I2F.F64.S16 R4, R22 ;  /* 0x0000001600047312 */ /* 0x000e220000101c00 */
[----:B------:R-:W-:-:S05]  /*4430*/  CS2R R6, SRZ ;  /* 0x0000000000067805 */ /* 0x000fca000001ff00 */
[----:B0-----:R0:W-:Y:S01]  /*4440*/  STG.E.128 desc[UR36][R8.64], R4 ;  /* 0x0000000408007986 */ /* 0x0011e2000c101d24 */
[----:B------:R-:W-:Y:S05]  /*4450*/  BRA `(.L_x_36793) ;  /* 0x0000000000e47947 */ /* 0x000fea0003800000 */
.L_x_36812:
[----:B------:R-:W-:-:S13]  /*4460*/  ISETP.NE.AND P0, PT, R0, 0xf, PT ;  /* 0x0000000f0000780c */ /* 0x000fda0003f05270 */
[----:B------:R-:W-:Y:S05]  /*4470*/  @!P0 BRA `(.L_x_36814) ;  /* 0x0000000000d08947 */ /* 0x000fea0003800000 */
[----:B------:R-:W-:-:S13]  /*4480*/  ISETP.NE.AND P0, PT, R0, 0x17, PT ;  /* 0x000000170000780c */ /* 0x000fda0003f05270 */
[----:B------:R-:W-:Y:S05]  /*4490*/  @!P0 BRA `(.L_x_36815) ;  /* 0x0000000000848947 */ /* 0x000fea0003800000 */
[----:B------:R-:W-:-:S13]  /*44a0*/  ISETP.NE.AND P0, PT, R0, 0x18, PT ;  /* 0x000000180000780c */ /* 0x000fda0003f05270 */
[----:B------:R-:W-:Y:S05]  /*44b0*/  @!P0 BRA `(.L_x_36816) ;  /* 0x0000000000448947 */ /* 0x000fea0003800000 */
.L_x_36792:
        /* <DEDUP_REMOVED lines=16> */
.L_x_36817:
[----:B------:R-:W-:Y:S05]  /*45c0*/  BRA `(.L_x_36793) ;  /* 0x0000000000887947 */ /* 0x000fea0003800000 */
.L_x_36816:
        /* <DEDUP_REMOVED lines=11> */
.L_x_36819:
[----:B------:R-:W-:Y:S05]  /*4680*/  BSYNC.RECONVERGENT B0 ;  /* 0x0000000000007941 */ /* 0x000fea0003800200 */
.L_x_36818:
[----:B------:R1:W-:Y:S01]  /*4690*/  STG.E.U8 desc[UR36][R8.64], R3 ;  /* 0x0000000308007986 */ /* 0x0003e2000c101124 */
[----:B------:R-:W-:Y:S05]  /*46a0*/  BRA `(.L_x_36793) ;  /* 0x0000000000507947 */ /* 0x000fea0003800000 */
.L_x_36815:
[----:B------:R-:W0:Y:S02]  /*46b0*/  I2F.S16 R5, R22 ;  /* 0x0000001600057306 */ /* 0x000e240000101400 */
        /* <DEDUP_REMOVED lines=11> */
.L_x_36820:
[----:B------:R-:W-:Y:S01]  /*4770*/  IMAD.MOV.U32 R3, RZ, RZ, 0x7f ;  /* 0x0000007fff037424 */ /* 0x000fe200078e00ff */
[----:B------:R-:W-:-:S04]  /*4780*/  ISETP.GT.U32.AND P0, PT, R5, 0x7f800000, PT ;  /* 0x7f8000000500780c */ /* 0x000fc80003f04070 */
[----:B------:R-:W-:-:S05]  /*4790*/  SEL R3, R3, 0x7c, P0 ;  /* 0x0000007c03037807 */ /* 0x000fca0000000000 */
[----:B------:R2:W-:Y:S01]  /*47a0*/  STG.E.U8 desc[UR36][R8.64], R3 ;  /* 0x0000000308007986 */ /* 0x0005e2000c101124 */
[----:B------:R-:W-:Y:S05]  /*47b0*/  BRA `(.L_x_36793) ;  /* 0x00000000000c7947 */ /* 0x000fea0003800000 */
.L_x_36814:
[----:B------:R-:W0:Y:S02]  /*47c0*/  I2F.S16 R0, R22 ;  /* 0x0000001600007306 */ /* 0x000e240000101400 */
[----:B0-----:R-:W-:-:S05]  /*47d0*/  F2FP.BF16.F32.PACK_AB R0, RZ, R0 ;  /* 0x00000000ff00723e */ /* 0x001fca00000010ff */
[----:B------:R0:W-:Y:S02]  /*47e0*/  STG.E.U16 desc[UR36][R8.64], R0 ;  /* 0x0000000008007986 */ /* 0x0001e4000c101524 */
.L_x_36793:
[----:B------:R-:W-:Y:S05]  /*47f0*/  BSYNC.RECONVERGENT B6 ;  /* 0x0000000000067941 */ /* 0x000fea0003800200 */
.L_x_36787:
[----:B------:R-:W-:-:S07]  /*4800*/  VIADD R2, R2, 0x80 ;  /* 0x0000008002027836 */ /* 0x000fce0000000000 */
.L_x_36750:
[----:B------:R-:W-:-:S13]  /*4810*/  ISETP.GE.AND P0, PT, R2, R19, PT ;  /* 0x000000130200720c */ /* 0x000fda0003f06270 */
[----:B------:R-:W-:Y:S05]  /*4820*/  @P0 BREAK.RELIABLE B7 ;  /* 0x0000000000070942 */ /* 0x000fea0003800100 */
[----:B------:R-:W-:Y:S05]  /*4830*/  @P0 BRA `(.L_x_36786) ;  /* 0x0000000c006c0947 */ /* 0x000fea0003800000 */
[----:B------:R-:W-:Y:S05]  /*4840*/  BSYNC.RELIABLE B7 ;  /* 0x0000000000077941 */ /* 0x000fea0003800100 */
.L_x_36749:
        /* <DEDUP_REMOVED lines=21> */
.L_x_36825:
[----:B------:R0:W-:Y:S01]  /*49a0*/  STG.E.U8 desc[UR36][R8.64], R18 ;  /* 0x0000001208007986 */ /* 0x0001e2000c101124 */
[----:B------:R-:W-:Y:S05]  /*49b0*/  BRA `(.L_x_36827) ;  /* 0x0000000c00047947 */ /* 0x000fea0003800000 */
.L_x_36824:
        /* <DEDUP_REMOVED lines=10> */
.L_x_36829:
[----:B------:R0:W-:Y:S01]  /*4a60*/  STG.E desc[UR36][R8.64], R18 ;  /* 0x0000001208007986 */ /* 0x0001e2000c101924 */
[----:B------:R-:W-:Y:S05]  /*4a70*/  BRA `(.L_x_36827) ;  /* 0x0000000800d47947 */ /* 0x000fea0003800000 */
.L_x_36828:
[----:B------:R0:W-:Y:S01]  /*4a80*/  STG.E.U16 desc[UR36][R8.64], R18 ;  /* 0x0000001208007986 */ /* 0x0001e2000c101524 */
[----:B------:R-:W-:Y:S05]  /*4a90*/  BRA `(.L_x_36827) ;  /* 0x0000000800cc7947 */ /* 0x000fea0003800000 */
.L_x_36823:
        /* <DEDUP_REMOVED lines=9> */
.L_x_36831:
[----:B------:R-:W0:Y:S02]  /*4b30*/  I2F.S16 R0, R18 ;  /* 0x0000001200007306 */ /* 0x000e240000101400 */
[----:B0-----:R-:W-:-:S05]  /*4b40*/  F2FP.F16.F32.PACK_AB R0, RZ, R0 ;  /* 0x00000000ff00723e */ /* 0x001fca00000000ff */
[----:B------:R0:W-:Y:S01]  /*4b50*/  STG.E.U16 desc[UR36][R8.64], R0 ;  /* 0x0000000008007986 */ /* 0x0001e2000c101524 */
[----:B------:R-:W-:Y:S05]  /*4b60*/  BRA `(.L_x_36827) ;  /* 0x0000000800987947 */ /* 0x000fea0003800000 */
.L_x_36830:
        /* <DEDUP_REMOVED lines=10> */
.L_x_36833:
[----:B------:R-:W0:Y:S02]  /*4c10*/  I2F.S16 R18, R18 ;  /* 0x0000001200127306 */ /* 0x000e240000101400 */
[----:B0-----:R-:W-:-:S04]  /*4c20*/  F2FP.F16.F32.PACK_AB R3, RZ, R18 ;  /* 0x00000012ff03723e */ /* 0x001fc800000000ff */
[----:B------:R-:W-:-:S05]  /*4c30*/  PRMT R3, R3, 0x5410, RZ ;  /* 0x0000541003037816 */ /* 0x000fca00000000ff */
[----:B------:R0:W-:Y:S01]  /*4c40*/  STG.E desc[UR36][R8.64], R3 ;  /* 0x0000000308007986 */ /* 0x0001e2000c101924 */
[----:B------:R-:W-:Y:S05]  /*4c50*/  BRA `(.L_x_36827) ;  /* 0x00000008005c7947 */ /* 0x000fea0003800000 */
.L_x_36832:
[----:B------:R-:W0:Y:S02]  /*4c60*/  I2F.F64.S16 R4, R18 ;  /* 0x0000001200047312 */ /* 0x000e240000101c00 */
[----:B0-----:R0:W-:Y:S01]  /*4c70*/  STG.E.64 desc[UR36][R8.64], R4 ;  /* 0x0000000408007986 */ /* 0x0011e2000c101b24 */
[----:B------:R-:W-:Y:S05]  /*4c80*/  BRA `(.L_x_36827) ;  /* 0x0000000800507947 */ /* 0x000fea0003800000 */
.L_x_36822:
        /* <DEDUP_REMOVED lines=12> */
.L_x_36837:
        /* <DEDUP_REMOVED lines=16> */
.L_x_36840:
[----:B------:R-:W-:-:S07]  /*4e50*/  PRMT R4, R0, 0x7610, R4 ;  /* 0x0000761000047816 */ /* 0x000fce0000000004 */
.L_x_36839:
[----:B------:R-:W-:Y:S05]  /*4e60*/  BSYNC.RECONVERGENT B0 ;  /* 0x0000000000007941 */ /* 0x000fea0003800200 */
.L_x_36838:
[----:B------:R0:W-:Y:S01]  /*4e70*/  STG.E.U8 desc[UR36][R8.64], R4 ;  /* 0x0000000408007986 */ /* 0x0001e2000c101124 */
[----:B------:R-:W-:Y:S05]  /*4e80*/  BRA `(.L_x_36827) ;  /* 0x0000000400d07947 */ /* 0x000fea0003800000 */
.L_x_36836:
        /* <DEDUP_REMOVED lines=16> */
.L_x_36843:
[----:B------:R-:W-:-:S07]  /*4f90*/  PRMT R4, R0, 0x7610, R4 ;  /* 0x0000761000047816 */ /* 0x000fce0000000004 */
.L_x_36842:
[----:B------:R-:W-:Y:S05]  /*4fa0*/  BSYNC.RECONVERGENT B0 ;  /* 0x0000000000007941 */ /* 0x000fea0003800200 */
.L_x_36841:
[----:B------:R0:W-:Y:S01]  /*4fb0*/  STG.E.U8 desc[UR36][R8.64], R4 ;  /* 0x0000000408007986 */ /* 0x0001e2000c101124 */
[----:B------:R-:W-:Y:S05]  /*4fc0*/  BRA `(.L_x_36827) ;  /* 0x0000000400807947 */ /* 0x000fea0003800000 */
.L_x_36835:
        /* <DEDUP_REMOVED lines=21> */
.L_x_36845:
[----:B------:R-:W-:Y:S02]  /*5120*/  IMAD.MOV.U32 R4, RZ, RZ, R18 ;  /* 0x000000ffff047224 */ /* 0x000fe400078e0012 */
[----:B------:R-:W-:-:S05]  /*5130*/  IMAD.MOV.U32 R5, RZ, RZ, RZ ;  /* 0x000000ffff057224 */ /* 0x000fca00078e00ff */
[----:B------:R0:W-:Y:S01]  /*5140*/  STG.E.64 desc[UR36][R8.64], R4 ;  /* 0x0000000408007986 */ /* 0x0001e2000c101b24 */
[----:B------:R-:W-:Y:S05]  /*5150*/  BRA `(.L_x_36827) ;  /* 0x00000004001c7947 */ /* 0x000fea0003800000 */
.L_x_36844:
[----:B------:R0:W-:Y:S01]  /*5160*/  STG.E desc[UR36][R8.64], R18 ;  /* 0x0000001208007986 */ /* 0x0001e2000c101924 */
[----:B------:R-:W-:Y:S05]  /*5170*/  BRA `(.L_x_36827) ;  /* 0x0000000400147947 */ /* 0x000fea0003800000 */
.L_x_36834:
        /* <DEDUP_REMOVED lines=8> */
.L_x_36847:
[----:B------:R-:W0:Y:S01]  /*5200*/  I2F.F64.S16 R4, R18 ;  /* 0x0000001200047312 */ /* 0x000e220000101c00 */
[----:B------:R-:W-:-:S05]  /*5210*/  CS2R R6, SRZ ;  /* 0x0000000000067805 */ /* 0x000fca000001ff00 */
[----:B0-----:R0:W-:Y:S01]  /*5220*/  STG.E.128 desc[UR36][R8.64], R4 ;  /* 0x0000000408007986 */ /* 0x0011e2000c101d24 */
[----:B------:R-:W-:Y:S05]  /*5230*/  BRA `(.L_x_36827) ;  /* 0x0000000000e47947 */ /* 0x000fea0003800000 */
.L_x_36846:
[----:B------:R-:W-:-:S13]  /*5240*/  ISETP.NE.AND P0, PT, R0, 0xf, PT ;  /* 0x0000000f0000780c */ /* 0x000fda0003f05270 */
[----:B------:R-:W-:Y:S05]  /*5250*/  @!P0 BRA `(.L_x_36848) ;  /* 0x0000000000d08947 */ /* 0x000fea0003800000 */
[----:B------:R-:W-:-:S13]  /*5260*/  ISETP.NE.AND P0, PT, R0, 0x17, PT ;  /* 0x000000170000780c */ /* 0x000fda0003f05270 */
[----:B------:R-:W-:Y:S05]  /*5270*/  @!P0 BRA `(.L_x_36849) ;  /* 0x0000000000848947 */ /* 0x000fea0003800000 */
[----:B------:R-:W-:-:S13]  /*5280*/  ISETP.NE.AND P0, PT, R0, 0x18, PT ;  /* 0x000000180000780c */ /* 0x000fda0003f05270 */
[----:B------:R-:W-:Y:S05]  /*5290*/  @!P0 BRA `(.L_x_36850) ;  /* 0x0000000000448947 */ /* 0x000fea0003800000 */
.L_x_36826:
        /* <DEDUP_REMOVED lines=16> */
.L_x_36851:
[----:B------:R-:W-:Y:S05]  /*53a0*/  BRA `(.L_x_36827) ;  /* 0x0000000000887947 */ /* 0x000fea0003800000 */
.L_x_36850:
        /* <DEDUP_REMOVED lines=11> */
.L_x_36853:
[----:B------:R-:W-:Y:S05]  /*5460*/  BSYNC.RECONVERGENT B0 ;  /* 0x0000000000007941 */ /* 0x000fea0003800200 */
.L_x_36852:
[----:B------:R1:W-:Y:S01]  /*5470*/  STG.E.U8 desc[UR36][R8.64], R3 ;  /* 0x0000000308007986 */ /* 0x0003e2000c101124 */
[----:B------:R-:W-:Y:S05]  /*5480*/  BRA `(.L_x_36827) ;  /* 0x0000000000507947 */ /* 0x000fea0003800000 */
.L_x_36849:
        /* <DEDUP_REMOVED lines=12> */
.L_x_36854:
[----:B------:R-:W-:Y:S01]  /*5550*/  IMAD.MOV.U32 R3, RZ, RZ, 0x7f ;  /* 0x0000007fff037424 */ /* 0x000fe200078e00ff */
[----:B------:R-:W-:-:S04]  /*5560*/  ISETP.GT.U32.AND P0, PT, R5, 0x7f800000, PT ;  /* 0x7f8000000500780c */ /* 0x000fc80003f04070 */
[----:B------:R-:W-:-:S05]  /*5570*/  SEL R3, R3, 0x7c, P0 ;  /* 0x0000007c03037807 */ /* 0x000fca0000000000 */
[----:B------:R2:W-:Y:S01]  /*5580*/  STG.E.U8 desc[UR36][R8.64], R3 ;  /* 0x0000000308007986 */ /* 0x0005e2000c101124 */
[----:B------:R-:W-:Y:S05]  /*5590*/  BRA `(.L_x_36827) ;  /* 0x00000000000c7947 */ /* 0x000fea0003800000 */
.L_x_36848:
[----:B------:R-:W0:Y:S02]  /*55a0*/  I2F.S16 R0, R18 ;  /* 0x0000001200007306 */ /* 0x000e240000101400 */
[----:B0-----:R-:W-:-:S05]  /*55b0*/  F2FP.BF16.F32.PACK_AB R0, RZ, R0 ;  /* 0x00000000ff00723e */ /* 0x001fca00000010ff */
[----:B------:R0:W-:Y:S02]  /*55c0*/  STG.E.U16 desc[UR36][R8.64], R0 ;  /* 0x0000000008007986 */ /* 0x0001e4000c101524 */
.L_x_36827:
[----:B------:R-:W-:Y:S05]  /*55d0*/  BSYNC.RECONVERGENT B6 ;  /* 0x0000000000067941 */ /* 0x000fea0003800200 */
.L_x_36821:
[----:B------:R-:W-:-:S07]  /*55e0*/  VIADD R2, R2, 0x80 ;  /* 0x0000008002027836 */ /* 0x000fce0000000000 */
.L_x_36786:
[----:B------:R-:W-:Y:S05]  /*55f0*/  BSYNC.RECONVERGENT B8 ;  /* 0x0000000000087941 */ /* 0x000fea0003800200 */
.L_x_36748:
[----:B------:R-:W-:-:S13]  /*5600*/  ISETP.GE.AND P0, PT, R2, R19, PT ;  /* 0x000000130200720c */ /* 0x000fda0003f06270 */
[----:B------:R-:W-:Y:S05]  /*5610*/  @P0 EXIT ;  /* 0x000000000000094d */ /* 0x000fea0003800000 */
[----:B0123--:R-:W0:Y:S01]  /*5620*/  LDC.64 R4, c[0x0][0x388] ;  /* 0x0000e200ff047b82 */ /* 0x00fe220000000a00 */
        /* <DEDUP_REMOVED lines=18> */
.L_x_36858:
[----:B------:R-:W-:Y:S01]  /*5750*/  STG.E.U8 desc[UR36][R2.64], R16 ;  /* 0x0000001002007986 */ /* 0x000fe2000c101124 */
[----:B------:R-:W-:Y:S05]  /*5760*/  EXIT ;  /* 0x000000000000794d */ /* 0x000fea0003800000 */
.L_x_36857:
        /* <DEDUP_REMOVED lines=9> */
.L_x_36861:
[----:B------:R-:W-:Y:S01]  /*5800*/  STG.E desc[UR36][R2.64], R16 ;  /* 0x0000001002007986 */ /* 0x000fe2000c101924 */
[----:B------:R-:W-:Y:S05]  /*5810*/  EXIT ;  /* 0x000000000000794d */ /* 0x000fea0003800000 */
.L_x_36860:
[----:B------:R-:W-:Y:S01]  /*5820*/  STG.E.U16 desc[UR36][R2.64], R16 ;  /* 0x0000001002007986 */ /* 0x000fe2000c101524 */
[----:B------:R-:W-:Y:S05]  /*5830*/  EXIT ;  /* 0x000000000000794d */ /* 0x000fea0003800000 */
.L_x_36856:
        /* <DEDUP_REMOVED lines=9> */
.L_x_36863:
[----:B------:R-:W0:Y:S02]  /*58d0*/  I2F.S16 R0, R16 ;  /* 0x0000001000007306 */ /* 0x000e240000101400 */
[----:B0-----:R-:W-:-:S05]  /*58e0*/  F2FP.F16.F32.PACK_AB R0, RZ, R0 ;  /* 0x00000000ff00723e */ /* 0x001fca00000000ff */
[----:B------:R-:W-:Y:S01]  /*58f0*/  STG.E.U16 desc[UR36][R2.64], R0 ;  /* 0x0000000002007986 */ /* 0x000fe2000c101524 */
[----:B------:R-:W-:Y:S05]  /*5900*/  EXIT ;  /* 0x000000000000794d */ /* 0x000fea0003800000 */
.L_x_36862:
        /* <DEDUP_REMOVED lines=10> */
.L_x_36865:
[----:B------:R-:W0:Y:S02]  /*59b0*/  I2F.S16 R16, R16 ;  /* 0x0000001000107306 */ /* 0x000e240000101400 */
[----:B0-----:R-:W-:-:S04]  /*59c0*/  F2FP.F16.F32.PACK_AB R5, RZ, R16 ;  /* 0x00000010ff05723e */ /* 0x001fc800000000ff */
[----:B------:R-:W-:-:S05]  /*59d0*/  PRMT R5, R5, 0x5410, RZ ;  /* 0x0000541005057816 */ /* 0x000fca00000000ff */
[----:B------:R-:W-:Y:S01]  /*59e0*/  STG.E desc[UR36][R2.64], R5 ;  /* 0x0000000502007986 */ /* 0x000fe2000c101924 */
[----:B------:R-:W-:Y:S05]  /*59f0*/  EXIT ;  /* 0x000000000000794d */ /* 0x000fea0003800000 */
.L_x_36864:
[----:B------:R-:W0:Y:S02]  /*5a00*/  I2F.F64.S16 R16, R16 ;  /* 0x0000001000107312 */ /* 0x000e240000101c00 */
[----:B0-----:R-:W-:Y:S01]  /*5a10*/  STG.E.64 desc[UR36][R2.64], R16 ;  /* 0x0000001002007986 */ /* 0x001fe2000c101b24 */
[----:B------:R-:W-:Y:S05]  /*5a20*/  EXIT ;  /* 0x000000000000794d */ /* 0x000fea0003800000 */
.L_x_36855:
        /* <DEDUP_REMOVED lines=12> */
.L_x_36869:
        /* <DEDUP_REMOVED lines=17> */
.L_x_36871:
[----:B------:R-:W-:Y:S05]  /*5c00*/  BSYNC.RECONVERGENT B0 ;  /* 0x0000000000007941 */ /* 0x000fea0003800200 */
.L_x_36870:
[----:B------:R-:W-:Y:S01]  /*5c10*/  STG.E.U8 desc[UR36][R2.64], R0 ;  /* 0x0000000002007986 */ /* 0x000fe2000c101124 */
[----:B------:R-:W-:Y:S05]  /*5c20*/  EXIT ;  /* 0x000000000000794d */ /* 0x000fea0003800000 */
.L_x_36868:
        /* <DEDUP_REMOVED lines=17> */
.L_x_36873:
[----:B------:R-:W-:Y:S05]  /*5d40*/  BSYNC.RECONVERGENT B0 ;  /* 0x0000000000007941 */ /* 0x000fea0003800200 */
.L_x_36872:
[----:B------:R-:W-:Y:S01]  /*5d50*/  STG.E.U8 desc[UR36][R2.64], R0 ;  /* 0x0000000002007986 */ /* 0x000fe2000c101124 */
[----:B------:R-:W-:Y:S05]  /*5d60*/  EXIT ;  /* 0x000000000000794d */ /* 0x000fea0003800000 */
.L_x_36867:
        /* <DEDUP_REMOVED lines=21> */
.L_x_36875:
[----:B------:R-:W-:-:S05]  /*5ec0*/  IMAD.MOV.U32 R17, RZ, RZ, RZ ;  /* 0x000000ffff117224 */ /* 0x000fca00078e00ff */
[----:B------:R-:W-:Y:S01]  /*5ed0*/  STG.E.64 desc[UR36][R2.64], R16 ;  /* 0x0000001002007986 */ /* 0x000fe2000c101b24 */
[----:B------:R-:W-:Y:S05]  /*5ee0*/  EXIT ;  /* 0x000000000000794d */ /* 0x000fea0003800000 */
.L_x_36874:
[----:B------:R-:W-:Y:S01]  /*5ef0*/  STG.E desc[UR36][R2.64], R16 ;  /* 0x0000001002007986 */ /* 0x000fe2000c101924 */
[----:B------:R-:W-:Y:S05]  /*5f00*/  EXIT ;  /* 0x000000000000794d */ /* 0x000fea0003800000 */
.L_x_36866:
[----:B------:R-:W-:-:S13]  /*5f10*/  ISETP.GT.AND P0, PT, R0, 0xe, PT ;  /* 0x0000000e0000780c */ /* 0x000fda0003f04270 */
[----:B------:R-:W-:Y:S05]  /*5f20*/  @P0 BRA `(.L_x_36876) ;  /* 0x0000000000280947 */ /* 0x000fea0003800000 */
[----:B------:R-:W-:-:S13]  /*5f30*/  ISETP.NE.AND P0, PT, R0, 0xa, PT ;  /* 0x0000000a0000780c */ /* 0x000fda0003f05270 */
[----:B------:R-:W-:Y:S05]  /*5f40*/  @!P0 BRA `(.L_x_36877) ;  /* 0x0000000000108947 */ /* 0x000fea0003800000 */
[----:B------:R-:W-:-:S13]  /*5f50*/  ISETP.NE.AND P0, PT, R0, 0xb, PT ;  /* 0x0000000b0000780c */ /* 0x000fda0003f05270 */
[----:B------:R-:W-:Y:S05]  /*5f60*/  @P0 BRA `(.L_x_36859) ;  /* 0x0000000000300947 */ /* 0x000fea0003800000 */
[----:B------:R-:W-:Y:S01]  /*5f70*/  STG.E.U8 desc[UR36][R2.64], R16 ;  /* 0x0000001002007986 */ /* 0x000fe2000c101124 */
[----:B------:R-:W-:Y:S05]  /*5f80*/  EXIT ;  /* 0x000000000000794d */ /* 0x000fea0003800000 */
.L_x_36877:
[----:B------:R-:W0:Y:S01]  /*5f90*/  I2F.F64.S16 R16, R16 ;  /* 0x0000001000107312 */ /* 0x000e220000101c00 */
[----:B------:R-:W-:-:S05]  /*5fa0*/  CS2R R18, SRZ ;  /* 0x0000000000127805 */ /* 0x000fca000001ff00 */
[----:B0-----:R-:W-:Y:S01]  /*5fb0*/  STG.E.128 desc[UR36][R2.64], R16 ;  /* 0x0000001002007986 */ /* 0x001fe2000c101d24 */
[----:B------:R-:W-:Y:S05]  /*5fc0*/  EXIT ;  /* 0x000000000000794d */ /* 0x000fea0003800000 */
.L_x_36876:
[----:B------:R-:W-:-:S13]  /*5fd0*/  ISETP.NE.AND P0, PT, R0, 0xf, PT ;  /* 0x0000000f0000780c */ /* 0x000fda0003f05270 */
[----:B------:R-:W-:Y:S05]  /*5fe0*/  @!P0 BRA `(.L_x_36878) ;  /* 0x0000000000d48947 */ /* 0x000fea0003800000 */
[----:B------:R-:W-:-:S13]  /*5ff0*/  ISETP.NE.AND P0, PT, R0, 0x17, PT ;  /* 0x000000170000780c */ /* 0x000fda0003f05270 */
[----:B------:R-:W-:Y:S05]  /*6000*/  @!P0 BRA `(.L_x_36879) ;  /* 0x0000000000848947 */ /* 0x000fea0003800000 */
[----:B------:R-:W-:-:S13]  /*6010*/  ISETP.NE.AND P0, PT, R0, 0x18, PT ;  /* 0x000000180000780c */ /* 0x000fda0003f05270 */
[----:B------:R-:W-:Y:S05]  /*6020*/  @!P0 BRA `(.L_x_36880) ;  /* 0x0000000000448947 */ /* 0x000fea0003800000 */
.L_x_36859:
        /* <DEDUP_REMOVED lines=16> */
.L_x_36881:
[----:B------:R-:W-:Y:S05]  /*6130*/  EXIT ;  /* 0x000000000000794d */ /* 0x000fea0003800000 */
.L_x_36880:
        /* <DEDUP_REMOVED lines=11> */
.L_x_36883:
[----:B------:R-:W-:Y:S05]  /*61f0*/  BSYNC.RECONVERGENT B0 ;  /* 0x0000000000007941 */ /* 0x000fea0003800200 */
.L_x_36882:
[----:B------:R-:W-:Y:S01]  /*6200*/  STG.E.U8 desc[UR36][R2.64], R5 ;  /* 0x0000000502007986 */ /* 0x000fe2000c101124 */
[----:B------:R-:W-:Y:S05]  /*6210*/  EXIT ;  /* 0x000000000000794d */ /* 0x000fea0003800000 */
.L_x_36879:
[----:B------:R-:W0:Y:S02]  /*6220*/  I2F.S16 R7, R16 ;  /* 0x0000001000077306 */ /* 0x000e240000101400 */
        /* <DEDUP_REMOVED lines=12> */
.L_x_36884:
[----:B------:R-:W-:Y:S01]  /*62f0*/  IMAD.MOV.U32 R5, RZ, RZ, 0x7f ;  /* 0x0000007fff057424 */ /* 0x000fe200078e00ff */
[----:B------:R-:W-:-:S04]  /*6300*/  ISETP.GT.U32.AND P0, PT, R7, 0x7f800000, PT ;  /* 0x7f8000000700780c */ /* 0x000fc80003f04070 */
[----:B------:R-:W-:-:S05]  /*6310*/  SEL R5, R5, 0x7c, P0 ;  /* 0x0000007c05057807 */ /* 0x000fca0000000000 */
[----:B------:R-:W-:Y:S01]  /*6320*/  STG.E.U8 desc[UR36][R2.64], R5 ;  /* 0x0000000502007986 */ /* 0x000fe2000c101124 */
[----:B------:R-:W-:Y:S05]  /*6330*/  EXIT ;  /* 0x000000000000794d */ /* 0x000fea0003800000 */
.L_x_36878:
[----:B------:R-:W0:Y:S02]  /*6340*/  I2F.S16 R0, R16 ;  /* 0x0000001000007306 */ /* 0x000e240000101400 */
[----:B0-----:R-:W-:-:S05]  /*6350*/  F2FP.BF16.F32.PACK_AB R0, RZ, R0 ;  /* 0x00000000ff00723e */ /* 0x001fca00000010ff */
[----:B------:R-:W-:Y:S01]  /*6360*/  STG.E.U16 desc[UR36][R2.64], R0 ;  /* 0x0000000002007986 */ /* 0x000fe2000c101524 */
[----:B------:R-:W-:Y:S05]  /*6370*/  EXIT ;  /* 0x000000000000794d */ /* 0x000fea0003800000 */
.L_x_36885:
        /* <DEDUP_REMOVED lines=16> */
.L_x_37357:


//--------------------- .text._ZN2at6native18elementwise_kernelILi128ELi4EZNS0_22gpu_kernel_impl_nocastIZNS0_23bitwise_not_kernel_cudaERNS_18TensorIteratorBaseEEUlbE_EEvS4_RKT_EUliE_EEviT1_ --------------------------
	.section	.text._ZN2at6native18elementwise_kernelILi128ELi4EZNS0_22gpu_kernel_impl_nocastIZNS0_23bitwise_not_kernel_cudaERNS_18TensorIteratorBaseEEUlbE_EEvS4_RKT_EUliE_EEviT1_,"ax",@progbits
	.align	128
        .global         _ZN2at6native18elementwise_kernelILi128ELi4EZNS0_22gpu_kernel_impl_nocastIZNS0_23bitwise_not_kernel_cudaERNS_18TensorIteratorBaseEEUlbE_EEvS4_RKT_EUliE_EEviT1_
        .type           _ZN2at6native18elementwise_kernelILi128ELi4EZNS0_22gpu_kernel_impl_nocastIZNS0_23bitwise_not_kernel_cudaERNS_18TensorIteratorBaseEEUlbE_EEvS4_RKT_EUliE_EEviT1_,@function
        .size           _ZN2at6native18elementwise_kernelILi128ELi4EZNS0_22gpu_kernel_impl_nocastIZNS0_23bitwise_not_kernel_cudaERNS_18TensorIteratorBaseEEUlbE_EEvS4_RKT_EUliE_EEviT1_,(.L_x_37358 - _ZN2at6native18elementwise_kernelILi128ELi4EZNS0_22gpu_kernel_impl_nocastIZNS0_23bitwise_not_kernel_cudaERNS_18TensorIteratorBaseEEUlbE_EEvS4_RKT_EUliE_EEviT1_)
        .other          _ZN2at6native18elementwise_kernelILi128ELi4EZNS0_22gpu_kernel_impl_nocastIZNS0_23bitwise_not_kernel_cudaERNS_18TensorIteratorBaseEEUlbE_EEvS4_RKT_EUliE_EEviT1_,@"STO_CUDA_ENTRY STV_DEFAULT"
_ZN2at6native18elementwise_kernelILi128ELi4EZNS0_22gpu_kernel_impl_nocastIZNS0_23bitwise_not_kernel_cudaERNS_18TensorIteratorBaseEEUlbE_EEvS4_RKT_EUliE_EEviT1_:
.text._ZN2at6native18elementwise_kernelILi128ELi4EZNS0_22gpu_kernel_impl_nocastIZNS0_23bitwise_not_kernel_cudaERNS_18TensorIteratorBaseEEUlbE_EEvS4_RKT_EUliE_EEviT1_:
        /* <DEDUP_REMOVED lines=17> */
[----:B------:R-:W-:Y:S02]  /*0110*/  IADD3 R3, PT, PT, R3, 0x80, RZ ;  /* 0x0000008003037810 */ /* 0x000fe40007ffe0ff */
[----:B--2---:R-:W-:-:S04]  /*0120*/  ISETP.NE.AND P0, PT, R4, RZ, PT ;  /* 0x000000ff0400720c */ /* 0x004fc80003f05270 */
[----:B------:R-:W-:Y:S02]  /*0130*/  SEL R9, RZ, 0x1, P0 ;  /* 0x00000001ff097807 */ /* 0x000fe40000000000 */
[----:B------:R-:W-:-:S03]  /*0140*/  ISETP.GE.AND P0, PT, R3, UR4, PT ;  /* 0x0000000403007c0c */ /* 0x000fc6000bf06270 */
[----:B0-----:R0:W-:Y:S10]  /*0150*/  STG.E.U8 desc[UR6][R6.64], R9 ;  /* 0x0000000906007986 */ /* 0x0011f4000c101106 */
[----:B------:R-:W-:Y:S05]  /*0160*/  @P0 BREAK.RELIABLE B1 ;  /* 0x0000000000010942 */ /* 0x000fea0003800100 */
[----:B------:R-:W-:Y:S05]  /*0170*/  @P0 BRA `(.L_x_36890) ;  /* 0x0000000000480947 */ /* 0x000fea0003800000 */
[----:B------:R-:W1:Y:S02]  /*0180*/  LDC.64 R4, c[0x0][0x588] ;  /* 0x00016200ff047b82 */ /* 0x000e640000000a00 */
[----:B-1----:R-:W2:Y:S06]  /*0190*/  LDG.E.U8 R4, desc[UR6][R4.64] ;  /* 0x0000000604047981 */ /* 0x002eac000c1e1100 */
[----:B0-----:R-:W0:Y:S01]  /*01a0*/  LDC.64 R6, c[0x0][0x580] ;  /* 0x00016000ff067b82 */ /* 0x001e220000000a00 */
[----:B------:R-:W-:Y:S02]  /*01b0*/  IADD3 R3, PT, PT, R3, 0x80, RZ ;  /* 0x0000008003037810 */ /* 0x000fe40007ffe0ff */
[----:B--2---:R-:W-:-:S04]  /*01c0*/  ISETP.NE.AND P0, PT, R4, RZ, PT ;  /* 0x000000ff0400720c */ /* 0x004fc80003f05270 */
[----:B------:R-:W-:-:S05]  /*01d0*/  SEL R9, RZ, 0x1, P0 ;  /* 0x00000001ff097807 */ /* 0x000fca0000000000 */
[----:B0-----:R0:W-:Y:S04]  /*01e0*/  STG.E.U8 desc[UR6][R6.64], R9 ;  /* 0x0000000906007986 */ /* 0x0011e8000c101106 */
.L_x_36889:
[----:B------:R-:W-:-:S13]  /*01f0*/  ISETP.GE.AND P0, PT, R3, UR4, PT ;  /* 0x0000000403007c0c */ /* 0x000fda000bf06270 */
[----:B------:R-:W-:Y:S05]  /*0200*/  @P0 BREAK.RELIABLE B1 ;  /* 0x0000000000010942 */ /* 0x000fea0003800100 */
[----:B------:R-:W-:Y:S05]  /*0210*/  @P0 BRA `(.L_x_36890) ;  /* 0x0000000000200947 */ /* 0x000fea0003800000 */
[----:B------:R-:W-:Y:S05]  /*0220*/  BSYNC.RELIABLE B1 ;  /* 0x0000000000017941 */ /* 0x000fea0003800100 */
.L_x_36888:
[----:B------:R-:W1:Y:S02]  /*0230*/  LDC.64 R4, c[0x0][0x588] ;  /* 0x00016200ff047b82 */ /* 0x000e640000000a00 */
[----:B-1----:R-:W2:Y:S06]  /*0240*/  LDG.E.U8 R4, desc[UR6][R4.64] ;  /* 0x0000000604047981 */ /* 0x002eac000c1e1100 */
[----:B0-----:R-:W0:Y:S01]  /*0250*/  LDC.64 R6, c[0x0][0x580] ;  /* 0x00016000ff067b82 */ /* 0x001e220000000a00 */
[----:B------:R-:W-:Y:S02]  /*0260*/  IADD3 R3, PT, PT, R3, 0x80, RZ ;  /* 0x0000008003037810 */ /* 0x000fe40007ffe0ff */
[----:B--2---:R-:W-:-:S04]  /*0270*/  ISETP.NE.AND P0, PT, R4, RZ, PT ;  /* 0x000000ff0400720c */ /* 0x004fc80003f05270 */
[----:B------:R-:W-:-:S05]  /*0280*/  SEL R9, RZ, 0x1, P0 ;  /* 0x00000001ff097807 */ /* 0x000fca0000000000 */
[----:B0-----:R1:W-:Y:S04]  /*0290*/  STG.E.U8 desc[UR6][R6.64], R9 ;  /* 0x0000000906007986 */ /* 0x0013e8000c101106 */
.L_x_36890:
[----:B------:R-:W-:Y:S05]  /*02a0*/  BSYNC.RECONVERGENT B0 ;  /* 0x0000000000007941 */ /* 0x000fea0003800200 */
.L_x_36887:
[----:B------:R-:W-:Y:S05]  /*02b0*/  WARPSYNC.ALL ;  /* 0x0000000000007948 */ /* 0x000fea0003800000 */
[----:B------:R-:W-:-:S13]  /*02c0*/  ISETP.GE.AND P0, PT, R3, UR4, PT ;  /* 0x0000000403007c0c */ /* 0x000fda000bf06270 */
[----:B------:R-:W-:Y:S05]  /*02d0*/  @P0 EXIT ;  /* 0x000000000000094d */ /* 0x000fea0003800000 */
[----:B------:R-:W2:Y:S02]  /*02e0*/  LDC.64 R2, c[0x0][0x588] ;  /* 0x00016200ff027b82 */ /* 0x000ea40000000a00 */
[----:B--2---:R-:W2:Y:S06]  /*02f0*/  LDG.E.U8 R2, desc[UR6][R2.64] ;  /* 0x0000000602027981 */ /* 0x004eac000c1e1100 */
[----:B------:R-:W3:Y:S01]  /*0300*/  LDC.64 R4, c[0x0][0x580] ;  /* 0x00016000ff047b82 */ /* 0x000ee20000000a00 */
[----:B--2---:R-:W-:-:S04]  /*0310*/  ISETP.NE.AND P0, PT, R2, RZ, PT ;  /* 0x000000ff0200720c */ /* 0x004fc80003f05270 */
[----:B01----:R-:W-:-:S05]  /*0320*/  SEL R7, RZ, 0x1, P0 ;  /* 0x00000001ff077807 */ /* 0x003fca0000000000 */
[----:B---3--:R-:W-:Y:S01]  /*0330*/  STG.E.U8 desc[UR6][R4.64], R7 ;  /* 0x0000000704007986 */ /* 0x008fe2000c101106 */
[----:B------:R-:W-:Y:S05]  /*0340*/  EXIT ;  /* 0x000000000000794d */ /* 0x000fea0003800000 */
.L_x_36886:
        /* <DEDUP_REMOVED lines=306> */
.L_x_36894:
[----:B------:R-:W0:Y:S02]  /*1670*/  LDCU.128 UR8, c[0x0][0x580] ;  /* 0x0000b000ff0877ac */ /* 0x000e240008000c00 */
[----:B0-----:R-:W-:-:S04]  /*1680*/  IADD3 R6, P0, PT, R4, UR10, RZ ;  /* 0x0000000a04067c10 */ /* 0x001fc8000ff1e0ff */
[----:B------:R-:W-:-:S05]  /*1690*/  IADD3.X R7, PT, PT, RZ, UR11, RZ, P0, !PT ;  /* 0x0000000bff077c10 */ /* 0x000fca00087fe4ff */
[----:B------:R-:W2:Y:S01]  /*16a0*/  LDG.E.U8 R6, desc[UR6][R6.64] ;  /* 0x0000000606067981 */ /* 0x000ea2000c1e1100 */
[----:B------:R-:W-:Y:S02]  /*16b0*/  IADD3 R4, P1, PT, R5, UR8, RZ ;  /* 0x0000000805047c10 */ /* 0x000fe4000ff3e0ff */
[----:B------:R-:W-:Y:S02]  /*16c0*/  IADD3 R3, PT, PT, R3, 0x80, RZ ;  /* 0x0000008003037810 */ /* 0x000fe40007ffe0ff */
[----:B------:R-:W-:Y:S02]  /*16d0*/  IADD3.X R5, PT, PT, RZ, UR9, RZ, P1, !PT ;  /* 0x00000009ff057c10 */ /* 0x000fe40008ffe4ff */
[----:B--2---:R-:W-:-:S04]  /*16e0*/  ISETP.NE.AND P0, PT, R6, RZ, PT ;  /* 0x000000ff0600720c */ /* 0x004fc80003f05270 */
[----:B------:R-:W-:Y:S02]  /*16f0*/  SEL R9, RZ, 0x1, P0 ;  /* 0x00000001ff097807 */ /* 0x000fe40000000000 */
[----:B------:R-:W-:-:S03]  /*1700*/  ISETP.GE.AND P0, PT, R3, UR4, PT ;  /* 0x0000000403007c0c */ /* 0x000fc6000bf06270 */
[----:B------:R0:W-:Y:S10]  /*1710*/  STG.E.U8 desc[UR6][R4.64], R9 ;  /* 0x0000000904007986 */ /* 0x0001f4000c101106 */
        /* <DEDUP_REMOVED lines=300> */
.L_x_36896:
[----:B------:R-:W0:Y:S02]  /*29e0*/  LDCU.128 UR8, c[0x0][0x580] ;  /* 0x0000b000ff0877ac */ /* 0x000e240008000c00 */
[----:B0-----:R-:W-:-:S04]  /*29f0*/  IADD3 R6, P0, PT, R4, UR10, RZ ;  /* 0x0000000a04067c10 */ /* 0x001fc8000ff1e0ff */
[----:B------:R-:W-:-:S05]  /*2a00*/  IADD3.X R7, PT, PT, RZ, UR11, RZ, P0, !PT ;  /* 0x0000000bff077c10 */ /* 0x000fca00087fe4ff */
[----:B------:R-:W2:Y:S01]  /*2a10*/  LDG.E.U8 R6, desc[UR6][R6.64] ;  /* 0x0000000606067981 */ /* 0x000ea2000c1e1100 */
[----:B------:R-:W-:Y:S01]  /*2a20*/  IADD3 R4, P1, PT, R5, UR8, RZ ;  /* 0x0000000805047c10 */ /* 0x000fe2000ff3e0ff */
[----:B------:R-:W-:-:S03]  /*2a30*/  VIADD R3, R3, 0x80 ;  /* 0x0000008003037836 */ /* 0x000fc60000000000 */
[----:B------:R-:W-:Y:S02]  /*2a40*/  IADD3.X R5, PT, PT, RZ, UR9, RZ, P1, !PT ;  /* 0x00000009ff057c10 */ /* 0x000fe40008ffe4ff */
[----:B--2---:R-:W-:-:S04]  /*2a50*/  ISETP.NE.AND P0, PT, R6, RZ, PT ;  /* 0x000000ff0600720c */ /* 0x004fc80003f05270 */
[----:B------:R-:W-:-:S05]  /*2a60*/  SEL R9, RZ, 0x1, P0 ;  /* 0x00000001ff097807 */ /* 0x000fca0000000000 */
[----:B------:R0:W-:Y:S04]  /*2a70*/  STG.E.U8 desc[UR6][R4.64], R9 ;  /* 0x0000000904007986 */ /* 0x0001e8000c101106 */
.L_x_36893:
[----:B------:R-:W-:-:S13]  /*2a80*/  ISETP.GE.AND P0, PT, R3, UR4, PT ;  /* 0x0000000403007c0c */ /* 0x000fda000bf06270 */
[----:B------:R-:W-:Y:S05]  /*2a90*/  @P0 BREAK.RELIABLE B1 ;  /* 0x0000000000010942 */ /* 0x000fea0003800100 */
[----:B------:R-:W-:Y:S05]  /*2aa0*/  @P0 BRA `(.L_x_36895) ;  /* 0x0000001000d40947 */ /* 0x000fea0003800000 */
[----:B------:R-:W-:Y:S05]  /*2ab0*/  BSYNC.RELIABLE B1 ;  /* 0x0000000000017941 */ /* 0x000fea0003800100 */
.L_x_36892:
        /* <DEDUP_REMOVED lines=298> */
.L_x_36897:
        /* <DEDUP_REMOVED lines=10> */
.L_x_36895:
[----:B------:R-:W-:Y:S05]  /*3e00*/  BSYNC.RECONVERGENT B0 ;  /* 0x0000000000007941 */ /* 0x000fea0003800200 */
.L_x_36891:
        /* <DEDUP_REMOVED lines=301> */
.L_x_36898:
[----:B------:R-:W0:Y:S02]  /*50e0*/  LDCU.128 UR8, c[0x0][0x580] ;  /* 0x0000b000ff0877ac */ /* 0x000e240008000c00 */
[----:B0-----:R-:W-:-:S04]  /*50f0*/  IADD3 R4, P0, PT, R2, UR10, RZ ;  /* 0x0000000a02047c10 */ /* 0x001fc8000ff1e0ff */
[----:B------:R-:W-:-:S05]  /*5100*/  IADD3.X R5, PT, PT, RZ, UR11, RZ, P0, !PT ;  /* 0x0000000bff057c10 */ /* 0x000fca00087fe4ff */
[----:B------:R-:W2:Y:S01]  /*5110*/  LDG.E.U8 R4, desc[UR6][R4.64] ;  /* 0x0000000604047981 */ /* 0x000ea2000c1e1100 */
[----:B------:R-:W-:-:S04]  /*5120*/  IADD3 R2, P1, PT, R3, UR8, RZ ;  /* 0x0000000803027c10 */ /* 0x000fc8000ff3e0ff */
[----:B------:R-:W-:Y:S02]  /*5130*/  IADD3.X R3, PT, PT, RZ, UR9, RZ, P1, !PT ;  /* 0x00000009ff037c10 */ /* 0x000fe40008ffe4ff */
[----:B--2---:R-:W-:-:S04]  /*5140*/  ISETP.NE.AND P0, PT, R4, RZ, PT ;  /* 0x000000ff0400720c */ /* 0x004fc80003f05270 */
[----:B------:R-:W-:-:S05]  /*5150*/  SEL R7, RZ, 0x1, P0 ;  /* 0x00000001ff077807 */ /* 0x000fca0000000000 */
[----:B------:R-:W-:Y:S01]  /*5160*/  STG.E.U8 desc[UR6][R2.64], R7 ;  /* 0x0000000702007986 */ /* 0x000fe2000c101106 */
[----:B------:R-:W-:Y:S05]  /*5170*/  EXIT ;  /* 0x000000000000794d */ /* 0x000fea0003800000 */
.L_x_36899:
        /* <DEDUP_REMOVED lines=16> */
.L_x_37358:


//--------------------- .text._ZN2at6native27unrolled_elementwise_kernelIZNS0_23bitwise_not_kernel_cudaERNS_18TensorIteratorBaseEEUlbE_St5arrayIPcLm2EELi4E23TrivialOffsetCalculatorILi1EjES9_NS0_6memory15LoadWithoutCastENSA_16StoreWithoutCastEEEviT_T0_T2_T3_T4_T5_ --------------------------
	.section	.text._ZN2at6native27unrolled_elementwise_kernelIZNS0_23bitwise_not_kernel_cudaERNS_18TensorIteratorBaseEEUlbE_St5arrayIPcLm2EELi4E23TrivialOffsetCalculatorILi1EjES9_NS0_6memory15LoadWithoutCastENSA_16StoreWithoutCastEEEviT_T0_T2_T3_T4_T5_,"ax",@progbits
	.align	128
        .global         _ZN2at6native27unrolled_elementwise_kernelIZNS0_23bitwise_not_kernel_cudaERNS_18TensorIteratorBaseEEUlbE_St5arrayIPcLm2EELi4E23TrivialOffsetCalculatorILi1EjES9_NS0_6memory15LoadWithoutCastENSA_16StoreWithoutCastEEEviT_T0_T2_T3_T4_T5_
        .type           _ZN2at6native27unrolled_elementwise_kernelIZNS0_23bitwise_not_kernel_cudaERNS_18TensorIteratorBaseEEUlbE_St5arrayIPcLm2EELi4E23TrivialOffsetCalculatorILi1EjES9_NS0_6memory15LoadWithoutCastENSA_16StoreWithoutCastEEEviT_T0_T2_T3_T4_T5_,@function
        .size           _ZN2at6native27unrolled_elementwise_kernelIZNS0_23bitwise_not_kernel_cudaERNS_18TensorIteratorBaseEEUlbE_St5arrayIPcLm2EELi4E23TrivialOffsetCalculatorILi1EjES9_NS0_6memory15LoadWithoutCastENSA_16StoreWithoutCastEEEviT_T0_T2_T3_T4_T5_,(.L_x_37359 - _ZN2at6native27unrolled_elementwise_kernelIZNS0_23bitwise_not_kernel_cudaERNS_18TensorIteratorBaseEEUlbE_St5arrayIPcLm2EELi4E23TrivialOffsetCalculatorILi1EjES9_NS0_6memory15LoadWithoutCastENSA_16StoreWithoutCastEEEviT_T0_T2_T3_T4_T5_)
        .other          _ZN2at6native27unrolled_elementwise_kernelIZNS0_23bitwise_not_kernel_cudaERNS_18TensorIteratorBaseEEUlbE_St5arrayIPcLm2EELi4E23TrivialOffsetCalculatorILi1EjES9_NS0_6memory15LoadWithoutCastENSA_16StoreWithoutCastEEEviT_T0_T2_T3_T4_T5_,@"STO_CUDA_ENTRY STV_DEFAULT"
_ZN2at6native27unrolled_elementwise_kernelIZNS0_23bitwise_not_kernel_cudaERNS_18TensorIteratorBaseEEUlbE_St5arrayIPcLm2EELi4E23TrivialOffsetCalculatorILi1EjES9_NS0_6memory15LoadWithoutCastENSA_16StoreWithoutCastEEEviT_T0_T2_T3_T4_T5_:
.text._ZN2at6native27unrolled_elementwise_kernelIZNS0_23bitwise_not_kernel_cudaERNS_18TensorIteratorBaseEEUlbE_St5arrayIPcLm2EELi4E23TrivialOffsetCalculatorILi1EjES9_NS0_6memory15LoadWithoutCastENSA_16StoreWithoutCastEEEviT_T0_T2_T3_T4_T5_:
        /* <DEDUP_REMOVED lines=18> */
[----:B-1----:R-:W3:Y:S01]  /*0120*/  @!P2 LDG.E.U8 R10, desc[UR4][R10.64] ;  /* 0x000000040a0aa981 */ /* 0x002ee2000c1e1100 */
[----:B------:R-:W-:Y:S01]  /*0130*/  @!P1 IMAD R19, R0, 0x200, R13 ;  /* 0x0000020000139824 */ /* 0x000fe200078e020d */
[----:B------:R-:W0:Y:S01]  /*0140*/  @!P1 LDC.64 R8, c[0x0][0x390] ;  /* 0x0000e400ff089b82 */ /* 0x000e220000000a00 */
[----:B------:R-:W-:Y:S01]  /*0150*/  @!P1 VIADD R13, R13, 0x80 ;  /* 0x000000800d0d9836 */ /* 0x000fe20000000000 */
[----:B--2---:R-:W-:-:S04]  /*0160*/  @!P3 IADD3 R6, P5, PT, R17, R6, RZ ;  /* 0x000000061106b210 */ /* 0x004fc80007fbe0ff */
[----:B------:R-:W-:Y:S01]  /*0170*/  ISETP.GE.AND P0, PT, R13, R4, PT ;  /* 0x000000040d00720c */ /* 0x000fe20003f06270 */
[----:B------:R-:W-:-:S05]  /*0180*/  @!P3 IMAD.X R7, RZ, RZ, R7, P5 ;  /* 0x000000ffff07b224 */ /* 0x000fca00028e0607 */
[----:B------:R-:W2:Y:S07]  /*0190*/  @!P3 LDG.E.U8 R6, desc[UR4][R6.64] ;  /* 0x000000040606b981 */ /* 0x000eae000c1e1100 */
[----:B------:R-:W1:Y:S01]  /*01a0*/  @!P0 LDC.64 R2, c[0x0][0x390] ;  /* 0x0000e400ff028b82 */ /* 0x000e620000000a00 */
[----:B------:R-:W-:Y:S01]  /*01b0*/  @!P0 IMAD R13, R0, 0x200, R13 ;  /* 0x00000200000d8824 */ /* 0x000fe200078e020d */
[----:B0-----:R-:W-:-:S05]  /*01c0*/  @!P1 IADD3 R8, P4, PT, R19, R8, RZ ;  /* 0x0000000813089210 */ /* 0x001fca0007f9e0ff */
[----:B------:R-:W-:-:S05]  /*01d0*/  @!P1 IMAD.X R9, RZ, RZ, R9, P4 ;  /* 0x000000ffff099224 */ /* 0x000fca00020e0609 */
[----:B------:R-:W4:Y:S01]  /*01e0*/  @!P1 LDG.E.U8 R8, desc[UR4][R8.64] ;  /* 0x0000000408089981 */ /* 0x000f22000c1e1100 */
[----:B-1----:R-:W-:-:S05]  /*01f0*/  @!P0 IADD3 R2, P6, PT, R13, R2, RZ ;  /* 0x000000020d028210 */ /* 0x002fca0007fde0ff */
[----:B------:R-:W-:-:S05]  /*0200*/  @!P0 IMAD.X R3, RZ, RZ, R3, P6 ;  /* 0x000000ffff038224 */ /* 0x000fca00030e0603 */
[----:B------:R-:W5:Y:S01]  /*0210*/  @!P0 LDG.E.U8 R2, desc[UR4][R2.64] ;  /* 0x0000000402028981 */ /* 0x000f62000c1e1100 */
[----:B------:R-:W-:Y:S01]  /*0220*/  ISETP.GE.AND P4, PT, R5, R4, PT ;  /* 0x000000040500720c */ /* 0x000fe20003f86270 */
[----:B------:R-:W-:Y:S04]  /*0230*/  BSSY.RECONVERGENT B0, `(.L_x_36900) ;  /* 0x0000022000007945 */ /* 0x000fe80003800200 */
[----:B------:R-:W-:Y:S01]  /*0240*/  BSSY.RELIABLE B1, `(.L_x_36901) ;  /* 0x0000019000017945 */ /* 0x000fe20003800100 */
[----:B---3--:R-:W-:-:S04]  /*0250*/  ISETP.EQ.OR P2, PT, R10, RZ, P2 ;  /* 0x000000ff0a00720c */ /* 0x008fc80001742670 */
[----:B------:R-:W-:Y:S02]  /*0260*/  SEL R13, RZ, 0x1, !P2 ;  /* 0x00000001ff0d7807 */ /* 0x000fe40005000000 */
[----:B--2---:R-:W-:-:S04]  /*0270*/  ISETP.EQ.OR P3, PT, R6, RZ, P3 ;  /* 0x000000ff0600720c */ /* 0x004fc80001f62670 */
[----:B------:R-:W-:Y:S02]  /*0280*/  SEL R11, RZ, 0x1, !P3 ;  /* 0x00000001ff0b7807 */ /* 0x000fe40005800000 */
[----:B----4-:R-:W-:-:S04]  /*0290*/  ISETP.EQ.OR P1, PT, R8, RZ, P1 ;  /* 0x000000ff0800720c */ /* 0x010fc80000f22670 */
[----:B------:R-:W-:Y:S02]  /*02a0*/  SEL R15, RZ, 0x1, !P1 ;  /* 0x00000001ff0f7807 */ /* 0x000fe40004800000 */
[----:B-----5:R-:W-:-:S04]  /*02b0*/  ISETP.EQ.OR P0, PT, R2, RZ, P0 ;  /* 0x000000ff0200720c */ /* 0x020fc80000702670 */
[----:B------:R-:W-:Y:S01]  /*02c0*/  SEL R7, RZ, 0x1, !P0 ;  /* 0x00000001ff077807 */ /* 0x000fe20004000000 */
[----:B------:R-:W-:Y:S08]  /*02d0*/  @P4 BRA `(.L_x_36902) ;  /* 0x00000000003c4947 */ /* 0x000ff00003800000 */
        /* <DEDUP_REMOVED lines=15> */
.L_x_36902:
[----:B------:R-:W-:Y:S05]  /*03d0*/  BSYNC.RELIABLE B1 ;  /* 0x0000000000017941 */ /* 0x000fea0003800100 */
.L_x_36901:
[----:B------:R-:W-:-:S13]  /*03e0*/  ISETP.GE.AND P0, PT, R5, R4, PT ;  /* 0x000000040500720c */ /* 0x000fda0003f06270 */
[----:B------:R-:W1:Y:S01]  /*03f0*/  @!P0 LDC.64 R8, c[0x0][0x388] ;  /* 0x0000e200ff088b82 */ /* 0x000e620000000a00 */
[----:B0-----:R-:W-:Y:S02]  /*0400*/  @!P0 IMAD R3, R0, 0x200, R5 ;  /* 0x0000020000038824 */ /* 0x001fe400078e0205 */
[----:B------:R-:W-:-:S03]  /*0410*/  @!P0 VIADD R5, R5, 0x80 ;  /* 0x0000008005058836 */ /* 0x000fc60000000000 */
[----:B-1----:R-:W-:-:S05]  /*0420*/  @!P0 IADD3 R2, P1, PT, R3, R8, RZ ;  /* 0x0000000803028210 */ /* 0x002fca0007f3e0ff */
[----:B------:R-:W-:-:S05]  /*0430*/  @!P0 IMAD.X R3, RZ, RZ, R9, P1 ;  /* 0x000000ffff038224 */ /* 0x000fca00008e0609 */
[----:B------:R1:W-:Y:S03]  /*0440*/  @!P0 STG.E.U8 desc[UR4][R2.64], R15 ;  /* 0x0000000f02008986 */ /* 0x0003e6000c101104 */
.L_x_36903:
[----:B------:R-:W-:Y:S05]  /*0450*/  BSYNC.RECONVERGENT B0 ;  /* 0x0000000000007941 */ /* 0x000fea0003800200 */
.L_x_36900:
        /* <DEDUP_REMOVED lines=9> */
.L_x_36904:
        /* <DEDUP_REMOVED lines=9> */
.L_x_37359:


//--------------------- .text._ZN2at6native29vectorized_elementwise_kernelILi2EZNS0_23bitwise_not_kernel_cudaERNS_18TensorIteratorBaseEEUlbE_St5arrayIPcLm2EEEEviT0_T1_ --------------------------
	.section	.text._ZN2at6native29vectorized_elementwise_kernelILi2EZNS0_23bitwise_not_kernel_cudaERNS_18TensorIteratorBaseEEUlbE_St5arrayIPcLm2EEEEviT0_T1_,"ax",@progbits
	.align	128
        .global         _ZN2at6native29vectorized_elementwise_kernelILi2EZNS0_23bitwise_not_kernel_cudaERNS_18TensorIteratorBaseEEUlbE_St5arrayIPcLm2EEEEviT0_T1_
        .type           _ZN2at6native29vectorized_elementwise_kernelILi2EZNS0_23bitwise_not_kernel_cudaERNS_18TensorIteratorBaseEEUlbE_St5arrayIPcLm2EEEEviT0_T1_,@function
        .size           _ZN2at6native29vectorized_elementwise_kernelILi2EZNS0_23bitwise_not_kernel_cudaERNS_18TensorIteratorBaseEEUlbE_St5arrayIPcLm2EEEEviT0_T1_,(.L_x_37360 - _ZN2at6native29vectorized_elementwise_kernelILi2EZNS0_23bitwise_not_kernel_cudaERNS_18TensorIteratorBaseEEUlbE_St5arrayIPcLm2EEEEviT0_T1_)
        .other          _ZN2at6native29vectorized_elementwise_kernelILi2EZNS0_23bitwise_not_kernel_cudaERNS_18TensorIteratorBaseEEUlbE_St5arrayIPcLm2EEEEviT0_T1_,@"STO_CUDA_ENTRY STV_DEFAULT"
_ZN2at6native29vectorized_elementwise_kernelILi2EZNS0_23bitwise_not_kernel_cudaERNS_18TensorIteratorBaseEEUlbE_St5arrayIPcLm2EEEEviT0_T1_:
.text._ZN2at6native29vectorized_elementwise_kernelILi2EZNS0_23bitwise_not_kernel_cudaERNS_18TensorIteratorBaseEEUlbE_St5arrayIPcLm2EEEEviT0_T1_:
        /* <DEDUP_REMOVED lines=10> */
[----:B------:R-:W-:-:S03]  /*00a0*/  IMAD.MOV.U32 R0, RZ, RZ, R14 ;  /* 0x000000ffff007224 */ /* 0x000fc600078e000e */
[----:B------:R-:W-:-:S09]  /*00b0*/  P2R R18, PR, RZ, 0x40 ;  /* 0x00000040ff127803 */ /* 0x000fd20000000000 */
[C---:B------:R-:W-:Y:S01]  /*00c0*/  @!P6 VIADD R14, R0.reuse, 0x80 ;  /* 0x00000080000ee836 */ /* 0x040fe20000000000 */
[----:B------:R-:W0:Y:S01]  /*00d0*/  @!P6 LDC.64 R16, c[0x0][0x390] ;  /* 0x0000e400ff10eb82 */ /* 0x000e220000000a00 */
[----:B------:R-:W-:-:S03]  /*00e0*/  @!P6 VIADD R5, R0, UR4 ;  /* 0x000000040005ec36 */ /* 0x000fc60008000000 */
[----:B------:R-:W-:-:S04]  /*00f0*/  ISETP.GE.U32.AND P5, PT, R14, UR5, PT ;  /* 0x000000050e007c0c */ /* 0x000fc8000bfa6070 */
[----:B------:R-:W-:-:S09]  /*0100*/  P2R R19, PR, RZ, 0x20 ;  /* 0x00000020ff137803 */ /* 0x000fd20000000000 */
[C---:B------:R-:W-:Y:S01]  /*0110*/  @!P5 VIADD R15, R14.reuse, UR4 ;  /* 0x000000040e0fdc36 */ /* 0x040fe20008000000 */
[----:B------:R-:W1:Y:S01]  /*0120*/  @!P5 LDC.64 R2, c[0x0][0x390] ;  /* 0x0000e400ff02db82 */ /* 0x000e620000000a00 */
[----:B------:R-:W-:-:S05]  /*0130*/  @!P5 VIADD R14, R14, 0x80 ;  /* 0x000000800e0ed836 */ /* 0x000fca0000000000 */
[----:B------:R-:W-:Y:S02]  /*0140*/  ISETP.GE.U32.AND P1, PT, R14, UR5, PT ;  /* 0x000000050e007c0c */ /* 0x000fe4000bf26070 */
[----:B0-----:R-:W-:-:S05]  /*0150*/  @!P6 IADD3 R4, P2, PT, R5, R16, RZ ;  /* 0x000000100504e210 */ /* 0x001fca0007f5e0ff */
[----:B------:R-:W-:-:S06]  /*0160*/  @!P6 IMAD.X R5, RZ, RZ, R17, P2 ;  /* 0x000000ffff05e224 */ /* 0x000fcc00010e0611 */
[C---:B------:R-:W-:Y:S01]  /*0170*/  @!P1 VIADD R21, R14.reuse, UR4 ;  /* 0x000000040e159c36 */ /* 0x040fe20008000000 */
[----:B------:R-:W0:Y:S01]  /*0180*/  @!P1 LDC.64 R6, c[0x0][0x390] ;  /* 0x0000e400ff069b82 */ /* 0x000e220000000a00 */
[----:B------:R-:W-:Y:S01]  /*0190*/  @!P1 VIADD R14, R14, 0x80 ;  /* 0x000000800e0e9836 */ /* 0x000fe20000000000 */
[----:B-1----:R-:W-:-:S04]  /*01a0*/  @!P5 IADD3 R2, P2, PT, R15, R2, RZ ;  /* 0x000000020f02d210 */ /* 0x002fc80007f5e0ff */
[----:B------:R-:W-:Y:S01]  /*01b0*/  ISETP.GE.U32.AND P0, PT, R14, UR5, PT ;  /* 0x000000050e007c0c */ /* 0x000fe2000bf06070 */
[----:B------:R-:W-:-:S12]  /*01c0*/  @!P5 IMAD.X R3, RZ, RZ, R3, P2 ;  /* 0x000000ffff03d224 */ /* 0x000fd800010e0603 */
[C---:B------:R-:W-:Y:S01]  /*01d0*/  @!P0 VIADD R23, R14.reuse, UR4 ;  /* 0x000000040e178c36 */ /* 0x040fe20008000000 */
[----:B------:R-:W1:Y:S01]  /*01e0*/  @!P0 LDC.64 R8, c[0x0][0x390] ;  /* 0x0000e400ff088b82 */ /* 0x000e620000000a00 */
[----:B------:R-:W-:Y:S01]  /*01f0*/  @!P0 VIADD R14, R14, 0x80 ;  /* 0x000000800e0e8836 */ /* 0x000fe20000000000 */
[----:B0-----:R-:W-:-:S04]  /*0200*/  @!P1 IADD3 R6, P2, PT, R21, R6, RZ ;  /* 0x0000000615069210 */ /* 0x001fc80007f5e0ff */
[----:B------:R-:W-:Y:S01]  /*0210*/  ISETP.GE.U32.AND P4, PT, R14, UR5, PT ;  /* 0x000000050e007c0c */ /* 0x000fe2000bf86070 */
[----:B------:R-:W-:-:S05]  /*0220*/  @!P1 IMAD.X R7, RZ, RZ, R7, P2 ;  /* 0x000000ffff079224 */ /* 0x000fca00010e0607 */
[----:B------:R0:W2:Y:S07]  /*0230*/  @!P1 LDG.E.U8 R6, desc[UR8][R6.64] ;  /* 0x0000000806069981 */ /* 0x0000ae000c1e1100 */
[C---:B------:R-:W-:Y:S01]  /*0240*/  @!P4 VIADD R25, R14.reuse, UR4 ;  /* 0x000000040e19cc36 */ /* 0x040fe20008000000 */
[----:B------:R-:W3:Y:S01]  /*0250*/  @!P4 LDC.64 R12, c[0x0][0x390] ;  /* 0x0000e400ff0ccb82 */ /* 0x000ee20000000a00 */
[----:B------:R-:W-:Y:S01]  /*0260*/  @!P4 VIADD R14, R14, 0x80 ;  /* 0x000000800e0ec836 */ /* 0x000fe20000000000 */
[----:B-1----:R-:W-:-:S04]  /*0270*/  @!P0 IADD3 R8, P2, PT, R23, R8, RZ ;  /* 0x0000000817088210 */ /* 0x002fc80007f5e0ff */
[----:B------:R-:W-:Y:S01]  /*0280*/  ISETP.GE.U32.AND P3, PT, R14, UR5, PT ;  /* 0x000000050e007c0c */ /* 0x000fe2000bf66070 */
[----:B------:R-:W-:-:S05]  /*0290*/  @!P0 IMAD.X R9, RZ, RZ, R9, P2 ;  /* 0x000000ffff098224 */ /* 0x000fca00010e0609 */
[----:B------:R-:W4:Y:S07]  /*02a0*/  @!P0 LDG.E.U8 R8, desc[UR8][R8.64] ;  /* 0x0000000808088981 */ /* 0x000f2e000c1e1100 */
[----:B------:R-:W1:Y:S01]  /*02b0*/  @!P3 LDC.64 R10, c[0x0][0x390] ;  /* 0x0000e400ff0abb82 */ /* 0x000e620000000a00 */
[C---:B------:R-:W-:Y:S02]  /*02c0*/  @!P3 VIADD R15, R14.reuse, UR4 ;  /* 0x000000040e0fbc36 */ /* 0x040fe40008000000 */
[----:B------:R-:W-:Y:S01]  /*02d0*/  @!P3 VIADD R14, R14, 0x80 ;  /* 0x000000800e0eb836 */ /* 0x000fe20000000000 */
[----:B---3--:R-:W-:-:S05]  /*02e0*/  @!P4 IADD3 R12, P2, PT, R25, R12, RZ ;  /* 0x0000000c190cc210 */ /* 0x008fca0007f5e0ff */
[----:B------:R-:W-:-:S05]  /*02f0*/  @!P4 IMAD.X R13, RZ, RZ, R13, P2 ;  /* 0x000000ffff0dc224 */ /* 0x000fca00010e060d */
[----:B------:R-:W3:Y:S01]  /*0300*/  @!P4 LDG.E.U8 R12, desc[UR8][R12.64] ;  /* 0x000000080c0cc981 */ /* 0x000ee2000c1e1100 */
[----:B-1----:R-:W-:-:S05]  /*0310*/  @!P3 IADD3 R10, P2, PT, R15, R10, RZ ;  /* 0x0000000a0f0ab210 */ /* 0x002fca0007f5e0ff */
[----:B------:R-:W-:Y:S01]  /*0320*/  @!P3 IMAD.X R11, RZ, RZ, R11, P2 ;  /* 0x000000ffff0bb224 */ /* 0x000fe200010e060b */
[----:B------:R-:W-:-:S04]  /*0330*/  ISETP.GE.U32.AND P2, PT, R14, UR5, PT ;  /* 0x000000050e007c0c */ /* 0x000fc8000bf46070 */
[----:B------:R-:W5:Y:S09]  /*0340*/  @!P3 LDG.E.U8 R10, desc[UR8][R10.64] ;  /* 0x000000080a0ab981 */ /* 0x000f72000c1e1100 */
[----:B------:R-:W1:Y:S01]  /*0350*/  @!P2 LDC.64 R20, c[0x0][0x390] ;  /* 0x0000e400ff14ab82 */ /* 0x000e620000000a00 */
[----:B------:R-:W-:-:S02]  /*0360*/  @!P2 VIADD R17, R14, UR4 ;  /* 0x000000040e11ac36 */ /* 0x000fc40008000000 */
[----:B------:R-:W-:-:S05]  /*0370*/  @!P2 VIADD R14, R14, 0x80 ;  /* 0x000000800e0ea836 */ /* 0x000fca0000000000 */
[----:B------:R-:W-:-:S04]  /*0380*/  ISETP.GE.U32.AND P5, PT, R14, UR5, PT ;  /* 0x000000050e007c0c */ /* 0x000fc8000bfa6070 */
[----:B------:R-:W-:-:S09]  /*0390*/  P2R R22, PR, RZ, 0x20 ;  /* 0x00000020ff167803 */ /* 0x000fd20000000000 */
[----:B------:R-:W-:Y:S01]  /*03a0*/  @!P5 VIADD R15, R14, UR4 ;  /* 0x000000040e0fdc36 */ /* 0x000fe20008000000 */
[----:B-1----:R-:W-:-:S05]  /*03b0*/  @!P2 IADD3 R16, P6, PT, R17, R20, RZ ;  /* 0x000000141110a210 */ /* 0x002fca0007fde0ff */
[----:B------:R-:W-:Y:S02]  /*03c0*/  @!P2 IMAD.X R17, RZ, RZ, R21, P6 ;  /* 0x000000ffff11a224 */ /* 0x000fe400030e0615 */
[----:B------:R-:W1:Y:S03]  /*03d0*/  @!P5 LDC.64 R20, c[0x0][0x390] ;  /* 0x0000e400ff14db82 */ /* 0x000e660000000a00 */
[----:B------:R-:W5:Y:S01]  /*03e0*/  @!P2 LDG.E.U8 R16, desc[UR8][R16.64] ;  /* 0x000000081010a981 */ /* 0x000f62000c1e1100 */
[----:B-1----:R-:W-:-:S05]  /*03f0*/  @!P5 IADD3 R14, P6, PT, R15, R20, RZ ;  /* 0x000000140f0ed210 */ /* 0x002fca0007fde0ff */
[----:B------:R-:W-:Y:S01]  /*0400*/  @!P5 IMAD.X R15, RZ, RZ, R21, P6 ;  /* 0x000000ffff0fd224 */ /* 0x000fe200030e0615 */
[----:B------:R-:W-:Y:S02]  /*0410*/  ISETP.NE.AND P6, PT, R18, RZ, PT ;  /* 0x000000ff1200720c */ /* 0x000fe40003fc5270 */
[----:B------:R-:W-:-:S11]  /*0420*/  ISETP.NE.AND P5, PT, R19, RZ, PT ;  /* 0x000000ff1300720c */ /* 0x000fd60003fa5270 */
[----:B------:R-:W2:Y:S04]  /*0430*/  @!P6 LDG.E.U8 R4, desc[UR8][R4.64] ;  /* 0x000000080404e981 */ /* 0x000ea8000c1e1100 */
[----:B------:R-:W4:Y:S01]  /*0440*/  @!P5 LDG.E.U8 R2, desc[UR8][R2.64] ;  /* 0x000000080202d981 */ /* 0x000f22000c1e1100 */
[----:B--2---:R-:W-:-:S04]  /*0450*/  ISETP.EQ.OR P6, PT, R4, RZ, P6 ;  /* 0x000000ff0400720c */ /* 0x004fc800037c2670 */
[----:B------:R-:W-:Y:S02]  /*0460*/  SEL R18, RZ, 0x1, !P6 ;  /* 0x00000001ff127807 */ /* 0x000fe40007000000 */
[----:B------:R-:W-:-:S13]  /*0470*/  ISETP.NE.AND P6, PT, R22, RZ, PT ;  /* 0x000000ff1600720c */ /* 0x000fda0003fc5270 */
[----:B------:R1:W2:Y:S01]  /*0480*/  @!P6 LDG.E.U8 R14, desc[UR8][R14.64] ;  /* 0x000000080e0ee981 */ /* 0x0002a2000c1e1100 */
[----:B----4-:R-:W-:-:S04]  /*0490*/  ISETP.EQ.OR P5, PT, R2, RZ, P5 ;  /* 0x000000ff0200720c */ /* 0x010fc80002fa2670 */
[----:B0-----:R-:W-:Y:S02]  /*04a0*/  SEL R7, RZ, 0x1, !P5 ;  /* 0x00000001ff077807 */ /* 0x001fe40006800000 */
[----:B------:R-:W-:Y:S01]  /*04b0*/  ISETP.GE.U32.AND P5, PT, R0, UR5, PT ;  /* 0x0000000500007c0c */ /* 0x000fe2000bfa6070 */
[----:B------:R-:W-:Y:S01]  /*04c0*/  BSSY.RECONVERGENT B0, `(.L_x_36906) ;  /* 0x0000046000007945 */ /* 0x000fe20003800200 */
[----:B------:R-:W-:-:S03]  /*04d0*/  ISETP.EQ.OR P1, PT, R6, RZ, P1 ;  /* 0x000000ff0600720c */ /* 0x000fc60000f22670 */
[----:B------:R-:W-:Y:S01]  /*04e0*/  BSSY.RELIABLE B1, `(.L_x_36907) ;  /* 0x000003c000017945 */ /* 0x000fe20003800100 */
[----:B------:R-:W-:Y:S02]  /*04f0*/  ISETP.EQ.OR P0, PT, R8, RZ, P0 ;  /* 0x000000ff0800720c */ /* 0x000fe40000702670 */
[----:B---3--:R-:W-:Y:S02]  /*0500*/  ISETP.EQ.OR P4, PT, R12, RZ, P4 ;  /* 0x000000ff0c00720c */ /* 0x008fe40002782670 */
[----:B-----5:R-:W-:Y:S02]  /*0510*/  ISETP.EQ.OR P3, PT, R10, RZ, P3 ;  /* 0x000000ff0a00720c */ /* 0x020fe40001f62670 */
[----:B------:R-:W-:Y:S02]  /*0520*/  ISETP.EQ.OR P2, PT, R16, RZ, P2 ;  /* 0x000000ff1000720c */ /* 0x000fe40001742670 */
[----:B------:R-:W-:Y:S02]  /*0530*/  SEL R9, RZ, 0x1, !P1 ;  /* 0x00000001ff097807 */ /* 0x000fe40004800000 */
[----:B------:R-:W-:-:S02]  /*0540*/  SEL R11, RZ, 0x1, !P0 ;  /* 0x00000001ff0b7807 */ /* 0x000fc40004000000 */
[----:B------:R-:W-:Y:S02]  /*0550*/  SEL R13, RZ, 0x1, !P4 ;  /* 0x00000001ff0d7807 */ /* 0x000fe40006000000 */
[----:B-1----:R-:W-:Y:S02]  /*0560*/  SEL R15, RZ, 0x1, !P3 ;  /* 0x00000001ff0f7807 */ /* 0x002fe40005800000 */
[----:B------:R-:W-:Y:S02]  /*0570*/  SEL R3, RZ, 0x1, !P2 ;  /* 0x00000001ff037807 */ /* 0x000fe40005000000 */
[----:B--2---:R-:W-:-:S04]  /*0580*/  ISETP.EQ.OR P6, PT, R14, RZ, P6 ;  /* 0x000000ff0e00720c */ /* 0x004fc800037c2670 */
[----:B------:R-:W-:Y:S01]  /*0590*/  SEL R2, RZ, 0x1, !P6 ;  /* 0x00000001ff027807 */ /* 0x000fe20007000000 */
[----:B------:R-:W-:Y:S08]  /*05a0*/  @P5 BRA `(.L_x_36908) ;  /* 0x0000000000385947 */ /* 0x000ff00003800000 */
        /* <DEDUP_REMOVED lines=14> */
.L_x_36908:
        /* <DEDUP_REMOVED lines=8> */
.L_x_36909:
        /* <DEDUP_REMOVED lines=8> */
.L_x_36910:
        /* <DEDUP_REMOVED lines=8> */
.L_x_36911:
        /* <DEDUP_REMOVED lines=9> */
.L_x_36912:
[----:B------:R-:W-:Y:S05]  /*08a0*/  BSYNC.RELIABLE B1 ;  /* 0x0000000000017941 */ /* 0x000fea0003800100 */
.L_x_36907:
[----:B------:R-:W-:-:S13]  /*08b0*/  ISETP.GE.U32.AND P0, PT, R0, UR5, PT ;  /* 0x0000000500007c0c */ /* 0x000fda000bf06070 */
[----:B0-----:R-:W0:Y:S01]  /*08c0*/  @!P0 LDC.64 R6, c[0x0][0x388] ;  /* 0x0000e200ff068b82 */ /* 0x001e220000000a00 */
[C---:B-12---:R-:W-:Y:S02]  /*08d0*/  @!P0 VIADD R5, R0.reuse, UR4 ;  /* 0x0000000400058c36 */ /* 0x046fe40008000000 */
[----:B------:R-:W-:-:S03]  /*08e0*/  @!P0 VIADD R0, R0, 0x80 ;  /* 0x0000008000008836 */ /* 0x000fc60000000000 */
[----:B0-----:R-:W-:-:S05]  /*08f0*/  @!P0 IADD3 R4, P1, PT, R5, R6, RZ ;  /* 0x0000000605048210 */ /* 0x001fca0007f3e0ff */
[----:B------:R-:W-:-:S05]  /*0900*/  @!P0 IMAD.X R5, RZ, RZ, R7, P1 ;  /* 0x000000ffff058224 */ /* 0x000fca00008e0607 */
[----:B------:R3:W-:Y:S03]  /*0910*/  @!P0 STG.E.U8 desc[UR8][R4.64], R3 ;  /* 0x0000000304008986 */ /* 0x0007e6000c101108 */
.L_x_36913:
[----:B------:R-:W-:Y:S05]  /*0920*/  BSYNC.RECONVERGENT B0 ;  /* 0x0000000000007941 */ /* 0x000fea0003800200 */
.L_x_36906:
        /* <DEDUP_REMOVED lines=9> */
.L_x_36905:
        /* <DEDUP_REMOVED lines=19> */
[----:B------:R-:W-:Y:S02]  /*0af0*/  ISETP.NE.AND P6, PT, R0, RZ, PT ;  /* 0x000000ff0000720c */ /* 0x000fe40003fc5270 */
[----:B---3--:R-:W-:Y:S02]  /*0b00*/  PRMT R0, R8, 0x7771, RZ ;  /* 0x0000777108007816 */ /* 0x008fe400000000ff */
[----:B----4-:R-:W-:-:S02]  /*0b10*/  PRMT R4, R9, 0x7770, RZ ;  /* 0x0000777009047816 */ /* 0x010fc400000000ff */
[----:B------:R-:W-:Y:S02]  /*0b20*/  ISETP.NE.AND P3, PT, R0, RZ, PT ;  /* 0x000000ff0000720c */ /* 0x000fe40003f65270 */
[----:B------:R-:W-:Y:S02]  /*0b30*/  PRMT R0, R9, 0x7771, RZ ;  /* 0x0000777109007816 */ /* 0x000fe400000000ff */
[----:B------:R-:W-:Y:S02]  /*0b40*/  ISETP.NE.AND P2, PT, R4, RZ, PT ;  /* 0x000000ff0400720c */ /* 0x000fe40003f45270 */
[----:B------:R-:W-:Y:S02]  /*0b50*/  PRMT R7, R8, 0x7770, RZ ;  /* 0x0000777008077816 */ /* 0x000fe400000000ff */
[C---:B-----5:R-:W-:Y:S02]  /*0b60*/  PRMT R5, R10.reuse, 0x7770, RZ ;  /* 0x000077700a057816 */ /* 0x060fe400000000ff */
[----:B------:R-:W-:-:S02]  /*0b70*/  PRMT R4, R10, 0x7771, RZ ;  /* 0x000077710a047816 */ /* 0x000fc400000000ff */
[----:B------:R-:W-:Y:S02]  /*0b80*/  ISETP.NE.AND P1, PT, R0, RZ, PT ;  /* 0x000000ff0000720c */ /* 0x000fe40003f25270 */
[----:B------:R-:W-:Y:S02]  /*0b90*/  SEL R0, RZ, 0x1, P6 ;  /* 0x00000001ff007807 */ /* 0x000fe40003000000 */
[----:B------:R-:W-:Y:S02]  /*0ba0*/  ISETP.NE.AND P5, PT, R6, RZ, PT ;  /* 0x000000ff0600720c */ /* 0x000fe40003fa5270 */
[----:B------:R-:W-:Y:S02]  /*0bb0*/  ISETP.NE.AND P4, PT, R7, RZ, PT ;  /* 0x000000ff0700720c */ /* 0x000fe40003f85270 */
[----:B------:R-:W-:Y:S02]  /*0bc0*/  ISETP.NE.AND P0, PT, R5, RZ, PT ;  /* 0x000000ff0500720c */ /* 0x000fe40003f05270 */
[----:B------:R-:W-:-:S02]  /*0bd0*/  ISETP.NE.AND P6, PT, R4, RZ, PT ;  /* 0x000000ff0400720c */ /* 0x000fc40003fc5270 */
[----:B------:R-:W-:Y:S02]  /*0be0*/  SEL R5, RZ, 0x1, P5 ;  /* 0x00000001ff057807 */ /* 0x000fe40002800000 */
[----:B------:R-:W-:Y:S02]  /*0bf0*/  SEL R4, RZ, 0x1, P4 ;  /* 0x00000001ff047807 */ /* 0x000fe40002000000 */
[----:B------:R-:W-:Y:S02]  /*0c00*/  SEL R7, RZ, 0x1, P3 ;  /* 0x00000001ff077807 */ /* 0x000fe40001800000 */
[----:B------:R-:W-:Y:S02]  /*0c10*/  SEL R6, RZ, 0x1, P2 ;  /* 0x00000001ff067807 */ /* 0x000fe40001000000 */
[----:B------:R-:W-:Y:S02]  /*0c20*/  SEL R9, RZ, 0x1, P1 ;  /* 0x00000001ff097807 */ /* 0x000fe40000800000 */
[----:B------:R-:W-:-:S02]  /*0c30*/  SEL R8, RZ, 0x1, P0 ;  /* 0x00000001ff087807 */ /* 0x000fc40000000000 */
[----:B------:R-:W-:Y:S02]  /*0c40*/  SEL R11, RZ, 0x1, P6 ;  /* 0x00000001ff0b7807 */ /* 0x000fe40003000000 */
        /* <DEDUP_REMOVED lines=9> */
.L_x_36914:
        /* <DEDUP_REMOVED lines=10> */
.L_x_37360:


//--------------------- .text._ZN2at6native29vectorized_elementwise_kernelILi4EZNS0_23bitwise_not_kernel_cudaERNS_18TensorIteratorBaseEEUlbE_St5arrayIPcLm2EEEEviT0_T1_ --------------------------
	.section	.text._ZN2at6native29vectorized_elementwise_kernelILi4EZNS0_23bitwise_not_kernel_cudaERNS_18TensorIteratorBaseEEUlbE_St5arrayIPcLm2EEEEviT0_T1_,"ax",@progbits
	.align	128
        .global         _ZN2at6native29vectorized_elementwise_kernelILi4EZNS0_23bitwise_not_kernel_cudaERNS_18TensorIteratorBaseEEUlbE_St5arrayIPcLm2EEEEviT0_T1_
        .type           _ZN2at6native29vectorized_elementwise_kernelILi4EZNS0_23bitwise_not_kernel_cudaERNS_18TensorIteratorBaseEEUlbE_St5arrayIPcLm2EEEEviT0_T1_,@function
        .size           _ZN2at6native29vectorized_elementwise_kernelILi4EZNS0_23bitwise_not_kernel_cudaERNS_18TensorIteratorBaseEEUlbE_St5arrayIPcLm2EEEEviT0_T1_,(.L_x_37361 - _ZN2at6native29vectorized_elementwise_kernelILi4EZNS0_23bitwise_not_kernel_cudaERNS_18TensorIteratorBaseEEUlbE_St5arrayIPcLm2EEEEviT0_T1_)
        .other          _ZN2at6native29vectorized_elementwise_kernelILi4EZNS0_23bitwise_not_kernel_cudaERNS_18TensorIteratorBaseEEUlbE_St5arrayIPcLm2EEEEviT0_T1_,@"STO_CUDA_ENTRY STV_DEFAULT"
_ZN2at6native29vectorized_elementwise_kernelILi4EZNS0_23bitwise_not_kernel_cudaERNS_18TensorIteratorBaseEEUlbE_St5arrayIPcLm2EEEEviT0_T1_:
.text._ZN2at6native29vectorized_elementwise_kernelILi4EZNS0_23bitwise_not_kernel_cudaERNS_18TensorIteratorBaseEEUlbE_St5arrayIPcLm2EEEEviT0_T1_:
        /* <DEDUP_REMOVED lines=105> */
.L_x_36918:
        /* <DEDUP_REMOVED lines=8> */
.L_x_36919:
        /* <DEDUP_REMOVED lines=8> */
.L_x_36920:
        /* <DEDUP_REMOVED lines=8> */
.L_x_36921:
        /* <DEDUP_REMOVED lines=9> */
.L_x_36922:
[----:B------:R-:W-:Y:S05]  /*08a0*/  BSYNC.RELIABLE B1 ;  /* 0x0000000000017941 */ /* 0x000fea0003800100 */
.L_x_36917:
[----:B------:R-:W-:-:S13]  /*08b0*/  ISETP.GE.U32.AND P0, PT, R0, UR5, PT ;  /* 0x0000000500007c0c */ /* 0x000fda000bf06070 */
[----:B0-----:R-:W0:Y:S01]  /*08c0*/  @!P0 LDC.64 R6, c[0x0][0x388] ;  /* 0x0000e200ff068b82 */ /* 0x001e220000000a00 */
[C---:B-12---:R-:W-:Y:S02]  /*08d0*/  @!P0 VIADD R5, R0.reuse, UR4 ;  /* 0x0000000400058c36 */ /* 0x046fe40008000000 */
[----:B------:R-:W-:-:S03]  /*08e0*/  @!P0 VIADD R0, R0, 0x80 ;  /* 0x0000008000008836 */ /* 0x000fc60000000000 */
[----:B0-----:R-:W-:-:S05]  /*08f0*/  @!P0 IADD3 R4, P1, PT, R5, R6, RZ ;  /* 0x0000000605048210 */ /* 0x001fca0007f3e0ff */
[----:B------:R-:W-:-:S05]  /*0900*/  @!P0 IMAD.X R5, RZ, RZ, R7, P1 ;  /* 0x000000ffff058224 */ /* 0x000fca00008e0607 */
[----:B------:R3:W-:Y:S03]  /*0910*/  @!P0 STG.E.U8 desc[UR8][R4.64], R3 ;  /* 0x0000000304008986 */ /* 0x0007e6000c101108 */
.L_x_36923:
[----:B------:R-:W-:Y:S05]  /*0920*/  BSYNC.RECONVERGENT B0 ;  /* 0x0000000000007941 */ /* 0x000fea0003800200 */
.L_x_36916:
        /* <DEDUP_REMOVED lines=9> */
.L_x_36915:
        /* <DEDUP_REMOVED lines=11> */
[----:B------:R-:W-:-:S06]  /*0a70*/  UIADD3.X UR7, UPT, UPT, URZ, UR7, URZ, UP0, !UPT ;  /* 0x00000007ff077290 */ /* 0x000fcc00087fe4ff */
[----:B-1----:R-:W-:Y:S01]  /*0a80*/  IMAD.U32 R3, RZ, RZ, UR7 ;  /* 0x00000007ff037e24 */ /* 0x002fe2000f8e00ff */
[C---:B--2---:R-:W-:Y:S02]  /*0a90*/  PRMT R4, R0.reuse, 0x7770, RZ ;  /* 0x0000777000047816 */ /* 0x044fe400000000ff */
[----:B------:R-:W-:Y:S02]  /*0aa0*/  PRMT R5, R0, 0x7771, RZ ;  /* 0x0000777100057816 */ /* 0x000fe400000000ff */
[----:B------:R-:W-:Y:S02]  /*0ab0*/  ISETP.NE.AND P6, PT, R4, RZ, PT ;  /* 0x000000ff0400720c */ /* 0x000fe40003fc5270 */
[C---:B------:R-:W-:Y:S02]  /*0ac0*/  PRMT R4, R0.reuse, 0x7772, RZ ;  /* 0x0000777200047816 */ /* 0x040fe400000000ff */
[----:B------:R-:W-:Y:S02]  /*0ad0*/  PRMT R0, R0, 0x7773, RZ ;  /* 0x0000777300007816 */ /* 0x000fe400000000ff */
[----:B------:R-:W-:-:S02]  /*0ae0*/  ISETP.NE.AND P5, PT, R5, RZ, PT ;  /* 0x000000ff0500720c */ /* 0x000fc40003fa5270 */
[----:B------:R-:W-:Y:S02]  /*0af0*/  ISETP.NE.AND P4, PT, R0, RZ, PT ;  /* 0x000000ff0000720c */ /* 0x000fe40003f85270 */
[C---:B---3--:R-:W-:Y:S02]  /*0b00*/  PRMT R5, R6.reuse, 0x7770, RZ ;  /* 0x0000777006057816 */ /* 0x048fe400000000ff */
[C---:B------:R-:W-:Y:S02]  /*0b10*/  PRMT R0, R6.reuse, 0x7771, RZ ;  /* 0x0000777106007816 */ /* 0x040fe400000000ff */
[C---:B------:R-:W-:Y:S02]  /*0b20*/  PRMT R2, R6.reuse, 0x7772, RZ ;  /* 0x0000777206027816 */ /* 0x040fe400000000ff */
[----:B------:R-:W-:Y:S02]  /*0b30*/  PRMT R6, R6, 0x7773, RZ ;  /* 0x0000777306067816 */ /* 0x000fe400000000ff */
[----:B------:R-:W-:-:S02]  /*0b40*/  SEL R7, RZ, 0x1, P6 ;  /* 0x00000001ff077807 */ /* 0x000fc40003000000 */
[----:B------:R-:W-:Y:S02]  /*0b50*/  ISETP.NE.AND P3, PT, R4, RZ, PT ;  /* 0x000000ff0400720c */ /* 0x000fe40003f65270 */
[----:B------:R-:W-:Y:S02]  /*0b60*/  ISETP.NE.AND P2, PT, R5, RZ, PT ;  /* 0x000000ff0500720c */ /* 0x000fe40003f45270 */
[----:B------:R-:W-:Y:S02]  /*0b70*/  ISETP.NE.AND P1, PT, R0, RZ, PT ;  /* 0x000000ff0000720c */ /* 0x000fe40003f25270 */
[----:B------:R-:W-:Y:S01]  /*0b80*/  ISETP.NE.AND P0, PT, R2, RZ, PT ;  /* 0x000000ff0200720c */ /* 0x000fe20003f05270 */
[----:B------:R-:W-:Y:S01]  /*0b90*/  IMAD.U32 R2, RZ, RZ, UR6 ;  /* 0x00000006ff027e24 */ /* 0x000fe2000f8e00ff */
[----:B------:R-:W-:Y:S02]  /*0ba0*/  ISETP.NE.AND P6, PT, R6, RZ, PT ;  /* 0x000000ff0600720c */ /* 0x000fe40003fc5270 */
[----:B------:R-:W-:Y:S01]  /*0bb0*/  SEL R4, RZ, 0x1, P5 ;  /* 0x00000001ff047807 */ /* 0x000fe20002800000 */
[----:B------:R-:W-:Y:S01]  /*0bc0*/  IMAD.WIDE.U32 R2, R13, 0x4, R2 ;  /* 0x000000040d027825 */ /* 0x000fe200078e0002 */
[----:B------:R-:W-:-:S02]  /*0bd0*/  SEL R0, RZ, 0x1, P4 ;  /* 0x00000001ff007807 */ /* 0x000fc40002000000 */
[----:B------:R-:W-:Y:S02]  /*0be0*/  SEL R5, RZ, 0x1, P3 ;  /* 0x00000001ff057807 */ /* 0x000fe40001800000 */
[----:B------:R-:W-:Y:S02]  /*0bf0*/  SEL R11, RZ, 0x1, P2 ;  /* 0x00000001ff0b7807 */ /* 0x000fe40001000000 */
[----:B------:R-:W-:Y:S02]  /*0c00*/  SEL R8, RZ, 0x1, P1 ;  /* 0x00000001ff087807 */ /* 0x000fe40000800000 */
[----:B------:R-:W-:Y:S02]  /*0c10*/  SEL R6, RZ, 0x1, P6 ;  /* 0x00000001ff067807 */ /* 0x000fe40003000000 */
[----:B------:R-:W-:Y:S02]  /*0c20*/  SEL R9, RZ, 0x1, P0 ;  /* 0x00000001ff097807 */ /* 0x000fe40000000000 */
[----:B------:R-:W-:-:S02]  /*0c30*/  PRMT R7, R7, 0x3340, R4 ;  /* 0x0000334007077816 */ /* 0x000fc40000000004 */
        /* <DEDUP_REMOVED lines=8> */
.L_x_36924:
        /* <DEDUP_REMOVED lines=12> */
.L_x_37361:


//--------------------- .text._ZN2at6native29vectorized_elementwise_kernelILi8EZNS0_23bitwise_not_kernel_cudaERNS_18TensorIteratorBaseEEUlbE_St5arrayIPcLm2EEEEviT0_T1_ --------------------------
	.section	.text._ZN2at6native29vectorized_elementwise_kernelILi8EZNS0_23bitwise_not_kernel_cudaERNS_18TensorIteratorBaseEEUlbE_St5arrayIPcLm2EEEEviT0_T1_,"ax",@progbits
	.align	128
        .global         _ZN2at6native29vectorized_elementwise_kernelILi8EZNS0_23bitwise_not_kernel_cudaERNS_18TensorIteratorBaseEEUlbE_St5arrayIPcLm2EEEEviT0_T1_
        .type           _ZN2at6native29vectorized_elementwise_kernelILi8EZNS0_23bitwise_not_kernel_cudaERNS_18TensorIteratorBaseEEUlbE_St5arrayIPcLm2EEEEviT0_T1_,@function
        .size           _ZN2at6native29vectorized_elementwise_kernelILi8EZNS0_23bitwise_not_kernel_cudaERNS_18TensorIteratorBaseEEUlbE_St5arrayIPcLm2EEEEviT0_T1_,(.L_x_37362 - _ZN2at6native29vectorized_elementwise_kernelILi8EZNS0_23bitwise_not_kernel_cudaERNS_18TensorIteratorBaseEEUlbE_St5arrayIPcLm2EEEEviT0_T1_)
        .other          _ZN2at6native29vectorized_elementwise_kernelILi8EZNS0_23bitwise_not_kernel_cudaERNS_18TensorIteratorBaseEEUlbE_St5arrayIPcLm2EEEEviT0_T1_,@"STO_CUDA_ENTRY STV_DEFAULT"
_ZN2at6native29vectorized_elementwise_kernelILi8EZNS0_23bitwise_not_kernel_cudaERNS_18TensorIteratorBaseEEUlbE_St5arrayIPcLm2EEEEviT0_T1_:
.text._ZN2at6native29vectorized_elementwise_kernelILi8EZNS0_23bitwise_not_kernel_cudaERNS_18TensorIteratorBaseEEUlbE_St5arrayIPcLm2EEEEviT0_T1_:
        /* <DEDUP_REMOVED lines=105> */
.L_x_36928:
        /* <DEDUP_REMOVED lines=8> */
.L_x_36929:
        /* <DEDUP_REMOVED lines=8> */
.L_x_36930:
        /* <DEDUP_REMOVED lines=8> */
.L_x_36931:
        /* <DEDUP_REMOVED lines=9> */
.L_x_36932:
[----:B------:R-:W-:Y:S05]  /*08a0*/  BSYNC.RELIABLE B1 ;  /* 0x0000000000017941 */ /* 0x000fea0003800100 */
.L_x_36927:
[----:B------:R-:W-:-:S13]  /*08b0*/  ISETP.GE.U32.AND P0, PT, R0, UR5, PT ;  /* 0x0000000500007c0c */ /* 0x000fda000bf06070 */
[----:B0-----:R-:W0:Y:S01]  /*08c0*/  @!P0 LDC.64 R6, c[0x0][0x388] ;  /* 0x0000e200ff068b82 */ /* 0x001e220000000a00 */
[C---:B-12---:R-:W-:Y:S02]  /*08d0*/  @!P0 VIADD R5, R0.reuse, UR4 ;  /* 0x0000000400058c36 */ /* 0x046fe40008000000 */
[----:B------:R-:W-:-:S03]  /*08e0*/  @!P0 VIADD R0, R0, 0x80 ;  /* 0x0000008000008836 */ /* 0x000fc60000000000 */
[----:B0-----:R-:W-:-:S05]  /*08f0*/  @!P0 IADD3 R4, P1, PT, R5, R6, RZ ;  /* 0x0000000605048210 */ /* 0x001fca0007f3e0ff */
[----:B------:R-:W-:-:S05]  /*0900*/  @!P0 IMAD.X R5, RZ, RZ, R7, P1 ;  /* 0x000000ffff058224 */ /* 0x000fca00008e0607 */
[----:B------:R3:W-:Y:S03]  /*0910*/  @!P0 STG.E.U8 desc[UR8][R4.64], R3 ;  /* 0x0000000304008986 */ /* 0x0007e6000c101108 */
.L_x_36933:
[----:B------:R-:W-:Y:S05]  /*0920*/  BSYNC.RECONVERGENT B0 ;  /* 0x0000000000007941 */ /* 0x000fea0003800200 */
.L_x_36926:
        /* <DEDUP_REMOVED lines=9> */
.L_x_36925:
        /* <DEDUP_REMOVED lines=13> */
[----:B------:R-:W-:Y:S02]  /*0a90*/  ISETP.NE.AND P6, PT, R0, RZ, PT ;  /* 0x000000ff0000720c */ /* 0x000fe40003fc5270 */
[C---:B------:R-:W-:Y:S02]  /*0aa0*/  PRMT R0, R3.reuse, 0x7771, RZ ;  /* 0x0000777103007816 */ /* 0x040fe400000000ff */
[----:B------:R-:W-:Y:S02]  /*0ab0*/  PRMT R5, R3, 0x7770, RZ ;  /* 0x0000777003057816 */ /* 0x000fe400000000ff */
[----:B------:R-:W-:-:S02]  /*0ac0*/  ISETP.NE.AND P2, PT, R0, RZ, PT ;  /* 0x000000ff0000720c */ /* 0x000fc40003f45270 */
[----:B------:R-:W-:Y:S02]  /*0ad0*/  ISETP.NE.AND P0, PT, R4, RZ, PT ;  /* 0x000000ff0400720c */ /* 0x000fe40003f05270 */
[C---:B------:R-:W-:Y:S02]  /*0ae0*/  PRMT R0, R2.reuse, 0x7772, RZ ;  /* 0x0000777202007816 */ /* 0x040fe400000000ff */
[C---:B------:R-:W-:Y:S02]  /*0af0*/  PRMT R4, R2.reuse, 0x7773, RZ ;  /* 0x0000777302047816 */ /* 0x040fe400000000ff */
[C---:B------:R-:W-:Y:S02]  /*0b00*/  PRMT R3, R2.reuse, 0x7770, RZ ;  /* 0x0000777002037816 */ /* 0x040fe400000000ff */
[----:B------:R-:W-:Y:S02]  /*0b10*/  PRMT R2, R2, 0x7771, RZ ;  /* 0x0000777102027816 */ /* 0x000fe400000000ff */
[----:B------:R-:W-:-:S02]  /*0b20*/  ISETP.NE.AND P4, PT, R0, RZ, PT ;  /* 0x000000ff0000720c */ /* 0x000fc40003f85270 */
[----:B------:R-:W-:Y:S02]  /*0b30*/  SEL R0, RZ, 0x1, P6 ;  /* 0x00000001ff007807 */ /* 0x000fe40003000000 */
[----:B------:R-:W-:Y:S02]  /*0b40*/  ISETP.NE.AND P1, PT, R5, RZ, PT ;  /* 0x000000ff0500720c */ /* 0x000fe40003f25270 */
[----:B------:R-:W-:Y:S02]  /*0b50*/  ISETP.NE.AND P3, PT, R4, RZ, PT ;  /* 0x000000ff0400720c */ /* 0x000fe40003f65270 */
[----:B------:R-:W-:Y:S01]  /*0b60*/  ISETP.NE.AND P5, PT, R3, RZ, PT ;  /* 0x000000ff0300720c */ /* 0x000fe20003fa5270 */
[----:B------:R-:W-:Y:S01]  /*0b70*/  IMAD.U32 R3, RZ, RZ, UR7 ;  /* 0x00000007ff037e24 */ /* 0x000fe2000f8e00ff */
[----:B------:R-:W-:Y:S01]  /*0b80*/  ISETP.NE.AND P6, PT, R2, RZ, PT ;  /* 0x000000ff0200720c */ /* 0x000fe20003fc5270 */
[----:B------:R-:W-:Y:S01]  /*0b90*/  IMAD.U32 R2, RZ, RZ, UR6 ;  /* 0x00000006ff027e24 */ /* 0x000fe2000f8e00ff */
[----:B------:R-:W-:-:S02]  /*0ba0*/  SEL R5, RZ, 0x1, P0 ;  /* 0x00000001ff057807 */ /* 0x000fc40000000000 */
[----:B------:R-:W-:Y:S01]  /*0bb0*/  SEL R4, RZ, 0x1, P2 ;  /* 0x00000001ff047807 */ /* 0x000fe20001000000 */
[----:B------:R-:W-:Y:S01]  /*0bc0*/  IMAD.WIDE.U32 R2, R13, 0x8, R2 ;  /* 0x000000080d027825 */ /* 0x000fe200078e0002 */
[----:B------:R-:W-:Y:S02]  /*0bd0*/  SEL R7, RZ, 0x1, P1 ;  /* 0x00000001ff077807 */ /* 0x000fe40000800000 */
[----:B------:R-:W-:Y:S02]  /*0be0*/  SEL R6, RZ, 0x1, P3 ;  /* 0x00000001ff067807 */ /* 0x000fe40001800000 */
[----:B------:R-:W-:Y:S02]  /*0bf0*/  SEL R9, RZ, 0x1, P4 ;  /* 0x00000001ff097807 */ /* 0x000fe40002000000 */
[----:B------:R-:W-:Y:S02]  /*0c00*/  SEL R8, RZ, 0x1, P6 ;  /* 0x00000001ff087807 */ /* 0x000fe40003000000 */
[----:B------:R-:W-:-:S02]  /*0c10*/  SEL R11, RZ, 0x1, P5 ;  /* 0x00000001ff0b7807 */ /* 0x000fc40002800000 */
        /* <DEDUP_REMOVED lines=8> */
.L_x_36934:
        /* <DEDUP_REMOVED lines=14> */
.L_x_37362:


//--------------------- .nv.global.init           --------------------------
	.section	.nv.global.init,"aw",@progbits
	.align	16
.nv.global.init:
	.type		__cudart_sin_cos_coeffs,@object
	.size		__cudart_sin_cos_coeffs,(__cudart_i2opi_d - __cudart_sin_cos_coeffs)
__cudart_sin_cos_coeffs:
        /*0000*/ 	.byte	0x46, 0xd2, 0xb0, 0x2c, 0xf1, 0xe5, 0x5a, 0xbe, 0x92, 0xe3, 0xac, 0x69, 0xe3, 0x1d, 0xc7, 0x3e
        /*0010*/ 	.byte	0xa1, 0x62, 0xdb, 0x19, 0xa0, 0x01, 0x2a, 0xbf, 0x18, 0x08, 0x11, 0x11, 0x11, 0x11, 0x81, 0x3f
        /*0020*/ 	.byte	0x54, 0x55, 0x55, 0x55, 0x55, 0x55, 0xc5, 0xbf, 0x00, 0x00, 0x00, 0x00, 0x00, 0x00, 0x00, 0x00
        /*0030*/ 	.byte	0x00, 0x00, 0x00, 0x00, 0x00, 0x00, 0x00, 0x00, 0x64, 0x81, 0xfd, 0x20, 0x83, 0xff, 0xa8, 0xbd
        /*0040*/ 	.byte	0x28, 0x85, 0xef, 0xc1, 0xa7, 0xee, 0x21, 0x3e, 0xd9, 0xe6, 0x06, 0x8e, 0x4f, 0x7e, 0x92, 0xbe
        /*0050*/ 	.byte	0xe9, 0xbc, 0xdd, 0x19, 0xa0, 0x01, 0xfa, 0x3e, 0x47, 0x5d, 0xc1, 0x16, 0x6c, 0xc1, 0x56, 0xbf
        /*0060*/ 	.byte	0x51, 0x55, 0x55, 0x55, 0x55, 0x55, 0xa5, 0x3f, 0x00, 0x00, 0x00, 0x00, 0x00, 0x00, 0xe0, 0xbf
        /*0070*/ 	.byte	0x00, 0x00, 0x00, 0x00, 0x00, 0x00, 0xf0, 0x3f, 0x00, 0x00, 0x00, 0x00, 0x00, 0x00, 0x00, 0x00
	.type		__cudart_i2opi_d,@object
	.size		__cudart_i2opi_d,($str$15 - __cudart_i2opi_d)
__cudart_i2opi_d:
        /* <DEDUP_REMOVED lines=9> */
	.type		$str$15,@object
	.size		$str$15,(__unnamed_11 - $str$15)
$str$15:
        /*0110*/ 	.byte	0x66, 0x61, 0x6c, 0x73, 0x65, 0x00
	.type		__unnamed_11,@object
	.size		__unnamed_11,(__unnamed_3 - __unnamed_11)
__unnamed_11:
        /*0116*/ 	.byte	0x66, 0x65, 0x74, 0x63, 0x68, 0x5f, 0x61, 0x6e, 0x64, 0x5f, 0x63, 0x61, 0x73, 0x74, 0x00
	.type		__unnamed_3,@object
	.size		__unnamed_3,(__unnamed_19 - __unnamed_3)
__unnamed_3:
        /*0125*/ 	.byte	0x66, 0x65, 0x74, 0x63, 0x68, 0x5f, 0x61, 0x6e, 0x64, 0x5f, 0x63, 0x61, 0x73, 0x74, 0x00
	.type		__unnamed_19,@object
	.size		__unnamed_19,(__unnamed_7 - __unnamed_19)
__unnamed_19:
        /*0134*/ 	.byte	0x66, 0x65, 0x74, 0x63, 0x68, 0x5f, 0x61, 0x6e, 0x64, 0x5f, 0x63, 0x61, 0x73, 0x74, 0x00
	.type		__unnamed_7,@object
	.size		__unnamed_7,(__unnamed_23 - __unnamed_7)
__unnamed_7:
        /*0143*/ 	.byte	0x66, 0x65, 0x74, 0x63, 0x68, 0x5f, 0x61, 0x6e, 0x64, 0x5f, 0x63, 0x61, 0x73, 0x74, 0x00
	.type		__unnamed_23,@object
	.size		__unnamed_23,(__unnamed_15 - __unnamed_23)
__unnamed_23:
        /*0152*/ 	.byte	0x66, 0x65, 0x74, 0x63, 0x68, 0x5f, 0x61, 0x6e, 0x64, 0x5f, 0x63, 0x61, 0x73, 0x74, 0x00
	.type		__unnamed_15,@object
	.size		__unnamed_15,(__unnamed_9 - __unnamed_15)
__unnamed_15:
        /*0161*/ 	.byte	0x66, 0x65, 0x74, 0x63, 0x68, 0x5f, 0x61, 0x6e, 0x64, 0x5f, 0x63, 0x61, 0x73, 0x74, 0x00
	.type		__unnamed_9,@object
	.size		__unnamed_9,(__unnamed_1 - __unnamed_9)
__unnamed_9:
        /*0170*/ 	.byte	0x66, 0x65, 0x74, 0x63, 0x68, 0x5f, 0x61, 0x6e, 0x64, 0x5f, 0x63, 0x61, 0x73, 0x74, 0x00
	.type		__unnamed_1,@object
	.size		__unnamed_1,(__unnamed_17 - __unnamed_1)
__unnamed_1:
        /*017f*/ 	.byte	0x66, 0x65, 0x74, 0x63, 0x68, 0x5f, 0x61, 0x6e, 0x64, 0x5f, 0x63, 0x61, 0x73, 0x74, 0x00
	.type		__unnamed_17,@object
	.size		__unnamed_17,(__unnamed_5 - __unnamed_17)
__unnamed_17:
        /*018e*/ 	.byte	0x66, 0x65, 0x74, 0x63, 0x68, 0x5f, 0x61, 0x6e, 0x64, 0x5f, 0x63, 0x61, 0x73, 0x74, 0x00
	.type		__unnamed_5,@object
	.size		__unnamed_5,(__unnamed_21 - __unnamed_5)
__unnamed_5:
        /*019d*/ 	.byte	0x66, 0x65, 0x74, 0x63, 0x68, 0x5f, 0x61, 0x6e, 0x64, 0x5f, 0x63, 0x61, 0x73, 0x74, 0x00
	.type		__unnamed_21,@object
	.size		__unnamed_21,(__unnamed_13 - __unnamed_21)
__unnamed_21:
        /*01ac*/ 	.byte	0x66, 0x65, 0x74, 0x63, 0x68, 0x5f, 0x61, 0x6e, 0x64, 0x5f, 0x63, 0x61, 0x73, 0x74, 0x00
	.type		__unnamed_13,@object
	.size		__unnamed_13,(__unnamed_12 - __unnamed_13)
__unnamed_13:
        /*01bb*/ 	.byte	0x66, 0x65, 0x74, 0x63, 0x68, 0x5f, 0x61, 0x6e, 0x64, 0x5f, 0x63, 0x61, 0x73, 0x74, 0x00
	.type		__unnamed_12,@object
	.size		__unnamed_12,(__unnamed_4 - __unnamed_12)
__unnamed_12:
        /*01ca*/ 	.byte	0x63, 0x61, 0x73, 0x74, 0x5f, 0x61, 0x6e, 0x64, 0x5f, 0x73, 0x74, 0x6f, 0x72, 0x65, 0x00
	.type		__unnamed_4,@object
	.size		__unnamed_4,(__unnamed_20 - __unnamed_4)
__unnamed_4:
        /*01d9*/ 	.byte	0x63, 0x61, 0x73, 0x74, 0x5f, 0x61, 0x6e, 0x64, 0x5f, 0x73, 0x74, 0x6f, 0x72, 0x65, 0x00
	.type		__unnamed_20,@object
	.size		__unnamed_20,(__unnamed_8 - __unnamed_20)
__unnamed_20:
        /*01e8*/ 	.byte	0x63, 0x61, 0x73, 0x74, 0x5f, 0x61, 0x6e, 0x64, 0x5f, 0x73, 0x74, 0x6f, 0x72, 0x65, 0x00
	.type		__unnamed_8,@object
	.size		__unnamed_8,(__unnamed_24 - __unnamed_8)
__unnamed_8:
        /*01f7*/ 	.byte	0x63, 0x61, 0x73, 0x74, 0x5f, 0x61, 0x6e, 0x64, 0x5f, 0x73, 0x74, 0x6f, 0x72, 0x65, 0x00
	.type		__unnamed_24,@object
	.size		__unnamed_24,(__unnamed_16 - __unnamed_24)
__unnamed_24:
        /*0206*/ 	.byte	0x63, 0x61, 0x73, 0x74, 0x5f, 0x61, 0x6e, 0x64, 0x5f, 0x73, 0x74, 0x6f, 0x72, 0x65, 0x00
	.type		__unnamed_16,@object
	.size		__unnamed_16,(__unnamed_10 - __unnamed_16)
__unnamed_16:
        /*0215*/ 	.byte	0x63, 0x61, 0x73, 0x74, 0x5f, 0x61, 0x6e, 0x64, 0x5f, 0x73, 0x74, 0x6f, 0x72, 0x65, 0x00
	.type		__unnamed_10,@object
	.size		__unnamed_10,(__unnamed_2 - __unnamed_10)
__unnamed_10:
        /*0224*/ 	.byte	0x63, 0x61, 0x73, 0x74, 0x5f, 0x61, 0x6e, 0x64, 0x5f, 0x73, 0x74, 0x6f, 0x72, 0x65, 0x00
	.type		__unnamed_2,@object
	.size		__unnamed_2,(__unnamed_18 - __unnamed_2)
__unnamed_2:
        /*0233*/ 	.byte	0x63, 0x61, 0x73, 0x74, 0x5f, 0x61, 0x6e, 0x64, 0x5f, 0x73, 0x74, 0x6f, 0x72, 0x65, 0x00
	.type		__unnamed_18,@object
	.size		__unnamed_18,(__unnamed_6 - __unnamed_18)
__unnamed_18:
        /*0242*/ 	.byte	0x63, 0x61, 0x73, 0x74, 0x5f, 0x61, 0x6e, 0x64, 0x5f, 0x73, 0x74, 0x6f, 0x72, 0x65, 0x00
	.type		__unnamed_6,@object
	.size		__unnamed_6,(__unnamed_22 - __unnamed_6)
__unnamed_6:
        /*0251*/ 	.byte	0x63, 0x61, 0x73, 0x74, 0x5f, 0x61, 0x6e, 0x64, 0x5f, 0x73, 0x74, 0x6f, 0x72, 0x65, 0x00
	.type		__unnamed_22,@object
	.size		__unnamed_22,(__unnamed_14 - __unnamed_22)
__unnamed_22:
        /*0260*/ 	.byte	0x63, 0x61, 0x73, 0x74, 0x5f, 0x61, 0x6e, 0x64, 0x5f, 0x73, 0x74, 0x6f, 0x72, 0x65, 0x00
	.type		__unnamed_14,@object
	.size		__unnamed_14,($str$16 - __unnamed_14)
__unnamed_14:
        /*026f*/ 	.byte	0x63, 0x61, 0x73, 0x74, 0x5f, 0x61, 0x6e, 0x64, 0x5f, 0x73, 0x74, 0x6f, 0x72, 0x65, 0x00
	.type		$str$16,@object
	.size		$str$16,(.L_53 - $str$16)
$str$16:
        /*027e*/ 	.byte	0x2f, 0x72, 0x6f, 0x6f, 0x74, 0x2f, 0x2e, 0x70, 0x79, 0x65, 0x6e, 0x76, 0x2f, 0x76, 0x65, 0x72
        /*028e*/ 	.byte	0x73, 0x69, 0x6f, 0x6e, 0x73, 0x2f, 0x33, 0x2e, 0x31, 0x33, 0x2e, 0x31, 0x32, 0x2f, 0x6c, 0x69
        /*029e*/ 	.byte	0x62, 0x2f, 0x70, 0x79, 0x74, 0x68, 0x6f, 0x6e, 0x33, 0x2e, 0x31, 0x33, 0x2f, 0x73, 0x69, 0x74
        /*02ae*/ 	.byte	0x65, 0x2d, 0x70, 0x61, 0x63, 0x6b, 0x61, 0x67, 0x65, 0x73, 0x2f, 0x74, 0x6f, 0x72, 0x63, 0x68
        /*02be*/ 	.byte	0x2f, 0x69, 0x6e, 0x63, 0x6c, 0x75, 0x64, 0x65, 0x2f, 0x63, 0x31, 0x30, 0x2f, 0x63, 0x6f, 0x72
        /*02ce*/ 	.byte	0x65, 0x2f, 0x44, 0x79, 0x6e, 0x61, 0x6d, 0x69, 0x63, 0x43, 0x61, 0x73, 0x74, 0x2e, 0x68, 0x00
.L_53:


//--------------------- .nv.shared.reserved.0     --------------------------
	.section	.nv.shared.reserved.0,"aw",@nobits
	.weak		__nv_reservedSMEM_offset_0_alias
	.size		__nv_reservedSMEM_offset_0_alias, 0, 64
	.other		__nv_reservedSMEM_offset_0_alias,@"STO_CUDA_RESERVED_SHARED STV_DEFAULT"
__nv_reservedSMEM_offset_0_alias:
	.zero		0
	.zero		64


//--------------------- .nv.global                --------------------------
	.section	.nv.global,"aw",@nobits
.nv.global:
	.type		_ZN48_INTERNAL_650009b6_17_UnaryOpsKernel_cu_bd823bfe4cuda3std3__48in_placeE,@object
	.size		_ZN48_INTERNAL_650009b6_17_UnaryOpsKernel_cu_bd823bfe4cuda3std3__48in_placeE,(_ZN48_INTERNAL_650009b6_17_UnaryOpsKernel_cu_bd823bfe4cuda3std6ranges3__45__cpo8distanceE - _ZN48_INTERNAL_650009b6_17_UnaryOpsKernel_cu_bd823bfe4cuda3std3__48in_placeE)
_ZN48_INTERNAL_650009b6_17_UnaryOpsKernel_cu_bd823bfe4cuda3std3__48in_placeE:
	.zero		1
	.type		_ZN48_INTERNAL_650009b6_17_UnaryOpsKernel_cu_bd823bfe4cuda3std6ranges3__45__cpo8distanceE,@object
	.size		_ZN48_INTERNAL_650009b6_17_UnaryOpsKernel_cu_bd823bfe4cuda3std6ranges3__45__cpo8distanceE,(_ZN48_INTERNAL_650009b6_17_UnaryOpsKernel_cu_bd823bfe4cuda3std3__45__cpo6cbeginE - _ZN48_INTERNAL_650009b6_17_UnaryOpsKernel_cu_bd823bfe4cuda3std6ranges3__45__cpo8distanceE)
_ZN48_INTERNAL_650009b6_17_UnaryOpsKernel_cu_bd823bfe4cuda3std6ranges3__45__cpo8distanceE:
	.zero		1
	.type		_ZN48_INTERNAL_650009b6_17_UnaryOpsKernel_cu_bd823bfe4cuda3std3__45__cpo6cbeginE,@object
	.size		_ZN48_INTERNAL_650009b6_17_UnaryOpsKernel_cu_bd823bfe4cuda3std3__45__cpo6cbeginE,(_ZN48_INTERNAL_650009b6_17_UnaryOpsKernel_cu_bd823bfe4cuda3std6ranges3__45__cpo7advanceE - _ZN48_INTERNAL_650009b6_17_UnaryOpsKernel_cu_bd823bfe4cuda3std3__45__cpo6cbeginE)
_ZN48_INTERNAL_650009b6_17_UnaryOpsKernel_cu_bd823bfe4cuda3std3__45__cpo6cbeginE:
	.zero		1
	.type		_ZN48_INTERNAL_650009b6_17_UnaryOpsKernel_cu_bd823bfe4cuda3std6ranges3__45__cpo7advanceE,@object
	.size		_ZN48_INTERNAL_650009b6_17_UnaryOpsKernel_cu_bd823bfe4cuda3std6ranges3__45__cpo7advanceE,(_ZN48_INTERNAL_650009b6_17_UnaryOpsKernel_cu_bd823bfe4cuda3std3__45__cpo7crbeginE - _ZN48_INTERNAL_650009b6_17_UnaryOpsKernel_cu_bd823bfe4cuda3std6ranges3__45__cpo7advanceE)
_ZN48_INTERNAL_650009b6_17_UnaryOpsKernel_cu_bd823bfe4cuda3std6ranges3__45__cpo7advanceE:
	.zero		1
	.type		_ZN48_INTERNAL_650009b6_17_UnaryOpsKernel_cu_bd823bfe4cuda3std3__45__cpo7crbeginE,@object
	.size		_ZN48_INTERNAL_650009b6_17_UnaryOpsKernel_cu_bd823bfe4cuda3std3__45__cpo7crbeginE,(_ZN48_INTERNAL_650009b6_17_UnaryOpsKernel_cu_bd823bfe4cuda3std6ranges3__45__cpo4dataE - _ZN48_INTERNAL_650009b6_17_UnaryOpsKernel_cu_bd823bfe4cuda3std3__45__cpo7crbeginE)
_ZN48_INTERNAL_650009b6_17_UnaryOpsKernel_cu_bd823bfe4cuda3std3__45__cpo7crbeginE:
	.zero		1
	.type		_ZN48_INTERNAL_650009b6_17_UnaryOpsKernel_cu_bd823bfe4cuda3std6ranges3__45__cpo4dataE,@object
	.size		_ZN48_INTERNAL_650009b6_17_UnaryOpsKernel_cu_bd823bfe4cuda3std6ranges3__45__cpo4dataE,(_ZN48_INTERNAL_650009b6_17_UnaryOpsKernel_cu_bd823bfe4cuda3std6ranges3__45__cpo5beginE - _ZN48_INTERNAL_650009b6_17_UnaryOpsKernel_cu_bd823bfe4cuda3std6ranges3__45__cpo4dataE)
_ZN48_INTERNAL_650009b6_17_UnaryOpsKernel_cu_bd823bfe4cuda3std6ranges3__45__cpo4dataE:
	.zero		1
	.type		_ZN48_INTERNAL_650009b6_17_UnaryOpsKernel_cu_bd823bfe4cuda3std6ranges3__45__cpo5beginE,@object
	.size		_ZN48_INTERNAL_650009b6_17_UnaryOpsKernel_cu_bd823bfe4cuda3std6ranges3__45__cpo5beginE,(_ZN48_INTERNAL_650009b6_17_UnaryOpsKernel_cu_bd823bfe4cuda3std3__450_GLOBAL__N__650009b6_17_UnaryOpsKernel_cu_bd823bfe6ignoreE - _ZN48_INTERNAL_650009b6_17_UnaryOpsKernel_cu_bd823bfe4cuda3std6ranges3__45__cpo5beginE)
_ZN48_INTERNAL_650009b6_17_UnaryOpsKernel_cu_bd823bfe4cuda3std6ranges3__45__cpo5beginE:
	.zero		1
	.type		_ZN48_INTERNAL_650009b6_17_UnaryOpsKernel_cu_bd823bfe4cuda3std3__450_GLOBAL__N__650009b6_17_UnaryOpsKernel_cu_bd823bfe6ignoreE,@object
	.size		_ZN48_INTERNAL_650009b6_17_UnaryOpsKernel_cu_bd823bfe4cuda3std3__450_GLOBAL__N__650009b6_17_UnaryOpsKernel_cu_bd823bfe6ignoreE,(_ZN48_INTERNAL_650009b6_17_UnaryOpsKernel_cu_bd823bfe4cuda3std6ranges3__45__cpo4sizeE - _ZN48_INTERNAL_650009b6_17_UnaryOpsKernel_cu_bd823bfe4cuda3std3__450_GLOBAL__N__650009b6_17_UnaryOpsKernel_cu_bd823bfe6ignoreE)
_ZN48_INTERNAL_650009b6_17_UnaryOpsKernel_cu_bd823bfe4cuda3std3__450_GLOBAL__N__650009b6_17_UnaryOpsKernel_cu_bd823bfe6ignoreE:
	.zero		1
	.type		_ZN48_INTERNAL_650009b6_17_UnaryOpsKernel_cu_bd823bfe4cuda3std6ranges3__45__cpo4sizeE,@object
	.size		_ZN48_INTERNAL_650009b6_17_UnaryOpsKernel_cu_bd823bfe4cuda3std6ranges3__45__cpo4sizeE,(_ZN48_INTERNAL_650009b6_17_UnaryOpsKernel_cu_bd823bfe4cuda3std3__45__cpo5beginE - _ZN48_INTERNAL_650009b6_17_UnaryOpsKernel_cu_bd823bfe4cuda3std6ranges3__45__cpo4sizeE)
_ZN48_INTERNAL_650009b6_17_UnaryOpsKernel_cu_bd823bfe4cuda3std6ranges3__45__cpo4sizeE:
	.zero		1
	.type		_ZN48_INTERNAL_650009b6_17_UnaryOpsKernel_cu_bd823bfe4cuda3std3__45__cpo5beginE,@object
	.size		_ZN48_INTERNAL_650009b6_17_UnaryOpsKernel_cu_bd823bfe4cuda3std3__45__cpo5beginE,(_ZN48_INTERNAL_650009b6_17_UnaryOpsKernel_cu_bd823bfe4cuda3std6ranges3__45__cpo6cbeginE - _ZN48_INTERNAL_650009b6_17_UnaryOpsKernel_cu_bd823bfe4cuda3std3__45__cpo5beginE)
_ZN48_INTERNAL_650009b6_17_UnaryOpsKernel_cu_bd823bfe4cuda3std3__45__cpo5beginE:
	.zero		1
	.type		_ZN48_INTERNAL_650009b6_17_UnaryOpsKernel_cu_bd823bfe4cuda3std6ranges3__45__cpo6cbeginE,@object
	.size		_ZN48_INTERNAL_650009b6_17_UnaryOpsKernel_cu_bd823bfe4cuda3std6ranges3__45__cpo6cbeginE,(_ZN48_INTERNAL_650009b6_17_UnaryOpsKernel_cu_bd823bfe4cuda3std3__45__cpo6rbeginE - _ZN48_INTERNAL_650009b6_17_UnaryOpsKernel_cu_bd823bfe4cuda3std6ranges3__45__cpo6cbeginE)
_ZN48_INTERNAL_650009b6_17_UnaryOpsKernel_cu_bd823bfe4cuda3std6ranges3__45__cpo6cbeginE:
	.zero		1
	.type		_ZN48_INTERNAL_650009b6_17_UnaryOpsKernel_cu_bd823bfe4cuda3std3__45__cpo6rbeginE,@object
	.size		_ZN48_INTERNAL_650009b6_17_UnaryOpsKernel_cu_bd823bfe4cuda3std3__45__cpo6rbeginE,(_ZN48_INTERNAL_650009b6_17_UnaryOpsKernel_cu_bd823bfe4cuda3std6ranges3__45__cpo4nextE - _ZN48_INTERNAL_650009b6_17_UnaryOpsKernel_cu_bd823bfe4cuda3std3__45__cpo6rbeginE)
_ZN48_INTERNAL_650009b6_17_UnaryOpsKernel_cu_bd823bfe4cuda3std3__45__cpo6rbeginE:
	.zero		1
	.type		_ZN48_INTERNAL_650009b6_17_UnaryOpsKernel_cu_bd823bfe4cuda3std6ranges3__45__cpo4nextE,@object
	.size		_ZN48_INTERNAL_650009b6_17_UnaryOpsKernel_cu_bd823bfe4cuda3std6ranges3__45__cpo4nextE,(_ZN48_INTERNAL_650009b6_17_UnaryOpsKernel_cu_bd823bfe4cuda3std6ranges3__45__cpo4swapE - _ZN48_INTERNAL_650009b6_17_UnaryOpsKernel_cu_bd823bfe4cuda3std6ranges3__45__cpo4nextE)
_ZN48_INTERNAL_650009b6_17_UnaryOpsKernel_cu_bd823bfe4cuda3std6ranges3__45__cpo4nextE:
	.zero		1
	.type		_ZN48_INTERNAL_650009b6_17_UnaryOpsKernel_cu_bd823bfe4cuda3std6ranges3__45__cpo4swapE,@object
	.size		_ZN48_INTERNAL_650009b6_17_UnaryOpsKernel_cu_bd823bfe4cuda3std6ranges3__45__cpo4swapE,(_ZN48_INTERNAL_650009b6_17_UnaryOpsKernel_cu_bd823bfe4cuda3std3__420unreachable_sentinelE - _ZN48_INTERNAL_650009b6_17_UnaryOpsKernel_cu_bd823bfe4cuda3std6ranges3__45__cpo4swapE)
_ZN48_INTERNAL_650009b6_17_UnaryOpsKernel_cu_bd823bfe4cuda3std6ranges3__45__cpo4swapE:
	.zero		1
	.type		_ZN48_INTERNAL_650009b6_17_UnaryOpsKernel_cu_bd823bfe4cuda3std3__420unreachable_sentinelE,@object
	.size		_ZN48_INTERNAL_650009b6_17_UnaryOpsKernel_cu_bd823bfe4cuda3std3__420unreachable_sentinelE,(_ZN48_INTERNAL_650009b6_17_UnaryOpsKernel_cu_bd823bfe6thrust24THRUST_300001_SM_1000_NS6system6detail10sequential3seqE - _ZN48_INTERNAL_650009b6_17_UnaryOpsKernel_cu_bd823bfe4cuda3std3__420unreachable_sentinelE)
_ZN48_INTERNAL_650009b6_17_UnaryOpsKernel_cu_bd823bfe4cuda3std3__420unreachable_sentinelE:
	.zero		1
	.type		_ZN48_INTERNAL_650009b6_17_UnaryOpsKernel_cu_bd823bfe6thrust24THRUST_300001_SM_1000_NS6system6detail10sequential3seqE,@object
	.size		_ZN48_INTERNAL_650009b6_17_UnaryOpsKernel_cu_bd823bfe6thrust24THRUST_300001_SM_1000_NS6system6detail10sequential3seqE,(_ZN48_INTERNAL_650009b6_17_UnaryOpsKernel_cu_bd823bfe4cuda3std3__45__cpo4cendE - _ZN48_INTERNAL_650009b6_17_UnaryOpsKernel_cu_bd823bfe6thrust24THRUST_300001_SM_1000_NS6system6detail10sequential3seqE)
_ZN48_INTERNAL_650009b6_17_UnaryOpsKernel_cu_bd823bfe6thrust24THRUST_300001_SM_1000_NS6system6detail10sequential3seqE:
	.zero		1
	.type		_ZN48_INTERNAL_650009b6_17_UnaryOpsKernel_cu_bd823bfe4cuda3std3__45__cpo4cendE,@object
	.size		_ZN48_INTERNAL_650009b6_17_UnaryOpsKernel_cu_bd823bfe4cuda3std3__45__cpo4cendE,(_ZN48_INTERNAL_650009b6_17_UnaryOpsKernel_cu_bd823bfe4cuda3std6ranges3__45__cpo9iter_swapE - _ZN48_INTERNAL_650009b6_17_UnaryOpsKernel_cu_bd823bfe4cuda3std3__45__cpo4cendE)
_ZN48_INTERNAL_650009b6_17_UnaryOpsKernel_cu_bd823bfe4cuda3std3__45__cpo4cendE:
	.zero		1
	.type		_ZN48_INTERNAL_650009b6_17_UnaryOpsKernel_cu_bd823bfe4cuda3std6ranges3__45__cpo9iter_swapE,@object
	.size		_ZN48_INTERNAL_650009b6_17_UnaryOpsKernel_cu_bd823bfe4cuda3std6ranges3__45__cpo9iter_swapE,(_ZN48_INTERNAL_650009b6_17_UnaryOpsKernel_cu_bd823bfe4cuda3std3__45__cpo5crendE - _ZN48_INTERNAL_650009b6_17_UnaryOpsKernel_cu_bd823bfe4cuda3std6ranges3__45__cpo9iter_swapE)
_ZN48_INTERNAL_650009b6_17_UnaryOpsKernel_cu_bd823bfe4cuda3std6ranges3__45__cpo9iter_swapE:
	.zero		1
	.type		_ZN48_INTERNAL_650009b6_17_UnaryOpsKernel_cu_bd823bfe4cuda3std3__45__cpo5crendE,@object
	.size		_ZN48_INTERNAL_650009b6_17_UnaryOpsKernel_cu_bd823bfe4cuda3std3__45__cpo5crendE,(_ZN48_INTERNAL_650009b6_17_UnaryOpsKernel_cu_bd823bfe4cuda3std6ranges3__45__cpo5cdataE - _ZN48_INTERNAL_650009b6_17_UnaryOpsKernel_cu_bd823bfe4cuda3std3__45__cpo5crendE)
_ZN48_INTERNAL_650009b6_17_UnaryOpsKernel_cu_bd823bfe4cuda3std3__45__cpo5crendE:
	.zero		1
	.type		_ZN48_INTERNAL_650009b6_17_UnaryOpsKernel_cu_bd823bfe4cuda3std6ranges3__45__cpo5cdataE,@object
	.size		_ZN48_INTERNAL_650009b6_17_UnaryOpsKernel_cu_bd823bfe4cuda3std6ranges3__45__cpo5cdataE,(_ZN48_INTERNAL_650009b6_17_UnaryOpsKernel_cu_bd823bfe4cuda3std6ranges3__45__cpo3endE - _ZN48_INTERNAL_650009b6_17_UnaryOpsKernel_cu_bd823bfe4cuda3std6ranges3__45__cpo5cdataE)
_ZN48_INTERNAL_650009b6_17_UnaryOpsKernel_cu_bd823bfe4cuda3std6ranges3__45__cpo5cdataE:
	.zero		1
	.type		_ZN48_INTERNAL_650009b6_17_UnaryOpsKernel_cu_bd823bfe4cuda3std6ranges3__45__cpo3endE,@object
	.size		_ZN48_INTERNAL_650009b6_17_UnaryOpsKernel_cu_bd823bfe4cuda3std6ranges3__45__cpo3endE,(_ZN48_INTERNAL_650009b6_17_UnaryOpsKernel_cu_bd823bfe4cuda3std3__419piecewise_constructE - _ZN48_INTERNAL_650009b6_17_UnaryOpsKernel_cu_bd823bfe4cuda3std6ranges3__45__cpo3endE)
_ZN48_INTERNAL_650009b6_17_UnaryOpsKernel_cu_bd823bfe4cuda3std6ranges3__45__cpo3endE:
	.zero		1
	.type		_ZN48_INTERNAL_650009b6_17_UnaryOpsKernel_cu_bd823bfe4cuda3std3__419piecewise_constructE,@object
	.size		_ZN48_INTERNAL_650009b6_17_UnaryOpsKernel_cu_bd823bfe4cuda3std3__419piecewise_constructE,(_ZN48_INTERNAL_650009b6_17_UnaryOpsKernel_cu_bd823bfe4cuda3std6ranges3__45__cpo5ssizeE - _ZN48_INTERNAL_650009b6_17_UnaryOpsKernel_cu_bd823bfe4cuda3std3__419piecewise_constructE)
_ZN48_INTERNAL_650009b6_17_UnaryOpsKernel_cu_bd823bfe4cuda3std3__419piecewise_constructE:
	.zero		1
	.type		_ZN48_INTERNAL_650009b6_17_UnaryOpsKernel_cu_bd823bfe4cuda3std6ranges3__45__cpo5ssizeE,@object
	.size		_ZN48_INTERNAL_650009b6_17_UnaryOpsKernel_cu_bd823bfe4cuda3std6ranges3__45__cpo5ssizeE,(_ZN48_INTERNAL_650009b6_17_UnaryOpsKernel_cu_bd823bfe4cuda3std3__45__cpo3endE - _ZN48_INTERNAL_650009b6_17_UnaryOpsKernel_cu_bd823bfe4cuda3std6ranges3__45__cpo5ssizeE)
_ZN48_INTERNAL_650009b6_17_UnaryOpsKernel_cu_bd823bfe4cuda3std6ranges3__45__cpo5ssizeE:
	.zero		1
	.type		_ZN48_INTERNAL_650009b6_17_UnaryOpsKernel_cu_bd823bfe4cuda3std3__45__cpo3endE,@object
	.size		_ZN48_INTERNAL_650009b6_17_UnaryOpsKernel_cu_bd823bfe4cuda3std3__45__cpo3endE,(_ZN48_INTERNAL_650009b6_17_UnaryOpsKernel_cu_bd823bfe4cuda3std6ranges3__45__cpo4cendE - _ZN48_INTERNAL_650009b6_17_UnaryOpsKernel_cu_bd823bfe4cuda3std3__45__cpo3endE)
_ZN48_INTERNAL_650009b6_17_UnaryOpsKernel_cu_bd823bfe4cuda3std3__45__cpo3endE:
	.zero		1
	.type		_ZN48_INTERNAL_650009b6_17_UnaryOpsKernel_cu_bd823bfe4cuda3std6ranges3__45__cpo4cendE,@object
	.size		_ZN48_INTERNAL_650009b6_17_UnaryOpsKernel_cu_bd823bfe4cuda3std6ranges3__45__cpo4cendE,(_ZN48_INTERNAL_650009b6_17_UnaryOpsKernel_cu_bd823bfe4cuda3std3__45__cpo4rendE - _ZN48_INTERNAL_650009b6_17_UnaryOpsKernel_cu_bd823bfe4cuda3std6ranges3__45__cpo4cendE)
_ZN48_INTERNAL_650009b6_17_UnaryOpsKernel_cu_bd823bfe4cuda3std6ranges3__45__cpo4cendE:
	.zero		1
	.type		_ZN48_INTERNAL_650009b6_17_UnaryOpsKernel_cu_bd823bfe4cuda3std3__45__cpo4rendE,@object
	.size		_ZN48_INTERNAL_650009b6_17_UnaryOpsKernel_cu_bd823bfe4cuda3std3__45__cpo4rendE,(_ZN48_INTERNAL_650009b6_17_UnaryOpsKernel_cu_bd823bfe4cuda3std6ranges3__45__cpo4prevE - _ZN48_INTERNAL_650009b6_17_UnaryOpsKernel_cu_bd823bfe4cuda3std3__45__cpo4rendE)
_ZN48_INTERNAL_650009b6_17_UnaryOpsKernel_cu_bd823bfe4cuda3std3__45__cpo4rendE:
	.zero		1
	.type		_ZN48_INTERNAL_650009b6_17_UnaryOpsKernel_cu_bd823bfe4cuda3std6ranges3__45__cpo4prevE,@object
	.size		_ZN48_INTERNAL_650009b6_17_UnaryOpsKernel_cu_bd823bfe4cuda3std6ranges3__45__cpo4prevE,(_ZN48_INTERNAL_650009b6_17_UnaryOpsKernel_cu_bd823bfe4cuda3std6ranges3__45__cpo9iter_moveE - _ZN48_INTERNAL_650009b6_17_UnaryOpsKernel_cu_bd823bfe4cuda3std6ranges3__45__cpo4prevE)
_ZN48_INTERNAL_650009b6_17_UnaryOpsKernel_cu_bd823bfe4cuda3std6ranges3__45__cpo4prevE:
	.zero		1
	.type		_ZN48_INTERNAL_650009b6_17_UnaryOpsKernel_cu_bd823bfe4cuda3std6ranges3__45__cpo9iter_moveE,@object
	.size		_ZN48_INTERNAL_650009b6_17_UnaryOpsKernel_cu_bd823bfe4cuda3std6ranges3__45__cpo9iter_moveE,(.L_37 - _ZN48_INTERNAL_650009b6_17_UnaryOpsKernel_cu_bd823bfe4cuda3std6ranges3__45__cpo9iter_moveE)
_ZN48_INTERNAL_650009b6_17_UnaryOpsKernel_cu_bd823bfe4cuda3std6ranges3__45__cpo9iter_moveE:
	.zero		1
.L_37:


//--------------------- .nv.constant0._ZN2at6native50_GLOBAL__N__650009b6_17_UnaryOpsKernel_cu_bd823bfe45unrolled_elementwise_kernel_for_multi_outputsILi2EZZZNS0_17frexp_kernel_cudaERNS_18TensorIteratorBaseEENKUlvE_clEvENKUlvE2_clEvEUlN3c108BFloat16EE_St5arrayIPcLm3EE16OffsetCalculatorILi1EjLb0EESD_ILi2EjLb0EEEEviT0_T1_T2_T3_ --------------------------
	.section	.nv.constant0._ZN2at6native50_GLOBAL__N__650009b6_17_UnaryOpsKernel_cu_bd823bfe45unrolled_elementwise_kernel_for_multi_outputsILi2EZZZNS0_17frexp_kernel_cudaERNS_18TensorIteratorBaseEENKUlvE_clEvENKUlvE2_clEvEUlN3c108BFloat16EE_St5arrayIPcLm3EE16OffsetCalculatorILi1EjLb0EESD_ILi2EjLb0EEEEviT0_T1_T2_T3_,"a",@progbits
	.sectionflags	@""
	.align	4
.nv.constant0._ZN2at6native50_GLOBAL__N__650009b6_17_UnaryOpsKernel_cu_bd823bfe45unrolled_elementwise_kernel_for_multi_outputsILi2EZZZNS0_17frexp_kernel_cudaERNS_18TensorIteratorBaseEENKUlvE_clEvENKUlvE2_clEvEUlN3c108BFloat16EE_St5arrayIPcLm3EE16OffsetCalculatorILi1EjLb0EESD_ILi2EjLb0EEEEviT0_T1_T2_T3_:
	.zero		1844


//--------------------- .nv.constant0._ZN2at6native50_GLOBAL__N__650009b6_17_UnaryOpsKernel_cu_bd823bfe45unrolled_elementwise_kernel_for_multi_outputsILi2EZZZNS0_17frexp_kernel_cudaERNS_18TensorIteratorBaseEENKUlvE_clEvENKUlvE2_clEvEUlN3c108BFloat16EE_St5arrayIPcLm3EE23TrivialOffsetCalculatorILi1EjESD_ILi2EjEEEviT0_T1_T2_T3_ --------------------------
	.section	.nv.constant0._ZN2at6native50_GLOBAL__N__650009b6_17_UnaryOpsKernel_cu_bd823bfe45unrolled_elementwise_kernel_for_multi_outputsILi2EZZZNS0_17frexp_kernel_cudaERNS_18TensorIteratorBaseEENKUlvE_clEvENKUlvE2_clEvEUlN3c108BFloat16EE_St5arrayIPcLm3EE23TrivialOffsetCalculatorILi1EjESD_ILi2EjEEEviT0_T1_T2_T3_,"a",@progbits
	.sectionflags	@""
	.align	4
.nv.constant0._ZN2at6native50_GLOBAL__N__650009b6_17_UnaryOpsKernel_cu_bd823bfe45unrolled_elementwise_kernel_for_multi_outputsILi2EZZZNS0_17frexp_kernel_cudaERNS_18TensorIteratorBaseEENKUlvE_clEvENKUlvE2_clEvEUlN3c108BFloat16EE_St5arrayIPcLm3EE23TrivialOffsetCalculatorILi1EjESD_ILi2EjEEEviT0_T1_T2_T3_:
	.zero		938


//--------------------- .nv.constant0._ZN2at6native50_GLOBAL__N__650009b6_17_UnaryOpsKernel_cu_bd823bfe45unrolled_elementwise_kernel_for_multi_outputsILi2EZZZNS0_17frexp_kernel_cudaERNS_18TensorIteratorBaseEENKUlvE_clEvENKUlvE1_clEvEUlN3c104HalfEE_St5arrayIPcLm3EE16OffsetCalculatorILi1EjLb0EESD_ILi2EjLb0EEEEviT0_T1_T2_T3_ --------------------------
	.section	.nv.constant0._ZN2at6native50_GLOBAL__N__650009b6_17_UnaryOpsKernel_cu_bd823bfe45unrolled_elementwise_kernel_for_multi_outputsILi2EZZZNS0_17frexp_kernel_cudaERNS_18TensorIteratorBaseEENKUlvE_clEvENKUlvE1_clEvEUlN3c104HalfEE_St5arrayIPcLm3EE16OffsetCalculatorILi1EjLb0EESD_ILi2EjLb0EEEEviT0_T1_T2_T3_,"a",@progbits
	.sectionflags	@""
	.align	4
.nv.constant0._ZN2at6native50_GLOBAL__N__650009b6_17_UnaryOpsKernel_cu_bd823bfe45unrolled_elementwise_kernel_for_multi_outputsILi2EZZZNS0_17frexp_kernel_cudaERNS_18TensorIteratorBaseEENKUlvE_clEvENKUlvE1_clEvEUlN3c104HalfEE_St5arrayIPcLm3EE16OffsetCalculatorILi1EjLb0EESD_ILi2EjLb0EEEEviT0_T1_T2_T3_:
	.zero		1844


//--------------------- .nv.constant0._ZN2at6native50_GLOBAL__N__650009b6_17_UnaryOpsKernel_cu_bd823bfe45unrolled_elementwise_kernel_for_multi_outputsILi2EZZZNS0_17frexp_kernel_cudaERNS_18TensorIteratorBaseEENKUlvE_clEvENKUlvE1_clEvEUlN3c104HalfEE_St5arrayIPcLm3EE23TrivialOffsetCalculatorILi1EjESD_ILi2EjEEEviT0_T1_T2_T3_ --------------------------
	.section	.nv.constant0._ZN2at6native50_GLOBAL__N__650009b6_17_UnaryOpsKernel_cu_bd823bfe45unrolled_elementwise_kernel_for_multi_outputsILi2EZZZNS0_17frexp_kernel_cudaERNS_18TensorIteratorBaseEENKUlvE_clEvENKUlvE1_clEvEUlN3c104HalfEE_St5arrayIPcLm3EE23TrivialOffsetCalculatorILi1EjESD_ILi2EjEEEviT0_T1_T2_T3_,"a",@progbits
	.sectionflags	@""
	.align	4
.nv.constant0._ZN2at6native50_GLOBAL__N__650009b6_17_UnaryOpsKernel_cu_bd823bfe45unrolled_elementwise_kernel_for_multi_outputsILi2EZZZNS0_17frexp_kernel_cudaERNS_18TensorIteratorBaseEENKUlvE_clEvENKUlvE1_clEvEUlN3c104HalfEE_St5arrayIPcLm3EE23TrivialOffsetCalculatorILi1EjESD_ILi2EjEEEviT0_T1_T2_T3_:
	.zero		938


//--------------------- .nv.constant0._ZN2at6native50_GLOBAL__N__650009b6_17_UnaryOpsKernel_cu_bd823bfe45unrolled_elementwise_kernel_for_multi_outputsILi2EZZZNS0_17frexp_kernel_cudaERNS_18TensorIteratorBaseEENKUlvE_clEvENKUlvE0_clEvEUlfE_St5arrayIPcLm3EE16OffsetCalculatorILi1EjLb0EESB_ILi2EjLb0EEEEviT0_T1_T2_T3_ --------------------------
	.section	.nv.constant0._ZN2at6native50_GLOBAL__N__650009b6_17_UnaryOpsKernel_cu_bd823bfe45unrolled_elementwise_kernel_for_multi_outputsILi2EZZZNS0_17frexp_kernel_cudaERNS_18TensorIteratorBaseEENKUlvE_clEvENKUlvE0_clEvEUlfE_St5arrayIPcLm3EE16OffsetCalculatorILi1EjLb0EESB_ILi2EjLb0EEEEviT0_T1_T2_T3_,"a",@progbits
	.sectionflags	@""
	.align	4
.nv.constant0._ZN2at6native50_GLOBAL__N__650009b6_17_UnaryOpsKernel_cu_bd823bfe45unrolled_elementwise_kernel_for_multi_outputsILi2EZZZNS0_17frexp_kernel_cudaERNS_18TensorIteratorBaseEENKUlvE_clEvENKUlvE0_clEvEUlfE_St5arrayIPcLm3EE16OffsetCalculatorILi1EjLb0EESB_ILi2EjLb0EEEEviT0_T1_T2_T3_:
	.zero		1844


//--------------------- .nv.constant0._ZN2at6native50_GLOBAL__N__650009b6_17_UnaryOpsKernel_cu_bd823bfe45unrolled_elementwise_kernel_for_multi_outputsILi2EZZZNS0_17frexp_kernel_cudaERNS_18TensorIteratorBaseEENKUlvE_clEvENKUlvE0_clEvEUlfE_St5arrayIPcLm3EE23TrivialOffsetCalculatorILi1EjESB_ILi2EjEEEviT0_T1_T2_T3_ --------------------------
	.section	.nv.constant0._ZN2at6native50_GLOBAL__N__650009b6_17_UnaryOpsKernel_cu_bd823bfe45unrolled_elementwise_kernel_for_multi_outputsILi2EZZZNS0_17frexp_kernel_cudaERNS_18TensorIteratorBaseEENKUlvE_clEvENKUlvE0_clEvEUlfE_St5arrayIPcLm3EE23TrivialOffsetCalculatorILi1EjESB_ILi2EjEEEviT0_T1_T2_T3_,"a",@progbits
	.sectionflags	@""
	.align	4
.nv.constant0._ZN2at6native50_GLOBAL__N__650009b6_17_UnaryOpsKernel_cu_bd823bfe45unrolled_elementwise_kernel_for_multi_outputsILi2EZZZNS0_17frexp_kernel_cudaERNS_18TensorIteratorBaseEENKUlvE_clEvENKUlvE0_clEvEUlfE_St5arrayIPcLm3EE23TrivialOffsetCalculatorILi1EjESB_ILi2EjEEEviT0_T1_T2_T3_:
	.zero		938


//--------------------- .nv.constant0._ZN2at6native50_GLOBAL__N__650009b6_17_UnaryOpsKernel_cu_bd823bfe45unrolled_elementwise_kernel_for_multi_outputsILi2EZZZNS0_17frexp_kernel_cudaERNS_18TensorIteratorBaseEENKUlvE_clEvENKUlvE_clEvEUldE_St5arrayIPcLm3EE16OffsetCalculatorILi1EjLb0EESB_ILi2EjLb0EEEEviT0_T1_T2_T3_ --------------------------
	.section	.nv.constant0._ZN2at6native50_GLOBAL__N__650009b6_17_UnaryOpsKernel_cu_bd823bfe45unrolled_elementwise_kernel_for_multi_outputsILi2EZZZNS0_17frexp_kernel_cudaERNS_18TensorIteratorBaseEENKUlvE_clEvENKUlvE_clEvEUldE_St5arrayIPcLm3EE16OffsetCalculatorILi1EjLb0EESB_ILi2EjLb0EEEEviT0_T1_T2_T3_,"a",@progbits
	.sectionflags	@""
	.align	4
.nv.constant0._ZN2at6native50_GLOBAL__N__650009b6_17_UnaryOpsKernel_cu_bd823bfe45unrolled_elementwise_kernel_for_multi_outputsILi2EZZZNS0_17frexp_kernel_cudaERNS_18TensorIteratorBaseEENKUlvE_clEvENKUlvE_clEvEUldE_St5arrayIPcLm3EE16OffsetCalculatorILi1EjLb0EESB_ILi2EjLb0EEEEviT0_T1_T2_T3_:
	.zero		1844


//--------------------- .nv.constant0._ZN2at6native50_GLOBAL__N__650009b6_17_UnaryOpsKernel_cu_bd823bfe45unrolled_elementwise_kernel_for_multi_outputsILi2EZZZNS0_17frexp_kernel_cudaERNS_18TensorIteratorBaseEENKUlvE_clEvENKUlvE_clEvEUldE_St5arrayIPcLm3EE23TrivialOffsetCalculatorILi1EjESB_ILi2EjEEEviT0_T1_T2_T3_ --------------------------
	.section	.nv.constant0._ZN2at6native50_GLOBAL__N__650009b6_17_UnaryOpsKernel_cu_bd823bfe45unrolled_elementwise_kernel_for_multi_outputsILi2EZZZNS0_17frexp_kernel_cudaERNS_18TensorIteratorBaseEENKUlvE_clEvENKUlvE_clEvEUldE_St5arrayIPcLm3EE23TrivialOffsetCalculatorILi1EjESB_ILi2EjEEEviT0_T1_T2_T3_,"a",@progbits
	.sectionflags	@""
	.align	4
.nv.constant0._ZN2at6native50_GLOBAL__N__650009b6_17_UnaryOpsKernel_cu_bd823bfe45unrolled_elementwise_kernel_for_multi_outputsILi2EZZZNS0_17frexp_kernel_cudaERNS_18TensorIteratorBaseEENKUlvE_clEvENKUlvE_clEvEUldE_St5arrayIPcLm3EE23TrivialOffsetCalculatorILi1EjESB_ILi2EjEEEviT0_T1_T2_T3_:
	.zero		938


//--------------------- .nv.constant0._ZN2at6native18elementwise_kernelILi128ELi4EZNS0_15gpu_kernel_implIZZZNS0_22nan_to_num_kernel_cudaERNS_18TensorIteratorBaseESt8optionalIdES6_S6_ENKUlvE0_clEvENKUlvE2_clEvEUlN3c108BFloat16EE_EEvS4_RKT_EUliE_EEviT1_ --------------------------
	.section	.nv.constant0._ZN2at6native18elementwise_kernelILi128ELi4EZNS0_15gpu_kernel_implIZZZNS0_22nan_to_num_kernel_cudaERNS_18TensorIteratorBaseESt8optionalIdES6_S6_ENKUlvE0_clEvENKUlvE2_clEvEUlN3c108BFloat16EE_EEvS4_RKT_EUliE_EEviT1_,"a",@progbits
	.sectionflags	@""
	.align	4
.nv.constant0._ZN2at6native18elementwise_kernelILi128ELi4EZNS0_15gpu_kernel_implIZZZNS0_22nan_to_num_kernel_cudaERNS_18TensorIteratorBaseESt8optionalIdES6_S6_ENKUlvE0_clEvENKUlvE2_clEvEUlN3c108BFloat16EE_EEvS4_RKT_EUliE_EEviT1_:
	.zero		1456


//--------------------- .nv.constant0._ZN2at6native27unrolled_elementwise_kernelIZZZNS0_22nan_to_num_kernel_cudaERNS_18TensorIteratorBaseESt8optionalIdES5_S5_ENKUlvE0_clEvENKUlvE2_clEvEUlN3c108BFloat16EE_St5arrayIPcLm2EELi4E23TrivialOffsetCalculatorILi1EjESF_NS0_6memory12LoadWithCastILi1EEENSG_13StoreWithCastILi1EEEEEviT_T0_T2_T3_T4_T5_ --------------------------
	.section	.nv.constant0._ZN2at6native27unrolled_elementwise_kernelIZZZNS0_22nan_to_num_kernel_cudaERNS_18TensorIteratorBaseESt8optionalIdES5_S5_ENKUlvE0_clEvENKUlvE2_clEvEUlN3c108BFloat16EE_St5arrayIPcLm2EELi4E23TrivialOffsetCalculatorILi1EjESF_NS0_6memory12LoadWithCastILi1EEENSG_13StoreWithCastILi1EEEEEviT_T0_T2_T3_T4_T5_,"a",@progbits
	.sectionflags	@""
	.align	4
.nv.constant0._ZN2at6native27unrolled_elementwise_kernelIZZZNS0_22nan_to_num_kernel_cudaERNS_18TensorIteratorBaseESt8optionalIdES5_S5_ENKUlvE0_clEvENKUlvE2_clEvEUlN3c108BFloat16EE_St5arrayIPcLm2EELi4E23TrivialOffsetCalculatorILi1EjESF_NS0_6memory12LoadWithCastILi1EEENSG_13StoreWithCastILi1EEEEEviT_T0_T2_T3_T4_T5_:
	.zero		956


//--------------------- .nv.constant0._ZN2at6native18elementwise_kernelILi128ELi4EZNS0_22gpu_kernel_impl_nocastIZZZNS0_22nan_to_num_kernel_cudaERNS_18TensorIteratorBaseESt8optionalIdES6_S6_ENKUlvE0_clEvENKUlvE2_clEvEUlN3c108BFloat16EE_EEvS4_RKT_EUliE_EEviT1_ --------------------------
	.section	.nv.constant0._ZN2at6native18elementwise_kernelILi128ELi4EZNS0_22gpu_kernel_impl_nocastIZZZNS0_22nan_to_num_kernel_cudaERNS_18TensorIteratorBaseESt8optionalIdES6_S6_ENKUlvE0_clEvENKUlvE2_clEvEUlN3c108BFloat16EE_EEvS4_RKT_EUliE_EEviT1_,"a",@progbits
	.sectionflags	@""
	.align	4
.nv.constant0._ZN2at6native18elementwise_kernelILi128ELi4EZNS0_22gpu_kernel_impl_nocastIZZZNS0_22nan_to_num_kernel_cudaERNS_18TensorIteratorBaseESt8optionalIdES6_S6_ENKUlvE0_clEvENKUlvE2_clEvEUlN3c108BFloat16EE_EEvS4_RKT_EUliE_EEviT1_:
	.zero		1448


//--------------------- .nv.constant0._ZN2at6native27unrolled_elementwise_kernelIZZZNS0_22nan_to_num_kernel_cudaERNS_18TensorIteratorBaseESt8optionalIdES5_S5_ENKUlvE0_clEvENKUlvE2_clEvEUlN3c108BFloat16EE_St5arrayIPcLm2EELi4E23TrivialOffsetCalculatorILi1EjESF_NS0_6memory15LoadWithoutCastENSG_16StoreWithoutCastEEEviT_T0_T2_T3_T4_T5_ --------------------------
	.section	.nv.constant0._ZN2at6native27unrolled_elementwise_kernelIZZZNS0_22nan_to_num_kernel_cudaERNS_18TensorIteratorBaseESt8optionalIdES5_S5_ENKUlvE0_clEvENKUlvE2_clEvEUlN3c108BFloat16EE_St5arrayIPcLm2EELi4E23TrivialOffsetCalculatorILi1EjESF_NS0_6memory15LoadWithoutCastENSG_16StoreWithoutCastEEEviT_T0_T2_T3_T4_T5_,"a",@progbits
	.sectionflags	@""
	.align	4
.nv.constant0._ZN2at6native27unrolled_elementwise_kernelIZZZNS0_22nan_to_num_kernel_cudaERNS_18TensorIteratorBaseESt8optionalIdES5_S5_ENKUlvE0_clEvENKUlvE2_clEvEUlN3c108BFloat16EE_St5arrayIPcLm2EELi4E23TrivialOffsetCalculatorILi1EjESF_NS0_6memory15LoadWithoutCastENSG_16StoreWithoutCastEEEviT_T0_T2_T3_T4_T5_:
	.zero		940


//--------------------- .nv.constant0._ZN2at6native29vectorized_elementwise_kernelILi2EZZZNS0_22nan_to_num_kernel_cudaERNS_18TensorIteratorBaseESt8optionalIdES5_S5_ENKUlvE0_clEvENKUlvE2_clEvEUlN3c108BFloat16EE_St5arrayIPcLm2EEEEviT0_T1_ --------------------------
	.section	.nv.constant0._ZN2at6native29vectorized_elementwise_kernelILi2EZZZNS0_22nan_to_num_kernel_cudaERNS_18TensorIteratorBaseESt8optionalIdES5_S5_ENKUlvE0_clEvENKUlvE2_clEvEUlN3c108BFloat16EE_St5arrayIPcLm2EEEEviT0_T1_,"a",@progbits
	.sectionflags	@""
	.align	4
.nv.constant0._ZN2at6native29vectorized_elementwise_kernelILi2EZZZNS0_22nan_to_num_kernel_cudaERNS_18TensorIteratorBaseESt8optionalIdES5_S5_ENKUlvE0_clEvENKUlvE2_clEvEUlN3c108BFloat16EE_St5arrayIPcLm2EEEEviT0_T1_:
	.zero		936


//--------------------- .nv.constant0._ZN2at6native29vectorized_elementwise_kernelILi4EZZZNS0_22nan_to_num_kernel_cudaERNS_18TensorIteratorBaseESt8optionalIdES5_S5_ENKUlvE0_clEvENKUlvE2_clEvEUlN3c108BFloat16EE_St5arrayIPcLm2EEEEviT0_T1_ --------------------------
	.section	.nv.constant0._ZN2at6native29vectorized_elementwise_kernelILi4EZZZNS0_22nan_to_num_kernel_cudaERNS_18TensorIteratorBaseESt8optionalIdES5_S5_ENKUlvE0_clEvENKUlvE2_clEvEUlN3c108BFloat16EE_St5arrayIPcLm2EEEEviT0_T1_,"a",@progbits
	.sectionflags	@""
	.align	4
.nv.constant0._ZN2at6native29vectorized_elementwise_kernelILi4EZZZNS0_22nan_to_num_kernel_cudaERNS_18TensorIteratorBaseESt8optionalIdES5_S5_ENKUlvE0_clEvENKUlvE2_clEvEUlN3c108BFloat16EE_St5arrayIPcLm2EEEEviT0_T1_:
	.zero		936


//--------------------- .nv.constant0._ZN2at6native29vectorized_elementwise_kernelILi8EZZZNS0_22nan_to_num_kernel_cudaERNS_18TensorIteratorBaseESt8optionalIdES5_S5_ENKUlvE0_clEvENKUlvE2_clEvEUlN3c108BFloat16EE_St5arrayIPcLm2EEEEviT0_T1_ --------------------------
	.section	.nv.constant0._ZN2at6native29vectorized_elementwise_kernelILi8EZZZNS0_22nan_to_num_kernel_cudaERNS_18TensorIteratorBaseESt8optionalIdES5_S5_ENKUlvE0_clEvENKUlvE2_clEvEUlN3c108BFloat16EE_St5arrayIPcLm2EEEEviT0_T1_,"a",@progbits
	.sectionflags	@""
	.align	4
.nv.constant0._ZN2at6native29vectorized_elementwise_kernelILi8EZZZNS0_22nan_to_num_kernel_cudaERNS_18TensorIteratorBaseESt8optionalIdES5_S5_ENKUlvE0_clEvENKUlvE2_clEvEUlN3c108BFloat16EE_St5arrayIPcLm2EEEEviT0_T1_:
	.zero		936


//--------------------- .nv.constant0._ZN2at6native18elementwise_kernelILi128ELi4EZNS0_15gpu_kernel_implIZZZNS0_22nan_to_num_kernel_cudaERNS_18TensorIteratorBaseESt8optionalIdES6_S6_ENKUlvE0_clEvENKUlvE1_clEvEUlN3c104HalfEE_EEvS4_RKT_EUliE_EEviT1_ --------------------------
	.section	.nv.constant0._ZN2at6native18elementwise_kernelILi128ELi4EZNS0_15gpu_kernel_implIZZZNS0_22nan_to_num_kernel_cudaERNS_18TensorIteratorBaseESt8optionalIdES6_S6_ENKUlvE0_clEvENKUlvE1_clEvEUlN3c104HalfEE_EEvS4_RKT_EUliE_EEviT1_,"a",@progbits
	.sectionflags	@""
	.align	4
.nv.constant0._ZN2at6native18elementwise_kernelILi128ELi4EZNS0_15gpu_kernel_implIZZZNS0_22nan_to_num_kernel_cudaERNS_18TensorIteratorBaseESt8optionalIdES6_S6_ENKUlvE0_clEvENKUlvE1_clEvEUlN3c104HalfEE_EEvS4_RKT_EUliE_EEviT1_:
	.zero		1456


//--------------------- .nv.constant0._ZN2at6native27unrolled_elementwise_kernelIZZZNS0_22nan_to_num_kernel_cudaERNS_18TensorIteratorBaseESt8optionalIdES5_S5_ENKUlvE0_clEvENKUlvE1_clEvEUlN3c104HalfEE_St5arrayIPcLm2EELi4E23TrivialOffsetCalculatorILi1EjESF_NS0_6memory12LoadWithCastILi1EEENSG_13StoreWithCastILi1EEEEEviT_T0_T2_T3_T4_T5_ --------------------------
	.section	.nv.constant0._ZN2at6native27unrolled_elementwise_kernelIZZZNS0_22nan_to_num_kernel_cudaERNS_18TensorIteratorBaseESt8optionalIdES5_S5_ENKUlvE0_clEvENKUlvE1_clEvEUlN3c104HalfEE_St5arrayIPcLm2EELi4E23TrivialOffsetCalculatorILi1EjESF_NS0_6memory12LoadWithCastILi1EEENSG_13StoreWithCastILi1EEEEEviT_T0_T2_T3_T4_T5_,"a",@progbits
	.sectionflags	@""
	.align	4
.nv.constant0._ZN2at6native27unrolled_elementwise_kernelIZZZNS0_22nan_to_num_kernel_cudaERNS_18TensorIteratorBaseESt8optionalIdES5_S5_ENKUlvE0_clEvENKUlvE1_clEvEUlN3c104HalfEE_St5arrayIPcLm2EELi4E23TrivialOffsetCalculatorILi1EjESF_NS0_6memory12LoadWithCastILi1EEENSG_13StoreWithCastILi1EEEEEviT_T0_T2_T3_T4_T5_:
	.zero		956


//--------------------- .nv.constant0._ZN2at6native18elementwise_kernelILi128ELi4EZNS0_22gpu_kernel_impl_nocastIZZZNS0_22nan_to_num_kernel_cudaERNS_18TensorIteratorBaseESt8optionalIdES6_S6_ENKUlvE0_clEvENKUlvE1_clEvEUlN3c104HalfEE_EEvS4_RKT_EUliE_EEviT1_ --------------------------
	.section	.nv.constant0._ZN2at6native18elementwise_kernelILi128ELi4EZNS0_22gpu_kernel_impl_nocastIZZZNS0_22nan_to_num_kernel_cudaERNS_18TensorIteratorBaseESt8optionalIdES6_S6_ENKUlvE0_clEvENKUlvE1_clEvEUlN3c104HalfEE_EEvS4_RKT_EUliE_EEviT1_,"a",@progbits
	.sectionflags	@""
	.align	4
.nv.constant0._ZN2at6native18elementwise_kernelILi128ELi4EZNS0_22gpu_kernel_impl_nocastIZZZNS0_22nan_to_num_kernel_cudaERNS_18TensorIteratorBaseESt8optionalIdES6_S6_ENKUlvE0_clEvENKUlvE1_clEvEUlN3c104HalfEE_EEvS4_RKT_EUliE_EEviT1_:
	.zero		1448


//--------------------- .nv.constant0._ZN2at6native27unrolled_elementwise_kernelIZZZNS0_22nan_to_num_kernel_cudaERNS_18TensorIteratorBaseESt8optionalIdES5_S5_ENKUlvE0_clEvENKUlvE1_clEvEUlN3c104HalfEE_St5arrayIPcLm2EELi4E23TrivialOffsetCalculatorILi1EjESF_NS0_6memory15LoadWithoutCastENSG_16StoreWithoutCastEEEviT_T0_T2_T3_T4_T5_ --------------------------
	.section	.nv.constant0._ZN2at6native27unrolled_elementwise_kernelIZZZNS0_22nan_to_num_kernel_cudaERNS_18TensorIteratorBaseESt8optionalIdES5_S5_ENKUlvE0_clEvENKUlvE1_clEvEUlN3c104HalfEE_St5arrayIPcLm2EELi4E23TrivialOffsetCalculatorILi1EjESF_NS0_6memory15LoadWithoutCastENSG_16StoreWithoutCastEEEviT_T0_T2_T3_T4_T5_,"a",@progbits
	.sectionflags	@""
	.align	4
.nv.constant0._ZN2at6native27unrolled_elementwise_kernelIZZZNS0_22nan_to_num_kernel_cudaERNS_18TensorIteratorBaseESt8optionalIdES5_S5_ENKUlvE0_clEvENKUlvE1_clEvEUlN3c104HalfEE_St5arrayIPcLm2EELi4E23TrivialOffsetCalculatorILi1EjESF_NS0_6memory15LoadWithoutCastENSG_16StoreWithoutCastEEEviT_T0_T2_T3_T4_T5_:
	.zero		940


//--------------------- .nv.constant0._ZN2at6native29vectorized_elementwise_kernelILi2EZZZNS0_22nan_to_num_kernel_cudaERNS_18TensorIteratorBaseESt8optionalIdES5_S5_ENKUlvE0_clEvENKUlvE1_clEvEUlN3c104HalfEE_St5arrayIPcLm2EEEEviT0_T1_ --------------------------
	.section	.nv.constant0._ZN2at6native29vectorized_elementwise_kernelILi2EZZZNS0_22nan_to_num_kernel_cudaERNS_18TensorIteratorBaseESt8optionalIdES5_S5_ENKUlvE0_clEvENKUlvE1_clEvEUlN3c104HalfEE_St5arrayIPcLm2EEEEviT0_T1_,"a",@progbits
	.sectionflags	@""
	.align	4
.nv.constant0._ZN2at6native29vectorized_elementwise_kernelILi2EZZZNS0_22nan_to_num_kernel_cudaERNS_18TensorIteratorBaseESt8optionalIdES5_S5_ENKUlvE0_clEvENKUlvE1_clEvEUlN3c104HalfEE_St5arrayIPcLm2EEEEviT0_T1_:
	.zero		936


//--------------------- .nv.constant0._ZN2at6native29vectorized_elementwise_kernelILi4EZZZNS0_22nan_to_num_kernel_cudaERNS_18TensorIteratorBaseESt8optionalIdES5_S5_ENKUlvE0_clEvENKUlvE1_clEvEUlN3c104HalfEE_St5arrayIPcLm2EEEEviT0_T1_ --------------------------
	.section	.nv.constant0._ZN2at6native29vectorized_elementwise_kernelILi4EZZZNS0_22nan_to_num_kernel_cudaERNS_18TensorIteratorBaseESt8optionalIdES5_S5_ENKUlvE0_clEvENKUlvE1_clEvEUlN3c104HalfEE_St5arrayIPcLm2EEEEviT0_T1_,"a",@progbits
	.sectionflags	@""
	.align	4
.nv.constant0._ZN2at6native29vectorized_elementwise_kernelILi4EZZZNS0_22nan_to_num_kernel_cudaERNS_18TensorIteratorBaseESt8optionalIdES5_S5_ENKUlvE0_clEvENKUlvE1_clEvEUlN3c104HalfEE_St5arrayIPcLm2EEEEviT0_T1_:
	.zero		936


//--------------------- .nv.constant0._ZN2at6native29vectorized_elementwise_kernelILi8EZZZNS0_22nan_to_num_kernel_cudaERNS_18TensorIteratorBaseESt8optionalIdES5_S5_ENKUlvE0_clEvENKUlvE1_clEvEUlN3c104HalfEE_St5arrayIPcLm2EEEEviT0_T1_ --------------------------
	.section	.nv.constant0._ZN2at6native29vectorized_elementwise_kernelILi8EZZZNS0_22nan_to_num_kernel_cudaERNS_18TensorIteratorBaseESt8optionalIdES5_S5_ENKUlvE0_clEvENKUlvE1_clEvEUlN3c104HalfEE_St5arrayIPcLm2EEEEviT0_T1_,"a",@progbits
	.sectionflags	@""
	.align	4
.nv.constant0._ZN2at6native29vectorized_elementwise_kernelILi8EZZZNS0_22nan_to_num_kernel_cudaERNS_18TensorIteratorBaseESt8optionalIdES5_S5_ENKUlvE0_clEvENKUlvE1_clEvEUlN3c104HalfEE_St5arrayIPcLm2EEEEviT0_T1_:
	.zero		936


//--------------------- .nv.constant0._ZN2at6native18elementwise_kernelILi128ELi4EZNS0_15gpu_kernel_implIZZZNS0_22nan_to_num_kernel_cudaERNS_18TensorIteratorBaseESt8optionalIdES6_S6_ENKUlvE0_clEvENKUlvE0_clEvEUlfE_EEvS4_RKT_EUliE_EEviT1_ --------------------------
	.section	.nv.constant0._ZN2at6native18elementwise_kernelILi128ELi4EZNS0_15gpu_kernel_implIZZZNS0_22nan_to_num_kernel_cudaERNS_18TensorIteratorBaseESt8optionalIdES6_S6_ENKUlvE0_clEvENKUlvE0_clEvEUlfE_EEvS4_RKT_EUliE_EEviT1_,"a",@progbits
	.sectionflags	@""
	.align	4
.nv.constant0._ZN2at6native18elementwise_kernelILi128ELi4EZNS0_15gpu_kernel_implIZZZNS0_22nan_to_num_kernel_cudaERNS_18TensorIteratorBaseESt8optionalIdES6_S6_ENKUlvE0_clEvENKUlvE0_clEvEUlfE_EEvS4_RKT_EUliE_EEviT1_:
	.zero		1464


//--------------------- .nv.constant0._ZN2at6native27unrolled_elementwise_kernelIZZZNS0_22nan_to_num_kernel_cudaERNS_18TensorIteratorBaseESt8optionalIdES5_S5_ENKUlvE0_clEvENKUlvE0_clEvEUlfE_St5arrayIPcLm2EELi4E23TrivialOffsetCalculatorILi1EjESD_NS0_6memory12LoadWithCastILi1EEENSE_13StoreWithCastILi1EEEEEviT_T0_T2_T3_T4_T5_ --------------------------
	.section	.nv.constant0._ZN2at6native27unrolled_elementwise_kernelIZZZNS0_22nan_to_num_kernel_cudaERNS_18TensorIteratorBaseESt8optionalIdES5_S5_ENKUlvE0_clEvENKUlvE0_clEvEUlfE_St5arrayIPcLm2EELi4E23TrivialOffsetCalculatorILi1EjESD_NS0_6memory12LoadWithCastILi1EEENSE_13StoreWithCastILi1EEEEEviT_T0_T2_T3_T4_T5_,"a",@progbits
	.sectionflags	@""
	.align	4
.nv.constant0._ZN2at6native27unrolled_elementwise_kernelIZZZNS0_22nan_to_num_kernel_cudaERNS_18TensorIteratorBaseESt8optionalIdES5_S5_ENKUlvE0_clEvENKUlvE0_clEvEUlfE_St5arrayIPcLm2EELi4E23TrivialOffsetCalculatorILi1EjESD_NS0_6memory12LoadWithCastILi1EEENSE_13StoreWithCastILi1EEEEEviT_T0_T2_T3_T4_T5_:
	.zero		964


//--------------------- .nv.constant0._ZN2at6native18elementwise_kernelILi128ELi2EZNS0_22gpu_kernel_impl_nocastIZZZNS0_22nan_to_num_kernel_cudaERNS_18TensorIteratorBaseESt8optionalIdES6_S6_ENKUlvE0_clEvENKUlvE0_clEvEUlfE_EEvS4_RKT_EUliE_EEviT1_ --------------------------
	.section	.nv.constant0._ZN2at6native18elementwise_kernelILi128ELi2EZNS0_22gpu_kernel_impl_nocastIZZZNS0_22nan_to_num_kernel_cudaERNS_18TensorIteratorBaseESt8optionalIdES6_S6_ENKUlvE0_clEvENKUlvE0_clEvEUlfE_EEvS4_RKT_EUliE_EEviT1_,"a",@progbits
	.sectionflags	@""
	.align	4
.nv.constant0._ZN2at6native18elementwise_kernelILi128ELi2EZNS0_22gpu_kernel_impl_nocastIZZZNS0_22nan_to_num_kernel_cudaERNS_18TensorIteratorBaseESt8optionalIdES6_S6_ENKUlvE0_clEvENKUlvE0_clEvEUlfE_EEvS4_RKT_EUliE_EEviT1_:
	.zero		1456


//--------------------- .nv.constant0._ZN2at6native27unrolled_elementwise_kernelIZZZNS0_22nan_to_num_kernel_cudaERNS_18TensorIteratorBaseESt8optionalIdES5_S5_ENKUlvE0_clEvENKUlvE0_clEvEUlfE_St5arrayIPcLm2EELi4E23TrivialOffsetCalculatorILi1EjESD_NS0_6memory15LoadWithoutCastENSE_16StoreWithoutCastEEEviT_T0_T2_T3_T4_T5_ --------------------------
	.section	.nv.constant0._ZN2at6native27unrolled_elementwise_kernelIZZZNS0_22nan_to_num_kernel_cudaERNS_18TensorIteratorBaseESt8optionalIdES5_S5_ENKUlvE0_clEvENKUlvE0_clEvEUlfE_St5arrayIPcLm2EELi4E23TrivialOffsetCalculatorILi1EjESD_NS0_6memory15LoadWithoutCastENSE_16StoreWithoutCastEEEviT_T0_T2_T3_T4_T5_,"a",@progbits
	.sectionflags	@""
	.align	4
.nv.constant0._ZN2at6native27unrolled_elementwise_kernelIZZZNS0_22nan_to_num_kernel_cudaERNS_18TensorIteratorBaseESt8optionalIdES5_S5_ENKUlvE0_clEvENKUlvE0_clEvEUlfE_St5arrayIPcLm2EELi4E23TrivialOffsetCalculatorILi1EjESD_NS0_6memory15LoadWithoutCastENSE_16StoreWithoutCastEEEviT_T0_T2_T3_T4_T5_:
	.zero		948


//--------------------- .nv.constant0._ZN2at6native29vectorized_elementwise_kernelILi2EZZZNS0_22nan_to_num_kernel_cudaERNS_18TensorIteratorBaseESt8optionalIdES5_S5_ENKUlvE0_clEvENKUlvE0_clEvEUlfE_St5arrayIPcLm2EEEEviT0_T1_ --------------------------
	.section	.nv.constant0._ZN2at6native29vectorized_elementwise_kernelILi2EZZZNS0_22nan_to_num_kernel_cudaERNS_18TensorIteratorBaseESt8optionalIdES5_S5_ENKUlvE0_clEvENKUlvE0_clEvEUlfE_St5arrayIPcLm2EEEEviT0_T1_,"a",@progbits
	.sectionflags	@""
	.align	4
.nv.constant0._ZN2at6native29vectorized_elementwise_kernelILi2EZZZNS0_22nan_to_num_kernel_cudaERNS_18TensorIteratorBaseESt8optionalIdES5_S5_ENKUlvE0_clEvENKUlvE0_clEvEUlfE_St5arrayIPcLm2EEEEviT0_T1_:
	.zero		944


//--------------------- .nv.constant0._ZN2at6native29vectorized_elementwise_kernelILi4EZZZNS0_22nan_to_num_kernel_cudaERNS_18TensorIteratorBaseESt8optionalIdES5_S5_ENKUlvE0_clEvENKUlvE0_clEvEUlfE_St5arrayIPcLm2EEEEviT0_T1_ --------------------------
	.section	.nv.constant0._ZN2at6native29vectorized_elementwise_kernelILi4EZZZNS0_22nan_to_num_kernel_cudaERNS_18TensorIteratorBaseESt8optionalIdES5_S5_ENKUlvE0_clEvENKUlvE0_clEvEUlfE_St5arrayIPcLm2EEEEviT0_T1_,"a",@progbits
	.sectionflags	@""
	.align	4
.nv.constant0._ZN2at6native29vectorized_elementwise_kernelILi4EZZZNS0_22nan_to_num_kernel_cudaERNS_18TensorIteratorBaseESt8optionalIdES5_S5_ENKUlvE0_clEvENKUlvE0_clEvEUlfE_St5arrayIPcLm2EEEEviT0_T1_:
	.zero		944


//--------------------- .nv.constant0._ZN2at6native29vectorized_elementwise_kernelILi8EZZZNS0_22nan_to_num_kernel_cudaERNS_18TensorIteratorBaseESt8optionalIdES5_S5_ENKUlvE0_clEvENKUlvE0_clEvEUlfE_St5arrayIPcLm2EEEEviT0_T1_ --------------------------
	.section	.nv.constant0._ZN2at6native29vectorized_elementwise_kernelILi8EZZZNS0_22nan_to_num_kernel_cudaERNS_18TensorIteratorBaseESt8optionalIdES5_S5_ENKUlvE0_clEvENKUlvE0_clEvEUlfE_St5arrayIPcLm2EEEEviT0_T1_,"a",@progbits
	.sectionflags	@""
	.align	4
.nv.constant0._ZN2at6native29vectorized_elementwise_kernelILi8EZZZNS0_22nan_to_num_kernel_cudaERNS_18TensorIteratorBaseESt8optionalIdES5_S5_ENKUlvE0_clEvENKUlvE0_clEvEUlfE_St5arrayIPcLm2EEEEviT0_T1_:
	.zero		944


//--------------------- .nv.constant0._ZN2at6native18elementwise_kernelILi128ELi4EZNS0_15gpu_kernel_implIZZZNS0_22nan_to_num_kernel_cudaERNS_18TensorIteratorBaseESt8optionalIdES6_S6_ENKUlvE0_clEvENKUlvE_clEvEUldE_EEvS4_RKT_EUliE_EEviT1_ --------------------------
	.section	.nv.constant0._ZN2at6native18elementwise_kernelILi128ELi4EZNS0_15gpu_kernel_implIZZZNS0_22nan_to_num_kernel_cudaERNS_18TensorIteratorBaseESt8optionalIdES6_S6_ENKUlvE0_clEvENKUlvE_clEvEUldE_EEvS4_RKT_EUliE_EEviT1_,"a",@progbits
	.sectionflags	@""
	.align	4
.nv.constant0._ZN2at6native18elementwise_kernelILi128ELi4EZNS0_15gpu_kernel_implIZZZNS0_22nan_to_num_kernel_cudaERNS_18TensorIteratorBaseESt8optionalIdES6_S6_ENKUlvE0_clEvENKUlvE_clEvEUldE_EEvS4_RKT_EUliE_EEviT1_:
	.zero		1472


//--------------------- .nv.constant0._ZN2at6native27unrolled_elementwise_kernelIZZZNS0_22nan_to_num_kernel_cudaERNS_18TensorIteratorBaseESt8optionalIdES5_S5_ENKUlvE0_clEvENKUlvE_clEvEUldE_St5arrayIPcLm2EELi4E23TrivialOffsetCalculatorILi1EjESD_NS0_6memory12LoadWithCastILi1EEENSE_13StoreWithCastILi1EEEEEviT_T0_T2_T3_T4_T5_ --------------------------
	.section	.nv.constant0._ZN2at6native27unrolled_elementwise_kernelIZZZNS0_22nan_to_num_kernel_cudaERNS_18TensorIteratorBaseESt8optionalIdES5_S5_ENKUlvE0_clEvENKUlvE_clEvEUldE_St5arrayIPcLm2EELi4E23TrivialOffsetCalculatorILi1EjESD_NS0_6memory12LoadWithCastILi1EEENSE_13StoreWithCastILi1EEEEEviT_T0_T2_T3_T4_T5_,"a",@progbits
	.sectionflags	@""
	.align	4
.nv.constant0._ZN2at6native27unrolled_elementwise_kernelIZZZNS0_22nan_to_num_kernel_cudaERNS_18TensorIteratorBaseESt8optionalIdES5_S5_ENKUlvE0_clEvENKUlvE_clEvEUldE_St5arrayIPcLm2EELi4E23TrivialOffsetCalculatorILi1EjESD_NS0_6memory12LoadWithCastILi1EEENSE_13StoreWithCastILi1EEEEEviT_T0_T2_T3_T4_T5_:
	.zero		972


//--------------------- .nv.constant0._ZN2at6native18elementwise_kernelILi128ELi2EZNS0_22gpu_kernel_impl_nocastIZZZNS0_22nan_to_num_kernel_cudaERNS_18TensorIteratorBaseESt8optionalIdES6_S6_ENKUlvE0_clEvENKUlvE_clEvEUldE_EEvS4_RKT_EUliE_EEviT1_ --------------------------
	.section	.nv.constant0._ZN2at6native18elementwise_kernelILi128ELi2EZNS0_22gpu_kernel_impl_nocastIZZZNS0_22nan_to_num_kernel_cudaERNS_18TensorIteratorBaseESt8optionalIdES6_S6_ENKUlvE0_clEvENKUlvE_clEvEUldE_EEvS4_RKT_EUliE_EEviT1_,"a",@progbits
	.sectionflags	@""
	.align	4
.nv.constant0._ZN2at6native18elementwise_kernelILi128ELi2EZNS0_22gpu_kernel_impl_nocastIZZZNS0_22nan_to_num_kernel_cudaERNS_18TensorIteratorBaseESt8optionalIdES6_S6_ENKUlvE0_clEvENKUlvE_clEvEUldE_EEvS4_RKT_EUliE_EEviT1_:
	.zero		1464


//--------------------- .nv.constant0._ZN2at6native27unrolled_elementwise_kernelIZZZNS0_22nan_to_num_kernel_cudaERNS_18TensorIteratorBaseESt8optionalIdES5_S5_ENKUlvE0_clEvENKUlvE_clEvEUldE_St5arrayIPcLm2EELi4E23TrivialOffsetCalculatorILi1EjESD_NS0_6memory15LoadWithoutCastENSE_16StoreWithoutCastEEEviT_T0_T2_T3_T4_T5_ --------------------------
	.section	.nv.constant0._ZN2at6native27unrolled_elementwise_kernelIZZZNS0_22nan_to_num_kernel_cudaERNS_18TensorIteratorBaseESt8optionalIdES5_S5_ENKUlvE0_clEvENKUlvE_clEvEUldE_St5arrayIPcLm2EELi4E23TrivialOffsetCalculatorILi1EjESD_NS0_6memory15LoadWithoutCastENSE_16StoreWithoutCastEEEviT_T0_T2_T3_T4_T5_,"a",@progbits
	.sectionflags	@""
	.align	4
.nv.constant0._ZN2at6native27unrolled_elementwise_kernelIZZZNS0_22nan_to_num_kernel_cudaERNS_18TensorIteratorBaseESt8optionalIdES5_S5_ENKUlvE0_clEvENKUlvE_clEvEUldE_St5arrayIPcLm2EELi4E23TrivialOffsetCalculatorILi1EjESD_NS0_6memory15LoadWithoutCastENSE_16StoreWithoutCastEEEviT_T0_T2_T3_T4_T5_:
	.zero		956


//--------------------- .nv.constant0._ZN2at6native29vectorized_elementwise_kernelILi2EZZZNS0_22nan_to_num_kernel_cudaERNS_18TensorIteratorBaseESt8optionalIdES5_S5_ENKUlvE0_clEvENKUlvE_clEvEUldE_St5arrayIPcLm2EEEEviT0_T1_ --------------------------
	.section	.nv.constant0._ZN2at6native29vectorized_elementwise_kernelILi2EZZZNS0_22nan_to_num_kernel_cudaERNS_18TensorIteratorBaseESt8optionalIdES5_S5_ENKUlvE0_clEvENKUlvE_clEvEUldE_St5arrayIPcLm2EEEEviT0_T1_,"a",@progbits
	.sectionflags	@""
	.align	4
.nv.constant0._ZN2at6native29vectorized_elementwise_kernelILi2EZZZNS0_22nan_to_num_kernel_cudaERNS_18TensorIteratorBaseESt8optionalIdES5_S5_ENKUlvE0_clEvENKUlvE_clEvEUldE_St5arrayIPcLm2EEEEviT0_T1_:
	.zero		952


//--------------------- .nv.constant0._ZN2at6native29vectorized_elementwise_kernelILi4EZZZNS0_22nan_to_num_kernel_cudaERNS_18TensorIteratorBaseESt8optionalIdES5_S5_ENKUlvE0_clEvENKUlvE_clEvEUldE_St5arrayIPcLm2EEEEviT0_T1_ --------------------------
	.section	.nv.constant0._ZN2at6native29vectorized_elementwise_kernelILi4EZZZNS0_22nan_to_num_kernel_cudaERNS_18TensorIteratorBaseESt8optionalIdES5_S5_ENKUlvE0_clEvENKUlvE_clEvEUldE_St5arrayIPcLm2EEEEviT0_T1_,"a",@progbits
	.sectionflags	@""
	.align	4
.nv.constant0._ZN2at6native29vectorized_elementwise_kernelILi4EZZZNS0_22nan_to_num_kernel_cudaERNS_18TensorIteratorBaseESt8optionalIdES5_S5_ENKUlvE0_clEvENKUlvE_clEvEUldE_St5arrayIPcLm2EEEEviT0_T1_:
	.zero		952


//--------------------- .nv.constant0._ZN2at6native29vectorized_elementwise_kernelILi8EZZZNS0_22nan_to_num_kernel_cudaERNS_18TensorIteratorBaseESt8optionalIdES5_S5_ENKUlvE0_clEvENKUlvE_clEvEUldE_St5arrayIPcLm2EEEEviT0_T1_ --------------------------
	.section	.nv.constant0._ZN2at6native29vectorized_elementwise_kernelILi8EZZZNS0_22nan_to_num_kernel_cudaERNS_18TensorIteratorBaseESt8optionalIdES5_S5_ENKUlvE0_clEvENKUlvE_clEvEUldE_St5arrayIPcLm2EEEEviT0_T1_,"a",@progbits
	.sectionflags	@""
	.align	4
.nv.constant0._ZN2at6native29vectorized_elementwise_kernelILi8EZZZNS0_22nan_to_num_kernel_cudaERNS_18TensorIteratorBaseESt8optionalIdES5_S5_ENKUlvE0_clEvENKUlvE_clEvEUldE_St5arrayIPcLm2EEEEviT0_T1_:
	.zero		952


//--------------------- .nv.constant0._ZN2at6native18elementwise_kernelILi128ELi4EZNS0_15gpu_kernel_implIZZZNS0_22nan_to_num_kernel_cudaERNS_18TensorIteratorBaseESt8optionalIdES6_S6_ENKUlvE_clEvENKUlvE0_clEvEUlN3c107complexIfEEE_EEvS4_RKT_EUliE_EEviT1_ --------------------------
	.section	.nv.constant0._ZN2at6native18elementwise_kernelILi128ELi4EZNS0_15gpu_kernel_implIZZZNS0_22nan_to_num_kernel_cudaERNS_18TensorIteratorBaseESt8optionalIdES6_S6_ENKUlvE_clEvENKUlvE0_clEvEUlN3c107complexIfEEE_EEvS4_RKT_EUliE_EEviT1_,"a",@progbits
	.sectionflags	@""
	.align	4
.nv.constant0._ZN2at6native18elementwise_kernelILi128ELi4EZNS0_15gpu_kernel_implIZZZNS0_22nan_to_num_kernel_cudaERNS_18TensorIteratorBaseESt8optionalIdES6_S6_ENKUlvE_clEvENKUlvE0_clEvEUlN3c107complexIfEEE_EEvS4_RKT_EUliE_EEviT1_:
	.zero		1464


//--------------------- .nv.constant0._ZN2at6native27unrolled_elementwise_kernelIZZZNS0_22nan_to_num_kernel_cudaERNS_18TensorIteratorBaseESt8optionalIdES5_S5_ENKUlvE_clEvENKUlvE0_clEvEUlN3c107complexIfEEE_St5arrayIPcLm2EELi4E23TrivialOffsetCalculatorILi1EjESG_NS0_6memory12LoadWithCastILi1EEENSH_13StoreWithCastILi1EEEEEviT_T0_T2_T3_T4_T5_ --------------------------
	.section	.nv.constant0._ZN2at6native27unrolled_elementwise_kernelIZZZNS0_22nan_to_num_kernel_cudaERNS_18TensorIteratorBaseESt8optionalIdES5_S5_ENKUlvE_clEvENKUlvE0_clEvEUlN3c107complexIfEEE_St5arrayIPcLm2EELi4E23TrivialOffsetCalculatorILi1EjESG_NS0_6memory12LoadWithCastILi1EEENSH_13StoreWithCastILi1EEEEEviT_T0_T2_T3_T4_T5_,"a",@progbits
	.sectionflags	@""
	.align	4
.nv.constant0._ZN2at6native27unrolled_elementwise_kernelIZZZNS0_22nan_to_num_kernel_cudaERNS_18TensorIteratorBaseESt8optionalIdES5_S5_ENKUlvE_clEvENKUlvE0_clEvEUlN3c107complexIfEEE_St5arrayIPcLm2EELi4E23TrivialOffsetCalculatorILi1EjESG_NS0_6memory12LoadWithCastILi1EEENSH_13StoreWithCastILi1EEEEEviT_T0_T2_T3_T4_T5_:
	.zero		964


//--------------------- .nv.constant0._ZN2at6native18elementwise_kernelILi128ELi2EZNS0_22gpu_kernel_impl_nocastIZZZNS0_22nan_to_num_kernel_cudaERNS_18TensorIteratorBaseESt8optionalIdES6_S6_ENKUlvE_clEvENKUlvE0_clEvEUlN3c107complexIfEEE_EEvS4_RKT_EUliE_EEviT1_ --------------------------
	.section	.nv.constant0._ZN2at6native18elementwise_kernelILi128ELi2EZNS0_22gpu_kernel_impl_nocastIZZZNS0_22nan_to_num_kernel_cudaERNS_18TensorIteratorBaseESt8optionalIdES6_S6_ENKUlvE_clEvENKUlvE0_clEvEUlN3c107complexIfEEE_EEvS4_RKT_EUliE_EEviT1_,"a",@progbits
	.sectionflags	@""
	.align	4
.nv.constant0._ZN2at6native18elementwise_kernelILi128ELi2EZNS0_22gpu_kernel_impl_nocastIZZZNS0_22nan_to_num_kernel_cudaERNS_18TensorIteratorBaseESt8optionalIdES6_S6_ENKUlvE_clEvENKUlvE0_clEvEUlN3c107complexIfEEE_EEvS4_RKT_EUliE_EEviT1_:
	.zero		1456


//--------------------- .nv.constant0._ZN2at6native27unrolled_elementwise_kernelIZZZNS0_22nan_to_num_kernel_cudaERNS_18TensorIteratorBaseESt8optionalIdES5_S5_ENKUlvE_clEvENKUlvE0_clEvEUlN3c107complexIfEEE_St5arrayIPcLm2EELi4E23TrivialOffsetCalculatorILi1EjESG_NS0_6memory15LoadWithoutCastENSH_16StoreWithoutCastEEEviT_T0_T2_T3_T4_T5_ --------------------------
	.section	.nv.constant0._ZN2at6native27unrolled_elementwise_kernelIZZZNS0_22nan_to_num_kernel_cudaERNS_18TensorIteratorBaseESt8optionalIdES5_S5_ENKUlvE_clEvENKUlvE0_clEvEUlN3c107complexIfEEE_St5arrayIPcLm2EELi4E23TrivialOffsetCalculatorILi1EjESG_NS0_6memory15LoadWithoutCastENSH_16StoreWithoutCastEEEviT_T0_T2_T3_T4_T5_,"a",@progbits
	.sectionflags	@""
	.align	4
.nv.constant0._ZN2at6native27unrolled_elementwise_kernelIZZZNS0_22nan_to_num_kernel_cudaERNS_18TensorIteratorBaseESt8optionalIdES5_S5_ENKUlvE_clEvENKUlvE0_clEvEUlN3c107complexIfEEE_St5arrayIPcLm2EELi4E23TrivialOffsetCalculatorILi1EjESG_NS0_6memory15LoadWithoutCastENSH_16StoreWithoutCastEEEviT_T0_T2_T3_T4_T5_:
	.zero		948


//--------------------- .nv.constant0._ZN2at6native29vectorized_elementwise_kernelILi2EZZZNS0_22nan_to_num_kernel_cudaERNS_18TensorIteratorBaseESt8optionalIdES5_S5_ENKUlvE_clEvENKUlvE0_clEvEUlN3c107complexIfEEE_St5arrayIPcLm2EEEEviT0_T1_ --------------------------
	.section	.nv.constant0._ZN2at6native29vectorized_elementwise_kernelILi2EZZZNS0_22nan_to_num_kernel_cudaERNS_18TensorIteratorBaseESt8optionalIdES5_S5_ENKUlvE_clEvENKUlvE0_clEvEUlN3c107complexIfEEE_St5arrayIPcLm2EEEEviT0_T1_,"a",@progbits
	.sectionflags	@""
	.align	4
.nv.constant0._ZN2at6native29vectorized_elementwise_kernelILi2EZZZNS0_22nan_to_num_kernel_cudaERNS_18TensorIteratorBaseESt8optionalIdES5_S5_ENKUlvE_clEvENKUlvE0_clEvEUlN3c107complexIfEEE_St5arrayIPcLm2EEEEviT0_T1_:
	.zero		944


//--------------------- .nv.constant0._ZN2at6native29vectorized_elementwise_kernelILi4EZZZNS0_22nan_to_num_kernel_cudaERNS_18TensorIteratorBaseESt8optionalIdES5_S5_ENKUlvE_clEvENKUlvE0_clEvEUlN3c107complexIfEEE_St5arrayIPcLm2EEEEviT0_T1_ --------------------------
	.section	.nv.constant0._ZN2at6native29vectorized_elementwise_kernelILi4EZZZNS0_22nan_to_num_kernel_cudaERNS_18TensorIteratorBaseESt8optionalIdES5_S5_ENKUlvE_clEvENKUlvE0_clEvEUlN3c107complexIfEEE_St5arrayIPcLm2EEEEviT0_T1_,"a",@progbits
	.sectionflags	@""
	.align	4
.nv.constant0._ZN2at6native29vectorized_elementwise_kernelILi4EZZZNS0_22nan_to_num_kernel_cudaERNS_18TensorIteratorBaseESt8optionalIdES5_S5_ENKUlvE_clEvENKUlvE0_clEvEUlN3c107complexIfEEE_St5arrayIPcLm2EEEEviT0_T1_:
	.zero		944


//--------------------- .nv.constant0._ZN2at6native29vectorized_elementwise_kernelILi8EZZZNS0_22nan_to_num_kernel_cudaERNS_18TensorIteratorBaseESt8optionalIdES5_S5_ENKUlvE_clEvENKUlvE0_clEvEUlN3c107complexIfEEE_St5arrayIPcLm2EEEEviT0_T1_ --------------------------
	.section	.nv.constant0._ZN2at6native29vectorized_elementwise_kernelILi8EZZZNS0_22nan_to_num_kernel_cudaERNS_18TensorIteratorBaseESt8optionalIdES5_S5_ENKUlvE_clEvENKUlvE0_clEvEUlN3c107complexIfEEE_St5arrayIPcLm2EEEEviT0_T1_,"a",@progbits
	.sectionflags	@""
	.align	4
.nv.constant0._ZN2at6native29vectorized_elementwise_kernelILi8EZZZNS0_22nan_to_num_kernel_cudaERNS_18TensorIteratorBaseESt8optionalIdES5_S5_ENKUlvE_clEvENKUlvE0_clEvEUlN3c107complexIfEEE_St5arrayIPcLm2EEEEviT0_T1_:
	.zero		944


//--------------------- .nv.constant0._ZN2at6native18elementwise_kernelILi128ELi4EZNS0_15gpu_kernel_implIZZZNS0_22nan_to_num_kernel_cudaERNS_18TensorIteratorBaseESt8optionalIdES6_S6_ENKUlvE_clEvENKUlvE_clEvEUlN3c107complexIdEEE_EEvS4_RKT_EUliE_EEviT1_ --------------------------
	.section	.nv.constant0._ZN2at6native18elementwise_kernelILi128ELi4EZNS0_15gpu_kernel_implIZZZNS0_22nan_to_num_kernel_cudaERNS_18TensorIteratorBaseESt8optionalIdES6_S6_ENKUlvE_clEvENKUlvE_clEvEUlN3c107complexIdEEE_EEvS4_RKT_EUliE_EEviT1_,"a",@progbits
	.sectionflags	@""
	.align	4
.nv.constant0._ZN2at6native18elementwise_kernelILi128ELi4EZNS0_15gpu_kernel_implIZZZNS0_22nan_to_num_kernel_cudaERNS_18TensorIteratorBaseESt8optionalIdES6_S6_ENKUlvE_clEvENKUlvE_clEvEUlN3c107complexIdEEE_EEvS4_RKT_EUliE_EEviT1_:
	.zero		1472


//--------------------- .nv.constant0._ZN2at6native27unrolled_elementwise_kernelIZZZNS0_22nan_to_num_kernel_cudaERNS_18TensorIteratorBaseESt8optionalIdES5_S5_ENKUlvE_clEvENKUlvE_clEvEUlN3c107complexIdEEE_St5arrayIPcLm2EELi4E23TrivialOffsetCalculatorILi1EjESG_NS0_6memory12LoadWithCastILi1EEENSH_13StoreWithCastILi1EEEEEviT_T0_T2_T3_T4_T5_ --------------------------
	.section	.nv.constant0._ZN2at6native27unrolled_elementwise_kernelIZZZNS0_22nan_to_num_kernel_cudaERNS_18TensorIteratorBaseESt8optionalIdES5_S5_ENKUlvE_clEvENKUlvE_clEvEUlN3c107complexIdEEE_St5arrayIPcLm2EELi4E23TrivialOffsetCalculatorILi1EjESG_NS0_6memory12LoadWithCastILi1EEENSH_13StoreWithCastILi1EEEEEviT_T0_T2_T3_T4_T5_,"a",@progbits
	.sectionflags	@""
	.align	4
.nv.constant0._ZN2at6native27unrolled_elementwise_kernelIZZZNS0_22nan_to_num_kernel_cudaERNS_18TensorIteratorBaseESt8optionalIdES5_S5_ENKUlvE_clEvENKUlvE_clEvEUlN3c107complexIdEEE_St5arrayIPcLm2EELi4E23TrivialOffsetCalculatorILi1EjESG_NS0_6memory12LoadWithCastILi1EEENSH_13StoreWithCastILi1EEEEEviT_T0_T2_T3_T4_T5_:
	.zero		972


//--------------------- .nv.constant0._ZN2at6native18elementwise_kernelILi128ELi2EZNS0_22gpu_kernel_impl_nocastIZZZNS0_22nan_to_num_kernel_cudaERNS_18TensorIteratorBaseESt8optionalIdES6_S6_ENKUlvE_clEvENKUlvE_clEvEUlN3c107complexIdEEE_EEvS4_RKT_EUliE_EEviT1_ --------------------------
	.section	.nv.constant0._ZN2at6native18elementwise_kernelILi128ELi2EZNS0_22gpu_kernel_impl_nocastIZZZNS0_22nan_to_num_kernel_cudaERNS_18TensorIteratorBaseESt8optionalIdES6_S6_ENKUlvE_clEvENKUlvE_clEvEUlN3c107complexIdEEE_EEvS4_RKT_EUliE_EEviT1_,"a",@progbits
	.sectionflags	@""
	.align	4
.nv.constant0._ZN2at6native18elementwise_kernelILi128ELi2EZNS0_22gpu_kernel_impl_nocastIZZZNS0_22nan_to_num_kernel_cudaERNS_18TensorIteratorBaseESt8optionalIdES6_S6_ENKUlvE_clEvENKUlvE_clEvEUlN3c107complexIdEEE_EEvS4_RKT_EUliE_EEviT1_:
	.zero		1464


//--------------------- .nv.constant0._ZN2at6native27unrolled_elementwise_kernelIZZZNS0_22nan_to_num_kernel_cudaERNS_18TensorIteratorBaseESt8optionalIdES5_S5_ENKUlvE_clEvENKUlvE_clEvEUlN3c107complexIdEEE_St5arrayIPcLm2EELi4E23TrivialOffsetCalculatorILi1EjESG_NS0_6memory15LoadWithoutCastENSH_16StoreWithoutCastEEEviT_T0_T2_T3_T4_T5_ --------------------------
	.section	.nv.constant0._ZN2at6native27unrolled_elementwise_kernelIZZZNS0_22nan_to_num_kernel_cudaERNS_18TensorIteratorBaseESt8optionalIdES5_S5_ENKUlvE_clEvENKUlvE_clEvEUlN3c107complexIdEEE_St5arrayIPcLm2EELi4E23TrivialOffsetCalculatorILi1EjESG_NS0_6memory15LoadWithoutCastENSH_16StoreWithoutCastEEEviT_T0_T2_T3_T4_T5_,"a",@progbits
	.sectionflags	@""
	.align	4
.nv.constant0._ZN2at6native27unrolled_elementwise_kernelIZZZNS0_22nan_to_num_kernel_cudaERNS_18TensorIteratorBaseESt8optionalIdES5_S5_ENKUlvE_clEvENKUlvE_clEvEUlN3c107complexIdEEE_St5arrayIPcLm2EELi4E23TrivialOffsetCalculatorILi1EjESG_NS0_6memory15LoadWithoutCastENSH_16StoreWithoutCastEEEviT_T0_T2_T3_T4_T5_:
	.zero		956


//--------------------- .nv.constant0._ZN2at6native29vectorized_elementwise_kernelILi2EZZZNS0_22nan_to_num_kernel_cudaERNS_18TensorIteratorBaseESt8optionalIdES5_S5_ENKUlvE_clEvENKUlvE_clEvEUlN3c107complexIdEEE_St5arrayIPcLm2EEEEviT0_T1_ --------------------------
	.section	.nv.constant0._ZN2at6native29vectorized_elementwise_kernelILi2EZZZNS0_22nan_to_num_kernel_cudaERNS_18TensorIteratorBaseESt8optionalIdES5_S5_ENKUlvE_clEvENKUlvE_clEvEUlN3c107complexIdEEE_St5arrayIPcLm2EEEEviT0_T1_,"a",@progbits
	.sectionflags	@""
	.align	4
.nv.constant0._ZN2at6native29vectorized_elementwise_kernelILi2EZZZNS0_22nan_to_num_kernel_cudaERNS_18TensorIteratorBaseESt8optionalIdES5_S5_ENKUlvE_clEvENKUlvE_clEvEUlN3c107complexIdEEE_St5arrayIPcLm2EEEEviT0_T1_:
	.zero		952


//--------------------- .nv.constant0._ZN2at6native29vectorized_elementwise_kernelILi4EZZZNS0_22nan_to_num_kernel_cudaERNS_18TensorIteratorBaseESt8optionalIdES5_S5_ENKUlvE_clEvENKUlvE_clEvEUlN3c107complexIdEEE_St5arrayIPcLm2EEEEviT0_T1_ --------------------------
	.section	.nv.constant0._ZN2at6native29vectorized_elementwise_kernelILi4EZZZNS0_22nan_to_num_kernel_cudaERNS_18TensorIteratorBaseESt8optionalIdES5_S5_ENKUlvE_clEvENKUlvE_clEvEUlN3c107complexIdEEE_St5arrayIPcLm2EEEEviT0_T1_,"a",@progbits
	.sectionflags	@""
	.align	4
.nv.constant0._ZN2at6native29vectorized_elementwise_kernelILi4EZZZNS0_22nan_to_num_kernel_cudaERNS_18TensorIteratorBaseESt8optionalIdES5_S5_ENKUlvE_clEvENKUlvE_clEvEUlN3c107complexIdEEE_St5arrayIPcLm2EEEEviT0_T1_:
	.zero		952


//--------------------- .nv.constant0._ZN2at6native29vectorized_elementwise_kernelILi8EZZZNS0_22nan_to_num_kernel_cudaERNS_18TensorIteratorBaseESt8optionalIdES5_S5_ENKUlvE_clEvENKUlvE_clEvEUlN3c107complexIdEEE_St5arrayIPcLm2EEEEviT0_T1_ --------------------------
	.section	.nv.constant0._ZN2at6native29vectorized_elementwise_kernelILi8EZZZNS0_22nan_to_num_kernel_cudaERNS_18TensorIteratorBaseESt8optionalIdES5_S5_ENKUlvE_clEvENKUlvE_clEvEUlN3c107complexIdEEE_St5arrayIPcLm2EEEEviT0_T1_,"a",@progbits
	.sectionflags	@""
	.align	4
.nv.constant0._ZN2at6native29vectorized_elementwise_kernelILi8EZZZNS0_22nan_to_num_kernel_cudaERNS_18TensorIteratorBaseESt8optionalIdES5_S5_ENKUlvE_clEvENKUlvE_clEvEUlN3c107complexIdEEE_St5arrayIPcLm2EEEEviT0_T1_:
	.zero		952


//--------------------- .nv.constant0._ZN2at6native18elementwise_kernelILi128ELi4EZNS0_15gpu_kernel_implIZZZNS0_21clamp_max_kernel_cudaERNS_18TensorIteratorBaseERKN3c106ScalarEENKUlvE_clEvENKUlvE7_clEvEUlNS5_8BFloat16EE_EEvS4_RKT_EUliE_EEviT1_ --------------------------
	.section	.nv.constant0._ZN2at6native18elementwise_kernelILi128ELi4EZNS0_15gpu_kernel_implIZZZNS0_21clamp_max_kernel_cudaERNS_18TensorIteratorBaseERKN3c106ScalarEENKUlvE_clEvENKUlvE7_clEvEUlNS5_8BFloat16EE_EEvS4_RKT_EUliE_EEviT1_,"a",@progbits
	.sectionflags	@""
	.align	4
.nv.constant0._ZN2at6native18elementwise_kernelILi128ELi4EZNS0_15gpu_kernel_implIZZZNS0_21clamp_max_kernel_cudaERNS_18TensorIteratorBaseERKN3c106ScalarEENKUlvE_clEvENKUlvE7_clEvEUlNS5_8BFloat16EE_EEvS4_RKT_EUliE_EEviT1_:
	.zero		1456


//--------------------- .nv.constant0._ZN2at6native27unrolled_elementwise_kernelIZZZNS0_21clamp_max_kernel_cudaERNS_18TensorIteratorBaseERKN3c106ScalarEENKUlvE_clEvENKUlvE7_clEvEUlNS4_8BFloat16EE_St5arrayIPcLm2EELi4E23TrivialOffsetCalculatorILi1EjESG_NS0_6memory12LoadWithCastILi1EEENSH_13StoreWithCastILi1EEEEEviT_T0_T2_T3_T4_T5_ --------------------------
	.section	.nv.constant0._ZN2at6native27unrolled_elementwise_kernelIZZZNS0_21clamp_max_kernel_cudaERNS_18TensorIteratorBaseERKN3c106ScalarEENKUlvE_clEvENKUlvE7_clEvEUlNS4_8BFloat16EE_St5arrayIPcLm2EELi4E23TrivialOffsetCalculatorILi1EjESG_NS0_6memory12LoadWithCastILi1EEENSH_13StoreWithCastILi1EEEEEviT_T0_T2_T3_T4_T5_,"a",@progbits
	.sectionflags	@""
	.align	4
.nv.constant0._ZN2at6native27unrolled_elementwise_kernelIZZZNS0_21clamp_max_kernel_cudaERNS_18TensorIteratorBaseERKN3c106ScalarEENKUlvE_clEvENKUlvE7_clEvEUlNS4_8BFloat16EE_St5arrayIPcLm2EELi4E23TrivialOffsetCalculatorILi1EjESG_NS0_6memory12LoadWithCastILi1EEENSH_13StoreWithCastILi1EEEEEviT_T0_T2_T3_T4_T5_:
	.zero		956


//--------------------- .nv.constant0._ZN2at6native18elementwise_kernelILi128ELi4EZNS0_22gpu_kernel_impl_nocastIZZZNS0_21clamp_max_kernel_cudaERNS_18TensorIteratorBaseERKN3c106ScalarEENKUlvE_clEvENKUlvE7_clEvEUlNS5_8BFloat16EE_EEvS4_RKT_EUliE_EEviT1_ --------------------------
	.section	.nv.constant0._ZN2at6native18elementwise_kernelILi128ELi4EZNS0_22gpu_kernel_impl_nocastIZZZNS0_21clamp_max_kernel_cudaERNS_18TensorIteratorBaseERKN3c106ScalarEENKUlvE_clEvENKUlvE7_clEvEUlNS5_8BFloat16EE_EEvS4_RKT_EUliE_EEviT1_,"a",@progbits
	.sectionflags	@""
	.align	4
.nv.constant0._ZN2at6native18elementwise_kernelILi128ELi4EZNS0_22gpu_kernel_impl_nocastIZZZNS0_21clamp_max_kernel_cudaERNS_18TensorIteratorBaseERKN3c106ScalarEENKUlvE_clEvENKUlvE7_clEvEUlNS5_8BFloat16EE_EEvS4_RKT_EUliE_EEviT1_:
	.zero		1448


//--------------------- .nv.constant0._ZN2at6native27unrolled_elementwise_kernelIZZZNS0_21clamp_max_kernel_cudaERNS_18TensorIteratorBaseERKN3c106ScalarEENKUlvE_clEvENKUlvE7_clEvEUlNS4_8BFloat16EE_St5arrayIPcLm2EELi4E23TrivialOffsetCalculatorILi1EjESG_NS0_6memory15LoadWithoutCastENSH_16StoreWithoutCastEEEviT_T0_T2_T3_T4_T5_ --------------------------
	.section	.nv.constant0._ZN2at6native27unrolled_elementwise_kernelIZZZNS0_21clamp_max_kernel_cudaERNS_18TensorIteratorBaseERKN3c106ScalarEENKUlvE_clEvENKUlvE7_clEvEUlNS4_8BFloat16EE_St5arrayIPcLm2EELi4E23TrivialOffsetCalculatorILi1EjESG_NS0_6memory15LoadWithoutCastENSH_16StoreWithoutCastEEEviT_T0_T2_T3_T4_T5_,"a",@progbits
	.sectionflags	@""
	.align	4
.nv.constant0._ZN2at6native27unrolled_elementwise_kernelIZZZNS0_21clamp_max_kernel_cudaERNS_18TensorIteratorBaseERKN3c106ScalarEENKUlvE_clEvENKUlvE7_clEvEUlNS4_8BFloat16EE_St5arrayIPcLm2EELi4E23TrivialOffsetCalculatorILi1EjESG_NS0_6memory15LoadWithoutCastENSH_16StoreWithoutCastEEEviT_T0_T2_T3_T4_T5_:
	.zero		940


//--------------------- .nv.constant0._ZN2at6native29vectorized_elementwise_kernelILi2EZZZNS0_21clamp_max_kernel_cudaERNS_18TensorIteratorBaseERKN3c106ScalarEENKUlvE_clEvENKUlvE7_clEvEUlNS4_8BFloat16EE_St5arrayIPcLm2EEEEviT0_T1_ --------------------------
	.section	.nv.constant0._ZN2at6native29vectorized_elementwise_kernelILi2EZZZNS0_21clamp_max_kernel_cudaERNS_18TensorIteratorBaseERKN3c106ScalarEENKUlvE_clEvENKUlvE7_clEvEUlNS4_8BFloat16EE_St5arrayIPcLm2EEEEviT0_T1_,"a",@progbits
	.sectionflags	@""
	.align	4
.nv.constant0._ZN2at6native29vectorized_elementwise_kernelILi2EZZZNS0_21clamp_max_kernel_cudaERNS_18TensorIteratorBaseERKN3c106ScalarEENKUlvE_clEvENKUlvE7_clEvEUlNS4_8BFloat16EE_St5arrayIPcLm2EEEEviT0_T1_:
	.zero		936


//--------------------- .nv.constant0._ZN2at6native29vectorized_elementwise_kernelILi4EZZZNS0_21clamp_max_kernel_cudaERNS_18TensorIteratorBaseERKN3c106ScalarEENKUlvE_clEvENKUlvE7_clEvEUlNS4_8BFloat16EE_St5arrayIPcLm2EEEEviT0_T1_ --------------------------
	.section	.nv.constant0._ZN2at6native29vectorized_elementwise_kernelILi4EZZZNS0_21clamp_max_kernel_cudaERNS_18TensorIteratorBaseERKN3c106ScalarEENKUlvE_clEvENKUlvE7_clEvEUlNS4_8BFloat16EE_St5arrayIPcLm2EEEEviT0_T1_,"a",@progbits
	.sectionflags	@""
	.align	4
.nv.constant0._ZN2at6native29vectorized_elementwise_kernelILi4EZZZNS0_21clamp_max_kernel_cudaERNS_18TensorIteratorBaseERKN3c106ScalarEENKUlvE_clEvENKUlvE7_clEvEUlNS4_8BFloat16EE_St5arrayIPcLm2EEEEviT0_T1_:
	.zero		936


//--------------------- .nv.constant0._ZN2at6native29vectorized_elementwise_kernelILi8EZZZNS0_21clamp_max_kernel_cudaERNS_18TensorIteratorBaseERKN3c106ScalarEENKUlvE_clEvENKUlvE7_clEvEUlNS4_8BFloat16EE_St5arrayIPcLm2EEEEviT0_T1_ --------------------------
	.section	.nv.constant0._ZN2at6native29vectorized_elementwise_kernelILi8EZZZNS0_21clamp_max_kernel_cudaERNS_18TensorIteratorBaseERKN3c106ScalarEENKUlvE_clEvENKUlvE7_clEvEUlNS4_8BFloat16EE_St5arrayIPcLm2EEEEviT0_T1_,"a",@progbits
	.sectionflags	@""
	.align	4
.nv.constant0._ZN2at6native29vectorized_elementwise_kernelILi8EZZZNS0_21clamp_max_kernel_cudaERNS_18TensorIteratorBaseERKN3c106ScalarEENKUlvE_clEvENKUlvE7_clEvEUlNS4_8BFloat16EE_St5arrayIPcLm2EEEEviT0_T1_:
	.zero		936


//--------------------- .nv.constant0._ZN2at6native18elementwise_kernelILi128ELi4EZNS0_15gpu_kernel_implIZZZNS0_21clamp_max_kernel_cudaERNS_18TensorIteratorBaseERKN3c106ScalarEENKUlvE_clEvENKUlvE6_clEvEUlNS5_4HalfEE_EEvS4_RKT_EUliE_EEviT1_ --------------------------
	.section	.nv.constant0._ZN2at6native18elementwise_kernelILi128ELi4EZNS0_15gpu_kernel_implIZZZNS0_21clamp_max_kernel_cudaERNS_18TensorIteratorBaseERKN3c106ScalarEENKUlvE_clEvENKUlvE6_clEvEUlNS5_4HalfEE_EEvS4_RKT_EUliE_EEviT1_,"a",@progbits
	.sectionflags	@""
	.align	4
.nv.constant0._ZN2at6native18elementwise_kernelILi128ELi4EZNS0_15gpu_kernel_implIZZZNS0_21clamp_max_kernel_cudaERNS_18TensorIteratorBaseERKN3c106ScalarEENKUlvE_clEvENKUlvE6_clEvEUlNS5_4HalfEE_EEvS4_RKT_EUliE_EEviT1_:
	.zero		1456


//--------------------- .nv.constant0._ZN2at6native27unrolled_elementwise_kernelIZZZNS0_21clamp_max_kernel_cudaERNS_18TensorIteratorBaseERKN3c106ScalarEENKUlvE_clEvENKUlvE6_clEvEUlNS4_4HalfEE_St5arrayIPcLm2EELi4E23TrivialOffsetCalculatorILi1EjESG_NS0_6memory12LoadWithCastILi1EEENSH_13StoreWithCastILi1EEEEEviT_T0_T2_T3_T4_T5_ --------------------------
	.section	.nv.constant0._ZN2at6native27unrolled_elementwise_kernelIZZZNS0_21clamp_max_kernel_cudaERNS_18TensorIteratorBaseERKN3c106ScalarEENKUlvE_clEvENKUlvE6_clEvEUlNS4_4HalfEE_St5arrayIPcLm2EELi4E23TrivialOffsetCalculatorILi1EjESG_NS0_6memory12LoadWithCastILi1EEENSH_13StoreWithCastILi1EEEEEviT_T0_T2_T3_T4_T5_,"a",@progbits
	.sectionflags	@""
	.align	4
.nv.constant0._ZN2at6native27unrolled_elementwise_kernelIZZZNS0_21clamp_max_kernel_cudaERNS_18TensorIteratorBaseERKN3c106ScalarEENKUlvE_clEvENKUlvE6_clEvEUlNS4_4HalfEE_St5arrayIPcLm2EELi4E23TrivialOffsetCalculatorILi1EjESG_NS0_6memory12LoadWithCastILi1EEENSH_13StoreWithCastILi1EEEEEviT_T0_T2_T3_T4_T5_:
	.zero		956


//--------------------- .nv.constant0._ZN2at6native18elementwise_kernelILi128ELi4EZNS0_22gpu_kernel_impl_nocastIZZZNS0_21clamp_max_kernel_cudaERNS_18TensorIteratorBaseERKN3c106ScalarEENKUlvE_clEvENKUlvE6_clEvEUlNS5_4HalfEE_EEvS4_RKT_EUliE_EEviT1_ --------------------------
	.section	.nv.constant0._ZN2at6native18elementwise_kernelILi128ELi4EZNS0_22gpu_kernel_impl_nocastIZZZNS0_21clamp_max_kernel_cudaERNS_18TensorIteratorBaseERKN3c106ScalarEENKUlvE_clEvENKUlvE6_clEvEUlNS5_4HalfEE_EEvS4_RKT_EUliE_EEviT1_,"a",@progbits
	.sectionflags	@""
	.align	4
.nv.constant0._ZN2at6native18elementwise_kernelILi128ELi4EZNS0_22gpu_kernel_impl_nocastIZZZNS0_21clamp_max_kernel_cudaERNS_18TensorIteratorBaseERKN3c106ScalarEENKUlvE_clEvENKUlvE6_clEvEUlNS5_4HalfEE_EEvS4_RKT_EUliE_EEviT1_:
	.zero		1448


//--------------------- .nv.constant0._ZN2at6native27unrolled_elementwise_kernelIZZZNS0_21clamp_max_kernel_cudaERNS_18TensorIteratorBaseERKN3c106ScalarEENKUlvE_clEvENKUlvE6_clEvEUlNS4_4HalfEE_St5arrayIPcLm2EELi4E23TrivialOffsetCalculatorILi1EjESG_NS0_6memory15LoadWithoutCastENSH_16StoreWithoutCastEEEviT_T0_T2_T3_T4_T5_ --------------------------
	.section	.nv.constant0._ZN2at6native27unrolled_elementwise_kernelIZZZNS0_21clamp_max_kernel_cudaERNS_18TensorIteratorBaseERKN3c106ScalarEENKUlvE_clEvENKUlvE6_clEvEUlNS4_4HalfEE_St5arrayIPcLm2EELi4E23TrivialOffsetCalculatorILi1EjESG_NS0_6memory15LoadWithoutCastENSH_16StoreWithoutCastEEEviT_T0_T2_T3_T4_T5_,"a",@progbits
	.sectionflags	@""
	.align	4
.nv.constant0._ZN2at6native27unrolled_elementwise_kernelIZZZNS0_21clamp_max_kernel_cudaERNS_18TensorIteratorBaseERKN3c106ScalarEENKUlvE_clEvENKUlvE6_clEvEUlNS4_4HalfEE_St5arrayIPcLm2EELi4E23TrivialOffsetCalculatorILi1EjESG_NS0_6memory15LoadWithoutCastENSH_16StoreWithoutCastEEEviT_T0_T2_T3_T4_T5_:
	.zero		940


//--------------------- .nv.constant0._ZN2at6native29vectorized_elementwise_kernelILi2EZZZNS0_21clamp_max_kernel_cudaERNS_18TensorIteratorBaseERKN3c106ScalarEENKUlvE_clEvENKUlvE6_clEvEUlNS4_4HalfEE_St5arrayIPcLm2EEEEviT0_T1_ --------------------------
	.section	.nv.constant0._ZN2at6native29vectorized_elementwise_kernelILi2EZZZNS0_21clamp_max_kernel_cudaERNS_18TensorIteratorBaseERKN3c106ScalarEENKUlvE_clEvENKUlvE6_clEvEUlNS4_4HalfEE_St5arrayIPcLm2EEEEviT0_T1_,"a",@progbits
	.sectionflags	@""
	.align	4
.nv.constant0._ZN2at6native29vectorized_elementwise_kernelILi2EZZZNS0_21clamp_max_kernel_cudaERNS_18TensorIteratorBaseERKN3c106ScalarEENKUlvE_clEvENKUlvE6_clEvEUlNS4_4HalfEE_St5arrayIPcLm2EEEEviT0_T1_:
	.zero		936


//--------------------- .nv.constant0._ZN2at6native29vectorized_elementwise_kernelILi4EZZZNS0_21clamp_max_kernel_cudaERNS_18TensorIteratorBaseERKN3c106ScalarEENKUlvE_clEvENKUlvE6_clEvEUlNS4_4HalfEE_St5arrayIPcLm2EEEEviT0_T1_ --------------------------
	.section	.nv.constant0._ZN2at6native29vectorized_elementwise_kernelILi4EZZZNS0_21clamp_max_kernel_cudaERNS_18TensorIteratorBaseERKN3c106ScalarEENKUlvE_clEvENKUlvE6_clEvEUlNS4_4HalfEE_St5arrayIPcLm2EEEEviT0_T1_,"a",@progbits
	.sectionflags	@""
	.align	4
.nv.constant0._ZN2at6native29vectorized_elementwise_kernelILi4EZZZNS0_21clamp_max_kernel_cudaERNS_18TensorIteratorBaseERKN3c106ScalarEENKUlvE_clEvENKUlvE6_clEvEUlNS4_4HalfEE_St5arrayIPcLm2EEEEviT0_T1_:
	.zero		936


//--------------------- .nv.constant0._ZN2at6native29vectorized_elementwise_kernelILi8EZZZNS0_21clamp_max_kernel_cudaERNS_18TensorIteratorBaseERKN3c106ScalarEENKUlvE_clEvENKUlvE6_clEvEUlNS4_4HalfEE_St5arrayIPcLm2EEEEviT0_T1_ --------------------------
	.section	.nv.constant0._ZN2at6native29vectorized_elementwise_kernelILi8EZZZNS0_21clamp_max_kernel_cudaERNS_18TensorIteratorBaseERKN3c106ScalarEENKUlvE_clEvENKUlvE6_clEvEUlNS4_4HalfEE_St5arrayIPcLm2EEEEviT0_T1_,"a",@progbits
	.sectionflags	@""
	.align	4
.nv.constant0._ZN2at6native29vectorized_elementwise_kernelILi8EZZZNS0_21clamp_max_kernel_cudaERNS_18TensorIteratorBaseERKN3c106ScalarEENKUlvE_clEvENKUlvE6_clEvEUlNS4_4HalfEE_St5arrayIPcLm2EEEEviT0_T1_:
	.zero		936


//--------------------- .nv.constant0._ZN2at6native18elementwise_kernelILi128ELi4EZNS0_15gpu_kernel_implIZZZNS0_21clamp_max_kernel_cudaERNS_18TensorIteratorBaseERKN3c106ScalarEENKUlvE_clEvENKUlvE5_clEvEUlfE_EEvS4_RKT_EUliE_EEviT1_ --------------------------
	.section	.nv.constant0._ZN2at6native18elementwise_kernelILi128ELi4EZNS0_15gpu_kernel_implIZZZNS0_21clamp_max_kernel_cudaERNS_18TensorIteratorBaseERKN3c106ScalarEENKUlvE_clEvENKUlvE5_clEvEUlfE_EEvS4_RKT_EUliE_EEviT1_,"a",@progbits
	.sectionflags	@""
	.align	4
.nv.constant0._ZN2at6native18elementwise_kernelILi128ELi4EZNS0_15gpu_kernel_implIZZZNS0_21clamp_max_kernel_cudaERNS_18TensorIteratorBaseERKN3c106ScalarEENKUlvE_clEvENKUlvE5_clEvEUlfE_EEvS4_RKT_EUliE_EEviT1_:
	.zero		1456


//--------------------- .nv.constant0._ZN2at6native27unrolled_elementwise_kernelIZZZNS0_21clamp_max_kernel_cudaERNS_18TensorIteratorBaseERKN3c106ScalarEENKUlvE_clEvENKUlvE5_clEvEUlfE_St5arrayIPcLm2EELi4E23TrivialOffsetCalculatorILi1EjESF_NS0_6memory12LoadWithCastILi1EEENSG_13StoreWithCastILi1EEEEEviT_T0_T2_T3_T4_T5_ --------------------------
	.section	.nv.constant0._ZN2at6native27unrolled_elementwise_kernelIZZZNS0_21clamp_max_kernel_cudaERNS_18TensorIteratorBaseERKN3c106ScalarEENKUlvE_clEvENKUlvE5_clEvEUlfE_St5arrayIPcLm2EELi4E23TrivialOffsetCalculatorILi1EjESF_NS0_6memory12LoadWithCastILi1EEENSG_13StoreWithCastILi1EEEEEviT_T0_T2_T3_T4_T5_,"a",@progbits
	.sectionflags	@""
	.align	4
.nv.constant0._ZN2at6native27unrolled_elementwise_kernelIZZZNS0_21clamp_max_kernel_cudaERNS_18TensorIteratorBaseERKN3c106ScalarEENKUlvE_clEvENKUlvE5_clEvEUlfE_St5arrayIPcLm2EELi4E23TrivialOffsetCalculatorILi1EjESF_NS0_6memory12LoadWithCastILi1EEENSG_13StoreWithCastILi1EEEEEviT_T0_T2_T3_T4_T5_:
	.zero		956


//--------------------- .nv.constant0._ZN2at6native18elementwise_kernelILi128ELi2EZNS0_22gpu_kernel_impl_nocastIZZZNS0_21clamp_max_kernel_cudaERNS_18TensorIteratorBaseERKN3c106ScalarEENKUlvE_clEvENKUlvE5_clEvEUlfE_EEvS4_RKT_EUliE_EEviT1_ --------------------------
	.section	.nv.constant0._ZN2at6native18elementwise_kernelILi128ELi2EZNS0_22gpu_kernel_impl_nocastIZZZNS0_21clamp_max_kernel_cudaERNS_18TensorIteratorBaseERKN3c106ScalarEENKUlvE_clEvENKUlvE5_clEvEUlfE_EEvS4_RKT_EUliE_EEviT1_,"a",@progbits
	.sectionflags	@""
	.align	4
.nv.constant0._ZN2at6native18elementwise_kernelILi128ELi2EZNS0_22gpu_kernel_impl_nocastIZZZNS0_21clamp_max_kernel_cudaERNS_18TensorIteratorBaseERKN3c106ScalarEENKUlvE_clEvENKUlvE5_clEvEUlfE_EEvS4_RKT_EUliE_EEviT1_:
	.zero		1448


//--------------------- .nv.constant0._ZN2at6native27unrolled_elementwise_kernelIZZZNS0_21clamp_max_kernel_cudaERNS_18TensorIteratorBaseERKN3c106ScalarEENKUlvE_clEvENKUlvE5_clEvEUlfE_St5arrayIPcLm2EELi4E23TrivialOffsetCalculatorILi1EjESF_NS0_6memory15LoadWithoutCastENSG_16StoreWithoutCastEEEviT_T0_T2_T3_T4_T5_ --------------------------
	.section	.nv.constant0._ZN2at6native27unrolled_elementwise_kernelIZZZNS0_21clamp_max_kernel_cudaERNS_18TensorIteratorBaseERKN3c106ScalarEENKUlvE_clEvENKUlvE5_clEvEUlfE_St5arrayIPcLm2EELi4E23TrivialOffsetCalculatorILi1EjESF_NS0_6memory15LoadWithoutCastENSG_16StoreWithoutCastEEEviT_T0_T2_T3_T4_T5_,"a",@progbits
	.sectionflags	@""
	.align	4
.nv.constant0._ZN2at6native27unrolled_elementwise_kernelIZZZNS0_21clamp_max_kernel_cudaERNS_18TensorIteratorBaseERKN3c106ScalarEENKUlvE_clEvENKUlvE5_clEvEUlfE_St5arrayIPcLm2EELi4E23TrivialOffsetCalculatorILi1EjESF_NS0_6memory15LoadWithoutCastENSG_16StoreWithoutCastEEEviT_T0_T2_T3_T4_T5_:
	.zero		940


//--------------------- .nv.constant0._ZN2at6native29vectorized_elementwise_kernelILi2EZZZNS0_21clamp_max_kernel_cudaERNS_18TensorIteratorBaseERKN3c106ScalarEENKUlvE_clEvENKUlvE5_clEvEUlfE_St5arrayIPcLm2EEEEviT0_T1_ --------------------------
	.section	.nv.constant0._ZN2at6native29vectorized_elementwise_kernelILi2EZZZNS0_21clamp_max_kernel_cudaERNS_18TensorIteratorBaseERKN3c106ScalarEENKUlvE_clEvENKUlvE5_clEvEUlfE_St5arrayIPcLm2EEEEviT0_T1_,"a",@progbits
	.sectionflags	@""
	.align	4
.nv.constant0._ZN2at6native29vectorized_elementwise_kernelILi2EZZZNS0_21clamp_max_kernel_cudaERNS_18TensorIteratorBaseERKN3c106ScalarEENKUlvE_clEvENKUlvE5_clEvEUlfE_St5arrayIPcLm2EEEEviT0_T1_:
	.zero		936


//--------------------- .nv.constant0._ZN2at6native29vectorized_elementwise_kernelILi4EZZZNS0_21clamp_max_kernel_cudaERNS_18TensorIteratorBaseERKN3c106ScalarEENKUlvE_clEvENKUlvE5_clEvEUlfE_St5arrayIPcLm2EEEEviT0_T1_ --------------------------
	.section	.nv.constant0._ZN2at6native29vectorized_elementwise_kernelILi4EZZZNS0_21clamp_max_kernel_cudaERNS_18TensorIteratorBaseERKN3c106ScalarEENKUlvE_clEvENKUlvE5_clEvEUlfE_St5arrayIPcLm2EEEEviT0_T1_,"a",@progbits
	.sectionflags	@""
	.align	4
.nv.constant0._ZN2at6native29vectorized_elementwise_kernelILi4EZZZNS0_21clamp_max_kernel_cudaERNS_18TensorIteratorBaseERKN3c106ScalarEENKUlvE_clEvENKUlvE5_clEvEUlfE_St5arrayIPcLm2EEEEviT0_T1_:
	.zero		936


//--------------------- .nv.constant0._ZN2at6native29vectorized_elementwise_kernelILi8EZZZNS0_21clamp_max_kernel_cudaERNS_18TensorIteratorBaseERKN3c106ScalarEENKUlvE_clEvENKUlvE5_clEvEUlfE_St5arrayIPcLm2EEEEviT0_T1_ --------------------------
	.section	.nv.constant0._ZN2at6native29vectorized_elementwise_kernelILi8EZZZNS0_21clamp_max_kernel_cudaERNS_18TensorIteratorBaseERKN3c106ScalarEENKUlvE_clEvENKUlvE5_clEvEUlfE_St5arrayIPcLm2EEEEviT0_T1_,"a",@progbits
	.sectionflags	@""
	.align	4
.nv.constant0._ZN2at6native29vectorized_elementwise_kernelILi8EZZZNS0_21clamp_max_kernel_cudaERNS_18TensorIteratorBaseERKN3c106ScalarEENKUlvE_clEvENKUlvE5_clEvEUlfE_St5arrayIPcLm2EEEEviT0_T1_:
	.zero		936


//--------------------- .nv.constant0._ZN2at6native18elementwise_kernelILi128ELi4EZNS0_15gpu_kernel_implIZZZNS0_21clamp_max_kernel_cudaERNS_18TensorIteratorBaseERKN3c106ScalarEENKUlvE_clEvENKUlvE4_clEvEUldE_EEvS4_RKT_EUliE_EEviT1_ --------------------------
	.section	.nv.constant0._ZN2at6native18elementwise_kernelILi128ELi4EZNS0_15gpu_kernel_implIZZZNS0_21clamp_max_kernel_cudaERNS_18TensorIteratorBaseERKN3c106ScalarEENKUlvE_clEvENKUlvE4_clEvEUldE_EEvS4_RKT_EUliE_EEviT1_,"a",@progbits
	.sectionflags	@""
	.align	4
.nv.constant0._ZN2at6native18elementwise_kernelILi128ELi4EZNS0_15gpu_kernel_implIZZZNS0_21clamp_max_kernel_cudaERNS_18TensorIteratorBaseERKN3c106ScalarEENKUlvE_clEvENKUlvE4_clEvEUldE_EEvS4_RKT_EUliE_EEviT1_:
	.zero		1456


//--------------------- .nv.constant0._ZN2at6native27unrolled_elementwise_kernelIZZZNS0_21clamp_max_kernel_cudaERNS_18TensorIteratorBaseERKN3c106ScalarEENKUlvE_clEvENKUlvE4_clEvEUldE_St5arrayIPcLm2EELi4E23TrivialOffsetCalculatorILi1EjESF_NS0_6memory12LoadWithCastILi1EEENSG_13StoreWithCastILi1EEEEEviT_T0_T2_T3_T4_T5_ --------------------------
	.section	.nv.constant0._ZN2at6native27unrolled_elementwise_kernelIZZZNS0_21clamp_max_kernel_cudaERNS_18TensorIteratorBaseERKN3c106ScalarEENKUlvE_clEvENKUlvE4_clEvEUldE_St5arrayIPcLm2EELi4E23TrivialOffsetCalculatorILi1EjESF_NS0_6memory12LoadWithCastILi1EEENSG_13StoreWithCastILi1EEEEEviT_T0_T2_T3_T4_T5_,"a",@progbits
	.sectionflags	@""
	.align	4
.nv.constant0._ZN2at6native27unrolled_elementwise_kernelIZZZNS0_21clamp_max_kernel_cudaERNS_18TensorIteratorBaseERKN3c106ScalarEENKUlvE_clEvENKUlvE4_clEvEUldE_St5arrayIPcLm2EELi4E23TrivialOffsetCalculatorILi1EjESF_NS0_6memory12LoadWithCastILi1EEENSG_13StoreWithCastILi1EEEEEviT_T0_T2_T3_T4_T5_:
	.zero		956


//--------------------- .nv.constant0._ZN2at6native18elementwise_kernelILi128ELi2EZNS0_22gpu_kernel_impl_nocastIZZZNS0_21clamp_max_kernel_cudaERNS_18TensorIteratorBaseERKN3c106ScalarEENKUlvE_clEvENKUlvE4_clEvEUldE_EEvS4_RKT_EUliE_EEviT1_ --------------------------
	.section	.nv.constant0._ZN2at6native18elementwise_kernelILi128ELi2EZNS0_22gpu_kernel_impl_nocastIZZZNS0_21clamp_max_kernel_cudaERNS_18TensorIteratorBaseERKN3c106ScalarEENKUlvE_clEvENKUlvE4_clEvEUldE_EEvS4_RKT_EUliE_EEviT1_,"a",@progbits
	.sectionflags	@""
	.align	4
.nv.constant0._ZN2at6native18elementwise_kernelILi128ELi2EZNS0_22gpu_kernel_impl_nocastIZZZNS0_21clamp_max_kernel_cudaERNS_18TensorIteratorBaseERKN3c106ScalarEENKUlvE_clEvENKUlvE4_clEvEUldE_EEvS4_RKT_EUliE_EEviT1_:
	.zero		1448


//--------------------- .nv.constant0._ZN2at6native27unrolled_elementwise_kernelIZZZNS0_21clamp_max_kernel_cudaERNS_18TensorIteratorBaseERKN3c106ScalarEENKUlvE_clEvENKUlvE4_clEvEUldE_St5arrayIPcLm2EELi4E23TrivialOffsetCalculatorILi1EjESF_NS0_6memory15LoadWithoutCastENSG_16StoreWithoutCastEEEviT_T0_T2_T3_T4_T5_ --------------------------
	.section	.nv.constant0._ZN2at6native27unrolled_elementwise_kernelIZZZNS0_21clamp_max_kernel_cudaERNS_18TensorIteratorBaseERKN3c106ScalarEENKUlvE_clEvENKUlvE4_clEvEUldE_St5arrayIPcLm2EELi4E23TrivialOffsetCalculatorILi1EjESF_NS0_6memory15LoadWithoutCastENSG_16StoreWithoutCastEEEviT_T0_T2_T3_T4_T5_,"a",@progbits
	.sectionflags	@""
	.align	4
.nv.constant0._ZN2at6native27unrolled_elementwise_kernelIZZZNS0_21clamp_max_kernel_cudaERNS_18TensorIteratorBaseERKN3c106ScalarEENKUlvE_clEvENKUlvE4_clEvEUldE_St5arrayIPcLm2EELi4E23TrivialOffsetCalculatorILi1EjESF_NS0_6memory15LoadWithoutCastENSG_16StoreWithoutCastEEEviT_T0_T2_T3_T4_T5_:
	.zero		940


//--------------------- .nv.constant0._ZN2at6native29vectorized_elementwise_kernelILi2EZZZNS0_21clamp_max_kernel_cudaERNS_18TensorIteratorBaseERKN3c106ScalarEENKUlvE_clEvENKUlvE4_clEvEUldE_St5arrayIPcLm2EEEEviT0_T1_ --------------------------
	.section	.nv.constant0._ZN2at6native29vectorized_elementwise_kernelILi2EZZZNS0_21clamp_max_kernel_cudaERNS_18TensorIteratorBaseERKN3c106ScalarEENKUlvE_clEvENKUlvE4_clEvEUldE_St5arrayIPcLm2EEEEviT0_T1_,"a",@progbits
	.sectionflags	@""
	.align	4
.nv.constant0._ZN2at6native29vectorized_elementwise_kernelILi2EZZZNS0_21clamp_max_kernel_cudaERNS_18TensorIteratorBaseERKN3c106ScalarEENKUlvE_clEvENKUlvE4_clEvEUldE_St5arrayIPcLm2EEEEviT0_T1_:
	.zero		936


//--------------------- .nv.constant0._ZN2at6native29vectorized_elementwise_kernelILi4EZZZNS0_21clamp_max_kernel_cudaERNS_18TensorIteratorBaseERKN3c106ScalarEENKUlvE_clEvENKUlvE4_clEvEUldE_St5arrayIPcLm2EEEEviT0_T1_ --------------------------
	.section	.nv.constant0._ZN2at6native29vectorized_elementwise_kernelILi4EZZZNS0_21clamp_max_kernel_cudaERNS_18TensorIteratorBaseERKN3c106ScalarEENKUlvE_clEvENKUlvE4_clEvEUldE_St5arrayIPcLm2EEEEviT0_T1_,"a",@progbits
	.sectionflags	@""
	.align	4
.nv.constant0._ZN2at6native29vectorized_elementwise_kernelILi4EZZZNS0_21clamp_max_kernel_cudaERNS_18TensorIteratorBaseERKN3c106ScalarEENKUlvE_clEvENKUlvE4_clEvEUldE_St5arrayIPcLm2EEEEviT0_T1_:
	.zero		936


//--------------------- .nv.constant0._ZN2at6native29vectorized_elementwise_kernelILi8EZZZNS0_21clamp_max_kernel_cudaERNS_18TensorIteratorBaseERKN3c106ScalarEENKUlvE_clEvENKUlvE4_clEvEUldE_St5arrayIPcLm2EEEEviT0_T1_ --------------------------
	.section	.nv.constant0._ZN2at6native29vectorized_elementwise_kernelILi8EZZZNS0_21clamp_max_kernel_cudaERNS_18TensorIteratorBaseERKN3c106ScalarEENKUlvE_clEvENKUlvE4_clEvEUldE_St5arrayIPcLm2EEEEviT0_T1_,"a",@progbits
	.sectionflags	@""
	.align	4
.nv.constant0._ZN2at6native29vectorized_elementwise_kernelILi8EZZZNS0_21clamp_max_kernel_cudaERNS_18TensorIteratorBaseERKN3c106ScalarEENKUlvE_clEvENKUlvE4_clEvEUldE_St5arrayIPcLm2EEEEviT0_T1_:
	.zero		936


//--------------------- .nv.constant0._ZN2at6native18elementwise_kernelILi128ELi4EZNS0_15gpu_kernel_implIZZZNS0_21clamp_max_kernel_cudaERNS_18TensorIteratorBaseERKN3c106ScalarEENKUlvE_clEvENKUlvE3_clEvEUlsE_EEvS4_RKT_EUliE_EEviT1_ --------------------------
	.section	.nv.constant0._ZN2at6native18elementwise_kernelILi128ELi4EZNS0_15gpu_kernel_implIZZZNS0_21clamp_max_kernel_cudaERNS_18TensorIteratorBaseERKN3c106ScalarEENKUlvE_clEvENKUlvE3_clEvEUlsE_EEvS4_RKT_EUliE_EEviT1_,"a",@progbits
	.sectionflags	@""
	.align	4
.nv.constant0._ZN2at6native18elementwise_kernelILi128ELi4EZNS0_15gpu_kernel_implIZZZNS0_21clamp_max_kernel_cudaERNS_18TensorIteratorBaseERKN3c106ScalarEENKUlvE_clEvENKUlvE3_clEvEUlsE_EEvS4_RKT_EUliE_EEviT1_:
	.zero		1456


//--------------------- .nv.constant0._ZN2at6native27unrolled_elementwise_kernelIZZZNS0_21clamp_max_kernel_cudaERNS_18TensorIteratorBaseERKN3c106ScalarEENKUlvE_clEvENKUlvE3_clEvEUlsE_St5arrayIPcLm2EELi4E23TrivialOffsetCalculatorILi1EjESF_NS0_6memory12LoadWithCastILi1EEENSG_13StoreWithCastILi1EEEEEviT_T0_T2_T3_T4_T5_ --------------------------
	.section	.nv.constant0._ZN2at6native27unrolled_elementwise_kernelIZZZNS0_21clamp_max_kernel_cudaERNS_18TensorIteratorBaseERKN3c106ScalarEENKUlvE_clEvENKUlvE3_clEvEUlsE_St5arrayIPcLm2EELi4E23TrivialOffsetCalculatorILi1EjESF_NS0_6memory12LoadWithCastILi1EEENSG_13StoreWithCastILi1EEEEEviT_T0_T2_T3_T4_T5_,"a",@progbits
	.sectionflags	@""
	.align	4
.nv.constant0._ZN2at6native27unrolled_elementwise_kernelIZZZNS0_21clamp_max_kernel_cudaERNS_18TensorIteratorBaseERKN3c106ScalarEENKUlvE_clEvENKUlvE3_clEvEUlsE_St5arrayIPcLm2EELi4E23TrivialOffsetCalculatorILi1EjESF_NS0_6memory12LoadWithCastILi1EEENSG_13StoreWithCastILi1EEEEEviT_T0_T2_T3_T4_T5_:
	.zero		956


//--------------------- .nv.constant0._ZN2at6native18elementwise_kernelILi128ELi4EZNS0_22gpu_kernel_impl_nocastIZZZNS0_21clamp_max_kernel_cudaERNS_18TensorIteratorBaseERKN3c106ScalarEENKUlvE_clEvENKUlvE3_clEvEUlsE_EEvS4_RKT_EUliE_EEviT1_ --------------------------
	.section	.nv.constant0._ZN2at6native18elementwise_kernelILi128ELi4EZNS0_22gpu_kernel_impl_nocastIZZZNS0_21clamp_max_kernel_cudaERNS_18TensorIteratorBaseERKN3c106ScalarEENKUlvE_clEvENKUlvE3_clEvEUlsE_EEvS4_RKT_EUliE_EEviT1_,"a",@progbits
	.sectionflags	@""
	.align	4
.nv.constant0._ZN2at6native18elementwise_kernelILi128ELi4EZNS0_22gpu_kernel_impl_nocastIZZZNS0_21clamp_max_kernel_cudaERNS_18TensorIteratorBaseERKN3c106ScalarEENKUlvE_clEvENKUlvE3_clEvEUlsE_EEvS4_RKT_EUliE_EEviT1_:
	.zero		1448


//--------------------- .nv.constant0._ZN2at6native27unrolled_elementwise_kernelIZZZNS0_21clamp_max_kernel_cudaERNS_18TensorIteratorBaseERKN3c106ScalarEENKUlvE_clEvENKUlvE3_clEvEUlsE_St5arrayIPcLm2EELi4E23TrivialOffsetCalculatorILi1EjESF_NS0_6memory15LoadWithoutCastENSG_16StoreWithoutCastEEEviT_T0_T2_T3_T4_T5_ --------------------------
	.section	.nv.constant0._ZN2at6native27unrolled_elementwise_kernelIZZZNS0_21clamp_max_kernel_cudaERNS_18TensorIteratorBaseERKN3c106ScalarEENKUlvE_clEvENKUlvE3_clEvEUlsE_St5arrayIPcLm2EELi4E23TrivialOffsetCalculatorILi1EjESF_NS0_6memory15LoadWithoutCastENSG_16StoreWithoutCastEEEviT_T0_T2_T3_T4_T5_,"a",@progbits
	.sectionflags	@""
	.align	4
.nv.constant0._ZN2at6native27unrolled_elementwise_kernelIZZZNS0_21clamp_max_kernel_cudaERNS_18TensorIteratorBaseERKN3c106ScalarEENKUlvE_clEvENKUlvE3_clEvEUlsE_St5arrayIPcLm2EELi4E23TrivialOffsetCalculatorILi1EjESF_NS0_6memory15LoadWithoutCastENSG_16StoreWithoutCastEEEviT_T0_T2_T3_T4_T5_:
	.zero		940


//--------------------- .nv.constant0._ZN2at6native29vectorized_elementwise_kernelILi2EZZZNS0_21clamp_max_kernel_cudaERNS_18TensorIteratorBaseERKN3c106ScalarEENKUlvE_clEvENKUlvE3_clEvEUlsE_St5arrayIPcLm2EEEEviT0_T1_ --------------------------
	.section	.nv.constant0._ZN2at6native29vectorized_elementwise_kernelILi2EZZZNS0_21clamp_max_kernel_cudaERNS_18TensorIteratorBaseERKN3c106ScalarEENKUlvE_clEvENKUlvE3_clEvEUlsE_St5arrayIPcLm2EEEEviT0_T1_,"a",@progbits
	.sectionflags	@""
	.align	4
.nv.constant0._ZN2at6native29vectorized_elementwise_kernelILi2EZZZNS0_21clamp_max_kernel_cudaERNS_18TensorIteratorBaseERKN3c106ScalarEENKUlvE_clEvENKUlvE3_clEvEUlsE_St5arrayIPcLm2EEEEviT0_T1_:
	.zero		936


//--------------------- .nv.constant0._ZN2at6native29vectorized_elementwise_kernelILi4EZZZNS0_21clamp_max_kernel_cudaERNS_18TensorIteratorBaseERKN3c106ScalarEENKUlvE_clEvENKUlvE3_clEvEUlsE_St5arrayIPcLm2EEEEviT0_T1_ --------------------------
	.section	.nv.constant0._ZN2at6native29vectorized_elementwise_kernelILi4EZZZNS0_21clamp_max_kernel_cudaERNS_18TensorIteratorBaseERKN3c106ScalarEENKUlvE_clEvENKUlvE3_clEvEUlsE_St5arrayIPcLm2EEEEviT0_T1_,"a",@progbits
	.sectionflags	@""
	.align	4
.nv.constant0._ZN2at6native29vectorized_elementwise_kernelILi4EZZZNS0_21clamp_max_kernel_cudaERNS_18TensorIteratorBaseERKN3c106ScalarEENKUlvE_clEvENKUlvE3_clEvEUlsE_St5arrayIPcLm2EEEEviT0_T1_:
	.zero		936


//--------------------- .nv.constant0._ZN2at6native29vectorized_elementwise_kernelILi8EZZZNS0_21clamp_max_kernel_cudaERNS_18TensorIteratorBaseERKN3c106ScalarEENKUlvE_clEvENKUlvE3_clEvEUlsE_St5arrayIPcLm2EEEEviT0_T1_ --------------------------
	.section	.nv.constant0._ZN2at6native29vectorized_elementwise_kernelILi8EZZZNS0_21clamp_max_kernel_cudaERNS_18TensorIteratorBaseERKN3c106ScalarEENKUlvE_clEvENKUlvE3_clEvEUlsE_St5arrayIPcLm2EEEEviT0_T1_,"a",@progbits
	.sectionflags	@""
	.align	4
.nv.constant0._ZN2at6native29vectorized_elementwise_kernelILi8EZZZNS0_21clamp_max_kernel_cudaERNS_18TensorIteratorBaseERKN3c106ScalarEENKUlvE_clEvENKUlvE3_clEvEUlsE_St5arrayIPcLm2EEEEviT0_T1_:
	.zero		936


//--------------------- .nv.constant0._ZN2at6native18elementwise_kernelILi128ELi4EZNS0_15gpu_kernel_implIZZZNS0_21clamp_max_kernel_cudaERNS_18TensorIteratorBaseERKN3c106ScalarEENKUlvE_clEvENKUlvE2_clEvEUllE_EEvS4_RKT_EUliE_EEviT1_ --------------------------
	.section	.nv.constant0._ZN2at6native18elementwise_kernelILi128ELi4EZNS0_15gpu_kernel_implIZZZNS0_21clamp_max_kernel_cudaERNS_18TensorIteratorBaseERKN3c106ScalarEENKUlvE_clEvENKUlvE2_clEvEUllE_EEvS4_RKT_EUliE_EEviT1_,"a",@progbits
	.sectionflags	@""
	.align	4
.nv.constant0._ZN2at6native18elementwise_kernelILi128ELi4EZNS0_15gpu_kernel_implIZZZNS0_21clamp_max_kernel_cudaERNS_18TensorIteratorBaseERKN3c106ScalarEENKUlvE_clEvENKUlvE2_clEvEUllE_EEvS4_RKT_EUliE_EEviT1_:
	.zero		1456


//--------------------- .nv.constant0._ZN2at6native27unrolled_elementwise_kernelIZZZNS0_21clamp_max_kernel_cudaERNS_18TensorIteratorBaseERKN3c106ScalarEENKUlvE_clEvENKUlvE2_clEvEUllE_St5arrayIPcLm2EELi4E23TrivialOffsetCalculatorILi1EjESF_NS0_6memory12LoadWithCastILi1EEENSG_13StoreWithCastILi1EEEEEviT_T0_T2_T3_T4_T5_ --------------------------
	.section	.nv.constant0._ZN2at6native27unrolled_elementwise_kernelIZZZNS0_21clamp_max_kernel_cudaERNS_18TensorIteratorBaseERKN3c106ScalarEENKUlvE_clEvENKUlvE2_clEvEUllE_St5arrayIPcLm2EELi4E23TrivialOffsetCalculatorILi1EjESF_NS0_6memory12LoadWithCastILi1EEENSG_13StoreWithCastILi1EEEEEviT_T0_T2_T3_T4_T5_,"a",@progbits
	.sectionflags	@""
	.align	4
.nv.constant0._ZN2at6native27unrolled_elementwise_kernelIZZZNS0_21clamp_max_kernel_cudaERNS_18TensorIteratorBaseERKN3c106ScalarEENKUlvE_clEvENKUlvE2_clEvEUllE_St5arrayIPcLm2EELi4E23TrivialOffsetCalculatorILi1EjESF_NS0_6memory12LoadWithCastILi1EEENSG_13StoreWithCastILi1EEEEEviT_T0_T2_T3_T4_T5_:
	.zero		956


//--------------------- .nv.constant0._ZN2at6native18elementwise_kernelILi128ELi2EZNS0_22gpu_kernel_impl_nocastIZZZNS0_21clamp_max_kernel_cudaERNS_18TensorIteratorBaseERKN3c106ScalarEENKUlvE_clEvENKUlvE2_clEvEUllE_EEvS4_RKT_EUliE_EEviT1_ --------------------------
	.section	.nv.constant0._ZN2at6native18elementwise_kernelILi128ELi2EZNS0_22gpu_kernel_impl_nocastIZZZNS0_21clamp_max_kernel_cudaERNS_18TensorIteratorBaseERKN3c106ScalarEENKUlvE_clEvENKUlvE2_clEvEUllE_EEvS4_RKT_EUliE_EEviT1_,"a",@progbits
	.sectionflags	@""
	.align	4
.nv.constant0._ZN2at6native18elementwise_kernelILi128ELi2EZNS0_22gpu_kernel_impl_nocastIZZZNS0_21clamp_max_kernel_cudaERNS_18TensorIteratorBaseERKN3c106ScalarEENKUlvE_clEvENKUlvE2_clEvEUllE_EEvS4_RKT_EUliE_EEviT1_:
	.zero		1448


//--------------------- .nv.constant0._ZN2at6native27unrolled_elementwise_kernelIZZZNS0_21clamp_max_kernel_cudaERNS_18TensorIteratorBaseERKN3c106ScalarEENKUlvE_clEvENKUlvE2_clEvEUllE_St5arrayIPcLm2EELi4E23TrivialOffsetCalculatorILi1EjESF_NS0_6memory15LoadWithoutCastENSG_16StoreWithoutCastEEEviT_T0_T2_T3_T4_T5_ --------------------------
	.section	.nv.constant0._ZN2at6native27unrolled_elementwise_kernelIZZZNS0_21clamp_max_kernel_cudaERNS_18TensorIteratorBaseERKN3c106ScalarEENKUlvE_clEvENKUlvE2_clEvEUllE_St5arrayIPcLm2EELi4E23TrivialOffsetCalculatorILi1EjESF_NS0_6memory15LoadWithoutCastENSG_16StoreWithoutCastEEEviT_T0_T2_T3_T4_T5_,"a",@progbits
	.sectionflags	@""
	.align	4
.nv.constant0._ZN2at6native27unrolled_elementwise_kernelIZZZNS0_21clamp_max_kernel_cudaERNS_18TensorIteratorBaseERKN3c106ScalarEENKUlvE_clEvENKUlvE2_clEvEUllE_St5arrayIPcLm2EELi4E23TrivialOffsetCalculatorILi1EjESF_NS0_6memory15LoadWithoutCastENSG_16StoreWithoutCastEEEviT_T0_T2_T3_T4_T5_:
	.zero		940


//--------------------- .nv.constant0._ZN2at6native29vectorized_elementwise_kernelILi2EZZZNS0_21clamp_max_kernel_cudaERNS_18TensorIteratorBaseERKN3c106ScalarEENKUlvE_clEvENKUlvE2_clEvEUllE_St5arrayIPcLm2EEEEviT0_T1_ --------------------------
	.section	.nv.constant0._ZN2at6native29vectorized_elementwise_kernelILi2EZZZNS0_21clamp_max_kernel_cudaERNS_18TensorIteratorBaseERKN3c106ScalarEENKUlvE_clEvENKUlvE2_clEvEUllE_St5arrayIPcLm2EEEEviT0_T1_,"a",@progbits
	.sectionflags	@""
	.align	4
.nv.constant0._ZN2at6native29vectorized_elementwise_kernelILi2EZZZNS0_21clamp_max_kernel_cudaERNS_18TensorIteratorBaseERKN3c106ScalarEENKUlvE_clEvENKUlvE2_clEvEUllE_St5arrayIPcLm2EEEEviT0_T1_:
	.zero		936


//--------------------- .nv.constant0._ZN2at6native29vectorized_elementwise_kernelILi4EZZZNS0_21clamp_max_kernel_cudaERNS_18TensorIteratorBaseERKN3c106ScalarEENKUlvE_clEvENKUlvE2_clEvEUllE_St5arrayIPcLm2EEEEviT0_T1_ --------------------------
	.section	.nv.constant0._ZN2at6native29vectorized_elementwise_kernelILi4EZZZNS0_21clamp_max_kernel_cudaERNS_18TensorIteratorBaseERKN3c106ScalarEENKUlvE_clEvENKUlvE2_clEvEUllE_St5arrayIPcLm2EEEEviT0_T1_,"a",@progbits
	.sectionflags	@""
	.align	4
.nv.constant0._ZN2at6native29vectorized_elementwise_kernelILi4EZZZNS0_21clamp_max_kernel_cudaERNS_18TensorIteratorBaseERKN3c106ScalarEENKUlvE_clEvENKUlvE2_clEvEUllE_St5arrayIPcLm2EEEEviT0_T1_:
	.zero		936


//--------------------- .nv.constant0._ZN2at6native29vectorized_elementwise_kernelILi8EZZZNS0_21clamp_max_kernel_cudaERNS_18TensorIteratorBaseERKN3c106ScalarEENKUlvE_clEvENKUlvE2_clEvEUllE_St5arrayIPcLm2EEEEviT0_T1_ --------------------------
	.section	.nv.constant0._ZN2at6native29vectorized_elementwise_kernelILi8EZZZNS0_21clamp_max_kernel_cudaERNS_18TensorIteratorBaseERKN3c106ScalarEENKUlvE_clEvENKUlvE2_clEvEUllE_St5arrayIPcLm2EEEEviT0_T1_,"a",@progbits
	.sectionflags	@""
	.align	4
.nv.constant0._ZN2at6native29vectorized_elementwise_kernelILi8EZZZNS0_21clamp_max_kernel_cudaERNS_18TensorIteratorBaseERKN3c106ScalarEENKUlvE_clEvENKUlvE2_clEvEUllE_St5arrayIPcLm2EEEEviT0_T1_:
	.zero		936


//--------------------- .nv.constant0._ZN2at6native18elementwise_kernelILi128ELi4EZNS0_15gpu_kernel_implIZZZNS0_21clamp_max_kernel_cudaERNS_18TensorIteratorBaseERKN3c106ScalarEENKUlvE_clEvENKUlvE1_clEvEUliE_EEvS4_RKT_EUliE_EEviT1_ --------------------------
	.section	.nv.constant0._ZN2at6native18elementwise_kernelILi128ELi4EZNS0_15gpu_kernel_implIZZZNS0_21clamp_max_kernel_cudaERNS_18TensorIteratorBaseERKN3c106ScalarEENKUlvE_clEvENKUlvE1_clEvEUliE_EEvS4_RKT_EUliE_EEviT1_,"a",@progbits
	.sectionflags	@""
	.align	4
.nv.constant0._ZN2at6native18elementwise_kernelILi128ELi4EZNS0_15gpu_kernel_implIZZZNS0_21clamp_max_kernel_cudaERNS_18TensorIteratorBaseERKN3c106ScalarEENKUlvE_clEvENKUlvE1_clEvEUliE_EEvS4_RKT_EUliE_EEviT1_:
	.zero		1456


//--------------------- .nv.constant0._ZN2at6native27unrolled_elementwise_kernelIZZZNS0_21clamp_max_kernel_cudaERNS_18TensorIteratorBaseERKN3c106ScalarEENKUlvE_clEvENKUlvE1_clEvEUliE_St5arrayIPcLm2EELi4E23TrivialOffsetCalculatorILi1EjESF_NS0_6memory12LoadWithCastILi1EEENSG_13StoreWithCastILi1EEEEEviT_T0_T2_T3_T4_T5_ --------------------------
	.section	.nv.constant0._ZN2at6native27unrolled_elementwise_kernelIZZZNS0_21clamp_max_kernel_cudaERNS_18TensorIteratorBaseERKN3c106ScalarEENKUlvE_clEvENKUlvE1_clEvEUliE_St5arrayIPcLm2EELi4E23TrivialOffsetCalculatorILi1EjESF_NS0_6memory12LoadWithCastILi1EEENSG_13StoreWithCastILi1EEEEEviT_T0_T2_T3_T4_T5_,"a",@progbits
	.sectionflags	@""
	.align	4
.nv.constant0._ZN2at6native27unrolled_elementwise_kernelIZZZNS0_21clamp_max_kernel_cudaERNS_18TensorIteratorBaseERKN3c106ScalarEENKUlvE_clEvENKUlvE1_clEvEUliE_St5arrayIPcLm2EELi4E23TrivialOffsetCalculatorILi1EjESF_NS0_6memory12LoadWithCastILi1EEENSG_13StoreWithCastILi1EEEEEviT_T0_T2_T3_T4_T5_:
	.zero		956


//--------------------- .nv.constant0._ZN2at6native18elementwise_kernelILi128ELi2EZNS0_22gpu_kernel_impl_nocastIZZZNS0_21clamp_max_kernel_cudaERNS_18TensorIteratorBaseERKN3c106ScalarEENKUlvE_clEvENKUlvE1_clEvEUliE_EEvS4_RKT_EUliE_EEviT1_ --------------------------
	.section	.nv.constant0._ZN2at6native18elementwise_kernelILi128ELi2EZNS0_22gpu_kernel_impl_nocastIZZZNS0_21clamp_max_kernel_cudaERNS_18TensorIteratorBaseERKN3c106ScalarEENKUlvE_clEvENKUlvE1_clEvEUliE_EEvS4_RKT_EUliE_EEviT1_,"a",@progbits
	.sectionflags	@""
	.align	4
.nv.constant0._ZN2at6native18elementwise_kernelILi128ELi2EZNS0_22gpu_kernel_impl_nocastIZZZNS0_21clamp_max_kernel_cudaERNS_18TensorIteratorBaseERKN3c106ScalarEENKUlvE_clEvENKUlvE1_clEvEUliE_EEvS4_RKT_EUliE_EEviT1_:
	.zero		1448


//--------------------- .nv.constant0._ZN2at6native27unrolled_elementwise_kernelIZZZNS0_21clamp_max_kernel_cudaERNS_18TensorIteratorBaseERKN3c106ScalarEENKUlvE_clEvENKUlvE1_clEvEUliE_St5arrayIPcLm2EELi4E23TrivialOffsetCalculatorILi1EjESF_NS0_6memory15LoadWithoutCastENSG_16StoreWithoutCastEEEviT_T0_T2_T3_T4_T5_ --------------------------
	.section	.nv.constant0._ZN2at6native27unrolled_elementwise_kernelIZZZNS0_21clamp_max_kernel_cudaERNS_18TensorIteratorBaseERKN3c106ScalarEENKUlvE_clEvENKUlvE1_clEvEUliE_St5arrayIPcLm2EELi4E23TrivialOffsetCalculatorILi1EjESF_NS0_6memory15LoadWithoutCastENSG_16StoreWithoutCastEEEviT_T0_T2_T3_T4_T5_,"a",@progbits
	.sectionflags	@""
	.align	4
.nv.constant0._ZN2at6native27unrolled_elementwise_kernelIZZZNS0_21clamp_max_kernel_cudaERNS_18TensorIteratorBaseERKN3c106ScalarEENKUlvE_clEvENKUlvE1_clEvEUliE_St5arrayIPcLm2EELi4E23TrivialOffsetCalculatorILi1EjESF_NS0_6memory15LoadWithoutCastENSG_16StoreWithoutCastEEEviT_T0_T2_T3_T4_T5_:
	.zero		940


//--------------------- .nv.constant0._ZN2at6native29vectorized_elementwise_kernelILi2EZZZNS0_21clamp_max_kernel_cudaERNS_18TensorIteratorBaseERKN3c106ScalarEENKUlvE_clEvENKUlvE1_clEvEUliE_St5arrayIPcLm2EEEEviT0_T1_ --------------------------
	.section	.nv.constant0._ZN2at6native29vectorized_elementwise_kernelILi2EZZZNS0_21clamp_max_kernel_cudaERNS_18TensorIteratorBaseERKN3c106ScalarEENKUlvE_clEvENKUlvE1_clEvEUliE_St5arrayIPcLm2EEEEviT0_T1_,"a",@progbits
	.sectionflags	@""
	.align	4
.nv.constant0._ZN2at6native29vectorized_elementwise_kernelILi2EZZZNS0_21clamp_max_kernel_cudaERNS_18TensorIteratorBaseERKN3c106ScalarEENKUlvE_clEvENKUlvE1_clEvEUliE_St5arrayIPcLm2EEEEviT0_T1_:
	.zero		936


//--------------------- .nv.constant0._ZN2at6native29vectorized_elementwise_kernelILi4EZZZNS0_21clamp_max_kernel_cudaERNS_18TensorIteratorBaseERKN3c106ScalarEENKUlvE_clEvENKUlvE1_clEvEUliE_St5arrayIPcLm2EEEEviT0_T1_ --------------------------
	.section	.nv.constant0._ZN2at6native29vectorized_elementwise_kernelILi4EZZZNS0_21clamp_max_kernel_cudaERNS_18TensorIteratorBaseERKN3c106ScalarEENKUlvE_clEvENKUlvE1_clEvEUliE_St5arrayIPcLm2EEEEviT0_T1_,"a",@progbits
	.sectionflags	@""
	.align	4
.nv.constant0._ZN2at6native29vectorized_elementwise_kernelILi4EZZZNS0_21clamp_max_kernel_cudaERNS_18TensorIteratorBaseERKN3c106ScalarEENKUlvE_clEvENKUlvE1_clEvEUliE_St5arrayIPcLm2EEEEviT0_T1_:
	.zero		936


//--------------------- .nv.constant0._ZN2at6native29vectorized_elementwise_kernelILi8EZZZNS0_21clamp_max_kernel_cudaERNS_18TensorIteratorBaseERKN3c106ScalarEENKUlvE_clEvENKUlvE1_clEvEUliE_St5arrayIPcLm2EEEEviT0_T1_ --------------------------
	.section	.nv.constant0._ZN2at6native29vectorized_elementwise_kernelILi8EZZZNS0_21clamp_max_kernel_cudaERNS_18TensorIteratorBaseERKN3c106ScalarEENKUlvE_clEvENKUlvE1_clEvEUliE_St5arrayIPcLm2EEEEviT0_T1_,"a",@progbits
	.sectionflags	@""
	.align	4
.nv.constant0._ZN2at6native29vectorized_elementwise_kernelILi8EZZZNS0_21clamp_max_kernel_cudaERNS_18TensorIteratorBaseERKN3c106ScalarEENKUlvE_clEvENKUlvE1_clEvEUliE_St5arrayIPcLm2EEEEviT0_T1_:
	.zero		936


//--------------------- .nv.constant0._ZN2at6native18elementwise_kernelILi128ELi4EZNS0_15gpu_kernel_implIZZZNS0_21clamp_max_kernel_cudaERNS_18TensorIteratorBaseERKN3c106ScalarEENKUlvE_clEvENKUlvE0_clEvEUlaE_EEvS4_RKT_EUliE_EEviT1_ --------------------------
	.section	.nv.constant0._ZN2at6native18elementwise_kernelILi128ELi4EZNS0_15gpu_kernel_implIZZZNS0_21clamp_max_kernel_cudaERNS_18TensorIteratorBaseERKN3c106ScalarEENKUlvE_clEvENKUlvE0_clEvEUlaE_EEvS4_RKT_EUliE_EEviT1_,"a",@progbits
	.sectionflags	@""
	.align	4
.nv.constant0._ZN2at6native18elementwise_kernelILi128ELi4EZNS0_15gpu_kernel_implIZZZNS0_21clamp_max_kernel_cudaERNS_18TensorIteratorBaseERKN3c106ScalarEENKUlvE_clEvENKUlvE0_clEvEUlaE_EEvS4_RKT_EUliE_EEviT1_:
	.zero		1456


//--------------------- .nv.constant0._ZN2at6native27unrolled_elementwise_kernelIZZZNS0_21clamp_max_kernel_cudaERNS_18TensorIteratorBaseERKN3c106ScalarEENKUlvE_clEvENKUlvE0_clEvEUlaE_St5arrayIPcLm2EELi4E23TrivialOffsetCalculatorILi1EjESF_NS0_6memory12LoadWithCastILi1EEENSG_13StoreWithCastILi1EEEEEviT_T0_T2_T3_T4_T5_ --------------------------
	.section	.nv.constant0._ZN2at6native27unrolled_elementwise_kernelIZZZNS0_21clamp_max_kernel_cudaERNS_18TensorIteratorBaseERKN3c106ScalarEENKUlvE_clEvENKUlvE0_clEvEUlaE_St5arrayIPcLm2EELi4E23TrivialOffsetCalculatorILi1EjESF_NS0_6memory12LoadWithCastILi1EEENSG_13StoreWithCastILi1EEEEEviT_T0_T2_T3_T4_T5_,"a",@progbits
	.sectionflags	@""
	.align	4
.nv.constant0._ZN2at6native27unrolled_elementwise_kernelIZZZNS0_21clamp_max_kernel_cudaERNS_18TensorIteratorBaseERKN3c106ScalarEENKUlvE_clEvENKUlvE0_clEvEUlaE_St5arrayIPcLm2EELi4E23TrivialOffsetCalculatorILi1EjESF_NS0_6memory12LoadWithCastILi1EEENSG_13StoreWithCastILi1EEEEEviT_T0_T2_T3_T4_T5_:
	.zero		956


//--------------------- .nv.constant0._ZN2at6native18elementwise_kernelILi128ELi4EZNS0_22gpu_kernel_impl_nocastIZZZNS0_21clamp_max_kernel_cudaERNS_18TensorIteratorBaseERKN3c106ScalarEENKUlvE_clEvENKUlvE0_clEvEUlaE_EEvS4_RKT_EUliE_EEviT1_ --------------------------
	.section	.nv.constant0._ZN2at6native18elementwise_kernelILi128ELi4EZNS0_22gpu_kernel_impl_nocastIZZZNS0_21clamp_max_kernel_cudaERNS_18TensorIteratorBaseERKN3c106ScalarEENKUlvE_clEvENKUlvE0_clEvEUlaE_EEvS4_RKT_EUliE_EEviT1_,"a",@progbits
	.sectionflags	@""
	.align	4
.nv.constant0._ZN2at6native18elementwise_kernelILi128ELi4EZNS0_22gpu_kernel_impl_nocastIZZZNS0_21clamp_max_kernel_cudaERNS_18TensorIteratorBaseERKN3c106ScalarEENKUlvE_clEvENKUlvE0_clEvEUlaE_EEvS4_RKT_EUliE_EEviT1_:
	.zero		1448


//--------------------- .nv.constant0._ZN2at6native27unrolled_elementwise_kernelIZZZNS0_21clamp_max_kernel_cudaERNS_18TensorIteratorBaseERKN3c106ScalarEENKUlvE_clEvENKUlvE0_clEvEUlaE_St5arrayIPcLm2EELi4E23TrivialOffsetCalculatorILi1EjESF_NS0_6memory15LoadWithoutCastENSG_16StoreWithoutCastEEEviT_T0_T2_T3_T4_T5_ --------------------------
	.section	.nv.constant0._ZN2at6native27unrolled_elementwise_kernelIZZZNS0_21clamp_max_kernel_cudaERNS_18TensorIteratorBaseERKN3c106ScalarEENKUlvE_clEvENKUlvE0_clEvEUlaE_St5arrayIPcLm2EELi4E23TrivialOffsetCalculatorILi1EjESF_NS0_6memory15LoadWithoutCastENSG_16StoreWithoutCastEEEviT_T0_T2_T3_T4_T5_,"a",@progbits
	.sectionflags	@""
	.align	4
.nv.constant0._ZN2at6native27unrolled_elementwise_kernelIZZZNS0_21clamp_max_kernel_cudaERNS_18TensorIteratorBaseERKN3c106ScalarEENKUlvE_clEvENKUlvE0_clEvEUlaE_St5arrayIPcLm2EELi4E23TrivialOffsetCalculatorILi1EjESF_NS0_6memory15LoadWithoutCastENSG_16StoreWithoutCastEEEviT_T0_T2_T3_T4_T5_:
	.zero		940


//--------------------- .nv.constant0._ZN2at6native29vectorized_elementwise_kernelILi2EZZZNS0_21clamp_max_kernel_cudaERNS_18TensorIteratorBaseERKN3c106ScalarEENKUlvE_clEvENKUlvE0_clEvEUlaE_St5arrayIPcLm2EEEEviT0_T1_ --------------------------
	.section	.nv.constant0._ZN2at6native29vectorized_elementwise_kernelILi2EZZZNS0_21clamp_max_kernel_cudaERNS_18TensorIteratorBaseERKN3c106ScalarEENKUlvE_clEvENKUlvE0_clEvEUlaE_St5arrayIPcLm2EEEEviT0_T1_,"a",@progbits
	.sectionflags	@""
	.align	4
.nv.constant0._ZN2at6native29vectorized_elementwise_kernelILi2EZZZNS0_21clamp_max_kernel_cudaERNS_18TensorIteratorBaseERKN3c106ScalarEENKUlvE_clEvENKUlvE0_clEvEUlaE_St5arrayIPcLm2EEEEviT0_T1_:
	.zero		936


//--------------------- .nv.constant0._ZN2at6native29vectorized_elementwise_kernelILi4EZZZNS0_21clamp_max_kernel_cudaERNS_18TensorIteratorBaseERKN3c106ScalarEENKUlvE_clEvENKUlvE0_clEvEUlaE_St5arrayIPcLm2EEEEviT0_T1_ --------------------------
	.section	.nv.constant0._ZN2at6native29vectorized_elementwise_kernelILi4EZZZNS0_21clamp_max_kernel_cudaERNS_18TensorIteratorBaseERKN3c106ScalarEENKUlvE_clEvENKUlvE0_clEvEUlaE_St5arrayIPcLm2EEEEviT0_T1_,"a",@progbits
	.sectionflags	@""
	.align	4
.nv.constant0._ZN2at6native29vectorized_elementwise_kernelILi4EZZZNS0_21clamp_max_kernel_cudaERNS_18TensorIteratorBaseERKN3c106ScalarEENKUlvE_clEvENKUlvE0_clEvEUlaE_St5arrayIPcLm2EEEEviT0_T1_:
	.zero		936


//--------------------- .nv.constant0._ZN2at6native29vectorized_elementwise_kernelILi8EZZZNS0_21clamp_max_kernel_cudaERNS_18TensorIteratorBaseERKN3c106ScalarEENKUlvE_clEvENKUlvE0_clEvEUlaE_St5arrayIPcLm2EEEEviT0_T1_ --------------------------
	.section	.nv.constant0._ZN2at6native29vectorized_elementwise_kernelILi8EZZZNS0_21clamp_max_kernel_cudaERNS_18TensorIteratorBaseERKN3c106ScalarEENKUlvE_clEvENKUlvE0_clEvEUlaE_St5arrayIPcLm2EEEEviT0_T1_,"a",@progbits
	.sectionflags	@""
	.align	4
.nv.constant0._ZN2at6native29vectorized_elementwise_kernelILi8EZZZNS0_21clamp_max_kernel_cudaERNS_18TensorIteratorBaseERKN3c106ScalarEENKUlvE_clEvENKUlvE0_clEvEUlaE_St5arrayIPcLm2EEEEviT0_T1_:
	.zero		936


//--------------------- .nv.constant0._ZN2at6native18elementwise_kernelILi128ELi4EZNS0_15gpu_kernel_implIZZZNS0_21clamp_max_kernel_cudaERNS_18TensorIteratorBaseERKN3c106ScalarEENKUlvE_clEvENKUlvE_clEvEUlhE_EEvS4_RKT_EUliE_EEviT1_ --------------------------
	.section	.nv.constant0._ZN2at6native18elementwise_kernelILi128ELi4EZNS0_15gpu_kernel_implIZZZNS0_21clamp_max_kernel_cudaERNS_18TensorIteratorBaseERKN3c106ScalarEENKUlvE_clEvENKUlvE_clEvEUlhE_EEvS4_RKT_EUliE_EEviT1_,"a",@progbits
	.sectionflags	@""
	.align	4
.nv.constant0._ZN2at6native18elementwise_kernelILi128ELi4EZNS0_15gpu_kernel_implIZZZNS0_21clamp_max_kernel_cudaERNS_18TensorIteratorBaseERKN3c106ScalarEENKUlvE_clEvENKUlvE_clEvEUlhE_EEvS4_RKT_EUliE_EEviT1_:
	.zero		1456


//--------------------- .nv.constant0._ZN2at6native27unrolled_elementwise_kernelIZZZNS0_21clamp_max_kernel_cudaERNS_18TensorIteratorBaseERKN3c106ScalarEENKUlvE_clEvENKUlvE_clEvEUlhE_St5arrayIPcLm2EELi4E23TrivialOffsetCalculatorILi1EjESF_NS0_6memory12LoadWithCastILi1EEENSG_13StoreWithCastILi1EEEEEviT_T0_T2_T3_T4_T5_ --------------------------
	.section	.nv.constant0._ZN2at6native27unrolled_elementwise_kernelIZZZNS0_21clamp_max_kernel_cudaERNS_18TensorIteratorBaseERKN3c106ScalarEENKUlvE_clEvENKUlvE_clEvEUlhE_St5arrayIPcLm2EELi4E23TrivialOffsetCalculatorILi1EjESF_NS0_6memory12LoadWithCastILi1EEENSG_13StoreWithCastILi1EEEEEviT_T0_T2_T3_T4_T5_,"a",@progbits
	.sectionflags	@""
	.align	4
.nv.constant0._ZN2at6native27unrolled_elementwise_kernelIZZZNS0_21clamp_max_kernel_cudaERNS_18TensorIteratorBaseERKN3c106ScalarEENKUlvE_clEvENKUlvE_clEvEUlhE_St5arrayIPcLm2EELi4E23TrivialOffsetCalculatorILi1EjESF_NS0_6memory12LoadWithCastILi1EEENSG_13StoreWithCastILi1EEEEEviT_T0_T2_T3_T4_T5_:
	.zero		956


//--------------------- .nv.constant0._ZN2at6native18elementwise_kernelILi128ELi4EZNS0_22gpu_kernel_impl_nocastIZZZNS0_21clamp_max_kernel_cudaERNS_18TensorIteratorBaseERKN3c106ScalarEENKUlvE_clEvENKUlvE_clEvEUlhE_EEvS4_RKT_EUliE_EEviT1_ --------------------------
	.section	.nv.constant0._ZN2at6native18elementwise_kernelILi128ELi4EZNS0_22gpu_kernel_impl_nocastIZZZNS0_21clamp_max_kernel_cudaERNS_18TensorIteratorBaseERKN3c106ScalarEENKUlvE_clEvENKUlvE_clEvEUlhE_EEvS4_RKT_EUliE_EEviT1_,"a",@progbits
	.sectionflags	@""
	.align	4
.nv.constant0._ZN2at6native18elementwise_kernelILi128ELi4EZNS0_22gpu_kernel_impl_nocastIZZZNS0_21clamp_max_kernel_cudaERNS_18TensorIteratorBaseERKN3c106ScalarEENKUlvE_clEvENKUlvE_clEvEUlhE_EEvS4_RKT_EUliE_EEviT1_:
	.zero		1448


//--------------------- .nv.constant0._ZN2at6native27unrolled_elementwise_kernelIZZZNS0_21clamp_max_kernel_cudaERNS_18TensorIteratorBaseERKN3c106ScalarEENKUlvE_clEvENKUlvE_clEvEUlhE_St5arrayIPcLm2EELi4E23TrivialOffsetCalculatorILi1EjESF_NS0_6memory15LoadWithoutCastENSG_16StoreWithoutCastEEEviT_T0_T2_T3_T4_T5_ --------------------------
	.section	.nv.constant0._ZN2at6native27unrolled_elementwise_kernelIZZZNS0_21clamp_max_kernel_cudaERNS_18TensorIteratorBaseERKN3c106ScalarEENKUlvE_clEvENKUlvE_clEvEUlhE_St5arrayIPcLm2EELi4E23TrivialOffsetCalculatorILi1EjESF_NS0_6memory15LoadWithoutCastENSG_16StoreWithoutCastEEEviT_T0_T2_T3_T4_T5_,"a",@progbits
	.sectionflags	@""
	.align	4
.nv.constant0._ZN2at6native27unrolled_elementwise_kernelIZZZNS0_21clamp_max_kernel_cudaERNS_18TensorIteratorBaseERKN3c106ScalarEENKUlvE_clEvENKUlvE_clEvEUlhE_St5arrayIPcLm2EELi4E23TrivialOffsetCalculatorILi1EjESF_NS0_6memory15LoadWithoutCastENSG_16StoreWithoutCastEEEviT_T0_T2_T3_T4_T5_:
	.zero		940


//--------------------- .nv.constant0._ZN2at6native29vectorized_elementwise_kernelILi2EZZZNS0_21clamp_max_kernel_cudaERNS_18TensorIteratorBaseERKN3c106ScalarEENKUlvE_clEvENKUlvE_clEvEUlhE_St5arrayIPcLm2EEEEviT0_T1_ --------------------------
	.section	.nv.constant0._ZN2at6native29vectorized_elementwise_kernelILi2EZZZNS0_21clamp_max_kernel_cudaERNS_18TensorIteratorBaseERKN3c106ScalarEENKUlvE_clEvENKUlvE_clEvEUlhE_St5arrayIPcLm2EEEEviT0_T1_,"a",@progbits
	.sectionflags	@""
	.align	4
.nv.constant0._ZN2at6native29vectorized_elementwise_kernelILi2EZZZNS0_21clamp_max_kernel_cudaERNS_18TensorIteratorBaseERKN3c106ScalarEENKUlvE_clEvENKUlvE_clEvEUlhE_St5arrayIPcLm2EEEEviT0_T1_:
	.zero		936


//--------------------- .nv.constant0._ZN2at6native29vectorized_elementwise_kernelILi4EZZZNS0_21clamp_max_kernel_cudaERNS_18TensorIteratorBaseERKN3c106ScalarEENKUlvE_clEvENKUlvE_clEvEUlhE_St5arrayIPcLm2EEEEviT0_T1_ --------------------------
	.section	.nv.constant0._ZN2at6native29vectorized_elementwise_kernelILi4EZZZNS0_21clamp_max_kernel_cudaERNS_18TensorIteratorBaseERKN3c106ScalarEENKUlvE_clEvENKUlvE_clEvEUlhE_St5arrayIPcLm2EEEEviT0_T1_,"a",@progbits
	.sectionflags	@""
	.align	4
.nv.constant0._ZN2at6native29vectorized_elementwise_kernelILi4EZZZNS0_21clamp_max_kernel_cudaERNS_18TensorIteratorBaseERKN3c106ScalarEENKUlvE_clEvENKUlvE_clEvEUlhE_St5arrayIPcLm2EEEEviT0_T1_:
	.zero		936


//--------------------- .nv.constant0._ZN2at6native29vectorized_elementwise_kernelILi8EZZZNS0_21clamp_max_kernel_cudaERNS_18TensorIteratorBaseERKN3c106ScalarEENKUlvE_clEvENKUlvE_clEvEUlhE_St5arrayIPcLm2EEEEviT0_T1_ --------------------------
	.section	.nv.constant0._ZN2at6native29vectorized_elementwise_kernelILi8EZZZNS0_21clamp_max_kernel_cudaERNS_18TensorIteratorBaseERKN3c106ScalarEENKUlvE_clEvENKUlvE_clEvEUlhE_St5arrayIPcLm2EEEEviT0_T1_,"a",@progbits
	.sectionflags	@""
	.align	4
.nv.constant0._ZN2at6native29vectorized_elementwise_kernelILi8EZZZNS0_21clamp_max_kernel_cudaERNS_18TensorIteratorBaseERKN3c106ScalarEENKUlvE_clEvENKUlvE_clEvEUlhE_St5arrayIPcLm2EEEEviT0_T1_:
	.zero		936


//--------------------- .nv.constant0._ZN2at6native18elementwise_kernelILi128ELi4EZNS0_15gpu_kernel_implIZZZNS0_21clamp_min_kernel_cudaERNS_18TensorIteratorBaseERKN3c106ScalarEENKUlvE_clEvENKUlvE7_clEvEUlNS5_8BFloat16EE_EEvS4_RKT_EUliE_EEviT1_ --------------------------
	.section	.nv.constant0._ZN2at6native18elementwise_kernelILi128ELi4EZNS0_15gpu_kernel_implIZZZNS0_21clamp_min_kernel_cudaERNS_18TensorIteratorBaseERKN3c106ScalarEENKUlvE_clEvENKUlvE7_clEvEUlNS5_8BFloat16EE_EEvS4_RKT_EUliE_EEviT1_,"a",@progbits
	.sectionflags	@""
	.align	4
.nv.constant0._ZN2at6native18elementwise_kernelILi128ELi4EZNS0_15gpu_kernel_implIZZZNS0_21clamp_min_kernel_cudaERNS_18TensorIteratorBaseERKN3c106ScalarEENKUlvE_clEvENKUlvE7_clEvEUlNS5_8BFloat16EE_EEvS4_RKT_EUliE_EEviT1_:
	.zero		1456


//--------------------- .nv.constant0._ZN2at6native27unrolled_elementwise_kernelIZZZNS0_21clamp_min_kernel_cudaERNS_18TensorIteratorBaseERKN3c106ScalarEENKUlvE_clEvENKUlvE7_clEvEUlNS4_8BFloat16EE_St5arrayIPcLm2EELi4E23TrivialOffsetCalculatorILi1EjESG_NS0_6memory12LoadWithCastILi1EEENSH_13StoreWithCastILi1EEEEEviT_T0_T2_T3_T4_T5_ --------------------------
	.section	.nv.constant0._ZN2at6native27unrolled_elementwise_kernelIZZZNS0_21clamp_min_kernel_cudaERNS_18TensorIteratorBaseERKN3c106ScalarEENKUlvE_clEvENKUlvE7_clEvEUlNS4_8BFloat16EE_St5arrayIPcLm2EELi4E23TrivialOffsetCalculatorILi1EjESG_NS0_6memory12LoadWithCastILi1EEENSH_13StoreWithCastILi1EEEEEviT_T0_T2_T3_T4_T5_,"a",@progbits
	.sectionflags	@""
	.align	4
.nv.constant0._ZN2at6native27unrolled_elementwise_kernelIZZZNS0_21clamp_min_kernel_cudaERNS_18TensorIteratorBaseERKN3c106ScalarEENKUlvE_clEvENKUlvE7_clEvEUlNS4_8BFloat16EE_St5arrayIPcLm2EELi4E23TrivialOffsetCalculatorILi1EjESG_NS0_6memory12LoadWithCastILi1EEENSH_13StoreWithCastILi1EEEEEviT_T0_T2_T3_T4_T5_:
	.zero		956


//--------------------- .nv.constant0._ZN2at6native18elementwise_kernelILi128ELi4EZNS0_22gpu_kernel_impl_nocastIZZZNS0_21clamp_min_kernel_cudaERNS_18TensorIteratorBaseERKN3c106ScalarEENKUlvE_clEvENKUlvE7_clEvEUlNS5_8BFloat16EE_EEvS4_RKT_EUliE_EEviT1_ --------------------------
	.section	.nv.constant0._ZN2at6native18elementwise_kernelILi128ELi4EZNS0_22gpu_kernel_impl_nocastIZZZNS0_21clamp_min_kernel_cudaERNS_18TensorIteratorBaseERKN3c106ScalarEENKUlvE_clEvENKUlvE7_clEvEUlNS5_8BFloat16EE_EEvS4_RKT_EUliE_EEviT1_,"a",@progbits
	.sectionflags	@""
	.align	4
.nv.constant0._ZN2at6native18elementwise_kernelILi128ELi4EZNS0_22gpu_kernel_impl_nocastIZZZNS0_21clamp_min_kernel_cudaERNS_18TensorIteratorBaseERKN3c106ScalarEENKUlvE_clEvENKUlvE7_clEvEUlNS5_8BFloat16EE_EEvS4_RKT_EUliE_EEviT1_:
	.zero		1448


//--------------------- .nv.constant0._ZN2at6native27unrolled_elementwise_kernelIZZZNS0_21clamp_min_kernel_cudaERNS_18TensorIteratorBaseERKN3c106ScalarEENKUlvE_clEvENKUlvE7_clEvEUlNS4_8BFloat16EE_St5arrayIPcLm2EELi4E23TrivialOffsetCalculatorILi1EjESG_NS0_6memory15LoadWithoutCastENSH_16StoreWithoutCastEEEviT_T0_T2_T3_T4_T5_ --------------------------
	.section	.nv.constant0._ZN2at6native27unrolled_elementwise_kernelIZZZNS0_21clamp_min_kernel_cudaERNS_18TensorIteratorBaseERKN3c106ScalarEENKUlvE_clEvENKUlvE7_clEvEUlNS4_8BFloat16EE_St5arrayIPcLm2EELi4E23TrivialOffsetCalculatorILi1EjESG_NS0_6memory15LoadWithoutCastENSH_16StoreWithoutCastEEEviT_T0_T2_T3_T4_T5_,"a",@progbits
	.sectionflags	@""
	.align	4
.nv.constant0._ZN2at6native27unrolled_elementwise_kernelIZZZNS0_21clamp_min_kernel_cudaERNS_18TensorIteratorBaseERKN3c106ScalarEENKUlvE_clEvENKUlvE7_clEvEUlNS4_8BFloat16EE_St5arrayIPcLm2EELi4E23TrivialOffsetCalculatorILi1EjESG_NS0_6memory15LoadWithoutCastENSH_16StoreWithoutCastEEEviT_T0_T2_T3_T4_T5_:
	.zero		940


//--------------------- .nv.constant0._ZN2at6native29vectorized_elementwise_kernelILi2EZZZNS0_21clamp_min_kernel_cudaERNS_18TensorIteratorBaseERKN3c106ScalarEENKUlvE_clEvENKUlvE7_clEvEUlNS4_8BFloat16EE_St5arrayIPcLm2EEEEviT0_T1_ --------------------------
	.section	.nv.constant0._ZN2at6native29vectorized_elementwise_kernelILi2EZZZNS0_21clamp_min_kernel_cudaERNS_18TensorIteratorBaseERKN3c106ScalarEENKUlvE_clEvENKUlvE7_clEvEUlNS4_8BFloat16EE_St5arrayIPcLm2EEEEviT0_T1_,"a",@progbits
	.sectionflags	@""
	.align	4
.nv.constant0._ZN2at6native29vectorized_elementwise_kernelILi2EZZZNS0_21clamp_min_kernel_cudaERNS_18TensorIteratorBaseERKN3c106ScalarEENKUlvE_clEvENKUlvE7_clEvEUlNS4_8BFloat16EE_St5arrayIPcLm2EEEEviT0_T1_:
	.zero		936


//--------------------- .nv.constant0._ZN2at6native29vectorized_elementwise_kernelILi4EZZZNS0_21clamp_min_kernel_cudaERNS_18TensorIteratorBaseERKN3c106ScalarEENKUlvE_clEvENKUlvE7_clEvEUlNS4_8BFloat16EE_St5arrayIPcLm2EEEEviT0_T1_ --------------------------
	.section	.nv.constant0._ZN2at6native29vectorized_elementwise_kernelILi4EZZZNS0_21clamp_min_kernel_cudaERNS_18TensorIteratorBaseERKN3c106ScalarEENKUlvE_clEvENKUlvE7_clEvEUlNS4_8BFloat16EE_St5arrayIPcLm2EEEEviT0_T1_,"a",@progbits
	.sectionflags	@""
	.align	4
.nv.constant0._ZN2at6native29vectorized_elementwise_kernelILi4EZZZNS0_21clamp_min_kernel_cudaERNS_18TensorIteratorBaseERKN3c106ScalarEENKUlvE_clEvENKUlvE7_clEvEUlNS4_8BFloat16EE_St5arrayIPcLm2EEEEviT0_T1_:
	.zero		936


//--------------------- .nv.constant0._ZN2at6native29vectorized_elementwise_kernelILi8EZZZNS0_21clamp_min_kernel_cudaERNS_18TensorIteratorBaseERKN3c106ScalarEENKUlvE_clEvENKUlvE7_clEvEUlNS4_8BFloat16EE_St5arrayIPcLm2EEEEviT0_T1_ --------------------------
	.section	.nv.constant0._ZN2at6native29vectorized_elementwise_kernelILi8EZZZNS0_21clamp_min_kernel_cudaERNS_18TensorIteratorBaseERKN3c106ScalarEENKUlvE_clEvENKUlvE7_clEvEUlNS4_8BFloat16EE_St5arrayIPcLm2EEEEviT0_T1_,"a",@progbits
	.sectionflags	@""
	.align	4
.nv.constant0._ZN2at6native29vectorized_elementwise_kernelILi8EZZZNS0_21clamp_min_kernel_cudaERNS_18TensorIteratorBaseERKN3c106ScalarEENKUlvE_clEvENKUlvE7_clEvEUlNS4_8BFloat16EE_St5arrayIPcLm2EEEEviT0_T1_:
	.zero		936


//--------------------- .nv.constant0._ZN2at6native18elementwise_kernelILi128ELi4EZNS0_15gpu_kernel_implIZZZNS0_21clamp_min_kernel_cudaERNS_18TensorIteratorBaseERKN3c106ScalarEENKUlvE_clEvENKUlvE6_clEvEUlNS5_4HalfEE_EEvS4_RKT_EUliE_EEviT1_ --------------------------
	.section	.nv.constant0._ZN2at6native18elementwise_kernelILi128ELi4EZNS0_15gpu_kernel_implIZZZNS0_21clamp_min_kernel_cudaERNS_18TensorIteratorBaseERKN3c106ScalarEENKUlvE_clEvENKUlvE6_clEvEUlNS5_4HalfEE_EEvS4_RKT_EUliE_EEviT1_,"a",@progbits
	.sectionflags	@""
	.align	4
.nv.constant0._ZN2at6native18elementwise_kernelILi128ELi4EZNS0_15gpu_kernel_implIZZZNS0_21clamp_min_kernel_cudaERNS_18TensorIteratorBaseERKN3c106ScalarEENKUlvE_clEvENKUlvE6_clEvEUlNS5_4HalfEE_EEvS4_RKT_EUliE_EEviT1_:
	.zero		1456


//--------------------- .nv.constant0._ZN2at6native27unrolled_elementwise_kernelIZZZNS0_21clamp_min_kernel_cudaERNS_18TensorIteratorBaseERKN3c106ScalarEENKUlvE_clEvENKUlvE6_clEvEUlNS4_4HalfEE_St5arrayIPcLm2EELi4E23TrivialOffsetCalculatorILi1EjESG_NS0_6memory12LoadWithCastILi1EEENSH_13StoreWithCastILi1EEEEEviT_T0_T2_T3_T4_T5_ --------------------------
	.section	.nv.constant0._ZN2at6native27unrolled_elementwise_kernelIZZZNS0_21clamp_min_kernel_cudaERNS_18TensorIteratorBaseERKN3c106ScalarEENKUlvE_clEvENKUlvE6_clEvEUlNS4_4HalfEE_St5arrayIPcLm2EELi4E23TrivialOffsetCalculatorILi1EjESG_NS0_6memory12LoadWithCastILi1EEENSH_13StoreWithCastILi1EEEEEviT_T0_T2_T3_T4_T5_,"a",@progbits
	.sectionflags	@""
	.align	4
.nv.constant0._ZN2at6native27unrolled_elementwise_kernelIZZZNS0_21clamp_min_kernel_cudaERNS_18TensorIteratorBaseERKN3c106ScalarEENKUlvE_clEvENKUlvE6_clEvEUlNS4_4HalfEE_St5arrayIPcLm2EELi4E23TrivialOffsetCalculatorILi1EjESG_NS0_6memory12LoadWithCastILi1EEENSH_13StoreWithCastILi1EEEEEviT_T0_T2_T3_T4_T5_:
	.zero		956


//--------------------- .nv.constant0._ZN2at6native18elementwise_kernelILi128ELi4EZNS0_22gpu_kernel_impl_nocastIZZZNS0_21clamp_min_kernel_cudaERNS_18TensorIteratorBaseERKN3c106ScalarEENKUlvE_clEvENKUlvE6_clEvEUlNS5_4HalfEE_EEvS4_RKT_EUliE_EEviT1_ --------------------------
	.section	.nv.constant0._ZN2at6native18elementwise_kernelILi128ELi4EZNS0_22gpu_kernel_impl_nocastIZZZNS0_21clamp_min_kernel_cudaERNS_18TensorIteratorBaseERKN3c106ScalarEENKUlvE_clEvENKUlvE6_clEvEUlNS5_4HalfEE_EEvS4_RKT_EUliE_EEviT1_,"a",@progbits
	.sectionflags	@""
	.align	4
.nv.constant0._ZN2at6native18elementwise_kernelILi128ELi4EZNS0_22gpu_kernel_impl_nocastIZZZNS0_21clamp_min_kernel_cudaERNS_18TensorIteratorBaseERKN3c106ScalarEENKUlvE_clEvENKUlvE6_clEvEUlNS5_4HalfEE_EEvS4_RKT_EUliE_EEviT1_:
	.zero		1448


//--------------------- .nv.constant0._ZN2at6native27unrolled_elementwise_kernelIZZZNS0_21clamp_min_kernel_cudaERNS_18TensorIteratorBaseERKN3c106ScalarEENKUlvE_clEvENKUlvE6_clEvEUlNS4_4HalfEE_St5arrayIPcLm2EELi4E23TrivialOffsetCalculatorILi1EjESG_NS0_6memory15LoadWithoutCastENSH_16StoreWithoutCastEEEviT_T0_T2_T3_T4_T5_ --------------------------
	.section	.nv.constant0._ZN2at6native27unrolled_elementwise_kernelIZZZNS0_21clamp_min_kernel_cudaERNS_18TensorIteratorBaseERKN3c106ScalarEENKUlvE_clEvENKUlvE6_clEvEUlNS4_4HalfEE_St5arrayIPcLm2EELi4E23TrivialOffsetCalculatorILi1EjESG_NS0_6memory15LoadWithoutCastENSH_16StoreWithoutCastEEEviT_T0_T2_T3_T4_T5_,"a",@progbits
	.sectionflags	@""
	.align	4
.nv.constant0._ZN2at6native27unrolled_elementwise_kernelIZZZNS0_21clamp_min_kernel_cudaERNS_18TensorIteratorBaseERKN3c106ScalarEENKUlvE_clEvENKUlvE6_clEvEUlNS4_4HalfEE_St5arrayIPcLm2EELi4E23TrivialOffsetCalculatorILi1EjESG_NS0_6memory15LoadWithoutCastENSH_16StoreWithoutCastEEEviT_T0_T2_T3_T4_T5_:
	.zero		940


//--------------------- .nv.constant0._ZN2at6native29vectorized_elementwise_kernelILi2EZZZNS0_21clamp_min_kernel_cudaERNS_18TensorIteratorBaseERKN3c106ScalarEENKUlvE_clEvENKUlvE6_clEvEUlNS4_4HalfEE_St5arrayIPcLm2EEEEviT0_T1_ --------------------------
	.section	.nv.constant0._ZN2at6native29vectorized_elementwise_kernelILi2EZZZNS0_21clamp_min_kernel_cudaERNS_18TensorIteratorBaseERKN3c106ScalarEENKUlvE_clEvENKUlvE6_clEvEUlNS4_4HalfEE_St5arrayIPcLm2EEEEviT0_T1_,"a",@progbits
	.sectionflags	@""
	.align	4
.nv.constant0._ZN2at6native29vectorized_elementwise_kernelILi2EZZZNS0_21clamp_min_kernel_cudaERNS_18TensorIteratorBaseERKN3c106ScalarEENKUlvE_clEvENKUlvE6_clEvEUlNS4_4HalfEE_St5arrayIPcLm2EEEEviT0_T1_:
	.zero		936


//--------------------- .nv.constant0._ZN2at6native29vectorized_elementwise_kernelILi4EZZZNS0_21clamp_min_kernel_cudaERNS_18TensorIteratorBaseERKN3c106ScalarEENKUlvE_clEvENKUlvE6_clEvEUlNS4_4HalfEE_St5arrayIPcLm2EEEEviT0_T1_ --------------------------
	.section	.nv.constant0._ZN2at6native29vectorized_elementwise_kernelILi4EZZZNS0_21clamp_min_kernel_cudaERNS_18TensorIteratorBaseERKN3c106ScalarEENKUlvE_clEvENKUlvE6_clEvEUlNS4_4HalfEE_St5arrayIPcLm2EEEEviT0_T1_,"a",@progbits
	.sectionflags	@""
	.align	4
.nv.constant0._ZN2at6native29vectorized_elementwise_kernelILi4EZZZNS0_21clamp_min_kernel_cudaERNS_18TensorIteratorBaseERKN3c106ScalarEENKUlvE_clEvENKUlvE6_clEvEUlNS4_4HalfEE_St5arrayIPcLm2EEEEviT0_T1_:
	.zero		936


//--------------------- .nv.constant0._ZN2at6native29vectorized_elementwise_kernelILi8EZZZNS0_21clamp_min_kernel_cudaERNS_18TensorIteratorBaseERKN3c106ScalarEENKUlvE_clEvENKUlvE6_clEvEUlNS4_4HalfEE_St5arrayIPcLm2EEEEviT0_T1_ --------------------------
	.section	.nv.constant0._ZN2at6native29vectorized_elementwise_kernelILi8EZZZNS0_21clamp_min_kernel_cudaERNS_18TensorIteratorBaseERKN3c106ScalarEENKUlvE_clEvENKUlvE6_clEvEUlNS4_4HalfEE_St5arrayIPcLm2EEEEviT0_T1_,"a",@progbits
	.sectionflags	@""
	.align	4
.nv.constant0._ZN2at6native29vectorized_elementwise_kernelILi8EZZZNS0_21clamp_min_kernel_cudaERNS_18TensorIteratorBaseERKN3c106ScalarEENKUlvE_clEvENKUlvE6_clEvEUlNS4_4HalfEE_St5arrayIPcLm2EEEEviT0_T1_:
	.zero		936


//--------------------- .nv.constant0._ZN2at6native18elementwise_kernelILi128ELi4EZNS0_15gpu_kernel_implIZZZNS0_21clamp_min_kernel_cudaERNS_18TensorIteratorBaseERKN3c106ScalarEENKUlvE_clEvENKUlvE5_clEvEUlfE_EEvS4_RKT_EUliE_EEviT1_ --------------------------
	.section	.nv.constant0._ZN2at6native18elementwise_kernelILi128ELi4EZNS0_15gpu_kernel_implIZZZNS0_21clamp_min_kernel_cudaERNS_18TensorIteratorBaseERKN3c106ScalarEENKUlvE_clEvENKUlvE5_clEvEUlfE_EEvS4_RKT_EUliE_EEviT1_,"a",@progbits
	.sectionflags	@""
	.align	4
.nv.constant0._ZN2at6native18elementwise_kernelILi128ELi4EZNS0_15gpu_kernel_implIZZZNS0_21clamp_min_kernel_cudaERNS_18TensorIteratorBaseERKN3c106ScalarEENKUlvE_clEvENKUlvE5_clEvEUlfE_EEvS4_RKT_EUliE_EEviT1_:
	.zero		1456


//--------------------- .nv.constant0._ZN2at6native27unrolled_elementwise_kernelIZZZNS0_21clamp_min_kernel_cudaERNS_18TensorIteratorBaseERKN3c106ScalarEENKUlvE_clEvENKUlvE5_clEvEUlfE_St5arrayIPcLm2EELi4E23TrivialOffsetCalculatorILi1EjESF_NS0_6memory12LoadWithCastILi1EEENSG_13StoreWithCastILi1EEEEEviT_T0_T2_T3_T4_T5_ --------------------------
	.section	.nv.constant0._ZN2at6native27unrolled_elementwise_kernelIZZZNS0_21clamp_min_kernel_cudaERNS_18TensorIteratorBaseERKN3c106ScalarEENKUlvE_clEvENKUlvE5_clEvEUlfE_St5arrayIPcLm2EELi4E23TrivialOffsetCalculatorILi1EjESF_NS0_6memory12LoadWithCastILi1EEENSG_13StoreWithCastILi1EEEEEviT_T0_T2_T3_T4_T5_,"a",@progbits
	.sectionflags	@""
	.align	4
.nv.constant0._ZN2at6native27unrolled_elementwise_kernelIZZZNS0_21clamp_min_kernel_cudaERNS_18TensorIteratorBaseERKN3c106ScalarEENKUlvE_clEvENKUlvE5_clEvEUlfE_St5arrayIPcLm2EELi4E23TrivialOffsetCalculatorILi1EjESF_NS0_6memory12LoadWithCastILi1EEENSG_13StoreWithCastILi1EEEEEviT_T0_T2_T3_T4_T5_:
	.zero		956


//--------------------- .nv.constant0._ZN2at6native18elementwise_kernelILi128ELi2EZNS0_22gpu_kernel_impl_nocastIZZZNS0_21clamp_min_kernel_cudaERNS_18TensorIteratorBaseERKN3c106ScalarEENKUlvE_clEvENKUlvE5_clEvEUlfE_EEvS4_RKT_EUliE_EEviT1_ --------------------------
	.section	.nv.constant0._ZN2at6native18elementwise_kernelILi128ELi2EZNS0_22gpu_kernel_impl_nocastIZZZNS0_21clamp_min_kernel_cudaERNS_18TensorIteratorBaseERKN3c106ScalarEENKUlvE_clEvENKUlvE5_clEvEUlfE_EEvS4_RKT_EUliE_EEviT1_,"a",@progbits
	.sectionflags	@""
	.align	4
.nv.constant0._ZN2at6native18elementwise_kernelILi128ELi2EZNS0_22gpu_kernel_impl_nocastIZZZNS0_21clamp_min_kernel_cudaERNS_18TensorIteratorBaseERKN3c106ScalarEENKUlvE_clEvENKUlvE5_clEvEUlfE_EEvS4_RKT_EUliE_EEviT1_:
	.zero		1448


//--------------------- .nv.constant0._ZN2at6native27unrolled_elementwise_kernelIZZZNS0_21clamp_min_kernel_cudaERNS_18TensorIteratorBaseERKN3c106ScalarEENKUlvE_clEvENKUlvE5_clEvEUlfE_St5arrayIPcLm2EELi4E23TrivialOffsetCalculatorILi1EjESF_NS0_6memory15LoadWithoutCastENSG_16StoreWithoutCastEEEviT_T0_T2_T3_T4_T5_ --------------------------
	.section	.nv.constant0._ZN2at6native27unrolled_elementwise_kernelIZZZNS0_21clamp_min_kernel_cudaERNS_18TensorIteratorBaseERKN3c106ScalarEENKUlvE_clEvENKUlvE5_clEvEUlfE_St5arrayIPcLm2EELi4E23TrivialOffsetCalculatorILi1EjESF_NS0_6memory15LoadWithoutCastENSG_16StoreWithoutCastEEEviT_T0_T2_T3_T4_T5_,"a",@progbits
	.sectionflags	@""
	.align	4
.nv.constant0._ZN2at6native27unrolled_elementwise_kernelIZZZNS0_21clamp_min_kernel_cudaERNS_18TensorIteratorBaseERKN3c106ScalarEENKUlvE_clEvENKUlvE5_clEvEUlfE_St5arrayIPcLm2EELi4E23TrivialOffsetCalculatorILi1EjESF_NS0_6memory15LoadWithoutCastENSG_16StoreWithoutCastEEEviT_T0_T2_T3_T4_T5_:
	.zero		940


//--------------------- .nv.constant0._ZN2at6native29vectorized_elementwise_kernelILi2EZZZNS0_21clamp_min_kernel_cudaERNS_18TensorIteratorBaseERKN3c106ScalarEENKUlvE_clEvENKUlvE5_clEvEUlfE_St5arrayIPcLm2EEEEviT0_T1_ --------------------------
	.section	.nv.constant0._ZN2at6native29vectorized_elementwise_kernelILi2EZZZNS0_21clamp_min_kernel_cudaERNS_18TensorIteratorBaseERKN3c106ScalarEENKUlvE_clEvENKUlvE5_clEvEUlfE_St5arrayIPcLm2EEEEviT0_T1_,"a",@progbits
	.sectionflags	@""
	.align	4
.nv.constant0._ZN2at6native29vectorized_elementwise_kernelILi2EZZZNS0_21clamp_min_kernel_cudaERNS_18TensorIteratorBaseERKN3c106ScalarEENKUlvE_clEvENKUlvE5_clEvEUlfE_St5arrayIPcLm2EEEEviT0_T1_:
	.zero		936


//--------------------- .nv.constant0._ZN2at6native29vectorized_elementwise_kernelILi4EZZZNS0_21clamp_min_kernel_cudaERNS_18TensorIteratorBaseERKN3c106ScalarEENKUlvE_clEvENKUlvE5_clEvEUlfE_St5arrayIPcLm2EEEEviT0_T1_ --------------------------
	.section	.nv.constant0._ZN2at6native29vectorized_elementwise_kernelILi4EZZZNS0_21clamp_min_kernel_cudaERNS_18TensorIteratorBaseERKN3c106ScalarEENKUlvE_clEvENKUlvE5_clEvEUlfE_St5arrayIPcLm2EEEEviT0_T1_,"a",@progbits
	.sectionflags	@""
	.align	4
.nv.constant0._ZN2at6native29vectorized_elementwise_kernelILi4EZZZNS0_21clamp_min_kernel_cudaERNS_18TensorIteratorBaseERKN3c106ScalarEENKUlvE_clEvENKUlvE5_clEvEUlfE_St5arrayIPcLm2EEEEviT0_T1_:
	.zero		936


//--------------------- .nv.constant0._ZN2at6native29vectorized_elementwise_kernelILi8EZZZNS0_21clamp_min_kernel_cudaERNS_18TensorIteratorBaseERKN3c106ScalarEENKUlvE_clEvENKUlvE5_clEvEUlfE_St5arrayIPcLm2EEEEviT0_T1_ --------------------------
	.section	.nv.constant0._ZN2at6native29vectorized_elementwise_kernelILi8EZZZNS0_21clamp_min_kernel_cudaERNS_18TensorIteratorBaseERKN3c106ScalarEENKUlvE_clEvENKUlvE5_clEvEUlfE_St5arrayIPcLm2EEEEviT0_T1_,"a",@progbits
	.sectionflags	@""
	.align	4
.nv.constant0._ZN2at6native29vectorized_elementwise_kernelILi8EZZZNS0_21clamp_min_kernel_cudaERNS_18TensorIteratorBaseERKN3c106ScalarEENKUlvE_clEvENKUlvE5_clEvEUlfE_St5arrayIPcLm2EEEEviT0_T1_:
	.zero		936


//--------------------- .nv.constant0._ZN2at6native18elementwise_kernelILi128ELi4EZNS0_15gpu_kernel_implIZZZNS0_21clamp_min_kernel_cudaERNS_18TensorIteratorBaseERKN3c106ScalarEENKUlvE_clEvENKUlvE4_clEvEUldE_EEvS4_RKT_EUliE_EEviT1_ --------------------------
	.section	.nv.constant0._ZN2at6native18elementwise_kernelILi128ELi4EZNS0_15gpu_kernel_implIZZZNS0_21clamp_min_kernel_cudaERNS_18TensorIteratorBaseERKN3c106ScalarEENKUlvE_clEvENKUlvE4_clEvEUldE_EEvS4_RKT_EUliE_EEviT1_,"a",@progbits
	.sectionflags	@""
	.align	4
.nv.constant0._ZN2at6native18elementwise_kernelILi128ELi4EZNS0_15gpu_kernel_implIZZZNS0_21clamp_min_kernel_cudaERNS_18TensorIteratorBaseERKN3c106ScalarEENKUlvE_clEvENKUlvE4_clEvEUldE_EEvS4_RKT_EUliE_EEviT1_:
	.zero		1456


//--------------------- .nv.constant0._ZN2at6native27unrolled_elementwise_kernelIZZZNS0_21clamp_min_kernel_cudaERNS_18TensorIteratorBaseERKN3c106ScalarEENKUlvE_clEvENKUlvE4_clEvEUldE_St5arrayIPcLm2EELi4E23TrivialOffsetCalculatorILi1EjESF_NS0_6memory12LoadWithCastILi1EEENSG_13StoreWithCastILi1EEEEEviT_T0_T2_T3_T4_T5_ --------------------------
	.section	.nv.constant0._ZN2at6native27unrolled_elementwise_kernelIZZZNS0_21clamp_min_kernel_cudaERNS_18TensorIteratorBaseERKN3c106ScalarEENKUlvE_clEvENKUlvE4_clEvEUldE_St5arrayIPcLm2EELi4E23TrivialOffsetCalculatorILi1EjESF_NS0_6memory12LoadWithCastILi1EEENSG_13StoreWithCastILi1EEEEEviT_T0_T2_T3_T4_T5_,"a",@progbits
	.sectionflags	@""
	.align	4
.nv.constant0._ZN2at6native27unrolled_elementwise_kernelIZZZNS0_21clamp_min_kernel_cudaERNS_18TensorIteratorBaseERKN3c106ScalarEENKUlvE_clEvENKUlvE4_clEvEUldE_St5arrayIPcLm2EELi4E23TrivialOffsetCalculatorILi1EjESF_NS0_6memory12LoadWithCastILi1EEENSG_13StoreWithCastILi1EEEEEviT_T0_T2_T3_T4_T5_:
	.zero		956


//--------------------- .nv.constant0._ZN2at6native18elementwise_kernelILi128ELi2EZNS0_22gpu_kernel_impl_nocastIZZZNS0_21clamp_min_kernel_cudaERNS_18TensorIteratorBaseERKN3c106ScalarEENKUlvE_clEvENKUlvE4_clEvEUldE_EEvS4_RKT_EUliE_EEviT1_ --------------------------
	.section	.nv.constant0._ZN2at6native18elementwise_kernelILi128ELi2EZNS0_22gpu_kernel_impl_nocastIZZZNS0_21clamp_min_kernel_cudaERNS_18TensorIteratorBaseERKN3c106ScalarEENKUlvE_clEvENKUlvE4_clEvEUldE_EEvS4_RKT_EUliE_EEviT1_,"a",@progbits
	.sectionflags	@""
	.align	4
.nv.constant0._ZN2at6native18elementwise_kernelILi128ELi2EZNS0_22gpu_kernel_impl_nocastIZZZNS0_21clamp_min_kernel_cudaERNS_18TensorIteratorBaseERKN3c106ScalarEENKUlvE_clEvENKUlvE4_clEvEUldE_EEvS4_RKT_EUliE_EEviT1_:
	.zero		1448


//--------------------- .nv.constant0._ZN2at6native27unrolled_elementwise_kernelIZZZNS0_21clamp_min_kernel_cudaERNS_18TensorIteratorBaseERKN3c106ScalarEENKUlvE_clEvENKUlvE4_clEvEUldE_St5arrayIPcLm2EELi4E23TrivialOffsetCalculatorILi1EjESF_NS0_6memory15LoadWithoutCastENSG_16StoreWithoutCastEEEviT_T0_T2_T3_T4_T5_ --------------------------
	.section	.nv.constant0._ZN2at6native27unrolled_elementwise_kernelIZZZNS0_21clamp_min_kernel_cudaERNS_18TensorIteratorBaseERKN3c106ScalarEENKUlvE_clEvENKUlvE4_clEvEUldE_St5arrayIPcLm2EELi4E23TrivialOffsetCalculatorILi1EjESF_NS0_6memory15LoadWithoutCastENSG_16StoreWithoutCastEEEviT_T0_T2_T3_T4_T5_,"a",@progbits
	.sectionflags	@""
	.align	4
.nv.constant0._ZN2at6native27unrolled_elementwise_kernelIZZZNS0_21clamp_min_kernel_cudaERNS_18TensorIteratorBaseERKN3c106ScalarEENKUlvE_clEvENKUlvE4_clEvEUldE_St5arrayIPcLm2EELi4E23TrivialOffsetCalculatorILi1EjESF_NS0_6memory15LoadWithoutCastENSG_16StoreWithoutCastEEEviT_T0_T2_T3_T4_T5_:
	.zero		940


//--------------------- .nv.constant0._ZN2at6native29vectorized_elementwise_kernelILi2EZZZNS0_21clamp_min_kernel_cudaERNS_18TensorIteratorBaseERKN3c106ScalarEENKUlvE_clEvENKUlvE4_clEvEUldE_St5arrayIPcLm2EEEEviT0_T1_ --------------------------
	.section	.nv.constant0._ZN2at6native29vectorized_elementwise_kernelILi2EZZZNS0_21clamp_min_kernel_cudaERNS_18TensorIteratorBaseERKN3c106ScalarEENKUlvE_clEvENKUlvE4_clEvEUldE_St5arrayIPcLm2EEEEviT0_T1_,"a",@progbits
	.sectionflags	@""
	.align	4
.nv.constant0._ZN2at6native29vectorized_elementwise_kernelILi2EZZZNS0_21clamp_min_kernel_cudaERNS_18TensorIteratorBaseERKN3c106ScalarEENKUlvE_clEvENKUlvE4_clEvEUldE_St5arrayIPcLm2EEEEviT0_T1_:
	.zero		936


//--------------------- .nv.constant0._ZN2at6native29vectorized_elementwise_kernelILi4EZZZNS0_21clamp_min_kernel_cudaERNS_18TensorIteratorBaseERKN3c106ScalarEENKUlvE_clEvENKUlvE4_clEvEUldE_St5arrayIPcLm2EEEEviT0_T1_ --------------------------
	.section	.nv.constant0._ZN2at6native29vectorized_elementwise_kernelILi4EZZZNS0_21clamp_min_kernel_cudaERNS_18TensorIteratorBaseERKN3c106ScalarEENKUlvE_clEvENKUlvE4_clEvEUldE_St5arrayIPcLm2EEEEviT0_T1_,"a",@progbits
	.sectionflags	@""
	.align	4
.nv.constant0._ZN2at6native29vectorized_elementwise_kernelILi4EZZZNS0_21clamp_min_kernel_cudaERNS_18TensorIteratorBaseERKN3c106ScalarEENKUlvE_clEvENKUlvE4_clEvEUldE_St5arrayIPcLm2EEEEviT0_T1_:
	.zero		936


//--------------------- .nv.constant0._ZN2at6native29vectorized_elementwise_kernelILi8EZZZNS0_21clamp_min_kernel_cudaERNS_18TensorIteratorBaseERKN3c106ScalarEENKUlvE_clEvENKUlvE4_clEvEUldE_St5arrayIPcLm2EEEEviT0_T1_ --------------------------
	.section	.nv.constant0._ZN2at6native29vectorized_elementwise_kernelILi8EZZZNS0_21clamp_min_kernel_cudaERNS_18TensorIteratorBaseERKN3c106ScalarEENKUlvE_clEvENKUlvE4_clEvEUldE_St5arrayIPcLm2EEEEviT0_T1_,"a",@progbits
	.sectionflags	@""
	.align	4
.nv.constant0._ZN2at6native29vectorized_elementwise_kernelILi8EZZZNS0_21clamp_min_kernel_cudaERNS_18TensorIteratorBaseERKN3c106ScalarEENKUlvE_clEvENKUlvE4_clEvEUldE_St5arrayIPcLm2EEEEviT0_T1_:
	.zero		936


//--------------------- .nv.constant0._ZN2at6native18elementwise_kernelILi128ELi4EZNS0_15gpu_kernel_implIZZZNS0_21clamp_min_kernel_cudaERNS_18TensorIteratorBaseERKN3c106ScalarEENKUlvE_clEvENKUlvE3_clEvEUlsE_EEvS4_RKT_EUliE_EEviT1_ --------------------------
	.section	.nv.constant0._ZN2at6native18elementwise_kernelILi128ELi4EZNS0_15gpu_kernel_implIZZZNS0_21clamp_min_kernel_cudaERNS_18TensorIteratorBaseERKN3c106ScalarEENKUlvE_clEvENKUlvE3_clEvEUlsE_EEvS4_RKT_EUliE_EEviT1_,"a",@progbits
	.sectionflags	@""
	.align	4
.nv.constant0._ZN2at6native18elementwise_kernelILi128ELi4EZNS0_15gpu_kernel_implIZZZNS0_21clamp_min_kernel_cudaERNS_18TensorIteratorBaseERKN3c106ScalarEENKUlvE_clEvENKUlvE3_clEvEUlsE_EEvS4_RKT_EUliE_EEviT1_:
	.zero		1456


//--------------------- .nv.constant0._ZN2at6native27unrolled_elementwise_kernelIZZZNS0_21clamp_min_kernel_cudaERNS_18TensorIteratorBaseERKN3c106ScalarEENKUlvE_clEvENKUlvE3_clEvEUlsE_St5arrayIPcLm2EELi4E23TrivialOffsetCalculatorILi1EjESF_NS0_6memory12LoadWithCastILi1EEENSG_13StoreWithCastILi1EEEEEviT_T0_T2_T3_T4_T5_ --------------------------
	.section	.nv.constant0._ZN2at6native27unrolled_elementwise_kernelIZZZNS0_21clamp_min_kernel_cudaERNS_18TensorIteratorBaseERKN3c106ScalarEENKUlvE_clEvENKUlvE3_clEvEUlsE_St5arrayIPcLm2EELi4E23TrivialOffsetCalculatorILi1EjESF_NS0_6memory12LoadWithCastILi1EEENSG_13StoreWithCastILi1EEEEEviT_T0_T2_T3_T4_T5_,"a",@progbits
	.sectionflags	@""
	.align	4
.nv.constant0._ZN2at6native27unrolled_elementwise_kernelIZZZNS0_21clamp_min_kernel_cudaERNS_18TensorIteratorBaseERKN3c106ScalarEENKUlvE_clEvENKUlvE3_clEvEUlsE_St5arrayIPcLm2EELi4E23TrivialOffsetCalculatorILi1EjESF_NS0_6memory12LoadWithCastILi1EEENSG_13StoreWithCastILi1EEEEEviT_T0_T2_T3_T4_T5_:
	.zero		956


//--------------------- .nv.constant0._ZN2at6native18elementwise_kernelILi128ELi4EZNS0_22gpu_kernel_impl_nocastIZZZNS0_21clamp_min_kernel_cudaERNS_18TensorIteratorBaseERKN3c106ScalarEENKUlvE_clEvENKUlvE3_clEvEUlsE_EEvS4_RKT_EUliE_EEviT1_ --------------------------
	.section	.nv.constant0._ZN2at6native18elementwise_kernelILi128ELi4EZNS0_22gpu_kernel_impl_nocastIZZZNS0_21clamp_min_kernel_cudaERNS_18TensorIteratorBaseERKN3c106ScalarEENKUlvE_clEvENKUlvE3_clEvEUlsE_EEvS4_RKT_EUliE_EEviT1_,"a",@progbits
	.sectionflags	@""
	.align	4
.nv.constant0._ZN2at6native18elementwise_kernelILi128ELi4EZNS0_22gpu_kernel_impl_nocastIZZZNS0_21clamp_min_kernel_cudaERNS_18TensorIteratorBaseERKN3c106ScalarEENKUlvE_clEvENKUlvE3_clEvEUlsE_EEvS4_RKT_EUliE_EEviT1_:
	.zero		1448


//--------------------- .nv.constant0._ZN2at6native27unrolled_elementwise_kernelIZZZNS0_21clamp_min_kernel_cudaERNS_18TensorIteratorBaseERKN3c106ScalarEENKUlvE_clEvENKUlvE3_clEvEUlsE_St5arrayIPcLm2EELi4E23TrivialOffsetCalculatorILi1EjESF_NS0_6memory15LoadWithoutCastENSG_16StoreWithoutCastEEEviT_T0_T2_T3_T4_T5_ --------------------------
	.section	.nv.constant0._ZN2at6native27unrolled_elementwise_kernelIZZZNS0_21clamp_min_kernel_cudaERNS_18TensorIteratorBaseERKN3c106ScalarEENKUlvE_clEvENKUlvE3_clEvEUlsE_St5arrayIPcLm2EELi4E23TrivialOffsetCalculatorILi1EjESF_NS0_6memory15LoadWithoutCastENSG_16StoreWithoutCastEEEviT_T0_T2_T3_T4_T5_,"a",@progbits
	.sectionflags	@""
	.align	4
.nv.constant0._ZN2at6native27unrolled_elementwise_kernelIZZZNS0_21clamp_min_kernel_cudaERNS_18TensorIteratorBaseERKN3c106ScalarEENKUlvE_clEvENKUlvE3_clEvEUlsE_St5arrayIPcLm2EELi4E23TrivialOffsetCalculatorILi1EjESF_NS0_6memory15LoadWithoutCastENSG_16StoreWithoutCastEEEviT_T0_T2_T3_T4_T5_:
	.zero		940


//--------------------- .nv.constant0._ZN2at6native29vectorized_elementwise_kernelILi2EZZZNS0_21clamp_min_kernel_cudaERNS_18TensorIteratorBaseERKN3c106ScalarEENKUlvE_clEvENKUlvE3_clEvEUlsE_St5arrayIPcLm2EEEEviT0_T1_ --------------------------
	.section	.nv.constant0._ZN2at6native29vectorized_elementwise_kernelILi2EZZZNS0_21clamp_min_kernel_cudaERNS_18TensorIteratorBaseERKN3c106ScalarEENKUlvE_clEvENKUlvE3_clEvEUlsE_St5arrayIPcLm2EEEEviT0_T1_,"a",@progbits
	.sectionflags	@""
	.align	4
.nv.constant0._ZN2at6native29vectorized_elementwise_kernelILi2EZZZNS0_21clamp_min_kernel_cudaERNS_18TensorIteratorBaseERKN3c106ScalarEENKUlvE_clEvENKUlvE3_clEvEUlsE_St5arrayIPcLm2EEEEviT0_T1_:
	.zero		936


//--------------------- .nv.constant0._ZN2at6native29vectorized_elementwise_kernelILi4EZZZNS0_21clamp_min_kernel_cudaERNS_18TensorIteratorBaseERKN3c106ScalarEENKUlvE_clEvENKUlvE3_clEvEUlsE_St5arrayIPcLm2EEEEviT0_T1_ --------------------------
	.section	.nv.constant0._ZN2at6native29vectorized_elementwise_kernelILi4EZZZNS0_21clamp_min_kernel_cudaERNS_18TensorIteratorBaseERKN3c106ScalarEENKUlvE_clEvENKUlvE3_clEvEUlsE_St5arrayIPcLm2EEEEviT0_T1_,"a",@progbits
	.sectionflags	@""
	.align	4
.nv.constant0._ZN2at6native29vectorized_elementwise_kernelILi4EZZZNS0_21clamp_min_kernel_cudaERNS_18TensorIteratorBaseERKN3c106ScalarEENKUlvE_clEvENKUlvE3_clEvEUlsE_St5arrayIPcLm2EEEEviT0_T1_:
	.zero		936


//--------------------- .nv.constant0._ZN2at6native29vectorized_elementwise_kernelILi8EZZZNS0_21clamp_min_kernel_cudaERNS_18TensorIteratorBaseERKN3c106ScalarEENKUlvE_clEvENKUlvE3_clEvEUlsE_St5arrayIPcLm2EEEEviT0_T1_ --------------------------
	.section	.nv.constant0._ZN2at6native29vectorized_elementwise_kernelILi8EZZZNS0_21clamp_min_kernel_cudaERNS_18TensorIteratorBaseERKN3c106ScalarEENKUlvE_clEvENKUlvE3_clEvEUlsE_St5arrayIPcLm2EEEEviT0_T1_,"a",@progbits
	.sectionflags	@""
	.align	4
.nv.constant0._ZN2at6native29vectorized_elementwise_kernelILi8EZZZNS0_21clamp_min_kernel_cudaERNS_18TensorIteratorBaseERKN3c106ScalarEENKUlvE_clEvENKUlvE3_clEvEUlsE_St5arrayIPcLm2EEEEviT0_T1_:
	.zero		936


//--------------------- .nv.constant0._ZN2at6native18elementwise_kernelILi128ELi4EZNS0_15gpu_kernel_implIZZZNS0_21clamp_min_kernel_cudaERNS_18TensorIteratorBaseERKN3c106ScalarEENKUlvE_clEvENKUlvE2_clEvEUllE_EEvS4_RKT_EUliE_EEviT1_ --------------------------
	.section	.nv.constant0._ZN2at6native18elementwise_kernelILi128ELi4EZNS0_15gpu_kernel_implIZZZNS0_21clamp_min_kernel_cudaERNS_18TensorIteratorBaseERKN3c106ScalarEENKUlvE_clEvENKUlvE2_clEvEUllE_EEvS4_RKT_EUliE_EEviT1_,"a",@progbits
	.sectionflags	@""
	.align	4
.nv.constant0._ZN2at6native18elementwise_kernelILi128ELi4EZNS0_15gpu_kernel_implIZZZNS0_21clamp_min_kernel_cudaERNS_18TensorIteratorBaseERKN3c106ScalarEENKUlvE_clEvENKUlvE2_clEvEUllE_EEvS4_RKT_EUliE_EEviT1_:
	.zero		1456


//--------------------- .nv.constant0._ZN2at6native27unrolled_elementwise_kernelIZZZNS0_21clamp_min_kernel_cudaERNS_18TensorIteratorBaseERKN3c106ScalarEENKUlvE_clEvENKUlvE2_clEvEUllE_St5arrayIPcLm2EELi4E23TrivialOffsetCalculatorILi1EjESF_NS0_6memory12LoadWithCastILi1EEENSG_13StoreWithCastILi1EEEEEviT_T0_T2_T3_T4_T5_ --------------------------
	.section	.nv.constant0._ZN2at6native27unrolled_elementwise_kernelIZZZNS0_21clamp_min_kernel_cudaERNS_18TensorIteratorBaseERKN3c106ScalarEENKUlvE_clEvENKUlvE2_clEvEUllE_St5arrayIPcLm2EELi4E23TrivialOffsetCalculatorILi1EjESF_NS0_6memory12LoadWithCastILi1EEENSG_13StoreWithCastILi1EEEEEviT_T0_T2_T3_T4_T5_,"a",@progbits
	.sectionflags	@""
	.align	4
.nv.constant0._ZN2at6native27unrolled_elementwise_kernelIZZZNS0_21clamp_min_kernel_cudaERNS_18TensorIteratorBaseERKN3c106ScalarEENKUlvE_clEvENKUlvE2_clEvEUllE_St5arrayIPcLm2EELi4E23TrivialOffsetCalculatorILi1EjESF_NS0_6memory12LoadWithCastILi1EEENSG_13StoreWithCastILi1EEEEEviT_T0_T2_T3_T4_T5_:
	.zero		956


//--------------------- .nv.constant0._ZN2at6native18elementwise_kernelILi128ELi2EZNS0_22gpu_kernel_impl_nocastIZZZNS0_21clamp_min_kernel_cudaERNS_18TensorIteratorBaseERKN3c106ScalarEENKUlvE_clEvENKUlvE2_clEvEUllE_EEvS4_RKT_EUliE_EEviT1_ --------------------------
	.section	.nv.constant0._ZN2at6native18elementwise_kernelILi128ELi2EZNS0_22gpu_kernel_impl_nocastIZZZNS0_21clamp_min_kernel_cudaERNS_18TensorIteratorBaseERKN3c106ScalarEENKUlvE_clEvENKUlvE2_clEvEUllE_EEvS4_RKT_EUliE_EEviT1_,"a",@progbits
	.sectionflags	@""
	.align	4
.nv.constant0._ZN2at6native18elementwise_kernelILi128ELi2EZNS0_22gpu_kernel_impl_nocastIZZZNS0_21clamp_min_kernel_cudaERNS_18TensorIteratorBaseERKN3c106ScalarEENKUlvE_clEvENKUlvE2_clEvEUllE_EEvS4_RKT_EUliE_EEviT1_:
	.zero		1448


//--------------------- .nv.constant0._ZN2at6native27unrolled_elementwise_kernelIZZZNS0_21clamp_min_kernel_cudaERNS_18TensorIteratorBaseERKN3c106ScalarEENKUlvE_clEvENKUlvE2_clEvEUllE_St5arrayIPcLm2EELi4E23TrivialOffsetCalculatorILi1EjESF_NS0_6memory15LoadWithoutCastENSG_16StoreWithoutCastEEEviT_T0_T2_T3_T4_T5_ --------------------------
	.section	.nv.constant0._ZN2at6native27unrolled_elementwise_kernelIZZZNS0_21clamp_min_kernel_cudaERNS_18TensorIteratorBaseERKN3c106ScalarEENKUlvE_clEvENKUlvE2_clEvEUllE_St5arrayIPcLm2EELi4E23TrivialOffsetCalculatorILi1EjESF_NS0_6memory15LoadWithoutCastENSG_16StoreWithoutCastEEEviT_T0_T2_T3_T4_T5_,"a",@progbits
	.sectionflags	@""
	.align	4
.nv.constant0._ZN2at6native27unrolled_elementwise_kernelIZZZNS0_21clamp_min_kernel_cudaERNS_18TensorIteratorBaseERKN3c106ScalarEENKUlvE_clEvENKUlvE2_clEvEUllE_St5arrayIPcLm2EELi4E23TrivialOffsetCalculatorILi1EjESF_NS0_6memory15LoadWithoutCastENSG_16StoreWithoutCastEEEviT_T0_T2_T3_T4_T5_:
	.zero		940


//--------------------- .nv.constant0._ZN2at6native29vectorized_elementwise_kernelILi2EZZZNS0_21clamp_min_kernel_cudaERNS_18TensorIteratorBaseERKN3c106ScalarEENKUlvE_clEvENKUlvE2_clEvEUllE_St5arrayIPcLm2EEEEviT0_T1_ --------------------------
	.section	.nv.constant0._ZN2at6native29vectorized_elementwise_kernelILi2EZZZNS0_21clamp_min_kernel_cudaERNS_18TensorIteratorBaseERKN3c106ScalarEENKUlvE_clEvENKUlvE2_clEvEUllE_St5arrayIPcLm2EEEEviT0_T1_,"a",@progbits
	.sectionflags	@""
	.align	4
.nv.constant0._ZN2at6native29vectorized_elementwise_kernelILi2EZZZNS0_21clamp_min_kernel_cudaERNS_18TensorIteratorBaseERKN3c106ScalarEENKUlvE_clEvENKUlvE2_clEvEUllE_St5arrayIPcLm2EEEEviT0_T1_:
	.zero		936


//--------------------- .nv.constant0._ZN2at6native29vectorized_elementwise_kernelILi4EZZZNS0_21clamp_min_kernel_cudaERNS_18TensorIteratorBaseERKN3c106ScalarEENKUlvE_clEvENKUlvE2_clEvEUllE_St5arrayIPcLm2EEEEviT0_T1_ --------------------------
	.section	.nv.constant0._ZN2at6native29vectorized_elementwise_kernelILi4EZZZNS0_21clamp_min_kernel_cudaERNS_18TensorIteratorBaseERKN3c106ScalarEENKUlvE_clEvENKUlvE2_clEvEUllE_St5arrayIPcLm2EEEEviT0_T1_,"a",@progbits
	.sectionflags	@""
	.align	4
.nv.constant0._ZN2at6native29vectorized_elementwise_kernelILi4EZZZNS0_21clamp_min_kernel_cudaERNS_18TensorIteratorBaseERKN3c106ScalarEENKUlvE_clEvENKUlvE2_clEvEUllE_St5arrayIPcLm2EEEEviT0_T1_:
	.zero		936


//--------------------- .nv.constant0._ZN2at6native29vectorized_elementwise_kernelILi8EZZZNS0_21clamp_min_kernel_cudaERNS_18TensorIteratorBaseERKN3c106ScalarEENKUlvE_clEvENKUlvE2_clEvEUllE_St5arrayIPcLm2EEEEviT0_T1_ --------------------------
	.section	.nv.constant0._ZN2at6native29vectorized_elementwise_kernelILi8EZZZNS0_21clamp_min_kernel_cudaERNS_18TensorIteratorBaseERKN3c106ScalarEENKUlvE_clEvENKUlvE2_clEvEUllE_St5arrayIPcLm2EEEEviT0_T1_,"a",@progbits
	.sectionflags	@""
	.align	4
.nv.constant0._ZN2at6native29vectorized_elementwise_kernelILi8EZZZNS0_21clamp_min_kernel_cudaERNS_18TensorIteratorBaseERKN3c106ScalarEENKUlvE_clEvENKUlvE2_clEvEUllE_St5arrayIPcLm2EEEEviT0_T1_:
	.zero		936


//--------------------- .nv.constant0._ZN2at6native18elementwise_kernelILi128ELi4EZNS0_15gpu_kernel_implIZZZNS0_21clamp_min_kernel_cudaERNS_18TensorIteratorBaseERKN3c106ScalarEENKUlvE_clEvENKUlvE1_clEvEUliE_EEvS4_RKT_EUliE_EEviT1_ --------------------------
	.section	.nv.constant0._ZN2at6native18elementwise_kernelILi128ELi4EZNS0_15gpu_kernel_implIZZZNS0_21clamp_min_kernel_cudaERNS_18TensorIteratorBaseERKN3c106ScalarEENKUlvE_clEvENKUlvE1_clEvEUliE_EEvS4_RKT_EUliE_EEviT1_,"a",@progbits
	.sectionflags	@""
	.align	4
.nv.constant0._ZN2at6native18elementwise_kernelILi128ELi4EZNS0_15gpu_kernel_implIZZZNS0_21clamp_min_kernel_cudaERNS_18TensorIteratorBaseERKN3c106ScalarEENKUlvE_clEvENKUlvE1_clEvEUliE_EEvS4_RKT_EUliE_EEviT1_:
	.zero		1456


//--------------------- .nv.constant0._ZN2at6native27unrolled_elementwise_kernelIZZZNS0_21clamp_min_kernel_cudaERNS_18TensorIteratorBaseERKN3c106ScalarEENKUlvE_clEvENKUlvE1_clEvEUliE_St5arrayIPcLm2EELi4E23TrivialOffsetCalculatorILi1EjESF_NS0_6memory12LoadWithCastILi1EEENSG_13StoreWithCastILi1EEEEEviT_T0_T2_T3_T4_T5_ --------------------------
	.section	.nv.constant0._ZN2at6native27unrolled_elementwise_kernelIZZZNS0_21clamp_min_kernel_cudaERNS_18TensorIteratorBaseERKN3c106ScalarEENKUlvE_clEvENKUlvE1_clEvEUliE_St5arrayIPcLm2EELi4E23TrivialOffsetCalculatorILi1EjESF_NS0_6memory12LoadWithCastILi1EEENSG_13StoreWithCastILi1EEEEEviT_T0_T2_T3_T4_T5_,"a",@progbits
	.sectionflags	@""
	.align	4
.nv.constant0._ZN2at6native27unrolled_elementwise_kernelIZZZNS0_21clamp_min_kernel_cudaERNS_18TensorIteratorBaseERKN3c106ScalarEENKUlvE_clEvENKUlvE1_clEvEUliE_St5arrayIPcLm2EELi4E23TrivialOffsetCalculatorILi1EjESF_NS0_6memory12LoadWithCastILi1EEENSG_13StoreWithCastILi1EEEEEviT_T0_T2_T3_T4_T5_:
	.zero		956


//--------------------- .nv.constant0._ZN2at6native18elementwise_kernelILi128ELi2EZNS0_22gpu_kernel_impl_nocastIZZZNS0_21clamp_min_kernel_cudaERNS_18TensorIteratorBaseERKN3c106ScalarEENKUlvE_clEvENKUlvE1_clEvEUliE_EEvS4_RKT_EUliE_EEviT1_ --------------------------
	.section	.nv.constant0._ZN2at6native18elementwise_kernelILi128ELi2EZNS0_22gpu_kernel_impl_nocastIZZZNS0_21clamp_min_kernel_cudaERNS_18TensorIteratorBaseERKN3c106ScalarEENKUlvE_clEvENKUlvE1_clEvEUliE_EEvS4_RKT_EUliE_EEviT1_,"a",@progbits
	.sectionflags	@""
	.align	4
.nv.constant0._ZN2at6native18elementwise_kernelILi128ELi2EZNS0_22gpu_kernel_impl_nocastIZZZNS0_21clamp_min_kernel_cudaERNS_18TensorIteratorBaseERKN3c106ScalarEENKUlvE_clEvENKUlvE1_clEvEUliE_EEvS4_RKT_EUliE_EEviT1_:
	.zero		1448


//--------------------- .nv.constant0._ZN2at6native27unrolled_elementwise_kernelIZZZNS0_21clamp_min_kernel_cudaERNS_18TensorIteratorBaseERKN3c106ScalarEENKUlvE_clEvENKUlvE1_clEvEUliE_St5arrayIPcLm2EELi4E23TrivialOffsetCalculatorILi1EjESF_NS0_6memory15LoadWithoutCastENSG_16StoreWithoutCastEEEviT_T0_T2_T3_T4_T5_ --------------------------
	.section	.nv.constant0._ZN2at6native27unrolled_elementwise_kernelIZZZNS0_21clamp_min_kernel_cudaERNS_18TensorIteratorBaseERKN3c106ScalarEENKUlvE_clEvENKUlvE1_clEvEUliE_St5arrayIPcLm2EELi4E23TrivialOffsetCalculatorILi1EjESF_NS0_6memory15LoadWithoutCastENSG_16StoreWithoutCastEEEviT_T0_T2_T3_T4_T5_,"a",@progbits
	.sectionflags	@""
	.align	4
.nv.constant0._ZN2at6native27unrolled_elementwise_kernelIZZZNS0_21clamp_min_kernel_cudaERNS_18TensorIteratorBaseERKN3c106ScalarEENKUlvE_clEvENKUlvE1_clEvEUliE_St5arrayIPcLm2EELi4E23TrivialOffsetCalculatorILi1EjESF_NS0_6memory15LoadWithoutCastENSG_16StoreWithoutCastEEEviT_T0_T2_T3_T4_T5_:
	.zero		940


//--------------------- .nv.constant0._ZN2at6native29vectorized_elementwise_kernelILi2EZZZNS0_21clamp_min_kernel_cudaERNS_18TensorIteratorBaseERKN3c106ScalarEENKUlvE_clEvENKUlvE1_clEvEUliE_St5arrayIPcLm2EEEEviT0_T1_ --------------------------
	.section	.nv.constant0._ZN2at6native29vectorized_elementwise_kernelILi2EZZZNS0_21clamp_min_kernel_cudaERNS_18TensorIteratorBaseERKN3c106ScalarEENKUlvE_clEvENKUlvE1_clEvEUliE_St5arrayIPcLm2EEEEviT0_T1_,"a",@progbits
	.sectionflags	@""
	.align	4
.nv.constant0._ZN2at6native29vectorized_elementwise_kernelILi2EZZZNS0_21clamp_min_kernel_cudaERNS_18TensorIteratorBaseERKN3c106ScalarEENKUlvE_clEvENKUlvE1_clEvEUliE_St5arrayIPcLm2EEEEviT0_T1_:
	.zero		936


//--------------------- .nv.constant0._ZN2at6native29vectorized_elementwise_kernelILi4EZZZNS0_21clamp_min_kernel_cudaERNS_18TensorIteratorBaseERKN3c106ScalarEENKUlvE_clEvENKUlvE1_clEvEUliE_St5arrayIPcLm2EEEEviT0_T1_ --------------------------
	.section	.nv.constant0._ZN2at6native29vectorized_elementwise_kernelILi4EZZZNS0_21clamp_min_kernel_cudaERNS_18TensorIteratorBaseERKN3c106ScalarEENKUlvE_clEvENKUlvE1_clEvEUliE_St5arrayIPcLm2EEEEviT0_T1_,"a",@progbits
	.sectionflags	@""
	.align	4
.nv.constant0._ZN2at6native29vectorized_elementwise_kernelILi4EZZZNS0_21clamp_min_kernel_cudaERNS_18TensorIteratorBaseERKN3c106ScalarEENKUlvE_clEvENKUlvE1_clEvEUliE_St5arrayIPcLm2EEEEviT0_T1_:
	.zero		936


//--------------------- .nv.constant0._ZN2at6native29vectorized_elementwise_kernelILi8EZZZNS0_21clamp_min_kernel_cudaERNS_18TensorIteratorBaseERKN3c106ScalarEENKUlvE_clEvENKUlvE1_clEvEUliE_St5arrayIPcLm2EEEEviT0_T1_ --------------------------
	.section	.nv.constant0._ZN2at6native29vectorized_elementwise_kernelILi8EZZZNS0_21clamp_min_kernel_cudaERNS_18TensorIteratorBaseERKN3c106ScalarEENKUlvE_clEvENKUlvE1_clEvEUliE_St5arrayIPcLm2EEEEviT0_T1_,"a",@progbits
	.sectionflags	@""
	.align	4
.nv.constant0._ZN2at6native29vectorized_elementwise_kernelILi8EZZZNS0_21clamp_min_kernel_cudaERNS_18TensorIteratorBaseERKN3c106ScalarEENKUlvE_clEvENKUlvE1_clEvEUliE_St5arrayIPcLm2EEEEviT0_T1_:
	.zero		936


//--------------------- .nv.constant0._ZN2at6native18elementwise_kernelILi128ELi4EZNS0_15gpu_kernel_implIZZZNS0_21clamp_min_kernel_cudaERNS_18TensorIteratorBaseERKN3c106ScalarEENKUlvE_clEvENKUlvE0_clEvEUlaE_EEvS4_RKT_EUliE_EEviT1_ --------------------------
	.section	.nv.constant0._ZN2at6native18elementwise_kernelILi128ELi4EZNS0_15gpu_kernel_implIZZZNS0_21clamp_min_kernel_cudaERNS_18TensorIteratorBaseERKN3c106ScalarEENKUlvE_clEvENKUlvE0_clEvEUlaE_EEvS4_RKT_EUliE_EEviT1_,"a",@progbits
	.sectionflags	@""
	.align	4
.nv.constant0._ZN2at6native18elementwise_kernelILi128ELi4EZNS0_15gpu_kernel_implIZZZNS0_21clamp_min_kernel_cudaERNS_18TensorIteratorBaseERKN3c106ScalarEENKUlvE_clEvENKUlvE0_clEvEUlaE_EEvS4_RKT_EUliE_EEviT1_:
	.zero		1456


//--------------------- .nv.constant0._ZN2at6native27unrolled_elementwise_kernelIZZZNS0_21clamp_min_kernel_cudaERNS_18TensorIteratorBaseERKN3c106ScalarEENKUlvE_clEvENKUlvE0_clEvEUlaE_St5arrayIPcLm2EELi4E23TrivialOffsetCalculatorILi1EjESF_NS0_6memory12LoadWithCastILi1EEENSG_13StoreWithCastILi1EEEEEviT_T0_T2_T3_T4_T5_ --------------------------
	.section	.nv.constant0._ZN2at6native27unrolled_elementwise_kernelIZZZNS0_21clamp_min_kernel_cudaERNS_18TensorIteratorBaseERKN3c106ScalarEENKUlvE_clEvENKUlvE0_clEvEUlaE_St5arrayIPcLm2EELi4E23TrivialOffsetCalculatorILi1EjESF_NS0_6memory12LoadWithCastILi1EEENSG_13StoreWithCastILi1EEEEEviT_T0_T2_T3_T4_T5_,"a",@progbits
	.sectionflags	@""
	.align	4
.nv.constant0._ZN2at6native27unrolled_elementwise_kernelIZZZNS0_21clamp_min_kernel_cudaERNS_18TensorIteratorBaseERKN3c106ScalarEENKUlvE_clEvENKUlvE0_clEvEUlaE_St5arrayIPcLm2EELi4E23TrivialOffsetCalculatorILi1EjESF_NS0_6memory12LoadWithCastILi1EEENSG_13StoreWithCastILi1EEEEEviT_T0_T2_T3_T4_T5_:
	.zero		956


//--------------------- .nv.constant0._ZN2at6native18elementwise_kernelILi128ELi4EZNS0_22gpu_kernel_impl_nocastIZZZNS0_21clamp_min_kernel_cudaERNS_18TensorIteratorBaseERKN3c106ScalarEENKUlvE_clEvENKUlvE0_clEvEUlaE_EEvS4_RKT_EUliE_EEviT1_ --------------------------
	.section	.nv.constant0._ZN2at6native18elementwise_kernelILi128ELi4EZNS0_22gpu_kernel_impl_nocastIZZZNS0_21clamp_min_kernel_cudaERNS_18TensorIteratorBaseERKN3c106ScalarEENKUlvE_clEvENKUlvE0_clEvEUlaE_EEvS4_RKT_EUliE_EEviT1_,"a",@progbits
	.sectionflags	@""
	.align	4
.nv.constant0._ZN2at6native18elementwise_kernelILi128ELi4EZNS0_22gpu_kernel_impl_nocastIZZZNS0_21clamp_min_kernel_cudaERNS_18TensorIteratorBaseERKN3c106ScalarEENKUlvE_clEvENKUlvE0_clEvEUlaE_EEvS4_RKT_EUliE_EEviT1_:
	.zero		1448


//--------------------- .nv.constant0._ZN2at6native27unrolled_elementwise_kernelIZZZNS0_21clamp_min_kernel_cudaERNS_18TensorIteratorBaseERKN3c106ScalarEENKUlvE_clEvENKUlvE0_clEvEUlaE_St5arrayIPcLm2EELi4E23TrivialOffsetCalculatorILi1EjESF_NS0_6memory15LoadWithoutCastENSG_16StoreWithoutCastEEEviT_T0_T2_T3_T4_T5_ --------------------------
	.section	.nv.constant0._ZN2at6native27unrolled_elementwise_kernelIZZZNS0_21clamp_min_kernel_cudaERNS_18TensorIteratorBaseERKN3c106ScalarEENKUlvE_clEvENKUlvE0_clEvEUlaE_St5arrayIPcLm2EELi4E23TrivialOffsetCalculatorILi1EjESF_NS0_6memory15LoadWithoutCastENSG_16StoreWithoutCastEEEviT_T0_T2_T3_T4_T5_,"a",@progbits
	.sectionflags	@""
	.align	4
.nv.constant0._ZN2at6native27unrolled_elementwise_kernelIZZZNS0_21clamp_min_kernel_cudaERNS_18TensorIteratorBaseERKN3c106ScalarEENKUlvE_clEvENKUlvE0_clEvEUlaE_St5arrayIPcLm2EELi4E23TrivialOffsetCalculatorILi1EjESF_NS0_6memory15LoadWithoutCastENSG_16StoreWithoutCastEEEviT_T0_T2_T3_T4_T5_:
	.zero		940


//--------------------- .nv.constant0._ZN2at6native29vectorized_elementwise_kernelILi2EZZZNS0_21clamp_min_kernel_cudaERNS_18TensorIteratorBaseERKN3c106ScalarEENKUlvE_clEvENKUlvE0_clEvEUlaE_St5arrayIPcLm2EEEEviT0_T1_ --------------------------
	.section	.nv.constant0._ZN2at6native29vectorized_elementwise_kernelILi2EZZZNS0_21clamp_min_kernel_cudaERNS_18TensorIteratorBaseERKN3c106ScalarEENKUlvE_clEvENKUlvE0_clEvEUlaE_St5arrayIPcLm2EEEEviT0_T1_,"a",@progbits
	.sectionflags	@""
	.align	4
.nv.constant0._ZN2at6native29vectorized_elementwise_kernelILi2EZZZNS0_21clamp_min_kernel_cudaERNS_18TensorIteratorBaseERKN3c106ScalarEENKUlvE_clEvENKUlvE0_clEvEUlaE_St5arrayIPcLm2EEEEviT0_T1_:
	.zero		936


//--------------------- .nv.constant0._ZN2at6native29vectorized_elementwise_kernelILi4EZZZNS0_21clamp_min_kernel_cudaERNS_18TensorIteratorBaseERKN3c106ScalarEENKUlvE_clEvENKUlvE0_clEvEUlaE_St5arrayIPcLm2EEEEviT0_T1_ --------------------------
	.section	.nv.constant0._ZN2at6native29vectorized_elementwise_kernelILi4EZZZNS0_21clamp_min_kernel_cudaERNS_18TensorIteratorBaseERKN3c106ScalarEENKUlvE_clEvENKUlvE0_clEvEUlaE_St5arrayIPcLm2EEEEviT0_T1_,"a",@progbits
	.sectionflags	@""
	.align	4
.nv.constant0._ZN2at6native29vectorized_elementwise_kernelILi4EZZZNS0_21clamp_min_kernel_cudaERNS_18TensorIteratorBaseERKN3c106ScalarEENKUlvE_clEvENKUlvE0_clEvEUlaE_St5arrayIPcLm2EEEEviT0_T1_:
	.zero		936


//--------------------- .nv.constant0._ZN2at6native29vectorized_elementwise_kernelILi8EZZZNS0_21clamp_min_kernel_cudaERNS_18TensorIteratorBaseERKN3c106ScalarEENKUlvE_clEvENKUlvE0_clEvEUlaE_St5arrayIPcLm2EEEEviT0_T1_ --------------------------
	.section	.nv.constant0._ZN2at6native29vectorized_elementwise_kernelILi8EZZZNS0_21clamp_min_kernel_cudaERNS_18TensorIteratorBaseERKN3c106ScalarEENKUlvE_clEvENKUlvE0_clEvEUlaE_St5arrayIPcLm2EEEEviT0_T1_,"a",@progbits
	.sectionflags	@""
	.align	4
.nv.constant0._ZN2at6native29vectorized_elementwise_kernelILi8EZZZNS0_21clamp_min_kernel_cudaERNS_18TensorIteratorBaseERKN3c106ScalarEENKUlvE_clEvENKUlvE0_clEvEUlaE_St5arrayIPcLm2EEEEviT0_T1_:
	.zero		936


//--------------------- .nv.constant0._ZN2at6native18elementwise_kernelILi128ELi4EZNS0_15gpu_kernel_implIZZZNS0_21clamp_min_kernel_cudaERNS_18TensorIteratorBaseERKN3c106ScalarEENKUlvE_clEvENKUlvE_clEvEUlhE_EEvS4_RKT_EUliE_EEviT1_ --------------------------
	.section	.nv.constant0._ZN2at6native18elementwise_kernelILi128ELi4EZNS0_15gpu_kernel_implIZZZNS0_21clamp_min_kernel_cudaERNS_18TensorIteratorBaseERKN3c106ScalarEENKUlvE_clEvENKUlvE_clEvEUlhE_EEvS4_RKT_EUliE_EEviT1_,"a",@progbits
	.sectionflags	@""
	.align	4
.nv.constant0._ZN2at6native18elementwise_kernelILi128ELi4EZNS0_15gpu_kernel_implIZZZNS0_21clamp_min_kernel_cudaERNS_18TensorIteratorBaseERKN3c106ScalarEENKUlvE_clEvENKUlvE_clEvEUlhE_EEvS4_RKT_EUliE_EEviT1_:
	.zero		1456


//--------------------- .nv.constant0._ZN2at6native27unrolled_elementwise_kernelIZZZNS0_21clamp_min_kernel_cudaERNS_18TensorIteratorBaseERKN3c106ScalarEENKUlvE_clEvENKUlvE_clEvEUlhE_St5arrayIPcLm2EELi4E23TrivialOffsetCalculatorILi1EjESF_NS0_6memory12LoadWithCastILi1EEENSG_13StoreWithCastILi1EEEEEviT_T0_T2_T3_T4_T5_ --------------------------
	.section	.nv.constant0._ZN2at6native27unrolled_elementwise_kernelIZZZNS0_21clamp_min_kernel_cudaERNS_18TensorIteratorBaseERKN3c106ScalarEENKUlvE_clEvENKUlvE_clEvEUlhE_St5arrayIPcLm2EELi4E23TrivialOffsetCalculatorILi1EjESF_NS0_6memory12LoadWithCastILi1EEENSG_13StoreWithCastILi1EEEEEviT_T0_T2_T3_T4_T5_,"a",@progbits
	.sectionflags	@""
	.align	4
.nv.constant0._ZN2at6native27unrolled_elementwise_kernelIZZZNS0_21clamp_min_kernel_cudaERNS_18TensorIteratorBaseERKN3c106ScalarEENKUlvE_clEvENKUlvE_clEvEUlhE_St5arrayIPcLm2EELi4E23TrivialOffsetCalculatorILi1EjESF_NS0_6memory12LoadWithCastILi1EEENSG_13StoreWithCastILi1EEEEEviT_T0_T2_T3_T4_T5_:
	.zero		956


//--------------------- .nv.constant0._ZN2at6native18elementwise_kernelILi128ELi4EZNS0_22gpu_kernel_impl_nocastIZZZNS0_21clamp_min_kernel_cudaERNS_18TensorIteratorBaseERKN3c106ScalarEENKUlvE_clEvENKUlvE_clEvEUlhE_EEvS4_RKT_EUliE_EEviT1_ --------------------------
	.section	.nv.constant0._ZN2at6native18elementwise_kernelILi128ELi4EZNS0_22gpu_kernel_impl_nocastIZZZNS0_21clamp_min_kernel_cudaERNS_18TensorIteratorBaseERKN3c106ScalarEENKUlvE_clEvENKUlvE_clEvEUlhE_EEvS4_RKT_EUliE_EEviT1_,"a",@progbits
	.sectionflags	@""
	.align	4
.nv.constant0._ZN2at6native18elementwise_kernelILi128ELi4EZNS0_22gpu_kernel_impl_nocastIZZZNS0_21clamp_min_kernel_cudaERNS_18TensorIteratorBaseERKN3c106ScalarEENKUlvE_clEvENKUlvE_clEvEUlhE_EEvS4_RKT_EUliE_EEviT1_:
	.zero		1448


//--------------------- .nv.constant0._ZN2at6native27unrolled_elementwise_kernelIZZZNS0_21clamp_min_kernel_cudaERNS_18TensorIteratorBaseERKN3c106ScalarEENKUlvE_clEvENKUlvE_clEvEUlhE_St5arrayIPcLm2EELi4E23TrivialOffsetCalculatorILi1EjESF_NS0_6memory15LoadWithoutCastENSG_16StoreWithoutCastEEEviT_T0_T2_T3_T4_T5_ --------------------------
	.section	.nv.constant0._ZN2at6native27unrolled_elementwise_kernelIZZZNS0_21clamp_min_kernel_cudaERNS_18TensorIteratorBaseERKN3c106ScalarEENKUlvE_clEvENKUlvE_clEvEUlhE_St5arrayIPcLm2EELi4E23TrivialOffsetCalculatorILi1EjESF_NS0_6memory15LoadWithoutCastENSG_16StoreWithoutCastEEEviT_T0_T2_T3_T4_T5_,"a",@progbits
	.sectionflags	@""
	.align	4
.nv.constant0._ZN2at6native27unrolled_elementwise_kernelIZZZNS0_21clamp_min_kernel_cudaERNS_18TensorIteratorBaseERKN3c106ScalarEENKUlvE_clEvENKUlvE_clEvEUlhE_St5arrayIPcLm2EELi4E23TrivialOffsetCalculatorILi1EjESF_NS0_6memory15LoadWithoutCastENSG_16StoreWithoutCastEEEviT_T0_T2_T3_T4_T5_:
	.zero		940


//--------------------- .nv.constant0._ZN2at6native29vectorized_elementwise_kernelILi2EZZZNS0_21clamp_min_kernel_cudaERNS_18TensorIteratorBaseERKN3c106ScalarEENKUlvE_clEvENKUlvE_clEvEUlhE_St5arrayIPcLm2EEEEviT0_T1_ --------------------------
	.section	.nv.constant0._ZN2at6native29vectorized_elementwise_kernelILi2EZZZNS0_21clamp_min_kernel_cudaERNS_18TensorIteratorBaseERKN3c106ScalarEENKUlvE_clEvENKUlvE_clEvEUlhE_St5arrayIPcLm2EEEEviT0_T1_,"a",@progbits
	.sectionflags	@""
	.align	4
.nv.constant0._ZN2at6native29vectorized_elementwise_kernelILi2EZZZNS0_21clamp_min_kernel_cudaERNS_18TensorIteratorBaseERKN3c106ScalarEENKUlvE_clEvENKUlvE_clEvEUlhE_St5arrayIPcLm2EEEEviT0_T1_:
	.zero		936


//--------------------- .nv.constant0._ZN2at6native29vectorized_elementwise_kernelILi4EZZZNS0_21clamp_min_kernel_cudaERNS_18TensorIteratorBaseERKN3c106ScalarEENKUlvE_clEvENKUlvE_clEvEUlhE_St5arrayIPcLm2EEEEviT0_T1_ --------------------------
	.section	.nv.constant0._ZN2at6native29vectorized_elementwise_kernelILi4EZZZNS0_21clamp_min_kernel_cudaERNS_18TensorIteratorBaseERKN3c106ScalarEENKUlvE_clEvENKUlvE_clEvEUlhE_St5arrayIPcLm2EEEEviT0_T1_,"a",@progbits
	.sectionflags	@""
	.align	4
.nv.constant0._ZN2at6native29vectorized_elementwise_kernelILi4EZZZNS0_21clamp_min_kernel_cudaERNS_18TensorIteratorBaseERKN3c106ScalarEENKUlvE_clEvENKUlvE_clEvEUlhE_St5arrayIPcLm2EEEEviT0_T1_:
	.zero		936


//--------------------- .nv.constant0._ZN2at6native29vectorized_elementwise_kernelILi8EZZZNS0_21clamp_min_kernel_cudaERNS_18TensorIteratorBaseERKN3c106ScalarEENKUlvE_clEvENKUlvE_clEvEUlhE_St5arrayIPcLm2EEEEviT0_T1_ --------------------------
	.section	.nv.constant0._ZN2at6native29vectorized_elementwise_kernelILi8EZZZNS0_21clamp_min_kernel_cudaERNS_18TensorIteratorBaseERKN3c106ScalarEENKUlvE_clEvENKUlvE_clEvEUlhE_St5arrayIPcLm2EEEEviT0_T1_,"a",@progbits
	.sectionflags	@""
	.align	4
.nv.constant0._ZN2at6native29vectorized_elementwise_kernelILi8EZZZNS0_21clamp_min_kernel_cudaERNS_18TensorIteratorBaseERKN3c106ScalarEENKUlvE_clEvENKUlvE_clEvEUlhE_St5arrayIPcLm2EEEEviT0_T1_:
	.zero		936


//--------------------- .nv.constant0._ZN2at6native18elementwise_kernelILi128ELi4EZNS0_15gpu_kernel_implIZZZNS0_17clamp_kernel_cudaERNS_18TensorIteratorBaseERKN3c106ScalarES8_ENKUlvE_clEvENKUlvE7_clEvEUlNS5_8BFloat16EE_EEvS4_RKT_EUliE_EEviT1_ --------------------------
	.section	.nv.constant0._ZN2at6native18elementwise_kernelILi128ELi4EZNS0_15gpu_kernel_implIZZZNS0_17clamp_kernel_cudaERNS_18TensorIteratorBaseERKN3c106ScalarES8_ENKUlvE_clEvENKUlvE7_clEvEUlNS5_8BFloat16EE_EEvS4_RKT_EUliE_EEviT1_,"a",@progbits
	.sectionflags	@""
	.align	4
.nv.constant0._ZN2at6native18elementwise_kernelILi128ELi4EZNS0_15gpu_kernel_implIZZZNS0_17clamp_kernel_cudaERNS_18TensorIteratorBaseERKN3c106ScalarES8_ENKUlvE_clEvENKUlvE7_clEvEUlNS5_8BFloat16EE_EEvS4_RKT_EUliE_EEviT1_:
	.zero		1456


//--------------------- .nv.constant0._ZN2at6native27unrolled_elementwise_kernelIZZZNS0_17clamp_kernel_cudaERNS_18TensorIteratorBaseERKN3c106ScalarES7_ENKUlvE_clEvENKUlvE7_clEvEUlNS4_8BFloat16EE_St5arrayIPcLm2EELi4E23TrivialOffsetCalculatorILi1EjESG_NS0_6memory12LoadWithCastILi1EEENSH_13StoreWithCastILi1EEEEEviT_T0_T2_T3_T4_T5_ --------------------------
	.section	.nv.constant0._ZN2at6native27unrolled_elementwise_kernelIZZZNS0_17clamp_kernel_cudaERNS_18TensorIteratorBaseERKN3c106ScalarES7_ENKUlvE_clEvENKUlvE7_clEvEUlNS4_8BFloat16EE_St5arrayIPcLm2EELi4E23TrivialOffsetCalculatorILi1EjESG_NS0_6memory12LoadWithCastILi1EEENSH_13StoreWithCastILi1EEEEEviT_T0_T2_T3_T4_T5_,"a",@progbits
	.sectionflags	@""
	.align	4
.nv.constant0._ZN2at6native27unrolled_elementwise_kernelIZZZNS0_17clamp_kernel_cudaERNS_18TensorIteratorBaseERKN3c106ScalarES7_ENKUlvE_clEvENKUlvE7_clEvEUlNS4_8BFloat16EE_St5arrayIPcLm2EELi4E23TrivialOffsetCalculatorILi1EjESG_NS0_6memory12LoadWithCastILi1EEENSH_13StoreWithCastILi1EEEEEviT_T0_T2_T3_T4_T5_:
	.zero		956


//--------------------- .nv.constant0._ZN2at6native18elementwise_kernelILi128ELi4EZNS0_22gpu_kernel_impl_nocastIZZZNS0_17clamp_kernel_cudaERNS_18TensorIteratorBaseERKN3c106ScalarES8_ENKUlvE_clEvENKUlvE7_clEvEUlNS5_8BFloat16EE_EEvS4_RKT_EUliE_EEviT1_ --------------------------
	.section	.nv.constant0._ZN2at6native18elementwise_kernelILi128ELi4EZNS0_22gpu_kernel_impl_nocastIZZZNS0_17clamp_kernel_cudaERNS_18TensorIteratorBaseERKN3c106ScalarES8_ENKUlvE_clEvENKUlvE7_clEvEUlNS5_8BFloat16EE_EEvS4_RKT_EUliE_EEviT1_,"a",@progbits
	.sectionflags	@""
	.align	4
.nv.constant0._ZN2at6native18elementwise_kernelILi128ELi4EZNS0_22gpu_kernel_impl_nocastIZZZNS0_17clamp_kernel_cudaERNS_18TensorIteratorBaseERKN3c106ScalarES8_ENKUlvE_clEvENKUlvE7_clEvEUlNS5_8BFloat16EE_EEvS4_RKT_EUliE_EEviT1_:
	.zero		1448


//--------------------- .nv.constant0._ZN2at6native27unrolled_elementwise_kernelIZZZNS0_17clamp_kernel_cudaERNS_18TensorIteratorBaseERKN3c106ScalarES7_ENKUlvE_clEvENKUlvE7_clEvEUlNS4_8BFloat16EE_St5arrayIPcLm2EELi4E23TrivialOffsetCalculatorILi1EjESG_NS0_6memory15LoadWithoutCastENSH_16StoreWithoutCastEEEviT_T0_T2_T3_T4_T5_ --------------------------
	.section	.nv.constant0._ZN2at6native27unrolled_elementwise_kernelIZZZNS0_17clamp_kernel_cudaERNS_18TensorIteratorBaseERKN3c106ScalarES7_ENKUlvE_clEvENKUlvE7_clEvEUlNS4_8BFloat16EE_St5arrayIPcLm2EELi4E23TrivialOffsetCalculatorILi1EjESG_NS0_6memory15LoadWithoutCastENSH_16StoreWithoutCastEEEviT_T0_T2_T3_T4_T5_,"a",@progbits
	.sectionflags	@""
	.align	4
.nv.constant0._ZN2at6native27unrolled_elementwise_kernelIZZZNS0_17clamp_kernel_cudaERNS_18TensorIteratorBaseERKN3c106ScalarES7_ENKUlvE_clEvENKUlvE7_clEvEUlNS4_8BFloat16EE_St5arrayIPcLm2EELi4E23TrivialOffsetCalculatorILi1EjESG_NS0_6memory15LoadWithoutCastENSH_16StoreWithoutCastEEEviT_T0_T2_T3_T4_T5_:
	.zero		940


//--------------------- .nv.constant0._ZN2at6native29vectorized_elementwise_kernelILi2EZZZNS0_17clamp_kernel_cudaERNS_18TensorIteratorBaseERKN3c106ScalarES7_ENKUlvE_clEvENKUlvE7_clEvEUlNS4_8BFloat16EE_St5arrayIPcLm2EEEEviT0_T1_ --------------------------
	.section	.nv.constant0._ZN2at6native29vectorized_elementwise_kernelILi2EZZZNS0_17clamp_kernel_cudaERNS_18TensorIteratorBaseERKN3c106ScalarES7_ENKUlvE_clEvENKUlvE7_clEvEUlNS4_8BFloat16EE_St5arrayIPcLm2EEEEviT0_T1_,"a",@progbits
	.sectionflags	@""
	.align	4
.nv.constant0._ZN2at6native29vectorized_elementwise_kernelILi2EZZZNS0_17clamp_kernel_cudaERNS_18TensorIteratorBaseERKN3c106ScalarES7_ENKUlvE_clEvENKUlvE7_clEvEUlNS4_8BFloat16EE_St5arrayIPcLm2EEEEviT0_T1_:
	.zero		936


//--------------------- .nv.constant0._ZN2at6native29vectorized_elementwise_kernelILi4EZZZNS0_17clamp_kernel_cudaERNS_18TensorIteratorBaseERKN3c106ScalarES7_ENKUlvE_clEvENKUlvE7_clEvEUlNS4_8BFloat16EE_St5arrayIPcLm2EEEEviT0_T1_ --------------------------
	.section	.nv.constant0._ZN2at6native29vectorized_elementwise_kernelILi4EZZZNS0_17clamp_kernel_cudaERNS_18TensorIteratorBaseERKN3c106ScalarES7_ENKUlvE_clEvENKUlvE7_clEvEUlNS4_8BFloat16EE_St5arrayIPcLm2EEEEviT0_T1_,"a",@progbits
	.sectionflags	@""
	.align	4
.nv.constant0._ZN2at6native29vectorized_elementwise_kernelILi4EZZZNS0_17clamp_kernel_cudaERNS_18TensorIteratorBaseERKN3c106ScalarES7_ENKUlvE_clEvENKUlvE7_clEvEUlNS4_8BFloat16EE_St5arrayIPcLm2EEEEviT0_T1_:
	.zero		936


//--------------------- .nv.constant0._ZN2at6native29vectorized_elementwise_kernelILi8EZZZNS0_17clamp_kernel_cudaERNS_18TensorIteratorBaseERKN3c106ScalarES7_ENKUlvE_clEvENKUlvE7_clEvEUlNS4_8BFloat16EE_St5arrayIPcLm2EEEEviT0_T1_ --------------------------
	.section	.nv.constant0._ZN2at6native29vectorized_elementwise_kernelILi8EZZZNS0_17clamp_kernel_cudaERNS_18TensorIteratorBaseERKN3c106ScalarES7_ENKUlvE_clEvENKUlvE7_clEvEUlNS4_8BFloat16EE_St5arrayIPcLm2EEEEviT0_T1_,"a",@progbits
	.sectionflags	@""
	.align	4
.nv.constant0._ZN2at6native29vectorized_elementwise_kernelILi8EZZZNS0_17clamp_kernel_cudaERNS_18TensorIteratorBaseERKN3c106ScalarES7_ENKUlvE_clEvENKUlvE7_clEvEUlNS4_8BFloat16EE_St5arrayIPcLm2EEEEviT0_T1_:
	.zero		936


//--------------------- .nv.constant0._ZN2at6native18elementwise_kernelILi128ELi4EZNS0_15gpu_kernel_implIZZZNS0_17clamp_kernel_cudaERNS_18TensorIteratorBaseERKN3c106ScalarES8_ENKUlvE_clEvENKUlvE6_clEvEUlNS5_4HalfEE_EEvS4_RKT_EUliE_EEviT1_ --------------------------
	.section	.nv.constant0._ZN2at6native18elementwise_kernelILi128ELi4EZNS0_15gpu_kernel_implIZZZNS0_17clamp_kernel_cudaERNS_18TensorIteratorBaseERKN3c106ScalarES8_ENKUlvE_clEvENKUlvE6_clEvEUlNS5_4HalfEE_EEvS4_RKT_EUliE_EEviT1_,"a",@progbits
	.sectionflags	@""
	.align	4
.nv.constant0._ZN2at6native18elementwise_kernelILi128ELi4EZNS0_15gpu_kernel_implIZZZNS0_17clamp_kernel_cudaERNS_18TensorIteratorBaseERKN3c106ScalarES8_ENKUlvE_clEvENKUlvE6_clEvEUlNS5_4HalfEE_EEvS4_RKT_EUliE_EEviT1_:
	.zero		1456


//--------------------- .nv.constant0._ZN2at6native27unrolled_elementwise_kernelIZZZNS0_17clamp_kernel_cudaERNS_18TensorIteratorBaseERKN3c106ScalarES7_ENKUlvE_clEvENKUlvE6_clEvEUlNS4_4HalfEE_St5arrayIPcLm2EELi4E23TrivialOffsetCalculatorILi1EjESG_NS0_6memory12LoadWithCastILi1EEENSH_13StoreWithCastILi1EEEEEviT_T0_T2_T3_T4_T5_ --------------------------
	.section	.nv.constant0._ZN2at6native27unrolled_elementwise_kernelIZZZNS0_17clamp_kernel_cudaERNS_18TensorIteratorBaseERKN3c106ScalarES7_ENKUlvE_clEvENKUlvE6_clEvEUlNS4_4HalfEE_St5arrayIPcLm2EELi4E23TrivialOffsetCalculatorILi1EjESG_NS0_6memory12LoadWithCastILi1EEENSH_13StoreWithCastILi1EEEEEviT_T0_T2_T3_T4_T5_,"a",@progbits
	.sectionflags	@""
	.align	4
.nv.constant0._ZN2at6native27unrolled_elementwise_kernelIZZZNS0_17clamp_kernel_cudaERNS_18TensorIteratorBaseERKN3c106ScalarES7_ENKUlvE_clEvENKUlvE6_clEvEUlNS4_4HalfEE_St5arrayIPcLm2EELi4E23TrivialOffsetCalculatorILi1EjESG_NS0_6memory12LoadWithCastILi1EEENSH_13StoreWithCastILi1EEEEEviT_T0_T2_T3_T4_T5_:
	.zero		956


//--------------------- .nv.constant0._ZN2at6native18elementwise_kernelILi128ELi4EZNS0_22gpu_kernel_impl_nocastIZZZNS0_17clamp_kernel_cudaERNS_18TensorIteratorBaseERKN3c106ScalarES8_ENKUlvE_clEvENKUlvE6_clEvEUlNS5_4HalfEE_EEvS4_RKT_EUliE_EEviT1_ --------------------------
	.section	.nv.constant0._ZN2at6native18elementwise_kernelILi128ELi4EZNS0_22gpu_kernel_impl_nocastIZZZNS0_17clamp_kernel_cudaERNS_18TensorIteratorBaseERKN3c106ScalarES8_ENKUlvE_clEvENKUlvE6_clEvEUlNS5_4HalfEE_EEvS4_RKT_EUliE_EEviT1_,"a",@progbits
	.sectionflags	@""
	.align	4
.nv.constant0._ZN2at6native18elementwise_kernelILi128ELi4EZNS0_22gpu_kernel_impl_nocastIZZZNS0_17clamp_kernel_cudaERNS_18TensorIteratorBaseERKN3c106ScalarES8_ENKUlvE_clEvENKUlvE6_clEvEUlNS5_4HalfEE_EEvS4_RKT_EUliE_EEviT1_:
	.zero		1448


//--------------------- .nv.constant0._ZN2at6native27unrolled_elementwise_kernelIZZZNS0_17clamp_kernel_cudaERNS_18TensorIteratorBaseERKN3c106ScalarES7_ENKUlvE_clEvENKUlvE6_clEvEUlNS4_4HalfEE_St5arrayIPcLm2EELi4E23TrivialOffsetCalculatorILi1EjESG_NS0_6memory15LoadWithoutCastENSH_16StoreWithoutCastEEEviT_T0_T2_T3_T4_T5_ --------------------------
	.section	.nv.constant0._ZN2at6native27unrolled_elementwise_kernelIZZZNS0_17clamp_kernel_cudaERNS_18TensorIteratorBaseERKN3c106ScalarES7_ENKUlvE_clEvENKUlvE6_clEvEUlNS4_4HalfEE_St5arrayIPcLm2EELi4E23TrivialOffsetCalculatorILi1EjESG_NS0_6memory15LoadWithoutCastENSH_16StoreWithoutCastEEEviT_T0_T2_T3_T4_T5_,"a",@progbits
	.sectionflags	@""
	.align	4
.nv.constant0._ZN2at6native27unrolled_elementwise_kernelIZZZNS0_17clamp_kernel_cudaERNS_18TensorIteratorBaseERKN3c106ScalarES7_ENKUlvE_clEvENKUlvE6_clEvEUlNS4_4HalfEE_St5arrayIPcLm2EELi4E23TrivialOffsetCalculatorILi1EjESG_NS0_6memory15LoadWithoutCastENSH_16StoreWithoutCastEEEviT_T0_T2_T3_T4_T5_:
	.zero		940


//--------------------- .nv.constant0._ZN2at6native29vectorized_elementwise_kernelILi2EZZZNS0_17clamp_kernel_cudaERNS_18TensorIteratorBaseERKN3c106ScalarES7_ENKUlvE_clEvENKUlvE6_clEvEUlNS4_4HalfEE_St5arrayIPcLm2EEEEviT0_T1_ --------------------------
	.section	.nv.constant0._ZN2at6native29vectorized_elementwise_kernelILi2EZZZNS0_17clamp_kernel_cudaERNS_18TensorIteratorBaseERKN3c106ScalarES7_ENKUlvE_clEvENKUlvE6_clEvEUlNS4_4HalfEE_St5arrayIPcLm2EEEEviT0_T1_,"a",@progbits
	.sectionflags	@""
	.align	4
.nv.constant0._ZN2at6native29vectorized_elementwise_kernelILi2EZZZNS0_17clamp_kernel_cudaERNS_18TensorIteratorBaseERKN3c106ScalarES7_ENKUlvE_clEvENKUlvE6_clEvEUlNS4_4HalfEE_St5arrayIPcLm2EEEEviT0_T1_:
	.zero		936


//--------------------- .nv.constant0._ZN2at6native29vectorized_elementwise_kernelILi4EZZZNS0_17clamp_kernel_cudaERNS_18TensorIteratorBaseERKN3c106ScalarES7_ENKUlvE_clEvENKUlvE6_clEvEUlNS4_4HalfEE_St5arrayIPcLm2EEEEviT0_T1_ --------------------------
	.section	.nv.constant0._ZN2at6native29vectorized_elementwise_kernelILi4EZZZNS0_17clamp_kernel_cudaERNS_18TensorIteratorBaseERKN3c106ScalarES7_ENKUlvE_clEvENKUlvE6_clEvEUlNS4_4HalfEE_St5arrayIPcLm2EEEEviT0_T1_,"a",@progbits
	.sectionflags	@""
	.align	4
.nv.constant0._ZN2at6native29vectorized_elementwise_kernelILi4EZZZNS0_17clamp_kernel_cudaERNS_18TensorIteratorBaseERKN3c106ScalarES7_ENKUlvE_clEvENKUlvE6_clEvEUlNS4_4HalfEE_St5arrayIPcLm2EEEEviT0_T1_:
	.zero		936


//--------------------- .nv.constant0._ZN2at6native29vectorized_elementwise_kernelILi8EZZZNS0_17clamp_kernel_cudaERNS_18TensorIteratorBaseERKN3c106ScalarES7_ENKUlvE_clEvENKUlvE6_clEvEUlNS4_4HalfEE_St5arrayIPcLm2EEEEviT0_T1_ --------------------------
	.section	.nv.constant0._ZN2at6native29vectorized_elementwise_kernelILi8EZZZNS0_17clamp_kernel_cudaERNS_18TensorIteratorBaseERKN3c106ScalarES7_ENKUlvE_clEvENKUlvE6_clEvEUlNS4_4HalfEE_St5arrayIPcLm2EEEEviT0_T1_,"a",@progbits
	.sectionflags	@""
	.align	4
.nv.constant0._ZN2at6native29vectorized_elementwise_kernelILi8EZZZNS0_17clamp_kernel_cudaERNS_18TensorIteratorBaseERKN3c106ScalarES7_ENKUlvE_clEvENKUlvE6_clEvEUlNS4_4HalfEE_St5arrayIPcLm2EEEEviT0_T1_:
	.zero		936


//--------------------- .nv.constant0._ZN2at6native18elementwise_kernelILi128ELi4EZNS0_15gpu_kernel_implIZZZNS0_17clamp_kernel_cudaERNS_18TensorIteratorBaseERKN3c106ScalarES8_ENKUlvE_clEvENKUlvE5_clEvEUlfE_EEvS4_RKT_EUliE_EEviT1_ --------------------------
	.section	.nv.constant0._ZN2at6native18elementwise_kernelILi128ELi4EZNS0_15gpu_kernel_implIZZZNS0_17clamp_kernel_cudaERNS_18TensorIteratorBaseERKN3c106ScalarES8_ENKUlvE_clEvENKUlvE5_clEvEUlfE_EEvS4_RKT_EUliE_EEviT1_,"a",@progbits
	.sectionflags	@""
	.align	4
.nv.constant0._ZN2at6native18elementwise_kernelILi128ELi4EZNS0_15gpu_kernel_implIZZZNS0_17clamp_kernel_cudaERNS_18TensorIteratorBaseERKN3c106ScalarES8_ENKUlvE_clEvENKUlvE5_clEvEUlfE_EEvS4_RKT_EUliE_EEviT1_:
	.zero		1456


//--------------------- .nv.constant0._ZN2at6native27unrolled_elementwise_kernelIZZZNS0_17clamp_kernel_cudaERNS_18TensorIteratorBaseERKN3c106ScalarES7_ENKUlvE_clEvENKUlvE5_clEvEUlfE_St5arrayIPcLm2EELi4E23TrivialOffsetCalculatorILi1EjESF_NS0_6memory12LoadWithCastILi1EEENSG_13StoreWithCastILi1EEEEEviT_T0_T2_T3_T4_T5_ --------------------------
	.section	.nv.constant0._ZN2at6native27unrolled_elementwise_kernelIZZZNS0_17clamp_kernel_cudaERNS_18TensorIteratorBaseERKN3c106ScalarES7_ENKUlvE_clEvENKUlvE5_clEvEUlfE_St5arrayIPcLm2EELi4E23TrivialOffsetCalculatorILi1EjESF_NS0_6memory12LoadWithCastILi1EEENSG_13StoreWithCastILi1EEEEEviT_T0_T2_T3_T4_T5_,"a",@progbits
	.sectionflags	@""
	.align	4
.nv.constant0._ZN2at6native27unrolled_elementwise_kernelIZZZNS0_17clamp_kernel_cudaERNS_18TensorIteratorBaseERKN3c106ScalarES7_ENKUlvE_clEvENKUlvE5_clEvEUlfE_St5arrayIPcLm2EELi4E23TrivialOffsetCalculatorILi1EjESF_NS0_6memory12LoadWithCastILi1EEENSG_13StoreWithCastILi1EEEEEviT_T0_T2_T3_T4_T5_:
	.zero		956


//--------------------- .nv.constant0._ZN2at6native18elementwise_kernelILi128ELi2EZNS0_22gpu_kernel_impl_nocastIZZZNS0_17clamp_kernel_cudaERNS_18TensorIteratorBaseERKN3c106ScalarES8_ENKUlvE_clEvENKUlvE5_clEvEUlfE_EEvS4_RKT_EUliE_EEviT1_ --------------------------
	.section	.nv.constant0._ZN2at6native18elementwise_kernelILi128ELi2EZNS0_22gpu_kernel_impl_nocastIZZZNS0_17clamp_kernel_cudaERNS_18TensorIteratorBaseERKN3c106ScalarES8_ENKUlvE_clEvENKUlvE5_clEvEUlfE_EEvS4_RKT_EUliE_EEviT1_,"a",@progbits
	.sectionflags	@""
	.align	4
.nv.constant0._ZN2at6native18elementwise_kernelILi128ELi2EZNS0_22gpu_kernel_impl_nocastIZZZNS0_17clamp_kernel_cudaERNS_18TensorIteratorBaseERKN3c106ScalarES8_ENKUlvE_clEvENKUlvE5_clEvEUlfE_EEvS4_RKT_EUliE_EEviT1_:
	.zero		1448


//--------------------- .nv.constant0._ZN2at6native27unrolled_elementwise_kernelIZZZNS0_17clamp_kernel_cudaERNS_18TensorIteratorBaseERKN3c106ScalarES7_ENKUlvE_clEvENKUlvE5_clEvEUlfE_St5arrayIPcLm2EELi4E23TrivialOffsetCalculatorILi1EjESF_NS0_6memory15LoadWithoutCastENSG_16StoreWithoutCastEEEviT_T0_T2_T3_T4_T5_ --------------------------
	.section	.nv.constant0._ZN2at6native27unrolled_elementwise_kernelIZZZNS0_17clamp_kernel_cudaERNS_18TensorIteratorBaseERKN3c106ScalarES7_ENKUlvE_clEvENKUlvE5_clEvEUlfE_St5arrayIPcLm2EELi4E23TrivialOffsetCalculatorILi1EjESF_NS0_6memory15LoadWithoutCastENSG_16StoreWithoutCastEEEviT_T0_T2_T3_T4_T5_,"a",@progbits
	.sectionflags	@""
	.align	4
.nv.constant0._ZN2at6native27unrolled_elementwise_kernelIZZZNS0_17clamp_kernel_cudaERNS_18TensorIteratorBaseERKN3c106ScalarES7_ENKUlvE_clEvENKUlvE5_clEvEUlfE_St5arrayIPcLm2EELi4E23TrivialOffsetCalculatorILi1EjESF_NS0_6memory15LoadWithoutCastENSG_16StoreWithoutCastEEEviT_T0_T2_T3_T4_T5_:
	.zero		940


//--------------------- .nv.constant0._ZN2at6native29vectorized_elementwise_kernelILi2EZZZNS0_17clamp_kernel_cudaERNS_18TensorIteratorBaseERKN3c106ScalarES7_ENKUlvE_clEvENKUlvE5_clEvEUlfE_St5arrayIPcLm2EEEEviT0_T1_ --------------------------
	.section	.nv.constant0._ZN2at6native29vectorized_elementwise_kernelILi2EZZZNS0_17clamp_kernel_cudaERNS_18TensorIteratorBaseERKN3c106ScalarES7_ENKUlvE_clEvENKUlvE5_clEvEUlfE_St5arrayIPcLm2EEEEviT0_T1_,"a",@progbits
	.sectionflags	@""
	.align	4
.nv.constant0._ZN2at6native29vectorized_elementwise_kernelILi2EZZZNS0_17clamp_kernel_cudaERNS_18TensorIteratorBaseERKN3c106ScalarES7_ENKUlvE_clEvENKUlvE5_clEvEUlfE_St5arrayIPcLm2EEEEviT0_T1_:
	.zero		936


//--------------------- .nv.constant0._ZN2at6native29vectorized_elementwise_kernelILi4EZZZNS0_17clamp_kernel_cudaERNS_18TensorIteratorBaseERKN3c106ScalarES7_ENKUlvE_clEvENKUlvE5_clEvEUlfE_St5arrayIPcLm2EEEEviT0_T1_ --------------------------
	.section	.nv.constant0._ZN2at6native29vectorized_elementwise_kernelILi4EZZZNS0_17clamp_kernel_cudaERNS_18TensorIteratorBaseERKN3c106ScalarES7_ENKUlvE_clEvENKUlvE5_clEvEUlfE_St5arrayIPcLm2EEEEviT0_T1_,"a",@progbits
	.sectionflags	@""
	.align	4
.nv.constant0._ZN2at6native29vectorized_elementwise_kernelILi4EZZZNS0_17clamp_kernel_cudaERNS_18TensorIteratorBaseERKN3c106ScalarES7_ENKUlvE_clEvENKUlvE5_clEvEUlfE_St5arrayIPcLm2EEEEviT0_T1_:
	.zero		936


//--------------------- .nv.constant0._ZN2at6native29vectorized_elementwise_kernelILi8EZZZNS0_17clamp_kernel_cudaERNS_18TensorIteratorBaseERKN3c106ScalarES7_ENKUlvE_clEvENKUlvE5_clEvEUlfE_St5arrayIPcLm2EEEEviT0_T1_ --------------------------
	.section	.nv.constant0._ZN2at6native29vectorized_elementwise_kernelILi8EZZZNS0_17clamp_kernel_cudaERNS_18TensorIteratorBaseERKN3c106ScalarES7_ENKUlvE_clEvENKUlvE5_clEvEUlfE_St5arrayIPcLm2EEEEviT0_T1_,"a",@progbits
	.sectionflags	@""
	.align	4
.nv.constant0._ZN2at6native29vectorized_elementwise_kernelILi8EZZZNS0_17clamp_kernel_cudaERNS_18TensorIteratorBaseERKN3c106ScalarES7_ENKUlvE_clEvENKUlvE5_clEvEUlfE_St5arrayIPcLm2EEEEviT0_T1_:
	.zero		936


//--------------------- .nv.constant0._ZN2at6native18elementwise_kernelILi128ELi4EZNS0_15gpu_kernel_implIZZZNS0_17clamp_kernel_cudaERNS_18TensorIteratorBaseERKN3c106ScalarES8_ENKUlvE_clEvENKUlvE4_clEvEUldE_EEvS4_RKT_EUliE_EEviT1_ --------------------------
	.section	.nv.constant0._ZN2at6native18elementwise_kernelILi128ELi4EZNS0_15gpu_kernel_implIZZZNS0_17clamp_kernel_cudaERNS_18TensorIteratorBaseERKN3c106ScalarES8_ENKUlvE_clEvENKUlvE4_clEvEUldE_EEvS4_RKT_EUliE_EEviT1_,"a",@progbits
	.sectionflags	@""
	.align	4
.nv.constant0._ZN2at6native18elementwise_kernelILi128ELi4EZNS0_15gpu_kernel_implIZZZNS0_17clamp_kernel_cudaERNS_18TensorIteratorBaseERKN3c106ScalarES8_ENKUlvE_clEvENKUlvE4_clEvEUldE_EEvS4_RKT_EUliE_EEviT1_:
	.zero		1464


//--------------------- .nv.constant0._ZN2at6native27unrolled_elementwise_kernelIZZZNS0_17clamp_kernel_cudaERNS_18TensorIteratorBaseERKN3c106ScalarES7_ENKUlvE_clEvENKUlvE4_clEvEUldE_St5arrayIPcLm2EELi4E23TrivialOffsetCalculatorILi1EjESF_NS0_6memory12LoadWithCastILi1EEENSG_13StoreWithCastILi1EEEEEviT_T0_T2_T3_T4_T5_ --------------------------
	.section	.nv.constant0._ZN2at6native27unrolled_elementwise_kernelIZZZNS0_17clamp_kernel_cudaERNS_18TensorIteratorBaseERKN3c106ScalarES7_ENKUlvE_clEvENKUlvE4_clEvEUldE_St5arrayIPcLm2EELi4E23TrivialOffsetCalculatorILi1EjESF_NS0_6memory12LoadWithCastILi1EEENSG_13StoreWithCastILi1EEEEEviT_T0_T2_T3_T4_T5_,"a",@progbits
	.sectionflags	@""
	.align	4
.nv.constant0._ZN2at6native27unrolled_elementwise_kernelIZZZNS0_17clamp_kernel_cudaERNS_18TensorIteratorBaseERKN3c106ScalarES7_ENKUlvE_clEvENKUlvE4_clEvEUldE_St5arrayIPcLm2EELi4E23TrivialOffsetCalculatorILi1EjESF_NS0_6memory12LoadWithCastILi1EEENSG_13StoreWithCastILi1EEEEEviT_T0_T2_T3_T4_T5_:
	.zero		964


//--------------------- .nv.constant0._ZN2at6native18elementwise_kernelILi128ELi2EZNS0_22gpu_kernel_impl_nocastIZZZNS0_17clamp_kernel_cudaERNS_18TensorIteratorBaseERKN3c106ScalarES8_ENKUlvE_clEvENKUlvE4_clEvEUldE_EEvS4_RKT_EUliE_EEviT1_ --------------------------
	.section	.nv.constant0._ZN2at6native18elementwise_kernelILi128ELi2EZNS0_22gpu_kernel_impl_nocastIZZZNS0_17clamp_kernel_cudaERNS_18TensorIteratorBaseERKN3c106ScalarES8_ENKUlvE_clEvENKUlvE4_clEvEUldE_EEvS4_RKT_EUliE_EEviT1_,"a",@progbits
	.sectionflags	@""
	.align	4
.nv.constant0._ZN2at6native18elementwise_kernelILi128ELi2EZNS0_22gpu_kernel_impl_nocastIZZZNS0_17clamp_kernel_cudaERNS_18TensorIteratorBaseERKN3c106ScalarES8_ENKUlvE_clEvENKUlvE4_clEvEUldE_EEvS4_RKT_EUliE_EEviT1_:
	.zero		1456


//--------------------- .nv.constant0._ZN2at6native27unrolled_elementwise_kernelIZZZNS0_17clamp_kernel_cudaERNS_18TensorIteratorBaseERKN3c106ScalarES7_ENKUlvE_clEvENKUlvE4_clEvEUldE_St5arrayIPcLm2EELi4E23TrivialOffsetCalculatorILi1EjESF_NS0_6memory15LoadWithoutCastENSG_16StoreWithoutCastEEEviT_T0_T2_T3_T4_T5_ --------------------------
	.section	.nv.constant0._ZN2at6native27unrolled_elementwise_kernelIZZZNS0_17clamp_kernel_cudaERNS_18TensorIteratorBaseERKN3c106ScalarES7_ENKUlvE_clEvENKUlvE4_clEvEUldE_St5arrayIPcLm2EELi4E23TrivialOffsetCalculatorILi1EjESF_NS0_6memory15LoadWithoutCastENSG_16StoreWithoutCastEEEviT_T0_T2_T3_T4_T5_,"a",@progbits
	.sectionflags	@""
	.align	4
.nv.constant0._ZN2at6native27unrolled_elementwise_kernelIZZZNS0_17clamp_kernel_cudaERNS_18TensorIteratorBaseERKN3c106ScalarES7_ENKUlvE_clEvENKUlvE4_clEvEUldE_St5arrayIPcLm2EELi4E23TrivialOffsetCalculatorILi1EjESF_NS0_6memory15LoadWithoutCastENSG_16StoreWithoutCastEEEviT_T0_T2_T3_T4_T5_:
	.zero		948


//--------------------- .nv.constant0._ZN2at6native29vectorized_elementwise_kernelILi2EZZZNS0_17clamp_kernel_cudaERNS_18TensorIteratorBaseERKN3c106ScalarES7_ENKUlvE_clEvENKUlvE4_clEvEUldE_St5arrayIPcLm2EEEEviT0_T1_ --------------------------
	.section	.nv.constant0._ZN2at6native29vectorized_elementwise_kernelILi2EZZZNS0_17clamp_kernel_cudaERNS_18TensorIteratorBaseERKN3c106ScalarES7_ENKUlvE_clEvENKUlvE4_clEvEUldE_St5arrayIPcLm2EEEEviT0_T1_,"a",@progbits
	.sectionflags	@""
	.align	4
.nv.constant0._ZN2at6native29vectorized_elementwise_kernelILi2EZZZNS0_17clamp_kernel_cudaERNS_18TensorIteratorBaseERKN3c106ScalarES7_ENKUlvE_clEvENKUlvE4_clEvEUldE_St5arrayIPcLm2EEEEviT0_T1_:
	.zero		944


//--------------------- .nv.constant0._ZN2at6native29vectorized_elementwise_kernelILi4EZZZNS0_17clamp_kernel_cudaERNS_18TensorIteratorBaseERKN3c106ScalarES7_ENKUlvE_clEvENKUlvE4_clEvEUldE_St5arrayIPcLm2EEEEviT0_T1_ --------------------------
	.section	.nv.constant0._ZN2at6native29vectorized_elementwise_kernelILi4EZZZNS0_17clamp_kernel_cudaERNS_18TensorIteratorBaseERKN3c106ScalarES7_ENKUlvE_clEvENKUlvE4_clEvEUldE_St5arrayIPcLm2EEEEviT0_T1_,"a",@progbits
	.sectionflags	@""
	.align	4
.nv.constant0._ZN2at6native29vectorized_elementwise_kernelILi4EZZZNS0_17clamp_kernel_cudaERNS_18TensorIteratorBaseERKN3c106ScalarES7_ENKUlvE_clEvENKUlvE4_clEvEUldE_St5arrayIPcLm2EEEEviT0_T1_:
	.zero		944


//--------------------- .nv.constant0._ZN2at6native29vectorized_elementwise_kernelILi8EZZZNS0_17clamp_kernel_cudaERNS_18TensorIteratorBaseERKN3c106ScalarES7_ENKUlvE_clEvENKUlvE4_clEvEUldE_St5arrayIPcLm2EEEEviT0_T1_ --------------------------
	.section	.nv.constant0._ZN2at6native29vectorized_elementwise_kernelILi8EZZZNS0_17clamp_kernel_cudaERNS_18TensorIteratorBaseERKN3c106ScalarES7_ENKUlvE_clEvENKUlvE4_clEvEUldE_St5arrayIPcLm2EEEEviT0_T1_,"a",@progbits
	.sectionflags	@""
	.align	4
.nv.constant0._ZN2at6native29vectorized_elementwise_kernelILi8EZZZNS0_17clamp_kernel_cudaERNS_18TensorIteratorBaseERKN3c106ScalarES7_ENKUlvE_clEvENKUlvE4_clEvEUldE_St5arrayIPcLm2EEEEviT0_T1_:
	.zero		944


//--------------------- .nv.constant0._ZN2at6native18elementwise_kernelILi128ELi4EZNS0_15gpu_kernel_implIZZZNS0_17clamp_kernel_cudaERNS_18TensorIteratorBaseERKN3c106ScalarES8_ENKUlvE_clEvENKUlvE3_clEvEUlsE_EEvS4_RKT_EUliE_EEviT1_ --------------------------
	.section	.nv.constant0._ZN2at6native18elementwise_kernelILi128ELi4EZNS0_15gpu_kernel_implIZZZNS0_17clamp_kernel_cudaERNS_18TensorIteratorBaseERKN3c106ScalarES8_ENKUlvE_clEvENKUlvE3_clEvEUlsE_EEvS4_RKT_EUliE_EEviT1_,"a",@progbits
	.sectionflags	@""
	.align	4
.nv.constant0._ZN2at6native18elementwise_kernelILi128ELi4EZNS0_15gpu_kernel_implIZZZNS0_17clamp_kernel_cudaERNS_18TensorIteratorBaseERKN3c106ScalarES8_ENKUlvE_clEvENKUlvE3_clEvEUlsE_EEvS4_RKT_EUliE_EEviT1_:
	.zero		1456


//--------------------- .nv.constant0._ZN2at6native27unrolled_elementwise_kernelIZZZNS0_17clamp_kernel_cudaERNS_18TensorIteratorBaseERKN3c106ScalarES7_ENKUlvE_clEvENKUlvE3_clEvEUlsE_St5arrayIPcLm2EELi4E23TrivialOffsetCalculatorILi1EjESF_NS0_6memory12LoadWithCastILi1EEENSG_13StoreWithCastILi1EEEEEviT_T0_T2_T3_T4_T5_ --------------------------
	.section	.nv.constant0._ZN2at6native27unrolled_elementwise_kernelIZZZNS0_17clamp_kernel_cudaERNS_18TensorIteratorBaseERKN3c106ScalarES7_ENKUlvE_clEvENKUlvE3_clEvEUlsE_St5arrayIPcLm2EELi4E23TrivialOffsetCalculatorILi1EjESF_NS0_6memory12LoadWithCastILi1EEENSG_13StoreWithCastILi1EEEEEviT_T0_T2_T3_T4_T5_,"a",@progbits
	.sectionflags	@""
	.align	4
.nv.constant0._ZN2at6native27unrolled_elementwise_kernelIZZZNS0_17clamp_kernel_cudaERNS_18TensorIteratorBaseERKN3c106ScalarES7_ENKUlvE_clEvENKUlvE3_clEvEUlsE_St5arrayIPcLm2EELi4E23TrivialOffsetCalculatorILi1EjESF_NS0_6memory12LoadWithCastILi1EEENSG_13StoreWithCastILi1EEEEEviT_T0_T2_T3_T4_T5_:
	.zero		956


//--------------------- .nv.constant0._ZN2at6native18elementwise_kernelILi128ELi4EZNS0_22gpu_kernel_impl_nocastIZZZNS0_17clamp_kernel_cudaERNS_18TensorIteratorBaseERKN3c106ScalarES8_ENKUlvE_clEvENKUlvE3_clEvEUlsE_EEvS4_RKT_EUliE_EEviT1_ --------------------------
	.section	.nv.constant0._ZN2at6native18elementwise_kernelILi128ELi4EZNS0_22gpu_kernel_impl_nocastIZZZNS0_17clamp_kernel_cudaERNS_18TensorIteratorBaseERKN3c106ScalarES8_ENKUlvE_clEvENKUlvE3_clEvEUlsE_EEvS4_RKT_EUliE_EEviT1_,"a",@progbits
	.sectionflags	@""
	.align	4
.nv.constant0._ZN2at6native18elementwise_kernelILi128ELi4EZNS0_22gpu_kernel_impl_nocastIZZZNS0_17clamp_kernel_cudaERNS_18TensorIteratorBaseERKN3c106ScalarES8_ENKUlvE_clEvENKUlvE3_clEvEUlsE_EEvS4_RKT_EUliE_EEviT1_:
	.zero		1448


//--------------------- .nv.constant0._ZN2at6native27unrolled_elementwise_kernelIZZZNS0_17clamp_kernel_cudaERNS_18TensorIteratorBaseERKN3c106ScalarES7_ENKUlvE_clEvENKUlvE3_clEvEUlsE_St5arrayIPcLm2EELi4E23TrivialOffsetCalculatorILi1EjESF_NS0_6memory15LoadWithoutCastENSG_16StoreWithoutCastEEEviT_T0_T2_T3_T4_T5_ --------------------------
	.section	.nv.constant0._ZN2at6native27unrolled_elementwise_kernelIZZZNS0_17clamp_kernel_cudaERNS_18TensorIteratorBaseERKN3c106ScalarES7_ENKUlvE_clEvENKUlvE3_clEvEUlsE_St5arrayIPcLm2EELi4E23TrivialOffsetCalculatorILi1EjESF_NS0_6memory15LoadWithoutCastENSG_16StoreWithoutCastEEEviT_T0_T2_T3_T4_T5_,"a",@progbits
	.sectionflags	@""
	.align	4
.nv.constant0._ZN2at6native27unrolled_elementwise_kernelIZZZNS0_17clamp_kernel_cudaERNS_18TensorIteratorBaseERKN3c106ScalarES7_ENKUlvE_clEvENKUlvE3_clEvEUlsE_St5arrayIPcLm2EELi4E23TrivialOffsetCalculatorILi1EjESF_NS0_6memory15LoadWithoutCastENSG_16StoreWithoutCastEEEviT_T0_T2_T3_T4_T5_:
	.zero		940


//--------------------- .nv.constant0._ZN2at6native29vectorized_elementwise_kernelILi2EZZZNS0_17clamp_kernel_cudaERNS_18TensorIteratorBaseERKN3c106ScalarES7_ENKUlvE_clEvENKUlvE3_clEvEUlsE_St5arrayIPcLm2EEEEviT0_T1_ --------------------------
	.section	.nv.constant0._ZN2at6native29vectorized_elementwise_kernelILi2EZZZNS0_17clamp_kernel_cudaERNS_18TensorIteratorBaseERKN3c106ScalarES7_ENKUlvE_clEvENKUlvE3_clEvEUlsE_St5arrayIPcLm2EEEEviT0_T1_,"a",@progbits
	.sectionflags	@""
	.align	4
.nv.constant0._ZN2at6native29vectorized_elementwise_kernelILi2EZZZNS0_17clamp_kernel_cudaERNS_18TensorIteratorBaseERKN3c106ScalarES7_ENKUlvE_clEvENKUlvE3_clEvEUlsE_St5arrayIPcLm2EEEEviT0_T1_:
	.zero		936


//--------------------- .nv.constant0._ZN2at6native29vectorized_elementwise_kernelILi4EZZZNS0_17clamp_kernel_cudaERNS_18TensorIteratorBaseERKN3c106ScalarES7_ENKUlvE_clEvENKUlvE3_clEvEUlsE_St5arrayIPcLm2EEEEviT0_T1_ --------------------------
	.section	.nv.constant0._ZN2at6native29vectorized_elementwise_kernelILi4EZZZNS0_17clamp_kernel_cudaERNS_18TensorIteratorBaseERKN3c106ScalarES7_ENKUlvE_clEvENKUlvE3_clEvEUlsE_St5arrayIPcLm2EEEEviT0_T1_,"a",@progbits
	.sectionflags	@""
	.align	4
.nv.constant0._ZN2at6native29vectorized_elementwise_kernelILi4EZZZNS0_17clamp_kernel_cudaERNS_18TensorIteratorBaseERKN3c106ScalarES7_ENKUlvE_clEvENKUlvE3_clEvEUlsE_St5arrayIPcLm2EEEEviT0_T1_:
	.zero		936


//--------------------- .nv.constant0._ZN2at6native29vectorized_elementwise_kernelILi8EZZZNS0_17clamp_kernel_cudaERNS_18TensorIteratorBaseERKN3c106ScalarES7_ENKUlvE_clEvENKUlvE3_clEvEUlsE_St5arrayIPcLm2EEEEviT0_T1_ --------------------------
	.section	.nv.constant0._ZN2at6native29vectorized_elementwise_kernelILi8EZZZNS0_17clamp_kernel_cudaERNS_18TensorIteratorBaseERKN3c106ScalarES7_ENKUlvE_clEvENKUlvE3_clEvEUlsE_St5arrayIPcLm2EEEEviT0_T1_,"a",@progbits
	.sectionflags	@""
	.align	4
.nv.constant0._ZN2at6native29vectorized_elementwise_kernelILi8EZZZNS0_17clamp_kernel_cudaERNS_18TensorIteratorBaseERKN3c106ScalarES7_ENKUlvE_clEvENKUlvE3_clEvEUlsE_St5arrayIPcLm2EEEEviT0_T1_:
	.zero		936


//--------------------- .nv.constant0._ZN2at6native18elementwise_kernelILi128ELi4EZNS0_15gpu_kernel_implIZZZNS0_17clamp_kernel_cudaERNS_18TensorIteratorBaseERKN3c106ScalarES8_ENKUlvE_clEvENKUlvE2_clEvEUllE_EEvS4_RKT_EUliE_EEviT1_ --------------------------
	.section	.nv.constant0._ZN2at6native18elementwise_kernelILi128ELi4EZNS0_15gpu_kernel_implIZZZNS0_17clamp_kernel_cudaERNS_18TensorIteratorBaseERKN3c106ScalarES8_ENKUlvE_clEvENKUlvE2_clEvEUllE_EEvS4_RKT_EUliE_EEviT1_,"a",@progbits
	.sectionflags	@""
	.align	4
.nv.constant0._ZN2at6native18elementwise_kernelILi128ELi4EZNS0_15gpu_kernel_implIZZZNS0_17clamp_kernel_cudaERNS_18TensorIteratorBaseERKN3c106ScalarES8_ENKUlvE_clEvENKUlvE2_clEvEUllE_EEvS4_RKT_EUliE_EEviT1_:
	.zero		1464


//--------------------- .nv.constant0._ZN2at6native27unrolled_elementwise_kernelIZZZNS0_17clamp_kernel_cudaERNS_18TensorIteratorBaseERKN3c106ScalarES7_ENKUlvE_clEvENKUlvE2_clEvEUllE_St5arrayIPcLm2EELi4E23TrivialOffsetCalculatorILi1EjESF_NS0_6memory12LoadWithCastILi1EEENSG_13StoreWithCastILi1EEEEEviT_T0_T2_T3_T4_T5_ --------------------------
	.section	.nv.constant0._ZN2at6native27unrolled_elementwise_kernelIZZZNS0_17clamp_kernel_cudaERNS_18TensorIteratorBaseERKN3c106ScalarES7_ENKUlvE_clEvENKUlvE2_clEvEUllE_St5arrayIPcLm2EELi4E23TrivialOffsetCalculatorILi1EjESF_NS0_6memory12LoadWithCastILi1EEENSG_13StoreWithCastILi1EEEEEviT_T0_T2_T3_T4_T5_,"a",@progbits
	.sectionflags	@""
	.align	4
.nv.constant0._ZN2at6native27unrolled_elementwise_kernelIZZZNS0_17clamp_kernel_cudaERNS_18TensorIteratorBaseERKN3c106ScalarES7_ENKUlvE_clEvENKUlvE2_clEvEUllE_St5arrayIPcLm2EELi4E23TrivialOffsetCalculatorILi1EjESF_NS0_6memory12LoadWithCastILi1EEENSG_13StoreWithCastILi1EEEEEviT_T0_T2_T3_T4_T5_:
	.zero		964


//--------------------- .nv.constant0._ZN2at6native18elementwise_kernelILi128ELi2EZNS0_22gpu_kernel_impl_nocastIZZZNS0_17clamp_kernel_cudaERNS_18TensorIteratorBaseERKN3c106ScalarES8_ENKUlvE_clEvENKUlvE2_clEvEUllE_EEvS4_RKT_EUliE_EEviT1_ --------------------------
	.section	.nv.constant0._ZN2at6native18elementwise_kernelILi128ELi2EZNS0_22gpu_kernel_impl_nocastIZZZNS0_17clamp_kernel_cudaERNS_18TensorIteratorBaseERKN3c106ScalarES8_ENKUlvE_clEvENKUlvE2_clEvEUllE_EEvS4_RKT_EUliE_EEviT1_,"a",@progbits
	.sectionflags	@""
	.align	4
.nv.constant0._ZN2at6native18elementwise_kernelILi128ELi2EZNS0_22gpu_kernel_impl_nocastIZZZNS0_17clamp_kernel_cudaERNS_18TensorIteratorBaseERKN3c106ScalarES8_ENKUlvE_clEvENKUlvE2_clEvEUllE_EEvS4_RKT_EUliE_EEviT1_:
	.zero		1456


//--------------------- .nv.constant0._ZN2at6native27unrolled_elementwise_kernelIZZZNS0_17clamp_kernel_cudaERNS_18TensorIteratorBaseERKN3c106ScalarES7_ENKUlvE_clEvENKUlvE2_clEvEUllE_St5arrayIPcLm2EELi4E23TrivialOffsetCalculatorILi1EjESF_NS0_6memory15LoadWithoutCastENSG_16StoreWithoutCastEEEviT_T0_T2_T3_T4_T5_ --------------------------
	.section	.nv.constant0._ZN2at6native27unrolled_elementwise_kernelIZZZNS0_17clamp_kernel_cudaERNS_18TensorIteratorBaseERKN3c106ScalarES7_ENKUlvE_clEvENKUlvE2_clEvEUllE_St5arrayIPcLm2EELi4E23TrivialOffsetCalculatorILi1EjESF_NS0_6memory15LoadWithoutCastENSG_16StoreWithoutCastEEEviT_T0_T2_T3_T4_T5_,"a",@progbits
	.sectionflags	@""
	.align	4
.nv.constant0._ZN2at6native27unrolled_elementwise_kernelIZZZNS0_17clamp_kernel_cudaERNS_18TensorIteratorBaseERKN3c106ScalarES7_ENKUlvE_clEvENKUlvE2_clEvEUllE_St5arrayIPcLm2EELi4E23TrivialOffsetCalculatorILi1EjESF_NS0_6memory15LoadWithoutCastENSG_16StoreWithoutCastEEEviT_T0_T2_T3_T4_T5_:
	.zero		948


//--------------------- .nv.constant0._ZN2at6native29vectorized_elementwise_kernelILi2EZZZNS0_17clamp_kernel_cudaERNS_18TensorIteratorBaseERKN3c106ScalarES7_ENKUlvE_clEvENKUlvE2_clEvEUllE_St5arrayIPcLm2EEEEviT0_T1_ --------------------------
	.section	.nv.constant0._ZN2at6native29vectorized_elementwise_kernelILi2EZZZNS0_17clamp_kernel_cudaERNS_18TensorIteratorBaseERKN3c106ScalarES7_ENKUlvE_clEvENKUlvE2_clEvEUllE_St5arrayIPcLm2EEEEviT0_T1_,"a",@progbits
	.sectionflags	@""
	.align	4
.nv.constant0._ZN2at6native29vectorized_elementwise_kernelILi2EZZZNS0_17clamp_kernel_cudaERNS_18TensorIteratorBaseERKN3c106ScalarES7_ENKUlvE_clEvENKUlvE2_clEvEUllE_St5arrayIPcLm2EEEEviT0_T1_:
	.zero		944


//--------------------- .nv.constant0._ZN2at6native29vectorized_elementwise_kernelILi4EZZZNS0_17clamp_kernel_cudaERNS_18TensorIteratorBaseERKN3c106ScalarES7_ENKUlvE_clEvENKUlvE2_clEvEUllE_St5arrayIPcLm2EEEEviT0_T1_ --------------------------
	.section	.nv.constant0._ZN2at6native29vectorized_elementwise_kernelILi4EZZZNS0_17clamp_kernel_cudaERNS_18TensorIteratorBaseERKN3c106ScalarES7_ENKUlvE_clEvENKUlvE2_clEvEUllE_St5arrayIPcLm2EEEEviT0_T1_,"a",@progbits
	.sectionflags	@""
	.align	4
.nv.constant0._ZN2at6native29vectorized_elementwise_kernelILi4EZZZNS0_17clamp_kernel_cudaERNS_18TensorIteratorBaseERKN3c106ScalarES7_ENKUlvE_clEvENKUlvE2_clEvEUllE_St5arrayIPcLm2EEEEviT0_T1_:
	.zero		944


//--------------------- .nv.constant0._ZN2at6native29vectorized_elementwise_kernelILi8EZZZNS0_17clamp_kernel_cudaERNS_18TensorIteratorBaseERKN3c106ScalarES7_ENKUlvE_clEvENKUlvE2_clEvEUllE_St5arrayIPcLm2EEEEviT0_T1_ --------------------------
	.section	.nv.constant0._ZN2at6native29vectorized_elementwise_kernelILi8EZZZNS0_17clamp_kernel_cudaERNS_18TensorIteratorBaseERKN3c106ScalarES7_ENKUlvE_clEvENKUlvE2_clEvEUllE_St5arrayIPcLm2EEEEviT0_T1_,"a",@progbits
	.sectionflags	@""
	.align	4
.nv.constant0._ZN2at6native29vectorized_elementwise_kernelILi8EZZZNS0_17clamp_kernel_cudaERNS_18TensorIteratorBaseERKN3c106ScalarES7_ENKUlvE_clEvENKUlvE2_clEvEUllE_St5arrayIPcLm2EEEEviT0_T1_:
	.zero		944


//--------------------- .nv.constant0._ZN2at6native18elementwise_kernelILi128ELi4EZNS0_15gpu_kernel_implIZZZNS0_17clamp_kernel_cudaERNS_18TensorIteratorBaseERKN3c106ScalarES8_ENKUlvE_clEvENKUlvE1_clEvEUliE_EEvS4_RKT_EUliE_EEviT1_ --------------------------
	.section	.nv.constant0._ZN2at6native18elementwise_kernelILi128ELi4EZNS0_15gpu_kernel_implIZZZNS0_17clamp_kernel_cudaERNS_18TensorIteratorBaseERKN3c106ScalarES8_ENKUlvE_clEvENKUlvE1_clEvEUliE_EEvS4_RKT_EUliE_EEviT1_,"a",@progbits
	.sectionflags	@""
	.align	4
.nv.constant0._ZN2at6native18elementwise_kernelILi128ELi4EZNS0_15gpu_kernel_implIZZZNS0_17clamp_kernel_cudaERNS_18TensorIteratorBaseERKN3c106ScalarES8_ENKUlvE_clEvENKUlvE1_clEvEUliE_EEvS4_RKT_EUliE_EEviT1_:
	.zero		1456


//--------------------- .nv.constant0._ZN2at6native27unrolled_elementwise_kernelIZZZNS0_17clamp_kernel_cudaERNS_18TensorIteratorBaseERKN3c106ScalarES7_ENKUlvE_clEvENKUlvE1_clEvEUliE_St5arrayIPcLm2EELi4E23TrivialOffsetCalculatorILi1EjESF_NS0_6memory12LoadWithCastILi1EEENSG_13StoreWithCastILi1EEEEEviT_T0_T2_T3_T4_T5_ --------------------------
	.section	.nv.constant0._ZN2at6native27unrolled_elementwise_kernelIZZZNS0_17clamp_kernel_cudaERNS_18TensorIteratorBaseERKN3c106ScalarES7_ENKUlvE_clEvENKUlvE1_clEvEUliE_St5arrayIPcLm2EELi4E23TrivialOffsetCalculatorILi1EjESF_NS0_6memory12LoadWithCastILi1EEENSG_13StoreWithCastILi1EEEEEviT_T0_T2_T3_T4_T5_,"a",@progbits
	.sectionflags	@""
	.align	4
.nv.constant0._ZN2at6native27unrolled_elementwise_kernelIZZZNS0_17clamp_kernel_cudaERNS_18TensorIteratorBaseERKN3c106ScalarES7_ENKUlvE_clEvENKUlvE1_clEvEUliE_St5arrayIPcLm2EELi4E23TrivialOffsetCalculatorILi1EjESF_NS0_6memory12LoadWithCastILi1EEENSG_13StoreWithCastILi1EEEEEviT_T0_T2_T3_T4_T5_:
	.zero		956


//--------------------- .nv.constant0._ZN2at6native18elementwise_kernelILi128ELi2EZNS0_22gpu_kernel_impl_nocastIZZZNS0_17clamp_kernel_cudaERNS_18TensorIteratorBaseERKN3c106ScalarES8_ENKUlvE_clEvENKUlvE1_clEvEUliE_EEvS4_RKT_EUliE_EEviT1_ --------------------------
	.section	.nv.constant0._ZN2at6native18elementwise_kernelILi128ELi2EZNS0_22gpu_kernel_impl_nocastIZZZNS0_17clamp_kernel_cudaERNS_18TensorIteratorBaseERKN3c106ScalarES8_ENKUlvE_clEvENKUlvE1_clEvEUliE_EEvS4_RKT_EUliE_EEviT1_,"a",@progbits
	.sectionflags	@""
	.align	4
.nv.constant0._ZN2at6native18elementwise_kernelILi128ELi2EZNS0_22gpu_kernel_impl_nocastIZZZNS0_17clamp_kernel_cudaERNS_18TensorIteratorBaseERKN3c106ScalarES8_ENKUlvE_clEvENKUlvE1_clEvEUliE_EEvS4_RKT_EUliE_EEviT1_:
	.zero		1448


//--------------------- .nv.constant0._ZN2at6native27unrolled_elementwise_kernelIZZZNS0_17clamp_kernel_cudaERNS_18TensorIteratorBaseERKN3c106ScalarES7_ENKUlvE_clEvENKUlvE1_clEvEUliE_St5arrayIPcLm2EELi4E23TrivialOffsetCalculatorILi1EjESF_NS0_6memory15LoadWithoutCastENSG_16StoreWithoutCastEEEviT_T0_T2_T3_T4_T5_ --------------------------
	.section	.nv.constant0._ZN2at6native27unrolled_elementwise_kernelIZZZNS0_17clamp_kernel_cudaERNS_18TensorIteratorBaseERKN3c106ScalarES7_ENKUlvE_clEvENKUlvE1_clEvEUliE_St5arrayIPcLm2EELi4E23TrivialOffsetCalculatorILi1EjESF_NS0_6memory15LoadWithoutCastENSG_16StoreWithoutCastEEEviT_T0_T2_T3_T4_T5_,"a",@progbits
	.sectionflags	@""
	.align	4
.nv.constant0._ZN2at6native27unrolled_elementwise_kernelIZZZNS0_17clamp_kernel_cudaERNS_18TensorIteratorBaseERKN3c106ScalarES7_ENKUlvE_clEvENKUlvE1_clEvEUliE_St5arrayIPcLm2EELi4E23TrivialOffsetCalculatorILi1EjESF_NS0_6memory15LoadWithoutCastENSG_16StoreWithoutCastEEEviT_T0_T2_T3_T4_T5_:
	.zero		940


//--------------------- .nv.constant0._ZN2at6native29vectorized_elementwise_kernelILi2EZZZNS0_17clamp_kernel_cudaERNS_18TensorIteratorBaseERKN3c106ScalarES7_ENKUlvE_clEvENKUlvE1_clEvEUliE_St5arrayIPcLm2EEEEviT0_T1_ --------------------------
	.section	.nv.constant0._ZN2at6native29vectorized_elementwise_kernelILi2EZZZNS0_17clamp_kernel_cudaERNS_18TensorIteratorBaseERKN3c106ScalarES7_ENKUlvE_clEvENKUlvE1_clEvEUliE_St5arrayIPcLm2EEEEviT0_T1_,"a",@progbits
	.sectionflags	@""
	.align	4
.nv.constant0._ZN2at6native29vectorized_elementwise_kernelILi2EZZZNS0_17clamp_kernel_cudaERNS_18TensorIteratorBaseERKN3c106ScalarES7_ENKUlvE_clEvENKUlvE1_clEvEUliE_St5arrayIPcLm2EEEEviT0_T1_:
	.zero		936


//--------------------- .nv.constant0._ZN2at6native29vectorized_elementwise_kernelILi4EZZZNS0_17clamp_kernel_cudaERNS_18TensorIteratorBaseERKN3c106ScalarES7_ENKUlvE_clEvENKUlvE1_clEvEUliE_St5arrayIPcLm2EEEEviT0_T1_ --------------------------
	.section	.nv.constant0._ZN2at6native29vectorized_elementwise_kernelILi4EZZZNS0_17clamp_kernel_cudaERNS_18TensorIteratorBaseERKN3c106ScalarES7_ENKUlvE_clEvENKUlvE1_clEvEUliE_St5arrayIPcLm2EEEEviT0_T1_,"a",@progbits
	.sectionflags	@""
	.align	4
.nv.constant0._ZN2at6native29vectorized_elementwise_kernelILi4EZZZNS0_17clamp_kernel_cudaERNS_18TensorIteratorBaseERKN3c106ScalarES7_ENKUlvE_clEvENKUlvE1_clEvEUliE_St5arrayIPcLm2EEEEviT0_T1_:
	.zero		936


//--------------------- .nv.constant0._ZN2at6native29vectorized_elementwise_kernelILi8EZZZNS0_17clamp_kernel_cudaERNS_18TensorIteratorBaseERKN3c106ScalarES7_ENKUlvE_clEvENKUlvE1_clEvEUliE_St5arrayIPcLm2EEEEviT0_T1_ --------------------------
	.section	.nv.constant0._ZN2at6native29vectorized_elementwise_kernelILi8EZZZNS0_17clamp_kernel_cudaERNS_18TensorIteratorBaseERKN3c106ScalarES7_ENKUlvE_clEvENKUlvE1_clEvEUliE_St5arrayIPcLm2EEEEviT0_T1_,"a",@progbits
	.sectionflags	@""
	.align	4
.nv.constant0._ZN2at6native29vectorized_elementwise_kernelILi8EZZZNS0_17clamp_kernel_cudaERNS_18TensorIteratorBaseERKN3c106ScalarES7_ENKUlvE_clEvENKUlvE1_clEvEUliE_St5arrayIPcLm2EEEEviT0_T1_:
	.zero		936


//--------------------- .nv.constant0._ZN2at6native18elementwise_kernelILi128ELi4EZNS0_15gpu_kernel_implIZZZNS0_17clamp_kernel_cudaERNS_18TensorIteratorBaseERKN3c106ScalarES8_ENKUlvE_clEvENKUlvE0_clEvEUlaE_EEvS4_RKT_EUliE_EEviT1_ --------------------------
	.section	.nv.constant0._ZN2at6native18elementwise_kernelILi128ELi4EZNS0_15gpu_kernel_implIZZZNS0_17clamp_kernel_cudaERNS_18TensorIteratorBaseERKN3c106ScalarES8_ENKUlvE_clEvENKUlvE0_clEvEUlaE_EEvS4_RKT_EUliE_EEviT1_,"a",@progbits
	.sectionflags	@""
	.align	4
.nv.constant0._ZN2at6native18elementwise_kernelILi128ELi4EZNS0_15gpu_kernel_implIZZZNS0_17clamp_kernel_cudaERNS_18TensorIteratorBaseERKN3c106ScalarES8_ENKUlvE_clEvENKUlvE0_clEvEUlaE_EEvS4_RKT_EUliE_EEviT1_:
	.zero		1456


//--------------------- .nv.constant0._ZN2at6native27unrolled_elementwise_kernelIZZZNS0_17clamp_kernel_cudaERNS_18TensorIteratorBaseERKN3c106ScalarES7_ENKUlvE_clEvENKUlvE0_clEvEUlaE_St5arrayIPcLm2EELi4E23TrivialOffsetCalculatorILi1EjESF_NS0_6memory12LoadWithCastILi1EEENSG_13StoreWithCastILi1EEEEEviT_T0_T2_T3_T4_T5_ --------------------------
	.section	.nv.constant0._ZN2at6native27unrolled_elementwise_kernelIZZZNS0_17clamp_kernel_cudaERNS_18TensorIteratorBaseERKN3c106ScalarES7_ENKUlvE_clEvENKUlvE0_clEvEUlaE_St5arrayIPcLm2EELi4E23TrivialOffsetCalculatorILi1EjESF_NS0_6memory12LoadWithCastILi1EEENSG_13StoreWithCastILi1EEEEEviT_T0_T2_T3_T4_T5_,"a",@progbits
	.sectionflags	@""
	.align	4
.nv.constant0._ZN2at6native27unrolled_elementwise_kernelIZZZNS0_17clamp_kernel_cudaERNS_18TensorIteratorBaseERKN3c106ScalarES7_ENKUlvE_clEvENKUlvE0_clEvEUlaE_St5arrayIPcLm2EELi4E23TrivialOffsetCalculatorILi1EjESF_NS0_6memory12LoadWithCastILi1EEENSG_13StoreWithCastILi1EEEEEviT_T0_T2_T3_T4_T5_:
	.zero		956


//--------------------- .nv.constant0._ZN2at6native18elementwise_kernelILi128ELi4EZNS0_22gpu_kernel_impl_nocastIZZZNS0_17clamp_kernel_cudaERNS_18TensorIteratorBaseERKN3c106ScalarES8_ENKUlvE_clEvENKUlvE0_clEvEUlaE_EEvS4_RKT_EUliE_EEviT1_ --------------------------
	.section	.nv.constant0._ZN2at6native18elementwise_kernelILi128ELi4EZNS0_22gpu_kernel_impl_nocastIZZZNS0_17clamp_kernel_cudaERNS_18TensorIteratorBaseERKN3c106ScalarES8_ENKUlvE_clEvENKUlvE0_clEvEUlaE_EEvS4_RKT_EUliE_EEviT1_,"a",@progbits
	.sectionflags	@""
	.align	4
.nv.constant0._ZN2at6native18elementwise_kernelILi128ELi4EZNS0_22gpu_kernel_impl_nocastIZZZNS0_17clamp_kernel_cudaERNS_18TensorIteratorBaseERKN3c106ScalarES8_ENKUlvE_clEvENKUlvE0_clEvEUlaE_EEvS4_RKT_EUliE_EEviT1_:
	.zero		1448


//--------------------- .nv.constant0._ZN2at6native27unrolled_elementwise_kernelIZZZNS0_17clamp_kernel_cudaERNS_18TensorIteratorBaseERKN3c106ScalarES7_ENKUlvE_clEvENKUlvE0_clEvEUlaE_St5arrayIPcLm2EELi4E23TrivialOffsetCalculatorILi1EjESF_NS0_6memory15LoadWithoutCastENSG_16StoreWithoutCastEEEviT_T0_T2_T3_T4_T5_ --------------------------
	.section	.nv.constant0._ZN2at6native27unrolled_elementwise_kernelIZZZNS0_17clamp_kernel_cudaERNS_18TensorIteratorBaseERKN3c106ScalarES7_ENKUlvE_clEvENKUlvE0_clEvEUlaE_St5arrayIPcLm2EELi4E23TrivialOffsetCalculatorILi1EjESF_NS0_6memory15LoadWithoutCastENSG_16StoreWithoutCastEEEviT_T0_T2_T3_T4_T5_,"a",@progbits
	.sectionflags	@""
	.align	4
.nv.constant0._ZN2at6native27unrolled_elementwise_kernelIZZZNS0_17clamp_kernel_cudaERNS_18TensorIteratorBaseERKN3c106ScalarES7_ENKUlvE_clEvENKUlvE0_clEvEUlaE_St5arrayIPcLm2EELi4E23TrivialOffsetCalculatorILi1EjESF_NS0_6memory15LoadWithoutCastENSG_16StoreWithoutCastEEEviT_T0_T2_T3_T4_T5_:
	.zero		940


//--------------------- .nv.constant0._ZN2at6native29vectorized_elementwise_kernelILi2EZZZNS0_17clamp_kernel_cudaERNS_18TensorIteratorBaseERKN3c106ScalarES7_ENKUlvE_clEvENKUlvE0_clEvEUlaE_St5arrayIPcLm2EEEEviT0_T1_ --------------------------
	.section	.nv.constant0._ZN2at6native29vectorized_elementwise_kernelILi2EZZZNS0_17clamp_kernel_cudaERNS_18TensorIteratorBaseERKN3c106ScalarES7_ENKUlvE_clEvENKUlvE0_clEvEUlaE_St5arrayIPcLm2EEEEviT0_T1_,"a",@progbits
	.sectionflags	@""
	.align	4
.nv.constant0._ZN2at6native29vectorized_elementwise_kernelILi2EZZZNS0_17clamp_kernel_cudaERNS_18TensorIteratorBaseERKN3c106ScalarES7_ENKUlvE_clEvENKUlvE0_clEvEUlaE_St5arrayIPcLm2EEEEviT0_T1_:
	.zero		936


//--------------------- .nv.constant0._ZN2at6native29vectorized_elementwise_kernelILi4EZZZNS0_17clamp_kernel_cudaERNS_18TensorIteratorBaseERKN3c106ScalarES7_ENKUlvE_clEvENKUlvE0_clEvEUlaE_St5arrayIPcLm2EEEEviT0_T1_ --------------------------
	.section	.nv.constant0._ZN2at6native29vectorized_elementwise_kernelILi4EZZZNS0_17clamp_kernel_cudaERNS_18TensorIteratorBaseERKN3c106ScalarES7_ENKUlvE_clEvENKUlvE0_clEvEUlaE_St5arrayIPcLm2EEEEviT0_T1_,"a",@progbits
	.sectionflags	@""
	.align	4
.nv.constant0._ZN2at6native29vectorized_elementwise_kernelILi4EZZZNS0_17clamp_kernel_cudaERNS_18TensorIteratorBaseERKN3c106ScalarES7_ENKUlvE_clEvENKUlvE0_clEvEUlaE_St5arrayIPcLm2EEEEviT0_T1_:
	.zero		936


//--------------------- .nv.constant0._ZN2at6native29vectorized_elementwise_kernelILi8EZZZNS0_17clamp_kernel_cudaERNS_18TensorIteratorBaseERKN3c106ScalarES7_ENKUlvE_clEvENKUlvE0_clEvEUlaE_St5arrayIPcLm2EEEEviT0_T1_ --------------------------
	.section	.nv.constant0._ZN2at6native29vectorized_elementwise_kernelILi8EZZZNS0_17clamp_kernel_cudaERNS_18TensorIteratorBaseERKN3c106ScalarES7_ENKUlvE_clEvENKUlvE0_clEvEUlaE_St5arrayIPcLm2EEEEviT0_T1_,"a",@progbits
	.sectionflags	@""
	.align	4
.nv.constant0._ZN2at6native29vectorized_elementwise_kernelILi8EZZZNS0_17clamp_kernel_cudaERNS_18TensorIteratorBaseERKN3c106ScalarES7_ENKUlvE_clEvENKUlvE0_clEvEUlaE_St5arrayIPcLm2EEEEviT0_T1_:
	.zero		936


//--------------------- .nv.constant0._ZN2at6native18elementwise_kernelILi128ELi4EZNS0_15gpu_kernel_implIZZZNS0_17clamp_kernel_cudaERNS_18TensorIteratorBaseERKN3c106ScalarES8_ENKUlvE_clEvENKUlvE_clEvEUlhE_EEvS4_RKT_EUliE_EEviT1_ --------------------------
	.section	.nv.constant0._ZN2at6native18elementwise_kernelILi128ELi4EZNS0_15gpu_kernel_implIZZZNS0_17clamp_kernel_cudaERNS_18TensorIteratorBaseERKN3c106ScalarES8_ENKUlvE_clEvENKUlvE_clEvEUlhE_EEvS4_RKT_EUliE_EEviT1_,"a",@progbits
	.sectionflags	@""
	.align	4
.nv.constant0._ZN2at6native18elementwise_kernelILi128ELi4EZNS0_15gpu_kernel_implIZZZNS0_17clamp_kernel_cudaERNS_18TensorIteratorBaseERKN3c106ScalarES8_ENKUlvE_clEvENKUlvE_clEvEUlhE_EEvS4_RKT_EUliE_EEviT1_:
	.zero		1456


//--------------------- .nv.constant0._ZN2at6native27unrolled_elementwise_kernelIZZZNS0_17clamp_kernel_cudaERNS_18TensorIteratorBaseERKN3c106ScalarES7_ENKUlvE_clEvENKUlvE_clEvEUlhE_St5arrayIPcLm2EELi4E23TrivialOffsetCalculatorILi1EjESF_NS0_6memory12LoadWithCastILi1EEENSG_13StoreWithCastILi1EEEEEviT_T0_T2_T3_T4_T5_ --------------------------
	.section	.nv.constant0._ZN2at6native27unrolled_elementwise_kernelIZZZNS0_17clamp_kernel_cudaERNS_18TensorIteratorBaseERKN3c106ScalarES7_ENKUlvE_clEvENKUlvE_clEvEUlhE_St5arrayIPcLm2EELi4E23TrivialOffsetCalculatorILi1EjESF_NS0_6memory12LoadWithCastILi1EEENSG_13StoreWithCastILi1EEEEEviT_T0_T2_T3_T4_T5_,"a",@progbits
	.sectionflags	@""
	.align	4
.nv.constant0._ZN2at6native27unrolled_elementwise_kernelIZZZNS0_17clamp_kernel_cudaERNS_18TensorIteratorBaseERKN3c106ScalarES7_ENKUlvE_clEvENKUlvE_clEvEUlhE_St5arrayIPcLm2EELi4E23TrivialOffsetCalculatorILi1EjESF_NS0_6memory12LoadWithCastILi1EEENSG_13StoreWithCastILi1EEEEEviT_T0_T2_T3_T4_T5_:
	.zero		956


//--------------------- .nv.constant0._ZN2at6native18elementwise_kernelILi128ELi4EZNS0_22gpu_kernel_impl_nocastIZZZNS0_17clamp_kernel_cudaERNS_18TensorIteratorBaseERKN3c106ScalarES8_ENKUlvE_clEvENKUlvE_clEvEUlhE_EEvS4_RKT_EUliE_EEviT1_ --------------------------
	.section	.nv.constant0._ZN2at6native18elementwise_kernelILi128ELi4EZNS0_22gpu_kernel_impl_nocastIZZZNS0_17clamp_kernel_cudaERNS_18TensorIteratorBaseERKN3c106ScalarES8_ENKUlvE_clEvENKUlvE_clEvEUlhE_EEvS4_RKT_EUliE_EEviT1_,"a",@progbits
	.sectionflags	@""
	.align	4
.nv.constant0._ZN2at6native18elementwise_kernelILi128ELi4EZNS0_22gpu_kernel_impl_nocastIZZZNS0_17clamp_kernel_cudaERNS_18TensorIteratorBaseERKN3c106ScalarES8_ENKUlvE_clEvENKUlvE_clEvEUlhE_EEvS4_RKT_EUliE_EEviT1_:
	.zero		1448


//--------------------- .nv.constant0._ZN2at6native27unrolled_elementwise_kernelIZZZNS0_17clamp_kernel_cudaERNS_18TensorIteratorBaseERKN3c106ScalarES7_ENKUlvE_clEvENKUlvE_clEvEUlhE_St5arrayIPcLm2EELi4E23TrivialOffsetCalculatorILi1EjESF_NS0_6memory15LoadWithoutCastENSG_16StoreWithoutCastEEEviT_T0_T2_T3_T4_T5_ --------------------------
	.section	.nv.constant0._ZN2at6native27unrolled_elementwise_kernelIZZZNS0_17clamp_kernel_cudaERNS_18TensorIteratorBaseERKN3c106ScalarES7_ENKUlvE_clEvENKUlvE_clEvEUlhE_St5arrayIPcLm2EELi4E23TrivialOffsetCalculatorILi1EjESF_NS0_6memory15LoadWithoutCastENSG_16StoreWithoutCastEEEviT_T0_T2_T3_T4_T5_,"a",@progbits
	.sectionflags	@""
	.align	4
.nv.constant0._ZN2at6native27unrolled_elementwise_kernelIZZZNS0_17clamp_kernel_cudaERNS_18TensorIteratorBaseERKN3c106ScalarES7_ENKUlvE_clEvENKUlvE_clEvEUlhE_St5arrayIPcLm2EELi4E23TrivialOffsetCalculatorILi1EjESF_NS0_6memory15LoadWithoutCastENSG_16StoreWithoutCastEEEviT_T0_T2_T3_T4_T5_:
	.zero		940


//--------------------- .nv.constant0._ZN2at6native29vectorized_elementwise_kernelILi2EZZZNS0_17clamp_kernel_cudaERNS_18TensorIteratorBaseERKN3c106ScalarES7_ENKUlvE_clEvENKUlvE_clEvEUlhE_St5arrayIPcLm2EEEEviT0_T1_ --------------------------
	.section	.nv.constant0._ZN2at6native29vectorized_elementwise_kernelILi2EZZZNS0_17clamp_kernel_cudaERNS_18TensorIteratorBaseERKN3c106ScalarES7_ENKUlvE_clEvENKUlvE_clEvEUlhE_St5arrayIPcLm2EEEEviT0_T1_,"a",@progbits
	.sectionflags	@""
	.align	4
.nv.constant0._ZN2at6native29vectorized_elementwise_kernelILi2EZZZNS0_17clamp_kernel_cudaERNS_18TensorIteratorBaseERKN3c106ScalarES7_ENKUlvE_clEvENKUlvE_clEvEUlhE_St5arrayIPcLm2EEEEviT0_T1_:
	.zero		936


//--------------------- .nv.constant0._ZN2at6native29vectorized_elementwise_kernelILi4EZZZNS0_17clamp_kernel_cudaERNS_18TensorIteratorBaseERKN3c106ScalarES7_ENKUlvE_clEvENKUlvE_clEvEUlhE_St5arrayIPcLm2EEEEviT0_T1_ --------------------------
	.section	.nv.constant0._ZN2at6native29vectorized_elementwise_kernelILi4EZZZNS0_17clamp_kernel_cudaERNS_18TensorIteratorBaseERKN3c106ScalarES7_ENKUlvE_clEvENKUlvE_clEvEUlhE_St5arrayIPcLm2EEEEviT0_T1_,"a",@progbits
	.sectionflags	@""
	.align	4
.nv.constant0._ZN2at6native29vectorized_elementwise_kernelILi4EZZZNS0_17clamp_kernel_cudaERNS_18TensorIteratorBaseERKN3c106ScalarES7_ENKUlvE_clEvENKUlvE_clEvEUlhE_St5arrayIPcLm2EEEEviT0_T1_:
	.zero		936


//--------------------- .nv.constant0._ZN2at6native29vectorized_elementwise_kernelILi8EZZZNS0_17clamp_kernel_cudaERNS_18TensorIteratorBaseERKN3c106ScalarES7_ENKUlvE_clEvENKUlvE_clEvEUlhE_St5arrayIPcLm2EEEEviT0_T1_ --------------------------
	.section	.nv.constant0._ZN2at6native29vectorized_elementwise_kernelILi8EZZZNS0_17clamp_kernel_cudaERNS_18TensorIteratorBaseERKN3c106ScalarES7_ENKUlvE_clEvENKUlvE_clEvEUlhE_St5arrayIPcLm2EEEEviT0_T1_,"a",@progbits
	.sectionflags	@""
	.align	4
.nv.constant0._ZN2at6native29vectorized_elementwise_kernelILi8EZZZNS0_17clamp_kernel_cudaERNS_18TensorIteratorBaseERKN3c106ScalarES7_ENKUlvE_clEvENKUlvE_clEvEUlhE_St5arrayIPcLm2EEEEviT0_T1_:
	.zero		936


//--------------------- .nv.constant0._ZN2at6native18elementwise_kernelILi128ELi4EZNS0_15gpu_kernel_implIZZZNS0_16sqrt_kernel_cudaERNS_18TensorIteratorBaseEENKUlvE0_clEvENKUlvE2_clEvEUlN3c108BFloat16EE_EEvS4_RKT_EUliE_EEviT1_ --------------------------
	.section	.nv.constant0._ZN2at6native18elementwise_kernelILi128ELi4EZNS0_15gpu_kernel_implIZZZNS0_16sqrt_kernel_cudaERNS_18TensorIteratorBaseEENKUlvE0_clEvENKUlvE2_clEvEUlN3c108BFloat16EE_EEvS4_RKT_EUliE_EEviT1_,"a",@progbits
	.sectionflags	@""
	.align	4
.nv.constant0._ZN2at6native18elementwise_kernelILi128ELi4EZNS0_15gpu_kernel_implIZZZNS0_16sqrt_kernel_cudaERNS_18TensorIteratorBaseEENKUlvE0_clEvENKUlvE2_clEvEUlN3c108BFloat16EE_EEvS4_RKT_EUliE_EEviT1_:
	.zero		1440


//--------------------- .nv.constant0._ZN2at6native27unrolled_elementwise_kernelIZZZNS0_16sqrt_kernel_cudaERNS_18TensorIteratorBaseEENKUlvE0_clEvENKUlvE2_clEvEUlN3c108BFloat16EE_St5arrayIPcLm2EELi4E23TrivialOffsetCalculatorILi1EjESD_NS0_6memory12LoadWithCastILi1EEENSE_13StoreWithCastILi1EEEEEviT_T0_T2_T3_T4_T5_ --------------------------
	.section	.nv.constant0._ZN2at6native27unrolled_elementwise_kernelIZZZNS0_16sqrt_kernel_cudaERNS_18TensorIteratorBaseEENKUlvE0_clEvENKUlvE2_clEvEUlN3c108BFloat16EE_St5arrayIPcLm2EELi4E23TrivialOffsetCalculatorILi1EjESD_NS0_6memory12LoadWithCastILi1EEENSE_13StoreWithCastILi1EEEEEviT_T0_T2_T3_T4_T5_,"a",@progbits
	.sectionflags	@""
	.align	4
.nv.constant0._ZN2at6native27unrolled_elementwise_kernelIZZZNS0_16sqrt_kernel_cudaERNS_18TensorIteratorBaseEENKUlvE0_clEvENKUlvE2_clEvEUlN3c108BFloat16EE_St5arrayIPcLm2EELi4E23TrivialOffsetCalculatorILi1EjESD_NS0_6memory12LoadWithCastILi1EEENSE_13StoreWithCastILi1EEEEEviT_T0_T2_T3_T4_T5_:
	.zero		940


//--------------------- .nv.constant0._ZN2at6native18elementwise_kernelILi128ELi4EZNS0_22gpu_kernel_impl_nocastIZZZNS0_16sqrt_kernel_cudaERNS_18TensorIteratorBaseEENKUlvE0_clEvENKUlvE2_clEvEUlN3c108BFloat16EE_EEvS4_RKT_EUliE_EEviT1_ --------------------------
	.section	.nv.constant0._ZN2at6native18elementwise_kernelILi128ELi4EZNS0_22gpu_kernel_impl_nocastIZZZNS0_16sqrt_kernel_cudaERNS_18TensorIteratorBaseEENKUlvE0_clEvENKUlvE2_clEvEUlN3c108BFloat16EE_EEvS4_RKT_EUliE_EEviT1_,"a",@progbits
	.sectionflags	@""
	.align	4
.nv.constant0._ZN2at6native18elementwise_kernelILi128ELi4EZNS0_22gpu_kernel_impl_nocastIZZZNS0_16sqrt_kernel_cudaERNS_18TensorIteratorBaseEENKUlvE0_clEvENKUlvE2_clEvEUlN3c108BFloat16EE_EEvS4_RKT_EUliE_EEviT1_:
	.zero		1440


//--------------------- .nv.constant0._ZN2at6native27unrolled_elementwise_kernelIZZZNS0_16sqrt_kernel_cudaERNS_18TensorIteratorBaseEENKUlvE0_clEvENKUlvE2_clEvEUlN3c108BFloat16EE_St5arrayIPcLm2EELi4E23TrivialOffsetCalculatorILi1EjESD_NS0_6memory15LoadWithoutCastENSE_16StoreWithoutCastEEEviT_T0_T2_T3_T4_T5_ --------------------------
	.section	.nv.constant0._ZN2at6native27unrolled_elementwise_kernelIZZZNS0_16sqrt_kernel_cudaERNS_18TensorIteratorBaseEENKUlvE0_clEvENKUlvE2_clEvEUlN3c108BFloat16EE_St5arrayIPcLm2EELi4E23TrivialOffsetCalculatorILi1EjESD_NS0_6memory15LoadWithoutCastENSE_16StoreWithoutCastEEEviT_T0_T2_T3_T4_T5_,"a",@progbits
	.sectionflags	@""
	.align	4
.nv.constant0._ZN2at6native27unrolled_elementwise_kernelIZZZNS0_16sqrt_kernel_cudaERNS_18TensorIteratorBaseEENKUlvE0_clEvENKUlvE2_clEvEUlN3c108BFloat16EE_St5arrayIPcLm2EELi4E23TrivialOffsetCalculatorILi1EjESD_NS0_6memory15LoadWithoutCastENSE_16StoreWithoutCastEEEviT_T0_T2_T3_T4_T5_:
	.zero		924


//--------------------- .nv.constant0._ZN2at6native29vectorized_elementwise_kernelILi2EZZZNS0_16sqrt_kernel_cudaERNS_18TensorIteratorBaseEENKUlvE0_clEvENKUlvE2_clEvEUlN3c108BFloat16EE_St5arrayIPcLm2EEEEviT0_T1_ --------------------------
	.section	.nv.constant0._ZN2at6native29vectorized_elementwise_kernelILi2EZZZNS0_16sqrt_kernel_cudaERNS_18TensorIteratorBaseEENKUlvE0_clEvENKUlvE2_clEvEUlN3c108BFloat16EE_St5arrayIPcLm2EEEEviT0_T1_,"a",@progbits
	.sectionflags	@""
	.align	4
.nv.constant0._ZN2at6native29vectorized_elementwise_kernelILi2EZZZNS0_16sqrt_kernel_cudaERNS_18TensorIteratorBaseEENKUlvE0_clEvENKUlvE2_clEvEUlN3c108BFloat16EE_St5arrayIPcLm2EEEEviT0_T1_:
	.zero		920


//--------------------- .nv.constant0._ZN2at6native29vectorized_elementwise_kernelILi4EZZZNS0_16sqrt_kernel_cudaERNS_18TensorIteratorBaseEENKUlvE0_clEvENKUlvE2_clEvEUlN3c108BFloat16EE_St5arrayIPcLm2EEEEviT0_T1_ --------------------------
	.section	.nv.constant0._ZN2at6native29vectorized_elementwise_kernelILi4EZZZNS0_16sqrt_kernel_cudaERNS_18TensorIteratorBaseEENKUlvE0_clEvENKUlvE2_clEvEUlN3c108BFloat16EE_St5arrayIPcLm2EEEEviT0_T1_,"a",@progbits
	.sectionflags	@""
	.align	4
.nv.constant0._ZN2at6native29vectorized_elementwise_kernelILi4EZZZNS0_16sqrt_kernel_cudaERNS_18TensorIteratorBaseEENKUlvE0_clEvENKUlvE2_clEvEUlN3c108BFloat16EE_St5arrayIPcLm2EEEEviT0_T1_:
	.zero		920


//--------------------- .nv.constant0._ZN2at6native29vectorized_elementwise_kernelILi8EZZZNS0_16sqrt_kernel_cudaERNS_18TensorIteratorBaseEENKUlvE0_clEvENKUlvE2_clEvEUlN3c108BFloat16EE_St5arrayIPcLm2EEEEviT0_T1_ --------------------------
	.section	.nv.constant0._ZN2at6native29vectorized_elementwise_kernelILi8EZZZNS0_16sqrt_kernel_cudaERNS_18TensorIteratorBaseEENKUlvE0_clEvENKUlvE2_clEvEUlN3c108BFloat16EE_St5arrayIPcLm2EEEEviT0_T1_,"a",@progbits
	.sectionflags	@""
	.align	4
.nv.constant0._ZN2at6native29vectorized_elementwise_kernelILi8EZZZNS0_16sqrt_kernel_cudaERNS_18TensorIteratorBaseEENKUlvE0_clEvENKUlvE2_clEvEUlN3c108BFloat16EE_St5arrayIPcLm2EEEEviT0_T1_:
	.zero		920


//--------------------- .nv.constant0._ZN2at6native18elementwise_kernelILi128ELi4EZNS0_15gpu_kernel_implIZZZNS0_16sqrt_kernel_cudaERNS_18TensorIteratorBaseEENKUlvE0_clEvENKUlvE1_clEvEUlN3c104HalfEE_EEvS4_RKT_EUliE_EEviT1_ --------------------------
	.section	.nv.constant0._ZN2at6native18elementwise_kernelILi128ELi4EZNS0_15gpu_kernel_implIZZZNS0_16sqrt_kernel_cudaERNS_18TensorIteratorBaseEENKUlvE0_clEvENKUlvE1_clEvEUlN3c104HalfEE_EEvS4_RKT_EUliE_EEviT1_,"a",@progbits
	.sectionflags	@""
	.align	4
.nv.constant0._ZN2at6native18elementwise_kernelILi128ELi4EZNS0_15gpu_kernel_implIZZZNS0_16sqrt_kernel_cudaERNS_18TensorIteratorBaseEENKUlvE0_clEvENKUlvE1_clEvEUlN3c104HalfEE_EEvS4_RKT_EUliE_EEviT1_:
	.zero		1440


//--------------------- .nv.constant0._ZN2at6native27unrolled_elementwise_kernelIZZZNS0_16sqrt_kernel_cudaERNS_18TensorIteratorBaseEENKUlvE0_clEvENKUlvE1_clEvEUlN3c104HalfEE_St5arrayIPcLm2EELi4E23TrivialOffsetCalculatorILi1EjESD_NS0_6memory12LoadWithCastILi1EEENSE_13StoreWithCastILi1EEEEEviT_T0_T2_T3_T4_T5_ --------------------------
	.section	.nv.constant0._ZN2at6native27unrolled_elementwise_kernelIZZZNS0_16sqrt_kernel_cudaERNS_18TensorIteratorBaseEENKUlvE0_clEvENKUlvE1_clEvEUlN3c104HalfEE_St5arrayIPcLm2EELi4E23TrivialOffsetCalculatorILi1EjESD_NS0_6memory12LoadWithCastILi1EEENSE_13StoreWithCastILi1EEEEEviT_T0_T2_T3_T4_T5_,"a",@progbits
	.sectionflags	@""
	.align	4
.nv.constant0._ZN2at6native27unrolled_elementwise_kernelIZZZNS0_16sqrt_kernel_cudaERNS_18TensorIteratorBaseEENKUlvE0_clEvENKUlvE1_clEvEUlN3c104HalfEE_St5arrayIPcLm2EELi4E23TrivialOffsetCalculatorILi1EjESD_NS0_6memory12LoadWithCastILi1EEENSE_13StoreWithCastILi1EEEEEviT_T0_T2_T3_T4_T5_:
	.zero		940


//--------------------- .nv.constant0._ZN2at6native18elementwise_kernelILi128ELi4EZNS0_22gpu_kernel_impl_nocastIZZZNS0_16sqrt_kernel_cudaERNS_18TensorIteratorBaseEENKUlvE0_clEvENKUlvE1_clEvEUlN3c104HalfEE_EEvS4_RKT_EUliE_EEviT1_ --------------------------
	.section	.nv.constant0._ZN2at6native18elementwise_kernelILi128ELi4EZNS0_22gpu_kernel_impl_nocastIZZZNS0_16sqrt_kernel_cudaERNS_18TensorIteratorBaseEENKUlvE0_clEvENKUlvE1_clEvEUlN3c104HalfEE_EEvS4_RKT_EUliE_EEviT1_,"a",@progbits
	.sectionflags	@""
	.align	4
.nv.constant0._ZN2at6native18elementwise_kernelILi128ELi4EZNS0_22gpu_kernel_impl_nocastIZZZNS0_16sqrt_kernel_cudaERNS_18TensorIteratorBaseEENKUlvE0_clEvENKUlvE1_clEvEUlN3c104HalfEE_EEvS4_RKT_EUliE_EEviT1_:
	.zero		1440


//--------------------- .nv.constant0._ZN2at6native27unrolled_elementwise_kernelIZZZNS0_16sqrt_kernel_cudaERNS_18TensorIteratorBaseEENKUlvE0_clEvENKUlvE1_clEvEUlN3c104HalfEE_St5arrayIPcLm2EELi4E23TrivialOffsetCalculatorILi1EjESD_NS0_6memory15LoadWithoutCastENSE_16StoreWithoutCastEEEviT_T0_T2_T3_T4_T5_ --------------------------
	.section	.nv.constant0._ZN2at6native27unrolled_elementwise_kernelIZZZNS0_16sqrt_kernel_cudaERNS_18TensorIteratorBaseEENKUlvE0_clEvENKUlvE1_clEvEUlN3c104HalfEE_St5arrayIPcLm2EELi4E23TrivialOffsetCalculatorILi1EjESD_NS0_6memory15LoadWithoutCastENSE_16StoreWithoutCastEEEviT_T0_T2_T3_T4_T5_,"a",@progbits
	.sectionflags	@""
	.align	4
.nv.constant0._ZN2at6native27unrolled_elementwise_kernelIZZZNS0_16sqrt_kernel_cudaERNS_18TensorIteratorBaseEENKUlvE0_clEvENKUlvE1_clEvEUlN3c104HalfEE_St5arrayIPcLm2EELi4E23TrivialOffsetCalculatorILi1EjESD_NS0_6memory15LoadWithoutCastENSE_16StoreWithoutCastEEEviT_T0_T2_T3_T4_T5_:
	.zero		924


//--------------------- .nv.constant0._ZN2at6native29vectorized_elementwise_kernelILi2EZZZNS0_16sqrt_kernel_cudaERNS_18TensorIteratorBaseEENKUlvE0_clEvENKUlvE1_clEvEUlN3c104HalfEE_St5arrayIPcLm2EEEEviT0_T1_ --------------------------
	.section	.nv.constant0._ZN2at6native29vectorized_elementwise_kernelILi2EZZZNS0_16sqrt_kernel_cudaERNS_18TensorIteratorBaseEENKUlvE0_clEvENKUlvE1_clEvEUlN3c104HalfEE_St5arrayIPcLm2EEEEviT0_T1_,"a",@progbits
	.sectionflags	@""
	.align	4
.nv.constant0._ZN2at6native29vectorized_elementwise_kernelILi2EZZZNS0_16sqrt_kernel_cudaERNS_18TensorIteratorBaseEENKUlvE0_clEvENKUlvE1_clEvEUlN3c104HalfEE_St5arrayIPcLm2EEEEviT0_T1_:
	.zero		920


//--------------------- .nv.constant0._ZN2at6native29vectorized_elementwise_kernelILi4EZZZNS0_16sqrt_kernel_cudaERNS_18TensorIteratorBaseEENKUlvE0_clEvENKUlvE1_clEvEUlN3c104HalfEE_St5arrayIPcLm2EEEEviT0_T1_ --------------------------
	.section	.nv.constant0._ZN2at6native29vectorized_elementwise_kernelILi4EZZZNS0_16sqrt_kernel_cudaERNS_18TensorIteratorBaseEENKUlvE0_clEvENKUlvE1_clEvEUlN3c104HalfEE_St5arrayIPcLm2EEEEviT0_T1_,"a",@progbits
	.sectionflags	@""
	.align	4
.nv.constant0._ZN2at6native29vectorized_elementwise_kernelILi4EZZZNS0_16sqrt_kernel_cudaERNS_18TensorIteratorBaseEENKUlvE0_clEvENKUlvE1_clEvEUlN3c104HalfEE_St5arrayIPcLm2EEEEviT0_T1_:
	.zero		920


//--------------------- .nv.constant0._ZN2at6native29vectorized_elementwise_kernelILi8EZZZNS0_16sqrt_kernel_cudaERNS_18TensorIteratorBaseEENKUlvE0_clEvENKUlvE1_clEvEUlN3c104HalfEE_St5arrayIPcLm2EEEEviT0_T1_ --------------------------
	.section	.nv.constant0._ZN2at6native29vectorized_elementwise_kernelILi8EZZZNS0_16sqrt_kernel_cudaERNS_18TensorIteratorBaseEENKUlvE0_clEvENKUlvE1_clEvEUlN3c104HalfEE_St5arrayIPcLm2EEEEviT0_T1_,"a",@progbits
	.sectionflags	@""
	.align	4
.nv.constant0._ZN2at6native29vectorized_elementwise_kernelILi8EZZZNS0_16sqrt_kernel_cudaERNS_18TensorIteratorBaseEENKUlvE0_clEvENKUlvE1_clEvEUlN3c104HalfEE_St5arrayIPcLm2EEEEviT0_T1_:
	.zero		920


//--------------------- .nv.constant0._ZN2at6native18elementwise_kernelILi128ELi4EZNS0_15gpu_kernel_implIZZZNS0_16sqrt_kernel_cudaERNS_18TensorIteratorBaseEENKUlvE0_clEvENKUlvE0_clEvEUlfE_EEvS4_RKT_EUliE_EEviT1_ --------------------------
	.section	.nv.constant0._ZN2at6native18elementwise_kernelILi128ELi4EZNS0_15gpu_kernel_implIZZZNS0_16sqrt_kernel_cudaERNS_18TensorIteratorBaseEENKUlvE0_clEvENKUlvE0_clEvEUlfE_EEvS4_RKT_EUliE_EEviT1_,"a",@progbits
	.sectionflags	@""
	.align	4
.nv.constant0._ZN2at6native18elementwise_kernelILi128ELi4EZNS0_15gpu_kernel_implIZZZNS0_16sqrt_kernel_cudaERNS_18TensorIteratorBaseEENKUlvE0_clEvENKUlvE0_clEvEUlfE_EEvS4_RKT_EUliE_EEviT1_:
	.zero		1440


//--------------------- .nv.constant0._ZN2at6native27unrolled_elementwise_kernelIZZZNS0_16sqrt_kernel_cudaERNS_18TensorIteratorBaseEENKUlvE0_clEvENKUlvE0_clEvEUlfE_St5arrayIPcLm2EELi4E23TrivialOffsetCalculatorILi1EjESB_NS0_6memory12LoadWithCastILi1EEENSC_13StoreWithCastILi1EEEEEviT_T0_T2_T3_T4_T5_ --------------------------
	.section	.nv.constant0._ZN2at6native27unrolled_elementwise_kernelIZZZNS0_16sqrt_kernel_cudaERNS_18TensorIteratorBaseEENKUlvE0_clEvENKUlvE0_clEvEUlfE_St5arrayIPcLm2EELi4E23TrivialOffsetCalculatorILi1EjESB_NS0_6memory12LoadWithCastILi1EEENSC_13StoreWithCastILi1EEEEEviT_T0_T2_T3_T4_T5_,"a",@progbits
	.sectionflags	@""
	.align	4
.nv.constant0._ZN2at6native27unrolled_elementwise_kernelIZZZNS0_16sqrt_kernel_cudaERNS_18TensorIteratorBaseEENKUlvE0_clEvENKUlvE0_clEvEUlfE_St5arrayIPcLm2EELi4E23TrivialOffsetCalculatorILi1EjESB_NS0_6memory12LoadWithCastILi1EEENSC_13StoreWithCastILi1EEEEEviT_T0_T2_T3_T4_T5_:
	.zero		940


//--------------------- .nv.constant0._ZN2at6native18elementwise_kernelILi128ELi2EZNS0_22gpu_kernel_impl_nocastIZZZNS0_16sqrt_kernel_cudaERNS_18TensorIteratorBaseEENKUlvE0_clEvENKUlvE0_clEvEUlfE_EEvS4_RKT_EUliE_EEviT1_ --------------------------
	.section	.nv.constant0._ZN2at6native18elementwise_kernelILi128ELi2EZNS0_22gpu_kernel_impl_nocastIZZZNS0_16sqrt_kernel_cudaERNS_18TensorIteratorBaseEENKUlvE0_clEvENKUlvE0_clEvEUlfE_EEvS4_RKT_EUliE_EEviT1_,"a",@progbits
	.sectionflags	@""
	.align	4
.nv.constant0._ZN2at6native18elementwise_kernelILi128ELi2EZNS0_22gpu_kernel_impl_nocastIZZZNS0_16sqrt_kernel_cudaERNS_18TensorIteratorBaseEENKUlvE0_clEvENKUlvE0_clEvEUlfE_EEvS4_RKT_EUliE_EEviT1_:
	.zero		1440


//--------------------- .nv.constant0._ZN2at6native27unrolled_elementwise_kernelIZZZNS0_16sqrt_kernel_cudaERNS_18TensorIteratorBaseEENKUlvE0_clEvENKUlvE0_clEvEUlfE_St5arrayIPcLm2EELi4E23TrivialOffsetCalculatorILi1EjESB_NS0_6memory15LoadWithoutCastENSC_16StoreWithoutCastEEEviT_T0_T2_T3_T4_T5_ --------------------------
	.section	.nv.constant0._ZN2at6native27unrolled_elementwise_kernelIZZZNS0_16sqrt_kernel_cudaERNS_18TensorIteratorBaseEENKUlvE0_clEvENKUlvE0_clEvEUlfE_St5arrayIPcLm2EELi4E23TrivialOffsetCalculatorILi1EjESB_NS0_6memory15LoadWithoutCastENSC_16StoreWithoutCastEEEviT_T0_T2_T3_T4_T5_,"a",@progbits
	.sectionflags	@""
	.align	4
.nv.constant0._ZN2at6native27unrolled_elementwise_kernelIZZZNS0_16sqrt_kernel_cudaERNS_18TensorIteratorBaseEENKUlvE0_clEvENKUlvE0_clEvEUlfE_St5arrayIPcLm2EELi4E23TrivialOffsetCalculatorILi1EjESB_NS0_6memory15LoadWithoutCastENSC_16StoreWithoutCastEEEviT_T0_T2_T3_T4_T5_:
	.zero		924


//--------------------- .nv.constant0._ZN2at6native29vectorized_elementwise_kernelILi2EZZZNS0_16sqrt_kernel_cudaERNS_18TensorIteratorBaseEENKUlvE0_clEvENKUlvE0_clEvEUlfE_St5arrayIPcLm2EEEEviT0_T1_ --------------------------
	.section	.nv.constant0._ZN2at6native29vectorized_elementwise_kernelILi2EZZZNS0_16sqrt_kernel_cudaERNS_18TensorIteratorBaseEENKUlvE0_clEvENKUlvE0_clEvEUlfE_St5arrayIPcLm2EEEEviT0_T1_,"a",@progbits
	.sectionflags	@""
	.align	4
.nv.constant0._ZN2at6native29vectorized_elementwise_kernelILi2EZZZNS0_16sqrt_kernel_cudaERNS_18TensorIteratorBaseEENKUlvE0_clEvENKUlvE0_clEvEUlfE_St5arrayIPcLm2EEEEviT0_T1_:
	.zero		920


//--------------------- .nv.constant0._ZN2at6native29vectorized_elementwise_kernelILi4EZZZNS0_16sqrt_kernel_cudaERNS_18TensorIteratorBaseEENKUlvE0_clEvENKUlvE0_clEvEUlfE_St5arrayIPcLm2EEEEviT0_T1_ --------------------------
	.section	.nv.constant0._ZN2at6native29vectorized_elementwise_kernelILi4EZZZNS0_16sqrt_kernel_cudaERNS_18TensorIteratorBaseEENKUlvE0_clEvENKUlvE0_clEvEUlfE_St5arrayIPcLm2EEEEviT0_T1_,"a",@progbits
	.sectionflags	@""
	.align	4
.nv.constant0._ZN2at6native29vectorized_elementwise_kernelILi4EZZZNS0_16sqrt_kernel_cudaERNS_18TensorIteratorBaseEENKUlvE0_clEvENKUlvE0_clEvEUlfE_St5arrayIPcLm2EEEEviT0_T1_:
	.zero		920


//--------------------- .nv.constant0._ZN2at6native29vectorized_elementwise_kernelILi8EZZZNS0_16sqrt_kernel_cudaERNS_18TensorIteratorBaseEENKUlvE0_clEvENKUlvE0_clEvEUlfE_St5arrayIPcLm2EEEEviT0_T1_ --------------------------
	.section	.nv.constant0._ZN2at6native29vectorized_elementwise_kernelILi8EZZZNS0_16sqrt_kernel_cudaERNS_18TensorIteratorBaseEENKUlvE0_clEvENKUlvE0_clEvEUlfE_St5arrayIPcLm2EEEEviT0_T1_,"a",@progbits
	.sectionflags	@""
	.align	4
.nv.constant0._ZN2at6native29vectorized_elementwise_kernelILi8EZZZNS0_16sqrt_kernel_cudaERNS_18TensorIteratorBaseEENKUlvE0_clEvENKUlvE0_clEvEUlfE_St5arrayIPcLm2EEEEviT0_T1_:
	.zero		920


//--------------------- .nv.constant0._ZN2at6native18elementwise_kernelILi128ELi4EZNS0_15gpu_kernel_implIZZZNS0_16sqrt_kernel_cudaERNS_18TensorIteratorBaseEENKUlvE0_clEvENKUlvE_clEvEUldE_EEvS4_RKT_EUliE_EEviT1_ --------------------------
	.section	.nv.constant0._ZN2at6native18elementwise_kernelILi128ELi4EZNS0_15gpu_kernel_implIZZZNS0_16sqrt_kernel_cudaERNS_18TensorIteratorBaseEENKUlvE0_clEvENKUlvE_clEvEUldE_EEvS4_RKT_EUliE_EEviT1_,"a",@progbits
	.sectionflags	@""
	.align	4
.nv.constant0._ZN2at6native18elementwise_kernelILi128ELi4EZNS0_15gpu_kernel_implIZZZNS0_16sqrt_kernel_cudaERNS_18TensorIteratorBaseEENKUlvE0_clEvENKUlvE_clEvEUldE_EEvS4_RKT_EUliE_EEviT1_:
	.zero		1440


//--------------------- .nv.constant0._ZN2at6native27unrolled_elementwise_kernelIZZZNS0_16sqrt_kernel_cudaERNS_18TensorIteratorBaseEENKUlvE0_clEvENKUlvE_clEvEUldE_St5arrayIPcLm2EELi4E23TrivialOffsetCalculatorILi1EjESB_NS0_6memory12LoadWithCastILi1EEENSC_13StoreWithCastILi1EEEEEviT_T0_T2_T3_T4_T5_ --------------------------
	.section	.nv.constant0._ZN2at6native27unrolled_elementwise_kernelIZZZNS0_16sqrt_kernel_cudaERNS_18TensorIteratorBaseEENKUlvE0_clEvENKUlvE_clEvEUldE_St5arrayIPcLm2EELi4E23TrivialOffsetCalculatorILi1EjESB_NS0_6memory12LoadWithCastILi1EEENSC_13StoreWithCastILi1EEEEEviT_T0_T2_T3_T4_T5_,"a",@progbits
	.sectionflags	@""
	.align	4
.nv.constant0._ZN2at6native27unrolled_elementwise_kernelIZZZNS0_16sqrt_kernel_cudaERNS_18TensorIteratorBaseEENKUlvE0_clEvENKUlvE_clEvEUldE_St5arrayIPcLm2EELi4E23TrivialOffsetCalculatorILi1EjESB_NS0_6memory12LoadWithCastILi1EEENSC_13StoreWithCastILi1EEEEEviT_T0_T2_T3_T4_T5_:
	.zero		940


//--------------------- .nv.constant0._ZN2at6native18elementwise_kernelILi128ELi2EZNS0_22gpu_kernel_impl_nocastIZZZNS0_16sqrt_kernel_cudaERNS_18TensorIteratorBaseEENKUlvE0_clEvENKUlvE_clEvEUldE_EEvS4_RKT_EUliE_EEviT1_ --------------------------
	.section	.nv.constant0._ZN2at6native18elementwise_kernelILi128ELi2EZNS0_22gpu_kernel_impl_nocastIZZZNS0_16sqrt_kernel_cudaERNS_18TensorIteratorBaseEENKUlvE0_clEvENKUlvE_clEvEUldE_EEvS4_RKT_EUliE_EEviT1_,"a",@progbits
	.sectionflags	@""
	.align	4
.nv.constant0._ZN2at6native18elementwise_kernelILi128ELi2EZNS0_22gpu_kernel_impl_nocastIZZZNS0_16sqrt_kernel_cudaERNS_18TensorIteratorBaseEENKUlvE0_clEvENKUlvE_clEvEUldE_EEvS4_RKT_EUliE_EEviT1_:
	.zero		1440


//--------------------- .nv.constant0._ZN2at6native27unrolled_elementwise_kernelIZZZNS0_16sqrt_kernel_cudaERNS_18TensorIteratorBaseEENKUlvE0_clEvENKUlvE_clEvEUldE_St5arrayIPcLm2EELi4E23TrivialOffsetCalculatorILi1EjESB_NS0_6memory15LoadWithoutCastENSC_16StoreWithoutCastEEEviT_T0_T2_T3_T4_T5_ --------------------------
	.section	.nv.constant0._ZN2at6native27unrolled_elementwise_kernelIZZZNS0_16sqrt_kernel_cudaERNS_18TensorIteratorBaseEENKUlvE0_clEvENKUlvE_clEvEUldE_St5arrayIPcLm2EELi4E23TrivialOffsetCalculatorILi1EjESB_NS0_6memory15LoadWithoutCastENSC_16StoreWithoutCastEEEviT_T0_T2_T3_T4_T5_,"a",@progbits
	.sectionflags	@""
	.align	4
.nv.constant0._ZN2at6native27unrolled_elementwise_kernelIZZZNS0_16sqrt_kernel_cudaERNS_18TensorIteratorBaseEENKUlvE0_clEvENKUlvE_clEvEUldE_St5arrayIPcLm2EELi4E23TrivialOffsetCalculatorILi1EjESB_NS0_6memory15LoadWithoutCastENSC_16StoreWithoutCastEEEviT_T0_T2_T3_T4_T5_:
	.zero		924


//--------------------- .nv.constant0._ZN2at6native29vectorized_elementwise_kernelILi2EZZZNS0_16sqrt_kernel_cudaERNS_18TensorIteratorBaseEENKUlvE0_clEvENKUlvE_clEvEUldE_St5arrayIPcLm2EEEEviT0_T1_ --------------------------
	.section	.nv.constant0._ZN2at6native29vectorized_elementwise_kernelILi2EZZZNS0_16sqrt_kernel_cudaERNS_18TensorIteratorBaseEENKUlvE0_clEvENKUlvE_clEvEUldE_St5arrayIPcLm2EEEEviT0_T1_,"a",@progbits
	.sectionflags	@""
	.align	4
.nv.constant0._ZN2at6native29vectorized_elementwise_kernelILi2EZZZNS0_16sqrt_kernel_cudaERNS_18TensorIteratorBaseEENKUlvE0_clEvENKUlvE_clEvEUldE_St5arrayIPcLm2EEEEviT0_T1_:
	.zero		920


//--------------------- .nv.constant0._ZN2at6native29vectorized_elementwise_kernelILi4EZZZNS0_16sqrt_kernel_cudaERNS_18TensorIteratorBaseEENKUlvE0_clEvENKUlvE_clEvEUldE_St5arrayIPcLm2EEEEviT0_T1_ --------------------------
	.section	.nv.constant0._ZN2at6native29vectorized_elementwise_kernelILi4EZZZNS0_16sqrt_kernel_cudaERNS_18TensorIteratorBaseEENKUlvE0_clEvENKUlvE_clEvEUldE_St5arrayIPcLm2EEEEviT0_T1_,"a",@progbits
	.sectionflags	@""
	.align	4
.nv.constant0._ZN2at6native29vectorized_elementwise_kernelILi4EZZZNS0_16sqrt_kernel_cudaERNS_18TensorIteratorBaseEENKUlvE0_clEvENKUlvE_clEvEUldE_St5arrayIPcLm2EEEEviT0_T1_:
	.zero		920


//--------------------- .nv.constant0._ZN2at6native29vectorized_elementwise_kernelILi8EZZZNS0_16sqrt_kernel_cudaERNS_18TensorIteratorBaseEENKUlvE0_clEvENKUlvE_clEvEUldE_St5arrayIPcLm2EEEEviT0_T1_ --------------------------
	.section	.nv.constant0._ZN2at6native29vectorized_elementwise_kernelILi8EZZZNS0_16sqrt_kernel_cudaERNS_18TensorIteratorBaseEENKUlvE0_clEvENKUlvE_clEvEUldE_St5arrayIPcLm2EEEEviT0_T1_,"a",@progbits
	.sectionflags	@""
	.align	4
.nv.constant0._ZN2at6native29vectorized_elementwise_kernelILi8EZZZNS0_16sqrt_kernel_cudaERNS_18TensorIteratorBaseEENKUlvE0_clEvENKUlvE_clEvEUldE_St5arrayIPcLm2EEEEviT0_T1_:
	.zero		920


//--------------------- .nv.constant0._ZN2at6native18elementwise_kernelILi128ELi4EZNS0_15gpu_kernel_implIZZZNS0_17rsqrt_kernel_cudaERNS_18TensorIteratorBaseEENKUlvE0_clEvENKUlvE2_clEvEUlN3c104HalfEE_EEvS4_RKT_EUliE_EEviT1_ --------------------------
	.section	.nv.constant0._ZN2at6native18elementwise_kernelILi128ELi4EZNS0_15gpu_kernel_implIZZZNS0_17rsqrt_kernel_cudaERNS_18TensorIteratorBaseEENKUlvE0_clEvENKUlvE2_clEvEUlN3c104HalfEE_EEvS4_RKT_EUliE_EEviT1_,"a",@progbits
	.sectionflags	@""
	.align	4
.nv.constant0._ZN2at6native18elementwise_kernelILi128ELi4EZNS0_15gpu_kernel_implIZZZNS0_17rsqrt_kernel_cudaERNS_18TensorIteratorBaseEENKUlvE0_clEvENKUlvE2_clEvEUlN3c104HalfEE_EEvS4_RKT_EUliE_EEviT1_:
	.zero		1440


//--------------------- .nv.constant0._ZN2at6native27unrolled_elementwise_kernelIZZZNS0_17rsqrt_kernel_cudaERNS_18TensorIteratorBaseEENKUlvE0_clEvENKUlvE2_clEvEUlN3c104HalfEE_St5arrayIPcLm2EELi4E23TrivialOffsetCalculatorILi1EjESD_NS0_6memory12LoadWithCastILi1EEENSE_13StoreWithCastILi1EEEEEviT_T0_T2_T3_T4_T5_ --------------------------
	.section	.nv.constant0._ZN2at6native27unrolled_elementwise_kernelIZZZNS0_17rsqrt_kernel_cudaERNS_18TensorIteratorBaseEENKUlvE0_clEvENKUlvE2_clEvEUlN3c104HalfEE_St5arrayIPcLm2EELi4E23TrivialOffsetCalculatorILi1EjESD_NS0_6memory12LoadWithCastILi1EEENSE_13StoreWithCastILi1EEEEEviT_T0_T2_T3_T4_T5_,"a",@progbits
	.sectionflags	@""
	.align	4
.nv.constant0._ZN2at6native27unrolled_elementwise_kernelIZZZNS0_17rsqrt_kernel_cudaERNS_18TensorIteratorBaseEENKUlvE0_clEvENKUlvE2_clEvEUlN3c104HalfEE_St5arrayIPcLm2EELi4E23TrivialOffsetCalculatorILi1EjESD_NS0_6memory12LoadWithCastILi1EEENSE_13StoreWithCastILi1EEEEEviT_T0_T2_T3_T4_T5_:
	.zero		940


//--------------------- .nv.constant0._ZN2at6native18elementwise_kernelILi128ELi4EZNS0_22gpu_kernel_impl_nocastIZZZNS0_17rsqrt_kernel_cudaERNS_18TensorIteratorBaseEENKUlvE0_clEvENKUlvE2_clEvEUlN3c104HalfEE_EEvS4_RKT_EUliE_EEviT1_ --------------------------
	.section	.nv.constant0._ZN2at6native18elementwise_kernelILi128ELi4EZNS0_22gpu_kernel_impl_nocastIZZZNS0_17rsqrt_kernel_cudaERNS_18TensorIteratorBaseEENKUlvE0_clEvENKUlvE2_clEvEUlN3c104HalfEE_EEvS4_RKT_EUliE_EEviT1_,"a",@progbits
	.sectionflags	@""
	.align	4
.nv.constant0._ZN2at6native18elementwise_kernelILi128ELi4EZNS0_22gpu_kernel_impl_nocastIZZZNS0_17rsqrt_kernel_cudaERNS_18TensorIteratorBaseEENKUlvE0_clEvENKUlvE2_clEvEUlN3c104HalfEE_EEvS4_RKT_EUliE_EEviT1_:
	.zero		1440


//--------------------- .nv.constant0._ZN2at6native27unrolled_elementwise_kernelIZZZNS0_17rsqrt_kernel_cudaERNS_18TensorIteratorBaseEENKUlvE0_clEvENKUlvE2_clEvEUlN3c104HalfEE_St5arrayIPcLm2EELi4E23TrivialOffsetCalculatorILi1EjESD_NS0_6memory15LoadWithoutCastENSE_16StoreWithoutCastEEEviT_T0_T2_T3_T4_T5_ --------------------------
	.section	.nv.constant0._ZN2at6native27unrolled_elementwise_kernelIZZZNS0_17rsqrt_kernel_cudaERNS_18TensorIteratorBaseEENKUlvE0_clEvENKUlvE2_clEvEUlN3c104HalfEE_St5arrayIPcLm2EELi4E23TrivialOffsetCalculatorILi1EjESD_NS0_6memory15LoadWithoutCastENSE_16StoreWithoutCastEEEviT_T0_T2_T3_T4_T5_,"a",@progbits
	.sectionflags	@""
	.align	4
.nv.constant0._ZN2at6native27unrolled_elementwise_kernelIZZZNS0_17rsqrt_kernel_cudaERNS_18TensorIteratorBaseEENKUlvE0_clEvENKUlvE2_clEvEUlN3c104HalfEE_St5arrayIPcLm2EELi4E23TrivialOffsetCalculatorILi1EjESD_NS0_6memory15LoadWithoutCastENSE_16StoreWithoutCastEEEviT_T0_T2_T3_T4_T5_:
	.zero		924


//--------------------- .nv.constant0._ZN2at6native29vectorized_elementwise_kernelILi2EZZZNS0_17rsqrt_kernel_cudaERNS_18TensorIteratorBaseEENKUlvE0_clEvENKUlvE2_clEvEUlN3c104HalfEE_St5arrayIPcLm2EEEEviT0_T1_ --------------------------
	.section	.nv.constant0._ZN2at6native29vectorized_elementwise_kernelILi2EZZZNS0_17rsqrt_kernel_cudaERNS_18TensorIteratorBaseEENKUlvE0_clEvENKUlvE2_clEvEUlN3c104HalfEE_St5arrayIPcLm2EEEEviT0_T1_,"a",@progbits
	.sectionflags	@""
	.align	4
.nv.constant0._ZN2at6native29vectorized_elementwise_kernelILi2EZZZNS0_17rsqrt_kernel_cudaERNS_18TensorIteratorBaseEENKUlvE0_clEvENKUlvE2_clEvEUlN3c104HalfEE_St5arrayIPcLm2EEEEviT0_T1_:
	.zero		920


//--------------------- .nv.constant0._ZN2at6native29vectorized_elementwise_kernelILi4EZZZNS0_17rsqrt_kernel_cudaERNS_18TensorIteratorBaseEENKUlvE0_clEvENKUlvE2_clEvEUlN3c104HalfEE_St5arrayIPcLm2EEEEviT0_T1_ --------------------------
	.section	.nv.constant0._ZN2at6native29vectorized_elementwise_kernelILi4EZZZNS0_17rsqrt_kernel_cudaERNS_18TensorIteratorBaseEENKUlvE0_clEvENKUlvE2_clEvEUlN3c104HalfEE_St5arrayIPcLm2EEEEviT0_T1_,"a",@progbits
	.sectionflags	@""
	.align	4
.nv.constant0._ZN2at6native29vectorized_elementwise_kernelILi4EZZZNS0_17rsqrt_kernel_cudaERNS_18TensorIteratorBaseEENKUlvE0_clEvENKUlvE2_clEvEUlN3c104HalfEE_St5arrayIPcLm2EEEEviT0_T1_:
	.zero		920


//--------------------- .nv.constant0._ZN2at6native29vectorized_elementwise_kernelILi8EZZZNS0_17rsqrt_kernel_cudaERNS_18TensorIteratorBaseEENKUlvE0_clEvENKUlvE2_clEvEUlN3c104HalfEE_St5arrayIPcLm2EEEEviT0_T1_ --------------------------
	.section	.nv.constant0._ZN2at6native29vectorized_elementwise_kernelILi8EZZZNS0_17rsqrt_kernel_cudaERNS_18TensorIteratorBaseEENKUlvE0_clEvENKUlvE2_clEvEUlN3c104HalfEE_St5arrayIPcLm2EEEEviT0_T1_,"a",@progbits
	.sectionflags	@""
	.align	4
.nv.constant0._ZN2at6native29vectorized_elementwise_kernelILi8EZZZNS0_17rsqrt_kernel_cudaERNS_18TensorIteratorBaseEENKUlvE0_clEvENKUlvE2_clEvEUlN3c104HalfEE_St5arrayIPcLm2EEEEviT0_T1_:
	.zero		920


//--------------------- .nv.constant0._ZN2at6native18elementwise_kernelILi128ELi4EZNS0_15gpu_kernel_implIZZZNS0_17rsqrt_kernel_cudaERNS_18TensorIteratorBaseEENKUlvE0_clEvENKUlvE1_clEvEUlN3c108BFloat16EE_EEvS4_RKT_EUliE_EEviT1_ --------------------------
	.section	.nv.constant0._ZN2at6native18elementwise_kernelILi128ELi4EZNS0_15gpu_kernel_implIZZZNS0_17rsqrt_kernel_cudaERNS_18TensorIteratorBaseEENKUlvE0_clEvENKUlvE1_clEvEUlN3c108BFloat16EE_EEvS4_RKT_EUliE_EEviT1_,"a",@progbits
	.sectionflags	@""
	.align	4
.nv.constant0._ZN2at6native18elementwise_kernelILi128ELi4EZNS0_15gpu_kernel_implIZZZNS0_17rsqrt_kernel_cudaERNS_18TensorIteratorBaseEENKUlvE0_clEvENKUlvE1_clEvEUlN3c108BFloat16EE_EEvS4_RKT_EUliE_EEviT1_:
	.zero		1440


//--------------------- .nv.constant0._ZN2at6native27unrolled_elementwise_kernelIZZZNS0_17rsqrt_kernel_cudaERNS_18TensorIteratorBaseEENKUlvE0_clEvENKUlvE1_clEvEUlN3c108BFloat16EE_St5arrayIPcLm2EELi4E23TrivialOffsetCalculatorILi1EjESD_NS0_6memory12LoadWithCastILi1EEENSE_13StoreWithCastILi1EEEEEviT_T0_T2_T3_T4_T5_ --------------------------
	.section	.nv.constant0._ZN2at6native27unrolled_elementwise_kernelIZZZNS0_17rsqrt_kernel_cudaERNS_18TensorIteratorBaseEENKUlvE0_clEvENKUlvE1_clEvEUlN3c108BFloat16EE_St5arrayIPcLm2EELi4E23TrivialOffsetCalculatorILi1EjESD_NS0_6memory12LoadWithCastILi1EEENSE_13StoreWithCastILi1EEEEEviT_T0_T2_T3_T4_T5_,"a",@progbits
	.sectionflags	@""
	.align	4
.nv.constant0._ZN2at6native27unrolled_elementwise_kernelIZZZNS0_17rsqrt_kernel_cudaERNS_18TensorIteratorBaseEENKUlvE0_clEvENKUlvE1_clEvEUlN3c108BFloat16EE_St5arrayIPcLm2EELi4E23TrivialOffsetCalculatorILi1EjESD_NS0_6memory12LoadWithCastILi1EEENSE_13StoreWithCastILi1EEEEEviT_T0_T2_T3_T4_T5_:
	.zero		940


//--------------------- .nv.constant0._ZN2at6native18elementwise_kernelILi128ELi4EZNS0_22gpu_kernel_impl_nocastIZZZNS0_17rsqrt_kernel_cudaERNS_18TensorIteratorBaseEENKUlvE0_clEvENKUlvE1_clEvEUlN3c108BFloat16EE_EEvS4_RKT_EUliE_EEviT1_ --------------------------
	.section	.nv.constant0._ZN2at6native18elementwise_kernelILi128ELi4EZNS0_22gpu_kernel_impl_nocastIZZZNS0_17rsqrt_kernel_cudaERNS_18TensorIteratorBaseEENKUlvE0_clEvENKUlvE1_clEvEUlN3c108BFloat16EE_EEvS4_RKT_EUliE_EEviT1_,"a",@progbits
	.sectionflags	@""
	.align	4
.nv.constant0._ZN2at6native18elementwise_kernelILi128ELi4EZNS0_22gpu_kernel_impl_nocastIZZZNS0_17rsqrt_kernel_cudaERNS_18TensorIteratorBaseEENKUlvE0_clEvENKUlvE1_clEvEUlN3c108BFloat16EE_EEvS4_RKT_EUliE_EEviT1_:
	.zero		1440


//--------------------- .nv.constant0._ZN2at6native27unrolled_elementwise_kernelIZZZNS0_17rsqrt_kernel_cudaERNS_18TensorIteratorBaseEENKUlvE0_clEvENKUlvE1_clEvEUlN3c108BFloat16EE_St5arrayIPcLm2EELi4E23TrivialOffsetCalculatorILi1EjESD_NS0_6memory15LoadWithoutCastENSE_16StoreWithoutCastEEEviT_T0_T2_T3_T4_T5_ --------------------------
	.section	.nv.constant0._ZN2at6native27unrolled_elementwise_kernelIZZZNS0_17rsqrt_kernel_cudaERNS_18TensorIteratorBaseEENKUlvE0_clEvENKUlvE1_clEvEUlN3c108BFloat16EE_St5arrayIPcLm2EELi4E23TrivialOffsetCalculatorILi1EjESD_NS0_6memory15LoadWithoutCastENSE_16StoreWithoutCastEEEviT_T0_T2_T3_T4_T5_,"a",@progbits
	.sectionflags	@""
	.align	4
.nv.constant0._ZN2at6native27unrolled_elementwise_kernelIZZZNS0_17rsqrt_kernel_cudaERNS_18TensorIteratorBaseEENKUlvE0_clEvENKUlvE1_clEvEUlN3c108BFloat16EE_St5arrayIPcLm2EELi4E23TrivialOffsetCalculatorILi1EjESD_NS0_6memory15LoadWithoutCastENSE_16StoreWithoutCastEEEviT_T0_T2_T3_T4_T5_:
	.zero		924


//--------------------- .nv.constant0._ZN2at6native29vectorized_elementwise_kernelILi2EZZZNS0_17rsqrt_kernel_cudaERNS_18TensorIteratorBaseEENKUlvE0_clEvENKUlvE1_clEvEUlN3c108BFloat16EE_St5arrayIPcLm2EEEEviT0_T1_ --------------------------
	.section	.nv.constant0._ZN2at6native29vectorized_elementwise_kernelILi2EZZZNS0_17rsqrt_kernel_cudaERNS_18TensorIteratorBaseEENKUlvE0_clEvENKUlvE1_clEvEUlN3c108BFloat16EE_St5arrayIPcLm2EEEEviT0_T1_,"a",@progbits
	.sectionflags	@""
	.align	4
.nv.constant0._ZN2at6native29vectorized_elementwise_kernelILi2EZZZNS0_17rsqrt_kernel_cudaERNS_18TensorIteratorBaseEENKUlvE0_clEvENKUlvE1_clEvEUlN3c108BFloat16EE_St5arrayIPcLm2EEEEviT0_T1_:
	.zero		920


//--------------------- .nv.constant0._ZN2at6native29vectorized_elementwise_kernelILi4EZZZNS0_17rsqrt_kernel_cudaERNS_18TensorIteratorBaseEENKUlvE0_clEvENKUlvE1_clEvEUlN3c108BFloat16EE_St5arrayIPcLm2EEEEviT0_T1_ --------------------------
	.section	.nv.constant0._ZN2at6native29vectorized_elementwise_kernelILi4EZZZNS0_17rsqrt_kernel_cudaERNS_18TensorIteratorBaseEENKUlvE0_clEvENKUlvE1_clEvEUlN3c108BFloat16EE_St5arrayIPcLm2EEEEviT0_T1_,"a",@progbits
	.sectionflags	@""
	.align	4
.nv.constant0._ZN2at6native29vectorized_elementwise_kernelILi4EZZZNS0_17rsqrt_kernel_cudaERNS_18TensorIteratorBaseEENKUlvE0_clEvENKUlvE1_clEvEUlN3c108BFloat16EE_St5arrayIPcLm2EEEEviT0_T1_:
	.zero		920


//--------------------- .nv.constant0._ZN2at6native29vectorized_elementwise_kernelILi8EZZZNS0_17rsqrt_kernel_cudaERNS_18TensorIteratorBaseEENKUlvE0_clEvENKUlvE1_clEvEUlN3c108BFloat16EE_St5arrayIPcLm2EEEEviT0_T1_ --------------------------
	.section	.nv.constant0._ZN2at6native29vectorized_elementwise_kernelILi8EZZZNS0_17rsqrt_kernel_cudaERNS_18TensorIteratorBaseEENKUlvE0_clEvENKUlvE1_clEvEUlN3c108BFloat16EE_St5arrayIPcLm2EEEEviT0_T1_,"a",@progbits
	.sectionflags	@""
	.align	4
.nv.constant0._ZN2at6native29vectorized_elementwise_kernelILi8EZZZNS0_17rsqrt_kernel_cudaERNS_18TensorIteratorBaseEENKUlvE0_clEvENKUlvE1_clEvEUlN3c108BFloat16EE_St5arrayIPcLm2EEEEviT0_T1_:
	.zero		920


//--------------------- .nv.constant0._ZN2at6native18elementwise_kernelILi128ELi4EZNS0_15gpu_kernel_implIZZZNS0_17rsqrt_kernel_cudaERNS_18TensorIteratorBaseEENKUlvE0_clEvENKUlvE0_clEvEUlfE_EEvS4_RKT_EUliE_EEviT1_ --------------------------
	.section	.nv.constant0._ZN2at6native18elementwise_kernelILi128ELi4EZNS0_15gpu_kernel_implIZZZNS0_17rsqrt_kernel_cudaERNS_18TensorIteratorBaseEENKUlvE0_clEvENKUlvE0_clEvEUlfE_EEvS4_RKT_EUliE_EEviT1_,"a",@progbits
	.sectionflags	@""
	.align	4
.nv.constant0._ZN2at6native18elementwise_kernelILi128ELi4EZNS0_15gpu_kernel_implIZZZNS0_17rsqrt_kernel_cudaERNS_18TensorIteratorBaseEENKUlvE0_clEvENKUlvE0_clEvEUlfE_EEvS4_RKT_EUliE_EEviT1_:
	.zero		1440


//--------------------- .nv.constant0._ZN2at6native27unrolled_elementwise_kernelIZZZNS0_17rsqrt_kernel_cudaERNS_18TensorIteratorBaseEENKUlvE0_clEvENKUlvE0_clEvEUlfE_St5arrayIPcLm2EELi4E23TrivialOffsetCalculatorILi1EjESB_NS0_6memory12LoadWithCastILi1EEENSC_13StoreWithCastILi1EEEEEviT_T0_T2_T3_T4_T5_ --------------------------
	.section	.nv.constant0._ZN2at6native27unrolled_elementwise_kernelIZZZNS0_17rsqrt_kernel_cudaERNS_18TensorIteratorBaseEENKUlvE0_clEvENKUlvE0_clEvEUlfE_St5arrayIPcLm2EELi4E23TrivialOffsetCalculatorILi1EjESB_NS0_6memory12LoadWithCastILi1EEENSC_13StoreWithCastILi1EEEEEviT_T0_T2_T3_T4_T5_,"a",@progbits
	.sectionflags	@""
	.align	4
.nv.constant0._ZN2at6native27unrolled_elementwise_kernelIZZZNS0_17rsqrt_kernel_cudaERNS_18TensorIteratorBaseEENKUlvE0_clEvENKUlvE0_clEvEUlfE_St5arrayIPcLm2EELi4E23TrivialOffsetCalculatorILi1EjESB_NS0_6memory12LoadWithCastILi1EEENSC_13StoreWithCastILi1EEEEEviT_T0_T2_T3_T4_T5_:
	.zero		940


//--------------------- .nv.constant0._ZN2at6native18elementwise_kernelILi128ELi2EZNS0_22gpu_kernel_impl_nocastIZZZNS0_17rsqrt_kernel_cudaERNS_18TensorIteratorBaseEENKUlvE0_clEvENKUlvE0_clEvEUlfE_EEvS4_RKT_EUliE_EEviT1_ --------------------------
	.section	.nv.constant0._ZN2at6native18elementwise_kernelILi128ELi2EZNS0_22gpu_kernel_impl_nocastIZZZNS0_17rsqrt_kernel_cudaERNS_18TensorIteratorBaseEENKUlvE0_clEvENKUlvE0_clEvEUlfE_EEvS4_RKT_EUliE_EEviT1_,"a",@progbits
	.sectionflags	@""
	.align	4
.nv.constant0._ZN2at6native18elementwise_kernelILi128ELi2EZNS0_22gpu_kernel_impl_nocastIZZZNS0_17rsqrt_kernel_cudaERNS_18TensorIteratorBaseEENKUlvE0_clEvENKUlvE0_clEvEUlfE_EEvS4_RKT_EUliE_EEviT1_:
	.zero		1440


//--------------------- .nv.constant0._ZN2at6native27unrolled_elementwise_kernelIZZZNS0_17rsqrt_kernel_cudaERNS_18TensorIteratorBaseEENKUlvE0_clEvENKUlvE0_clEvEUlfE_St5arrayIPcLm2EELi4E23TrivialOffsetCalculatorILi1EjESB_NS0_6memory15LoadWithoutCastENSC_16StoreWithoutCastEEEviT_T0_T2_T3_T4_T5_ --------------------------
	.section	.nv.constant0._ZN2at6native27unrolled_elementwise_kernelIZZZNS0_17rsqrt_kernel_cudaERNS_18TensorIteratorBaseEENKUlvE0_clEvENKUlvE0_clEvEUlfE_St5arrayIPcLm2EELi4E23TrivialOffsetCalculatorILi1EjESB_NS0_6memory15LoadWithoutCastENSC_16StoreWithoutCastEEEviT_T0_T2_T3_T4_T5_,"a",@progbits
	.sectionflags	@""
	.align	4
.nv.constant0._ZN2at6native27unrolled_elementwise_kernelIZZZNS0_17rsqrt_kernel_cudaERNS_18TensorIteratorBaseEENKUlvE0_clEvENKUlvE0_clEvEUlfE_St5arrayIPcLm2EELi4E23TrivialOffsetCalculatorILi1EjESB_NS0_6memory15LoadWithoutCastENSC_16StoreWithoutCastEEEviT_T0_T2_T3_T4_T5_:
	.zero		924


//--------------------- .nv.constant0._ZN2at6native29vectorized_elementwise_kernelILi2EZZZNS0_17rsqrt_kernel_cudaERNS_18TensorIteratorBaseEENKUlvE0_clEvENKUlvE0_clEvEUlfE_St5arrayIPcLm2EEEEviT0_T1_ --------------------------
	.section	.nv.constant0._ZN2at6native29vectorized_elementwise_kernelILi2EZZZNS0_17rsqrt_kernel_cudaERNS_18TensorIteratorBaseEENKUlvE0_clEvENKUlvE0_clEvEUlfE_St5arrayIPcLm2EEEEviT0_T1_,"a",@progbits
	.sectionflags	@""
	.align	4
.nv.constant0._ZN2at6native29vectorized_elementwise_kernelILi2EZZZNS0_17rsqrt_kernel_cudaERNS_18TensorIteratorBaseEENKUlvE0_clEvENKUlvE0_clEvEUlfE_St5arrayIPcLm2EEEEviT0_T1_:
	.zero		920


//--------------------- .nv.constant0._ZN2at6native29vectorized_elementwise_kernelILi4EZZZNS0_17rsqrt_kernel_cudaERNS_18TensorIteratorBaseEENKUlvE0_clEvENKUlvE0_clEvEUlfE_St5arrayIPcLm2EEEEviT0_T1_ --------------------------
	.section	.nv.constant0._ZN2at6native29vectorized_elementwise_kernelILi4EZZZNS0_17rsqrt_kernel_cudaERNS_18TensorIteratorBaseEENKUlvE0_clEvENKUlvE0_clEvEUlfE_St5arrayIPcLm2EEEEviT0_T1_,"a",@progbits
	.sectionflags	@""
	.align	4
.nv.constant0._ZN2at6native29vectorized_elementwise_kernelILi4EZZZNS0_17rsqrt_kernel_cudaERNS_18TensorIteratorBaseEENKUlvE0_clEvENKUlvE0_clEvEUlfE_St5arrayIPcLm2EEEEviT0_T1_:
	.zero		920


//--------------------- .nv.constant0._ZN2at6native29vectorized_elementwise_kernelILi8EZZZNS0_17rsqrt_kernel_cudaERNS_18TensorIteratorBaseEENKUlvE0_clEvENKUlvE0_clEvEUlfE_St5arrayIPcLm2EEEEviT0_T1_ --------------------------
	.section	.nv.constant0._ZN2at6native29vectorized_elementwise_kernelILi8EZZZNS0_17rsqrt_kernel_cudaERNS_18TensorIteratorBaseEENKUlvE0_clEvENKUlvE0_clEvEUlfE_St5arrayIPcLm2EEEEviT0_T1_,"a",@progbits
	.sectionflags	@""
	.align	4
.nv.constant0._ZN2at6native29vectorized_elementwise_kernelILi8EZZZNS0_17rsqrt_kernel_cudaERNS_18TensorIteratorBaseEENKUlvE0_clEvENKUlvE0_clEvEUlfE_St5arrayIPcLm2EEEEviT0_T1_:
	.zero		920


//--------------------- .nv.constant0._ZN2at6native18elementwise_kernelILi128ELi4EZNS0_15gpu_kernel_implIZZZNS0_17rsqrt_kernel_cudaERNS_18TensorIteratorBaseEENKUlvE0_clEvENKUlvE_clEvEUldE_EEvS4_RKT_EUliE_EEviT1_ --------------------------
	.section	.nv.constant0._ZN2at6native18elementwise_kernelILi128ELi4EZNS0_15gpu_kernel_implIZZZNS0_17rsqrt_kernel_cudaERNS_18TensorIteratorBaseEENKUlvE0_clEvENKUlvE_clEvEUldE_EEvS4_RKT_EUliE_EEviT1_,"a",@progbits
	.sectionflags	@""
	.align	4
.nv.constant0._ZN2at6native18elementwise_kernelILi128ELi4EZNS0_15gpu_kernel_implIZZZNS0_17rsqrt_kernel_cudaERNS_18TensorIteratorBaseEENKUlvE0_clEvENKUlvE_clEvEUldE_EEvS4_RKT_EUliE_EEviT1_:
	.zero		1440


//--------------------- .nv.constant0._ZN2at6native27unrolled_elementwise_kernelIZZZNS0_17rsqrt_kernel_cudaERNS_18TensorIteratorBaseEENKUlvE0_clEvENKUlvE_clEvEUldE_St5arrayIPcLm2EELi4E23TrivialOffsetCalculatorILi1EjESB_NS0_6memory12LoadWithCastILi1EEENSC_13StoreWithCastILi1EEEEEviT_T0_T2_T3_T4_T5_ --------------------------
	.section	.nv.constant0._ZN2at6native27unrolled_elementwise_kernelIZZZNS0_17rsqrt_kernel_cudaERNS_18TensorIteratorBaseEENKUlvE0_clEvENKUlvE_clEvEUldE_St5arrayIPcLm2EELi4E23TrivialOffsetCalculatorILi1EjESB_NS0_6memory12LoadWithCastILi1EEENSC_13StoreWithCastILi1EEEEEviT_T0_T2_T3_T4_T5_,"a",@progbits
	.sectionflags	@""
	.align	4
.nv.constant0._ZN2at6native27unrolled_elementwise_kernelIZZZNS0_17rsqrt_kernel_cudaERNS_18TensorIteratorBaseEENKUlvE0_clEvENKUlvE_clEvEUldE_St5arrayIPcLm2EELi4E23TrivialOffsetCalculatorILi1EjESB_NS0_6memory12LoadWithCastILi1EEENSC_13StoreWithCastILi1EEEEEviT_T0_T2_T3_T4_T5_:
	.zero		940


//--------------------- .nv.constant0._ZN2at6native18elementwise_kernelILi128ELi2EZNS0_22gpu_kernel_impl_nocastIZZZNS0_17rsqrt_kernel_cudaERNS_18TensorIteratorBaseEENKUlvE0_clEvENKUlvE_clEvEUldE_EEvS4_RKT_EUliE_EEviT1_ --------------------------
	.section	.nv.constant0._ZN2at6native18elementwise_kernelILi128ELi2EZNS0_22gpu_kernel_impl_nocastIZZZNS0_17rsqrt_kernel_cudaERNS_18TensorIteratorBaseEENKUlvE0_clEvENKUlvE_clEvEUldE_EEvS4_RKT_EUliE_EEviT1_,"a",@progbits
	.sectionflags	@""
	.align	4
.nv.constant0._ZN2at6native18elementwise_kernelILi128ELi2EZNS0_22gpu_kernel_impl_nocastIZZZNS0_17rsqrt_kernel_cudaERNS_18TensorIteratorBaseEENKUlvE0_clEvENKUlvE_clEvEUldE_EEvS4_RKT_EUliE_EEviT1_:
	.zero		1440


//--------------------- .nv.constant0._ZN2at6native27unrolled_elementwise_kernelIZZZNS0_17rsqrt_kernel_cudaERNS_18TensorIteratorBaseEENKUlvE0_clEvENKUlvE_clEvEUldE_St5arrayIPcLm2EELi4E23TrivialOffsetCalculatorILi1EjESB_NS0_6memory15LoadWithoutCastENSC_16StoreWithoutCastEEEviT_T0_T2_T3_T4_T5_ --------------------------
	.section	.nv.constant0._ZN2at6native27unrolled_elementwise_kernelIZZZNS0_17rsqrt_kernel_cudaERNS_18TensorIteratorBaseEENKUlvE0_clEvENKUlvE_clEvEUldE_St5arrayIPcLm2EELi4E23TrivialOffsetCalculatorILi1EjESB_NS0_6memory15LoadWithoutCastENSC_16StoreWithoutCastEEEviT_T0_T2_T3_T4_T5_,"a",@progbits
	.sectionflags	@""
	.align	4
.nv.constant0._ZN2at6native27unrolled_elementwise_kernelIZZZNS0_17rsqrt_kernel_cudaERNS_18TensorIteratorBaseEENKUlvE0_clEvENKUlvE_clEvEUldE_St5arrayIPcLm2EELi4E23TrivialOffsetCalculatorILi1EjESB_NS0_6memory15LoadWithoutCastENSC_16StoreWithoutCastEEEviT_T0_T2_T3_T4_T5_:
	.zero		924


//--------------------- .nv.constant0._ZN2at6native29vectorized_elementwise_kernelILi2EZZZNS0_17rsqrt_kernel_cudaERNS_18TensorIteratorBaseEENKUlvE0_clEvENKUlvE_clEvEUldE_St5arrayIPcLm2EEEEviT0_T1_ --------------------------
	.section	.nv.constant0._ZN2at6native29vectorized_elementwise_kernelILi2EZZZNS0_17rsqrt_kernel_cudaERNS_18TensorIteratorBaseEENKUlvE0_clEvENKUlvE_clEvEUldE_St5arrayIPcLm2EEEEviT0_T1_,"a",@progbits
	.sectionflags	@""
	.align	4
.nv.constant0._ZN2at6native29vectorized_elementwise_kernelILi2EZZZNS0_17rsqrt_kernel_cudaERNS_18TensorIteratorBaseEENKUlvE0_clEvENKUlvE_clEvEUldE_St5arrayIPcLm2EEEEviT0_T1_:
	.zero		920


//--------------------- .nv.constant0._ZN2at6native29vectorized_elementwise_kernelILi4EZZZNS0_17rsqrt_kernel_cudaERNS_18TensorIteratorBaseEENKUlvE0_clEvENKUlvE_clEvEUldE_St5arrayIPcLm2EEEEviT0_T1_ --------------------------
	.section	.nv.constant0._ZN2at6native29vectorized_elementwise_kernelILi4EZZZNS0_17rsqrt_kernel_cudaERNS_18TensorIteratorBaseEENKUlvE0_clEvENKUlvE_clEvEUldE_St5arrayIPcLm2EEEEviT0_T1_,"a",@progbits
	.sectionflags	@""
	.align	4
.nv.constant0._ZN2at6native29vectorized_elementwise_kernelILi4EZZZNS0_17rsqrt_kernel_cudaERNS_18TensorIteratorBaseEENKUlvE0_clEvENKUlvE_clEvEUldE_St5arrayIPcLm2EEEEviT0_T1_:
	.zero		920


//--------------------- .nv.constant0._ZN2at6native29vectorized_elementwise_kernelILi8EZZZNS0_17rsqrt_kernel_cudaERNS_18TensorIteratorBaseEENKUlvE0_clEvENKUlvE_clEvEUldE_St5arrayIPcLm2EEEEviT0_T1_ --------------------------
	.section	.nv.constant0._ZN2at6native29vectorized_elementwise_kernelILi8EZZZNS0_17rsqrt_kernel_cudaERNS_18TensorIteratorBaseEENKUlvE0_clEvENKUlvE_clEvEUldE_St5arrayIPcLm2EEEEviT0_T1_,"a",@progbits
	.sectionflags	@""
	.align	4
.nv.constant0._ZN2at6native29vectorized_elementwise_kernelILi8EZZZNS0_17rsqrt_kernel_cudaERNS_18TensorIteratorBaseEENKUlvE0_clEvENKUlvE_clEvEUldE_St5arrayIPcLm2EEEEviT0_T1_:
	.zero		920


//--------------------- .nv.constant0._ZN2at6native18elementwise_kernelILi128ELi4EZNS0_15gpu_kernel_implIZZZNS0_17expm1_kernel_cudaERNS_18TensorIteratorBaseEENKUlvE_clEvENKUlvE4_clEvEUlN3c104HalfEE_EEvS4_RKT_EUliE_EEviT1_ --------------------------
	.section	.nv.constant0._ZN2at6native18elementwise_kernelILi128ELi4EZNS0_15gpu_kernel_implIZZZNS0_17expm1_kernel_cudaERNS_18TensorIteratorBaseEENKUlvE_clEvENKUlvE4_clEvEUlN3c104HalfEE_EEvS4_RKT_EUliE_EEviT1_,"a",@progbits
	.sectionflags	@""
	.align	4
.nv.constant0._ZN2at6native18elementwise_kernelILi128ELi4EZNS0_15gpu_kernel_implIZZZNS0_17expm1_kernel_cudaERNS_18TensorIteratorBaseEENKUlvE_clEvENKUlvE4_clEvEUlN3c104HalfEE_EEvS4_RKT_EUliE_EEviT1_:
	.zero		1440


//--------------------- .nv.constant0._ZN2at6native27unrolled_elementwise_kernelIZZZNS0_17expm1_kernel_cudaERNS_18TensorIteratorBaseEENKUlvE_clEvENKUlvE4_clEvEUlN3c104HalfEE_St5arrayIPcLm2EELi4E23TrivialOffsetCalculatorILi1EjESD_NS0_6memory12LoadWithCastILi1EEENSE_13StoreWithCastILi1EEEEEviT_T0_T2_T3_T4_T5_ --------------------------
	.section	.nv.constant0._ZN2at6native27unrolled_elementwise_kernelIZZZNS0_17expm1_kernel_cudaERNS_18TensorIteratorBaseEENKUlvE_clEvENKUlvE4_clEvEUlN3c104HalfEE_St5arrayIPcLm2EELi4E23TrivialOffsetCalculatorILi1EjESD_NS0_6memory12LoadWithCastILi1EEENSE_13StoreWithCastILi1EEEEEviT_T0_T2_T3_T4_T5_,"a",@progbits
	.sectionflags	@""
	.align	4
.nv.constant0._ZN2at6native27unrolled_elementwise_kernelIZZZNS0_17expm1_kernel_cudaERNS_18TensorIteratorBaseEENKUlvE_clEvENKUlvE4_clEvEUlN3c104HalfEE_St5arrayIPcLm2EELi4E23TrivialOffsetCalculatorILi1EjESD_NS0_6memory12LoadWithCastILi1EEENSE_13StoreWithCastILi1EEEEEviT_T0_T2_T3_T4_T5_:
	.zero		940


//--------------------- .nv.constant0._ZN2at6native18elementwise_kernelILi128ELi4EZNS0_22gpu_kernel_impl_nocastIZZZNS0_17expm1_kernel_cudaERNS_18TensorIteratorBaseEENKUlvE_clEvENKUlvE4_clEvEUlN3c104HalfEE_EEvS4_RKT_EUliE_EEviT1_ --------------------------
	.section	.nv.constant0._ZN2at6native18elementwise_kernelILi128ELi4EZNS0_22gpu_kernel_impl_nocastIZZZNS0_17expm1_kernel_cudaERNS_18TensorIteratorBaseEENKUlvE_clEvENKUlvE4_clEvEUlN3c104HalfEE_EEvS4_RKT_EUliE_EEviT1_,"a",@progbits
	.sectionflags	@""
	.align	4
.nv.constant0._ZN2at6native18elementwise_kernelILi128ELi4EZNS0_22gpu_kernel_impl_nocastIZZZNS0_17expm1_kernel_cudaERNS_18TensorIteratorBaseEENKUlvE_clEvENKUlvE4_clEvEUlN3c104HalfEE_EEvS4_RKT_EUliE_EEviT1_:
	.zero		1440


//--------------------- .nv.constant0._ZN2at6native27unrolled_elementwise_kernelIZZZNS0_17expm1_kernel_cudaERNS_18TensorIteratorBaseEENKUlvE_clEvENKUlvE4_clEvEUlN3c104HalfEE_St5arrayIPcLm2EELi4E23TrivialOffsetCalculatorILi1EjESD_NS0_6memory15LoadWithoutCastENSE_16StoreWithoutCastEEEviT_T0_T2_T3_T4_T5_ --------------------------
	.section	.nv.constant0._ZN2at6native27unrolled_elementwise_kernelIZZZNS0_17expm1_kernel_cudaERNS_18TensorIteratorBaseEENKUlvE_clEvENKUlvE4_clEvEUlN3c104HalfEE_St5arrayIPcLm2EELi4E23TrivialOffsetCalculatorILi1EjESD_NS0_6memory15LoadWithoutCastENSE_16StoreWithoutCastEEEviT_T0_T2_T3_T4_T5_,"a",@progbits
	.sectionflags	@""
	.align	4
.nv.constant0._ZN2at6native27unrolled_elementwise_kernelIZZZNS0_17expm1_kernel_cudaERNS_18TensorIteratorBaseEENKUlvE_clEvENKUlvE4_clEvEUlN3c104HalfEE_St5arrayIPcLm2EELi4E23TrivialOffsetCalculatorILi1EjESD_NS0_6memory15LoadWithoutCastENSE_16StoreWithoutCastEEEviT_T0_T2_T3_T4_T5_:
	.zero		924


//--------------------- .nv.constant0._ZN2at6native29vectorized_elementwise_kernelILi2EZZZNS0_17expm1_kernel_cudaERNS_18TensorIteratorBaseEENKUlvE_clEvENKUlvE4_clEvEUlN3c104HalfEE_St5arrayIPcLm2EEEEviT0_T1_ --------------------------
	.section	.nv.constant0._ZN2at6native29vectorized_elementwise_kernelILi2EZZZNS0_17expm1_kernel_cudaERNS_18TensorIteratorBaseEENKUlvE_clEvENKUlvE4_clEvEUlN3c104HalfEE_St5arrayIPcLm2EEEEviT0_T1_,"a",@progbits
	.sectionflags	@""
	.align	4
.nv.constant0._ZN2at6native29vectorized_elementwise_kernelILi2EZZZNS0_17expm1_kernel_cudaERNS_18TensorIteratorBaseEENKUlvE_clEvENKUlvE4_clEvEUlN3c104HalfEE_St5arrayIPcLm2EEEEviT0_T1_:
	.zero		920


//--------------------- .nv.constant0._ZN2at6native29vectorized_elementwise_kernelILi4EZZZNS0_17expm1_kernel_cudaERNS_18TensorIteratorBaseEENKUlvE_clEvENKUlvE4_clEvEUlN3c104HalfEE_St5arrayIPcLm2EEEEviT0_T1_ --------------------------
	.section	.nv.constant0._ZN2at6native29vectorized_elementwise_kernelILi4EZZZNS0_17expm1_kernel_cudaERNS_18TensorIteratorBaseEENKUlvE_clEvENKUlvE4_clEvEUlN3c104HalfEE_St5arrayIPcLm2EEEEviT0_T1_,"a",@progbits
	.sectionflags	@""
	.align	4
.nv.constant0._ZN2at6native29vectorized_elementwise_kernelILi4EZZZNS0_17expm1_kernel_cudaERNS_18TensorIteratorBaseEENKUlvE_clEvENKUlvE4_clEvEUlN3c104HalfEE_St5arrayIPcLm2EEEEviT0_T1_:
	.zero		920


//--------------------- .nv.constant0._ZN2at6native29vectorized_elementwise_kernelILi8EZZZNS0_17expm1_kernel_cudaERNS_18TensorIteratorBaseEENKUlvE_clEvENKUlvE4_clEvEUlN3c104HalfEE_St5arrayIPcLm2EEEEviT0_T1_ --------------------------
	.section	.nv.constant0._ZN2at6native29vectorized_elementwise_kernelILi8EZZZNS0_17expm1_kernel_cudaERNS_18TensorIteratorBaseEENKUlvE_clEvENKUlvE4_clEvEUlN3c104HalfEE_St5arrayIPcLm2EEEEviT0_T1_,"a",@progbits
	.sectionflags	@""
	.align	4
.nv.constant0._ZN2at6native29vectorized_elementwise_kernelILi8EZZZNS0_17expm1_kernel_cudaERNS_18TensorIteratorBaseEENKUlvE_clEvENKUlvE4_clEvEUlN3c104HalfEE_St5arrayIPcLm2EEEEviT0_T1_:
	.zero		920


//--------------------- .nv.constant0._ZN2at6native18elementwise_kernelILi128ELi4EZNS0_15gpu_kernel_implIZZZNS0_17expm1_kernel_cudaERNS_18TensorIteratorBaseEENKUlvE_clEvENKUlvE3_clEvEUlN3c108BFloat16EE_EEvS4_RKT_EUliE_EEviT1_ --------------------------
	.section	.nv.constant0._ZN2at6native18elementwise_kernelILi128ELi4EZNS0_15gpu_kernel_implIZZZNS0_17expm1_kernel_cudaERNS_18TensorIteratorBaseEENKUlvE_clEvENKUlvE3_clEvEUlN3c108BFloat16EE_EEvS4_RKT_EUliE_EEviT1_,"a",@progbits
	.sectionflags	@""
	.align	4
.nv.constant0._ZN2at6native18elementwise_kernelILi128ELi4EZNS0_15gpu_kernel_implIZZZNS0_17expm1_kernel_cudaERNS_18TensorIteratorBaseEENKUlvE_clEvENKUlvE3_clEvEUlN3c108BFloat16EE_EEvS4_RKT_EUliE_EEviT1_:
	.zero		1440


//--------------------- .nv.constant0._ZN2at6native27unrolled_elementwise_kernelIZZZNS0_17expm1_kernel_cudaERNS_18TensorIteratorBaseEENKUlvE_clEvENKUlvE3_clEvEUlN3c108BFloat16EE_St5arrayIPcLm2EELi4E23TrivialOffsetCalculatorILi1EjESD_NS0_6memory12LoadWithCastILi1EEENSE_13StoreWithCastILi1EEEEEviT_T0_T2_T3_T4_T5_ --------------------------
	.section	.nv.constant0._ZN2at6native27unrolled_elementwise_kernelIZZZNS0_17expm1_kernel_cudaERNS_18TensorIteratorBaseEENKUlvE_clEvENKUlvE3_clEvEUlN3c108BFloat16EE_St5arrayIPcLm2EELi4E23TrivialOffsetCalculatorILi1EjESD_NS0_6memory12LoadWithCastILi1EEENSE_13StoreWithCastILi1EEEEEviT_T0_T2_T3_T4_T5_,"a",@progbits
	.sectionflags	@""
	.align	4
.nv.constant0._ZN2at6native27unrolled_elementwise_kernelIZZZNS0_17expm1_kernel_cudaERNS_18TensorIteratorBaseEENKUlvE_clEvENKUlvE3_clEvEUlN3c108BFloat16EE_St5arrayIPcLm2EELi4E23TrivialOffsetCalculatorILi1EjESD_NS0_6memory12LoadWithCastILi1EEENSE_13StoreWithCastILi1EEEEEviT_T0_T2_T3_T4_T5_:
	.zero		940


//--------------------- .nv.constant0._ZN2at6native18elementwise_kernelILi128ELi4EZNS0_22gpu_kernel_impl_nocastIZZZNS0_17expm1_kernel_cudaERNS_18TensorIteratorBaseEENKUlvE_clEvENKUlvE3_clEvEUlN3c108BFloat16EE_EEvS4_RKT_EUliE_EEviT1_ --------------------------
	.section	.nv.constant0._ZN2at6native18elementwise_kernelILi128ELi4EZNS0_22gpu_kernel_impl_nocastIZZZNS0_17expm1_kernel_cudaERNS_18TensorIteratorBaseEENKUlvE_clEvENKUlvE3_clEvEUlN3c108BFloat16EE_EEvS4_RKT_EUliE_EEviT1_,"a",@progbits
	.sectionflags	@""
	.align	4
.nv.constant0._ZN2at6native18elementwise_kernelILi128ELi4EZNS0_22gpu_kernel_impl_nocastIZZZNS0_17expm1_kernel_cudaERNS_18TensorIteratorBaseEENKUlvE_clEvENKUlvE3_clEvEUlN3c108BFloat16EE_EEvS4_RKT_EUliE_EEviT1_:
	.zero		1440


//--------------------- .nv.constant0._ZN2at6native27unrolled_elementwise_kernelIZZZNS0_17expm1_kernel_cudaERNS_18TensorIteratorBaseEENKUlvE_clEvENKUlvE3_clEvEUlN3c108BFloat16EE_St5arrayIPcLm2EELi4E23TrivialOffsetCalculatorILi1EjESD_NS0_6memory15LoadWithoutCastENSE_16StoreWithoutCastEEEviT_T0_T2_T3_T4_T5_ --------------------------
	.section	.nv.constant0._ZN2at6native27unrolled_elementwise_kernelIZZZNS0_17expm1_kernel_cudaERNS_18TensorIteratorBaseEENKUlvE_clEvENKUlvE3_clEvEUlN3c108BFloat16EE_St5arrayIPcLm2EELi4E23TrivialOffsetCalculatorILi1EjESD_NS0_6memory15LoadWithoutCastENSE_16StoreWithoutCastEEEviT_T0_T2_T3_T4_T5_,"a",@progbits
	.sectionflags	@""
	.align	4
.nv.constant0._ZN2at6native27unrolled_elementwise_kernelIZZZNS0_17expm1_kernel_cudaERNS_18TensorIteratorBaseEENKUlvE_clEvENKUlvE3_clEvEUlN3c108BFloat16EE_St5arrayIPcLm2EELi4E23TrivialOffsetCalculatorILi1EjESD_NS0_6memory15LoadWithoutCastENSE_16StoreWithoutCastEEEviT_T0_T2_T3_T4_T5_:
	.zero		924


//--------------------- .nv.constant0._ZN2at6native29vectorized_elementwise_kernelILi2EZZZNS0_17expm1_kernel_cudaERNS_18TensorIteratorBaseEENKUlvE_clEvENKUlvE3_clEvEUlN3c108BFloat16EE_St5arrayIPcLm2EEEEviT0_T1_ --------------------------
	.section	.nv.constant0._ZN2at6native29vectorized_elementwise_kernelILi2EZZZNS0_17expm1_kernel_cudaERNS_18TensorIteratorBaseEENKUlvE_clEvENKUlvE3_clEvEUlN3c108BFloat16EE_St5arrayIPcLm2EEEEviT0_T1_,"a",@progbits
	.sectionflags	@""
	.align	4
.nv.constant0._ZN2at6native29vectorized_elementwise_kernelILi2EZZZNS0_17expm1_kernel_cudaERNS_18TensorIteratorBaseEENKUlvE_clEvENKUlvE3_clEvEUlN3c108BFloat16EE_St5arrayIPcLm2EEEEviT0_T1_:
	.zero		920


//--------------------- .nv.constant0._ZN2at6native29vectorized_elementwise_kernelILi4EZZZNS0_17expm1_kernel_cudaERNS_18TensorIteratorBaseEENKUlvE_clEvENKUlvE3_clEvEUlN3c108BFloat16EE_St5arrayIPcLm2EEEEviT0_T1_ --------------------------
	.section	.nv.constant0._ZN2at6native29vectorized_elementwise_kernelILi4EZZZNS0_17expm1_kernel_cudaERNS_18TensorIteratorBaseEENKUlvE_clEvENKUlvE3_clEvEUlN3c108BFloat16EE_St5arrayIPcLm2EEEEviT0_T1_,"a",@progbits
	.sectionflags	@""
	.align	4
.nv.constant0._ZN2at6native29vectorized_elementwise_kernelILi4EZZZNS0_17expm1_kernel_cudaERNS_18TensorIteratorBaseEENKUlvE_clEvENKUlvE3_clEvEUlN3c108BFloat16EE_St5arrayIPcLm2EEEEviT0_T1_:
	.zero		920


//--------------------- .nv.constant0._ZN2at6native29vectorized_elementwise_kernelILi8EZZZNS0_17expm1_kernel_cudaERNS_18TensorIteratorBaseEENKUlvE_clEvENKUlvE3_clEvEUlN3c108BFloat16EE_St5arrayIPcLm2EEEEviT0_T1_ --------------------------
	.section	.nv.constant0._ZN2at6native29vectorized_elementwise_kernelILi8EZZZNS0_17expm1_kernel_cudaERNS_18TensorIteratorBaseEENKUlvE_clEvENKUlvE3_clEvEUlN3c108BFloat16EE_St5arrayIPcLm2EEEEviT0_T1_,"a",@progbits
	.sectionflags	@""
	.align	4
.nv.constant0._ZN2at6native29vectorized_elementwise_kernelILi8EZZZNS0_17expm1_kernel_cudaERNS_18TensorIteratorBaseEENKUlvE_clEvENKUlvE3_clEvEUlN3c108BFloat16EE_St5arrayIPcLm2EEEEviT0_T1_:
	.zero		920


//--------------------- .nv.constant0._ZN2at6native18elementwise_kernelILi128ELi4EZNS0_15gpu_kernel_implIZZZNS0_17expm1_kernel_cudaERNS_18TensorIteratorBaseEENKUlvE_clEvENKUlvE2_clEvEUlN3c107complexIfEEE_EEvS4_RKT_EUliE_EEviT1_ --------------------------
	.section	.nv.constant0._ZN2at6native18elementwise_kernelILi128ELi4EZNS0_15gpu_kernel_implIZZZNS0_17expm1_kernel_cudaERNS_18TensorIteratorBaseEENKUlvE_clEvENKUlvE2_clEvEUlN3c107complexIfEEE_EEvS4_RKT_EUliE_EEviT1_,"a",@progbits
	.sectionflags	@""
	.align	4
.nv.constant0._ZN2at6native18elementwise_kernelILi128ELi4EZNS0_15gpu_kernel_implIZZZNS0_17expm1_kernel_cudaERNS_18TensorIteratorBaseEENKUlvE_clEvENKUlvE2_clEvEUlN3c107complexIfEEE_EEvS4_RKT_EUliE_EEviT1_:
	.zero		1440


//--------------------- .nv.constant0._ZN2at6native27unrolled_elementwise_kernelIZZZNS0_17expm1_kernel_cudaERNS_18TensorIteratorBaseEENKUlvE_clEvENKUlvE2_clEvEUlN3c107complexIfEEE_St5arrayIPcLm2EELi4E23TrivialOffsetCalculatorILi1EjESE_NS0_6memory12LoadWithCastILi1EEENSF_13StoreWithCastILi1EEEEEviT_T0_T2_T3_T4_T5_ --------------------------
	.section	.nv.constant0._ZN2at6native27unrolled_elementwise_kernelIZZZNS0_17expm1_kernel_cudaERNS_18TensorIteratorBaseEENKUlvE_clEvENKUlvE2_clEvEUlN3c107complexIfEEE_St5arrayIPcLm2EELi4E23TrivialOffsetCalculatorILi1EjESE_NS0_6memory12LoadWithCastILi1EEENSF_13StoreWithCastILi1EEEEEviT_T0_T2_T3_T4_T5_,"a",@progbits
	.sectionflags	@""
	.align	4
.nv.constant0._ZN2at6native27unrolled_elementwise_kernelIZZZNS0_17expm1_kernel_cudaERNS_18TensorIteratorBaseEENKUlvE_clEvENKUlvE2_clEvEUlN3c107complexIfEEE_St5arrayIPcLm2EELi4E23TrivialOffsetCalculatorILi1EjESE_NS0_6memory12LoadWithCastILi1EEENSF_13StoreWithCastILi1EEEEEviT_T0_T2_T3_T4_T5_:
	.zero		940


//--------------------- .nv.constant0._ZN2at6native18elementwise_kernelILi128ELi2EZNS0_22gpu_kernel_impl_nocastIZZZNS0_17expm1_kernel_cudaERNS_18TensorIteratorBaseEENKUlvE_clEvENKUlvE2_clEvEUlN3c107complexIfEEE_EEvS4_RKT_EUliE_EEviT1_ --------------------------
	.section	.nv.constant0._ZN2at6native18elementwise_kernelILi128ELi2EZNS0_22gpu_kernel_impl_nocastIZZZNS0_17expm1_kernel_cudaERNS_18TensorIteratorBaseEENKUlvE_clEvENKUlvE2_clEvEUlN3c107complexIfEEE_EEvS4_RKT_EUliE_EEviT1_,"a",@progbits
	.sectionflags	@""
	.align	4
.nv.constant0._ZN2at6native18elementwise_kernelILi128ELi2EZNS0_22gpu_kernel_impl_nocastIZZZNS0_17expm1_kernel_cudaERNS_18TensorIteratorBaseEENKUlvE_clEvENKUlvE2_clEvEUlN3c107complexIfEEE_EEvS4_RKT_EUliE_EEviT1_:
	.zero		1440


//--------------------- .nv.constant0._ZN2at6native27unrolled_elementwise_kernelIZZZNS0_17expm1_kernel_cudaERNS_18TensorIteratorBaseEENKUlvE_clEvENKUlvE2_clEvEUlN3c107complexIfEEE_St5arrayIPcLm2EELi4E23TrivialOffsetCalculatorILi1EjESE_NS0_6memory15LoadWithoutCastENSF_16StoreWithoutCastEEEviT_T0_T2_T3_T4_T5_ --------------------------
	.section	.nv.constant0._ZN2at6native27unrolled_elementwise_kernelIZZZNS0_17expm1_kernel_cudaERNS_18TensorIteratorBaseEENKUlvE_clEvENKUlvE2_clEvEUlN3c107complexIfEEE_St5arrayIPcLm2EELi4E23TrivialOffsetCalculatorILi1EjESE_NS0_6memory15LoadWithoutCastENSF_16StoreWithoutCastEEEviT_T0_T2_T3_T4_T5_,"a",@progbits
	.sectionflags	@""
	.align	4
.nv.constant0._ZN2at6native27unrolled_elementwise_kernelIZZZNS0_17expm1_kernel_cudaERNS_18TensorIteratorBaseEENKUlvE_clEvENKUlvE2_clEvEUlN3c107complexIfEEE_St5arrayIPcLm2EELi4E23TrivialOffsetCalculatorILi1EjESE_NS0_6memory15LoadWithoutCastENSF_16StoreWithoutCastEEEviT_T0_T2_T3_T4_T5_:
	.zero		924


//--------------------- .nv.constant0._ZN2at6native29vectorized_elementwise_kernelILi2EZZZNS0_17expm1_kernel_cudaERNS_18TensorIteratorBaseEENKUlvE_clEvENKUlvE2_clEvEUlN3c107complexIfEEE_St5arrayIPcLm2EEEEviT0_T1_ --------------------------
	.section	.nv.constant0._ZN2at6native29vectorized_elementwise_kernelILi2EZZZNS0_17expm1_kernel_cudaERNS_18TensorIteratorBaseEENKUlvE_clEvENKUlvE2_clEvEUlN3c107complexIfEEE_St5arrayIPcLm2EEEEviT0_T1_,"a",@progbits
	.sectionflags	@""
	.align	4
.nv.constant0._ZN2at6native29vectorized_elementwise_kernelILi2EZZZNS0_17expm1_kernel_cudaERNS_18TensorIteratorBaseEENKUlvE_clEvENKUlvE2_clEvEUlN3c107complexIfEEE_St5arrayIPcLm2EEEEviT0_T1_:
	.zero		920


//--------------------- .nv.constant0._ZN2at6native29vectorized_elementwise_kernelILi4EZZZNS0_17expm1_kernel_cudaERNS_18TensorIteratorBaseEENKUlvE_clEvENKUlvE2_clEvEUlN3c107complexIfEEE_St5arrayIPcLm2EEEEviT0_T1_ --------------------------
	.section	.nv.constant0._ZN2at6native29vectorized_elementwise_kernelILi4EZZZNS0_17expm1_kernel_cudaERNS_18TensorIteratorBaseEENKUlvE_clEvENKUlvE2_clEvEUlN3c107complexIfEEE_St5arrayIPcLm2EEEEviT0_T1_,"a",@progbits
	.sectionflags	@""
	.align	4
.nv.constant0._ZN2at6native29vectorized_elementwise_kernelILi4EZZZNS0_17expm1_kernel_cudaERNS_18TensorIteratorBaseEENKUlvE_clEvENKUlvE2_clEvEUlN3c107complexIfEEE_St5arrayIPcLm2EEEEviT0_T1_:
	.zero		920


//--------------------- .nv.constant0._ZN2at6native29vectorized_elementwise_kernelILi8EZZZNS0_17expm1_kernel_cudaERNS_18TensorIteratorBaseEENKUlvE_clEvENKUlvE2_clEvEUlN3c107complexIfEEE_St5arrayIPcLm2EEEEviT0_T1_ --------------------------
	.section	.nv.constant0._ZN2at6native29vectorized_elementwise_kernelILi8EZZZNS0_17expm1_kernel_cudaERNS_18TensorIteratorBaseEENKUlvE_clEvENKUlvE2_clEvEUlN3c107complexIfEEE_St5arrayIPcLm2EEEEviT0_T1_,"a",@progbits
	.sectionflags	@""
	.align	4
.nv.constant0._ZN2at6native29vectorized_elementwise_kernelILi8EZZZNS0_17expm1_kernel_cudaERNS_18TensorIteratorBaseEENKUlvE_clEvENKUlvE2_clEvEUlN3c107complexIfEEE_St5arrayIPcLm2EEEEviT0_T1_:
	.zero		920


//--------------------- .nv.constant0._ZN2at6native18elementwise_kernelILi128ELi4EZNS0_15gpu_kernel_implIZZZNS0_17expm1_kernel_cudaERNS_18TensorIteratorBaseEENKUlvE_clEvENKUlvE1_clEvEUlN3c107complexIdEEE_EEvS4_RKT_EUliE_EEviT1_ --------------------------
	.section	.nv.constant0._ZN2at6native18elementwise_kernelILi128ELi4EZNS0_15gpu_kernel_implIZZZNS0_17expm1_kernel_cudaERNS_18TensorIteratorBaseEENKUlvE_clEvENKUlvE1_clEvEUlN3c107complexIdEEE_EEvS4_RKT_EUliE_EEviT1_,"a",@progbits
	.sectionflags	@""
	.align	4
.nv.constant0._ZN2at6native18elementwise_kernelILi128ELi4EZNS0_15gpu_kernel_implIZZZNS0_17expm1_kernel_cudaERNS_18TensorIteratorBaseEENKUlvE_clEvENKUlvE1_clEvEUlN3c107complexIdEEE_EEvS4_RKT_EUliE_EEviT1_:
	.zero		1440


//--------------------- .nv.constant0._ZN2at6native27unrolled_elementwise_kernelIZZZNS0_17expm1_kernel_cudaERNS_18TensorIteratorBaseEENKUlvE_clEvENKUlvE1_clEvEUlN3c107complexIdEEE_St5arrayIPcLm2EELi4E23TrivialOffsetCalculatorILi1EjESE_NS0_6memory12LoadWithCastILi1EEENSF_13StoreWithCastILi1EEEEEviT_T0_T2_T3_T4_T5_ --------------------------
	.section	.nv.constant0._ZN2at6native27unrolled_elementwise_kernelIZZZNS0_17expm1_kernel_cudaERNS_18TensorIteratorBaseEENKUlvE_clEvENKUlvE1_clEvEUlN3c107complexIdEEE_St5arrayIPcLm2EELi4E23TrivialOffsetCalculatorILi1EjESE_NS0_6memory12LoadWithCastILi1EEENSF_13StoreWithCastILi1EEEEEviT_T0_T2_T3_T4_T5_,"a",@progbits
	.sectionflags	@""
	.align	4
.nv.constant0._ZN2at6native27unrolled_elementwise_kernelIZZZNS0_17expm1_kernel_cudaERNS_18TensorIteratorBaseEENKUlvE_clEvENKUlvE1_clEvEUlN3c107complexIdEEE_St5arrayIPcLm2EELi4E23TrivialOffsetCalculatorILi1EjESE_NS0_6memory12LoadWithCastILi1EEENSF_13StoreWithCastILi1EEEEEviT_T0_T2_T3_T4_T5_:
	.zero		940


//--------------------- .nv.constant0._ZN2at6native18elementwise_kernelILi128ELi2EZNS0_22gpu_kernel_impl_nocastIZZZNS0_17expm1_kernel_cudaERNS_18TensorIteratorBaseEENKUlvE_clEvENKUlvE1_clEvEUlN3c107complexIdEEE_EEvS4_RKT_EUliE_EEviT1_ --------------------------
	.section	.nv.constant0._ZN2at6native18elementwise_kernelILi128ELi2EZNS0_22gpu_kernel_impl_nocastIZZZNS0_17expm1_kernel_cudaERNS_18TensorIteratorBaseEENKUlvE_clEvENKUlvE1_clEvEUlN3c107complexIdEEE_EEvS4_RKT_EUliE_EEviT1_,"a",@progbits
	.sectionflags	@""
	.align	4
.nv.constant0._ZN2at6native18elementwise_kernelILi128ELi2EZNS0_22gpu_kernel_impl_nocastIZZZNS0_17expm1_kernel_cudaERNS_18TensorIteratorBaseEENKUlvE_clEvENKUlvE1_clEvEUlN3c107complexIdEEE_EEvS4_RKT_EUliE_EEviT1_:
	.zero		1440


//--------------------- .nv.constant0._ZN2at6native27unrolled_elementwise_kernelIZZZNS0_17expm1_kernel_cudaERNS_18TensorIteratorBaseEENKUlvE_clEvENKUlvE1_clEvEUlN3c107complexIdEEE_St5arrayIPcLm2EELi4E23TrivialOffsetCalculatorILi1EjESE_NS0_6memory15LoadWithoutCastENSF_16StoreWithoutCastEEEviT_T0_T2_T3_T4_T5_ --------------------------
	.section	.nv.constant0._ZN2at6native27unrolled_elementwise_kernelIZZZNS0_17expm1_kernel_cudaERNS_18TensorIteratorBaseEENKUlvE_clEvENKUlvE1_clEvEUlN3c107complexIdEEE_St5arrayIPcLm2EELi4E23TrivialOffsetCalculatorILi1EjESE_NS0_6memory15LoadWithoutCastENSF_16StoreWithoutCastEEEviT_T0_T2_T3_T4_T5_,"a",@progbits
	.sectionflags	@""
	.align	4
.nv.constant0._ZN2at6native27unrolled_elementwise_kernelIZZZNS0_17expm1_kernel_cudaERNS_18TensorIteratorBaseEENKUlvE_clEvENKUlvE1_clEvEUlN3c107complexIdEEE_St5arrayIPcLm2EELi4E23TrivialOffsetCalculatorILi1EjESE_NS0_6memory15LoadWithoutCastENSF_16StoreWithoutCastEEEviT_T0_T2_T3_T4_T5_:
	.zero		924


//--------------------- .nv.constant0._ZN2at6native29vectorized_elementwise_kernelILi2EZZZNS0_17expm1_kernel_cudaERNS_18TensorIteratorBaseEENKUlvE_clEvENKUlvE1_clEvEUlN3c107complexIdEEE_St5arrayIPcLm2EEEEviT0_T1_ --------------------------
	.section	.nv.constant0._ZN2at6native29vectorized_elementwise_kernelILi2EZZZNS0_17expm1_kernel_cudaERNS_18TensorIteratorBaseEENKUlvE_clEvENKUlvE1_clEvEUlN3c107complexIdEEE_St5arrayIPcLm2EEEEviT0_T1_,"a",@progbits
	.sectionflags	@""
	.align	4
.nv.constant0._ZN2at6native29vectorized_elementwise_kernelILi2EZZZNS0_17expm1_kernel_cudaERNS_18TensorIteratorBaseEENKUlvE_clEvENKUlvE1_clEvEUlN3c107complexIdEEE_St5arrayIPcLm2EEEEviT0_T1_:
	.zero		920


//--------------------- .nv.constant0._ZN2at6native29vectorized_elementwise_kernelILi4EZZZNS0_17expm1_kernel_cudaERNS_18TensorIteratorBaseEENKUlvE_clEvENKUlvE1_clEvEUlN3c107complexIdEEE_St5arrayIPcLm2EEEEviT0_T1_ --------------------------
	.section	.nv.constant0._ZN2at6native29vectorized_elementwise_kernelILi4EZZZNS0_17expm1_kernel_cudaERNS_18TensorIteratorBaseEENKUlvE_clEvENKUlvE1_clEvEUlN3c107complexIdEEE_St5arrayIPcLm2EEEEviT0_T1_,"a",@progbits
	.sectionflags	@""
	.align	4
.nv.constant0._ZN2at6native29vectorized_elementwise_kernelILi4EZZZNS0_17expm1_kernel_cudaERNS_18TensorIteratorBaseEENKUlvE_clEvENKUlvE1_clEvEUlN3c107complexIdEEE_St5arrayIPcLm2EEEEviT0_T1_:
	.zero		920


//--------------------- .nv.constant0._ZN2at6native29vectorized_elementwise_kernelILi8EZZZNS0_17expm1_kernel_cudaERNS_18TensorIteratorBaseEENKUlvE_clEvENKUlvE1_clEvEUlN3c107complexIdEEE_St5arrayIPcLm2EEEEviT0_T1_ --------------------------
	.section	.nv.constant0._ZN2at6native29vectorized_elementwise_kernelILi8EZZZNS0_17expm1_kernel_cudaERNS_18TensorIteratorBaseEENKUlvE_clEvENKUlvE1_clEvEUlN3c107complexIdEEE_St5arrayIPcLm2EEEEviT0_T1_,"a",@progbits
	.sectionflags	@""
	.align	4
.nv.constant0._ZN2at6native29vectorized_elementwise_kernelILi8EZZZNS0_17expm1_kernel_cudaERNS_18TensorIteratorBaseEENKUlvE_clEvENKUlvE1_clEvEUlN3c107complexIdEEE_St5arrayIPcLm2EEEEviT0_T1_:
	.zero		920


//--------------------- .nv.constant0._ZN2at6native18elementwise_kernelILi128ELi4EZNS0_15gpu_kernel_implIZZZNS0_17expm1_kernel_cudaERNS_18TensorIteratorBaseEENKUlvE_clEvENKUlvE0_clEvEUlfE_EEvS4_RKT_EUliE_EEviT1_ --------------------------
	.section	.nv.constant0._ZN2at6native18elementwise_kernelILi128ELi4EZNS0_15gpu_kernel_implIZZZNS0_17expm1_kernel_cudaERNS_18TensorIteratorBaseEENKUlvE_clEvENKUlvE0_clEvEUlfE_EEvS4_RKT_EUliE_EEviT1_,"a",@progbits
	.sectionflags	@""
	.align	4
.nv.constant0._ZN2at6native18elementwise_kernelILi128ELi4EZNS0_15gpu_kernel_implIZZZNS0_17expm1_kernel_cudaERNS_18TensorIteratorBaseEENKUlvE_clEvENKUlvE0_clEvEUlfE_EEvS4_RKT_EUliE_EEviT1_:
	.zero		1440


//--------------------- .nv.constant0._ZN2at6native27unrolled_elementwise_kernelIZZZNS0_17expm1_kernel_cudaERNS_18TensorIteratorBaseEENKUlvE_clEvENKUlvE0_clEvEUlfE_St5arrayIPcLm2EELi4E23TrivialOffsetCalculatorILi1EjESB_NS0_6memory12LoadWithCastILi1EEENSC_13StoreWithCastILi1EEEEEviT_T0_T2_T3_T4_T5_ --------------------------
	.section	.nv.constant0._ZN2at6native27unrolled_elementwise_kernelIZZZNS0_17expm1_kernel_cudaERNS_18TensorIteratorBaseEENKUlvE_clEvENKUlvE0_clEvEUlfE_St5arrayIPcLm2EELi4E23TrivialOffsetCalculatorILi1EjESB_NS0_6memory12LoadWithCastILi1EEENSC_13StoreWithCastILi1EEEEEviT_T0_T2_T3_T4_T5_,"a",@progbits
	.sectionflags	@""
	.align	4
.nv.constant0._ZN2at6native27unrolled_elementwise_kernelIZZZNS0_17expm1_kernel_cudaERNS_18TensorIteratorBaseEENKUlvE_clEvENKUlvE0_clEvEUlfE_St5arrayIPcLm2EELi4E23TrivialOffsetCalculatorILi1EjESB_NS0_6memory12LoadWithCastILi1EEENSC_13StoreWithCastILi1EEEEEviT_T0_T2_T3_T4_T5_:
	.zero		940


//--------------------- .nv.constant0._ZN2at6native18elementwise_kernelILi128ELi2EZNS0_22gpu_kernel_impl_nocastIZZZNS0_17expm1_kernel_cudaERNS_18TensorIteratorBaseEENKUlvE_clEvENKUlvE0_clEvEUlfE_EEvS4_RKT_EUliE_EEviT1_ --------------------------
	.section	.nv.constant0._ZN2at6native18elementwise_kernelILi128ELi2EZNS0_22gpu_kernel_impl_nocastIZZZNS0_17expm1_kernel_cudaERNS_18TensorIteratorBaseEENKUlvE_clEvENKUlvE0_clEvEUlfE_EEvS4_RKT_EUliE_EEviT1_,"a",@progbits
	.sectionflags	@""
	.align	4
.nv.constant0._ZN2at6native18elementwise_kernelILi128ELi2EZNS0_22gpu_kernel_impl_nocastIZZZNS0_17expm1_kernel_cudaERNS_18TensorIteratorBaseEENKUlvE_clEvENKUlvE0_clEvEUlfE_EEvS4_RKT_EUliE_EEviT1_:
	.zero		1440


//--------------------- .nv.constant0._ZN2at6native27unrolled_elementwise_kernelIZZZNS0_17expm1_kernel_cudaERNS_18TensorIteratorBaseEENKUlvE_clEvENKUlvE0_clEvEUlfE_St5arrayIPcLm2EELi4E23TrivialOffsetCalculatorILi1EjESB_NS0_6memory15LoadWithoutCastENSC_16StoreWithoutCastEEEviT_T0_T2_T3_T4_T5_ --------------------------
	.section	.nv.constant0._ZN2at6native27unrolled_elementwise_kernelIZZZNS0_17expm1_kernel_cudaERNS_18TensorIteratorBaseEENKUlvE_clEvENKUlvE0_clEvEUlfE_St5arrayIPcLm2EELi4E23TrivialOffsetCalculatorILi1EjESB_NS0_6memory15LoadWithoutCastENSC_16StoreWithoutCastEEEviT_T0_T2_T3_T4_T5_,"a",@progbits
	.sectionflags	@""
	.align	4
.nv.constant0._ZN2at6native27unrolled_elementwise_kernelIZZZNS0_17expm1_kernel_cudaERNS_18TensorIteratorBaseEENKUlvE_clEvENKUlvE0_clEvEUlfE_St5arrayIPcLm2EELi4E23TrivialOffsetCalculatorILi1EjESB_NS0_6memory15LoadWithoutCastENSC_16StoreWithoutCastEEEviT_T0_T2_T3_T4_T5_:
	.zero		924


//--------------------- .nv.constant0._ZN2at6native29vectorized_elementwise_kernelILi2EZZZNS0_17expm1_kernel_cudaERNS_18TensorIteratorBaseEENKUlvE_clEvENKUlvE0_clEvEUlfE_St5arrayIPcLm2EEEEviT0_T1_ --------------------------
	.section	.nv.constant0._ZN2at6native29vectorized_elementwise_kernelILi2EZZZNS0_17expm1_kernel_cudaERNS_18TensorIteratorBaseEENKUlvE_clEvENKUlvE0_clEvEUlfE_St5arrayIPcLm2EEEEviT0_T1_,"a",@progbits
	.sectionflags	@""
	.align	4
.nv.constant0._ZN2at6native29vectorized_elementwise_kernelILi2EZZZNS0_17expm1_kernel_cudaERNS_18TensorIteratorBaseEENKUlvE_clEvENKUlvE0_clEvEUlfE_St5arrayIPcLm2EEEEviT0_T1_:
	.zero		920


//--------------------- .nv.constant0._ZN2at6native29vectorized_elementwise_kernelILi4EZZZNS0_17expm1_kernel_cudaERNS_18TensorIteratorBaseEENKUlvE_clEvENKUlvE0_clEvEUlfE_St5arrayIPcLm2EEEEviT0_T1_ --------------------------
	.section	.nv.constant0._ZN2at6native29vectorized_elementwise_kernelILi4EZZZNS0_17expm1_kernel_cudaERNS_18TensorIteratorBaseEENKUlvE_clEvENKUlvE0_clEvEUlfE_St5arrayIPcLm2EEEEviT0_T1_,"a",@progbits
	.sectionflags	@""
	.align	4
.nv.constant0._ZN2at6native29vectorized_elementwise_kernelILi4EZZZNS0_17expm1_kernel_cudaERNS_18TensorIteratorBaseEENKUlvE_clEvENKUlvE0_clEvEUlfE_St5arrayIPcLm2EEEEviT0_T1_:
	.zero		920


//--------------------- .nv.constant0._ZN2at6native29vectorized_elementwise_kernelILi8EZZZNS0_17expm1_kernel_cudaERNS_18TensorIteratorBaseEENKUlvE_clEvENKUlvE0_clEvEUlfE_St5arrayIPcLm2EEEEviT0_T1_ --------------------------
	.section	.nv.constant0._ZN2at6native29vectorized_elementwise_kernelILi8EZZZNS0_17expm1_kernel_cudaERNS_18TensorIteratorBaseEENKUlvE_clEvENKUlvE0_clEvEUlfE_St5arrayIPcLm2EEEEviT0_T1_,"a",@progbits
	.sectionflags	@""
	.align	4
.nv.constant0._ZN2at6native29vectorized_elementwise_kernelILi8EZZZNS0_17expm1_kernel_cudaERNS_18TensorIteratorBaseEENKUlvE_clEvENKUlvE0_clEvEUlfE_St5arrayIPcLm2EEEEviT0_T1_:
	.zero		920


//--------------------- .nv.constant0._ZN2at6native18elementwise_kernelILi128ELi4EZNS0_15gpu_kernel_implIZZZNS0_17expm1_kernel_cudaERNS_18TensorIteratorBaseEENKUlvE_clEvENKUlvE_clEvEUldE_EEvS4_RKT_EUliE_EEviT1_ --------------------------
	.section	.nv.constant0._ZN2at6native18elementwise_kernelILi128ELi4EZNS0_15gpu_kernel_implIZZZNS0_17expm1_kernel_cudaERNS_18TensorIteratorBaseEENKUlvE_clEvENKUlvE_clEvEUldE_EEvS4_RKT_EUliE_EEviT1_,"a",@progbits
	.sectionflags	@""
	.align	4
.nv.constant0._ZN2at6native18elementwise_kernelILi128ELi4EZNS0_15gpu_kernel_implIZZZNS0_17expm1_kernel_cudaERNS_18TensorIteratorBaseEENKUlvE_clEvENKUlvE_clEvEUldE_EEvS4_RKT_EUliE_EEviT1_:
	.zero		1440


//--------------------- .nv.constant0._ZN2at6native27unrolled_elementwise_kernelIZZZNS0_17expm1_kernel_cudaERNS_18TensorIteratorBaseEENKUlvE_clEvENKUlvE_clEvEUldE_St5arrayIPcLm2EELi4E23TrivialOffsetCalculatorILi1EjESB_NS0_6memory12LoadWithCastILi1EEENSC_13StoreWithCastILi1EEEEEviT_T0_T2_T3_T4_T5_ --------------------------
	.section	.nv.constant0._ZN2at6native27unrolled_elementwise_kernelIZZZNS0_17expm1_kernel_cudaERNS_18TensorIteratorBaseEENKUlvE_clEvENKUlvE_clEvEUldE_St5arrayIPcLm2EELi4E23TrivialOffsetCalculatorILi1EjESB_NS0_6memory12LoadWithCastILi1EEENSC_13StoreWithCastILi1EEEEEviT_T0_T2_T3_T4_T5_,"a",@progbits
	.sectionflags	@""
	.align	4
.nv.constant0._ZN2at6native27unrolled_elementwise_kernelIZZZNS0_17expm1_kernel_cudaERNS_18TensorIteratorBaseEENKUlvE_clEvENKUlvE_clEvEUldE_St5arrayIPcLm2EELi4E23TrivialOffsetCalculatorILi1EjESB_NS0_6memory12LoadWithCastILi1EEENSC_13StoreWithCastILi1EEEEEviT_T0_T2_T3_T4_T5_:
	.zero		940


//--------------------- .nv.constant0._ZN2at6native18elementwise_kernelILi128ELi2EZNS0_22gpu_kernel_impl_nocastIZZZNS0_17expm1_kernel_cudaERNS_18TensorIteratorBaseEENKUlvE_clEvENKUlvE_clEvEUldE_EEvS4_RKT_EUliE_EEviT1_ --------------------------
	.section	.nv.constant0._ZN2at6native18elementwise_kernelILi128ELi2EZNS0_22gpu_kernel_impl_nocastIZZZNS0_17expm1_kernel_cudaERNS_18TensorIteratorBaseEENKUlvE_clEvENKUlvE_clEvEUldE_EEvS4_RKT_EUliE_EEviT1_,"a",@progbits
	.sectionflags	@""
	.align	4
.nv.constant0._ZN2at6native18elementwise_kernelILi128ELi2EZNS0_22gpu_kernel_impl_nocastIZZZNS0_17expm1_kernel_cudaERNS_18TensorIteratorBaseEENKUlvE_clEvENKUlvE_clEvEUldE_EEvS4_RKT_EUliE_EEviT1_:
	.zero		1440


//--------------------- .nv.constant0._ZN2at6native27unrolled_elementwise_kernelIZZZNS0_17expm1_kernel_cudaERNS_18TensorIteratorBaseEENKUlvE_clEvENKUlvE_clEvEUldE_St5arrayIPcLm2EELi4E23TrivialOffsetCalculatorILi1EjESB_NS0_6memory15LoadWithoutCastENSC_16StoreWithoutCastEEEviT_T0_T2_T3_T4_T5_ --------------------------
	.section	.nv.constant0._ZN2at6native27unrolled_elementwise_kernelIZZZNS0_17expm1_kernel_cudaERNS_18TensorIteratorBaseEENKUlvE_clEvENKUlvE_clEvEUldE_St5arrayIPcLm2EELi4E23TrivialOffsetCalculatorILi1EjESB_NS0_6memory15LoadWithoutCastENSC_16StoreWithoutCastEEEviT_T0_T2_T3_T4_T5_,"a",@progbits
	.sectionflags	@""
	.align	4
.nv.constant0._ZN2at6native27unrolled_elementwise_kernelIZZZNS0_17expm1_kernel_cudaERNS_18TensorIteratorBaseEENKUlvE_clEvENKUlvE_clEvEUldE_St5arrayIPcLm2EELi4E23TrivialOffsetCalculatorILi1EjESB_NS0_6memory15LoadWithoutCastENSC_16StoreWithoutCastEEEviT_T0_T2_T3_T4_T5_:
	.zero		924


//--------------------- .nv.constant0._ZN2at6native29vectorized_elementwise_kernelILi2EZZZNS0_17expm1_kernel_cudaERNS_18TensorIteratorBaseEENKUlvE_clEvENKUlvE_clEvEUldE_St5arrayIPcLm2EEEEviT0_T1_ --------------------------
	.section	.nv.constant0._ZN2at6native29vectorized_elementwise_kernelILi2EZZZNS0_17expm1_kernel_cudaERNS_18TensorIteratorBaseEENKUlvE_clEvENKUlvE_clEvEUldE_St5arrayIPcLm2EEEEviT0_T1_,"a",@progbits
	.sectionflags	@""
	.align	4
.nv.constant0._ZN2at6native29vectorized_elementwise_kernelILi2EZZZNS0_17expm1_kernel_cudaERNS_18TensorIteratorBaseEENKUlvE_clEvENKUlvE_clEvEUldE_St5arrayIPcLm2EEEEviT0_T1_:
	.zero		920


//--------------------- .nv.constant0._ZN2at6native29vectorized_elementwise_kernelILi4EZZZNS0_17expm1_kernel_cudaERNS_18TensorIteratorBaseEENKUlvE_clEvENKUlvE_clEvEUldE_St5arrayIPcLm2EEEEviT0_T1_ --------------------------
	.section	.nv.constant0._ZN2at6native29vectorized_elementwise_kernelILi4EZZZNS0_17expm1_kernel_cudaERNS_18TensorIteratorBaseEENKUlvE_clEvENKUlvE_clEvEUldE_St5arrayIPcLm2EEEEviT0_T1_,"a",@progbits
	.sectionflags	@""
	.align	4
.nv.constant0._ZN2at6native29vectorized_elementwise_kernelILi4EZZZNS0_17expm1_kernel_cudaERNS_18TensorIteratorBaseEENKUlvE_clEvENKUlvE_clEvEUldE_St5arrayIPcLm2EEEEviT0_T1_:
	.zero		920


//--------------------- .nv.constant0._ZN2at6native29vectorized_elementwise_kernelILi8EZZZNS0_17expm1_kernel_cudaERNS_18TensorIteratorBaseEENKUlvE_clEvENKUlvE_clEvEUldE_St5arrayIPcLm2EEEEviT0_T1_ --------------------------
	.section	.nv.constant0._ZN2at6native29vectorized_elementwise_kernelILi8EZZZNS0_17expm1_kernel_cudaERNS_18TensorIteratorBaseEENKUlvE_clEvENKUlvE_clEvEUldE_St5arrayIPcLm2EEEEviT0_T1_,"a",@progbits
	.sectionflags	@""
	.align	4
.nv.constant0._ZN2at6native29vectorized_elementwise_kernelILi8EZZZNS0_17expm1_kernel_cudaERNS_18TensorIteratorBaseEENKUlvE_clEvENKUlvE_clEvEUldE_St5arrayIPcLm2EEEEviT0_T1_:
	.zero		920


//--------------------- .nv.constant0._ZN2at6native18elementwise_kernelILi128ELi4EZNS0_15gpu_kernel_implIZZZNS0_15exp_kernel_cudaERNS_18TensorIteratorBaseEENKUlvE0_clEvENKUlvE2_clEvEUlN3c108BFloat16EE_EEvS4_RKT_EUliE_EEviT1_ --------------------------
	.section	.nv.constant0._ZN2at6native18elementwise_kernelILi128ELi4EZNS0_15gpu_kernel_implIZZZNS0_15exp_kernel_cudaERNS_18TensorIteratorBaseEENKUlvE0_clEvENKUlvE2_clEvEUlN3c108BFloat16EE_EEvS4_RKT_EUliE_EEviT1_,"a",@progbits
	.sectionflags	@""
	.align	4
.nv.constant0._ZN2at6native18elementwise_kernelILi128ELi4EZNS0_15gpu_kernel_implIZZZNS0_15exp_kernel_cudaERNS_18TensorIteratorBaseEENKUlvE0_clEvENKUlvE2_clEvEUlN3c108BFloat16EE_EEvS4_RKT_EUliE_EEviT1_:
	.zero		1440


//--------------------- .nv.constant0._ZN2at6native27unrolled_elementwise_kernelIZZZNS0_15exp_kernel_cudaERNS_18TensorIteratorBaseEENKUlvE0_clEvENKUlvE2_clEvEUlN3c108BFloat16EE_St5arrayIPcLm2EELi4E23TrivialOffsetCalculatorILi1EjESD_NS0_6memory12LoadWithCastILi1EEENSE_13StoreWithCastILi1EEEEEviT_T0_T2_T3_T4_T5_ --------------------------
	.section	.nv.constant0._ZN2at6native27unrolled_elementwise_kernelIZZZNS0_15exp_kernel_cudaERNS_18TensorIteratorBaseEENKUlvE0_clEvENKUlvE2_clEvEUlN3c108BFloat16EE_St5arrayIPcLm2EELi4E23TrivialOffsetCalculatorILi1EjESD_NS0_6memory12LoadWithCastILi1EEENSE_13StoreWithCastILi1EEEEEviT_T0_T2_T3_T4_T5_,"a",@progbits
	.sectionflags	@""
	.align	4
.nv.constant0._ZN2at6native27unrolled_elementwise_kernelIZZZNS0_15exp_kernel_cudaERNS_18TensorIteratorBaseEENKUlvE0_clEvENKUlvE2_clEvEUlN3c108BFloat16EE_St5arrayIPcLm2EELi4E23TrivialOffsetCalculatorILi1EjESD_NS0_6memory12LoadWithCastILi1EEENSE_13StoreWithCastILi1EEEEEviT_T0_T2_T3_T4_T5_:
	.zero		940


//--------------------- .nv.constant0._ZN2at6native18elementwise_kernelILi128ELi4EZNS0_22gpu_kernel_impl_nocastIZZZNS0_15exp_kernel_cudaERNS_18TensorIteratorBaseEENKUlvE0_clEvENKUlvE2_clEvEUlN3c108BFloat16EE_EEvS4_RKT_EUliE_EEviT1_ --------------------------
	.section	.nv.constant0._ZN2at6native18elementwise_kernelILi128ELi4EZNS0_22gpu_kernel_impl_nocastIZZZNS0_15exp_kernel_cudaERNS_18TensorIteratorBaseEENKUlvE0_clEvENKUlvE2_clEvEUlN3c108BFloat16EE_EEvS4_RKT_EUliE_EEviT1_,"a",@progbits
	.sectionflags	@""
	.align	4
.nv.constant0._ZN2at6native18elementwise_kernelILi128ELi4EZNS0_22gpu_kernel_impl_nocastIZZZNS0_15exp_kernel_cudaERNS_18TensorIteratorBaseEENKUlvE0_clEvENKUlvE2_clEvEUlN3c108BFloat16EE_EEvS4_RKT_EUliE_EEviT1_:
	.zero		1440


//--------------------- .nv.constant0._ZN2at6native27unrolled_elementwise_kernelIZZZNS0_15exp_kernel_cudaERNS_18TensorIteratorBaseEENKUlvE0_clEvENKUlvE2_clEvEUlN3c108BFloat16EE_St5arrayIPcLm2EELi4E23TrivialOffsetCalculatorILi1EjESD_NS0_6memory15LoadWithoutCastENSE_16StoreWithoutCastEEEviT_T0_T2_T3_T4_T5_ --------------------------
	.section	.nv.constant0._ZN2at6native27unrolled_elementwise_kernelIZZZNS0_15exp_kernel_cudaERNS_18TensorIteratorBaseEENKUlvE0_clEvENKUlvE2_clEvEUlN3c108BFloat16EE_St5arrayIPcLm2EELi4E23TrivialOffsetCalculatorILi1EjESD_NS0_6memory15LoadWithoutCastENSE_16StoreWithoutCastEEEviT_T0_T2_T3_T4_T5_,"a",@progbits
	.sectionflags	@""
	.align	4
.nv.constant0._ZN2at6native27unrolled_elementwise_kernelIZZZNS0_15exp_kernel_cudaERNS_18TensorIteratorBaseEENKUlvE0_clEvENKUlvE2_clEvEUlN3c108BFloat16EE_St5arrayIPcLm2EELi4E23TrivialOffsetCalculatorILi1EjESD_NS0_6memory15LoadWithoutCastENSE_16StoreWithoutCastEEEviT_T0_T2_T3_T4_T5_:
	.zero		924


//--------------------- .nv.constant0._ZN2at6native29vectorized_elementwise_kernelILi2EZZZNS0_15exp_kernel_cudaERNS_18TensorIteratorBaseEENKUlvE0_clEvENKUlvE2_clEvEUlN3c108BFloat16EE_St5arrayIPcLm2EEEEviT0_T1_ --------------------------
	.section	.nv.constant0._ZN2at6native29vectorized_elementwise_kernelILi2EZZZNS0_15exp_kernel_cudaERNS_18TensorIteratorBaseEENKUlvE0_clEvENKUlvE2_clEvEUlN3c108BFloat16EE_St5arrayIPcLm2EEEEviT0_T1_,"a",@progbits
	.sectionflags	@""
	.align	4
.nv.constant0._ZN2at6native29vectorized_elementwise_kernelILi2EZZZNS0_15exp_kernel_cudaERNS_18TensorIteratorBaseEENKUlvE0_clEvENKUlvE2_clEvEUlN3c108BFloat16EE_St5arrayIPcLm2EEEEviT0_T1_:
	.zero		920


//--------------------- .nv.constant0._ZN2at6native29vectorized_elementwise_kernelILi4EZZZNS0_15exp_kernel_cudaERNS_18TensorIteratorBaseEENKUlvE0_clEvENKUlvE2_clEvEUlN3c108BFloat16EE_St5arrayIPcLm2EEEEviT0_T1_ --------------------------
	.section	.nv.constant0._ZN2at6native29vectorized_elementwise_kernelILi4EZZZNS0_15exp_kernel_cudaERNS_18TensorIteratorBaseEENKUlvE0_clEvENKUlvE2_clEvEUlN3c108BFloat16EE_St5arrayIPcLm2EEEEviT0_T1_,"a",@progbits
	.sectionflags	@""
	.align	4
.nv.constant0._ZN2at6native29vectorized_elementwise_kernelILi4EZZZNS0_15exp_kernel_cudaERNS_18TensorIteratorBaseEENKUlvE0_clEvENKUlvE2_clEvEUlN3c108BFloat16EE_St5arrayIPcLm2EEEEviT0_T1_:
	.zero		920


//--------------------- .nv.constant0._ZN2at6native29vectorized_elementwise_kernelILi8EZZZNS0_15exp_kernel_cudaERNS_18TensorIteratorBaseEENKUlvE0_clEvENKUlvE2_clEvEUlN3c108BFloat16EE_St5arrayIPcLm2EEEEviT0_T1_ --------------------------
	.section	.nv.constant0._ZN2at6native29vectorized_elementwise_kernelILi8EZZZNS0_15exp_kernel_cudaERNS_18TensorIteratorBaseEENKUlvE0_clEvENKUlvE2_clEvEUlN3c108BFloat16EE_St5arrayIPcLm2EEEEviT0_T1_,"a",@progbits
	.sectionflags	@""
	.align	4
.nv.constant0._ZN2at6native29vectorized_elementwise_kernelILi8EZZZNS0_15exp_kernel_cudaERNS_18TensorIteratorBaseEENKUlvE0_clEvENKUlvE2_clEvEUlN3c108BFloat16EE_St5arrayIPcLm2EEEEviT0_T1_:
	.zero		920


//--------------------- .nv.constant0._ZN2at6native18elementwise_kernelILi128ELi4EZNS0_15gpu_kernel_implIZZZNS0_15exp_kernel_cudaERNS_18TensorIteratorBaseEENKUlvE0_clEvENKUlvE1_clEvEUlN3c104HalfEE_EEvS4_RKT_EUliE_EEviT1_ --------------------------
	.section	.nv.constant0._ZN2at6native18elementwise_kernelILi128ELi4EZNS0_15gpu_kernel_implIZZZNS0_15exp_kernel_cudaERNS_18TensorIteratorBaseEENKUlvE0_clEvENKUlvE1_clEvEUlN3c104HalfEE_EEvS4_RKT_EUliE_EEviT1_,"a",@progbits
	.sectionflags	@""
	.align	4
.nv.constant0._ZN2at6native18elementwise_kernelILi128ELi4EZNS0_15gpu_kernel_implIZZZNS0_15exp_kernel_cudaERNS_18TensorIteratorBaseEENKUlvE0_clEvENKUlvE1_clEvEUlN3c104HalfEE_EEvS4_RKT_EUliE_EEviT1_:
	.zero		1440


//--------------------- .nv.constant0._ZN2at6native27unrolled_elementwise_kernelIZZZNS0_15exp_kernel_cudaERNS_18TensorIteratorBaseEENKUlvE0_clEvENKUlvE1_clEvEUlN3c104HalfEE_St5arrayIPcLm2EELi4E23TrivialOffsetCalculatorILi1EjESD_NS0_6memory12LoadWithCastILi1EEENSE_13StoreWithCastILi1EEEEEviT_T0_T2_T3_T4_T5_ --------------------------
	.section	.nv.constant0._ZN2at6native27unrolled_elementwise_kernelIZZZNS0_15exp_kernel_cudaERNS_18TensorIteratorBaseEENKUlvE0_clEvENKUlvE1_clEvEUlN3c104HalfEE_St5arrayIPcLm2EELi4E23TrivialOffsetCalculatorILi1EjESD_NS0_6memory12LoadWithCastILi1EEENSE_13StoreWithCastILi1EEEEEviT_T0_T2_T3_T4_T5_,"a",@progbits
	.sectionflags	@""
	.align	4
.nv.constant0._ZN2at6native27unrolled_elementwise_kernelIZZZNS0_15exp_kernel_cudaERNS_18TensorIteratorBaseEENKUlvE0_clEvENKUlvE1_clEvEUlN3c104HalfEE_St5arrayIPcLm2EELi4E23TrivialOffsetCalculatorILi1EjESD_NS0_6memory12LoadWithCastILi1EEENSE_13StoreWithCastILi1EEEEEviT_T0_T2_T3_T4_T5_:
	.zero		940


//--------------------- .nv.constant0._ZN2at6native18elementwise_kernelILi128ELi4EZNS0_22gpu_kernel_impl_nocastIZZZNS0_15exp_kernel_cudaERNS_18TensorIteratorBaseEENKUlvE0_clEvENKUlvE1_clEvEUlN3c104HalfEE_EEvS4_RKT_EUliE_EEviT1_ --------------------------
	.section	.nv.constant0._ZN2at6native18elementwise_kernelILi128ELi4EZNS0_22gpu_kernel_impl_nocastIZZZNS0_15exp_kernel_cudaERNS_18TensorIteratorBaseEENKUlvE0_clEvENKUlvE1_clEvEUlN3c104HalfEE_EEvS4_RKT_EUliE_EEviT1_,"a",@progbits
	.sectionflags	@""
	.align	4
.nv.constant0._ZN2at6native18elementwise_kernelILi128ELi4EZNS0_22gpu_kernel_impl_nocastIZZZNS0_15exp_kernel_cudaERNS_18TensorIteratorBaseEENKUlvE0_clEvENKUlvE1_clEvEUlN3c104HalfEE_EEvS4_RKT_EUliE_EEviT1_:
	.zero		1440


//--------------------- .nv.constant0._ZN2at6native27unrolled_elementwise_kernelIZZZNS0_15exp_kernel_cudaERNS_18TensorIteratorBaseEENKUlvE0_clEvENKUlvE1_clEvEUlN3c104HalfEE_St5arrayIPcLm2EELi4E23TrivialOffsetCalculatorILi1EjESD_NS0_6memory15LoadWithoutCastENSE_16StoreWithoutCastEEEviT_T0_T2_T3_T4_T5_ --------------------------
	.section	.nv.constant0._ZN2at6native27unrolled_elementwise_kernelIZZZNS0_15exp_kernel_cudaERNS_18TensorIteratorBaseEENKUlvE0_clEvENKUlvE1_clEvEUlN3c104HalfEE_St5arrayIPcLm2EELi4E23TrivialOffsetCalculatorILi1EjESD_NS0_6memory15LoadWithoutCastENSE_16StoreWithoutCastEEEviT_T0_T2_T3_T4_T5_,"a",@progbits
	.sectionflags	@""
	.align	4
.nv.constant0._ZN2at6native27unrolled_elementwise_kernelIZZZNS0_15exp_kernel_cudaERNS_18TensorIteratorBaseEENKUlvE0_clEvENKUlvE1_clEvEUlN3c104HalfEE_St5arrayIPcLm2EELi4E23TrivialOffsetCalculatorILi1EjESD_NS0_6memory15LoadWithoutCastENSE_16StoreWithoutCastEEEviT_T0_T2_T3_T4_T5_:
	.zero		924


//--------------------- .nv.constant0._ZN2at6native29vectorized_elementwise_kernelILi2EZZZNS0_15exp_kernel_cudaERNS_18TensorIteratorBaseEENKUlvE0_clEvENKUlvE1_clEvEUlN3c104HalfEE_St5arrayIPcLm2EEEEviT0_T1_ --------------------------
	.section	.nv.constant0._ZN2at6native29vectorized_elementwise_kernelILi2EZZZNS0_15exp_kernel_cudaERNS_18TensorIteratorBaseEENKUlvE0_clEvENKUlvE1_clEvEUlN3c104HalfEE_St5arrayIPcLm2EEEEviT0_T1_,"a",@progbits
	.sectionflags	@""
	.align	4
.nv.constant0._ZN2at6native29vectorized_elementwise_kernelILi2EZZZNS0_15exp_kernel_cudaERNS_18TensorIteratorBaseEENKUlvE0_clEvENKUlvE1_clEvEUlN3c104HalfEE_St5arrayIPcLm2EEEEviT0_T1_:
	.zero		920


//--------------------- .nv.constant0._ZN2at6native29vectorized_elementwise_kernelILi4EZZZNS0_15exp_kernel_cudaERNS_18TensorIteratorBaseEENKUlvE0_clEvENKUlvE1_clEvEUlN3c104HalfEE_St5arrayIPcLm2EEEEviT0_T1_ --------------------------
	.section	.nv.constant0._ZN2at6native29vectorized_elementwise_kernelILi4EZZZNS0_15exp_kernel_cudaERNS_18TensorIteratorBaseEENKUlvE0_clEvENKUlvE1_clEvEUlN3c104HalfEE_St5arrayIPcLm2EEEEviT0_T1_,"a",@progbits
	.sectionflags	@""
	.align	4
.nv.constant0._ZN2at6native29vectorized_elementwise_kernelILi4EZZZNS0_15exp_kernel_cudaERNS_18TensorIteratorBaseEENKUlvE0_clEvENKUlvE1_clEvEUlN3c104HalfEE_St5arrayIPcLm2EEEEviT0_T1_:
	.zero		920


//--------------------- .nv.constant0._ZN2at6native29vectorized_elementwise_kernelILi8EZZZNS0_15exp_kernel_cudaERNS_18TensorIteratorBaseEENKUlvE0_clEvENKUlvE1_clEvEUlN3c104HalfEE_St5arrayIPcLm2EEEEviT0_T1_ --------------------------
	.section	.nv.constant0._ZN2at6native29vectorized_elementwise_kernelILi8EZZZNS0_15exp_kernel_cudaERNS_18TensorIteratorBaseEENKUlvE0_clEvENKUlvE1_clEvEUlN3c104HalfEE_St5arrayIPcLm2EEEEviT0_T1_,"a",@progbits
	.sectionflags	@""
	.align	4
.nv.constant0._ZN2at6native29vectorized_elementwise_kernelILi8EZZZNS0_15exp_kernel_cudaERNS_18TensorIteratorBaseEENKUlvE0_clEvENKUlvE1_clEvEUlN3c104HalfEE_St5arrayIPcLm2EEEEviT0_T1_:
	.zero		920


//--------------------- .nv.constant0._ZN2at6native18elementwise_kernelILi128ELi4EZNS0_15gpu_kernel_implIZZZNS0_15exp_kernel_cudaERNS_18TensorIteratorBaseEENKUlvE0_clEvENKUlvE0_clEvEUlfE_EEvS4_RKT_EUliE_EEviT1_ --------------------------
	.section	.nv.constant0._ZN2at6native18elementwise_kernelILi128ELi4EZNS0_15gpu_kernel_implIZZZNS0_15exp_kernel_cudaERNS_18TensorIteratorBaseEENKUlvE0_clEvENKUlvE0_clEvEUlfE_EEvS4_RKT_EUliE_EEviT1_,"a",@progbits
	.sectionflags	@""
	.align	4
.nv.constant0._ZN2at6native18elementwise_kernelILi128ELi4EZNS0_15gpu_kernel_implIZZZNS0_15exp_kernel_cudaERNS_18TensorIteratorBaseEENKUlvE0_clEvENKUlvE0_clEvEUlfE_EEvS4_RKT_EUliE_EEviT1_:
	.zero		1440


//--------------------- .nv.constant0._ZN2at6native27unrolled_elementwise_kernelIZZZNS0_15exp_kernel_cudaERNS_18TensorIteratorBaseEENKUlvE0_clEvENKUlvE0_clEvEUlfE_St5arrayIPcLm2EELi4E23TrivialOffsetCalculatorILi1EjESB_NS0_6memory12LoadWithCastILi1EEENSC_13StoreWithCastILi1EEEEEviT_T0_T2_T3_T4_T5_ --------------------------
	.section	.nv.constant0._ZN2at6native27unrolled_elementwise_kernelIZZZNS0_15exp_kernel_cudaERNS_18TensorIteratorBaseEENKUlvE0_clEvENKUlvE0_clEvEUlfE_St5arrayIPcLm2EELi4E23TrivialOffsetCalculatorILi1EjESB_NS0_6memory12LoadWithCastILi1EEENSC_13StoreWithCastILi1EEEEEviT_T0_T2_T3_T4_T5_,"a",@progbits
	.sectionflags	@""
	.align	4
.nv.constant0._ZN2at6native27unrolled_elementwise_kernelIZZZNS0_15exp_kernel_cudaERNS_18TensorIteratorBaseEENKUlvE0_clEvENKUlvE0_clEvEUlfE_St5arrayIPcLm2EELi4E23TrivialOffsetCalculatorILi1EjESB_NS0_6memory12LoadWithCastILi1EEENSC_13StoreWithCastILi1EEEEEviT_T0_T2_T3_T4_T5_:
	.zero		940


//--------------------- .nv.constant0._ZN2at6native18elementwise_kernelILi128ELi2EZNS0_22gpu_kernel_impl_nocastIZZZNS0_15exp_kernel_cudaERNS_18TensorIteratorBaseEENKUlvE0_clEvENKUlvE0_clEvEUlfE_EEvS4_RKT_EUliE_EEviT1_ --------------------------
	.section	.nv.constant0._ZN2at6native18elementwise_kernelILi128ELi2EZNS0_22gpu_kernel_impl_nocastIZZZNS0_15exp_kernel_cudaERNS_18TensorIteratorBaseEENKUlvE0_clEvENKUlvE0_clEvEUlfE_EEvS4_RKT_EUliE_EEviT1_,"a",@progbits
	.sectionflags	@""
	.align	4
.nv.constant0._ZN2at6native18elementwise_kernelILi128ELi2EZNS0_22gpu_kernel_impl_nocastIZZZNS0_15exp_kernel_cudaERNS_18TensorIteratorBaseEENKUlvE0_clEvENKUlvE0_clEvEUlfE_EEvS4_RKT_EUliE_EEviT1_:
	.zero		1440


//--------------------- .nv.constant0._ZN2at6native27unrolled_elementwise_kernelIZZZNS0_15exp_kernel_cudaERNS_18TensorIteratorBaseEENKUlvE0_clEvENKUlvE0_clEvEUlfE_St5arrayIPcLm2EELi4E23TrivialOffsetCalculatorILi1EjESB_NS0_6memory15LoadWithoutCastENSC_16StoreWithoutCastEEEviT_T0_T2_T3_T4_T5_ --------------------------
	.section	.nv.constant0._ZN2at6native27unrolled_elementwise_kernelIZZZNS0_15exp_kernel_cudaERNS_18TensorIteratorBaseEENKUlvE0_clEvENKUlvE0_clEvEUlfE_St5arrayIPcLm2EELi4E23TrivialOffsetCalculatorILi1EjESB_NS0_6memory15LoadWithoutCastENSC_16StoreWithoutCastEEEviT_T0_T2_T3_T4_T5_,"a",@progbits
	.sectionflags	@""
	.align	4
.nv.constant0._ZN2at6native27unrolled_elementwise_kernelIZZZNS0_15exp_kernel_cudaERNS_18TensorIteratorBaseEENKUlvE0_clEvENKUlvE0_clEvEUlfE_St5arrayIPcLm2EELi4E23TrivialOffsetCalculatorILi1EjESB_NS0_6memory15LoadWithoutCastENSC_16StoreWithoutCastEEEviT_T0_T2_T3_T4_T5_:
	.zero		924


//--------------------- .nv.constant0._ZN2at6native29vectorized_elementwise_kernelILi2EZZZNS0_15exp_kernel_cudaERNS_18TensorIteratorBaseEENKUlvE0_clEvENKUlvE0_clEvEUlfE_St5arrayIPcLm2EEEEviT0_T1_ --------------------------
	.section	.nv.constant0._ZN2at6native29vectorized_elementwise_kernelILi2EZZZNS0_15exp_kernel_cudaERNS_18TensorIteratorBaseEENKUlvE0_clEvENKUlvE0_clEvEUlfE_St5arrayIPcLm2EEEEviT0_T1_,"a",@progbits
	.sectionflags	@""
	.align	4
.nv.constant0._ZN2at6native29vectorized_elementwise_kernelILi2EZZZNS0_15exp_kernel_cudaERNS_18TensorIteratorBaseEENKUlvE0_clEvENKUlvE0_clEvEUlfE_St5arrayIPcLm2EEEEviT0_T1_:
	.zero		920


//--------------------- .nv.constant0._ZN2at6native29vectorized_elementwise_kernelILi4EZZZNS0_15exp_kernel_cudaERNS_18TensorIteratorBaseEENKUlvE0_clEvENKUlvE0_clEvEUlfE_St5arrayIPcLm2EEEEviT0_T1_ --------------------------
	.section	.nv.constant0._ZN2at6native29vectorized_elementwise_kernelILi4EZZZNS0_15exp_kernel_cudaERNS_18TensorIteratorBaseEENKUlvE0_clEvENKUlvE0_clEvEUlfE_St5arrayIPcLm2EEEEviT0_T1_,"a",@progbits
	.sectionflags	@""
	.align	4
.nv.constant0._ZN2at6native29vectorized_elementwise_kernelILi4EZZZNS0_15exp_kernel_cudaERNS_18TensorIteratorBaseEENKUlvE0_clEvENKUlvE0_clEvEUlfE_St5arrayIPcLm2EEEEviT0_T1_:
	.zero		920


//--------------------- .nv.constant0._ZN2at6native29vectorized_elementwise_kernelILi8EZZZNS0_15exp_kernel_cudaERNS_18TensorIteratorBaseEENKUlvE0_clEvENKUlvE0_clEvEUlfE_St5arrayIPcLm2EEEEviT0_T1_ --------------------------
	.section	.nv.constant0._ZN2at6native29vectorized_elementwise_kernelILi8EZZZNS0_15exp_kernel_cudaERNS_18TensorIteratorBaseEENKUlvE0_clEvENKUlvE0_clEvEUlfE_St5arrayIPcLm2EEEEviT0_T1_,"a",@progbits
	.sectionflags	@""
	.align	4
.nv.constant0._ZN2at6native29vectorized_elementwise_kernelILi8EZZZNS0_15exp_kernel_cudaERNS_18TensorIteratorBaseEENKUlvE0_clEvENKUlvE0_clEvEUlfE_St5arrayIPcLm2EEEEviT0_T1_:
	.zero		920


//--------------------- .nv.constant0._ZN2at6native18elementwise_kernelILi128ELi4EZNS0_15gpu_kernel_implIZZZNS0_15exp_kernel_cudaERNS_18TensorIteratorBaseEENKUlvE0_clEvENKUlvE_clEvEUldE_EEvS4_RKT_EUliE_EEviT1_ --------------------------
	.section	.nv.constant0._ZN2at6native18elementwise_kernelILi128ELi4EZNS0_15gpu_kernel_implIZZZNS0_15exp_kernel_cudaERNS_18TensorIteratorBaseEENKUlvE0_clEvENKUlvE_clEvEUldE_EEvS4_RKT_EUliE_EEviT1_,"a",@progbits
	.sectionflags	@""
	.align	4
.nv.constant0._ZN2at6native18elementwise_kernelILi128ELi4EZNS0_15gpu_kernel_implIZZZNS0_15exp_kernel_cudaERNS_18TensorIteratorBaseEENKUlvE0_clEvENKUlvE_clEvEUldE_EEvS4_RKT_EUliE_EEviT1_:
	.zero		1440


//--------------------- .nv.constant0._ZN2at6native27unrolled_elementwise_kernelIZZZNS0_15exp_kernel_cudaERNS_18TensorIteratorBaseEENKUlvE0_clEvENKUlvE_clEvEUldE_St5arrayIPcLm2EELi4E23TrivialOffsetCalculatorILi1EjESB_NS0_6memory12LoadWithCastILi1EEENSC_13StoreWithCastILi1EEEEEviT_T0_T2_T3_T4_T5_ --------------------------
	.section	.nv.constant0._ZN2at6native27unrolled_elementwise_kernelIZZZNS0_15exp_kernel_cudaERNS_18TensorIteratorBaseEENKUlvE0_clEvENKUlvE_clEvEUldE_St5arrayIPcLm2EELi4E23TrivialOffsetCalculatorILi1EjESB_NS0_6memory12LoadWithCastILi1EEENSC_13StoreWithCastILi1EEEEEviT_T0_T2_T3_T4_T5_,"a",@progbits
	.sectionflags	@""
	.align	4
.nv.constant0._ZN2at6native27unrolled_elementwise_kernelIZZZNS0_15exp_kernel_cudaERNS_18TensorIteratorBaseEENKUlvE0_clEvENKUlvE_clEvEUldE_St5arrayIPcLm2EELi4E23TrivialOffsetCalculatorILi1EjESB_NS0_6memory12LoadWithCastILi1EEENSC_13StoreWithCastILi1EEEEEviT_T0_T2_T3_T4_T5_:
	.zero		940


//--------------------- .nv.constant0._ZN2at6native18elementwise_kernelILi128ELi2EZNS0_22gpu_kernel_impl_nocastIZZZNS0_15exp_kernel_cudaERNS_18TensorIteratorBaseEENKUlvE0_clEvENKUlvE_clEvEUldE_EEvS4_RKT_EUliE_EEviT1_ --------------------------
	.section	.nv.constant0._ZN2at6native18elementwise_kernelILi128ELi2EZNS0_22gpu_kernel_impl_nocastIZZZNS0_15exp_kernel_cudaERNS_18TensorIteratorBaseEENKUlvE0_clEvENKUlvE_clEvEUldE_EEvS4_RKT_EUliE_EEviT1_,"a",@progbits
	.sectionflags	@""
	.align	4
.nv.constant0._ZN2at6native18elementwise_kernelILi128ELi2EZNS0_22gpu_kernel_impl_nocastIZZZNS0_15exp_kernel_cudaERNS_18TensorIteratorBaseEENKUlvE0_clEvENKUlvE_clEvEUldE_EEvS4_RKT_EUliE_EEviT1_:
	.zero		1440


//--------------------- .nv.constant0._ZN2at6native27unrolled_elementwise_kernelIZZZNS0_15exp_kernel_cudaERNS_18TensorIteratorBaseEENKUlvE0_clEvENKUlvE_clEvEUldE_St5arrayIPcLm2EELi4E23TrivialOffsetCalculatorILi1EjESB_NS0_6memory15LoadWithoutCastENSC_16StoreWithoutCastEEEviT_T0_T2_T3_T4_T5_ --------------------------
	.section	.nv.constant0._ZN2at6native27unrolled_elementwise_kernelIZZZNS0_15exp_kernel_cudaERNS_18TensorIteratorBaseEENKUlvE0_clEvENKUlvE_clEvEUldE_St5arrayIPcLm2EELi4E23TrivialOffsetCalculatorILi1EjESB_NS0_6memory15LoadWithoutCastENSC_16StoreWithoutCastEEEviT_T0_T2_T3_T4_T5_,"a",@progbits
	.sectionflags	@""
	.align	4
.nv.constant0._ZN2at6native27unrolled_elementwise_kernelIZZZNS0_15exp_kernel_cudaERNS_18TensorIteratorBaseEENKUlvE0_clEvENKUlvE_clEvEUldE_St5arrayIPcLm2EELi4E23TrivialOffsetCalculatorILi1EjESB_NS0_6memory15LoadWithoutCastENSC_16StoreWithoutCastEEEviT_T0_T2_T3_T4_T5_:
	.zero		924


//--------------------- .nv.constant0._ZN2at6native29vectorized_elementwise_kernelILi2EZZZNS0_15exp_kernel_cudaERNS_18TensorIteratorBaseEENKUlvE0_clEvENKUlvE_clEvEUldE_St5arrayIPcLm2EEEEviT0_T1_ --------------------------
	.section	.nv.constant0._ZN2at6native29vectorized_elementwise_kernelILi2EZZZNS0_15exp_kernel_cudaERNS_18TensorIteratorBaseEENKUlvE0_clEvENKUlvE_clEvEUldE_St5arrayIPcLm2EEEEviT0_T1_,"a",@progbits
	.sectionflags	@""
	.align	4
.nv.constant0._ZN2at6native29vectorized_elementwise_kernelILi2EZZZNS0_15exp_kernel_cudaERNS_18TensorIteratorBaseEENKUlvE0_clEvENKUlvE_clEvEUldE_St5arrayIPcLm2EEEEviT0_T1_:
	.zero		920


//--------------------- .nv.constant0._ZN2at6native29vectorized_elementwise_kernelILi4EZZZNS0_15exp_kernel_cudaERNS_18TensorIteratorBaseEENKUlvE0_clEvENKUlvE_clEvEUldE_St5arrayIPcLm2EEEEviT0_T1_ --------------------------
	.section	.nv.constant0._ZN2at6native29vectorized_elementwise_kernelILi4EZZZNS0_15exp_kernel_cudaERNS_18TensorIteratorBaseEENKUlvE0_clEvENKUlvE_clEvEUldE_St5arrayIPcLm2EEEEviT0_T1_,"a",@progbits
	.sectionflags	@""
	.align	4
.nv.constant0._ZN2at6native29vectorized_elementwise_kernelILi4EZZZNS0_15exp_kernel_cudaERNS_18TensorIteratorBaseEENKUlvE0_clEvENKUlvE_clEvEUldE_St5arrayIPcLm2EEEEviT0_T1_:
	.zero		920


//--------------------- .nv.constant0._ZN2at6native29vectorized_elementwise_kernelILi8EZZZNS0_15exp_kernel_cudaERNS_18TensorIteratorBaseEENKUlvE0_clEvENKUlvE_clEvEUldE_St5arrayIPcLm2EEEEviT0_T1_ --------------------------
	.section	.nv.constant0._ZN2at6native29vectorized_elementwise_kernelILi8EZZZNS0_15exp_kernel_cudaERNS_18TensorIteratorBaseEENKUlvE0_clEvENKUlvE_clEvEUldE_St5arrayIPcLm2EEEEviT0_T1_,"a",@progbits
	.sectionflags	@""
	.align	4
.nv.constant0._ZN2at6native29vectorized_elementwise_kernelILi8EZZZNS0_15exp_kernel_cudaERNS_18TensorIteratorBaseEENKUlvE0_clEvENKUlvE_clEvEUldE_St5arrayIPcLm2EEEEviT0_T1_:
	.zero		920


//--------------------- .nv.constant0._ZN2at6native18elementwise_kernelILi128ELi4EZNS0_15gpu_kernel_implIZZZNS0_23bitwise_not_kernel_cudaERNS_18TensorIteratorBaseEENKUlvE_clEvENKUlvE3_clEvEUlsE_EEvS4_RKT_EUliE_EEviT1_ --------------------------
	.section	.nv.constant0._ZN2at6native18elementwise_kernelILi128ELi4EZNS0_15gpu_kernel_implIZZZNS0_23bitwise_not_kernel_cudaERNS_18TensorIteratorBaseEENKUlvE_clEvENKUlvE3_clEvEUlsE_EEvS4_RKT_EUliE_EEviT1_,"a",@progbits
	.sectionflags	@""
	.align	4
.nv.constant0._ZN2at6native18elementwise_kernelILi128ELi4EZNS0_15gpu_kernel_implIZZZNS0_23bitwise_not_kernel_cudaERNS_18TensorIteratorBaseEENKUlvE_clEvENKUlvE3_clEvEUlsE_EEvS4_RKT_EUliE_EEviT1_:
	.zero		1440


//--------------------- .nv.constant0._ZN2at6native27unrolled_elementwise_kernelIZZZNS0_23bitwise_not_kernel_cudaERNS_18TensorIteratorBaseEENKUlvE_clEvENKUlvE3_clEvEUlsE_St5arrayIPcLm2EELi4E23TrivialOffsetCalculatorILi1EjESB_NS0_6memory12LoadWithCastILi1EEENSC_13StoreWithCastILi1EEEEEviT_T0_T2_T3_T4_T5_ --------------------------
	.section	.nv.constant0._ZN2at6native27unrolled_elementwise_kernelIZZZNS0_23bitwise_not_kernel_cudaERNS_18TensorIteratorBaseEENKUlvE_clEvENKUlvE3_clEvEUlsE_St5arrayIPcLm2EELi4E23TrivialOffsetCalculatorILi1EjESB_NS0_6memory12LoadWithCastILi1EEENSC_13StoreWithCastILi1EEEEEviT_T0_T2_T3_T4_T5_,"a",@progbits
	.sectionflags	@""
	.align	4
.nv.constant0._ZN2at6native27unrolled_elementwise_kernelIZZZNS0_23bitwise_not_kernel_cudaERNS_18TensorIteratorBaseEENKUlvE_clEvENKUlvE3_clEvEUlsE_St5arrayIPcLm2EELi4E23TrivialOffsetCalculatorILi1EjESB_NS0_6memory12LoadWithCastILi1EEENSC_13StoreWithCastILi1EEEEEviT_T0_T2_T3_T4_T5_:
	.zero		940


//--------------------- .nv.constant0._ZN2at6native18elementwise_kernelILi128ELi4EZNS0_22gpu_kernel_impl_nocastIZZZNS0_23bitwise_not_kernel_cudaERNS_18TensorIteratorBaseEENKUlvE_clEvENKUlvE3_clEvEUlsE_EEvS4_RKT_EUliE_EEviT1_ --------------------------
	.section	.nv.constant0._ZN2at6native18elementwise_kernelILi128ELi4EZNS0_22gpu_kernel_impl_nocastIZZZNS0_23bitwise_not_kernel_cudaERNS_18TensorIteratorBaseEENKUlvE_clEvENKUlvE3_clEvEUlsE_EEvS4_RKT_EUliE_EEviT1_,"a",@progbits
	.sectionflags	@""
	.align	4
.nv.constant0._ZN2at6native18elementwise_kernelILi128ELi4EZNS0_22gpu_kernel_impl_nocastIZZZNS0_23bitwise_not_kernel_cudaERNS_18TensorIteratorBaseEENKUlvE_clEvENKUlvE3_clEvEUlsE_EEvS4_RKT_EUliE_EEviT1_:
	.zero		1440


//--------------------- .nv.constant0._ZN2at6native27unrolled_elementwise_kernelIZZZNS0_23bitwise_not_kernel_cudaERNS_18TensorIteratorBaseEENKUlvE_clEvENKUlvE3_clEvEUlsE_St5arrayIPcLm2EELi4E23TrivialOffsetCalculatorILi1EjESB_NS0_6memory15LoadWithoutCastENSC_16StoreWithoutCastEEEviT_T0_T2_T3_T4_T5_ --------------------------
	.section	.nv.constant0._ZN2at6native27unrolled_elementwise_kernelIZZZNS0_23bitwise_not_kernel_cudaERNS_18TensorIteratorBaseEENKUlvE_clEvENKUlvE3_clEvEUlsE_St5arrayIPcLm2EELi4E23TrivialOffsetCalculatorILi1EjESB_NS0_6memory15LoadWithoutCastENSC_16StoreWithoutCastEEEviT_T0_T2_T3_T4_T5_,"a",@progbits
	.sectionflags	@""
	.align	4
.nv.constant0._ZN2at6native27unrolled_elementwise_kernelIZZZNS0_23bitwise_not_kernel_cudaERNS_18TensorIteratorBaseEENKUlvE_clEvENKUlvE3_clEvEUlsE_St5arrayIPcLm2EELi4E23TrivialOffsetCalculatorILi1EjESB_NS0_6memory15LoadWithoutCastENSC_16StoreWithoutCastEEEviT_T0_T2_T3_T4_T5_:
	.zero		924


//--------------------- .nv.constant0._ZN2at6native29vectorized_elementwise_kernelILi2EZZZNS0_23bitwise_not_kernel_cudaERNS_18TensorIteratorBaseEENKUlvE_clEvENKUlvE3_clEvEUlsE_St5arrayIPcLm2EEEEviT0_T1_ --------------------------
	.section	.nv.constant0._ZN2at6native29vectorized_elementwise_kernelILi2EZZZNS0_23bitwise_not_kernel_cudaERNS_18TensorIteratorBaseEENKUlvE_clEvENKUlvE3_clEvEUlsE_St5arrayIPcLm2EEEEviT0_T1_,"a",@progbits
	.sectionflags	@""
	.align	4
.nv.constant0._ZN2at6native29vectorized_elementwise_kernelILi2EZZZNS0_23bitwise_not_kernel_cudaERNS_18TensorIteratorBaseEENKUlvE_clEvENKUlvE3_clEvEUlsE_St5arrayIPcLm2EEEEviT0_T1_:
	.zero		920


//--------------------- .nv.constant0._ZN2at6native29vectorized_elementwise_kernelILi4EZZZNS0_23bitwise_not_kernel_cudaERNS_18TensorIteratorBaseEENKUlvE_clEvENKUlvE3_clEvEUlsE_St5arrayIPcLm2EEEEviT0_T1_ --------------------------
	.section	.nv.constant0._ZN2at6native29vectorized_elementwise_kernelILi4EZZZNS0_23bitwise_not_kernel_cudaERNS_18TensorIteratorBaseEENKUlvE_clEvENKUlvE3_clEvEUlsE_St5arrayIPcLm2EEEEviT0_T1_,"a",@progbits
	.sectionflags	@""
	.align	4
.nv.constant0._ZN2at6native29vectorized_elementwise_kernelILi4EZZZNS0_23bitwise_not_kernel_cudaERNS_18TensorIteratorBaseEENKUlvE_clEvENKUlvE3_clEvEUlsE_St5arrayIPcLm2EEEEviT0_T1_:
	.zero		920


//--------------------- .nv.constant0._ZN2at6native29vectorized_elementwise_kernelILi8EZZZNS0_23bitwise_not_kernel_cudaERNS_18TensorIteratorBaseEENKUlvE_clEvENKUlvE3_clEvEUlsE_St5arrayIPcLm2EEEEviT0_T1_ --------------------------
	.section	.nv.constant0._ZN2at6native29vectorized_elementwise_kernelILi8EZZZNS0_23bitwise_not_kernel_cudaERNS_18TensorIteratorBaseEENKUlvE_clEvENKUlvE3_clEvEUlsE_St5arrayIPcLm2EEEEviT0_T1_,"a",@progbits
	.sectionflags	@""
	.align	4
.nv.constant0._ZN2at6native29vectorized_elementwise_kernelILi8EZZZNS0_23bitwise_not_kernel_cudaERNS_18TensorIteratorBaseEENKUlvE_clEvENKUlvE3_clEvEUlsE_St5arrayIPcLm2EEEEviT0_T1_:
	.zero		920


//--------------------- .nv.constant0._ZN2at6native18elementwise_kernelILi128ELi4EZNS0_15gpu_kernel_implIZZZNS0_23bitwise_not_kernel_cudaERNS_18TensorIteratorBaseEENKUlvE_clEvENKUlvE2_clEvEUllE_EEvS4_RKT_EUliE_EEviT1_ --------------------------
	.section	.nv.constant0._ZN2at6native18elementwise_kernelILi128ELi4EZNS0_15gpu_kernel_implIZZZNS0_23bitwise_not_kernel_cudaERNS_18TensorIteratorBaseEENKUlvE_clEvENKUlvE2_clEvEUllE_EEvS4_RKT_EUliE_EEviT1_,"a",@progbits
	.sectionflags	@""
	.align	4
.nv.constant0._ZN2at6native18elementwise_kernelILi128ELi4EZNS0_15gpu_kernel_implIZZZNS0_23bitwise_not_kernel_cudaERNS_18TensorIteratorBaseEENKUlvE_clEvENKUlvE2_clEvEUllE_EEvS4_RKT_EUliE_EEviT1_:
	.zero		1440


//--------------------- .nv.constant0._ZN2at6native27unrolled_elementwise_kernelIZZZNS0_23bitwise_not_kernel_cudaERNS_18TensorIteratorBaseEENKUlvE_clEvENKUlvE2_clEvEUllE_St5arrayIPcLm2EELi4E23TrivialOffsetCalculatorILi1EjESB_NS0_6memory12LoadWithCastILi1EEENSC_13StoreWithCastILi1EEEEEviT_T0_T2_T3_T4_T5_ --------------------------
	.section	.nv.constant0._ZN2at6native27unrolled_elementwise_kernelIZZZNS0_23bitwise_not_kernel_cudaERNS_18TensorIteratorBaseEENKUlvE_clEvENKUlvE2_clEvEUllE_St5arrayIPcLm2EELi4E23TrivialOffsetCalculatorILi1EjESB_NS0_6memory12LoadWithCastILi1EEENSC_13StoreWithCastILi1EEEEEviT_T0_T2_T3_T4_T5_,"a",@progbits
	.sectionflags	@""
	.align	4
.nv.constant0._ZN2at6native27unrolled_elementwise_kernelIZZZNS0_23bitwise_not_kernel_cudaERNS_18TensorIteratorBaseEENKUlvE_clEvENKUlvE2_clEvEUllE_St5arrayIPcLm2EELi4E23TrivialOffsetCalculatorILi1EjESB_NS0_6memory12LoadWithCastILi1EEENSC_13StoreWithCastILi1EEEEEviT_T0_T2_T3_T4_T5_:
	.zero		940


//--------------------- .nv.constant0._ZN2at6native18elementwise_kernelILi128ELi2EZNS0_22gpu_kernel_impl_nocastIZZZNS0_23bitwise_not_kernel_cudaERNS_18TensorIteratorBaseEENKUlvE_clEvENKUlvE2_clEvEUllE_EEvS4_RKT_EUliE_EEviT1_ --------------------------
	.section	.nv.constant0._ZN2at6native18elementwise_kernelILi128ELi2EZNS0_22gpu_kernel_impl_nocastIZZZNS0_23bitwise_not_kernel_cudaERNS_18TensorIteratorBaseEENKUlvE_clEvENKUlvE2_clEvEUllE_EEvS4_RKT_EUliE_EEviT1_,"a",@progbits
	.sectionflags	@""
	.align	4
.nv.constant0._ZN2at6native18elementwise_kernelILi128ELi2EZNS0_22gpu_kernel_impl_nocastIZZZNS0_23bitwise_not_kernel_cudaERNS_18TensorIteratorBaseEENKUlvE_clEvENKUlvE2_clEvEUllE_EEvS4_RKT_EUliE_EEviT1_:
	.zero		1440


//--------------------- .nv.constant0._ZN2at6native27unrolled_elementwise_kernelIZZZNS0_23bitwise_not_kernel_cudaERNS_18TensorIteratorBaseEENKUlvE_clEvENKUlvE2_clEvEUllE_St5arrayIPcLm2EELi4E23TrivialOffsetCalculatorILi1EjESB_NS0_6memory15LoadWithoutCastENSC_16StoreWithoutCastEEEviT_T0_T2_T3_T4_T5_ --------------------------
	.section	.nv.constant0._ZN2at6native27unrolled_elementwise_kernelIZZZNS0_23bitwise_not_kernel_cudaERNS_18TensorIteratorBaseEENKUlvE_clEvENKUlvE2_clEvEUllE_St5arrayIPcLm2EELi4E23TrivialOffsetCalculatorILi1EjESB_NS0_6memory15LoadWithoutCastENSC_16StoreWithoutCastEEEviT_T0_T2_T3_T4_T5_,"a",@progbits
	.sectionflags	@""
	.align	4
.nv.constant0._ZN2at6native27unrolled_elementwise_kernelIZZZNS0_23bitwise_not_kernel_cudaERNS_18TensorIteratorBaseEENKUlvE_clEvENKUlvE2_clEvEUllE_St5arrayIPcLm2EELi4E23TrivialOffsetCalculatorILi1EjESB_NS0_6memory15LoadWithoutCastENSC_16StoreWithoutCastEEEviT_T0_T2_T3_T4_T5_:
	.zero		924


//--------------------- .nv.constant0._ZN2at6native29vectorized_elementwise_kernelILi2EZZZNS0_23bitwise_not_kernel_cudaERNS_18TensorIteratorBaseEENKUlvE_clEvENKUlvE2_clEvEUllE_St5arrayIPcLm2EEEEviT0_T1_ --------------------------
	.section	.nv.constant0._ZN2at6native29vectorized_elementwise_kernelILi2EZZZNS0_23bitwise_not_kernel_cudaERNS_18TensorIteratorBaseEENKUlvE_clEvENKUlvE2_clEvEUllE_St5arrayIPcLm2EEEEviT0_T1_,"a",@progbits
	.sectionflags	@""
	.align	4
.nv.constant0._ZN2at6native29vectorized_elementwise_kernelILi2EZZZNS0_23bitwise_not_kernel_cudaERNS_18TensorIteratorBaseEENKUlvE_clEvENKUlvE2_clEvEUllE_St5arrayIPcLm2EEEEviT0_T1_:
	.zero		920


//--------------------- .nv.constant0._ZN2at6native29vectorized_elementwise_kernelILi4EZZZNS0_23bitwise_not_kernel_cudaERNS_18TensorIteratorBaseEENKUlvE_clEvENKUlvE2_clEvEUllE_St5arrayIPcLm2EEEEviT0_T1_ --------------------------
	.section	.nv.constant0._ZN2at6native29vectorized_elementwise_kernelILi4EZZZNS0_23bitwise_not_kernel_cudaERNS_18TensorIteratorBaseEENKUlvE_clEvENKUlvE2_clEvEUllE_St5arrayIPcLm2EEEEviT0_T1_,"a",@progbits
	.sectionflags	@""
	.align	4
.nv.constant0._ZN2at6native29vectorized_elementwise_kernelILi4EZZZNS0_23bitwise_not_kernel_cudaERNS_18TensorIteratorBaseEENKUlvE_clEvENKUlvE2_clEvEUllE_St5arrayIPcLm2EEEEviT0_T1_:
	.zero		920


//--------------------- .nv.constant0._ZN2at6native29vectorized_elementwise_kernelILi8EZZZNS0_23bitwise_not_kernel_cudaERNS_18TensorIteratorBaseEENKUlvE_clEvENKUlvE2_clEvEUllE_St5arrayIPcLm2EEEEviT0_T1_ --------------------------
	.section	.nv.constant0._ZN2at6native29vectorized_elementwise_kernelILi8EZZZNS0_23bitwise_not_kernel_cudaERNS_18TensorIteratorBaseEENKUlvE_clEvENKUlvE2_clEvEUllE_St5arrayIPcLm2EEEEviT0_T1_,"a",@progbits
	.sectionflags	@""
	.align	4
.nv.constant0._ZN2at6native29vectorized_elementwise_kernelILi8EZZZNS0_23bitwise_not_kernel_cudaERNS_18TensorIteratorBaseEENKUlvE_clEvENKUlvE2_clEvEUllE_St5arrayIPcLm2EEEEviT0_T1_:
	.zero		920


//--------------------- .nv.constant0._ZN2at6native18elementwise_kernelILi128ELi4EZNS0_15gpu_kernel_implIZZZNS0_23bitwise_not_kernel_cudaERNS_18TensorIteratorBaseEENKUlvE_clEvENKUlvE1_clEvEUliE_EEvS4_RKT_EUliE_EEviT1_ --------------------------
	.section	.nv.constant0._ZN2at6native18elementwise_kernelILi128ELi4EZNS0_15gpu_kernel_implIZZZNS0_23bitwise_not_kernel_cudaERNS_18TensorIteratorBaseEENKUlvE_clEvENKUlvE1_clEvEUliE_EEvS4_RKT_EUliE_EEviT1_,"a",@progbits
	.sectionflags	@""
	.align	4
.nv.constant0._ZN2at6native18elementwise_kernelILi128ELi4EZNS0_15gpu_kernel_implIZZZNS0_23bitwise_not_kernel_cudaERNS_18TensorIteratorBaseEENKUlvE_clEvENKUlvE1_clEvEUliE_EEvS4_RKT_EUliE_EEviT1_:
	.zero		1440


//--------------------- .nv.constant0._ZN2at6native27unrolled_elementwise_kernelIZZZNS0_23bitwise_not_kernel_cudaERNS_18TensorIteratorBaseEENKUlvE_clEvENKUlvE1_clEvEUliE_St5arrayIPcLm2EELi4E23TrivialOffsetCalculatorILi1EjESB_NS0_6memory12LoadWithCastILi1EEENSC_13StoreWithCastILi1EEEEEviT_T0_T2_T3_T4_T5_ --------------------------
	.section	.nv.constant0._ZN2at6native27unrolled_elementwise_kernelIZZZNS0_23bitwise_not_kernel_cudaERNS_18TensorIteratorBaseEENKUlvE_clEvENKUlvE1_clEvEUliE_St5arrayIPcLm2EELi4E23TrivialOffsetCalculatorILi1EjESB_NS0_6memory12LoadWithCastILi1EEENSC_13StoreWithCastILi1EEEEEviT_T0_T2_T3_T4_T5_,"a",@progbits
	.sectionflags	@""
	.align	4
.nv.constant0._ZN2at6native27unrolled_elementwise_kernelIZZZNS0_23bitwise_not_kernel_cudaERNS_18TensorIteratorBaseEENKUlvE_clEvENKUlvE1_clEvEUliE_St5arrayIPcLm2EELi4E23TrivialOffsetCalculatorILi1EjESB_NS0_6memory12LoadWithCastILi1EEENSC_13StoreWithCastILi1EEEEEviT_T0_T2_T3_T4_T5_:
	.zero		940


//--------------------- .nv.constant0._ZN2at6native18elementwise_kernelILi128ELi2EZNS0_22gpu_kernel_impl_nocastIZZZNS0_23bitwise_not_kernel_cudaERNS_18TensorIteratorBaseEENKUlvE_clEvENKUlvE1_clEvEUliE_EEvS4_RKT_EUliE_EEviT1_ --------------------------
	.section	.nv.constant0._ZN2at6native18elementwise_kernelILi128ELi2EZNS0_22gpu_kernel_impl_nocastIZZZNS0_23bitwise_not_kernel_cudaERNS_18TensorIteratorBaseEENKUlvE_clEvENKUlvE1_clEvEUliE_EEvS4_RKT_EUliE_EEviT1_,"a",@progbits
	.sectionflags	@""
	.align	4
.nv.constant0._ZN2at6native18elementwise_kernelILi128ELi2EZNS0_22gpu_kernel_impl_nocastIZZZNS0_23bitwise_not_kernel_cudaERNS_18TensorIteratorBaseEENKUlvE_clEvENKUlvE1_clEvEUliE_EEvS4_RKT_EUliE_EEviT1_:
	.zero		1440


//--------------------- .nv.constant0._ZN2at6native27unrolled_elementwise_kernelIZZZNS0_23bitwise_not_kernel_cudaERNS_18TensorIteratorBaseEENKUlvE_clEvENKUlvE1_clEvEUliE_St5arrayIPcLm2EELi4E23TrivialOffsetCalculatorILi1EjESB_NS0_6memory15LoadWithoutCastENSC_16StoreWithoutCastEEEviT_T0_T2_T3_T4_T5_ --------------------------
	.section	.nv.constant0._ZN2at6native27unrolled_elementwise_kernelIZZZNS0_23bitwise_not_kernel_cudaERNS_18TensorIteratorBaseEENKUlvE_clEvENKUlvE1_clEvEUliE_St5arrayIPcLm2EELi4E23TrivialOffsetCalculatorILi1EjESB_NS0_6memory15LoadWithoutCastENSC_16StoreWithoutCastEEEviT_T0_T2_T3_T4_T5_,"a",@progbits
	.sectionflags	@""
	.align	4
.nv.constant0._ZN2at6native27unrolled_elementwise_kernelIZZZNS0_23bitwise_not_kernel_cudaERNS_18TensorIteratorBaseEENKUlvE_clEvENKUlvE1_clEvEUliE_St5arrayIPcLm2EELi4E23TrivialOffsetCalculatorILi1EjESB_NS0_6memory15LoadWithoutCastENSC_16StoreWithoutCastEEEviT_T0_T2_T3_T4_T5_:
	.zero		924


//--------------------- .nv.constant0._ZN2at6native29vectorized_elementwise_kernelILi2EZZZNS0_23bitwise_not_kernel_cudaERNS_18TensorIteratorBaseEENKUlvE_clEvENKUlvE1_clEvEUliE_St5arrayIPcLm2EEEEviT0_T1_ --------------------------
	.section	.nv.constant0._ZN2at6native29vectorized_elementwise_kernelILi2EZZZNS0_23bitwise_not_kernel_cudaERNS_18TensorIteratorBaseEENKUlvE_clEvENKUlvE1_clEvEUliE_St5arrayIPcLm2EEEEviT0_T1_,"a",@progbits
	.sectionflags	@""
	.align	4
.nv.constant0._ZN2at6native29vectorized_elementwise_kernelILi2EZZZNS0_23bitwise_not_kernel_cudaERNS_18TensorIteratorBaseEENKUlvE_clEvENKUlvE1_clEvEUliE_St5arrayIPcLm2EEEEviT0_T1_:
	.zero		920


//--------------------- .nv.constant0._ZN2at6native29vectorized_elementwise_kernelILi4EZZZNS0_23bitwise_not_kernel_cudaERNS_18TensorIteratorBaseEENKUlvE_clEvENKUlvE1_clEvEUliE_St5arrayIPcLm2EEEEviT0_T1_ --------------------------
	.section	.nv.constant0._ZN2at6native29vectorized_elementwise_kernelILi4EZZZNS0_23bitwise_not_kernel_cudaERNS_18TensorIteratorBaseEENKUlvE_clEvENKUlvE1_clEvEUliE_St5arrayIPcLm2EEEEviT0_T1_,"a",@progbits
	.sectionflags	@""
	.align	4
.nv.constant0._ZN2at6native29vectorized_elementwise_kernelILi4EZZZNS0_23bitwise_not_kernel_cudaERNS_18TensorIteratorBaseEENKUlvE_clEvENKUlvE1_clEvEUliE_St5arrayIPcLm2EEEEviT0_T1_:
	.zero		920


//--------------------- .nv.constant0._ZN2at6native29vectorized_elementwise_kernelILi8EZZZNS0_23bitwise_not_kernel_cudaERNS_18TensorIteratorBaseEENKUlvE_clEvENKUlvE1_clEvEUliE_St5arrayIPcLm2EEEEviT0_T1_ --------------------------
	.section	.nv.constant0._ZN2at6native29vectorized_elementwise_kernelILi8EZZZNS0_23bitwise_not_kernel_cudaERNS_18TensorIteratorBaseEENKUlvE_clEvENKUlvE1_clEvEUliE_St5arrayIPcLm2EEEEviT0_T1_,"a",@progbits
	.sectionflags	@""
	.align	4
.nv.constant0._ZN2at6native29vectorized_elementwise_kernelILi8EZZZNS0_23bitwise_not_kernel_cudaERNS_18TensorIteratorBaseEENKUlvE_clEvENKUlvE1_clEvEUliE_St5arrayIPcLm2EEEEviT0_T1_:
	.zero		920


//--------------------- .nv.constant0._ZN2at6native18elementwise_kernelILi128ELi4EZNS0_15gpu_kernel_implIZZZNS0_23bitwise_not_kernel_cudaERNS_18TensorIteratorBaseEENKUlvE_clEvENKUlvE0_clEvEUlaE_EEvS4_RKT_EUliE_EEviT1_ --------------------------
	.section	.nv.constant0._ZN2at6native18elementwise_kernelILi128ELi4EZNS0_15gpu_kernel_implIZZZNS0_23bitwise_not_kernel_cudaERNS_18TensorIteratorBaseEENKUlvE_clEvENKUlvE0_clEvEUlaE_EEvS4_RKT_EUliE_EEviT1_,"a",@progbits
	.sectionflags	@""
	.align	4
.nv.constant0._ZN2at6native18elementwise_kernelILi128ELi4EZNS0_15gpu_kernel_implIZZZNS0_23bitwise_not_kernel_cudaERNS_18TensorIteratorBaseEENKUlvE_clEvENKUlvE0_clEvEUlaE_EEvS4_RKT_EUliE_EEviT1_:
	.zero		1440


//--------------------- .nv.constant0._ZN2at6native27unrolled_elementwise_kernelIZZZNS0_23bitwise_not_kernel_cudaERNS_18TensorIteratorBaseEENKUlvE_clEvENKUlvE0_clEvEUlaE_St5arrayIPcLm2EELi4E23TrivialOffsetCalculatorILi1EjESB_NS0_6memory12LoadWithCastILi1EEENSC_13StoreWithCastILi1EEEEEviT_T0_T2_T3_T4_T5_ --------------------------
	.section	.nv.constant0._ZN2at6native27unrolled_elementwise_kernelIZZZNS0_23bitwise_not_kernel_cudaERNS_18TensorIteratorBaseEENKUlvE_clEvENKUlvE0_clEvEUlaE_St5arrayIPcLm2EELi4E23TrivialOffsetCalculatorILi1EjESB_NS0_6memory12LoadWithCastILi1EEENSC_13StoreWithCastILi1EEEEEviT_T0_T2_T3_T4_T5_,"a",@progbits
	.sectionflags	@""
	.align	4
.nv.constant0._ZN2at6native27unrolled_elementwise_kernelIZZZNS0_23bitwise_not_kernel_cudaERNS_18TensorIteratorBaseEENKUlvE_clEvENKUlvE0_clEvEUlaE_St5arrayIPcLm2EELi4E23TrivialOffsetCalculatorILi1EjESB_NS0_6memory12LoadWithCastILi1EEENSC_13StoreWithCastILi1EEEEEviT_T0_T2_T3_T4_T5_:
	.zero		940


//--------------------- .nv.constant0._ZN2at6native18elementwise_kernelILi128ELi4EZNS0_22gpu_kernel_impl_nocastIZZZNS0_23bitwise_not_kernel_cudaERNS_18TensorIteratorBaseEENKUlvE_clEvENKUlvE0_clEvEUlaE_EEvS4_RKT_EUliE_EEviT1_ --------------------------
	.section	.nv.constant0._ZN2at6native18elementwise_kernelILi128ELi4EZNS0_22gpu_kernel_impl_nocastIZZZNS0_23bitwise_not_kernel_cudaERNS_18TensorIteratorBaseEENKUlvE_clEvENKUlvE0_clEvEUlaE_EEvS4_RKT_EUliE_EEviT1_,"a",@progbits
	.sectionflags	@""
	.align	4
.nv.constant0._ZN2at6native18elementwise_kernelILi128ELi4EZNS0_22gpu_kernel_impl_nocastIZZZNS0_23bitwise_not_kernel_cudaERNS_18TensorIteratorBaseEENKUlvE_clEvENKUlvE0_clEvEUlaE_EEvS4_RKT_EUliE_EEviT1_:
	.zero		1440


//--------------------- .nv.constant0._ZN2at6native27unrolled_elementwise_kernelIZZZNS0_23bitwise_not_kernel_cudaERNS_18TensorIteratorBaseEENKUlvE_clEvENKUlvE0_clEvEUlaE_St5arrayIPcLm2EELi4E23TrivialOffsetCalculatorILi1EjESB_NS0_6memory15LoadWithoutCastENSC_16StoreWithoutCastEEEviT_T0_T2_T3_T4_T5_ --------------------------
	.section	.nv.constant0._ZN2at6native27unrolled_elementwise_kernelIZZZNS0_23bitwise_not_kernel_cudaERNS_18TensorIteratorBaseEENKUlvE_clEvENKUlvE0_clEvEUlaE_St5arrayIPcLm2EELi4E23TrivialOffsetCalculatorILi1EjESB_NS0_6memory15LoadWithoutCastENSC_16StoreWithoutCastEEEviT_T0_T2_T3_T4_T5_,"a",@progbits
	.sectionflags	@""
	.align	4
.nv.constant0._ZN2at6native27unrolled_elementwise_kernelIZZZNS0_23bitwise_not_kernel_cudaERNS_18TensorIteratorBaseEENKUlvE_clEvENKUlvE0_clEvEUlaE_St5arrayIPcLm2EELi4E23TrivialOffsetCalculatorILi1EjESB_NS0_6memory15LoadWithoutCastENSC_16StoreWithoutCastEEEviT_T0_T2_T3_T4_T5_:
	.zero		924


//--------------------- .nv.constant0._ZN2at6native29vectorized_elementwise_kernelILi2EZZZNS0_23bitwise_not_kernel_cudaERNS_18TensorIteratorBaseEENKUlvE_clEvENKUlvE0_clEvEUlaE_St5arrayIPcLm2EEEEviT0_T1_ --------------------------
	.section	.nv.constant0._ZN2at6native29vectorized_elementwise_kernelILi2EZZZNS0_23bitwise_not_kernel_cudaERNS_18TensorIteratorBaseEENKUlvE_clEvENKUlvE0_clEvEUlaE_St5arrayIPcLm2EEEEviT0_T1_,"a",@progbits
	.sectionflags	@""
	.align	4
.nv.constant0._ZN2at6native29vectorized_elementwise_kernelILi2EZZZNS0_23bitwise_not_kernel_cudaERNS_18TensorIteratorBaseEENKUlvE_clEvENKUlvE0_clEvEUlaE_St5arrayIPcLm2EEEEviT0_T1_:
	.zero		920


//--------------------- .nv.constant0._ZN2at6native29vectorized_elementwise_kernelILi4EZZZNS0_23bitwise_not_kernel_cudaERNS_18TensorIteratorBaseEENKUlvE_clEvENKUlvE0_clEvEUlaE_St5arrayIPcLm2EEEEviT0_T1_ --------------------------
	.section	.nv.constant0._ZN2at6native29vectorized_elementwise_kernelILi4EZZZNS0_23bitwise_not_kernel_cudaERNS_18TensorIteratorBaseEENKUlvE_clEvENKUlvE0_clEvEUlaE_St5arrayIPcLm2EEEEviT0_T1_,"a",@progbits
	.sectionflags	@""
	.align	4
.nv.constant0._ZN2at6native29vectorized_elementwise_kernelILi4EZZZNS0_23bitwise_not_kernel_cudaERNS_18TensorIteratorBaseEENKUlvE_clEvENKUlvE0_clEvEUlaE_St5arrayIPcLm2EEEEviT0_T1_:
	.zero		920


//--------------------- .nv.constant0._ZN2at6native29vectorized_elementwise_kernelILi8EZZZNS0_23bitwise_not_kernel_cudaERNS_18TensorIteratorBaseEENKUlvE_clEvENKUlvE0_clEvEUlaE_St5arrayIPcLm2EEEEviT0_T1_ --------------------------
	.section	.nv.constant0._ZN2at6native29vectorized_elementwise_kernelILi8EZZZNS0_23bitwise_not_kernel_cudaERNS_18TensorIteratorBaseEENKUlvE_clEvENKUlvE0_clEvEUlaE_St5arrayIPcLm2EEEEviT0_T1_,"a",@progbits
	.sectionflags	@""
	.align	4
.nv.constant0._ZN2at6native29vectorized_elementwise_kernelILi8EZZZNS0_23bitwise_not_kernel_cudaERNS_18TensorIteratorBaseEENKUlvE_clEvENKUlvE0_clEvEUlaE_St5arrayIPcLm2EEEEviT0_T1_:
	.zero		920


//--------------------- .nv.constant0._ZN2at6native18elementwise_kernelILi128ELi4EZNS0_15gpu_kernel_implIZZZNS0_23bitwise_not_kernel_cudaERNS_18TensorIteratorBaseEENKUlvE_clEvENKUlvE_clEvEUlhE_EEvS4_RKT_EUliE_EEviT1_ --------------------------
	.section	.nv.constant0._ZN2at6native18elementwise_kernelILi128ELi4EZNS0_15gpu_kernel_implIZZZNS0_23bitwise_not_kernel_cudaERNS_18TensorIteratorBaseEENKUlvE_clEvENKUlvE_clEvEUlhE_EEvS4_RKT_EUliE_EEviT1_,"a",@progbits
	.sectionflags	@""
	.align	4
.nv.constant0._ZN2at6native18elementwise_kernelILi128ELi4EZNS0_15gpu_kernel_implIZZZNS0_23bitwise_not_kernel_cudaERNS_18TensorIteratorBaseEENKUlvE_clEvENKUlvE_clEvEUlhE_EEvS4_RKT_EUliE_EEviT1_:
	.zero		1440


//--------------------- .nv.constant0._ZN2at6native27unrolled_elementwise_kernelIZZZNS0_23bitwise_not_kernel_cudaERNS_18TensorIteratorBaseEENKUlvE_clEvENKUlvE_clEvEUlhE_St5arrayIPcLm2EELi4E23TrivialOffsetCalculatorILi1EjESB_NS0_6memory12LoadWithCastILi1EEENSC_13StoreWithCastILi1EEEEEviT_T0_T2_T3_T4_T5_ --------------------------
	.section	.nv.constant0._ZN2at6native27unrolled_elementwise_kernelIZZZNS0_23bitwise_not_kernel_cudaERNS_18TensorIteratorBaseEENKUlvE_clEvENKUlvE_clEvEUlhE_St5arrayIPcLm2EELi4E23TrivialOffsetCalculatorILi1EjESB_NS0_6memory12LoadWithCastILi1EEENSC_13StoreWithCastILi1EEEEEviT_T0_T2_T3_T4_T5_,"a",@progbits
	.sectionflags	@""
	.align	4
.nv.constant0._ZN2at6native27unrolled_elementwise_kernelIZZZNS0_23bitwise_not_kernel_cudaERNS_18TensorIteratorBaseEENKUlvE_clEvENKUlvE_clEvEUlhE_St5arrayIPcLm2EELi4E23TrivialOffsetCalculatorILi1EjESB_NS0_6memory12LoadWithCastILi1EEENSC_13StoreWithCastILi1EEEEEviT_T0_T2_T3_T4_T5_:
	.zero		940


//--------------------- .nv.constant0._ZN2at6native18elementwise_kernelILi128ELi4EZNS0_22gpu_kernel_impl_nocastIZZZNS0_23bitwise_not_kernel_cudaERNS_18TensorIteratorBaseEENKUlvE_clEvENKUlvE_clEvEUlhE_EEvS4_RKT_EUliE_EEviT1_ --------------------------
	.section	.nv.constant0._ZN2at6native18elementwise_kernelILi128ELi4EZNS0_22gpu_kernel_impl_nocastIZZZNS0_23bitwise_not_kernel_cudaERNS_18TensorIteratorBaseEENKUlvE_clEvENKUlvE_clEvEUlhE_EEvS4_RKT_EUliE_EEviT1_,"a",@progbits
	.sectionflags	@""
	.align	4
.nv.constant0._ZN2at6native18elementwise_kernelILi128ELi4EZNS0_22gpu_kernel_impl_nocastIZZZNS0_23bitwise_not_kernel_cudaERNS_18TensorIteratorBaseEENKUlvE_clEvENKUlvE_clEvEUlhE_EEvS4_RKT_EUliE_EEviT1_:
	.zero		1440


//--------------------- .nv.constant0._ZN2at6native27unrolled_elementwise_kernelIZZZNS0_23bitwise_not_kernel_cudaERNS_18TensorIteratorBaseEENKUlvE_clEvENKUlvE_clEvEUlhE_St5arrayIPcLm2EELi4E23TrivialOffsetCalculatorILi1EjESB_NS0_6memory15LoadWithoutCastENSC_16StoreWithoutCastEEEviT_T0_T2_T3_T4_T5_ --------------------------
	.section	.nv.constant0._ZN2at6native27unrolled_elementwise_kernelIZZZNS0_23bitwise_not_kernel_cudaERNS_18TensorIteratorBaseEENKUlvE_clEvENKUlvE_clEvEUlhE_St5arrayIPcLm2EELi4E23TrivialOffsetCalculatorILi1EjESB_NS0_6memory15LoadWithoutCastENSC_16StoreWithoutCastEEEviT_T0_T2_T3_T4_T5_,"a",@progbits
	.sectionflags	@""
	.align	4
.nv.constant0._ZN2at6native27unrolled_elementwise_kernelIZZZNS0_23bitwise_not_kernel_cudaERNS_18TensorIteratorBaseEENKUlvE_clEvENKUlvE_clEvEUlhE_St5arrayIPcLm2EELi4E23TrivialOffsetCalculatorILi1EjESB_NS0_6memory15LoadWithoutCastENSC_16StoreWithoutCastEEEviT_T0_T2_T3_T4_T5_:
	.zero		924


//--------------------- .nv.constant0._ZN2at6native29vectorized_elementwise_kernelILi2EZZZNS0_23bitwise_not_kernel_cudaERNS_18TensorIteratorBaseEENKUlvE_clEvENKUlvE_clEvEUlhE_St5arrayIPcLm2EEEEviT0_T1_ --------------------------
	.section	.nv.constant0._ZN2at6native29vectorized_elementwise_kernelILi2EZZZNS0_23bitwise_not_kernel_cudaERNS_18TensorIteratorBaseEENKUlvE_clEvENKUlvE_clEvEUlhE_St5arrayIPcLm2EEEEviT0_T1_,"a",@progbits
	.sectionflags	@""
	.align	4
.nv.constant0._ZN2at6native29vectorized_elementwise_kernelILi2EZZZNS0_23bitwise_not_kernel_cudaERNS_18TensorIteratorBaseEENKUlvE_clEvENKUlvE_clEvEUlhE_St5arrayIPcLm2EEEEviT0_T1_:
	.zero		920


//--------------------- .nv.constant0._ZN2at6native29vectorized_elementwise_kernelILi4EZZZNS0_23bitwise_not_kernel_cudaERNS_18TensorIteratorBaseEENKUlvE_clEvENKUlvE_clEvEUlhE_St5arrayIPcLm2EEEEviT0_T1_ --------------------------
	.section	.nv.constant0._ZN2at6native29vectorized_elementwise_kernelILi4EZZZNS0_23bitwise_not_kernel_cudaERNS_18TensorIteratorBaseEENKUlvE_clEvENKUlvE_clEvEUlhE_St5arrayIPcLm2EEEEviT0_T1_,"a",@progbits
	.sectionflags	@""
	.align	4
.nv.constant0._ZN2at6native29vectorized_elementwise_kernelILi4EZZZNS0_23bitwise_not_kernel_cudaERNS_18TensorIteratorBaseEENKUlvE_clEvENKUlvE_clEvEUlhE_St5arrayIPcLm2EEEEviT0_T1_:
	.zero		920


//--------------------- .nv.constant0._ZN2at6native29vectorized_elementwise_kernelILi8EZZZNS0_23bitwise_not_kernel_cudaERNS_18TensorIteratorBaseEENKUlvE_clEvENKUlvE_clEvEUlhE_St5arrayIPcLm2EEEEviT0_T1_ --------------------------
	.section	.nv.constant0._ZN2at6native29vectorized_elementwise_kernelILi8EZZZNS0_23bitwise_not_kernel_cudaERNS_18TensorIteratorBaseEENKUlvE_clEvENKUlvE_clEvEUlhE_St5arrayIPcLm2EEEEviT0_T1_,"a",@progbits
	.sectionflags	@""
	.align	4
.nv.constant0._ZN2at6native29vectorized_elementwise_kernelILi8EZZZNS0_23bitwise_not_kernel_cudaERNS_18TensorIteratorBaseEENKUlvE_clEvENKUlvE_clEvEUlhE_St5arrayIPcLm2EEEEviT0_T1_:
	.zero		920


//--------------------- .nv.constant0._ZN2at6native18elementwise_kernelILi128ELi4EZNS0_15gpu_kernel_implIZNS0_23bitwise_not_kernel_cudaERNS_18TensorIteratorBaseEEUlbE_EEvS4_RKT_EUliE_EEviT1_ --------------------------
	.section	.nv.constant0._ZN2at6native18elementwise_kernelILi128ELi4EZNS0_15gpu_kernel_implIZNS0_23bitwise_not_kernel_cudaERNS_18TensorIteratorBaseEEUlbE_EEvS4_RKT_EUliE_EEviT1_,"a",@progbits
	.sectionflags	@""
	.align	4
.nv.constant0._ZN2at6native18elementwise_kernelILi128ELi4EZNS0_15gpu_kernel_implIZNS0_23bitwise_not_kernel_cudaERNS_18TensorIteratorBaseEEUlbE_EEvS4_RKT_EUliE_EEviT1_:
	.zero		1440


//--------------------- .nv.constant0._ZN2at6native27unrolled_elementwise_kernelIZNS0_23bitwise_not_kernel_cudaERNS_18TensorIteratorBaseEEUlbE_St5arrayIPcLm2EELi4E23TrivialOffsetCalculatorILi1EjES9_NS0_6memory12LoadWithCastILi1EEENSA_13StoreWithCastILi1EEEEEviT_T0_T2_T3_T4_T5_ --------------------------
	.section	.nv.constant0._ZN2at6native27unrolled_elementwise_kernelIZNS0_23bitwise_not_kernel_cudaERNS_18TensorIteratorBaseEEUlbE_St5arrayIPcLm2EELi4E23TrivialOffsetCalculatorILi1EjES9_NS0_6memory12LoadWithCastILi1EEENSA_13StoreWithCastILi1EEEEEviT_T0_T2_T3_T4_T5_,"a",@progbits
	.sectionflags	@""
	.align	4
.nv.constant0._ZN2at6native27unrolled_elementwise_kernelIZNS0_23bitwise_not_kernel_cudaERNS_18TensorIteratorBaseEEUlbE_St5arrayIPcLm2EELi4E23TrivialOffsetCalculatorILi1EjES9_NS0_6memory12LoadWithCastILi1EEENSA_13StoreWithCastILi1EEEEEviT_T0_T2_T3_T4_T5_:
	.zero		940


//--------------------- .nv.constant0._ZN2at6native18elementwise_kernelILi128ELi4EZNS0_22gpu_kernel_impl_nocastIZNS0_23bitwise_not_kernel_cudaERNS_18TensorIteratorBaseEEUlbE_EEvS4_RKT_EUliE_EEviT1_ --------------------------
	.section	.nv.constant0._ZN2at6native18elementwise_kernelILi128ELi4EZNS0_22gpu_kernel_impl_nocastIZNS0_23bitwise_not_kernel_cudaERNS_18TensorIteratorBaseEEUlbE_EEvS4_RKT_EUliE_EEviT1_,"a",@progbits
	.sectionflags	@""
	.align	4
.nv.constant0._ZN2at6native18elementwise_kernelILi128ELi4EZNS0_22gpu_kernel_impl_nocastIZNS0_23bitwise_not_kernel_cudaERNS_18TensorIteratorBaseEEUlbE_EEvS4_RKT_EUliE_EEviT1_:
	.zero		1440


//--------------------- .nv.constant0._ZN2at6native27unrolled_elementwise_kernelIZNS0_23bitwise_not_kernel_cudaERNS_18TensorIteratorBaseEEUlbE_St5arrayIPcLm2EELi4E23TrivialOffsetCalculatorILi1EjES9_NS0_6memory15LoadWithoutCastENSA_16StoreWithoutCastEEEviT_T0_T2_T3_T4_T5_ --------------------------
	.section	.nv.constant0._ZN2at6native27unrolled_elementwise_kernelIZNS0_23bitwise_not_kernel_cudaERNS_18TensorIteratorBaseEEUlbE_St5arrayIPcLm2EELi4E23TrivialOffsetCalculatorILi1EjES9_NS0_6memory15LoadWithoutCastENSA_16StoreWithoutCastEEEviT_T0_T2_T3_T4_T5_,"a",@progbits
	.sectionflags	@""
	.align	4
.nv.constant0._ZN2at6native27unrolled_elementwise_kernelIZNS0_23bitwise_not_kernel_cudaERNS_18TensorIteratorBaseEEUlbE_St5arrayIPcLm2EELi4E23TrivialOffsetCalculatorILi1EjES9_NS0_6memory15LoadWithoutCastENSA_16StoreWithoutCastEEEviT_T0_T2_T3_T4_T5_:
	.zero		924


//--------------------- .nv.constant0._ZN2at6native29vectorized_elementwise_kernelILi2EZNS0_23bitwise_not_kernel_cudaERNS_18TensorIteratorBaseEEUlbE_St5arrayIPcLm2EEEEviT0_T1_ --------------------------
	.section	.nv.constant0._ZN2at6native29vectorized_elementwise_kernelILi2EZNS0_23bitwise_not_kernel_cudaERNS_18TensorIteratorBaseEEUlbE_St5arrayIPcLm2EEEEviT0_T1_,"a",@progbits
	.sectionflags	@""
	.align	4
.nv.constant0._ZN2at6native29vectorized_elementwise_kernelILi2EZNS0_23bitwise_not_kernel_cudaERNS_18TensorIteratorBaseEEUlbE_St5arrayIPcLm2EEEEviT0_T1_:
	.zero		920


//--------------------- .nv.constant0._ZN2at6native29vectorized_elementwise_kernelILi4EZNS0_23bitwise_not_kernel_cudaERNS_18TensorIteratorBaseEEUlbE_St5arrayIPcLm2EEEEviT0_T1_ --------------------------
	.section	.nv.constant0._ZN2at6native29vectorized_elementwise_kernelILi4EZNS0_23bitwise_not_kernel_cudaERNS_18TensorIteratorBaseEEUlbE_St5arrayIPcLm2EEEEviT0_T1_,"a",@progbits
	.sectionflags	@""
	.align	4
.nv.constant0._ZN2at6native29vectorized_elementwise_kernelILi4EZNS0_23bitwise_not_kernel_cudaERNS_18TensorIteratorBaseEEUlbE_St5arrayIPcLm2EEEEviT0_T1_:
	.zero		920


//--------------------- .nv.constant0._ZN2at6native29vectorized_elementwise_kernelILi8EZNS0_23bitwise_not_kernel_cudaERNS_18TensorIteratorBaseEEUlbE_St5arrayIPcLm2EEEEviT0_T1_ --------------------------
	.section	.nv.constant0._ZN2at6native29vectorized_elementwise_kernelILi8EZNS0_23bitwise_not_kernel_cudaERNS_18TensorIteratorBaseEEUlbE_St5arrayIPcLm2EEEEviT0_T1_,"a",@progbits
	.sectionflags	@""
	.align	4
.nv.constant0._ZN2at6native29vectorized_elementwise_kernelILi8EZNS0_23bitwise_not_kernel_cudaERNS_18TensorIteratorBaseEEUlbE_St5arrayIPcLm2EEEEviT0_T1_:
	.zero		920


//--------------------- SYMBOLS --------------------------

	.type		.nv.reservedSmem.offset0,@object
	.size		.nv.reservedSmem.offset0,0x4
	.type		__assertfail,@function
